	.target	sm_80

	.elftype	@"ET_EXEC"


//--------------------- .note.nv.tkinfo           --------------------------
	.section	.note.nv.tkinfo,"",@"SHT_NOTE"
	.sectionflags	@"SHF_NOTE_NV_TKINFO"
	.tkinfo
        /*0018*/ 	.word	0x00000002
        /*0030*/ 	.string	""
        /*0030*/ 	.string	"ptxas"
        /*0030*/ 	.string	"Cuda compilation tools, release 13.0, V13.0.88"
        /*0030*/ 	.string	"Build cuda_13.0.r13.0/compiler.36424714_0"
        /*0030*/ 	.string	"-arch sm_80 -m 64 "



//--------------------- .note.nv.cuinfo           --------------------------
	.section	.note.nv.cuinfo,"",@"SHT_NOTE"
	.sectionflags	@"SHF_NOTE_NV_CUINFO"
        /*0018*/ 	.short	0x0002
        /*001a*/ 	.short	0x0050
        /*001c*/ 	.short	0x0082
	.zero		2


//--------------------- .nv.info                  --------------------------
	.section	.nv.info,"",@"SHT_CUDA_INFO"
	.align	4


	//----- nvinfo : EIATTR_REGCOUNT
	.align		4
        /*0000*/ 	.byte	0x04, 0x2f
        /*0002*/ 	.short	(.L_12 - .L_11)
	.align		4
.L_11:
        /*0004*/ 	.word	index@(_ZN7cutlass13device_kernelIN5flash19enable_sm80_to_sm89INS1_16FlashAttnFwdSm80INS1_25CollectiveMainloopFwdSm80ILi4ELi1ELb0EN4cute5tupleIJNS5_1CILi128EEENS7_ILi64EEES8_EEELi128ENS_10bfloat16_tEfNS_4arch4Sm80ELb1ELb0ELb0ELb1ELb0ELb1ELb1ELb0EEENS1_21CollectiveEpilogueFwdINS6_IJS8_S8_S9_EEENS6_IJNS7_ILi1EEESH_SH_EEESB_SD_Li128ELb1ELb1ELb0ELb0EEENS1_19SingleTileSchedulerILb1ELb0ELb1ELi128EEEEEEEEEvNT_6ParamsE)
        /*0008*/ 	.word	0x000000ff


	//----- nvinfo : EIATTR_FRAME_SIZE
	.align		4
.L_12:
        /*000c*/ 	.byte	0x04, 0x11
        /*000e*/ 	.short	(.L_14 - .L_13)
	.align		4
.L_13:
        /*0010*/ 	.word	index@(_ZN7cutlass13device_kernelIN5flash19enable_sm80_to_sm89INS1_16FlashAttnFwdSm80INS1_25CollectiveMainloopFwdSm80ILi4ELi1ELb0EN4cute5tupleIJNS5_1CILi128EEENS7_ILi64EEES8_EEELi128ENS_10bfloat16_tEfNS_4arch4Sm80ELb1ELb0ELb0ELb1ELb0ELb1ELb1ELb0EEENS1_21CollectiveEpilogueFwdINS6_IJS8_S8_S9_EEENS6_IJNS7_ILi1EEESH_SH_EEESB_SD_Li128ELb1ELb1ELb0ELb0EEENS1_19SingleTileSchedulerILb1ELb0ELb1ELi128EEEEEEEEEvNT_6ParamsE)
        /*0014*/ 	.word	0x000000a0


	//----- nvinfo : EIATTR_REGCOUNT
	.align		4
.L_14:
        /*0018*/ 	.byte	0x04, 0x2f
        /*001a*/ 	.short	(.L_16 - .L_15)
	.align		4
.L_15:
        /*001c*/ 	.word	index@(_ZN7cutlass13device_kernelIN5flash19enable_sm80_to_sm89INS1_16FlashAttnFwdSm80INS1_25CollectiveMainloopFwdSm80ILi4ELi1ELb0EN4cute5tupleIJNS5_1CILi128EEENS7_ILi64EEES8_EEELi128ENS_10bfloat16_tEfNS_4arch4Sm80ELb1ELb0ELb0ELb1ELb0ELb0ELb1ELb0EEENS1_21CollectiveEpilogueFwdINS6_IJS8_S8_S9_EEENS6_IJNS7_ILi1EEESH_SH_EEESB_SD_Li128ELb1ELb1ELb0ELb0EEENS1_19SingleTileSchedulerILb1ELb0ELb1ELi128EEEEEEEEEvNT_6ParamsE)
        /*0020*/ 	.word	0x000000ff


	//----- nvinfo : EIATTR_FRAME_SIZE
	.align		4
.L_16:
        /*0024*/ 	.byte	0x04, 0x11
        /*0026*/ 	.short	(.L_18 - .L_17)
	.align		4
.L_17:
        /*0028*/ 	.word	index@(_ZN7cutlass13device_kernelIN5flash19enable_sm80_to_sm89INS1_16FlashAttnFwdSm80INS1_25CollectiveMainloopFwdSm80ILi4ELi1ELb0EN4cute5tupleIJNS5_1CILi128EEENS7_ILi64EEES8_EEELi128ENS_10bfloat16_tEfNS_4arch4Sm80ELb1ELb0ELb0ELb1ELb0ELb0ELb1ELb0EEENS1_21CollectiveEpilogueFwdINS6_IJS8_S8_S9_EEENS6_IJNS7_ILi1EEESH_SH_EEESB_SD_Li128ELb1ELb1ELb0ELb0EEENS1_19SingleTileSchedulerILb1ELb0ELb1ELi128EEEEEEEEEvNT_6ParamsE)
        /*002c*/ 	.word	0x000000c8


	//----- nvinfo : EIATTR_REGCOUNT
	.align		4
.L_18:
        /*0030*/ 	.byte	0x04, 0x2f
        /*0032*/ 	.short	(.L_20 - .L_19)
	.align		4
.L_19:
        /*0034*/ 	.word	index@(_ZN7cutlass13device_kernelIN5flash19enable_sm80_to_sm89INS1_16FlashAttnFwdSm80INS1_25CollectiveMainloopFwdSm80ILi4ELi1ELb0EN4cute5tupleIJNS5_1CILi128EEENS7_ILi64EEES8_EEELi128ENS_10bfloat16_tEfNS_4arch4Sm80ELb1ELb0ELb0ELb0ELb0ELb0ELb1ELb0EEENS1_21CollectiveEpilogueFwdINS6_IJS8_S8_S9_EEENS6_IJNS7_ILi1EEESH_SH_EEESB_SD_Li128ELb0ELb1ELb0ELb0EEENS1_30DynamicPersistentTileSchedulerILi128ELi128ELb0ELb1ELb0EEEEEEEEEvNT_6ParamsE)
        /*0038*/ 	.word	0x000000ff


	//----- nvinfo : EIATTR_FRAME_SIZE
	.align		4
.L_20:
        /*003c*/ 	.byte	0x04, 0x11
        /*003e*/ 	.short	(.L_22 - .L_21)
	.align		4
.L_21:
        /*0040*/ 	.word	index@($__internal_13_$__cuda_sm70_shflsync_idx_p)
        /*0044*/ 	.word	0x00000000


	//----- nvinfo : EIATTR_FRAME_SIZE
	.align		4
.L_22:
        /*0048*/ 	.byte	0x04, 0x11
        /*004a*/ 	.short	(.L_24 - .L_23)
	.align		4
.L_23:
        /*004c*/ 	.word	index@($__internal_12_$__cuda_sm70_shflsync_bfly_p)
        /*0050*/ 	.word	0x00000000


	//----- nvinfo : EIATTR_FRAME_SIZE
	.align		4
.L_24:
        /*0054*/ 	.byte	0x04, 0x11
        /*0056*/ 	.short	(.L_26 - .L_25)
	.align		4
.L_25:
        /*0058*/ 	.word	index@(_ZN7cutlass13device_kernelIN5flash19enable_sm80_to_sm89INS1_16FlashAttnFwdSm80INS1_25CollectiveMainloopFwdSm80ILi4ELi1ELb0EN4cute5tupleIJNS5_1CILi128EEENS7_ILi64EEES8_EEELi128ENS_10bfloat16_tEfNS_4arch4Sm80ELb1ELb0ELb0ELb0ELb0ELb0ELb1ELb0EEENS1_21CollectiveEpilogueFwdINS6_IJS8_S8_S9_EEENS6_IJNS7_ILi1EEESH_SH_EEESB_SD_Li128ELb0ELb1ELb0ELb0EEENS1_30DynamicPersistentTileSchedulerILi128ELi128ELb0ELb1ELb0EEEEEEEEEvNT_6ParamsE)
        /*005c*/ 	.word	0x000000b0


	//----- nvinfo : EIATTR_REGCOUNT
	.align		4
.L_26:
        /*0060*/ 	.byte	0x04, 0x2f
        /*0062*/ 	.short	(.L_28 - .L_27)
	.align		4
.L_27:
        /*0064*/ 	.word	index@(_ZN7cutlass13device_kernelIN5flash19enable_sm80_to_sm89INS1_16FlashAttnFwdSm80INS1_25CollectiveMainloopFwdSm80ILi4ELi1ELb0EN4cute5tupleIJNS5_1CILi128EEENS7_ILi48EEES8_EEELi128ENS_10bfloat16_tEfNS_4arch4Sm80ELb0ELb1ELb0ELb1ELb0ELb1ELb1ELb0EEENS1_21CollectiveEpilogueFwdINS6_IJS8_S8_S9_EEENS6_IJNS7_ILi1EEESH_SH_EEESB_SD_Li128ELb1ELb1ELb0ELb0EEENS1_19SingleTileSchedulerILb1ELb0ELb1ELi128EEEEEEEEEvNT_6ParamsE)
        /*0068*/ 	.word	0x000000ff


	//----- nvinfo : EIATTR_FRAME_SIZE
	.align		4
.L_28:
        /*006c*/ 	.byte	0x04, 0x11
        /*006e*/ 	.short	(.L_30 - .L_29)
	.align		4
.L_29:
        /*0070*/ 	.word	index@($__internal_11_$__cuda_sm70_shflsync_idx_p)
        /*0074*/ 	.word	0x00000000


	//----- nvinfo : EIATTR_FRAME_SIZE
	.align		4
.L_30:
        /*0078*/ 	.byte	0x04, 0x11
        /*007a*/ 	.short	(.L_32 - .L_31)
	.align		4
.L_31:
        /*007c*/ 	.word	index@($__internal_10_$__cuda_sm70_shflsync_bfly_p)
        /*0080*/ 	.word	0x00000000


	//----- nvinfo : EIATTR_FRAME_SIZE
	.align		4
.L_32:
        /*0084*/ 	.byte	0x04, 0x11
        /*0086*/ 	.short	(.L_34 - .L_33)
	.align		4
.L_33:
        /*0088*/ 	.word	index@($_ZN7cutlass13device_kernelIN5flash19enable_sm80_to_sm89INS1_16FlashAttnFwdSm80INS1_25CollectiveMainloopFwdSm80ILi4ELi1ELb0EN4cute5tupleIJNS5_1CILi128EEENS7_ILi48EEES8_EEELi128ENS_10bfloat16_tEfNS_4arch4Sm80ELb0ELb1ELb0ELb1ELb0ELb1ELb1ELb0EEENS1_21CollectiveEpilogueFwdINS6_IJS8_S8_S9_EEENS6_IJNS7_ILi1EEESH_SH_EEESB_SD_Li128ELb1ELb1ELb0ELb0EEENS1_19SingleTileSchedulerILb1ELb0ELb1ELi128EEEEEEEEEvNT_6ParamsE$_ZZN5flash25CollectiveMainloopFwdSm80ILi4ELi1ELb0EN4cute5tupleIJNS1_1CILi128EEENS3_ILi48EEES4_EEELi128EN7cutlass10bfloat16_tEfNS7_4arch4Sm80ELb0ELb1ELb0ELb1ELb0ELb1ELb1ELb0EE3mmaINS_16FlashAttnFwdSm80ISB_NS_21CollectiveEpilogueFwdINS2_IJS4_S4_S5_EEENS2_IJNS3_ILi1EEESG_SG_EEES8_SA_Li128ELb1ELb1ELb0ELb0EEENS_19SingleTileSchedulerILb1ELb0ELb1ELi128EEEE13SharedStorageENS1_6TensorINS1_11ArrayEngineIfLm128EEENS1_6LayoutINS2_IJNS2_IJNS3_ILi2EEESR_EEESR_NS3_ILi16EEEEEENS2_IJNS2_IJSG_SR_EEENS3_ILi4EEENS3_ILi8EEEEEEEEEENS_7SoftmaxILi4ELi0EEEEEbRKNSB_6ParamsERT0_RT1_iRKNS_16SeqlenInfoQKNewKILb1ELb1EEENS2_IJiiiiEEERT_ENKUlvE_clEv)
        /*008c*/ 	.word	0x00000000


	//----- nvinfo : EIATTR_FRAME_SIZE
	.align		4
.L_34:
        /*0090*/ 	.byte	0x04, 0x11
        /*0092*/ 	.short	(.L_36 - .L_35)
	.align		4
.L_35:
        /*0094*/ 	.word	index@(_ZN7cutlass13device_kernelIN5flash19enable_sm80_to_sm89INS1_16FlashAttnFwdSm80INS1_25CollectiveMainloopFwdSm80ILi4ELi1ELb0EN4cute5tupleIJNS5_1CILi128EEENS7_ILi48EEES8_EEELi128ENS_10bfloat16_tEfNS_4arch4Sm80ELb0ELb1ELb0ELb1ELb0ELb1ELb1ELb0EEENS1_21CollectiveEpilogueFwdINS6_IJS8_S8_S9_EEENS6_IJNS7_ILi1EEESH_SH_EEESB_SD_Li128ELb1ELb1ELb0ELb0EEENS1_19SingleTileSchedulerILb1ELb0ELb1ELi128EEEEEEEEEvNT_6ParamsE)
        /*0098*/ 	.word	0x000000f8


	//----- nvinfo : EIATTR_REGCOUNT
	.align		4
.L_36:
        /*009c*/ 	.byte	0x04, 0x2f
        /*009e*/ 	.short	(.L_38 - .L_37)
	.align		4
.L_37:
        /*00a0*/ 	.word	index@(_ZN7cutlass13device_kernelIN5flash19enable_sm80_to_sm89INS1_16FlashAttnFwdSm80INS1_25CollectiveMainloopFwdSm80ILi4ELi1ELb0EN4cute5tupleIJNS5_1CILi128EEENS7_ILi48EEES8_EEELi128ENS_10bfloat16_tEfNS_4arch4Sm80ELb0ELb1ELb0ELb1ELb0ELb0ELb1ELb0EEENS1_21CollectiveEpilogueFwdINS6_IJS8_S8_S9_EEENS6_IJNS7_ILi1EEESH_SH_EEESB_SD_Li128ELb1ELb1ELb0ELb0EEENS1_19SingleTileSchedulerILb1ELb0ELb1ELi128EEEEEEEEEvNT_6ParamsE)
        /*00a4*/ 	.word	0x000000ff


	//----- nvinfo : EIATTR_FRAME_SIZE
	.align		4
.L_38:
        /*00a8*/ 	.byte	0x04, 0x11
        /*00aa*/ 	.short	(.L_40 - .L_39)
	.align		4
.L_39:
        /*00ac*/ 	.word	index@(_ZN7cutlass13device_kernelIN5flash19enable_sm80_to_sm89INS1_16FlashAttnFwdSm80INS1_25CollectiveMainloopFwdSm80ILi4ELi1ELb0EN4cute5tupleIJNS5_1CILi128EEENS7_ILi48EEES8_EEELi128ENS_10bfloat16_tEfNS_4arch4Sm80ELb0ELb1ELb0ELb1ELb0ELb0ELb1ELb0EEENS1_21CollectiveEpilogueFwdINS6_IJS8_S8_S9_EEENS6_IJNS7_ILi1EEESH_SH_EEESB_SD_Li128ELb1ELb1ELb0ELb0EEENS1_19SingleTileSchedulerILb1ELb0ELb1ELi128EEEEEEEEEvNT_6ParamsE)
        /*00b0*/ 	.word	0x00000078


	//----- nvinfo : EIATTR_REGCOUNT
	.align		4
.L_40:
        /*00b4*/ 	.byte	0x04, 0x2f
        /*00b6*/ 	.short	(.L_42 - .L_41)
	.align		4
.L_41:
        /*00b8*/ 	.word	index@(_ZN7cutlass13device_kernelIN5flash19enable_sm80_to_sm89INS1_16FlashAttnFwdSm80INS1_25CollectiveMainloopFwdSm80ILi4ELi1ELb0EN4cute5tupleIJNS5_1CILi128EEENS7_ILi48EEES8_EEELi128ENS_10bfloat16_tEfNS_4arch4Sm80ELb0ELb1ELb0ELb0ELb0ELb0ELb1ELb0EEENS1_21CollectiveEpilogueFwdINS6_IJS8_S8_S9_EEENS6_IJNS7_ILi1EEESH_SH_EEESB_SD_Li128ELb0ELb1ELb0ELb0EEENS1_19SingleTileSchedulerILb0ELb0ELb1ELi128EEEEEEEEEvNT_6ParamsE)
        /*00bc*/ 	.word	0x000000ff


	//----- nvinfo : EIATTR_FRAME_SIZE
	.align		4
.L_42:
        /*00c0*/ 	.byte	0x04, 0x11
        /*00c2*/ 	.short	(.L_44 - .L_43)
	.align		4
.L_43:
        /*00c4*/ 	.word	index@(_ZN7cutlass13device_kernelIN5flash19enable_sm80_to_sm89INS1_16FlashAttnFwdSm80INS1_25CollectiveMainloopFwdSm80ILi4ELi1ELb0EN4cute5tupleIJNS5_1CILi128EEENS7_ILi48EEES8_EEELi128ENS_10bfloat16_tEfNS_4arch4Sm80ELb0ELb1ELb0ELb0ELb0ELb0ELb1ELb0EEENS1_21CollectiveEpilogueFwdINS6_IJS8_S8_S9_EEENS6_IJNS7_ILi1EEESH_SH_EEESB_SD_Li128ELb0ELb1ELb0ELb0EEENS1_19SingleTileSchedulerILb0ELb0ELb1ELi128EEEEEEEEEvNT_6ParamsE)
        /*00c8*/ 	.word	0x00000080


	//----- nvinfo : EIATTR_REGCOUNT
	.align		4
.L_44:
        /*00cc*/ 	.byte	0x04, 0x2f
        /*00ce*/ 	.short	(.L_46 - .L_45)
	.align		4
.L_45:
        /*00d0*/ 	.word	index@(_ZN7cutlass13device_kernelIN5flash19enable_sm80_to_sm89INS1_16FlashAttnFwdSm80INS1_25CollectiveMainloopFwdSm80ILi4ELi1ELb0EN4cute5tupleIJNS5_1CILi128EEENS7_ILi64EEES8_EEELi128ENS_10bfloat16_tEfNS_4arch4Sm80ELb0ELb0ELb0ELb1ELb0ELb1ELb1ELb0EEENS1_21CollectiveEpilogueFwdINS6_IJS8_S8_S9_EEENS6_IJNS7_ILi1EEESH_SH_EEESB_SD_Li128ELb1ELb1ELb0ELb0EEENS1_19SingleTileSchedulerILb1ELb0ELb1ELi128EEEEEEEEEvNT_6ParamsE)
        /*00d4*/ 	.word	0x000000ff


	//----- nvinfo : EIATTR_FRAME_SIZE
	.align		4
.L_46:
        /*00d8*/ 	.byte	0x04, 0x11
        /*00da*/ 	.short	(.L_48 - .L_47)
	.align		4
.L_47:
        /*00dc*/ 	.word	index@(_ZN7cutlass13device_kernelIN5flash19enable_sm80_to_sm89INS1_16FlashAttnFwdSm80INS1_25CollectiveMainloopFwdSm80ILi4ELi1ELb0EN4cute5tupleIJNS5_1CILi128EEENS7_ILi64EEES8_EEELi128ENS_10bfloat16_tEfNS_4arch4Sm80ELb0ELb0ELb0ELb1ELb0ELb1ELb1ELb0EEENS1_21CollectiveEpilogueFwdINS6_IJS8_S8_S9_EEENS6_IJNS7_ILi1EEESH_SH_EEESB_SD_Li128ELb1ELb1ELb0ELb0EEENS1_19SingleTileSchedulerILb1ELb0ELb1ELi128EEEEEEEEEvNT_6ParamsE)
        /*00e0*/ 	.word	0x000000a8


	//----- nvinfo : EIATTR_REGCOUNT
	.align		4
.L_48:
        /*00e4*/ 	.byte	0x04, 0x2f
        /*00e6*/ 	.short	(.L_50 - .L_49)
	.align		4
.L_49:
        /*00e8*/ 	.word	index@(_ZN7cutlass13device_kernelIN5flash19enable_sm80_to_sm89INS1_16FlashAttnFwdSm80INS1_25CollectiveMainloopFwdSm80ILi4ELi1ELb0EN4cute5tupleIJNS5_1CILi128EEENS7_ILi64EEES8_EEELi128ENS_10bfloat16_tEfNS_4arch4Sm80ELb0ELb0ELb0ELb1ELb0ELb0ELb1ELb0EEENS1_21CollectiveEpilogueFwdINS6_IJS8_S8_S9_EEENS6_IJNS7_ILi1EEESH_SH_EEESB_SD_Li128ELb1ELb1ELb0ELb0EEENS1_19SingleTileSchedulerILb1ELb0ELb1ELi128EEEEEEEEEvNT_6ParamsE)
        /*00ec*/ 	.word	0x000000ff


	//----- nvinfo : EIATTR_FRAME_SIZE
	.align		4
.L_50:
        /*00f0*/ 	.byte	0x04, 0x11
        /*00f2*/ 	.short	(.L_52 - .L_51)
	.align		4
.L_51:
        /*00f4*/ 	.word	index@(_ZN7cutlass13device_kernelIN5flash19enable_sm80_to_sm89INS1_16FlashAttnFwdSm80INS1_25CollectiveMainloopFwdSm80ILi4ELi1ELb0EN4cute5tupleIJNS5_1CILi128EEENS7_ILi64EEES8_EEELi128ENS_10bfloat16_tEfNS_4arch4Sm80ELb0ELb0ELb0ELb1ELb0ELb0ELb1ELb0EEENS1_21CollectiveEpilogueFwdINS6_IJS8_S8_S9_EEENS6_IJNS7_ILi1EEESH_SH_EEESB_SD_Li128ELb1ELb1ELb0ELb0EEENS1_19SingleTileSchedulerILb1ELb0ELb1ELi128EEEEEEEEEvNT_6ParamsE)
        /*00f8*/ 	.word	0x00000090


	//----- nvinfo : EIATTR_REGCOUNT
	.align		4
.L_52:
        /*00fc*/ 	.byte	0x04, 0x2f
        /*00fe*/ 	.short	(.L_54 - .L_53)
	.align		4
.L_53:
        /*0100*/ 	.word	index@(_ZN7cutlass13device_kernelIN5flash19enable_sm80_to_sm89INS1_16FlashAttnFwdSm80INS1_25CollectiveMainloopFwdSm80ILi4ELi1ELb0EN4cute5tupleIJNS5_1CILi128EEENS7_ILi64EEES8_EEELi128ENS_10bfloat16_tEfNS_4arch4Sm80ELb0ELb0ELb0ELb0ELb0ELb0ELb1ELb0EEENS1_21CollectiveEpilogueFwdINS6_IJS8_S8_S9_EEENS6_IJNS7_ILi1EEESH_SH_EEESB_SD_Li128ELb0ELb1ELb0ELb0EEENS1_19SingleTileSchedulerILb0ELb0ELb1ELi128EEEEEEEEEvNT_6ParamsE)
        /*0104*/ 	.word	0x000000ff


	//----- nvinfo : EIATTR_FRAME_SIZE
	.align		4
.L_54:
        /*0108*/ 	.byte	0x04, 0x11
        /*010a*/ 	.short	(.L_56 - .L_55)
	.align		4
.L_55:
        /*010c*/ 	.word	index@(_ZN7cutlass13device_kernelIN5flash19enable_sm80_to_sm89INS1_16FlashAttnFwdSm80INS1_25CollectiveMainloopFwdSm80ILi4ELi1ELb0EN4cute5tupleIJNS5_1CILi128EEENS7_ILi64EEES8_EEELi128ENS_10bfloat16_tEfNS_4arch4Sm80ELb0ELb0ELb0ELb0ELb0ELb0ELb1ELb0EEENS1_21CollectiveEpilogueFwdINS6_IJS8_S8_S9_EEENS6_IJNS7_ILi1EEESH_SH_EEESB_SD_Li128ELb0ELb1ELb0ELb0EEENS1_19SingleTileSchedulerILb0ELb0ELb1ELi128EEEEEEEEEvNT_6ParamsE)
        /*0110*/ 	.word	0x00000058


	//----- nvinfo : EIATTR_REGCOUNT
	.align		4
.L_56:
        /*0114*/ 	.byte	0x04, 0x2f
        /*0116*/ 	.short	(.L_58 - .L_57)
	.align		4
.L_57:
        /*0118*/ 	.word	index@(_ZN7cutlass13device_kernelIN5flash19enable_sm80_to_sm89INS1_16FlashAttnFwdSm80INS1_25CollectiveMainloopFwdSm80ILi8ELi1ELb1EN4cute5tupleIJNS5_1CILi128EEES8_S8_EEELi128ENS_10bfloat16_tEfNS_4arch4Sm80ELb1ELb0ELb0ELb1ELb0ELb1ELb1ELb0EEENS1_21CollectiveEpilogueFwdIS9_NS6_IJNS7_ILi1EEESF_SF_EEESA_SC_Li256ELb1ELb1ELb0ELb0EEENS1_19SingleTileSchedulerILb1ELb0ELb1ELi128EEEEEEEEEvNT_6ParamsE)
        /*011c*/ 	.word	0x000000ff


	//----- nvinfo : EIATTR_FRAME_SIZE
	.align		4
.L_58:
        /*0120*/ 	.byte	0x04, 0x11
        /*0122*/ 	.short	(.L_60 - .L_59)
	.align		4
.L_59:
        /*0124*/ 	.word	index@(_ZN7cutlass13device_kernelIN5flash19enable_sm80_to_sm89INS1_16FlashAttnFwdSm80INS1_25CollectiveMainloopFwdSm80ILi8ELi1ELb1EN4cute5tupleIJNS5_1CILi128EEES8_S8_EEELi128ENS_10bfloat16_tEfNS_4arch4Sm80ELb1ELb0ELb0ELb1ELb0ELb1ELb1ELb0EEENS1_21CollectiveEpilogueFwdIS9_NS6_IJNS7_ILi1EEESF_SF_EEESA_SC_Li256ELb1ELb1ELb0ELb0EEENS1_19SingleTileSchedulerILb1ELb0ELb1ELi128EEEEEEEEEvNT_6ParamsE)
        /*0128*/ 	.word	0x00000060


	//----- nvinfo : EIATTR_REGCOUNT
	.align		4
.L_60:
        /*012c*/ 	.byte	0x04, 0x2f
        /*012e*/ 	.short	(.L_62 - .L_61)
	.align		4
.L_61:
        /*0130*/ 	.word	index@(_ZN7cutlass13device_kernelIN5flash19enable_sm80_to_sm89INS1_16FlashAttnFwdSm80INS1_25CollectiveMainloopFwdSm80ILi8ELi1ELb1EN4cute5tupleIJNS5_1CILi128EEES8_S8_EEELi128ENS_10bfloat16_tEfNS_4arch4Sm80ELb1ELb0ELb0ELb1ELb0ELb0ELb1ELb0EEENS1_21CollectiveEpilogueFwdIS9_NS6_IJNS7_ILi1EEESF_SF_EEESA_SC_Li256ELb1ELb1ELb0ELb0EEENS1_19SingleTileSchedulerILb1ELb0ELb1ELi128EEEEEEEEEvNT_6ParamsE)
        /*0134*/ 	.word	0x000000ff


	//----- nvinfo : EIATTR_FRAME_SIZE
	.align		4
.L_62:
        /*0138*/ 	.byte	0x04, 0x11
        /*013a*/ 	.short	(.L_64 - .L_63)
	.align		4
.L_63:
        /*013c*/ 	.word	index@(_ZN7cutlass13device_kernelIN5flash19enable_sm80_to_sm89INS1_16FlashAttnFwdSm80INS1_25CollectiveMainloopFwdSm80ILi8ELi1ELb1EN4cute5tupleIJNS5_1CILi128EEES8_S8_EEELi128ENS_10bfloat16_tEfNS_4arch4Sm80ELb1ELb0ELb0ELb1ELb0ELb0ELb1ELb0EEENS1_21CollectiveEpilogueFwdIS9_NS6_IJNS7_ILi1EEESF_SF_EEESA_SC_Li256ELb1ELb1ELb0ELb0EEENS1_19SingleTileSchedulerILb1ELb0ELb1ELi128EEEEEEEEEvNT_6ParamsE)
        /*0140*/ 	.word	0x00000000


	//----- nvinfo : EIATTR_REGCOUNT
	.align		4
.L_64:
        /*0144*/ 	.byte	0x04, 0x2f
        /*0146*/ 	.short	(.L_66 - .L_65)
	.align		4
.L_65:
        /*0148*/ 	.word	index@(_ZN7cutlass13device_kernelIN5flash19enable_sm80_to_sm89INS1_16FlashAttnFwdSm80INS1_25CollectiveMainloopFwdSm80ILi8ELi1ELb1EN4cute5tupleIJNS5_1CILi128EEES8_S8_EEELi128ENS_10bfloat16_tEfNS_4arch4Sm80ELb1ELb0ELb0ELb0ELb0ELb0ELb1ELb0EEENS1_21CollectiveEpilogueFwdIS9_NS6_IJNS7_ILi1EEESF_SF_EEESA_SC_Li256ELb0ELb1ELb0ELb0EEENS1_30DynamicPersistentTileSchedulerILi256ELi256ELb0ELb1ELb0EEEEEEEEEvNT_6ParamsE)
        /*014c*/ 	.word	0x000000ff


	//----- nvinfo : EIATTR_FRAME_SIZE
	.align		4
.L_66:
        /*0150*/ 	.byte	0x04, 0x11
        /*0152*/ 	.short	(.L_68 - .L_67)
	.align		4
.L_67:
        /*0154*/ 	.word	index@($__internal_9_$__cuda_sm70_shflsync_idx_p)
        /*0158*/ 	.word	0x00000000


	//----- nvinfo : EIATTR_FRAME_SIZE
	.align		4
.L_68:
        /*015c*/ 	.byte	0x04, 0x11
        /*015e*/ 	.short	(.L_70 - .L_69)
	.align		4
.L_69:
        /*0160*/ 	.word	index@($__internal_8_$__cuda_sm70_shflsync_bfly_p)
        /*0164*/ 	.word	0x00000000


	//----- nvinfo : EIATTR_FRAME_SIZE
	.align		4
.L_70:
        /*0168*/ 	.byte	0x04, 0x11
        /*016a*/ 	.short	(.L_72 - .L_71)
	.align		4
.L_71:
        /*016c*/ 	.word	index@(_ZN7cutlass13device_kernelIN5flash19enable_sm80_to_sm89INS1_16FlashAttnFwdSm80INS1_25CollectiveMainloopFwdSm80ILi8ELi1ELb1EN4cute5tupleIJNS5_1CILi128EEES8_S8_EEELi128ENS_10bfloat16_tEfNS_4arch4Sm80ELb1ELb0ELb0ELb0ELb0ELb0ELb1ELb0EEENS1_21CollectiveEpilogueFwdIS9_NS6_IJNS7_ILi1EEESF_SF_EEESA_SC_Li256ELb0ELb1ELb0ELb0EEENS1_30DynamicPersistentTileSchedulerILi256ELi256ELb0ELb1ELb0EEEEEEEEEvNT_6ParamsE)
        /*0170*/ 	.word	0x00000080


	//----- nvinfo : EIATTR_REGCOUNT
	.align		4
.L_72:
        /*0174*/ 	.byte	0x04, 0x2f
        /*0176*/ 	.short	(.L_74 - .L_73)
	.align		4
.L_73:
        /*0178*/ 	.word	index@(_ZN7cutlass13device_kernelIN5flash19enable_sm80_to_sm89INS1_16FlashAttnFwdSm80INS1_25CollectiveMainloopFwdSm80ILi8ELi1ELb1EN4cute5tupleIJNS5_1CILi128EEENS7_ILi96EEES8_EEELi128ENS_10bfloat16_tEfNS_4arch4Sm80ELb0ELb1ELb0ELb1ELb0ELb1ELb1ELb0EEENS1_21CollectiveEpilogueFwdINS6_IJS8_S8_S9_EEENS6_IJNS7_ILi1EEESH_SH_EEESB_SD_Li256ELb1ELb1ELb0ELb0EEENS1_19SingleTileSchedulerILb1ELb0ELb1ELi128EEEEEEEEEvNT_6ParamsE)
        /*017c*/ 	.word	0x000000fe


	//----- nvinfo : EIATTR_FRAME_SIZE
	.align		4
.L_74:
        /*0180*/ 	.byte	0x04, 0x11
        /*0182*/ 	.short	(.L_76 - .L_75)
	.align		4
.L_75:
        /*0184*/ 	.word	index@(_ZN7cutlass13device_kernelIN5flash19enable_sm80_to_sm89INS1_16FlashAttnFwdSm80INS1_25CollectiveMainloopFwdSm80ILi8ELi1ELb1EN4cute5tupleIJNS5_1CILi128EEENS7_ILi96EEES8_EEELi128ENS_10bfloat16_tEfNS_4arch4Sm80ELb0ELb1ELb0ELb1ELb0ELb1ELb1ELb0EEENS1_21CollectiveEpilogueFwdINS6_IJS8_S8_S9_EEENS6_IJNS7_ILi1EEESH_SH_EEESB_SD_Li256ELb1ELb1ELb0ELb0EEENS1_19SingleTileSchedulerILb1ELb0ELb1ELi128EEEEEEEEEvNT_6ParamsE)
        /*0188*/ 	.word	0x00000000


	//----- nvinfo : EIATTR_REGCOUNT
	.align		4
.L_76:
        /*018c*/ 	.byte	0x04, 0x2f
        /*018e*/ 	.short	(.L_78 - .L_77)
	.align		4
.L_77:
        /*0190*/ 	.word	index@(_ZN7cutlass13device_kernelIN5flash19enable_sm80_to_sm89INS1_16FlashAttnFwdSm80INS1_25CollectiveMainloopFwdSm80ILi8ELi1ELb1EN4cute5tupleIJNS5_1CILi128EEENS7_ILi96EEES8_EEELi128ENS_10bfloat16_tEfNS_4arch4Sm80ELb0ELb1ELb0ELb1ELb0ELb0ELb1ELb0EEENS1_21CollectiveEpilogueFwdINS6_IJS8_S8_S9_EEENS6_IJNS7_ILi1EEESH_SH_EEESB_SD_Li256ELb1ELb1ELb0ELb0EEENS1_19SingleTileSchedulerILb1ELb0ELb1ELi128EEEEEEEEEvNT_6ParamsE)
        /*0194*/ 	.word	0x000000fc


	//----- nvinfo : EIATTR_FRAME_SIZE
	.align		4
.L_78:
        /*0198*/ 	.byte	0x04, 0x11
        /*019a*/ 	.short	(.L_80 - .L_79)
	.align		4
.L_79:
        /*019c*/ 	.word	index@(_ZN7cutlass13device_kernelIN5flash19enable_sm80_to_sm89INS1_16FlashAttnFwdSm80INS1_25CollectiveMainloopFwdSm80ILi8ELi1ELb1EN4cute5tupleIJNS5_1CILi128EEENS7_ILi96EEES8_EEELi128ENS_10bfloat16_tEfNS_4arch4Sm80ELb0ELb1ELb0ELb1ELb0ELb0ELb1ELb0EEENS1_21CollectiveEpilogueFwdINS6_IJS8_S8_S9_EEENS6_IJNS7_ILi1EEESH_SH_EEESB_SD_Li256ELb1ELb1ELb0ELb0EEENS1_19SingleTileSchedulerILb1ELb0ELb1ELi128EEEEEEEEEvNT_6ParamsE)
        /*01a0*/ 	.word	0x00000000


	//----- nvinfo : EIATTR_REGCOUNT
	.align		4
.L_80:
        /*01a4*/ 	.byte	0x04, 0x2f
        /*01a6*/ 	.short	(.L_82 - .L_81)
	.align		4
.L_81:
        /*01a8*/ 	.word	index@(_ZN7cutlass13device_kernelIN5flash19enable_sm80_to_sm89INS1_16FlashAttnFwdSm80INS1_25CollectiveMainloopFwdSm80ILi8ELi1ELb1EN4cute5tupleIJNS5_1CILi128EEENS7_ILi96EEES8_EEELi128ENS_10bfloat16_tEfNS_4arch4Sm80ELb0ELb1ELb0ELb0ELb0ELb0ELb1ELb0EEENS1_21CollectiveEpilogueFwdINS6_IJS8_S8_S9_EEENS6_IJNS7_ILi1EEESH_SH_EEESB_SD_Li256ELb0ELb1ELb0ELb0EEENS1_19SingleTileSchedulerILb0ELb0ELb1ELi128EEEEEEEEEvNT_6ParamsE)
        /*01ac*/ 	.word	0x000000f8


	//----- nvinfo : EIATTR_FRAME_SIZE
	.align		4
.L_82:
        /*01b0*/ 	.byte	0x04, 0x11
        /*01b2*/ 	.short	(.L_84 - .L_83)
	.align		4
.L_83:
        /*01b4*/ 	.word	index@(_ZN7cutlass13device_kernelIN5flash19enable_sm80_to_sm89INS1_16FlashAttnFwdSm80INS1_25CollectiveMainloopFwdSm80ILi8ELi1ELb1EN4cute5tupleIJNS5_1CILi128EEENS7_ILi96EEES8_EEELi128ENS_10bfloat16_tEfNS_4arch4Sm80ELb0ELb1ELb0ELb0ELb0ELb0ELb1ELb0EEENS1_21CollectiveEpilogueFwdINS6_IJS8_S8_S9_EEENS6_IJNS7_ILi1EEESH_SH_EEESB_SD_Li256ELb0ELb1ELb0ELb0EEENS1_19SingleTileSchedulerILb0ELb0ELb1ELi128EEEEEEEEEvNT_6ParamsE)
        /*01b8*/ 	.word	0x00000000


	//----- nvinfo : EIATTR_REGCOUNT
	.align		4
.L_84:
        /*01bc*/ 	.byte	0x04, 0x2f
        /*01be*/ 	.short	(.L_86 - .L_85)
	.align		4
.L_85:
        /*01c0*/ 	.word	index@(_ZN7cutlass13device_kernelIN5flash19enable_sm80_to_sm89INS1_16FlashAttnFwdSm80INS1_25CollectiveMainloopFwdSm80ILi8ELi1ELb1EN4cute5tupleIJNS5_1CILi128EEES8_S8_EEELi128ENS_10bfloat16_tEfNS_4arch4Sm80ELb0ELb0ELb0ELb1ELb0ELb1ELb1ELb0EEENS1_21CollectiveEpilogueFwdIS9_NS6_IJNS7_ILi1EEESF_SF_EEESA_SC_Li256ELb1ELb1ELb0ELb0EEENS1_19SingleTileSchedulerILb1ELb0ELb1ELi128EEEEEEEEEvNT_6ParamsE)
        /*01c4*/ 	.word	0x000000ff


	//----- nvinfo : EIATTR_FRAME_SIZE
	.align		4
.L_86:
        /*01c8*/ 	.byte	0x04, 0x11
        /*01ca*/ 	.short	(.L_88 - .L_87)
	.align		4
.L_87:
        /*01cc*/ 	.word	index@(_ZN7cutlass13device_kernelIN5flash19enable_sm80_to_sm89INS1_16FlashAttnFwdSm80INS1_25CollectiveMainloopFwdSm80ILi8ELi1ELb1EN4cute5tupleIJNS5_1CILi128EEES8_S8_EEELi128ENS_10bfloat16_tEfNS_4arch4Sm80ELb0ELb0ELb0ELb1ELb0ELb1ELb1ELb0EEENS1_21CollectiveEpilogueFwdIS9_NS6_IJNS7_ILi1EEESF_SF_EEESA_SC_Li256ELb1ELb1ELb0ELb0EEENS1_19SingleTileSchedulerILb1ELb0ELb1ELi128EEEEEEEEEvNT_6ParamsE)
        /*01d0*/ 	.word	0x00000008


	//----- nvinfo : EIATTR_REGCOUNT
	.align		4
.L_88:
        /*01d4*/ 	.byte	0x04, 0x2f
        /*01d6*/ 	.short	(.L_90 - .L_89)
	.align		4
.L_89:
        /*01d8*/ 	.word	index@(_ZN7cutlass13device_kernelIN5flash19enable_sm80_to_sm89INS1_16FlashAttnFwdSm80INS1_25CollectiveMainloopFwdSm80ILi8ELi1ELb1EN4cute5tupleIJNS5_1CILi128EEES8_S8_EEELi128ENS_10bfloat16_tEfNS_4arch4Sm80ELb0ELb0ELb0ELb1ELb0ELb0ELb1ELb0EEENS1_21CollectiveEpilogueFwdIS9_NS6_IJNS7_ILi1EEESF_SF_EEESA_SC_Li256ELb1ELb1ELb0ELb0EEENS1_19SingleTileSchedulerILb1ELb0ELb1ELi128EEEEEEEEEvNT_6ParamsE)
        /*01dc*/ 	.word	0x000000ff


	//----- nvinfo : EIATTR_FRAME_SIZE
	.align		4
.L_90:
        /*01e0*/ 	.byte	0x04, 0x11
        /*01e2*/ 	.short	(.L_92 - .L_91)
	.align		4
.L_91:
        /*01e4*/ 	.word	index@(_ZN7cutlass13device_kernelIN5flash19enable_sm80_to_sm89INS1_16FlashAttnFwdSm80INS1_25CollectiveMainloopFwdSm80ILi8ELi1ELb1EN4cute5tupleIJNS5_1CILi128EEES8_S8_EEELi128ENS_10bfloat16_tEfNS_4arch4Sm80ELb0ELb0ELb0ELb1ELb0ELb0ELb1ELb0EEENS1_21CollectiveEpilogueFwdIS9_NS6_IJNS7_ILi1EEESF_SF_EEESA_SC_Li256ELb1ELb1ELb0ELb0EEENS1_19SingleTileSchedulerILb1ELb0ELb1ELi128EEEEEEEEEvNT_6ParamsE)
        /*01e8*/ 	.word	0x00000000


	//----- nvinfo : EIATTR_REGCOUNT
	.align		4
.L_92:
        /*01ec*/ 	.byte	0x04, 0x2f
        /*01ee*/ 	.short	(.L_94 - .L_93)
	.align		4
.L_93:
        /*01f0*/ 	.word	index@(_ZN7cutlass13device_kernelIN5flash19enable_sm80_to_sm89INS1_16FlashAttnFwdSm80INS1_25CollectiveMainloopFwdSm80ILi8ELi1ELb1EN4cute5tupleIJNS5_1CILi128EEES8_S8_EEELi128ENS_10bfloat16_tEfNS_4arch4Sm80ELb0ELb0ELb0ELb0ELb0ELb0ELb1ELb0EEENS1_21CollectiveEpilogueFwdIS9_NS6_IJNS7_ILi1EEESF_SF_EEESA_SC_Li256ELb0ELb1ELb0ELb0EEENS1_19SingleTileSchedulerILb0ELb0ELb1ELi128EEEEEEEEEvNT_6ParamsE)
        /*01f4*/ 	.word	0x000000ff


	//----- nvinfo : EIATTR_FRAME_SIZE
	.align		4
.L_94:
        /*01f8*/ 	.byte	0x04, 0x11
        /*01fa*/ 	.short	(.L_96 - .L_95)
	.align		4
.L_95:
        /*01fc*/ 	.word	index@(_ZN7cutlass13device_kernelIN5flash19enable_sm80_to_sm89INS1_16FlashAttnFwdSm80INS1_25CollectiveMainloopFwdSm80ILi8ELi1ELb1EN4cute5tupleIJNS5_1CILi128EEES8_S8_EEELi128ENS_10bfloat16_tEfNS_4arch4Sm80ELb0ELb0ELb0ELb0ELb0ELb0ELb1ELb0EEENS1_21CollectiveEpilogueFwdIS9_NS6_IJNS7_ILi1EEESF_SF_EEESA_SC_Li256ELb0ELb1ELb0ELb0EEENS1_19SingleTileSchedulerILb0ELb0ELb1ELi128EEEEEEEEEvNT_6ParamsE)
        /*0200*/ 	.word	0x00000010


	//----- nvinfo : EIATTR_REGCOUNT
	.align		4
.L_96:
        /*0204*/ 	.byte	0x04, 0x2f
        /*0206*/ 	.short	(.L_98 - .L_97)
	.align		4
.L_97:
        /*0208*/ 	.word	index@(_ZN7cutlass13device_kernelIN5flash19enable_sm80_to_sm89INS1_16FlashAttnFwdSm80INS1_25CollectiveMainloopFwdSm80ILi4ELi1ELb0EN4cute5tupleIJNS5_1CILi128EEENS7_ILi64EEES8_EEELi128ENS_10bfloat16_tEfNS_4arch4Sm80ELb1ELb0ELb1ELb1ELb0ELb1ELb1ELb0EEENS1_21CollectiveEpilogueFwdINS6_IJS8_S8_S9_EEENS6_IJNS7_ILi1EEESH_SH_EEESB_SD_Li128ELb1ELb1ELb0ELb0EEENS1_19SingleTileSchedulerILb1ELb0ELb1ELi128EEEEEEEEEvNT_6ParamsE)
        /*020c*/ 	.word	0x000000ff


	//----- nvinfo : EIATTR_FRAME_SIZE
	.align		4
.L_98:
        /*0210*/ 	.byte	0x04, 0x11
        /*0212*/ 	.short	(.L_100 - .L_99)
	.align		4
.L_99:
        /*0214*/ 	.word	index@($__internal_7_$__cuda_sm70_shflsync_idx_p)
        /*0218*/ 	.word	0x00000000


	//----- nvinfo : EIATTR_FRAME_SIZE
	.align		4
.L_100:
        /*021c*/ 	.byte	0x04, 0x11
        /*021e*/ 	.short	(.L_102 - .L_101)
	.align		4
.L_101:
        /*0220*/ 	.word	index@($__internal_6_$__cuda_sm70_shflsync_bfly_p)
        /*0224*/ 	.word	0x00000000


	//----- nvinfo : EIATTR_FRAME_SIZE
	.align		4
.L_102:
        /*0228*/ 	.byte	0x04, 0x11
        /*022a*/ 	.short	(.L_104 - .L_103)
	.align		4
.L_103:
        /*022c*/ 	.word	index@($_ZN7cutlass13device_kernelIN5flash19enable_sm80_to_sm89INS1_16FlashAttnFwdSm80INS1_25CollectiveMainloopFwdSm80ILi4ELi1ELb0EN4cute5tupleIJNS5_1CILi128EEENS7_ILi64EEES8_EEELi128ENS_10bfloat16_tEfNS_4arch4Sm80ELb1ELb0ELb1ELb1ELb0ELb1ELb1ELb0EEENS1_21CollectiveEpilogueFwdINS6_IJS8_S8_S9_EEENS6_IJNS7_ILi1EEESH_SH_EEESB_SD_Li128ELb1ELb1ELb0ELb0EEENS1_19SingleTileSchedulerILb1ELb0ELb1ELi128EEEEEEEEEvNT_6ParamsE$_ZZN5flash25CollectiveMainloopFwdSm80ILi4ELi1ELb0EN4cute5tupleIJNS1_1CILi128EEENS3_ILi64EEES4_EEELi128EN7cutlass10bfloat16_tEfNS7_4arch4Sm80ELb1ELb0ELb1ELb1ELb0ELb1ELb1ELb0EE3mmaINS_16FlashAttnFwdSm80ISB_NS_21CollectiveEpilogueFwdINS2_IJS4_S4_S5_EEENS2_IJNS3_ILi1EEESG_SG_EEES8_SA_Li128ELb1ELb1ELb0ELb0EEENS_19SingleTileSchedulerILb1ELb0ELb1ELi128EEEE13SharedStorageENS1_6TensorINS1_11ArrayEngineIfLm128EEENS1_6LayoutINS2_IJNS2_IJNS3_ILi2EEESR_EEESR_NS3_ILi16EEEEEENS2_IJNS2_IJSG_SR_EEENS3_ILi4EEENS3_ILi8EEEEEEEEEENS_7SoftmaxILi4ELi0EEEEEbRKNSB_6ParamsERT0_RT1_iRKNS_16SeqlenInfoQKNewKILb1ELb1EEENS2_IJiiiiEEERT_ENKUlvE_clEv)
        /*0230*/ 	.word	0x00000000


	//----- nvinfo : EIATTR_FRAME_SIZE
	.align		4
.L_104:
        /*0234*/ 	.byte	0x04, 0x11
        /*0236*/ 	.short	(.L_106 - .L_105)
	.align		4
.L_105:
        /*0238*/ 	.word	index@(_ZN7cutlass13device_kernelIN5flash19enable_sm80_to_sm89INS1_16FlashAttnFwdSm80INS1_25CollectiveMainloopFwdSm80ILi4ELi1ELb0EN4cute5tupleIJNS5_1CILi128EEENS7_ILi64EEES8_EEELi128ENS_10bfloat16_tEfNS_4arch4Sm80ELb1ELb0ELb1ELb1ELb0ELb1ELb1ELb0EEENS1_21CollectiveEpilogueFwdINS6_IJS8_S8_S9_EEENS6_IJNS7_ILi1EEESH_SH_EEESB_SD_Li128ELb1ELb1ELb0ELb0EEENS1_19SingleTileSchedulerILb1ELb0ELb1ELi128EEEEEEEEEvNT_6ParamsE)
        /*023c*/ 	.word	0x00000140


	//----- nvinfo : EIATTR_REGCOUNT
	.align		4
.L_106:
        /*0240*/ 	.byte	0x04, 0x2f
        /*0242*/ 	.short	(.L_108 - .L_107)
	.align		4
.L_107:
        /*0244*/ 	.word	index@(_ZN7cutlass13device_kernelIN5flash19enable_sm80_to_sm89INS1_16FlashAttnFwdSm80INS1_25CollectiveMainloopFwdSm80ILi4ELi1ELb0EN4cute5tupleIJNS5_1CILi128EEENS7_ILi64EEES8_EEELi128ENS_10bfloat16_tEfNS_4arch4Sm80ELb1ELb0ELb1ELb1ELb0ELb0ELb1ELb0EEENS1_21CollectiveEpilogueFwdINS6_IJS8_S8_S9_EEENS6_IJNS7_ILi1EEESH_SH_EEESB_SD_Li128ELb1ELb1ELb0ELb0EEENS1_19SingleTileSchedulerILb1ELb0ELb1ELi128EEEEEEEEEvNT_6ParamsE)
        /*0248*/ 	.word	0x000000ff


	//----- nvinfo : EIATTR_FRAME_SIZE
	.align		4
.L_108:
        /*024c*/ 	.byte	0x04, 0x11
        /*024e*/ 	.short	(.L_110 - .L_109)
	.align		4
.L_109:
        /*0250*/ 	.word	index@(_ZN7cutlass13device_kernelIN5flash19enable_sm80_to_sm89INS1_16FlashAttnFwdSm80INS1_25CollectiveMainloopFwdSm80ILi4ELi1ELb0EN4cute5tupleIJNS5_1CILi128EEENS7_ILi64EEES8_EEELi128ENS_10bfloat16_tEfNS_4arch4Sm80ELb1ELb0ELb1ELb1ELb0ELb0ELb1ELb0EEENS1_21CollectiveEpilogueFwdINS6_IJS8_S8_S9_EEENS6_IJNS7_ILi1EEESH_SH_EEESB_SD_Li128ELb1ELb1ELb0ELb0EEENS1_19SingleTileSchedulerILb1ELb0ELb1ELi128EEEEEEEEEvNT_6ParamsE)
        /*0254*/ 	.word	0x000000b0


	//----- nvinfo : EIATTR_REGCOUNT
	.align		4
.L_110:
        /*0258*/ 	.byte	0x04, 0x2f
        /*025a*/ 	.short	(.L_112 - .L_111)
	.align		4
.L_111:
        /*025c*/ 	.word	index@(_ZN7cutlass13device_kernelIN5flash19enable_sm80_to_sm89INS1_16FlashAttnFwdSm80INS1_25CollectiveMainloopFwdSm80ILi4ELi1ELb0EN4cute5tupleIJNS5_1CILi128EEENS7_ILi64EEES8_EEELi128ENS_10bfloat16_tEfNS_4arch4Sm80ELb1ELb0ELb1ELb0ELb0ELb0ELb1ELb0EEENS1_21CollectiveEpilogueFwdINS6_IJS8_S8_S9_EEENS6_IJNS7_ILi1EEESH_SH_EEESB_SD_Li128ELb0ELb1ELb0ELb0EEENS1_30DynamicPersistentTileSchedulerILi128ELi128ELb0ELb1ELb0EEEEEEEEEvNT_6ParamsE)
        /*0260*/ 	.word	0x000000ff


	//----- nvinfo : EIATTR_FRAME_SIZE
	.align		4
.L_112:
        /*0264*/ 	.byte	0x04, 0x11
        /*0266*/ 	.short	(.L_114 - .L_113)
	.align		4
.L_113:
        /*0268*/ 	.word	index@($__internal_5_$__cuda_sm70_shflsync_idx_p)
        /*026c*/ 	.word	0x00000000


	//----- nvinfo : EIATTR_FRAME_SIZE
	.align		4
.L_114:
        /*0270*/ 	.byte	0x04, 0x11
        /*0272*/ 	.short	(.L_116 - .L_115)
	.align		4
.L_115:
        /*0274*/ 	.word	index@($__internal_4_$__cuda_sm70_shflsync_bfly_p)
        /*0278*/ 	.word	0x00000000


	//----- nvinfo : EIATTR_FRAME_SIZE
	.align		4
.L_116:
        /*027c*/ 	.byte	0x04, 0x11
        /*027e*/ 	.short	(.L_118 - .L_117)
	.align		4
.L_117:
        /*0280*/ 	.word	index@(_ZN7cutlass13device_kernelIN5flash19enable_sm80_to_sm89INS1_16FlashAttnFwdSm80INS1_25CollectiveMainloopFwdSm80ILi4ELi1ELb0EN4cute5tupleIJNS5_1CILi128EEENS7_ILi64EEES8_EEELi128ENS_10bfloat16_tEfNS_4arch4Sm80ELb1ELb0ELb1ELb0ELb0ELb0ELb1ELb0EEENS1_21CollectiveEpilogueFwdINS6_IJS8_S8_S9_EEENS6_IJNS7_ILi1EEESH_SH_EEESB_SD_Li128ELb0ELb1ELb0ELb0EEENS1_30DynamicPersistentTileSchedulerILi128ELi128ELb0ELb1ELb0EEEEEEEEEvNT_6ParamsE)
        /*0284*/ 	.word	0x000000d8


	//----- nvinfo : EIATTR_REGCOUNT
	.align		4
.L_118:
        /*0288*/ 	.byte	0x04, 0x2f
        /*028a*/ 	.short	(.L_120 - .L_119)
	.align		4
.L_119:
        /*028c*/ 	.word	index@(_ZN7cutlass13device_kernelIN5flash19enable_sm80_to_sm89INS1_16FlashAttnFwdSm80INS1_25CollectiveMainloopFwdSm80ILi4ELi1ELb0EN4cute5tupleIJNS5_1CILi128EEENS7_ILi48EEES8_EEELi128ENS_10bfloat16_tEfNS_4arch4Sm80ELb0ELb1ELb1ELb1ELb0ELb1ELb1ELb0EEENS1_21CollectiveEpilogueFwdINS6_IJS8_S8_S9_EEENS6_IJNS7_ILi1EEESH_SH_EEESB_SD_Li128ELb1ELb1ELb0ELb0EEENS1_19SingleTileSchedulerILb1ELb0ELb1ELi128EEEEEEEEEvNT_6ParamsE)
        /*0290*/ 	.word	0x000000ff


	//----- nvinfo : EIATTR_FRAME_SIZE
	.align		4
.L_120:
        /*0294*/ 	.byte	0x04, 0x11
        /*0296*/ 	.short	(.L_122 - .L_121)
	.align		4
.L_121:
        /*0298*/ 	.word	index@($__internal_3_$__cuda_sm70_shflsync_idx_p)
        /*029c*/ 	.word	0x00000000


	//----- nvinfo : EIATTR_FRAME_SIZE
	.align		4
.L_122:
        /*02a0*/ 	.byte	0x04, 0x11
        /*02a2*/ 	.short	(.L_124 - .L_123)
	.align		4
.L_123:
        /*02a4*/ 	.word	index@($__internal_2_$__cuda_sm70_shflsync_bfly_p)
        /*02a8*/ 	.word	0x00000000


	//----- nvinfo : EIATTR_FRAME_SIZE
	.align		4
.L_124:
        /*02ac*/ 	.byte	0x04, 0x11
        /*02ae*/ 	.short	(.L_126 - .L_125)
	.align		4
.L_125:
        /*02b0*/ 	.word	index@($_ZN7cutlass13device_kernelIN5flash19enable_sm80_to_sm89INS1_16FlashAttnFwdSm80INS1_25CollectiveMainloopFwdSm80ILi4ELi1ELb0EN4cute5tupleIJNS5_1CILi128EEENS7_ILi48EEES8_EEELi128ENS_10bfloat16_tEfNS_4arch4Sm80ELb0ELb1ELb1ELb1ELb0ELb1ELb1ELb0EEENS1_21CollectiveEpilogueFwdINS6_IJS8_S8_S9_EEENS6_IJNS7_ILi1EEESH_SH_EEESB_SD_Li128ELb1ELb1ELb0ELb0EEENS1_19SingleTileSchedulerILb1ELb0ELb1ELi128EEEEEEEEEvNT_6ParamsE$_ZZN5flash25CollectiveMainloopFwdSm80ILi4ELi1ELb0EN4cute5tupleIJNS1_1CILi128EEENS3_ILi48EEES4_EEELi128EN7cutlass10bfloat16_tEfNS7_4arch4Sm80ELb0ELb1ELb1ELb1ELb0ELb1ELb1ELb0EE3mmaINS_16FlashAttnFwdSm80ISB_NS_21CollectiveEpilogueFwdINS2_IJS4_S4_S5_EEENS2_IJNS3_ILi1EEESG_SG_EEES8_SA_Li128ELb1ELb1ELb0ELb0EEENS_19SingleTileSchedulerILb1ELb0ELb1ELi128EEEE13SharedStorageENS1_6TensorINS1_11ArrayEngineIfLm128EEENS1_6LayoutINS2_IJNS2_IJNS3_ILi2EEESR_EEESR_NS3_ILi16EEEEEENS2_IJNS2_IJSG_SR_EEENS3_ILi4EEENS3_ILi8EEEEEEEEEENS_7SoftmaxILi4ELi0EEEEEbRKNSB_6ParamsERT0_RT1_iRKNS_16SeqlenInfoQKNewKILb1ELb1EEENS2_IJiiiiEEERT_ENKUlvE_clEv)
        /*02b4*/ 	.word	0x00000000


	//----- nvinfo : EIATTR_FRAME_SIZE
	.align		4
.L_126:
        /*02b8*/ 	.byte	0x04, 0x11
        /*02ba*/ 	.short	(.L_128 - .L_127)
	.align		4
.L_127:
        /*02bc*/ 	.word	index@(_ZN7cutlass13device_kernelIN5flash19enable_sm80_to_sm89INS1_16FlashAttnFwdSm80INS1_25CollectiveMainloopFwdSm80ILi4ELi1ELb0EN4cute5tupleIJNS5_1CILi128EEENS7_ILi48EEES8_EEELi128ENS_10bfloat16_tEfNS_4arch4Sm80ELb0ELb1ELb1ELb1ELb0ELb1ELb1ELb0EEENS1_21CollectiveEpilogueFwdINS6_IJS8_S8_S9_EEENS6_IJNS7_ILi1EEESH_SH_EEESB_SD_Li128ELb1ELb1ELb0ELb0EEENS1_19SingleTileSchedulerILb1ELb0ELb1ELi128EEEEEEEEEvNT_6ParamsE)
        /*02c0*/ 	.word	0x00000100


	//----- nvinfo : EIATTR_REGCOUNT
	.align		4
.L_128:
        /*02c4*/ 	.byte	0x04, 0x2f
        /*02c6*/ 	.short	(.L_130 - .L_129)
	.align		4
.L_129:
        /*02c8*/ 	.word	index@(_ZN7cutlass13device_kernelIN5flash19enable_sm80_to_sm89INS1_16FlashAttnFwdSm80INS1_25CollectiveMainloopFwdSm80ILi4ELi1ELb0EN4cute5tupleIJNS5_1CILi128EEENS7_ILi48EEES8_EEELi128ENS_10bfloat16_tEfNS_4arch4Sm80ELb0ELb1ELb1ELb1ELb0ELb0ELb1ELb0EEENS1_21CollectiveEpilogueFwdINS6_IJS8_S8_S9_EEENS6_IJNS7_ILi1EEESH_SH_EEESB_SD_Li128ELb1ELb1ELb0ELb0EEENS1_19SingleTileSchedulerILb1ELb0ELb1ELi128EEEEEEEEEvNT_6ParamsE)
        /*02cc*/ 	.word	0x000000ff


	//----- nvinfo : EIATTR_FRAME_SIZE
	.align		4
.L_130:
        /*02d0*/ 	.byte	0x04, 0x11
        /*02d2*/ 	.short	(.L_132 - .L_131)
	.align		4
.L_131:
        /*02d4*/ 	.word	index@(_ZN7cutlass13device_kernelIN5flash19enable_sm80_to_sm89INS1_16FlashAttnFwdSm80INS1_25CollectiveMainloopFwdSm80ILi4ELi1ELb0EN4cute5tupleIJNS5_1CILi128EEENS7_ILi48EEES8_EEELi128ENS_10bfloat16_tEfNS_4arch4Sm80ELb0ELb1ELb1ELb1ELb0ELb0ELb1ELb0EEENS1_21CollectiveEpilogueFwdINS6_IJS8_S8_S9_EEENS6_IJNS7_ILi1EEESH_SH_EEESB_SD_Li128ELb1ELb1ELb0ELb0EEENS1_19SingleTileSchedulerILb1ELb0ELb1ELi128EEEEEEEEEvNT_6ParamsE)
        /*02d8*/ 	.word	0x00000070


	//----- nvinfo : EIATTR_REGCOUNT
	.align		4
.L_132:
        /*02dc*/ 	.byte	0x04, 0x2f
        /*02de*/ 	.short	(.L_134 - .L_133)
	.align		4
.L_133:
        /*02e0*/ 	.word	index@(_ZN7cutlass13device_kernelIN5flash19enable_sm80_to_sm89INS1_16FlashAttnFwdSm80INS1_25CollectiveMainloopFwdSm80ILi4ELi1ELb0EN4cute5tupleIJNS5_1CILi128EEENS7_ILi48EEES8_EEELi128ENS_10bfloat16_tEfNS_4arch4Sm80ELb0ELb1ELb1ELb0ELb0ELb0ELb1ELb0EEENS1_21CollectiveEpilogueFwdINS6_IJS8_S8_S9_EEENS6_IJNS7_ILi1EEESH_SH_EEESB_SD_Li128ELb0ELb1ELb0ELb0EEENS1_19SingleTileSchedulerILb0ELb0ELb1ELi128EEEEEEEEEvNT_6ParamsE)
        /*02e4*/ 	.word	0x000000ff


	//----- nvinfo : EIATTR_FRAME_SIZE
	.align		4
.L_134:
        /*02e8*/ 	.byte	0x04, 0x11
        /*02ea*/ 	.short	(.L_136 - .L_135)
	.align		4
.L_135:
        /*02ec*/ 	.word	index@(_ZN7cutlass13device_kernelIN5flash19enable_sm80_to_sm89INS1_16FlashAttnFwdSm80INS1_25CollectiveMainloopFwdSm80ILi4ELi1ELb0EN4cute5tupleIJNS5_1CILi128EEENS7_ILi48EEES8_EEELi128ENS_10bfloat16_tEfNS_4arch4Sm80ELb0ELb1ELb1ELb0ELb0ELb0ELb1ELb0EEENS1_21CollectiveEpilogueFwdINS6_IJS8_S8_S9_EEENS6_IJNS7_ILi1EEESH_SH_EEESB_SD_Li128ELb0ELb1ELb0ELb0EEENS1_19SingleTileSchedulerILb0ELb0ELb1ELi128EEEEEEEEEvNT_6ParamsE)
        /*02f0*/ 	.word	0x00000068


	//----- nvinfo : EIATTR_REGCOUNT
	.align		4
.L_136:
        /*02f4*/ 	.byte	0x04, 0x2f
        /*02f6*/ 	.short	(.L_138 - .L_137)
	.align		4
.L_137:
        /*02f8*/ 	.word	index@(_ZN7cutlass13device_kernelIN5flash19enable_sm80_to_sm89INS1_16FlashAttnFwdSm80INS1_25CollectiveMainloopFwdSm80ILi4ELi1ELb0EN4cute5tupleIJNS5_1CILi128EEENS7_ILi64EEES8_EEELi128ENS_10bfloat16_tEfNS_4arch4Sm80ELb0ELb0ELb1ELb1ELb0ELb1ELb1ELb0EEENS1_21CollectiveEpilogueFwdINS6_IJS8_S8_S9_EEENS6_IJNS7_ILi1EEESH_SH_EEESB_SD_Li128ELb1ELb1ELb0ELb0EEENS1_19SingleTileSchedulerILb1ELb0ELb1ELi128EEEEEEEEEvNT_6ParamsE)
        /*02fc*/ 	.word	0x000000ff


	//----- nvinfo : EIATTR_FRAME_SIZE
	.align		4
.L_138:
        /*0300*/ 	.byte	0x04, 0x11
        /*0302*/ 	.short	(.L_140 - .L_139)
	.align		4
.L_139:
        /*0304*/ 	.word	index@(_ZN7cutlass13device_kernelIN5flash19enable_sm80_to_sm89INS1_16FlashAttnFwdSm80INS1_25CollectiveMainloopFwdSm80ILi4ELi1ELb0EN4cute5tupleIJNS5_1CILi128EEENS7_ILi64EEES8_EEELi128ENS_10bfloat16_tEfNS_4arch4Sm80ELb0ELb0ELb1ELb1ELb0ELb1ELb1ELb0EEENS1_21CollectiveEpilogueFwdINS6_IJS8_S8_S9_EEENS6_IJNS7_ILi1EEESH_SH_EEESB_SD_Li128ELb1ELb1ELb0ELb0EEENS1_19SingleTileSchedulerILb1ELb0ELb1ELi128EEEEEEEEEvNT_6ParamsE)
        /*0308*/ 	.word	0x00000098


	//----- nvinfo : EIATTR_REGCOUNT
	.align		4
.L_140:
        /*030c*/ 	.byte	0x04, 0x2f
        /*030e*/ 	.short	(.L_142 - .L_141)
	.align		4
.L_141:
        /*0310*/ 	.word	index@(_ZN7cutlass13device_kernelIN5flash19enable_sm80_to_sm89INS1_16FlashAttnFwdSm80INS1_25CollectiveMainloopFwdSm80ILi4ELi1ELb0EN4cute5tupleIJNS5_1CILi128EEENS7_ILi64EEES8_EEELi128ENS_10bfloat16_tEfNS_4arch4Sm80ELb0ELb0ELb1ELb1ELb0ELb0ELb1ELb0EEENS1_21CollectiveEpilogueFwdINS6_IJS8_S8_S9_EEENS6_IJNS7_ILi1EEESH_SH_EEESB_SD_Li128ELb1ELb1ELb0ELb0EEENS1_19SingleTileSchedulerILb1ELb0ELb1ELi128EEEEEEEEEvNT_6ParamsE)
        /*0314*/ 	.word	0x000000ff


	//----- nvinfo : EIATTR_FRAME_SIZE
	.align		4
.L_142:
        /*0318*/ 	.byte	0x04, 0x11
        /*031a*/ 	.short	(.L_144 - .L_143)
	.align		4
.L_143:
        /*031c*/ 	.word	index@(_ZN7cutlass13device_kernelIN5flash19enable_sm80_to_sm89INS1_16FlashAttnFwdSm80INS1_25CollectiveMainloopFwdSm80ILi4ELi1ELb0EN4cute5tupleIJNS5_1CILi128EEENS7_ILi64EEES8_EEELi128ENS_10bfloat16_tEfNS_4arch4Sm80ELb0ELb0ELb1ELb1ELb0ELb0ELb1ELb0EEENS1_21CollectiveEpilogueFwdINS6_IJS8_S8_S9_EEENS6_IJNS7_ILi1EEESH_SH_EEESB_SD_Li128ELb1ELb1ELb0ELb0EEENS1_19SingleTileSchedulerILb1ELb0ELb1ELi128EEEEEEEEEvNT_6ParamsE)
        /*0320*/ 	.word	0x00000098


	//----- nvinfo : EIATTR_REGCOUNT
	.align		4
.L_144:
        /*0324*/ 	.byte	0x04, 0x2f
        /*0326*/ 	.short	(.L_146 - .L_145)
	.align		4
.L_145:
        /*0328*/ 	.word	index@(_ZN7cutlass13device_kernelIN5flash19enable_sm80_to_sm89INS1_16FlashAttnFwdSm80INS1_25CollectiveMainloopFwdSm80ILi4ELi1ELb0EN4cute5tupleIJNS5_1CILi128EEENS7_ILi64EEES8_EEELi128ENS_10bfloat16_tEfNS_4arch4Sm80ELb0ELb0ELb1ELb0ELb0ELb0ELb1ELb0EEENS1_21CollectiveEpilogueFwdINS6_IJS8_S8_S9_EEENS6_IJNS7_ILi1EEESH_SH_EEESB_SD_Li128ELb0ELb1ELb0ELb0EEENS1_19SingleTileSchedulerILb0ELb0ELb1ELi128EEEEEEEEEvNT_6ParamsE)
        /*032c*/ 	.word	0x000000ff


	//----- nvinfo : EIATTR_FRAME_SIZE
	.align		4
.L_146:
        /*0330*/ 	.byte	0x04, 0x11
        /*0332*/ 	.short	(.L_148 - .L_147)
	.align		4
.L_147:
        /*0334*/ 	.word	index@(_ZN7cutlass13device_kernelIN5flash19enable_sm80_to_sm89INS1_16FlashAttnFwdSm80INS1_25CollectiveMainloopFwdSm80ILi4ELi1ELb0EN4cute5tupleIJNS5_1CILi128EEENS7_ILi64EEES8_EEELi128ENS_10bfloat16_tEfNS_4arch4Sm80ELb0ELb0ELb1ELb0ELb0ELb0ELb1ELb0EEENS1_21CollectiveEpilogueFwdINS6_IJS8_S8_S9_EEENS6_IJNS7_ILi1EEESH_SH_EEESB_SD_Li128ELb0ELb1ELb0ELb0EEENS1_19SingleTileSchedulerILb0ELb0ELb1ELi128EEEEEEEEEvNT_6ParamsE)
        /*0338*/ 	.word	0x00000080


	//----- nvinfo : EIATTR_REGCOUNT
	.align		4
.L_148:
        /*033c*/ 	.byte	0x04, 0x2f
        /*033e*/ 	.short	(.L_150 - .L_149)
	.align		4
.L_149:
        /*0340*/ 	.word	index@(_ZN7cutlass13device_kernelIN5flash19enable_sm80_to_sm89INS1_16FlashAttnFwdSm80INS1_25CollectiveMainloopFwdSm80ILi8ELi1ELb1EN4cute5tupleIJNS5_1CILi128EEES8_S8_EEELi128ENS_10bfloat16_tEfNS_4arch4Sm80ELb1ELb0ELb1ELb1ELb0ELb1ELb1ELb0EEENS1_21CollectiveEpilogueFwdIS9_NS6_IJNS7_ILi1EEESF_SF_EEESA_SC_Li256ELb1ELb1ELb0ELb0EEENS1_19SingleTileSchedulerILb1ELb0ELb1ELi128EEEEEEEEEvNT_6ParamsE)
        /*0344*/ 	.word	0x000000ff


	//----- nvinfo : EIATTR_FRAME_SIZE
	.align		4
.L_150:
        /*0348*/ 	.byte	0x04, 0x11
        /*034a*/ 	.short	(.L_152 - .L_151)
	.align		4
.L_151:
        /*034c*/ 	.word	index@(_ZN7cutlass13device_kernelIN5flash19enable_sm80_to_sm89INS1_16FlashAttnFwdSm80INS1_25CollectiveMainloopFwdSm80ILi8ELi1ELb1EN4cute5tupleIJNS5_1CILi128EEES8_S8_EEELi128ENS_10bfloat16_tEfNS_4arch4Sm80ELb1ELb0ELb1ELb1ELb0ELb1ELb1ELb0EEENS1_21CollectiveEpilogueFwdIS9_NS6_IJNS7_ILi1EEESF_SF_EEESA_SC_Li256ELb1ELb1ELb0ELb0EEENS1_19SingleTileSchedulerILb1ELb0ELb1ELi128EEEEEEEEEvNT_6ParamsE)
        /*0350*/ 	.word	0x00000068


	//----- nvinfo : EIATTR_REGCOUNT
	.align		4
.L_152:
        /*0354*/ 	.byte	0x04, 0x2f
        /*0356*/ 	.short	(.L_154 - .L_153)
	.align		4
.L_153:
        /*0358*/ 	.word	index@(_ZN7cutlass13device_kernelIN5flash19enable_sm80_to_sm89INS1_16FlashAttnFwdSm80INS1_25CollectiveMainloopFwdSm80ILi8ELi1ELb1EN4cute5tupleIJNS5_1CILi128EEES8_S8_EEELi128ENS_10bfloat16_tEfNS_4arch4Sm80ELb1ELb0ELb1ELb1ELb0ELb0ELb1ELb0EEENS1_21CollectiveEpilogueFwdIS9_NS6_IJNS7_ILi1EEESF_SF_EEESA_SC_Li256ELb1ELb1ELb0ELb0EEENS1_19SingleTileSchedulerILb1ELb0ELb1ELi128EEEEEEEEEvNT_6ParamsE)
        /*035c*/ 	.word	0x000000ff


	//----- nvinfo : EIATTR_FRAME_SIZE
	.align		4
.L_154:
        /*0360*/ 	.byte	0x04, 0x11
        /*0362*/ 	.short	(.L_156 - .L_155)
	.align		4
.L_155:
        /*0364*/ 	.word	index@(_ZN7cutlass13device_kernelIN5flash19enable_sm80_to_sm89INS1_16FlashAttnFwdSm80INS1_25CollectiveMainloopFwdSm80ILi8ELi1ELb1EN4cute5tupleIJNS5_1CILi128EEES8_S8_EEELi128ENS_10bfloat16_tEfNS_4arch4Sm80ELb1ELb0ELb1ELb1ELb0ELb0ELb1ELb0EEENS1_21CollectiveEpilogueFwdIS9_NS6_IJNS7_ILi1EEESF_SF_EEESA_SC_Li256ELb1ELb1ELb0ELb0EEENS1_19SingleTileSchedulerILb1ELb0ELb1ELi128EEEEEEEEEvNT_6ParamsE)
        /*0368*/ 	.word	0x00000058


	//----- nvinfo : EIATTR_REGCOUNT
	.align		4
.L_156:
        /*036c*/ 	.byte	0x04, 0x2f
        /*036e*/ 	.short	(.L_158 - .L_157)
	.align		4
.L_157:
        /*0370*/ 	.word	index@(_ZN7cutlass13device_kernelIN5flash19enable_sm80_to_sm89INS1_16FlashAttnFwdSm80INS1_25CollectiveMainloopFwdSm80ILi8ELi1ELb1EN4cute5tupleIJNS5_1CILi128EEES8_S8_EEELi128ENS_10bfloat16_tEfNS_4arch4Sm80ELb1ELb0ELb1ELb0ELb0ELb0ELb1ELb0EEENS1_21CollectiveEpilogueFwdIS9_NS6_IJNS7_ILi1EEESF_SF_EEESA_SC_Li256ELb0ELb1ELb0ELb0EEENS1_30DynamicPersistentTileSchedulerILi256ELi256ELb0ELb1ELb0EEEEEEEEEvNT_6ParamsE)
        /*0374*/ 	.word	0x000000ff


	//----- nvinfo : EIATTR_FRAME_SIZE
	.align		4
.L_158:
        /*0378*/ 	.byte	0x04, 0x11
        /*037a*/ 	.short	(.L_160 - .L_159)
	.align		4
.L_159:
        /*037c*/ 	.word	index@($__internal_1_$__cuda_sm70_shflsync_idx_p)
        /*0380*/ 	.word	0x00000000


	//----- nvinfo : EIATTR_FRAME_SIZE
	.align		4
.L_160:
        /*0384*/ 	.byte	0x04, 0x11
        /*0386*/ 	.short	(.L_162 - .L_161)
	.align		4
.L_161:
        /*0388*/ 	.word	index@($__internal_0_$__cuda_sm70_shflsync_bfly_p)
        /*038c*/ 	.word	0x00000000


	//----- nvinfo : EIATTR_FRAME_SIZE
	.align		4
.L_162:
        /*0390*/ 	.byte	0x04, 0x11
        /*0392*/ 	.short	(.L_164 - .L_163)
	.align		4
.L_163:
        /*0394*/ 	.word	index@(_ZN7cutlass13device_kernelIN5flash19enable_sm80_to_sm89INS1_16FlashAttnFwdSm80INS1_25CollectiveMainloopFwdSm80ILi8ELi1ELb1EN4cute5tupleIJNS5_1CILi128EEES8_S8_EEELi128ENS_10bfloat16_tEfNS_4arch4Sm80ELb1ELb0ELb1ELb0ELb0ELb0ELb1ELb0EEENS1_21CollectiveEpilogueFwdIS9_NS6_IJNS7_ILi1EEESF_SF_EEESA_SC_Li256ELb0ELb1ELb0ELb0EEENS1_30DynamicPersistentTileSchedulerILi256ELi256ELb0ELb1ELb0EEEEEEEEEvNT_6ParamsE)
        /*0398*/ 	.word	0x00000078


	//----- nvinfo : EIATTR_REGCOUNT
	.align		4
.L_164:
        /*039c*/ 	.byte	0x04, 0x2f
        /*039e*/ 	.short	(.L_166 - .L_165)
	.align		4
.L_165:
        /*03a0*/ 	.word	index@(_ZN7cutlass13device_kernelIN5flash19enable_sm80_to_sm89INS1_16FlashAttnFwdSm80INS1_25CollectiveMainloopFwdSm80ILi8ELi1ELb1EN4cute5tupleIJNS5_1CILi128EEENS7_ILi96EEES8_EEELi128ENS_10bfloat16_tEfNS_4arch4Sm80ELb0ELb1ELb1ELb1ELb0ELb1ELb1ELb0EEENS1_21CollectiveEpilogueFwdINS6_IJS8_S8_S9_EEENS6_IJNS7_ILi1EEESH_SH_EEESB_SD_Li256ELb1ELb1ELb0ELb0EEENS1_19SingleTileSchedulerILb1ELb0ELb1ELi128EEEEEEEEEvNT_6ParamsE)
        /*03a4*/ 	.word	0x000000fe


	//----- nvinfo : EIATTR_FRAME_SIZE
	.align		4
.L_166:
        /*03a8*/ 	.byte	0x04, 0x11
        /*03aa*/ 	.short	(.L_168 - .L_167)
	.align		4
.L_167:
        /*03ac*/ 	.word	index@(_ZN7cutlass13device_kernelIN5flash19enable_sm80_to_sm89INS1_16FlashAttnFwdSm80INS1_25CollectiveMainloopFwdSm80ILi8ELi1ELb1EN4cute5tupleIJNS5_1CILi128EEENS7_ILi96EEES8_EEELi128ENS_10bfloat16_tEfNS_4arch4Sm80ELb0ELb1ELb1ELb1ELb0ELb1ELb1ELb0EEENS1_21CollectiveEpilogueFwdINS6_IJS8_S8_S9_EEENS6_IJNS7_ILi1EEESH_SH_EEESB_SD_Li256ELb1ELb1ELb0ELb0EEENS1_19SingleTileSchedulerILb1ELb0ELb1ELi128EEEEEEEEEvNT_6ParamsE)
        /*03b0*/ 	.word	0x00000000


	//----- nvinfo : EIATTR_REGCOUNT
	.align		4
.L_168:
        /*03b4*/ 	.byte	0x04, 0x2f
        /*03b6*/ 	.short	(.L_170 - .L_169)
	.align		4
.L_169:
        /*03b8*/ 	.word	index@(_ZN7cutlass13device_kernelIN5flash19enable_sm80_to_sm89INS1_16FlashAttnFwdSm80INS1_25CollectiveMainloopFwdSm80ILi8ELi1ELb1EN4cute5tupleIJNS5_1CILi128EEENS7_ILi96EEES8_EEELi128ENS_10bfloat16_tEfNS_4arch4Sm80ELb0ELb1ELb1ELb1ELb0ELb0ELb1ELb0EEENS1_21CollectiveEpilogueFwdINS6_IJS8_S8_S9_EEENS6_IJNS7_ILi1EEESH_SH_EEESB_SD_Li256ELb1ELb1ELb0ELb0EEENS1_19SingleTileSchedulerILb1ELb0ELb1ELi128EEEEEEEEEvNT_6ParamsE)
        /*03bc*/ 	.word	0x000000ff


	//----- nvinfo : EIATTR_FRAME_SIZE
	.align		4
.L_170:
        /*03c0*/ 	.byte	0x04, 0x11
        /*03c2*/ 	.short	(.L_172 - .L_171)
	.align		4
.L_171:
        /*03c4*/ 	.word	index@(_ZN7cutlass13device_kernelIN5flash19enable_sm80_to_sm89INS1_16FlashAttnFwdSm80INS1_25CollectiveMainloopFwdSm80ILi8ELi1ELb1EN4cute5tupleIJNS5_1CILi128EEENS7_ILi96EEES8_EEELi128ENS_10bfloat16_tEfNS_4arch4Sm80ELb0ELb1ELb1ELb1ELb0ELb0ELb1ELb0EEENS1_21CollectiveEpilogueFwdINS6_IJS8_S8_S9_EEENS6_IJNS7_ILi1EEESH_SH_EEESB_SD_Li256ELb1ELb1ELb0ELb0EEENS1_19SingleTileSchedulerILb1ELb0ELb1ELi128EEEEEEEEEvNT_6ParamsE)
        /*03c8*/ 	.word	0x00000000


	//----- nvinfo : EIATTR_REGCOUNT
	.align		4
.L_172:
        /*03cc*/ 	.byte	0x04, 0x2f
        /*03ce*/ 	.short	(.L_174 - .L_173)
	.align		4
.L_173:
        /*03d0*/ 	.word	index@(_ZN7cutlass13device_kernelIN5flash19enable_sm80_to_sm89INS1_16FlashAttnFwdSm80INS1_25CollectiveMainloopFwdSm80ILi8ELi1ELb1EN4cute5tupleIJNS5_1CILi128EEENS7_ILi96EEES8_EEELi128ENS_10bfloat16_tEfNS_4arch4Sm80ELb0ELb1ELb1ELb0ELb0ELb0ELb1ELb0EEENS1_21CollectiveEpilogueFwdINS6_IJS8_S8_S9_EEENS6_IJNS7_ILi1EEESH_SH_EEESB_SD_Li256ELb0ELb1ELb0ELb0EEENS1_19SingleTileSchedulerILb0ELb0ELb1ELi128EEEEEEEEEvNT_6ParamsE)
        /*03d4*/ 	.word	0x000000ff


	//----- nvinfo : EIATTR_FRAME_SIZE
	.align		4
.L_174:
        /*03d8*/ 	.byte	0x04, 0x11
        /*03da*/ 	.short	(.L_176 - .L_175)
	.align		4
.L_175:
        /*03dc*/ 	.word	index@(_ZN7cutlass13device_kernelIN5flash19enable_sm80_to_sm89INS1_16FlashAttnFwdSm80INS1_25CollectiveMainloopFwdSm80ILi8ELi1ELb1EN4cute5tupleIJNS5_1CILi128EEENS7_ILi96EEES8_EEELi128ENS_10bfloat16_tEfNS_4arch4Sm80ELb0ELb1ELb1ELb0ELb0ELb0ELb1ELb0EEENS1_21CollectiveEpilogueFwdINS6_IJS8_S8_S9_EEENS6_IJNS7_ILi1EEESH_SH_EEESB_SD_Li256ELb0ELb1ELb0ELb0EEENS1_19SingleTileSchedulerILb0ELb0ELb1ELi128EEEEEEEEEvNT_6ParamsE)
        /*03e0*/ 	.word	0x00000000


	//----- nvinfo : EIATTR_REGCOUNT
	.align		4
.L_176:
        /*03e4*/ 	.byte	0x04, 0x2f
        /*03e6*/ 	.short	(.L_178 - .L_177)
	.align		4
.L_177:
        /*03e8*/ 	.word	index@(_ZN7cutlass13device_kernelIN5flash19enable_sm80_to_sm89INS1_16FlashAttnFwdSm80INS1_25CollectiveMainloopFwdSm80ILi8ELi1ELb1EN4cute5tupleIJNS5_1CILi128EEES8_S8_EEELi128ENS_10bfloat16_tEfNS_4arch4Sm80ELb0ELb0ELb1ELb1ELb0ELb1ELb1ELb0EEENS1_21CollectiveEpilogueFwdIS9_NS6_IJNS7_ILi1EEESF_SF_EEESA_SC_Li256ELb1ELb1ELb0ELb0EEENS1_19SingleTileSchedulerILb1ELb0ELb1ELi128EEEEEEEEEvNT_6ParamsE)
        /*03ec*/ 	.word	0x000000ff


	//----- nvinfo : EIATTR_FRAME_SIZE
	.align		4
.L_178:
        /*03f0*/ 	.byte	0x04, 0x11
        /*03f2*/ 	.short	(.L_180 - .L_179)
	.align		4
.L_179:
        /*03f4*/ 	.word	index@(_ZN7cutlass13device_kernelIN5flash19enable_sm80_to_sm89INS1_16FlashAttnFwdSm80INS1_25CollectiveMainloopFwdSm80ILi8ELi1ELb1EN4cute5tupleIJNS5_1CILi128EEES8_S8_EEELi128ENS_10bfloat16_tEfNS_4arch4Sm80ELb0ELb0ELb1ELb1ELb0ELb1ELb1ELb0EEENS1_21CollectiveEpilogueFwdIS9_NS6_IJNS7_ILi1EEESF_SF_EEESA_SC_Li256ELb1ELb1ELb0ELb0EEENS1_19SingleTileSchedulerILb1ELb0ELb1ELi128EEEEEEEEEvNT_6ParamsE)
        /*03f8*/ 	.word	0x00000050


	//----- nvinfo : EIATTR_REGCOUNT
	.align		4
.L_180:
        /*03fc*/ 	.byte	0x04, 0x2f
        /*03fe*/ 	.short	(.L_182 - .L_181)
	.align		4
.L_181:
        /*0400*/ 	.word	index@(_ZN7cutlass13device_kernelIN5flash19enable_sm80_to_sm89INS1_16FlashAttnFwdSm80INS1_25CollectiveMainloopFwdSm80ILi8ELi1ELb1EN4cute5tupleIJNS5_1CILi128EEES8_S8_EEELi128ENS_10bfloat16_tEfNS_4arch4Sm80ELb0ELb0ELb1ELb1ELb0ELb0ELb1ELb0EEENS1_21CollectiveEpilogueFwdIS9_NS6_IJNS7_ILi1EEESF_SF_EEESA_SC_Li256ELb1ELb1ELb0ELb0EEENS1_19SingleTileSchedulerILb1ELb0ELb1ELi128EEEEEEEEEvNT_6ParamsE)
        /*0404*/ 	.word	0x000000ff


	//----- nvinfo : EIATTR_FRAME_SIZE
	.align		4
.L_182:
        /*0408*/ 	.byte	0x04, 0x11
        /*040a*/ 	.short	(.L_184 - .L_183)
	.align		4
.L_183:
        /*040c*/ 	.word	index@(_ZN7cutlass13device_kernelIN5flash19enable_sm80_to_sm89INS1_16FlashAttnFwdSm80INS1_25CollectiveMainloopFwdSm80ILi8ELi1ELb1EN4cute5tupleIJNS5_1CILi128EEES8_S8_EEELi128ENS_10bfloat16_tEfNS_4arch4Sm80ELb0ELb0ELb1ELb1ELb0ELb0ELb1ELb0EEENS1_21CollectiveEpilogueFwdIS9_NS6_IJNS7_ILi1EEESF_SF_EEESA_SC_Li256ELb1ELb1ELb0ELb0EEENS1_19SingleTileSchedulerILb1ELb0ELb1ELi128EEEEEEEEEvNT_6ParamsE)
        /*0410*/ 	.word	0x00000018


	//----- nvinfo : EIATTR_REGCOUNT
	.align		4
.L_184:
        /*0414*/ 	.byte	0x04, 0x2f
        /*0416*/ 	.short	(.L_186 - .L_185)
	.align		4
.L_185:
        /*0418*/ 	.word	index@(_ZN7cutlass13device_kernelIN5flash19enable_sm80_to_sm89INS1_16FlashAttnFwdSm80INS1_25CollectiveMainloopFwdSm80ILi8ELi1ELb1EN4cute5tupleIJNS5_1CILi128EEES8_S8_EEELi128ENS_10bfloat16_tEfNS_4arch4Sm80ELb0ELb0ELb1ELb0ELb0ELb0ELb1ELb0EEENS1_21CollectiveEpilogueFwdIS9_NS6_IJNS7_ILi1EEESF_SF_EEESA_SC_Li256ELb0ELb1ELb0ELb0EEENS1_19SingleTileSchedulerILb0ELb0ELb1ELi128EEEEEEEEEvNT_6ParamsE)
        /*041c*/ 	.word	0x000000ff


	//----- nvinfo : EIATTR_FRAME_SIZE
	.align		4
.L_186:
        /*0420*/ 	.byte	0x04, 0x11
        /*0422*/ 	.short	(.L_188 - .L_187)
	.align		4
.L_187:
        /*0424*/ 	.word	index@(_ZN7cutlass13device_kernelIN5flash19enable_sm80_to_sm89INS1_16FlashAttnFwdSm80INS1_25CollectiveMainloopFwdSm80ILi8ELi1ELb1EN4cute5tupleIJNS5_1CILi128EEES8_S8_EEELi128ENS_10bfloat16_tEfNS_4arch4Sm80ELb0ELb0ELb1ELb0ELb0ELb0ELb1ELb0EEENS1_21CollectiveEpilogueFwdIS9_NS6_IJNS7_ILi1EEESF_SF_EEESA_SC_Li256ELb0ELb1ELb0ELb0EEENS1_19SingleTileSchedulerILb0ELb0ELb1ELi128EEEEEEEEEvNT_6ParamsE)
        /*0428*/ 	.word	0x00000058


	//----- nvinfo : EIATTR_MIN_STACK_SIZE
	.align		4
.L_188:
        /*042c*/ 	.byte	0x04, 0x12
        /*042e*/ 	.short	(.L_190 - .L_189)
	.align		4
.L_189:
        /*0430*/ 	.word	index@(_ZN7cutlass13device_kernelIN5flash19enable_sm80_to_sm89INS1_16FlashAttnFwdSm80INS1_25CollectiveMainloopFwdSm80ILi8ELi1ELb1EN4cute5tupleIJNS5_1CILi128EEES8_S8_EEELi128ENS_10bfloat16_tEfNS_4arch4Sm80ELb0ELb0ELb1ELb0ELb0ELb0ELb1ELb0EEENS1_21CollectiveEpilogueFwdIS9_NS6_IJNS7_ILi1EEESF_SF_EEESA_SC_Li256ELb0ELb1ELb0ELb0EEENS1_19SingleTileSchedulerILb0ELb0ELb1ELi128EEEEEEEEEvNT_6ParamsE)
        /*0434*/ 	.word	0x00000058


	//----- nvinfo : EIATTR_MIN_STACK_SIZE
	.align		4
.L_190:
        /*0438*/ 	.byte	0x04, 0x12
        /*043a*/ 	.short	(.L_192 - .L_191)
	.align		4
.L_191:
        /*043c*/ 	.word	index@(_ZN7cutlass13device_kernelIN5flash19enable_sm80_to_sm89INS1_16FlashAttnFwdSm80INS1_25CollectiveMainloopFwdSm80ILi8ELi1ELb1EN4cute5tupleIJNS5_1CILi128EEES8_S8_EEELi128ENS_10bfloat16_tEfNS_4arch4Sm80ELb0ELb0ELb1ELb1ELb0ELb0ELb1ELb0EEENS1_21CollectiveEpilogueFwdIS9_NS6_IJNS7_ILi1EEESF_SF_EEESA_SC_Li256ELb1ELb1ELb0ELb0EEENS1_19SingleTileSchedulerILb1ELb0ELb1ELi128EEEEEEEEEvNT_6ParamsE)
        /*0440*/ 	.word	0x00000018


	//----- nvinfo : EIATTR_MIN_STACK_SIZE
	.align		4
.L_192:
        /*0444*/ 	.byte	0x04, 0x12
        /*0446*/ 	.short	(.L_194 - .L_193)
	.align		4
.L_193:
        /*0448*/ 	.word	index@(_ZN7cutlass13device_kernelIN5flash19enable_sm80_to_sm89INS1_16FlashAttnFwdSm80INS1_25CollectiveMainloopFwdSm80ILi8ELi1ELb1EN4cute5tupleIJNS5_1CILi128EEES8_S8_EEELi128ENS_10bfloat16_tEfNS_4arch4Sm80ELb0ELb0ELb1ELb1ELb0ELb1ELb1ELb0EEENS1_21CollectiveEpilogueFwdIS9_NS6_IJNS7_ILi1EEESF_SF_EEESA_SC_Li256ELb1ELb1ELb0ELb0EEENS1_19SingleTileSchedulerILb1ELb0ELb1ELi128EEEEEEEEEvNT_6ParamsE)
        /*044c*/ 	.word	0x00000050


	//----- nvinfo : EIATTR_MIN_STACK_SIZE
	.align		4
.L_194:
        /*0450*/ 	.byte	0x04, 0x12
        /*0452*/ 	.short	(.L_196 - .L_195)
	.align		4
.L_195:
        /*0454*/ 	.word	index@(_ZN7cutlass13device_kernelIN5flash19enable_sm80_to_sm89INS1_16FlashAttnFwdSm80INS1_25CollectiveMainloopFwdSm80ILi8ELi1ELb1EN4cute5tupleIJNS5_1CILi128EEENS7_ILi96EEES8_EEELi128ENS_10bfloat16_tEfNS_4arch4Sm80ELb0ELb1ELb1ELb0ELb0ELb0ELb1ELb0EEENS1_21CollectiveEpilogueFwdINS6_IJS8_S8_S9_EEENS6_IJNS7_ILi1EEESH_SH_EEESB_SD_Li256ELb0ELb1ELb0ELb0EEENS1_19SingleTileSchedulerILb0ELb0ELb1ELi128EEEEEEEEEvNT_6ParamsE)
        /*0458*/ 	.word	0x00000000


	//----- nvinfo : EIATTR_MIN_STACK_SIZE
	.align		4
.L_196:
        /*045c*/ 	.byte	0x04, 0x12
        /*045e*/ 	.short	(.L_198 - .L_197)
	.align		4
.L_197:
        /*0460*/ 	.word	index@(_ZN7cutlass13device_kernelIN5flash19enable_sm80_to_sm89INS1_16FlashAttnFwdSm80INS1_25CollectiveMainloopFwdSm80ILi8ELi1ELb1EN4cute5tupleIJNS5_1CILi128EEENS7_ILi96EEES8_EEELi128ENS_10bfloat16_tEfNS_4arch4Sm80ELb0ELb1ELb1ELb1ELb0ELb0ELb1ELb0EEENS1_21CollectiveEpilogueFwdINS6_IJS8_S8_S9_EEENS6_IJNS7_ILi1EEESH_SH_EEESB_SD_Li256ELb1ELb1ELb0ELb0EEENS1_19SingleTileSchedulerILb1ELb0ELb1ELi128EEEEEEEEEvNT_6ParamsE)
        /*0464*/ 	.word	0x00000000


	//----- nvinfo : EIATTR_MIN_STACK_SIZE
	.align		4
.L_198:
        /*0468*/ 	.byte	0x04, 0x12
        /*046a*/ 	.short	(.L_200 - .L_199)
	.align		4
.L_199:
        /*046c*/ 	.word	index@(_ZN7cutlass13device_kernelIN5flash19enable_sm80_to_sm89INS1_16FlashAttnFwdSm80INS1_25CollectiveMainloopFwdSm80ILi8ELi1ELb1EN4cute5tupleIJNS5_1CILi128EEENS7_ILi96EEES8_EEELi128ENS_10bfloat16_tEfNS_4arch4Sm80ELb0ELb1ELb1ELb1ELb0ELb1ELb1ELb0EEENS1_21CollectiveEpilogueFwdINS6_IJS8_S8_S9_EEENS6_IJNS7_ILi1EEESH_SH_EEESB_SD_Li256ELb1ELb1ELb0ELb0EEENS1_19SingleTileSchedulerILb1ELb0ELb1ELi128EEEEEEEEEvNT_6ParamsE)
        /*0470*/ 	.word	0x00000000


	//----- nvinfo : EIATTR_MIN_STACK_SIZE
	.align		4
.L_200:
        /*0474*/ 	.byte	0x04, 0x12
        /*0476*/ 	.short	(.L_202 - .L_201)
	.align		4
.L_201:
        /*0478*/ 	.word	index@(_ZN7cutlass13device_kernelIN5flash19enable_sm80_to_sm89INS1_16FlashAttnFwdSm80INS1_25CollectiveMainloopFwdSm80ILi8ELi1ELb1EN4cute5tupleIJNS5_1CILi128EEES8_S8_EEELi128ENS_10bfloat16_tEfNS_4arch4Sm80ELb1ELb0ELb1ELb0ELb0ELb0ELb1ELb0EEENS1_21CollectiveEpilogueFwdIS9_NS6_IJNS7_ILi1EEESF_SF_EEESA_SC_Li256ELb0ELb1ELb0ELb0EEENS1_30DynamicPersistentTileSchedulerILi256ELi256ELb0ELb1ELb0EEEEEEEEEvNT_6ParamsE)
        /*047c*/ 	.word	0x00000078


	//----- nvinfo : EIATTR_MIN_STACK_SIZE
	.align		4
.L_202:
        /*0480*/ 	.byte	0x04, 0x12
        /*0482*/ 	.short	(.L_204 - .L_203)
	.align		4
.L_203:
        /*0484*/ 	.word	index@(_ZN7cutlass13device_kernelIN5flash19enable_sm80_to_sm89INS1_16FlashAttnFwdSm80INS1_25CollectiveMainloopFwdSm80ILi8ELi1ELb1EN4cute5tupleIJNS5_1CILi128EEES8_S8_EEELi128ENS_10bfloat16_tEfNS_4arch4Sm80ELb1ELb0ELb1ELb1ELb0ELb0ELb1ELb0EEENS1_21CollectiveEpilogueFwdIS9_NS6_IJNS7_ILi1EEESF_SF_EEESA_SC_Li256ELb1ELb1ELb0ELb0EEENS1_19SingleTileSchedulerILb1ELb0ELb1ELi128EEEEEEEEEvNT_6ParamsE)
        /*0488*/ 	.word	0x00000058


	//----- nvinfo : EIATTR_MIN_STACK_SIZE
	.align		4
.L_204:
        /*048c*/ 	.byte	0x04, 0x12
        /*048e*/ 	.short	(.L_206 - .L_205)
	.align		4
.L_205:
        /*0490*/ 	.word	index@(_ZN7cutlass13device_kernelIN5flash19enable_sm80_to_sm89INS1_16FlashAttnFwdSm80INS1_25CollectiveMainloopFwdSm80ILi8ELi1ELb1EN4cute5tupleIJNS5_1CILi128EEES8_S8_EEELi128ENS_10bfloat16_tEfNS_4arch4Sm80ELb1ELb0ELb1ELb1ELb0ELb1ELb1ELb0EEENS1_21CollectiveEpilogueFwdIS9_NS6_IJNS7_ILi1EEESF_SF_EEESA_SC_Li256ELb1ELb1ELb0ELb0EEENS1_19SingleTileSchedulerILb1ELb0ELb1ELi128EEEEEEEEEvNT_6ParamsE)
        /*0494*/ 	.word	0x00000068


	//----- nvinfo : EIATTR_MIN_STACK_SIZE
	.align		4
.L_206:
        /*0498*/ 	.byte	0x04, 0x12
        /*049a*/ 	.short	(.L_208 - .L_207)
	.align		4
.L_207:
        /*049c*/ 	.word	index@(_ZN7cutlass13device_kernelIN5flash19enable_sm80_to_sm89INS1_16FlashAttnFwdSm80INS1_25CollectiveMainloopFwdSm80ILi4ELi1ELb0EN4cute5tupleIJNS5_1CILi128EEENS7_ILi64EEES8_EEELi128ENS_10bfloat16_tEfNS_4arch4Sm80ELb0ELb0ELb1ELb0ELb0ELb0ELb1ELb0EEENS1_21CollectiveEpilogueFwdINS6_IJS8_S8_S9_EEENS6_IJNS7_ILi1EEESH_SH_EEESB_SD_Li128ELb0ELb1ELb0ELb0EEENS1_19SingleTileSchedulerILb0ELb0ELb1ELi128EEEEEEEEEvNT_6ParamsE)
        /*04a0*/ 	.word	0x00000080


	//----- nvinfo : EIATTR_MIN_STACK_SIZE
	.align		4
.L_208:
        /*04a4*/ 	.byte	0x04, 0x12
        /*04a6*/ 	.short	(.L_210 - .L_209)
	.align		4
.L_209:
        /*04a8*/ 	.word	index@(_ZN7cutlass13device_kernelIN5flash19enable_sm80_to_sm89INS1_16FlashAttnFwdSm80INS1_25CollectiveMainloopFwdSm80ILi4ELi1ELb0EN4cute5tupleIJNS5_1CILi128EEENS7_ILi64EEES8_EEELi128ENS_10bfloat16_tEfNS_4arch4Sm80ELb0ELb0ELb1ELb1ELb0ELb0ELb1ELb0EEENS1_21CollectiveEpilogueFwdINS6_IJS8_S8_S9_EEENS6_IJNS7_ILi1EEESH_SH_EEESB_SD_Li128ELb1ELb1ELb0ELb0EEENS1_19SingleTileSchedulerILb1ELb0ELb1ELi128EEEEEEEEEvNT_6ParamsE)
        /*04ac*/ 	.word	0x00000098


	//----- nvinfo : EIATTR_MIN_STACK_SIZE
	.align		4
.L_210:
        /*04b0*/ 	.byte	0x04, 0x12
        /*04b2*/ 	.short	(.L_212 - .L_211)
	.align		4
.L_211:
        /*04b4*/ 	.word	index@(_ZN7cutlass13device_kernelIN5flash19enable_sm80_to_sm89INS1_16FlashAttnFwdSm80INS1_25CollectiveMainloopFwdSm80ILi4ELi1ELb0EN4cute5tupleIJNS5_1CILi128EEENS7_ILi64EEES8_EEELi128ENS_10bfloat16_tEfNS_4arch4Sm80ELb0ELb0ELb1ELb1ELb0ELb1ELb1ELb0EEENS1_21CollectiveEpilogueFwdINS6_IJS8_S8_S9_EEENS6_IJNS7_ILi1EEESH_SH_EEESB_SD_Li128ELb1ELb1ELb0ELb0EEENS1_19SingleTileSchedulerILb1ELb0ELb1ELi128EEEEEEEEEvNT_6ParamsE)
        /*04b8*/ 	.word	0x00000098


	//----- nvinfo : EIATTR_MIN_STACK_SIZE
	.align		4
.L_212:
        /*04bc*/ 	.byte	0x04, 0x12
        /*04be*/ 	.short	(.L_214 - .L_213)
	.align		4
.L_213:
        /*04c0*/ 	.word	index@(_ZN7cutlass13device_kernelIN5flash19enable_sm80_to_sm89INS1_16FlashAttnFwdSm80INS1_25CollectiveMainloopFwdSm80ILi4ELi1ELb0EN4cute5tupleIJNS5_1CILi128EEENS7_ILi48EEES8_EEELi128ENS_10bfloat16_tEfNS_4arch4Sm80ELb0ELb1ELb1ELb0ELb0ELb0ELb1ELb0EEENS1_21CollectiveEpilogueFwdINS6_IJS8_S8_S9_EEENS6_IJNS7_ILi1EEESH_SH_EEESB_SD_Li128ELb0ELb1ELb0ELb0EEENS1_19SingleTileSchedulerILb0ELb0ELb1ELi128EEEEEEEEEvNT_6ParamsE)
        /*04c4*/ 	.word	0x00000068


	//----- nvinfo : EIATTR_MIN_STACK_SIZE
	.align		4
.L_214:
        /*04c8*/ 	.byte	0x04, 0x12
        /*04ca*/ 	.short	(.L_216 - .L_215)
	.align		4
.L_215:
        /*04cc*/ 	.word	index@(_ZN7cutlass13device_kernelIN5flash19enable_sm80_to_sm89INS1_16FlashAttnFwdSm80INS1_25CollectiveMainloopFwdSm80ILi4ELi1ELb0EN4cute5tupleIJNS5_1CILi128EEENS7_ILi48EEES8_EEELi128ENS_10bfloat16_tEfNS_4arch4Sm80ELb0ELb1ELb1ELb1ELb0ELb0ELb1ELb0EEENS1_21CollectiveEpilogueFwdINS6_IJS8_S8_S9_EEENS6_IJNS7_ILi1EEESH_SH_EEESB_SD_Li128ELb1ELb1ELb0ELb0EEENS1_19SingleTileSchedulerILb1ELb0ELb1ELi128EEEEEEEEEvNT_6ParamsE)
        /*04d0*/ 	.word	0x00000070


	//----- nvinfo : EIATTR_MIN_STACK_SIZE
	.align		4
.L_216:
        /*04d4*/ 	.byte	0x04, 0x12
        /*04d6*/ 	.short	(.L_218 - .L_217)
	.align		4
.L_217:
        /*04d8*/ 	.word	index@(_ZN7cutlass13device_kernelIN5flash19enable_sm80_to_sm89INS1_16FlashAttnFwdSm80INS1_25CollectiveMainloopFwdSm80ILi4ELi1ELb0EN4cute5tupleIJNS5_1CILi128EEENS7_ILi48EEES8_EEELi128ENS_10bfloat16_tEfNS_4arch4Sm80ELb0ELb1ELb1ELb1ELb0ELb1ELb1ELb0EEENS1_21CollectiveEpilogueFwdINS6_IJS8_S8_S9_EEENS6_IJNS7_ILi1EEESH_SH_EEESB_SD_Li128ELb1ELb1ELb0ELb0EEENS1_19SingleTileSchedulerILb1ELb0ELb1ELi128EEEEEEEEEvNT_6ParamsE)
        /*04dc*/ 	.word	0x00000100


	//----- nvinfo : EIATTR_MIN_STACK_SIZE
	.align		4
.L_218:
        /*04e0*/ 	.byte	0x04, 0x12
        /*04e2*/ 	.short	(.L_220 - .L_219)
	.align		4
.L_219:
        /*04e4*/ 	.word	index@(_ZN7cutlass13device_kernelIN5flash19enable_sm80_to_sm89INS1_16FlashAttnFwdSm80INS1_25CollectiveMainloopFwdSm80ILi4ELi1ELb0EN4cute5tupleIJNS5_1CILi128EEENS7_ILi64EEES8_EEELi128ENS_10bfloat16_tEfNS_4arch4Sm80ELb1ELb0ELb1ELb0ELb0ELb0ELb1ELb0EEENS1_21CollectiveEpilogueFwdINS6_IJS8_S8_S9_EEENS6_IJNS7_ILi1EEESH_SH_EEESB_SD_Li128ELb0ELb1ELb0ELb0EEENS1_30DynamicPersistentTileSchedulerILi128ELi128ELb0ELb1ELb0EEEEEEEEEvNT_6ParamsE)
        /*04e8*/ 	.word	0x000000d8


	//----- nvinfo : EIATTR_MIN_STACK_SIZE
	.align		4
.L_220:
        /*04ec*/ 	.byte	0x04, 0x12
        /*04ee*/ 	.short	(.L_222 - .L_221)
	.align		4
.L_221:
        /*04f0*/ 	.word	index@(_ZN7cutlass13device_kernelIN5flash19enable_sm80_to_sm89INS1_16FlashAttnFwdSm80INS1_25CollectiveMainloopFwdSm80ILi4ELi1ELb0EN4cute5tupleIJNS5_1CILi128EEENS7_ILi64EEES8_EEELi128ENS_10bfloat16_tEfNS_4arch4Sm80ELb1ELb0ELb1ELb1ELb0ELb0ELb1ELb0EEENS1_21CollectiveEpilogueFwdINS6_IJS8_S8_S9_EEENS6_IJNS7_ILi1EEESH_SH_EEESB_SD_Li128ELb1ELb1ELb0ELb0EEENS1_19SingleTileSchedulerILb1ELb0ELb1ELi128EEEEEEEEEvNT_6ParamsE)
        /*04f4*/ 	.word	0x000000b0


	//----- nvinfo : EIATTR_MIN_STACK_SIZE
	.align		4
.L_222:
        /*04f8*/ 	.byte	0x04, 0x12
        /*04fa*/ 	.short	(.L_224 - .L_223)
	.align		4
.L_223:
        /*04fc*/ 	.word	index@(_ZN7cutlass13device_kernelIN5flash19enable_sm80_to_sm89INS1_16FlashAttnFwdSm80INS1_25CollectiveMainloopFwdSm80ILi4ELi1ELb0EN4cute5tupleIJNS5_1CILi128EEENS7_ILi64EEES8_EEELi128ENS_10bfloat16_tEfNS_4arch4Sm80ELb1ELb0ELb1ELb1ELb0ELb1ELb1ELb0EEENS1_21CollectiveEpilogueFwdINS6_IJS8_S8_S9_EEENS6_IJNS7_ILi1EEESH_SH_EEESB_SD_Li128ELb1ELb1ELb0ELb0EEENS1_19SingleTileSchedulerILb1ELb0ELb1ELi128EEEEEEEEEvNT_6ParamsE)
        /*0500*/ 	.word	0x00000140


	//----- nvinfo : EIATTR_MIN_STACK_SIZE
	.align		4
.L_224:
        /*0504*/ 	.byte	0x04, 0x12
        /*0506*/ 	.short	(.L_226 - .L_225)
	.align		4
.L_225:
        /*0508*/ 	.word	index@(_ZN7cutlass13device_kernelIN5flash19enable_sm80_to_sm89INS1_16FlashAttnFwdSm80INS1_25CollectiveMainloopFwdSm80ILi8ELi1ELb1EN4cute5tupleIJNS5_1CILi128EEES8_S8_EEELi128ENS_10bfloat16_tEfNS_4arch4Sm80ELb0ELb0ELb0ELb0ELb0ELb0ELb1ELb0EEENS1_21CollectiveEpilogueFwdIS9_NS6_IJNS7_ILi1EEESF_SF_EEESA_SC_Li256ELb0ELb1ELb0ELb0EEENS1_19SingleTileSchedulerILb0ELb0ELb1ELi128EEEEEEEEEvNT_6ParamsE)
        /*050c*/ 	.word	0x00000010


	//----- nvinfo : EIATTR_MIN_STACK_SIZE
	.align		4
.L_226:
        /*0510*/ 	.byte	0x04, 0x12
        /*0512*/ 	.short	(.L_228 - .L_227)
	.align		4
.L_227:
        /*0514*/ 	.word	index@(_ZN7cutlass13device_kernelIN5flash19enable_sm80_to_sm89INS1_16FlashAttnFwdSm80INS1_25CollectiveMainloopFwdSm80ILi8ELi1ELb1EN4cute5tupleIJNS5_1CILi128EEES8_S8_EEELi128ENS_10bfloat16_tEfNS_4arch4Sm80ELb0ELb0ELb0ELb1ELb0ELb0ELb1ELb0EEENS1_21CollectiveEpilogueFwdIS9_NS6_IJNS7_ILi1EEESF_SF_EEESA_SC_Li256ELb1ELb1ELb0ELb0EEENS1_19SingleTileSchedulerILb1ELb0ELb1ELi128EEEEEEEEEvNT_6ParamsE)
        /*0518*/ 	.word	0x00000000


	//----- nvinfo : EIATTR_MIN_STACK_SIZE
	.align		4
.L_228:
        /*051c*/ 	.byte	0x04, 0x12
        /*051e*/ 	.short	(.L_230 - .L_229)
	.align		4
.L_229:
        /*0520*/ 	.word	index@(_ZN7cutlass13device_kernelIN5flash19enable_sm80_to_sm89INS1_16FlashAttnFwdSm80INS1_25CollectiveMainloopFwdSm80ILi8ELi1ELb1EN4cute5tupleIJNS5_1CILi128EEES8_S8_EEELi128ENS_10bfloat16_tEfNS_4arch4Sm80ELb0ELb0ELb0ELb1ELb0ELb1ELb1ELb0EEENS1_21CollectiveEpilogueFwdIS9_NS6_IJNS7_ILi1EEESF_SF_EEESA_SC_Li256ELb1ELb1ELb0ELb0EEENS1_19SingleTileSchedulerILb1ELb0ELb1ELi128EEEEEEEEEvNT_6ParamsE)
        /*0524*/ 	.word	0x00000008


	//----- nvinfo : EIATTR_MIN_STACK_SIZE
	.align		4
.L_230:
        /*0528*/ 	.byte	0x04, 0x12
        /*052a*/ 	.short	(.L_232 - .L_231)
	.align		4
.L_231:
        /*052c*/ 	.word	index@(_ZN7cutlass13device_kernelIN5flash19enable_sm80_to_sm89INS1_16FlashAttnFwdSm80INS1_25CollectiveMainloopFwdSm80ILi8ELi1ELb1EN4cute5tupleIJNS5_1CILi128EEENS7_ILi96EEES8_EEELi128ENS_10bfloat16_tEfNS_4arch4Sm80ELb0ELb1ELb0ELb0ELb0ELb0ELb1ELb0EEENS1_21CollectiveEpilogueFwdINS6_IJS8_S8_S9_EEENS6_IJNS7_ILi1EEESH_SH_EEESB_SD_Li256ELb0ELb1ELb0ELb0EEENS1_19SingleTileSchedulerILb0ELb0ELb1ELi128EEEEEEEEEvNT_6ParamsE)
        /*0530*/ 	.word	0x00000000


	//----- nvinfo : EIATTR_MIN_STACK_SIZE
	.align		4
.L_232:
        /*0534*/ 	.byte	0x04, 0x12
        /*0536*/ 	.short	(.L_234 - .L_233)
	.align		4
.L_233:
        /*0538*/ 	.word	index@(_ZN7cutlass13device_kernelIN5flash19enable_sm80_to_sm89INS1_16FlashAttnFwdSm80INS1_25CollectiveMainloopFwdSm80ILi8ELi1ELb1EN4cute5tupleIJNS5_1CILi128EEENS7_ILi96EEES8_EEELi128ENS_10bfloat16_tEfNS_4arch4Sm80ELb0ELb1ELb0ELb1ELb0ELb0ELb1ELb0EEENS1_21CollectiveEpilogueFwdINS6_IJS8_S8_S9_EEENS6_IJNS7_ILi1EEESH_SH_EEESB_SD_Li256ELb1ELb1ELb0ELb0EEENS1_19SingleTileSchedulerILb1ELb0ELb1ELi128EEEEEEEEEvNT_6ParamsE)
        /*053c*/ 	.word	0x00000000


	//----- nvinfo : EIATTR_MIN_STACK_SIZE
	.align		4
.L_234:
        /*0540*/ 	.byte	0x04, 0x12
        /*0542*/ 	.short	(.L_236 - .L_235)
	.align		4
.L_235:
        /*0544*/ 	.word	index@(_ZN7cutlass13device_kernelIN5flash19enable_sm80_to_sm89INS1_16FlashAttnFwdSm80INS1_25CollectiveMainloopFwdSm80ILi8ELi1ELb1EN4cute5tupleIJNS5_1CILi128EEENS7_ILi96EEES8_EEELi128ENS_10bfloat16_tEfNS_4arch4Sm80ELb0ELb1ELb0ELb1ELb0ELb1ELb1ELb0EEENS1_21CollectiveEpilogueFwdINS6_IJS8_S8_S9_EEENS6_IJNS7_ILi1EEESH_SH_EEESB_SD_Li256ELb1ELb1ELb0ELb0EEENS1_19SingleTileSchedulerILb1ELb0ELb1ELi128EEEEEEEEEvNT_6ParamsE)
        /*0548*/ 	.word	0x00000000


	//----- nvinfo : EIATTR_MIN_STACK_SIZE
	.align		4
.L_236:
        /*054c*/ 	.byte	0x04, 0x12
        /*054e*/ 	.short	(.L_238 - .L_237)
	.align		4
.L_237:
        /*0550*/ 	.word	index@(_ZN7cutlass13device_kernelIN5flash19enable_sm80_to_sm89INS1_16FlashAttnFwdSm80INS1_25CollectiveMainloopFwdSm80ILi8ELi1ELb1EN4cute5tupleIJNS5_1CILi128EEES8_S8_EEELi128ENS_10bfloat16_tEfNS_4arch4Sm80ELb1ELb0ELb0ELb0ELb0ELb0ELb1ELb0EEENS1_21CollectiveEpilogueFwdIS9_NS6_IJNS7_ILi1EEESF_SF_EEESA_SC_Li256ELb0ELb1ELb0ELb0EEENS1_30DynamicPersistentTileSchedulerILi256ELi256ELb0ELb1ELb0EEEEEEEEEvNT_6ParamsE)
        /*0554*/ 	.word	0x00000080


	//----- nvinfo : EIATTR_MIN_STACK_SIZE
	.align		4
.L_238:
        /*0558*/ 	.byte	0x04, 0x12
        /*055a*/ 	.short	(.L_240 - .L_239)
	.align		4
.L_239:
        /*055c*/ 	.word	index@(_ZN7cutlass13device_kernelIN5flash19enable_sm80_to_sm89INS1_16FlashAttnFwdSm80INS1_25CollectiveMainloopFwdSm80ILi8ELi1ELb1EN4cute5tupleIJNS5_1CILi128EEES8_S8_EEELi128ENS_10bfloat16_tEfNS_4arch4Sm80ELb1ELb0ELb0ELb1ELb0ELb0ELb1ELb0EEENS1_21CollectiveEpilogueFwdIS9_NS6_IJNS7_ILi1EEESF_SF_EEESA_SC_Li256ELb1ELb1ELb0ELb0EEENS1_19SingleTileSchedulerILb1ELb0ELb1ELi128EEEEEEEEEvNT_6ParamsE)
        /*0560*/ 	.word	0x00000000


	//----- nvinfo : EIATTR_MIN_STACK_SIZE
	.align		4
.L_240:
        /*0564*/ 	.byte	0x04, 0x12
        /*0566*/ 	.short	(.L_242 - .L_241)
	.align		4
.L_241:
        /*0568*/ 	.word	index@(_ZN7cutlass13device_kernelIN5flash19enable_sm80_to_sm89INS1_16FlashAttnFwdSm80INS1_25CollectiveMainloopFwdSm80ILi8ELi1ELb1EN4cute5tupleIJNS5_1CILi128EEES8_S8_EEELi128ENS_10bfloat16_tEfNS_4arch4Sm80ELb1ELb0ELb0ELb1ELb0ELb1ELb1ELb0EEENS1_21CollectiveEpilogueFwdIS9_NS6_IJNS7_ILi1EEESF_SF_EEESA_SC_Li256ELb1ELb1ELb0ELb0EEENS1_19SingleTileSchedulerILb1ELb0ELb1ELi128EEEEEEEEEvNT_6ParamsE)
        /*056c*/ 	.word	0x00000060


	//----- nvinfo : EIATTR_MIN_STACK_SIZE
	.align		4
.L_242:
        /*0570*/ 	.byte	0x04, 0x12
        /*0572*/ 	.short	(.L_244 - .L_243)
	.align		4
.L_243:
        /*0574*/ 	.word	index@(_ZN7cutlass13device_kernelIN5flash19enable_sm80_to_sm89INS1_16FlashAttnFwdSm80INS1_25CollectiveMainloopFwdSm80ILi4ELi1ELb0EN4cute5tupleIJNS5_1CILi128EEENS7_ILi64EEES8_EEELi128ENS_10bfloat16_tEfNS_4arch4Sm80ELb0ELb0ELb0ELb0ELb0ELb0ELb1ELb0EEENS1_21CollectiveEpilogueFwdINS6_IJS8_S8_S9_EEENS6_IJNS7_ILi1EEESH_SH_EEESB_SD_Li128ELb0ELb1ELb0ELb0EEENS1_19SingleTileSchedulerILb0ELb0ELb1ELi128EEEEEEEEEvNT_6ParamsE)
        /*0578*/ 	.word	0x00000058


	//----- nvinfo : EIATTR_MIN_STACK_SIZE
	.align		4
.L_244:
        /*057c*/ 	.byte	0x04, 0x12
        /*057e*/ 	.short	(.L_246 - .L_245)
	.align		4
.L_245:
        /*0580*/ 	.word	index@(_ZN7cutlass13device_kernelIN5flash19enable_sm80_to_sm89INS1_16FlashAttnFwdSm80INS1_25CollectiveMainloopFwdSm80ILi4ELi1ELb0EN4cute5tupleIJNS5_1CILi128EEENS7_ILi64EEES8_EEELi128ENS_10bfloat16_tEfNS_4arch4Sm80ELb0ELb0ELb0ELb1ELb0ELb0ELb1ELb0EEENS1_21CollectiveEpilogueFwdINS6_IJS8_S8_S9_EEENS6_IJNS7_ILi1EEESH_SH_EEESB_SD_Li128ELb1ELb1ELb0ELb0EEENS1_19SingleTileSchedulerILb1ELb0ELb1ELi128EEEEEEEEEvNT_6ParamsE)
        /*0584*/ 	.word	0x00000090


	//----- nvinfo : EIATTR_MIN_STACK_SIZE
	.align		4
.L_246:
        /*0588*/ 	.byte	0x04, 0x12
        /*058a*/ 	.short	(.L_248 - .L_247)
	.align		4
.L_247:
        /*058c*/ 	.word	index@(_ZN7cutlass13device_kernelIN5flash19enable_sm80_to_sm89INS1_16FlashAttnFwdSm80INS1_25CollectiveMainloopFwdSm80ILi4ELi1ELb0EN4cute5tupleIJNS5_1CILi128EEENS7_ILi64EEES8_EEELi128ENS_10bfloat16_tEfNS_4arch4Sm80ELb0ELb0ELb0ELb1ELb0ELb1ELb1ELb0EEENS1_21CollectiveEpilogueFwdINS6_IJS8_S8_S9_EEENS6_IJNS7_ILi1EEESH_SH_EEESB_SD_Li128ELb1ELb1ELb0ELb0EEENS1_19SingleTileSchedulerILb1ELb0ELb1ELi128EEEEEEEEEvNT_6ParamsE)
        /*0590*/ 	.word	0x000000a8


	//----- nvinfo : EIATTR_MIN_STACK_SIZE
	.align		4
.L_248:
        /*0594*/ 	.byte	0x04, 0x12
        /*0596*/ 	.short	(.L_250 - .L_249)
	.align		4
.L_249:
        /*0598*/ 	.word	index@(_ZN7cutlass13device_kernelIN5flash19enable_sm80_to_sm89INS1_16FlashAttnFwdSm80INS1_25CollectiveMainloopFwdSm80ILi4ELi1ELb0EN4cute5tupleIJNS5_1CILi128EEENS7_ILi48EEES8_EEELi128ENS_10bfloat16_tEfNS_4arch4Sm80ELb0ELb1ELb0ELb0ELb0ELb0ELb1ELb0EEENS1_21CollectiveEpilogueFwdINS6_IJS8_S8_S9_EEENS6_IJNS7_ILi1EEESH_SH_EEESB_SD_Li128ELb0ELb1ELb0ELb0EEENS1_19SingleTileSchedulerILb0ELb0ELb1ELi128EEEEEEEEEvNT_6ParamsE)
        /*059c*/ 	.word	0x00000080


	//----- nvinfo : EIATTR_MIN_STACK_SIZE
	.align		4
.L_250:
        /*05a0*/ 	.byte	0x04, 0x12
        /*05a2*/ 	.short	(.L_252 - .L_251)
	.align		4
.L_251:
        /*05a4*/ 	.word	index@(_ZN7cutlass13device_kernelIN5flash19enable_sm80_to_sm89INS1_16FlashAttnFwdSm80INS1_25CollectiveMainloopFwdSm80ILi4ELi1ELb0EN4cute5tupleIJNS5_1CILi128EEENS7_ILi48EEES8_EEELi128ENS_10bfloat16_tEfNS_4arch4Sm80ELb0ELb1ELb0ELb1ELb0ELb0ELb1ELb0EEENS1_21CollectiveEpilogueFwdINS6_IJS8_S8_S9_EEENS6_IJNS7_ILi1EEESH_SH_EEESB_SD_Li128ELb1ELb1ELb0ELb0EEENS1_19SingleTileSchedulerILb1ELb0ELb1ELi128EEEEEEEEEvNT_6ParamsE)
        /*05a8*/ 	.word	0x00000078


	//----- nvinfo : EIATTR_MIN_STACK_SIZE
	.align		4
.L_252:
        /*05ac*/ 	.byte	0x04, 0x12
        /*05ae*/ 	.short	(.L_254 - .L_253)
	.align		4
.L_253:
        /*05b0*/ 	.word	index@(_ZN7cutlass13device_kernelIN5flash19enable_sm80_to_sm89INS1_16FlashAttnFwdSm80INS1_25CollectiveMainloopFwdSm80ILi4ELi1ELb0EN4cute5tupleIJNS5_1CILi128EEENS7_ILi48EEES8_EEELi128ENS_10bfloat16_tEfNS_4arch4Sm80ELb0ELb1ELb0ELb1ELb0ELb1ELb1ELb0EEENS1_21CollectiveEpilogueFwdINS6_IJS8_S8_S9_EEENS6_IJNS7_ILi1EEESH_SH_EEESB_SD_Li128ELb1ELb1ELb0ELb0EEENS1_19SingleTileSchedulerILb1ELb0ELb1ELi128EEEEEEEEEvNT_6ParamsE)
        /*05b4*/ 	.word	0x000000f8


	//----- nvinfo : EIATTR_MIN_STACK_SIZE
	.align		4
.L_254:
        /*05b8*/ 	.byte	0x04, 0x12
        /*05ba*/ 	.short	(.L_256 - .L_255)
	.align		4
.L_255:
        /*05bc*/ 	.word	index@(_ZN7cutlass13device_kernelIN5flash19enable_sm80_to_sm89INS1_16FlashAttnFwdSm80INS1_25CollectiveMainloopFwdSm80ILi4ELi1ELb0EN4cute5tupleIJNS5_1CILi128EEENS7_ILi64EEES8_EEELi128ENS_10bfloat16_tEfNS_4arch4Sm80ELb1ELb0ELb0ELb0ELb0ELb0ELb1ELb0EEENS1_21CollectiveEpilogueFwdINS6_IJS8_S8_S9_EEENS6_IJNS7_ILi1EEESH_SH_EEESB_SD_Li128ELb0ELb1ELb0ELb0EEENS1_30DynamicPersistentTileSchedulerILi128ELi128ELb0ELb1ELb0EEEEEEEEEvNT_6ParamsE)
        /*05c0*/ 	.word	0x000000b0


	//----- nvinfo : EIATTR_MIN_STACK_SIZE
	.align		4
.L_256:
        /*05c4*/ 	.byte	0x04, 0x12
        /*05c6*/ 	.short	(.L_258 - .L_257)
	.align		4
.L_257:
        /*05c8*/ 	.word	index@(_ZN7cutlass13device_kernelIN5flash19enable_sm80_to_sm89INS1_16FlashAttnFwdSm80INS1_25CollectiveMainloopFwdSm80ILi4ELi1ELb0EN4cute5tupleIJNS5_1CILi128EEENS7_ILi64EEES8_EEELi128ENS_10bfloat16_tEfNS_4arch4Sm80ELb1ELb0ELb0ELb1ELb0ELb0ELb1ELb0EEENS1_21CollectiveEpilogueFwdINS6_IJS8_S8_S9_EEENS6_IJNS7_ILi1EEESH_SH_EEESB_SD_Li128ELb1ELb1ELb0ELb0EEENS1_19SingleTileSchedulerILb1ELb0ELb1ELi128EEEEEEEEEvNT_6ParamsE)
        /*05cc*/ 	.word	0x000000c8


	//----- nvinfo : EIATTR_MIN_STACK_SIZE
	.align		4
.L_258:
        /*05d0*/ 	.byte	0x04, 0x12
        /*05d2*/ 	.short	(.L_260 - .L_259)
	.align		4
.L_259:
        /*05d4*/ 	.word	index@(_ZN7cutlass13device_kernelIN5flash19enable_sm80_to_sm89INS1_16FlashAttnFwdSm80INS1_25CollectiveMainloopFwdSm80ILi4ELi1ELb0EN4cute5tupleIJNS5_1CILi128EEENS7_ILi64EEES8_EEELi128ENS_10bfloat16_tEfNS_4arch4Sm80ELb1ELb0ELb0ELb1ELb0ELb1ELb1ELb0EEENS1_21CollectiveEpilogueFwdINS6_IJS8_S8_S9_EEENS6_IJNS7_ILi1EEESH_SH_EEESB_SD_Li128ELb1ELb1ELb0ELb0EEENS1_19SingleTileSchedulerILb1ELb0ELb1ELi128EEEEEEEEEvNT_6ParamsE)
        /*05d8*/ 	.word	0x000000a0
.L_260:


//--------------------- .nv.info._ZN7cutlass13device_kernelIN5flash19enable_sm80_to_sm89INS1_16FlashAttnFwdSm80INS1_25CollectiveMainloopFwdSm80ILi8ELi1ELb1EN4cute5tupleIJNS5_1CILi128EEES8_S8_EEELi128ENS_10bfloat16_tEfNS_4arch4Sm80ELb0ELb0ELb1ELb0ELb0ELb0ELb1ELb0EEENS1_21CollectiveEpilogueFwdIS9_NS6_IJNS7_ILi1EEESF_SF_EEESA_SC_Li256ELb0ELb1ELb0ELb0EEENS1_19SingleTileSchedulerILb0ELb0ELb1ELi128EEEEEEEEEvNT_6ParamsE --------------------------
	.section	.nv.info._ZN7cutlass13device_kernelIN5flash19enable_sm80_to_sm89INS1_16FlashAttnFwdSm80INS1_25CollectiveMainloopFwdSm80ILi8ELi1ELb1EN4cute5tupleIJNS5_1CILi128EEES8_S8_EEELi128ENS_10bfloat16_tEfNS_4arch4Sm80ELb0ELb0ELb1ELb0ELb0ELb0ELb1ELb0EEENS1_21CollectiveEpilogueFwdIS9_NS6_IJNS7_ILi1EEESF_SF_EEESA_SC_Li256ELb0ELb1ELb0ELb0EEENS1_19SingleTileSchedulerILb0ELb0ELb1ELi128EEEEEEEEEvNT_6ParamsE,"",@"SHT_CUDA_INFO"
	.sectionflags	@""
	.align	4


	//----- nvinfo : EIATTR_CUDA_API_VERSION
	.align		4
        /*0000*/ 	.byte	0x04, 0x37
        /*0002*/ 	.short	(.L_262 - .L_261)
.L_261:
        /*0004*/ 	.word	0x00000082


	//----- nvinfo : EIATTR_SW2861232_WAR
	.align		4
.L_262:
        /*0008*/ 	.byte	0x01, 0x35
	.zero		2


	//----- nvinfo : EIATTR_PARAM_CBANK
	.align		4
        /*000c*/ 	.byte	0x04, 0x0a
        /*000e*/ 	.short	(.L_264 - .L_263)
	.align		4
.L_263:
        /*0010*/ 	.word	index@(.nv.constant0._ZN7cutlass13device_kernelIN5flash19enable_sm80_to_sm89INS1_16FlashAttnFwdSm80INS1_25CollectiveMainloopFwdSm80ILi8ELi1ELb1EN4cute5tupleIJNS5_1CILi128EEES8_S8_EEELi128ENS_10bfloat16_tEfNS_4arch4Sm80ELb0ELb0ELb1ELb0ELb0ELb0ELb1ELb0EEENS1_21CollectiveEpilogueFwdIS9_NS6_IJNS7_ILi1EEESF_SF_EEESA_SC_Li256ELb0ELb1ELb0ELb0EEENS1_19SingleTileSchedulerILb0ELb0ELb1ELi128EEEEEEEEEvNT_6ParamsE)
        /*0014*/ 	.short	0x0160
        /*0016*/ 	.short	0x0418


	//----- nvinfo : EIATTR_CBANK_PARAM_SIZE
	.align		4
.L_264:
        /*0018*/ 	.byte	0x03, 0x19
        /*001a*/ 	.short	0x0418


	//----- nvinfo : EIATTR_KPARAM_INFO
	.align		4
        /*001c*/ 	.byte	0x04, 0x17
        /*001e*/ 	.short	(.L_266 - .L_265)
.L_265:
        /*0020*/ 	.word	0x00000000
        /*0024*/ 	.short	0x0000
        /*0026*/ 	.short	0x0000
        /*0028*/ 	.byte	0x00, 0xf0, 0x61, 0x10


	//----- nvinfo : EIATTR_MAXREG_COUNT
	.align		4
.L_266:
        /*002c*/ 	.byte	0x03, 0x1b
        /*002e*/ 	.short	0x00ff


	//----- nvinfo : EIATTR_NUM_BARRIERS
	.align		4
        /*0030*/ 	.byte	0x02, 0x4c
        /*0032*/ 	.byte	0x02
	.zero		1


	//----- nvinfo : EIATTR_ANNOTATIONS
	.align		4
        /*0034*/ 	.byte	0x04, 0x55
        /*0036*/ 	.short	(.L_268 - .L_267)


	//   ....[0]....
.L_267:
        /*0038*/ 	.word	0x00000001
        /*003c*/ 	.byte	0x50, 0x03, 0x00, 0x00, 0x01, 0x00, 0x00, 0x00, 0x10, 0x04, 0x00, 0x00, 0x01, 0x00, 0x00, 0x00
        /* <DEDUP_REMOVED lines=19> */
        /*017c*/ 	.byte	0xb0, 0x9b, 0x00, 0x00


	//----- nvinfo : EIATTR_MERCURY_ISA_VERSION
	.align		4
.L_268:
        /*0180*/ 	.byte	0x03, 0x5f
        /*0182*/ 	.short	0x0000


	//----- nvinfo : EIATTR_INT_WARP_WIDE_INSTR_OFFSETS
	.align		4
        /*0184*/ 	.byte	0x04, 0x31
        /*0186*/ 	.short	(.L_270 - .L_269)


	//   ....[0]....
.L_269:
        /*0188*/ 	.word	0x00000b00


	//----- nvinfo : EIATTR_COOP_GROUP_MASK_REGIDS
	.align		4
.L_270:
        /*018c*/ 	.byte	0x04, 0x29
        /*018e*/ 	.short	(.L_272 - .L_271)


	//   ....[0]....
.L_271:
        /*0190*/ 	.word	0xffffffff


	//   ....[1]....
        /*0194*/ 	.word	0xffffffff


	//   ....[2]....
        /*0198*/ 	.word	0xffffffff


	//   ....[3]....
        /*019c*/ 	.word	0xffffffff


	//   ....[4]....
        /*01a0*/ 	.word	0xffffffff


	//   ....[5]....
        /*01a4*/ 	.word	0xffffffff


	//   ....[6]....
        /*01a8*/ 	.word	0xffffffff


	//   ....[7]....
        /*01ac*/ 	.word	0xffffffff


	//   ....[8]....
        /*01b0*/ 	.word	0xffffffff


	//   ....[9]....
        /*01b4*/ 	.word	0xffffffff


	//   ....[10]....
        /*01b8*/ 	.word	0xffffffff


	//   ....[11]....
        /*01bc*/ 	.word	0xffffffff


	//   ....[12]....
        /*01c0*/ 	.word	0xffffffff


	//   ....[13]....
        /*01c4*/ 	.word	0xffffffff


	//   ....[14]....
        /*01c8*/ 	.word	0xffffffff


	//   ....[15]....
        /*01cc*/ 	.word	0xffffffff


	//   ....[16]....
        /*01d0*/ 	.word	0xffffffff


	//   ....[17]....
        /*01d4*/ 	.word	0xffffffff


	//   ....[18]....
        /*01d8*/ 	.word	0xffffffff


	//   ....[19]....
        /*01dc*/ 	.word	0xffffffff


	//   ....[20]....
        /*01e0*/ 	.word	0xffffffff


	//   ....[21]....
        /*01e4*/ 	.word	0xffffffff


	//   ....[22]....
        /*01e8*/ 	.word	0xffffffff


	//   ....[23]....
        /*01ec*/ 	.word	0xffffffff


	//   ....[24]....
        /*01f0*/ 	.word	0xffffffff


	//   ....[25]....
        /*01f4*/ 	.word	0xffffffff


	//   ....[26]....
        /*01f8*/ 	.word	0xffffffff


	//   ....[27]....
        /*01fc*/ 	.word	0xffffffff


	//   ....[28]....
        /*0200*/ 	.word	0xffffffff


	//   ....[29]....
        /*0204*/ 	.word	0xffffffff


	//   ....[30]....
        /*0208*/ 	.word	0xffffffff


	//   ....[31]....
        /*020c*/ 	.word	0xffffffff


	//----- nvinfo : EIATTR_COOP_GROUP_INSTR_OFFSETS
	.align		4
.L_272:
        /*0210*/ 	.byte	0x04, 0x28
        /*0212*/ 	.short	(.L_274 - .L_273)


	//   ....[0]....
.L_273:
        /*0214*/ 	.word	0x00000600


	//   ....[1]....
        /*0218*/ 	.word	0x00000650


	//   ....[2]....
        /*021c*/ 	.word	0x00000690


	//   ....[3]....
        /*0220*/ 	.word	0x000006d0


	//   ....[4]....
        /*0224*/ 	.word	0x00000700


	//   ....[5]....
        /*0228*/ 	.word	0x00000750


	//   ....[6]....
        /*022c*/ 	.word	0x00000770


	//   ....[7]....
        /*0230*/ 	.word	0x00000820


	//   ....[8]....
        /*0234*/ 	.word	0x00003740


	//   ....[9]....
        /*0238*/ 	.word	0x00003810


	//   ....[10]....
        /*023c*/ 	.word	0x00003820


	//   ....[11]....
        /*0240*/ 	.word	0x00003850


	//   ....[12]....
        /*0244*/ 	.word	0x00007250


	//   ....[13]....
        /*0248*/ 	.word	0x000072b0


	//   ....[14]....
        /*024c*/ 	.word	0x000072d0


	//   ....[15]....
        /*0250*/ 	.word	0x000072f0


	//   ....[16]....
        /*0254*/ 	.word	0x000096b0


	//   ....[17]....
        /*0258*/ 	.word	0x000096c0


	//   ....[18]....
        /*025c*/ 	.word	0x00009700


	//   ....[19]....
        /*0260*/ 	.word	0x00009710


	//   ....[20]....
        /*0264*/ 	.word	0x0000a670


	//   ....[21]....
        /*0268*/ 	.word	0x0000a680


	//   ....[22]....
        /*026c*/ 	.word	0x0000a6a0


	//   ....[23]....
        /*0270*/ 	.word	0x0000a6b0


	//   ....[24]....
        /*0274*/ 	.word	0x0000a790


	//   ....[25]....
        /*0278*/ 	.word	0x0000a7b0


	//   ....[26]....
        /*027c*/ 	.word	0x0000a8a0


	//   ....[27]....
        /*0280*/ 	.word	0x0000a8d0


	//   ....[28]....
        /*0284*/ 	.word	0x0000a9a0


	//   ....[29]....
        /*0288*/ 	.word	0x0000a9d0


	//   ....[30]....
        /*028c*/ 	.word	0x0000aaa0


	//   ....[31]....
        /*0290*/ 	.word	0x0000aac0


	//----- nvinfo : EIATTR_EXIT_INSTR_OFFSETS
	.align		4
.L_274:
        /*0294*/ 	.byte	0x04, 0x1c
        /*0296*/ 	.short	(.L_276 - .L_275)


	//   ....[0]....
.L_275:
        /*0298*/ 	.word	0x00000040


	//   ....[1]....
        /*029c*/ 	.word	0x0000aad0


	//   ....[2]....
        /*02a0*/ 	.word	0x0000ab20


	//   ....[3]....
        /*02a4*/ 	.word	0x0000ab80


	//----- nvinfo : EIATTR_CTAIDZ_USED
	.align		4
.L_276:
        /*02a8*/ 	.byte	0x01, 0x04
	.zero		2


	//----- nvinfo : EIATTR_MAX_THREADS
	.align		4
        /*02ac*/ 	.byte	0x04, 0x05
        /*02ae*/ 	.short	(.L_278 - .L_277)
.L_277:
        /*02b0*/ 	.word	0x00000100
        /*02b4*/ 	.word	0x00000001
        /*02b8*/ 	.word	0x00000001


	//----- nvinfo : EIATTR_CRS_STACK_SIZE
	.align		4
.L_278:
        /*02bc*/ 	.byte	0x04, 0x1e
        /*02be*/ 	.short	(.L_280 - .L_279)
.L_279:
        /*02c0*/ 	.word	0x00000000
.L_280:


//--------------------- .nv.info._ZN7cutlass13device_kernelIN5flash19enable_sm80_to_sm89INS1_16FlashAttnFwdSm80INS1_25CollectiveMainloopFwdSm80ILi8ELi1ELb1EN4cute5tupleIJNS5_1CILi128EEES8_S8_EEELi128ENS_10bfloat16_tEfNS_4arch4Sm80ELb0ELb0ELb1ELb1ELb0ELb0ELb1ELb0EEENS1_21CollectiveEpilogueFwdIS9_NS6_IJNS7_ILi1EEESF_SF_EEESA_SC_Li256ELb1ELb1ELb0ELb0EEENS1_19SingleTileSchedulerILb1ELb0ELb1ELi128EEEEEEEEEvNT_6ParamsE --------------------------
	.section	.nv.info._ZN7cutlass13device_kernelIN5flash19enable_sm80_to_sm89INS1_16FlashAttnFwdSm80INS1_25CollectiveMainloopFwdSm80ILi8ELi1ELb1EN4cute5tupleIJNS5_1CILi128EEES8_S8_EEELi128ENS_10bfloat16_tEfNS_4arch4Sm80ELb0ELb0ELb1ELb1ELb0ELb0ELb1ELb0EEENS1_21CollectiveEpilogueFwdIS9_NS6_IJNS7_ILi1EEESF_SF_EEESA_SC_Li256ELb1ELb1ELb0ELb0EEENS1_19SingleTileSchedulerILb1ELb0ELb1ELi128EEEEEEEEEvNT_6ParamsE,"",@"SHT_CUDA_INFO"
	.sectionflags	@""
	.align	4


	//----- nvinfo : EIATTR_CUDA_API_VERSION
	.align		4
        /*0000*/ 	.byte	0x04, 0x37
        /*0002*/ 	.short	(.L_282 - .L_281)
.L_281:
        /*0004*/ 	.word	0x00000082


	//----- nvinfo : EIATTR_SW2861232_WAR
	.align		4
.L_282:
        /*0008*/ 	.byte	0x01, 0x35
	.zero		2


	//----- nvinfo : EIATTR_PARAM_CBANK
	.align		4
        /*000c*/ 	.byte	0x04, 0x0a
        /*000e*/ 	.short	(.L_284 - .L_283)
	.align		4
.L_283:
        /*0010*/ 	.word	index@(.nv.constant0._ZN7cutlass13device_kernelIN5flash19enable_sm80_to_sm89INS1_16FlashAttnFwdSm80INS1_25CollectiveMainloopFwdSm80ILi8ELi1ELb1EN4cute5tupleIJNS5_1CILi128EEES8_S8_EEELi128ENS_10bfloat16_tEfNS_4arch4Sm80ELb0ELb0ELb1ELb1ELb0ELb0ELb1ELb0EEENS1_21CollectiveEpilogueFwdIS9_NS6_IJNS7_ILi1EEESF_SF_EEESA_SC_Li256ELb1ELb1ELb0ELb0EEENS1_19SingleTileSchedulerILb1ELb0ELb1ELi128EEEEEEEEEvNT_6ParamsE)
        /*0014*/ 	.short	0x0160
        /*0016*/ 	.short	0x0418


	//----- nvinfo : EIATTR_CBANK_PARAM_SIZE
	.align		4
.L_284:
        /*0018*/ 	.byte	0x03, 0x19
        /*001a*/ 	.short	0x0418


	//----- nvinfo : EIATTR_KPARAM_INFO
	.align		4
        /*001c*/ 	.byte	0x04, 0x17
        /*001e*/ 	.short	(.L_286 - .L_285)
.L_285:
        /*0020*/ 	.word	0x00000000
        /*0024*/ 	.short	0x0000
        /*0026*/ 	.short	0x0000
        /*0028*/ 	.byte	0x00, 0xf0, 0x61, 0x10


	//----- nvinfo : EIATTR_MAXREG_COUNT
	.align		4
.L_286:
        /*002c*/ 	.byte	0x03, 0x1b
        /*002e*/ 	.short	0x00ff


	//----- nvinfo : EIATTR_NUM_BARRIERS
	.align		4
        /*0030*/ 	.byte	0x02, 0x4c
        /*0032*/ 	.byte	0x02
	.zero		1


	//----- nvinfo : EIATTR_ANNOTATIONS
	.align		4
        /*0034*/ 	.byte	0x04, 0x55
        /*0036*/ 	.short	(.L_288 - .L_287)


	//   ....[0]....
.L_287:
        /*0038*/ 	.word	0x00000001
        /*003c*/ 	.byte	0x00, 0x59, 0x00, 0x00, 0x01, 0x00, 0x00, 0x00, 0x20, 0x59, 0x00, 0x00, 0x01, 0x00, 0x00, 0x00
        /*004c*/ 	.byte	0xb0, 0x59, 0x00, 0x00, 0x01, 0x00, 0x00, 0x00, 0xf0, 0x59, 0x00, 0x00, 0x01, 0x00, 0x00, 0x00
        /*005c*/ 	.byte	0x20, 0x5a, 0x00, 0x00, 0x01, 0x00, 0x00, 0x00, 0x30, 0x5a, 0x00, 0x00, 0x01, 0x00, 0x00, 0x00
        /*006c*/ 	.byte	0x50, 0x5a, 0x00, 0x00, 0x01, 0x00, 0x00, 0x00, 0xf0, 0x6a, 0x00, 0x00, 0x01, 0x00, 0x00, 0x00
        /*007c*/ 	.byte	0xe0, 0x7e, 0x00, 0x00, 0x01, 0x00, 0x00, 0x00, 0xe0, 0x91, 0x00, 0x00, 0x01, 0x00, 0x00, 0x00
        /*008c*/ 	.byte	0x20, 0x98, 0x00, 0x00, 0x01, 0x00, 0x00, 0x00, 0x40, 0x98, 0x00, 0x00, 0x01, 0x00, 0x00, 0x00
        /*009c*/ 	.byte	0x70, 0x98, 0x00, 0x00, 0x01, 0x00, 0x00, 0x00, 0x80, 0x98, 0x00, 0x00


	//----- nvinfo : EIATTR_MERCURY_ISA_VERSION
	.align		4
.L_288:
        /*00a8*/ 	.byte	0x03, 0x5f
        /*00aa*/ 	.short	0x0000


	//----- nvinfo : EIATTR_INT_WARP_WIDE_INSTR_OFFSETS
	.align		4
        /*00ac*/ 	.byte	0x04, 0x31
        /*00ae*/ 	.short	(.L_290 - .L_289)


	//   ....[0]....
.L_289:
        /*00b0*/ 	.word	0x000013a0


	//----- nvinfo : EIATTR_COOP_GROUP_MASK_REGIDS
	.align		4
.L_290:
        /*00b4*/ 	.byte	0x04, 0x29
        /*00b6*/ 	.short	(.L_292 - .L_291)


	//   ....[0]....
.L_291:
        /*00b8*/ 	.word	0xffffffff


	//   ....[1]....
        /*00bc*/ 	.word	0xffffffff


	//   ....[2]....
        /*00c0*/ 	.word	0xffffffff


	//   ....[3]....
        /*00c4*/ 	.word	0xffffffff


	//   ....[4]....
        /*00c8*/ 	.word	0xffffffff


	//   ....[5]....
        /*00cc*/ 	.word	0xffffffff


	//   ....[6]....
        /*00d0*/ 	.word	0xffffffff


	//   ....[7]....
        /*00d4*/ 	.word	0xffffffff


	//   ....[8]....
        /*00d8*/ 	.word	0xffffffff


	//   ....[9]....
        /*00dc*/ 	.word	0xffffffff


	//   ....[10]....
        /*00e0*/ 	.word	0xffffffff


	//   ....[11]....
        /*00e4*/ 	.word	0xffffffff


	//   ....[12]....
        /*00e8*/ 	.word	0xffffffff


	//   ....[13]....
        /*00ec*/ 	.word	0xffffffff


	//   ....[14]....
        /*00f0*/ 	.word	0xffffffff


	//   ....[15]....
        /*00f4*/ 	.word	0xffffffff


	//   ....[16]....
        /*00f8*/ 	.word	0xffffffff


	//   ....[17]....
        /*00fc*/ 	.word	0xffffffff


	//   ....[18]....
        /*0100*/ 	.word	0xffffffff


	//   ....[19]....
        /*0104*/ 	.word	0xffffffff


	//   ....[20]....
        /*0108*/ 	.word	0xffffffff


	//   ....[21]....
        /*010c*/ 	.word	0xffffffff


	//   ....[22]....
        /*0110*/ 	.word	0xffffffff


	//   ....[23]....
        /*0114*/ 	.word	0xffffffff


	//   ....[24]....
        /*0118*/ 	.word	0xffffffff


	//   ....[25]....
        /*011c*/ 	.word	0xffffffff


	//   ....[26]....
        /*0120*/ 	.word	0xffffffff


	//   ....[27]....
        /*0124*/ 	.word	0xffffffff


	//   ....[28]....
        /*0128*/ 	.word	0xffffffff


	//   ....[29]....
        /*012c*/ 	.word	0xffffffff


	//   ....[30]....
        /*0130*/ 	.word	0xffffffff


	//   ....[31]....
        /*0134*/ 	.word	0xffffffff


	//   ....[32]....
        /*0138*/ 	.word	0xffffffff


	//   ....[33]....
        /*013c*/ 	.word	0xffffffff


	//   ....[34]....
        /*0140*/ 	.word	0xffffffff


	//   ....[35]....
        /*0144*/ 	.word	0xffffffff


	//   ....[36]....
        /*0148*/ 	.word	0xffffffff


	//   ....[37]....
        /*014c*/ 	.word	0xffffffff


	//   ....[38]....
        /*0150*/ 	.word	0xffffffff


	//   ....[39]....
        /*0154*/ 	.word	0xffffffff


	//   ....[40]....
        /*0158*/ 	.word	0xffffffff


	//----- nvinfo : EIATTR_COOP_GROUP_INSTR_OFFSETS
	.align		4
.L_292:
        /*015c*/ 	.byte	0x04, 0x28
        /*015e*/ 	.short	(.L_294 - .L_293)


	//   ....[0]....
.L_293:
        /*0160*/ 	.word	0x00000090


	//   ....[1]....
        /*0164*/ 	.word	0x00000d90


	//   ....[2]....
        /*0168*/ 	.word	0x00000dd0


	//   ....[3]....
        /*016c*/ 	.word	0x00000e10


	//   ....[4]....
        /*0170*/ 	.word	0x00000e60


	//   ....[5]....
        /*0174*/ 	.word	0x00000ea0


	//   ....[6]....
        /*0178*/ 	.word	0x00000ed0


	//   ....[7]....
        /*017c*/ 	.word	0x00000f00


	//   ....[8]....
        /*0180*/ 	.word	0x00000f20


	//   ....[9]....
        /*0184*/ 	.word	0x00003e60


	//   ....[10]....
        /*0188*/ 	.word	0x00003f10


	//   ....[11]....
        /*018c*/ 	.word	0x00003f20


	//   ....[12]....
        /*0190*/ 	.word	0x00003f50


	//   ....[13]....
        /*0194*/ 	.word	0x00007670


	//   ....[14]....
        /*0198*/ 	.word	0x00007690


	//   ....[15]....
        /*019c*/ 	.word	0x000076b0


	//   ....[16]....
        /*01a0*/ 	.word	0x000076d0


	//   ....[17]....
        /*01a4*/ 	.word	0x000098a0


	//   ....[18]....
        /*01a8*/ 	.word	0x000098b0


	//   ....[19]....
        /*01ac*/ 	.word	0x000098f0


	//   ....[20]....
        /*01b0*/ 	.word	0x00009910


	//   ....[21]....
        /*01b4*/ 	.word	0x0000aa70


	//   ....[22]....
        /*01b8*/ 	.word	0x0000aaa0


	//   ....[23]....
        /*01bc*/ 	.word	0x0000aae0


	//   ....[24]....
        /*01c0*/ 	.word	0x0000ab20


	//   ....[25]....
        /*01c4*/ 	.word	0x0000ace0


	//   ....[26]....
        /*01c8*/ 	.word	0x0000acf0


	//   ....[27]....
        /*01cc*/ 	.word	0x0000ade0


	//   ....[28]....
        /*01d0*/ 	.word	0x0000ae10


	//   ....[29]....
        /*01d4*/ 	.word	0x0000aee0


	//   ....[30]....
        /*01d8*/ 	.word	0x0000af10


	//   ....[31]....
        /*01dc*/ 	.word	0x0000afe0


	//   ....[32]....
        /*01e0*/ 	.word	0x0000b000


	//   ....[33]....
        /*01e4*/ 	.word	0x0000b780


	//   ....[34]....
        /*01e8*/ 	.word	0x0000b7a0


	//   ....[35]....
        /*01ec*/ 	.word	0x0000b870


	//   ....[36]....
        /*01f0*/ 	.word	0x0000b8a0


	//   ....[37]....
        /*01f4*/ 	.word	0x0000b970


	//   ....[38]....
        /*01f8*/ 	.word	0x0000b9a0


	//   ....[39]....
        /*01fc*/ 	.word	0x0000ba70


	//   ....[40]....
        /*0200*/ 	.word	0x0000ba90


	//----- nvinfo : EIATTR_EXIT_INSTR_OFFSETS
	.align		4
.L_294:
        /*0204*/ 	.byte	0x04, 0x1c
        /*0206*/ 	.short	(.L_296 - .L_295)


	//   ....[0]....
.L_295:
        /*0208*/ 	.word	0x00000320


	//   ....[1]....
        /*020c*/ 	.word	0x0000b010


	//   ....[2]....
        /*0210*/ 	.word	0x0000b060


	//   ....[3]....
        /*0214*/ 	.word	0x0000b0c0


	//   ....[4]....
        /*0218*/ 	.word	0x0000baa0


	//   ....[5]....
        /*021c*/ 	.word	0x0000baf0


	//   ....[6]....
        /*0220*/ 	.word	0x0000bb50


	//----- nvinfo : EIATTR_CTAIDZ_USED
	.align		4
.L_296:
        /*0224*/ 	.byte	0x01, 0x04
	.zero		2


	//----- nvinfo : EIATTR_MAX_THREADS
	.align		4
        /*0228*/ 	.byte	0x04, 0x05
        /*022a*/ 	.short	(.L_298 - .L_297)
.L_297:
        /*022c*/ 	.word	0x00000100
        /*0230*/ 	.word	0x00000001
        /*0234*/ 	.word	0x00000001


	//----- nvinfo : EIATTR_CRS_STACK_SIZE
	.align		4
.L_298:
        /*0238*/ 	.byte	0x04, 0x1e
        /*023a*/ 	.short	(.L_300 - .L_299)
.L_299:
        /*023c*/ 	.word	0x00000000
.L_300:


//--------------------- .nv.info._ZN7cutlass13device_kernelIN5flash19enable_sm80_to_sm89INS1_16FlashAttnFwdSm80INS1_25CollectiveMainloopFwdSm80ILi8ELi1ELb1EN4cute5tupleIJNS5_1CILi128EEES8_S8_EEELi128ENS_10bfloat16_tEfNS_4arch4Sm80ELb0ELb0ELb1ELb1ELb0ELb1ELb1ELb0EEENS1_21CollectiveEpilogueFwdIS9_NS6_IJNS7_ILi1EEESF_SF_EEESA_SC_Li256ELb1ELb1ELb0ELb0EEENS1_19SingleTileSchedulerILb1ELb0ELb1ELi128EEEEEEEEEvNT_6ParamsE --------------------------
	.section	.nv.info._ZN7cutlass13device_kernelIN5flash19enable_sm80_to_sm89INS1_16FlashAttnFwdSm80INS1_25CollectiveMainloopFwdSm80ILi8ELi1ELb1EN4cute5tupleIJNS5_1CILi128EEES8_S8_EEELi128ENS_10bfloat16_tEfNS_4arch4Sm80ELb0ELb0ELb1ELb1ELb0ELb1ELb1ELb0EEENS1_21CollectiveEpilogueFwdIS9_NS6_IJNS7_ILi1EEESF_SF_EEESA_SC_Li256ELb1ELb1ELb0ELb0EEENS1_19SingleTileSchedulerILb1ELb0ELb1ELi128EEEEEEEEEvNT_6ParamsE,"",@"SHT_CUDA_INFO"
	.sectionflags	@""
	.align	4


	//----- nvinfo : EIATTR_CUDA_API_VERSION
	.align		4
        /*0000*/ 	.byte	0x04, 0x37
        /*0002*/ 	.short	(.L_302 - .L_301)
.L_301:
        /*0004*/ 	.word	0x00000082


	//----- nvinfo : EIATTR_SW2861232_WAR
	.align		4
.L_302:
        /*0008*/ 	.byte	0x01, 0x35
	.zero		2


	//----- nvinfo : EIATTR_PARAM_CBANK
	.align		4
        /*000c*/ 	.byte	0x04, 0x0a
        /*000e*/ 	.short	(.L_304 - .L_303)
	.align		4
.L_303:
        /*0010*/ 	.word	index@(.nv.constant0._ZN7cutlass13device_kernelIN5flash19enable_sm80_to_sm89INS1_16FlashAttnFwdSm80INS1_25CollectiveMainloopFwdSm80ILi8ELi1ELb1EN4cute5tupleIJNS5_1CILi128EEES8_S8_EEELi128ENS_10bfloat16_tEfNS_4arch4Sm80ELb0ELb0ELb1ELb1ELb0ELb1ELb1ELb0EEENS1_21CollectiveEpilogueFwdIS9_NS6_IJNS7_ILi1EEESF_SF_EEESA_SC_Li256ELb1ELb1ELb0ELb0EEENS1_19SingleTileSchedulerILb1ELb0ELb1ELi128EEEEEEEEEvNT_6ParamsE)
        /*0014*/ 	.short	0x0160
        /*0016*/ 	.short	0x0418


	//----- nvinfo : EIATTR_CBANK_PARAM_SIZE
	.align		4
.L_304:
        /*0018*/ 	.byte	0x03, 0x19
        /*001a*/ 	.short	0x0418


	//----- nvinfo : EIATTR_KPARAM_INFO
	.align		4
        /*001c*/ 	.byte	0x04, 0x17
        /*001e*/ 	.short	(.L_306 - .L_305)
.L_305:
        /*0020*/ 	.word	0x00000000
        /*0024*/ 	.short	0x0000
        /*0026*/ 	.short	0x0000
        /*0028*/ 	.byte	0x00, 0xf0, 0x61, 0x10


	//----- nvinfo : EIATTR_MAXREG_COUNT
	.align		4
.L_306:
        /*002c*/ 	.byte	0x03, 0x1b
        /*002e*/ 	.short	0x00ff


	//----- nvinfo : EIATTR_NUM_BARRIERS
	.align		4
        /*0030*/ 	.byte	0x02, 0x4c
        /*0032*/ 	.byte	0x02
	.zero		1


	//----- nvinfo : EIATTR_ANNOTATIONS
	.align		4
        /*0034*/ 	.byte	0x04, 0x55
        /*0036*/ 	.short	(.L_308 - .L_307)


	//   ....[0]....
.L_307:
        /* <DEDUP_REMOVED lines=24> */


	//----- nvinfo : EIATTR_MERCURY_ISA_VERSION
	.align		4
.L_308:
        /*01a0*/ 	.byte	0x03, 0x5f
        /*01a2*/ 	.short	0x0000


	//----- nvinfo : EIATTR_COOP_GROUP_MASK_REGIDS
	.align		4
        /*01a4*/ 	.byte	0x04, 0x29
        /*01a6*/ 	.short	(.L_310 - .L_309)


	//   ....[0]....
.L_309:
        /*01a8*/ 	.word	0xffffffff


	//   ....[1]....
        /*01ac*/ 	.word	0xffffffff


	//   ....[2]....
        /*01b0*/ 	.word	0xffffffff


	//   ....[3]....
        /*01b4*/ 	.word	0xffffffff


	//   ....[4]....
        /*01b8*/ 	.word	0xffffffff


	//   ....[5]....
        /*01bc*/ 	.word	0xffffffff


	//   ....[6]....
        /*01c0*/ 	.word	0xffffffff


	//   ....[7]....
        /*01c4*/ 	.word	0xffffffff


	//   ....[8]....
        /*01c8*/ 	.word	0xffffffff


	//   ....[9]....
        /*01cc*/ 	.word	0xffffffff


	//   ....[10]....
        /*01d0*/ 	.word	0xffffffff


	//   ....[11]....
        /*01d4*/ 	.word	0xffffffff


	//   ....[12]....
        /*01d8*/ 	.word	0xffffffff


	//   ....[13]....
        /*01dc*/ 	.word	0xffffffff


	//   ....[14]....
        /*01e0*/ 	.word	0xffffffff


	//   ....[15]....
        /*01e4*/ 	.word	0xffffffff


	//   ....[16]....
        /*01e8*/ 	.word	0xffffffff


	//   ....[17]....
        /*01ec*/ 	.word	0xffffffff


	//   ....[18]....
        /*01f0*/ 	.word	0xffffffff


	//   ....[19]....
        /*01f4*/ 	.word	0xffffffff


	//   ....[20]....
        /*01f8*/ 	.word	0xffffffff


	//   ....[21]....
        /*01fc*/ 	.word	0xffffffff


	//   ....[22]....
        /*0200*/ 	.word	0xffffffff


	//   ....[23]....
        /*0204*/ 	.word	0xffffffff


	//   ....[24]....
        /*0208*/ 	.word	0xffffffff


	//   ....[25]....
        /*020c*/ 	.word	0xffffffff


	//   ....[26]....
        /*0210*/ 	.word	0xffffffff


	//   ....[27]....
        /*0214*/ 	.word	0xffffffff


	//   ....[28]....
        /*0218*/ 	.word	0xffffffff


	//   ....[29]....
        /*021c*/ 	.word	0xffffffff


	//   ....[30]....
        /*0220*/ 	.word	0xffffffff


	//   ....[31]....
        /*0224*/ 	.word	0xffffffff


	//   ....[32]....
        /*0228*/ 	.word	0xffffffff


	//   ....[33]....
        /*022c*/ 	.word	0xffffffff


	//   ....[34]....
        /*0230*/ 	.word	0xffffffff


	//   ....[35]....
        /*0234*/ 	.word	0xffffffff


	//   ....[36]....
        /*0238*/ 	.word	0xffffffff


	//   ....[37]....
        /*023c*/ 	.word	0xffffffff


	//   ....[38]....
        /*0240*/ 	.word	0xffffffff


	//   ....[39]....
        /*0244*/ 	.word	0xffffffff


	//   ....[40]....
        /*0248*/ 	.word	0xffffffff


	//----- nvinfo : EIATTR_COOP_GROUP_INSTR_OFFSETS
	.align		4
.L_310:
        /*024c*/ 	.byte	0x04, 0x28
        /*024e*/ 	.short	(.L_312 - .L_311)


	//   ....[0]....
.L_311:
        /*0250*/ 	.word	0x00000090


	//   ....[1]....
        /*0254*/ 	.word	0x00008140


	//   ....[2]....
        /*0258*/ 	.word	0x00008180


	//   ....[3]....
        /*025c*/ 	.word	0x00008230


	//   ....[4]....
        /*0260*/ 	.word	0x00008260


	//   ....[5]....
        /*0264*/ 	.word	0x000083d0


	//   ....[6]....
        /*0268*/ 	.word	0x00008410


	//   ....[7]....
        /*026c*/ 	.word	0x00008520


	//   ....[8]....
        /*0270*/ 	.word	0x00008560


	//   ....[9]....
        /*0274*/ 	.word	0x0000e980


	//   ....[10]....
        /*0278*/ 	.word	0x0000ea80


	//   ....[11]....
        /*027c*/ 	.word	0x0000ea90


	//   ....[12]....
        /*0280*/ 	.word	0x0000eac0


	//   ....[13]....
        /*0284*/ 	.word	0x000123a0


	//   ....[14]....
        /*0288*/ 	.word	0x000124f0


	//   ....[15]....
        /*028c*/ 	.word	0x00012660


	//   ....[16]....
        /*0290*/ 	.word	0x00012770


	//   ....[17]....
        /*0294*/ 	.word	0x00014940


	//   ....[18]....
        /*0298*/ 	.word	0x00014950


	//   ....[19]....
        /*029c*/ 	.word	0x00014980


	//   ....[20]....
        /*02a0*/ 	.word	0x000149a0


	//   ....[21]....
        /*02a4*/ 	.word	0x00015b50


	//   ....[22]....
        /*02a8*/ 	.word	0x00015b80


	//   ....[23]....
        /*02ac*/ 	.word	0x00015bb0


	//   ....[24]....
        /*02b0*/ 	.word	0x00015be0


	//   ....[25]....
        /*02b4*/ 	.word	0x00015da0


	//   ....[26]....
        /*02b8*/ 	.word	0x00015db0


	//   ....[27]....
        /*02bc*/ 	.word	0x00015ea0


	//   ....[28]....
        /*02c0*/ 	.word	0x00015ed0


	//   ....[29]....
        /*02c4*/ 	.word	0x00015fa0


	//   ....[30]....
        /*02c8*/ 	.word	0x00015fd0


	//   ....[31]....
        /*02cc*/ 	.word	0x000160a0


	//   ....[32]....
        /*02d0*/ 	.word	0x000160c0


	//   ....[33]....
        /*02d4*/ 	.word	0x00016800


	//   ....[34]....
        /*02d8*/ 	.word	0x00016820


	//   ....[35]....
        /*02dc*/ 	.word	0x00016900


	//   ....[36]....
        /*02e0*/ 	.word	0x00016930


	//   ....[37]....
        /*02e4*/ 	.word	0x00016a00


	//   ....[38]....
        /*02e8*/ 	.word	0x00016a30


	//   ....[39]....
        /*02ec*/ 	.word	0x00016b00


	//   ....[40]....
        /*02f0*/ 	.word	0x00016b20


	//----- nvinfo : EIATTR_EXIT_INSTR_OFFSETS
	.align		4
.L_312:
        /*02f4*/ 	.byte	0x04, 0x1c
        /*02f6*/ 	.short	(.L_314 - .L_313)


	//   ....[0]....
.L_313:
        /*02f8*/ 	.word	0x00000350


	//   ....[1]....
        /*02fc*/ 	.word	0x000160d0


	//   ....[2]....
        /*0300*/ 	.word	0x00016120


	//   ....[3]....
        /*0304*/ 	.word	0x00016180


	//   ....[4]....
        /*0308*/ 	.word	0x00016b30


	//   ....[5]....
        /*030c*/ 	.word	0x00016b80


	//   ....[6]....
        /*0310*/ 	.word	0x00016be0


	//----- nvinfo : EIATTR_CTAIDZ_USED
	.align		4
.L_314:
        /*0314*/ 	.byte	0x01, 0x04
	.zero		2


	//----- nvinfo : EIATTR_MAX_THREADS
	.align		4
        /*0318*/ 	.byte	0x04, 0x05
        /*031a*/ 	.short	(.L_316 - .L_315)
.L_315:
        /*031c*/ 	.word	0x00000100
        /*0320*/ 	.word	0x00000001
        /*0324*/ 	.word	0x00000001


	//----- nvinfo : EIATTR_CRS_STACK_SIZE
	.align		4
.L_316:
        /*0328*/ 	.byte	0x04, 0x1e
        /*032a*/ 	.short	(.L_318 - .L_317)
.L_317:
        /*032c*/ 	.word	0x00000000
.L_318:


//--------------------- .nv.info._ZN7cutlass13device_kernelIN5flash19enable_sm80_to_sm89INS1_16FlashAttnFwdSm80INS1_25CollectiveMainloopFwdSm80ILi8ELi1ELb1EN4cute5tupleIJNS5_1CILi128EEENS7_ILi96EEES8_EEELi128ENS_10bfloat16_tEfNS_4arch4Sm80ELb0ELb1ELb1ELb0ELb0ELb0ELb1ELb0EEENS1_21CollectiveEpilogueFwdINS6_IJS8_S8_S9_EEENS6_IJNS7_ILi1EEESH_SH_EEESB_SD_Li256ELb0ELb1ELb0ELb0EEENS1_19SingleTileSchedulerILb0ELb0ELb1ELi128EEEEEEEEEvNT_6ParamsE --------------------------
	.section	.nv.info._ZN7cutlass13device_kernelIN5flash19enable_sm80_to_sm89INS1_16FlashAttnFwdSm80INS1_25CollectiveMainloopFwdSm80ILi8ELi1ELb1EN4cute5tupleIJNS5_1CILi128EEENS7_ILi96EEES8_EEELi128ENS_10bfloat16_tEfNS_4arch4Sm80ELb0ELb1ELb1ELb0ELb0ELb0ELb1ELb0EEENS1_21CollectiveEpilogueFwdINS6_IJS8_S8_S9_EEENS6_IJNS7_ILi1EEESH_SH_EEESB_SD_Li256ELb0ELb1ELb0ELb0EEENS1_19SingleTileSchedulerILb0ELb0ELb1ELi128EEEEEEEEEvNT_6ParamsE,"",@"SHT_CUDA_INFO"
	.sectionflags	@""
	.align	4


	//----- nvinfo : EIATTR_CUDA_API_VERSION
	.align		4
        /*0000*/ 	.byte	0x04, 0x37
        /*0002*/ 	.short	(.L_320 - .L_319)
.L_319:
        /*0004*/ 	.word	0x00000082


	//----- nvinfo : EIATTR_SW2861232_WAR
	.align		4
.L_320:
        /*0008*/ 	.byte	0x01, 0x35
	.zero		2


	//----- nvinfo : EIATTR_PARAM_CBANK
	.align		4
        /*000c*/ 	.byte	0x04, 0x0a
        /*000e*/ 	.short	(.L_322 - .L_321)
	.align		4
.L_321:
        /*0010*/ 	.word	index@(.nv.constant0._ZN7cutlass13device_kernelIN5flash19enable_sm80_to_sm89INS1_16FlashAttnFwdSm80INS1_25CollectiveMainloopFwdSm80ILi8ELi1ELb1EN4cute5tupleIJNS5_1CILi128EEENS7_ILi96EEES8_EEELi128ENS_10bfloat16_tEfNS_4arch4Sm80ELb0ELb1ELb1ELb0ELb0ELb0ELb1ELb0EEENS1_21CollectiveEpilogueFwdINS6_IJS8_S8_S9_EEENS6_IJNS7_ILi1EEESH_SH_EEESB_SD_Li256ELb0ELb1ELb0ELb0EEENS1_19SingleTileSchedulerILb0ELb0ELb1ELi128EEEEEEEEEvNT_6ParamsE)
        /*0014*/ 	.short	0x0160
        /*0016*/ 	.short	0x0418


	//----- nvinfo : EIATTR_CBANK_PARAM_SIZE
	.align		4
.L_322:
        /*0018*/ 	.byte	0x03, 0x19
        /*001a*/ 	.short	0x0418


	//----- nvinfo : EIATTR_KPARAM_INFO
	.align		4
        /*001c*/ 	.byte	0x04, 0x17
        /*001e*/ 	.short	(.L_324 - .L_323)
.L_323:
        /*0020*/ 	.word	0x00000000
        /*0024*/ 	.short	0x0000
        /*0026*/ 	.short	0x0000
        /*0028*/ 	.byte	0x00, 0xf0, 0x61, 0x10


	//----- nvinfo : EIATTR_MAXREG_COUNT
	.align		4
.L_324:
        /*002c*/ 	.byte	0x03, 0x1b
        /*002e*/ 	.short	0x00ff


	//----- nvinfo : EIATTR_NUM_BARRIERS
	.align		4
        /*0030*/ 	.byte	0x02, 0x4c
        /*0032*/ 	.byte	0x02
	.zero		1


	//----- nvinfo : EIATTR_MERCURY_ISA_VERSION
	.align		4
        /*0034*/ 	.byte	0x03, 0x5f
        /*0036*/ 	.short	0x0000


	//----- nvinfo : EIATTR_COOP_GROUP_MASK_REGIDS
	.align		4
        /*0038*/ 	.byte	0x04, 0x29
        /*003a*/ 	.short	(.L_326 - .L_325)


	//   ....[0]....
.L_325:
        /*003c*/ 	.word	0xffffffff


	//   ....[1]....
        /*0040*/ 	.word	0xffffffff


	//   ....[2]....
        /*0044*/ 	.word	0xffffffff


	//   ....[3]....
        /*0048*/ 	.word	0xffffffff


	//   ....[4]....
        /*004c*/ 	.word	0xffffffff


	//   ....[5]....
        /*0050*/ 	.word	0xffffffff


	//   ....[6]....
        /*0054*/ 	.word	0xffffffff


	//   ....[7]....
        /*0058*/ 	.word	0xffffffff


	//   ....[8]....
        /*005c*/ 	.word	0xffffffff


	//   ....[9]....
        /*0060*/ 	.word	0xffffffff


	//   ....[10]....
        /*0064*/ 	.word	0xffffffff


	//   ....[11]....
        /*0068*/ 	.word	0xffffffff


	//   ....[12]....
        /*006c*/ 	.word	0xffffffff


	//   ....[13]....
        /*0070*/ 	.word	0xffffffff


	//   ....[14]....
        /*0074*/ 	.word	0xffffffff


	//   ....[15]....
        /*0078*/ 	.word	0xffffffff


	//   ....[16]....
        /*007c*/ 	.word	0xffffffff


	//   ....[17]....
        /*0080*/ 	.word	0xffffffff


	//   ....[18]....
        /*0084*/ 	.word	0xffffffff


	//   ....[19]....
        /*0088*/ 	.word	0xffffffff


	//   ....[20]....
        /*008c*/ 	.word	0xffffffff


	//   ....[21]....
        /*0090*/ 	.word	0xffffffff


	//   ....[22]....
        /*0094*/ 	.word	0xffffffff


	//   ....[23]....
        /*0098*/ 	.word	0xffffffff


	//   ....[24]....
        /*009c*/ 	.word	0xffffffff


	//   ....[25]....
        /*00a0*/ 	.word	0xffffffff


	//   ....[26]....
        /*00a4*/ 	.word	0xffffffff


	//   ....[27]....
        /*00a8*/ 	.word	0xffffffff


	//   ....[28]....
        /*00ac*/ 	.word	0xffffffff


	//   ....[29]....
        /*00b0*/ 	.word	0xffffffff


	//   ....[30]....
        /*00b4*/ 	.word	0xffffffff


	//   ....[31]....
        /*00b8*/ 	.word	0xffffffff


	//   ....[32]....
        /*00bc*/ 	.word	0xffffffff


	//   ....[33]....
        /*00c0*/ 	.word	0xffffffff


	//   ....[34]....
        /*00c4*/ 	.word	0xffffffff


	//   ....[35]....
        /*00c8*/ 	.word	0xffffffff


	//   ....[36]....
        /*00cc*/ 	.word	0xffffffff


	//   ....[37]....
        /*00d0*/ 	.word	0xffffffff


	//   ....[38]....
        /*00d4*/ 	.word	0xffffffff


	//   ....[39]....
        /*00d8*/ 	.word	0xffffffff


	//   ....[40]....
        /*00dc*/ 	.word	0xffffffff


	//   ....[41]....
        /*00e0*/ 	.word	0xffffffff


	//   ....[42]....
        /*00e4*/ 	.word	0xffffffff


	//   ....[43]....
        /*00e8*/ 	.word	0xffffffff


	//   ....[44]....
        /*00ec*/ 	.word	0xffffffff


	//   ....[45]....
        /*00f0*/ 	.word	0xffffffff


	//   ....[46]....
        /*00f4*/ 	.word	0xffffffff


	//   ....[47]....
        /*00f8*/ 	.word	0xffffffff


	//   ....[48]....
        /*00fc*/ 	.word	0xffffffff


	//   ....[49]....
        /*0100*/ 	.word	0xffffffff


	//   ....[50]....
        /*0104*/ 	.word	0xffffffff


	//   ....[51]....
        /*0108*/ 	.word	0xffffffff


	//   ....[52]....
        /*010c*/ 	.word	0xffffffff


	//   ....[53]....
        /*0110*/ 	.word	0xffffffff


	//----- nvinfo : EIATTR_COOP_GROUP_INSTR_OFFSETS
	.align		4
.L_326:
        /*0114*/ 	.byte	0x04, 0x28
        /*0116*/ 	.short	(.L_328 - .L_327)


	//   ....[0]....
.L_327:
        /*0118*/ 	.word	0x00000ae0


	//   ....[1]....
        /*011c*/ 	.word	0x00000b20


	//   ....[2]....
        /*0120*/ 	.word	0x00000b50


	//   ....[3]....
        /*0124*/ 	.word	0x00000b90


	//   ....[4]....
        /*0128*/ 	.word	0x00000bc0


	//   ....[5]....
        /*012c*/ 	.word	0x00000c60


	//   ....[6]....
        /*0130*/ 	.word	0x00000f40


	//   ....[7]....
        /*0134*/ 	.word	0x00000f70


	//   ....[8]....
        /*0138*/ 	.word	0x00002710


	//   ....[9]....
        /*013c*/ 	.word	0x00002a80


	//   ....[10]....
        /*0140*/ 	.word	0x00003fc0


	//   ....[11]....
        /*0144*/ 	.word	0x00004010


	//   ....[12]....
        /*0148*/ 	.word	0x00004020


	//   ....[13]....
        /*014c*/ 	.word	0x00004050


	//   ....[14]....
        /*0150*/ 	.word	0x00006830


	//   ....[15]....
        /*0154*/ 	.word	0x00006bb0


	//   ....[16]....
        /*0158*/ 	.word	0x00007c20


	//   ....[17]....
        /*015c*/ 	.word	0x00007d10


	//   ....[18]....
        /*0160*/ 	.word	0x00007f90


	//   ....[19]....
        /*0164*/ 	.word	0x00008080


	//   ....[20]....
        /*0168*/ 	.word	0x0000aef0


	//   ....[21]....
        /*016c*/ 	.word	0x0000af10


	//   ....[22]....
        /*0170*/ 	.word	0x0000af40


	//   ....[23]....
        /*0174*/ 	.word	0x0000af70


	//   ....[24]....
        /*0178*/ 	.word	0x0000dd10


	//   ....[25]....
        /*017c*/ 	.word	0x0000e340


	//   ....[26]....
        /*0180*/ 	.word	0x0000f0e0


	//   ....[27]....
        /*0184*/ 	.word	0x0000f3e0


	//   ....[28]....
        /*0188*/ 	.word	0x0000f430


	//   ....[29]....
        /*018c*/ 	.word	0x0000f4f0


	//   ....[30]....
        /*0190*/ 	.word	0x00010d00


	//   ....[31]....
        /*0194*/ 	.word	0x00010d30


	//   ....[32]....
        /*0198*/ 	.word	0x00010d70


	//   ....[33]....
        /*019c*/ 	.word	0x00010d80


	//   ....[34]....
        /*01a0*/ 	.word	0x00011ea0


	//   ....[35]....
        /*01a4*/ 	.word	0x00011eb0


	//   ....[36]....
        /*01a8*/ 	.word	0x00011ed0


	//   ....[37]....
        /*01ac*/ 	.word	0x00011ef0


	//   ....[38]....
        /*01b0*/ 	.word	0x00011f10


	//   ....[39]....
        /*01b4*/ 	.word	0x00011f30


	//   ....[40]....
        /*01b8*/ 	.word	0x000120b0


	//   ....[41]....
        /*01bc*/ 	.word	0x000120e0


	//   ....[42]....
        /*01c0*/ 	.word	0x000121b0


	//   ....[43]....
        /*01c4*/ 	.word	0x000121e0


	//   ....[44]....
        /*01c8*/ 	.word	0x000122b0


	//   ....[45]....
        /*01cc*/ 	.word	0x000122d0


	//   ....[46]....
        /*01d0*/ 	.word	0x000128d0


	//   ....[47]....
        /*01d4*/ 	.word	0x000128f0


	//   ....[48]....
        /*01d8*/ 	.word	0x000129c0


	//   ....[49]....
        /*01dc*/ 	.word	0x000129f0


	//   ....[50]....
        /*01e0*/ 	.word	0x00012ac0


	//   ....[51]....
        /*01e4*/ 	.word	0x00012af0


	//   ....[52]....
        /*01e8*/ 	.word	0x00012bc0


	//   ....[53]....
        /*01ec*/ 	.word	0x00012be0


	//----- nvinfo : EIATTR_EXIT_INSTR_OFFSETS
	.align		4
.L_328:
        /*01f0*/ 	.byte	0x04, 0x1c
        /*01f2*/ 	.short	(.L_330 - .L_329)


	//   ....[0]....
.L_329:
        /*01f4*/ 	.word	0x00000030


	//   ....[1]....
        /*01f8*/ 	.word	0x000122e0


	//   ....[2]....
        /*01fc*/ 	.word	0x00012330


	//   ....[3]....
        /*0200*/ 	.word	0x00012390


	//   ....[4]....
        /*0204*/ 	.word	0x00012bf0


	//   ....[5]....
        /*0208*/ 	.word	0x00012c40


	//   ....[6]....
        /*020c*/ 	.word	0x00012ca0


	//----- nvinfo : EIATTR_CTAIDZ_USED
	.align		4
.L_330:
        /*0210*/ 	.byte	0x01, 0x04
	.zero		2


	//----- nvinfo : EIATTR_MAX_THREADS
	.align		4
        /*0214*/ 	.byte	0x04, 0x05
        /*0216*/ 	.short	(.L_332 - .L_331)
.L_331:
        /*0218*/ 	.word	0x00000100
        /*021c*/ 	.word	0x00000001
        /*0220*/ 	.word	0x00000001


	//----- nvinfo : EIATTR_CRS_STACK_SIZE
	.align		4
.L_332:
        /*0224*/ 	.byte	0x04, 0x1e
        /*0226*/ 	.short	(.L_334 - .L_333)
.L_333:
        /*0228*/ 	.word	0x00000000
.L_334:


//--------------------- .nv.info._ZN7cutlass13device_kernelIN5flash19enable_sm80_to_sm89INS1_16FlashAttnFwdSm80INS1_25CollectiveMainloopFwdSm80ILi8ELi1ELb1EN4cute5tupleIJNS5_1CILi128EEENS7_ILi96EEES8_EEELi128ENS_10bfloat16_tEfNS_4arch4Sm80ELb0ELb1ELb1ELb1ELb0ELb0ELb1ELb0EEENS1_21CollectiveEpilogueFwdINS6_IJS8_S8_S9_EEENS6_IJNS7_ILi1EEESH_SH_EEESB_SD_Li256ELb1ELb1ELb0ELb0EEENS1_19SingleTileSchedulerILb1ELb0ELb1ELi128EEEEEEEEEvNT_6ParamsE --------------------------
	.section	.nv.info._ZN7cutlass13device_kernelIN5flash19enable_sm80_to_sm89INS1_16FlashAttnFwdSm80INS1_25CollectiveMainloopFwdSm80ILi8ELi1ELb1EN4cute5tupleIJNS5_1CILi128EEENS7_ILi96EEES8_EEELi128ENS_10bfloat16_tEfNS_4arch4Sm80ELb0ELb1ELb1ELb1ELb0ELb0ELb1ELb0EEENS1_21CollectiveEpilogueFwdINS6_IJS8_S8_S9_EEENS6_IJNS7_ILi1EEESH_SH_EEESB_SD_Li256ELb1ELb1ELb0ELb0EEENS1_19SingleTileSchedulerILb1ELb0ELb1ELi128EEEEEEEEEvNT_6ParamsE,"",@"SHT_CUDA_INFO"
	.sectionflags	@""
	.align	4


	//----- nvinfo : EIATTR_CUDA_API_VERSION
	.align		4
        /*0000*/ 	.byte	0x04, 0x37
        /*0002*/ 	.short	(.L_336 - .L_335)
.L_335:
        /*0004*/ 	.word	0x00000082


	//----- nvinfo : EIATTR_SW2861232_WAR
	.align		4
.L_336:
        /*0008*/ 	.byte	0x01, 0x35
	.zero		2


	//----- nvinfo : EIATTR_PARAM_CBANK
	.align		4
        /*000c*/ 	.byte	0x04, 0x0a
        /*000e*/ 	.short	(.L_338 - .L_337)
	.align		4
.L_337:
        /*0010*/ 	.word	index@(.nv.constant0._ZN7cutlass13device_kernelIN5flash19enable_sm80_to_sm89INS1_16FlashAttnFwdSm80INS1_25CollectiveMainloopFwdSm80ILi8ELi1ELb1EN4cute5tupleIJNS5_1CILi128EEENS7_ILi96EEES8_EEELi128ENS_10bfloat16_tEfNS_4arch4Sm80ELb0ELb1ELb1ELb1ELb0ELb0ELb1ELb0EEENS1_21CollectiveEpilogueFwdINS6_IJS8_S8_S9_EEENS6_IJNS7_ILi1EEESH_SH_EEESB_SD_Li256ELb1ELb1ELb0ELb0EEENS1_19SingleTileSchedulerILb1ELb0ELb1ELi128EEEEEEEEEvNT_6ParamsE)
        /*0014*/ 	.short	0x0160
        /*0016*/ 	.short	0x0418


	//----- nvinfo : EIATTR_CBANK_PARAM_SIZE
	.align		4
.L_338:
        /*0018*/ 	.byte	0x03, 0x19
        /*001a*/ 	.short	0x0418


	//----- nvinfo : EIATTR_KPARAM_INFO
	.align		4
        /*001c*/ 	.byte	0x04, 0x17
        /*001e*/ 	.short	(.L_340 - .L_339)
.L_339:
        /*0020*/ 	.word	0x00000000
        /*0024*/ 	.short	0x0000
        /*0026*/ 	.short	0x0000
        /*0028*/ 	.byte	0x00, 0xf0, 0x61, 0x10


	//----- nvinfo : EIATTR_MAXREG_COUNT
	.align		4
.L_340:
        /*002c*/ 	.byte	0x03, 0x1b
        /*002e*/ 	.short	0x00ff


	//----- nvinfo : EIATTR_NUM_BARRIERS
	.align		4
        /*0030*/ 	.byte	0x02, 0x4c
        /*0032*/ 	.byte	0x02
	.zero		1


	//----- nvinfo : EIATTR_MERCURY_ISA_VERSION
	.align		4
        /*0034*/ 	.byte	0x03, 0x5f
        /*0036*/ 	.short	0x0000


	//----- nvinfo : EIATTR_COOP_GROUP_MASK_REGIDS
	.align		4
        /*0038*/ 	.byte	0x04, 0x29
        /*003a*/ 	.short	(.L_342 - .L_341)


	//   ....[0]....
.L_341:
        /*003c*/ 	.word	0xffffffff


	//   ....[1]....
        /*0040*/ 	.word	0xffffffff


	//   ....[2]....
        /*0044*/ 	.word	0xffffffff


	//   ....[3]....
        /*0048*/ 	.word	0xffffffff


	//   ....[4]....
        /*004c*/ 	.word	0xffffffff


	//   ....[5]....
        /*0050*/ 	.word	0xffffffff


	//   ....[6]....
        /*0054*/ 	.word	0xffffffff


	//   ....[7]....
        /*0058*/ 	.word	0xffffffff


	//   ....[8]....
        /*005c*/ 	.word	0xffffffff


	//   ....[9]....
        /*0060*/ 	.word	0xffffffff


	//   ....[10]....
        /*0064*/ 	.word	0xffffffff


	//   ....[11]....
        /*0068*/ 	.word	0xffffffff


	//   ....[12]....
        /*006c*/ 	.word	0xffffffff


	//   ....[13]....
        /*0070*/ 	.word	0xffffffff


	//   ....[14]....
        /*0074*/ 	.word	0xffffffff


	//   ....[15]....
        /*0078*/ 	.word	0xffffffff


	//   ....[16]....
        /*007c*/ 	.word	0xffffffff


	//   ....[17]....
        /*0080*/ 	.word	0xffffffff


	//   ....[18]....
        /*0084*/ 	.word	0xffffffff


	//   ....[19]....
        /*0088*/ 	.word	0xffffffff


	//   ....[20]....
        /*008c*/ 	.word	0xffffffff


	//   ....[21]....
        /*0090*/ 	.word	0xffffffff


	//   ....[22]....
        /*0094*/ 	.word	0xffffffff


	//   ....[23]....
        /*0098*/ 	.word	0xffffffff


	//   ....[24]....
        /*009c*/ 	.word	0xffffffff


	//   ....[25]....
        /*00a0*/ 	.word	0xffffffff


	//   ....[26]....
        /*00a4*/ 	.word	0xffffffff


	//   ....[27]....
        /*00a8*/ 	.word	0xffffffff


	//   ....[28]....
        /*00ac*/ 	.word	0xffffffff


	//   ....[29]....
        /*00b0*/ 	.word	0xffffffff


	//   ....[30]....
        /*00b4*/ 	.word	0xffffffff


	//   ....[31]....
        /*00b8*/ 	.word	0xffffffff


	//   ....[32]....
        /*00bc*/ 	.word	0xffffffff


	//   ....[33]....
        /*00c0*/ 	.word	0xffffffff


	//   ....[34]....
        /*00c4*/ 	.word	0xffffffff


	//   ....[35]....
        /*00c8*/ 	.word	0xffffffff


	//   ....[36]....
        /*00cc*/ 	.word	0xffffffff


	//   ....[37]....
        /*00d0*/ 	.word	0xffffffff


	//   ....[38]....
        /*00d4*/ 	.word	0xffffffff


	//   ....[39]....
        /*00d8*/ 	.word	0xffffffff


	//   ....[40]....
        /*00dc*/ 	.word	0xffffffff


	//   ....[41]....
        /*00e0*/ 	.word	0xffffffff


	//   ....[42]....
        /*00e4*/ 	.word	0xffffffff


	//   ....[43]....
        /*00e8*/ 	.word	0xffffffff


	//   ....[44]....
        /*00ec*/ 	.word	0xffffffff


	//   ....[45]....
        /*00f0*/ 	.word	0xffffffff


	//   ....[46]....
        /*00f4*/ 	.word	0xffffffff


	//   ....[47]....
        /*00f8*/ 	.word	0xffffffff


	//   ....[48]....
        /*00fc*/ 	.word	0xffffffff


	//   ....[49]....
        /*0100*/ 	.word	0xffffffff


	//   ....[50]....
        /*0104*/ 	.word	0xffffffff


	//   ....[51]....
        /*0108*/ 	.word	0xffffffff


	//   ....[52]....
        /*010c*/ 	.word	0xffffffff


	//   ....[53]....
        /*0110*/ 	.word	0xffffffff


	//   ....[54]....
        /*0114*/ 	.word	0xffffffff


	//----- nvinfo : EIATTR_COOP_GROUP_INSTR_OFFSETS
	.align		4
.L_342:
        /*0118*/ 	.byte	0x04, 0x28
        /*011a*/ 	.short	(.L_344 - .L_343)


	//   ....[0]....
.L_343:
        /*011c*/ 	.word	0x00000080


	//   ....[1]....
        /*0120*/ 	.word	0x00001000


	//   ....[2]....
        /*0124*/ 	.word	0x00001050


	//   ....[3]....
        /*0128*/ 	.word	0x00001090


	//   ....[4]....
        /*012c*/ 	.word	0x000010f0


	//   ....[5]....
        /*0130*/ 	.word	0x00001290


	//   ....[6]....
        /*0134*/ 	.word	0x000012d0


	//   ....[7]....
        /*0138*/ 	.word	0x00001360


	//   ....[8]....
        /*013c*/ 	.word	0x000013a0


	//   ....[9]....
        /*0140*/ 	.word	0x00002ca0


	//   ....[10]....
        /*0144*/ 	.word	0x00002f90


	//   ....[11]....
        /*0148*/ 	.word	0x000044a0


	//   ....[12]....
        /*014c*/ 	.word	0x000044f0


	//   ....[13]....
        /*0150*/ 	.word	0x00004500


	//   ....[14]....
        /*0154*/ 	.word	0x00004530


	//   ....[15]....
        /*0158*/ 	.word	0x00006b80


	//   ....[16]....
        /*015c*/ 	.word	0x00007060


	//   ....[17]....
        /*0160*/ 	.word	0x000080c0


	//   ....[18]....
        /*0164*/ 	.word	0x000081b0


	//   ....[19]....
        /*0168*/ 	.word	0x00008430


	//   ....[20]....
        /*016c*/ 	.word	0x00008520


	//   ....[21]....
        /*0170*/ 	.word	0x0000b380


	//   ....[22]....
        /*0174*/ 	.word	0x0000b3a0


	//   ....[23]....
        /*0178*/ 	.word	0x0000b3d0


	//   ....[24]....
        /*017c*/ 	.word	0x0000b400


	//   ....[25]....
        /*0180*/ 	.word	0x0000e1c0


	//   ....[26]....
        /*0184*/ 	.word	0x0000e7b0


	//   ....[27]....
        /*0188*/ 	.word	0x0000f540


	//   ....[28]....
        /*018c*/ 	.word	0x0000f840


	//   ....[29]....
        /*0190*/ 	.word	0x0000f890


	//   ....[30]....
        /*0194*/ 	.word	0x0000f950


	//   ....[31]....
        /*0198*/ 	.word	0x00011160


	//   ....[32]....
        /*019c*/ 	.word	0x00011190


	//   ....[33]....
        /*01a0*/ 	.word	0x000111d0


	//   ....[34]....
        /*01a4*/ 	.word	0x000111e0


	//   ....[35]....
        /*01a8*/ 	.word	0x000122e0


	//   ....[36]....
        /*01ac*/ 	.word	0x00012320


	//   ....[37]....
        /*01b0*/ 	.word	0x00012360


	//   ....[38]....
        /*01b4*/ 	.word	0x000123a0


	//   ....[39]....
        /*01b8*/ 	.word	0x000125a0


	//   ....[40]....
        /*01bc*/ 	.word	0x000125b0


	//   ....[41]....
        /*01c0*/ 	.word	0x000126a0


	//   ....[42]....
        /*01c4*/ 	.word	0x000126d0


	//   ....[43]....
        /*01c8*/ 	.word	0x000127a0


	//   ....[44]....
        /*01cc*/ 	.word	0x000127d0


	//   ....[45]....
        /*01d0*/ 	.word	0x000128a0


	//   ....[46]....
        /*01d4*/ 	.word	0x000128c0


	//   ....[47]....
        /*01d8*/ 	.word	0x00013040


	//   ....[48]....
        /*01dc*/ 	.word	0x00013060


	//   ....[49]....
        /*01e0*/ 	.word	0x00013130


	//   ....[50]....
        /*01e4*/ 	.word	0x00013160


	//   ....[51]....
        /*01e8*/ 	.word	0x00013230


	//   ....[52]....
        /*01ec*/ 	.word	0x00013260


	//   ....[53]....
        /*01f0*/ 	.word	0x00013330


	//   ....[54]....
        /*01f4*/ 	.word	0x00013350


	//----- nvinfo : EIATTR_EXIT_INSTR_OFFSETS
	.align		4
.L_344:
        /*01f8*/ 	.byte	0x04, 0x1c
        /*01fa*/ 	.short	(.L_346 - .L_345)


	//   ....[0]....
.L_345:
        /*01fc*/ 	.word	0x00000330


	//   ....[1]....
        /*0200*/ 	.word	0x000128d0


	//   ....[2]....
        /*0204*/ 	.word	0x00012920


	//   ....[3]....
        /*0208*/ 	.word	0x00012980


	//   ....[4]....
        /*020c*/ 	.word	0x00013360


	//   ....[5]....
        /*0210*/ 	.word	0x000133b0


	//   ....[6]....
        /*0214*/ 	.word	0x00013410


	//----- nvinfo : EIATTR_CTAIDZ_USED
	.align		4
.L_346:
        /*0218*/ 	.byte	0x01, 0x04
	.zero		2


	//----- nvinfo : EIATTR_MAX_THREADS
	.align		4
        /*021c*/ 	.byte	0x04, 0x05
        /*021e*/ 	.short	(.L_348 - .L_347)
.L_347:
        /*0220*/ 	.word	0x00000100
        /*0224*/ 	.word	0x00000001
        /*0228*/ 	.word	0x00000001


	//----- nvinfo : EIATTR_CRS_STACK_SIZE
	.align		4
.L_348:
        /*022c*/ 	.byte	0x04, 0x1e
        /*022e*/ 	.short	(.L_350 - .L_349)
.L_349:
        /*0230*/ 	.word	0x00000000
.L_350:


//--------------------- .nv.info._ZN7cutlass13device_kernelIN5flash19enable_sm80_to_sm89INS1_16FlashAttnFwdSm80INS1_25CollectiveMainloopFwdSm80ILi8ELi1ELb1EN4cute5tupleIJNS5_1CILi128EEENS7_ILi96EEES8_EEELi128ENS_10bfloat16_tEfNS_4arch4Sm80ELb0ELb1ELb1ELb1ELb0ELb1ELb1ELb0EEENS1_21CollectiveEpilogueFwdINS6_IJS8_S8_S9_EEENS6_IJNS7_ILi1EEESH_SH_EEESB_SD_Li256ELb1ELb1ELb0ELb0EEENS1_19SingleTileSchedulerILb1ELb0ELb1ELi128EEEEEEEEEvNT_6ParamsE --------------------------
	.section	.nv.info._ZN7cutlass13device_kernelIN5flash19enable_sm80_to_sm89INS1_16FlashAttnFwdSm80INS1_25CollectiveMainloopFwdSm80ILi8ELi1ELb1EN4cute5tupleIJNS5_1CILi128EEENS7_ILi96EEES8_EEELi128ENS_10bfloat16_tEfNS_4arch4Sm80ELb0ELb1ELb1ELb1ELb0ELb1ELb1ELb0EEENS1_21CollectiveEpilogueFwdINS6_IJS8_S8_S9_EEENS6_IJNS7_ILi1EEESH_SH_EEESB_SD_Li256ELb1ELb1ELb0ELb0EEENS1_19SingleTileSchedulerILb1ELb0ELb1ELi128EEEEEEEEEvNT_6ParamsE,"",@"SHT_CUDA_INFO"
	.sectionflags	@""
	.align	4


	//----- nvinfo : EIATTR_CUDA_API_VERSION
	.align		4
        /*0000*/ 	.byte	0x04, 0x37
        /*0002*/ 	.short	(.L_352 - .L_351)
.L_351:
        /*0004*/ 	.word	0x00000082


	//----- nvinfo : EIATTR_SW2861232_WAR
	.align		4
.L_352:
        /*0008*/ 	.byte	0x01, 0x35
	.zero		2


	//----- nvinfo : EIATTR_PARAM_CBANK
	.align		4
        /*000c*/ 	.byte	0x04, 0x0a
        /*000e*/ 	.short	(.L_354 - .L_353)
	.align		4
.L_353:
        /*0010*/ 	.word	index@(.nv.constant0._ZN7cutlass13device_kernelIN5flash19enable_sm80_to_sm89INS1_16FlashAttnFwdSm80INS1_25CollectiveMainloopFwdSm80ILi8ELi1ELb1EN4cute5tupleIJNS5_1CILi128EEENS7_ILi96EEES8_EEELi128ENS_10bfloat16_tEfNS_4arch4Sm80ELb0ELb1ELb1ELb1ELb0ELb1ELb1ELb0EEENS1_21CollectiveEpilogueFwdINS6_IJS8_S8_S9_EEENS6_IJNS7_ILi1EEESH_SH_EEESB_SD_Li256ELb1ELb1ELb0ELb0EEENS1_19SingleTileSchedulerILb1ELb0ELb1ELi128EEEEEEEEEvNT_6ParamsE)
        /*0014*/ 	.short	0x0160
        /*0016*/ 	.short	0x0418


	//----- nvinfo : EIATTR_CBANK_PARAM_SIZE
	.align		4
.L_354:
        /*0018*/ 	.byte	0x03, 0x19
        /*001a*/ 	.short	0x0418


	//----- nvinfo : EIATTR_KPARAM_INFO
	.align		4
        /*001c*/ 	.byte	0x04, 0x17
        /*001e*/ 	.short	(.L_356 - .L_355)
.L_355:
        /*0020*/ 	.word	0x00000000
        /*0024*/ 	.short	0x0000
        /*0026*/ 	.short	0x0000
        /*0028*/ 	.byte	0x00, 0xf0, 0x61, 0x10


	//----- nvinfo : EIATTR_MAXREG_COUNT
	.align		4
.L_356:
        /*002c*/ 	.byte	0x03, 0x1b
        /*002e*/ 	.short	0x00ff


	//----- nvinfo : EIATTR_NUM_BARRIERS
	.align		4
        /*0030*/ 	.byte	0x02, 0x4c
        /*0032*/ 	.byte	0x02
	.zero		1


	//----- nvinfo : EIATTR_MERCURY_ISA_VERSION
	.align		4
        /*0034*/ 	.byte	0x03, 0x5f
        /*0036*/ 	.short	0x0000


	//----- nvinfo : EIATTR_COOP_GROUP_MASK_REGIDS
	.align		4
        /*0038*/ 	.byte	0x04, 0x29
        /*003a*/ 	.short	(.L_358 - .L_357)


	//   ....[0]....
.L_357:
        /*003c*/ 	.word	0xffffffff


	//   ....[1]....
        /*0040*/ 	.word	0xffffffff


	//   ....[2]....
        /*0044*/ 	.word	0xffffffff


	//   ....[3]....
        /*0048*/ 	.word	0xffffffff


	//   ....[4]....
        /*004c*/ 	.word	0xffffffff


	//   ....[5]....
        /*0050*/ 	.word	0xffffffff


	//   ....[6]....
        /*0054*/ 	.word	0xffffffff


	//   ....[7]....
        /*0058*/ 	.word	0xffffffff


	//   ....[8]....
        /*005c*/ 	.word	0xffffffff


	//   ....[9]....
        /*0060*/ 	.word	0xffffffff


	//   ....[10]....
        /*0064*/ 	.word	0xffffffff


	//   ....[11]....
        /*0068*/ 	.word	0xffffffff


	//   ....[12]....
        /*006c*/ 	.word	0xffffffff


	//   ....[13]....
        /*0070*/ 	.word	0xffffffff


	//   ....[14]....
        /*0074*/ 	.word	0xffffffff


	//   ....[15]....
        /*0078*/ 	.word	0xffffffff


	//   ....[16]....
        /*007c*/ 	.word	0xffffffff


	//   ....[17]....
        /*0080*/ 	.word	0xffffffff


	//   ....[18]....
        /*0084*/ 	.word	0xffffffff


	//   ....[19]....
        /*0088*/ 	.word	0xffffffff


	//   ....[20]....
        /*008c*/ 	.word	0xffffffff


	//   ....[21]....
        /*0090*/ 	.word	0xffffffff


	//   ....[22]....
        /*0094*/ 	.word	0xffffffff


	//   ....[23]....
        /*0098*/ 	.word	0xffffffff


	//   ....[24]....
        /*009c*/ 	.word	0xffffffff


	//   ....[25]....
        /*00a0*/ 	.word	0xffffffff


	//   ....[26]....
        /*00a4*/ 	.word	0xffffffff


	//   ....[27]....
        /*00a8*/ 	.word	0xffffffff


	//   ....[28]....
        /*00ac*/ 	.word	0xffffffff


	//   ....[29]....
        /*00b0*/ 	.word	0xffffffff


	//   ....[30]....
        /*00b4*/ 	.word	0xffffffff


	//   ....[31]....
        /*00b8*/ 	.word	0xffffffff


	//   ....[32]....
        /*00bc*/ 	.word	0xffffffff


	//   ....[33]....
        /*00c0*/ 	.word	0xffffffff


	//   ....[34]....
        /*00c4*/ 	.word	0xffffffff


	//   ....[35]....
        /*00c8*/ 	.word	0xffffffff


	//   ....[36]....
        /*00cc*/ 	.word	0xffffffff


	//   ....[37]....
        /*00d0*/ 	.word	0xffffffff


	//   ....[38]....
        /*00d4*/ 	.word	0xffffffff


	//   ....[39]....
        /*00d8*/ 	.word	0xffffffff


	//   ....[40]....
        /*00dc*/ 	.word	0xffffffff


	//   ....[41]....
        /*00e0*/ 	.word	0xffffffff


	//   ....[42]....
        /*00e4*/ 	.word	0xffffffff


	//   ....[43]....
        /*00e8*/ 	.word	0xffffffff


	//   ....[44]....
        /*00ec*/ 	.word	0xffffffff


	//   ....[45]....
        /*00f0*/ 	.word	0xffffffff


	//   ....[46]....
        /*00f4*/ 	.word	0xffffffff


	//   ....[47]....
        /*00f8*/ 	.word	0xffffffff


	//   ....[48]....
        /*00fc*/ 	.word	0xffffffff


	//   ....[49]....
        /*0100*/ 	.word	0xffffffff


	//   ....[50]....
        /*0104*/ 	.word	0xffffffff


	//   ....[51]....
        /*0108*/ 	.word	0xffffffff


	//   ....[52]....
        /*010c*/ 	.word	0xffffffff


	//   ....[53]....
        /*0110*/ 	.word	0xffffffff


	//   ....[54]....
        /*0114*/ 	.word	0xffffffff


	//   ....[55]....
        /*0118*/ 	.word	0xffffffff


	//   ....[56]....
        /*011c*/ 	.word	0xffffffff


	//   ....[57]....
        /*0120*/ 	.word	0xffffffff


	//   ....[58]....
        /*0124*/ 	.word	0xffffffff


	//   ....[59]....
        /*0128*/ 	.word	0xffffffff


	//   ....[60]....
        /*012c*/ 	.word	0xffffffff


	//   ....[61]....
        /*0130*/ 	.word	0xffffffff


	//   ....[62]....
        /*0134*/ 	.word	0xffffffff


	//   ....[63]....
        /*0138*/ 	.word	0xffffffff


	//   ....[64]....
        /*013c*/ 	.word	0xffffffff


	//   ....[65]....
        /*0140*/ 	.word	0xffffffff


	//   ....[66]....
        /*0144*/ 	.word	0xffffffff


	//   ....[67]....
        /*0148*/ 	.word	0xffffffff


	//   ....[68]....
        /*014c*/ 	.word	0xffffffff


	//   ....[69]....
        /*0150*/ 	.word	0xffffffff


	//   ....[70]....
        /*0154*/ 	.word	0xffffffff


	//   ....[71]....
        /*0158*/ 	.word	0xffffffff


	//   ....[72]....
        /*015c*/ 	.word	0xffffffff


	//   ....[73]....
        /*0160*/ 	.word	0xffffffff


	//   ....[74]....
        /*0164*/ 	.word	0xffffffff


	//   ....[75]....
        /*0168*/ 	.word	0xffffffff


	//   ....[76]....
        /*016c*/ 	.word	0xffffffff


	//   ....[77]....
        /*0170*/ 	.word	0xffffffff


	//   ....[78]....
        /*0174*/ 	.word	0xffffffff


	//   ....[79]....
        /*0178*/ 	.word	0xffffffff


	//   ....[80]....
        /*017c*/ 	.word	0xffffffff


	//   ....[81]....
        /*0180*/ 	.word	0xffffffff


	//   ....[82]....
        /*0184*/ 	.word	0xffffffff


	//   ....[83]....
        /*0188*/ 	.word	0xffffffff


	//   ....[84]....
        /*018c*/ 	.word	0xffffffff


	//   ....[85]....
        /*0190*/ 	.word	0xffffffff


	//   ....[86]....
        /*0194*/ 	.word	0xffffffff


	//----- nvinfo : EIATTR_COOP_GROUP_INSTR_OFFSETS
	.align		4
.L_358:
        /*0198*/ 	.byte	0x04, 0x28
        /*019a*/ 	.short	(.L_360 - .L_359)


	//   ....[0]....
.L_359:
        /*019c*/ 	.word	0x00000080


	//   ....[1]....
        /*01a0*/ 	.word	0x00006c70


	//   ....[2]....
        /*01a4*/ 	.word	0x00006cb0


	//   ....[3]....
        /*01a8*/ 	.word	0x00006ce0


	//   ....[4]....
        /*01ac*/ 	.word	0x00006d10


	//   ....[5]....
        /*01b0*/ 	.word	0x00006d90


	//   ....[6]....
        /*01b4*/ 	.word	0x00006dc0


	//   ....[7]....
        /*01b8*/ 	.word	0x00006de0


	//   ....[8]....
        /*01bc*/ 	.word	0x00006df0


	//   ....[9]....
        /*01c0*/ 	.word	0x000078d0


	//   ....[10]....
        /*01c4*/ 	.word	0x00007940


	//   ....[11]....
        /*01c8*/ 	.word	0x00007960


	//   ....[12]....
        /*01cc*/ 	.word	0x00007980


	//   ....[13]....
        /*01d0*/ 	.word	0x00007ae0


	//   ....[14]....
        /*01d4*/ 	.word	0x00007ba0


	//   ....[15]....
        /*01d8*/ 	.word	0x00007be0


	//   ....[16]....
        /*01dc*/ 	.word	0x00007c20


	//   ....[17]....
        /*01e0*/ 	.word	0x00007da0


	//   ....[18]....
        /*01e4*/ 	.word	0x00007e60


	//   ....[19]....
        /*01e8*/ 	.word	0x00007ea0


	//   ....[20]....
        /*01ec*/ 	.word	0x00007ee0


	//   ....[21]....
        /*01f0*/ 	.word	0x00008080


	//   ....[22]....
        /*01f4*/ 	.word	0x00008140


	//   ....[23]....
        /*01f8*/ 	.word	0x00008180


	//   ....[24]....
        /*01fc*/ 	.word	0x000081c0


	//   ....[25]....
        /*0200*/ 	.word	0x00009f30


	//   ....[26]....
        /*0204*/ 	.word	0x00009fa0


	//   ....[27]....
        /*0208*/ 	.word	0x00009ff0


	//   ....[28]....
        /*020c*/ 	.word	0x0000a010


	//   ....[29]....
        /*0210*/ 	.word	0x0000a140


	//   ....[30]....
        /*0214*/ 	.word	0x0000a170


	//   ....[31]....
        /*0218*/ 	.word	0x0000a180


	//   ....[32]....
        /*021c*/ 	.word	0x0000a190


	//   ....[33]....
        /*0220*/ 	.word	0x0000a300


	//   ....[34]....
        /*0224*/ 	.word	0x0000a340


	//   ....[35]....
        /*0228*/ 	.word	0x0000a380


	//   ....[36]....
        /*022c*/ 	.word	0x0000a3a0


	//   ....[37]....
        /*0230*/ 	.word	0x0000a510


	//   ....[38]....
        /*0234*/ 	.word	0x0000a530


	//   ....[39]....
        /*0238*/ 	.word	0x0000a550


	//   ....[40]....
        /*023c*/ 	.word	0x0000a570


	//   ....[41]....
        /*0240*/ 	.word	0x0000d8f0


	//   ....[42]....
        /*0244*/ 	.word	0x0000dca0


	//   ....[43]....
        /*0248*/ 	.word	0x0000f180


	//   ....[44]....
        /*024c*/ 	.word	0x0000f1c0


	//   ....[45]....
        /*0250*/ 	.word	0x0000f1e0


	//   ....[46]....
        /*0254*/ 	.word	0x0000f200


	//   ....[47]....
        /*0258*/ 	.word	0x00011820


	//   ....[48]....
        /*025c*/ 	.word	0x00011d70


	//   ....[49]....
        /*0260*/ 	.word	0x00012d50


	//   ....[50]....
        /*0264*/ 	.word	0x00012e10


	//   ....[51]....
        /*0268*/ 	.word	0x000130d0


	//   ....[52]....
        /*026c*/ 	.word	0x000131d0


	//   ....[53]....
        /*0270*/ 	.word	0x00016030


	//   ....[54]....
        /*0274*/ 	.word	0x00016050


	//   ....[55]....
        /*0278*/ 	.word	0x00016080


	//   ....[56]....
        /*027c*/ 	.word	0x000160b0


	//   ....[57]....
        /*0280*/ 	.word	0x00018ed0


	//   ....[58]....
        /*0284*/ 	.word	0x00019500


	//   ....[59]....
        /*0288*/ 	.word	0x0001a200


	//   ....[60]....
        /*028c*/ 	.word	0x0001a500


	//   ....[61]....
        /*0290*/ 	.word	0x0001a510


	//   ....[62]....
        /*0294*/ 	.word	0x0001a570


	//   ....[63]....
        /*0298*/ 	.word	0x0001bde0


	//   ....[64]....
        /*029c*/ 	.word	0x0001be10


	//   ....[65]....
        /*02a0*/ 	.word	0x0001be60


	//   ....[66]....
        /*02a4*/ 	.word	0x0001be70


	//   ....[67]....
        /*02a8*/ 	.word	0x0001cf70


	//   ....[68]....
        /*02ac*/ 	.word	0x0001cfa0


	//   ....[69]....
        /*02b0*/ 	.word	0x0001cfe0


	//   ....[70]....
        /*02b4*/ 	.word	0x0001d020


	//   ....[71]....
        /*02b8*/ 	.word	0x0001d200


	//   ....[72]....
        /*02bc*/ 	.word	0x0001d210


	//   ....[73]....
        /*02c0*/ 	.word	0x0001d300


	//   ....[74]....
        /*02c4*/ 	.word	0x0001d330


	//   ....[75]....
        /*02c8*/ 	.word	0x0001d400


	//   ....[76]....
        /*02cc*/ 	.word	0x0001d430


	//   ....[77]....
        /*02d0*/ 	.word	0x0001d500


	//   ....[78]....
        /*02d4*/ 	.word	0x0001d520


	//   ....[79]....
        /*02d8*/ 	.word	0x0001dc60


	//   ....[80]....
        /*02dc*/ 	.word	0x0001dc80


	//   ....[81]....
        /*02e0*/ 	.word	0x0001dd50


	//   ....[82]....
        /*02e4*/ 	.word	0x0001dd80


	//   ....[83]....
        /*02e8*/ 	.word	0x0001de50


	//   ....[84]....
        /*02ec*/ 	.word	0x0001de80


	//   ....[85]....
        /*02f0*/ 	.word	0x0001df50


	//   ....[86]....
        /*02f4*/ 	.word	0x0001df70


	//----- nvinfo : EIATTR_EXIT_INSTR_OFFSETS
	.align		4
.L_360:
        /*02f8*/ 	.byte	0x04, 0x1c
        /*02fa*/ 	.short	(.L_362 - .L_361)


	//   ....[0]....
.L_361:
        /*02fc*/ 	.word	0x00000330


	//   ....[1]....
        /*0300*/ 	.word	0x0001d530


	//   ....[2]....
        /*0304*/ 	.word	0x0001d580


	//   ....[3]....
        /*0308*/ 	.word	0x0001d5e0


	//   ....[4]....
        /*030c*/ 	.word	0x0001df80


	//   ....[5]....
        /*0310*/ 	.word	0x0001dfd0


	//   ....[6]....
        /*0314*/ 	.word	0x0001e030


	//----- nvinfo : EIATTR_CTAIDZ_USED
	.align		4
.L_362:
        /*0318*/ 	.byte	0x01, 0x04
	.zero		2


	//----- nvinfo : EIATTR_MAX_THREADS
	.align		4
        /*031c*/ 	.byte	0x04, 0x05
        /*031e*/ 	.short	(.L_364 - .L_363)
.L_363:
        /*0320*/ 	.word	0x00000100
        /*0324*/ 	.word	0x00000001
        /*0328*/ 	.word	0x00000001


	//----- nvinfo : EIATTR_CRS_STACK_SIZE
	.align		4
.L_364:
        /*032c*/ 	.byte	0x04, 0x1e
        /*032e*/ 	.short	(.L_366 - .L_365)
.L_365:
        /*0330*/ 	.word	0x00000000
.L_366:


//--------------------- .nv.info._ZN7cutlass13device_kernelIN5flash19enable_sm80_to_sm89INS1_16FlashAttnFwdSm80INS1_25CollectiveMainloopFwdSm80ILi8ELi1ELb1EN4cute5tupleIJNS5_1CILi128EEES8_S8_EEELi128ENS_10bfloat16_tEfNS_4arch4Sm80ELb1ELb0ELb1ELb0ELb0ELb0ELb1ELb0EEENS1_21CollectiveEpilogueFwdIS9_NS6_IJNS7_ILi1EEESF_SF_EEESA_SC_Li256ELb0ELb1ELb0ELb0EEENS1_30DynamicPersistentTileSchedulerILi256ELi256ELb0ELb1ELb0EEEEEEEEEvNT_6ParamsE --------------------------
	.section	.nv.info._ZN7cutlass13device_kernelIN5flash19enable_sm80_to_sm89INS1_16FlashAttnFwdSm80INS1_25CollectiveMainloopFwdSm80ILi8ELi1ELb1EN4cute5tupleIJNS5_1CILi128EEES8_S8_EEELi128ENS_10bfloat16_tEfNS_4arch4Sm80ELb1ELb0ELb1ELb0ELb0ELb0ELb1ELb0EEENS1_21CollectiveEpilogueFwdIS9_NS6_IJNS7_ILi1EEESF_SF_EEESA_SC_Li256ELb0ELb1ELb0ELb0EEENS1_30DynamicPersistentTileSchedulerILi256ELi256ELb0ELb1ELb0EEEEEEEEEvNT_6ParamsE,"",@"SHT_CUDA_INFO"
	.sectionflags	@""
	.align	4


	//----- nvinfo : EIATTR_CUDA_API_VERSION
	.align		4
        /*0000*/ 	.byte	0x04, 0x37
        /*0002*/ 	.short	(.L_368 - .L_367)
.L_367:
        /*0004*/ 	.word	0x00000082


	//----- nvinfo : EIATTR_SW2861232_WAR
	.align		4
.L_368:
        /*0008*/ 	.byte	0x01, 0x35
	.zero		2


	//----- nvinfo : EIATTR_PARAM_CBANK
	.align		4
        /*000c*/ 	.byte	0x04, 0x0a
        /*000e*/ 	.short	(.L_370 - .L_369)
	.align		4
.L_369:
        /*0010*/ 	.word	index@(.nv.constant0._ZN7cutlass13device_kernelIN5flash19enable_sm80_to_sm89INS1_16FlashAttnFwdSm80INS1_25CollectiveMainloopFwdSm80ILi8ELi1ELb1EN4cute5tupleIJNS5_1CILi128EEES8_S8_EEELi128ENS_10bfloat16_tEfNS_4arch4Sm80ELb1ELb0ELb1ELb0ELb0ELb0ELb1ELb0EEENS1_21CollectiveEpilogueFwdIS9_NS6_IJNS7_ILi1EEESF_SF_EEESA_SC_Li256ELb0ELb1ELb0ELb0EEENS1_30DynamicPersistentTileSchedulerILi256ELi256ELb0ELb1ELb0EEEEEEEEEvNT_6ParamsE)
        /*0014*/ 	.short	0x0160
        /*0016*/ 	.short	0x0428


	//----- nvinfo : EIATTR_CBANK_PARAM_SIZE
	.align		4
.L_370:
        /*0018*/ 	.byte	0x03, 0x19
        /*001a*/ 	.short	0x0428


	//----- nvinfo : EIATTR_KPARAM_INFO
	.align		4
        /*001c*/ 	.byte	0x04, 0x17
        /*001e*/ 	.short	(.L_372 - .L_371)
.L_371:
        /*0020*/ 	.word	0x00000000
        /*0024*/ 	.short	0x0000
        /*0026*/ 	.short	0x0000
        /*0028*/ 	.byte	0x00, 0xf0, 0xa1, 0x10


	//----- nvinfo : EIATTR_MAXREG_COUNT
	.align		4
.L_372:
        /*002c*/ 	.byte	0x03, 0x1b
        /*002e*/ 	.short	0x00ff


	//----- nvinfo : EIATTR_NUM_BARRIERS
	.align		4
        /*0030*/ 	.byte	0x02, 0x4c
        /*0032*/ 	.byte	0x06
	.zero		1


	//----- nvinfo : EIATTR_ANNOTATIONS
	.align		4
        /*0034*/ 	.byte	0x04, 0x55
        /*0036*/ 	.short	(.L_374 - .L_373)


	//   ....[0]....
.L_373:
        /* <DEDUP_REMOVED lines=52> */


	//----- nvinfo : EIATTR_MERCURY_ISA_VERSION
	.align		4
.L_374:
        /*0360*/ 	.byte	0x03, 0x5f
        /*0362*/ 	.short	0x0000


	//----- nvinfo : EIATTR_INT_WARP_WIDE_INSTR_OFFSETS
	.align		4
        /*0364*/ 	.byte	0x04, 0x31
        /*0366*/ 	.short	(.L_376 - .L_375)


	//   ....[0]....
.L_375:
        /*0368*/ 	.word	0x0000ee00


	//   ....[1]....
        /*036c*/ 	.word	0x0000ee80


	//----- nvinfo : EIATTR_COOP_GROUP_MASK_REGIDS
	.align		4
.L_376:
        /*0370*/ 	.byte	0x04, 0x29
        /*0372*/ 	.short	(.L_378 - .L_377)


	//   ....[0]....
.L_377:
        /*0374*/ 	.word	0xffffffff


	//   ....[1]....
        /*0378*/ 	.word	0xffffffff


	//   ....[2]....
        /*037c*/ 	.word	0xffffffff


	//   ....[3]....
        /*0380*/ 	.word	0xffffffff


	//   ....[4]....
        /*0384*/ 	.word	0xffffffff


	//   ....[5]....
        /*0388*/ 	.word	0xffffffff


	//   ....[6]....
        /*038c*/ 	.word	0xffffffff


	//   ....[7]....
        /*0390*/ 	.word	0xffffffff


	//   ....[8]....
        /*0394*/ 	.word	0xffffffff


	//   ....[9]....
        /*0398*/ 	.word	0xffffffff


	//   ....[10]....
        /*039c*/ 	.word	0xffffffff


	//   ....[11]....
        /*03a0*/ 	.word	0xffffffff


	//   ....[12]....
        /*03a4*/ 	.word	0xffffffff


	//   ....[13]....
        /*03a8*/ 	.word	0xffffffff


	//   ....[14]....
        /*03ac*/ 	.word	0xffffffff


	//   ....[15]....
        /*03b0*/ 	.word	0xffffffff


	//   ....[16]....
        /*03b4*/ 	.word	0xffffffff


	//   ....[17]....
        /*03b8*/ 	.word	0xffffffff


	//   ....[18]....
        /*03bc*/ 	.word	0xffffffff


	//   ....[19]....
        /*03c0*/ 	.word	0xffffffff


	//   ....[20]....
        /*03c4*/ 	.word	0xffffffff


	//   ....[21]....
        /*03c8*/ 	.word	0xffffffff


	//   ....[22]....
        /*03cc*/ 	.word	0xffffffff


	//   ....[23]....
        /*03d0*/ 	.word	0xffffffff


	//   ....[24]....
        /*03d4*/ 	.word	0xffffffff


	//   ....[25]....
        /*03d8*/ 	.word	0xffffffff


	//   ....[26]....
        /*03dc*/ 	.word	0xffffffff


	//   ....[27]....
        /*03e0*/ 	.word	0xffffffff


	//   ....[28]....
        /*03e4*/ 	.word	0xffffffff


	//   ....[29]....
        /*03e8*/ 	.word	0xffffffff


	//   ....[30]....
        /*03ec*/ 	.word	0xffffffff


	//   ....[31]....
        /*03f0*/ 	.word	0xffffffff


	//   ....[32]....
        /*03f4*/ 	.word	0xffffffff


	//   ....[33]....
        /*03f8*/ 	.word	0xffffffff


	//   ....[34]....
        /*03fc*/ 	.word	0xffffffff


	//   ....[35]....
        /*0400*/ 	.word	0xffffffff


	//   ....[36]....
        /*0404*/ 	.word	0xffffffff


	//   ....[37]....
        /*0408*/ 	.word	0xffffffff


	//   ....[38]....
        /*040c*/ 	.word	0xffffffff


	//   ....[39]....
        /*0410*/ 	.word	0xffffffff


	//   ....[40]....
        /*0414*/ 	.word	0xffffffff


	//   ....[41]....
        /*0418*/ 	.word	0xffffffff


	//   ....[42]....
        /*041c*/ 	.word	0xffffffff


	//   ....[43]....
        /*0420*/ 	.word	0xffffffff


	//   ....[44]....
        /*0424*/ 	.word	0xffffffff


	//   ....[45]....
        /*0428*/ 	.word	0xffffffff


	//   ....[46]....
        /*042c*/ 	.word	0xffffffff


	//   ....[47]....
        /*0430*/ 	.word	0xffffffff


	//   ....[48]....
        /*0434*/ 	.word	0xffffffff


	//   ....[49]....
        /*0438*/ 	.word	0xffffffff


	//   ....[50]....
        /*043c*/ 	.word	0xffffffff


	//   ....[51]....
        /*0440*/ 	.word	0xffffffff


	//   ....[52]....
        /*0444*/ 	.word	0xffffffff


	//   ....[53]....
        /*0448*/ 	.word	0xffffffff


	//   ....[54]....
        /*044c*/ 	.word	0xffffffff


	//   ....[55]....
        /*0450*/ 	.word	0xffffffff


	//   ....[56]....
        /*0454*/ 	.word	0xffffffff


	//   ....[57]....
        /*0458*/ 	.word	0xffffffff


	//   ....[58]....
        /*045c*/ 	.word	0xffffffff


	//   ....[59]....
        /*0460*/ 	.word	0xffffffff


	//   ....[60]....
        /*0464*/ 	.word	0xffffffff


	//   ....[61]....
        /*0468*/ 	.word	0xffffffff


	//   ....[62]....
        /*046c*/ 	.word	0xffffffff


	//   ....[63]....
        /*0470*/ 	.word	0xffffffff


	//----- nvinfo : EIATTR_COOP_GROUP_INSTR_OFFSETS
	.align		4
.L_378:
        /*0474*/ 	.byte	0x04, 0x28
        /*0476*/ 	.short	(.L_380 - .L_379)


	//   ....[0]....
.L_379:
        /*0478*/ 	.word	0x00000050


	//   ....[1]....
        /*047c*/ 	.word	0x00001640


	//   ....[2]....
        /*0480*/ 	.word	0x00001660


	//   ....[3]....
        /*0484*/ 	.word	0x00001680


	//   ....[4]....
        /*0488*/ 	.word	0x000016a0


	//   ....[5]....
        /*048c*/ 	.word	0x000016c0


	//   ....[6]....
        /*0490*/ 	.word	0x000016e0


	//   ....[7]....
        /*0494*/ 	.word	0x00001720


	//   ....[8]....
        /*0498*/ 	.word	0x00001780


	//   ....[9]....
        /*049c*/ 	.word	0x000035f0


	//   ....[10]....
        /*04a0*/ 	.word	0x00003600


	//   ....[11]....
        /*04a4*/ 	.word	0x00004220


	//   ....[12]....
        /*04a8*/ 	.word	0x000042b0


	//   ....[13]....
        /*04ac*/ 	.word	0x000042d0


	//   ....[14]....
        /*04b0*/ 	.word	0x000042f0


	//   ....[15]....
        /*04b4*/ 	.word	0x000065f0


	//   ....[16]....
        /*04b8*/ 	.word	0x000071a0


	//   ....[17]....
        /*04bc*/ 	.word	0x00008170


	//   ....[18]....
        /*04c0*/ 	.word	0x00008380


	//   ....[19]....
        /*04c4*/ 	.word	0x000083d0


	//   ....[20]....
        /*04c8*/ 	.word	0x00008470


	//   ....[21]....
        /*04cc*/ 	.word	0x0000c350


	//   ....[22]....
        /*04d0*/ 	.word	0x0000c3c0


	//   ....[23]....
        /*04d4*/ 	.word	0x0000c3f0


	//   ....[24]....
        /*04d8*/ 	.word	0x0000c480


	//   ....[25]....
        /*04dc*/ 	.word	0x0000e7b0


	//   ....[26]....
        /*04e0*/ 	.word	0x0000e800


	//   ....[27]....
        /*04e4*/ 	.word	0x0000e820


	//   ....[28]....
        /*04e8*/ 	.word	0x0000e840


	//   ....[29]....
        /*04ec*/ 	.word	0x0000f460


	//   ....[30]....
        /*04f0*/ 	.word	0x0000f7e0


	//   ....[31]....
        /*04f4*/ 	.word	0x0000f810


	//   ....[32]....
        /*04f8*/ 	.word	0x0000f830


	//   ....[33]....
        /*04fc*/ 	.word	0x0000f850


	//   ....[34]....
        /*0500*/ 	.word	0x0000fa60


	//   ....[35]....
        /*0504*/ 	.word	0x0000fa70


	//   ....[36]....
        /*0508*/ 	.word	0x0000fb50


	//   ....[37]....
        /*050c*/ 	.word	0x0000fb80


	//   ....[38]....
        /*0510*/ 	.word	0x0000fc40


	//   ....[39]....
        /*0514*/ 	.word	0x0000fc70


	//   ....[40]....
        /*0518*/ 	.word	0x0000fd30


	//   ....[41]....
        /*051c*/ 	.word	0x0000fd50


	//   ....[42]....
        /*0520*/ 	.word	0x000102c0


	//   ....[43]....
        /*0524*/ 	.word	0x000102e0


	//   ....[44]....
        /*0528*/ 	.word	0x00010410


	//   ....[45]....
        /*052c*/ 	.word	0x00010420


	//   ....[46]....
        /*0530*/ 	.word	0x00010540


	//   ....[47]....
        /*0534*/ 	.word	0x00010560


	//   ....[48]....
        /*0538*/ 	.word	0x00010680


	//   ....[49]....
        /*053c*/ 	.word	0x00010690


	//   ....[50]....
        /*0540*/ 	.word	0x00010820


	//   ....[51]....
        /*0544*/ 	.word	0x00010900


	//   ....[52]....
        /*0548*/ 	.word	0x00010960


	//   ....[53]....
        /*054c*/ 	.word	0x000109b0


	//   ....[54]....
        /*0550*/ 	.word	0x00010a00


	//   ....[55]....
        /*0554*/ 	.word	0x00010a70


	//   ....[56]....
        /*0558*/ 	.word	0x00010ae0


	//   ....[57]....
        /*055c*/ 	.word	0x00010b40


	//   ....[58]....
        /*0560*/ 	.word	0x00010ba0


	//   ....[59]....
        /*0564*/ 	.word	0x00010c00


	//   ....[60]....
        /*0568*/ 	.word	0x00010c70


	//   ....[61]....
        /*056c*/ 	.word	0x00010cd0


	//   ....[62]....
        /*0570*/ 	.word	0x00010d30


	//   ....[63]....
        /*0574*/ 	.word	0x00010da0


	//----- nvinfo : EIATTR_EXIT_INSTR_OFFSETS
	.align		4
.L_380:
        /*0578*/ 	.byte	0x04, 0x1c
        /*057a*/ 	.short	(.L_382 - .L_381)


	//   ....[0]....
.L_381:
        /*057c*/ 	.word	0x000000a0


	//   ....[1]....
        /*0580*/ 	.word	0x000108c0


	//----- nvinfo : EIATTR_MAX_THREADS
	.align		4
.L_382:
        /*0584*/ 	.byte	0x04, 0x05
        /*0586*/ 	.short	(.L_384 - .L_383)
.L_383:
        /*0588*/ 	.word	0x00000100
        /*058c*/ 	.word	0x00000001
        /*0590*/ 	.word	0x00000001


	//----- nvinfo : EIATTR_CRS_STACK_SIZE
	.align		4
.L_384:
        /*0594*/ 	.byte	0x04, 0x1e
        /*0596*/ 	.short	(.L_386 - .L_385)
.L_385:
        /*0598*/ 	.word	0x00000000
.L_386:


//--------------------- .nv.info._ZN7cutlass13device_kernelIN5flash19enable_sm80_to_sm89INS1_16FlashAttnFwdSm80INS1_25CollectiveMainloopFwdSm80ILi8ELi1ELb1EN4cute5tupleIJNS5_1CILi128EEES8_S8_EEELi128ENS_10bfloat16_tEfNS_4arch4Sm80ELb1ELb0ELb1ELb1ELb0ELb0ELb1ELb0EEENS1_21CollectiveEpilogueFwdIS9_NS6_IJNS7_ILi1EEESF_SF_EEESA_SC_Li256ELb1ELb1ELb0ELb0EEENS1_19SingleTileSchedulerILb1ELb0ELb1ELi128EEEEEEEEEvNT_6ParamsE --------------------------
	.section	.nv.info._ZN7cutlass13device_kernelIN5flash19enable_sm80_to_sm89INS1_16FlashAttnFwdSm80INS1_25CollectiveMainloopFwdSm80ILi8ELi1ELb1EN4cute5tupleIJNS5_1CILi128EEES8_S8_EEELi128ENS_10bfloat16_tEfNS_4arch4Sm80ELb1ELb0ELb1ELb1ELb0ELb0ELb1ELb0EEENS1_21CollectiveEpilogueFwdIS9_NS6_IJNS7_ILi1EEESF_SF_EEESA_SC_Li256ELb1ELb1ELb0ELb0EEENS1_19SingleTileSchedulerILb1ELb0ELb1ELi128EEEEEEEEEvNT_6ParamsE,"",@"SHT_CUDA_INFO"
	.sectionflags	@""
	.align	4


	//----- nvinfo : EIATTR_CUDA_API_VERSION
	.align		4
        /*0000*/ 	.byte	0x04, 0x37
        /*0002*/ 	.short	(.L_388 - .L_387)
.L_387:
        /*0004*/ 	.word	0x00000082


	//----- nvinfo : EIATTR_SW2861232_WAR
	.align		4
.L_388:
        /*0008*/ 	.byte	0x01, 0x35
	.zero		2


	//----- nvinfo : EIATTR_PARAM_CBANK
	.align		4
        /*000c*/ 	.byte	0x04, 0x0a
        /*000e*/ 	.short	(.L_390 - .L_389)
	.align		4
.L_389:
        /*0010*/ 	.word	index@(.nv.constant0._ZN7cutlass13device_kernelIN5flash19enable_sm80_to_sm89INS1_16FlashAttnFwdSm80INS1_25CollectiveMainloopFwdSm80ILi8ELi1ELb1EN4cute5tupleIJNS5_1CILi128EEES8_S8_EEELi128ENS_10bfloat16_tEfNS_4arch4Sm80ELb1ELb0ELb1ELb1ELb0ELb0ELb1ELb0EEENS1_21CollectiveEpilogueFwdIS9_NS6_IJNS7_ILi1EEESF_SF_EEESA_SC_Li256ELb1ELb1ELb0ELb0EEENS1_19SingleTileSchedulerILb1ELb0ELb1ELi128EEEEEEEEEvNT_6ParamsE)
        /*0014*/ 	.short	0x0160
        /*0016*/ 	.short	0x0418


	//----- nvinfo : EIATTR_CBANK_PARAM_SIZE
	.align		4
.L_390:
        /*0018*/ 	.byte	0x03, 0x19
        /*001a*/ 	.short	0x0418


	//----- nvinfo : EIATTR_KPARAM_INFO
	.align		4
        /*001c*/ 	.byte	0x04, 0x17
        /*001e*/ 	.short	(.L_392 - .L_391)
.L_391:
        /*0020*/ 	.word	0x00000000
        /*0024*/ 	.short	0x0000
        /*0026*/ 	.short	0x0000
        /*0028*/ 	.byte	0x00, 0xf0, 0x61, 0x10


	//----- nvinfo : EIATTR_MAXREG_COUNT
	.align		4
.L_392:
        /*002c*/ 	.byte	0x03, 0x1b
        /*002e*/ 	.short	0x00ff


	//----- nvinfo : EIATTR_NUM_BARRIERS
	.align		4
        /*0030*/ 	.byte	0x02, 0x4c
        /*0032*/ 	.byte	0x02
	.zero		1


	//----- nvinfo : EIATTR_ANNOTATIONS
	.align		4
        /*0034*/ 	.byte	0x04, 0x55
        /*0036*/ 	.short	(.L_394 - .L_393)


	//   ....[0]....
.L_393:
        /* <DEDUP_REMOVED lines=32> */


	//----- nvinfo : EIATTR_MERCURY_ISA_VERSION
	.align		4
.L_394:
        /*0220*/ 	.byte	0x03, 0x5f
        /*0222*/ 	.short	0x0000


	//----- nvinfo : EIATTR_INT_WARP_WIDE_INSTR_OFFSETS
	.align		4
        /*0224*/ 	.byte	0x04, 0x31
        /*0226*/ 	.short	(.L_396 - .L_395)


	//   ....[0]....
.L_395:
        /*0228*/ 	.word	0x00001600


	//----- nvinfo : EIATTR_COOP_GROUP_MASK_REGIDS
	.align		4
.L_396:
        /*022c*/ 	.byte	0x04, 0x29
        /*022e*/ 	.short	(.L_398 - .L_397)


	//   ....[0]....
.L_397:
        /*0230*/ 	.word	0xffffffff


	//   ....[1]....
        /*0234*/ 	.word	0xffffffff


	//   ....[2]....
        /*0238*/ 	.word	0xffffffff


	//   ....[3]....
        /*023c*/ 	.word	0xffffffff


	//   ....[4]....
        /*0240*/ 	.word	0xffffffff


	//   ....[5]....
        /*0244*/ 	.word	0xffffffff


	//   ....[6]....
        /*0248*/ 	.word	0xffffffff


	//   ....[7]....
        /*024c*/ 	.word	0xffffffff


	//   ....[8]....
        /*0250*/ 	.word	0xffffffff


	//   ....[9]....
        /*0254*/ 	.word	0xffffffff


	//   ....[10]....
        /*0258*/ 	.word	0xffffffff


	//   ....[11]....
        /*025c*/ 	.word	0xffffffff


	//   ....[12]....
        /*0260*/ 	.word	0xffffffff


	//   ....[13]....
        /*0264*/ 	.word	0xffffffff


	//   ....[14]....
        /*0268*/ 	.word	0xffffffff


	//   ....[15]....
        /*026c*/ 	.word	0xffffffff


	//   ....[16]....
        /*0270*/ 	.word	0xffffffff


	//   ....[17]....
        /*0274*/ 	.word	0xffffffff


	//   ....[18]....
        /*0278*/ 	.word	0xffffffff


	//   ....[19]....
        /*027c*/ 	.word	0xffffffff


	//   ....[20]....
        /*0280*/ 	.word	0xffffffff


	//   ....[21]....
        /*0284*/ 	.word	0xffffffff


	//   ....[22]....
        /*0288*/ 	.word	0xffffffff


	//   ....[23]....
        /*028c*/ 	.word	0xffffffff


	//   ....[24]....
        /*0290*/ 	.word	0xffffffff


	//   ....[25]....
        /*0294*/ 	.word	0xffffffff


	//   ....[26]....
        /*0298*/ 	.word	0xffffffff


	//   ....[27]....
        /*029c*/ 	.word	0xffffffff


	//   ....[28]....
        /*02a0*/ 	.word	0xffffffff


	//   ....[29]....
        /*02a4*/ 	.word	0xffffffff


	//   ....[30]....
        /*02a8*/ 	.word	0xffffffff


	//   ....[31]....
        /*02ac*/ 	.word	0xffffffff


	//   ....[32]....
        /*02b0*/ 	.word	0xffffffff


	//   ....[33]....
        /*02b4*/ 	.word	0xffffffff


	//   ....[34]....
        /*02b8*/ 	.word	0xffffffff


	//   ....[35]....
        /*02bc*/ 	.word	0xffffffff


	//   ....[36]....
        /*02c0*/ 	.word	0xffffffff


	//   ....[37]....
        /*02c4*/ 	.word	0xffffffff


	//   ....[38]....
        /*02c8*/ 	.word	0xffffffff


	//   ....[39]....
        /*02cc*/ 	.word	0xffffffff


	//   ....[40]....
        /*02d0*/ 	.word	0xffffffff


	//   ....[41]....
        /*02d4*/ 	.word	0xffffffff


	//   ....[42]....
        /*02d8*/ 	.word	0xffffffff


	//   ....[43]....
        /*02dc*/ 	.word	0xffffffff


	//   ....[44]....
        /*02e0*/ 	.word	0xffffffff


	//   ....[45]....
        /*02e4*/ 	.word	0xffffffff


	//   ....[46]....
        /*02e8*/ 	.word	0xffffffff


	//   ....[47]....
        /*02ec*/ 	.word	0xffffffff


	//   ....[48]....
        /*02f0*/ 	.word	0xffffffff


	//----- nvinfo : EIATTR_COOP_GROUP_INSTR_OFFSETS
	.align		4
.L_398:
        /*02f4*/ 	.byte	0x04, 0x28
        /*02f6*/ 	.short	(.L_400 - .L_399)


	//   ....[0]....
.L_399:
        /*02f8*/ 	.word	0x00000090


	//   ....[1]....
        /*02fc*/ 	.word	0x00000fc0


	//   ....[2]....
        /*0300*/ 	.word	0x00001070


	//   ....[3]....
        /*0304*/ 	.word	0x00001120


	//   ....[4]....
        /*0308*/ 	.word	0x00001140


	//   ....[5]....
        /*030c*/ 	.word	0x00001200


	//   ....[6]....
        /*0310*/ 	.word	0x00001240


	//   ....[7]....
        /*0314*/ 	.word	0x000013d0


	//   ....[8]....
        /*0318*/ 	.word	0x000013e0


	//   ....[9]....
        /*031c*/ 	.word	0x00003760


	//   ....[10]....
        /*0320*/ 	.word	0x00003780


	//   ....[11]....
        /*0324*/ 	.word	0x000044d0


	//   ....[12]....
        /*0328*/ 	.word	0x00004560


	//   ....[13]....
        /*032c*/ 	.word	0x00004580


	//   ....[14]....
        /*0330*/ 	.word	0x000045a0


	//   ....[15]....
        /*0334*/ 	.word	0x00006d70


	//   ....[16]....
        /*0338*/ 	.word	0x00007710


	//   ....[17]....
        /*033c*/ 	.word	0x00008780


	//   ....[18]....
        /*0340*/ 	.word	0x000088f0


	//   ....[19]....
        /*0344*/ 	.word	0x00008940


	//   ....[20]....
        /*0348*/ 	.word	0x000089d0


	//   ....[21]....
        /*034c*/ 	.word	0x0000c9e0


	//   ....[22]....
        /*0350*/ 	.word	0x0000ca00


	//   ....[23]....
        /*0354*/ 	.word	0x0000ca30


	//   ....[24]....
        /*0358*/ 	.word	0x0000ca40


	//   ....[25]....
        /*035c*/ 	.word	0x0000ed40


	//   ....[26]....
        /*0360*/ 	.word	0x0000ed50


	//   ....[27]....
        /*0364*/ 	.word	0x0000ed80


	//   ....[28]....
        /*0368*/ 	.word	0x0000eda0


	//   ....[29]....
        /*036c*/ 	.word	0x0000ff40


	//   ....[30]....
        /*0370*/ 	.word	0x0000ff80


	//   ....[31]....
        /*0374*/ 	.word	0x0000ffb0


	//   ....[32]....
        /*0378*/ 	.word	0x0000ffd0


	//   ....[33]....
        /*037c*/ 	.word	0x00010190


	//   ....[34]....
        /*0380*/ 	.word	0x000101a0


	//   ....[35]....
        /*0384*/ 	.word	0x00010290


	//   ....[36]....
        /*0388*/ 	.word	0x000102c0


	//   ....[37]....
        /*038c*/ 	.word	0x00010390


	//   ....[38]....
        /*0390*/ 	.word	0x000103c0


	//   ....[39]....
        /*0394*/ 	.word	0x00010490


	//   ....[40]....
        /*0398*/ 	.word	0x000104b0


	//   ....[41]....
        /*039c*/ 	.word	0x00010c30


	//   ....[42]....
        /*03a0*/ 	.word	0x00010c50


	//   ....[43]....
        /*03a4*/ 	.word	0x00010d30


	//   ....[44]....
        /*03a8*/ 	.word	0x00010d60


	//   ....[45]....
        /*03ac*/ 	.word	0x00010e30


	//   ....[46]....
        /*03b0*/ 	.word	0x00010e60


	//   ....[47]....
        /*03b4*/ 	.word	0x00010f30


	//   ....[48]....
        /*03b8*/ 	.word	0x00010f50


	//----- nvinfo : EIATTR_EXIT_INSTR_OFFSETS
	.align		4
.L_400:
        /*03bc*/ 	.byte	0x04, 0x1c
        /*03be*/ 	.short	(.L_402 - .L_401)


	//   ....[0]....
.L_401:
        /*03c0*/ 	.word	0x00000390


	//   ....[1]....
        /*03c4*/ 	.word	0x000104c0


	//   ....[2]....
        /*03c8*/ 	.word	0x00010510


	//   ....[3]....
        /*03cc*/ 	.word	0x00010570


	//   ....[4]....
        /*03d0*/ 	.word	0x00010f60


	//   ....[5]....
        /*03d4*/ 	.word	0x00010fb0


	//   ....[6]....
        /*03d8*/ 	.word	0x00011010


	//----- nvinfo : EIATTR_CTAIDZ_USED
	.align		4
.L_402:
        /*03dc*/ 	.byte	0x01, 0x04
	.zero		2


	//----- nvinfo : EIATTR_MAX_THREADS
	.align		4
        /*03e0*/ 	.byte	0x04, 0x05
        /*03e2*/ 	.short	(.L_404 - .L_403)
.L_403:
        /*03e4*/ 	.word	0x00000100
        /*03e8*/ 	.word	0x00000001
        /*03ec*/ 	.word	0x00000001


	//----- nvinfo : EIATTR_CRS_STACK_SIZE
	.align		4
.L_404:
        /*03f0*/ 	.byte	0x04, 0x1e
        /*03f2*/ 	.short	(.L_406 - .L_405)
.L_405:
        /*03f4*/ 	.word	0x00000000
.L_406:


//--------------------- .nv.info._ZN7cutlass13device_kernelIN5flash19enable_sm80_to_sm89INS1_16FlashAttnFwdSm80INS1_25CollectiveMainloopFwdSm80ILi8ELi1ELb1EN4cute5tupleIJNS5_1CILi128EEES8_S8_EEELi128ENS_10bfloat16_tEfNS_4arch4Sm80ELb1ELb0ELb1ELb1ELb0ELb1ELb1ELb0EEENS1_21CollectiveEpilogueFwdIS9_NS6_IJNS7_ILi1EEESF_SF_EEESA_SC_Li256ELb1ELb1ELb0ELb0EEENS1_19SingleTileSchedulerILb1ELb0ELb1ELi128EEEEEEEEEvNT_6ParamsE --------------------------
	.section	.nv.info._ZN7cutlass13device_kernelIN5flash19enable_sm80_to_sm89INS1_16FlashAttnFwdSm80INS1_25CollectiveMainloopFwdSm80ILi8ELi1ELb1EN4cute5tupleIJNS5_1CILi128EEES8_S8_EEELi128ENS_10bfloat16_tEfNS_4arch4Sm80ELb1ELb0ELb1ELb1ELb0ELb1ELb1ELb0EEENS1_21CollectiveEpilogueFwdIS9_NS6_IJNS7_ILi1EEESF_SF_EEESA_SC_Li256ELb1ELb1ELb0ELb0EEENS1_19SingleTileSchedulerILb1ELb0ELb1ELi128EEEEEEEEEvNT_6ParamsE,"",@"SHT_CUDA_INFO"
	.sectionflags	@""
	.align	4


	//----- nvinfo : EIATTR_CUDA_API_VERSION
	.align		4
        /*0000*/ 	.byte	0x04, 0x37
        /*0002*/ 	.short	(.L_408 - .L_407)
.L_407:
        /*0004*/ 	.word	0x00000082


	//----- nvinfo : EIATTR_SW2861232_WAR
	.align		4
.L_408:
        /*0008*/ 	.byte	0x01, 0x35
	.zero		2


	//----- nvinfo : EIATTR_PARAM_CBANK
	.align		4
        /*000c*/ 	.byte	0x04, 0x0a
        /*000e*/ 	.short	(.L_410 - .L_409)
	.align		4
.L_409:
        /*0010*/ 	.word	index@(.nv.constant0._ZN7cutlass13device_kernelIN5flash19enable_sm80_to_sm89INS1_16FlashAttnFwdSm80INS1_25CollectiveMainloopFwdSm80ILi8ELi1ELb1EN4cute5tupleIJNS5_1CILi128EEES8_S8_EEELi128ENS_10bfloat16_tEfNS_4arch4Sm80ELb1ELb0ELb1ELb1ELb0ELb1ELb1ELb0EEENS1_21CollectiveEpilogueFwdIS9_NS6_IJNS7_ILi1EEESF_SF_EEESA_SC_Li256ELb1ELb1ELb0ELb0EEENS1_19SingleTileSchedulerILb1ELb0ELb1ELi128EEEEEEEEEvNT_6ParamsE)
        /*0014*/ 	.short	0x0160
        /*0016*/ 	.short	0x0418


	//----- nvinfo : EIATTR_CBANK_PARAM_SIZE
	.align		4
.L_410:
        /*0018*/ 	.byte	0x03, 0x19
        /*001a*/ 	.short	0x0418


	//----- nvinfo : EIATTR_KPARAM_INFO
	.align		4
        /*001c*/ 	.byte	0x04, 0x17
        /*001e*/ 	.short	(.L_412 - .L_411)
.L_411:
        /*0020*/ 	.word	0x00000000
        /*0024*/ 	.short	0x0000
        /*0026*/ 	.short	0x0000
        /*0028*/ 	.byte	0x00, 0xf0, 0x61, 0x10


	//----- nvinfo : EIATTR_MAXREG_COUNT
	.align		4
.L_412:
        /*002c*/ 	.byte	0x03, 0x1b
        /*002e*/ 	.short	0x00ff


	//----- nvinfo : EIATTR_NUM_BARRIERS
	.align		4
        /*0030*/ 	.byte	0x02, 0x4c
        /*0032*/ 	.byte	0x02
	.zero		1


	//----- nvinfo : EIATTR_ANNOTATIONS
	.align		4
        /*0034*/ 	.byte	0x04, 0x55
        /*0036*/ 	.short	(.L_414 - .L_413)


	//   ....[0]....
.L_413:
        /* <DEDUP_REMOVED lines=44> */


	//----- nvinfo : EIATTR_MERCURY_ISA_VERSION
	.align		4
.L_414:
        /*02e0*/ 	.byte	0x03, 0x5f
        /*02e2*/ 	.short	0x0000


	//----- nvinfo : EIATTR_COOP_GROUP_MASK_REGIDS
	.align		4
        /*02e4*/ 	.byte	0x04, 0x29
        /*02e6*/ 	.short	(.L_416 - .L_415)


	//   ....[0]....
.L_415:
        /*02e8*/ 	.word	0xffffffff


	//   ....[1]....
        /*02ec*/ 	.word	0xffffffff


	//   ....[2]....
        /*02f0*/ 	.word	0xffffffff


	//   ....[3]....
        /*02f4*/ 	.word	0xffffffff


	//   ....[4]....
        /*02f8*/ 	.word	0xffffffff


	//   ....[5]....
        /*02fc*/ 	.word	0xffffffff


	//   ....[6]....
        /*0300*/ 	.word	0xffffffff


	//   ....[7]....
        /*0304*/ 	.word	0xffffffff


	//   ....[8]....
        /*0308*/ 	.word	0xffffffff


	//   ....[9]....
        /*030c*/ 	.word	0xffffffff


	//   ....[10]....
        /*0310*/ 	.word	0xffffffff


	//   ....[11]....
        /*0314*/ 	.word	0xffffffff


	//   ....[12]....
        /*0318*/ 	.word	0xffffffff


	//   ....[13]....
        /*031c*/ 	.word	0xffffffff


	//   ....[14]....
        /*0320*/ 	.word	0xffffffff


	//   ....[15]....
        /*0324*/ 	.word	0xffffffff


	//   ....[16]....
        /*0328*/ 	.word	0xffffffff


	//   ....[17]....
        /*032c*/ 	.word	0xffffffff


	//   ....[18]....
        /*0330*/ 	.word	0xffffffff


	//   ....[19]....
        /*0334*/ 	.word	0xffffffff


	//   ....[20]....
        /*0338*/ 	.word	0xffffffff


	//   ....[21]....
        /*033c*/ 	.word	0xffffffff


	//   ....[22]....
        /*0340*/ 	.word	0xffffffff


	//   ....[23]....
        /*0344*/ 	.word	0xffffffff


	//   ....[24]....
        /*0348*/ 	.word	0xffffffff


	//   ....[25]....
        /*034c*/ 	.word	0xffffffff


	//   ....[26]....
        /*0350*/ 	.word	0xffffffff


	//   ....[27]....
        /*0354*/ 	.word	0xffffffff


	//   ....[28]....
        /*0358*/ 	.word	0xffffffff


	//   ....[29]....
        /*035c*/ 	.word	0xffffffff


	//   ....[30]....
        /*0360*/ 	.word	0xffffffff


	//   ....[31]....
        /*0364*/ 	.word	0xffffffff


	//   ....[32]....
        /*0368*/ 	.word	0xffffffff


	//   ....[33]....
        /*036c*/ 	.word	0xffffffff


	//   ....[34]....
        /*0370*/ 	.word	0xffffffff


	//   ....[35]....
        /*0374*/ 	.word	0xffffffff


	//   ....[36]....
        /*0378*/ 	.word	0xffffffff


	//   ....[37]....
        /*037c*/ 	.word	0xffffffff


	//   ....[38]....
        /*0380*/ 	.word	0xffffffff


	//   ....[39]....
        /*0384*/ 	.word	0xffffffff


	//   ....[40]....
        /*0388*/ 	.word	0xffffffff


	//   ....[41]....
        /*038c*/ 	.word	0xffffffff


	//   ....[42]....
        /*0390*/ 	.word	0xffffffff


	//   ....[43]....
        /*0394*/ 	.word	0xffffffff


	//   ....[44]....
        /*0398*/ 	.word	0xffffffff


	//   ....[45]....
        /*039c*/ 	.word	0xffffffff


	//   ....[46]....
        /*03a0*/ 	.word	0xffffffff


	//   ....[47]....
        /*03a4*/ 	.word	0xffffffff


	//   ....[48]....
        /*03a8*/ 	.word	0xffffffff


	//   ....[49]....
        /*03ac*/ 	.word	0xffffffff


	//   ....[50]....
        /*03b0*/ 	.word	0xffffffff


	//   ....[51]....
        /*03b4*/ 	.word	0xffffffff


	//   ....[52]....
        /*03b8*/ 	.word	0xffffffff


	//   ....[53]....
        /*03bc*/ 	.word	0xffffffff


	//   ....[54]....
        /*03c0*/ 	.word	0xffffffff


	//   ....[55]....
        /*03c4*/ 	.word	0xffffffff


	//   ....[56]....
        /*03c8*/ 	.word	0xffffffff


	//   ....[57]....
        /*03cc*/ 	.word	0xffffffff


	//   ....[58]....
        /*03d0*/ 	.word	0xffffffff


	//   ....[59]....
        /*03d4*/ 	.word	0xffffffff


	//   ....[60]....
        /*03d8*/ 	.word	0xffffffff


	//   ....[61]....
        /*03dc*/ 	.word	0xffffffff


	//   ....[62]....
        /*03e0*/ 	.word	0xffffffff


	//   ....[63]....
        /*03e4*/ 	.word	0xffffffff


	//   ....[64]....
        /*03e8*/ 	.word	0xffffffff


	//   ....[65]....
        /*03ec*/ 	.word	0xffffffff


	//   ....[66]....
        /*03f0*/ 	.word	0xffffffff


	//   ....[67]....
        /*03f4*/ 	.word	0xffffffff


	//   ....[68]....
        /*03f8*/ 	.word	0xffffffff


	//   ....[69]....
        /*03fc*/ 	.word	0xffffffff


	//   ....[70]....
        /*0400*/ 	.word	0xffffffff


	//   ....[71]....
        /*0404*/ 	.word	0xffffffff


	//   ....[72]....
        /*0408*/ 	.word	0xffffffff


	//   ....[73]....
        /*040c*/ 	.word	0xffffffff


	//   ....[74]....
        /*0410*/ 	.word	0xffffffff


	//   ....[75]....
        /*0414*/ 	.word	0xffffffff


	//   ....[76]....
        /*0418*/ 	.word	0xffffffff


	//   ....[77]....
        /*041c*/ 	.word	0xffffffff


	//   ....[78]....
        /*0420*/ 	.word	0xffffffff


	//   ....[79]....
        /*0424*/ 	.word	0xffffffff


	//   ....[80]....
        /*0428*/ 	.word	0xffffffff


	//----- nvinfo : EIATTR_COOP_GROUP_INSTR_OFFSETS
	.align		4
.L_416:
        /*042c*/ 	.byte	0x04, 0x28
        /*042e*/ 	.short	(.L_418 - .L_417)


	//   ....[0]....
.L_417:
        /*0430*/ 	.word	0x00000090


	//   ....[1]....
        /*0434*/ 	.word	0x00008440


	//   ....[2]....
        /*0438*/ 	.word	0x00008480


	//   ....[3]....
        /*043c*/ 	.word	0x00008490


	//   ....[4]....
        /*0440*/ 	.word	0x000084c0


	//   ....[5]....
        /*0444*/ 	.word	0x00008770


	//   ....[6]....
        /*0448*/ 	.word	0x000087a0


	//   ....[7]....
        /*044c*/ 	.word	0x000087d0


	//   ....[8]....
        /*0450*/ 	.word	0x00008800


	//   ....[9]....
        /*0454*/ 	.word	0x00009150


	//   ....[10]....
        /*0458*/ 	.word	0x00009170


	//   ....[11]....
        /*045c*/ 	.word	0x000091c0


	//   ....[12]....
        /*0460*/ 	.word	0x000091d0


	//   ....[13]....
        /*0464*/ 	.word	0x00009350


	//   ....[14]....
        /*0468*/ 	.word	0x000093e0


	//   ....[15]....
        /*046c*/ 	.word	0x00009420


	//   ....[16]....
        /*0470*/ 	.word	0x00009450


	//   ....[17]....
        /*0474*/ 	.word	0x000095d0


	//   ....[18]....
        /*0478*/ 	.word	0x00009660


	//   ....[19]....
        /*047c*/ 	.word	0x000096a0


	//   ....[20]....
        /*0480*/ 	.word	0x000096e0


	//   ....[21]....
        /*0484*/ 	.word	0x00009880


	//   ....[22]....
        /*0488*/ 	.word	0x00009910


	//   ....[23]....
        /*048c*/ 	.word	0x00009950


	//   ....[24]....
        /*0490*/ 	.word	0x00009980


	//   ....[25]....
        /*0494*/ 	.word	0x0000b690


	//   ....[26]....
        /*0498*/ 	.word	0x0000b6e0


	//   ....[27]....
        /*049c*/ 	.word	0x0000b700


	//   ....[28]....
        /*04a0*/ 	.word	0x0000b780


	//   ....[29]....
        /*04a4*/ 	.word	0x0000b7f0


	//   ....[30]....
        /*04a8*/ 	.word	0x0000b810


	//   ....[31]....
        /*04ac*/ 	.word	0x0000b830


	//   ....[32]....
        /*04b0*/ 	.word	0x0000b870


	//   ....[33]....
        /*04b4*/ 	.word	0x0000ba30


	//   ....[34]....
        /*04b8*/ 	.word	0x0000ba70


	//   ....[35]....
        /*04bc*/ 	.word	0x0000ba90


	//   ....[36]....
        /*04c0*/ 	.word	0x0000baa0


	//   ....[37]....
        /*04c4*/ 	.word	0x0000bb80


	//   ....[38]....
        /*04c8*/ 	.word	0x0000bbe0


	//   ....[39]....
        /*04cc*/ 	.word	0x0000bc20


	//   ....[40]....
        /*04d0*/ 	.word	0x0000bc30


	//   ....[41]....
        /*04d4*/ 	.word	0x0000fa80


	//   ....[42]....
        /*04d8*/ 	.word	0x0000fab0


	//   ....[43]....
        /*04dc*/ 	.word	0x000107c0


	//   ....[44]....
        /*04e0*/ 	.word	0x000107e0


	//   ....[45]....
        /*04e4*/ 	.word	0x00010800


	//   ....[46]....
        /*04e8*/ 	.word	0x00010820


	//   ....[47]....
        /*04ec*/ 	.word	0x000133c0


	//   ....[48]....
        /*04f0*/ 	.word	0x00013c60


	//   ....[49]....
        /*04f4*/ 	.word	0x00014c60


	//   ....[50]....
        /*04f8*/ 	.word	0x00014dd0


	//   ....[51]....
        /*04fc*/ 	.word	0x00014e70


	//   ....[52]....
        /*0500*/ 	.word	0x00014f50


	//   ....[53]....
        /*0504*/ 	.word	0x00019000


	//   ....[54]....
        /*0508*/ 	.word	0x00019020


	//   ....[55]....
        /*050c*/ 	.word	0x00019050


	//   ....[56]....
        /*0510*/ 	.word	0x00019060


	//   ....[57]....
        /*0514*/ 	.word	0x0001b370


	//   ....[58]....
        /*0518*/ 	.word	0x0001b380


	//   ....[59]....
        /*051c*/ 	.word	0x0001b3b0


	//   ....[60]....
        /*0520*/ 	.word	0x0001b3d0


	//   ....[61]....
        /*0524*/ 	.word	0x0001c570


	//   ....[62]....
        /*0528*/ 	.word	0x0001c5a0


	//   ....[63]....
        /*052c*/ 	.word	0x0001c5d0


	//   ....[64]....
        /*0530*/ 	.word	0x0001c600


	//   ....[65]....
        /*0534*/ 	.word	0x0001c7c0


	//   ....[66]....
        /*0538*/ 	.word	0x0001c7d0


	//   ....[67]....
        /*053c*/ 	.word	0x0001c8c0


	//   ....[68]....
        /*0540*/ 	.word	0x0001c8f0


	//   ....[69]....
        /*0544*/ 	.word	0x0001c9c0


	//   ....[70]....
        /*0548*/ 	.word	0x0001c9f0


	//   ....[71]....
        /*054c*/ 	.word	0x0001cac0


	//   ....[72]....
        /*0550*/ 	.word	0x0001cae0


	//   ....[73]....
        /*0554*/ 	.word	0x0001d220


	//   ....[74]....
        /*0558*/ 	.word	0x0001d240


	//   ....[75]....
        /*055c*/ 	.word	0x0001d320


	//   ....[76]....
        /*0560*/ 	.word	0x0001d350


	//   ....[77]....
        /*0564*/ 	.word	0x0001d420


	//   ....[78]....
        /*0568*/ 	.word	0x0001d450


	//   ....[79]....
        /*056c*/ 	.word	0x0001d520


	//   ....[80]....
        /*0570*/ 	.word	0x0001d540


	//----- nvinfo : EIATTR_EXIT_INSTR_OFFSETS
	.align		4
.L_418:
        /*0574*/ 	.byte	0x04, 0x1c
        /*0576*/ 	.short	(.L_420 - .L_419)


	//   ....[0]....
.L_419:
        /*0578*/ 	.word	0x00000370


	//   ....[1]....
        /*057c*/ 	.word	0x0001caf0


	//   ....[2]....
        /*0580*/ 	.word	0x0001cb40


	//   ....[3]....
        /*0584*/ 	.word	0x0001cba0


	//   ....[4]....
        /*0588*/ 	.word	0x0001d550


	//   ....[5]....
        /*058c*/ 	.word	0x0001d5a0


	//   ....[6]....
        /*0590*/ 	.word	0x0001d600


	//----- nvinfo : EIATTR_CTAIDZ_USED
	.align		4
.L_420:
        /*0594*/ 	.byte	0x01, 0x04
	.zero		2


	//----- nvinfo : EIATTR_MAX_THREADS
	.align		4
        /*0598*/ 	.byte	0x04, 0x05
        /*059a*/ 	.short	(.L_422 - .L_421)
.L_421:
        /*059c*/ 	.word	0x00000100
        /*05a0*/ 	.word	0x00000001
        /*05a4*/ 	.word	0x00000001


	//----- nvinfo : EIATTR_CRS_STACK_SIZE
	.align		4
.L_422:
        /*05a8*/ 	.byte	0x04, 0x1e
        /*05aa*/ 	.short	(.L_424 - .L_423)
.L_423:
        /*05ac*/ 	.word	0x00000000
.L_424:


//--------------------- .nv.info._ZN7cutlass13device_kernelIN5flash19enable_sm80_to_sm89INS1_16FlashAttnFwdSm80INS1_25CollectiveMainloopFwdSm80ILi4ELi1ELb0EN4cute5tupleIJNS5_1CILi128EEENS7_ILi64EEES8_EEELi128ENS_10bfloat16_tEfNS_4arch4Sm80ELb0ELb0ELb1ELb0ELb0ELb0ELb1ELb0EEENS1_21CollectiveEpilogueFwdINS6_IJS8_S8_S9_EEENS6_IJNS7_ILi1EEESH_SH_EEESB_SD_Li128ELb0ELb1ELb0ELb0EEENS1_19SingleTileSchedulerILb0ELb0ELb1ELi128EEEEEEEEEvNT_6ParamsE --------------------------
	.section	.nv.info._ZN7cutlass13device_kernelIN5flash19enable_sm80_to_sm89INS1_16FlashAttnFwdSm80INS1_25CollectiveMainloopFwdSm80ILi4ELi1ELb0EN4cute5tupleIJNS5_1CILi128EEENS7_ILi64EEES8_EEELi128ENS_10bfloat16_tEfNS_4arch4Sm80ELb0ELb0ELb1ELb0ELb0ELb0ELb1ELb0EEENS1_21CollectiveEpilogueFwdINS6_IJS8_S8_S9_EEENS6_IJNS7_ILi1EEESH_SH_EEESB_SD_Li128ELb0ELb1ELb0ELb0EEENS1_19SingleTileSchedulerILb0ELb0ELb1ELi128EEEEEEEEEvNT_6ParamsE,"",@"SHT_CUDA_INFO"
	.sectionflags	@""
	.align	4


	//----- nvinfo : EIATTR_CUDA_API_VERSION
	.align		4
        /*0000*/ 	.byte	0x04, 0x37
        /*0002*/ 	.short	(.L_426 - .L_425)
.L_425:
        /*0004*/ 	.word	0x00000082


	//----- nvinfo : EIATTR_SW2861232_WAR
	.align		4
.L_426:
        /*0008*/ 	.byte	0x01, 0x35
	.zero		2


	//----- nvinfo : EIATTR_PARAM_CBANK
	.align		4
        /*000c*/ 	.byte	0x04, 0x0a
        /*000e*/ 	.short	(.L_428 - .L_427)
	.align		4
.L_427:
        /*0010*/ 	.word	index@(.nv.constant0._ZN7cutlass13device_kernelIN5flash19enable_sm80_to_sm89INS1_16FlashAttnFwdSm80INS1_25CollectiveMainloopFwdSm80ILi4ELi1ELb0EN4cute5tupleIJNS5_1CILi128EEENS7_ILi64EEES8_EEELi128ENS_10bfloat16_tEfNS_4arch4Sm80ELb0ELb0ELb1ELb0ELb0ELb0ELb1ELb0EEENS1_21CollectiveEpilogueFwdINS6_IJS8_S8_S9_EEENS6_IJNS7_ILi1EEESH_SH_EEESB_SD_Li128ELb0ELb1ELb0ELb0EEENS1_19SingleTileSchedulerILb0ELb0ELb1ELi128EEEEEEEEEvNT_6ParamsE)
        /*0014*/ 	.short	0x0160
        /*0016*/ 	.short	0x0418


	//----- nvinfo : EIATTR_CBANK_PARAM_SIZE
	.align		4
.L_428:
        /*0018*/ 	.byte	0x03, 0x19
        /*001a*/ 	.short	0x0418


	//----- nvinfo : EIATTR_KPARAM_INFO
	.align		4
        /*001c*/ 	.byte	0x04, 0x17
        /*001e*/ 	.short	(.L_430 - .L_429)
.L_429:
        /*0020*/ 	.word	0x00000000
        /*0024*/ 	.short	0x0000
        /*0026*/ 	.short	0x0000
        /*0028*/ 	.byte	0x00, 0xf0, 0x61, 0x10


	//----- nvinfo : EIATTR_MAXREG_COUNT
	.align		4
.L_430:
        /*002c*/ 	.byte	0x03, 0x1b
        /*002e*/ 	.short	0x00ff


	//----- nvinfo : EIATTR_NUM_BARRIERS
	.align		4
        /*0030*/ 	.byte	0x02, 0x4c
        /*0032*/ 	.byte	0x02
	.zero		1


	//----- nvinfo : EIATTR_ANNOTATIONS
	.align		4
        /*0034*/ 	.byte	0x04, 0x55
        /*0036*/ 	.short	(.L_432 - .L_431)


	//   ....[0]....
.L_431:
        /* <DEDUP_REMOVED lines=42> */


	//----- nvinfo : EIATTR_MERCURY_ISA_VERSION
	.align		4
.L_432:
        /*02c0*/ 	.byte	0x03, 0x5f
        /*02c2*/ 	.short	0x0000


	//----- nvinfo : EIATTR_INT_WARP_WIDE_INSTR_OFFSETS
	.align		4
        /*02c4*/ 	.byte	0x04, 0x31
        /*02c6*/ 	.short	(.L_434 - .L_433)


	//   ....[0]....
.L_433:
        /*02c8*/ 	.word	0x00000db0


	//----- nvinfo : EIATTR_COOP_GROUP_MASK_REGIDS
	.align		4
.L_434:
        /*02cc*/ 	.byte	0x04, 0x29
        /*02ce*/ 	.short	(.L_436 - .L_435)


	//   ....[0]....
.L_435:
        /*02d0*/ 	.word	0xffffffff


	//   ....[1]....
        /*02d4*/ 	.word	0xffffffff


	//   ....[2]....
        /*02d8*/ 	.word	0xffffffff


	//   ....[3]....
        /*02dc*/ 	.word	0xffffffff


	//   ....[4]....
        /*02e0*/ 	.word	0xffffffff


	//   ....[5]....
        /*02e4*/ 	.word	0xffffffff


	//   ....[6]....
        /*02e8*/ 	.word	0xffffffff


	//   ....[7]....
        /*02ec*/ 	.word	0xffffffff


	//   ....[8]....
        /*02f0*/ 	.word	0xffffffff


	//   ....[9]....
        /*02f4*/ 	.word	0xffffffff


	//   ....[10]....
        /*02f8*/ 	.word	0xffffffff


	//   ....[11]....
        /*02fc*/ 	.word	0xffffffff


	//   ....[12]....
        /*0300*/ 	.word	0xffffffff


	//   ....[13]....
        /*0304*/ 	.word	0xffffffff


	//   ....[14]....
        /*0308*/ 	.word	0xffffffff


	//   ....[15]....
        /*030c*/ 	.word	0xffffffff


	//   ....[16]....
        /*0310*/ 	.word	0xffffffff


	//   ....[17]....
        /*0314*/ 	.word	0xffffffff


	//   ....[18]....
        /*0318*/ 	.word	0xffffffff


	//   ....[19]....
        /*031c*/ 	.word	0xffffffff


	//   ....[20]....
        /*0320*/ 	.word	0xffffffff


	//   ....[21]....
        /*0324*/ 	.word	0xffffffff


	//   ....[22]....
        /*0328*/ 	.word	0xffffffff


	//   ....[23]....
        /*032c*/ 	.word	0xffffffff


	//   ....[24]....
        /*0330*/ 	.word	0xffffffff


	//   ....[25]....
        /*0334*/ 	.word	0xffffffff


	//   ....[26]....
        /*0338*/ 	.word	0xffffffff


	//   ....[27]....
        /*033c*/ 	.word	0xffffffff


	//   ....[28]....
        /*0340*/ 	.word	0xffffffff


	//   ....[29]....
        /*0344*/ 	.word	0xffffffff


	//   ....[30]....
        /*0348*/ 	.word	0xffffffff


	//   ....[31]....
        /*034c*/ 	.word	0xffffffff


	//   ....[32]....
        /*0350*/ 	.word	0xffffffff


	//   ....[33]....
        /*0354*/ 	.word	0xffffffff


	//   ....[34]....
        /*0358*/ 	.word	0xffffffff


	//   ....[35]....
        /*035c*/ 	.word	0xffffffff


	//   ....[36]....
        /*0360*/ 	.word	0xffffffff


	//   ....[37]....
        /*0364*/ 	.word	0xffffffff


	//   ....[38]....
        /*0368*/ 	.word	0xffffffff


	//   ....[39]....
        /*036c*/ 	.word	0xffffffff


	//   ....[40]....
        /*0370*/ 	.word	0xffffffff


	//   ....[41]....
        /*0374*/ 	.word	0xffffffff


	//   ....[42]....
        /*0378*/ 	.word	0xffffffff


	//   ....[43]....
        /*037c*/ 	.word	0xffffffff


	//   ....[44]....
        /*0380*/ 	.word	0xffffffff


	//   ....[45]....
        /*0384*/ 	.word	0xffffffff


	//   ....[46]....
        /*0388*/ 	.word	0xffffffff


	//   ....[47]....
        /*038c*/ 	.word	0xffffffff


	//   ....[48]....
        /*0390*/ 	.word	0xffffffff


	//   ....[49]....
        /*0394*/ 	.word	0xffffffff


	//   ....[50]....
        /*0398*/ 	.word	0xffffffff


	//   ....[51]....
        /*039c*/ 	.word	0xffffffff


	//   ....[52]....
        /*03a0*/ 	.word	0xffffffff


	//   ....[53]....
        /*03a4*/ 	.word	0xffffffff


	//   ....[54]....
        /*03a8*/ 	.word	0xffffffff


	//   ....[55]....
        /*03ac*/ 	.word	0xffffffff


	//   ....[56]....
        /*03b0*/ 	.word	0xffffffff


	//   ....[57]....
        /*03b4*/ 	.word	0xffffffff


	//   ....[58]....
        /*03b8*/ 	.word	0xffffffff


	//   ....[59]....
        /*03bc*/ 	.word	0xffffffff


	//   ....[60]....
        /*03c0*/ 	.word	0xffffffff


	//   ....[61]....
        /*03c4*/ 	.word	0xffffffff


	//   ....[62]....
        /*03c8*/ 	.word	0xffffffff


	//   ....[63]....
        /*03cc*/ 	.word	0xffffffff


	//----- nvinfo : EIATTR_COOP_GROUP_INSTR_OFFSETS
	.align		4
.L_436:
        /*03d0*/ 	.byte	0x04, 0x28
        /*03d2*/ 	.short	(.L_438 - .L_437)


	//   ....[0]....
.L_437:
        /*03d4*/ 	.word	0x00000500


	//   ....[1]....
        /*03d8*/ 	.word	0x00000540


	//   ....[2]....
        /*03dc*/ 	.word	0x00000570


	//   ....[3]....
        /*03e0*/ 	.word	0x000005a0


	//   ....[4]....
        /*03e4*/ 	.word	0x00000620


	//   ....[5]....
        /*03e8*/ 	.word	0x00000650


	//   ....[6]....
        /*03ec*/ 	.word	0x00000780


	//   ....[7]....
        /*03f0*/ 	.word	0x000007c0


	//   ....[8]....
        /*03f4*/ 	.word	0x00000890


	//   ....[9]....
        /*03f8*/ 	.word	0x000008b0


	//   ....[10]....
        /*03fc*/ 	.word	0x000008e0


	//   ....[11]....
        /*0400*/ 	.word	0x000009a0


	//   ....[12]....
        /*0404*/ 	.word	0x000009e0


	//   ....[13]....
        /*0408*/ 	.word	0x00000a50


	//   ....[14]....
        /*040c*/ 	.word	0x00000b40


	//   ....[15]....
        /*0410*/ 	.word	0x00000b70


	//   ....[16]....
        /*0414*/ 	.word	0x00003560


	//   ....[17]....
        /*0418*/ 	.word	0x00003680


	//   ....[18]....
        /*041c*/ 	.word	0x00003930


	//   ....[19]....
        /*0420*/ 	.word	0x00003940


	//   ....[20]....
        /*0424*/ 	.word	0x00003970


	//   ....[21]....
        /*0428*/ 	.word	0x00003a10


	//   ....[22]....
        /*042c*/ 	.word	0x00003b40


	//   ....[23]....
        /*0430*/ 	.word	0x00003ba0


	//   ....[24]....
        /*0434*/ 	.word	0x00007a90


	//   ....[25]....
        /*0438*/ 	.word	0x00007b00


	//   ....[26]....
        /*043c*/ 	.word	0x00007b30


	//   ....[27]....
        /*0440*/ 	.word	0x00007b50


	//   ....[28]....
        /*0444*/ 	.word	0x00007b80


	//   ....[29]....
        /*0448*/ 	.word	0x00007bc0


	//   ....[30]....
        /*044c*/ 	.word	0x00007c10


	//   ....[31]....
        /*0450*/ 	.word	0x00007c50


	//   ....[32]....
        /*0454*/ 	.word	0x0000adf0


	//   ....[33]....
        /*0458*/ 	.word	0x0000ae00


	//   ....[34]....
        /*045c*/ 	.word	0x0000ae10


	//   ....[35]....
        /*0460*/ 	.word	0x0000ae20


	//   ....[36]....
        /*0464*/ 	.word	0x0000ae70


	//   ....[37]....
        /*0468*/ 	.word	0x0000ae90


	//   ....[38]....
        /*046c*/ 	.word	0x0000aea0


	//   ....[39]....
        /*0470*/ 	.word	0x0000aeb0


	//   ....[40]....
        /*0474*/ 	.word	0x0000c820


	//   ....[41]....
        /*0478*/ 	.word	0x0000c830


	//   ....[42]....
        /*047c*/ 	.word	0x0000c850


	//   ....[43]....
        /*0480*/ 	.word	0x0000c860


	//   ....[44]....
        /*0484*/ 	.word	0x0000c870


	//   ....[45]....
        /*0488*/ 	.word	0x0000c880


	//   ....[46]....
        /*048c*/ 	.word	0x0000c890


	//   ....[47]....
        /*0490*/ 	.word	0x0000c8a0


	//   ....[48]....
        /*0494*/ 	.word	0x0000ca20


	//   ....[49]....
        /*0498*/ 	.word	0x0000ca40


	//   ....[50]....
        /*049c*/ 	.word	0x0000cb30


	//   ....[51]....
        /*04a0*/ 	.word	0x0000cb60


	//   ....[52]....
        /*04a4*/ 	.word	0x0000cc30


	//   ....[53]....
        /*04a8*/ 	.word	0x0000cc60


	//   ....[54]....
        /*04ac*/ 	.word	0x0000cd30


	//   ....[55]....
        /*04b0*/ 	.word	0x0000cd60


	//   ....[56]....
        /*04b4*/ 	.word	0x0000ce30


	//   ....[57]....
        /*04b8*/ 	.word	0x0000ce60


	//   ....[58]....
        /*04bc*/ 	.word	0x0000cf30


	//   ....[59]....
        /*04c0*/ 	.word	0x0000cf60


	//   ....[60]....
        /*04c4*/ 	.word	0x0000d030


	//   ....[61]....
        /*04c8*/ 	.word	0x0000d060


	//   ....[62]....
        /*04cc*/ 	.word	0x0000d130


	//   ....[63]....
        /*04d0*/ 	.word	0x0000d150


	//----- nvinfo : EIATTR_EXIT_INSTR_OFFSETS
	.align		4
.L_438:
        /*04d4*/ 	.byte	0x04, 0x1c
        /*04d6*/ 	.short	(.L_440 - .L_439)


	//   ....[0]....
.L_439:
        /*04d8*/ 	.word	0x00000040


	//   ....[1]....
        /*04dc*/ 	.word	0x0000d160


	//   ....[2]....
        /*04e0*/ 	.word	0x0000d1b0


	//   ....[3]....
        /*04e4*/ 	.word	0x0000d210


	//----- nvinfo : EIATTR_CTAIDZ_USED
	.align		4
.L_440:
        /*04e8*/ 	.byte	0x01, 0x04
	.zero		2


	//----- nvinfo : EIATTR_MAX_THREADS
	.align		4
        /*04ec*/ 	.byte	0x04, 0x05
        /*04ee*/ 	.short	(.L_442 - .L_441)
.L_441:
        /*04f0*/ 	.word	0x00000080
        /*04f4*/ 	.word	0x00000001
        /*04f8*/ 	.word	0x00000001


	//----- nvinfo : EIATTR_CRS_STACK_SIZE
	.align		4
.L_442:
        /*04fc*/ 	.byte	0x04, 0x1e
        /*04fe*/ 	.short	(.L_444 - .L_443)
.L_443:
        /*0500*/ 	.word	0x00000000
.L_444:


//--------------------- .nv.info._ZN7cutlass13device_kernelIN5flash19enable_sm80_to_sm89INS1_16FlashAttnFwdSm80INS1_25CollectiveMainloopFwdSm80ILi4ELi1ELb0EN4cute5tupleIJNS5_1CILi128EEENS7_ILi64EEES8_EEELi128ENS_10bfloat16_tEfNS_4arch4Sm80ELb0ELb0ELb1ELb1ELb0ELb0ELb1ELb0EEENS1_21CollectiveEpilogueFwdINS6_IJS8_S8_S9_EEENS6_IJNS7_ILi1EEESH_SH_EEESB_SD_Li128ELb1ELb1ELb0ELb0EEENS1_19SingleTileSchedulerILb1ELb0ELb1ELi128EEEEEEEEEvNT_6ParamsE --------------------------
	.section	.nv.info._ZN7cutlass13device_kernelIN5flash19enable_sm80_to_sm89INS1_16FlashAttnFwdSm80INS1_25CollectiveMainloopFwdSm80ILi4ELi1ELb0EN4cute5tupleIJNS5_1CILi128EEENS7_ILi64EEES8_EEELi128ENS_10bfloat16_tEfNS_4arch4Sm80ELb0ELb0ELb1ELb1ELb0ELb0ELb1ELb0EEENS1_21CollectiveEpilogueFwdINS6_IJS8_S8_S9_EEENS6_IJNS7_ILi1EEESH_SH_EEESB_SD_Li128ELb1ELb1ELb0ELb0EEENS1_19SingleTileSchedulerILb1ELb0ELb1ELi128EEEEEEEEEvNT_6ParamsE,"",@"SHT_CUDA_INFO"
	.sectionflags	@""
	.align	4


	//----- nvinfo : EIATTR_CUDA_API_VERSION
	.align		4
        /*0000*/ 	.byte	0x04, 0x37
        /*0002*/ 	.short	(.L_446 - .L_445)
.L_445:
        /*0004*/ 	.word	0x00000082


	//----- nvinfo : EIATTR_SW2861232_WAR
	.align		4
.L_446:
        /*0008*/ 	.byte	0x01, 0x35
	.zero		2


	//----- nvinfo : EIATTR_PARAM_CBANK
	.align		4
        /*000c*/ 	.byte	0x04, 0x0a
        /*000e*/ 	.short	(.L_448 - .L_447)
	.align		4
.L_447:
        /*0010*/ 	.word	index@(.nv.constant0._ZN7cutlass13device_kernelIN5flash19enable_sm80_to_sm89INS1_16FlashAttnFwdSm80INS1_25CollectiveMainloopFwdSm80ILi4ELi1ELb0EN4cute5tupleIJNS5_1CILi128EEENS7_ILi64EEES8_EEELi128ENS_10bfloat16_tEfNS_4arch4Sm80ELb0ELb0ELb1ELb1ELb0ELb0ELb1ELb0EEENS1_21CollectiveEpilogueFwdINS6_IJS8_S8_S9_EEENS6_IJNS7_ILi1EEESH_SH_EEESB_SD_Li128ELb1ELb1ELb0ELb0EEENS1_19SingleTileSchedulerILb1ELb0ELb1ELi128EEEEEEEEEvNT_6ParamsE)
        /*0014*/ 	.short	0x0160
        /*0016*/ 	.short	0x0418


	//----- nvinfo : EIATTR_CBANK_PARAM_SIZE
	.align		4
.L_448:
        /*0018*/ 	.byte	0x03, 0x19
        /*001a*/ 	.short	0x0418


	//----- nvinfo : EIATTR_KPARAM_INFO
	.align		4
        /*001c*/ 	.byte	0x04, 0x17
        /*001e*/ 	.short	(.L_450 - .L_449)
.L_449:
        /*0020*/ 	.word	0x00000000
        /*0024*/ 	.short	0x0000
        /*0026*/ 	.short	0x0000
        /*0028*/ 	.byte	0x00, 0xf0, 0x61, 0x10


	//----- nvinfo : EIATTR_MAXREG_COUNT
	.align		4
.L_450:
        /*002c*/ 	.byte	0x03, 0x1b
        /*002e*/ 	.short	0x00ff


	//----- nvinfo : EIATTR_NUM_BARRIERS
	.align		4
        /*0030*/ 	.byte	0x02, 0x4c
        /*0032*/ 	.byte	0x02
	.zero		1


	//----- nvinfo : EIATTR_ANNOTATIONS
	.align		4
        /*0034*/ 	.byte	0x04, 0x55
        /*0036*/ 	.short	(.L_452 - .L_451)


	//   ....[0]....
.L_451:
        /* <DEDUP_REMOVED lines=54> */
        /*038c*/ 	.byte	0x20, 0xcb, 0x00, 0x00, 0x01, 0x00, 0x00, 0x00, 0x80, 0xe7, 0x00, 0x00


	//----- nvinfo : EIATTR_MERCURY_ISA_VERSION
	.align		4
.L_452:
        /*0398*/ 	.byte	0x03, 0x5f
        /*039a*/ 	.short	0x0000


	//----- nvinfo : EIATTR_INT_WARP_WIDE_INSTR_OFFSETS
	.align		4
        /*039c*/ 	.byte	0x04, 0x31
        /*039e*/ 	.short	(.L_454 - .L_453)


	//   ....[0]....
.L_453:
        /*03a0*/ 	.word	0x00001d70


	//----- nvinfo : EIATTR_COOP_GROUP_MASK_REGIDS
	.align		4
.L_454:
        /*03a4*/ 	.byte	0x04, 0x29
        /*03a6*/ 	.short	(.L_456 - .L_455)


	//   ....[0]....
.L_455:
        /*03a8*/ 	.word	0xffffffff


	//   ....[1]....
        /*03ac*/ 	.word	0xffffffff


	//   ....[2]....
        /*03b0*/ 	.word	0xffffffff


	//   ....[3]....
        /*03b4*/ 	.word	0xffffffff


	//   ....[4]....
        /*03b8*/ 	.word	0xffffffff


	//   ....[5]....
        /*03bc*/ 	.word	0xffffffff


	//   ....[6]....
        /*03c0*/ 	.word	0xffffffff


	//   ....[7]....
        /*03c4*/ 	.word	0xffffffff


	//   ....[8]....
        /*03c8*/ 	.word	0xffffffff


	//   ....[9]....
        /*03cc*/ 	.word	0xffffffff


	//   ....[10]....
        /*03d0*/ 	.word	0xffffffff


	//   ....[11]....
        /*03d4*/ 	.word	0xffffffff


	//   ....[12]....
        /*03d8*/ 	.word	0xffffffff


	//   ....[13]....
        /*03dc*/ 	.word	0xffffffff


	//   ....[14]....
        /*03e0*/ 	.word	0xffffffff


	//   ....[15]....
        /*03e4*/ 	.word	0xffffffff


	//   ....[16]....
        /*03e8*/ 	.word	0xffffffff


	//   ....[17]....
        /*03ec*/ 	.word	0xffffffff


	//   ....[18]....
        /*03f0*/ 	.word	0xffffffff


	//   ....[19]....
        /*03f4*/ 	.word	0xffffffff


	//   ....[20]....
        /*03f8*/ 	.word	0xffffffff


	//   ....[21]....
        /*03fc*/ 	.word	0xffffffff


	//   ....[22]....
        /*0400*/ 	.word	0xffffffff


	//   ....[23]....
        /*0404*/ 	.word	0xffffffff


	//   ....[24]....
        /*0408*/ 	.word	0xffffffff


	//   ....[25]....
        /*040c*/ 	.word	0xffffffff


	//   ....[26]....
        /*0410*/ 	.word	0xffffffff


	//   ....[27]....
        /*0414*/ 	.word	0xffffffff


	//   ....[28]....
        /*0418*/ 	.word	0xffffffff


	//   ....[29]....
        /*041c*/ 	.word	0xffffffff


	//   ....[30]....
        /*0420*/ 	.word	0xffffffff


	//   ....[31]....
        /*0424*/ 	.word	0xffffffff


	//   ....[32]....
        /*0428*/ 	.word	0xffffffff


	//   ....[33]....
        /*042c*/ 	.word	0xffffffff


	//   ....[34]....
        /*0430*/ 	.word	0xffffffff


	//   ....[35]....
        /*0434*/ 	.word	0xffffffff


	//   ....[36]....
        /*0438*/ 	.word	0xffffffff


	//   ....[37]....
        /*043c*/ 	.word	0xffffffff


	//   ....[38]....
        /*0440*/ 	.word	0xffffffff


	//   ....[39]....
        /*0444*/ 	.word	0xffffffff


	//   ....[40]....
        /*0448*/ 	.word	0xffffffff


	//   ....[41]....
        /*044c*/ 	.word	0xffffffff


	//   ....[42]....
        /*0450*/ 	.word	0xffffffff


	//   ....[43]....
        /*0454*/ 	.word	0xffffffff


	//   ....[44]....
        /*0458*/ 	.word	0xffffffff


	//   ....[45]....
        /*045c*/ 	.word	0xffffffff


	//   ....[46]....
        /*0460*/ 	.word	0xffffffff


	//   ....[47]....
        /*0464*/ 	.word	0xffffffff


	//   ....[48]....
        /*0468*/ 	.word	0xffffffff


	//   ....[49]....
        /*046c*/ 	.word	0xffffffff


	//   ....[50]....
        /*0470*/ 	.word	0xffffffff


	//   ....[51]....
        /*0474*/ 	.word	0xffffffff


	//   ....[52]....
        /*0478*/ 	.word	0xffffffff


	//   ....[53]....
        /*047c*/ 	.word	0xffffffff


	//   ....[54]....
        /*0480*/ 	.word	0xffffffff


	//   ....[55]....
        /*0484*/ 	.word	0xffffffff


	//   ....[56]....
        /*0488*/ 	.word	0xffffffff


	//   ....[57]....
        /*048c*/ 	.word	0xffffffff


	//   ....[58]....
        /*0490*/ 	.word	0xffffffff


	//   ....[59]....
        /*0494*/ 	.word	0xffffffff


	//   ....[60]....
        /*0498*/ 	.word	0xffffffff


	//   ....[61]....
        /*049c*/ 	.word	0xffffffff


	//   ....[62]....
        /*04a0*/ 	.word	0xffffffff


	//   ....[63]....
        /*04a4*/ 	.word	0xffffffff


	//   ....[64]....
        /*04a8*/ 	.word	0xffffffff


	//   ....[65]....
        /*04ac*/ 	.word	0xffffffff


	//   ....[66]....
        /*04b0*/ 	.word	0xffffffff


	//   ....[67]....
        /*04b4*/ 	.word	0xffffffff


	//   ....[68]....
        /*04b8*/ 	.word	0xffffffff


	//   ....[69]....
        /*04bc*/ 	.word	0xffffffff


	//   ....[70]....
        /*04c0*/ 	.word	0xffffffff


	//   ....[71]....
        /*04c4*/ 	.word	0xffffffff


	//   ....[72]....
        /*04c8*/ 	.word	0xffffffff


	//   ....[73]....
        /*04cc*/ 	.word	0xffffffff


	//   ....[74]....
        /*04d0*/ 	.word	0xffffffff


	//   ....[75]....
        /*04d4*/ 	.word	0xffffffff


	//   ....[76]....
        /*04d8*/ 	.word	0xffffffff


	//   ....[77]....
        /*04dc*/ 	.word	0xffffffff


	//   ....[78]....
        /*04e0*/ 	.word	0xffffffff


	//   ....[79]....
        /*04e4*/ 	.word	0xffffffff


	//   ....[80]....
        /*04e8*/ 	.word	0xffffffff


	//----- nvinfo : EIATTR_COOP_GROUP_INSTR_OFFSETS
	.align		4
.L_456:
        /*04ec*/ 	.byte	0x04, 0x28
        /*04ee*/ 	.short	(.L_458 - .L_457)


	//   ....[0]....
.L_457:
        /*04f0*/ 	.word	0x00000090


	//   ....[1]....
        /*04f4*/ 	.word	0x00001190


	//   ....[2]....
        /*04f8*/ 	.word	0x000011c0


	//   ....[3]....
        /*04fc*/ 	.word	0x00001450


	//   ....[4]....
        /*0500*/ 	.word	0x00001480


	//   ....[5]....
        /*0504*/ 	.word	0x00001560


	//   ....[6]....
        /*0508*/ 	.word	0x00001590


	//   ....[7]....
        /*050c*/ 	.word	0x00001670


	//   ....[8]....
        /*0510*/ 	.word	0x000016a0


	//   ....[9]....
        /*0514*/ 	.word	0x00001780


	//   ....[10]....
        /*0518*/ 	.word	0x000017b0


	//   ....[11]....
        /*051c*/ 	.word	0x00001890


	//   ....[12]....
        /*0520*/ 	.word	0x000018c0


	//   ....[13]....
        /*0524*/ 	.word	0x000019a0


	//   ....[14]....
        /*0528*/ 	.word	0x000019d0


	//   ....[15]....
        /*052c*/ 	.word	0x00001aa0


	//   ....[16]....
        /*0530*/ 	.word	0x00001ae0


	//   ....[17]....
        /*0534*/ 	.word	0x00004380


	//   ....[18]....
        /*0538*/ 	.word	0x00004480


	//   ....[19]....
        /*053c*/ 	.word	0x00004660


	//   ....[20]....
        /*0540*/ 	.word	0x00004680


	//   ....[21]....
        /*0544*/ 	.word	0x00004820


	//   ....[22]....
        /*0548*/ 	.word	0x000048b0


	//   ....[23]....
        /*054c*/ 	.word	0x00004b70


	//   ....[24]....
        /*0550*/ 	.word	0x00004c70


	//   ....[25]....
        /*0554*/ 	.word	0x00008e40


	//   ....[26]....
        /*0558*/ 	.word	0x00008e90


	//   ....[27]....
        /*055c*/ 	.word	0x00008f60


	//   ....[28]....
        /*0560*/ 	.word	0x00008fc0


	//   ....[29]....
        /*0564*/ 	.word	0x000090a0


	//   ....[30]....
        /*0568*/ 	.word	0x000090d0


	//   ....[31]....
        /*056c*/ 	.word	0x00009260


	//   ....[32]....
        /*0570*/ 	.word	0x00009720


	//   ....[33]....
        /*0574*/ 	.word	0x0000c010


	//   ....[34]....
        /*0578*/ 	.word	0x0000c020


	//   ....[35]....
        /*057c*/ 	.word	0x0000c030


	//   ....[36]....
        /*0580*/ 	.word	0x0000c040


	//   ....[37]....
        /*0584*/ 	.word	0x0000c070


	//   ....[38]....
        /*0588*/ 	.word	0x0000c090


	//   ....[39]....
        /*058c*/ 	.word	0x0000c0b0


	//   ....[40]....
        /*0590*/ 	.word	0x0000c0c0


	//   ....[41]....
        /*0594*/ 	.word	0x0000dc00


	//   ....[42]....
        /*0598*/ 	.word	0x0000dc20


	//   ....[43]....
        /*059c*/ 	.word	0x0000dc50


	//   ....[44]....
        /*05a0*/ 	.word	0x0000dc70


	//   ....[45]....
        /*05a4*/ 	.word	0x0000dc90


	//   ....[46]....
        /*05a8*/ 	.word	0x0000dcb0


	//   ....[47]....
        /*05ac*/ 	.word	0x0000dcc0


	//   ....[48]....
        /*05b0*/ 	.word	0x0000dcd0


	//   ....[49]....
        /*05b4*/ 	.word	0x0000df10


	//   ....[50]....
        /*05b8*/ 	.word	0x0000df20


	//   ....[51]....
        /*05bc*/ 	.word	0x0000e020


	//   ....[52]....
        /*05c0*/ 	.word	0x0000e050


	//   ....[53]....
        /*05c4*/ 	.word	0x0000e130


	//   ....[54]....
        /*05c8*/ 	.word	0x0000e160


	//   ....[55]....
        /*05cc*/ 	.word	0x0000e240


	//   ....[56]....
        /*05d0*/ 	.word	0x0000e270


	//   ....[57]....
        /*05d4*/ 	.word	0x0000e350


	//   ....[58]....
        /*05d8*/ 	.word	0x0000e380


	//   ....[59]....
        /*05dc*/ 	.word	0x0000e460


	//   ....[60]....
        /*05e0*/ 	.word	0x0000e490


	//   ....[61]....
        /*05e4*/ 	.word	0x0000e570


	//   ....[62]....
        /*05e8*/ 	.word	0x0000e5a0


	//   ....[63]....
        /*05ec*/ 	.word	0x0000e680


	//   ....[64]....
        /*05f0*/ 	.word	0x0000e6a0


	//   ....[65]....
        /*05f4*/ 	.word	0x0000ee50


	//   ....[66]....
        /*05f8*/ 	.word	0x0000ee60


	//   ....[67]....
        /*05fc*/ 	.word	0x0000ef30


	//   ....[68]....
        /*0600*/ 	.word	0x0000ef60


	//   ....[69]....
        /*0604*/ 	.word	0x0000f030


	//   ....[70]....
        /*0608*/ 	.word	0x0000f060


	//   ....[71]....
        /*060c*/ 	.word	0x0000f130


	//   ....[72]....
        /*0610*/ 	.word	0x0000f160


	//   ....[73]....
        /*0614*/ 	.word	0x0000f230


	//   ....[74]....
        /*0618*/ 	.word	0x0000f260


	//   ....[75]....
        /*061c*/ 	.word	0x0000f330


	//   ....[76]....
        /*0620*/ 	.word	0x0000f360


	//   ....[77]....
        /*0624*/ 	.word	0x0000f430


	//   ....[78]....
        /*0628*/ 	.word	0x0000f460


	//   ....[79]....
        /*062c*/ 	.word	0x0000f530


	//   ....[80]....
        /*0630*/ 	.word	0x0000f550


	//----- nvinfo : EIATTR_EXIT_INSTR_OFFSETS
	.align		4
.L_458:
        /*0634*/ 	.byte	0x04, 0x1c
        /*0636*/ 	.short	(.L_460 - .L_459)


	//   ....[0]....
.L_459:
        /*0638*/ 	.word	0x00000350


	//   ....[1]....
        /*063c*/ 	.word	0x0000e6b0


	//   ....[2]....
        /*0640*/ 	.word	0x0000e710


	//   ....[3]....
        /*0644*/ 	.word	0x0000e770


	//   ....[4]....
        /*0648*/ 	.word	0x0000f560


	//   ....[5]....
        /*064c*/ 	.word	0x0000f5b0


	//   ....[6]....
        /*0650*/ 	.word	0x0000f610


	//----- nvinfo : EIATTR_CTAIDZ_USED
	.align		4
.L_460:
        /*0654*/ 	.byte	0x01, 0x04
	.zero		2


	//----- nvinfo : EIATTR_MAX_THREADS
	.align		4
        /*0658*/ 	.byte	0x04, 0x05
        /*065a*/ 	.short	(.L_462 - .L_461)
.L_461:
        /*065c*/ 	.word	0x00000080
        /*0660*/ 	.word	0x00000001
        /*0664*/ 	.word	0x00000001


	//----- nvinfo : EIATTR_CRS_STACK_SIZE
	.align		4
.L_462:
        /*0668*/ 	.byte	0x04, 0x1e
        /*066a*/ 	.short	(.L_464 - .L_463)
.L_463:
        /*066c*/ 	.word	0x00000000
.L_464:


//--------------------- .nv.info._ZN7cutlass13device_kernelIN5flash19enable_sm80_to_sm89INS1_16FlashAttnFwdSm80INS1_25CollectiveMainloopFwdSm80ILi4ELi1ELb0EN4cute5tupleIJNS5_1CILi128EEENS7_ILi64EEES8_EEELi128ENS_10bfloat16_tEfNS_4arch4Sm80ELb0ELb0ELb1ELb1ELb0ELb1ELb1ELb0EEENS1_21CollectiveEpilogueFwdINS6_IJS8_S8_S9_EEENS6_IJNS7_ILi1EEESH_SH_EEESB_SD_Li128ELb1ELb1ELb0ELb0EEENS1_19SingleTileSchedulerILb1ELb0ELb1ELi128EEEEEEEEEvNT_6ParamsE --------------------------
	.section	.nv.info._ZN7cutlass13device_kernelIN5flash19enable_sm80_to_sm89INS1_16FlashAttnFwdSm80INS1_25CollectiveMainloopFwdSm80ILi4ELi1ELb0EN4cute5tupleIJNS5_1CILi128EEENS7_ILi64EEES8_EEELi128ENS_10bfloat16_tEfNS_4arch4Sm80ELb0ELb0ELb1ELb1ELb0ELb1ELb1ELb0EEENS1_21CollectiveEpilogueFwdINS6_IJS8_S8_S9_EEENS6_IJNS7_ILi1EEESH_SH_EEESB_SD_Li128ELb1ELb1ELb0ELb0EEENS1_19SingleTileSchedulerILb1ELb0ELb1ELi128EEEEEEEEEvNT_6ParamsE,"",@"SHT_CUDA_INFO"
	.sectionflags	@""
	.align	4


	//----- nvinfo : EIATTR_CUDA_API_VERSION
	.align		4
        /*0000*/ 	.byte	0x04, 0x37
        /*0002*/ 	.short	(.L_466 - .L_465)
.L_465:
        /*0004*/ 	.word	0x00000082


	//----- nvinfo : EIATTR_SW2861232_WAR
	.align		4
.L_466:
        /*0008*/ 	.byte	0x01, 0x35
	.zero		2


	//----- nvinfo : EIATTR_PARAM_CBANK
	.align		4
        /*000c*/ 	.byte	0x04, 0x0a
        /*000e*/ 	.short	(.L_468 - .L_467)
	.align		4
.L_467:
        /*0010*/ 	.word	index@(.nv.constant0._ZN7cutlass13device_kernelIN5flash19enable_sm80_to_sm89INS1_16FlashAttnFwdSm80INS1_25CollectiveMainloopFwdSm80ILi4ELi1ELb0EN4cute5tupleIJNS5_1CILi128EEENS7_ILi64EEES8_EEELi128ENS_10bfloat16_tEfNS_4arch4Sm80ELb0ELb0ELb1ELb1ELb0ELb1ELb1ELb0EEENS1_21CollectiveEpilogueFwdINS6_IJS8_S8_S9_EEENS6_IJNS7_ILi1EEESH_SH_EEESB_SD_Li128ELb1ELb1ELb0ELb0EEENS1_19SingleTileSchedulerILb1ELb0ELb1ELi128EEEEEEEEEvNT_6ParamsE)
        /*0014*/ 	.short	0x0160
        /*0016*/ 	.short	0x0418


	//----- nvinfo : EIATTR_CBANK_PARAM_SIZE
	.align		4
.L_468:
        /*0018*/ 	.byte	0x03, 0x19
        /*001a*/ 	.short	0x0418


	//----- nvinfo : EIATTR_KPARAM_INFO
	.align		4
        /*001c*/ 	.byte	0x04, 0x17
        /*001e*/ 	.short	(.L_470 - .L_469)
.L_469:
        /*0020*/ 	.word	0x00000000
        /*0024*/ 	.short	0x0000
        /*0026*/ 	.short	0x0000
        /*0028*/ 	.byte	0x00, 0xf0, 0x61, 0x10


	//----- nvinfo : EIATTR_MAXREG_COUNT
	.align		4
.L_470:
        /*002c*/ 	.byte	0x03, 0x1b
        /*002e*/ 	.short	0x00ff


	//----- nvinfo : EIATTR_NUM_BARRIERS
	.align		4
        /*0030*/ 	.byte	0x02, 0x4c
        /*0032*/ 	.byte	0x02
	.zero		1


	//----- nvinfo : EIATTR_ANNOTATIONS
	.align		4
        /*0034*/ 	.byte	0x04, 0x55
        /*0036*/ 	.short	(.L_472 - .L_471)


	//   ....[0]....
.L_471:
        /* <DEDUP_REMOVED lines=54> */


	//----- nvinfo : EIATTR_MERCURY_ISA_VERSION
	.align		4
.L_472:
        /*0388*/ 	.byte	0x03, 0x5f
        /*038a*/ 	.short	0x0000


	//----- nvinfo : EIATTR_COOP_GROUP_MASK_REGIDS
	.align		4
        /*038c*/ 	.byte	0x04, 0x29
        /*038e*/ 	.short	(.L_474 - .L_473)


	//   ....[0]....
.L_473:
        /*0390*/ 	.word	0xffffffff


	//   ....[1]....
        /*0394*/ 	.word	0xffffffff


	//   ....[2]....
        /*0398*/ 	.word	0xffffffff


	//   ....[3]....
        /*039c*/ 	.word	0xffffffff


	//   ....[4]....
        /*03a0*/ 	.word	0xffffffff


	//   ....[5]....
        /*03a4*/ 	.word	0xffffffff


	//   ....[6]....
        /*03a8*/ 	.word	0xffffffff


	//   ....[7]....
        /*03ac*/ 	.word	0xffffffff


	//   ....[8]....
        /*03b0*/ 	.word	0xffffffff


	//   ....[9]....
        /*03b4*/ 	.word	0xffffffff


	//   ....[10]....
        /*03b8*/ 	.word	0xffffffff


	//   ....[11]....
        /*03bc*/ 	.word	0xffffffff


	//   ....[12]....
        /*03c0*/ 	.word	0xffffffff


	//   ....[13]....
        /*03c4*/ 	.word	0xffffffff


	//   ....[14]....
        /*03c8*/ 	.word	0xffffffff


	//   ....[15]....
        /*03cc*/ 	.word	0xffffffff


	//   ....[16]....
        /*03d0*/ 	.word	0xffffffff


	//   ....[17]....
        /*03d4*/ 	.word	0xffffffff


	//   ....[18]....
        /*03d8*/ 	.word	0xffffffff


	//   ....[19]....
        /*03dc*/ 	.word	0xffffffff


	//   ....[20]....
        /*03e0*/ 	.word	0xffffffff


	//   ....[21]....
        /*03e4*/ 	.word	0xffffffff


	//   ....[22]....
        /*03e8*/ 	.word	0xffffffff


	//   ....[23]....
        /*03ec*/ 	.word	0xffffffff


	//   ....[24]....
        /*03f0*/ 	.word	0xffffffff


	//   ....[25]....
        /*03f4*/ 	.word	0xffffffff


	//   ....[26]....
        /*03f8*/ 	.word	0xffffffff


	//   ....[27]....
        /*03fc*/ 	.word	0xffffffff


	//   ....[28]....
        /*0400*/ 	.word	0xffffffff


	//   ....[29]....
        /*0404*/ 	.word	0xffffffff


	//   ....[30]....
        /*0408*/ 	.word	0xffffffff


	//   ....[31]....
        /*040c*/ 	.word	0xffffffff


	//   ....[32]....
        /*0410*/ 	.word	0xffffffff


	//   ....[33]....
        /*0414*/ 	.word	0xffffffff


	//   ....[34]....
        /*0418*/ 	.word	0xffffffff


	//   ....[35]....
        /*041c*/ 	.word	0xffffffff


	//   ....[36]....
        /*0420*/ 	.word	0xffffffff


	//   ....[37]....
        /*0424*/ 	.word	0xffffffff


	//   ....[38]....
        /*0428*/ 	.word	0xffffffff


	//   ....[39]....
        /*042c*/ 	.word	0xffffffff


	//   ....[40]....
        /*0430*/ 	.word	0xffffffff


	//   ....[41]....
        /*0434*/ 	.word	0xffffffff


	//   ....[42]....
        /*0438*/ 	.word	0xffffffff


	//   ....[43]....
        /*043c*/ 	.word	0xffffffff


	//   ....[44]....
        /*0440*/ 	.word	0xffffffff


	//   ....[45]....
        /*0444*/ 	.word	0xffffffff


	//   ....[46]....
        /*0448*/ 	.word	0xffffffff


	//   ....[47]....
        /*044c*/ 	.word	0xffffffff


	//   ....[48]....
        /*0450*/ 	.word	0xffffffff


	//   ....[49]....
        /*0454*/ 	.word	0xffffffff


	//   ....[50]....
        /*0458*/ 	.word	0xffffffff


	//   ....[51]....
        /*045c*/ 	.word	0xffffffff


	//   ....[52]....
        /*0460*/ 	.word	0xffffffff


	//   ....[53]....
        /*0464*/ 	.word	0xffffffff


	//   ....[54]....
        /*0468*/ 	.word	0xffffffff


	//   ....[55]....
        /*046c*/ 	.word	0xffffffff


	//   ....[56]....
        /*0470*/ 	.word	0xffffffff


	//   ....[57]....
        /*0474*/ 	.word	0xffffffff


	//   ....[58]....
        /*0478*/ 	.word	0xffffffff


	//   ....[59]....
        /*047c*/ 	.word	0xffffffff


	//   ....[60]....
        /*0480*/ 	.word	0xffffffff


	//   ....[61]....
        /*0484*/ 	.word	0xffffffff


	//   ....[62]....
        /*0488*/ 	.word	0xffffffff


	//   ....[63]....
        /*048c*/ 	.word	0xffffffff


	//   ....[64]....
        /*0490*/ 	.word	0xffffffff


	//   ....[65]....
        /*0494*/ 	.word	0xffffffff


	//   ....[66]....
        /*0498*/ 	.word	0xffffffff


	//   ....[67]....
        /*049c*/ 	.word	0xffffffff


	//   ....[68]....
        /*04a0*/ 	.word	0xffffffff


	//   ....[69]....
        /*04a4*/ 	.word	0xffffffff


	//   ....[70]....
        /*04a8*/ 	.word	0xffffffff


	//   ....[71]....
        /*04ac*/ 	.word	0xffffffff


	//   ....[72]....
        /*04b0*/ 	.word	0xffffffff


	//   ....[73]....
        /*04b4*/ 	.word	0xffffffff


	//   ....[74]....
        /*04b8*/ 	.word	0xffffffff


	//   ....[75]....
        /*04bc*/ 	.word	0xffffffff


	//   ....[76]....
        /*04c0*/ 	.word	0xffffffff


	//   ....[77]....
        /*04c4*/ 	.word	0xffffffff


	//   ....[78]....
        /*04c8*/ 	.word	0xffffffff


	//   ....[79]....
        /*04cc*/ 	.word	0xffffffff


	//   ....[80]....
        /*04d0*/ 	.word	0xffffffff


	//----- nvinfo : EIATTR_COOP_GROUP_INSTR_OFFSETS
	.align		4
.L_474:
        /*04d4*/ 	.byte	0x04, 0x28
        /*04d6*/ 	.short	(.L_476 - .L_475)


	//   ....[0]....
.L_475:
        /*04d8*/ 	.word	0x00000090


	//   ....[1]....
        /*04dc*/ 	.word	0x000084b0


	//   ....[2]....
        /*04e0*/ 	.word	0x000084f0


	//   ....[3]....
        /*04e4*/ 	.word	0x00008520


	//   ....[4]....
        /*04e8*/ 	.word	0x00008560


	//   ....[5]....
        /*04ec*/ 	.word	0x00008590


	//   ....[6]....
        /*04f0*/ 	.word	0x00008600


	//   ....[7]....
        /*04f4*/ 	.word	0x00008660


	//   ....[8]....
        /*04f8*/ 	.word	0x00008720


	//   ....[9]....
        /*04fc*/ 	.word	0x000087d0


	//   ....[10]....
        /*0500*/ 	.word	0x000087f0


	//   ....[11]....
        /*0504*/ 	.word	0x00008860


	//   ....[12]....
        /*0508*/ 	.word	0x000088f0


	//   ....[13]....
        /*050c*/ 	.word	0x000089d0


	//   ....[14]....
        /*0510*/ 	.word	0x000089f0


	//   ....[15]....
        /*0514*/ 	.word	0x00008bc0


	//   ....[16]....
        /*0518*/ 	.word	0x00008c00


	//   ....[17]....
        /*051c*/ 	.word	0x00011aa0


	//   ....[18]....
        /*0520*/ 	.word	0x00011bc0


	//   ....[19]....
        /*0524*/ 	.word	0x00011e50


	//   ....[20]....
        /*0528*/ 	.word	0x00011e70


	//   ....[21]....
        /*052c*/ 	.word	0x00011eb0


	//   ....[22]....
        /*0530*/ 	.word	0x00011f40


	//   ....[23]....
        /*0534*/ 	.word	0x000120b0


	//   ....[24]....
        /*0538*/ 	.word	0x00012130


	//   ....[25]....
        /*053c*/ 	.word	0x00016150


	//   ....[26]....
        /*0540*/ 	.word	0x00016180


	//   ....[27]....
        /*0544*/ 	.word	0x000161c0


	//   ....[28]....
        /*0548*/ 	.word	0x000161f0


	//   ....[29]....
        /*054c*/ 	.word	0x00016280


	//   ....[30]....
        /*0550*/ 	.word	0x000162e0


	//   ....[31]....
        /*0554*/ 	.word	0x00016720


	//   ....[32]....
        /*0558*/ 	.word	0x00016870


	//   ....[33]....
        /*055c*/ 	.word	0x00019340


	//   ....[34]....
        /*0560*/ 	.word	0x00019350


	//   ....[35]....
        /*0564*/ 	.word	0x00019360


	//   ....[36]....
        /*0568*/ 	.word	0x00019370


	//   ....[37]....
        /*056c*/ 	.word	0x000193a0


	//   ....[38]....
        /*0570*/ 	.word	0x000193c0


	//   ....[39]....
        /*0574*/ 	.word	0x000193e0


	//   ....[40]....
        /*0578*/ 	.word	0x000193f0


	//   ....[41]....
        /*057c*/ 	.word	0x0001af00


	//   ....[42]....
        /*0580*/ 	.word	0x0001af40


	//   ....[43]....
        /*0584*/ 	.word	0x0001af70


	//   ....[44]....
        /*0588*/ 	.word	0x0001af90


	//   ....[45]....
        /*058c*/ 	.word	0x0001afb0


	//   ....[46]....
        /*0590*/ 	.word	0x0001afd0


	//   ....[47]....
        /*0594*/ 	.word	0x0001afe0


	//   ....[48]....
        /*0598*/ 	.word	0x0001aff0


	//   ....[49]....
        /*059c*/ 	.word	0x0001b230


	//   ....[50]....
        /*05a0*/ 	.word	0x0001b240


	//   ....[51]....
        /*05a4*/ 	.word	0x0001b340


	//   ....[52]....
        /*05a8*/ 	.word	0x0001b370


	//   ....[53]....
        /*05ac*/ 	.word	0x0001b450


	//   ....[54]....
        /*05b0*/ 	.word	0x0001b480


	//   ....[55]....
        /*05b4*/ 	.word	0x0001b560


	//   ....[56]....
        /*05b8*/ 	.word	0x0001b590


	//   ....[57]....
        /*05bc*/ 	.word	0x0001b670


	//   ....[58]....
        /*05c0*/ 	.word	0x0001b6a0


	//   ....[59]....
        /*05c4*/ 	.word	0x0001b780


	//   ....[60]....
        /*05c8*/ 	.word	0x0001b7b0


	//   ....[61]....
        /*05cc*/ 	.word	0x0001b890


	//   ....[62]....
        /*05d0*/ 	.word	0x0001b8c0


	//   ....[63]....
        /*05d4*/ 	.word	0x0001b9a0


	//   ....[64]....
        /*05d8*/ 	.word	0x0001b9c0


	//   ....[65]....
        /*05dc*/ 	.word	0x0001c130


	//   ....[66]....
        /*05e0*/ 	.word	0x0001c140


	//   ....[67]....
        /*05e4*/ 	.word	0x0001c210


	//   ....[68]....
        /*05e8*/ 	.word	0x0001c240


	//   ....[69]....
        /*05ec*/ 	.word	0x0001c310


	//   ....[70]....
        /*05f0*/ 	.word	0x0001c340


	//   ....[71]....
        /*05f4*/ 	.word	0x0001c410


	//   ....[72]....
        /*05f8*/ 	.word	0x0001c440


	//   ....[73]....
        /*05fc*/ 	.word	0x0001c510


	//   ....[74]....
        /*0600*/ 	.word	0x0001c540


	//   ....[75]....
        /*0604*/ 	.word	0x0001c610


	//   ....[76]....
        /*0608*/ 	.word	0x0001c640


	//   ....[77]....
        /*060c*/ 	.word	0x0001c710


	//   ....[78]....
        /*0610*/ 	.word	0x0001c740


	//   ....[79]....
        /*0614*/ 	.word	0x0001c810


	//   ....[80]....
        /*0618*/ 	.word	0x0001c830


	//----- nvinfo : EIATTR_EXIT_INSTR_OFFSETS
	.align		4
.L_476:
        /*061c*/ 	.byte	0x04, 0x1c
        /*061e*/ 	.short	(.L_478 - .L_477)


	//   ....[0]....
.L_477:
        /*0620*/ 	.word	0x00000350


	//   ....[1]....
        /*0624*/ 	.word	0x0001b9d0


	//   ....[2]....
        /*0628*/ 	.word	0x0001ba30


	//   ....[3]....
        /*062c*/ 	.word	0x0001ba90


	//   ....[4]....
        /*0630*/ 	.word	0x0001c840


	//   ....[5]....
        /*0634*/ 	.word	0x0001c890


	//   ....[6]....
        /*0638*/ 	.word	0x0001c8f0


	//----- nvinfo : EIATTR_CTAIDZ_USED
	.align		4
.L_478:
        /*063c*/ 	.byte	0x01, 0x04
	.zero		2


	//----- nvinfo : EIATTR_MAX_THREADS
	.align		4
        /*0640*/ 	.byte	0x04, 0x05
        /*0642*/ 	.short	(.L_480 - .L_479)
.L_479:
        /*0644*/ 	.word	0x00000080
        /*0648*/ 	.word	0x00000001
        /*064c*/ 	.word	0x00000001


	//----- nvinfo : EIATTR_CRS_STACK_SIZE
	.align		4
.L_480:
        /*0650*/ 	.byte	0x04, 0x1e
        /*0652*/ 	.short	(.L_482 - .L_481)
.L_481:
        /*0654*/ 	.word	0x00000000
.L_482:


//--------------------- .nv.info._ZN7cutlass13device_kernelIN5flash19enable_sm80_to_sm89INS1_16FlashAttnFwdSm80INS1_25CollectiveMainloopFwdSm80ILi4ELi1ELb0EN4cute5tupleIJNS5_1CILi128EEENS7_ILi48EEES8_EEELi128ENS_10bfloat16_tEfNS_4arch4Sm80ELb0ELb1ELb1ELb0ELb0ELb0ELb1ELb0EEENS1_21CollectiveEpilogueFwdINS6_IJS8_S8_S9_EEENS6_IJNS7_ILi1EEESH_SH_EEESB_SD_Li128ELb0ELb1ELb0ELb0EEENS1_19SingleTileSchedulerILb0ELb0ELb1ELi128EEEEEEEEEvNT_6ParamsE --------------------------
	.section	.nv.info._ZN7cutlass13device_kernelIN5flash19enable_sm80_to_sm89INS1_16FlashAttnFwdSm80INS1_25CollectiveMainloopFwdSm80ILi4ELi1ELb0EN4cute5tupleIJNS5_1CILi128EEENS7_ILi48EEES8_EEELi128ENS_10bfloat16_tEfNS_4arch4Sm80ELb0ELb1ELb1ELb0ELb0ELb0ELb1ELb0EEENS1_21CollectiveEpilogueFwdINS6_IJS8_S8_S9_EEENS6_IJNS7_ILi1EEESH_SH_EEESB_SD_Li128ELb0ELb1ELb0ELb0EEENS1_19SingleTileSchedulerILb0ELb0ELb1ELi128EEEEEEEEEvNT_6ParamsE,"",@"SHT_CUDA_INFO"
	.sectionflags	@""
	.align	4


	//----- nvinfo : EIATTR_CUDA_API_VERSION
	.align		4
        /*0000*/ 	.byte	0x04, 0x37
        /*0002*/ 	.short	(.L_484 - .L_483)
.L_483:
        /*0004*/ 	.word	0x00000082


	//----- nvinfo : EIATTR_SW2861232_WAR
	.align		4
.L_484:
        /*0008*/ 	.byte	0x01, 0x35
	.zero		2


	//----- nvinfo : EIATTR_PARAM_CBANK
	.align		4
        /*000c*/ 	.byte	0x04, 0x0a
        /*000e*/ 	.short	(.L_486 - .L_485)
	.align		4
.L_485:
        /*0010*/ 	.word	index@(.nv.constant0._ZN7cutlass13device_kernelIN5flash19enable_sm80_to_sm89INS1_16FlashAttnFwdSm80INS1_25CollectiveMainloopFwdSm80ILi4ELi1ELb0EN4cute5tupleIJNS5_1CILi128EEENS7_ILi48EEES8_EEELi128ENS_10bfloat16_tEfNS_4arch4Sm80ELb0ELb1ELb1ELb0ELb0ELb0ELb1ELb0EEENS1_21CollectiveEpilogueFwdINS6_IJS8_S8_S9_EEENS6_IJNS7_ILi1EEESH_SH_EEESB_SD_Li128ELb0ELb1ELb0ELb0EEENS1_19SingleTileSchedulerILb0ELb0ELb1ELi128EEEEEEEEEvNT_6ParamsE)
        /*0014*/ 	.short	0x0160
        /*0016*/ 	.short	0x0418


	//----- nvinfo : EIATTR_CBANK_PARAM_SIZE
	.align		4
.L_486:
        /*0018*/ 	.byte	0x03, 0x19
        /*001a*/ 	.short	0x0418


	//----- nvinfo : EIATTR_KPARAM_INFO
	.align		4
        /*001c*/ 	.byte	0x04, 0x17
        /*001e*/ 	.short	(.L_488 - .L_487)
.L_487:
        /*0020*/ 	.word	0x00000000
        /*0024*/ 	.short	0x0000
        /*0026*/ 	.short	0x0000
        /*0028*/ 	.byte	0x00, 0xf0, 0x61, 0x10


	//----- nvinfo : EIATTR_MAXREG_COUNT
	.align		4
.L_488:
        /*002c*/ 	.byte	0x03, 0x1b
        /*002e*/ 	.short	0x00ff


	//----- nvinfo : EIATTR_NUM_BARRIERS
	.align		4
        /*0030*/ 	.byte	0x02, 0x4c
        /*0032*/ 	.byte	0x02
	.zero		1


	//----- nvinfo : EIATTR_ANNOTATIONS
	.align		4
        /*0034*/ 	.byte	0x04, 0x55
        /*0036*/ 	.short	(.L_490 - .L_489)


	//   ....[0]....
.L_489:
        /* <DEDUP_REMOVED lines=39> */


	//----- nvinfo : EIATTR_MERCURY_ISA_VERSION
	.align		4
.L_490:
        /*0290*/ 	.byte	0x03, 0x5f
        /*0292*/ 	.short	0x0000


	//----- nvinfo : EIATTR_COOP_GROUP_MASK_REGIDS
	.align		4
        /*0294*/ 	.byte	0x04, 0x29
        /*0296*/ 	.short	(.L_492 - .L_491)


	//   ....[0]....
.L_491:
        /*0298*/ 	.word	0xffffffff


	//   ....[1]....
        /*029c*/ 	.word	0xffffffff


	//   ....[2]....
        /*02a0*/ 	.word	0xffffffff


	//   ....[3]....
        /*02a4*/ 	.word	0xffffffff


	//   ....[4]....
        /*02a8*/ 	.word	0xffffffff


	//   ....[5]....
        /*02ac*/ 	.word	0xffffffff


	//   ....[6]....
        /*02b0*/ 	.word	0xffffffff


	//   ....[7]....
        /*02b4*/ 	.word	0xffffffff


	//   ....[8]....
        /*02b8*/ 	.word	0xffffffff


	//   ....[9]....
        /*02bc*/ 	.word	0xffffffff


	//   ....[10]....
        /*02c0*/ 	.word	0xffffffff


	//   ....[11]....
        /*02c4*/ 	.word	0xffffffff


	//   ....[12]....
        /*02c8*/ 	.word	0xffffffff


	//   ....[13]....
        /*02cc*/ 	.word	0xffffffff


	//   ....[14]....
        /*02d0*/ 	.word	0xffffffff


	//   ....[15]....
        /*02d4*/ 	.word	0xffffffff


	//   ....[16]....
        /*02d8*/ 	.word	0xffffffff


	//   ....[17]....
        /*02dc*/ 	.word	0xffffffff


	//   ....[18]....
        /*02e0*/ 	.word	0xffffffff


	//   ....[19]....
        /*02e4*/ 	.word	0xffffffff


	//   ....[20]....
        /*02e8*/ 	.word	0xffffffff


	//   ....[21]....
        /*02ec*/ 	.word	0xffffffff


	//   ....[22]....
        /*02f0*/ 	.word	0xffffffff


	//   ....[23]....
        /*02f4*/ 	.word	0xffffffff


	//   ....[24]....
        /*02f8*/ 	.word	0xffffffff


	//   ....[25]....
        /*02fc*/ 	.word	0xffffffff


	//   ....[26]....
        /*0300*/ 	.word	0xffffffff


	//   ....[27]....
        /*0304*/ 	.word	0xffffffff


	//   ....[28]....
        /*0308*/ 	.word	0xffffffff


	//   ....[29]....
        /*030c*/ 	.word	0xffffffff


	//   ....[30]....
        /*0310*/ 	.word	0xffffffff


	//   ....[31]....
        /*0314*/ 	.word	0xffffffff


	//   ....[32]....
        /*0318*/ 	.word	0xffffffff


	//   ....[33]....
        /*031c*/ 	.word	0xffffffff


	//   ....[34]....
        /*0320*/ 	.word	0xffffffff


	//   ....[35]....
        /*0324*/ 	.word	0xffffffff


	//   ....[36]....
        /*0328*/ 	.word	0xffffffff


	//   ....[37]....
        /*032c*/ 	.word	0xffffffff


	//   ....[38]....
        /*0330*/ 	.word	0xffffffff


	//   ....[39]....
        /*0334*/ 	.word	0xffffffff


	//   ....[40]....
        /*0338*/ 	.word	0xffffffff


	//   ....[41]....
        /*033c*/ 	.word	0xffffffff


	//   ....[42]....
        /*0340*/ 	.word	0xffffffff


	//   ....[43]....
        /*0344*/ 	.word	0xffffffff


	//   ....[44]....
        /*0348*/ 	.word	0xffffffff


	//   ....[45]....
        /*034c*/ 	.word	0xffffffff


	//   ....[46]....
        /*0350*/ 	.word	0xffffffff


	//   ....[47]....
        /*0354*/ 	.word	0xffffffff


	//   ....[48]....
        /*0358*/ 	.word	0xffffffff


	//   ....[49]....
        /*035c*/ 	.word	0xffffffff


	//   ....[50]....
        /*0360*/ 	.word	0xffffffff


	//   ....[51]....
        /*0364*/ 	.word	0xffffffff


	//   ....[52]....
        /*0368*/ 	.word	0xffffffff


	//   ....[53]....
        /*036c*/ 	.word	0xffffffff


	//   ....[54]....
        /*0370*/ 	.word	0xffffffff


	//   ....[55]....
        /*0374*/ 	.word	0xffffffff


	//   ....[56]....
        /*0378*/ 	.word	0xffffffff


	//   ....[57]....
        /*037c*/ 	.word	0xffffffff


	//   ....[58]....
        /*0380*/ 	.word	0xffffffff


	//   ....[59]....
        /*0384*/ 	.word	0xffffffff


	//   ....[60]....
        /*0388*/ 	.word	0xffffffff


	//   ....[61]....
        /*038c*/ 	.word	0xffffffff


	//   ....[62]....
        /*0390*/ 	.word	0xffffffff


	//   ....[63]....
        /*0394*/ 	.word	0xffffffff


	//   ....[64]....
        /*0398*/ 	.word	0xffffffff


	//   ....[65]....
        /*039c*/ 	.word	0xffffffff


	//   ....[66]....
        /*03a0*/ 	.word	0xffffffff


	//   ....[67]....
        /*03a4*/ 	.word	0xffffffff


	//   ....[68]....
        /*03a8*/ 	.word	0xffffffff


	//   ....[69]....
        /*03ac*/ 	.word	0xffffffff


	//   ....[70]....
        /*03b0*/ 	.word	0xffffffff


	//   ....[71]....
        /*03b4*/ 	.word	0xffffffff


	//   ....[72]....
        /*03b8*/ 	.word	0xffffffff


	//   ....[73]....
        /*03bc*/ 	.word	0xffffffff


	//   ....[74]....
        /*03c0*/ 	.word	0xffffffff


	//   ....[75]....
        /*03c4*/ 	.word	0xffffffff


	//   ....[76]....
        /*03c8*/ 	.word	0xffffffff


	//   ....[77]....
        /*03cc*/ 	.word	0xffffffff


	//   ....[78]....
        /*03d0*/ 	.word	0xffffffff


	//   ....[79]....
        /*03d4*/ 	.word	0xffffffff


	//   ....[80]....
        /*03d8*/ 	.word	0xffffffff


	//   ....[81]....
        /*03dc*/ 	.word	0xffffffff


	//   ....[82]....
        /*03e0*/ 	.word	0xffffffff


	//   ....[83]....
        /*03e4*/ 	.word	0xffffffff


	//   ....[84]....
        /*03e8*/ 	.word	0xffffffff


	//   ....[85]....
        /*03ec*/ 	.word	0xffffffff


	//   ....[86]....
        /*03f0*/ 	.word	0xffffffff


	//   ....[87]....
        /*03f4*/ 	.word	0xffffffff


	//   ....[88]....
        /*03f8*/ 	.word	0xffffffff


	//   ....[89]....
        /*03fc*/ 	.word	0xffffffff


	//   ....[90]....
        /*0400*/ 	.word	0xffffffff


	//   ....[91]....
        /*0404*/ 	.word	0xffffffff


	//   ....[92]....
        /*0408*/ 	.word	0xffffffff


	//   ....[93]....
        /*040c*/ 	.word	0xffffffff


	//   ....[94]....
        /*0410*/ 	.word	0xffffffff


	//   ....[95]....
        /*0414*/ 	.word	0xffffffff


	//   ....[96]....
        /*0418*/ 	.word	0xffffffff


	//   ....[97]....
        /*041c*/ 	.word	0xffffffff


	//   ....[98]....
        /*0420*/ 	.word	0xffffffff


	//   ....[99]....
        /*0424*/ 	.word	0xffffffff


	//   ....[100]....
        /*0428*/ 	.word	0xffffffff


	//   ....[101]....
        /*042c*/ 	.word	0xffffffff


	//   ....[102]....
        /*0430*/ 	.word	0xffffffff


	//   ....[103]....
        /*0434*/ 	.word	0xffffffff


	//   ....[104]....
        /*0438*/ 	.word	0xffffffff


	//   ....[105]....
        /*043c*/ 	.word	0xffffffff


	//   ....[106]....
        /*0440*/ 	.word	0xffffffff


	//   ....[107]....
        /*0444*/ 	.word	0xffffffff


	//----- nvinfo : EIATTR_COOP_GROUP_INSTR_OFFSETS
	.align		4
.L_492:
        /*0448*/ 	.byte	0x04, 0x28
        /*044a*/ 	.short	(.L_494 - .L_493)


	//   ....[0]....
.L_493:
        /*044c*/ 	.word	0x00000ed0


	//   ....[1]....
        /*0450*/ 	.word	0x00000f10


	//   ....[2]....
        /*0454*/ 	.word	0x00000f40


	//   ....[3]....
        /*0458*/ 	.word	0x00000f70


	//   ....[4]....
        /*045c*/ 	.word	0x00001020


	//   ....[5]....
        /*0460*/ 	.word	0x00001080


	//   ....[6]....
        /*0464*/ 	.word	0x00001100


	//   ....[7]....
        /*0468*/ 	.word	0x00001140


	//   ....[8]....
        /*046c*/ 	.word	0x00001200


	//   ....[9]....
        /*0470*/ 	.word	0x00001260


	//   ....[10]....
        /*0474*/ 	.word	0x000012d0


	//   ....[11]....
        /*0478*/ 	.word	0x000013b0


	//   ....[12]....
        /*047c*/ 	.word	0x000013e0


	//   ....[13]....
        /*0480*/ 	.word	0x00001410


	//   ....[14]....
        /*0484*/ 	.word	0x00001450


	//   ....[15]....
        /*0488*/ 	.word	0x00001470


	//   ....[16]....
        /*048c*/ 	.word	0x00002d00


	//   ....[17]....
        /*0490*/ 	.word	0x00002fb0


	//   ....[18]....
        /*0494*/ 	.word	0x00003660


	//   ....[19]....
        /*0498*/ 	.word	0x00004040


	//   ....[20]....
        /*049c*/ 	.word	0x000044a0


	//   ....[21]....
        /*04a0*/ 	.word	0x000045d0


	//   ....[22]....
        /*04a4*/ 	.word	0x000046b0


	//   ....[23]....
        /*04a8*/ 	.word	0x000047d0


	//   ....[24]....
        /*04ac*/ 	.word	0x00004c10


	//   ....[25]....
        /*04b0*/ 	.word	0x00004c60


	//   ....[26]....
        /*04b4*/ 	.word	0x00004d20


	//   ....[27]....
        /*04b8*/ 	.word	0x00004ea0


	//   ....[28]....
        /*04bc*/ 	.word	0x00007e80


	//   ....[29]....
        /*04c0*/ 	.word	0x000080b0


	//   ....[30]....
        /*04c4*/ 	.word	0x00008620


	//   ....[31]....
        /*04c8*/ 	.word	0x00008ad0


	//   ....[32]....
        /*04cc*/ 	.word	0x00009150


	//   ....[33]....
        /*04d0*/ 	.word	0x00009250


	//   ....[34]....
        /*04d4*/ 	.word	0x00009360


	//   ....[35]....
        /*04d8*/ 	.word	0x000093b0


	//   ....[36]....
        /*04dc*/ 	.word	0x000094a0


	//   ....[37]....
        /*04e0*/ 	.word	0x000095c0


	//   ....[38]....
        /*04e4*/ 	.word	0x00009690


	//   ....[39]....
        /*04e8*/ 	.word	0x000097c0


	//   ....[40]....
        /*04ec*/ 	.word	0x0000cae0


	//   ....[41]....
        /*04f0*/ 	.word	0x0000cb80


	//   ....[42]....
        /*04f4*/ 	.word	0x0000cbf0


	//   ....[43]....
        /*04f8*/ 	.word	0x0000cd20


	//   ....[44]....
        /*04fc*/ 	.word	0x0000cdb0


	//   ....[45]....
        /*0500*/ 	.word	0x0000cde0


	//   ....[46]....
        /*0504*/ 	.word	0x0000cf70


	//   ....[47]....
        /*0508*/ 	.word	0x0000d450


	//   ....[48]....
        /*050c*/ 	.word	0x00010280


	//   ....[49]....
        /*0510*/ 	.word	0x000109b0


	//   ....[50]....
        /*0514*/ 	.word	0x00010bc0


	//   ....[51]....
        /*0518*/ 	.word	0x00011060


	//   ....[52]....
        /*051c*/ 	.word	0x00011740


	//   ....[53]....
        /*0520*/ 	.word	0x00011850


	//   ....[54]....
        /*0524*/ 	.word	0x000118a0


	//   ....[55]....
        /*0528*/ 	.word	0x00011960


	//   ....[56]....
        /*052c*/ 	.word	0x00011a50


	//   ....[57]....
        /*0530*/ 	.word	0x00011b60


	//   ....[58]....
        /*0534*/ 	.word	0x00011c10


	//   ....[59]....
        /*0538*/ 	.word	0x00011d20


	//   ....[60]....
        /*053c*/ 	.word	0x00013c30


	//   ....[61]....
        /*0540*/ 	.word	0x00013c40


	//   ....[62]....
        /*0544*/ 	.word	0x00013c50


	//   ....[63]....
        /*0548*/ 	.word	0x00013c60


	//   ....[64]....
        /*054c*/ 	.word	0x00013c90


	//   ....[65]....
        /*0550*/ 	.word	0x00013cb0


	//   ....[66]....
        /*0554*/ 	.word	0x00013cd0


	//   ....[67]....
        /*0558*/ 	.word	0x00013ce0


	//   ....[68]....
        /*055c*/ 	.word	0x00015190


	//   ....[69]....
        /*0560*/ 	.word	0x000157e0


	//   ....[70]....
        /*0564*/ 	.word	0x00015800


	//   ....[71]....
        /*0568*/ 	.word	0x00015810


	//   ....[72]....
        /*056c*/ 	.word	0x00015820


	//   ....[73]....
        /*0570*/ 	.word	0x00015830


	//   ....[74]....
        /*0574*/ 	.word	0x00015840


	//   ....[75]....
        /*0578*/ 	.word	0x00015850


	//   ....[76]....
        /*057c*/ 	.word	0x000159b0


	//   ....[77]....
        /*0580*/ 	.word	0x000159c0


	//   ....[78]....
        /*0584*/ 	.word	0x00015ac0


	//   ....[79]....
        /*0588*/ 	.word	0x00015af0


	//   ....[80]....
        /*058c*/ 	.word	0x00015bd0


	//   ....[81]....
        /*0590*/ 	.word	0x00015c00


	//   ....[82]....
        /*0594*/ 	.word	0x00015ce0


	//   ....[83]....
        /*0598*/ 	.word	0x00015d10


	//   ....[84]....
        /*059c*/ 	.word	0x00015df0


	//   ....[85]....
        /*05a0*/ 	.word	0x00015e20


	//   ....[86]....
        /*05a4*/ 	.word	0x00015f00


	//   ....[87]....
        /*05a8*/ 	.word	0x00015f30


	//   ....[88]....
        /*05ac*/ 	.word	0x00016010


	//   ....[89]....
        /*05b0*/ 	.word	0x00016040


	//   ....[90]....
        /*05b4*/ 	.word	0x00016120


	//   ....[91]....
        /*05b8*/ 	.word	0x00016140


	//   ....[92]....
        /*05bc*/ 	.word	0x00016770


	//   ....[93]....
        /*05c0*/ 	.word	0x00016780


	//   ....[94]....
        /*05c4*/ 	.word	0x00016850


	//   ....[95]....
        /*05c8*/ 	.word	0x00016880


	//   ....[96]....
        /*05cc*/ 	.word	0x00016950


	//   ....[97]....
        /*05d0*/ 	.word	0x00016980


	//   ....[98]....
        /*05d4*/ 	.word	0x00016a50


	//   ....[99]....
        /*05d8*/ 	.word	0x00016a80


	//   ....[100]....
        /*05dc*/ 	.word	0x00016b50


	//   ....[101]....
        /*05e0*/ 	.word	0x00016b80


	//   ....[102]....
        /*05e4*/ 	.word	0x00016c50


	//   ....[103]....
        /*05e8*/ 	.word	0x00016c80


	//   ....[104]....
        /*05ec*/ 	.word	0x00016d50


	//   ....[105]....
        /*05f0*/ 	.word	0x00016d80


	//   ....[106]....
        /*05f4*/ 	.word	0x00016e50


	//   ....[107]....
        /*05f8*/ 	.word	0x00016e70


	//----- nvinfo : EIATTR_EXIT_INSTR_OFFSETS
	.align		4
.L_494:
        /*05fc*/ 	.byte	0x04, 0x1c
        /*05fe*/ 	.short	(.L_496 - .L_495)


	//   ....[0]....
.L_495:
        /*0600*/ 	.word	0x00000040


	//   ....[1]....
        /*0604*/ 	.word	0x00016150


	//   ....[2]....
        /*0608*/ 	.word	0x000161b0


	//   ....[3]....
        /*060c*/ 	.word	0x00016210


	//   ....[4]....
        /*0610*/ 	.word	0x00016e80


	//   ....[5]....
        /*0614*/ 	.word	0x00016ed0


	//   ....[6]....
        /*0618*/ 	.word	0x00016f30


	//----- nvinfo : EIATTR_CTAIDZ_USED
	.align		4
.L_496:
        /*061c*/ 	.byte	0x01, 0x04
	.zero		2


	//----- nvinfo : EIATTR_MAX_THREADS
	.align		4
        /*0620*/ 	.byte	0x04, 0x05
        /*0622*/ 	.short	(.L_498 - .L_497)
.L_497:
        /*0624*/ 	.word	0x00000080
        /*0628*/ 	.word	0x00000001
        /*062c*/ 	.word	0x00000001


	//----- nvinfo : EIATTR_CRS_STACK_SIZE
	.align		4
.L_498:
        /*0630*/ 	.byte	0x04, 0x1e
        /*0632*/ 	.short	(.L_500 - .L_499)
.L_499:
        /*0634*/ 	.word	0x00000000
.L_500:


//--------------------- .nv.info._ZN7cutlass13device_kernelIN5flash19enable_sm80_to_sm89INS1_16FlashAttnFwdSm80INS1_25CollectiveMainloopFwdSm80ILi4ELi1ELb0EN4cute5tupleIJNS5_1CILi128EEENS7_ILi48EEES8_EEELi128ENS_10bfloat16_tEfNS_4arch4Sm80ELb0ELb1ELb1ELb1ELb0ELb0ELb1ELb0EEENS1_21CollectiveEpilogueFwdINS6_IJS8_S8_S9_EEENS6_IJNS7_ILi1EEESH_SH_EEESB_SD_Li128ELb1ELb1ELb0ELb0EEENS1_19SingleTileSchedulerILb1ELb0ELb1ELi128EEEEEEEEEvNT_6ParamsE --------------------------
	.section	.nv.info._ZN7cutlass13device_kernelIN5flash19enable_sm80_to_sm89INS1_16FlashAttnFwdSm80INS1_25CollectiveMainloopFwdSm80ILi4ELi1ELb0EN4cute5tupleIJNS5_1CILi128EEENS7_ILi48EEES8_EEELi128ENS_10bfloat16_tEfNS_4arch4Sm80ELb0ELb1ELb1ELb1ELb0ELb0ELb1ELb0EEENS1_21CollectiveEpilogueFwdINS6_IJS8_S8_S9_EEENS6_IJNS7_ILi1EEESH_SH_EEESB_SD_Li128ELb1ELb1ELb0ELb0EEENS1_19SingleTileSchedulerILb1ELb0ELb1ELi128EEEEEEEEEvNT_6ParamsE,"",@"SHT_CUDA_INFO"
	.sectionflags	@""
	.align	4


	//----- nvinfo : EIATTR_CUDA_API_VERSION
	.align		4
        /*0000*/ 	.byte	0x04, 0x37
        /*0002*/ 	.short	(.L_502 - .L_501)
.L_501:
        /*0004*/ 	.word	0x00000082


	//----- nvinfo : EIATTR_SW2861232_WAR
	.align		4
.L_502:
        /*0008*/ 	.byte	0x01, 0x35
	.zero		2


	//----- nvinfo : EIATTR_PARAM_CBANK
	.align		4
        /*000c*/ 	.byte	0x04, 0x0a
        /*000e*/ 	.short	(.L_504 - .L_503)
	.align		4
.L_503:
        /*0010*/ 	.word	index@(.nv.constant0._ZN7cutlass13device_kernelIN5flash19enable_sm80_to_sm89INS1_16FlashAttnFwdSm80INS1_25CollectiveMainloopFwdSm80ILi4ELi1ELb0EN4cute5tupleIJNS5_1CILi128EEENS7_ILi48EEES8_EEELi128ENS_10bfloat16_tEfNS_4arch4Sm80ELb0ELb1ELb1ELb1ELb0ELb0ELb1ELb0EEENS1_21CollectiveEpilogueFwdINS6_IJS8_S8_S9_EEENS6_IJNS7_ILi1EEESH_SH_EEESB_SD_Li128ELb1ELb1ELb0ELb0EEENS1_19SingleTileSchedulerILb1ELb0ELb1ELi128EEEEEEEEEvNT_6ParamsE)
        /*0014*/ 	.short	0x0160
        /*0016*/ 	.short	0x0418


	//----- nvinfo : EIATTR_CBANK_PARAM_SIZE
	.align		4
.L_504:
        /*0018*/ 	.byte	0x03, 0x19
        /*001a*/ 	.short	0x0418


	//----- nvinfo : EIATTR_KPARAM_INFO
	.align		4
        /*001c*/ 	.byte	0x04, 0x17
        /*001e*/ 	.short	(.L_506 - .L_505)
.L_505:
        /*0020*/ 	.word	0x00000000
        /*0024*/ 	.short	0x0000
        /*0026*/ 	.short	0x0000
        /*0028*/ 	.byte	0x00, 0xf0, 0x61, 0x10


	//----- nvinfo : EIATTR_MAXREG_COUNT
	.align		4
.L_506:
        /*002c*/ 	.byte	0x03, 0x1b
        /*002e*/ 	.short	0x00ff


	//----- nvinfo : EIATTR_NUM_BARRIERS
	.align		4
        /*0030*/ 	.byte	0x02, 0x4c
        /*0032*/ 	.byte	0x02
	.zero		1


	//----- nvinfo : EIATTR_ANNOTATIONS
	.align		4
        /*0034*/ 	.byte	0x04, 0x55
        /*0036*/ 	.short	(.L_508 - .L_507)


	//   ....[0]....
.L_507:
        /* <DEDUP_REMOVED lines=45> */


	//----- nvinfo : EIATTR_MERCURY_ISA_VERSION
	.align		4
.L_508:
        /*02f8*/ 	.byte	0x03, 0x5f
        /*02fa*/ 	.short	0x0000


	//----- nvinfo : EIATTR_COOP_GROUP_MASK_REGIDS
	.align		4
        /*02fc*/ 	.byte	0x04, 0x29
        /*02fe*/ 	.short	(.L_510 - .L_509)


	//   ....[0]....
.L_509:
        /*0300*/ 	.word	0xffffffff


	//   ....[1]....
        /*0304*/ 	.word	0xffffffff


	//   ....[2]....
        /*0308*/ 	.word	0xffffffff


	//   ....[3]....
        /*030c*/ 	.word	0xffffffff


	//   ....[4]....
        /*0310*/ 	.word	0xffffffff


	//   ....[5]....
        /*0314*/ 	.word	0xffffffff


	//   ....[6]....
        /*0318*/ 	.word	0xffffffff


	//   ....[7]....
        /*031c*/ 	.word	0xffffffff


	//   ....[8]....
        /*0320*/ 	.word	0xffffffff


	//   ....[9]....
        /*0324*/ 	.word	0xffffffff


	//   ....[10]....
        /*0328*/ 	.word	0xffffffff


	//   ....[11]....
        /*032c*/ 	.word	0xffffffff


	//   ....[12]....
        /*0330*/ 	.word	0xffffffff


	//   ....[13]....
        /*0334*/ 	.word	0xffffffff


	//   ....[14]....
        /*0338*/ 	.word	0xffffffff


	//   ....[15]....
        /*033c*/ 	.word	0xffffffff


	//   ....[16]....
        /*0340*/ 	.word	0xffffffff


	//   ....[17]....
        /*0344*/ 	.word	0xffffffff


	//   ....[18]....
        /*0348*/ 	.word	0xffffffff


	//   ....[19]....
        /*034c*/ 	.word	0xffffffff


	//   ....[20]....
        /*0350*/ 	.word	0xffffffff


	//   ....[21]....
        /*0354*/ 	.word	0xffffffff


	//   ....[22]....
        /*0358*/ 	.word	0xffffffff


	//   ....[23]....
        /*035c*/ 	.word	0xffffffff


	//   ....[24]....
        /*0360*/ 	.word	0xffffffff


	//   ....[25]....
        /*0364*/ 	.word	0xffffffff


	//   ....[26]....
        /*0368*/ 	.word	0xffffffff


	//   ....[27]....
        /*036c*/ 	.word	0xffffffff


	//   ....[28]....
        /*0370*/ 	.word	0xffffffff


	//   ....[29]....
        /*0374*/ 	.word	0xffffffff


	//   ....[30]....
        /*0378*/ 	.word	0xffffffff


	//   ....[31]....
        /*037c*/ 	.word	0xffffffff


	//   ....[32]....
        /*0380*/ 	.word	0xffffffff


	//   ....[33]....
        /*0384*/ 	.word	0xffffffff


	//   ....[34]....
        /*0388*/ 	.word	0xffffffff


	//   ....[35]....
        /*038c*/ 	.word	0xffffffff


	//   ....[36]....
        /*0390*/ 	.word	0xffffffff


	//   ....[37]....
        /*0394*/ 	.word	0xffffffff


	//   ....[38]....
        /*0398*/ 	.word	0xffffffff


	//   ....[39]....
        /*039c*/ 	.word	0xffffffff


	//   ....[40]....
        /*03a0*/ 	.word	0xffffffff


	//   ....[41]....
        /*03a4*/ 	.word	0xffffffff


	//   ....[42]....
        /*03a8*/ 	.word	0xffffffff


	//   ....[43]....
        /*03ac*/ 	.word	0xffffffff


	//   ....[44]....
        /*03b0*/ 	.word	0xffffffff


	//   ....[45]....
        /*03b4*/ 	.word	0xffffffff


	//   ....[46]....
        /*03b8*/ 	.word	0xffffffff


	//   ....[47]....
        /*03bc*/ 	.word	0xffffffff


	//   ....[48]....
        /*03c0*/ 	.word	0xffffffff


	//   ....[49]....
        /*03c4*/ 	.word	0xffffffff


	//   ....[50]....
        /*03c8*/ 	.word	0xffffffff


	//   ....[51]....
        /*03cc*/ 	.word	0xffffffff


	//   ....[52]....
        /*03d0*/ 	.word	0xffffffff


	//   ....[53]....
        /*03d4*/ 	.word	0xffffffff


	//   ....[54]....
        /*03d8*/ 	.word	0xffffffff


	//   ....[55]....
        /*03dc*/ 	.word	0xffffffff


	//   ....[56]....
        /*03e0*/ 	.word	0xffffffff


	//   ....[57]....
        /*03e4*/ 	.word	0xffffffff


	//   ....[58]....
        /*03e8*/ 	.word	0xffffffff


	//   ....[59]....
        /*03ec*/ 	.word	0xffffffff


	//   ....[60]....
        /*03f0*/ 	.word	0xffffffff


	//   ....[61]....
        /*03f4*/ 	.word	0xffffffff


	//   ....[62]....
        /*03f8*/ 	.word	0xffffffff


	//   ....[63]....
        /*03fc*/ 	.word	0xffffffff


	//   ....[64]....
        /*0400*/ 	.word	0xffffffff


	//   ....[65]....
        /*0404*/ 	.word	0xffffffff


	//   ....[66]....
        /*0408*/ 	.word	0xffffffff


	//   ....[67]....
        /*040c*/ 	.word	0xffffffff


	//   ....[68]....
        /*0410*/ 	.word	0xffffffff


	//   ....[69]....
        /*0414*/ 	.word	0xffffffff


	//   ....[70]....
        /*0418*/ 	.word	0xffffffff


	//   ....[71]....
        /*041c*/ 	.word	0xffffffff


	//   ....[72]....
        /*0420*/ 	.word	0xffffffff


	//   ....[73]....
        /*0424*/ 	.word	0xffffffff


	//   ....[74]....
        /*0428*/ 	.word	0xffffffff


	//   ....[75]....
        /*042c*/ 	.word	0xffffffff


	//   ....[76]....
        /*0430*/ 	.word	0xffffffff


	//   ....[77]....
        /*0434*/ 	.word	0xffffffff


	//   ....[78]....
        /*0438*/ 	.word	0xffffffff


	//   ....[79]....
        /*043c*/ 	.word	0xffffffff


	//   ....[80]....
        /*0440*/ 	.word	0xffffffff


	//   ....[81]....
        /*0444*/ 	.word	0xffffffff


	//   ....[82]....
        /*0448*/ 	.word	0xffffffff


	//   ....[83]....
        /*044c*/ 	.word	0xffffffff


	//   ....[84]....
        /*0450*/ 	.word	0xffffffff


	//   ....[85]....
        /*0454*/ 	.word	0xffffffff


	//   ....[86]....
        /*0458*/ 	.word	0xffffffff


	//   ....[87]....
        /*045c*/ 	.word	0xffffffff


	//   ....[88]....
        /*0460*/ 	.word	0xffffffff


	//   ....[89]....
        /*0464*/ 	.word	0xffffffff


	//   ....[90]....
        /*0468*/ 	.word	0xffffffff


	//   ....[91]....
        /*046c*/ 	.word	0xffffffff


	//   ....[92]....
        /*0470*/ 	.word	0xffffffff


	//   ....[93]....
        /*0474*/ 	.word	0xffffffff


	//   ....[94]....
        /*0478*/ 	.word	0xffffffff


	//   ....[95]....
        /*047c*/ 	.word	0xffffffff


	//   ....[96]....
        /*0480*/ 	.word	0xffffffff


	//   ....[97]....
        /*0484*/ 	.word	0xffffffff


	//   ....[98]....
        /*0488*/ 	.word	0xffffffff


	//   ....[99]....
        /*048c*/ 	.word	0xffffffff


	//   ....[100]....
        /*0490*/ 	.word	0xffffffff


	//   ....[101]....
        /*0494*/ 	.word	0xffffffff


	//   ....[102]....
        /*0498*/ 	.word	0xffffffff


	//   ....[103]....
        /*049c*/ 	.word	0xffffffff


	//   ....[104]....
        /*04a0*/ 	.word	0xffffffff


	//   ....[105]....
        /*04a4*/ 	.word	0xffffffff


	//   ....[106]....
        /*04a8*/ 	.word	0xffffffff


	//   ....[107]....
        /*04ac*/ 	.word	0xffffffff


	//   ....[108]....
        /*04b0*/ 	.word	0xffffffff


	//----- nvinfo : EIATTR_COOP_GROUP_INSTR_OFFSETS
	.align		4
.L_510:
        /*04b4*/ 	.byte	0x04, 0x28
        /*04b6*/ 	.short	(.L_512 - .L_511)


	//   ....[0]....
.L_511:
        /*04b8*/ 	.word	0x00000090


	//   ....[1]....
        /*04bc*/ 	.word	0x00001650


	//   ....[2]....
        /*04c0*/ 	.word	0x00001680


	//   ....[3]....
        /*04c4*/ 	.word	0x00001900


	//   ....[4]....
        /*04c8*/ 	.word	0x00001930


	//   ....[5]....
        /*04cc*/ 	.word	0x00001a10


	//   ....[6]....
        /*04d0*/ 	.word	0x00001a40


	//   ....[7]....
        /*04d4*/ 	.word	0x00001b20


	//   ....[8]....
        /*04d8*/ 	.word	0x00001b50


	//   ....[9]....
        /*04dc*/ 	.word	0x00001c30


	//   ....[10]....
        /*04e0*/ 	.word	0x00001c60


	//   ....[11]....
        /*04e4*/ 	.word	0x00001d40


	//   ....[12]....
        /*04e8*/ 	.word	0x00001d70


	//   ....[13]....
        /*04ec*/ 	.word	0x00001e50


	//   ....[14]....
        /*04f0*/ 	.word	0x00001e80


	//   ....[15]....
        /*04f4*/ 	.word	0x00001f60


	//   ....[16]....
        /*04f8*/ 	.word	0x00001fa0


	//   ....[17]....
        /*04fc*/ 	.word	0x000036a0


	//   ....[18]....
        /*0500*/ 	.word	0x00003ef0


	//   ....[19]....
        /*0504*/ 	.word	0x00004640


	//   ....[20]....
        /*0508*/ 	.word	0x00004d90


	//   ....[21]....
        /*050c*/ 	.word	0x000051e0


	//   ....[22]....
        /*0510*/ 	.word	0x00005220


	//   ....[23]....
        /*0514*/ 	.word	0x00005390


	//   ....[24]....
        /*0518*/ 	.word	0x000053d0


	//   ....[25]....
        /*051c*/ 	.word	0x000059a0


	//   ....[26]....
        /*0520*/ 	.word	0x00005a70


	//   ....[27]....
        /*0524*/ 	.word	0x00005ac0


	//   ....[28]....
        /*0528*/ 	.word	0x00005cf0


	//   ....[29]....
        /*052c*/ 	.word	0x00008a40


	//   ....[30]....
        /*0530*/ 	.word	0x00008d10


	//   ....[31]....
        /*0534*/ 	.word	0x00009330


	//   ....[32]....
        /*0538*/ 	.word	0x00009930


	//   ....[33]....
        /*053c*/ 	.word	0x0000a160


	//   ....[34]....
        /*0540*/ 	.word	0x0000a1d0


	//   ....[35]....
        /*0544*/ 	.word	0x0000a300


	//   ....[36]....
        /*0548*/ 	.word	0x0000a350


	//   ....[37]....
        /*054c*/ 	.word	0x0000a750


	//   ....[38]....
        /*0550*/ 	.word	0x0000a790


	//   ....[39]....
        /*0554*/ 	.word	0x0000a810


	//   ....[40]....
        /*0558*/ 	.word	0x0000a8d0


	//   ....[41]....
        /*055c*/ 	.word	0x0000db50


	//   ....[42]....
        /*0560*/ 	.word	0x0000dbe0


	//   ....[43]....
        /*0564*/ 	.word	0x0000dc60


	//   ....[44]....
        /*0568*/ 	.word	0x0000dda0


	//   ....[45]....
        /*056c*/ 	.word	0x0000de30


	//   ....[46]....
        /*0570*/ 	.word	0x0000de60


	//   ....[47]....
        /*0574*/ 	.word	0x0000dff0


	//   ....[48]....
        /*0578*/ 	.word	0x0000e4c0


	//   ....[49]....
        /*057c*/ 	.word	0x00011440


	//   ....[50]....
        /*0580*/ 	.word	0x00011810


	//   ....[51]....
        /*0584*/ 	.word	0x00011e20


	//   ....[52]....
        /*0588*/ 	.word	0x00012410


	//   ....[53]....
        /*058c*/ 	.word	0x00012c30


	//   ....[54]....
        /*0590*/ 	.word	0x00012ca0


	//   ....[55]....
        /*0594*/ 	.word	0x00012dd0


	//   ....[56]....
        /*0598*/ 	.word	0x00012e20


	//   ....[57]....
        /*059c*/ 	.word	0x00013220


	//   ....[58]....
        /*05a0*/ 	.word	0x00013260


	//   ....[59]....
        /*05a4*/ 	.word	0x000132e0


	//   ....[60]....
        /*05a8*/ 	.word	0x000133a0


	//   ....[61]....
        /*05ac*/ 	.word	0x00015160


	//   ....[62]....
        /*05b0*/ 	.word	0x00015170


	//   ....[63]....
        /*05b4*/ 	.word	0x00015180


	//   ....[64]....
        /*05b8*/ 	.word	0x00015190


	//   ....[65]....
        /*05bc*/ 	.word	0x000151c0


	//   ....[66]....
        /*05c0*/ 	.word	0x000151e0


	//   ....[67]....
        /*05c4*/ 	.word	0x00015200


	//   ....[68]....
        /*05c8*/ 	.word	0x00015210


	//   ....[69]....
        /*05cc*/ 	.word	0x00016d90


	//   ....[70]....
        /*05d0*/ 	.word	0x00016db0


	//   ....[71]....
        /*05d4*/ 	.word	0x00016de0


	//   ....[72]....
        /*05d8*/ 	.word	0x00016e00


	//   ....[73]....
        /*05dc*/ 	.word	0x00016e20


	//   ....[74]....
        /*05e0*/ 	.word	0x00016e40


	//   ....[75]....
        /*05e4*/ 	.word	0x00016e50


	//   ....[76]....
        /*05e8*/ 	.word	0x00016e60


	//   ....[77]....
        /*05ec*/ 	.word	0x000170a0


	//   ....[78]....
        /*05f0*/ 	.word	0x000170b0


	//   ....[79]....
        /*05f4*/ 	.word	0x000171b0


	//   ....[80]....
        /*05f8*/ 	.word	0x000171e0


	//   ....[81]....
        /*05fc*/ 	.word	0x000172c0


	//   ....[82]....
        /*0600*/ 	.word	0x000172f0


	//   ....[83]....
        /*0604*/ 	.word	0x000173d0


	//   ....[84]....
        /*0608*/ 	.word	0x00017400


	//   ....[85]....
        /*060c*/ 	.word	0x000174e0


	//   ....[86]....
        /*0610*/ 	.word	0x00017510


	//   ....[87]....
        /*0614*/ 	.word	0x000175f0


	//   ....[88]....
        /*0618*/ 	.word	0x00017620


	//   ....[89]....
        /*061c*/ 	.word	0x00017700


	//   ....[90]....
        /*0620*/ 	.word	0x00017730


	//   ....[91]....
        /*0624*/ 	.word	0x00017810


	//   ....[92]....
        /*0628*/ 	.word	0x00017830


	//   ....[93]....
        /*062c*/ 	.word	0x00017fe0


	//   ....[94]....
        /*0630*/ 	.word	0x00017ff0


	//   ....[95]....
        /*0634*/ 	.word	0x000180c0


	//   ....[96]....
        /*0638*/ 	.word	0x000180f0


	//   ....[97]....
        /*063c*/ 	.word	0x000181c0


	//   ....[98]....
        /*0640*/ 	.word	0x000181f0


	//   ....[99]....
        /*0644*/ 	.word	0x000182c0


	//   ....[100]....
        /*0648*/ 	.word	0x000182f0


	//   ....[101]....
        /*064c*/ 	.word	0x000183c0


	//   ....[102]....
        /*0650*/ 	.word	0x000183f0


	//   ....[103]....
        /*0654*/ 	.word	0x000184c0


	//   ....[104]....
        /*0658*/ 	.word	0x000184f0


	//   ....[105]....
        /*065c*/ 	.word	0x000185c0


	//   ....[106]....
        /*0660*/ 	.word	0x000185f0


	//   ....[107]....
        /*0664*/ 	.word	0x000186c0


	//   ....[108]....
        /*0668*/ 	.word	0x000186e0


	//----- nvinfo : EIATTR_EXIT_INSTR_OFFSETS
	.align		4
.L_512:
        /*066c*/ 	.byte	0x04, 0x1c
        /*066e*/ 	.short	(.L_514 - .L_513)


	//   ....[0]....
.L_513:
        /*0670*/ 	.word	0x00000350


	//   ....[1]....
        /*0674*/ 	.word	0x00017840


	//   ....[2]....
        /*0678*/ 	.word	0x000178a0


	//   ....[3]....
        /*067c*/ 	.word	0x00017900


	//   ....[4]....
        /*0680*/ 	.word	0x000186f0


	//   ....[5]....
        /*0684*/ 	.word	0x00018740


	//   ....[6]....
        /*0688*/ 	.word	0x000187a0


	//----- nvinfo : EIATTR_CTAIDZ_USED
	.align		4
.L_514:
        /*068c*/ 	.byte	0x01, 0x04
	.zero		2


	//----- nvinfo : EIATTR_MAX_THREADS
	.align		4
        /*0690*/ 	.byte	0x04, 0x05
        /*0692*/ 	.short	(.L_516 - .L_515)
.L_515:
        /*0694*/ 	.word	0x00000080
        /*0698*/ 	.word	0x00000001
        /*069c*/ 	.word	0x00000001


	//----- nvinfo : EIATTR_CRS_STACK_SIZE
	.align		4
.L_516:
        /*06a0*/ 	.byte	0x04, 0x1e
        /*06a2*/ 	.short	(.L_518 - .L_517)
.L_517:
        /*06a4*/ 	.word	0x00000000
.L_518:


//--------------------- .nv.info._ZN7cutlass13device_kernelIN5flash19enable_sm80_to_sm89INS1_16FlashAttnFwdSm80INS1_25CollectiveMainloopFwdSm80ILi4ELi1ELb0EN4cute5tupleIJNS5_1CILi128EEENS7_ILi48EEES8_EEELi128ENS_10bfloat16_tEfNS_4arch4Sm80ELb0ELb1ELb1ELb1ELb0ELb1ELb1ELb0EEENS1_21CollectiveEpilogueFwdINS6_IJS8_S8_S9_EEENS6_IJNS7_ILi1EEESH_SH_EEESB_SD_Li128ELb1ELb1ELb0ELb0EEENS1_19SingleTileSchedulerILb1ELb0ELb1ELi128EEEEEEEEEvNT_6ParamsE --------------------------
	.section	.nv.info._ZN7cutlass13device_kernelIN5flash19enable_sm80_to_sm89INS1_16FlashAttnFwdSm80INS1_25CollectiveMainloopFwdSm80ILi4ELi1ELb0EN4cute5tupleIJNS5_1CILi128EEENS7_ILi48EEES8_EEELi128ENS_10bfloat16_tEfNS_4arch4Sm80ELb0ELb1ELb1ELb1ELb0ELb1ELb1ELb0EEENS1_21CollectiveEpilogueFwdINS6_IJS8_S8_S9_EEENS6_IJNS7_ILi1EEESH_SH_EEESB_SD_Li128ELb1ELb1ELb0ELb0EEENS1_19SingleTileSchedulerILb1ELb0ELb1ELi128EEEEEEEEEvNT_6ParamsE,"",@"SHT_CUDA_INFO"
	.sectionflags	@""
	.align	4


	//----- nvinfo : EIATTR_CUDA_API_VERSION
	.align		4
        /*0000*/ 	.byte	0x04, 0x37
        /*0002*/ 	.short	(.L_520 - .L_519)
.L_519:
        /*0004*/ 	.word	0x00000082


	//----- nvinfo : EIATTR_SW2861232_WAR
	.align		4
.L_520:
        /*0008*/ 	.byte	0x01, 0x35
	.zero		2


	//----- nvinfo : EIATTR_PARAM_CBANK
	.align		4
        /*000c*/ 	.byte	0x04, 0x0a
        /*000e*/ 	.short	(.L_522 - .L_521)
	.align		4
.L_521:
        /*0010*/ 	.word	index@(.nv.constant0._ZN7cutlass13device_kernelIN5flash19enable_sm80_to_sm89INS1_16FlashAttnFwdSm80INS1_25CollectiveMainloopFwdSm80ILi4ELi1ELb0EN4cute5tupleIJNS5_1CILi128EEENS7_ILi48EEES8_EEELi128ENS_10bfloat16_tEfNS_4arch4Sm80ELb0ELb1ELb1ELb1ELb0ELb1ELb1ELb0EEENS1_21CollectiveEpilogueFwdINS6_IJS8_S8_S9_EEENS6_IJNS7_ILi1EEESH_SH_EEESB_SD_Li128ELb1ELb1ELb0ELb0EEENS1_19SingleTileSchedulerILb1ELb0ELb1ELi128EEEEEEEEEvNT_6ParamsE)
        /*0014*/ 	.short	0x0160
        /*0016*/ 	.short	0x0418


	//----- nvinfo : EIATTR_CBANK_PARAM_SIZE
	.align		4
.L_522:
        /*0018*/ 	.byte	0x03, 0x19
        /*001a*/ 	.short	0x0418


	//----- nvinfo : EIATTR_KPARAM_INFO
	.align		4
        /*001c*/ 	.byte	0x04, 0x17
        /*001e*/ 	.short	(.L_524 - .L_523)
.L_523:
        /*0020*/ 	.word	0x00000000
        /*0024*/ 	.short	0x0000
        /*0026*/ 	.short	0x0000
        /*0028*/ 	.byte	0x00, 0xf0, 0x61, 0x10


	//----- nvinfo : EIATTR_MAXREG_COUNT
	.align		4
.L_524:
        /*002c*/ 	.byte	0x03, 0x1b
        /*002e*/ 	.short	0x00ff


	//----- nvinfo : EIATTR_NUM_BARRIERS
	.align		4
        /*0030*/ 	.byte	0x02, 0x4c
        /*0032*/ 	.byte	0x02
	.zero		1


	//----- nvinfo : EIATTR_ANNOTATIONS
	.align		4
        /*0034*/ 	.byte	0x04, 0x55
        /*0036*/ 	.short	(.L_526 - .L_525)


	//   ....[0]....
.L_525:
        /* <DEDUP_REMOVED lines=69> */


	//----- nvinfo : EIATTR_MERCURY_ISA_VERSION
	.align		4
.L_526:
        /*0470*/ 	.byte	0x03, 0x5f
        /*0472*/ 	.short	0x0000


	//----- nvinfo : EIATTR_COOP_GROUP_MASK_REGIDS
	.align		4
        /*0474*/ 	.byte	0x04, 0x29
        /*0476*/ 	.short	(.L_528 - .L_527)


	//   ....[0]....
.L_527:
        /*0478*/ 	.word	0xffffffff


	//   ....[1]....
        /*047c*/ 	.word	0xffffffff


	//   ....[2]....
        /*0480*/ 	.word	0xffffffff


	//   ....[3]....
        /*0484*/ 	.word	0xffffffff


	//   ....[4]....
        /*0488*/ 	.word	0xffffffff


	//   ....[5]....
        /*048c*/ 	.word	0xffffffff


	//   ....[6]....
        /*0490*/ 	.word	0xffffffff


	//   ....[7]....
        /*0494*/ 	.word	0xffffffff


	//   ....[8]....
        /*0498*/ 	.word	0xffffffff


	//   ....[9]....
        /*049c*/ 	.word	0xffffffff


	//   ....[10]....
        /*04a0*/ 	.word	0xffffffff


	//   ....[11]....
        /*04a4*/ 	.word	0xffffffff


	//   ....[12]....
        /*04a8*/ 	.word	0xffffffff


	//   ....[13]....
        /*04ac*/ 	.word	0xffffffff


	//   ....[14]....
        /*04b0*/ 	.word	0xffffffff


	//   ....[15]....
        /*04b4*/ 	.word	0xffffffff


	//   ....[16]....
        /*04b8*/ 	.word	0xffffffff


	//   ....[17]....
        /*04bc*/ 	.word	0xffffffff


	//   ....[18]....
        /*04c0*/ 	.word	0xffffffff


	//   ....[19]....
        /*04c4*/ 	.word	0xffffffff


	//   ....[20]....
        /*04c8*/ 	.word	0xffffffff


	//   ....[21]....
        /*04cc*/ 	.word	0xffffffff


	//   ....[22]....
        /*04d0*/ 	.word	0xffffffff


	//   ....[23]....
        /*04d4*/ 	.word	0xffffffff


	//   ....[24]....
        /*04d8*/ 	.word	0xffffffff


	//   ....[25]....
        /*04dc*/ 	.word	0xffffffff


	//   ....[26]....
        /*04e0*/ 	.word	0xffffffff


	//   ....[27]....
        /*04e4*/ 	.word	0xffffffff


	//   ....[28]....
        /*04e8*/ 	.word	0xffffffff


	//   ....[29]....
        /*04ec*/ 	.word	0xffffffff


	//   ....[30]....
        /*04f0*/ 	.word	0xffffffff


	//   ....[31]....
        /*04f4*/ 	.word	0xffffffff


	//   ....[32]....
        /*04f8*/ 	.word	0xffffffff


	//   ....[33]....
        /*04fc*/ 	.word	0xffffffff


	//   ....[34]....
        /*0500*/ 	.word	0xffffffff


	//   ....[35]....
        /*0504*/ 	.word	0xffffffff


	//   ....[36]....
        /*0508*/ 	.word	0xffffffff


	//   ....[37]....
        /*050c*/ 	.word	0xffffffff


	//   ....[38]....
        /*0510*/ 	.word	0xffffffff


	//   ....[39]....
        /*0514*/ 	.word	0xffffffff


	//   ....[40]....
        /*0518*/ 	.word	0xffffffff


	//   ....[41]....
        /*051c*/ 	.word	0xffffffff


	//   ....[42]....
        /*0520*/ 	.word	0xffffffff


	//   ....[43]....
        /*0524*/ 	.word	0xffffffff


	//   ....[44]....
        /*0528*/ 	.word	0xffffffff


	//   ....[45]....
        /*052c*/ 	.word	0xffffffff


	//   ....[46]....
        /*0530*/ 	.word	0xffffffff


	//   ....[47]....
        /*0534*/ 	.word	0xffffffff


	//   ....[48]....
        /*0538*/ 	.word	0xffffffff


	//   ....[49]....
        /*053c*/ 	.word	0xffffffff


	//   ....[50]....
        /*0540*/ 	.word	0xffffffff


	//   ....[51]....
        /*0544*/ 	.word	0xffffffff


	//   ....[52]....
        /*0548*/ 	.word	0xffffffff


	//   ....[53]....
        /*054c*/ 	.word	0xffffffff


	//   ....[54]....
        /*0550*/ 	.word	0xffffffff


	//   ....[55]....
        /*0554*/ 	.word	0xffffffff


	//   ....[56]....
        /*0558*/ 	.word	0xffffffff


	//   ....[57]....
        /*055c*/ 	.word	0xffffffff


	//   ....[58]....
        /*0560*/ 	.word	0xffffffff


	//   ....[59]....
        /*0564*/ 	.word	0xffffffff


	//   ....[60]....
        /*0568*/ 	.word	0xffffffff


	//   ....[61]....
        /*056c*/ 	.word	0xffffffff


	//   ....[62]....
        /*0570*/ 	.word	0xffffffff


	//   ....[63]....
        /*0574*/ 	.word	0xffffffff


	//   ....[64]....
        /*0578*/ 	.word	0xffffffff


	//   ....[65]....
        /*057c*/ 	.word	0xffffffff


	//   ....[66]....
        /*0580*/ 	.word	0xffffffff


	//   ....[67]....
        /*0584*/ 	.word	0xffffffff


	//   ....[68]....
        /*0588*/ 	.word	0xffffffff


	//   ....[69]....
        /*058c*/ 	.word	0xffffffff


	//   ....[70]....
        /*0590*/ 	.word	0xffffffff


	//   ....[71]....
        /*0594*/ 	.word	0xffffffff


	//   ....[72]....
        /*0598*/ 	.word	0xffffffff


	//   ....[73]....
        /*059c*/ 	.word	0xffffffff


	//   ....[74]....
        /*05a0*/ 	.word	0xffffffff


	//   ....[75]....
        /*05a4*/ 	.word	0xffffffff


	//   ....[76]....
        /*05a8*/ 	.word	0xffffffff


	//   ....[77]....
        /*05ac*/ 	.word	0xffffffff


	//   ....[78]....
        /*05b0*/ 	.word	0xffffffff


	//   ....[79]....
        /*05b4*/ 	.word	0xffffffff


	//   ....[80]....
        /*05b8*/ 	.word	0xffffffff


	//   ....[81]....
        /*05bc*/ 	.word	0xffffffff


	//   ....[82]....
        /*05c0*/ 	.word	0xffffffff


	//   ....[83]....
        /*05c4*/ 	.word	0xffffffff


	//   ....[84]....
        /*05c8*/ 	.word	0xffffffff


	//   ....[85]....
        /*05cc*/ 	.word	0xffffffff


	//   ....[86]....
        /*05d0*/ 	.word	0xffffffff


	//   ....[87]....
        /*05d4*/ 	.word	0xffffffff


	//   ....[88]....
        /*05d8*/ 	.word	0xffffffff


	//   ....[89]....
        /*05dc*/ 	.word	0xffffffff


	//   ....[90]....
        /*05e0*/ 	.word	0xffffffff


	//   ....[91]....
        /*05e4*/ 	.word	0xffffffff


	//   ....[92]....
        /*05e8*/ 	.word	0xffffffff


	//   ....[93]....
        /*05ec*/ 	.word	0xffffffff


	//   ....[94]....
        /*05f0*/ 	.word	0xffffffff


	//   ....[95]....
        /*05f4*/ 	.word	0xffffffff


	//   ....[96]....
        /*05f8*/ 	.word	0xffffffff


	//   ....[97]....
        /*05fc*/ 	.word	0xffffffff


	//   ....[98]....
        /*0600*/ 	.word	0xffffffff


	//   ....[99]....
        /*0604*/ 	.word	0xffffffff


	//   ....[100]....
        /*0608*/ 	.word	0xffffffff


	//   ....[101]....
        /*060c*/ 	.word	0xffffffff


	//   ....[102]....
        /*0610*/ 	.word	0xffffffff


	//   ....[103]....
        /*0614*/ 	.word	0xffffffff


	//   ....[104]....
        /*0618*/ 	.word	0xffffffff


	//   ....[105]....
        /*061c*/ 	.word	0xffffffff


	//   ....[106]....
        /*0620*/ 	.word	0xffffffff


	//   ....[107]....
        /*0624*/ 	.word	0xffffffff


	//   ....[108]....
        /*0628*/ 	.word	0xffffffff


	//   ....[109]....
        /*062c*/ 	.word	0xffffffff


	//   ....[110]....
        /*0630*/ 	.word	0xffffffff


	//   ....[111]....
        /*0634*/ 	.word	0xffffffff


	//   ....[112]....
        /*0638*/ 	.word	0xffffffff


	//   ....[113]....
        /*063c*/ 	.word	0xffffffff


	//   ....[114]....
        /*0640*/ 	.word	0xffffffff


	//   ....[115]....
        /*0644*/ 	.word	0xffffffff


	//   ....[116]....
        /*0648*/ 	.word	0xffffffff


	//   ....[117]....
        /*064c*/ 	.word	0xffffffff


	//   ....[118]....
        /*0650*/ 	.word	0xffffffff


	//   ....[119]....
        /*0654*/ 	.word	0xffffffff


	//   ....[120]....
        /*0658*/ 	.word	0xffffffff


	//   ....[121]....
        /*065c*/ 	.word	0xffffffff


	//   ....[122]....
        /*0660*/ 	.word	0xffffffff


	//   ....[123]....
        /*0664*/ 	.word	0xffffffff


	//   ....[124]....
        /*0668*/ 	.word	0xffffffff


	//   ....[125]....
        /*066c*/ 	.word	0xffffffff


	//   ....[126]....
        /*0670*/ 	.word	0xffffffff


	//   ....[127]....
        /*0674*/ 	.word	0xffffffff


	//   ....[128]....
        /*0678*/ 	.word	0xffffffff


	//   ....[129]....
        /*067c*/ 	.word	0xffffffff


	//   ....[130]....
        /*0680*/ 	.word	0xffffffff


	//   ....[131]....
        /*0684*/ 	.word	0xffffffff


	//   ....[132]....
        /*0688*/ 	.word	0xffffffff


	//   ....[133]....
        /*068c*/ 	.word	0xffffffff


	//   ....[134]....
        /*0690*/ 	.word	0xffffffff


	//   ....[135]....
        /*0694*/ 	.word	0xffffffff


	//   ....[136]....
        /*0698*/ 	.word	0xffffffff


	//   ....[137]....
        /*069c*/ 	.word	0xffffffff


	//   ....[138]....
        /*06a0*/ 	.word	0xffffffff


	//   ....[139]....
        /*06a4*/ 	.word	0xffffffff


	//   ....[140]....
        /*06a8*/ 	.word	0xffffffff


	//   ....[141]....
        /*06ac*/ 	.word	0xffffffff


	//   ....[142]....
        /*06b0*/ 	.word	0xffffffff


	//   ....[143]....
        /*06b4*/ 	.word	0xffffffff


	//   ....[144]....
        /*06b8*/ 	.word	0xffffffff


	//   ....[145]....
        /*06bc*/ 	.word	0xffffffff


	//   ....[146]....
        /*06c0*/ 	.word	0xffffffff


	//   ....[147]....
        /*06c4*/ 	.word	0xffffffff


	//   ....[148]....
        /*06c8*/ 	.word	0xffffffff


	//   ....[149]....
        /*06cc*/ 	.word	0xffffffff


	//   ....[150]....
        /*06d0*/ 	.word	0xffffffff


	//   ....[151]....
        /*06d4*/ 	.word	0xffffffff


	//   ....[152]....
        /*06d8*/ 	.word	0xffffffff


	//   ....[153]....
        /*06dc*/ 	.word	0xffffffff


	//   ....[154]....
        /*06e0*/ 	.word	0xffffffff


	//   ....[155]....
        /*06e4*/ 	.word	0xffffffff


	//   ....[156]....
        /*06e8*/ 	.word	0xffffffff


	//   ....[157]....
        /*06ec*/ 	.word	0xffffffff


	//   ....[158]....
        /*06f0*/ 	.word	0xffffffff


	//   ....[159]....
        /*06f4*/ 	.word	0xffffffff


	//   ....[160]....
        /*06f8*/ 	.word	0xffffffff


	//   ....[161]....
        /*06fc*/ 	.word	0xffffffff


	//   ....[162]....
        /*0700*/ 	.word	0xffffffff


	//   ....[163]....
        /*0704*/ 	.word	0xffffffff


	//   ....[164]....
        /*0708*/ 	.word	0xffffffff


	//   ....[165]....
        /*070c*/ 	.word	0xffffffff


	//   ....[166]....
        /*0710*/ 	.word	0xffffffff


	//   ....[167]....
        /*0714*/ 	.word	0xffffffff


	//   ....[168]....
        /*0718*/ 	.word	0xffffffff


	//   ....[169]....
        /*071c*/ 	.word	0xffffffff


	//   ....[170]....
        /*0720*/ 	.word	0xffffffff


	//   ....[171]....
        /*0724*/ 	.word	0xffffffff


	//   ....[172]....
        /*0728*/ 	.word	0xffffffff


	//   ....[173]....
        /*072c*/ 	.word	0xffffffff


	//   ....[174]....
        /*0730*/ 	.word	0xffffffff


	//   ....[175]....
        /*0734*/ 	.word	0xffffffff


	//   ....[176]....
        /*0738*/ 	.word	0xffffffff


	//   ....[177]....
        /*073c*/ 	.word	0xffffffff


	//   ....[178]....
        /*0740*/ 	.word	0xffffffff


	//   ....[179]....
        /*0744*/ 	.word	0xffffffff


	//   ....[180]....
        /*0748*/ 	.word	0xffffffff


	//   ....[181]....
        /*074c*/ 	.word	0xffffffff


	//   ....[182]....
        /*0750*/ 	.word	0xffffffff


	//   ....[183]....
        /*0754*/ 	.word	0xffffffff


	//   ....[184]....
        /*0758*/ 	.word	0xffffffff


	//   ....[185]....
        /*075c*/ 	.word	0xffffffff


	//   ....[186]....
        /*0760*/ 	.word	0xffffffff


	//   ....[187]....
        /*0764*/ 	.word	0xffffffff


	//   ....[188]....
        /*0768*/ 	.word	0xffffffff


	//   ....[189]....
        /*076c*/ 	.word	0xffffffff


	//   ....[190]....
        /*0770*/ 	.word	0xffffffff


	//   ....[191]....
        /*0774*/ 	.word	0xffffffff


	//   ....[192]....
        /*0778*/ 	.word	0xffffffff


	//   ....[193]....
        /*077c*/ 	.word	0xffffffff


	//   ....[194]....
        /*0780*/ 	.word	0xffffffff


	//   ....[195]....
        /*0784*/ 	.word	0xffffffff


	//   ....[196]....
        /*0788*/ 	.word	0xffffffff


	//   ....[197]....
        /*078c*/ 	.word	0xffffffff


	//   ....[198]....
        /*0790*/ 	.word	0xffffffff


	//   ....[199]....
        /*0794*/ 	.word	0xffffffff


	//   ....[200]....
        /*0798*/ 	.word	0xffffffff


	//   ....[201]....
        /*079c*/ 	.word	0xffffffff


	//   ....[202]....
        /*07a0*/ 	.word	0xffffffff


	//   ....[203]....
        /*07a4*/ 	.word	0xffffffff


	//   ....[204]....
        /*07a8*/ 	.word	0xffffffff


	//   ....[205]....
        /*07ac*/ 	.word	0xffffffff


	//   ....[206]....
        /*07b0*/ 	.word	0xffffffff


	//   ....[207]....
        /*07b4*/ 	.word	0xffffffff


	//   ....[208]....
        /*07b8*/ 	.word	0xffffffff


	//   ....[209]....
        /*07bc*/ 	.word	0xffffffff


	//   ....[210]....
        /*07c0*/ 	.word	0xffffffff


	//   ....[211]....
        /*07c4*/ 	.word	0xffffffff


	//   ....[212]....
        /*07c8*/ 	.word	0xffffffff


	//   ....[213]....
        /*07cc*/ 	.word	0xffffffff


	//   ....[214]....
        /*07d0*/ 	.word	0xffffffff


	//   ....[215]....
        /*07d4*/ 	.word	0xffffffff


	//   ....[216]....
        /*07d8*/ 	.word	0xffffffff


	//   ....[217]....
        /*07dc*/ 	.word	0xffffffff


	//   ....[218]....
        /*07e0*/ 	.word	0xffffffff


	//   ....[219]....
        /*07e4*/ 	.word	0xffffffff


	//   ....[220]....
        /*07e8*/ 	.word	0xffffffff


	//   ....[221]....
        /*07ec*/ 	.word	0xffffffff


	//   ....[222]....
        /*07f0*/ 	.word	0xffffffff


	//   ....[223]....
        /*07f4*/ 	.word	0xffffffff


	//   ....[224]....
        /*07f8*/ 	.word	0xffffffff


	//   ....[225]....
        /*07fc*/ 	.word	0xffffffff


	//   ....[226]....
        /*0800*/ 	.word	0xffffffff


	//   ....[227]....
        /*0804*/ 	.word	0xffffffff


	//   ....[228]....
        /*0808*/ 	.word	0xffffffff


	//   ....[229]....
        /*080c*/ 	.word	0xffffffff


	//   ....[230]....
        /*0810*/ 	.word	0xffffffff


	//   ....[231]....
        /*0814*/ 	.word	0xffffffff


	//   ....[232]....
        /*0818*/ 	.word	0xffffffff


	//   ....[233]....
        /*081c*/ 	.word	0xffffffff


	//   ....[234]....
        /*0820*/ 	.word	0xffffffff


	//   ....[235]....
        /*0824*/ 	.word	0xffffffff


	//   ....[236]....
        /*0828*/ 	.word	0xffffffff


	//   ....[237]....
        /*082c*/ 	.word	0xffffffff


	//   ....[238]....
        /*0830*/ 	.word	0xffffffff


	//   ....[239]....
        /*0834*/ 	.word	0xffffffff


	//   ....[240]....
        /*0838*/ 	.word	0xffffffff


	//   ....[241]....
        /*083c*/ 	.word	0xffffffff


	//   ....[242]....
        /*0840*/ 	.word	0xffffffff


	//   ....[243]....
        /*0844*/ 	.word	0xffffffff


	//   ....[244]....
        /*0848*/ 	.word	0xffffffff


	//   ....[245]....
        /*084c*/ 	.word	0xffffffff


	//   ....[246]....
        /*0850*/ 	.word	0xffffffff


	//   ....[247]....
        /*0854*/ 	.word	0xffffffff


	//   ....[248]....
        /*0858*/ 	.word	0xffffffff


	//   ....[249]....
        /*085c*/ 	.word	0xffffffff


	//   ....[250]....
        /*0860*/ 	.word	0xffffffff


	//   ....[251]....
        /*0864*/ 	.word	0xffffffff


	//   ....[252]....
        /*0868*/ 	.word	0xffffffff


	//   ....[253]....
        /*086c*/ 	.word	0xffffffff


	//   ....[254]....
        /*0870*/ 	.word	0xffffffff


	//   ....[255]....
        /*0874*/ 	.word	0xffffffff


	//   ....[0]....
        /*0878*/ 	.word	0xffffffff


	//   ....[1]....
        /*087c*/ 	.word	0xffffffff


	//   ....[2]....
        /*0880*/ 	.word	0xffffffff


	//   ....[3]....
        /*0884*/ 	.word	0xffffffff


	//   ....[4]....
        /*0888*/ 	.word	0xffffffff


	//   ....[5]....
        /*088c*/ 	.word	0xffffffff


	//   ....[6]....
        /*0890*/ 	.word	0xffffffff


	//   ....[7]....
        /*0894*/ 	.word	0xffffffff


	//   ....[8]....
        /*0898*/ 	.word	0xffffffff


	//   ....[9]....
        /*089c*/ 	.word	0xffffffff


	//   ....[10]....
        /*08a0*/ 	.word	0xffffffff


	//   ....[11]....
        /*08a4*/ 	.word	0xffffffff


	//   ....[12]....
        /*08a8*/ 	.word	0xffffffff


	//   ....[13]....
        /*08ac*/ 	.word	0xffffffff


	//   ....[14]....
        /*08b0*/ 	.word	0xffffffff


	//   ....[15]....
        /*08b4*/ 	.word	0xffffffff


	//   ....[16]....
        /*08b8*/ 	.word	0xffffffff


	//   ....[17]....
        /*08bc*/ 	.word	0xffffffff


	//   ....[18]....
        /*08c0*/ 	.word	0xffffffff


	//   ....[19]....
        /*08c4*/ 	.word	0xffffffff


	//   ....[20]....
        /*08c8*/ 	.word	0xffffffff


	//----- nvinfo : EIATTR_COOP_GROUP_INSTR_OFFSETS
	.align		4
.L_528:
        /*08cc*/ 	.byte	0x04, 0x28
        /*08ce*/ 	.short	(.L_530 - .L_529)


	//   ....[0]....
.L_529:
        /*08d0*/ 	.word	0x00000090


	//   ....[1]....
        /*08d4*/ 	.word	0x00007530


	//   ....[2]....
        /*08d8*/ 	.word	0x00007550


	//   ....[3]....
        /*08dc*/ 	.word	0x000076e0


	//   ....[4]....
        /*08e0*/ 	.word	0x000076f0


	//   ....[5]....
        /*08e4*/ 	.word	0x00007870


	//   ....[6]....
        /*08e8*/ 	.word	0x00007890


	//   ....[7]....
        /*08ec*/ 	.word	0x00007a10


	//   ....[8]....
        /*08f0*/ 	.word	0x00007a20


	//   ....[9]....
        /*08f4*/ 	.word	0x00007ba0


	//   ....[10]....
        /*08f8*/ 	.word	0x00007bc0


	//   ....[11]....
        /*08fc*/ 	.word	0x00007d40


	//   ....[12]....
        /*0900*/ 	.word	0x00007d50


	//   ....[13]....
        /*0904*/ 	.word	0x00007ed0


	//   ....[14]....
        /*0908*/ 	.word	0x00007ef0


	//   ....[15]....
        /*090c*/ 	.word	0x00008070


	//   ....[16]....
        /*0910*/ 	.word	0x00008080


	//   ....[17]....
        /*0914*/ 	.word	0x00009bf0


	//   ....[18]....
        /*0918*/ 	.word	0x00009e60


	//   ....[19]....
        /*091c*/ 	.word	0x0000a4c0


	//   ....[20]....
        /*0920*/ 	.word	0x0000aa60


	//   ....[21]....
        /*0924*/ 	.word	0x0000b210


	//   ....[22]....
        /*0928*/ 	.word	0x0000b310


	//   ....[23]....
        /*092c*/ 	.word	0x0000b400


	//   ....[24]....
        /*0930*/ 	.word	0x0000b560


	//   ....[25]....
        /*0934*/ 	.word	0x0000b630


	//   ....[26]....
        /*0938*/ 	.word	0x0000b760


	//   ....[27]....
        /*093c*/ 	.word	0x0000b940


	//   ....[28]....
        /*0940*/ 	.word	0x0000bae0


	//   ....[29]....
        /*0944*/ 	.word	0x0000de80


	//   ....[30]....
        /*0948*/ 	.word	0x0000ea90


	//   ....[31]....
        /*094c*/ 	.word	0x0000efd0


	//   ....[32]....
        /*0950*/ 	.word	0x0000f6c0


	//   ....[33]....
        /*0954*/ 	.word	0x0000fa50


	//   ....[34]....
        /*0958*/ 	.word	0x0000fb80


	//   ....[35]....
        /*095c*/ 	.word	0x0000fbd0


	//   ....[36]....
        /*0960*/ 	.word	0x0000fcc0


	//   ....[37]....
        /*0964*/ 	.word	0x0000fd40


	//   ....[38]....
        /*0968*/ 	.word	0x0000fe50


	//   ....[39]....
        /*096c*/ 	.word	0x0000ffc0


	//   ....[40]....
        /*0970*/ 	.word	0x000100f0


	//   ....[41]....
        /*0974*/ 	.word	0x000134c0


	//   ....[42]....
        /*0978*/ 	.word	0x00013550


	//   ....[43]....
        /*097c*/ 	.word	0x000135a0


	//   ....[44]....
        /*0980*/ 	.word	0x00013710


	//   ....[45]....
        /*0984*/ 	.word	0x000137a0


	//   ....[46]....
        /*0988*/ 	.word	0x000137d0


	//   ....[47]....
        /*098c*/ 	.word	0x00013990


	//   ....[48]....
        /*0990*/ 	.word	0x00013da0


	//   ....[49]....
        /*0994*/ 	.word	0x00016eb0


	//   ....[50]....
        /*0998*/ 	.word	0x000176e0


	//   ....[51]....
        /*099c*/ 	.word	0x000178c0


	//   ....[52]....
        /*09a0*/ 	.word	0x00017d30


	//   ....[53]....
        /*09a4*/ 	.word	0x00018320


	//   ....[54]....
        /*09a8*/ 	.word	0x00018400


	//   ....[55]....
        /*09ac*/ 	.word	0x00018450


	//   ....[56]....
        /*09b0*/ 	.word	0x00018510


	//   ....[57]....
        /*09b4*/ 	.word	0x000187c0


	//   ....[58]....
        /*09b8*/ 	.word	0x00018810


	//   ....[59]....
        /*09bc*/ 	.word	0x000188f0


	//   ....[60]....
        /*09c0*/ 	.word	0x00018a20


	//   ....[61]....
        /*09c4*/ 	.word	0x0001a780


	//   ....[62]....
        /*09c8*/ 	.word	0x0001a7f0


	//   ....[63]....
        /*09cc*/ 	.word	0x0001a800


	//   ....[64]....
        /*09d0*/ 	.word	0x0001a810


	//   ....[65]....
        /*09d4*/ 	.word	0x0001a840


	//   ....[66]....
        /*09d8*/ 	.word	0x0001a860


	//   ....[67]....
        /*09dc*/ 	.word	0x0001a870


	//   ....[68]....
        /*09e0*/ 	.word	0x0001a880


	//   ....[69]....
        /*09e4*/ 	.word	0x0001c3e0


	//   ....[70]....
        /*09e8*/ 	.word	0x0001c420


	//   ....[71]....
        /*09ec*/ 	.word	0x0001c450


	//   ....[72]....
        /*09f0*/ 	.word	0x0001c470


	//   ....[73]....
        /*09f4*/ 	.word	0x0001c490


	//   ....[74]....
        /*09f8*/ 	.word	0x0001c4b0


	//   ....[75]....
        /*09fc*/ 	.word	0x0001c4c0


	//   ....[76]....
        /*0a00*/ 	.word	0x0001c4d0


	//   ....[77]....
        /*0a04*/ 	.word	0x0001c710


	//   ....[78]....
        /*0a08*/ 	.word	0x0001c720


	//   ....[79]....
        /*0a0c*/ 	.word	0x0001c820


	//   ....[80]....
        /*0a10*/ 	.word	0x0001c850


	//   ....[81]....
        /*0a14*/ 	.word	0x0001c930


	//   ....[82]....
        /*0a18*/ 	.word	0x0001c960


	//   ....[83]....
        /*0a1c*/ 	.word	0x0001ca40


	//   ....[84]....
        /*0a20*/ 	.word	0x0001ca70


	//   ....[85]....
        /*0a24*/ 	.word	0x0001cb50


	//   ....[86]....
        /*0a28*/ 	.word	0x0001cb80


	//   ....[87]....
        /*0a2c*/ 	.word	0x0001cc60


	//   ....[88]....
        /*0a30*/ 	.word	0x0001cc90


	//   ....[89]....
        /*0a34*/ 	.word	0x0001cd70


	//   ....[90]....
        /*0a38*/ 	.word	0x0001cda0


	//   ....[91]....
        /*0a3c*/ 	.word	0x0001ce80


	//   ....[92]....
        /*0a40*/ 	.word	0x0001cea0


	//   ....[93]....
        /*0a44*/ 	.word	0x0001d620


	//   ....[94]....
        /*0a48*/ 	.word	0x0001d640


	//   ....[95]....
        /*0a4c*/ 	.word	0x0001d750


	//   ....[96]....
        /*0a50*/ 	.word	0x0001d760


	//   ....[97]....
        /*0a54*/ 	.word	0x0001d870


	//   ....[98]....
        /*0a58*/ 	.word	0x0001d890


	//   ....[99]....
        /*0a5c*/ 	.word	0x0001d9a0


	//   ....[100]....
        /*0a60*/ 	.word	0x0001d9b0


	//   ....[101]....
        /*0a64*/ 	.word	0x0001dac0


	//   ....[102]....
        /*0a68*/ 	.word	0x0001dae0


	//   ....[103]....
        /*0a6c*/ 	.word	0x0001dbf0


	//   ....[104]....
        /*0a70*/ 	.word	0x0001dc00


	//   ....[105]....
        /*0a74*/ 	.word	0x0001dd10


	//   ....[106]....
        /*0a78*/ 	.word	0x0001dd30


	//   ....[107]....
        /*0a7c*/ 	.word	0x0001de40


	//   ....[108]....
        /*0a80*/ 	.word	0x0001de50


	//   ....[109]....
        /*0a84*/ 	.word	0x0001dfa0


	//   ....[110]....
        /*0a88*/ 	.word	0x0001e020


	//   ....[111]....
        /*0a8c*/ 	.word	0x0001e0a0


	//   ....[112]....
        /*0a90*/ 	.word	0x0001e110


	//   ....[113]....
        /*0a94*/ 	.word	0x0001e190


	//   ....[114]....
        /*0a98*/ 	.word	0x0001e210


	//   ....[115]....
        /*0a9c*/ 	.word	0x0001e290


	//   ....[116]....
        /*0aa0*/ 	.word	0x0001e300


	//   ....[117]....
        /*0aa4*/ 	.word	0x0001e380


	//   ....[118]....
        /*0aa8*/ 	.word	0x0001e400


	//   ....[119]....
        /*0aac*/ 	.word	0x0001e480


	//   ....[120]....
        /*0ab0*/ 	.word	0x0001e4f0


	//   ....[121]....
        /*0ab4*/ 	.word	0x0001e570


	//   ....[122]....
        /*0ab8*/ 	.word	0x0001e5f0


	//   ....[123]....
        /*0abc*/ 	.word	0x0001e670


	//   ....[124]....
        /*0ac0*/ 	.word	0x0001e6e0


	//   ....[125]....
        /*0ac4*/ 	.word	0x0001e740


	//   ....[126]....
        /*0ac8*/ 	.word	0x0001e7a0


	//   ....[127]....
        /*0acc*/ 	.word	0x0001e7f0


	//   ....[128]....
        /*0ad0*/ 	.word	0x0001e850


	//   ....[129]....
        /*0ad4*/ 	.word	0x0001e8a0


	//   ....[130]....
        /*0ad8*/ 	.word	0x0001e900


	//   ....[131]....
        /*0adc*/ 	.word	0x0001e950


	//   ....[132]....
        /*0ae0*/ 	.word	0x0001e9b0


	//   ....[133]....
        /*0ae4*/ 	.word	0x0001ea20


	//   ....[134]....
        /*0ae8*/ 	.word	0x0001eaa0


	//   ....[135]....
        /*0aec*/ 	.word	0x0001eb20


	//   ....[136]....
        /*0af0*/ 	.word	0x0001eb90


	//   ....[137]....
        /*0af4*/ 	.word	0x0001ec10


	//   ....[138]....
        /*0af8*/ 	.word	0x0001ec90


	//   ....[139]....
        /*0afc*/ 	.word	0x0001ed10


	//   ....[140]....
        /*0b00*/ 	.word	0x0001ed80


	//   ....[141]....
        /*0b04*/ 	.word	0x0001ee00


	//   ....[142]....
        /*0b08*/ 	.word	0x0001ee80


	//   ....[143]....
        /*0b0c*/ 	.word	0x0001ef00


	//   ....[144]....
        /*0b10*/ 	.word	0x0001ef70


	//   ....[145]....
        /*0b14*/ 	.word	0x0001eff0


	//   ....[146]....
        /*0b18*/ 	.word	0x0001f070


	//   ....[147]....
        /*0b1c*/ 	.word	0x0001f0f0


	//   ....[148]....
        /*0b20*/ 	.word	0x0001f160


	//   ....[149]....
        /*0b24*/ 	.word	0x0001f630


	//   ....[150]....
        /*0b28*/ 	.word	0x0001f650


	//   ....[151]....
        /*0b2c*/ 	.word	0x0001f670


	//   ....[152]....
        /*0b30*/ 	.word	0x0001f680


	//   ....[153]....
        /*0b34*/ 	.word	0x0001f930


	//   ....[154]....
        /*0b38*/ 	.word	0x0001f940


	//   ....[155]....
        /*0b3c*/ 	.word	0x0001f950


	//   ....[156]....
        /*0b40*/ 	.word	0x0001f960


	//   ....[157]....
        /*0b44*/ 	.word	0x0001fbf0


	//   ....[158]....
        /*0b48*/ 	.word	0x0001fc10


	//   ....[159]....
        /*0b4c*/ 	.word	0x0001fc30


	//   ....[160]....
        /*0b50*/ 	.word	0x0001fc40


	//   ....[161]....
        /*0b54*/ 	.word	0x0001fef0


	//   ....[162]....
        /*0b58*/ 	.word	0x0001ff00


	//   ....[163]....
        /*0b5c*/ 	.word	0x0001ff10


	//   ....[164]....
        /*0b60*/ 	.word	0x0001ff20


	//   ....[165]....
        /*0b64*/ 	.word	0x000201b0


	//   ....[166]....
        /*0b68*/ 	.word	0x000201d0


	//   ....[167]....
        /*0b6c*/ 	.word	0x000201f0


	//   ....[168]....
        /*0b70*/ 	.word	0x00020200


	//   ....[169]....
        /*0b74*/ 	.word	0x000204c0


	//   ....[170]....
        /*0b78*/ 	.word	0x000204e0


	//   ....[171]....
        /*0b7c*/ 	.word	0x00020500


	//   ....[172]....
        /*0b80*/ 	.word	0x00020510


	//   ....[173]....
        /*0b84*/ 	.word	0x000207b0


	//   ....[174]....
        /*0b88*/ 	.word	0x00020810


	//   ....[175]....
        /*0b8c*/ 	.word	0x00020820


	//   ....[176]....
        /*0b90*/ 	.word	0x00020830


	//   ....[177]....
        /*0b94*/ 	.word	0x00020af0


	//   ....[178]....
        /*0b98*/ 	.word	0x00020b50


	//   ....[179]....
        /*0b9c*/ 	.word	0x00020b60


	//   ....[180]....
        /*0ba0*/ 	.word	0x00020b70


	//   ....[181]....
        /*0ba4*/ 	.word	0x00024570


	//   ....[182]....
        /*0ba8*/ 	.word	0x00024590


	//   ....[183]....
        /*0bac*/ 	.word	0x000245b0


	//   ....[184]....
        /*0bb0*/ 	.word	0x000245c0


	//   ....[185]....
        /*0bb4*/ 	.word	0x000247d0


	//   ....[186]....
        /*0bb8*/ 	.word	0x000247e0


	//   ....[187]....
        /*0bbc*/ 	.word	0x000247f0


	//   ....[188]....
        /*0bc0*/ 	.word	0x00024800


	//   ....[189]....
        /*0bc4*/ 	.word	0x00024a30


	//   ....[190]....
        /*0bc8*/ 	.word	0x00024a50


	//   ....[191]....
        /*0bcc*/ 	.word	0x00024a70


	//   ....[192]....
        /*0bd0*/ 	.word	0x00024a80


	//   ....[193]....
        /*0bd4*/ 	.word	0x00024c60


	//   ....[194]....
        /*0bd8*/ 	.word	0x00024c70


	//   ....[195]....
        /*0bdc*/ 	.word	0x00024c80


	//   ....[196]....
        /*0be0*/ 	.word	0x00024c90


	//   ....[197]....
        /*0be4*/ 	.word	0x00024ec0


	//   ....[198]....
        /*0be8*/ 	.word	0x00024ee0


	//   ....[199]....
        /*0bec*/ 	.word	0x00024f00


	//   ....[200]....
        /*0bf0*/ 	.word	0x00024f10


	//   ....[201]....
        /*0bf4*/ 	.word	0x000250f0


	//   ....[202]....
        /*0bf8*/ 	.word	0x00025100


	//   ....[203]....
        /*0bfc*/ 	.word	0x00025110


	//   ....[204]....
        /*0c00*/ 	.word	0x00025120


	//   ....[205]....
        /*0c04*/ 	.word	0x00025350


	//   ....[206]....
        /*0c08*/ 	.word	0x00025370


	//   ....[207]....
        /*0c0c*/ 	.word	0x00025390


	//   ....[208]....
        /*0c10*/ 	.word	0x000253a0


	//   ....[209]....
        /*0c14*/ 	.word	0x000255e0


	//   ....[210]....
        /*0c18*/ 	.word	0x000255f0


	//   ....[211]....
        /*0c1c*/ 	.word	0x00025600


	//   ....[212]....
        /*0c20*/ 	.word	0x00025610


	//   ....[213]....
        /*0c24*/ 	.word	0x000293c0


	//   ....[214]....
        /*0c28*/ 	.word	0x00029440


	//   ....[215]....
        /*0c2c*/ 	.word	0x000294c0


	//   ....[216]....
        /*0c30*/ 	.word	0x00029530


	//   ....[217]....
        /*0c34*/ 	.word	0x000295b0


	//   ....[218]....
        /*0c38*/ 	.word	0x00029620


	//   ....[219]....
        /*0c3c*/ 	.word	0x000296a0


	//   ....[220]....
        /*0c40*/ 	.word	0x00029710


	//   ....[221]....
        /*0c44*/ 	.word	0x00029790


	//   ....[222]....
        /*0c48*/ 	.word	0x00029810


	//   ....[223]....
        /*0c4c*/ 	.word	0x00029890


	//   ....[224]....
        /*0c50*/ 	.word	0x00029900


	//   ....[225]....
        /*0c54*/ 	.word	0x00029980


	//   ....[226]....
        /*0c58*/ 	.word	0x000299f0


	//   ....[227]....
        /*0c5c*/ 	.word	0x00029a70


	//   ....[228]....
        /*0c60*/ 	.word	0x00029ae0


	//   ....[229]....
        /*0c64*/ 	.word	0x00029b60


	//   ....[230]....
        /*0c68*/ 	.word	0x00029be0


	//   ....[231]....
        /*0c6c*/ 	.word	0x00029c60


	//   ....[232]....
        /*0c70*/ 	.word	0x00029cd0


	//   ....[233]....
        /*0c74*/ 	.word	0x00029d50


	//   ....[234]....
        /*0c78*/ 	.word	0x00029dd0


	//   ....[235]....
        /*0c7c*/ 	.word	0x00029e50


	//   ....[236]....
        /*0c80*/ 	.word	0x00029ec0


	//   ....[237]....
        /*0c84*/ 	.word	0x00029f40


	//   ....[238]....
        /*0c88*/ 	.word	0x00029fc0


	//   ....[239]....
        /*0c8c*/ 	.word	0x0002a030


	//   ....[240]....
        /*0c90*/ 	.word	0x0002a0a0


	//   ....[241]....
        /*0c94*/ 	.word	0x0002a120


	//   ....[242]....
        /*0c98*/ 	.word	0x0002a1a0


	//   ....[243]....
        /*0c9c*/ 	.word	0x0002a210


	//   ....[244]....
        /*0ca0*/ 	.word	0x0002a280


	//   ....[245]....
        /*0ca4*/ 	.word	0x0002a300


	//   ....[246]....
        /*0ca8*/ 	.word	0x0002a380


	//   ....[247]....
        /*0cac*/ 	.word	0x0002a400


	//   ....[248]....
        /*0cb0*/ 	.word	0x0002a470


	//   ....[249]....
        /*0cb4*/ 	.word	0x0002a4f0


	//   ....[250]....
        /*0cb8*/ 	.word	0x0002a560


	//   ....[251]....
        /*0cbc*/ 	.word	0x0002a5e0


	//   ....[252]....
        /*0cc0*/ 	.word	0x0002a650


	//   ....[253]....
        /*0cc4*/ 	.word	0x0002a6d0


	//   ....[254]....
        /*0cc8*/ 	.word	0x0002a750


	//   ....[255]....
        /*0ccc*/ 	.word	0x0002a7d0


	//   ....[0]....
        /*0cd0*/ 	.word	0x0002a840


	//   ....[1]....
        /*0cd4*/ 	.word	0x0002a8c0


	//   ....[2]....
        /*0cd8*/ 	.word	0x0002a930


	//   ....[3]....
        /*0cdc*/ 	.word	0x0002a9b0


	//   ....[4]....
        /*0ce0*/ 	.word	0x0002aa20


	//   ....[5]....
        /*0ce4*/ 	.word	0x0002aaa0


	//   ....[6]....
        /*0ce8*/ 	.word	0x0002ab20


	//   ....[7]....
        /*0cec*/ 	.word	0x0002aba0


	//   ....[8]....
        /*0cf0*/ 	.word	0x0002ac10


	//   ....[9]....
        /*0cf4*/ 	.word	0x0002ac90


	//   ....[10]....
        /*0cf8*/ 	.word	0x0002ad00


	//   ....[11]....
        /*0cfc*/ 	.word	0x0002ad80


	//   ....[12]....
        /*0d00*/ 	.word	0x0002adf0


	//   ....[13]....
        /*0d04*/ 	.word	0x0002ae70


	//   ....[14]....
        /*0d08*/ 	.word	0x0002aef0


	//   ....[15]....
        /*0d0c*/ 	.word	0x0002af70


	//   ....[16]....
        /*0d10*/ 	.word	0x0002afe0


	//   ....[17]....
        /*0d14*/ 	.word	0x0002b060


	//   ....[18]....
        /*0d18*/ 	.word	0x0002b0d0


	//   ....[19]....
        /*0d1c*/ 	.word	0x0002b140


	//   ....[20]....
        /*0d20*/ 	.word	0x0002b1b0


	//----- nvinfo : EIATTR_EXIT_INSTR_OFFSETS
	.align		4
.L_530:
        /*0d24*/ 	.byte	0x04, 0x1c
        /*0d26*/ 	.short	(.L_532 - .L_531)


	//   ....[0]....
.L_531:
        /*0d28*/ 	.word	0x00000350


	//   ....[1]....
        /*0d2c*/ 	.word	0x0001ceb0


	//   ....[2]....
        /*0d30*/ 	.word	0x0001cf10


	//   ....[3]....
        /*0d34*/ 	.word	0x0001cf70


	//   ....[4]....
        /*0d38*/ 	.word	0x0001de90


	//   ....[5]....
        /*0d3c*/ 	.word	0x0001dee0


	//   ....[6]....
        /*0d40*/ 	.word	0x0001df40


	//----- nvinfo : EIATTR_CTAIDZ_USED
	.align		4
.L_532:
        /*0d44*/ 	.byte	0x01, 0x04
	.zero		2


	//----- nvinfo : EIATTR_MAX_THREADS
	.align		4
        /*0d48*/ 	.byte	0x04, 0x05
        /*0d4a*/ 	.short	(.L_534 - .L_533)
.L_533:
        /*0d4c*/ 	.word	0x00000080
        /*0d50*/ 	.word	0x00000001
        /*0d54*/ 	.word	0x00000001


	//----- nvinfo : EIATTR_CRS_STACK_SIZE
	.align		4
.L_534:
        /*0d58*/ 	.byte	0x04, 0x1e
        /*0d5a*/ 	.short	(.L_536 - .L_535)
.L_535:
        /*0d5c*/ 	.word	0x00000000
.L_536:


//--------------------- .nv.info._ZN7cutlass13device_kernelIN5flash19enable_sm80_to_sm89INS1_16FlashAttnFwdSm80INS1_25CollectiveMainloopFwdSm80ILi4ELi1ELb0EN4cute5tupleIJNS5_1CILi128EEENS7_ILi64EEES8_EEELi128ENS_10bfloat16_tEfNS_4arch4Sm80ELb1ELb0ELb1ELb0ELb0ELb0ELb1ELb0EEENS1_21CollectiveEpilogueFwdINS6_IJS8_S8_S9_EEENS6_IJNS7_ILi1EEESH_SH_EEESB_SD_Li128ELb0ELb1ELb0ELb0EEENS1_30DynamicPersistentTileSchedulerILi128ELi128ELb0ELb1ELb0EEEEEEEEEvNT_6ParamsE --------------------------
	.section	.nv.info._ZN7cutlass13device_kernelIN5flash19enable_sm80_to_sm89INS1_16FlashAttnFwdSm80INS1_25CollectiveMainloopFwdSm80ILi4ELi1ELb0EN4cute5tupleIJNS5_1CILi128EEENS7_ILi64EEES8_EEELi128ENS_10bfloat16_tEfNS_4arch4Sm80ELb1ELb0ELb1ELb0ELb0ELb0ELb1ELb0EEENS1_21CollectiveEpilogueFwdINS6_IJS8_S8_S9_EEENS6_IJNS7_ILi1EEESH_SH_EEESB_SD_Li128ELb0ELb1ELb0ELb0EEENS1_30DynamicPersistentTileSchedulerILi128ELi128ELb0ELb1ELb0EEEEEEEEEvNT_6ParamsE,"",@"SHT_CUDA_INFO"
	.sectionflags	@""
	.align	4


	//----- nvinfo : EIATTR_CUDA_API_VERSION
	.align		4
        /*0000*/ 	.byte	0x04, 0x37
        /*0002*/ 	.short	(.L_538 - .L_537)
.L_537:
        /*0004*/ 	.word	0x00000082


	//----- nvinfo : EIATTR_SW2861232_WAR
	.align		4
.L_538:
        /*0008*/ 	.byte	0x01, 0x35
	.zero		2


	//----- nvinfo : EIATTR_PARAM_CBANK
	.align		4
        /*000c*/ 	.byte	0x04, 0x0a
        /*000e*/ 	.short	(.L_540 - .L_539)
	.align		4
.L_539:
        /*0010*/ 	.word	index@(.nv.constant0._ZN7cutlass13device_kernelIN5flash19enable_sm80_to_sm89INS1_16FlashAttnFwdSm80INS1_25CollectiveMainloopFwdSm80ILi4ELi1ELb0EN4cute5tupleIJNS5_1CILi128EEENS7_ILi64EEES8_EEELi128ENS_10bfloat16_tEfNS_4arch4Sm80ELb1ELb0ELb1ELb0ELb0ELb0ELb1ELb0EEENS1_21CollectiveEpilogueFwdINS6_IJS8_S8_S9_EEENS6_IJNS7_ILi1EEESH_SH_EEESB_SD_Li128ELb0ELb1ELb0ELb0EEENS1_30DynamicPersistentTileSchedulerILi128ELi128ELb0ELb1ELb0EEEEEEEEEvNT_6ParamsE)
        /*0014*/ 	.short	0x0160
        /*0016*/ 	.short	0x0428


	//----- nvinfo : EIATTR_CBANK_PARAM_SIZE
	.align		4
.L_540:
        /*0018*/ 	.byte	0x03, 0x19
        /*001a*/ 	.short	0x0428


	//----- nvinfo : EIATTR_KPARAM_INFO
	.align		4
        /*001c*/ 	.byte	0x04, 0x17
        /*001e*/ 	.short	(.L_542 - .L_541)
.L_541:
        /*0020*/ 	.word	0x00000000
        /*0024*/ 	.short	0x0000
        /*0026*/ 	.short	0x0000
        /*0028*/ 	.byte	0x00, 0xf0, 0xa1, 0x10


	//----- nvinfo : EIATTR_MAXREG_COUNT
	.align		4
.L_542:
        /*002c*/ 	.byte	0x03, 0x1b
        /*002e*/ 	.short	0x00ff


	//----- nvinfo : EIATTR_NUM_BARRIERS
	.align		4
        /*0030*/ 	.byte	0x02, 0x4c
        /*0032*/ 	.byte	0x06
	.zero		1


	//----- nvinfo : EIATTR_ANNOTATIONS
	.align		4
        /*0034*/ 	.byte	0x04, 0x55
        /*0036*/ 	.short	(.L_544 - .L_543)


	//   ....[0]....
.L_543:
        /* <DEDUP_REMOVED lines=108> */


	//----- nvinfo : EIATTR_MERCURY_ISA_VERSION
	.align		4
.L_544:
        /*06e8*/ 	.byte	0x03, 0x5f
        /*06ea*/ 	.short	0x0000


	//----- nvinfo : EIATTR_INT_WARP_WIDE_INSTR_OFFSETS
	.align		4
        /*06ec*/ 	.byte	0x04, 0x31
        /*06ee*/ 	.short	(.L_546 - .L_545)


	//   ....[0]....
.L_545:
        /*06f0*/ 	.word	0x00011a90


	//   ....[1]....
        /*06f4*/ 	.word	0x00011b10


	//----- nvinfo : EIATTR_COOP_GROUP_MASK_REGIDS
	.align		4
.L_546:
        /*06f8*/ 	.byte	0x04, 0x29
        /*06fa*/ 	.short	(.L_548 - .L_547)


	//   ....[0]....
.L_547:
        /*06fc*/ 	.word	0xffffffff


	//   ....[1]....
        /*0700*/ 	.word	0xffffffff


	//   ....[2]....
        /*0704*/ 	.word	0xffffffff


	//   ....[3]....
        /*0708*/ 	.word	0xffffffff


	//   ....[4]....
        /*070c*/ 	.word	0xffffffff


	//   ....[5]....
        /*0710*/ 	.word	0xffffffff


	//   ....[6]....
        /*0714*/ 	.word	0xffffffff


	//   ....[7]....
        /*0718*/ 	.word	0xffffffff


	//   ....[8]....
        /*071c*/ 	.word	0xffffffff


	//   ....[9]....
        /*0720*/ 	.word	0xffffffff


	//   ....[10]....
        /*0724*/ 	.word	0xffffffff


	//   ....[11]....
        /*0728*/ 	.word	0xffffffff


	//   ....[12]....
        /*072c*/ 	.word	0xffffffff


	//   ....[13]....
        /*0730*/ 	.word	0xffffffff


	//   ....[14]....
        /*0734*/ 	.word	0xffffffff


	//   ....[15]....
        /*0738*/ 	.word	0xffffffff


	//   ....[16]....
        /*073c*/ 	.word	0xffffffff


	//   ....[17]....
        /*0740*/ 	.word	0xffffffff


	//   ....[18]....
        /*0744*/ 	.word	0xffffffff


	//   ....[19]....
        /*0748*/ 	.word	0xffffffff


	//   ....[20]....
        /*074c*/ 	.word	0xffffffff


	//   ....[21]....
        /*0750*/ 	.word	0xffffffff


	//   ....[22]....
        /*0754*/ 	.word	0xffffffff


	//   ....[23]....
        /*0758*/ 	.word	0xffffffff


	//   ....[24]....
        /*075c*/ 	.word	0xffffffff


	//   ....[25]....
        /*0760*/ 	.word	0xffffffff


	//   ....[26]....
        /*0764*/ 	.word	0xffffffff


	//   ....[27]....
        /*0768*/ 	.word	0xffffffff


	//   ....[28]....
        /*076c*/ 	.word	0xffffffff


	//   ....[29]....
        /*0770*/ 	.word	0xffffffff


	//   ....[30]....
        /*0774*/ 	.word	0xffffffff


	//   ....[31]....
        /*0778*/ 	.word	0xffffffff


	//   ....[32]....
        /*077c*/ 	.word	0xffffffff


	//   ....[33]....
        /*0780*/ 	.word	0xffffffff


	//   ....[34]....
        /*0784*/ 	.word	0xffffffff


	//   ....[35]....
        /*0788*/ 	.word	0xffffffff


	//   ....[36]....
        /*078c*/ 	.word	0xffffffff


	//   ....[37]....
        /*0790*/ 	.word	0xffffffff


	//   ....[38]....
        /*0794*/ 	.word	0xffffffff


	//   ....[39]....
        /*0798*/ 	.word	0xffffffff


	//   ....[40]....
        /*079c*/ 	.word	0xffffffff


	//   ....[41]....
        /*07a0*/ 	.word	0xffffffff


	//   ....[42]....
        /*07a4*/ 	.word	0xffffffff


	//   ....[43]....
        /*07a8*/ 	.word	0xffffffff


	//   ....[44]....
        /*07ac*/ 	.word	0xffffffff


	//   ....[45]....
        /*07b0*/ 	.word	0xffffffff


	//   ....[46]....
        /*07b4*/ 	.word	0xffffffff


	//   ....[47]....
        /*07b8*/ 	.word	0xffffffff


	//   ....[48]....
        /*07bc*/ 	.word	0xffffffff


	//   ....[49]....
        /*07c0*/ 	.word	0xffffffff


	//   ....[50]....
        /*07c4*/ 	.word	0xffffffff


	//   ....[51]....
        /*07c8*/ 	.word	0xffffffff


	//   ....[52]....
        /*07cc*/ 	.word	0xffffffff


	//   ....[53]....
        /*07d0*/ 	.word	0xffffffff


	//   ....[54]....
        /*07d4*/ 	.word	0xffffffff


	//   ....[55]....
        /*07d8*/ 	.word	0xffffffff


	//   ....[56]....
        /*07dc*/ 	.word	0xffffffff


	//   ....[57]....
        /*07e0*/ 	.word	0xffffffff


	//   ....[58]....
        /*07e4*/ 	.word	0xffffffff


	//   ....[59]....
        /*07e8*/ 	.word	0xffffffff


	//   ....[60]....
        /*07ec*/ 	.word	0xffffffff


	//   ....[61]....
        /*07f0*/ 	.word	0xffffffff


	//   ....[62]....
        /*07f4*/ 	.word	0xffffffff


	//   ....[63]....
        /*07f8*/ 	.word	0xffffffff


	//   ....[64]....
        /*07fc*/ 	.word	0xffffffff


	//   ....[65]....
        /*0800*/ 	.word	0xffffffff


	//   ....[66]....
        /*0804*/ 	.word	0xffffffff


	//   ....[67]....
        /*0808*/ 	.word	0xffffffff


	//   ....[68]....
        /*080c*/ 	.word	0xffffffff


	//   ....[69]....
        /*0810*/ 	.word	0xffffffff


	//   ....[70]....
        /*0814*/ 	.word	0xffffffff


	//   ....[71]....
        /*0818*/ 	.word	0xffffffff


	//   ....[72]....
        /*081c*/ 	.word	0xffffffff


	//   ....[73]....
        /*0820*/ 	.word	0xffffffff


	//   ....[74]....
        /*0824*/ 	.word	0xffffffff


	//   ....[75]....
        /*0828*/ 	.word	0xffffffff


	//   ....[76]....
        /*082c*/ 	.word	0xffffffff


	//   ....[77]....
        /*0830*/ 	.word	0xffffffff


	//   ....[78]....
        /*0834*/ 	.word	0xffffffff


	//   ....[79]....
        /*0838*/ 	.word	0xffffffff


	//   ....[80]....
        /*083c*/ 	.word	0xffffffff


	//   ....[81]....
        /*0840*/ 	.word	0xffffffff


	//   ....[82]....
        /*0844*/ 	.word	0xffffffff


	//   ....[83]....
        /*0848*/ 	.word	0xffffffff


	//   ....[84]....
        /*084c*/ 	.word	0xffffffff


	//   ....[85]....
        /*0850*/ 	.word	0xffffffff


	//   ....[86]....
        /*0854*/ 	.word	0xffffffff


	//   ....[87]....
        /*0858*/ 	.word	0xffffffff


	//   ....[88]....
        /*085c*/ 	.word	0xffffffff


	//   ....[89]....
        /*0860*/ 	.word	0xffffffff


	//   ....[90]....
        /*0864*/ 	.word	0xffffffff


	//   ....[91]....
        /*0868*/ 	.word	0xffffffff


	//   ....[92]....
        /*086c*/ 	.word	0xffffffff


	//   ....[93]....
        /*0870*/ 	.word	0xffffffff


	//   ....[94]....
        /*0874*/ 	.word	0xffffffff


	//   ....[95]....
        /*0878*/ 	.word	0xffffffff


	//   ....[96]....
        /*087c*/ 	.word	0xffffffff


	//   ....[97]....
        /*0880*/ 	.word	0xffffffff


	//   ....[98]....
        /*0884*/ 	.word	0xffffffff


	//   ....[99]....
        /*0888*/ 	.word	0xffffffff


	//   ....[100]....
        /*088c*/ 	.word	0xffffffff


	//   ....[101]....
        /*0890*/ 	.word	0xffffffff


	//   ....[102]....
        /*0894*/ 	.word	0xffffffff


	//   ....[103]....
        /*0898*/ 	.word	0xffffffff


	//   ....[104]....
        /*089c*/ 	.word	0xffffffff


	//   ....[105]....
        /*08a0*/ 	.word	0xffffffff


	//   ....[106]....
        /*08a4*/ 	.word	0xffffffff


	//   ....[107]....
        /*08a8*/ 	.word	0xffffffff


	//   ....[108]....
        /*08ac*/ 	.word	0xffffffff


	//   ....[109]....
        /*08b0*/ 	.word	0xffffffff


	//   ....[110]....
        /*08b4*/ 	.word	0xffffffff


	//   ....[111]....
        /*08b8*/ 	.word	0xffffffff


	//   ....[112]....
        /*08bc*/ 	.word	0xffffffff


	//   ....[113]....
        /*08c0*/ 	.word	0xffffffff


	//   ....[114]....
        /*08c4*/ 	.word	0xffffffff


	//   ....[115]....
        /*08c8*/ 	.word	0xffffffff


	//   ....[116]....
        /*08cc*/ 	.word	0xffffffff


	//   ....[117]....
        /*08d0*/ 	.word	0xffffffff


	//   ....[118]....
        /*08d4*/ 	.word	0xffffffff


	//   ....[119]....
        /*08d8*/ 	.word	0xffffffff


	//   ....[120]....
        /*08dc*/ 	.word	0xffffffff


	//   ....[121]....
        /*08e0*/ 	.word	0xffffffff


	//   ....[122]....
        /*08e4*/ 	.word	0xffffffff


	//   ....[123]....
        /*08e8*/ 	.word	0xffffffff


	//   ....[124]....
        /*08ec*/ 	.word	0xffffffff


	//   ....[125]....
        /*08f0*/ 	.word	0xffffffff


	//   ....[126]....
        /*08f4*/ 	.word	0xffffffff


	//   ....[127]....
        /*08f8*/ 	.word	0xffffffff


	//   ....[128]....
        /*08fc*/ 	.word	0xffffffff


	//   ....[129]....
        /*0900*/ 	.word	0xffffffff


	//   ....[130]....
        /*0904*/ 	.word	0xffffffff


	//   ....[131]....
        /*0908*/ 	.word	0xffffffff


	//   ....[132]....
        /*090c*/ 	.word	0xffffffff


	//   ....[133]....
        /*0910*/ 	.word	0xffffffff


	//   ....[134]....
        /*0914*/ 	.word	0xffffffff


	//   ....[135]....
        /*0918*/ 	.word	0xffffffff


	//   ....[136]....
        /*091c*/ 	.word	0xffffffff


	//   ....[137]....
        /*0920*/ 	.word	0xffffffff


	//   ....[138]....
        /*0924*/ 	.word	0xffffffff


	//   ....[139]....
        /*0928*/ 	.word	0xffffffff


	//----- nvinfo : EIATTR_COOP_GROUP_INSTR_OFFSETS
	.align		4
.L_548:
        /*092c*/ 	.byte	0x04, 0x28
        /*092e*/ 	.short	(.L_550 - .L_549)


	//   ....[0]....
.L_549:
        /*0930*/ 	.word	0x00000050


	//   ....[1]....
        /*0934*/ 	.word	0x00001840


	//   ....[2]....
        /*0938*/ 	.word	0x00001860


	//   ....[3]....
        /*093c*/ 	.word	0x000019a0


	//   ....[4]....
        /*0940*/ 	.word	0x000019b0


	//   ....[5]....
        /*0944*/ 	.word	0x00001ae0


	//   ....[6]....
        /*0948*/ 	.word	0x00001b00


	//   ....[7]....
        /*094c*/ 	.word	0x00001c30


	//   ....[8]....
        /*0950*/ 	.word	0x00001c40


	//   ....[9]....
        /*0954*/ 	.word	0x00001d70


	//   ....[10]....
        /*0958*/ 	.word	0x00001d90


	//   ....[11]....
        /*095c*/ 	.word	0x00001ec0


	//   ....[12]....
        /*0960*/ 	.word	0x00001ed0


	//   ....[13]....
        /*0964*/ 	.word	0x00002000


	//   ....[14]....
        /*0968*/ 	.word	0x00002020


	//   ....[15]....
        /*096c*/ 	.word	0x00002150


	//   ....[16]....
        /*0970*/ 	.word	0x00002160


	//   ....[17]....
        /*0974*/ 	.word	0x00003f30


	//   ....[18]....
        /*0978*/ 	.word	0x00003f50


	//   ....[19]....
        /*097c*/ 	.word	0x00004540


	//   ....[20]....
        /*0980*/ 	.word	0x00004570


	//   ....[21]....
        /*0984*/ 	.word	0x000045a0


	//   ....[22]....
        /*0988*/ 	.word	0x000045f0


	//   ....[23]....
        /*098c*/ 	.word	0x00004660


	//   ....[24]....
        /*0990*/ 	.word	0x000047d0


	//   ....[25]....
        /*0994*/ 	.word	0x00004c20


	//   ....[26]....
        /*0998*/ 	.word	0x00004e50


	//   ....[27]....
        /*099c*/ 	.word	0x00004e70


	//   ....[28]....
        /*09a0*/ 	.word	0x00004f30


	//   ....[29]....
        /*09a4*/ 	.word	0x00007450


	//   ....[30]....
        /*09a8*/ 	.word	0x00007460


	//   ....[31]....
        /*09ac*/ 	.word	0x00008100


	//   ....[32]....
        /*09b0*/ 	.word	0x00008130


	//   ....[33]....
        /*09b4*/ 	.word	0x000090c0


	//   ....[34]....
        /*09b8*/ 	.word	0x00009130


	//   ....[35]....
        /*09bc*/ 	.word	0x00009190


	//   ....[36]....
        /*09c0*/ 	.word	0x000091b0


	//   ....[37]....
        /*09c4*/ 	.word	0x000091f0


	//   ....[38]....
        /*09c8*/ 	.word	0x00009210


	//   ....[39]....
        /*09cc*/ 	.word	0x00009250


	//   ....[40]....
        /*09d0*/ 	.word	0x00009290


	//   ....[41]....
        /*09d4*/ 	.word	0x0000da90


	//   ....[42]....
        /*09d8*/ 	.word	0x0000dac0


	//   ....[43]....
        /*09dc*/ 	.word	0x0000db10


	//   ....[44]....
        /*09e0*/ 	.word	0x0000db90


	//   ....[45]....
        /*09e4*/ 	.word	0x0000dc10


	//   ....[46]....
        /*09e8*/ 	.word	0x0000dc40


	//   ....[47]....
        /*09ec*/ 	.word	0x0000e160


	//   ....[48]....
        /*09f0*/ 	.word	0x0000e390


	//   ....[49]....
        /*09f4*/ 	.word	0x00010e90


	//   ....[50]....
        /*09f8*/ 	.word	0x00010f00


	//   ....[51]....
        /*09fc*/ 	.word	0x00010f10


	//   ....[52]....
        /*0a00*/ 	.word	0x00010f20


	//   ....[53]....
        /*0a04*/ 	.word	0x00010f50


	//   ....[54]....
        /*0a08*/ 	.word	0x00010f70


	//   ....[55]....
        /*0a0c*/ 	.word	0x00010f80


	//   ....[56]....
        /*0a10*/ 	.word	0x00010f90


	//   ....[57]....
        /*0a14*/ 	.word	0x000124e0


	//   ....[58]....
        /*0a18*/ 	.word	0x00012900


	//   ....[59]....
        /*0a1c*/ 	.word	0x00012920


	//   ....[60]....
        /*0a20*/ 	.word	0x00012940


	//   ....[61]....
        /*0a24*/ 	.word	0x00012950


	//   ....[62]....
        /*0a28*/ 	.word	0x00012960


	//   ....[63]....
        /*0a2c*/ 	.word	0x00012970


	//   ....[64]....
        /*0a30*/ 	.word	0x00012980


	//   ....[65]....
        /*0a34*/ 	.word	0x00012990


	//   ....[66]....
        /*0a38*/ 	.word	0x00012c20


	//   ....[67]....
        /*0a3c*/ 	.word	0x00012c30


	//   ....[68]....
        /*0a40*/ 	.word	0x00012d10


	//   ....[69]....
        /*0a44*/ 	.word	0x00012d40


	//   ....[70]....
        /*0a48*/ 	.word	0x00012e00


	//   ....[71]....
        /*0a4c*/ 	.word	0x00012e30


	//   ....[72]....
        /*0a50*/ 	.word	0x00012ef0


	//   ....[73]....
        /*0a54*/ 	.word	0x00012f20


	//   ....[74]....
        /*0a58*/ 	.word	0x00012fe0


	//   ....[75]....
        /*0a5c*/ 	.word	0x00013010


	//   ....[76]....
        /*0a60*/ 	.word	0x000130d0


	//   ....[77]....
        /*0a64*/ 	.word	0x00013100


	//   ....[78]....
        /*0a68*/ 	.word	0x000131c0


	//   ....[79]....
        /*0a6c*/ 	.word	0x000131f0


	//   ....[80]....
        /*0a70*/ 	.word	0x000132b0


	//   ....[81]....
        /*0a74*/ 	.word	0x000132d0


	//   ....[82]....
        /*0a78*/ 	.word	0x00013840


	//   ....[83]....
        /*0a7c*/ 	.word	0x00013860


	//   ....[84]....
        /*0a80*/ 	.word	0x00013990


	//   ....[85]....
        /*0a84*/ 	.word	0x000139a0


	//   ....[86]....
        /*0a88*/ 	.word	0x00013ac0


	//   ....[87]....
        /*0a8c*/ 	.word	0x00013ae0


	//   ....[88]....
        /*0a90*/ 	.word	0x00013c00


	//   ....[89]....
        /*0a94*/ 	.word	0x00013c10


	//   ....[90]....
        /*0a98*/ 	.word	0x00013d30


	//   ....[91]....
        /*0a9c*/ 	.word	0x00013d50


	//   ....[92]....
        /*0aa0*/ 	.word	0x00013e70


	//   ....[93]....
        /*0aa4*/ 	.word	0x00013e80


	//   ....[94]....
        /*0aa8*/ 	.word	0x00013fa0


	//   ....[95]....
        /*0aac*/ 	.word	0x00013fc0


	//   ....[96]....
        /*0ab0*/ 	.word	0x000140e0


	//   ....[97]....
        /*0ab4*/ 	.word	0x000140f0


	//   ....[98]....
        /*0ab8*/ 	.word	0x00014280


	//   ....[99]....
        /*0abc*/ 	.word	0x00014370


	//   ....[100]....
        /*0ac0*/ 	.word	0x000143e0


	//   ....[101]....
        /*0ac4*/ 	.word	0x00014440


	//   ....[102]....
        /*0ac8*/ 	.word	0x000144a0


	//   ....[103]....
        /*0acc*/ 	.word	0x00014500


	//   ....[104]....
        /*0ad0*/ 	.word	0x00014570


	//   ....[105]....
        /*0ad4*/ 	.word	0x000145d0


	//   ....[106]....
        /*0ad8*/ 	.word	0x00014630


	//   ....[107]....
        /*0adc*/ 	.word	0x00014690


	//   ....[108]....
        /*0ae0*/ 	.word	0x00014700


	//   ....[109]....
        /*0ae4*/ 	.word	0x00014760


	//   ....[110]....
        /*0ae8*/ 	.word	0x000147c0


	//   ....[111]....
        /*0aec*/ 	.word	0x00014820


	//   ....[112]....
        /*0af0*/ 	.word	0x00014890


	//   ....[113]....
        /*0af4*/ 	.word	0x000148f0


	//   ....[114]....
        /*0af8*/ 	.word	0x00014950


	//   ....[115]....
        /*0afc*/ 	.word	0x000149b0


	//   ....[116]....
        /*0b00*/ 	.word	0x00014a10


	//   ....[117]....
        /*0b04*/ 	.word	0x00014a60


	//   ....[118]....
        /*0b08*/ 	.word	0x00014ac0


	//   ....[119]....
        /*0b0c*/ 	.word	0x00014b10


	//   ....[120]....
        /*0b10*/ 	.word	0x00014b70


	//   ....[121]....
        /*0b14*/ 	.word	0x00014bc0


	//   ....[122]....
        /*0b18*/ 	.word	0x00014c20


	//   ....[123]....
        /*0b1c*/ 	.word	0x00014c80


	//   ....[124]....
        /*0b20*/ 	.word	0x00014cf0


	//   ....[125]....
        /*0b24*/ 	.word	0x00014d50


	//   ....[126]....
        /*0b28*/ 	.word	0x00014db0


	//   ....[127]....
        /*0b2c*/ 	.word	0x00014e10


	//   ....[128]....
        /*0b30*/ 	.word	0x00014e80


	//   ....[129]....
        /*0b34*/ 	.word	0x00014ee0


	//   ....[130]....
        /*0b38*/ 	.word	0x00014f40


	//   ....[131]....
        /*0b3c*/ 	.word	0x00014fa0


	//   ....[132]....
        /*0b40*/ 	.word	0x00015010


	//   ....[133]....
        /*0b44*/ 	.word	0x00015070


	//   ....[134]....
        /*0b48*/ 	.word	0x000150d0


	//   ....[135]....
        /*0b4c*/ 	.word	0x00015130


	//   ....[136]....
        /*0b50*/ 	.word	0x000151a0


	//   ....[137]....
        /*0b54*/ 	.word	0x00015200


	//   ....[138]....
        /*0b58*/ 	.word	0x00015260


	//   ....[139]....
        /*0b5c*/ 	.word	0x000152d0


	//----- nvinfo : EIATTR_EXIT_INSTR_OFFSETS
	.align		4
.L_550:
        /*0b60*/ 	.byte	0x04, 0x1c
        /*0b62*/ 	.short	(.L_552 - .L_551)


	//   ....[0]....
.L_551:
        /*0b64*/ 	.word	0x000000a0


	//   ....[1]....
        /*0b68*/ 	.word	0x00014320


	//----- nvinfo : EIATTR_MAX_THREADS
	.align		4
.L_552:
        /*0b6c*/ 	.byte	0x04, 0x05
        /*0b6e*/ 	.short	(.L_554 - .L_553)
.L_553:
        /*0b70*/ 	.word	0x00000080
        /*0b74*/ 	.word	0x00000001
        /*0b78*/ 	.word	0x00000001


	//----- nvinfo : EIATTR_CRS_STACK_SIZE
	.align		4
.L_554:
        /*0b7c*/ 	.byte	0x04, 0x1e
        /*0b7e*/ 	.short	(.L_556 - .L_555)
.L_555:
        /*0b80*/ 	.word	0x00000000
.L_556:


//--------------------- .nv.info._ZN7cutlass13device_kernelIN5flash19enable_sm80_to_sm89INS1_16FlashAttnFwdSm80INS1_25CollectiveMainloopFwdSm80ILi4ELi1ELb0EN4cute5tupleIJNS5_1CILi128EEENS7_ILi64EEES8_EEELi128ENS_10bfloat16_tEfNS_4arch4Sm80ELb1ELb0ELb1ELb1ELb0ELb0ELb1ELb0EEENS1_21CollectiveEpilogueFwdINS6_IJS8_S8_S9_EEENS6_IJNS7_ILi1EEESH_SH_EEESB_SD_Li128ELb1ELb1ELb0ELb0EEENS1_19SingleTileSchedulerILb1ELb0ELb1ELi128EEEEEEEEEvNT_6ParamsE --------------------------
	.section	.nv.info._ZN7cutlass13device_kernelIN5flash19enable_sm80_to_sm89INS1_16FlashAttnFwdSm80INS1_25CollectiveMainloopFwdSm80ILi4ELi1ELb0EN4cute5tupleIJNS5_1CILi128EEENS7_ILi64EEES8_EEELi128ENS_10bfloat16_tEfNS_4arch4Sm80ELb1ELb0ELb1ELb1ELb0ELb0ELb1ELb0EEENS1_21CollectiveEpilogueFwdINS6_IJS8_S8_S9_EEENS6_IJNS7_ILi1EEESH_SH_EEESB_SD_Li128ELb1ELb1ELb0ELb0EEENS1_19SingleTileSchedulerILb1ELb0ELb1ELi128EEEEEEEEEvNT_6ParamsE,"",@"SHT_CUDA_INFO"
	.sectionflags	@""
	.align	4


	//----- nvinfo : EIATTR_CUDA_API_VERSION
	.align		4
        /*0000*/ 	.byte	0x04, 0x37
        /*0002*/ 	.short	(.L_558 - .L_557)
.L_557:
        /*0004*/ 	.word	0x00000082


	//----- nvinfo : EIATTR_SW2861232_WAR
	.align		4
.L_558:
        /*0008*/ 	.byte	0x01, 0x35
	.zero		2


	//----- nvinfo : EIATTR_PARAM_CBANK
	.align		4
        /*000c*/ 	.byte	0x04, 0x0a
        /*000e*/ 	.short	(.L_560 - .L_559)
	.align		4
.L_559:
        /*0010*/ 	.word	index@(.nv.constant0._ZN7cutlass13device_kernelIN5flash19enable_sm80_to_sm89INS1_16FlashAttnFwdSm80INS1_25CollectiveMainloopFwdSm80ILi4ELi1ELb0EN4cute5tupleIJNS5_1CILi128EEENS7_ILi64EEES8_EEELi128ENS_10bfloat16_tEfNS_4arch4Sm80ELb1ELb0ELb1ELb1ELb0ELb0ELb1ELb0EEENS1_21CollectiveEpilogueFwdINS6_IJS8_S8_S9_EEENS6_IJNS7_ILi1EEESH_SH_EEESB_SD_Li128ELb1ELb1ELb0ELb0EEENS1_19SingleTileSchedulerILb1ELb0ELb1ELi128EEEEEEEEEvNT_6ParamsE)
        /*0014*/ 	.short	0x0160
        /*0016*/ 	.short	0x0418


	//----- nvinfo : EIATTR_CBANK_PARAM_SIZE
	.align		4
.L_560:
        /*0018*/ 	.byte	0x03, 0x19
        /*001a*/ 	.short	0x0418


	//----- nvinfo : EIATTR_KPARAM_INFO
	.align		4
        /*001c*/ 	.byte	0x04, 0x17
        /*001e*/ 	.short	(.L_562 - .L_561)
.L_561:
        /*0020*/ 	.word	0x00000000
        /*0024*/ 	.short	0x0000
        /*0026*/ 	.short	0x0000
        /*0028*/ 	.byte	0x00, 0xf0, 0x61, 0x10


	//----- nvinfo : EIATTR_MAXREG_COUNT
	.align		4
.L_562:
        /*002c*/ 	.byte	0x03, 0x1b
        /*002e*/ 	.short	0x00ff


	//----- nvinfo : EIATTR_NUM_BARRIERS
	.align		4
        /*0030*/ 	.byte	0x02, 0x4c
        /*0032*/ 	.byte	0x02
	.zero		1


	//----- nvinfo : EIATTR_ANNOTATIONS
	.align		4
        /*0034*/ 	.byte	0x04, 0x55
        /*0036*/ 	.short	(.L_564 - .L_563)


	//   ....[0]....
.L_563:
        /* <DEDUP_REMOVED lines=81> */


	//----- nvinfo : EIATTR_MERCURY_ISA_VERSION
	.align		4
.L_564:
        /*0530*/ 	.byte	0x03, 0x5f
        /*0532*/ 	.short	0x0000


	//----- nvinfo : EIATTR_INT_WARP_WIDE_INSTR_OFFSETS
	.align		4
        /*0534*/ 	.byte	0x04, 0x31
        /*0536*/ 	.short	(.L_566 - .L_565)


	//   ....[0]....
.L_565:
        /*0538*/ 	.word	0x00001e80


	//----- nvinfo : EIATTR_COOP_GROUP_MASK_REGIDS
	.align		4
.L_566:
        /*053c*/ 	.byte	0x04, 0x29
        /*053e*/ 	.short	(.L_568 - .L_567)


	//   ....[0]....
.L_567:
        /*0540*/ 	.word	0xffffffff


	//   ....[1]....
        /*0544*/ 	.word	0xffffffff


	//   ....[2]....
        /*0548*/ 	.word	0xffffffff


	//   ....[3]....
        /*054c*/ 	.word	0xffffffff


	//   ....[4]....
        /*0550*/ 	.word	0xffffffff


	//   ....[5]....
        /*0554*/ 	.word	0xffffffff


	//   ....[6]....
        /*0558*/ 	.word	0xffffffff


	//   ....[7]....
        /*055c*/ 	.word	0xffffffff


	//   ....[8]....
        /*0560*/ 	.word	0xffffffff


	//   ....[9]....
        /*0564*/ 	.word	0xffffffff


	//   ....[10]....
        /*0568*/ 	.word	0xffffffff


	//   ....[11]....
        /*056c*/ 	.word	0xffffffff


	//   ....[12]....
        /*0570*/ 	.word	0xffffffff


	//   ....[13]....
        /*0574*/ 	.word	0xffffffff


	//   ....[14]....
        /*0578*/ 	.word	0xffffffff


	//   ....[15]....
        /*057c*/ 	.word	0xffffffff


	//   ....[16]....
        /*0580*/ 	.word	0xffffffff


	//   ....[17]....
        /*0584*/ 	.word	0xffffffff


	//   ....[18]....
        /*0588*/ 	.word	0xffffffff


	//   ....[19]....
        /*058c*/ 	.word	0xffffffff


	//   ....[20]....
        /*0590*/ 	.word	0xffffffff


	//   ....[21]....
        /*0594*/ 	.word	0xffffffff


	//   ....[22]....
        /*0598*/ 	.word	0xffffffff


	//   ....[23]....
        /*059c*/ 	.word	0xffffffff


	//   ....[24]....
        /*05a0*/ 	.word	0xffffffff


	//   ....[25]....
        /*05a4*/ 	.word	0xffffffff


	//   ....[26]....
        /*05a8*/ 	.word	0xffffffff


	//   ....[27]....
        /*05ac*/ 	.word	0xffffffff


	//   ....[28]....
        /*05b0*/ 	.word	0xffffffff


	//   ....[29]....
        /*05b4*/ 	.word	0xffffffff


	//   ....[30]....
        /*05b8*/ 	.word	0xffffffff


	//   ....[31]....
        /*05bc*/ 	.word	0xffffffff


	//   ....[32]....
        /*05c0*/ 	.word	0xffffffff


	//   ....[33]....
        /*05c4*/ 	.word	0xffffffff


	//   ....[34]....
        /*05c8*/ 	.word	0xffffffff


	//   ....[35]....
        /*05cc*/ 	.word	0xffffffff


	//   ....[36]....
        /*05d0*/ 	.word	0xffffffff


	//   ....[37]....
        /*05d4*/ 	.word	0xffffffff


	//   ....[38]....
        /*05d8*/ 	.word	0xffffffff


	//   ....[39]....
        /*05dc*/ 	.word	0xffffffff


	//   ....[40]....
        /*05e0*/ 	.word	0xffffffff


	//   ....[41]....
        /*05e4*/ 	.word	0xffffffff


	//   ....[42]....
        /*05e8*/ 	.word	0xffffffff


	//   ....[43]....
        /*05ec*/ 	.word	0xffffffff


	//   ....[44]....
        /*05f0*/ 	.word	0xffffffff


	//   ....[45]....
        /*05f4*/ 	.word	0xffffffff


	//   ....[46]....
        /*05f8*/ 	.word	0xffffffff


	//   ....[47]....
        /*05fc*/ 	.word	0xffffffff


	//   ....[48]....
        /*0600*/ 	.word	0xffffffff


	//   ....[49]....
        /*0604*/ 	.word	0xffffffff


	//   ....[50]....
        /*0608*/ 	.word	0xffffffff


	//   ....[51]....
        /*060c*/ 	.word	0xffffffff


	//   ....[52]....
        /*0610*/ 	.word	0xffffffff


	//   ....[53]....
        /*0614*/ 	.word	0xffffffff


	//   ....[54]....
        /*0618*/ 	.word	0xffffffff


	//   ....[55]....
        /*061c*/ 	.word	0xffffffff


	//   ....[56]....
        /*0620*/ 	.word	0xffffffff


	//   ....[57]....
        /*0624*/ 	.word	0xffffffff


	//   ....[58]....
        /*0628*/ 	.word	0xffffffff


	//   ....[59]....
        /*062c*/ 	.word	0xffffffff


	//   ....[60]....
        /*0630*/ 	.word	0xffffffff


	//   ....[61]....
        /*0634*/ 	.word	0xffffffff


	//   ....[62]....
        /*0638*/ 	.word	0xffffffff


	//   ....[63]....
        /*063c*/ 	.word	0xffffffff


	//   ....[64]....
        /*0640*/ 	.word	0xffffffff


	//   ....[65]....
        /*0644*/ 	.word	0xffffffff


	//   ....[66]....
        /*0648*/ 	.word	0xffffffff


	//   ....[67]....
        /*064c*/ 	.word	0xffffffff


	//   ....[68]....
        /*0650*/ 	.word	0xffffffff


	//   ....[69]....
        /*0654*/ 	.word	0xffffffff


	//   ....[70]....
        /*0658*/ 	.word	0xffffffff


	//   ....[71]....
        /*065c*/ 	.word	0xffffffff


	//   ....[72]....
        /*0660*/ 	.word	0xffffffff


	//   ....[73]....
        /*0664*/ 	.word	0xffffffff


	//   ....[74]....
        /*0668*/ 	.word	0xffffffff


	//   ....[75]....
        /*066c*/ 	.word	0xffffffff


	//   ....[76]....
        /*0670*/ 	.word	0xffffffff


	//   ....[77]....
        /*0674*/ 	.word	0xffffffff


	//   ....[78]....
        /*0678*/ 	.word	0xffffffff


	//   ....[79]....
        /*067c*/ 	.word	0xffffffff


	//   ....[80]....
        /*0680*/ 	.word	0xffffffff


	//   ....[81]....
        /*0684*/ 	.word	0xffffffff


	//   ....[82]....
        /*0688*/ 	.word	0xffffffff


	//   ....[83]....
        /*068c*/ 	.word	0xffffffff


	//   ....[84]....
        /*0690*/ 	.word	0xffffffff


	//   ....[85]....
        /*0694*/ 	.word	0xffffffff


	//   ....[86]....
        /*0698*/ 	.word	0xffffffff


	//   ....[87]....
        /*069c*/ 	.word	0xffffffff


	//   ....[88]....
        /*06a0*/ 	.word	0xffffffff


	//   ....[89]....
        /*06a4*/ 	.word	0xffffffff


	//   ....[90]....
        /*06a8*/ 	.word	0xffffffff


	//   ....[91]....
        /*06ac*/ 	.word	0xffffffff


	//   ....[92]....
        /*06b0*/ 	.word	0xffffffff


	//   ....[93]....
        /*06b4*/ 	.word	0xffffffff


	//   ....[94]....
        /*06b8*/ 	.word	0xffffffff


	//   ....[95]....
        /*06bc*/ 	.word	0xffffffff


	//   ....[96]....
        /*06c0*/ 	.word	0xffffffff


	//----- nvinfo : EIATTR_COOP_GROUP_INSTR_OFFSETS
	.align		4
.L_568:
        /*06c4*/ 	.byte	0x04, 0x28
        /*06c6*/ 	.short	(.L_570 - .L_569)


	//   ....[0]....
.L_569:
        /*06c8*/ 	.word	0x00000090


	//   ....[1]....
        /*06cc*/ 	.word	0x000012c0


	//   ....[2]....
        /*06d0*/ 	.word	0x000012f0


	//   ....[3]....
        /*06d4*/ 	.word	0x00001580


	//   ....[4]....
        /*06d8*/ 	.word	0x000015b0


	//   ....[5]....
        /*06dc*/ 	.word	0x00001690


	//   ....[6]....
        /*06e0*/ 	.word	0x000016c0


	//   ....[7]....
        /*06e4*/ 	.word	0x000017a0


	//   ....[8]....
        /*06e8*/ 	.word	0x000017d0


	//   ....[9]....
        /*06ec*/ 	.word	0x000018b0


	//   ....[10]....
        /*06f0*/ 	.word	0x000018e0


	//   ....[11]....
        /*06f4*/ 	.word	0x000019c0


	//   ....[12]....
        /*06f8*/ 	.word	0x000019f0


	//   ....[13]....
        /*06fc*/ 	.word	0x00001ad0


	//   ....[14]....
        /*0700*/ 	.word	0x00001b00


	//   ....[15]....
        /*0704*/ 	.word	0x00001be0


	//   ....[16]....
        /*0708*/ 	.word	0x00001c30


	//   ....[17]....
        /*070c*/ 	.word	0x00003d90


	//   ....[18]....
        /*0710*/ 	.word	0x00003dd0


	//   ....[19]....
        /*0714*/ 	.word	0x00004510


	//   ....[20]....
        /*0718*/ 	.word	0x00004620


	//   ....[21]....
        /*071c*/ 	.word	0x00004630


	//   ....[22]....
        /*0720*/ 	.word	0x00004670


	//   ....[23]....
        /*0724*/ 	.word	0x000046a0


	//   ....[24]....
        /*0728*/ 	.word	0x000046d0


	//   ....[25]....
        /*072c*/ 	.word	0x00004e80


	//   ....[26]....
        /*0730*/ 	.word	0x00004fe0


	//   ....[27]....
        /*0734*/ 	.word	0x000050b0


	//   ....[28]....
        /*0738*/ 	.word	0x00005310


	//   ....[29]....
        /*073c*/ 	.word	0x00008000


	//   ....[30]....
        /*0740*/ 	.word	0x00008020


	//   ....[31]....
        /*0744*/ 	.word	0x00008940


	//   ....[32]....
        /*0748*/ 	.word	0x00008a30


	//   ....[33]....
        /*074c*/ 	.word	0x000097b0


	//   ....[34]....
        /*0750*/ 	.word	0x000098a0


	//   ....[35]....
        /*0754*/ 	.word	0x00009910


	//   ....[36]....
        /*0758*/ 	.word	0x00009ae0


	//   ....[37]....
        /*075c*/ 	.word	0x00009b60


	//   ....[38]....
        /*0760*/ 	.word	0x00009e60


	//   ....[39]....
        /*0764*/ 	.word	0x00009f70


	//   ....[40]....
        /*0768*/ 	.word	0x0000a170


	//   ....[41]....
        /*076c*/ 	.word	0x0000e340


	//   ....[42]....
        /*0770*/ 	.word	0x0000e5f0


	//   ....[43]....
        /*0774*/ 	.word	0x0000e6d0


	//   ....[44]....
        /*0778*/ 	.word	0x0000e7a0


	//   ....[45]....
        /*077c*/ 	.word	0x0000e850


	//   ....[46]....
        /*0780*/ 	.word	0x0000e880


	//   ....[47]....
        /*0784*/ 	.word	0x0000ea10


	//   ....[48]....
        /*0788*/ 	.word	0x0000eea0


	//   ....[49]....
        /*078c*/ 	.word	0x000115d0


	//   ....[50]....
        /*0790*/ 	.word	0x000115e0


	//   ....[51]....
        /*0794*/ 	.word	0x000115f0


	//   ....[52]....
        /*0798*/ 	.word	0x00011600


	//   ....[53]....
        /*079c*/ 	.word	0x00011630


	//   ....[54]....
        /*07a0*/ 	.word	0x00011650


	//   ....[55]....
        /*07a4*/ 	.word	0x00011670


	//   ....[56]....
        /*07a8*/ 	.word	0x00011680


	//   ....[57]....
        /*07ac*/ 	.word	0x000131c0


	//   ....[58]....
        /*07b0*/ 	.word	0x000131e0


	//   ....[59]....
        /*07b4*/ 	.word	0x00013210


	//   ....[60]....
        /*07b8*/ 	.word	0x00013230


	//   ....[61]....
        /*07bc*/ 	.word	0x00013250


	//   ....[62]....
        /*07c0*/ 	.word	0x00013270


	//   ....[63]....
        /*07c4*/ 	.word	0x00013280


	//   ....[64]....
        /*07c8*/ 	.word	0x00013290


	//   ....[65]....
        /*07cc*/ 	.word	0x000134d0


	//   ....[66]....
        /*07d0*/ 	.word	0x000134e0


	//   ....[67]....
        /*07d4*/ 	.word	0x000135e0


	//   ....[68]....
        /*07d8*/ 	.word	0x00013610


	//   ....[69]....
        /*07dc*/ 	.word	0x000136f0


	//   ....[70]....
        /*07e0*/ 	.word	0x00013720


	//   ....[71]....
        /*07e4*/ 	.word	0x00013800


	//   ....[72]....
        /*07e8*/ 	.word	0x00013830


	//   ....[73]....
        /*07ec*/ 	.word	0x00013910


	//   ....[74]....
        /*07f0*/ 	.word	0x00013940


	//   ....[75]....
        /*07f4*/ 	.word	0x00013a20


	//   ....[76]....
        /*07f8*/ 	.word	0x00013a50


	//   ....[77]....
        /*07fc*/ 	.word	0x00013b30


	//   ....[78]....
        /*0800*/ 	.word	0x00013b60


	//   ....[79]....
        /*0804*/ 	.word	0x00013c40


	//   ....[80]....
        /*0808*/ 	.word	0x00013c60


	//   ....[81]....
        /*080c*/ 	.word	0x00014410


	//   ....[82]....
        /*0810*/ 	.word	0x00014420


	//   ....[83]....
        /*0814*/ 	.word	0x000144f0


	//   ....[84]....
        /*0818*/ 	.word	0x00014520


	//   ....[85]....
        /*081c*/ 	.word	0x000145f0


	//   ....[86]....
        /*0820*/ 	.word	0x00014620


	//   ....[87]....
        /*0824*/ 	.word	0x000146f0


	//   ....[88]....
        /*0828*/ 	.word	0x00014720


	//   ....[89]....
        /*082c*/ 	.word	0x000147f0


	//   ....[90]....
        /*0830*/ 	.word	0x00014820


	//   ....[91]....
        /*0834*/ 	.word	0x000148f0


	//   ....[92]....
        /*0838*/ 	.word	0x00014920


	//   ....[93]....
        /*083c*/ 	.word	0x000149f0


	//   ....[94]....
        /*0840*/ 	.word	0x00014a20


	//   ....[95]....
        /*0844*/ 	.word	0x00014af0


	//   ....[96]....
        /*0848*/ 	.word	0x00014b10


	//----- nvinfo : EIATTR_EXIT_INSTR_OFFSETS
	.align		4
.L_570:
        /*084c*/ 	.byte	0x04, 0x1c
        /*084e*/ 	.short	(.L_572 - .L_571)


	//   ....[0]....
.L_571:
        /*0850*/ 	.word	0x00000350


	//   ....[1]....
        /*0854*/ 	.word	0x00013c70


	//   ....[2]....
        /*0858*/ 	.word	0x00013cd0


	//   ....[3]....
        /*085c*/ 	.word	0x00013d30


	//   ....[4]....
        /*0860*/ 	.word	0x00014b20


	//   ....[5]....
        /*0864*/ 	.word	0x00014b70


	//   ....[6]....
        /*0868*/ 	.word	0x00014bd0


	//----- nvinfo : EIATTR_CTAIDZ_USED
	.align		4
.L_572:
        /*086c*/ 	.byte	0x01, 0x04
	.zero		2


	//----- nvinfo : EIATTR_MAX_THREADS
	.align		4
        /*0870*/ 	.byte	0x04, 0x05
        /*0872*/ 	.short	(.L_574 - .L_573)
.L_573:
        /*0874*/ 	.word	0x00000080
        /*0878*/ 	.word	0x00000001
        /*087c*/ 	.word	0x00000001


	//----- nvinfo : EIATTR_CRS_STACK_SIZE
	.align		4
.L_574:
        /*0880*/ 	.byte	0x04, 0x1e
        /*0882*/ 	.short	(.L_576 - .L_575)
.L_575:
        /*0884*/ 	.word	0x00000000
.L_576:


//--------------------- .nv.info._ZN7cutlass13device_kernelIN5flash19enable_sm80_to_sm89INS1_16FlashAttnFwdSm80INS1_25CollectiveMainloopFwdSm80ILi4ELi1ELb0EN4cute5tupleIJNS5_1CILi128EEENS7_ILi64EEES8_EEELi128ENS_10bfloat16_tEfNS_4arch4Sm80ELb1ELb0ELb1ELb1ELb0ELb1ELb1ELb0EEENS1_21CollectiveEpilogueFwdINS6_IJS8_S8_S9_EEENS6_IJNS7_ILi1EEESH_SH_EEESB_SD_Li128ELb1ELb1ELb0ELb0EEENS1_19SingleTileSchedulerILb1ELb0ELb1ELi128EEEEEEEEEvNT_6ParamsE --------------------------
	.section	.nv.info._ZN7cutlass13device_kernelIN5flash19enable_sm80_to_sm89INS1_16FlashAttnFwdSm80INS1_25CollectiveMainloopFwdSm80ILi4ELi1ELb0EN4cute5tupleIJNS5_1CILi128EEENS7_ILi64EEES8_EEELi128ENS_10bfloat16_tEfNS_4arch4Sm80ELb1ELb0ELb1ELb1ELb0ELb1ELb1ELb0EEENS1_21CollectiveEpilogueFwdINS6_IJS8_S8_S9_EEENS6_IJNS7_ILi1EEESH_SH_EEESB_SD_Li128ELb1ELb1ELb0ELb0EEENS1_19SingleTileSchedulerILb1ELb0ELb1ELi128EEEEEEEEEvNT_6ParamsE,"",@"SHT_CUDA_INFO"
	.sectionflags	@""
	.align	4


	//----- nvinfo : EIATTR_CUDA_API_VERSION
	.align		4
        /*0000*/ 	.byte	0x04, 0x37
        /*0002*/ 	.short	(.L_578 - .L_577)
.L_577:
        /*0004*/ 	.word	0x00000082


	//----- nvinfo : EIATTR_SW2861232_WAR
	.align		4
.L_578:
        /*0008*/ 	.byte	0x01, 0x35
	.zero		2


	//----- nvinfo : EIATTR_PARAM_CBANK
	.align		4
        /*000c*/ 	.byte	0x04, 0x0a
        /*000e*/ 	.short	(.L_580 - .L_579)
	.align		4
.L_579:
        /*0010*/ 	.word	index@(.nv.constant0._ZN7cutlass13device_kernelIN5flash19enable_sm80_to_sm89INS1_16FlashAttnFwdSm80INS1_25CollectiveMainloopFwdSm80ILi4ELi1ELb0EN4cute5tupleIJNS5_1CILi128EEENS7_ILi64EEES8_EEELi128ENS_10bfloat16_tEfNS_4arch4Sm80ELb1ELb0ELb1ELb1ELb0ELb1ELb1ELb0EEENS1_21CollectiveEpilogueFwdINS6_IJS8_S8_S9_EEENS6_IJNS7_ILi1EEESH_SH_EEESB_SD_Li128ELb1ELb1ELb0ELb0EEENS1_19SingleTileSchedulerILb1ELb0ELb1ELi128EEEEEEEEEvNT_6ParamsE)
        /*0014*/ 	.short	0x0160
        /*0016*/ 	.short	0x0418


	//----- nvinfo : EIATTR_CBANK_PARAM_SIZE
	.align		4
.L_580:
        /*0018*/ 	.byte	0x03, 0x19
        /*001a*/ 	.short	0x0418


	//----- nvinfo : EIATTR_KPARAM_INFO
	.align		4
        /*001c*/ 	.byte	0x04, 0x17
        /*001e*/ 	.short	(.L_582 - .L_581)
.L_581:
        /*0020*/ 	.word	0x00000000
        /*0024*/ 	.short	0x0000
        /*0026*/ 	.short	0x0000
        /*0028*/ 	.byte	0x00, 0xf0, 0x61, 0x10


	//----- nvinfo : EIATTR_MAXREG_COUNT
	.align		4
.L_582:
        /*002c*/ 	.byte	0x03, 0x1b
        /*002e*/ 	.short	0x00ff


	//----- nvinfo : EIATTR_NUM_BARRIERS
	.align		4
        /*0030*/ 	.byte	0x02, 0x4c
        /*0032*/ 	.byte	0x02
	.zero		1


	//----- nvinfo : EIATTR_ANNOTATIONS
	.align		4
        /*0034*/ 	.byte	0x04, 0x55
        /*0036*/ 	.short	(.L_584 - .L_583)


	//   ....[0]....
.L_583:
        /* <DEDUP_REMOVED lines=106> */


	//----- nvinfo : EIATTR_MERCURY_ISA_VERSION
	.align		4
.L_584:
        /*06c0*/ 	.byte	0x03, 0x5f
        /*06c2*/ 	.short	0x0000


	//----- nvinfo : EIATTR_INT_WARP_WIDE_INSTR_OFFSETS
	.align		4
        /*06c4*/ 	.byte	0x04, 0x31
        /*06c6*/ 	.short	(.L_586 - .L_585)


	//   ....[0]....
.L_585:
        /*06c8*/ 	.word	0x00009bd0


	//----- nvinfo : EIATTR_COOP_GROUP_MASK_REGIDS
	.align		4
.L_586:
        /*06cc*/ 	.byte	0x04, 0x29
        /*06ce*/ 	.short	(.L_588 - .L_587)


	//   ....[0]....
.L_587:
        /*06d0*/ 	.word	0xffffffff


	//   ....[1]....
        /*06d4*/ 	.word	0xffffffff


	//   ....[2]....
        /*06d8*/ 	.word	0xffffffff


	//   ....[3]....
        /*06dc*/ 	.word	0xffffffff


	//   ....[4]....
        /*06e0*/ 	.word	0xffffffff


	//   ....[5]....
        /*06e4*/ 	.word	0xffffffff


	//   ....[6]....
        /*06e8*/ 	.word	0xffffffff


	//   ....[7]....
        /*06ec*/ 	.word	0xffffffff


	//   ....[8]....
        /*06f0*/ 	.word	0xffffffff


	//   ....[9]....
        /*06f4*/ 	.word	0xffffffff


	//   ....[10]....
        /*06f8*/ 	.word	0xffffffff


	//   ....[11]....
        /*06fc*/ 	.word	0xffffffff


	//   ....[12]....
        /*0700*/ 	.word	0xffffffff


	//   ....[13]....
        /*0704*/ 	.word	0xffffffff


	//   ....[14]....
        /*0708*/ 	.word	0xffffffff


	//   ....[15]....
        /*070c*/ 	.word	0xffffffff


	//   ....[16]....
        /*0710*/ 	.word	0xffffffff


	//   ....[17]....
        /*0714*/ 	.word	0xffffffff


	//   ....[18]....
        /*0718*/ 	.word	0xffffffff


	//   ....[19]....
        /*071c*/ 	.word	0xffffffff


	//   ....[20]....
        /*0720*/ 	.word	0xffffffff


	//   ....[21]....
        /*0724*/ 	.word	0xffffffff


	//   ....[22]....
        /*0728*/ 	.word	0xffffffff


	//   ....[23]....
        /*072c*/ 	.word	0xffffffff


	//   ....[24]....
        /*0730*/ 	.word	0xffffffff


	//   ....[25]....
        /*0734*/ 	.word	0xffffffff


	//   ....[26]....
        /*0738*/ 	.word	0xffffffff


	//   ....[27]....
        /*073c*/ 	.word	0xffffffff


	//   ....[28]....
        /*0740*/ 	.word	0xffffffff


	//   ....[29]....
        /*0744*/ 	.word	0xffffffff


	//   ....[30]....
        /*0748*/ 	.word	0xffffffff


	//   ....[31]....
        /*074c*/ 	.word	0xffffffff


	//   ....[32]....
        /*0750*/ 	.word	0xffffffff


	//   ....[33]....
        /*0754*/ 	.word	0xffffffff


	//   ....[34]....
        /*0758*/ 	.word	0xffffffff


	//   ....[35]....
        /*075c*/ 	.word	0xffffffff


	//   ....[36]....
        /*0760*/ 	.word	0xffffffff


	//   ....[37]....
        /*0764*/ 	.word	0xffffffff


	//   ....[38]....
        /*0768*/ 	.word	0xffffffff


	//   ....[39]....
        /*076c*/ 	.word	0xffffffff


	//   ....[40]....
        /*0770*/ 	.word	0xffffffff


	//   ....[41]....
        /*0774*/ 	.word	0xffffffff


	//   ....[42]....
        /*0778*/ 	.word	0xffffffff


	//   ....[43]....
        /*077c*/ 	.word	0xffffffff


	//   ....[44]....
        /*0780*/ 	.word	0xffffffff


	//   ....[45]....
        /*0784*/ 	.word	0xffffffff


	//   ....[46]....
        /*0788*/ 	.word	0xffffffff


	//   ....[47]....
        /*078c*/ 	.word	0xffffffff


	//   ....[48]....
        /*0790*/ 	.word	0xffffffff


	//   ....[49]....
        /*0794*/ 	.word	0xffffffff


	//   ....[50]....
        /*0798*/ 	.word	0xffffffff


	//   ....[51]....
        /*079c*/ 	.word	0xffffffff


	//   ....[52]....
        /*07a0*/ 	.word	0xffffffff


	//   ....[53]....
        /*07a4*/ 	.word	0xffffffff


	//   ....[54]....
        /*07a8*/ 	.word	0xffffffff


	//   ....[55]....
        /*07ac*/ 	.word	0xffffffff


	//   ....[56]....
        /*07b0*/ 	.word	0xffffffff


	//   ....[57]....
        /*07b4*/ 	.word	0xffffffff


	//   ....[58]....
        /*07b8*/ 	.word	0xffffffff


	//   ....[59]....
        /*07bc*/ 	.word	0xffffffff


	//   ....[60]....
        /*07c0*/ 	.word	0xffffffff


	//   ....[61]....
        /*07c4*/ 	.word	0xffffffff


	//   ....[62]....
        /*07c8*/ 	.word	0xffffffff


	//   ....[63]....
        /*07cc*/ 	.word	0xffffffff


	//   ....[64]....
        /*07d0*/ 	.word	0xffffffff


	//   ....[65]....
        /*07d4*/ 	.word	0xffffffff


	//   ....[66]....
        /*07d8*/ 	.word	0xffffffff


	//   ....[67]....
        /*07dc*/ 	.word	0xffffffff


	//   ....[68]....
        /*07e0*/ 	.word	0xffffffff


	//   ....[69]....
        /*07e4*/ 	.word	0xffffffff


	//   ....[70]....
        /*07e8*/ 	.word	0xffffffff


	//   ....[71]....
        /*07ec*/ 	.word	0xffffffff


	//   ....[72]....
        /*07f0*/ 	.word	0xffffffff


	//   ....[73]....
        /*07f4*/ 	.word	0xffffffff


	//   ....[74]....
        /*07f8*/ 	.word	0xffffffff


	//   ....[75]....
        /*07fc*/ 	.word	0xffffffff


	//   ....[76]....
        /*0800*/ 	.word	0xffffffff


	//   ....[77]....
        /*0804*/ 	.word	0xffffffff


	//   ....[78]....
        /*0808*/ 	.word	0xffffffff


	//   ....[79]....
        /*080c*/ 	.word	0xffffffff


	//   ....[80]....
        /*0810*/ 	.word	0xffffffff


	//   ....[81]....
        /*0814*/ 	.word	0xffffffff


	//   ....[82]....
        /*0818*/ 	.word	0xffffffff


	//   ....[83]....
        /*081c*/ 	.word	0xffffffff


	//   ....[84]....
        /*0820*/ 	.word	0xffffffff


	//   ....[85]....
        /*0824*/ 	.word	0xffffffff


	//   ....[86]....
        /*0828*/ 	.word	0xffffffff


	//   ....[87]....
        /*082c*/ 	.word	0xffffffff


	//   ....[88]....
        /*0830*/ 	.word	0xffffffff


	//   ....[89]....
        /*0834*/ 	.word	0xffffffff


	//   ....[90]....
        /*0838*/ 	.word	0xffffffff


	//   ....[91]....
        /*083c*/ 	.word	0xffffffff


	//   ....[92]....
        /*0840*/ 	.word	0xffffffff


	//   ....[93]....
        /*0844*/ 	.word	0xffffffff


	//   ....[94]....
        /*0848*/ 	.word	0xffffffff


	//   ....[95]....
        /*084c*/ 	.word	0xffffffff


	//   ....[96]....
        /*0850*/ 	.word	0xffffffff


	//   ....[97]....
        /*0854*/ 	.word	0xffffffff


	//   ....[98]....
        /*0858*/ 	.word	0xffffffff


	//   ....[99]....
        /*085c*/ 	.word	0xffffffff


	//   ....[100]....
        /*0860*/ 	.word	0xffffffff


	//   ....[101]....
        /*0864*/ 	.word	0xffffffff


	//   ....[102]....
        /*0868*/ 	.word	0xffffffff


	//   ....[103]....
        /*086c*/ 	.word	0xffffffff


	//   ....[104]....
        /*0870*/ 	.word	0xffffffff


	//   ....[105]....
        /*0874*/ 	.word	0xffffffff


	//   ....[106]....
        /*0878*/ 	.word	0xffffffff


	//   ....[107]....
        /*087c*/ 	.word	0xffffffff


	//   ....[108]....
        /*0880*/ 	.word	0xffffffff


	//   ....[109]....
        /*0884*/ 	.word	0xffffffff


	//   ....[110]....
        /*0888*/ 	.word	0xffffffff


	//   ....[111]....
        /*088c*/ 	.word	0xffffffff


	//   ....[112]....
        /*0890*/ 	.word	0xffffffff


	//   ....[113]....
        /*0894*/ 	.word	0xffffffff


	//   ....[114]....
        /*0898*/ 	.word	0xffffffff


	//   ....[115]....
        /*089c*/ 	.word	0xffffffff


	//   ....[116]....
        /*08a0*/ 	.word	0xffffffff


	//   ....[117]....
        /*08a4*/ 	.word	0xffffffff


	//   ....[118]....
        /*08a8*/ 	.word	0xffffffff


	//   ....[119]....
        /*08ac*/ 	.word	0xffffffff


	//   ....[120]....
        /*08b0*/ 	.word	0xffffffff


	//   ....[121]....
        /*08b4*/ 	.word	0xffffffff


	//   ....[122]....
        /*08b8*/ 	.word	0xffffffff


	//   ....[123]....
        /*08bc*/ 	.word	0xffffffff


	//   ....[124]....
        /*08c0*/ 	.word	0xffffffff


	//   ....[125]....
        /*08c4*/ 	.word	0xffffffff


	//   ....[126]....
        /*08c8*/ 	.word	0xffffffff


	//   ....[127]....
        /*08cc*/ 	.word	0xffffffff


	//   ....[128]....
        /*08d0*/ 	.word	0xffffffff


	//   ....[129]....
        /*08d4*/ 	.word	0xffffffff


	//   ....[130]....
        /*08d8*/ 	.word	0xffffffff


	//   ....[131]....
        /*08dc*/ 	.word	0xffffffff


	//   ....[132]....
        /*08e0*/ 	.word	0xffffffff


	//   ....[133]....
        /*08e4*/ 	.word	0xffffffff


	//   ....[134]....
        /*08e8*/ 	.word	0xffffffff


	//   ....[135]....
        /*08ec*/ 	.word	0xffffffff


	//   ....[136]....
        /*08f0*/ 	.word	0xffffffff


	//   ....[137]....
        /*08f4*/ 	.word	0xffffffff


	//   ....[138]....
        /*08f8*/ 	.word	0xffffffff


	//   ....[139]....
        /*08fc*/ 	.word	0xffffffff


	//   ....[140]....
        /*0900*/ 	.word	0xffffffff


	//   ....[141]....
        /*0904*/ 	.word	0xffffffff


	//   ....[142]....
        /*0908*/ 	.word	0xffffffff


	//   ....[143]....
        /*090c*/ 	.word	0xffffffff


	//   ....[144]....
        /*0910*/ 	.word	0xffffffff


	//   ....[145]....
        /*0914*/ 	.word	0xffffffff


	//   ....[146]....
        /*0918*/ 	.word	0xffffffff


	//   ....[147]....
        /*091c*/ 	.word	0xffffffff


	//   ....[148]....
        /*0920*/ 	.word	0xffffffff


	//   ....[149]....
        /*0924*/ 	.word	0xffffffff


	//   ....[150]....
        /*0928*/ 	.word	0xffffffff


	//   ....[151]....
        /*092c*/ 	.word	0xffffffff


	//   ....[152]....
        /*0930*/ 	.word	0xffffffff


	//   ....[153]....
        /*0934*/ 	.word	0xffffffff


	//   ....[154]....
        /*0938*/ 	.word	0xffffffff


	//   ....[155]....
        /*093c*/ 	.word	0xffffffff


	//   ....[156]....
        /*0940*/ 	.word	0xffffffff


	//   ....[157]....
        /*0944*/ 	.word	0xffffffff


	//   ....[158]....
        /*0948*/ 	.word	0xffffffff


	//   ....[159]....
        /*094c*/ 	.word	0xffffffff


	//   ....[160]....
        /*0950*/ 	.word	0xffffffff


	//   ....[161]....
        /*0954*/ 	.word	0xffffffff


	//   ....[162]....
        /*0958*/ 	.word	0xffffffff


	//   ....[163]....
        /*095c*/ 	.word	0xffffffff


	//   ....[164]....
        /*0960*/ 	.word	0xffffffff


	//   ....[165]....
        /*0964*/ 	.word	0xffffffff


	//   ....[166]....
        /*0968*/ 	.word	0xffffffff


	//   ....[167]....
        /*096c*/ 	.word	0xffffffff


	//   ....[168]....
        /*0970*/ 	.word	0xffffffff


	//   ....[169]....
        /*0974*/ 	.word	0xffffffff


	//   ....[170]....
        /*0978*/ 	.word	0xffffffff


	//   ....[171]....
        /*097c*/ 	.word	0xffffffff


	//   ....[172]....
        /*0980*/ 	.word	0xffffffff


	//   ....[173]....
        /*0984*/ 	.word	0xffffffff


	//   ....[174]....
        /*0988*/ 	.word	0xffffffff


	//   ....[175]....
        /*098c*/ 	.word	0xffffffff


	//   ....[176]....
        /*0990*/ 	.word	0xffffffff


	//   ....[177]....
        /*0994*/ 	.word	0xffffffff


	//   ....[178]....
        /*0998*/ 	.word	0xffffffff


	//   ....[179]....
        /*099c*/ 	.word	0xffffffff


	//   ....[180]....
        /*09a0*/ 	.word	0xffffffff


	//   ....[181]....
        /*09a4*/ 	.word	0xffffffff


	//   ....[182]....
        /*09a8*/ 	.word	0xffffffff


	//   ....[183]....
        /*09ac*/ 	.word	0xffffffff


	//   ....[184]....
        /*09b0*/ 	.word	0xffffffff


	//   ....[185]....
        /*09b4*/ 	.word	0xffffffff


	//   ....[186]....
        /*09b8*/ 	.word	0xffffffff


	//   ....[187]....
        /*09bc*/ 	.word	0xffffffff


	//   ....[188]....
        /*09c0*/ 	.word	0xffffffff


	//   ....[189]....
        /*09c4*/ 	.word	0xffffffff


	//   ....[190]....
        /*09c8*/ 	.word	0xffffffff


	//   ....[191]....
        /*09cc*/ 	.word	0xffffffff


	//   ....[192]....
        /*09d0*/ 	.word	0xffffffff


	//   ....[193]....
        /*09d4*/ 	.word	0xffffffff


	//   ....[194]....
        /*09d8*/ 	.word	0xffffffff


	//   ....[195]....
        /*09dc*/ 	.word	0xffffffff


	//   ....[196]....
        /*09e0*/ 	.word	0xffffffff


	//   ....[197]....
        /*09e4*/ 	.word	0xffffffff


	//   ....[198]....
        /*09e8*/ 	.word	0xffffffff


	//   ....[199]....
        /*09ec*/ 	.word	0xffffffff


	//   ....[200]....
        /*09f0*/ 	.word	0xffffffff


	//   ....[201]....
        /*09f4*/ 	.word	0xffffffff


	//   ....[202]....
        /*09f8*/ 	.word	0xffffffff


	//   ....[203]....
        /*09fc*/ 	.word	0xffffffff


	//   ....[204]....
        /*0a00*/ 	.word	0xffffffff


	//   ....[205]....
        /*0a04*/ 	.word	0xffffffff


	//   ....[206]....
        /*0a08*/ 	.word	0xffffffff


	//   ....[207]....
        /*0a0c*/ 	.word	0xffffffff


	//   ....[208]....
        /*0a10*/ 	.word	0xffffffff


	//   ....[209]....
        /*0a14*/ 	.word	0xffffffff


	//   ....[210]....
        /*0a18*/ 	.word	0xffffffff


	//   ....[211]....
        /*0a1c*/ 	.word	0xffffffff


	//   ....[212]....
        /*0a20*/ 	.word	0xffffffff


	//   ....[213]....
        /*0a24*/ 	.word	0xffffffff


	//   ....[214]....
        /*0a28*/ 	.word	0xffffffff


	//   ....[215]....
        /*0a2c*/ 	.word	0xffffffff


	//   ....[216]....
        /*0a30*/ 	.word	0xffffffff


	//   ....[217]....
        /*0a34*/ 	.word	0xffffffff


	//   ....[218]....
        /*0a38*/ 	.word	0xffffffff


	//   ....[219]....
        /*0a3c*/ 	.word	0xffffffff


	//   ....[220]....
        /*0a40*/ 	.word	0xffffffff


	//   ....[221]....
        /*0a44*/ 	.word	0xffffffff


	//   ....[222]....
        /*0a48*/ 	.word	0xffffffff


	//   ....[223]....
        /*0a4c*/ 	.word	0xffffffff


	//   ....[224]....
        /*0a50*/ 	.word	0xffffffff


	//   ....[225]....
        /*0a54*/ 	.word	0xffffffff


	//   ....[226]....
        /*0a58*/ 	.word	0xffffffff


	//   ....[227]....
        /*0a5c*/ 	.word	0xffffffff


	//   ....[228]....
        /*0a60*/ 	.word	0xffffffff


	//   ....[229]....
        /*0a64*/ 	.word	0xffffffff


	//   ....[230]....
        /*0a68*/ 	.word	0xffffffff


	//   ....[231]....
        /*0a6c*/ 	.word	0xffffffff


	//   ....[232]....
        /*0a70*/ 	.word	0xffffffff


	//   ....[233]....
        /*0a74*/ 	.word	0xffffffff


	//   ....[234]....
        /*0a78*/ 	.word	0xffffffff


	//   ....[235]....
        /*0a7c*/ 	.word	0xffffffff


	//   ....[236]....
        /*0a80*/ 	.word	0xffffffff


	//   ....[237]....
        /*0a84*/ 	.word	0xffffffff


	//   ....[238]....
        /*0a88*/ 	.word	0xffffffff


	//   ....[239]....
        /*0a8c*/ 	.word	0xffffffff


	//   ....[240]....
        /*0a90*/ 	.word	0xffffffff


	//   ....[241]....
        /*0a94*/ 	.word	0xffffffff


	//   ....[242]....
        /*0a98*/ 	.word	0xffffffff


	//   ....[243]....
        /*0a9c*/ 	.word	0xffffffff


	//   ....[244]....
        /*0aa0*/ 	.word	0xffffffff


	//   ....[245]....
        /*0aa4*/ 	.word	0xffffffff


	//   ....[246]....
        /*0aa8*/ 	.word	0xffffffff


	//   ....[247]....
        /*0aac*/ 	.word	0xffffffff


	//   ....[248]....
        /*0ab0*/ 	.word	0xffffffff


	//   ....[249]....
        /*0ab4*/ 	.word	0xffffffff


	//   ....[250]....
        /*0ab8*/ 	.word	0xffffffff


	//   ....[251]....
        /*0abc*/ 	.word	0xffffffff


	//   ....[252]....
        /*0ac0*/ 	.word	0xffffffff


	//   ....[253]....
        /*0ac4*/ 	.word	0xffffffff


	//   ....[254]....
        /*0ac8*/ 	.word	0xffffffff


	//   ....[255]....
        /*0acc*/ 	.word	0xffffffff


	//   ....[0]....
        /*0ad0*/ 	.word	0xffffffff


	//   ....[1]....
        /*0ad4*/ 	.word	0xffffffff


	//   ....[2]....
        /*0ad8*/ 	.word	0xffffffff


	//   ....[3]....
        /*0adc*/ 	.word	0xffffffff


	//   ....[4]....
        /*0ae0*/ 	.word	0xffffffff


	//   ....[5]....
        /*0ae4*/ 	.word	0xffffffff


	//   ....[6]....
        /*0ae8*/ 	.word	0xffffffff


	//   ....[7]....
        /*0aec*/ 	.word	0xffffffff


	//   ....[8]....
        /*0af0*/ 	.word	0xffffffff


	//----- nvinfo : EIATTR_COOP_GROUP_INSTR_OFFSETS
	.align		4
.L_588:
        /*0af4*/ 	.byte	0x04, 0x28
        /*0af6*/ 	.short	(.L_590 - .L_589)


	//   ....[0]....
.L_589:
        /*0af8*/ 	.word	0x00000090


	//   ....[1]....
        /*0afc*/ 	.word	0x00008d80


	//   ....[2]....
        /*0b00*/ 	.word	0x00008da0


	//   ....[3]....
        /*0b04*/ 	.word	0x00008f00


	//   ....[4]....
        /*0b08*/ 	.word	0x00008f10


	//   ....[5]....
        /*0b0c*/ 	.word	0x00009050


	//   ....[6]....
        /*0b10*/ 	.word	0x00009070


	//   ....[7]....
        /*0b14*/ 	.word	0x000091b0


	//   ....[8]....
        /*0b18*/ 	.word	0x000091c0


	//   ....[9]....
        /*0b1c*/ 	.word	0x00009300


	//   ....[10]....
        /*0b20*/ 	.word	0x00009320


	//   ....[11]....
        /*0b24*/ 	.word	0x00009460


	//   ....[12]....
        /*0b28*/ 	.word	0x00009470


	//   ....[13]....
        /*0b2c*/ 	.word	0x000095b0


	//   ....[14]....
        /*0b30*/ 	.word	0x000095d0


	//   ....[15]....
        /*0b34*/ 	.word	0x00009710


	//   ....[16]....
        /*0b38*/ 	.word	0x00009720


	//   ....[17]....
        /*0b3c*/ 	.word	0x0000baa0


	//   ....[18]....
        /*0b40*/ 	.word	0x0000bb20


	//   ....[19]....
        /*0b44*/ 	.word	0x0000c260


	//   ....[20]....
        /*0b48*/ 	.word	0x0000c280


	//   ....[21]....
        /*0b4c*/ 	.word	0x0000c290


	//   ....[22]....
        /*0b50*/ 	.word	0x0000c2b0


	//   ....[23]....
        /*0b54*/ 	.word	0x0000c400


	//   ....[24]....
        /*0b58*/ 	.word	0x0000c810


	//   ....[25]....
        /*0b5c*/ 	.word	0x0000c9d0


	//   ....[26]....
        /*0b60*/ 	.word	0x0000cbc0


	//   ....[27]....
        /*0b64*/ 	.word	0x0000d040


	//   ....[28]....
        /*0b68*/ 	.word	0x0000d140


	//   ....[29]....
        /*0b6c*/ 	.word	0x00010880


	//   ....[30]....
        /*0b70*/ 	.word	0x000108c0


	//   ....[31]....
        /*0b74*/ 	.word	0x00010910


	//   ....[32]....
        /*0b78*/ 	.word	0x00010960


	//   ....[33]....
        /*0b7c*/ 	.word	0x000114c0


	//   ....[34]....
        /*0b80*/ 	.word	0x00011580


	//   ....[35]....
        /*0b84*/ 	.word	0x00011610


	//   ....[36]....
        /*0b88*/ 	.word	0x00011700


	//   ....[37]....
        /*0b8c*/ 	.word	0x00011930


	//   ....[38]....
        /*0b90*/ 	.word	0x00011b30


	//   ....[39]....
        /*0b94*/ 	.word	0x00011bb0


	//   ....[40]....
        /*0b98*/ 	.word	0x00011d40


	//   ....[41]....
        /*0b9c*/ 	.word	0x00016f40


	//   ....[42]....
        /*0ba0*/ 	.word	0x00016ff0


	//   ....[43]....
        /*0ba4*/ 	.word	0x00017030


	//   ....[44]....
        /*0ba8*/ 	.word	0x00017050


	//   ....[45]....
        /*0bac*/ 	.word	0x00017110


	//   ....[46]....
        /*0bb0*/ 	.word	0x00017160


	//   ....[47]....
        /*0bb4*/ 	.word	0x00017620


	//   ....[48]....
        /*0bb8*/ 	.word	0x00017860


	//   ....[49]....
        /*0bbc*/ 	.word	0x0001a380


	//   ....[50]....
        /*0bc0*/ 	.word	0x0001a3f0


	//   ....[51]....
        /*0bc4*/ 	.word	0x0001a400


	//   ....[52]....
        /*0bc8*/ 	.word	0x0001a410


	//   ....[53]....
        /*0bcc*/ 	.word	0x0001a440


	//   ....[54]....
        /*0bd0*/ 	.word	0x0001a460


	//   ....[55]....
        /*0bd4*/ 	.word	0x0001a470


	//   ....[56]....
        /*0bd8*/ 	.word	0x0001a480


	//   ....[57]....
        /*0bdc*/ 	.word	0x0001bfd0


	//   ....[58]....
        /*0be0*/ 	.word	0x0001c010


	//   ....[59]....
        /*0be4*/ 	.word	0x0001c040


	//   ....[60]....
        /*0be8*/ 	.word	0x0001c060


	//   ....[61]....
        /*0bec*/ 	.word	0x0001c080


	//   ....[62]....
        /*0bf0*/ 	.word	0x0001c0a0


	//   ....[63]....
        /*0bf4*/ 	.word	0x0001c0b0


	//   ....[64]....
        /*0bf8*/ 	.word	0x0001c0c0


	//   ....[65]....
        /*0bfc*/ 	.word	0x0001c300


	//   ....[66]....
        /*0c00*/ 	.word	0x0001c310


	//   ....[67]....
        /*0c04*/ 	.word	0x0001c410


	//   ....[68]....
        /*0c08*/ 	.word	0x0001c440


	//   ....[69]....
        /*0c0c*/ 	.word	0x0001c520


	//   ....[70]....
        /*0c10*/ 	.word	0x0001c550


	//   ....[71]....
        /*0c14*/ 	.word	0x0001c630


	//   ....[72]....
        /*0c18*/ 	.word	0x0001c660


	//   ....[73]....
        /*0c1c*/ 	.word	0x0001c740


	//   ....[74]....
        /*0c20*/ 	.word	0x0001c770


	//   ....[75]....
        /*0c24*/ 	.word	0x0001c850


	//   ....[76]....
        /*0c28*/ 	.word	0x0001c880


	//   ....[77]....
        /*0c2c*/ 	.word	0x0001c960


	//   ....[78]....
        /*0c30*/ 	.word	0x0001c990


	//   ....[79]....
        /*0c34*/ 	.word	0x0001ca70


	//   ....[80]....
        /*0c38*/ 	.word	0x0001ca90


	//   ....[81]....
        /*0c3c*/ 	.word	0x0001d1d0


	//   ....[82]....
        /*0c40*/ 	.word	0x0001d1f0


	//   ....[83]....
        /*0c44*/ 	.word	0x0001d300


	//   ....[84]....
        /*0c48*/ 	.word	0x0001d310


	//   ....[85]....
        /*0c4c*/ 	.word	0x0001d420


	//   ....[86]....
        /*0c50*/ 	.word	0x0001d440


	//   ....[87]....
        /*0c54*/ 	.word	0x0001d550


	//   ....[88]....
        /*0c58*/ 	.word	0x0001d560


	//   ....[89]....
        /*0c5c*/ 	.word	0x0001d670


	//   ....[90]....
        /*0c60*/ 	.word	0x0001d690


	//   ....[91]....
        /*0c64*/ 	.word	0x0001d7a0


	//   ....[92]....
        /*0c68*/ 	.word	0x0001d7b0


	//   ....[93]....
        /*0c6c*/ 	.word	0x0001d8c0


	//   ....[94]....
        /*0c70*/ 	.word	0x0001d8e0


	//   ....[95]....
        /*0c74*/ 	.word	0x0001d9f0


	//   ....[96]....
        /*0c78*/ 	.word	0x0001da00


	//   ....[97]....
        /*0c7c*/ 	.word	0x0001db50


	//   ....[98]....
        /*0c80*/ 	.word	0x0001dbd0


	//   ....[99]....
        /*0c84*/ 	.word	0x0001dc50


	//   ....[100]....
        /*0c88*/ 	.word	0x0001dcc0


	//   ....[101]....
        /*0c8c*/ 	.word	0x0001dd40


	//   ....[102]....
        /*0c90*/ 	.word	0x0001ddc0


	//   ....[103]....
        /*0c94*/ 	.word	0x0001de40


	//   ....[104]....
        /*0c98*/ 	.word	0x0001deb0


	//   ....[105]....
        /*0c9c*/ 	.word	0x0001df30


	//   ....[106]....
        /*0ca0*/ 	.word	0x0001dfb0


	//   ....[107]....
        /*0ca4*/ 	.word	0x0001e030


	//   ....[108]....
        /*0ca8*/ 	.word	0x0001e0a0


	//   ....[109]....
        /*0cac*/ 	.word	0x0001e120


	//   ....[110]....
        /*0cb0*/ 	.word	0x0001e1a0


	//   ....[111]....
        /*0cb4*/ 	.word	0x0001e220


	//   ....[112]....
        /*0cb8*/ 	.word	0x0001e290


	//   ....[113]....
        /*0cbc*/ 	.word	0x0001e2f0


	//   ....[114]....
        /*0cc0*/ 	.word	0x0001e350


	//   ....[115]....
        /*0cc4*/ 	.word	0x0001e3a0


	//   ....[116]....
        /*0cc8*/ 	.word	0x0001e400


	//   ....[117]....
        /*0ccc*/ 	.word	0x0001e450


	//   ....[118]....
        /*0cd0*/ 	.word	0x0001e4b0


	//   ....[119]....
        /*0cd4*/ 	.word	0x0001e500


	//   ....[120]....
        /*0cd8*/ 	.word	0x0001e560


	//   ....[121]....
        /*0cdc*/ 	.word	0x0001e5d0


	//   ....[122]....
        /*0ce0*/ 	.word	0x0001e650


	//   ....[123]....
        /*0ce4*/ 	.word	0x0001e6d0


	//   ....[124]....
        /*0ce8*/ 	.word	0x0001e740


	//   ....[125]....
        /*0cec*/ 	.word	0x0001e7c0


	//   ....[126]....
        /*0cf0*/ 	.word	0x0001e840


	//   ....[127]....
        /*0cf4*/ 	.word	0x0001e8c0


	//   ....[128]....
        /*0cf8*/ 	.word	0x0001e930


	//   ....[129]....
        /*0cfc*/ 	.word	0x0001e9b0


	//   ....[130]....
        /*0d00*/ 	.word	0x0001ea30


	//   ....[131]....
        /*0d04*/ 	.word	0x0001eab0


	//   ....[132]....
        /*0d08*/ 	.word	0x0001eb20


	//   ....[133]....
        /*0d0c*/ 	.word	0x0001eba0


	//   ....[134]....
        /*0d10*/ 	.word	0x0001ec20


	//   ....[135]....
        /*0d14*/ 	.word	0x0001eca0


	//   ....[136]....
        /*0d18*/ 	.word	0x0001ed10


	//   ....[137]....
        /*0d1c*/ 	.word	0x0001f1e0


	//   ....[138]....
        /*0d20*/ 	.word	0x0001f200


	//   ....[139]....
        /*0d24*/ 	.word	0x0001f220


	//   ....[140]....
        /*0d28*/ 	.word	0x0001f230


	//   ....[141]....
        /*0d2c*/ 	.word	0x0001f4e0


	//   ....[142]....
        /*0d30*/ 	.word	0x0001f4f0


	//   ....[143]....
        /*0d34*/ 	.word	0x0001f500


	//   ....[144]....
        /*0d38*/ 	.word	0x0001f510


	//   ....[145]....
        /*0d3c*/ 	.word	0x0001f7a0


	//   ....[146]....
        /*0d40*/ 	.word	0x0001f7c0


	//   ....[147]....
        /*0d44*/ 	.word	0x0001f7e0


	//   ....[148]....
        /*0d48*/ 	.word	0x0001f7f0


	//   ....[149]....
        /*0d4c*/ 	.word	0x0001faa0


	//   ....[150]....
        /*0d50*/ 	.word	0x0001fab0


	//   ....[151]....
        /*0d54*/ 	.word	0x0001fac0


	//   ....[152]....
        /*0d58*/ 	.word	0x0001fad0


	//   ....[153]....
        /*0d5c*/ 	.word	0x0001fd60


	//   ....[154]....
        /*0d60*/ 	.word	0x0001fd80


	//   ....[155]....
        /*0d64*/ 	.word	0x0001fda0


	//   ....[156]....
        /*0d68*/ 	.word	0x0001fdb0


	//   ....[157]....
        /*0d6c*/ 	.word	0x00020070


	//   ....[158]....
        /*0d70*/ 	.word	0x00020090


	//   ....[159]....
        /*0d74*/ 	.word	0x000200b0


	//   ....[160]....
        /*0d78*/ 	.word	0x000200c0


	//   ....[161]....
        /*0d7c*/ 	.word	0x00020360


	//   ....[162]....
        /*0d80*/ 	.word	0x000203c0


	//   ....[163]....
        /*0d84*/ 	.word	0x000203d0


	//   ....[164]....
        /*0d88*/ 	.word	0x000203e0


	//   ....[165]....
        /*0d8c*/ 	.word	0x000206a0


	//   ....[166]....
        /*0d90*/ 	.word	0x00020700


	//   ....[167]....
        /*0d94*/ 	.word	0x00020710


	//   ....[168]....
        /*0d98*/ 	.word	0x00020720


	//   ....[169]....
        /*0d9c*/ 	.word	0x00024120


	//   ....[170]....
        /*0da0*/ 	.word	0x00024140


	//   ....[171]....
        /*0da4*/ 	.word	0x00024160


	//   ....[172]....
        /*0da8*/ 	.word	0x00024170


	//   ....[173]....
        /*0dac*/ 	.word	0x00024360


	//   ....[174]....
        /*0db0*/ 	.word	0x00024370


	//   ....[175]....
        /*0db4*/ 	.word	0x00024380


	//   ....[176]....
        /*0db8*/ 	.word	0x00024390


	//   ....[177]....
        /*0dbc*/ 	.word	0x000245c0


	//   ....[178]....
        /*0dc0*/ 	.word	0x000245e0


	//   ....[179]....
        /*0dc4*/ 	.word	0x00024600


	//   ....[180]....
        /*0dc8*/ 	.word	0x00024610


	//   ....[181]....
        /*0dcc*/ 	.word	0x000247f0


	//   ....[182]....
        /*0dd0*/ 	.word	0x00024800


	//   ....[183]....
        /*0dd4*/ 	.word	0x00024810


	//   ....[184]....
        /*0dd8*/ 	.word	0x00024820


	//   ....[185]....
        /*0ddc*/ 	.word	0x00024a50


	//   ....[186]....
        /*0de0*/ 	.word	0x00024a70


	//   ....[187]....
        /*0de4*/ 	.word	0x00024a90


	//   ....[188]....
        /*0de8*/ 	.word	0x00024aa0


	//   ....[189]....
        /*0dec*/ 	.word	0x00024c80


	//   ....[190]....
        /*0df0*/ 	.word	0x00024c90


	//   ....[191]....
        /*0df4*/ 	.word	0x00024ca0


	//   ....[192]....
        /*0df8*/ 	.word	0x00024cb0


	//   ....[193]....
        /*0dfc*/ 	.word	0x00024ee0


	//   ....[194]....
        /*0e00*/ 	.word	0x00024f00


	//   ....[195]....
        /*0e04*/ 	.word	0x00024f20


	//   ....[196]....
        /*0e08*/ 	.word	0x00024f30


	//   ....[197]....
        /*0e0c*/ 	.word	0x00025170


	//   ....[198]....
        /*0e10*/ 	.word	0x00025180


	//   ....[199]....
        /*0e14*/ 	.word	0x00025190


	//   ....[200]....
        /*0e18*/ 	.word	0x000251a0


	//   ....[201]....
        /*0e1c*/ 	.word	0x00028f50


	//   ....[202]....
        /*0e20*/ 	.word	0x00028fd0


	//   ....[203]....
        /*0e24*/ 	.word	0x00029050


	//   ....[204]....
        /*0e28*/ 	.word	0x000290c0


	//   ....[205]....
        /*0e2c*/ 	.word	0x00029140


	//   ....[206]....
        /*0e30*/ 	.word	0x000291b0


	//   ....[207]....
        /*0e34*/ 	.word	0x00029230


	//   ....[208]....
        /*0e38*/ 	.word	0x000292a0


	//   ....[209]....
        /*0e3c*/ 	.word	0x00029320


	//   ....[210]....
        /*0e40*/ 	.word	0x000293a0


	//   ....[211]....
        /*0e44*/ 	.word	0x00029420


	//   ....[212]....
        /*0e48*/ 	.word	0x00029490


	//   ....[213]....
        /*0e4c*/ 	.word	0x00029510


	//   ....[214]....
        /*0e50*/ 	.word	0x00029580


	//   ....[215]....
        /*0e54*/ 	.word	0x00029600


	//   ....[216]....
        /*0e58*/ 	.word	0x00029670


	//   ....[217]....
        /*0e5c*/ 	.word	0x000296f0


	//   ....[218]....
        /*0e60*/ 	.word	0x00029770


	//   ....[219]....
        /*0e64*/ 	.word	0x000297f0


	//   ....[220]....
        /*0e68*/ 	.word	0x00029860


	//   ....[221]....
        /*0e6c*/ 	.word	0x000298e0


	//   ....[222]....
        /*0e70*/ 	.word	0x00029960


	//   ....[223]....
        /*0e74*/ 	.word	0x000299e0


	//   ....[224]....
        /*0e78*/ 	.word	0x00029a50


	//   ....[225]....
        /*0e7c*/ 	.word	0x00029ad0


	//   ....[226]....
        /*0e80*/ 	.word	0x00029b50


	//   ....[227]....
        /*0e84*/ 	.word	0x00029bc0


	//   ....[228]....
        /*0e88*/ 	.word	0x00029c30


	//   ....[229]....
        /*0e8c*/ 	.word	0x00029cb0


	//   ....[230]....
        /*0e90*/ 	.word	0x00029d30


	//   ....[231]....
        /*0e94*/ 	.word	0x00029da0


	//   ....[232]....
        /*0e98*/ 	.word	0x00029e10


	//   ....[233]....
        /*0e9c*/ 	.word	0x00029e90


	//   ....[234]....
        /*0ea0*/ 	.word	0x00029f10


	//   ....[235]....
        /*0ea4*/ 	.word	0x00029f90


	//   ....[236]....
        /*0ea8*/ 	.word	0x0002a000


	//   ....[237]....
        /*0eac*/ 	.word	0x0002a080


	//   ....[238]....
        /*0eb0*/ 	.word	0x0002a0f0


	//   ....[239]....
        /*0eb4*/ 	.word	0x0002a170


	//   ....[240]....
        /*0eb8*/ 	.word	0x0002a1e0


	//   ....[241]....
        /*0ebc*/ 	.word	0x0002a260


	//   ....[242]....
        /*0ec0*/ 	.word	0x0002a2e0


	//   ....[243]....
        /*0ec4*/ 	.word	0x0002a360


	//   ....[244]....
        /*0ec8*/ 	.word	0x0002a3d0


	//   ....[245]....
        /*0ecc*/ 	.word	0x0002a450


	//   ....[246]....
        /*0ed0*/ 	.word	0x0002a4c0


	//   ....[247]....
        /*0ed4*/ 	.word	0x0002a540


	//   ....[248]....
        /*0ed8*/ 	.word	0x0002a5b0


	//   ....[249]....
        /*0edc*/ 	.word	0x0002a630


	//   ....[250]....
        /*0ee0*/ 	.word	0x0002a6b0


	//   ....[251]....
        /*0ee4*/ 	.word	0x0002a730


	//   ....[252]....
        /*0ee8*/ 	.word	0x0002a7a0


	//   ....[253]....
        /*0eec*/ 	.word	0x0002a820


	//   ....[254]....
        /*0ef0*/ 	.word	0x0002a890


	//   ....[255]....
        /*0ef4*/ 	.word	0x0002a910


	//   ....[0]....
        /*0ef8*/ 	.word	0x0002a980


	//   ....[1]....
        /*0efc*/ 	.word	0x0002aa00


	//   ....[2]....
        /*0f00*/ 	.word	0x0002aa80


	//   ....[3]....
        /*0f04*/ 	.word	0x0002ab00


	//   ....[4]....
        /*0f08*/ 	.word	0x0002ab70


	//   ....[5]....
        /*0f0c*/ 	.word	0x0002abf0


	//   ....[6]....
        /*0f10*/ 	.word	0x0002ac60


	//   ....[7]....
        /*0f14*/ 	.word	0x0002acd0


	//   ....[8]....
        /*0f18*/ 	.word	0x0002ad40


	//----- nvinfo : EIATTR_EXIT_INSTR_OFFSETS
	.align		4
.L_590:
        /*0f1c*/ 	.byte	0x04, 0x1c
        /*0f1e*/ 	.short	(.L_592 - .L_591)


	//   ....[0]....
.L_591:
        /*0f20*/ 	.word	0x00000350


	//   ....[1]....
        /*0f24*/ 	.word	0x0001caa0


	//   ....[2]....
        /*0f28*/ 	.word	0x0001cb00


	//   ....[3]....
        /*0f2c*/ 	.word	0x0001cb60


	//   ....[4]....
        /*0f30*/ 	.word	0x0001da40


	//   ....[5]....
        /*0f34*/ 	.word	0x0001da90


	//   ....[6]....
        /*0f38*/ 	.word	0x0001daf0


	//----- nvinfo : EIATTR_CTAIDZ_USED
	.align		4
.L_592:
        /*0f3c*/ 	.byte	0x01, 0x04
	.zero		2


	//----- nvinfo : EIATTR_MAX_THREADS
	.align		4
        /*0f40*/ 	.byte	0x04, 0x05
        /*0f42*/ 	.short	(.L_594 - .L_593)
.L_593:
        /*0f44*/ 	.word	0x00000080
        /*0f48*/ 	.word	0x00000001
        /*0f4c*/ 	.word	0x00000001


	//----- nvinfo : EIATTR_CRS_STACK_SIZE
	.align		4
.L_594:
        /*0f50*/ 	.byte	0x04, 0x1e
        /*0f52*/ 	.short	(.L_596 - .L_595)
.L_595:
        /*0f54*/ 	.word	0x00000000
.L_596:


//--------------------- .nv.info._ZN7cutlass13device_kernelIN5flash19enable_sm80_to_sm89INS1_16FlashAttnFwdSm80INS1_25CollectiveMainloopFwdSm80ILi8ELi1ELb1EN4cute5tupleIJNS5_1CILi128EEES8_S8_EEELi128ENS_10bfloat16_tEfNS_4arch4Sm80ELb0ELb0ELb0ELb0ELb0ELb0ELb1ELb0EEENS1_21CollectiveEpilogueFwdIS9_NS6_IJNS7_ILi1EEESF_SF_EEESA_SC_Li256ELb0ELb1ELb0ELb0EEENS1_19SingleTileSchedulerILb0ELb0ELb1ELi128EEEEEEEEEvNT_6ParamsE --------------------------
	.section	.nv.info._ZN7cutlass13device_kernelIN5flash19enable_sm80_to_sm89INS1_16FlashAttnFwdSm80INS1_25CollectiveMainloopFwdSm80ILi8ELi1ELb1EN4cute5tupleIJNS5_1CILi128EEES8_S8_EEELi128ENS_10bfloat16_tEfNS_4arch4Sm80ELb0ELb0ELb0ELb0ELb0ELb0ELb1ELb0EEENS1_21CollectiveEpilogueFwdIS9_NS6_IJNS7_ILi1EEESF_SF_EEESA_SC_Li256ELb0ELb1ELb0ELb0EEENS1_19SingleTileSchedulerILb0ELb0ELb1ELi128EEEEEEEEEvNT_6ParamsE,"",@"SHT_CUDA_INFO"
	.sectionflags	@""
	.align	4


	//----- nvinfo : EIATTR_CUDA_API_VERSION
	.align		4
        /*0000*/ 	.byte	0x04, 0x37
        /*0002*/ 	.short	(.L_598 - .L_597)
.L_597:
        /*0004*/ 	.word	0x00000082


	//----- nvinfo : EIATTR_SW2861232_WAR
	.align		4
.L_598:
        /*0008*/ 	.byte	0x01, 0x35
	.zero		2


	//----- nvinfo : EIATTR_PARAM_CBANK
	.align		4
        /*000c*/ 	.byte	0x04, 0x0a
        /*000e*/ 	.short	(.L_600 - .L_599)
	.align		4
.L_599:
        /*0010*/ 	.word	index@(.nv.constant0._ZN7cutlass13device_kernelIN5flash19enable_sm80_to_sm89INS1_16FlashAttnFwdSm80INS1_25CollectiveMainloopFwdSm80ILi8ELi1ELb1EN4cute5tupleIJNS5_1CILi128EEES8_S8_EEELi128ENS_10bfloat16_tEfNS_4arch4Sm80ELb0ELb0ELb0ELb0ELb0ELb0ELb1ELb0EEENS1_21CollectiveEpilogueFwdIS9_NS6_IJNS7_ILi1EEESF_SF_EEESA_SC_Li256ELb0ELb1ELb0ELb0EEENS1_19SingleTileSchedulerILb0ELb0ELb1ELi128EEEEEEEEEvNT_6ParamsE)
        /*0014*/ 	.short	0x0160
        /*0016*/ 	.short	0x0418


	//----- nvinfo : EIATTR_CBANK_PARAM_SIZE
	.align		4
.L_600:
        /*0018*/ 	.byte	0x03, 0x19
        /*001a*/ 	.short	0x0418


	//----- nvinfo : EIATTR_KPARAM_INFO
	.align		4
        /*001c*/ 	.byte	0x04, 0x17
        /*001e*/ 	.short	(.L_602 - .L_601)
.L_601:
        /*0020*/ 	.word	0x00000000
        /*0024*/ 	.short	0x0000
        /*0026*/ 	.short	0x0000
        /*0028*/ 	.byte	0x00, 0xf0, 0x61, 0x10


	//----- nvinfo : EIATTR_MAXREG_COUNT
	.align		4
.L_602:
        /*002c*/ 	.byte	0x03, 0x1b
        /*002e*/ 	.short	0x00ff


	//----- nvinfo : EIATTR_NUM_BARRIERS
	.align		4
        /*0030*/ 	.byte	0x02, 0x4c
        /*0032*/ 	.byte	0x02
	.zero		1


	//----- nvinfo : EIATTR_ANNOTATIONS
	.align		4
        /*0034*/ 	.byte	0x04, 0x55
        /*0036*/ 	.short	(.L_604 - .L_603)


	//   ....[0]....
.L_603:
        /*0038*/ 	.word	0x00000001
        /*003c*/ 	.byte	0x50, 0x03, 0x00, 0x00, 0x01, 0x00, 0x00, 0x00, 0x10, 0x04, 0x00, 0x00, 0x01, 0x00, 0x00, 0x00
        /*004c*/ 	.byte	0xd0, 0x24, 0x00, 0x00, 0x01, 0x00, 0x00, 0x00, 0xe0, 0x84, 0x00, 0x00, 0x01, 0x00, 0x00, 0x00
        /*005c*/ 	.byte	0x00, 0x85, 0x00, 0x00, 0x01, 0x00, 0x00, 0x00, 0x90, 0x8a, 0x00, 0x00


	//----- nvinfo : EIATTR_MERCURY_ISA_VERSION
	.align		4
.L_604:
        /*0068*/ 	.byte	0x03, 0x5f
        /*006a*/ 	.short	0x0000


	//----- nvinfo : EIATTR_INT_WARP_WIDE_INSTR_OFFSETS
	.align		4
        /*006c*/ 	.byte	0x04, 0x31
        /*006e*/ 	.short	(.L_606 - .L_605)


	//   ....[0]....
.L_605:
        /*0070*/ 	.word	0x00000ac0


	//----- nvinfo : EIATTR_COOP_GROUP_MASK_REGIDS
	.align		4
.L_606:
        /*0074*/ 	.byte	0x04, 0x29
        /*0076*/ 	.short	(.L_608 - .L_607)


	//   ....[0]....
.L_607:
        /*0078*/ 	.word	0xffffffff


	//   ....[1]....
        /*007c*/ 	.word	0xffffffff


	//   ....[2]....
        /*0080*/ 	.word	0xffffffff


	//   ....[3]....
        /*0084*/ 	.word	0xffffffff


	//   ....[4]....
        /*0088*/ 	.word	0xffffffff


	//   ....[5]....
        /*008c*/ 	.word	0xffffffff


	//   ....[6]....
        /*0090*/ 	.word	0xffffffff


	//   ....[7]....
        /*0094*/ 	.word	0xffffffff


	//   ....[8]....
        /*0098*/ 	.word	0xffffffff


	//   ....[9]....
        /*009c*/ 	.word	0xffffffff


	//   ....[10]....
        /*00a0*/ 	.word	0xffffffff


	//   ....[11]....
        /*00a4*/ 	.word	0xffffffff


	//   ....[12]....
        /*00a8*/ 	.word	0xffffffff


	//   ....[13]....
        /*00ac*/ 	.word	0xffffffff


	//   ....[14]....
        /*00b0*/ 	.word	0xffffffff


	//   ....[15]....
        /*00b4*/ 	.word	0xffffffff


	//   ....[16]....
        /*00b8*/ 	.word	0xffffffff


	//   ....[17]....
        /*00bc*/ 	.word	0xffffffff


	//   ....[18]....
        /*00c0*/ 	.word	0xffffffff


	//   ....[19]....
        /*00c4*/ 	.word	0xffffffff


	//   ....[20]....
        /*00c8*/ 	.word	0xffffffff


	//   ....[21]....
        /*00cc*/ 	.word	0xffffffff


	//   ....[22]....
        /*00d0*/ 	.word	0xffffffff


	//   ....[23]....
        /*00d4*/ 	.word	0xffffffff


	//   ....[24]....
        /*00d8*/ 	.word	0xffffffff


	//   ....[25]....
        /*00dc*/ 	.word	0xffffffff


	//   ....[26]....
        /*00e0*/ 	.word	0xffffffff


	//   ....[27]....
        /*00e4*/ 	.word	0xffffffff


	//   ....[28]....
        /*00e8*/ 	.word	0xffffffff


	//   ....[29]....
        /*00ec*/ 	.word	0xffffffff


	//   ....[30]....
        /*00f0*/ 	.word	0xffffffff


	//   ....[31]....
        /*00f4*/ 	.word	0xffffffff


	//----- nvinfo : EIATTR_COOP_GROUP_INSTR_OFFSETS
	.align		4
.L_608:
        /*00f8*/ 	.byte	0x04, 0x28
        /*00fa*/ 	.short	(.L_610 - .L_609)


	//   ....[0]....
.L_609:
        /*00fc*/ 	.word	0x000005f0


	//   ....[1]....
        /*0100*/ 	.word	0x00000640


	//   ....[2]....
        /*0104*/ 	.word	0x00000680


	//   ....[3]....
        /*0108*/ 	.word	0x000006c0


	//   ....[4]....
        /*010c*/ 	.word	0x000006f0


	//   ....[5]....
        /*0110*/ 	.word	0x00000740


	//   ....[6]....
        /*0114*/ 	.word	0x00000760


	//   ....[7]....
        /*0118*/ 	.word	0x000007f0


	//   ....[8]....
        /*011c*/ 	.word	0x00002ee0


	//   ....[9]....
        /*0120*/ 	.word	0x00002f90


	//   ....[10]....
        /*0124*/ 	.word	0x00002fa0


	//   ....[11]....
        /*0128*/ 	.word	0x00002fd0


	//   ....[12]....
        /*012c*/ 	.word	0x000063d0


	//   ....[13]....
        /*0130*/ 	.word	0x000063f0


	//   ....[14]....
        /*0134*/ 	.word	0x00006410


	//   ....[15]....
        /*0138*/ 	.word	0x00006430


	//   ....[16]....
        /*013c*/ 	.word	0x00008520


	//   ....[17]....
        /*0140*/ 	.word	0x00008530


	//   ....[18]....
        /*0144*/ 	.word	0x00008580


	//   ....[19]....
        /*0148*/ 	.word	0x000085a0


	//   ....[20]....
        /*014c*/ 	.word	0x00009570


	//   ....[21]....
        /*0150*/ 	.word	0x00009580


	//   ....[22]....
        /*0154*/ 	.word	0x000095a0


	//   ....[23]....
        /*0158*/ 	.word	0x000095b0


	//   ....[24]....
        /*015c*/ 	.word	0x00009690


	//   ....[25]....
        /*0160*/ 	.word	0x000096b0


	//   ....[26]....
        /*0164*/ 	.word	0x000097a0


	//   ....[27]....
        /*0168*/ 	.word	0x000097d0


	//   ....[28]....
        /*016c*/ 	.word	0x000098a0


	//   ....[29]....
        /*0170*/ 	.word	0x000098d0


	//   ....[30]....
        /*0174*/ 	.word	0x000099a0


	//   ....[31]....
        /*0178*/ 	.word	0x000099c0


	//----- nvinfo : EIATTR_EXIT_INSTR_OFFSETS
	.align		4
.L_610:
        /*017c*/ 	.byte	0x04, 0x1c
        /*017e*/ 	.short	(.L_612 - .L_611)


	//   ....[0]....
.L_611:
        /*0180*/ 	.word	0x00000040


	//   ....[1]....
        /*0184*/ 	.word	0x000099d0


	//   ....[2]....
        /*0188*/ 	.word	0x00009a20


	//   ....[3]....
        /*018c*/ 	.word	0x00009a80


	//----- nvinfo : EIATTR_CTAIDZ_USED
	.align		4
.L_612:
        /*0190*/ 	.byte	0x01, 0x04
	.zero		2


	//----- nvinfo : EIATTR_MAX_THREADS
	.align		4
        /*0194*/ 	.byte	0x04, 0x05
        /*0196*/ 	.short	(.L_614 - .L_613)
.L_613:
        /*0198*/ 	.word	0x00000100
        /*019c*/ 	.word	0x00000001
        /*01a0*/ 	.word	0x00000001


	//----- nvinfo : EIATTR_CRS_STACK_SIZE
	.align		4
.L_614:
        /*01a4*/ 	.byte	0x04, 0x1e
        /*01a6*/ 	.short	(.L_616 - .L_615)
.L_615:
        /*01a8*/ 	.word	0x00000000
.L_616:


//--------------------- .nv.info._ZN7cutlass13device_kernelIN5flash19enable_sm80_to_sm89INS1_16FlashAttnFwdSm80INS1_25CollectiveMainloopFwdSm80ILi8ELi1ELb1EN4cute5tupleIJNS5_1CILi128EEES8_S8_EEELi128ENS_10bfloat16_tEfNS_4arch4Sm80ELb0ELb0ELb0ELb1ELb0ELb0ELb1ELb0EEENS1_21CollectiveEpilogueFwdIS9_NS6_IJNS7_ILi1EEESF_SF_EEESA_SC_Li256ELb1ELb1ELb0ELb0EEENS1_19SingleTileSchedulerILb1ELb0ELb1ELi128EEEEEEEEEvNT_6ParamsE --------------------------
	.section	.nv.info._ZN7cutlass13device_kernelIN5flash19enable_sm80_to_sm89INS1_16FlashAttnFwdSm80INS1_25CollectiveMainloopFwdSm80ILi8ELi1ELb1EN4cute5tupleIJNS5_1CILi128EEES8_S8_EEELi128ENS_10bfloat16_tEfNS_4arch4Sm80ELb0ELb0ELb0ELb1ELb0ELb0ELb1ELb0EEENS1_21CollectiveEpilogueFwdIS9_NS6_IJNS7_ILi1EEESF_SF_EEESA_SC_Li256ELb1ELb1ELb0ELb0EEENS1_19SingleTileSchedulerILb1ELb0ELb1ELi128EEEEEEEEEvNT_6ParamsE,"",@"SHT_CUDA_INFO"
	.sectionflags	@""
	.align	4


	//----- nvinfo : EIATTR_CUDA_API_VERSION
	.align		4
        /*0000*/ 	.byte	0x04, 0x37
        /*0002*/ 	.short	(.L_618 - .L_617)
.L_617:
        /*0004*/ 	.word	0x00000082


	//----- nvinfo : EIATTR_SW2861232_WAR
	.align		4
.L_618:
        /*0008*/ 	.byte	0x01, 0x35
	.zero		2


	//----- nvinfo : EIATTR_PARAM_CBANK
	.align		4
        /*000c*/ 	.byte	0x04, 0x0a
        /*000e*/ 	.short	(.L_620 - .L_619)
	.align		4
.L_619:
        /*0010*/ 	.word	index@(.nv.constant0._ZN7cutlass13device_kernelIN5flash19enable_sm80_to_sm89INS1_16FlashAttnFwdSm80INS1_25CollectiveMainloopFwdSm80ILi8ELi1ELb1EN4cute5tupleIJNS5_1CILi128EEES8_S8_EEELi128ENS_10bfloat16_tEfNS_4arch4Sm80ELb0ELb0ELb0ELb1ELb0ELb0ELb1ELb0EEENS1_21CollectiveEpilogueFwdIS9_NS6_IJNS7_ILi1EEESF_SF_EEESA_SC_Li256ELb1ELb1ELb0ELb0EEENS1_19SingleTileSchedulerILb1ELb0ELb1ELi128EEEEEEEEEvNT_6ParamsE)
        /*0014*/ 	.short	0x0160
        /*0016*/ 	.short	0x0418


	//----- nvinfo : EIATTR_CBANK_PARAM_SIZE
	.align		4
.L_620:
        /*0018*/ 	.byte	0x03, 0x19
        /*001a*/ 	.short	0x0418


	//----- nvinfo : EIATTR_KPARAM_INFO
	.align		4
        /*001c*/ 	.byte	0x04, 0x17
        /*001e*/ 	.short	(.L_622 - .L_621)
.L_621:
        /*0020*/ 	.word	0x00000000
        /*0024*/ 	.short	0x0000
        /*0026*/ 	.short	0x0000
        /*0028*/ 	.byte	0x00, 0xf0, 0x61, 0x10


	//----- nvinfo : EIATTR_MAXREG_COUNT
	.align		4
.L_622:
        /*002c*/ 	.byte	0x03, 0x1b
        /*002e*/ 	.short	0x00ff


	//----- nvinfo : EIATTR_NUM_BARRIERS
	.align		4
        /*0030*/ 	.byte	0x02, 0x4c
        /*0032*/ 	.byte	0x02
	.zero		1


	//----- nvinfo : EIATTR_MERCURY_ISA_VERSION
	.align		4
        /*0034*/ 	.byte	0x03, 0x5f
        /*0036*/ 	.short	0x0000


	//----- nvinfo : EIATTR_INT_WARP_WIDE_INSTR_OFFSETS
	.align		4
        /*0038*/ 	.byte	0x04, 0x31
        /*003a*/ 	.short	(.L_624 - .L_623)


	//   ....[0]....
.L_623:
        /*003c*/ 	.word	0x00001390


	//----- nvinfo : EIATTR_COOP_GROUP_MASK_REGIDS
	.align		4
.L_624:
        /*0040*/ 	.byte	0x04, 0x29
        /*0042*/ 	.short	(.L_626 - .L_625)


	//   ....[0]....
.L_625:
        /*0044*/ 	.word	0xffffffff


	//   ....[1]....
        /*0048*/ 	.word	0xffffffff


	//   ....[2]....
        /*004c*/ 	.word	0xffffffff


	//   ....[3]....
        /*0050*/ 	.word	0xffffffff


	//   ....[4]....
        /*0054*/ 	.word	0xffffffff


	//   ....[5]....
        /*0058*/ 	.word	0xffffffff


	//   ....[6]....
        /*005c*/ 	.word	0xffffffff


	//   ....[7]....
        /*0060*/ 	.word	0xffffffff


	//   ....[8]....
        /*0064*/ 	.word	0xffffffff


	//   ....[9]....
        /*0068*/ 	.word	0xffffffff


	//   ....[10]....
        /*006c*/ 	.word	0xffffffff


	//   ....[11]....
        /*0070*/ 	.word	0xffffffff


	//   ....[12]....
        /*0074*/ 	.word	0xffffffff


	//   ....[13]....
        /*0078*/ 	.word	0xffffffff


	//   ....[14]....
        /*007c*/ 	.word	0xffffffff


	//   ....[15]....
        /*0080*/ 	.word	0xffffffff


	//   ....[16]....
        /*0084*/ 	.word	0xffffffff


	//   ....[17]....
        /*0088*/ 	.word	0xffffffff


	//   ....[18]....
        /*008c*/ 	.word	0xffffffff


	//   ....[19]....
        /*0090*/ 	.word	0xffffffff


	//   ....[20]....
        /*0094*/ 	.word	0xffffffff


	//   ....[21]....
        /*0098*/ 	.word	0xffffffff


	//   ....[22]....
        /*009c*/ 	.word	0xffffffff


	//   ....[23]....
        /*00a0*/ 	.word	0xffffffff


	//   ....[24]....
        /*00a4*/ 	.word	0xffffffff


	//   ....[25]....
        /*00a8*/ 	.word	0xffffffff


	//   ....[26]....
        /*00ac*/ 	.word	0xffffffff


	//   ....[27]....
        /*00b0*/ 	.word	0xffffffff


	//   ....[28]....
        /*00b4*/ 	.word	0xffffffff


	//   ....[29]....
        /*00b8*/ 	.word	0xffffffff


	//   ....[30]....
        /*00bc*/ 	.word	0xffffffff


	//   ....[31]....
        /*00c0*/ 	.word	0xffffffff


	//   ....[32]....
        /*00c4*/ 	.word	0xffffffff


	//   ....[33]....
        /*00c8*/ 	.word	0xffffffff


	//   ....[34]....
        /*00cc*/ 	.word	0xffffffff


	//   ....[35]....
        /*00d0*/ 	.word	0xffffffff


	//   ....[36]....
        /*00d4*/ 	.word	0xffffffff


	//   ....[37]....
        /*00d8*/ 	.word	0xffffffff


	//   ....[38]....
        /*00dc*/ 	.word	0xffffffff


	//   ....[39]....
        /*00e0*/ 	.word	0xffffffff


	//   ....[40]....
        /*00e4*/ 	.word	0xffffffff


	//----- nvinfo : EIATTR_COOP_GROUP_INSTR_OFFSETS
	.align		4
.L_626:
        /*00e8*/ 	.byte	0x04, 0x28
        /*00ea*/ 	.short	(.L_628 - .L_627)


	//   ....[0]....
.L_627:
        /*00ec*/ 	.word	0x00000080


	//   ....[1]....
        /*00f0*/ 	.word	0x00000d80


	//   ....[2]....
        /*00f4*/ 	.word	0x00000dc0


	//   ....[3]....
        /*00f8*/ 	.word	0x00000e00


	//   ....[4]....
        /*00fc*/ 	.word	0x00000e30


	//   ....[5]....
        /*0100*/ 	.word	0x00000e70


	//   ....[6]....
        /*0104*/ 	.word	0x00000ea0


	//   ....[7]....
        /*0108*/ 	.word	0x00000ed0


	//   ....[8]....
        /*010c*/ 	.word	0x00000f00


	//   ....[9]....
        /*0110*/ 	.word	0x00003650


	//   ....[10]....
        /*0114*/ 	.word	0x00003710


	//   ....[11]....
        /*0118*/ 	.word	0x00003720


	//   ....[12]....
        /*011c*/ 	.word	0x00003750


	//   ....[13]....
        /*0120*/ 	.word	0x00006510


	//   ....[14]....
        /*0124*/ 	.word	0x00006530


	//   ....[15]....
        /*0128*/ 	.word	0x00006550


	//   ....[16]....
        /*012c*/ 	.word	0x00006580


	//   ....[17]....
        /*0130*/ 	.word	0x00008610


	//   ....[18]....
        /*0134*/ 	.word	0x00008640


	//   ....[19]....
        /*0138*/ 	.word	0x00008680


	//   ....[20]....
        /*013c*/ 	.word	0x00008690


	//   ....[21]....
        /*0140*/ 	.word	0x000097f0


	//   ....[22]....
        /*0144*/ 	.word	0x00009820


	//   ....[23]....
        /*0148*/ 	.word	0x00009860


	//   ....[24]....
        /*014c*/ 	.word	0x000098a0


	//   ....[25]....
        /*0150*/ 	.word	0x00009a60


	//   ....[26]....
        /*0154*/ 	.word	0x00009a70


	//   ....[27]....
        /*0158*/ 	.word	0x00009b60


	//   ....[28]....
        /*015c*/ 	.word	0x00009b90


	//   ....[29]....
        /*0160*/ 	.word	0x00009c60


	//   ....[30]....
        /*0164*/ 	.word	0x00009c90


	//   ....[31]....
        /*0168*/ 	.word	0x00009d60


	//   ....[32]....
        /*016c*/ 	.word	0x00009d80


	//   ....[33]....
        /*0170*/ 	.word	0x0000a500


	//   ....[34]....
        /*0174*/ 	.word	0x0000a520


	//   ....[35]....
        /*0178*/ 	.word	0x0000a5f0


	//   ....[36]....
        /*017c*/ 	.word	0x0000a620


	//   ....[37]....
        /*0180*/ 	.word	0x0000a6f0


	//   ....[38]....
        /*0184*/ 	.word	0x0000a720


	//   ....[39]....
        /*0188*/ 	.word	0x0000a7f0


	//   ....[40]....
        /*018c*/ 	.word	0x0000a810


	//----- nvinfo : EIATTR_EXIT_INSTR_OFFSETS
	.align		4
.L_628:
        /*0190*/ 	.byte	0x04, 0x1c
        /*0192*/ 	.short	(.L_630 - .L_629)


	//   ....[0]....
.L_629:
        /*0194*/ 	.word	0x00000310


	//   ....[1]....
        /*0198*/ 	.word	0x00009d90


	//   ....[2]....
        /*019c*/ 	.word	0x00009de0


	//   ....[3]....
        /*01a0*/ 	.word	0x00009e40


	//   ....[4]....
        /*01a4*/ 	.word	0x0000a820


	//   ....[5]....
        /*01a8*/ 	.word	0x0000a870


	//   ....[6]....
        /*01ac*/ 	.word	0x0000a8d0


	//----- nvinfo : EIATTR_CTAIDZ_USED
	.align		4
.L_630:
        /*01b0*/ 	.byte	0x01, 0x04
	.zero		2


	//----- nvinfo : EIATTR_MAX_THREADS
	.align		4
        /*01b4*/ 	.byte	0x04, 0x05
        /*01b6*/ 	.short	(.L_632 - .L_631)
.L_631:
        /*01b8*/ 	.word	0x00000100
        /*01bc*/ 	.word	0x00000001
        /*01c0*/ 	.word	0x00000001


	//----- nvinfo : EIATTR_CRS_STACK_SIZE
	.align		4
.L_632:
        /*01c4*/ 	.byte	0x04, 0x1e
        /*01c6*/ 	.short	(.L_634 - .L_633)
.L_633:
        /*01c8*/ 	.word	0x00000000
.L_634:


//--------------------- .nv.info._ZN7cutlass13device_kernelIN5flash19enable_sm80_to_sm89INS1_16FlashAttnFwdSm80INS1_25CollectiveMainloopFwdSm80ILi8ELi1ELb1EN4cute5tupleIJNS5_1CILi128EEES8_S8_EEELi128ENS_10bfloat16_tEfNS_4arch4Sm80ELb0ELb0ELb0ELb1ELb0ELb1ELb1ELb0EEENS1_21CollectiveEpilogueFwdIS9_NS6_IJNS7_ILi1EEESF_SF_EEESA_SC_Li256ELb1ELb1ELb0ELb0EEENS1_19SingleTileSchedulerILb1ELb0ELb1ELi128EEEEEEEEEvNT_6ParamsE --------------------------
	.section	.nv.info._ZN7cutlass13device_kernelIN5flash19enable_sm80_to_sm89INS1_16FlashAttnFwdSm80INS1_25CollectiveMainloopFwdSm80ILi8ELi1ELb1EN4cute5tupleIJNS5_1CILi128EEES8_S8_EEELi128ENS_10bfloat16_tEfNS_4arch4Sm80ELb0ELb0ELb0ELb1ELb0ELb1ELb1ELb0EEENS1_21CollectiveEpilogueFwdIS9_NS6_IJNS7_ILi1EEESF_SF_EEESA_SC_Li256ELb1ELb1ELb0ELb0EEENS1_19SingleTileSchedulerILb1ELb0ELb1ELi128EEEEEEEEEvNT_6ParamsE,"",@"SHT_CUDA_INFO"
	.sectionflags	@""
	.align	4


	//----- nvinfo : EIATTR_CUDA_API_VERSION
	.align		4
        /*0000*/ 	.byte	0x04, 0x37
        /*0002*/ 	.short	(.L_636 - .L_635)
.L_635:
        /*0004*/ 	.word	0x00000082


	//----- nvinfo : EIATTR_SW2861232_WAR
	.align		4
.L_636:
        /*0008*/ 	.byte	0x01, 0x35
	.zero		2


	//----- nvinfo : EIATTR_PARAM_CBANK
	.align		4
        /*000c*/ 	.byte	0x04, 0x0a
        /*000e*/ 	.short	(.L_638 - .L_637)
	.align		4
.L_637:
        /*0010*/ 	.word	index@(.nv.constant0._ZN7cutlass13device_kernelIN5flash19enable_sm80_to_sm89INS1_16FlashAttnFwdSm80INS1_25CollectiveMainloopFwdSm80ILi8ELi1ELb1EN4cute5tupleIJNS5_1CILi128EEES8_S8_EEELi128ENS_10bfloat16_tEfNS_4arch4Sm80ELb0ELb0ELb0ELb1ELb0ELb1ELb1ELb0EEENS1_21CollectiveEpilogueFwdIS9_NS6_IJNS7_ILi1EEESF_SF_EEESA_SC_Li256ELb1ELb1ELb0ELb0EEENS1_19SingleTileSchedulerILb1ELb0ELb1ELi128EEEEEEEEEvNT_6ParamsE)
        /*0014*/ 	.short	0x0160
        /*0016*/ 	.short	0x0418


	//----- nvinfo : EIATTR_CBANK_PARAM_SIZE
	.align		4
.L_638:
        /*0018*/ 	.byte	0x03, 0x19
        /*001a*/ 	.short	0x0418


	//----- nvinfo : EIATTR_KPARAM_INFO
	.align		4
        /*001c*/ 	.byte	0x04, 0x17
        /*001e*/ 	.short	(.L_640 - .L_639)
.L_639:
        /*0020*/ 	.word	0x00000000
        /*0024*/ 	.short	0x0000
        /*0026*/ 	.short	0x0000
        /*0028*/ 	.byte	0x00, 0xf0, 0x61, 0x10


	//----- nvinfo : EIATTR_MAXREG_COUNT
	.align		4
.L_640:
        /*002c*/ 	.byte	0x03, 0x1b
        /*002e*/ 	.short	0x00ff


	//----- nvinfo : EIATTR_NUM_BARRIERS
	.align		4
        /*0030*/ 	.byte	0x02, 0x4c
        /*0032*/ 	.byte	0x02
	.zero		1


	//----- nvinfo : EIATTR_ANNOTATIONS
	.align		4
        /*0034*/ 	.byte	0x04, 0x55
        /*0036*/ 	.short	(.L_642 - .L_641)


	//   ....[0]....
.L_641:
        /*0038*/ 	.word	0x00000001
        /*003c*/ 	.byte	0xd0, 0x06, 0x00, 0x00, 0x01, 0x00, 0x00, 0x00, 0x50, 0x7d, 0x00, 0x00, 0x01, 0x00, 0x00, 0x00
        /*004c*/ 	.byte	0xf0, 0xc7, 0x00, 0x00, 0x01, 0x00, 0x00, 0x00, 0xf0, 0x00, 0x01, 0x00, 0x01, 0x00, 0x00, 0x00
        /*005c*/ 	.byte	0x00, 0x01, 0x01, 0x00


	//----- nvinfo : EIATTR_MERCURY_ISA_VERSION
	.align		4
.L_642:
        /*0060*/ 	.byte	0x03, 0x5f
        /*0062*/ 	.short	0x0000


	//----- nvinfo : EIATTR_COOP_GROUP_MASK_REGIDS
	.align		4
        /*0064*/ 	.byte	0x04, 0x29
        /*0066*/ 	.short	(.L_644 - .L_643)


	//   ....[0]....
.L_643:
        /*0068*/ 	.word	0xffffffff


	//   ....[1]....
        /*006c*/ 	.word	0xffffffff


	//   ....[2]....
        /*0070*/ 	.word	0xffffffff


	//   ....[3]....
        /*0074*/ 	.word	0xffffffff


	//   ....[4]....
        /*0078*/ 	.word	0xffffffff


	//   ....[5]....
        /*007c*/ 	.word	0xffffffff


	//   ....[6]....
        /*0080*/ 	.word	0xffffffff


	//   ....[7]....
        /*0084*/ 	.word	0xffffffff


	//   ....[8]....
        /*0088*/ 	.word	0xffffffff


	//   ....[9]....
        /*008c*/ 	.word	0xffffffff


	//   ....[10]....
        /*0090*/ 	.word	0xffffffff


	//   ....[11]....
        /*0094*/ 	.word	0xffffffff


	//   ....[12]....
        /*0098*/ 	.word	0xffffffff


	//   ....[13]....
        /*009c*/ 	.word	0xffffffff


	//   ....[14]....
        /*00a0*/ 	.word	0xffffffff


	//   ....[15]....
        /*00a4*/ 	.word	0xffffffff


	//   ....[16]....
        /*00a8*/ 	.word	0xffffffff


	//   ....[17]....
        /*00ac*/ 	.word	0xffffffff


	//   ....[18]....
        /*00b0*/ 	.word	0xffffffff


	//   ....[19]....
        /*00b4*/ 	.word	0xffffffff


	//   ....[20]....
        /*00b8*/ 	.word	0xffffffff


	//   ....[21]....
        /*00bc*/ 	.word	0xffffffff


	//   ....[22]....
        /*00c0*/ 	.word	0xffffffff


	//   ....[23]....
        /*00c4*/ 	.word	0xffffffff


	//   ....[24]....
        /*00c8*/ 	.word	0xffffffff


	//   ....[25]....
        /*00cc*/ 	.word	0xffffffff


	//   ....[26]....
        /*00d0*/ 	.word	0xffffffff


	//   ....[27]....
        /*00d4*/ 	.word	0xffffffff


	//   ....[28]....
        /*00d8*/ 	.word	0xffffffff


	//   ....[29]....
        /*00dc*/ 	.word	0xffffffff


	//   ....[30]....
        /*00e0*/ 	.word	0xffffffff


	//   ....[31]....
        /*00e4*/ 	.word	0xffffffff


	//   ....[32]....
        /*00e8*/ 	.word	0xffffffff


	//   ....[33]....
        /*00ec*/ 	.word	0xffffffff


	//   ....[34]....
        /*00f0*/ 	.word	0xffffffff


	//   ....[35]....
        /*00f4*/ 	.word	0xffffffff


	//   ....[36]....
        /*00f8*/ 	.word	0xffffffff


	//   ....[37]....
        /*00fc*/ 	.word	0xffffffff


	//   ....[38]....
        /*0100*/ 	.word	0xffffffff


	//   ....[39]....
        /*0104*/ 	.word	0xffffffff


	//   ....[40]....
        /*0108*/ 	.word	0xffffffff


	//----- nvinfo : EIATTR_COOP_GROUP_INSTR_OFFSETS
	.align		4
.L_644:
        /*010c*/ 	.byte	0x04, 0x28
        /*010e*/ 	.short	(.L_646 - .L_645)


	//   ....[0]....
.L_645:
        /*0110*/ 	.word	0x00000090


	//   ....[1]....
        /*0114*/ 	.word	0x00008140


	//   ....[2]....
        /*0118*/ 	.word	0x00008180


	//   ....[3]....
        /*011c*/ 	.word	0x00008230


	//   ....[4]....
        /*0120*/ 	.word	0x00008260


	//   ....[5]....
        /*0124*/ 	.word	0x00008390


	//   ....[6]....
        /*0128*/ 	.word	0x000083d0


	//   ....[7]....
        /*012c*/ 	.word	0x00008500


	//   ....[8]....
        /*0130*/ 	.word	0x00008540


	//   ....[9]....
        /*0134*/ 	.word	0x0000e140


	//   ....[10]....
        /*0138*/ 	.word	0x0000e1f0


	//   ....[11]....
        /*013c*/ 	.word	0x0000e200


	//   ....[12]....
        /*0140*/ 	.word	0x0000e230


	//   ....[13]....
        /*0144*/ 	.word	0x000114d0


	//   ....[14]....
        /*0148*/ 	.word	0x00011510


	//   ....[15]....
        /*014c*/ 	.word	0x00011530


	//   ....[16]....
        /*0150*/ 	.word	0x00011550


	//   ....[17]....
        /*0154*/ 	.word	0x00013670


	//   ....[18]....
        /*0158*/ 	.word	0x000136a0


	//   ....[19]....
        /*015c*/ 	.word	0x000136f0


	//   ....[20]....
        /*0160*/ 	.word	0x00013700


	//   ....[21]....
        /*0164*/ 	.word	0x000148a0


	//   ....[22]....
        /*0168*/ 	.word	0x000148d0


	//   ....[23]....
        /*016c*/ 	.word	0x00014900


	//   ....[24]....
        /*0170*/ 	.word	0x00014930


	//   ....[25]....
        /*0174*/ 	.word	0x00014af0


	//   ....[26]....
        /*0178*/ 	.word	0x00014b00


	//   ....[27]....
        /*017c*/ 	.word	0x00014bf0


	//   ....[28]....
        /*0180*/ 	.word	0x00014c20


	//   ....[29]....
        /*0184*/ 	.word	0x00014cf0


	//   ....[30]....
        /*0188*/ 	.word	0x00014d20


	//   ....[31]....
        /*018c*/ 	.word	0x00014df0


	//   ....[32]....
        /*0190*/ 	.word	0x00014e10


	//   ....[33]....
        /*0194*/ 	.word	0x00015540


	//   ....[34]....
        /*0198*/ 	.word	0x00015560


	//   ....[35]....
        /*019c*/ 	.word	0x00015640


	//   ....[36]....
        /*01a0*/ 	.word	0x00015670


	//   ....[37]....
        /*01a4*/ 	.word	0x00015740


	//   ....[38]....
        /*01a8*/ 	.word	0x00015770


	//   ....[39]....
        /*01ac*/ 	.word	0x00015840


	//   ....[40]....
        /*01b0*/ 	.word	0x00015860


	//----- nvinfo : EIATTR_EXIT_INSTR_OFFSETS
	.align		4
.L_646:
        /*01b4*/ 	.byte	0x04, 0x1c
        /*01b6*/ 	.short	(.L_648 - .L_647)


	//   ....[0]....
.L_647:
        /*01b8*/ 	.word	0x00000320


	//   ....[1]....
        /*01bc*/ 	.word	0x00014e20


	//   ....[2]....
        /*01c0*/ 	.word	0x00014e70


	//   ....[3]....
        /*01c4*/ 	.word	0x00014ed0


	//   ....[4]....
        /*01c8*/ 	.word	0x00015870


	//   ....[5]....
        /*01cc*/ 	.word	0x000158c0


	//   ....[6]....
        /*01d0*/ 	.word	0x00015920


	//----- nvinfo : EIATTR_CTAIDZ_USED
	.align		4
.L_648:
        /*01d4*/ 	.byte	0x01, 0x04
	.zero		2


	//----- nvinfo : EIATTR_MAX_THREADS
	.align		4
        /*01d8*/ 	.byte	0x04, 0x05
        /*01da*/ 	.short	(.L_650 - .L_649)
.L_649:
        /*01dc*/ 	.word	0x00000100
        /*01e0*/ 	.word	0x00000001
        /*01e4*/ 	.word	0x00000001


	//----- nvinfo : EIATTR_CRS_STACK_SIZE
	.align		4
.L_650:
        /*01e8*/ 	.byte	0x04, 0x1e
        /*01ea*/ 	.short	(.L_652 - .L_651)
.L_651:
        /*01ec*/ 	.word	0x00000000
.L_652:


//--------------------- .nv.info._ZN7cutlass13device_kernelIN5flash19enable_sm80_to_sm89INS1_16FlashAttnFwdSm80INS1_25CollectiveMainloopFwdSm80ILi8ELi1ELb1EN4cute5tupleIJNS5_1CILi128EEENS7_ILi96EEES8_EEELi128ENS_10bfloat16_tEfNS_4arch4Sm80ELb0ELb1ELb0ELb0ELb0ELb0ELb1ELb0EEENS1_21CollectiveEpilogueFwdINS6_IJS8_S8_S9_EEENS6_IJNS7_ILi1EEESH_SH_EEESB_SD_Li256ELb0ELb1ELb0ELb0EEENS1_19SingleTileSchedulerILb0ELb0ELb1ELi128EEEEEEEEEvNT_6ParamsE --------------------------
	.section	.nv.info._ZN7cutlass13device_kernelIN5flash19enable_sm80_to_sm89INS1_16FlashAttnFwdSm80INS1_25CollectiveMainloopFwdSm80ILi8ELi1ELb1EN4cute5tupleIJNS5_1CILi128EEENS7_ILi96EEES8_EEELi128ENS_10bfloat16_tEfNS_4arch4Sm80ELb0ELb1ELb0ELb0ELb0ELb0ELb1ELb0EEENS1_21CollectiveEpilogueFwdINS6_IJS8_S8_S9_EEENS6_IJNS7_ILi1EEESH_SH_EEESB_SD_Li256ELb0ELb1ELb0ELb0EEENS1_19SingleTileSchedulerILb0ELb0ELb1ELi128EEEEEEEEEvNT_6ParamsE,"",@"SHT_CUDA_INFO"
	.sectionflags	@""
	.align	4


	//----- nvinfo : EIATTR_CUDA_API_VERSION
	.align		4
        /*0000*/ 	.byte	0x04, 0x37
        /*0002*/ 	.short	(.L_654 - .L_653)
.L_653:
        /*0004*/ 	.word	0x00000082


	//----- nvinfo : EIATTR_SW2861232_WAR
	.align		4
.L_654:
        /*0008*/ 	.byte	0x01, 0x35
	.zero		2


	//----- nvinfo : EIATTR_PARAM_CBANK
	.align		4
        /*000c*/ 	.byte	0x04, 0x0a
        /*000e*/ 	.short	(.L_656 - .L_655)
	.align		4
.L_655:
        /*0010*/ 	.word	index@(.nv.constant0._ZN7cutlass13device_kernelIN5flash19enable_sm80_to_sm89INS1_16FlashAttnFwdSm80INS1_25CollectiveMainloopFwdSm80ILi8ELi1ELb1EN4cute5tupleIJNS5_1CILi128EEENS7_ILi96EEES8_EEELi128ENS_10bfloat16_tEfNS_4arch4Sm80ELb0ELb1ELb0ELb0ELb0ELb0ELb1ELb0EEENS1_21CollectiveEpilogueFwdINS6_IJS8_S8_S9_EEENS6_IJNS7_ILi1EEESH_SH_EEESB_SD_Li256ELb0ELb1ELb0ELb0EEENS1_19SingleTileSchedulerILb0ELb0ELb1ELi128EEEEEEEEEvNT_6ParamsE)
        /*0014*/ 	.short	0x0160
        /*0016*/ 	.short	0x0418


	//----- nvinfo : EIATTR_CBANK_PARAM_SIZE
	.align		4
.L_656:
        /*0018*/ 	.byte	0x03, 0x19
        /*001a*/ 	.short	0x0418


	//----- nvinfo : EIATTR_KPARAM_INFO
	.align		4
        /*001c*/ 	.byte	0x04, 0x17
        /*001e*/ 	.short	(.L_658 - .L_657)
.L_657:
        /*0020*/ 	.word	0x00000000
        /*0024*/ 	.short	0x0000
        /*0026*/ 	.short	0x0000
        /*0028*/ 	.byte	0x00, 0xf0, 0x61, 0x10


	//----- nvinfo : EIATTR_MAXREG_COUNT
	.align		4
.L_658:
        /*002c*/ 	.byte	0x03, 0x1b
        /*002e*/ 	.short	0x00ff


	//----- nvinfo : EIATTR_NUM_BARRIERS
	.align		4
        /*0030*/ 	.byte	0x02, 0x4c
        /*0032*/ 	.byte	0x02
	.zero		1


	//----- nvinfo : EIATTR_MERCURY_ISA_VERSION
	.align		4
        /*0034*/ 	.byte	0x03, 0x5f
        /*0036*/ 	.short	0x0000


	//----- nvinfo : EIATTR_COOP_GROUP_MASK_REGIDS
	.align		4
        /*0038*/ 	.byte	0x04, 0x29
        /*003a*/ 	.short	(.L_660 - .L_659)


	//   ....[0]....
.L_659:
        /*003c*/ 	.word	0xffffffff


	//   ....[1]....
        /*0040*/ 	.word	0xffffffff


	//   ....[2]....
        /*0044*/ 	.word	0xffffffff


	//   ....[3]....
        /*0048*/ 	.word	0xffffffff


	//   ....[4]....
        /*004c*/ 	.word	0xffffffff


	//   ....[5]....
        /*0050*/ 	.word	0xffffffff


	//   ....[6]....
        /*0054*/ 	.word	0xffffffff


	//   ....[7]....
        /*0058*/ 	.word	0xffffffff


	//   ....[8]....
        /*005c*/ 	.word	0xffffffff


	//   ....[9]....
        /*0060*/ 	.word	0xffffffff


	//   ....[10]....
        /*0064*/ 	.word	0xffffffff


	//   ....[11]....
        /*0068*/ 	.word	0xffffffff


	//   ....[12]....
        /*006c*/ 	.word	0xffffffff


	//   ....[13]....
        /*0070*/ 	.word	0xffffffff


	//   ....[14]....
        /*0074*/ 	.word	0xffffffff


	//   ....[15]....
        /*0078*/ 	.word	0xffffffff


	//   ....[16]....
        /*007c*/ 	.word	0xffffffff


	//   ....[17]....
        /*0080*/ 	.word	0xffffffff


	//   ....[18]....
        /*0084*/ 	.word	0xffffffff


	//   ....[19]....
        /*0088*/ 	.word	0xffffffff


	//   ....[20]....
        /*008c*/ 	.word	0xffffffff


	//   ....[21]....
        /*0090*/ 	.word	0xffffffff


	//   ....[22]....
        /*0094*/ 	.word	0xffffffff


	//   ....[23]....
        /*0098*/ 	.word	0xffffffff


	//   ....[24]....
        /*009c*/ 	.word	0xffffffff


	//   ....[25]....
        /*00a0*/ 	.word	0xffffffff


	//   ....[26]....
        /*00a4*/ 	.word	0xffffffff


	//   ....[27]....
        /*00a8*/ 	.word	0xffffffff


	//   ....[28]....
        /*00ac*/ 	.word	0xffffffff


	//   ....[29]....
        /*00b0*/ 	.word	0xffffffff


	//   ....[30]....
        /*00b4*/ 	.word	0xffffffff


	//   ....[31]....
        /*00b8*/ 	.word	0xffffffff


	//   ....[32]....
        /*00bc*/ 	.word	0xffffffff


	//   ....[33]....
        /*00c0*/ 	.word	0xffffffff


	//   ....[34]....
        /*00c4*/ 	.word	0xffffffff


	//   ....[35]....
        /*00c8*/ 	.word	0xffffffff


	//   ....[36]....
        /*00cc*/ 	.word	0xffffffff


	//   ....[37]....
        /*00d0*/ 	.word	0xffffffff


	//   ....[38]....
        /*00d4*/ 	.word	0xffffffff


	//   ....[39]....
        /*00d8*/ 	.word	0xffffffff


	//   ....[40]....
        /*00dc*/ 	.word	0xffffffff


	//   ....[41]....
        /*00e0*/ 	.word	0xffffffff


	//   ....[42]....
        /*00e4*/ 	.word	0xffffffff


	//   ....[43]....
        /*00e8*/ 	.word	0xffffffff


	//   ....[44]....
        /*00ec*/ 	.word	0xffffffff


	//   ....[45]....
        /*00f0*/ 	.word	0xffffffff


	//   ....[46]....
        /*00f4*/ 	.word	0xffffffff


	//   ....[47]....
        /*00f8*/ 	.word	0xffffffff


	//   ....[48]....
        /*00fc*/ 	.word	0xffffffff


	//   ....[49]....
        /*0100*/ 	.word	0xffffffff


	//   ....[50]....
        /*0104*/ 	.word	0xffffffff


	//   ....[51]....
        /*0108*/ 	.word	0xffffffff


	//   ....[52]....
        /*010c*/ 	.word	0xffffffff


	//   ....[53]....
        /*0110*/ 	.word	0xffffffff


	//----- nvinfo : EIATTR_COOP_GROUP_INSTR_OFFSETS
	.align		4
.L_660:
        /*0114*/ 	.byte	0x04, 0x28
        /*0116*/ 	.short	(.L_662 - .L_661)


	//   ....[0]....
.L_661:
        /*0118*/ 	.word	0x00000ae0


	//   ....[1]....
        /*011c*/ 	.word	0x00000b20


	//   ....[2]....
        /*0120*/ 	.word	0x00000b50


	//   ....[3]....
        /*0124*/ 	.word	0x00000b90


	//   ....[4]....
        /*0128*/ 	.word	0x00000bc0


	//   ....[5]....
        /*012c*/ 	.word	0x00000c60


	//   ....[6]....
        /*0130*/ 	.word	0x00000f40


	//   ....[7]....
        /*0134*/ 	.word	0x00000f70


	//   ....[8]....
        /*0138*/ 	.word	0x00002580


	//   ....[9]....
        /*013c*/ 	.word	0x00002ed0


	//   ....[10]....
        /*0140*/ 	.word	0x000039a0


	//   ....[11]....
        /*0144*/ 	.word	0x00003a00


	//   ....[12]....
        /*0148*/ 	.word	0x00003a20


	//   ....[13]....
        /*014c*/ 	.word	0x00003a40


	//   ....[14]....
        /*0150*/ 	.word	0x00005cc0


	//   ....[15]....
        /*0154*/ 	.word	0x00005fb0


	//   ....[16]....
        /*0158*/ 	.word	0x000071b0


	//   ....[17]....
        /*015c*/ 	.word	0x00007320


	//   ....[18]....
        /*0160*/ 	.word	0x00007380


	//   ....[19]....
        /*0164*/ 	.word	0x00007450


	//   ....[20]....
        /*0168*/ 	.word	0x00009d00


	//   ....[21]....
        /*016c*/ 	.word	0x00009d20


	//   ....[22]....
        /*0170*/ 	.word	0x00009d60


	//   ....[23]....
        /*0174*/ 	.word	0x00009d90


	//   ....[24]....
        /*0178*/ 	.word	0x0000c650


	//   ....[25]....
        /*017c*/ 	.word	0x0000c890


	//   ....[26]....
        /*0180*/ 	.word	0x0000d940


	//   ....[27]....
        /*0184*/ 	.word	0x0000dac0


	//   ....[28]....
        /*0188*/ 	.word	0x0000dc40


	//   ....[29]....
        /*018c*/ 	.word	0x0000dd40


	//   ....[30]....
        /*0190*/ 	.word	0x0000f520


	//   ....[31]....
        /*0194*/ 	.word	0x0000f550


	//   ....[32]....
        /*0198*/ 	.word	0x0000f590


	//   ....[33]....
        /*019c*/ 	.word	0x0000f5a0


	//   ....[34]....
        /*01a0*/ 	.word	0x000106c0


	//   ....[35]....
        /*01a4*/ 	.word	0x000106d0


	//   ....[36]....
        /*01a8*/ 	.word	0x000106f0


	//   ....[37]....
        /*01ac*/ 	.word	0x00010710


	//   ....[38]....
        /*01b0*/ 	.word	0x00010730


	//   ....[39]....
        /*01b4*/ 	.word	0x00010750


	//   ....[40]....
        /*01b8*/ 	.word	0x000108d0


	//   ....[41]....
        /*01bc*/ 	.word	0x00010900


	//   ....[42]....
        /*01c0*/ 	.word	0x000109d0


	//   ....[43]....
        /*01c4*/ 	.word	0x00010a00


	//   ....[44]....
        /*01c8*/ 	.word	0x00010ad0


	//   ....[45]....
        /*01cc*/ 	.word	0x00010af0


	//   ....[46]....
        /*01d0*/ 	.word	0x000110f0


	//   ....[47]....
        /*01d4*/ 	.word	0x00011110


	//   ....[48]....
        /*01d8*/ 	.word	0x000111e0


	//   ....[49]....
        /*01dc*/ 	.word	0x00011210


	//   ....[50]....
        /*01e0*/ 	.word	0x000112e0


	//   ....[51]....
        /*01e4*/ 	.word	0x00011310


	//   ....[52]....
        /*01e8*/ 	.word	0x000113e0


	//   ....[53]....
        /*01ec*/ 	.word	0x00011400


	//----- nvinfo : EIATTR_EXIT_INSTR_OFFSETS
	.align		4
.L_662:
        /*01f0*/ 	.byte	0x04, 0x1c
        /*01f2*/ 	.short	(.L_664 - .L_663)


	//   ....[0]....
.L_663:
        /*01f4*/ 	.word	0x00000030


	//   ....[1]....
        /*01f8*/ 	.word	0x00010b00


	//   ....[2]....
        /*01fc*/ 	.word	0x00010b50


	//   ....[3]....
        /*0200*/ 	.word	0x00010bb0


	//   ....[4]....
        /*0204*/ 	.word	0x00011410


	//   ....[5]....
        /*0208*/ 	.word	0x00011460


	//   ....[6]....
        /*020c*/ 	.word	0x000114c0


	//----- nvinfo : EIATTR_CTAIDZ_USED
	.align		4
.L_664:
        /*0210*/ 	.byte	0x01, 0x04
	.zero		2


	//----- nvinfo : EIATTR_MAX_THREADS
	.align		4
        /*0214*/ 	.byte	0x04, 0x05
        /*0216*/ 	.short	(.L_666 - .L_665)
.L_665:
        /*0218*/ 	.word	0x00000100
        /*021c*/ 	.word	0x00000001
        /*0220*/ 	.word	0x00000001


	//----- nvinfo : EIATTR_CRS_STACK_SIZE
	.align		4
.L_666:
        /*0224*/ 	.byte	0x04, 0x1e
        /*0226*/ 	.short	(.L_668 - .L_667)
.L_667:
        /*0228*/ 	.word	0x00000000
.L_668:


//--------------------- .nv.info._ZN7cutlass13device_kernelIN5flash19enable_sm80_to_sm89INS1_16FlashAttnFwdSm80INS1_25CollectiveMainloopFwdSm80ILi8ELi1ELb1EN4cute5tupleIJNS5_1CILi128EEENS7_ILi96EEES8_EEELi128ENS_10bfloat16_tEfNS_4arch4Sm80ELb0ELb1ELb0ELb1ELb0ELb0ELb1ELb0EEENS1_21CollectiveEpilogueFwdINS6_IJS8_S8_S9_EEENS6_IJNS7_ILi1EEESH_SH_EEESB_SD_Li256ELb1ELb1ELb0ELb0EEENS1_19SingleTileSchedulerILb1ELb0ELb1ELi128EEEEEEEEEvNT_6ParamsE --------------------------
	.section	.nv.info._ZN7cutlass13device_kernelIN5flash19enable_sm80_to_sm89INS1_16FlashAttnFwdSm80INS1_25CollectiveMainloopFwdSm80ILi8ELi1ELb1EN4cute5tupleIJNS5_1CILi128EEENS7_ILi96EEES8_EEELi128ENS_10bfloat16_tEfNS_4arch4Sm80ELb0ELb1ELb0ELb1ELb0ELb0ELb1ELb0EEENS1_21CollectiveEpilogueFwdINS6_IJS8_S8_S9_EEENS6_IJNS7_ILi1EEESH_SH_EEESB_SD_Li256ELb1ELb1ELb0ELb0EEENS1_19SingleTileSchedulerILb1ELb0ELb1ELi128EEEEEEEEEvNT_6ParamsE,"",@"SHT_CUDA_INFO"
	.sectionflags	@""
	.align	4


	//----- nvinfo : EIATTR_CUDA_API_VERSION
	.align		4
        /*0000*/ 	.byte	0x04, 0x37
        /*0002*/ 	.short	(.L_670 - .L_669)
.L_669:
        /*0004*/ 	.word	0x00000082


	//----- nvinfo : EIATTR_SW2861232_WAR
	.align		4
.L_670:
        /*0008*/ 	.byte	0x01, 0x35
	.zero		2


	//----- nvinfo : EIATTR_PARAM_CBANK
	.align		4
        /*000c*/ 	.byte	0x04, 0x0a
        /*000e*/ 	.short	(.L_672 - .L_671)
	.align		4
.L_671:
        /*0010*/ 	.word	index@(.nv.constant0._ZN7cutlass13device_kernelIN5flash19enable_sm80_to_sm89INS1_16FlashAttnFwdSm80INS1_25CollectiveMainloopFwdSm80ILi8ELi1ELb1EN4cute5tupleIJNS5_1CILi128EEENS7_ILi96EEES8_EEELi128ENS_10bfloat16_tEfNS_4arch4Sm80ELb0ELb1ELb0ELb1ELb0ELb0ELb1ELb0EEENS1_21CollectiveEpilogueFwdINS6_IJS8_S8_S9_EEENS6_IJNS7_ILi1EEESH_SH_EEESB_SD_Li256ELb1ELb1ELb0ELb0EEENS1_19SingleTileSchedulerILb1ELb0ELb1ELi128EEEEEEEEEvNT_6ParamsE)
        /*0014*/ 	.short	0x0160
        /*0016*/ 	.short	0x0418


	//----- nvinfo : EIATTR_CBANK_PARAM_SIZE
	.align		4
.L_672:
        /*0018*/ 	.byte	0x03, 0x19
        /*001a*/ 	.short	0x0418


	//----- nvinfo : EIATTR_KPARAM_INFO
	.align		4
        /*001c*/ 	.byte	0x04, 0x17
        /*001e*/ 	.short	(.L_674 - .L_673)
.L_673:
        /*0020*/ 	.word	0x00000000
        /*0024*/ 	.short	0x0000
        /*0026*/ 	.short	0x0000
        /*0028*/ 	.byte	0x00, 0xf0, 0x61, 0x10


	//----- nvinfo : EIATTR_MAXREG_COUNT
	.align		4
.L_674:
        /*002c*/ 	.byte	0x03, 0x1b
        /*002e*/ 	.short	0x00ff


	//----- nvinfo : EIATTR_NUM_BARRIERS
	.align		4
        /*0030*/ 	.byte	0x02, 0x4c
        /*0032*/ 	.byte	0x02
	.zero		1


	//----- nvinfo : EIATTR_MERCURY_ISA_VERSION
	.align		4
        /*0034*/ 	.byte	0x03, 0x5f
        /*0036*/ 	.short	0x0000


	//----- nvinfo : EIATTR_COOP_GROUP_MASK_REGIDS
	.align		4
        /*0038*/ 	.byte	0x04, 0x29
        /*003a*/ 	.short	(.L_676 - .L_675)


	//   ....[0]....
.L_675:
        /*003c*/ 	.word	0xffffffff


	//   ....[1]....
        /*0040*/ 	.word	0xffffffff


	//   ....[2]....
        /*0044*/ 	.word	0xffffffff


	//   ....[3]....
        /*0048*/ 	.word	0xffffffff


	//   ....[4]....
        /*004c*/ 	.word	0xffffffff


	//   ....[5]....
        /*0050*/ 	.word	0xffffffff


	//   ....[6]....
        /*0054*/ 	.word	0xffffffff


	//   ....[7]....
        /*0058*/ 	.word	0xffffffff


	//   ....[8]....
        /*005c*/ 	.word	0xffffffff


	//   ....[9]....
        /*0060*/ 	.word	0xffffffff


	//   ....[10]....
        /*0064*/ 	.word	0xffffffff


	//   ....[11]....
        /*0068*/ 	.word	0xffffffff


	//   ....[12]....
        /*006c*/ 	.word	0xffffffff


	//   ....[13]....
        /*0070*/ 	.word	0xffffffff


	//   ....[14]....
        /*0074*/ 	.word	0xffffffff


	//   ....[15]....
        /*0078*/ 	.word	0xffffffff


	//   ....[16]....
        /*007c*/ 	.word	0xffffffff


	//   ....[17]....
        /*0080*/ 	.word	0xffffffff


	//   ....[18]....
        /*0084*/ 	.word	0xffffffff


	//   ....[19]....
        /*0088*/ 	.word	0xffffffff


	//   ....[20]....
        /*008c*/ 	.word	0xffffffff


	//   ....[21]....
        /*0090*/ 	.word	0xffffffff


	//   ....[22]....
        /*0094*/ 	.word	0xffffffff


	//   ....[23]....
        /*0098*/ 	.word	0xffffffff


	//   ....[24]....
        /*009c*/ 	.word	0xffffffff


	//   ....[25]....
        /*00a0*/ 	.word	0xffffffff


	//   ....[26]....
        /*00a4*/ 	.word	0xffffffff


	//   ....[27]....
        /*00a8*/ 	.word	0xffffffff


	//   ....[28]....
        /*00ac*/ 	.word	0xffffffff


	//   ....[29]....
        /*00b0*/ 	.word	0xffffffff


	//   ....[30]....
        /*00b4*/ 	.word	0xffffffff


	//   ....[31]....
        /*00b8*/ 	.word	0xffffffff


	//   ....[32]....
        /*00bc*/ 	.word	0xffffffff


	//   ....[33]....
        /*00c0*/ 	.word	0xffffffff


	//   ....[34]....
        /*00c4*/ 	.word	0xffffffff


	//   ....[35]....
        /*00c8*/ 	.word	0xffffffff


	//   ....[36]....
        /*00cc*/ 	.word	0xffffffff


	//   ....[37]....
        /*00d0*/ 	.word	0xffffffff


	//   ....[38]....
        /*00d4*/ 	.word	0xffffffff


	//   ....[39]....
        /*00d8*/ 	.word	0xffffffff


	//   ....[40]....
        /*00dc*/ 	.word	0xffffffff


	//   ....[41]....
        /*00e0*/ 	.word	0xffffffff


	//   ....[42]....
        /*00e4*/ 	.word	0xffffffff


	//   ....[43]....
        /*00e8*/ 	.word	0xffffffff


	//   ....[44]....
        /*00ec*/ 	.word	0xffffffff


	//   ....[45]....
        /*00f0*/ 	.word	0xffffffff


	//   ....[46]....
        /*00f4*/ 	.word	0xffffffff


	//   ....[47]....
        /*00f8*/ 	.word	0xffffffff


	//   ....[48]....
        /*00fc*/ 	.word	0xffffffff


	//   ....[49]....
        /*0100*/ 	.word	0xffffffff


	//   ....[50]....
        /*0104*/ 	.word	0xffffffff


	//   ....[51]....
        /*0108*/ 	.word	0xffffffff


	//   ....[52]....
        /*010c*/ 	.word	0xffffffff


	//   ....[53]....
        /*0110*/ 	.word	0xffffffff


	//   ....[54]....
        /*0114*/ 	.word	0xffffffff


	//----- nvinfo : EIATTR_COOP_GROUP_INSTR_OFFSETS
	.align		4
.L_676:
        /*0118*/ 	.byte	0x04, 0x28
        /*011a*/ 	.short	(.L_678 - .L_677)


	//   ....[0]....
.L_677:
        /*011c*/ 	.word	0x00000080


	//   ....[1]....
        /*0120*/ 	.word	0x00000ff0


	//   ....[2]....
        /*0124*/ 	.word	0x00001030


	//   ....[3]....
        /*0128*/ 	.word	0x00001060


	//   ....[4]....
        /*012c*/ 	.word	0x000010a0


	//   ....[5]....
        /*0130*/ 	.word	0x00001260


	//   ....[6]....
        /*0134*/ 	.word	0x000012c0


	//   ....[7]....
        /*0138*/ 	.word	0x00001320


	//   ....[8]....
        /*013c*/ 	.word	0x00001400


	//   ....[9]....
        /*0140*/ 	.word	0x00002b00


	//   ....[10]....
        /*0144*/ 	.word	0x000033d0


	//   ....[11]....
        /*0148*/ 	.word	0x00003e80


	//   ....[12]....
        /*014c*/ 	.word	0x00003ee0


	//   ....[13]....
        /*0150*/ 	.word	0x00003f00


	//   ....[14]....
        /*0154*/ 	.word	0x00003f20


	//   ....[15]....
        /*0158*/ 	.word	0x00005b80


	//   ....[16]....
        /*015c*/ 	.word	0x00006460


	//   ....[17]....
        /*0160*/ 	.word	0x00007650


	//   ....[18]....
        /*0164*/ 	.word	0x000077c0


	//   ....[19]....
        /*0168*/ 	.word	0x00007820


	//   ....[20]....
        /*016c*/ 	.word	0x000078f0


	//   ....[21]....
        /*0170*/ 	.word	0x0000a190


	//   ....[22]....
        /*0174*/ 	.word	0x0000a1b0


	//   ....[23]....
        /*0178*/ 	.word	0x0000a1f0


	//   ....[24]....
        /*017c*/ 	.word	0x0000a220


	//   ....[25]....
        /*0180*/ 	.word	0x0000ca50


	//   ....[26]....
        /*0184*/ 	.word	0x0000cd00


	//   ....[27]....
        /*0188*/ 	.word	0x0000dda0


	//   ....[28]....
        /*018c*/ 	.word	0x0000df20


	//   ....[29]....
        /*0190*/ 	.word	0x0000e0a0


	//   ....[30]....
        /*0194*/ 	.word	0x0000e1a0


	//   ....[31]....
        /*0198*/ 	.word	0x0000f980


	//   ....[32]....
        /*019c*/ 	.word	0x0000f9b0


	//   ....[33]....
        /*01a0*/ 	.word	0x0000f9f0


	//   ....[34]....
        /*01a4*/ 	.word	0x0000fa00


	//   ....[35]....
        /*01a8*/ 	.word	0x00010b00


	//   ....[36]....
        /*01ac*/ 	.word	0x00010b40


	//   ....[37]....
        /*01b0*/ 	.word	0x00010b80


	//   ....[38]....
        /*01b4*/ 	.word	0x00010bc0


	//   ....[39]....
        /*01b8*/ 	.word	0x00010dc0


	//   ....[40]....
        /*01bc*/ 	.word	0x00010dd0


	//   ....[41]....
        /*01c0*/ 	.word	0x00010ec0


	//   ....[42]....
        /*01c4*/ 	.word	0x00010ef0


	//   ....[43]....
        /*01c8*/ 	.word	0x00010fc0


	//   ....[44]....
        /*01cc*/ 	.word	0x00010ff0


	//   ....[45]....
        /*01d0*/ 	.word	0x000110c0


	//   ....[46]....
        /*01d4*/ 	.word	0x000110e0


	//   ....[47]....
        /*01d8*/ 	.word	0x00011860


	//   ....[48]....
        /*01dc*/ 	.word	0x00011880


	//   ....[49]....
        /*01e0*/ 	.word	0x00011950


	//   ....[50]....
        /*01e4*/ 	.word	0x00011980


	//   ....[51]....
        /*01e8*/ 	.word	0x00011a50


	//   ....[52]....
        /*01ec*/ 	.word	0x00011a80


	//   ....[53]....
        /*01f0*/ 	.word	0x00011b50


	//   ....[54]....
        /*01f4*/ 	.word	0x00011b70


	//----- nvinfo : EIATTR_EXIT_INSTR_OFFSETS
	.align		4
.L_678:
        /*01f8*/ 	.byte	0x04, 0x1c
        /*01fa*/ 	.short	(.L_680 - .L_679)


	//   ....[0]....
.L_679:
        /*01fc*/ 	.word	0x00000330


	//   ....[1]....
        /*0200*/ 	.word	0x000110f0


	//   ....[2]....
        /*0204*/ 	.word	0x00011140


	//   ....[3]....
        /*0208*/ 	.word	0x000111a0


	//   ....[4]....
        /*020c*/ 	.word	0x00011b80


	//   ....[5]....
        /*0210*/ 	.word	0x00011bd0


	//   ....[6]....
        /*0214*/ 	.word	0x00011c30


	//----- nvinfo : EIATTR_CTAIDZ_USED
	.align		4
.L_680:
        /*0218*/ 	.byte	0x01, 0x04
	.zero		2


	//----- nvinfo : EIATTR_MAX_THREADS
	.align		4
        /*021c*/ 	.byte	0x04, 0x05
        /*021e*/ 	.short	(.L_682 - .L_681)
.L_681:
        /*0220*/ 	.word	0x00000100
        /*0224*/ 	.word	0x00000001
        /*0228*/ 	.word	0x00000001


	//----- nvinfo : EIATTR_CRS_STACK_SIZE
	.align		4
.L_682:
        /*022c*/ 	.byte	0x04, 0x1e
        /*022e*/ 	.short	(.L_684 - .L_683)
.L_683:
        /*0230*/ 	.word	0x00000000
.L_684:


//--------------------- .nv.info._ZN7cutlass13device_kernelIN5flash19enable_sm80_to_sm89INS1_16FlashAttnFwdSm80INS1_25CollectiveMainloopFwdSm80ILi8ELi1ELb1EN4cute5tupleIJNS5_1CILi128EEENS7_ILi96EEES8_EEELi128ENS_10bfloat16_tEfNS_4arch4Sm80ELb0ELb1ELb0ELb1ELb0ELb1ELb1ELb0EEENS1_21CollectiveEpilogueFwdINS6_IJS8_S8_S9_EEENS6_IJNS7_ILi1EEESH_SH_EEESB_SD_Li256ELb1ELb1ELb0ELb0EEENS1_19SingleTileSchedulerILb1ELb0ELb1ELi128EEEEEEEEEvNT_6ParamsE --------------------------
	.section	.nv.info._ZN7cutlass13device_kernelIN5flash19enable_sm80_to_sm89INS1_16FlashAttnFwdSm80INS1_25CollectiveMainloopFwdSm80ILi8ELi1ELb1EN4cute5tupleIJNS5_1CILi128EEENS7_ILi96EEES8_EEELi128ENS_10bfloat16_tEfNS_4arch4Sm80ELb0ELb1ELb0ELb1ELb0ELb1ELb1ELb0EEENS1_21CollectiveEpilogueFwdINS6_IJS8_S8_S9_EEENS6_IJNS7_ILi1EEESH_SH_EEESB_SD_Li256ELb1ELb1ELb0ELb0EEENS1_19SingleTileSchedulerILb1ELb0ELb1ELi128EEEEEEEEEvNT_6ParamsE,"",@"SHT_CUDA_INFO"
	.sectionflags	@""
	.align	4


	//----- nvinfo : EIATTR_CUDA_API_VERSION
	.align		4
        /*0000*/ 	.byte	0x04, 0x37
        /*0002*/ 	.short	(.L_686 - .L_685)
.L_685:
        /*0004*/ 	.word	0x00000082


	//----- nvinfo : EIATTR_SW2861232_WAR
	.align		4
.L_686:
        /*0008*/ 	.byte	0x01, 0x35
	.zero		2


	//----- nvinfo : EIATTR_PARAM_CBANK
	.align		4
        /*000c*/ 	.byte	0x04, 0x0a
        /*000e*/ 	.short	(.L_688 - .L_687)
	.align		4
.L_687:
        /*0010*/ 	.word	index@(.nv.constant0._ZN7cutlass13device_kernelIN5flash19enable_sm80_to_sm89INS1_16FlashAttnFwdSm80INS1_25CollectiveMainloopFwdSm80ILi8ELi1ELb1EN4cute5tupleIJNS5_1CILi128EEENS7_ILi96EEES8_EEELi128ENS_10bfloat16_tEfNS_4arch4Sm80ELb0ELb1ELb0ELb1ELb0ELb1ELb1ELb0EEENS1_21CollectiveEpilogueFwdINS6_IJS8_S8_S9_EEENS6_IJNS7_ILi1EEESH_SH_EEESB_SD_Li256ELb1ELb1ELb0ELb0EEENS1_19SingleTileSchedulerILb1ELb0ELb1ELi128EEEEEEEEEvNT_6ParamsE)
        /*0014*/ 	.short	0x0160
        /*0016*/ 	.short	0x0418


	//----- nvinfo : EIATTR_CBANK_PARAM_SIZE
	.align		4
.L_688:
        /*0018*/ 	.byte	0x03, 0x19
        /*001a*/ 	.short	0x0418


	//----- nvinfo : EIATTR_KPARAM_INFO
	.align		4
        /*001c*/ 	.byte	0x04, 0x17
        /*001e*/ 	.short	(.L_690 - .L_689)
.L_689:
        /*0020*/ 	.word	0x00000000
        /*0024*/ 	.short	0x0000
        /*0026*/ 	.short	0x0000
        /*0028*/ 	.byte	0x00, 0xf0, 0x61, 0x10


	//----- nvinfo : EIATTR_MAXREG_COUNT
	.align		4
.L_690:
        /*002c*/ 	.byte	0x03, 0x1b
        /*002e*/ 	.short	0x00ff


	//----- nvinfo : EIATTR_NUM_BARRIERS
	.align		4
        /*0030*/ 	.byte	0x02, 0x4c
        /*0032*/ 	.byte	0x02
	.zero		1


	//----- nvinfo : EIATTR_MERCURY_ISA_VERSION
	.align		4
        /*0034*/ 	.byte	0x03, 0x5f
        /*0036*/ 	.short	0x0000


	//----- nvinfo : EIATTR_COOP_GROUP_MASK_REGIDS
	.align		4
        /*0038*/ 	.byte	0x04, 0x29
        /*003a*/ 	.short	(.L_692 - .L_691)


	//   ....[0]....
.L_691:
        /*003c*/ 	.word	0xffffffff


	//   ....[1]....
        /*0040*/ 	.word	0xffffffff


	//   ....[2]....
        /*0044*/ 	.word	0xffffffff


	//   ....[3]....
        /*0048*/ 	.word	0xffffffff


	//   ....[4]....
        /*004c*/ 	.word	0xffffffff


	//   ....[5]....
        /*0050*/ 	.word	0xffffffff


	//   ....[6]....
        /*0054*/ 	.word	0xffffffff


	//   ....[7]....
        /*0058*/ 	.word	0xffffffff


	//   ....[8]....
        /*005c*/ 	.word	0xffffffff


	//   ....[9]....
        /*0060*/ 	.word	0xffffffff


	//   ....[10]....
        /*0064*/ 	.word	0xffffffff


	//   ....[11]....
        /*0068*/ 	.word	0xffffffff


	//   ....[12]....
        /*006c*/ 	.word	0xffffffff


	//   ....[13]....
        /*0070*/ 	.word	0xffffffff


	//   ....[14]....
        /*0074*/ 	.word	0xffffffff


	//   ....[15]....
        /*0078*/ 	.word	0xffffffff


	//   ....[16]....
        /*007c*/ 	.word	0xffffffff


	//   ....[17]....
        /*0080*/ 	.word	0xffffffff


	//   ....[18]....
        /*0084*/ 	.word	0xffffffff


	//   ....[19]....
        /*0088*/ 	.word	0xffffffff


	//   ....[20]....
        /*008c*/ 	.word	0xffffffff


	//   ....[21]....
        /*0090*/ 	.word	0xffffffff


	//   ....[22]....
        /*0094*/ 	.word	0xffffffff


	//   ....[23]....
        /*0098*/ 	.word	0xffffffff


	//   ....[24]....
        /*009c*/ 	.word	0xffffffff


	//   ....[25]....
        /*00a0*/ 	.word	0xffffffff


	//   ....[26]....
        /*00a4*/ 	.word	0xffffffff


	//   ....[27]....
        /*00a8*/ 	.word	0xffffffff


	//   ....[28]....
        /*00ac*/ 	.word	0xffffffff


	//   ....[29]....
        /*00b0*/ 	.word	0xffffffff


	//   ....[30]....
        /*00b4*/ 	.word	0xffffffff


	//   ....[31]....
        /*00b8*/ 	.word	0xffffffff


	//   ....[32]....
        /*00bc*/ 	.word	0xffffffff


	//   ....[33]....
        /*00c0*/ 	.word	0xffffffff


	//   ....[34]....
        /*00c4*/ 	.word	0xffffffff


	//   ....[35]....
        /*00c8*/ 	.word	0xffffffff


	//   ....[36]....
        /*00cc*/ 	.word	0xffffffff


	//   ....[37]....
        /*00d0*/ 	.word	0xffffffff


	//   ....[38]....
        /*00d4*/ 	.word	0xffffffff


	//   ....[39]....
        /*00d8*/ 	.word	0xffffffff


	//   ....[40]....
        /*00dc*/ 	.word	0xffffffff


	//   ....[41]....
        /*00e0*/ 	.word	0xffffffff


	//   ....[42]....
        /*00e4*/ 	.word	0xffffffff


	//   ....[43]....
        /*00e8*/ 	.word	0xffffffff


	//   ....[44]....
        /*00ec*/ 	.word	0xffffffff


	//   ....[45]....
        /*00f0*/ 	.word	0xffffffff


	//   ....[46]....
        /*00f4*/ 	.word	0xffffffff


	//   ....[47]....
        /*00f8*/ 	.word	0xffffffff


	//   ....[48]....
        /*00fc*/ 	.word	0xffffffff


	//   ....[49]....
        /*0100*/ 	.word	0xffffffff


	//   ....[50]....
        /*0104*/ 	.word	0xffffffff


	//   ....[51]....
        /*0108*/ 	.word	0xffffffff


	//   ....[52]....
        /*010c*/ 	.word	0xffffffff


	//   ....[53]....
        /*0110*/ 	.word	0xffffffff


	//   ....[54]....
        /*0114*/ 	.word	0xffffffff


	//   ....[55]....
        /*0118*/ 	.word	0xffffffff


	//   ....[56]....
        /*011c*/ 	.word	0xffffffff


	//   ....[57]....
        /*0120*/ 	.word	0xffffffff


	//   ....[58]....
        /*0124*/ 	.word	0xffffffff


	//   ....[59]....
        /*0128*/ 	.word	0xffffffff


	//   ....[60]....
        /*012c*/ 	.word	0xffffffff


	//   ....[61]....
        /*0130*/ 	.word	0xffffffff


	//   ....[62]....
        /*0134*/ 	.word	0xffffffff


	//   ....[63]....
        /*0138*/ 	.word	0xffffffff


	//   ....[64]....
        /*013c*/ 	.word	0xffffffff


	//   ....[65]....
        /*0140*/ 	.word	0xffffffff


	//   ....[66]....
        /*0144*/ 	.word	0xffffffff


	//   ....[67]....
        /*0148*/ 	.word	0xffffffff


	//   ....[68]....
        /*014c*/ 	.word	0xffffffff


	//   ....[69]....
        /*0150*/ 	.word	0xffffffff


	//   ....[70]....
        /*0154*/ 	.word	0xffffffff


	//   ....[71]....
        /*0158*/ 	.word	0xffffffff


	//   ....[72]....
        /*015c*/ 	.word	0xffffffff


	//   ....[73]....
        /*0160*/ 	.word	0xffffffff


	//   ....[74]....
        /*0164*/ 	.word	0xffffffff


	//   ....[75]....
        /*0168*/ 	.word	0xffffffff


	//   ....[76]....
        /*016c*/ 	.word	0xffffffff


	//   ....[77]....
        /*0170*/ 	.word	0xffffffff


	//   ....[78]....
        /*0174*/ 	.word	0xffffffff


	//   ....[79]....
        /*0178*/ 	.word	0xffffffff


	//   ....[80]....
        /*017c*/ 	.word	0xffffffff


	//   ....[81]....
        /*0180*/ 	.word	0xffffffff


	//   ....[82]....
        /*0184*/ 	.word	0xffffffff


	//   ....[83]....
        /*0188*/ 	.word	0xffffffff


	//   ....[84]....
        /*018c*/ 	.word	0xffffffff


	//   ....[85]....
        /*0190*/ 	.word	0xffffffff


	//   ....[86]....
        /*0194*/ 	.word	0xffffffff


	//----- nvinfo : EIATTR_COOP_GROUP_INSTR_OFFSETS
	.align		4
.L_692:
        /*0198*/ 	.byte	0x04, 0x28
        /*019a*/ 	.short	(.L_694 - .L_693)


	//   ....[0]....
.L_693:
        /*019c*/ 	.word	0x00000080


	//   ....[1]....
        /*01a0*/ 	.word	0x00006c50


	//   ....[2]....
        /*01a4*/ 	.word	0x00006ca0


	//   ....[3]....
        /*01a8*/ 	.word	0x00006cd0


	//   ....[4]....
        /*01ac*/ 	.word	0x00006d10


	//   ....[5]....
        /*01b0*/ 	.word	0x00006d90


	//   ....[6]....
        /*01b4*/ 	.word	0x00006dc0


	//   ....[7]....
        /*01b8*/ 	.word	0x00006de0


	//   ....[8]....
        /*01bc*/ 	.word	0x00006df0


	//   ....[9]....
        /*01c0*/ 	.word	0x00007930


	//   ....[10]....
        /*01c4*/ 	.word	0x00007950


	//   ....[11]....
        /*01c8*/ 	.word	0x00007970


	//   ....[12]....
        /*01cc*/ 	.word	0x00007980


	//   ....[13]....
        /*01d0*/ 	.word	0x00007ae0


	//   ....[14]....
        /*01d4*/ 	.word	0x00007ba0


	//   ....[15]....
        /*01d8*/ 	.word	0x00007be0


	//   ....[16]....
        /*01dc*/ 	.word	0x00007c20


	//   ....[17]....
        /*01e0*/ 	.word	0x00007da0


	//   ....[18]....
        /*01e4*/ 	.word	0x00007e60


	//   ....[19]....
        /*01e8*/ 	.word	0x00007ea0


	//   ....[20]....
        /*01ec*/ 	.word	0x00007ee0


	//   ....[21]....
        /*01f0*/ 	.word	0x00008080


	//   ....[22]....
        /*01f4*/ 	.word	0x00008140


	//   ....[23]....
        /*01f8*/ 	.word	0x00008180


	//   ....[24]....
        /*01fc*/ 	.word	0x000081c0


	//   ....[25]....
        /*0200*/ 	.word	0x00009f30


	//   ....[26]....
        /*0204*/ 	.word	0x00009fa0


	//   ....[27]....
        /*0208*/ 	.word	0x00009ff0


	//   ....[28]....
        /*020c*/ 	.word	0x0000a010


	//   ....[29]....
        /*0210*/ 	.word	0x0000a140


	//   ....[30]....
        /*0214*/ 	.word	0x0000a170


	//   ....[31]....
        /*0218*/ 	.word	0x0000a180


	//   ....[32]....
        /*021c*/ 	.word	0x0000a190


	//   ....[33]....
        /*0220*/ 	.word	0x0000a300


	//   ....[34]....
        /*0224*/ 	.word	0x0000a340


	//   ....[35]....
        /*0228*/ 	.word	0x0000a380


	//   ....[36]....
        /*022c*/ 	.word	0x0000a3a0


	//   ....[37]....
        /*0230*/ 	.word	0x0000a510


	//   ....[38]....
        /*0234*/ 	.word	0x0000a530


	//   ....[39]....
        /*0238*/ 	.word	0x0000a550


	//   ....[40]....
        /*023c*/ 	.word	0x0000a570


	//   ....[41]....
        /*0240*/ 	.word	0x0000d7d0


	//   ....[42]....
        /*0244*/ 	.word	0x0000e070


	//   ....[43]....
        /*0248*/ 	.word	0x0000eb80


	//   ....[44]....
        /*024c*/ 	.word	0x0000ebc0


	//   ....[45]....
        /*0250*/ 	.word	0x0000ebe0


	//   ....[46]....
        /*0254*/ 	.word	0x0000ec00


	//   ....[47]....
        /*0258*/ 	.word	0x00010f80


	//   ....[48]....
        /*025c*/ 	.word	0x00011180


	//   ....[49]....
        /*0260*/ 	.word	0x00012190


	//   ....[50]....
        /*0264*/ 	.word	0x00012490


	//   ....[51]....
        /*0268*/ 	.word	0x000124b0


	//   ....[52]....
        /*026c*/ 	.word	0x000124d0


	//   ....[53]....
        /*0270*/ 	.word	0x00014e50


	//   ....[54]....
        /*0274*/ 	.word	0x00014e70


	//   ....[55]....
        /*0278*/ 	.word	0x00014eb0


	//   ....[56]....
        /*027c*/ 	.word	0x00014ee0


	//   ....[57]....
        /*0280*/ 	.word	0x00017770


	//   ....[58]....
        /*0284*/ 	.word	0x00017a20


	//   ....[59]....
        /*0288*/ 	.word	0x00018a80


	//   ....[60]....
        /*028c*/ 	.word	0x00018b80


	//   ....[61]....
        /*0290*/ 	.word	0x00018d30


	//   ....[62]....
        /*0294*/ 	.word	0x00018e30


	//   ....[63]....
        /*0298*/ 	.word	0x0001a610


	//   ....[64]....
        /*029c*/ 	.word	0x0001a640


	//   ....[65]....
        /*02a0*/ 	.word	0x0001a680


	//   ....[66]....
        /*02a4*/ 	.word	0x0001a690


	//   ....[67]....
        /*02a8*/ 	.word	0x0001b750


	//   ....[68]....
        /*02ac*/ 	.word	0x0001b790


	//   ....[69]....
        /*02b0*/ 	.word	0x0001b7d0


	//   ....[70]....
        /*02b4*/ 	.word	0x0001b810


	//   ....[71]....
        /*02b8*/ 	.word	0x0001ba20


	//   ....[72]....
        /*02bc*/ 	.word	0x0001ba30


	//   ....[73]....
        /*02c0*/ 	.word	0x0001bb20


	//   ....[74]....
        /*02c4*/ 	.word	0x0001bb50


	//   ....[75]....
        /*02c8*/ 	.word	0x0001bc20


	//   ....[76]....
        /*02cc*/ 	.word	0x0001bc50


	//   ....[77]....
        /*02d0*/ 	.word	0x0001bd20


	//   ....[78]....
        /*02d4*/ 	.word	0x0001bd40


	//   ....[79]....
        /*02d8*/ 	.word	0x0001c480


	//   ....[80]....
        /*02dc*/ 	.word	0x0001c4a0


	//   ....[81]....
        /*02e0*/ 	.word	0x0001c570


	//   ....[82]....
        /*02e4*/ 	.word	0x0001c5a0


	//   ....[83]....
        /*02e8*/ 	.word	0x0001c670


	//   ....[84]....
        /*02ec*/ 	.word	0x0001c6a0


	//   ....[85]....
        /*02f0*/ 	.word	0x0001c770


	//   ....[86]....
        /*02f4*/ 	.word	0x0001c790


	//----- nvinfo : EIATTR_EXIT_INSTR_OFFSETS
	.align		4
.L_694:
        /*02f8*/ 	.byte	0x04, 0x1c
        /*02fa*/ 	.short	(.L_696 - .L_695)


	//   ....[0]....
.L_695:
        /*02fc*/ 	.word	0x00000330


	//   ....[1]....
        /*0300*/ 	.word	0x0001bd50


	//   ....[2]....
        /*0304*/ 	.word	0x0001bda0


	//   ....[3]....
        /*0308*/ 	.word	0x0001be00


	//   ....[4]....
        /*030c*/ 	.word	0x0001c7a0


	//   ....[5]....
        /*0310*/ 	.word	0x0001c7f0


	//   ....[6]....
        /*0314*/ 	.word	0x0001c850


	//----- nvinfo : EIATTR_CTAIDZ_USED
	.align		4
.L_696:
        /*0318*/ 	.byte	0x01, 0x04
	.zero		2


	//----- nvinfo : EIATTR_MAX_THREADS
	.align		4
        /*031c*/ 	.byte	0x04, 0x05
        /*031e*/ 	.short	(.L_698 - .L_697)
.L_697:
        /*0320*/ 	.word	0x00000100
        /*0324*/ 	.word	0x00000001
        /*0328*/ 	.word	0x00000001


	//----- nvinfo : EIATTR_CRS_STACK_SIZE
	.align		4
.L_698:
        /*032c*/ 	.byte	0x04, 0x1e
        /*032e*/ 	.short	(.L_700 - .L_699)
.L_699:
        /*0330*/ 	.word	0x00000000
.L_700:


//--------------------- .nv.info._ZN7cutlass13device_kernelIN5flash19enable_sm80_to_sm89INS1_16FlashAttnFwdSm80INS1_25CollectiveMainloopFwdSm80ILi8ELi1ELb1EN4cute5tupleIJNS5_1CILi128EEES8_S8_EEELi128ENS_10bfloat16_tEfNS_4arch4Sm80ELb1ELb0ELb0ELb0ELb0ELb0ELb1ELb0EEENS1_21CollectiveEpilogueFwdIS9_NS6_IJNS7_ILi1EEESF_SF_EEESA_SC_Li256ELb0ELb1ELb0ELb0EEENS1_30DynamicPersistentTileSchedulerILi256ELi256ELb0ELb1ELb0EEEEEEEEEvNT_6ParamsE --------------------------
	.section	.nv.info._ZN7cutlass13device_kernelIN5flash19enable_sm80_to_sm89INS1_16FlashAttnFwdSm80INS1_25CollectiveMainloopFwdSm80ILi8ELi1ELb1EN4cute5tupleIJNS5_1CILi128EEES8_S8_EEELi128ENS_10bfloat16_tEfNS_4arch4Sm80ELb1ELb0ELb0ELb0ELb0ELb0ELb1ELb0EEENS1_21CollectiveEpilogueFwdIS9_NS6_IJNS7_ILi1EEESF_SF_EEESA_SC_Li256ELb0ELb1ELb0ELb0EEENS1_30DynamicPersistentTileSchedulerILi256ELi256ELb0ELb1ELb0EEEEEEEEEvNT_6ParamsE,"",@"SHT_CUDA_INFO"
	.sectionflags	@""
	.align	4


	//----- nvinfo : EIATTR_CUDA_API_VERSION
	.align		4
        /*0000*/ 	.byte	0x04, 0x37
        /*0002*/ 	.short	(.L_702 - .L_701)
.L_701:
        /*0004*/ 	.word	0x00000082


	//----- nvinfo : EIATTR_SW2861232_WAR
	.align		4
.L_702:
        /*0008*/ 	.byte	0x01, 0x35
	.zero		2


	//----- nvinfo : EIATTR_PARAM_CBANK
	.align		4
        /*000c*/ 	.byte	0x04, 0x0a
        /*000e*/ 	.short	(.L_704 - .L_703)
	.align		4
.L_703:
        /*0010*/ 	.word	index@(.nv.constant0._ZN7cutlass13device_kernelIN5flash19enable_sm80_to_sm89INS1_16FlashAttnFwdSm80INS1_25CollectiveMainloopFwdSm80ILi8ELi1ELb1EN4cute5tupleIJNS5_1CILi128EEES8_S8_EEELi128ENS_10bfloat16_tEfNS_4arch4Sm80ELb1ELb0ELb0ELb0ELb0ELb0ELb1ELb0EEENS1_21CollectiveEpilogueFwdIS9_NS6_IJNS7_ILi1EEESF_SF_EEESA_SC_Li256ELb0ELb1ELb0ELb0EEENS1_30DynamicPersistentTileSchedulerILi256ELi256ELb0ELb1ELb0EEEEEEEEEvNT_6ParamsE)
        /*0014*/ 	.short	0x0160
        /*0016*/ 	.short	0x0428


	//----- nvinfo : EIATTR_CBANK_PARAM_SIZE
	.align		4
.L_704:
        /*0018*/ 	.byte	0x03, 0x19
        /*001a*/ 	.short	0x0428


	//----- nvinfo : EIATTR_KPARAM_INFO
	.align		4
        /*001c*/ 	.byte	0x04, 0x17
        /*001e*/ 	.short	(.L_706 - .L_705)
.L_705:
        /*0020*/ 	.word	0x00000000
        /*0024*/ 	.short	0x0000
        /*0026*/ 	.short	0x0000
        /*0028*/ 	.byte	0x00, 0xf0, 0xa1, 0x10


	//----- nvinfo : EIATTR_MAXREG_COUNT
	.align		4
.L_706:
        /*002c*/ 	.byte	0x03, 0x1b
        /*002e*/ 	.short	0x00ff


	//----- nvinfo : EIATTR_NUM_BARRIERS
	.align		4
        /*0030*/ 	.byte	0x02, 0x4c
        /*0032*/ 	.byte	0x06
	.zero		1


	//----- nvinfo : EIATTR_ANNOTATIONS
	.align		4
        /*0034*/ 	.byte	0x04, 0x55
        /*0036*/ 	.short	(.L_708 - .L_707)


	//   ....[0]....
.L_707:
        /* <DEDUP_REMOVED lines=52> */


	//----- nvinfo : EIATTR_MERCURY_ISA_VERSION
	.align		4
.L_708:
        /*0360*/ 	.byte	0x03, 0x5f
        /*0362*/ 	.short	0x0000


	//----- nvinfo : EIATTR_INT_WARP_WIDE_INSTR_OFFSETS
	.align		4
        /*0364*/ 	.byte	0x04, 0x31
        /*0366*/ 	.short	(.L_710 - .L_709)


	//   ....[0]....
.L_709:
        /*0368*/ 	.word	0x0000d540


	//   ....[1]....
        /*036c*/ 	.word	0x0000d5c0


	//----- nvinfo : EIATTR_COOP_GROUP_MASK_REGIDS
	.align		4
.L_710:
        /*0370*/ 	.byte	0x04, 0x29
        /*0372*/ 	.short	(.L_712 - .L_711)


	//   ....[0]....
.L_711:
        /*0374*/ 	.word	0xffffffff


	//   ....[1]....
        /*0378*/ 	.word	0xffffffff


	//   ....[2]....
        /*037c*/ 	.word	0xffffffff


	//   ....[3]....
        /*0380*/ 	.word	0xffffffff


	//   ....[4]....
        /*0384*/ 	.word	0xffffffff


	//   ....[5]....
        /*0388*/ 	.word	0xffffffff


	//   ....[6]....
        /*038c*/ 	.word	0xffffffff


	//   ....[7]....
        /*0390*/ 	.word	0xffffffff


	//   ....[8]....
        /*0394*/ 	.word	0xffffffff


	//   ....[9]....
        /*0398*/ 	.word	0xffffffff


	//   ....[10]....
        /*039c*/ 	.word	0xffffffff


	//   ....[11]....
        /*03a0*/ 	.word	0xffffffff


	//   ....[12]....
        /*03a4*/ 	.word	0xffffffff


	//   ....[13]....
        /*03a8*/ 	.word	0xffffffff


	//   ....[14]....
        /*03ac*/ 	.word	0xffffffff


	//   ....[15]....
        /*03b0*/ 	.word	0xffffffff


	//   ....[16]....
        /*03b4*/ 	.word	0xffffffff


	//   ....[17]....
        /*03b8*/ 	.word	0xffffffff


	//   ....[18]....
        /*03bc*/ 	.word	0xffffffff


	//   ....[19]....
        /*03c0*/ 	.word	0xffffffff


	//   ....[20]....
        /*03c4*/ 	.word	0xffffffff


	//   ....[21]....
        /*03c8*/ 	.word	0xffffffff


	//   ....[22]....
        /*03cc*/ 	.word	0xffffffff


	//   ....[23]....
        /*03d0*/ 	.word	0xffffffff


	//   ....[24]....
        /*03d4*/ 	.word	0xffffffff


	//   ....[25]....
        /*03d8*/ 	.word	0xffffffff


	//   ....[26]....
        /*03dc*/ 	.word	0xffffffff


	//   ....[27]....
        /*03e0*/ 	.word	0xffffffff


	//   ....[28]....
        /*03e4*/ 	.word	0xffffffff


	//   ....[29]....
        /*03e8*/ 	.word	0xffffffff


	//   ....[30]....
        /*03ec*/ 	.word	0xffffffff


	//   ....[31]....
        /*03f0*/ 	.word	0xffffffff


	//   ....[32]....
        /*03f4*/ 	.word	0xffffffff


	//   ....[33]....
        /*03f8*/ 	.word	0xffffffff


	//   ....[34]....
        /*03fc*/ 	.word	0xffffffff


	//   ....[35]....
        /*0400*/ 	.word	0xffffffff


	//   ....[36]....
        /*0404*/ 	.word	0xffffffff


	//   ....[37]....
        /*0408*/ 	.word	0xffffffff


	//   ....[38]....
        /*040c*/ 	.word	0xffffffff


	//   ....[39]....
        /*0410*/ 	.word	0xffffffff


	//   ....[40]....
        /*0414*/ 	.word	0xffffffff


	//   ....[41]....
        /*0418*/ 	.word	0xffffffff


	//   ....[42]....
        /*041c*/ 	.word	0xffffffff


	//   ....[43]....
        /*0420*/ 	.word	0xffffffff


	//   ....[44]....
        /*0424*/ 	.word	0xffffffff


	//   ....[45]....
        /*0428*/ 	.word	0xffffffff


	//   ....[46]....
        /*042c*/ 	.word	0xffffffff


	//   ....[47]....
        /*0430*/ 	.word	0xffffffff


	//   ....[48]....
        /*0434*/ 	.word	0xffffffff


	//   ....[49]....
        /*0438*/ 	.word	0xffffffff


	//   ....[50]....
        /*043c*/ 	.word	0xffffffff


	//   ....[51]....
        /*0440*/ 	.word	0xffffffff


	//   ....[52]....
        /*0444*/ 	.word	0xffffffff


	//   ....[53]....
        /*0448*/ 	.word	0xffffffff


	//   ....[54]....
        /*044c*/ 	.word	0xffffffff


	//   ....[55]....
        /*0450*/ 	.word	0xffffffff


	//   ....[56]....
        /*0454*/ 	.word	0xffffffff


	//   ....[57]....
        /*0458*/ 	.word	0xffffffff


	//   ....[58]....
        /*045c*/ 	.word	0xffffffff


	//   ....[59]....
        /*0460*/ 	.word	0xffffffff


	//   ....[60]....
        /*0464*/ 	.word	0xffffffff


	//   ....[61]....
        /*0468*/ 	.word	0xffffffff


	//   ....[62]....
        /*046c*/ 	.word	0xffffffff


	//   ....[63]....
        /*0470*/ 	.word	0xffffffff


	//----- nvinfo : EIATTR_COOP_GROUP_INSTR_OFFSETS
	.align		4
.L_712:
        /*0474*/ 	.byte	0x04, 0x28
        /*0476*/ 	.short	(.L_714 - .L_713)


	//   ....[0]....
.L_713:
        /*0478*/ 	.word	0x00000050


	//   ....[1]....
        /*047c*/ 	.word	0x00001620


	//   ....[2]....
        /*0480*/ 	.word	0x00001640


	//   ....[3]....
        /*0484*/ 	.word	0x00001660


	//   ....[4]....
        /*0488*/ 	.word	0x00001680


	//   ....[5]....
        /*048c*/ 	.word	0x000016b0


	//   ....[6]....
        /*0490*/ 	.word	0x000016d0


	//   ....[7]....
        /*0494*/ 	.word	0x00001730


	//   ....[8]....
        /*0498*/ 	.word	0x00001780


	//   ....[9]....
        /*049c*/ 	.word	0x00002e30


	//   ....[10]....
        /*04a0*/ 	.word	0x00002e40


	//   ....[11]....
        /*04a4*/ 	.word	0x00003a50


	//   ....[12]....
        /*04a8*/ 	.word	0x00003ad0


	//   ....[13]....
        /*04ac*/ 	.word	0x00003af0


	//   ....[14]....
        /*04b0*/ 	.word	0x00003b10


	//   ....[15]....
        /*04b4*/ 	.word	0x00005f70


	//   ....[16]....
        /*04b8*/ 	.word	0x00005f90


	//   ....[17]....
        /*04bc*/ 	.word	0x000072f0


	//   ....[18]....
        /*04c0*/ 	.word	0x00007420


	//   ....[19]....
        /*04c4*/ 	.word	0x00007580


	//   ....[20]....
        /*04c8*/ 	.word	0x00007630


	//   ....[21]....
        /*04cc*/ 	.word	0x0000ad00


	//   ....[22]....
        /*04d0*/ 	.word	0x0000ad30


	//   ....[23]....
        /*04d4*/ 	.word	0x0000ad50


	//   ....[24]....
        /*04d8*/ 	.word	0x0000ad70


	//   ....[25]....
        /*04dc*/ 	.word	0x0000cef0


	//   ....[26]....
        /*04e0*/ 	.word	0x0000cf40


	//   ....[27]....
        /*04e4*/ 	.word	0x0000cf60


	//   ....[28]....
        /*04e8*/ 	.word	0x0000cf80


	//   ....[29]....
        /*04ec*/ 	.word	0x0000dba0


	//   ....[30]....
        /*04f0*/ 	.word	0x0000df20


	//   ....[31]....
        /*04f4*/ 	.word	0x0000df50


	//   ....[32]....
        /*04f8*/ 	.word	0x0000df70


	//   ....[33]....
        /*04fc*/ 	.word	0x0000df90


	//   ....[34]....
        /*0500*/ 	.word	0x0000e1a0


	//   ....[35]....
        /*0504*/ 	.word	0x0000e1b0


	//   ....[36]....
        /*0508*/ 	.word	0x0000e290


	//   ....[37]....
        /*050c*/ 	.word	0x0000e2c0


	//   ....[38]....
        /*0510*/ 	.word	0x0000e380


	//   ....[39]....
        /*0514*/ 	.word	0x0000e3b0


	//   ....[40]....
        /*0518*/ 	.word	0x0000e470


	//   ....[41]....
        /*051c*/ 	.word	0x0000e490


	//   ....[42]....
        /*0520*/ 	.word	0x0000ea00


	//   ....[43]....
        /*0524*/ 	.word	0x0000ea20


	//   ....[44]....
        /*0528*/ 	.word	0x0000eb50


	//   ....[45]....
        /*052c*/ 	.word	0x0000eb60


	//   ....[46]....
        /*0530*/ 	.word	0x0000ec80


	//   ....[47]....
        /*0534*/ 	.word	0x0000eca0


	//   ....[48]....
        /*0538*/ 	.word	0x0000edc0


	//   ....[49]....
        /*053c*/ 	.word	0x0000edd0


	//   ....[50]....
        /*0540*/ 	.word	0x0000ef60


	//   ....[51]....
        /*0544*/ 	.word	0x0000f040


	//   ....[52]....
        /*0548*/ 	.word	0x0000f0a0


	//   ....[53]....
        /*054c*/ 	.word	0x0000f0f0


	//   ....[54]....
        /*0550*/ 	.word	0x0000f140


	//   ....[55]....
        /*0554*/ 	.word	0x0000f1b0


	//   ....[56]....
        /*0558*/ 	.word	0x0000f220


	//   ....[57]....
        /*055c*/ 	.word	0x0000f280


	//   ....[58]....
        /*0560*/ 	.word	0x0000f2e0


	//   ....[59]....
        /*0564*/ 	.word	0x0000f340


	//   ....[60]....
        /*0568*/ 	.word	0x0000f3b0


	//   ....[61]....
        /*056c*/ 	.word	0x0000f410


	//   ....[62]....
        /*0570*/ 	.word	0x0000f470


	//   ....[63]....
        /*0574*/ 	.word	0x0000f4e0


	//----- nvinfo : EIATTR_EXIT_INSTR_OFFSETS
	.align		4
.L_714:
        /*0578*/ 	.byte	0x04, 0x1c
        /*057a*/ 	.short	(.L_716 - .L_715)


	//   ....[0]....
.L_715:
        /*057c*/ 	.word	0x000000a0


	//   ....[1]....
        /*0580*/ 	.word	0x0000f000


	//----- nvinfo : EIATTR_MAX_THREADS
	.align		4
.L_716:
        /*0584*/ 	.byte	0x04, 0x05
        /*0586*/ 	.short	(.L_718 - .L_717)
.L_717:
        /*0588*/ 	.word	0x00000100
        /*058c*/ 	.word	0x00000001
        /*0590*/ 	.word	0x00000001


	//----- nvinfo : EIATTR_CRS_STACK_SIZE
	.align		4
.L_718:
        /*0594*/ 	.byte	0x04, 0x1e
        /*0596*/ 	.short	(.L_720 - .L_719)
.L_719:
        /*0598*/ 	.word	0x00000000
.L_720:


//--------------------- .nv.info._ZN7cutlass13device_kernelIN5flash19enable_sm80_to_sm89INS1_16FlashAttnFwdSm80INS1_25CollectiveMainloopFwdSm80ILi8ELi1ELb1EN4cute5tupleIJNS5_1CILi128EEES8_S8_EEELi128ENS_10bfloat16_tEfNS_4arch4Sm80ELb1ELb0ELb0ELb1ELb0ELb0ELb1ELb0EEENS1_21CollectiveEpilogueFwdIS9_NS6_IJNS7_ILi1EEESF_SF_EEESA_SC_Li256ELb1ELb1ELb0ELb0EEENS1_19SingleTileSchedulerILb1ELb0ELb1ELi128EEEEEEEEEvNT_6ParamsE --------------------------
	.section	.nv.info._ZN7cutlass13device_kernelIN5flash19enable_sm80_to_sm89INS1_16FlashAttnFwdSm80INS1_25CollectiveMainloopFwdSm80ILi8ELi1ELb1EN4cute5tupleIJNS5_1CILi128EEES8_S8_EEELi128ENS_10bfloat16_tEfNS_4arch4Sm80ELb1ELb0ELb0ELb1ELb0ELb0ELb1ELb0EEENS1_21CollectiveEpilogueFwdIS9_NS6_IJNS7_ILi1EEESF_SF_EEESA_SC_Li256ELb1ELb1ELb0ELb0EEENS1_19SingleTileSchedulerILb1ELb0ELb1ELi128EEEEEEEEEvNT_6ParamsE,"",@"SHT_CUDA_INFO"
	.sectionflags	@""
	.align	4


	//----- nvinfo : EIATTR_CUDA_API_VERSION
	.align		4
        /*0000*/ 	.byte	0x04, 0x37
        /*0002*/ 	.short	(.L_722 - .L_721)
.L_721:
        /*0004*/ 	.word	0x00000082


	//----- nvinfo : EIATTR_SW2861232_WAR
	.align		4
.L_722:
        /*0008*/ 	.byte	0x01, 0x35
	.zero		2


	//----- nvinfo : EIATTR_PARAM_CBANK
	.align		4
        /*000c*/ 	.byte	0x04, 0x0a
        /*000e*/ 	.short	(.L_724 - .L_723)
	.align		4
.L_723:
        /*0010*/ 	.word	index@(.nv.constant0._ZN7cutlass13device_kernelIN5flash19enable_sm80_to_sm89INS1_16FlashAttnFwdSm80INS1_25CollectiveMainloopFwdSm80ILi8ELi1ELb1EN4cute5tupleIJNS5_1CILi128EEES8_S8_EEELi128ENS_10bfloat16_tEfNS_4arch4Sm80ELb1ELb0ELb0ELb1ELb0ELb0ELb1ELb0EEENS1_21CollectiveEpilogueFwdIS9_NS6_IJNS7_ILi1EEESF_SF_EEESA_SC_Li256ELb1ELb1ELb0ELb0EEENS1_19SingleTileSchedulerILb1ELb0ELb1ELi128EEEEEEEEEvNT_6ParamsE)
        /*0014*/ 	.short	0x0160
        /*0016*/ 	.short	0x0418


	//----- nvinfo : EIATTR_CBANK_PARAM_SIZE
	.align		4
.L_724:
        /*0018*/ 	.byte	0x03, 0x19
        /*001a*/ 	.short	0x0418


	//----- nvinfo : EIATTR_KPARAM_INFO
	.align		4
        /*001c*/ 	.byte	0x04, 0x17
        /*001e*/ 	.short	(.L_726 - .L_725)
.L_725:
        /*0020*/ 	.word	0x00000000
        /*0024*/ 	.short	0x0000
        /*0026*/ 	.short	0x0000
        /*0028*/ 	.byte	0x00, 0xf0, 0x61, 0x10


	//----- nvinfo : EIATTR_MAXREG_COUNT
	.align		4
.L_726:
        /*002c*/ 	.byte	0x03, 0x1b
        /*002e*/ 	.short	0x00ff


	//----- nvinfo : EIATTR_NUM_BARRIERS
	.align		4
        /*0030*/ 	.byte	0x02, 0x4c
        /*0032*/ 	.byte	0x02
	.zero		1


	//----- nvinfo : EIATTR_MERCURY_ISA_VERSION
	.align		4
        /*0034*/ 	.byte	0x03, 0x5f
        /*0036*/ 	.short	0x0000


	//----- nvinfo : EIATTR_INT_WARP_WIDE_INSTR_OFFSETS
	.align		4
        /*0038*/ 	.byte	0x04, 0x31
        /*003a*/ 	.short	(.L_728 - .L_727)


	//   ....[0]....
.L_727:
        /*003c*/ 	.word	0x00001520


	//----- nvinfo : EIATTR_COOP_GROUP_MASK_REGIDS
	.align		4
.L_728:
        /*0040*/ 	.byte	0x04, 0x29
        /*0042*/ 	.short	(.L_730 - .L_729)


	//   ....[0]....
.L_729:
        /*0044*/ 	.word	0xffffffff


	//   ....[1]....
        /*0048*/ 	.word	0xffffffff


	//   ....[2]....
        /*004c*/ 	.word	0xffffffff


	//   ....[3]....
        /*0050*/ 	.word	0xffffffff


	//   ....[4]....
        /*0054*/ 	.word	0xffffffff


	//   ....[5]....
        /*0058*/ 	.word	0xffffffff


	//   ....[6]....
        /*005c*/ 	.word	0xffffffff


	//   ....[7]....
        /*0060*/ 	.word	0xffffffff


	//   ....[8]....
        /*0064*/ 	.word	0xffffffff


	//   ....[9]....
        /*0068*/ 	.word	0xffffffff


	//   ....[10]....
        /*006c*/ 	.word	0xffffffff


	//   ....[11]....
        /*0070*/ 	.word	0xffffffff


	//   ....[12]....
        /*0074*/ 	.word	0xffffffff


	//   ....[13]....
        /*0078*/ 	.word	0xffffffff


	//   ....[14]....
        /*007c*/ 	.word	0xffffffff


	//   ....[15]....
        /*0080*/ 	.word	0xffffffff


	//   ....[16]....
        /*0084*/ 	.word	0xffffffff


	//   ....[17]....
        /*0088*/ 	.word	0xffffffff


	//   ....[18]....
        /*008c*/ 	.word	0xffffffff


	//   ....[19]....
        /*0090*/ 	.word	0xffffffff


	//   ....[20]....
        /*0094*/ 	.word	0xffffffff


	//   ....[21]....
        /*0098*/ 	.word	0xffffffff


	//   ....[22]....
        /*009c*/ 	.word	0xffffffff


	//   ....[23]....
        /*00a0*/ 	.word	0xffffffff


	//   ....[24]....
        /*00a4*/ 	.word	0xffffffff


	//   ....[25]....
        /*00a8*/ 	.word	0xffffffff


	//   ....[26]....
        /*00ac*/ 	.word	0xffffffff


	//   ....[27]....
        /*00b0*/ 	.word	0xffffffff


	//   ....[28]....
        /*00b4*/ 	.word	0xffffffff


	//   ....[29]....
        /*00b8*/ 	.word	0xffffffff


	//   ....[30]....
        /*00bc*/ 	.word	0xffffffff


	//   ....[31]....
        /*00c0*/ 	.word	0xffffffff


	//   ....[32]....
        /*00c4*/ 	.word	0xffffffff


	//   ....[33]....
        /*00c8*/ 	.word	0xffffffff


	//   ....[34]....
        /*00cc*/ 	.word	0xffffffff


	//   ....[35]....
        /*00d0*/ 	.word	0xffffffff


	//   ....[36]....
        /*00d4*/ 	.word	0xffffffff


	//   ....[37]....
        /*00d8*/ 	.word	0xffffffff


	//   ....[38]....
        /*00dc*/ 	.word	0xffffffff


	//   ....[39]....
        /*00e0*/ 	.word	0xffffffff


	//   ....[40]....
        /*00e4*/ 	.word	0xffffffff


	//   ....[41]....
        /*00e8*/ 	.word	0xffffffff


	//   ....[42]....
        /*00ec*/ 	.word	0xffffffff


	//   ....[43]....
        /*00f0*/ 	.word	0xffffffff


	//   ....[44]....
        /*00f4*/ 	.word	0xffffffff


	//   ....[45]....
        /*00f8*/ 	.word	0xffffffff


	//   ....[46]....
        /*00fc*/ 	.word	0xffffffff


	//   ....[47]....
        /*0100*/ 	.word	0xffffffff


	//   ....[48]....
        /*0104*/ 	.word	0xffffffff


	//----- nvinfo : EIATTR_COOP_GROUP_INSTR_OFFSETS
	.align		4
.L_730:
        /*0108*/ 	.byte	0x04, 0x28
        /*010a*/ 	.short	(.L_732 - .L_731)


	//   ....[0]....
.L_731:
        /*010c*/ 	.word	0x00000080


	//   ....[1]....
        /*0110*/ 	.word	0x00000f60


	//   ....[2]....
        /*0114*/ 	.word	0x00000fa0


	//   ....[3]....
        /*0118*/ 	.word	0x00000ff0


	//   ....[4]....
        /*011c*/ 	.word	0x00001030


	//   ....[5]....
        /*0120*/ 	.word	0x00001080


	//   ....[6]....
        /*0124*/ 	.word	0x000010c0


	//   ....[7]....
        /*0128*/ 	.word	0x00001180


	//   ....[8]....
        /*012c*/ 	.word	0x000011c0


	//   ....[9]....
        /*0130*/ 	.word	0x00002f30


	//   ....[10]....
        /*0134*/ 	.word	0x00002f50


	//   ....[11]....
        /*0138*/ 	.word	0x00003b00


	//   ....[12]....
        /*013c*/ 	.word	0x00003c20


	//   ....[13]....
        /*0140*/ 	.word	0x00003c30


	//   ....[14]....
        /*0144*/ 	.word	0x00003c60


	//   ....[15]....
        /*0148*/ 	.word	0x00006560


	//   ....[16]....
        /*014c*/ 	.word	0x00006580


	//   ....[17]....
        /*0150*/ 	.word	0x000073f0


	//   ....[18]....
        /*0154*/ 	.word	0x000075a0


	//   ....[19]....
        /*0158*/ 	.word	0x000075b0


	//   ....[20]....
        /*015c*/ 	.word	0x000076d0


	//   ....[21]....
        /*0160*/ 	.word	0x0000ae40


	//   ....[22]....
        /*0164*/ 	.word	0x0000ae80


	//   ....[23]....
        /*0168*/ 	.word	0x0000aea0


	//   ....[24]....
        /*016c*/ 	.word	0x0000aec0


	//   ....[25]....
        /*0170*/ 	.word	0x0000cf30


	//   ....[26]....
        /*0174*/ 	.word	0x0000cf60


	//   ....[27]....
        /*0178*/ 	.word	0x0000cfa0


	//   ....[28]....
        /*017c*/ 	.word	0x0000cfb0


	//   ....[29]....
        /*0180*/ 	.word	0x0000e100


	//   ....[30]....
        /*0184*/ 	.word	0x0000e140


	//   ....[31]....
        /*0188*/ 	.word	0x0000e180


	//   ....[32]....
        /*018c*/ 	.word	0x0000e1b0


	//   ....[33]....
        /*0190*/ 	.word	0x0000e380


	//   ....[34]....
        /*0194*/ 	.word	0x0000e390


	//   ....[35]....
        /*0198*/ 	.word	0x0000e480


	//   ....[36]....
        /*019c*/ 	.word	0x0000e4b0


	//   ....[37]....
        /*01a0*/ 	.word	0x0000e580


	//   ....[38]....
        /*01a4*/ 	.word	0x0000e5b0


	//   ....[39]....
        /*01a8*/ 	.word	0x0000e680


	//   ....[40]....
        /*01ac*/ 	.word	0x0000e6a0


	//   ....[41]....
        /*01b0*/ 	.word	0x0000ee20


	//   ....[42]....
        /*01b4*/ 	.word	0x0000ee40


	//   ....[43]....
        /*01b8*/ 	.word	0x0000ef10


	//   ....[44]....
        /*01bc*/ 	.word	0x0000ef40


	//   ....[45]....
        /*01c0*/ 	.word	0x0000f010


	//   ....[46]....
        /*01c4*/ 	.word	0x0000f040


	//   ....[47]....
        /*01c8*/ 	.word	0x0000f110


	//   ....[48]....
        /*01cc*/ 	.word	0x0000f130


	//----- nvinfo : EIATTR_EXIT_INSTR_OFFSETS
	.align		4
.L_732:
        /*01d0*/ 	.byte	0x04, 0x1c
        /*01d2*/ 	.short	(.L_734 - .L_733)


	//   ....[0]....
.L_733:
        /*01d4*/ 	.word	0x00000330


	//   ....[1]....
        /*01d8*/ 	.word	0x0000e6b0


	//   ....[2]....
        /*01dc*/ 	.word	0x0000e700


	//   ....[3]....
        /*01e0*/ 	.word	0x0000e760


	//   ....[4]....
        /*01e4*/ 	.word	0x0000f140


	//   ....[5]....
        /*01e8*/ 	.word	0x0000f190


	//   ....[6]....
        /*01ec*/ 	.word	0x0000f1f0


	//----- nvinfo : EIATTR_CTAIDZ_USED
	.align		4
.L_734:
        /*01f0*/ 	.byte	0x01, 0x04
	.zero		2


	//----- nvinfo : EIATTR_MAX_THREADS
	.align		4
        /*01f4*/ 	.byte	0x04, 0x05
        /*01f6*/ 	.short	(.L_736 - .L_735)
.L_735:
        /*01f8*/ 	.word	0x00000100
        /*01fc*/ 	.word	0x00000001
        /*0200*/ 	.word	0x00000001


	//----- nvinfo : EIATTR_CRS_STACK_SIZE
	.align		4
.L_736:
        /*0204*/ 	.byte	0x04, 0x1e
        /*0206*/ 	.short	(.L_738 - .L_737)
.L_737:
        /*0208*/ 	.word	0x00000000
.L_738:


//--------------------- .nv.info._ZN7cutlass13device_kernelIN5flash19enable_sm80_to_sm89INS1_16FlashAttnFwdSm80INS1_25CollectiveMainloopFwdSm80ILi8ELi1ELb1EN4cute5tupleIJNS5_1CILi128EEES8_S8_EEELi128ENS_10bfloat16_tEfNS_4arch4Sm80ELb1ELb0ELb0ELb1ELb0ELb1ELb1ELb0EEENS1_21CollectiveEpilogueFwdIS9_NS6_IJNS7_ILi1EEESF_SF_EEESA_SC_Li256ELb1ELb1ELb0ELb0EEENS1_19SingleTileSchedulerILb1ELb0ELb1ELi128EEEEEEEEEvNT_6ParamsE --------------------------
	.section	.nv.info._ZN7cutlass13device_kernelIN5flash19enable_sm80_to_sm89INS1_16FlashAttnFwdSm80INS1_25CollectiveMainloopFwdSm80ILi8ELi1ELb1EN4cute5tupleIJNS5_1CILi128EEES8_S8_EEELi128ENS_10bfloat16_tEfNS_4arch4Sm80ELb1ELb0ELb0ELb1ELb0ELb1ELb1ELb0EEENS1_21CollectiveEpilogueFwdIS9_NS6_IJNS7_ILi1EEESF_SF_EEESA_SC_Li256ELb1ELb1ELb0ELb0EEENS1_19SingleTileSchedulerILb1ELb0ELb1ELi128EEEEEEEEEvNT_6ParamsE,"",@"SHT_CUDA_INFO"
	.sectionflags	@""
	.align	4


	//----- nvinfo : EIATTR_CUDA_API_VERSION
	.align		4
        /*0000*/ 	.byte	0x04, 0x37
        /*0002*/ 	.short	(.L_740 - .L_739)
.L_739:
        /*0004*/ 	.word	0x00000082


	//----- nvinfo : EIATTR_SW2861232_WAR
	.align		4
.L_740:
        /*0008*/ 	.byte	0x01, 0x35
	.zero		2


	//----- nvinfo : EIATTR_PARAM_CBANK
	.align		4
        /*000c*/ 	.byte	0x04, 0x0a
        /*000e*/ 	.short	(.L_742 - .L_741)
	.align		4
.L_741:
        /*0010*/ 	.word	index@(.nv.constant0._ZN7cutlass13device_kernelIN5flash19enable_sm80_to_sm89INS1_16FlashAttnFwdSm80INS1_25CollectiveMainloopFwdSm80ILi8ELi1ELb1EN4cute5tupleIJNS5_1CILi128EEES8_S8_EEELi128ENS_10bfloat16_tEfNS_4arch4Sm80ELb1ELb0ELb0ELb1ELb0ELb1ELb1ELb0EEENS1_21CollectiveEpilogueFwdIS9_NS6_IJNS7_ILi1EEESF_SF_EEESA_SC_Li256ELb1ELb1ELb0ELb0EEENS1_19SingleTileSchedulerILb1ELb0ELb1ELi128EEEEEEEEEvNT_6ParamsE)
        /*0014*/ 	.short	0x0160
        /*0016*/ 	.short	0x0418


	//----- nvinfo : EIATTR_CBANK_PARAM_SIZE
	.align		4
.L_742:
        /*0018*/ 	.byte	0x03, 0x19
        /*001a*/ 	.short	0x0418


	//----- nvinfo : EIATTR_KPARAM_INFO
	.align		4
        /*001c*/ 	.byte	0x04, 0x17
        /*001e*/ 	.short	(.L_744 - .L_743)
.L_743:
        /*0020*/ 	.word	0x00000000
        /*0024*/ 	.short	0x0000
        /*0026*/ 	.short	0x0000
        /*0028*/ 	.byte	0x00, 0xf0, 0x61, 0x10


	//----- nvinfo : EIATTR_MAXREG_COUNT
	.align		4
.L_744:
        /*002c*/ 	.byte	0x03, 0x1b
        /*002e*/ 	.short	0x00ff


	//----- nvinfo : EIATTR_NUM_BARRIERS
	.align		4
        /*0030*/ 	.byte	0x02, 0x4c
        /*0032*/ 	.byte	0x02
	.zero		1


	//----- nvinfo : EIATTR_ANNOTATIONS
	.align		4
        /*0034*/ 	.byte	0x04, 0x55
        /*0036*/ 	.short	(.L_746 - .L_745)


	//   ....[0]....
.L_745:
        /* <DEDUP_REMOVED lines=39> */


	//----- nvinfo : EIATTR_MERCURY_ISA_VERSION
	.align		4
.L_746:
        /*0290*/ 	.byte	0x03, 0x5f
        /*0292*/ 	.short	0x0000


	//----- nvinfo : EIATTR_COOP_GROUP_MASK_REGIDS
	.align		4
        /*0294*/ 	.byte	0x04, 0x29
        /*0296*/ 	.short	(.L_748 - .L_747)


	//   ....[0]....
.L_747:
        /*0298*/ 	.word	0xffffffff


	//   ....[1]....
        /*029c*/ 	.word	0xffffffff


	//   ....[2]....
        /*02a0*/ 	.word	0xffffffff


	//   ....[3]....
        /*02a4*/ 	.word	0xffffffff


	//   ....[4]....
        /*02a8*/ 	.word	0xffffffff


	//   ....[5]....
        /*02ac*/ 	.word	0xffffffff


	//   ....[6]....
        /*02b0*/ 	.word	0xffffffff


	//   ....[7]....
        /*02b4*/ 	.word	0xffffffff


	//   ....[8]....
        /*02b8*/ 	.word	0xffffffff


	//   ....[9]....
        /*02bc*/ 	.word	0xffffffff


	//   ....[10]....
        /*02c0*/ 	.word	0xffffffff


	//   ....[11]....
        /*02c4*/ 	.word	0xffffffff


	//   ....[12]....
        /*02c8*/ 	.word	0xffffffff


	//   ....[13]....
        /*02cc*/ 	.word	0xffffffff


	//   ....[14]....
        /*02d0*/ 	.word	0xffffffff


	//   ....[15]....
        /*02d4*/ 	.word	0xffffffff


	//   ....[16]....
        /*02d8*/ 	.word	0xffffffff


	//   ....[17]....
        /*02dc*/ 	.word	0xffffffff


	//   ....[18]....
        /*02e0*/ 	.word	0xffffffff


	//   ....[19]....
        /*02e4*/ 	.word	0xffffffff


	//   ....[20]....
        /*02e8*/ 	.word	0xffffffff


	//   ....[21]....
        /*02ec*/ 	.word	0xffffffff


	//   ....[22]....
        /*02f0*/ 	.word	0xffffffff


	//   ....[23]....
        /*02f4*/ 	.word	0xffffffff


	//   ....[24]....
        /*02f8*/ 	.word	0xffffffff


	//   ....[25]....
        /*02fc*/ 	.word	0xffffffff


	//   ....[26]....
        /*0300*/ 	.word	0xffffffff


	//   ....[27]....
        /*0304*/ 	.word	0xffffffff


	//   ....[28]....
        /*0308*/ 	.word	0xffffffff


	//   ....[29]....
        /*030c*/ 	.word	0xffffffff


	//   ....[30]....
        /*0310*/ 	.word	0xffffffff


	//   ....[31]....
        /*0314*/ 	.word	0xffffffff


	//   ....[32]....
        /*0318*/ 	.word	0xffffffff


	//   ....[33]....
        /*031c*/ 	.word	0xffffffff


	//   ....[34]....
        /*0320*/ 	.word	0xffffffff


	//   ....[35]....
        /*0324*/ 	.word	0xffffffff


	//   ....[36]....
        /*0328*/ 	.word	0xffffffff


	//   ....[37]....
        /*032c*/ 	.word	0xffffffff


	//   ....[38]....
        /*0330*/ 	.word	0xffffffff


	//   ....[39]....
        /*0334*/ 	.word	0xffffffff


	//   ....[40]....
        /*0338*/ 	.word	0xffffffff


	//   ....[41]....
        /*033c*/ 	.word	0xffffffff


	//   ....[42]....
        /*0340*/ 	.word	0xffffffff


	//   ....[43]....
        /*0344*/ 	.word	0xffffffff


	//   ....[44]....
        /*0348*/ 	.word	0xffffffff


	//   ....[45]....
        /*034c*/ 	.word	0xffffffff


	//   ....[46]....
        /*0350*/ 	.word	0xffffffff


	//   ....[47]....
        /*0354*/ 	.word	0xffffffff


	//   ....[48]....
        /*0358*/ 	.word	0xffffffff


	//   ....[49]....
        /*035c*/ 	.word	0xffffffff


	//   ....[50]....
        /*0360*/ 	.word	0xffffffff


	//   ....[51]....
        /*0364*/ 	.word	0xffffffff


	//   ....[52]....
        /*0368*/ 	.word	0xffffffff


	//   ....[53]....
        /*036c*/ 	.word	0xffffffff


	//   ....[54]....
        /*0370*/ 	.word	0xffffffff


	//   ....[55]....
        /*0374*/ 	.word	0xffffffff


	//   ....[56]....
        /*0378*/ 	.word	0xffffffff


	//   ....[57]....
        /*037c*/ 	.word	0xffffffff


	//   ....[58]....
        /*0380*/ 	.word	0xffffffff


	//   ....[59]....
        /*0384*/ 	.word	0xffffffff


	//   ....[60]....
        /*0388*/ 	.word	0xffffffff


	//   ....[61]....
        /*038c*/ 	.word	0xffffffff


	//   ....[62]....
        /*0390*/ 	.word	0xffffffff


	//   ....[63]....
        /*0394*/ 	.word	0xffffffff


	//   ....[64]....
        /*0398*/ 	.word	0xffffffff


	//   ....[65]....
        /*039c*/ 	.word	0xffffffff


	//   ....[66]....
        /*03a0*/ 	.word	0xffffffff


	//   ....[67]....
        /*03a4*/ 	.word	0xffffffff


	//   ....[68]....
        /*03a8*/ 	.word	0xffffffff


	//   ....[69]....
        /*03ac*/ 	.word	0xffffffff


	//   ....[70]....
        /*03b0*/ 	.word	0xffffffff


	//   ....[71]....
        /*03b4*/ 	.word	0xffffffff


	//   ....[72]....
        /*03b8*/ 	.word	0xffffffff


	//   ....[73]....
        /*03bc*/ 	.word	0xffffffff


	//   ....[74]....
        /*03c0*/ 	.word	0xffffffff


	//   ....[75]....
        /*03c4*/ 	.word	0xffffffff


	//   ....[76]....
        /*03c8*/ 	.word	0xffffffff


	//   ....[77]....
        /*03cc*/ 	.word	0xffffffff


	//   ....[78]....
        /*03d0*/ 	.word	0xffffffff


	//   ....[79]....
        /*03d4*/ 	.word	0xffffffff


	//   ....[80]....
        /*03d8*/ 	.word	0xffffffff


	//----- nvinfo : EIATTR_COOP_GROUP_INSTR_OFFSETS
	.align		4
.L_748:
        /*03dc*/ 	.byte	0x04, 0x28
        /*03de*/ 	.short	(.L_750 - .L_749)


	//   ....[0]....
.L_749:
        /*03e0*/ 	.word	0x00000090


	//   ....[1]....
        /*03e4*/ 	.word	0x000084b0


	//   ....[2]....
        /*03e8*/ 	.word	0x000084f0


	//   ....[3]....
        /*03ec*/ 	.word	0x00008500


	//   ....[4]....
        /*03f0*/ 	.word	0x00008510


	//   ....[5]....
        /*03f4*/ 	.word	0x000087d0


	//   ....[6]....
        /*03f8*/ 	.word	0x00008800


	//   ....[7]....
        /*03fc*/ 	.word	0x00008830


	//   ....[8]....
        /*0400*/ 	.word	0x00008860


	//   ....[9]....
        /*0404*/ 	.word	0x00009180


	//   ....[10]....
        /*0408*/ 	.word	0x000091a0


	//   ....[11]....
        /*040c*/ 	.word	0x000091f0


	//   ....[12]....
        /*0410*/ 	.word	0x00009200


	//   ....[13]....
        /*0414*/ 	.word	0x00009380


	//   ....[14]....
        /*0418*/ 	.word	0x00009410


	//   ....[15]....
        /*041c*/ 	.word	0x00009450


	//   ....[16]....
        /*0420*/ 	.word	0x00009480


	//   ....[17]....
        /*0424*/ 	.word	0x00009600


	//   ....[18]....
        /*0428*/ 	.word	0x00009690


	//   ....[19]....
        /*042c*/ 	.word	0x000096d0


	//   ....[20]....
        /*0430*/ 	.word	0x00009710


	//   ....[21]....
        /*0434*/ 	.word	0x000098a0


	//   ....[22]....
        /*0438*/ 	.word	0x00009930


	//   ....[23]....
        /*043c*/ 	.word	0x00009970


	//   ....[24]....
        /*0440*/ 	.word	0x000099a0


	//   ....[25]....
        /*0444*/ 	.word	0x0000b6b0


	//   ....[26]....
        /*0448*/ 	.word	0x0000b700


	//   ....[27]....
        /*044c*/ 	.word	0x0000b720


	//   ....[28]....
        /*0450*/ 	.word	0x0000b7a0


	//   ....[29]....
        /*0454*/ 	.word	0x0000b810


	//   ....[30]....
        /*0458*/ 	.word	0x0000b830


	//   ....[31]....
        /*045c*/ 	.word	0x0000b850


	//   ....[32]....
        /*0460*/ 	.word	0x0000b890


	//   ....[33]....
        /*0464*/ 	.word	0x0000ba50


	//   ....[34]....
        /*0468*/ 	.word	0x0000ba90


	//   ....[35]....
        /*046c*/ 	.word	0x0000baa0


	//   ....[36]....
        /*0470*/ 	.word	0x0000bab0


	//   ....[37]....
        /*0474*/ 	.word	0x0000bb90


	//   ....[38]....
        /*0478*/ 	.word	0x0000bbf0


	//   ....[39]....
        /*047c*/ 	.word	0x0000bc30


	//   ....[40]....
        /*0480*/ 	.word	0x0000bc40


	//   ....[41]....
        /*0484*/ 	.word	0x0000f300


	//   ....[42]....
        /*0488*/ 	.word	0x0000f310


	//   ....[43]....
        /*048c*/ 	.word	0x00010020


	//   ....[44]....
        /*0490*/ 	.word	0x00010040


	//   ....[45]....
        /*0494*/ 	.word	0x00010060


	//   ....[46]....
        /*0498*/ 	.word	0x00010080


	//   ....[47]....
        /*049c*/ 	.word	0x00012a10


	//   ....[48]....
        /*04a0*/ 	.word	0x00012a50


	//   ....[49]....
        /*04a4*/ 	.word	0x00013be0


	//   ....[50]....
        /*04a8*/ 	.word	0x00013cd0


	//   ....[51]....
        /*04ac*/ 	.word	0x00013cf0


	//   ....[52]....
        /*04b0*/ 	.word	0x00013d30


	//   ....[53]....
        /*04b4*/ 	.word	0x00017760


	//   ....[54]....
        /*04b8*/ 	.word	0x00017790


	//   ....[55]....
        /*04bc*/ 	.word	0x000177b0


	//   ....[56]....
        /*04c0*/ 	.word	0x000177d0


	//   ....[57]....
        /*04c4*/ 	.word	0x00019960


	//   ....[58]....
        /*04c8*/ 	.word	0x00019970


	//   ....[59]....
        /*04cc*/ 	.word	0x000199a0


	//   ....[60]....
        /*04d0*/ 	.word	0x000199c0


	//   ....[61]....
        /*04d4*/ 	.word	0x0001ab60


	//   ....[62]....
        /*04d8*/ 	.word	0x0001ab90


	//   ....[63]....
        /*04dc*/ 	.word	0x0001abc0


	//   ....[64]....
        /*04e0*/ 	.word	0x0001abf0


	//   ....[65]....
        /*04e4*/ 	.word	0x0001adb0


	//   ....[66]....
        /*04e8*/ 	.word	0x0001adc0


	//   ....[67]....
        /*04ec*/ 	.word	0x0001aeb0


	//   ....[68]....
        /*04f0*/ 	.word	0x0001aee0


	//   ....[69]....
        /*04f4*/ 	.word	0x0001afb0


	//   ....[70]....
        /*04f8*/ 	.word	0x0001afe0


	//   ....[71]....
        /*04fc*/ 	.word	0x0001b0b0


	//   ....[72]....
        /*0500*/ 	.word	0x0001b0d0


	//   ....[73]....
        /*0504*/ 	.word	0x0001b810


	//   ....[74]....
        /*0508*/ 	.word	0x0001b830


	//   ....[75]....
        /*050c*/ 	.word	0x0001b910


	//   ....[76]....
        /*0510*/ 	.word	0x0001b940


	//   ....[77]....
        /*0514*/ 	.word	0x0001ba10


	//   ....[78]....
        /*0518*/ 	.word	0x0001ba40


	//   ....[79]....
        /*051c*/ 	.word	0x0001bb10


	//   ....[80]....
        /*0520*/ 	.word	0x0001bb30


	//----- nvinfo : EIATTR_EXIT_INSTR_OFFSETS
	.align		4
.L_750:
        /*0524*/ 	.byte	0x04, 0x1c
        /*0526*/ 	.short	(.L_752 - .L_751)


	//   ....[0]....
.L_751:
        /*0528*/ 	.word	0x00000370


	//   ....[1]....
        /*052c*/ 	.word	0x0001b0e0


	//   ....[2]....
        /*0530*/ 	.word	0x0001b130


	//   ....[3]....
        /*0534*/ 	.word	0x0001b190


	//   ....[4]....
        /*0538*/ 	.word	0x0001bb40


	//   ....[5]....
        /*053c*/ 	.word	0x0001bb90


	//   ....[6]....
        /*0540*/ 	.word	0x0001bbf0


	//----- nvinfo : EIATTR_CTAIDZ_USED
	.align		4
.L_752:
        /*0544*/ 	.byte	0x01, 0x04
	.zero		2


	//----- nvinfo : EIATTR_MAX_THREADS
	.align		4
        /*0548*/ 	.byte	0x04, 0x05
        /*054a*/ 	.short	(.L_754 - .L_753)
.L_753:
        /*054c*/ 	.word	0x00000100
        /*0550*/ 	.word	0x00000001
        /*0554*/ 	.word	0x00000001


	//----- nvinfo : EIATTR_CRS_STACK_SIZE
	.align		4
.L_754:
        /*0558*/ 	.byte	0x04, 0x1e
        /*055a*/ 	.short	(.L_756 - .L_755)
.L_755:
        /*055c*/ 	.word	0x00000000
.L_756:


//--------------------- .nv.info._ZN7cutlass13device_kernelIN5flash19enable_sm80_to_sm89INS1_16FlashAttnFwdSm80INS1_25CollectiveMainloopFwdSm80ILi4ELi1ELb0EN4cute5tupleIJNS5_1CILi128EEENS7_ILi64EEES8_EEELi128ENS_10bfloat16_tEfNS_4arch4Sm80ELb0ELb0ELb0ELb0ELb0ELb0ELb1ELb0EEENS1_21CollectiveEpilogueFwdINS6_IJS8_S8_S9_EEENS6_IJNS7_ILi1EEESH_SH_EEESB_SD_Li128ELb0ELb1ELb0ELb0EEENS1_19SingleTileSchedulerILb0ELb0ELb1ELi128EEEEEEEEEvNT_6ParamsE --------------------------
	.section	.nv.info._ZN7cutlass13device_kernelIN5flash19enable_sm80_to_sm89INS1_16FlashAttnFwdSm80INS1_25CollectiveMainloopFwdSm80ILi4ELi1ELb0EN4cute5tupleIJNS5_1CILi128EEENS7_ILi64EEES8_EEELi128ENS_10bfloat16_tEfNS_4arch4Sm80ELb0ELb0ELb0ELb0ELb0ELb0ELb1ELb0EEENS1_21CollectiveEpilogueFwdINS6_IJS8_S8_S9_EEENS6_IJNS7_ILi1EEESH_SH_EEESB_SD_Li128ELb0ELb1ELb0ELb0EEENS1_19SingleTileSchedulerILb0ELb0ELb1ELi128EEEEEEEEEvNT_6ParamsE,"",@"SHT_CUDA_INFO"
	.sectionflags	@""
	.align	4


	//----- nvinfo : EIATTR_CUDA_API_VERSION
	.align		4
        /*0000*/ 	.byte	0x04, 0x37
        /*0002*/ 	.short	(.L_758 - .L_757)
.L_757:
        /*0004*/ 	.word	0x00000082


	//----- nvinfo : EIATTR_SW2861232_WAR
	.align		4
.L_758:
        /*0008*/ 	.byte	0x01, 0x35
	.zero		2


	//----- nvinfo : EIATTR_PARAM_CBANK
	.align		4
        /*000c*/ 	.byte	0x04, 0x0a
        /*000e*/ 	.short	(.L_760 - .L_759)
	.align		4
.L_759:
        /*0010*/ 	.word	index@(.nv.constant0._ZN7cutlass13device_kernelIN5flash19enable_sm80_to_sm89INS1_16FlashAttnFwdSm80INS1_25CollectiveMainloopFwdSm80ILi4ELi1ELb0EN4cute5tupleIJNS5_1CILi128EEENS7_ILi64EEES8_EEELi128ENS_10bfloat16_tEfNS_4arch4Sm80ELb0ELb0ELb0ELb0ELb0ELb0ELb1ELb0EEENS1_21CollectiveEpilogueFwdINS6_IJS8_S8_S9_EEENS6_IJNS7_ILi1EEESH_SH_EEESB_SD_Li128ELb0ELb1ELb0ELb0EEENS1_19SingleTileSchedulerILb0ELb0ELb1ELi128EEEEEEEEEvNT_6ParamsE)
        /*0014*/ 	.short	0x0160
        /*0016*/ 	.short	0x0418


	//----- nvinfo : EIATTR_CBANK_PARAM_SIZE
	.align		4
.L_760:
        /*0018*/ 	.byte	0x03, 0x19
        /*001a*/ 	.short	0x0418


	//----- nvinfo : EIATTR_KPARAM_INFO
	.align		4
        /*001c*/ 	.byte	0x04, 0x17
        /*001e*/ 	.short	(.L_762 - .L_761)
.L_761:
        /*0020*/ 	.word	0x00000000
        /*0024*/ 	.short	0x0000
        /*0026*/ 	.short	0x0000
        /*0028*/ 	.byte	0x00, 0xf0, 0x61, 0x10


	//----- nvinfo : EIATTR_MAXREG_COUNT
	.align		4
.L_762:
        /*002c*/ 	.byte	0x03, 0x1b
        /*002e*/ 	.short	0x00ff


	//----- nvinfo : EIATTR_NUM_BARRIERS
	.align		4
        /*0030*/ 	.byte	0x02, 0x4c
        /*0032*/ 	.byte	0x02
	.zero		1


	//----- nvinfo : EIATTR_ANNOTATIONS
	.align		4
        /*0034*/ 	.byte	0x04, 0x55
        /*0036*/ 	.short	(.L_764 - .L_763)


	//   ....[0]....
.L_763:
        /* <DEDUP_REMOVED lines=26> */


	//----- nvinfo : EIATTR_MERCURY_ISA_VERSION
	.align		4
.L_764:
        /*01c0*/ 	.byte	0x03, 0x5f
        /*01c2*/ 	.short	0x0000


	//----- nvinfo : EIATTR_INT_WARP_WIDE_INSTR_OFFSETS
	.align		4
        /*01c4*/ 	.byte	0x04, 0x31
        /*01c6*/ 	.short	(.L_766 - .L_765)


	//   ....[0]....
.L_765:
        /*01c8*/ 	.word	0x00000ca0


	//----- nvinfo : EIATTR_COOP_GROUP_MASK_REGIDS
	.align		4
.L_766:
        /*01cc*/ 	.byte	0x04, 0x29
        /*01ce*/ 	.short	(.L_768 - .L_767)


	//   ....[0]....
.L_767:
        /*01d0*/ 	.word	0xffffffff


	//   ....[1]....
        /*01d4*/ 	.word	0xffffffff


	//   ....[2]....
        /*01d8*/ 	.word	0xffffffff


	//   ....[3]....
        /*01dc*/ 	.word	0xffffffff


	//   ....[4]....
        /*01e0*/ 	.word	0xffffffff


	//   ....[5]....
        /*01e4*/ 	.word	0xffffffff


	//   ....[6]....
        /*01e8*/ 	.word	0xffffffff


	//   ....[7]....
        /*01ec*/ 	.word	0xffffffff


	//   ....[8]....
        /*01f0*/ 	.word	0xffffffff


	//   ....[9]....
        /*01f4*/ 	.word	0xffffffff


	//   ....[10]....
        /*01f8*/ 	.word	0xffffffff


	//   ....[11]....
        /*01fc*/ 	.word	0xffffffff


	//   ....[12]....
        /*0200*/ 	.word	0xffffffff


	//   ....[13]....
        /*0204*/ 	.word	0xffffffff


	//   ....[14]....
        /*0208*/ 	.word	0xffffffff


	//   ....[15]....
        /*020c*/ 	.word	0xffffffff


	//   ....[16]....
        /*0210*/ 	.word	0xffffffff


	//   ....[17]....
        /*0214*/ 	.word	0xffffffff


	//   ....[18]....
        /*0218*/ 	.word	0xffffffff


	//   ....[19]....
        /*021c*/ 	.word	0xffffffff


	//   ....[20]....
        /*0220*/ 	.word	0xffffffff


	//   ....[21]....
        /*0224*/ 	.word	0xffffffff


	//   ....[22]....
        /*0228*/ 	.word	0xffffffff


	//   ....[23]....
        /*022c*/ 	.word	0xffffffff


	//   ....[24]....
        /*0230*/ 	.word	0xffffffff


	//   ....[25]....
        /*0234*/ 	.word	0xffffffff


	//   ....[26]....
        /*0238*/ 	.word	0xffffffff


	//   ....[27]....
        /*023c*/ 	.word	0xffffffff


	//   ....[28]....
        /*0240*/ 	.word	0xffffffff


	//   ....[29]....
        /*0244*/ 	.word	0xffffffff


	//   ....[30]....
        /*0248*/ 	.word	0xffffffff


	//   ....[31]....
        /*024c*/ 	.word	0xffffffff


	//   ....[32]....
        /*0250*/ 	.word	0xffffffff


	//   ....[33]....
        /*0254*/ 	.word	0xffffffff


	//   ....[34]....
        /*0258*/ 	.word	0xffffffff


	//   ....[35]....
        /*025c*/ 	.word	0xffffffff


	//   ....[36]....
        /*0260*/ 	.word	0xffffffff


	//   ....[37]....
        /*0264*/ 	.word	0xffffffff


	//   ....[38]....
        /*0268*/ 	.word	0xffffffff


	//   ....[39]....
        /*026c*/ 	.word	0xffffffff


	//   ....[40]....
        /*0270*/ 	.word	0xffffffff


	//   ....[41]....
        /*0274*/ 	.word	0xffffffff


	//   ....[42]....
        /*0278*/ 	.word	0xffffffff


	//   ....[43]....
        /*027c*/ 	.word	0xffffffff


	//   ....[44]....
        /*0280*/ 	.word	0xffffffff


	//   ....[45]....
        /*0284*/ 	.word	0xffffffff


	//   ....[46]....
        /*0288*/ 	.word	0xffffffff


	//   ....[47]....
        /*028c*/ 	.word	0xffffffff


	//   ....[48]....
        /*0290*/ 	.word	0xffffffff


	//   ....[49]....
        /*0294*/ 	.word	0xffffffff


	//   ....[50]....
        /*0298*/ 	.word	0xffffffff


	//   ....[51]....
        /*029c*/ 	.word	0xffffffff


	//   ....[52]....
        /*02a0*/ 	.word	0xffffffff


	//   ....[53]....
        /*02a4*/ 	.word	0xffffffff


	//   ....[54]....
        /*02a8*/ 	.word	0xffffffff


	//   ....[55]....
        /*02ac*/ 	.word	0xffffffff


	//   ....[56]....
        /*02b0*/ 	.word	0xffffffff


	//   ....[57]....
        /*02b4*/ 	.word	0xffffffff


	//   ....[58]....
        /*02b8*/ 	.word	0xffffffff


	//   ....[59]....
        /*02bc*/ 	.word	0xffffffff


	//   ....[60]....
        /*02c0*/ 	.word	0xffffffff


	//   ....[61]....
        /*02c4*/ 	.word	0xffffffff


	//   ....[62]....
        /*02c8*/ 	.word	0xffffffff


	//   ....[63]....
        /*02cc*/ 	.word	0xffffffff


	//----- nvinfo : EIATTR_COOP_GROUP_INSTR_OFFSETS
	.align		4
.L_768:
        /*02d0*/ 	.byte	0x04, 0x28
        /*02d2*/ 	.short	(.L_770 - .L_769)


	//   ....[0]....
.L_769:
        /*02d4*/ 	.word	0x000004f0


	//   ....[1]....
        /*02d8*/ 	.word	0x00000520


	//   ....[2]....
        /*02dc*/ 	.word	0x00000550


	//   ....[3]....
        /*02e0*/ 	.word	0x00000580


	//   ....[4]....
        /*02e4*/ 	.word	0x000005c0


	//   ....[5]....
        /*02e8*/ 	.word	0x000005f0


	//   ....[6]....
        /*02ec*/ 	.word	0x00000620


	//   ....[7]....
        /*02f0*/ 	.word	0x000006a0


	//   ....[8]....
        /*02f4*/ 	.word	0x000006f0


	//   ....[9]....
        /*02f8*/ 	.word	0x00000860


	//   ....[10]....
        /*02fc*/ 	.word	0x00000880


	//   ....[11]....
        /*0300*/ 	.word	0x00000960


	//   ....[12]....
        /*0304*/ 	.word	0x00000980


	//   ....[13]....
        /*0308*/ 	.word	0x00000a30


	//   ....[14]....
        /*030c*/ 	.word	0x00000aa0


	//   ....[15]....
        /*0310*/ 	.word	0x00000ac0


	//   ....[16]....
        /*0314*/ 	.word	0x00002c90


	//   ....[17]....
        /*0318*/ 	.word	0x00002d90


	//   ....[18]....
        /*031c*/ 	.word	0x00003100


	//   ....[19]....
        /*0320*/ 	.word	0x000031f0


	//   ....[20]....
        /*0324*/ 	.word	0x00003250


	//   ....[21]....
        /*0328*/ 	.word	0x00003270


	//   ....[22]....
        /*032c*/ 	.word	0x000032c0


	//   ....[23]....
        /*0330*/ 	.word	0x00003390


	//   ....[24]....
        /*0334*/ 	.word	0x00005e50


	//   ....[25]....
        /*0338*/ 	.word	0x00005ed0


	//   ....[26]....
        /*033c*/ 	.word	0x00005f20


	//   ....[27]....
        /*0340*/ 	.word	0x00005f50


	//   ....[28]....
        /*0344*/ 	.word	0x00005f70


	//   ....[29]....
        /*0348*/ 	.word	0x00005f80


	//   ....[30]....
        /*034c*/ 	.word	0x00005fb0


	//   ....[31]....
        /*0350*/ 	.word	0x00005fd0


	//   ....[32]....
        /*0354*/ 	.word	0x00008490


	//   ....[33]....
        /*0358*/ 	.word	0x000084a0


	//   ....[34]....
        /*035c*/ 	.word	0x000084b0


	//   ....[35]....
        /*0360*/ 	.word	0x000084c0


	//   ....[36]....
        /*0364*/ 	.word	0x000084f0


	//   ....[37]....
        /*0368*/ 	.word	0x00008510


	//   ....[38]....
        /*036c*/ 	.word	0x00008530


	//   ....[39]....
        /*0370*/ 	.word	0x00008540


	//   ....[40]....
        /*0374*/ 	.word	0x00009e80


	//   ....[41]....
        /*0378*/ 	.word	0x00009e90


	//   ....[42]....
        /*037c*/ 	.word	0x00009eb0


	//   ....[43]....
        /*0380*/ 	.word	0x00009ec0


	//   ....[44]....
        /*0384*/ 	.word	0x00009ed0


	//   ....[45]....
        /*0388*/ 	.word	0x00009ee0


	//   ....[46]....
        /*038c*/ 	.word	0x00009ef0


	//   ....[47]....
        /*0390*/ 	.word	0x00009f00


	//   ....[48]....
        /*0394*/ 	.word	0x0000a080


	//   ....[49]....
        /*0398*/ 	.word	0x0000a0a0


	//   ....[50]....
        /*039c*/ 	.word	0x0000a190


	//   ....[51]....
        /*03a0*/ 	.word	0x0000a1c0


	//   ....[52]....
        /*03a4*/ 	.word	0x0000a290


	//   ....[53]....
        /*03a8*/ 	.word	0x0000a2c0


	//   ....[54]....
        /*03ac*/ 	.word	0x0000a390


	//   ....[55]....
        /*03b0*/ 	.word	0x0000a3c0


	//   ....[56]....
        /*03b4*/ 	.word	0x0000a490


	//   ....[57]....
        /*03b8*/ 	.word	0x0000a4c0


	//   ....[58]....
        /*03bc*/ 	.word	0x0000a590


	//   ....[59]....
        /*03c0*/ 	.word	0x0000a5c0


	//   ....[60]....
        /*03c4*/ 	.word	0x0000a690


	//   ....[61]....
        /*03c8*/ 	.word	0x0000a6c0


	//   ....[62]....
        /*03cc*/ 	.word	0x0000a790


	//   ....[63]....
        /*03d0*/ 	.word	0x0000a7b0


	//----- nvinfo : EIATTR_EXIT_INSTR_OFFSETS
	.align		4
.L_770:
        /*03d4*/ 	.byte	0x04, 0x1c
        /*03d6*/ 	.short	(.L_772 - .L_771)


	//   ....[0]....
.L_771:
        /*03d8*/ 	.word	0x00000040


	//   ....[1]....
        /*03dc*/ 	.word	0x0000a7c0


	//   ....[2]....
        /*03e0*/ 	.word	0x0000a810


	//   ....[3]....
        /*03e4*/ 	.word	0x0000a870


	//----- nvinfo : EIATTR_CTAIDZ_USED
	.align		4
.L_772:
        /*03e8*/ 	.byte	0x01, 0x04
	.zero		2


	//----- nvinfo : EIATTR_MAX_THREADS
	.align		4
        /*03ec*/ 	.byte	0x04, 0x05
        /*03ee*/ 	.short	(.L_774 - .L_773)
.L_773:
        /*03f0*/ 	.word	0x00000080
        /*03f4*/ 	.word	0x00000001
        /*03f8*/ 	.word	0x00000001


	//----- nvinfo : EIATTR_CRS_STACK_SIZE
	.align		4
.L_774:
        /*03fc*/ 	.byte	0x04, 0x1e
        /*03fe*/ 	.short	(.L_776 - .L_775)
.L_775:
        /*0400*/ 	.word	0x00000000
.L_776:


//--------------------- .nv.info._ZN7cutlass13device_kernelIN5flash19enable_sm80_to_sm89INS1_16FlashAttnFwdSm80INS1_25CollectiveMainloopFwdSm80ILi4ELi1ELb0EN4cute5tupleIJNS5_1CILi128EEENS7_ILi64EEES8_EEELi128ENS_10bfloat16_tEfNS_4arch4Sm80ELb0ELb0ELb0ELb1ELb0ELb0ELb1ELb0EEENS1_21CollectiveEpilogueFwdINS6_IJS8_S8_S9_EEENS6_IJNS7_ILi1EEESH_SH_EEESB_SD_Li128ELb1ELb1ELb0ELb0EEENS1_19SingleTileSchedulerILb1ELb0ELb1ELi128EEEEEEEEEvNT_6ParamsE --------------------------
	.section	.nv.info._ZN7cutlass13device_kernelIN5flash19enable_sm80_to_sm89INS1_16FlashAttnFwdSm80INS1_25CollectiveMainloopFwdSm80ILi4ELi1ELb0EN4cute5tupleIJNS5_1CILi128EEENS7_ILi64EEES8_EEELi128ENS_10bfloat16_tEfNS_4arch4Sm80ELb0ELb0ELb0ELb1ELb0ELb0ELb1ELb0EEENS1_21CollectiveEpilogueFwdINS6_IJS8_S8_S9_EEENS6_IJNS7_ILi1EEESH_SH_EEESB_SD_Li128ELb1ELb1ELb0ELb0EEENS1_19SingleTileSchedulerILb1ELb0ELb1ELi128EEEEEEEEEvNT_6ParamsE,"",@"SHT_CUDA_INFO"
	.sectionflags	@""
	.align	4


	//----- nvinfo : EIATTR_CUDA_API_VERSION
	.align		4
        /*0000*/ 	.byte	0x04, 0x37
        /*0002*/ 	.short	(.L_778 - .L_777)
.L_777:
        /*0004*/ 	.word	0x00000082


	//----- nvinfo : EIATTR_SW2861232_WAR
	.align		4
.L_778:
        /*0008*/ 	.byte	0x01, 0x35
	.zero		2


	//----- nvinfo : EIATTR_PARAM_CBANK
	.align		4
        /*000c*/ 	.byte	0x04, 0x0a
        /*000e*/ 	.short	(.L_780 - .L_779)
	.align		4
.L_779:
        /*0010*/ 	.word	index@(.nv.constant0._ZN7cutlass13device_kernelIN5flash19enable_sm80_to_sm89INS1_16FlashAttnFwdSm80INS1_25CollectiveMainloopFwdSm80ILi4ELi1ELb0EN4cute5tupleIJNS5_1CILi128EEENS7_ILi64EEES8_EEELi128ENS_10bfloat16_tEfNS_4arch4Sm80ELb0ELb0ELb0ELb1ELb0ELb0ELb1ELb0EEENS1_21CollectiveEpilogueFwdINS6_IJS8_S8_S9_EEENS6_IJNS7_ILi1EEESH_SH_EEESB_SD_Li128ELb1ELb1ELb0ELb0EEENS1_19SingleTileSchedulerILb1ELb0ELb1ELi128EEEEEEEEEvNT_6ParamsE)
        /*0014*/ 	.short	0x0160
        /*0016*/ 	.short	0x0418


	//----- nvinfo : EIATTR_CBANK_PARAM_SIZE
	.align		4
.L_780:
        /*0018*/ 	.byte	0x03, 0x19
        /*001a*/ 	.short	0x0418


	//----- nvinfo : EIATTR_KPARAM_INFO
	.align		4
        /*001c*/ 	.byte	0x04, 0x17
        /*001e*/ 	.short	(.L_782 - .L_781)
.L_781:
        /*0020*/ 	.word	0x00000000
        /*0024*/ 	.short	0x0000
        /*0026*/ 	.short	0x0000
        /*0028*/ 	.byte	0x00, 0xf0, 0x61, 0x10


	//----- nvinfo : EIATTR_MAXREG_COUNT
	.align		4
.L_782:
        /*002c*/ 	.byte	0x03, 0x1b
        /*002e*/ 	.short	0x00ff


	//----- nvinfo : EIATTR_NUM_BARRIERS
	.align		4
        /*0030*/ 	.byte	0x02, 0x4c
        /*0032*/ 	.byte	0x02
	.zero		1


	//----- nvinfo : EIATTR_ANNOTATIONS
	.align		4
        /*0034*/ 	.byte	0x04, 0x55
        /*0036*/ 	.short	(.L_784 - .L_783)


	//   ....[0]....
.L_783:
        /* <DEDUP_REMOVED lines=41> */


	//----- nvinfo : EIATTR_MERCURY_ISA_VERSION
	.align		4
.L_784:
        /*02b8*/ 	.byte	0x03, 0x5f
        /*02ba*/ 	.short	0x0000


	//----- nvinfo : EIATTR_INT_WARP_WIDE_INSTR_OFFSETS
	.align		4
        /*02bc*/ 	.byte	0x04, 0x31
        /*02be*/ 	.short	(.L_786 - .L_785)


	//   ....[0]....
.L_785:
        /*02c0*/ 	.word	0x00001d70


	//----- nvinfo : EIATTR_COOP_GROUP_MASK_REGIDS
	.align		4
.L_786:
        /*02c4*/ 	.byte	0x04, 0x29
        /*02c6*/ 	.short	(.L_788 - .L_787)


	//   ....[0]....
.L_787:
        /*02c8*/ 	.word	0xffffffff


	//   ....[1]....
        /*02cc*/ 	.word	0xffffffff


	//   ....[2]....
        /*02d0*/ 	.word	0xffffffff


	//   ....[3]....
        /*02d4*/ 	.word	0xffffffff


	//   ....[4]....
        /*02d8*/ 	.word	0xffffffff


	//   ....[5]....
        /*02dc*/ 	.word	0xffffffff


	//   ....[6]....
        /*02e0*/ 	.word	0xffffffff


	//   ....[7]....
        /*02e4*/ 	.word	0xffffffff


	//   ....[8]....
        /*02e8*/ 	.word	0xffffffff


	//   ....[9]....
        /*02ec*/ 	.word	0xffffffff


	//   ....[10]....
        /*02f0*/ 	.word	0xffffffff


	//   ....[11]....
        /*02f4*/ 	.word	0xffffffff


	//   ....[12]....
        /*02f8*/ 	.word	0xffffffff


	//   ....[13]....
        /*02fc*/ 	.word	0xffffffff


	//   ....[14]....
        /*0300*/ 	.word	0xffffffff


	//   ....[15]....
        /*0304*/ 	.word	0xffffffff


	//   ....[16]....
        /*0308*/ 	.word	0xffffffff


	//   ....[17]....
        /*030c*/ 	.word	0xffffffff


	//   ....[18]....
        /*0310*/ 	.word	0xffffffff


	//   ....[19]....
        /*0314*/ 	.word	0xffffffff


	//   ....[20]....
        /*0318*/ 	.word	0xffffffff


	//   ....[21]....
        /*031c*/ 	.word	0xffffffff


	//   ....[22]....
        /*0320*/ 	.word	0xffffffff


	//   ....[23]....
        /*0324*/ 	.word	0xffffffff


	//   ....[24]....
        /*0328*/ 	.word	0xffffffff


	//   ....[25]....
        /*032c*/ 	.word	0xffffffff


	//   ....[26]....
        /*0330*/ 	.word	0xffffffff


	//   ....[27]....
        /*0334*/ 	.word	0xffffffff


	//   ....[28]....
        /*0338*/ 	.word	0xffffffff


	//   ....[29]....
        /*033c*/ 	.word	0xffffffff


	//   ....[30]....
        /*0340*/ 	.word	0xffffffff


	//   ....[31]....
        /*0344*/ 	.word	0xffffffff


	//   ....[32]....
        /*0348*/ 	.word	0xffffffff


	//   ....[33]....
        /*034c*/ 	.word	0xffffffff


	//   ....[34]....
        /*0350*/ 	.word	0xffffffff


	//   ....[35]....
        /*0354*/ 	.word	0xffffffff


	//   ....[36]....
        /*0358*/ 	.word	0xffffffff


	//   ....[37]....
        /*035c*/ 	.word	0xffffffff


	//   ....[38]....
        /*0360*/ 	.word	0xffffffff


	//   ....[39]....
        /*0364*/ 	.word	0xffffffff


	//   ....[40]....
        /*0368*/ 	.word	0xffffffff


	//   ....[41]....
        /*036c*/ 	.word	0xffffffff


	//   ....[42]....
        /*0370*/ 	.word	0xffffffff


	//   ....[43]....
        /*0374*/ 	.word	0xffffffff


	//   ....[44]....
        /*0378*/ 	.word	0xffffffff


	//   ....[45]....
        /*037c*/ 	.word	0xffffffff


	//   ....[46]....
        /*0380*/ 	.word	0xffffffff


	//   ....[47]....
        /*0384*/ 	.word	0xffffffff


	//   ....[48]....
        /*0388*/ 	.word	0xffffffff


	//   ....[49]....
        /*038c*/ 	.word	0xffffffff


	//   ....[50]....
        /*0390*/ 	.word	0xffffffff


	//   ....[51]....
        /*0394*/ 	.word	0xffffffff


	//   ....[52]....
        /*0398*/ 	.word	0xffffffff


	//   ....[53]....
        /*039c*/ 	.word	0xffffffff


	//   ....[54]....
        /*03a0*/ 	.word	0xffffffff


	//   ....[55]....
        /*03a4*/ 	.word	0xffffffff


	//   ....[56]....
        /*03a8*/ 	.word	0xffffffff


	//   ....[57]....
        /*03ac*/ 	.word	0xffffffff


	//   ....[58]....
        /*03b0*/ 	.word	0xffffffff


	//   ....[59]....
        /*03b4*/ 	.word	0xffffffff


	//   ....[60]....
        /*03b8*/ 	.word	0xffffffff


	//   ....[61]....
        /*03bc*/ 	.word	0xffffffff


	//   ....[62]....
        /*03c0*/ 	.word	0xffffffff


	//   ....[63]....
        /*03c4*/ 	.word	0xffffffff


	//   ....[64]....
        /*03c8*/ 	.word	0xffffffff


	//   ....[65]....
        /*03cc*/ 	.word	0xffffffff


	//   ....[66]....
        /*03d0*/ 	.word	0xffffffff


	//   ....[67]....
        /*03d4*/ 	.word	0xffffffff


	//   ....[68]....
        /*03d8*/ 	.word	0xffffffff


	//   ....[69]....
        /*03dc*/ 	.word	0xffffffff


	//   ....[70]....
        /*03e0*/ 	.word	0xffffffff


	//   ....[71]....
        /*03e4*/ 	.word	0xffffffff


	//   ....[72]....
        /*03e8*/ 	.word	0xffffffff


	//   ....[73]....
        /*03ec*/ 	.word	0xffffffff


	//   ....[74]....
        /*03f0*/ 	.word	0xffffffff


	//   ....[75]....
        /*03f4*/ 	.word	0xffffffff


	//   ....[76]....
        /*03f8*/ 	.word	0xffffffff


	//   ....[77]....
        /*03fc*/ 	.word	0xffffffff


	//   ....[78]....
        /*0400*/ 	.word	0xffffffff


	//   ....[79]....
        /*0404*/ 	.word	0xffffffff


	//   ....[80]....
        /*0408*/ 	.word	0xffffffff


	//----- nvinfo : EIATTR_COOP_GROUP_INSTR_OFFSETS
	.align		4
.L_788:
        /*040c*/ 	.byte	0x04, 0x28
        /*040e*/ 	.short	(.L_790 - .L_789)


	//   ....[0]....
.L_789:
        /*0410*/ 	.word	0x00000090


	//   ....[1]....
        /*0414*/ 	.word	0x00001190


	//   ....[2]....
        /*0418*/ 	.word	0x000011c0


	//   ....[3]....
        /*041c*/ 	.word	0x00001450


	//   ....[4]....
        /*0420*/ 	.word	0x00001480


	//   ....[5]....
        /*0424*/ 	.word	0x00001560


	//   ....[6]....
        /*0428*/ 	.word	0x00001590


	//   ....[7]....
        /*042c*/ 	.word	0x00001670


	//   ....[8]....
        /*0430*/ 	.word	0x000016a0


	//   ....[9]....
        /*0434*/ 	.word	0x00001780


	//   ....[10]....
        /*0438*/ 	.word	0x000017b0


	//   ....[11]....
        /*043c*/ 	.word	0x00001890


	//   ....[12]....
        /*0440*/ 	.word	0x000018c0


	//   ....[13]....
        /*0444*/ 	.word	0x000019a0


	//   ....[14]....
        /*0448*/ 	.word	0x000019d0


	//   ....[15]....
        /*044c*/ 	.word	0x00001aa0


	//   ....[16]....
        /*0450*/ 	.word	0x00001ae0


	//   ....[17]....
        /*0454*/ 	.word	0x00003ab0


	//   ....[18]....
        /*0458*/ 	.word	0x00003bc0


	//   ....[19]....
        /*045c*/ 	.word	0x00003dc0


	//   ....[20]....
        /*0460*/ 	.word	0x00003de0


	//   ....[21]....
        /*0464*/ 	.word	0x00003fb0


	//   ....[22]....
        /*0468*/ 	.word	0x00004040


	//   ....[23]....
        /*046c*/ 	.word	0x000042f0


	//   ....[24]....
        /*0470*/ 	.word	0x000043c0


	//   ....[25]....
        /*0474*/ 	.word	0x00007c20


	//   ....[26]....
        /*0478*/ 	.word	0x00007c80


	//   ....[27]....
        /*047c*/ 	.word	0x00007d30


	//   ....[28]....
        /*0480*/ 	.word	0x00007d90


	//   ....[29]....
        /*0484*/ 	.word	0x00007de0


	//   ....[30]....
        /*0488*/ 	.word	0x00007ef0


	//   ....[31]....
        /*048c*/ 	.word	0x00008020


	//   ....[32]....
        /*0490*/ 	.word	0x000084c0


	//   ....[33]....
        /*0494*/ 	.word	0x0000a4c0


	//   ....[34]....
        /*0498*/ 	.word	0x0000a4d0


	//   ....[35]....
        /*049c*/ 	.word	0x0000a4e0


	//   ....[36]....
        /*04a0*/ 	.word	0x0000a500


	//   ....[37]....
        /*04a4*/ 	.word	0x0000a520


	//   ....[38]....
        /*04a8*/ 	.word	0x0000a540


	//   ....[39]....
        /*04ac*/ 	.word	0x0000a550


	//   ....[40]....
        /*04b0*/ 	.word	0x0000a580


	//   ....[41]....
        /*04b4*/ 	.word	0x0000c0b0


	//   ....[42]....
        /*04b8*/ 	.word	0x0000c0d0


	//   ....[43]....
        /*04bc*/ 	.word	0x0000c100


	//   ....[44]....
        /*04c0*/ 	.word	0x0000c120


	//   ....[45]....
        /*04c4*/ 	.word	0x0000c140


	//   ....[46]....
        /*04c8*/ 	.word	0x0000c160


	//   ....[47]....
        /*04cc*/ 	.word	0x0000c170


	//   ....[48]....
        /*04d0*/ 	.word	0x0000c180


	//   ....[49]....
        /*04d4*/ 	.word	0x0000c3c0


	//   ....[50]....
        /*04d8*/ 	.word	0x0000c3d0


	//   ....[51]....
        /*04dc*/ 	.word	0x0000c4d0


	//   ....[52]....
        /*04e0*/ 	.word	0x0000c500


	//   ....[53]....
        /*04e4*/ 	.word	0x0000c5e0


	//   ....[54]....
        /*04e8*/ 	.word	0x0000c610


	//   ....[55]....
        /*04ec*/ 	.word	0x0000c6f0


	//   ....[56]....
        /*04f0*/ 	.word	0x0000c720


	//   ....[57]....
        /*04f4*/ 	.word	0x0000c800


	//   ....[58]....
        /*04f8*/ 	.word	0x0000c830


	//   ....[59]....
        /*04fc*/ 	.word	0x0000c910


	//   ....[60]....
        /*0500*/ 	.word	0x0000c940


	//   ....[61]....
        /*0504*/ 	.word	0x0000ca20


	//   ....[62]....
        /*0508*/ 	.word	0x0000ca50


	//   ....[63]....
        /*050c*/ 	.word	0x0000cb30


	//   ....[64]....
        /*0510*/ 	.word	0x0000cb50


	//   ....[65]....
        /*0514*/ 	.word	0x0000d300


	//   ....[66]....
        /*0518*/ 	.word	0x0000d310


	//   ....[67]....
        /*051c*/ 	.word	0x0000d3e0


	//   ....[68]....
        /*0520*/ 	.word	0x0000d410


	//   ....[69]....
        /*0524*/ 	.word	0x0000d4e0


	//   ....[70]....
        /*0528*/ 	.word	0x0000d510


	//   ....[71]....
        /*052c*/ 	.word	0x0000d5e0


	//   ....[72]....
        /*0530*/ 	.word	0x0000d610


	//   ....[73]....
        /*0534*/ 	.word	0x0000d6e0


	//   ....[74]....
        /*0538*/ 	.word	0x0000d710


	//   ....[75]....
        /*053c*/ 	.word	0x0000d7e0


	//   ....[76]....
        /*0540*/ 	.word	0x0000d810


	//   ....[77]....
        /*0544*/ 	.word	0x0000d8e0


	//   ....[78]....
        /*0548*/ 	.word	0x0000d910


	//   ....[79]....
        /*054c*/ 	.word	0x0000d9e0


	//   ....[80]....
        /*0550*/ 	.word	0x0000da00


	//----- nvinfo : EIATTR_EXIT_INSTR_OFFSETS
	.align		4
.L_790:
        /*0554*/ 	.byte	0x04, 0x1c
        /*0556*/ 	.short	(.L_792 - .L_791)


	//   ....[0]....
.L_791:
        /*0558*/ 	.word	0x00000350


	//   ....[1]....
        /*055c*/ 	.word	0x0000cb60


	//   ....[2]....
        /*0560*/ 	.word	0x0000cbc0


	//   ....[3]....
        /*0564*/ 	.word	0x0000cc20


	//   ....[4]....
        /*0568*/ 	.word	0x0000da10


	//   ....[5]....
        /*056c*/ 	.word	0x0000da60


	//   ....[6]....
        /*0570*/ 	.word	0x0000dac0


	//----- nvinfo : EIATTR_CTAIDZ_USED
	.align		4
.L_792:
        /*0574*/ 	.byte	0x01, 0x04
	.zero		2


	//----- nvinfo : EIATTR_MAX_THREADS
	.align		4
        /*0578*/ 	.byte	0x04, 0x05
        /*057a*/ 	.short	(.L_794 - .L_793)
.L_793:
        /*057c*/ 	.word	0x00000080
        /*0580*/ 	.word	0x00000001
        /*0584*/ 	.word	0x00000001


	//----- nvinfo : EIATTR_CRS_STACK_SIZE
	.align		4
.L_794:
        /*0588*/ 	.byte	0x04, 0x1e
        /*058a*/ 	.short	(.L_796 - .L_795)
.L_795:
        /*058c*/ 	.word	0x00000000
.L_796:


//--------------------- .nv.info._ZN7cutlass13device_kernelIN5flash19enable_sm80_to_sm89INS1_16FlashAttnFwdSm80INS1_25CollectiveMainloopFwdSm80ILi4ELi1ELb0EN4cute5tupleIJNS5_1CILi128EEENS7_ILi64EEES8_EEELi128ENS_10bfloat16_tEfNS_4arch4Sm80ELb0ELb0ELb0ELb1ELb0ELb1ELb1ELb0EEENS1_21CollectiveEpilogueFwdINS6_IJS8_S8_S9_EEENS6_IJNS7_ILi1EEESH_SH_EEESB_SD_Li128ELb1ELb1ELb0ELb0EEENS1_19SingleTileSchedulerILb1ELb0ELb1ELi128EEEEEEEEEvNT_6ParamsE --------------------------
	.section	.nv.info._ZN7cutlass13device_kernelIN5flash19enable_sm80_to_sm89INS1_16FlashAttnFwdSm80INS1_25CollectiveMainloopFwdSm80ILi4ELi1ELb0EN4cute5tupleIJNS5_1CILi128EEENS7_ILi64EEES8_EEELi128ENS_10bfloat16_tEfNS_4arch4Sm80ELb0ELb0ELb0ELb1ELb0ELb1ELb1ELb0EEENS1_21CollectiveEpilogueFwdINS6_IJS8_S8_S9_EEENS6_IJNS7_ILi1EEESH_SH_EEESB_SD_Li128ELb1ELb1ELb0ELb0EEENS1_19SingleTileSchedulerILb1ELb0ELb1ELi128EEEEEEEEEvNT_6ParamsE,"",@"SHT_CUDA_INFO"
	.sectionflags	@""
	.align	4


	//----- nvinfo : EIATTR_CUDA_API_VERSION
	.align		4
        /*0000*/ 	.byte	0x04, 0x37
        /*0002*/ 	.short	(.L_798 - .L_797)
.L_797:
        /*0004*/ 	.word	0x00000082


	//----- nvinfo : EIATTR_SW2861232_WAR
	.align		4
.L_798:
        /*0008*/ 	.byte	0x01, 0x35
	.zero		2


	//----- nvinfo : EIATTR_PARAM_CBANK
	.align		4
        /*000c*/ 	.byte	0x04, 0x0a
        /*000e*/ 	.short	(.L_800 - .L_799)
	.align		4
.L_799:
        /*0010*/ 	.word	index@(.nv.constant0._ZN7cutlass13device_kernelIN5flash19enable_sm80_to_sm89INS1_16FlashAttnFwdSm80INS1_25CollectiveMainloopFwdSm80ILi4ELi1ELb0EN4cute5tupleIJNS5_1CILi128EEENS7_ILi64EEES8_EEELi128ENS_10bfloat16_tEfNS_4arch4Sm80ELb0ELb0ELb0ELb1ELb0ELb1ELb1ELb0EEENS1_21CollectiveEpilogueFwdINS6_IJS8_S8_S9_EEENS6_IJNS7_ILi1EEESH_SH_EEESB_SD_Li128ELb1ELb1ELb0ELb0EEENS1_19SingleTileSchedulerILb1ELb0ELb1ELi128EEEEEEEEEvNT_6ParamsE)
        /*0014*/ 	.short	0x0160
        /*0016*/ 	.short	0x0418


	//----- nvinfo : EIATTR_CBANK_PARAM_SIZE
	.align		4
.L_800:
        /*0018*/ 	.byte	0x03, 0x19
        /*001a*/ 	.short	0x0418


	//----- nvinfo : EIATTR_KPARAM_INFO
	.align		4
        /*001c*/ 	.byte	0x04, 0x17
        /*001e*/ 	.short	(.L_802 - .L_801)
.L_801:
        /*0020*/ 	.word	0x00000000
        /*0024*/ 	.short	0x0000
        /*0026*/ 	.short	0x0000
        /*0028*/ 	.byte	0x00, 0xf0, 0x61, 0x10


	//----- nvinfo : EIATTR_MAXREG_COUNT
	.align		4
.L_802:
        /*002c*/ 	.byte	0x03, 0x1b
        /*002e*/ 	.short	0x00ff


	//----- nvinfo : EIATTR_NUM_BARRIERS
	.align		4
        /*0030*/ 	.byte	0x02, 0x4c
        /*0032*/ 	.byte	0x02
	.zero		1


	//----- nvinfo : EIATTR_ANNOTATIONS
	.align		4
        /*0034*/ 	.byte	0x04, 0x55
        /*0036*/ 	.short	(.L_804 - .L_803)


	//   ....[0]....
.L_803:
        /* <DEDUP_REMOVED lines=57> */


	//----- nvinfo : EIATTR_MERCURY_ISA_VERSION
	.align		4
.L_804:
        /*03b0*/ 	.byte	0x03, 0x5f
        /*03b2*/ 	.short	0x0000


	//----- nvinfo : EIATTR_COOP_GROUP_MASK_REGIDS
	.align		4
        /*03b4*/ 	.byte	0x04, 0x29
        /*03b6*/ 	.short	(.L_806 - .L_805)


	//   ....[0]....
.L_805:
        /*03b8*/ 	.word	0xffffffff


	//   ....[1]....
        /*03bc*/ 	.word	0xffffffff


	//   ....[2]....
        /*03c0*/ 	.word	0xffffffff


	//   ....[3]....
        /*03c4*/ 	.word	0xffffffff


	//   ....[4]....
        /*03c8*/ 	.word	0xffffffff


	//   ....[5]....
        /*03cc*/ 	.word	0xffffffff


	//   ....[6]....
        /*03d0*/ 	.word	0xffffffff


	//   ....[7]....
        /*03d4*/ 	.word	0xffffffff


	//   ....[8]....
        /*03d8*/ 	.word	0xffffffff


	//   ....[9]....
        /*03dc*/ 	.word	0xffffffff


	//   ....[10]....
        /*03e0*/ 	.word	0xffffffff


	//   ....[11]....
        /*03e4*/ 	.word	0xffffffff


	//   ....[12]....
        /*03e8*/ 	.word	0xffffffff


	//   ....[13]....
        /*03ec*/ 	.word	0xffffffff


	//   ....[14]....
        /*03f0*/ 	.word	0xffffffff


	//   ....[15]....
        /*03f4*/ 	.word	0xffffffff


	//   ....[16]....
        /*03f8*/ 	.word	0xffffffff


	//   ....[17]....
        /*03fc*/ 	.word	0xffffffff


	//   ....[18]....
        /*0400*/ 	.word	0xffffffff


	//   ....[19]....
        /*0404*/ 	.word	0xffffffff


	//   ....[20]....
        /*0408*/ 	.word	0xffffffff


	//   ....[21]....
        /*040c*/ 	.word	0xffffffff


	//   ....[22]....
        /*0410*/ 	.word	0xffffffff


	//   ....[23]....
        /*0414*/ 	.word	0xffffffff


	//   ....[24]....
        /*0418*/ 	.word	0xffffffff


	//   ....[25]....
        /*041c*/ 	.word	0xffffffff


	//   ....[26]....
        /*0420*/ 	.word	0xffffffff


	//   ....[27]....
        /*0424*/ 	.word	0xffffffff


	//   ....[28]....
        /*0428*/ 	.word	0xffffffff


	//   ....[29]....
        /*042c*/ 	.word	0xffffffff


	//   ....[30]....
        /*0430*/ 	.word	0xffffffff


	//   ....[31]....
        /*0434*/ 	.word	0xffffffff


	//   ....[32]....
        /*0438*/ 	.word	0xffffffff


	//   ....[33]....
        /*043c*/ 	.word	0xffffffff


	//   ....[34]....
        /*0440*/ 	.word	0xffffffff


	//   ....[35]....
        /*0444*/ 	.word	0xffffffff


	//   ....[36]....
        /*0448*/ 	.word	0xffffffff


	//   ....[37]....
        /*044c*/ 	.word	0xffffffff


	//   ....[38]....
        /*0450*/ 	.word	0xffffffff


	//   ....[39]....
        /*0454*/ 	.word	0xffffffff


	//   ....[40]....
        /*0458*/ 	.word	0xffffffff


	//   ....[41]....
        /*045c*/ 	.word	0xffffffff


	//   ....[42]....
        /*0460*/ 	.word	0xffffffff


	//   ....[43]....
        /*0464*/ 	.word	0xffffffff


	//   ....[44]....
        /*0468*/ 	.word	0xffffffff


	//   ....[45]....
        /*046c*/ 	.word	0xffffffff


	//   ....[46]....
        /*0470*/ 	.word	0xffffffff


	//   ....[47]....
        /*0474*/ 	.word	0xffffffff


	//   ....[48]....
        /*0478*/ 	.word	0xffffffff


	//   ....[49]....
        /*047c*/ 	.word	0xffffffff


	//   ....[50]....
        /*0480*/ 	.word	0xffffffff


	//   ....[51]....
        /*0484*/ 	.word	0xffffffff


	//   ....[52]....
        /*0488*/ 	.word	0xffffffff


	//   ....[53]....
        /*048c*/ 	.word	0xffffffff


	//   ....[54]....
        /*0490*/ 	.word	0xffffffff


	//   ....[55]....
        /*0494*/ 	.word	0xffffffff


	//   ....[56]....
        /*0498*/ 	.word	0xffffffff


	//   ....[57]....
        /*049c*/ 	.word	0xffffffff


	//   ....[58]....
        /*04a0*/ 	.word	0xffffffff


	//   ....[59]....
        /*04a4*/ 	.word	0xffffffff


	//   ....[60]....
        /*04a8*/ 	.word	0xffffffff


	//   ....[61]....
        /*04ac*/ 	.word	0xffffffff


	//   ....[62]....
        /*04b0*/ 	.word	0xffffffff


	//   ....[63]....
        /*04b4*/ 	.word	0xffffffff


	//   ....[64]....
        /*04b8*/ 	.word	0xffffffff


	//   ....[65]....
        /*04bc*/ 	.word	0xffffffff


	//   ....[66]....
        /*04c0*/ 	.word	0xffffffff


	//   ....[67]....
        /*04c4*/ 	.word	0xffffffff


	//   ....[68]....
        /*04c8*/ 	.word	0xffffffff


	//   ....[69]....
        /*04cc*/ 	.word	0xffffffff


	//   ....[70]....
        /*04d0*/ 	.word	0xffffffff


	//   ....[71]....
        /*04d4*/ 	.word	0xffffffff


	//   ....[72]....
        /*04d8*/ 	.word	0xffffffff


	//   ....[73]....
        /*04dc*/ 	.word	0xffffffff


	//   ....[74]....
        /*04e0*/ 	.word	0xffffffff


	//   ....[75]....
        /*04e4*/ 	.word	0xffffffff


	//   ....[76]....
        /*04e8*/ 	.word	0xffffffff


	//   ....[77]....
        /*04ec*/ 	.word	0xffffffff


	//   ....[78]....
        /*04f0*/ 	.word	0xffffffff


	//   ....[79]....
        /*04f4*/ 	.word	0xffffffff


	//   ....[80]....
        /*04f8*/ 	.word	0xffffffff


	//----- nvinfo : EIATTR_COOP_GROUP_INSTR_OFFSETS
	.align		4
.L_806:
        /*04fc*/ 	.byte	0x04, 0x28
        /*04fe*/ 	.short	(.L_808 - .L_807)


	//   ....[0]....
.L_807:
        /*0500*/ 	.word	0x00000090


	//   ....[1]....
        /*0504*/ 	.word	0x000084b0


	//   ....[2]....
        /*0508*/ 	.word	0x000084f0


	//   ....[3]....
        /*050c*/ 	.word	0x00008520


	//   ....[4]....
        /*0510*/ 	.word	0x00008560


	//   ....[5]....
        /*0514*/ 	.word	0x00008590


	//   ....[6]....
        /*0518*/ 	.word	0x00008600


	//   ....[7]....
        /*051c*/ 	.word	0x00008660


	//   ....[8]....
        /*0520*/ 	.word	0x00008720


	//   ....[9]....
        /*0524*/ 	.word	0x000087d0


	//   ....[10]....
        /*0528*/ 	.word	0x000087f0


	//   ....[11]....
        /*052c*/ 	.word	0x00008860


	//   ....[12]....
        /*0530*/ 	.word	0x000088f0


	//   ....[13]....
        /*0534*/ 	.word	0x000089d0


	//   ....[14]....
        /*0538*/ 	.word	0x000089f0


	//   ....[15]....
        /*053c*/ 	.word	0x00008bc0


	//   ....[16]....
        /*0540*/ 	.word	0x00008c00


	//   ....[17]....
        /*0544*/ 	.word	0x000112b0


	//   ....[18]....
        /*0548*/ 	.word	0x000113d0


	//   ....[19]....
        /*054c*/ 	.word	0x00011650


	//   ....[20]....
        /*0550*/ 	.word	0x000116a0


	//   ....[21]....
        /*0554*/ 	.word	0x000117d0


	//   ....[22]....
        /*0558*/ 	.word	0x000118b0


	//   ....[23]....
        /*055c*/ 	.word	0x000118e0


	//   ....[24]....
        /*0560*/ 	.word	0x00011930


	//   ....[25]....
        /*0564*/ 	.word	0x00015620


	//   ....[26]....
        /*0568*/ 	.word	0x00015680


	//   ....[27]....
        /*056c*/ 	.word	0x00015730


	//   ....[28]....
        /*0570*/ 	.word	0x000157a0


	//   ....[29]....
        /*0574*/ 	.word	0x000157d0


	//   ....[30]....
        /*0578*/ 	.word	0x000158e0


	//   ....[31]....
        /*057c*/ 	.word	0x00015f30


	//   ....[32]....
        /*0580*/ 	.word	0x000160d0


	//   ....[33]....
        /*0584*/ 	.word	0x00018030


	//   ....[34]....
        /*0588*/ 	.word	0x00018040


	//   ....[35]....
        /*058c*/ 	.word	0x00018050


	//   ....[36]....
        /*0590*/ 	.word	0x00018070


	//   ....[37]....
        /*0594*/ 	.word	0x00018090


	//   ....[38]....
        /*0598*/ 	.word	0x000180b0


	//   ....[39]....
        /*059c*/ 	.word	0x000180c0


	//   ....[40]....
        /*05a0*/ 	.word	0x000180f0


	//   ....[41]....
        /*05a4*/ 	.word	0x00019bf0


	//   ....[42]....
        /*05a8*/ 	.word	0x00019c30


	//   ....[43]....
        /*05ac*/ 	.word	0x00019c60


	//   ....[44]....
        /*05b0*/ 	.word	0x00019c80


	//   ....[45]....
        /*05b4*/ 	.word	0x00019ca0


	//   ....[46]....
        /*05b8*/ 	.word	0x00019cc0


	//   ....[47]....
        /*05bc*/ 	.word	0x00019cd0


	//   ....[48]....
        /*05c0*/ 	.word	0x00019ce0


	//   ....[49]....
        /*05c4*/ 	.word	0x00019f20


	//   ....[50]....
        /*05c8*/ 	.word	0x00019f30


	//   ....[51]....
        /*05cc*/ 	.word	0x0001a030


	//   ....[52]....
        /*05d0*/ 	.word	0x0001a060


	//   ....[53]....
        /*05d4*/ 	.word	0x0001a140


	//   ....[54]....
        /*05d8*/ 	.word	0x0001a170


	//   ....[55]....
        /*05dc*/ 	.word	0x0001a250


	//   ....[56]....
        /*05e0*/ 	.word	0x0001a280


	//   ....[57]....
        /*05e4*/ 	.word	0x0001a360


	//   ....[58]....
        /*05e8*/ 	.word	0x0001a390


	//   ....[59]....
        /*05ec*/ 	.word	0x0001a470


	//   ....[60]....
        /*05f0*/ 	.word	0x0001a4a0


	//   ....[61]....
        /*05f4*/ 	.word	0x0001a580


	//   ....[62]....
        /*05f8*/ 	.word	0x0001a5b0


	//   ....[63]....
        /*05fc*/ 	.word	0x0001a690


	//   ....[64]....
        /*0600*/ 	.word	0x0001a6b0


	//   ....[65]....
        /*0604*/ 	.word	0x0001ae20


	//   ....[66]....
        /*0608*/ 	.word	0x0001ae30


	//   ....[67]....
        /*060c*/ 	.word	0x0001af00


	//   ....[68]....
        /*0610*/ 	.word	0x0001af30


	//   ....[69]....
        /*0614*/ 	.word	0x0001b000


	//   ....[70]....
        /*0618*/ 	.word	0x0001b030


	//   ....[71]....
        /*061c*/ 	.word	0x0001b100


	//   ....[72]....
        /*0620*/ 	.word	0x0001b130


	//   ....[73]....
        /*0624*/ 	.word	0x0001b200


	//   ....[74]....
        /*0628*/ 	.word	0x0001b230


	//   ....[75]....
        /*062c*/ 	.word	0x0001b300


	//   ....[76]....
        /*0630*/ 	.word	0x0001b330


	//   ....[77]....
        /*0634*/ 	.word	0x0001b400


	//   ....[78]....
        /*0638*/ 	.word	0x0001b430


	//   ....[79]....
        /*063c*/ 	.word	0x0001b500


	//   ....[80]....
        /*0640*/ 	.word	0x0001b520


	//----- nvinfo : EIATTR_EXIT_INSTR_OFFSETS
	.align		4
.L_808:
        /*0644*/ 	.byte	0x04, 0x1c
        /*0646*/ 	.short	(.L_810 - .L_809)


	//   ....[0]....
.L_809:
        /*0648*/ 	.word	0x00000350


	//   ....[1]....
        /*064c*/ 	.word	0x0001a6c0


	//   ....[2]....
        /*0650*/ 	.word	0x0001a720


	//   ....[3]....
        /*0654*/ 	.word	0x0001a780


	//   ....[4]....
        /*0658*/ 	.word	0x0001b530


	//   ....[5]....
        /*065c*/ 	.word	0x0001b580


	//   ....[6]....
        /*0660*/ 	.word	0x0001b5e0


	//----- nvinfo : EIATTR_CTAIDZ_USED
	.align		4
.L_810:
        /*0664*/ 	.byte	0x01, 0x04
	.zero		2


	//----- nvinfo : EIATTR_MAX_THREADS
	.align		4
        /*0668*/ 	.byte	0x04, 0x05
        /*066a*/ 	.short	(.L_812 - .L_811)
.L_811:
        /*066c*/ 	.word	0x00000080
        /*0670*/ 	.word	0x00000001
        /*0674*/ 	.word	0x00000001


	//----- nvinfo : EIATTR_CRS_STACK_SIZE
	.align		4
.L_812:
        /*0678*/ 	.byte	0x04, 0x1e
        /*067a*/ 	.short	(.L_814 - .L_813)
.L_813:
        /*067c*/ 	.word	0x00000000
.L_814:


//--------------------- .nv.info._ZN7cutlass13device_kernelIN5flash19enable_sm80_to_sm89INS1_16FlashAttnFwdSm80INS1_25CollectiveMainloopFwdSm80ILi4ELi1ELb0EN4cute5tupleIJNS5_1CILi128EEENS7_ILi48EEES8_EEELi128ENS_10bfloat16_tEfNS_4arch4Sm80ELb0ELb1ELb0ELb0ELb0ELb0ELb1ELb0EEENS1_21CollectiveEpilogueFwdINS6_IJS8_S8_S9_EEENS6_IJNS7_ILi1EEESH_SH_EEESB_SD_Li128ELb0ELb1ELb0ELb0EEENS1_19SingleTileSchedulerILb0ELb0ELb1ELi128EEEEEEEEEvNT_6ParamsE --------------------------
	.section	.nv.info._ZN7cutlass13device_kernelIN5flash19enable_sm80_to_sm89INS1_16FlashAttnFwdSm80INS1_25CollectiveMainloopFwdSm80ILi4ELi1ELb0EN4cute5tupleIJNS5_1CILi128EEENS7_ILi48EEES8_EEELi128ENS_10bfloat16_tEfNS_4arch4Sm80ELb0ELb1ELb0ELb0ELb0ELb0ELb1ELb0EEENS1_21CollectiveEpilogueFwdINS6_IJS8_S8_S9_EEENS6_IJNS7_ILi1EEESH_SH_EEESB_SD_Li128ELb0ELb1ELb0ELb0EEENS1_19SingleTileSchedulerILb0ELb0ELb1ELi128EEEEEEEEEvNT_6ParamsE,"",@"SHT_CUDA_INFO"
	.sectionflags	@""
	.align	4


	//----- nvinfo : EIATTR_CUDA_API_VERSION
	.align		4
        /*0000*/ 	.byte	0x04, 0x37
        /*0002*/ 	.short	(.L_816 - .L_815)
.L_815:
        /*0004*/ 	.word	0x00000082


	//----- nvinfo : EIATTR_SW2861232_WAR
	.align		4
.L_816:
        /*0008*/ 	.byte	0x01, 0x35
	.zero		2


	//----- nvinfo : EIATTR_PARAM_CBANK
	.align		4
        /*000c*/ 	.byte	0x04, 0x0a
        /*000e*/ 	.short	(.L_818 - .L_817)
	.align		4
.L_817:
        /*0010*/ 	.word	index@(.nv.constant0._ZN7cutlass13device_kernelIN5flash19enable_sm80_to_sm89INS1_16FlashAttnFwdSm80INS1_25CollectiveMainloopFwdSm80ILi4ELi1ELb0EN4cute5tupleIJNS5_1CILi128EEENS7_ILi48EEES8_EEELi128ENS_10bfloat16_tEfNS_4arch4Sm80ELb0ELb1ELb0ELb0ELb0ELb0ELb1ELb0EEENS1_21CollectiveEpilogueFwdINS6_IJS8_S8_S9_EEENS6_IJNS7_ILi1EEESH_SH_EEESB_SD_Li128ELb0ELb1ELb0ELb0EEENS1_19SingleTileSchedulerILb0ELb0ELb1ELi128EEEEEEEEEvNT_6ParamsE)
        /*0014*/ 	.short	0x0160
        /*0016*/ 	.short	0x0418


	//----- nvinfo : EIATTR_CBANK_PARAM_SIZE
	.align		4
.L_818:
        /*0018*/ 	.byte	0x03, 0x19
        /*001a*/ 	.short	0x0418


	//----- nvinfo : EIATTR_KPARAM_INFO
	.align		4
        /*001c*/ 	.byte	0x04, 0x17
        /*001e*/ 	.short	(.L_820 - .L_819)
.L_819:
        /*0020*/ 	.word	0x00000000
        /*0024*/ 	.short	0x0000
        /*0026*/ 	.short	0x0000
        /*0028*/ 	.byte	0x00, 0xf0, 0x61, 0x10


	//----- nvinfo : EIATTR_MAXREG_COUNT
	.align		4
.L_820:
        /*002c*/ 	.byte	0x03, 0x1b
        /*002e*/ 	.short	0x00ff


	//----- nvinfo : EIATTR_NUM_BARRIERS
	.align		4
        /*0030*/ 	.byte	0x02, 0x4c
        /*0032*/ 	.byte	0x02
	.zero		1


	//----- nvinfo : EIATTR_ANNOTATIONS
	.align		4
        /*0034*/ 	.byte	0x04, 0x55
        /*0036*/ 	.short	(.L_822 - .L_821)


	//   ....[0]....
.L_821:
        /* <DEDUP_REMOVED lines=43> */


	//----- nvinfo : EIATTR_MERCURY_ISA_VERSION
	.align		4
.L_822:
        /*02d0*/ 	.byte	0x03, 0x5f
        /*02d2*/ 	.short	0x0000


	//----- nvinfo : EIATTR_COOP_GROUP_MASK_REGIDS
	.align		4
        /*02d4*/ 	.byte	0x04, 0x29
        /*02d6*/ 	.short	(.L_824 - .L_823)


	//   ....[0]....
.L_823:
        /*02d8*/ 	.word	0xffffffff


	//   ....[1]....
        /*02dc*/ 	.word	0xffffffff


	//   ....[2]....
        /*02e0*/ 	.word	0xffffffff


	//   ....[3]....
        /*02e4*/ 	.word	0xffffffff


	//   ....[4]....
        /*02e8*/ 	.word	0xffffffff


	//   ....[5]....
        /*02ec*/ 	.word	0xffffffff


	//   ....[6]....
        /*02f0*/ 	.word	0xffffffff


	//   ....[7]....
        /*02f4*/ 	.word	0xffffffff


	//   ....[8]....
        /*02f8*/ 	.word	0xffffffff


	//   ....[9]....
        /*02fc*/ 	.word	0xffffffff


	//   ....[10]....
        /*0300*/ 	.word	0xffffffff


	//   ....[11]....
        /*0304*/ 	.word	0xffffffff


	//   ....[12]....
        /*0308*/ 	.word	0xffffffff


	//   ....[13]....
        /*030c*/ 	.word	0xffffffff


	//   ....[14]....
        /*0310*/ 	.word	0xffffffff


	//   ....[15]....
        /*0314*/ 	.word	0xffffffff


	//   ....[16]....
        /*0318*/ 	.word	0xffffffff


	//   ....[17]....
        /*031c*/ 	.word	0xffffffff


	//   ....[18]....
        /*0320*/ 	.word	0xffffffff


	//   ....[19]....
        /*0324*/ 	.word	0xffffffff


	//   ....[20]....
        /*0328*/ 	.word	0xffffffff


	//   ....[21]....
        /*032c*/ 	.word	0xffffffff


	//   ....[22]....
        /*0330*/ 	.word	0xffffffff


	//   ....[23]....
        /*0334*/ 	.word	0xffffffff


	//   ....[24]....
        /*0338*/ 	.word	0xffffffff


	//   ....[25]....
        /*033c*/ 	.word	0xffffffff


	//   ....[26]....
        /*0340*/ 	.word	0xffffffff


	//   ....[27]....
        /*0344*/ 	.word	0xffffffff


	//   ....[28]....
        /*0348*/ 	.word	0xffffffff


	//   ....[29]....
        /*034c*/ 	.word	0xffffffff


	//   ....[30]....
        /*0350*/ 	.word	0xffffffff


	//   ....[31]....
        /*0354*/ 	.word	0xffffffff


	//   ....[32]....
        /*0358*/ 	.word	0xffffffff


	//   ....[33]....
        /*035c*/ 	.word	0xffffffff


	//   ....[34]....
        /*0360*/ 	.word	0xffffffff


	//   ....[35]....
        /*0364*/ 	.word	0xffffffff


	//   ....[36]....
        /*0368*/ 	.word	0xffffffff


	//   ....[37]....
        /*036c*/ 	.word	0xffffffff


	//   ....[38]....
        /*0370*/ 	.word	0xffffffff


	//   ....[39]....
        /*0374*/ 	.word	0xffffffff


	//   ....[40]....
        /*0378*/ 	.word	0xffffffff


	//   ....[41]....
        /*037c*/ 	.word	0xffffffff


	//   ....[42]....
        /*0380*/ 	.word	0xffffffff


	//   ....[43]....
        /*0384*/ 	.word	0xffffffff


	//   ....[44]....
        /*0388*/ 	.word	0xffffffff


	//   ....[45]....
        /*038c*/ 	.word	0xffffffff


	//   ....[46]....
        /*0390*/ 	.word	0xffffffff


	//   ....[47]....
        /*0394*/ 	.word	0xffffffff


	//   ....[48]....
        /*0398*/ 	.word	0xffffffff


	//   ....[49]....
        /*039c*/ 	.word	0xffffffff


	//   ....[50]....
        /*03a0*/ 	.word	0xffffffff


	//   ....[51]....
        /*03a4*/ 	.word	0xffffffff


	//   ....[52]....
        /*03a8*/ 	.word	0xffffffff


	//   ....[53]....
        /*03ac*/ 	.word	0xffffffff


	//   ....[54]....
        /*03b0*/ 	.word	0xffffffff


	//   ....[55]....
        /*03b4*/ 	.word	0xffffffff


	//   ....[56]....
        /*03b8*/ 	.word	0xffffffff


	//   ....[57]....
        /*03bc*/ 	.word	0xffffffff


	//   ....[58]....
        /*03c0*/ 	.word	0xffffffff


	//   ....[59]....
        /*03c4*/ 	.word	0xffffffff


	//   ....[60]....
        /*03c8*/ 	.word	0xffffffff


	//   ....[61]....
        /*03cc*/ 	.word	0xffffffff


	//   ....[62]....
        /*03d0*/ 	.word	0xffffffff


	//   ....[63]....
        /*03d4*/ 	.word	0xffffffff


	//   ....[64]....
        /*03d8*/ 	.word	0xffffffff


	//   ....[65]....
        /*03dc*/ 	.word	0xffffffff


	//   ....[66]....
        /*03e0*/ 	.word	0xffffffff


	//   ....[67]....
        /*03e4*/ 	.word	0xffffffff


	//   ....[68]....
        /*03e8*/ 	.word	0xffffffff


	//   ....[69]....
        /*03ec*/ 	.word	0xffffffff


	//   ....[70]....
        /*03f0*/ 	.word	0xffffffff


	//   ....[71]....
        /*03f4*/ 	.word	0xffffffff


	//   ....[72]....
        /*03f8*/ 	.word	0xffffffff


	//   ....[73]....
        /*03fc*/ 	.word	0xffffffff


	//   ....[74]....
        /*0400*/ 	.word	0xffffffff


	//   ....[75]....
        /*0404*/ 	.word	0xffffffff


	//   ....[76]....
        /*0408*/ 	.word	0xffffffff


	//   ....[77]....
        /*040c*/ 	.word	0xffffffff


	//   ....[78]....
        /*0410*/ 	.word	0xffffffff


	//   ....[79]....
        /*0414*/ 	.word	0xffffffff


	//   ....[80]....
        /*0418*/ 	.word	0xffffffff


	//   ....[81]....
        /*041c*/ 	.word	0xffffffff


	//   ....[82]....
        /*0420*/ 	.word	0xffffffff


	//   ....[83]....
        /*0424*/ 	.word	0xffffffff


	//   ....[84]....
        /*0428*/ 	.word	0xffffffff


	//   ....[85]....
        /*042c*/ 	.word	0xffffffff


	//   ....[86]....
        /*0430*/ 	.word	0xffffffff


	//   ....[87]....
        /*0434*/ 	.word	0xffffffff


	//   ....[88]....
        /*0438*/ 	.word	0xffffffff


	//   ....[89]....
        /*043c*/ 	.word	0xffffffff


	//   ....[90]....
        /*0440*/ 	.word	0xffffffff


	//   ....[91]....
        /*0444*/ 	.word	0xffffffff


	//   ....[92]....
        /*0448*/ 	.word	0xffffffff


	//   ....[93]....
        /*044c*/ 	.word	0xffffffff


	//   ....[94]....
        /*0450*/ 	.word	0xffffffff


	//   ....[95]....
        /*0454*/ 	.word	0xffffffff


	//   ....[96]....
        /*0458*/ 	.word	0xffffffff


	//   ....[97]....
        /*045c*/ 	.word	0xffffffff


	//   ....[98]....
        /*0460*/ 	.word	0xffffffff


	//   ....[99]....
        /*0464*/ 	.word	0xffffffff


	//   ....[100]....
        /*0468*/ 	.word	0xffffffff


	//   ....[101]....
        /*046c*/ 	.word	0xffffffff


	//   ....[102]....
        /*0470*/ 	.word	0xffffffff


	//   ....[103]....
        /*0474*/ 	.word	0xffffffff


	//   ....[104]....
        /*0478*/ 	.word	0xffffffff


	//   ....[105]....
        /*047c*/ 	.word	0xffffffff


	//   ....[106]....
        /*0480*/ 	.word	0xffffffff


	//   ....[107]....
        /*0484*/ 	.word	0xffffffff


	//----- nvinfo : EIATTR_COOP_GROUP_INSTR_OFFSETS
	.align		4
.L_824:
        /*0488*/ 	.byte	0x04, 0x28
        /*048a*/ 	.short	(.L_826 - .L_825)


	//   ....[0]....
.L_825:
        /*048c*/ 	.word	0x00000ed0


	//   ....[1]....
        /*0490*/ 	.word	0x00000f10


	//   ....[2]....
        /*0494*/ 	.word	0x00000f40


	//   ....[3]....
        /*0498*/ 	.word	0x00000f70


	//   ....[4]....
        /*049c*/ 	.word	0x00001020


	//   ....[5]....
        /*04a0*/ 	.word	0x00001080


	//   ....[6]....
        /*04a4*/ 	.word	0x00001100


	//   ....[7]....
        /*04a8*/ 	.word	0x00001140


	//   ....[8]....
        /*04ac*/ 	.word	0x00001200


	//   ....[9]....
        /*04b0*/ 	.word	0x00001260


	//   ....[10]....
        /*04b4*/ 	.word	0x000012d0


	//   ....[11]....
        /*04b8*/ 	.word	0x000013b0


	//   ....[12]....
        /*04bc*/ 	.word	0x000013e0


	//   ....[13]....
        /*04c0*/ 	.word	0x00001410


	//   ....[14]....
        /*04c4*/ 	.word	0x00001450


	//   ....[15]....
        /*04c8*/ 	.word	0x00001470


	//   ....[16]....
        /*04cc*/ 	.word	0x00002be0


	//   ....[17]....
        /*04d0*/ 	.word	0x00002e20


	//   ....[18]....
        /*04d4*/ 	.word	0x00002fe0


	//   ....[19]....
        /*04d8*/ 	.word	0x00003a90


	//   ....[20]....
        /*04dc*/ 	.word	0x00003ec0


	//   ....[21]....
        /*04e0*/ 	.word	0x00004040


	//   ....[22]....
        /*04e4*/ 	.word	0x00004140


	//   ....[23]....
        /*04e8*/ 	.word	0x00004260


	//   ....[24]....
        /*04ec*/ 	.word	0x000046b0


	//   ....[25]....
        /*04f0*/ 	.word	0x000046f0


	//   ....[26]....
        /*04f4*/ 	.word	0x000047a0


	//   ....[27]....
        /*04f8*/ 	.word	0x00004920


	//   ....[28]....
        /*04fc*/ 	.word	0x00007510


	//   ....[29]....
        /*0500*/ 	.word	0x000077a0


	//   ....[30]....
        /*0504*/ 	.word	0x00007980


	//   ....[31]....
        /*0508*/ 	.word	0x00007ff0


	//   ....[32]....
        /*050c*/ 	.word	0x00008790


	//   ....[33]....
        /*0510*/ 	.word	0x000088b0


	//   ....[34]....
        /*0514*/ 	.word	0x000089f0


	//   ....[35]....
        /*0518*/ 	.word	0x00008b40


	//   ....[36]....
        /*051c*/ 	.word	0x00008be0


	//   ....[37]....
        /*0520*/ 	.word	0x00008d00


	//   ....[38]....
        /*0524*/ 	.word	0x00008ec0


	//   ....[39]....
        /*0528*/ 	.word	0x00008f10


	//   ....[40]....
        /*052c*/ 	.word	0x0000bd10


	//   ....[41]....
        /*0530*/ 	.word	0x0000bd70


	//   ....[42]....
        /*0534*/ 	.word	0x0000bda0


	//   ....[43]....
        /*0538*/ 	.word	0x0000bdd0


	//   ....[44]....
        /*053c*/ 	.word	0x0000be20


	//   ....[45]....
        /*0540*/ 	.word	0x0000be60


	//   ....[46]....
        /*0544*/ 	.word	0x0000c120


	//   ....[47]....
        /*0548*/ 	.word	0x0000c2a0


	//   ....[48]....
        /*054c*/ 	.word	0x0000ebb0


	//   ....[49]....
        /*0550*/ 	.word	0x0000ee20


	//   ....[50]....
        /*0554*/ 	.word	0x0000f330


	//   ....[51]....
        /*0558*/ 	.word	0x0000f800


	//   ....[52]....
        /*055c*/ 	.word	0x0000ffb0


	//   ....[53]....
        /*0560*/ 	.word	0x00010020


	//   ....[54]....
        /*0564*/ 	.word	0x000101e0


	//   ....[55]....
        /*0568*/ 	.word	0x00010210


	//   ....[56]....
        /*056c*/ 	.word	0x00010230


	//   ....[57]....
        /*0570*/ 	.word	0x00010310


	//   ....[58]....
        /*0574*/ 	.word	0x00010600


	//   ....[59]....
        /*0578*/ 	.word	0x00010670


	//   ....[60]....
        /*057c*/ 	.word	0x00012170


	//   ....[61]....
        /*0580*/ 	.word	0x00012180


	//   ....[62]....
        /*0584*/ 	.word	0x00012190


	//   ....[63]....
        /*0588*/ 	.word	0x000121a0


	//   ....[64]....
        /*058c*/ 	.word	0x000121d0


	//   ....[65]....
        /*0590*/ 	.word	0x000121f0


	//   ....[66]....
        /*0594*/ 	.word	0x00012210


	//   ....[67]....
        /*0598*/ 	.word	0x00012220


	//   ....[68]....
        /*059c*/ 	.word	0x000136d0


	//   ....[69]....
        /*05a0*/ 	.word	0x00013d20


	//   ....[70]....
        /*05a4*/ 	.word	0x00013d40


	//   ....[71]....
        /*05a8*/ 	.word	0x00013d50


	//   ....[72]....
        /*05ac*/ 	.word	0x00013d60


	//   ....[73]....
        /*05b0*/ 	.word	0x00013d70


	//   ....[74]....
        /*05b4*/ 	.word	0x00013d80


	//   ....[75]....
        /*05b8*/ 	.word	0x00013d90


	//   ....[76]....
        /*05bc*/ 	.word	0x00013ef0


	//   ....[77]....
        /*05c0*/ 	.word	0x00013f00


	//   ....[78]....
        /*05c4*/ 	.word	0x00014000


	//   ....[79]....
        /*05c8*/ 	.word	0x00014030


	//   ....[80]....
        /*05cc*/ 	.word	0x00014110


	//   ....[81]....
        /*05d0*/ 	.word	0x00014140


	//   ....[82]....
        /*05d4*/ 	.word	0x00014220


	//   ....[83]....
        /*05d8*/ 	.word	0x00014250


	//   ....[84]....
        /*05dc*/ 	.word	0x00014330


	//   ....[85]....
        /*05e0*/ 	.word	0x00014360


	//   ....[86]....
        /*05e4*/ 	.word	0x00014440


	//   ....[87]....
        /*05e8*/ 	.word	0x00014470


	//   ....[88]....
        /*05ec*/ 	.word	0x00014550


	//   ....[89]....
        /*05f0*/ 	.word	0x00014580


	//   ....[90]....
        /*05f4*/ 	.word	0x00014660


	//   ....[91]....
        /*05f8*/ 	.word	0x00014680


	//   ....[92]....
        /*05fc*/ 	.word	0x00014cb0


	//   ....[93]....
        /*0600*/ 	.word	0x00014cc0


	//   ....[94]....
        /*0604*/ 	.word	0x00014d90


	//   ....[95]....
        /*0608*/ 	.word	0x00014dc0


	//   ....[96]....
        /*060c*/ 	.word	0x00014e90


	//   ....[97]....
        /*0610*/ 	.word	0x00014ec0


	//   ....[98]....
        /*0614*/ 	.word	0x00014f90


	//   ....[99]....
        /*0618*/ 	.word	0x00014fc0


	//   ....[100]....
        /*061c*/ 	.word	0x00015090


	//   ....[101]....
        /*0620*/ 	.word	0x000150c0


	//   ....[102]....
        /*0624*/ 	.word	0x00015190


	//   ....[103]....
        /*0628*/ 	.word	0x000151c0


	//   ....[104]....
        /*062c*/ 	.word	0x00015290


	//   ....[105]....
        /*0630*/ 	.word	0x000152c0


	//   ....[106]....
        /*0634*/ 	.word	0x00015390


	//   ....[107]....
        /*0638*/ 	.word	0x000153b0


	//----- nvinfo : EIATTR_EXIT_INSTR_OFFSETS
	.align		4
.L_826:
        /*063c*/ 	.byte	0x04, 0x1c
        /*063e*/ 	.short	(.L_828 - .L_827)


	//   ....[0]....
.L_827:
        /*0640*/ 	.word	0x00000040


	//   ....[1]....
        /*0644*/ 	.word	0x00014690


	//   ....[2]....
        /*0648*/ 	.word	0x000146f0


	//   ....[3]....
        /*064c*/ 	.word	0x00014750


	//   ....[4]....
        /*0650*/ 	.word	0x000153c0


	//   ....[5]....
        /*0654*/ 	.word	0x00015410


	//   ....[6]....
        /*0658*/ 	.word	0x00015470


	//----- nvinfo : EIATTR_CTAIDZ_USED
	.align		4
.L_828:
        /*065c*/ 	.byte	0x01, 0x04
	.zero		2


	//----- nvinfo : EIATTR_MAX_THREADS
	.align		4
        /*0660*/ 	.byte	0x04, 0x05
        /*0662*/ 	.short	(.L_830 - .L_829)
.L_829:
        /*0664*/ 	.word	0x00000080
        /*0668*/ 	.word	0x00000001
        /*066c*/ 	.word	0x00000001


	//----- nvinfo : EIATTR_CRS_STACK_SIZE
	.align		4
.L_830:
        /*0670*/ 	.byte	0x04, 0x1e
        /*0672*/ 	.short	(.L_832 - .L_831)
.L_831:
        /*0674*/ 	.word	0x00000000
.L_832:


//--------------------- .nv.info._ZN7cutlass13device_kernelIN5flash19enable_sm80_to_sm89INS1_16FlashAttnFwdSm80INS1_25CollectiveMainloopFwdSm80ILi4ELi1ELb0EN4cute5tupleIJNS5_1CILi128EEENS7_ILi48EEES8_EEELi128ENS_10bfloat16_tEfNS_4arch4Sm80ELb0ELb1ELb0ELb1ELb0ELb0ELb1ELb0EEENS1_21CollectiveEpilogueFwdINS6_IJS8_S8_S9_EEENS6_IJNS7_ILi1EEESH_SH_EEESB_SD_Li128ELb1ELb1ELb0ELb0EEENS1_19SingleTileSchedulerILb1ELb0ELb1ELi128EEEEEEEEEvNT_6ParamsE --------------------------
	.section	.nv.info._ZN7cutlass13device_kernelIN5flash19enable_sm80_to_sm89INS1_16FlashAttnFwdSm80INS1_25CollectiveMainloopFwdSm80ILi4ELi1ELb0EN4cute5tupleIJNS5_1CILi128EEENS7_ILi48EEES8_EEELi128ENS_10bfloat16_tEfNS_4arch4Sm80ELb0ELb1ELb0ELb1ELb0ELb0ELb1ELb0EEENS1_21CollectiveEpilogueFwdINS6_IJS8_S8_S9_EEENS6_IJNS7_ILi1EEESH_SH_EEESB_SD_Li128ELb1ELb1ELb0ELb0EEENS1_19SingleTileSchedulerILb1ELb0ELb1ELi128EEEEEEEEEvNT_6ParamsE,"",@"SHT_CUDA_INFO"
	.sectionflags	@""
	.align	4


	//----- nvinfo : EIATTR_CUDA_API_VERSION
	.align		4
        /*0000*/ 	.byte	0x04, 0x37
        /*0002*/ 	.short	(.L_834 - .L_833)
.L_833:
        /*0004*/ 	.word	0x00000082


	//----- nvinfo : EIATTR_SW2861232_WAR
	.align		4
.L_834:
        /*0008*/ 	.byte	0x01, 0x35
	.zero		2


	//----- nvinfo : EIATTR_PARAM_CBANK
	.align		4
        /*000c*/ 	.byte	0x04, 0x0a
        /*000e*/ 	.short	(.L_836 - .L_835)
	.align		4
.L_835:
        /*0010*/ 	.word	index@(.nv.constant0._ZN7cutlass13device_kernelIN5flash19enable_sm80_to_sm89INS1_16FlashAttnFwdSm80INS1_25CollectiveMainloopFwdSm80ILi4ELi1ELb0EN4cute5tupleIJNS5_1CILi128EEENS7_ILi48EEES8_EEELi128ENS_10bfloat16_tEfNS_4arch4Sm80ELb0ELb1ELb0ELb1ELb0ELb0ELb1ELb0EEENS1_21CollectiveEpilogueFwdINS6_IJS8_S8_S9_EEENS6_IJNS7_ILi1EEESH_SH_EEESB_SD_Li128ELb1ELb1ELb0ELb0EEENS1_19SingleTileSchedulerILb1ELb0ELb1ELi128EEEEEEEEEvNT_6ParamsE)
        /*0014*/ 	.short	0x0160
        /*0016*/ 	.short	0x0418


	//----- nvinfo : EIATTR_CBANK_PARAM_SIZE
	.align		4
.L_836:
        /*0018*/ 	.byte	0x03, 0x19
        /*001a*/ 	.short	0x0418


	//----- nvinfo : EIATTR_KPARAM_INFO
	.align		4
        /*001c*/ 	.byte	0x04, 0x17
        /*001e*/ 	.short	(.L_838 - .L_837)
.L_837:
        /*0020*/ 	.word	0x00000000
        /*0024*/ 	.short	0x0000
        /*0026*/ 	.short	0x0000
        /*0028*/ 	.byte	0x00, 0xf0, 0x61, 0x10


	//----- nvinfo : EIATTR_MAXREG_COUNT
	.align		4
.L_838:
        /*002c*/ 	.byte	0x03, 0x1b
        /*002e*/ 	.short	0x00ff


	//----- nvinfo : EIATTR_NUM_BARRIERS
	.align		4
        /*0030*/ 	.byte	0x02, 0x4c
        /*0032*/ 	.byte	0x02
	.zero		1


	//----- nvinfo : EIATTR_ANNOTATIONS
	.align		4
        /*0034*/ 	.byte	0x04, 0x55
        /*0036*/ 	.short	(.L_840 - .L_839)


	//   ....[0]....
.L_839:
        /* <DEDUP_REMOVED lines=44> */


	//----- nvinfo : EIATTR_MERCURY_ISA_VERSION
	.align		4
.L_840:
        /*02e8*/ 	.byte	0x03, 0x5f
        /*02ea*/ 	.short	0x0000


	//----- nvinfo : EIATTR_COOP_GROUP_MASK_REGIDS
	.align		4
        /*02ec*/ 	.byte	0x04, 0x29
        /*02ee*/ 	.short	(.L_842 - .L_841)


	//   ....[0]....
.L_841:
        /*02f0*/ 	.word	0xffffffff


	//   ....[1]....
        /*02f4*/ 	.word	0xffffffff


	//   ....[2]....
        /*02f8*/ 	.word	0xffffffff


	//   ....[3]....
        /*02fc*/ 	.word	0xffffffff


	//   ....[4]....
        /*0300*/ 	.word	0xffffffff


	//   ....[5]....
        /*0304*/ 	.word	0xffffffff


	//   ....[6]....
        /*0308*/ 	.word	0xffffffff


	//   ....[7]....
        /*030c*/ 	.word	0xffffffff


	//   ....[8]....
        /*0310*/ 	.word	0xffffffff


	//   ....[9]....
        /*0314*/ 	.word	0xffffffff


	//   ....[10]....
        /*0318*/ 	.word	0xffffffff


	//   ....[11]....
        /*031c*/ 	.word	0xffffffff


	//   ....[12]....
        /*0320*/ 	.word	0xffffffff


	//   ....[13]....
        /*0324*/ 	.word	0xffffffff


	//   ....[14]....
        /*0328*/ 	.word	0xffffffff


	//   ....[15]....
        /*032c*/ 	.word	0xffffffff


	//   ....[16]....
        /*0330*/ 	.word	0xffffffff


	//   ....[17]....
        /*0334*/ 	.word	0xffffffff


	//   ....[18]....
        /*0338*/ 	.word	0xffffffff


	//   ....[19]....
        /*033c*/ 	.word	0xffffffff


	//   ....[20]....
        /*0340*/ 	.word	0xffffffff


	//   ....[21]....
        /*0344*/ 	.word	0xffffffff


	//   ....[22]....
        /*0348*/ 	.word	0xffffffff


	//   ....[23]....
        /*034c*/ 	.word	0xffffffff


	//   ....[24]....
        /*0350*/ 	.word	0xffffffff


	//   ....[25]....
        /*0354*/ 	.word	0xffffffff


	//   ....[26]....
        /*0358*/ 	.word	0xffffffff


	//   ....[27]....
        /*035c*/ 	.word	0xffffffff


	//   ....[28]....
        /*0360*/ 	.word	0xffffffff


	//   ....[29]....
        /*0364*/ 	.word	0xffffffff


	//   ....[30]....
        /*0368*/ 	.word	0xffffffff


	//   ....[31]....
        /*036c*/ 	.word	0xffffffff


	//   ....[32]....
        /*0370*/ 	.word	0xffffffff


	//   ....[33]....
        /*0374*/ 	.word	0xffffffff


	//   ....[34]....
        /*0378*/ 	.word	0xffffffff


	//   ....[35]....
        /*037c*/ 	.word	0xffffffff


	//   ....[36]....
        /*0380*/ 	.word	0xffffffff


	//   ....[37]....
        /*0384*/ 	.word	0xffffffff


	//   ....[38]....
        /*0388*/ 	.word	0xffffffff


	//   ....[39]....
        /*038c*/ 	.word	0xffffffff


	//   ....[40]....
        /*0390*/ 	.word	0xffffffff


	//   ....[41]....
        /*0394*/ 	.word	0xffffffff


	//   ....[42]....
        /*0398*/ 	.word	0xffffffff


	//   ....[43]....
        /*039c*/ 	.word	0xffffffff


	//   ....[44]....
        /*03a0*/ 	.word	0xffffffff


	//   ....[45]....
        /*03a4*/ 	.word	0xffffffff


	//   ....[46]....
        /*03a8*/ 	.word	0xffffffff


	//   ....[47]....
        /*03ac*/ 	.word	0xffffffff


	//   ....[48]....
        /*03b0*/ 	.word	0xffffffff


	//   ....[49]....
        /*03b4*/ 	.word	0xffffffff


	//   ....[50]....
        /*03b8*/ 	.word	0xffffffff


	//   ....[51]....
        /*03bc*/ 	.word	0xffffffff


	//   ....[52]....
        /*03c0*/ 	.word	0xffffffff


	//   ....[53]....
        /*03c4*/ 	.word	0xffffffff


	//   ....[54]....
        /*03c8*/ 	.word	0xffffffff


	//   ....[55]....
        /*03cc*/ 	.word	0xffffffff


	//   ....[56]....
        /*03d0*/ 	.word	0xffffffff


	//   ....[57]....
        /*03d4*/ 	.word	0xffffffff


	//   ....[58]....
        /*03d8*/ 	.word	0xffffffff


	//   ....[59]....
        /*03dc*/ 	.word	0xffffffff


	//   ....[60]....
        /*03e0*/ 	.word	0xffffffff


	//   ....[61]....
        /*03e4*/ 	.word	0xffffffff


	//   ....[62]....
        /*03e8*/ 	.word	0xffffffff


	//   ....[63]....
        /*03ec*/ 	.word	0xffffffff


	//   ....[64]....
        /*03f0*/ 	.word	0xffffffff


	//   ....[65]....
        /*03f4*/ 	.word	0xffffffff


	//   ....[66]....
        /*03f8*/ 	.word	0xffffffff


	//   ....[67]....
        /*03fc*/ 	.word	0xffffffff


	//   ....[68]....
        /*0400*/ 	.word	0xffffffff


	//   ....[69]....
        /*0404*/ 	.word	0xffffffff


	//   ....[70]....
        /*0408*/ 	.word	0xffffffff


	//   ....[71]....
        /*040c*/ 	.word	0xffffffff


	//   ....[72]....
        /*0410*/ 	.word	0xffffffff


	//   ....[73]....
        /*0414*/ 	.word	0xffffffff


	//   ....[74]....
        /*0418*/ 	.word	0xffffffff


	//   ....[75]....
        /*041c*/ 	.word	0xffffffff


	//   ....[76]....
        /*0420*/ 	.word	0xffffffff


	//   ....[77]....
        /*0424*/ 	.word	0xffffffff


	//   ....[78]....
        /*0428*/ 	.word	0xffffffff


	//   ....[79]....
        /*042c*/ 	.word	0xffffffff


	//   ....[80]....
        /*0430*/ 	.word	0xffffffff


	//   ....[81]....
        /*0434*/ 	.word	0xffffffff


	//   ....[82]....
        /*0438*/ 	.word	0xffffffff


	//   ....[83]....
        /*043c*/ 	.word	0xffffffff


	//   ....[84]....
        /*0440*/ 	.word	0xffffffff


	//   ....[85]....
        /*0444*/ 	.word	0xffffffff


	//   ....[86]....
        /*0448*/ 	.word	0xffffffff


	//   ....[87]....
        /*044c*/ 	.word	0xffffffff


	//   ....[88]....
        /*0450*/ 	.word	0xffffffff


	//   ....[89]....
        /*0454*/ 	.word	0xffffffff


	//   ....[90]....
        /*0458*/ 	.word	0xffffffff


	//   ....[91]....
        /*045c*/ 	.word	0xffffffff


	//   ....[92]....
        /*0460*/ 	.word	0xffffffff


	//   ....[93]....
        /*0464*/ 	.word	0xffffffff


	//   ....[94]....
        /*0468*/ 	.word	0xffffffff


	//   ....[95]....
        /*046c*/ 	.word	0xffffffff


	//   ....[96]....
        /*0470*/ 	.word	0xffffffff


	//   ....[97]....
        /*0474*/ 	.word	0xffffffff


	//   ....[98]....
        /*0478*/ 	.word	0xffffffff


	//   ....[99]....
        /*047c*/ 	.word	0xffffffff


	//   ....[100]....
        /*0480*/ 	.word	0xffffffff


	//   ....[101]....
        /*0484*/ 	.word	0xffffffff


	//   ....[102]....
        /*0488*/ 	.word	0xffffffff


	//   ....[103]....
        /*048c*/ 	.word	0xffffffff


	//   ....[104]....
        /*0490*/ 	.word	0xffffffff


	//   ....[105]....
        /*0494*/ 	.word	0xffffffff


	//   ....[106]....
        /*0498*/ 	.word	0xffffffff


	//   ....[107]....
        /*049c*/ 	.word	0xffffffff


	//   ....[108]....
        /*04a0*/ 	.word	0xffffffff


	//----- nvinfo : EIATTR_COOP_GROUP_INSTR_OFFSETS
	.align		4
.L_842:
        /*04a4*/ 	.byte	0x04, 0x28
        /*04a6*/ 	.short	(.L_844 - .L_843)


	//   ....[0]....
.L_843:
        /*04a8*/ 	.word	0x00000090


	//   ....[1]....
        /*04ac*/ 	.word	0x00001650


	//   ....[2]....
        /*04b0*/ 	.word	0x00001680


	//   ....[3]....
        /*04b4*/ 	.word	0x00001900


	//   ....[4]....
        /*04b8*/ 	.word	0x00001930


	//   ....[5]....
        /*04bc*/ 	.word	0x00001a10


	//   ....[6]....
        /*04c0*/ 	.word	0x00001a40


	//   ....[7]....
        /*04c4*/ 	.word	0x00001b20


	//   ....[8]....
        /*04c8*/ 	.word	0x00001b50


	//   ....[9]....
        /*04cc*/ 	.word	0x00001c30


	//   ....[10]....
        /*04d0*/ 	.word	0x00001c60


	//   ....[11]....
        /*04d4*/ 	.word	0x00001d40


	//   ....[12]....
        /*04d8*/ 	.word	0x00001d70


	//   ....[13]....
        /*04dc*/ 	.word	0x00001e50


	//   ....[14]....
        /*04e0*/ 	.word	0x00001e80


	//   ....[15]....
        /*04e4*/ 	.word	0x00001f60


	//   ....[16]....
        /*04e8*/ 	.word	0x00001fa0


	//   ....[17]....
        /*04ec*/ 	.word	0x00003570


	//   ....[18]....
        /*04f0*/ 	.word	0x000037b0


	//   ....[19]....
        /*04f4*/ 	.word	0x00003980


	//   ....[20]....
        /*04f8*/ 	.word	0x00004430


	//   ....[21]....
        /*04fc*/ 	.word	0x00004bb0


	//   ....[22]....
        /*0500*/ 	.word	0x00004bf0


	//   ....[23]....
        /*0504*/ 	.word	0x00004d70


	//   ....[24]....
        /*0508*/ 	.word	0x00004da0


	//   ....[25]....
        /*050c*/ 	.word	0x000053c0


	//   ....[26]....
        /*0510*/ 	.word	0x00005480


	//   ....[27]....
        /*0514*/ 	.word	0x000054e0


	//   ....[28]....
        /*0518*/ 	.word	0x000056e0


	//   ....[29]....
        /*051c*/ 	.word	0x00008230


	//   ....[30]....
        /*0520*/ 	.word	0x000084a0


	//   ....[31]....
        /*0524*/ 	.word	0x00008690


	//   ....[32]....
        /*0528*/ 	.word	0x00008f90


	//   ....[33]....
        /*052c*/ 	.word	0x000097d0


	//   ....[34]....
        /*0530*/ 	.word	0x000098f0


	//   ....[35]....
        /*0534*/ 	.word	0x000099a0


	//   ....[36]....
        /*0538*/ 	.word	0x00009ad0


	//   ....[37]....
        /*053c*/ 	.word	0x00009b20


	//   ....[38]....
        /*0540*/ 	.word	0x00009c00


	//   ....[39]....
        /*0544*/ 	.word	0x00009f70


	//   ....[40]....
        /*0548*/ 	.word	0x00009ff0


	//   ....[41]....
        /*054c*/ 	.word	0x0000ce00


	//   ....[42]....
        /*0550*/ 	.word	0x0000ce60


	//   ....[43]....
        /*0554*/ 	.word	0x0000ce90


	//   ....[44]....
        /*0558*/ 	.word	0x0000cec0


	//   ....[45]....
        /*055c*/ 	.word	0x0000cf10


	//   ....[46]....
        /*0560*/ 	.word	0x0000cf50


	//   ....[47]....
        /*0564*/ 	.word	0x0000d220


	//   ....[48]....
        /*0568*/ 	.word	0x0000d3a0


	//   ....[49]....
        /*056c*/ 	.word	0x0000fd30


	//   ....[50]....
        /*0570*/ 	.word	0x0000ff50


	//   ....[51]....
        /*0574*/ 	.word	0x00010140


	//   ....[52]....
        /*0578*/ 	.word	0x00010c10


	//   ....[53]....
        /*057c*/ 	.word	0x00011360


	//   ....[54]....
        /*0580*/ 	.word	0x00011470


	//   ....[55]....
        /*0584*/ 	.word	0x000114e0


	//   ....[56]....
        /*0588*/ 	.word	0x00011610


	//   ....[57]....
        /*058c*/ 	.word	0x00011690


	//   ....[58]....
        /*0590*/ 	.word	0x000117e0


	//   ....[59]....
        /*0594*/ 	.word	0x00011bb0


	//   ....[60]....
        /*0598*/ 	.word	0x00011c70


	//   ....[61]....
        /*059c*/ 	.word	0x000136f0


	//   ....[62]....
        /*05a0*/ 	.word	0x00013700


	//   ....[63]....
        /*05a4*/ 	.word	0x00013710


	//   ....[64]....
        /*05a8*/ 	.word	0x00013720


	//   ....[65]....
        /*05ac*/ 	.word	0x00013750


	//   ....[66]....
        /*05b0*/ 	.word	0x00013770


	//   ....[67]....
        /*05b4*/ 	.word	0x00013790


	//   ....[68]....
        /*05b8*/ 	.word	0x000137a0


	//   ....[69]....
        /*05bc*/ 	.word	0x00015320


	//   ....[70]....
        /*05c0*/ 	.word	0x00015340


	//   ....[71]....
        /*05c4*/ 	.word	0x00015370


	//   ....[72]....
        /*05c8*/ 	.word	0x00015390


	//   ....[73]....
        /*05cc*/ 	.word	0x000153b0


	//   ....[74]....
        /*05d0*/ 	.word	0x000153d0


	//   ....[75]....
        /*05d4*/ 	.word	0x000153e0


	//   ....[76]....
        /*05d8*/ 	.word	0x000153f0


	//   ....[77]....
        /*05dc*/ 	.word	0x00015630


	//   ....[78]....
        /*05e0*/ 	.word	0x00015640


	//   ....[79]....
        /*05e4*/ 	.word	0x00015740


	//   ....[80]....
        /*05e8*/ 	.word	0x00015770


	//   ....[81]....
        /*05ec*/ 	.word	0x00015850


	//   ....[82]....
        /*05f0*/ 	.word	0x00015880


	//   ....[83]....
        /*05f4*/ 	.word	0x00015960


	//   ....[84]....
        /*05f8*/ 	.word	0x00015990


	//   ....[85]....
        /*05fc*/ 	.word	0x00015a70


	//   ....[86]....
        /*0600*/ 	.word	0x00015aa0


	//   ....[87]....
        /*0604*/ 	.word	0x00015b80


	//   ....[88]....
        /*0608*/ 	.word	0x00015bb0


	//   ....[89]....
        /*060c*/ 	.word	0x00015c90


	//   ....[90]....
        /*0610*/ 	.word	0x00015cc0


	//   ....[91]....
        /*0614*/ 	.word	0x00015da0


	//   ....[92]....
        /*0618*/ 	.word	0x00015dc0


	//   ....[93]....
        /*061c*/ 	.word	0x00016570


	//   ....[94]....
        /*0620*/ 	.word	0x00016580


	//   ....[95]....
        /*0624*/ 	.word	0x00016650


	//   ....[96]....
        /*0628*/ 	.word	0x00016680


	//   ....[97]....
        /*062c*/ 	.word	0x00016750


	//   ....[98]....
        /*0630*/ 	.word	0x00016780


	//   ....[99]....
        /*0634*/ 	.word	0x00016850


	//   ....[100]....
        /*0638*/ 	.word	0x00016880


	//   ....[101]....
        /*063c*/ 	.word	0x00016950


	//   ....[102]....
        /*0640*/ 	.word	0x00016980


	//   ....[103]....
        /*0644*/ 	.word	0x00016a50


	//   ....[104]....
        /*0648*/ 	.word	0x00016a80


	//   ....[105]....
        /*064c*/ 	.word	0x00016b50


	//   ....[106]....
        /*0650*/ 	.word	0x00016b80


	//   ....[107]....
        /*0654*/ 	.word	0x00016c50


	//   ....[108]....
        /*0658*/ 	.word	0x00016c70


	//----- nvinfo : EIATTR_EXIT_INSTR_OFFSETS
	.align		4
.L_844:
        /*065c*/ 	.byte	0x04, 0x1c
        /*065e*/ 	.short	(.L_846 - .L_845)


	//   ....[0]....
.L_845:
        /*0660*/ 	.word	0x00000350


	//   ....[1]....
        /*0664*/ 	.word	0x00015dd0


	//   ....[2]....
        /*0668*/ 	.word	0x00015e30


	//   ....[3]....
        /*066c*/ 	.word	0x00015e90


	//   ....[4]....
        /*0670*/ 	.word	0x00016c80


	//   ....[5]....
        /*0674*/ 	.word	0x00016cd0


	//   ....[6]....
        /*0678*/ 	.word	0x00016d30


	//----- nvinfo : EIATTR_CTAIDZ_USED
	.align		4
.L_846:
        /*067c*/ 	.byte	0x01, 0x04
	.zero		2


	//----- nvinfo : EIATTR_MAX_THREADS
	.align		4
        /*0680*/ 	.byte	0x04, 0x05
        /*0682*/ 	.short	(.L_848 - .L_847)
.L_847:
        /*0684*/ 	.word	0x00000080
        /*0688*/ 	.word	0x00000001
        /*068c*/ 	.word	0x00000001


	//----- nvinfo : EIATTR_CRS_STACK_SIZE
	.align		4
.L_848:
        /*0690*/ 	.byte	0x04, 0x1e
        /*0692*/ 	.short	(.L_850 - .L_849)
.L_849:
        /*0694*/ 	.word	0x00000000
.L_850:


//--------------------- .nv.info._ZN7cutlass13device_kernelIN5flash19enable_sm80_to_sm89INS1_16FlashAttnFwdSm80INS1_25CollectiveMainloopFwdSm80ILi4ELi1ELb0EN4cute5tupleIJNS5_1CILi128EEENS7_ILi48EEES8_EEELi128ENS_10bfloat16_tEfNS_4arch4Sm80ELb0ELb1ELb0ELb1ELb0ELb1ELb1ELb0EEENS1_21CollectiveEpilogueFwdINS6_IJS8_S8_S9_EEENS6_IJNS7_ILi1EEESH_SH_EEESB_SD_Li128ELb1ELb1ELb0ELb0EEENS1_19SingleTileSchedulerILb1ELb0ELb1ELi128EEEEEEEEEvNT_6ParamsE --------------------------
	.section	.nv.info._ZN7cutlass13device_kernelIN5flash19enable_sm80_to_sm89INS1_16FlashAttnFwdSm80INS1_25CollectiveMainloopFwdSm80ILi4ELi1ELb0EN4cute5tupleIJNS5_1CILi128EEENS7_ILi48EEES8_EEELi128ENS_10bfloat16_tEfNS_4arch4Sm80ELb0ELb1ELb0ELb1ELb0ELb1ELb1ELb0EEENS1_21CollectiveEpilogueFwdINS6_IJS8_S8_S9_EEENS6_IJNS7_ILi1EEESH_SH_EEESB_SD_Li128ELb1ELb1ELb0ELb0EEENS1_19SingleTileSchedulerILb1ELb0ELb1ELi128EEEEEEEEEvNT_6ParamsE,"",@"SHT_CUDA_INFO"
	.sectionflags	@""
	.align	4


	//----- nvinfo : EIATTR_CUDA_API_VERSION
	.align		4
        /*0000*/ 	.byte	0x04, 0x37
        /*0002*/ 	.short	(.L_852 - .L_851)
.L_851:
        /*0004*/ 	.word	0x00000082


	//----- nvinfo : EIATTR_SW2861232_WAR
	.align		4
.L_852:
        /*0008*/ 	.byte	0x01, 0x35
	.zero		2


	//----- nvinfo : EIATTR_PARAM_CBANK
	.align		4
        /*000c*/ 	.byte	0x04, 0x0a
        /*000e*/ 	.short	(.L_854 - .L_853)
	.align		4
.L_853:
        /*0010*/ 	.word	index@(.nv.constant0._ZN7cutlass13device_kernelIN5flash19enable_sm80_to_sm89INS1_16FlashAttnFwdSm80INS1_25CollectiveMainloopFwdSm80ILi4ELi1ELb0EN4cute5tupleIJNS5_1CILi128EEENS7_ILi48EEES8_EEELi128ENS_10bfloat16_tEfNS_4arch4Sm80ELb0ELb1ELb0ELb1ELb0ELb1ELb1ELb0EEENS1_21CollectiveEpilogueFwdINS6_IJS8_S8_S9_EEENS6_IJNS7_ILi1EEESH_SH_EEESB_SD_Li128ELb1ELb1ELb0ELb0EEENS1_19SingleTileSchedulerILb1ELb0ELb1ELi128EEEEEEEEEvNT_6ParamsE)
        /*0014*/ 	.short	0x0160
        /*0016*/ 	.short	0x0418


	//----- nvinfo : EIATTR_CBANK_PARAM_SIZE
	.align		4
.L_854:
        /*0018*/ 	.byte	0x03, 0x19
        /*001a*/ 	.short	0x0418


	//----- nvinfo : EIATTR_KPARAM_INFO
	.align		4
        /*001c*/ 	.byte	0x04, 0x17
        /*001e*/ 	.short	(.L_856 - .L_855)
.L_855:
        /*0020*/ 	.word	0x00000000
        /*0024*/ 	.short	0x0000
        /*0026*/ 	.short	0x0000
        /*0028*/ 	.byte	0x00, 0xf0, 0x61, 0x10


	//----- nvinfo : EIATTR_MAXREG_COUNT
	.align		4
.L_856:
        /*002c*/ 	.byte	0x03, 0x1b
        /*002e*/ 	.short	0x00ff


	//----- nvinfo : EIATTR_NUM_BARRIERS
	.align		4
        /*0030*/ 	.byte	0x02, 0x4c
        /*0032*/ 	.byte	0x02
	.zero		1


	//----- nvinfo : EIATTR_ANNOTATIONS
	.align		4
        /*0034*/ 	.byte	0x04, 0x55
        /*0036*/ 	.short	(.L_858 - .L_857)


	//   ....[0]....
.L_857:
        /* <DEDUP_REMOVED lines=67> */


	//----- nvinfo : EIATTR_MERCURY_ISA_VERSION
	.align		4
.L_858:
        /*0458*/ 	.byte	0x03, 0x5f
        /*045a*/ 	.short	0x0000


	//----- nvinfo : EIATTR_COOP_GROUP_MASK_REGIDS
	.align		4
        /*045c*/ 	.byte	0x04, 0x29
        /*045e*/ 	.short	(.L_860 - .L_859)


	//   ....[0]....
.L_859:
        /*0460*/ 	.word	0xffffffff


	//   ....[1]....
        /*0464*/ 	.word	0xffffffff


	//   ....[2]....
        /*0468*/ 	.word	0xffffffff


	//   ....[3]....
        /*046c*/ 	.word	0xffffffff


	//   ....[4]....
        /*0470*/ 	.word	0xffffffff


	//   ....[5]....
        /*0474*/ 	.word	0xffffffff


	//   ....[6]....
        /*0478*/ 	.word	0xffffffff


	//   ....[7]....
        /*047c*/ 	.word	0xffffffff


	//   ....[8]....
        /*0480*/ 	.word	0xffffffff


	//   ....[9]....
        /*0484*/ 	.word	0xffffffff


	//   ....[10]....
        /*0488*/ 	.word	0xffffffff


	//   ....[11]....
        /*048c*/ 	.word	0xffffffff


	//   ....[12]....
        /*0490*/ 	.word	0xffffffff


	//   ....[13]....
        /*0494*/ 	.word	0xffffffff


	//   ....[14]....
        /*0498*/ 	.word	0xffffffff


	//   ....[15]....
        /*049c*/ 	.word	0xffffffff


	//   ....[16]....
        /*04a0*/ 	.word	0xffffffff


	//   ....[17]....
        /*04a4*/ 	.word	0xffffffff


	//   ....[18]....
        /*04a8*/ 	.word	0xffffffff


	//   ....[19]....
        /*04ac*/ 	.word	0xffffffff


	//   ....[20]....
        /*04b0*/ 	.word	0xffffffff


	//   ....[21]....
        /*04b4*/ 	.word	0xffffffff


	//   ....[22]....
        /*04b8*/ 	.word	0xffffffff


	//   ....[23]....
        /*04bc*/ 	.word	0xffffffff


	//   ....[24]....
        /*04c0*/ 	.word	0xffffffff


	//   ....[25]....
        /*04c4*/ 	.word	0xffffffff


	//   ....[26]....
        /*04c8*/ 	.word	0xffffffff


	//   ....[27]....
        /*04cc*/ 	.word	0xffffffff


	//   ....[28]....
        /*04d0*/ 	.word	0xffffffff


	//   ....[29]....
        /*04d4*/ 	.word	0xffffffff


	//   ....[30]....
        /*04d8*/ 	.word	0xffffffff


	//   ....[31]....
        /*04dc*/ 	.word	0xffffffff


	//   ....[32]....
        /*04e0*/ 	.word	0xffffffff


	//   ....[33]....
        /*04e4*/ 	.word	0xffffffff


	//   ....[34]....
        /*04e8*/ 	.word	0xffffffff


	//   ....[35]....
        /*04ec*/ 	.word	0xffffffff


	//   ....[36]....
        /*04f0*/ 	.word	0xffffffff


	//   ....[37]....
        /*04f4*/ 	.word	0xffffffff


	//   ....[38]....
        /*04f8*/ 	.word	0xffffffff


	//   ....[39]....
        /*04fc*/ 	.word	0xffffffff


	//   ....[40]....
        /*0500*/ 	.word	0xffffffff


	//   ....[41]....
        /*0504*/ 	.word	0xffffffff


	//   ....[42]....
        /*0508*/ 	.word	0xffffffff


	//   ....[43]....
        /*050c*/ 	.word	0xffffffff


	//   ....[44]....
        /*0510*/ 	.word	0xffffffff


	//   ....[45]....
        /*0514*/ 	.word	0xffffffff


	//   ....[46]....
        /*0518*/ 	.word	0xffffffff


	//   ....[47]....
        /*051c*/ 	.word	0xffffffff


	//   ....[48]....
        /*0520*/ 	.word	0xffffffff


	//   ....[49]....
        /*0524*/ 	.word	0xffffffff


	//   ....[50]....
        /*0528*/ 	.word	0xffffffff


	//   ....[51]....
        /*052c*/ 	.word	0xffffffff


	//   ....[52]....
        /*0530*/ 	.word	0xffffffff


	//   ....[53]....
        /*0534*/ 	.word	0xffffffff


	//   ....[54]....
        /*0538*/ 	.word	0xffffffff


	//   ....[55]....
        /*053c*/ 	.word	0xffffffff


	//   ....[56]....
        /*0540*/ 	.word	0xffffffff


	//   ....[57]....
        /*0544*/ 	.word	0xffffffff


	//   ....[58]....
        /*0548*/ 	.word	0xffffffff


	//   ....[59]....
        /*054c*/ 	.word	0xffffffff


	//   ....[60]....
        /*0550*/ 	.word	0xffffffff


	//   ....[61]....
        /*0554*/ 	.word	0xffffffff


	//   ....[62]....
        /*0558*/ 	.word	0xffffffff


	//   ....[63]....
        /*055c*/ 	.word	0xffffffff


	//   ....[64]....
        /*0560*/ 	.word	0xffffffff


	//   ....[65]....
        /*0564*/ 	.word	0xffffffff


	//   ....[66]....
        /*0568*/ 	.word	0xffffffff


	//   ....[67]....
        /*056c*/ 	.word	0xffffffff


	//   ....[68]....
        /*0570*/ 	.word	0xffffffff


	//   ....[69]....
        /*0574*/ 	.word	0xffffffff


	//   ....[70]....
        /*0578*/ 	.word	0xffffffff


	//   ....[71]....
        /*057c*/ 	.word	0xffffffff


	//   ....[72]....
        /*0580*/ 	.word	0xffffffff


	//   ....[73]....
        /*0584*/ 	.word	0xffffffff


	//   ....[74]....
        /*0588*/ 	.word	0xffffffff


	//   ....[75]....
        /*058c*/ 	.word	0xffffffff


	//   ....[76]....
        /*0590*/ 	.word	0xffffffff


	//   ....[77]....
        /*0594*/ 	.word	0xffffffff


	//   ....[78]....
        /*0598*/ 	.word	0xffffffff


	//   ....[79]....
        /*059c*/ 	.word	0xffffffff


	//   ....[80]....
        /*05a0*/ 	.word	0xffffffff


	//   ....[81]....
        /*05a4*/ 	.word	0xffffffff


	//   ....[82]....
        /*05a8*/ 	.word	0xffffffff


	//   ....[83]....
        /*05ac*/ 	.word	0xffffffff


	//   ....[84]....
        /*05b0*/ 	.word	0xffffffff


	//   ....[85]....
        /*05b4*/ 	.word	0xffffffff


	//   ....[86]....
        /*05b8*/ 	.word	0xffffffff


	//   ....[87]....
        /*05bc*/ 	.word	0xffffffff


	//   ....[88]....
        /*05c0*/ 	.word	0xffffffff


	//   ....[89]....
        /*05c4*/ 	.word	0xffffffff


	//   ....[90]....
        /*05c8*/ 	.word	0xffffffff


	//   ....[91]....
        /*05cc*/ 	.word	0xffffffff


	//   ....[92]....
        /*05d0*/ 	.word	0xffffffff


	//   ....[93]....
        /*05d4*/ 	.word	0xffffffff


	//   ....[94]....
        /*05d8*/ 	.word	0xffffffff


	//   ....[95]....
        /*05dc*/ 	.word	0xffffffff


	//   ....[96]....
        /*05e0*/ 	.word	0xffffffff


	//   ....[97]....
        /*05e4*/ 	.word	0xffffffff


	//   ....[98]....
        /*05e8*/ 	.word	0xffffffff


	//   ....[99]....
        /*05ec*/ 	.word	0xffffffff


	//   ....[100]....
        /*05f0*/ 	.word	0xffffffff


	//   ....[101]....
        /*05f4*/ 	.word	0xffffffff


	//   ....[102]....
        /*05f8*/ 	.word	0xffffffff


	//   ....[103]....
        /*05fc*/ 	.word	0xffffffff


	//   ....[104]....
        /*0600*/ 	.word	0xffffffff


	//   ....[105]....
        /*0604*/ 	.word	0xffffffff


	//   ....[106]....
        /*0608*/ 	.word	0xffffffff


	//   ....[107]....
        /*060c*/ 	.word	0xffffffff


	//   ....[108]....
        /*0610*/ 	.word	0xffffffff


	//   ....[109]....
        /*0614*/ 	.word	0xffffffff


	//   ....[110]....
        /*0618*/ 	.word	0xffffffff


	//   ....[111]....
        /*061c*/ 	.word	0xffffffff


	//   ....[112]....
        /*0620*/ 	.word	0xffffffff


	//   ....[113]....
        /*0624*/ 	.word	0xffffffff


	//   ....[114]....
        /*0628*/ 	.word	0xffffffff


	//   ....[115]....
        /*062c*/ 	.word	0xffffffff


	//   ....[116]....
        /*0630*/ 	.word	0xffffffff


	//   ....[117]....
        /*0634*/ 	.word	0xffffffff


	//   ....[118]....
        /*0638*/ 	.word	0xffffffff


	//   ....[119]....
        /*063c*/ 	.word	0xffffffff


	//   ....[120]....
        /*0640*/ 	.word	0xffffffff


	//   ....[121]....
        /*0644*/ 	.word	0xffffffff


	//   ....[122]....
        /*0648*/ 	.word	0xffffffff


	//   ....[123]....
        /*064c*/ 	.word	0xffffffff


	//   ....[124]....
        /*0650*/ 	.word	0xffffffff


	//   ....[125]....
        /*0654*/ 	.word	0xffffffff


	//   ....[126]....
        /*0658*/ 	.word	0xffffffff


	//   ....[127]....
        /*065c*/ 	.word	0xffffffff


	//   ....[128]....
        /*0660*/ 	.word	0xffffffff


	//   ....[129]....
        /*0664*/ 	.word	0xffffffff


	//   ....[130]....
        /*0668*/ 	.word	0xffffffff


	//   ....[131]....
        /*066c*/ 	.word	0xffffffff


	//   ....[132]....
        /*0670*/ 	.word	0xffffffff


	//   ....[133]....
        /*0674*/ 	.word	0xffffffff


	//   ....[134]....
        /*0678*/ 	.word	0xffffffff


	//   ....[135]....
        /*067c*/ 	.word	0xffffffff


	//   ....[136]....
        /*0680*/ 	.word	0xffffffff


	//   ....[137]....
        /*0684*/ 	.word	0xffffffff


	//   ....[138]....
        /*0688*/ 	.word	0xffffffff


	//   ....[139]....
        /*068c*/ 	.word	0xffffffff


	//   ....[140]....
        /*0690*/ 	.word	0xffffffff


	//   ....[141]....
        /*0694*/ 	.word	0xffffffff


	//   ....[142]....
        /*0698*/ 	.word	0xffffffff


	//   ....[143]....
        /*069c*/ 	.word	0xffffffff


	//   ....[144]....
        /*06a0*/ 	.word	0xffffffff


	//   ....[145]....
        /*06a4*/ 	.word	0xffffffff


	//   ....[146]....
        /*06a8*/ 	.word	0xffffffff


	//   ....[147]....
        /*06ac*/ 	.word	0xffffffff


	//   ....[148]....
        /*06b0*/ 	.word	0xffffffff


	//   ....[149]....
        /*06b4*/ 	.word	0xffffffff


	//   ....[150]....
        /*06b8*/ 	.word	0xffffffff


	//   ....[151]....
        /*06bc*/ 	.word	0xffffffff


	//   ....[152]....
        /*06c0*/ 	.word	0xffffffff


	//   ....[153]....
        /*06c4*/ 	.word	0xffffffff


	//   ....[154]....
        /*06c8*/ 	.word	0xffffffff


	//   ....[155]....
        /*06cc*/ 	.word	0xffffffff


	//   ....[156]....
        /*06d0*/ 	.word	0xffffffff


	//   ....[157]....
        /*06d4*/ 	.word	0xffffffff


	//   ....[158]....
        /*06d8*/ 	.word	0xffffffff


	//   ....[159]....
        /*06dc*/ 	.word	0xffffffff


	//   ....[160]....
        /*06e0*/ 	.word	0xffffffff


	//   ....[161]....
        /*06e4*/ 	.word	0xffffffff


	//   ....[162]....
        /*06e8*/ 	.word	0xffffffff


	//   ....[163]....
        /*06ec*/ 	.word	0xffffffff


	//   ....[164]....
        /*06f0*/ 	.word	0xffffffff


	//   ....[165]....
        /*06f4*/ 	.word	0xffffffff


	//   ....[166]....
        /*06f8*/ 	.word	0xffffffff


	//   ....[167]....
        /*06fc*/ 	.word	0xffffffff


	//   ....[168]....
        /*0700*/ 	.word	0xffffffff


	//   ....[169]....
        /*0704*/ 	.word	0xffffffff


	//   ....[170]....
        /*0708*/ 	.word	0xffffffff


	//   ....[171]....
        /*070c*/ 	.word	0xffffffff


	//   ....[172]....
        /*0710*/ 	.word	0xffffffff


	//   ....[173]....
        /*0714*/ 	.word	0xffffffff


	//   ....[174]....
        /*0718*/ 	.word	0xffffffff


	//   ....[175]....
        /*071c*/ 	.word	0xffffffff


	//   ....[176]....
        /*0720*/ 	.word	0xffffffff


	//   ....[177]....
        /*0724*/ 	.word	0xffffffff


	//   ....[178]....
        /*0728*/ 	.word	0xffffffff


	//   ....[179]....
        /*072c*/ 	.word	0xffffffff


	//   ....[180]....
        /*0730*/ 	.word	0xffffffff


	//   ....[181]....
        /*0734*/ 	.word	0xffffffff


	//   ....[182]....
        /*0738*/ 	.word	0xffffffff


	//   ....[183]....
        /*073c*/ 	.word	0xffffffff


	//   ....[184]....
        /*0740*/ 	.word	0xffffffff


	//   ....[185]....
        /*0744*/ 	.word	0xffffffff


	//   ....[186]....
        /*0748*/ 	.word	0xffffffff


	//   ....[187]....
        /*074c*/ 	.word	0xffffffff


	//   ....[188]....
        /*0750*/ 	.word	0xffffffff


	//   ....[189]....
        /*0754*/ 	.word	0xffffffff


	//   ....[190]....
        /*0758*/ 	.word	0xffffffff


	//   ....[191]....
        /*075c*/ 	.word	0xffffffff


	//   ....[192]....
        /*0760*/ 	.word	0xffffffff


	//   ....[193]....
        /*0764*/ 	.word	0xffffffff


	//   ....[194]....
        /*0768*/ 	.word	0xffffffff


	//   ....[195]....
        /*076c*/ 	.word	0xffffffff


	//   ....[196]....
        /*0770*/ 	.word	0xffffffff


	//   ....[197]....
        /*0774*/ 	.word	0xffffffff


	//   ....[198]....
        /*0778*/ 	.word	0xffffffff


	//   ....[199]....
        /*077c*/ 	.word	0xffffffff


	//   ....[200]....
        /*0780*/ 	.word	0xffffffff


	//   ....[201]....
        /*0784*/ 	.word	0xffffffff


	//   ....[202]....
        /*0788*/ 	.word	0xffffffff


	//   ....[203]....
        /*078c*/ 	.word	0xffffffff


	//   ....[204]....
        /*0790*/ 	.word	0xffffffff


	//   ....[205]....
        /*0794*/ 	.word	0xffffffff


	//   ....[206]....
        /*0798*/ 	.word	0xffffffff


	//   ....[207]....
        /*079c*/ 	.word	0xffffffff


	//   ....[208]....
        /*07a0*/ 	.word	0xffffffff


	//   ....[209]....
        /*07a4*/ 	.word	0xffffffff


	//   ....[210]....
        /*07a8*/ 	.word	0xffffffff


	//   ....[211]....
        /*07ac*/ 	.word	0xffffffff


	//   ....[212]....
        /*07b0*/ 	.word	0xffffffff


	//   ....[213]....
        /*07b4*/ 	.word	0xffffffff


	//   ....[214]....
        /*07b8*/ 	.word	0xffffffff


	//   ....[215]....
        /*07bc*/ 	.word	0xffffffff


	//   ....[216]....
        /*07c0*/ 	.word	0xffffffff


	//   ....[217]....
        /*07c4*/ 	.word	0xffffffff


	//   ....[218]....
        /*07c8*/ 	.word	0xffffffff


	//   ....[219]....
        /*07cc*/ 	.word	0xffffffff


	//   ....[220]....
        /*07d0*/ 	.word	0xffffffff


	//   ....[221]....
        /*07d4*/ 	.word	0xffffffff


	//   ....[222]....
        /*07d8*/ 	.word	0xffffffff


	//   ....[223]....
        /*07dc*/ 	.word	0xffffffff


	//   ....[224]....
        /*07e0*/ 	.word	0xffffffff


	//   ....[225]....
        /*07e4*/ 	.word	0xffffffff


	//   ....[226]....
        /*07e8*/ 	.word	0xffffffff


	//   ....[227]....
        /*07ec*/ 	.word	0xffffffff


	//   ....[228]....
        /*07f0*/ 	.word	0xffffffff


	//   ....[229]....
        /*07f4*/ 	.word	0xffffffff


	//   ....[230]....
        /*07f8*/ 	.word	0xffffffff


	//   ....[231]....
        /*07fc*/ 	.word	0xffffffff


	//   ....[232]....
        /*0800*/ 	.word	0xffffffff


	//   ....[233]....
        /*0804*/ 	.word	0xffffffff


	//   ....[234]....
        /*0808*/ 	.word	0xffffffff


	//   ....[235]....
        /*080c*/ 	.word	0xffffffff


	//   ....[236]....
        /*0810*/ 	.word	0xffffffff


	//   ....[237]....
        /*0814*/ 	.word	0xffffffff


	//   ....[238]....
        /*0818*/ 	.word	0xffffffff


	//   ....[239]....
        /*081c*/ 	.word	0xffffffff


	//   ....[240]....
        /*0820*/ 	.word	0xffffffff


	//   ....[241]....
        /*0824*/ 	.word	0xffffffff


	//   ....[242]....
        /*0828*/ 	.word	0xffffffff


	//   ....[243]....
        /*082c*/ 	.word	0xffffffff


	//   ....[244]....
        /*0830*/ 	.word	0xffffffff


	//   ....[245]....
        /*0834*/ 	.word	0xffffffff


	//   ....[246]....
        /*0838*/ 	.word	0xffffffff


	//   ....[247]....
        /*083c*/ 	.word	0xffffffff


	//   ....[248]....
        /*0840*/ 	.word	0xffffffff


	//   ....[249]....
        /*0844*/ 	.word	0xffffffff


	//   ....[250]....
        /*0848*/ 	.word	0xffffffff


	//   ....[251]....
        /*084c*/ 	.word	0xffffffff


	//   ....[252]....
        /*0850*/ 	.word	0xffffffff


	//   ....[253]....
        /*0854*/ 	.word	0xffffffff


	//   ....[254]....
        /*0858*/ 	.word	0xffffffff


	//   ....[255]....
        /*085c*/ 	.word	0xffffffff


	//   ....[0]....
        /*0860*/ 	.word	0xffffffff


	//   ....[1]....
        /*0864*/ 	.word	0xffffffff


	//   ....[2]....
        /*0868*/ 	.word	0xffffffff


	//   ....[3]....
        /*086c*/ 	.word	0xffffffff


	//   ....[4]....
        /*0870*/ 	.word	0xffffffff


	//   ....[5]....
        /*0874*/ 	.word	0xffffffff


	//   ....[6]....
        /*0878*/ 	.word	0xffffffff


	//   ....[7]....
        /*087c*/ 	.word	0xffffffff


	//   ....[8]....
        /*0880*/ 	.word	0xffffffff


	//   ....[9]....
        /*0884*/ 	.word	0xffffffff


	//   ....[10]....
        /*0888*/ 	.word	0xffffffff


	//   ....[11]....
        /*088c*/ 	.word	0xffffffff


	//   ....[12]....
        /*0890*/ 	.word	0xffffffff


	//   ....[13]....
        /*0894*/ 	.word	0xffffffff


	//   ....[14]....
        /*0898*/ 	.word	0xffffffff


	//   ....[15]....
        /*089c*/ 	.word	0xffffffff


	//   ....[16]....
        /*08a0*/ 	.word	0xffffffff


	//   ....[17]....
        /*08a4*/ 	.word	0xffffffff


	//   ....[18]....
        /*08a8*/ 	.word	0xffffffff


	//   ....[19]....
        /*08ac*/ 	.word	0xffffffff


	//   ....[20]....
        /*08b0*/ 	.word	0xffffffff


	//----- nvinfo : EIATTR_COOP_GROUP_INSTR_OFFSETS
	.align		4
.L_860:
        /*08b4*/ 	.byte	0x04, 0x28
        /*08b6*/ 	.short	(.L_862 - .L_861)


	//   ....[0]....
.L_861:
        /*08b8*/ 	.word	0x00000090


	//   ....[1]....
        /*08bc*/ 	.word	0x00007530


	//   ....[2]....
        /*08c0*/ 	.word	0x00007550


	//   ....[3]....
        /*08c4*/ 	.word	0x000076e0


	//   ....[4]....
        /*08c8*/ 	.word	0x000076f0


	//   ....[5]....
        /*08cc*/ 	.word	0x00007870


	//   ....[6]....
        /*08d0*/ 	.word	0x00007890


	//   ....[7]....
        /*08d4*/ 	.word	0x00007a10


	//   ....[8]....
        /*08d8*/ 	.word	0x00007a20


	//   ....[9]....
        /*08dc*/ 	.word	0x00007ba0


	//   ....[10]....
        /*08e0*/ 	.word	0x00007bc0


	//   ....[11]....
        /*08e4*/ 	.word	0x00007d40


	//   ....[12]....
        /*08e8*/ 	.word	0x00007d50


	//   ....[13]....
        /*08ec*/ 	.word	0x00007ed0


	//   ....[14]....
        /*08f0*/ 	.word	0x00007ef0


	//   ....[15]....
        /*08f4*/ 	.word	0x00008070


	//   ....[16]....
        /*08f8*/ 	.word	0x00008080


	//   ....[17]....
        /*08fc*/ 	.word	0x00009ab0


	//   ....[18]....
        /*0900*/ 	.word	0x00009cd0


	//   ....[19]....
        /*0904*/ 	.word	0x00009e50


	//   ....[20]....
        /*0908*/ 	.word	0x0000a5b0


	//   ....[21]....
        /*090c*/ 	.word	0x0000ac00


	//   ....[22]....
        /*0910*/ 	.word	0x0000ad00


	//   ....[23]....
        /*0914*/ 	.word	0x0000ae20


	//   ....[24]....
        /*0918*/ 	.word	0x0000af80


	//   ....[25]....
        /*091c*/ 	.word	0x0000b010


	//   ....[26]....
        /*0920*/ 	.word	0x0000b110


	//   ....[27]....
        /*0924*/ 	.word	0x0000b330


	//   ....[28]....
        /*0928*/ 	.word	0x0000b500


	//   ....[29]....
        /*092c*/ 	.word	0x0000e040


	//   ....[30]....
        /*0930*/ 	.word	0x0000e2d0


	//   ....[31]....
        /*0934*/ 	.word	0x0000e490


	//   ....[32]....
        /*0938*/ 	.word	0x0000eb70


	//   ....[33]....
        /*093c*/ 	.word	0x0000f210


	//   ....[34]....
        /*0940*/ 	.word	0x0000f2f0


	//   ....[35]....
        /*0944*/ 	.word	0x0000f340


	//   ....[36]....
        /*0948*/ 	.word	0x0000f420


	//   ....[37]....
        /*094c*/ 	.word	0x0000f5a0


	//   ....[38]....
        /*0950*/ 	.word	0x0000f750


	//   ....[39]....
        /*0954*/ 	.word	0x0000f890


	//   ....[40]....
        /*0958*/ 	.word	0x0000f940


	//   ....[41]....
        /*095c*/ 	.word	0x00012790


	//   ....[42]....
        /*0960*/ 	.word	0x000127d0


	//   ....[43]....
        /*0964*/ 	.word	0x00012800


	//   ....[44]....
        /*0968*/ 	.word	0x00012820


	//   ....[45]....
        /*096c*/ 	.word	0x00012850


	//   ....[46]....
        /*0970*/ 	.word	0x000128a0


	//   ....[47]....
        /*0974*/ 	.word	0x00012c50


	//   ....[48]....
        /*0978*/ 	.word	0x00012df0


	//   ....[49]....
        /*097c*/ 	.word	0x000157b0


	//   ....[50]....
        /*0980*/ 	.word	0x00015a80


	//   ....[51]....
        /*0984*/ 	.word	0x00015fb0


	//   ....[52]....
        /*0988*/ 	.word	0x00016450


	//   ....[53]....
        /*098c*/ 	.word	0x00016a70


	//   ....[54]....
        /*0990*/ 	.word	0x00016bc0


	//   ....[55]....
        /*0994*/ 	.word	0x00016c10


	//   ....[56]....
        /*0998*/ 	.word	0x00016d60


	//   ....[57]....
        /*099c*/ 	.word	0x00016e30


	//   ....[58]....
        /*09a0*/ 	.word	0x00016fc0


	//   ....[59]....
        /*09a4*/ 	.word	0x00017210


	//   ....[60]....
        /*09a8*/ 	.word	0x000172a0


	//   ....[61]....
        /*09ac*/ 	.word	0x00018cc0


	//   ....[62]....
        /*09b0*/ 	.word	0x00018d30


	//   ....[63]....
        /*09b4*/ 	.word	0x00018d40


	//   ....[64]....
        /*09b8*/ 	.word	0x00018d50


	//   ....[65]....
        /*09bc*/ 	.word	0x00018d80


	//   ....[66]....
        /*09c0*/ 	.word	0x00018da0


	//   ....[67]....
        /*09c4*/ 	.word	0x00018db0


	//   ....[68]....
        /*09c8*/ 	.word	0x00018dc0


	//   ....[69]....
        /*09cc*/ 	.word	0x0001a920


	//   ....[70]....
        /*09d0*/ 	.word	0x0001a960


	//   ....[71]....
        /*09d4*/ 	.word	0x0001a990


	//   ....[72]....
        /*09d8*/ 	.word	0x0001a9b0


	//   ....[73]....
        /*09dc*/ 	.word	0x0001a9d0


	//   ....[74]....
        /*09e0*/ 	.word	0x0001a9f0


	//   ....[75]....
        /*09e4*/ 	.word	0x0001aa00


	//   ....[76]....
        /*09e8*/ 	.word	0x0001aa10


	//   ....[77]....
        /*09ec*/ 	.word	0x0001ac50


	//   ....[78]....
        /*09f0*/ 	.word	0x0001ac60


	//   ....[79]....
        /*09f4*/ 	.word	0x0001ad60


	//   ....[80]....
        /*09f8*/ 	.word	0x0001ad90


	//   ....[81]....
        /*09fc*/ 	.word	0x0001ae70


	//   ....[82]....
        /*0a00*/ 	.word	0x0001aea0


	//   ....[83]....
        /*0a04*/ 	.word	0x0001af80


	//   ....[84]....
        /*0a08*/ 	.word	0x0001afb0


	//   ....[85]....
        /*0a0c*/ 	.word	0x0001b090


	//   ....[86]....
        /*0a10*/ 	.word	0x0001b0c0


	//   ....[87]....
        /*0a14*/ 	.word	0x0001b1a0


	//   ....[88]....
        /*0a18*/ 	.word	0x0001b1d0


	//   ....[89]....
        /*0a1c*/ 	.word	0x0001b2b0


	//   ....[90]....
        /*0a20*/ 	.word	0x0001b2e0


	//   ....[91]....
        /*0a24*/ 	.word	0x0001b3c0


	//   ....[92]....
        /*0a28*/ 	.word	0x0001b3e0


	//   ....[93]....
        /*0a2c*/ 	.word	0x0001bb60


	//   ....[94]....
        /*0a30*/ 	.word	0x0001bb80


	//   ....[95]....
        /*0a34*/ 	.word	0x0001bc90


	//   ....[96]....
        /*0a38*/ 	.word	0x0001bca0


	//   ....[97]....
        /*0a3c*/ 	.word	0x0001bdb0


	//   ....[98]....
        /*0a40*/ 	.word	0x0001bdd0


	//   ....[99]....
        /*0a44*/ 	.word	0x0001bee0


	//   ....[100]....
        /*0a48*/ 	.word	0x0001bef0


	//   ....[101]....
        /*0a4c*/ 	.word	0x0001c000


	//   ....[102]....
        /*0a50*/ 	.word	0x0001c020


	//   ....[103]....
        /*0a54*/ 	.word	0x0001c130


	//   ....[104]....
        /*0a58*/ 	.word	0x0001c140


	//   ....[105]....
        /*0a5c*/ 	.word	0x0001c250


	//   ....[106]....
        /*0a60*/ 	.word	0x0001c270


	//   ....[107]....
        /*0a64*/ 	.word	0x0001c380


	//   ....[108]....
        /*0a68*/ 	.word	0x0001c390


	//   ....[109]....
        /*0a6c*/ 	.word	0x0001c4e0


	//   ....[110]....
        /*0a70*/ 	.word	0x0001c560


	//   ....[111]....
        /*0a74*/ 	.word	0x0001c5e0


	//   ....[112]....
        /*0a78*/ 	.word	0x0001c650


	//   ....[113]....
        /*0a7c*/ 	.word	0x0001c6d0


	//   ....[114]....
        /*0a80*/ 	.word	0x0001c750


	//   ....[115]....
        /*0a84*/ 	.word	0x0001c7d0


	//   ....[116]....
        /*0a88*/ 	.word	0x0001c840


	//   ....[117]....
        /*0a8c*/ 	.word	0x0001c8c0


	//   ....[118]....
        /*0a90*/ 	.word	0x0001c940


	//   ....[119]....
        /*0a94*/ 	.word	0x0001c9c0


	//   ....[120]....
        /*0a98*/ 	.word	0x0001ca30


	//   ....[121]....
        /*0a9c*/ 	.word	0x0001cab0


	//   ....[122]....
        /*0aa0*/ 	.word	0x0001cb30


	//   ....[123]....
        /*0aa4*/ 	.word	0x0001cbb0


	//   ....[124]....
        /*0aa8*/ 	.word	0x0001cc20


	//   ....[125]....
        /*0aac*/ 	.word	0x0001cc80


	//   ....[126]....
        /*0ab0*/ 	.word	0x0001cce0


	//   ....[127]....
        /*0ab4*/ 	.word	0x0001cd30


	//   ....[128]....
        /*0ab8*/ 	.word	0x0001cd90


	//   ....[129]....
        /*0abc*/ 	.word	0x0001cde0


	//   ....[130]....
        /*0ac0*/ 	.word	0x0001ce40


	//   ....[131]....
        /*0ac4*/ 	.word	0x0001ce90


	//   ....[132]....
        /*0ac8*/ 	.word	0x0001cef0


	//   ....[133]....
        /*0acc*/ 	.word	0x0001cf60


	//   ....[134]....
        /*0ad0*/ 	.word	0x0001cfe0


	//   ....[135]....
        /*0ad4*/ 	.word	0x0001d060


	//   ....[136]....
        /*0ad8*/ 	.word	0x0001d0d0


	//   ....[137]....
        /*0adc*/ 	.word	0x0001d150


	//   ....[138]....
        /*0ae0*/ 	.word	0x0001d1d0


	//   ....[139]....
        /*0ae4*/ 	.word	0x0001d250


	//   ....[140]....
        /*0ae8*/ 	.word	0x0001d2c0


	//   ....[141]....
        /*0aec*/ 	.word	0x0001d340


	//   ....[142]....
        /*0af0*/ 	.word	0x0001d3c0


	//   ....[143]....
        /*0af4*/ 	.word	0x0001d440


	//   ....[144]....
        /*0af8*/ 	.word	0x0001d4b0


	//   ....[145]....
        /*0afc*/ 	.word	0x0001d530


	//   ....[146]....
        /*0b00*/ 	.word	0x0001d5b0


	//   ....[147]....
        /*0b04*/ 	.word	0x0001d630


	//   ....[148]....
        /*0b08*/ 	.word	0x0001d6a0


	//   ....[149]....
        /*0b0c*/ 	.word	0x0001db70


	//   ....[150]....
        /*0b10*/ 	.word	0x0001db90


	//   ....[151]....
        /*0b14*/ 	.word	0x0001dbb0


	//   ....[152]....
        /*0b18*/ 	.word	0x0001dbc0


	//   ....[153]....
        /*0b1c*/ 	.word	0x0001de70


	//   ....[154]....
        /*0b20*/ 	.word	0x0001de80


	//   ....[155]....
        /*0b24*/ 	.word	0x0001de90


	//   ....[156]....
        /*0b28*/ 	.word	0x0001dea0


	//   ....[157]....
        /*0b2c*/ 	.word	0x0001e130


	//   ....[158]....
        /*0b30*/ 	.word	0x0001e150


	//   ....[159]....
        /*0b34*/ 	.word	0x0001e170


	//   ....[160]....
        /*0b38*/ 	.word	0x0001e180


	//   ....[161]....
        /*0b3c*/ 	.word	0x0001e430


	//   ....[162]....
        /*0b40*/ 	.word	0x0001e440


	//   ....[163]....
        /*0b44*/ 	.word	0x0001e450


	//   ....[164]....
        /*0b48*/ 	.word	0x0001e460


	//   ....[165]....
        /*0b4c*/ 	.word	0x0001e6f0


	//   ....[166]....
        /*0b50*/ 	.word	0x0001e710


	//   ....[167]....
        /*0b54*/ 	.word	0x0001e730


	//   ....[168]....
        /*0b58*/ 	.word	0x0001e740


	//   ....[169]....
        /*0b5c*/ 	.word	0x0001ea00


	//   ....[170]....
        /*0b60*/ 	.word	0x0001ea20


	//   ....[171]....
        /*0b64*/ 	.word	0x0001ea40


	//   ....[172]....
        /*0b68*/ 	.word	0x0001ea50


	//   ....[173]....
        /*0b6c*/ 	.word	0x0001ecf0


	//   ....[174]....
        /*0b70*/ 	.word	0x0001ed50


	//   ....[175]....
        /*0b74*/ 	.word	0x0001ed60


	//   ....[176]....
        /*0b78*/ 	.word	0x0001ed70


	//   ....[177]....
        /*0b7c*/ 	.word	0x0001f030


	//   ....[178]....
        /*0b80*/ 	.word	0x0001f090


	//   ....[179]....
        /*0b84*/ 	.word	0x0001f0a0


	//   ....[180]....
        /*0b88*/ 	.word	0x0001f0b0


	//   ....[181]....
        /*0b8c*/ 	.word	0x00022ab0


	//   ....[182]....
        /*0b90*/ 	.word	0x00022ad0


	//   ....[183]....
        /*0b94*/ 	.word	0x00022af0


	//   ....[184]....
        /*0b98*/ 	.word	0x00022b00


	//   ....[185]....
        /*0b9c*/ 	.word	0x00022d10


	//   ....[186]....
        /*0ba0*/ 	.word	0x00022d20


	//   ....[187]....
        /*0ba4*/ 	.word	0x00022d30


	//   ....[188]....
        /*0ba8*/ 	.word	0x00022d40


	//   ....[189]....
        /*0bac*/ 	.word	0x00022f70


	//   ....[190]....
        /*0bb0*/ 	.word	0x00022f90


	//   ....[191]....
        /*0bb4*/ 	.word	0x00022fb0


	//   ....[192]....
        /*0bb8*/ 	.word	0x00022fc0


	//   ....[193]....
        /*0bbc*/ 	.word	0x000231a0


	//   ....[194]....
        /*0bc0*/ 	.word	0x000231b0


	//   ....[195]....
        /*0bc4*/ 	.word	0x000231c0


	//   ....[196]....
        /*0bc8*/ 	.word	0x000231d0


	//   ....[197]....
        /*0bcc*/ 	.word	0x00023400


	//   ....[198]....
        /*0bd0*/ 	.word	0x00023420


	//   ....[199]....
        /*0bd4*/ 	.word	0x00023440


	//   ....[200]....
        /*0bd8*/ 	.word	0x00023450


	//   ....[201]....
        /*0bdc*/ 	.word	0x00023630


	//   ....[202]....
        /*0be0*/ 	.word	0x00023640


	//   ....[203]....
        /*0be4*/ 	.word	0x00023650


	//   ....[204]....
        /*0be8*/ 	.word	0x00023660


	//   ....[205]....
        /*0bec*/ 	.word	0x00023890


	//   ....[206]....
        /*0bf0*/ 	.word	0x000238b0


	//   ....[207]....
        /*0bf4*/ 	.word	0x000238d0


	//   ....[208]....
        /*0bf8*/ 	.word	0x000238e0


	//   ....[209]....
        /*0bfc*/ 	.word	0x00023b20


	//   ....[210]....
        /*0c00*/ 	.word	0x00023b30


	//   ....[211]....
        /*0c04*/ 	.word	0x00023b40


	//   ....[212]....
        /*0c08*/ 	.word	0x00023b50


	//   ....[213]....
        /*0c0c*/ 	.word	0x00027900


	//   ....[214]....
        /*0c10*/ 	.word	0x00027980


	//   ....[215]....
        /*0c14*/ 	.word	0x00027a00


	//   ....[216]....
        /*0c18*/ 	.word	0x00027a70


	//   ....[217]....
        /*0c1c*/ 	.word	0x00027af0


	//   ....[218]....
        /*0c20*/ 	.word	0x00027b60


	//   ....[219]....
        /*0c24*/ 	.word	0x00027be0


	//   ....[220]....
        /*0c28*/ 	.word	0x00027c50


	//   ....[221]....
        /*0c2c*/ 	.word	0x00027cd0


	//   ....[222]....
        /*0c30*/ 	.word	0x00027d50


	//   ....[223]....
        /*0c34*/ 	.word	0x00027dd0


	//   ....[224]....
        /*0c38*/ 	.word	0x00027e40


	//   ....[225]....
        /*0c3c*/ 	.word	0x00027ec0


	//   ....[226]....
        /*0c40*/ 	.word	0x00027f30


	//   ....[227]....
        /*0c44*/ 	.word	0x00027fb0


	//   ....[228]....
        /*0c48*/ 	.word	0x00028020


	//   ....[229]....
        /*0c4c*/ 	.word	0x000280a0


	//   ....[230]....
        /*0c50*/ 	.word	0x00028120


	//   ....[231]....
        /*0c54*/ 	.word	0x000281a0


	//   ....[232]....
        /*0c58*/ 	.word	0x00028210


	//   ....[233]....
        /*0c5c*/ 	.word	0x00028290


	//   ....[234]....
        /*0c60*/ 	.word	0x00028310


	//   ....[235]....
        /*0c64*/ 	.word	0x00028390


	//   ....[236]....
        /*0c68*/ 	.word	0x00028400


	//   ....[237]....
        /*0c6c*/ 	.word	0x00028480


	//   ....[238]....
        /*0c70*/ 	.word	0x00028500


	//   ....[239]....
        /*0c74*/ 	.word	0x00028570


	//   ....[240]....
        /*0c78*/ 	.word	0x000285e0


	//   ....[241]....
        /*0c7c*/ 	.word	0x00028660


	//   ....[242]....
        /*0c80*/ 	.word	0x000286e0


	//   ....[243]....
        /*0c84*/ 	.word	0x00028750


	//   ....[244]....
        /*0c88*/ 	.word	0x000287c0


	//   ....[245]....
        /*0c8c*/ 	.word	0x00028840


	//   ....[246]....
        /*0c90*/ 	.word	0x000288c0


	//   ....[247]....
        /*0c94*/ 	.word	0x00028940


	//   ....[248]....
        /*0c98*/ 	.word	0x000289b0


	//   ....[249]....
        /*0c9c*/ 	.word	0x00028a30


	//   ....[250]....
        /*0ca0*/ 	.word	0x00028aa0


	//   ....[251]....
        /*0ca4*/ 	.word	0x00028b20


	//   ....[252]....
        /*0ca8*/ 	.word	0x00028b90


	//   ....[253]....
        /*0cac*/ 	.word	0x00028c10


	//   ....[254]....
        /*0cb0*/ 	.word	0x00028c90


	//   ....[255]....
        /*0cb4*/ 	.word	0x00028d10


	//   ....[0]....
        /*0cb8*/ 	.word	0x00028d80


	//   ....[1]....
        /*0cbc*/ 	.word	0x00028e00


	//   ....[2]....
        /*0cc0*/ 	.word	0x00028e70


	//   ....[3]....
        /*0cc4*/ 	.word	0x00028ef0


	//   ....[4]....
        /*0cc8*/ 	.word	0x00028f60


	//   ....[5]....
        /*0ccc*/ 	.word	0x00028fe0


	//   ....[6]....
        /*0cd0*/ 	.word	0x00029060


	//   ....[7]....
        /*0cd4*/ 	.word	0x000290e0


	//   ....[8]....
        /*0cd8*/ 	.word	0x00029150


	//   ....[9]....
        /*0cdc*/ 	.word	0x000291d0


	//   ....[10]....
        /*0ce0*/ 	.word	0x00029240


	//   ....[11]....
        /*0ce4*/ 	.word	0x000292c0


	//   ....[12]....
        /*0ce8*/ 	.word	0x00029330


	//   ....[13]....
        /*0cec*/ 	.word	0x000293b0


	//   ....[14]....
        /*0cf0*/ 	.word	0x00029430


	//   ....[15]....
        /*0cf4*/ 	.word	0x000294b0


	//   ....[16]....
        /*0cf8*/ 	.word	0x00029520


	//   ....[17]....
        /*0cfc*/ 	.word	0x000295a0


	//   ....[18]....
        /*0d00*/ 	.word	0x00029610


	//   ....[19]....
        /*0d04*/ 	.word	0x00029680


	//   ....[20]....
        /*0d08*/ 	.word	0x000296f0


	//----- nvinfo : EIATTR_EXIT_INSTR_OFFSETS
	.align		4
.L_862:
        /*0d0c*/ 	.byte	0x04, 0x1c
        /*0d0e*/ 	.short	(.L_864 - .L_863)


	//   ....[0]....
.L_863:
        /*0d10*/ 	.word	0x00000350


	//   ....[1]....
        /*0d14*/ 	.word	0x0001b3f0


	//   ....[2]....
        /*0d18*/ 	.word	0x0001b450


	//   ....[3]....
        /*0d1c*/ 	.word	0x0001b4b0


	//   ....[4]....
        /*0d20*/ 	.word	0x0001c3d0


	//   ....[5]....
        /*0d24*/ 	.word	0x0001c420


	//   ....[6]....
        /*0d28*/ 	.word	0x0001c480


	//----- nvinfo : EIATTR_CTAIDZ_USED
	.align		4
.L_864:
        /*0d2c*/ 	.byte	0x01, 0x04
	.zero		2


	//----- nvinfo : EIATTR_MAX_THREADS
	.align		4
        /*0d30*/ 	.byte	0x04, 0x05
        /*0d32*/ 	.short	(.L_866 - .L_865)
.L_865:
        /*0d34*/ 	.word	0x00000080
        /*0d38*/ 	.word	0x00000001
        /*0d3c*/ 	.word	0x00000001


	//----- nvinfo : EIATTR_CRS_STACK_SIZE
	.align		4
.L_866:
        /*0d40*/ 	.byte	0x04, 0x1e
        /*0d42*/ 	.short	(.L_868 - .L_867)
.L_867:
        /*0d44*/ 	.word	0x00000000
.L_868:


//--------------------- .nv.info._ZN7cutlass13device_kernelIN5flash19enable_sm80_to_sm89INS1_16FlashAttnFwdSm80INS1_25CollectiveMainloopFwdSm80ILi4ELi1ELb0EN4cute5tupleIJNS5_1CILi128EEENS7_ILi64EEES8_EEELi128ENS_10bfloat16_tEfNS_4arch4Sm80ELb1ELb0ELb0ELb0ELb0ELb0ELb1ELb0EEENS1_21CollectiveEpilogueFwdINS6_IJS8_S8_S9_EEENS6_IJNS7_ILi1EEESH_SH_EEESB_SD_Li128ELb0ELb1ELb0ELb0EEENS1_30DynamicPersistentTileSchedulerILi128ELi128ELb0ELb1ELb0EEEEEEEEEvNT_6ParamsE --------------------------
	.section	.nv.info._ZN7cutlass13device_kernelIN5flash19enable_sm80_to_sm89INS1_16FlashAttnFwdSm80INS1_25CollectiveMainloopFwdSm80ILi4ELi1ELb0EN4cute5tupleIJNS5_1CILi128EEENS7_ILi64EEES8_EEELi128ENS_10bfloat16_tEfNS_4arch4Sm80ELb1ELb0ELb0ELb0ELb0ELb0ELb1ELb0EEENS1_21CollectiveEpilogueFwdINS6_IJS8_S8_S9_EEENS6_IJNS7_ILi1EEESH_SH_EEESB_SD_Li128ELb0ELb1ELb0ELb0EEENS1_30DynamicPersistentTileSchedulerILi128ELi128ELb0ELb1ELb0EEEEEEEEEvNT_6ParamsE,"",@"SHT_CUDA_INFO"
	.sectionflags	@""
	.align	4


	//----- nvinfo : EIATTR_CUDA_API_VERSION
	.align		4
        /*0000*/ 	.byte	0x04, 0x37
        /*0002*/ 	.short	(.L_870 - .L_869)
.L_869:
        /*0004*/ 	.word	0x00000082


	//----- nvinfo : EIATTR_SW2861232_WAR
	.align		4
.L_870:
        /*0008*/ 	.byte	0x01, 0x35
	.zero		2


	//----- nvinfo : EIATTR_PARAM_CBANK
	.align		4
        /*000c*/ 	.byte	0x04, 0x0a
        /*000e*/ 	.short	(.L_872 - .L_871)
	.align		4
.L_871:
        /*0010*/ 	.word	index@(.nv.constant0._ZN7cutlass13device_kernelIN5flash19enable_sm80_to_sm89INS1_16FlashAttnFwdSm80INS1_25CollectiveMainloopFwdSm80ILi4ELi1ELb0EN4cute5tupleIJNS5_1CILi128EEENS7_ILi64EEES8_EEELi128ENS_10bfloat16_tEfNS_4arch4Sm80ELb1ELb0ELb0ELb0ELb0ELb0ELb1ELb0EEENS1_21CollectiveEpilogueFwdINS6_IJS8_S8_S9_EEENS6_IJNS7_ILi1EEESH_SH_EEESB_SD_Li128ELb0ELb1ELb0ELb0EEENS1_30DynamicPersistentTileSchedulerILi128ELi128ELb0ELb1ELb0EEEEEEEEEvNT_6ParamsE)
        /*0014*/ 	.short	0x0160
        /*0016*/ 	.short	0x0428


	//----- nvinfo : EIATTR_CBANK_PARAM_SIZE
	.align		4
.L_872:
        /*0018*/ 	.byte	0x03, 0x19
        /*001a*/ 	.short	0x0428


	//----- nvinfo : EIATTR_KPARAM_INFO
	.align		4
        /*001c*/ 	.byte	0x04, 0x17
        /*001e*/ 	.short	(.L_874 - .L_873)
.L_873:
        /*0020*/ 	.word	0x00000000
        /*0024*/ 	.short	0x0000
        /*0026*/ 	.short	0x0000
        /*0028*/ 	.byte	0x00, 0xf0, 0xa1, 0x10


	//----- nvinfo : EIATTR_MAXREG_COUNT
	.align		4
.L_874:
        /*002c*/ 	.byte	0x03, 0x1b
        /*002e*/ 	.short	0x00ff


	//----- nvinfo : EIATTR_NUM_BARRIERS
	.align		4
        /*0030*/ 	.byte	0x02, 0x4c
        /*0032*/ 	.byte	0x06
	.zero		1


	//----- nvinfo : EIATTR_ANNOTATIONS
	.align		4
        /*0034*/ 	.byte	0x04, 0x55
        /*0036*/ 	.short	(.L_876 - .L_875)


	//   ....[0]....
.L_875:
        /* <DEDUP_REMOVED lines=101> */


	//----- nvinfo : EIATTR_MERCURY_ISA_VERSION
	.align		4
.L_876:
        /*0678*/ 	.byte	0x03, 0x5f
        /*067a*/ 	.short	0x0000


	//----- nvinfo : EIATTR_INT_WARP_WIDE_INSTR_OFFSETS
	.align		4
        /*067c*/ 	.byte	0x04, 0x31
        /*067e*/ 	.short	(.L_878 - .L_877)


	//   ....[0]....
.L_877:
        /*0680*/ 	.word	0x0000f9f0


	//   ....[1]....
        /*0684*/ 	.word	0x0000fa70


	//----- nvinfo : EIATTR_COOP_GROUP_MASK_REGIDS
	.align		4
.L_878:
        /*0688*/ 	.byte	0x04, 0x29
        /*068a*/ 	.short	(.L_880 - .L_879)


	//   ....[0]....
.L_879:
        /*068c*/ 	.word	0xffffffff


	//   ....[1]....
        /*0690*/ 	.word	0xffffffff


	//   ....[2]....
        /*0694*/ 	.word	0xffffffff


	//   ....[3]....
        /*0698*/ 	.word	0xffffffff


	//   ....[4]....
        /*069c*/ 	.word	0xffffffff


	//   ....[5]....
        /*06a0*/ 	.word	0xffffffff


	//   ....[6]....
        /*06a4*/ 	.word	0xffffffff


	//   ....[7]....
        /*06a8*/ 	.word	0xffffffff


	//   ....[8]....
        /*06ac*/ 	.word	0xffffffff


	//   ....[9]....
        /*06b0*/ 	.word	0xffffffff


	//   ....[10]....
        /*06b4*/ 	.word	0xffffffff


	//   ....[11]....
        /*06b8*/ 	.word	0xffffffff


	//   ....[12]....
        /*06bc*/ 	.word	0xffffffff


	//   ....[13]....
        /*06c0*/ 	.word	0xffffffff


	//   ....[14]....
        /*06c4*/ 	.word	0xffffffff


	//   ....[15]....
        /*06c8*/ 	.word	0xffffffff


	//   ....[16]....
        /*06cc*/ 	.word	0xffffffff


	//   ....[17]....
        /*06d0*/ 	.word	0xffffffff


	//   ....[18]....
        /*06d4*/ 	.word	0xffffffff


	//   ....[19]....
        /*06d8*/ 	.word	0xffffffff


	//   ....[20]....
        /*06dc*/ 	.word	0xffffffff


	//   ....[21]....
        /*06e0*/ 	.word	0xffffffff


	//   ....[22]....
        /*06e4*/ 	.word	0xffffffff


	//   ....[23]....
        /*06e8*/ 	.word	0xffffffff


	//   ....[24]....
        /*06ec*/ 	.word	0xffffffff


	//   ....[25]....
        /*06f0*/ 	.word	0xffffffff


	//   ....[26]....
        /*06f4*/ 	.word	0xffffffff


	//   ....[27]....
        /*06f8*/ 	.word	0xffffffff


	//   ....[28]....
        /*06fc*/ 	.word	0xffffffff


	//   ....[29]....
        /*0700*/ 	.word	0xffffffff


	//   ....[30]....
        /*0704*/ 	.word	0xffffffff


	//   ....[31]....
        /*0708*/ 	.word	0xffffffff


	//   ....[32]....
        /*070c*/ 	.word	0xffffffff


	//   ....[33]....
        /*0710*/ 	.word	0xffffffff


	//   ....[34]....
        /*0714*/ 	.word	0xffffffff


	//   ....[35]....
        /*0718*/ 	.word	0xffffffff


	//   ....[36]....
        /*071c*/ 	.word	0xffffffff


	//   ....[37]....
        /*0720*/ 	.word	0xffffffff


	//   ....[38]....
        /*0724*/ 	.word	0xffffffff


	//   ....[39]....
        /*0728*/ 	.word	0xffffffff


	//   ....[40]....
        /*072c*/ 	.word	0xffffffff


	//   ....[41]....
        /*0730*/ 	.word	0xffffffff


	//   ....[42]....
        /*0734*/ 	.word	0xffffffff


	//   ....[43]....
        /*0738*/ 	.word	0xffffffff


	//   ....[44]....
        /*073c*/ 	.word	0xffffffff


	//   ....[45]....
        /*0740*/ 	.word	0xffffffff


	//   ....[46]....
        /*0744*/ 	.word	0xffffffff


	//   ....[47]....
        /*0748*/ 	.word	0xffffffff


	//   ....[48]....
        /*074c*/ 	.word	0xffffffff


	//   ....[49]....
        /*0750*/ 	.word	0xffffffff


	//   ....[50]....
        /*0754*/ 	.word	0xffffffff


	//   ....[51]....
        /*0758*/ 	.word	0xffffffff


	//   ....[52]....
        /*075c*/ 	.word	0xffffffff


	//   ....[53]....
        /*0760*/ 	.word	0xffffffff


	//   ....[54]....
        /*0764*/ 	.word	0xffffffff


	//   ....[55]....
        /*0768*/ 	.word	0xffffffff


	//   ....[56]....
        /*076c*/ 	.word	0xffffffff


	//   ....[57]....
        /*0770*/ 	.word	0xffffffff


	//   ....[58]....
        /*0774*/ 	.word	0xffffffff


	//   ....[59]....
        /*0778*/ 	.word	0xffffffff


	//   ....[60]....
        /*077c*/ 	.word	0xffffffff


	//   ....[61]....
        /*0780*/ 	.word	0xffffffff


	//   ....[62]....
        /*0784*/ 	.word	0xffffffff


	//   ....[63]....
        /*0788*/ 	.word	0xffffffff


	//   ....[64]....
        /*078c*/ 	.word	0xffffffff


	//   ....[65]....
        /*0790*/ 	.word	0xffffffff


	//   ....[66]....
        /*0794*/ 	.word	0xffffffff


	//   ....[67]....
        /*0798*/ 	.word	0xffffffff


	//   ....[68]....
        /*079c*/ 	.word	0xffffffff


	//   ....[69]....
        /*07a0*/ 	.word	0xffffffff


	//   ....[70]....
        /*07a4*/ 	.word	0xffffffff


	//   ....[71]....
        /*07a8*/ 	.word	0xffffffff


	//   ....[72]....
        /*07ac*/ 	.word	0xffffffff


	//   ....[73]....
        /*07b0*/ 	.word	0xffffffff


	//   ....[74]....
        /*07b4*/ 	.word	0xffffffff


	//   ....[75]....
        /*07b8*/ 	.word	0xffffffff


	//   ....[76]....
        /*07bc*/ 	.word	0xffffffff


	//   ....[77]....
        /*07c0*/ 	.word	0xffffffff


	//   ....[78]....
        /*07c4*/ 	.word	0xffffffff


	//   ....[79]....
        /*07c8*/ 	.word	0xffffffff


	//   ....[80]....
        /*07cc*/ 	.word	0xffffffff


	//   ....[81]....
        /*07d0*/ 	.word	0xffffffff


	//   ....[82]....
        /*07d4*/ 	.word	0xffffffff


	//   ....[83]....
        /*07d8*/ 	.word	0xffffffff


	//   ....[84]....
        /*07dc*/ 	.word	0xffffffff


	//   ....[85]....
        /*07e0*/ 	.word	0xffffffff


	//   ....[86]....
        /*07e4*/ 	.word	0xffffffff


	//   ....[87]....
        /*07e8*/ 	.word	0xffffffff


	//   ....[88]....
        /*07ec*/ 	.word	0xffffffff


	//   ....[89]....
        /*07f0*/ 	.word	0xffffffff


	//   ....[90]....
        /*07f4*/ 	.word	0xffffffff


	//   ....[91]....
        /*07f8*/ 	.word	0xffffffff


	//   ....[92]....
        /*07fc*/ 	.word	0xffffffff


	//   ....[93]....
        /*0800*/ 	.word	0xffffffff


	//   ....[94]....
        /*0804*/ 	.word	0xffffffff


	//   ....[95]....
        /*0808*/ 	.word	0xffffffff


	//   ....[96]....
        /*080c*/ 	.word	0xffffffff


	//   ....[97]....
        /*0810*/ 	.word	0xffffffff


	//   ....[98]....
        /*0814*/ 	.word	0xffffffff


	//   ....[99]....
        /*0818*/ 	.word	0xffffffff


	//   ....[100]....
        /*081c*/ 	.word	0xffffffff


	//   ....[101]....
        /*0820*/ 	.word	0xffffffff


	//   ....[102]....
        /*0824*/ 	.word	0xffffffff


	//   ....[103]....
        /*0828*/ 	.word	0xffffffff


	//   ....[104]....
        /*082c*/ 	.word	0xffffffff


	//   ....[105]....
        /*0830*/ 	.word	0xffffffff


	//   ....[106]....
        /*0834*/ 	.word	0xffffffff


	//   ....[107]....
        /*0838*/ 	.word	0xffffffff


	//   ....[108]....
        /*083c*/ 	.word	0xffffffff


	//   ....[109]....
        /*0840*/ 	.word	0xffffffff


	//   ....[110]....
        /*0844*/ 	.word	0xffffffff


	//   ....[111]....
        /*0848*/ 	.word	0xffffffff


	//   ....[112]....
        /*084c*/ 	.word	0xffffffff


	//   ....[113]....
        /*0850*/ 	.word	0xffffffff


	//   ....[114]....
        /*0854*/ 	.word	0xffffffff


	//   ....[115]....
        /*0858*/ 	.word	0xffffffff


	//   ....[116]....
        /*085c*/ 	.word	0xffffffff


	//   ....[117]....
        /*0860*/ 	.word	0xffffffff


	//   ....[118]....
        /*0864*/ 	.word	0xffffffff


	//   ....[119]....
        /*0868*/ 	.word	0xffffffff


	//   ....[120]....
        /*086c*/ 	.word	0xffffffff


	//   ....[121]....
        /*0870*/ 	.word	0xffffffff


	//   ....[122]....
        /*0874*/ 	.word	0xffffffff


	//   ....[123]....
        /*0878*/ 	.word	0xffffffff


	//   ....[124]....
        /*087c*/ 	.word	0xffffffff


	//   ....[125]....
        /*0880*/ 	.word	0xffffffff


	//   ....[126]....
        /*0884*/ 	.word	0xffffffff


	//   ....[127]....
        /*0888*/ 	.word	0xffffffff


	//   ....[128]....
        /*088c*/ 	.word	0xffffffff


	//   ....[129]....
        /*0890*/ 	.word	0xffffffff


	//   ....[130]....
        /*0894*/ 	.word	0xffffffff


	//   ....[131]....
        /*0898*/ 	.word	0xffffffff


	//   ....[132]....
        /*089c*/ 	.word	0xffffffff


	//   ....[133]....
        /*08a0*/ 	.word	0xffffffff


	//   ....[134]....
        /*08a4*/ 	.word	0xffffffff


	//   ....[135]....
        /*08a8*/ 	.word	0xffffffff


	//   ....[136]....
        /*08ac*/ 	.word	0xffffffff


	//   ....[137]....
        /*08b0*/ 	.word	0xffffffff


	//   ....[138]....
        /*08b4*/ 	.word	0xffffffff


	//   ....[139]....
        /*08b8*/ 	.word	0xffffffff


	//----- nvinfo : EIATTR_COOP_GROUP_INSTR_OFFSETS
	.align		4
.L_880:
        /*08bc*/ 	.byte	0x04, 0x28
        /*08be*/ 	.short	(.L_882 - .L_881)


	//   ....[0]....
.L_881:
        /*08c0*/ 	.word	0x00000050


	//   ....[1]....
        /*08c4*/ 	.word	0x00001840


	//   ....[2]....
        /*08c8*/ 	.word	0x00001860


	//   ....[3]....
        /*08cc*/ 	.word	0x000019a0


	//   ....[4]....
        /*08d0*/ 	.word	0x000019b0


	//   ....[5]....
        /*08d4*/ 	.word	0x00001ae0


	//   ....[6]....
        /*08d8*/ 	.word	0x00001b00


	//   ....[7]....
        /*08dc*/ 	.word	0x00001c30


	//   ....[8]....
        /*08e0*/ 	.word	0x00001c40


	//   ....[9]....
        /*08e4*/ 	.word	0x00001d70


	//   ....[10]....
        /*08e8*/ 	.word	0x00001d90


	//   ....[11]....
        /*08ec*/ 	.word	0x00001ec0


	//   ....[12]....
        /*08f0*/ 	.word	0x00001ed0


	//   ....[13]....
        /*08f4*/ 	.word	0x00002000


	//   ....[14]....
        /*08f8*/ 	.word	0x00002020


	//   ....[15]....
        /*08fc*/ 	.word	0x00002150


	//   ....[16]....
        /*0900*/ 	.word	0x00002160


	//   ....[17]....
        /*0904*/ 	.word	0x00003720


	//   ....[18]....
        /*0908*/ 	.word	0x00003730


	//   ....[19]....
        /*090c*/ 	.word	0x00003740


	//   ....[20]....
        /*0910*/ 	.word	0x00003750


	//   ....[21]....
        /*0914*/ 	.word	0x00003bf0


	//   ....[22]....
        /*0918*/ 	.word	0x00003d70


	//   ....[23]....
        /*091c*/ 	.word	0x00003f70


	//   ....[24]....
        /*0920*/ 	.word	0x00004340


	//   ....[25]....
        /*0924*/ 	.word	0x000043e0


	//   ....[26]....
        /*0928*/ 	.word	0x00004650


	//   ....[27]....
        /*092c*/ 	.word	0x00004670


	//   ....[28]....
        /*0930*/ 	.word	0x00004720


	//   ....[29]....
        /*0934*/ 	.word	0x00006e20


	//   ....[30]....
        /*0938*/ 	.word	0x00006e30


	//   ....[31]....
        /*093c*/ 	.word	0x00006e40


	//   ....[32]....
        /*0940*/ 	.word	0x00006e60


	//   ....[33]....
        /*0944*/ 	.word	0x00008200


	//   ....[34]....
        /*0948*/ 	.word	0x00008260


	//   ....[35]....
        /*094c*/ 	.word	0x00008290


	//   ....[36]....
        /*0950*/ 	.word	0x000082b0


	//   ....[37]....
        /*0954*/ 	.word	0x000082f0


	//   ....[38]....
        /*0958*/ 	.word	0x00008340


	//   ....[39]....
        /*095c*/ 	.word	0x00008380


	//   ....[40]....
        /*0960*/ 	.word	0x000083a0


	//   ....[41]....
        /*0964*/ 	.word	0x0000c470


	//   ....[42]....
        /*0968*/ 	.word	0x0000c4c0


	//   ....[43]....
        /*096c*/ 	.word	0x0000c540


	//   ....[44]....
        /*0970*/ 	.word	0x0000c5a0


	//   ....[45]....
        /*0974*/ 	.word	0x0000c5d0


	//   ....[46]....
        /*0978*/ 	.word	0x0000c690


	//   ....[47]....
        /*097c*/ 	.word	0x0000cb80


	//   ....[48]....
        /*0980*/ 	.word	0x0000ccb0


	//   ....[49]....
        /*0984*/ 	.word	0x0000edf0


	//   ....[50]....
        /*0988*/ 	.word	0x0000ee60


	//   ....[51]....
        /*098c*/ 	.word	0x0000ee70


	//   ....[52]....
        /*0990*/ 	.word	0x0000ee80


	//   ....[53]....
        /*0994*/ 	.word	0x0000eeb0


	//   ....[54]....
        /*0998*/ 	.word	0x0000eed0


	//   ....[55]....
        /*099c*/ 	.word	0x0000eee0


	//   ....[56]....
        /*09a0*/ 	.word	0x0000eef0


	//   ....[57]....
        /*09a4*/ 	.word	0x00010440


	//   ....[58]....
        /*09a8*/ 	.word	0x00010860


	//   ....[59]....
        /*09ac*/ 	.word	0x00010880


	//   ....[60]....
        /*09b0*/ 	.word	0x000108a0


	//   ....[61]....
        /*09b4*/ 	.word	0x000108b0


	//   ....[62]....
        /*09b8*/ 	.word	0x000108c0


	//   ....[63]....
        /*09bc*/ 	.word	0x000108d0


	//   ....[64]....
        /*09c0*/ 	.word	0x000108e0


	//   ....[65]....
        /*09c4*/ 	.word	0x000108f0


	//   ....[66]....
        /*09c8*/ 	.word	0x00010b80


	//   ....[67]....
        /*09cc*/ 	.word	0x00010b90


	//   ....[68]....
        /*09d0*/ 	.word	0x00010c70


	//   ....[69]....
        /*09d4*/ 	.word	0x00010ca0


	//   ....[70]....
        /*09d8*/ 	.word	0x00010d60


	//   ....[71]....
        /*09dc*/ 	.word	0x00010d90


	//   ....[72]....
        /*09e0*/ 	.word	0x00010e50


	//   ....[73]....
        /*09e4*/ 	.word	0x00010e80


	//   ....[74]....
        /*09e8*/ 	.word	0x00010f40


	//   ....[75]....
        /*09ec*/ 	.word	0x00010f70


	//   ....[76]....
        /*09f0*/ 	.word	0x00011030


	//   ....[77]....
        /*09f4*/ 	.word	0x00011060


	//   ....[78]....
        /*09f8*/ 	.word	0x00011120


	//   ....[79]....
        /*09fc*/ 	.word	0x00011150


	//   ....[80]....
        /*0a00*/ 	.word	0x00011210


	//   ....[81]....
        /*0a04*/ 	.word	0x00011230


	//   ....[82]....
        /*0a08*/ 	.word	0x000117a0


	//   ....[83]....
        /*0a0c*/ 	.word	0x000117c0


	//   ....[84]....
        /*0a10*/ 	.word	0x000118f0


	//   ....[85]....
        /*0a14*/ 	.word	0x00011900


	//   ....[86]....
        /*0a18*/ 	.word	0x00011a20


	//   ....[87]....
        /*0a1c*/ 	.word	0x00011a40


	//   ....[88]....
        /*0a20*/ 	.word	0x00011b60


	//   ....[89]....
        /*0a24*/ 	.word	0x00011b70


	//   ....[90]....
        /*0a28*/ 	.word	0x00011c90


	//   ....[91]....
        /*0a2c*/ 	.word	0x00011cb0


	//   ....[92]....
        /*0a30*/ 	.word	0x00011dd0


	//   ....[93]....
        /*0a34*/ 	.word	0x00011de0


	//   ....[94]....
        /*0a38*/ 	.word	0x00011f00


	//   ....[95]....
        /*0a3c*/ 	.word	0x00011f20


	//   ....[96]....
        /*0a40*/ 	.word	0x00012040


	//   ....[97]....
        /*0a44*/ 	.word	0x00012050


	//   ....[98]....
        /*0a48*/ 	.word	0x000121e0


	//   ....[99]....
        /*0a4c*/ 	.word	0x000122d0


	//   ....[100]....
        /*0a50*/ 	.word	0x00012340


	//   ....[101]....
        /*0a54*/ 	.word	0x000123a0


	//   ....[102]....
        /*0a58*/ 	.word	0x00012400


	//   ....[103]....
        /*0a5c*/ 	.word	0x00012460


	//   ....[104]....
        /*0a60*/ 	.word	0x000124d0


	//   ....[105]....
        /*0a64*/ 	.word	0x00012530


	//   ....[106]....
        /*0a68*/ 	.word	0x00012590


	//   ....[107]....
        /*0a6c*/ 	.word	0x000125f0


	//   ....[108]....
        /*0a70*/ 	.word	0x00012660


	//   ....[109]....
        /*0a74*/ 	.word	0x000126c0


	//   ....[110]....
        /*0a78*/ 	.word	0x00012720


	//   ....[111]....
        /*0a7c*/ 	.word	0x00012780


	//   ....[112]....
        /*0a80*/ 	.word	0x000127f0


	//   ....[113]....
        /*0a84*/ 	.word	0x00012850


	//   ....[114]....
        /*0a88*/ 	.word	0x000128b0


	//   ....[115]....
        /*0a8c*/ 	.word	0x00012910


	//   ....[116]....
        /*0a90*/ 	.word	0x00012970


	//   ....[117]....
        /*0a94*/ 	.word	0x000129c0


	//   ....[118]....
        /*0a98*/ 	.word	0x00012a20


	//   ....[119]....
        /*0a9c*/ 	.word	0x00012a70


	//   ....[120]....
        /*0aa0*/ 	.word	0x00012ad0


	//   ....[121]....
        /*0aa4*/ 	.word	0x00012b20


	//   ....[122]....
        /*0aa8*/ 	.word	0x00012b80


	//   ....[123]....
        /*0aac*/ 	.word	0x00012be0


	//   ....[124]....
        /*0ab0*/ 	.word	0x00012c50


	//   ....[125]....
        /*0ab4*/ 	.word	0x00012cb0


	//   ....[126]....
        /*0ab8*/ 	.word	0x00012d10


	//   ....[127]....
        /*0abc*/ 	.word	0x00012d70


	//   ....[128]....
        /*0ac0*/ 	.word	0x00012de0


	//   ....[129]....
        /*0ac4*/ 	.word	0x00012e40


	//   ....[130]....
        /*0ac8*/ 	.word	0x00012ea0


	//   ....[131]....
        /*0acc*/ 	.word	0x00012f00


	//   ....[132]....
        /*0ad0*/ 	.word	0x00012f70


	//   ....[133]....
        /*0ad4*/ 	.word	0x00012fd0


	//   ....[134]....
        /*0ad8*/ 	.word	0x00013030


	//   ....[135]....
        /*0adc*/ 	.word	0x00013090


	//   ....[136]....
        /*0ae0*/ 	.word	0x00013100


	//   ....[137]....
        /*0ae4*/ 	.word	0x00013160


	//   ....[138]....
        /*0ae8*/ 	.word	0x000131c0


	//   ....[139]....
        /*0aec*/ 	.word	0x00013230


	//----- nvinfo : EIATTR_EXIT_INSTR_OFFSETS
	.align		4
.L_882:
        /*0af0*/ 	.byte	0x04, 0x1c
        /*0af2*/ 	.short	(.L_884 - .L_883)


	//   ....[0]....
.L_883:
        /*0af4*/ 	.word	0x000000a0


	//   ....[1]....
        /*0af8*/ 	.word	0x00012280


	//----- nvinfo : EIATTR_MAX_THREADS
	.align		4
.L_884:
        /*0afc*/ 	.byte	0x04, 0x05
        /*0afe*/ 	.short	(.L_886 - .L_885)
.L_885:
        /*0b00*/ 	.word	0x00000080
        /*0b04*/ 	.word	0x00000001
        /*0b08*/ 	.word	0x00000001


	//----- nvinfo : EIATTR_CRS_STACK_SIZE
	.align		4
.L_886:
        /*0b0c*/ 	.byte	0x04, 0x1e
        /*0b0e*/ 	.short	(.L_888 - .L_887)
.L_887:
        /*0b10*/ 	.word	0x00000000
.L_888:


//--------------------- .nv.info._ZN7cutlass13device_kernelIN5flash19enable_sm80_to_sm89INS1_16FlashAttnFwdSm80INS1_25CollectiveMainloopFwdSm80ILi4ELi1ELb0EN4cute5tupleIJNS5_1CILi128EEENS7_ILi64EEES8_EEELi128ENS_10bfloat16_tEfNS_4arch4Sm80ELb1ELb0ELb0ELb1ELb0ELb0ELb1ELb0EEENS1_21CollectiveEpilogueFwdINS6_IJS8_S8_S9_EEENS6_IJNS7_ILi1EEESH_SH_EEESB_SD_Li128ELb1ELb1ELb0ELb0EEENS1_19SingleTileSchedulerILb1ELb0ELb1ELi128EEEEEEEEEvNT_6ParamsE --------------------------
	.section	.nv.info._ZN7cutlass13device_kernelIN5flash19enable_sm80_to_sm89INS1_16FlashAttnFwdSm80INS1_25CollectiveMainloopFwdSm80ILi4ELi1ELb0EN4cute5tupleIJNS5_1CILi128EEENS7_ILi64EEES8_EEELi128ENS_10bfloat16_tEfNS_4arch4Sm80ELb1ELb0ELb0ELb1ELb0ELb0ELb1ELb0EEENS1_21CollectiveEpilogueFwdINS6_IJS8_S8_S9_EEENS6_IJNS7_ILi1EEESH_SH_EEESB_SD_Li128ELb1ELb1ELb0ELb0EEENS1_19SingleTileSchedulerILb1ELb0ELb1ELi128EEEEEEEEEvNT_6ParamsE,"",@"SHT_CUDA_INFO"
	.sectionflags	@""
	.align	4


	//----- nvinfo : EIATTR_CUDA_API_VERSION
	.align		4
        /*0000*/ 	.byte	0x04, 0x37
        /*0002*/ 	.short	(.L_890 - .L_889)
.L_889:
        /*0004*/ 	.word	0x00000082


	//----- nvinfo : EIATTR_SW2861232_WAR
	.align		4
.L_890:
        /*0008*/ 	.byte	0x01, 0x35
	.zero		2


	//----- nvinfo : EIATTR_PARAM_CBANK
	.align		4
        /*000c*/ 	.byte	0x04, 0x0a
        /*000e*/ 	.short	(.L_892 - .L_891)
	.align		4
.L_891:
        /*0010*/ 	.word	index@(.nv.constant0._ZN7cutlass13device_kernelIN5flash19enable_sm80_to_sm89INS1_16FlashAttnFwdSm80INS1_25CollectiveMainloopFwdSm80ILi4ELi1ELb0EN4cute5tupleIJNS5_1CILi128EEENS7_ILi64EEES8_EEELi128ENS_10bfloat16_tEfNS_4arch4Sm80ELb1ELb0ELb0ELb1ELb0ELb0ELb1ELb0EEENS1_21CollectiveEpilogueFwdINS6_IJS8_S8_S9_EEENS6_IJNS7_ILi1EEESH_SH_EEESB_SD_Li128ELb1ELb1ELb0ELb0EEENS1_19SingleTileSchedulerILb1ELb0ELb1ELi128EEEEEEEEEvNT_6ParamsE)
        /*0014*/ 	.short	0x0160
        /*0016*/ 	.short	0x0418


	//----- nvinfo : EIATTR_CBANK_PARAM_SIZE
	.align		4
.L_892:
        /*0018*/ 	.byte	0x03, 0x19
        /*001a*/ 	.short	0x0418


	//----- nvinfo : EIATTR_KPARAM_INFO
	.align		4
        /*001c*/ 	.byte	0x04, 0x17
        /*001e*/ 	.short	(.L_894 - .L_893)
.L_893:
        /*0020*/ 	.word	0x00000000
        /*0024*/ 	.short	0x0000
        /*0026*/ 	.short	0x0000
        /*0028*/ 	.byte	0x00, 0xf0, 0x61, 0x10


	//----- nvinfo : EIATTR_MAXREG_COUNT
	.align		4
.L_894:
        /*002c*/ 	.byte	0x03, 0x1b
        /*002e*/ 	.short	0x00ff


	//----- nvinfo : EIATTR_NUM_BARRIERS
	.align		4
        /*0030*/ 	.byte	0x02, 0x4c
        /*0032*/ 	.byte	0x02
	.zero		1


	//----- nvinfo : EIATTR_ANNOTATIONS
	.align		4
        /*0034*/ 	.byte	0x04, 0x55
        /*0036*/ 	.short	(.L_896 - .L_895)


	//   ....[0]....
.L_895:
        /* <DEDUP_REMOVED lines=71> */


	//----- nvinfo : EIATTR_MERCURY_ISA_VERSION
	.align		4
.L_896:
        /*0490*/ 	.byte	0x03, 0x5f
        /*0492*/ 	.short	0x0000


	//----- nvinfo : EIATTR_INT_WARP_WIDE_INSTR_OFFSETS
	.align		4
        /*0494*/ 	.byte	0x04, 0x31
        /*0496*/ 	.short	(.L_898 - .L_897)


	//   ....[0]....
.L_897:
        /*0498*/ 	.word	0x00001e80


	//----- nvinfo : EIATTR_COOP_GROUP_MASK_REGIDS
	.align		4
.L_898:
        /*049c*/ 	.byte	0x04, 0x29
        /*049e*/ 	.short	(.L_900 - .L_899)


	//   ....[0]....
.L_899:
        /*04a0*/ 	.word	0xffffffff


	//   ....[1]....
        /*04a4*/ 	.word	0xffffffff


	//   ....[2]....
        /*04a8*/ 	.word	0xffffffff


	//   ....[3]....
        /*04ac*/ 	.word	0xffffffff


	//   ....[4]....
        /*04b0*/ 	.word	0xffffffff


	//   ....[5]....
        /*04b4*/ 	.word	0xffffffff


	//   ....[6]....
        /*04b8*/ 	.word	0xffffffff


	//   ....[7]....
        /*04bc*/ 	.word	0xffffffff


	//   ....[8]....
        /*04c0*/ 	.word	0xffffffff


	//   ....[9]....
        /*04c4*/ 	.word	0xffffffff


	//   ....[10]....
        /*04c8*/ 	.word	0xffffffff


	//   ....[11]....
        /*04cc*/ 	.word	0xffffffff


	//   ....[12]....
        /*04d0*/ 	.word	0xffffffff


	//   ....[13]....
        /*04d4*/ 	.word	0xffffffff


	//   ....[14]....
        /*04d8*/ 	.word	0xffffffff


	//   ....[15]....
        /*04dc*/ 	.word	0xffffffff


	//   ....[16]....
        /*04e0*/ 	.word	0xffffffff


	//   ....[17]....
        /*04e4*/ 	.word	0xffffffff


	//   ....[18]....
        /*04e8*/ 	.word	0xffffffff


	//   ....[19]....
        /*04ec*/ 	.word	0xffffffff


	//   ....[20]....
        /*04f0*/ 	.word	0xffffffff


	//   ....[21]....
        /*04f4*/ 	.word	0xffffffff


	//   ....[22]....
        /*04f8*/ 	.word	0xffffffff


	//   ....[23]....
        /*04fc*/ 	.word	0xffffffff


	//   ....[24]....
        /*0500*/ 	.word	0xffffffff


	//   ....[25]....
        /*0504*/ 	.word	0xffffffff


	//   ....[26]....
        /*0508*/ 	.word	0xffffffff


	//   ....[27]....
        /*050c*/ 	.word	0xffffffff


	//   ....[28]....
        /*0510*/ 	.word	0xffffffff


	//   ....[29]....
        /*0514*/ 	.word	0xffffffff


	//   ....[30]....
        /*0518*/ 	.word	0xffffffff


	//   ....[31]....
        /*051c*/ 	.word	0xffffffff


	//   ....[32]....
        /*0520*/ 	.word	0xffffffff


	//   ....[33]....
        /*0524*/ 	.word	0xffffffff


	//   ....[34]....
        /*0528*/ 	.word	0xffffffff


	//   ....[35]....
        /*052c*/ 	.word	0xffffffff


	//   ....[36]....
        /*0530*/ 	.word	0xffffffff


	//   ....[37]....
        /*0534*/ 	.word	0xffffffff


	//   ....[38]....
        /*0538*/ 	.word	0xffffffff


	//   ....[39]....
        /*053c*/ 	.word	0xffffffff


	//   ....[40]....
        /*0540*/ 	.word	0xffffffff


	//   ....[41]....
        /*0544*/ 	.word	0xffffffff


	//   ....[42]....
        /*0548*/ 	.word	0xffffffff


	//   ....[43]....
        /*054c*/ 	.word	0xffffffff


	//   ....[44]....
        /*0550*/ 	.word	0xffffffff


	//   ....[45]....
        /*0554*/ 	.word	0xffffffff


	//   ....[46]....
        /*0558*/ 	.word	0xffffffff


	//   ....[47]....
        /*055c*/ 	.word	0xffffffff


	//   ....[48]....
        /*0560*/ 	.word	0xffffffff


	//   ....[49]....
        /*0564*/ 	.word	0xffffffff


	//   ....[50]....
        /*0568*/ 	.word	0xffffffff


	//   ....[51]....
        /*056c*/ 	.word	0xffffffff


	//   ....[52]....
        /*0570*/ 	.word	0xffffffff


	//   ....[53]....
        /*0574*/ 	.word	0xffffffff


	//   ....[54]....
        /*0578*/ 	.word	0xffffffff


	//   ....[55]....
        /*057c*/ 	.word	0xffffffff


	//   ....[56]....
        /*0580*/ 	.word	0xffffffff


	//   ....[57]....
        /*0584*/ 	.word	0xffffffff


	//   ....[58]....
        /*0588*/ 	.word	0xffffffff


	//   ....[59]....
        /*058c*/ 	.word	0xffffffff


	//   ....[60]....
        /*0590*/ 	.word	0xffffffff


	//   ....[61]....
        /*0594*/ 	.word	0xffffffff


	//   ....[62]....
        /*0598*/ 	.word	0xffffffff


	//   ....[63]....
        /*059c*/ 	.word	0xffffffff


	//   ....[64]....
        /*05a0*/ 	.word	0xffffffff


	//   ....[65]....
        /*05a4*/ 	.word	0xffffffff


	//   ....[66]....
        /*05a8*/ 	.word	0xffffffff


	//   ....[67]....
        /*05ac*/ 	.word	0xffffffff


	//   ....[68]....
        /*05b0*/ 	.word	0xffffffff


	//   ....[69]....
        /*05b4*/ 	.word	0xffffffff


	//   ....[70]....
        /*05b8*/ 	.word	0xffffffff


	//   ....[71]....
        /*05bc*/ 	.word	0xffffffff


	//   ....[72]....
        /*05c0*/ 	.word	0xffffffff


	//   ....[73]....
        /*05c4*/ 	.word	0xffffffff


	//   ....[74]....
        /*05c8*/ 	.word	0xffffffff


	//   ....[75]....
        /*05cc*/ 	.word	0xffffffff


	//   ....[76]....
        /*05d0*/ 	.word	0xffffffff


	//   ....[77]....
        /*05d4*/ 	.word	0xffffffff


	//   ....[78]....
        /*05d8*/ 	.word	0xffffffff


	//   ....[79]....
        /*05dc*/ 	.word	0xffffffff


	//   ....[80]....
        /*05e0*/ 	.word	0xffffffff


	//   ....[81]....
        /*05e4*/ 	.word	0xffffffff


	//   ....[82]....
        /*05e8*/ 	.word	0xffffffff


	//   ....[83]....
        /*05ec*/ 	.word	0xffffffff


	//   ....[84]....
        /*05f0*/ 	.word	0xffffffff


	//   ....[85]....
        /*05f4*/ 	.word	0xffffffff


	//   ....[86]....
        /*05f8*/ 	.word	0xffffffff


	//   ....[87]....
        /*05fc*/ 	.word	0xffffffff


	//   ....[88]....
        /*0600*/ 	.word	0xffffffff


	//   ....[89]....
        /*0604*/ 	.word	0xffffffff


	//   ....[90]....
        /*0608*/ 	.word	0xffffffff


	//   ....[91]....
        /*060c*/ 	.word	0xffffffff


	//   ....[92]....
        /*0610*/ 	.word	0xffffffff


	//   ....[93]....
        /*0614*/ 	.word	0xffffffff


	//   ....[94]....
        /*0618*/ 	.word	0xffffffff


	//   ....[95]....
        /*061c*/ 	.word	0xffffffff


	//   ....[96]....
        /*0620*/ 	.word	0xffffffff


	//----- nvinfo : EIATTR_COOP_GROUP_INSTR_OFFSETS
	.align		4
.L_900:
        /*0624*/ 	.byte	0x04, 0x28
        /*0626*/ 	.short	(.L_902 - .L_901)


	//   ....[0]....
.L_901:
        /*0628*/ 	.word	0x00000090


	//   ....[1]....
        /*062c*/ 	.word	0x000012c0


	//   ....[2]....
        /*0630*/ 	.word	0x000012f0


	//   ....[3]....
        /*0634*/ 	.word	0x00001580


	//   ....[4]....
        /*0638*/ 	.word	0x000015b0


	//   ....[5]....
        /*063c*/ 	.word	0x00001690


	//   ....[6]....
        /*0640*/ 	.word	0x000016c0


	//   ....[7]....
        /*0644*/ 	.word	0x000017a0


	//   ....[8]....
        /*0648*/ 	.word	0x000017d0


	//   ....[9]....
        /*064c*/ 	.word	0x000018b0


	//   ....[10]....
        /*0650*/ 	.word	0x000018e0


	//   ....[11]....
        /*0654*/ 	.word	0x000019c0


	//   ....[12]....
        /*0658*/ 	.word	0x000019f0


	//   ....[13]....
        /*065c*/ 	.word	0x00001ad0


	//   ....[14]....
        /*0660*/ 	.word	0x00001b00


	//   ....[15]....
        /*0664*/ 	.word	0x00001be0


	//   ....[16]....
        /*0668*/ 	.word	0x00001c30


	//   ....[17]....
        /*066c*/ 	.word	0x00003700


	//   ....[18]....
        /*0670*/ 	.word	0x00003710


	//   ....[19]....
        /*0674*/ 	.word	0x00003df0


	//   ....[20]....
        /*0678*/ 	.word	0x00003f00


	//   ....[21]....
        /*067c*/ 	.word	0x00003f10


	//   ....[22]....
        /*0680*/ 	.word	0x00003f40


	//   ....[23]....
        /*0684*/ 	.word	0x00003f60


	//   ....[24]....
        /*0688*/ 	.word	0x00003f80


	//   ....[25]....
        /*068c*/ 	.word	0x00004630


	//   ....[26]....
        /*0690*/ 	.word	0x00004780


	//   ....[27]....
        /*0694*/ 	.word	0x00004930


	//   ....[28]....
        /*0698*/ 	.word	0x00004af0


	//   ....[29]....
        /*069c*/ 	.word	0x000079d0


	//   ....[30]....
        /*06a0*/ 	.word	0x000079f0


	//   ....[31]....
        /*06a4*/ 	.word	0x00007a30


	//   ....[32]....
        /*06a8*/ 	.word	0x00007a50


	//   ....[33]....
        /*06ac*/ 	.word	0x000087c0


	//   ....[34]....
        /*06b0*/ 	.word	0x000089b0


	//   ....[35]....
        /*06b4*/ 	.word	0x00008d40


	//   ....[36]....
        /*06b8*/ 	.word	0x00008de0


	//   ....[37]....
        /*06bc*/ 	.word	0x00008e20


	//   ....[38]....
        /*06c0*/ 	.word	0x00008e90


	//   ....[39]....
        /*06c4*/ 	.word	0x00008ed0


	//   ....[40]....
        /*06c8*/ 	.word	0x00009170


	//   ....[41]....
        /*06cc*/ 	.word	0x0000ce30


	//   ....[42]....
        /*06d0*/ 	.word	0x0000cea0


	//   ....[43]....
        /*06d4*/ 	.word	0x0000cef0


	//   ....[44]....
        /*06d8*/ 	.word	0x0000cf30


	//   ....[45]....
        /*06dc*/ 	.word	0x0000cf80


	//   ....[46]....
        /*06e0*/ 	.word	0x0000cfc0


	//   ....[47]....
        /*06e4*/ 	.word	0x0000d270


	//   ....[48]....
        /*06e8*/ 	.word	0x0000d460


	//   ....[49]....
        /*06ec*/ 	.word	0x0000f6f0


	//   ....[50]....
        /*06f0*/ 	.word	0x0000f700


	//   ....[51]....
        /*06f4*/ 	.word	0x0000f710


	//   ....[52]....
        /*06f8*/ 	.word	0x0000f730


	//   ....[53]....
        /*06fc*/ 	.word	0x0000f750


	//   ....[54]....
        /*0700*/ 	.word	0x0000f770


	//   ....[55]....
        /*0704*/ 	.word	0x0000f780


	//   ....[56]....
        /*0708*/ 	.word	0x0000f7b0


	//   ....[57]....
        /*070c*/ 	.word	0x000112e0


	//   ....[58]....
        /*0710*/ 	.word	0x00011300


	//   ....[59]....
        /*0714*/ 	.word	0x00011330


	//   ....[60]....
        /*0718*/ 	.word	0x00011350


	//   ....[61]....
        /*071c*/ 	.word	0x00011370


	//   ....[62]....
        /*0720*/ 	.word	0x00011390


	//   ....[63]....
        /*0724*/ 	.word	0x000113a0


	//   ....[64]....
        /*0728*/ 	.word	0x000113b0


	//   ....[65]....
        /*072c*/ 	.word	0x000115f0


	//   ....[66]....
        /*0730*/ 	.word	0x00011600


	//   ....[67]....
        /*0734*/ 	.word	0x00011700


	//   ....[68]....
        /*0738*/ 	.word	0x00011730


	//   ....[69]....
        /*073c*/ 	.word	0x00011810


	//   ....[70]....
        /*0740*/ 	.word	0x00011840


	//   ....[71]....
        /*0744*/ 	.word	0x00011920


	//   ....[72]....
        /*0748*/ 	.word	0x00011950


	//   ....[73]....
        /*074c*/ 	.word	0x00011a30


	//   ....[74]....
        /*0750*/ 	.word	0x00011a60


	//   ....[75]....
        /*0754*/ 	.word	0x00011b40


	//   ....[76]....
        /*0758*/ 	.word	0x00011b70


	//   ....[77]....
        /*075c*/ 	.word	0x00011c50


	//   ....[78]....
        /*0760*/ 	.word	0x00011c80


	//   ....[79]....
        /*0764*/ 	.word	0x00011d60


	//   ....[80]....
        /*0768*/ 	.word	0x00011d80


	//   ....[81]....
        /*076c*/ 	.word	0x00012530


	//   ....[82]....
        /*0770*/ 	.word	0x00012540


	//   ....[83]....
        /*0774*/ 	.word	0x00012610


	//   ....[84]....
        /*0778*/ 	.word	0x00012640


	//   ....[85]....
        /*077c*/ 	.word	0x00012710


	//   ....[86]....
        /*0780*/ 	.word	0x00012740


	//   ....[87]....
        /*0784*/ 	.word	0x00012810


	//   ....[88]....
        /*0788*/ 	.word	0x00012840


	//   ....[89]....
        /*078c*/ 	.word	0x00012910


	//   ....[90]....
        /*0790*/ 	.word	0x00012940


	//   ....[91]....
        /*0794*/ 	.word	0x00012a10


	//   ....[92]....
        /*0798*/ 	.word	0x00012a40


	//   ....[93]....
        /*079c*/ 	.word	0x00012b10


	//   ....[94]....
        /*07a0*/ 	.word	0x00012b40


	//   ....[95]....
        /*07a4*/ 	.word	0x00012c10


	//   ....[96]....
        /*07a8*/ 	.word	0x00012c30


	//----- nvinfo : EIATTR_EXIT_INSTR_OFFSETS
	.align		4
.L_902:
        /*07ac*/ 	.byte	0x04, 0x1c
        /*07ae*/ 	.short	(.L_904 - .L_903)


	//   ....[0]....
.L_903:
        /*07b0*/ 	.word	0x00000350


	//   ....[1]....
        /*07b4*/ 	.word	0x00011d90


	//   ....[2]....
        /*07b8*/ 	.word	0x00011df0


	//   ....[3]....
        /*07bc*/ 	.word	0x00011e50


	//   ....[4]....
        /*07c0*/ 	.word	0x00012c40


	//   ....[5]....
        /*07c4*/ 	.word	0x00012c90


	//   ....[6]....
        /*07c8*/ 	.word	0x00012cf0


	//----- nvinfo : EIATTR_CTAIDZ_USED
	.align		4
.L_904:
        /*07cc*/ 	.byte	0x01, 0x04
	.zero		2


	//----- nvinfo : EIATTR_MAX_THREADS
	.align		4
        /*07d0*/ 	.byte	0x04, 0x05
        /*07d2*/ 	.short	(.L_906 - .L_905)
.L_905:
        /*07d4*/ 	.word	0x00000080
        /*07d8*/ 	.word	0x00000001
        /*07dc*/ 	.word	0x00000001


	//----- nvinfo : EIATTR_CRS_STACK_SIZE
	.align		4
.L_906:
        /*07e0*/ 	.byte	0x04, 0x1e
        /*07e2*/ 	.short	(.L_908 - .L_907)
.L_907:
        /*07e4*/ 	.word	0x00000000
.L_908:


//--------------------- .nv.info._ZN7cutlass13device_kernelIN5flash19enable_sm80_to_sm89INS1_16FlashAttnFwdSm80INS1_25CollectiveMainloopFwdSm80ILi4ELi1ELb0EN4cute5tupleIJNS5_1CILi128EEENS7_ILi64EEES8_EEELi128ENS_10bfloat16_tEfNS_4arch4Sm80ELb1ELb0ELb0ELb1ELb0ELb1ELb1ELb0EEENS1_21CollectiveEpilogueFwdINS6_IJS8_S8_S9_EEENS6_IJNS7_ILi1EEESH_SH_EEESB_SD_Li128ELb1ELb1ELb0ELb0EEENS1_19SingleTileSchedulerILb1ELb0ELb1ELi128EEEEEEEEEvNT_6ParamsE --------------------------
	.section	.nv.info._ZN7cutlass13device_kernelIN5flash19enable_sm80_to_sm89INS1_16FlashAttnFwdSm80INS1_25CollectiveMainloopFwdSm80ILi4ELi1ELb0EN4cute5tupleIJNS5_1CILi128EEENS7_ILi64EEES8_EEELi128ENS_10bfloat16_tEfNS_4arch4Sm80ELb1ELb0ELb0ELb1ELb0ELb1ELb1ELb0EEENS1_21CollectiveEpilogueFwdINS6_IJS8_S8_S9_EEENS6_IJNS7_ILi1EEESH_SH_EEESB_SD_Li128ELb1ELb1ELb0ELb0EEENS1_19SingleTileSchedulerILb1ELb0ELb1ELi128EEEEEEEEEvNT_6ParamsE,"",@"SHT_CUDA_INFO"
	.sectionflags	@""
	.align	4


	//----- nvinfo : EIATTR_CUDA_API_VERSION
	.align		4
        /*0000*/ 	.byte	0x04, 0x37
        /*0002*/ 	.short	(.L_910 - .L_909)
.L_909:
        /*0004*/ 	.word	0x00000082


	//----- nvinfo : EIATTR_SW2861232_WAR
	.align		4
.L_910:
        /*0008*/ 	.byte	0x01, 0x35
	.zero		2


	//----- nvinfo : EIATTR_PARAM_CBANK
	.align		4
        /*000c*/ 	.byte	0x04, 0x0a
        /*000e*/ 	.short	(.L_912 - .L_911)
	.align		4
.L_911:
        /*0010*/ 	.word	index@(.nv.constant0._ZN7cutlass13device_kernelIN5flash19enable_sm80_to_sm89INS1_16FlashAttnFwdSm80INS1_25CollectiveMainloopFwdSm80ILi4ELi1ELb0EN4cute5tupleIJNS5_1CILi128EEENS7_ILi64EEES8_EEELi128ENS_10bfloat16_tEfNS_4arch4Sm80ELb1ELb0ELb0ELb1ELb0ELb1ELb1ELb0EEENS1_21CollectiveEpilogueFwdINS6_IJS8_S8_S9_EEENS6_IJNS7_ILi1EEESH_SH_EEESB_SD_Li128ELb1ELb1ELb0ELb0EEENS1_19SingleTileSchedulerILb1ELb0ELb1ELi128EEEEEEEEEvNT_6ParamsE)
        /*0014*/ 	.short	0x0160
        /*0016*/ 	.short	0x0418


	//----- nvinfo : EIATTR_CBANK_PARAM_SIZE
	.align		4
.L_912:
        /*0018*/ 	.byte	0x03, 0x19
        /*001a*/ 	.short	0x0418


	//----- nvinfo : EIATTR_KPARAM_INFO
	.align		4
        /*001c*/ 	.byte	0x04, 0x17
        /*001e*/ 	.short	(.L_914 - .L_913)
.L_913:
        /*0020*/ 	.word	0x00000000
        /*0024*/ 	.short	0x0000
        /*0026*/ 	.short	0x0000
        /*0028*/ 	.byte	0x00, 0xf0, 0x61, 0x10


	//----- nvinfo : EIATTR_MAXREG_COUNT
	.align		4
.L_914:
        /*002c*/ 	.byte	0x03, 0x1b
        /*002e*/ 	.short	0x00ff


	//----- nvinfo : EIATTR_NUM_BARRIERS
	.align		4
        /*0030*/ 	.byte	0x02, 0x4c
        /*0032*/ 	.byte	0x02
	.zero		1


	//----- nvinfo : EIATTR_ANNOTATIONS
	.align		4
        /*0034*/ 	.byte	0x04, 0x55
        /*0036*/ 	.short	(.L_916 - .L_915)


	//   ....[0]....
.L_915:
        /* <DEDUP_REMOVED lines=62> */


	//----- nvinfo : EIATTR_MERCURY_ISA_VERSION
	.align		4
.L_916:
        /*0400*/ 	.byte	0x03, 0x5f
        /*0402*/ 	.short	0x0000


	//----- nvinfo : EIATTR_INT_WARP_WIDE_INSTR_OFFSETS
	.align		4
        /*0404*/ 	.byte	0x04, 0x31
        /*0406*/ 	.short	(.L_918 - .L_917)


	//   ....[0]....
.L_917:
        /*0408*/ 	.word	0x00009ec0


	//----- nvinfo : EIATTR_COOP_GROUP_MASK_REGIDS
	.align		4
.L_918:
        /*040c*/ 	.byte	0x04, 0x29
        /*040e*/ 	.short	(.L_920 - .L_919)


	//   ....[0]....
.L_919:
        /*0410*/ 	.word	0xffffffff


	//   ....[1]....
        /*0414*/ 	.word	0xffffffff


	//   ....[2]....
        /*0418*/ 	.word	0xffffffff


	//   ....[3]....
        /*041c*/ 	.word	0xffffffff


	//   ....[4]....
        /*0420*/ 	.word	0xffffffff


	//   ....[5]....
        /*0424*/ 	.word	0xffffffff


	//   ....[6]....
        /*0428*/ 	.word	0xffffffff


	//   ....[7]....
        /*042c*/ 	.word	0xffffffff


	//   ....[8]....
        /*0430*/ 	.word	0xffffffff


	//   ....[9]....
        /*0434*/ 	.word	0xffffffff


	//   ....[10]....
        /*0438*/ 	.word	0xffffffff


	//   ....[11]....
        /*043c*/ 	.word	0xffffffff


	//   ....[12]....
        /*0440*/ 	.word	0xffffffff


	//   ....[13]....
        /*0444*/ 	.word	0xffffffff


	//   ....[14]....
        /*0448*/ 	.word	0xffffffff


	//   ....[15]....
        /*044c*/ 	.word	0xffffffff


	//   ....[16]....
        /*0450*/ 	.word	0xffffffff


	//   ....[17]....
        /*0454*/ 	.word	0xffffffff


	//   ....[18]....
        /*0458*/ 	.word	0xffffffff


	//   ....[19]....
        /*045c*/ 	.word	0xffffffff


	//   ....[20]....
        /*0460*/ 	.word	0xffffffff


	//   ....[21]....
        /*0464*/ 	.word	0xffffffff


	//   ....[22]....
        /*0468*/ 	.word	0xffffffff


	//   ....[23]....
        /*046c*/ 	.word	0xffffffff


	//   ....[24]....
        /*0470*/ 	.word	0xffffffff


	//   ....[25]....
        /*0474*/ 	.word	0xffffffff


	//   ....[26]....
        /*0478*/ 	.word	0xffffffff


	//   ....[27]....
        /*047c*/ 	.word	0xffffffff


	//   ....[28]....
        /*0480*/ 	.word	0xffffffff


	//   ....[29]....
        /*0484*/ 	.word	0xffffffff


	//   ....[30]....
        /*0488*/ 	.word	0xffffffff


	//   ....[31]....
        /*048c*/ 	.word	0xffffffff


	//   ....[32]....
        /*0490*/ 	.word	0xffffffff


	//   ....[33]....
        /*0494*/ 	.word	0xffffffff


	//   ....[34]....
        /*0498*/ 	.word	0xffffffff


	//   ....[35]....
        /*049c*/ 	.word	0xffffffff


	//   ....[36]....
        /*04a0*/ 	.word	0xffffffff


	//   ....[37]....
        /*04a4*/ 	.word	0xffffffff


	//   ....[38]....
        /*04a8*/ 	.word	0xffffffff


	//   ....[39]....
        /*04ac*/ 	.word	0xffffffff


	//   ....[40]....
        /*04b0*/ 	.word	0xffffffff


	//   ....[41]....
        /*04b4*/ 	.word	0xffffffff


	//   ....[42]....
        /*04b8*/ 	.word	0xffffffff


	//   ....[43]....
        /*04bc*/ 	.word	0xffffffff


	//   ....[44]....
        /*04c0*/ 	.word	0xffffffff


	//   ....[45]....
        /*04c4*/ 	.word	0xffffffff


	//   ....[46]....
        /*04c8*/ 	.word	0xffffffff


	//   ....[47]....
        /*04cc*/ 	.word	0xffffffff


	//   ....[48]....
        /*04d0*/ 	.word	0xffffffff


	//   ....[49]....
        /*04d4*/ 	.word	0xffffffff


	//   ....[50]....
        /*04d8*/ 	.word	0xffffffff


	//   ....[51]....
        /*04dc*/ 	.word	0xffffffff


	//   ....[52]....
        /*04e0*/ 	.word	0xffffffff


	//   ....[53]....
        /*04e4*/ 	.word	0xffffffff


	//   ....[54]....
        /*04e8*/ 	.word	0xffffffff


	//   ....[55]....
        /*04ec*/ 	.word	0xffffffff


	//   ....[56]....
        /*04f0*/ 	.word	0xffffffff


	//   ....[57]....
        /*04f4*/ 	.word	0xffffffff


	//   ....[58]....
        /*04f8*/ 	.word	0xffffffff


	//   ....[59]....
        /*04fc*/ 	.word	0xffffffff


	//   ....[60]....
        /*0500*/ 	.word	0xffffffff


	//   ....[61]....
        /*0504*/ 	.word	0xffffffff


	//   ....[62]....
        /*0508*/ 	.word	0xffffffff


	//   ....[63]....
        /*050c*/ 	.word	0xffffffff


	//   ....[64]....
        /*0510*/ 	.word	0xffffffff


	//   ....[65]....
        /*0514*/ 	.word	0xffffffff


	//   ....[66]....
        /*0518*/ 	.word	0xffffffff


	//   ....[67]....
        /*051c*/ 	.word	0xffffffff


	//   ....[68]....
        /*0520*/ 	.word	0xffffffff


	//   ....[69]....
        /*0524*/ 	.word	0xffffffff


	//   ....[70]....
        /*0528*/ 	.word	0xffffffff


	//   ....[71]....
        /*052c*/ 	.word	0xffffffff


	//   ....[72]....
        /*0530*/ 	.word	0xffffffff


	//   ....[73]....
        /*0534*/ 	.word	0xffffffff


	//   ....[74]....
        /*0538*/ 	.word	0xffffffff


	//   ....[75]....
        /*053c*/ 	.word	0xffffffff


	//   ....[76]....
        /*0540*/ 	.word	0xffffffff


	//   ....[77]....
        /*0544*/ 	.word	0xffffffff


	//   ....[78]....
        /*0548*/ 	.word	0xffffffff


	//   ....[79]....
        /*054c*/ 	.word	0xffffffff


	//   ....[80]....
        /*0550*/ 	.word	0xffffffff


	//   ....[81]....
        /*0554*/ 	.word	0xffffffff


	//   ....[82]....
        /*0558*/ 	.word	0xffffffff


	//   ....[83]....
        /*055c*/ 	.word	0xffffffff


	//   ....[84]....
        /*0560*/ 	.word	0xffffffff


	//   ....[85]....
        /*0564*/ 	.word	0xffffffff


	//   ....[86]....
        /*0568*/ 	.word	0xffffffff


	//   ....[87]....
        /*056c*/ 	.word	0xffffffff


	//   ....[88]....
        /*0570*/ 	.word	0xffffffff


	//   ....[89]....
        /*0574*/ 	.word	0xffffffff


	//   ....[90]....
        /*0578*/ 	.word	0xffffffff


	//   ....[91]....
        /*057c*/ 	.word	0xffffffff


	//   ....[92]....
        /*0580*/ 	.word	0xffffffff


	//   ....[93]....
        /*0584*/ 	.word	0xffffffff


	//   ....[94]....
        /*0588*/ 	.word	0xffffffff


	//   ....[95]....
        /*058c*/ 	.word	0xffffffff


	//   ....[96]....
        /*0590*/ 	.word	0xffffffff


	//   ....[97]....
        /*0594*/ 	.word	0xffffffff


	//   ....[98]....
        /*0598*/ 	.word	0xffffffff


	//   ....[99]....
        /*059c*/ 	.word	0xffffffff


	//   ....[100]....
        /*05a0*/ 	.word	0xffffffff


	//   ....[101]....
        /*05a4*/ 	.word	0xffffffff


	//   ....[102]....
        /*05a8*/ 	.word	0xffffffff


	//   ....[103]....
        /*05ac*/ 	.word	0xffffffff


	//   ....[104]....
        /*05b0*/ 	.word	0xffffffff


	//   ....[105]....
        /*05b4*/ 	.word	0xffffffff


	//   ....[106]....
        /*05b8*/ 	.word	0xffffffff


	//   ....[107]....
        /*05bc*/ 	.word	0xffffffff


	//   ....[108]....
        /*05c0*/ 	.word	0xffffffff


	//   ....[109]....
        /*05c4*/ 	.word	0xffffffff


	//   ....[110]....
        /*05c8*/ 	.word	0xffffffff


	//   ....[111]....
        /*05cc*/ 	.word	0xffffffff


	//   ....[112]....
        /*05d0*/ 	.word	0xffffffff


	//   ....[113]....
        /*05d4*/ 	.word	0xffffffff


	//   ....[114]....
        /*05d8*/ 	.word	0xffffffff


	//   ....[115]....
        /*05dc*/ 	.word	0xffffffff


	//   ....[116]....
        /*05e0*/ 	.word	0xffffffff


	//   ....[117]....
        /*05e4*/ 	.word	0xffffffff


	//   ....[118]....
        /*05e8*/ 	.word	0xffffffff


	//   ....[119]....
        /*05ec*/ 	.word	0xffffffff


	//   ....[120]....
        /*05f0*/ 	.word	0xffffffff


	//   ....[121]....
        /*05f4*/ 	.word	0xffffffff


	//   ....[122]....
        /*05f8*/ 	.word	0xffffffff


	//   ....[123]....
        /*05fc*/ 	.word	0xffffffff


	//   ....[124]....
        /*0600*/ 	.word	0xffffffff


	//   ....[125]....
        /*0604*/ 	.word	0xffffffff


	//   ....[126]....
        /*0608*/ 	.word	0xffffffff


	//   ....[127]....
        /*060c*/ 	.word	0xffffffff


	//   ....[128]....
        /*0610*/ 	.word	0xffffffff


	//   ....[129]....
        /*0614*/ 	.word	0xffffffff


	//   ....[130]....
        /*0618*/ 	.word	0xffffffff


	//   ....[131]....
        /*061c*/ 	.word	0xffffffff


	//   ....[132]....
        /*0620*/ 	.word	0xffffffff


	//   ....[133]....
        /*0624*/ 	.word	0xffffffff


	//   ....[134]....
        /*0628*/ 	.word	0xffffffff


	//   ....[135]....
        /*062c*/ 	.word	0xffffffff


	//   ....[136]....
        /*0630*/ 	.word	0xffffffff


	//   ....[137]....
        /*0634*/ 	.word	0xffffffff


	//   ....[138]....
        /*0638*/ 	.word	0xffffffff


	//   ....[139]....
        /*063c*/ 	.word	0xffffffff


	//   ....[140]....
        /*0640*/ 	.word	0xffffffff


	//   ....[141]....
        /*0644*/ 	.word	0xffffffff


	//   ....[142]....
        /*0648*/ 	.word	0xffffffff


	//   ....[143]....
        /*064c*/ 	.word	0xffffffff


	//   ....[144]....
        /*0650*/ 	.word	0xffffffff


	//   ....[145]....
        /*0654*/ 	.word	0xffffffff


	//   ....[146]....
        /*0658*/ 	.word	0xffffffff


	//   ....[147]....
        /*065c*/ 	.word	0xffffffff


	//   ....[148]....
        /*0660*/ 	.word	0xffffffff


	//   ....[149]....
        /*0664*/ 	.word	0xffffffff


	//   ....[150]....
        /*0668*/ 	.word	0xffffffff


	//   ....[151]....
        /*066c*/ 	.word	0xffffffff


	//   ....[152]....
        /*0670*/ 	.word	0xffffffff


	//   ....[153]....
        /*0674*/ 	.word	0xffffffff


	//   ....[154]....
        /*0678*/ 	.word	0xffffffff


	//   ....[155]....
        /*067c*/ 	.word	0xffffffff


	//   ....[156]....
        /*0680*/ 	.word	0xffffffff


	//   ....[157]....
        /*0684*/ 	.word	0xffffffff


	//   ....[158]....
        /*0688*/ 	.word	0xffffffff


	//   ....[159]....
        /*068c*/ 	.word	0xffffffff


	//   ....[160]....
        /*0690*/ 	.word	0xffffffff


	//----- nvinfo : EIATTR_COOP_GROUP_INSTR_OFFSETS
	.align		4
.L_920:
        /*0694*/ 	.byte	0x04, 0x28
        /*0696*/ 	.short	(.L_922 - .L_921)


	//   ....[0]....
.L_921:
        /*0698*/ 	.word	0x000000a0


	//   ....[1]....
        /*069c*/ 	.word	0x00009270


	//   ....[2]....
        /*06a0*/ 	.word	0x000092b0


	//   ....[3]....
        /*06a4*/ 	.word	0x000094a0


	//   ....[4]....
        /*06a8*/ 	.word	0x000094d0


	//   ....[5]....
        /*06ac*/ 	.word	0x000095c0


	//   ....[6]....
        /*06b0*/ 	.word	0x000095f0


	//   ....[7]....
        /*06b4*/ 	.word	0x000096e0


	//   ....[8]....
        /*06b8*/ 	.word	0x00009710


	//   ....[9]....
        /*06bc*/ 	.word	0x00009800


	//   ....[10]....
        /*06c0*/ 	.word	0x00009830


	//   ....[11]....
        /*06c4*/ 	.word	0x00009920


	//   ....[12]....
        /*06c8*/ 	.word	0x00009950


	//   ....[13]....
        /*06cc*/ 	.word	0x00009a40


	//   ....[14]....
        /*06d0*/ 	.word	0x00009a70


	//   ....[15]....
        /*06d4*/ 	.word	0x00009b50


	//   ....[16]....
        /*06d8*/ 	.word	0x00009b90


	//   ....[17]....
        /*06dc*/ 	.word	0x0000a370


	//   ....[18]....
        /*06e0*/ 	.word	0x0000a3b0


	//   ....[19]....
        /*06e4*/ 	.word	0x0000a3f0


	//   ....[20]....
        /*06e8*/ 	.word	0x0000a410


	//   ....[21]....
        /*06ec*/ 	.word	0x0000a5c0


	//   ....[22]....
        /*06f0*/ 	.word	0x0000a650


	//   ....[23]....
        /*06f4*/ 	.word	0x0000a690


	//   ....[24]....
        /*06f8*/ 	.word	0x0000a6c0


	//   ....[25]....
        /*06fc*/ 	.word	0x0000a850


	//   ....[26]....
        /*0700*/ 	.word	0x0000a8e0


	//   ....[27]....
        /*0704*/ 	.word	0x0000a920


	//   ....[28]....
        /*0708*/ 	.word	0x0000a960


	//   ....[29]....
        /*070c*/ 	.word	0x0000ab00


	//   ....[30]....
        /*0710*/ 	.word	0x0000ab90


	//   ....[31]....
        /*0714*/ 	.word	0x0000abd0


	//   ....[32]....
        /*0718*/ 	.word	0x0000ac00


	//   ....[33]....
        /*071c*/ 	.word	0x0000ad90


	//   ....[34]....
        /*0720*/ 	.word	0x0000ae20


	//   ....[35]....
        /*0724*/ 	.word	0x0000ae60


	//   ....[36]....
        /*0728*/ 	.word	0x0000aea0


	//   ....[37]....
        /*072c*/ 	.word	0x0000b040


	//   ....[38]....
        /*0730*/ 	.word	0x0000b0d0


	//   ....[39]....
        /*0734*/ 	.word	0x0000b110


	//   ....[40]....
        /*0738*/ 	.word	0x0000b140


	//   ....[41]....
        /*073c*/ 	.word	0x0000b2d0


	//   ....[42]....
        /*0740*/ 	.word	0x0000b360


	//   ....[43]....
        /*0744*/ 	.word	0x0000b3a0


	//   ....[44]....
        /*0748*/ 	.word	0x0000b3e0


	//   ....[45]....
        /*074c*/ 	.word	0x0000b570


	//   ....[46]....
        /*0750*/ 	.word	0x0000b600


	//   ....[47]....
        /*0754*/ 	.word	0x0000b640


	//   ....[48]....
        /*0758*/ 	.word	0x0000b670


	//   ....[49]....
        /*075c*/ 	.word	0x0000edc0


	//   ....[50]....
        /*0760*/ 	.word	0x0000ee10


	//   ....[51]....
        /*0764*/ 	.word	0x0000ee40


	//   ....[52]....
        /*0768*/ 	.word	0x0000ee90


	//   ....[53]....
        /*076c*/ 	.word	0x0000ef10


	//   ....[54]....
        /*0770*/ 	.word	0x0000ef30


	//   ....[55]....
        /*0774*/ 	.word	0x0000ef50


	//   ....[56]....
        /*0778*/ 	.word	0x0000ef70


	//   ....[57]....
        /*077c*/ 	.word	0x0000f170


	//   ....[58]....
        /*0780*/ 	.word	0x0000f1b0


	//   ....[59]....
        /*0784*/ 	.word	0x0000f1e0


	//   ....[60]....
        /*0788*/ 	.word	0x0000f230


	//   ....[61]....
        /*078c*/ 	.word	0x0000f2c0


	//   ....[62]....
        /*0790*/ 	.word	0x0000f380


	//   ....[63]....
        /*0794*/ 	.word	0x0000f3a0


	//   ....[64]....
        /*0798*/ 	.word	0x0000f3c0


	//   ....[65]....
        /*079c*/ 	.word	0x0000f590


	//   ....[66]....
        /*07a0*/ 	.word	0x0000f5d0


	//   ....[67]....
        /*07a4*/ 	.word	0x0000f600


	//   ....[68]....
        /*07a8*/ 	.word	0x0000f650


	//   ....[69]....
        /*07ac*/ 	.word	0x0000f6e0


	//   ....[70]....
        /*07b0*/ 	.word	0x0000f7a0


	//   ....[71]....
        /*07b4*/ 	.word	0x0000f7c0


	//   ....[72]....
        /*07b8*/ 	.word	0x0000f7e0


	//   ....[73]....
        /*07bc*/ 	.word	0x0000f9b0


	//   ....[74]....
        /*07c0*/ 	.word	0x0000f9f0


	//   ....[75]....
        /*07c4*/ 	.word	0x0000fa10


	//   ....[76]....
        /*07c8*/ 	.word	0x0000fa20


	//   ....[77]....
        /*07cc*/ 	.word	0x0000fb00


	//   ....[78]....
        /*07d0*/ 	.word	0x0000fb40


	//   ....[79]....
        /*07d4*/ 	.word	0x0000fb50


	//   ....[80]....
        /*07d8*/ 	.word	0x0000fb70


	//   ....[81]....
        /*07dc*/ 	.word	0x00015000


	//   ....[82]....
        /*07e0*/ 	.word	0x00015030


	//   ....[83]....
        /*07e4*/ 	.word	0x000156e0


	//   ....[84]....
        /*07e8*/ 	.word	0x000157b0


	//   ....[85]....
        /*07ec*/ 	.word	0x000157c0


	//   ....[86]....
        /*07f0*/ 	.word	0x000157f0


	//   ....[87]....
        /*07f4*/ 	.word	0x00015810


	//   ....[88]....
        /*07f8*/ 	.word	0x00015830


	//   ....[89]....
        /*07fc*/ 	.word	0x00015ef0


	//   ....[90]....
        /*0800*/ 	.word	0x00016040


	//   ....[91]....
        /*0804*/ 	.word	0x000161d0


	//   ....[92]....
        /*0808*/ 	.word	0x00016380


	//   ....[93]....
        /*080c*/ 	.word	0x00019270


	//   ....[94]....
        /*0810*/ 	.word	0x00019290


	//   ....[95]....
        /*0814*/ 	.word	0x000192b0


	//   ....[96]....
        /*0818*/ 	.word	0x000192d0


	//   ....[97]....
        /*081c*/ 	.word	0x0001a160


	//   ....[98]....
        /*0820*/ 	.word	0x0001a260


	//   ....[99]....
        /*0824*/ 	.word	0x0001a620


	//   ....[100]....
        /*0828*/ 	.word	0x0001a740


	//   ....[101]....
        /*082c*/ 	.word	0x0001a930


	//   ....[102]....
        /*0830*/ 	.word	0x0001aa50


	//   ....[103]....
        /*0834*/ 	.word	0x0001ab60


	//   ....[104]....
        /*0838*/ 	.word	0x0001adf0


	//   ....[105]....
        /*083c*/ 	.word	0x0001eb70


	//   ....[106]....
        /*0840*/ 	.word	0x0001ebd0


	//   ....[107]....
        /*0844*/ 	.word	0x0001ec20


	//   ....[108]....
        /*0848*/ 	.word	0x0001ec60


	//   ....[109]....
        /*084c*/ 	.word	0x0001ec80


	//   ....[110]....
        /*0850*/ 	.word	0x0001ecb0


	//   ....[111]....
        /*0854*/ 	.word	0x0001f0d0


	//   ....[112]....
        /*0858*/ 	.word	0x0001f200


	//   ....[113]....
        /*085c*/ 	.word	0x00021420


	//   ....[114]....
        /*0860*/ 	.word	0x00021430


	//   ....[115]....
        /*0864*/ 	.word	0x00021440


	//   ....[116]....
        /*0868*/ 	.word	0x00021460


	//   ....[117]....
        /*086c*/ 	.word	0x00021480


	//   ....[118]....
        /*0870*/ 	.word	0x000214a0


	//   ....[119]....
        /*0874*/ 	.word	0x000214b0


	//   ....[120]....
        /*0878*/ 	.word	0x000214e0


	//   ....[121]....
        /*087c*/ 	.word	0x00023180


	//   ....[122]....
        /*0880*/ 	.word	0x000231c0


	//   ....[123]....
        /*0884*/ 	.word	0x000231f0


	//   ....[124]....
        /*0888*/ 	.word	0x00023220


	//   ....[125]....
        /*088c*/ 	.word	0x00023260


	//   ....[126]....
        /*0890*/ 	.word	0x000232a0


	//   ....[127]....
        /*0894*/ 	.word	0x000232c0


	//   ....[128]....
        /*0898*/ 	.word	0x000232d0


	//   ....[129]....
        /*089c*/ 	.word	0x00023490


	//   ....[130]....
        /*08a0*/ 	.word	0x000234a0


	//   ....[131]....
        /*08a4*/ 	.word	0x000235a0


	//   ....[132]....
        /*08a8*/ 	.word	0x000235d0


	//   ....[133]....
        /*08ac*/ 	.word	0x000236b0


	//   ....[134]....
        /*08b0*/ 	.word	0x000236e0


	//   ....[135]....
        /*08b4*/ 	.word	0x000237c0


	//   ....[136]....
        /*08b8*/ 	.word	0x000237f0


	//   ....[137]....
        /*08bc*/ 	.word	0x000238d0


	//   ....[138]....
        /*08c0*/ 	.word	0x00023900


	//   ....[139]....
        /*08c4*/ 	.word	0x000239e0


	//   ....[140]....
        /*08c8*/ 	.word	0x00023a10


	//   ....[141]....
        /*08cc*/ 	.word	0x00023af0


	//   ....[142]....
        /*08d0*/ 	.word	0x00023b20


	//   ....[143]....
        /*08d4*/ 	.word	0x00023c00


	//   ....[144]....
        /*08d8*/ 	.word	0x00023c20


	//   ....[145]....
        /*08dc*/ 	.word	0x00024540


	//   ....[146]....
        /*08e0*/ 	.word	0x00024550


	//   ....[147]....
        /*08e4*/ 	.word	0x00024620


	//   ....[148]....
        /*08e8*/ 	.word	0x00024650


	//   ....[149]....
        /*08ec*/ 	.word	0x00024720


	//   ....[150]....
        /*08f0*/ 	.word	0x00024750


	//   ....[151]....
        /*08f4*/ 	.word	0x00024820


	//   ....[152]....
        /*08f8*/ 	.word	0x00024850


	//   ....[153]....
        /*08fc*/ 	.word	0x00024920


	//   ....[154]....
        /*0900*/ 	.word	0x00024950


	//   ....[155]....
        /*0904*/ 	.word	0x00024a20


	//   ....[156]....
        /*0908*/ 	.word	0x00024a50


	//   ....[157]....
        /*090c*/ 	.word	0x00024b20


	//   ....[158]....
        /*0910*/ 	.word	0x00024b50


	//   ....[159]....
        /*0914*/ 	.word	0x00024c20


	//   ....[160]....
        /*0918*/ 	.word	0x00024c40


	//----- nvinfo : EIATTR_EXIT_INSTR_OFFSETS
	.align		4
.L_922:
        /*091c*/ 	.byte	0x04, 0x1c
        /*091e*/ 	.short	(.L_924 - .L_923)


	//   ....[0]....
.L_923:
        /*0920*/ 	.word	0x000003b0


	//   ....[1]....
        /*0924*/ 	.word	0x00023c30


	//   ....[2]....
        /*0928*/ 	.word	0x00023c90


	//   ....[3]....
        /*092c*/ 	.word	0x00023cf0


	//   ....[4]....
        /*0930*/ 	.word	0x00024c50


	//   ....[5]....
        /*0934*/ 	.word	0x00024ca0


	//   ....[6]....
        /*0938*/ 	.word	0x00024d00


	//----- nvinfo : EIATTR_CTAIDZ_USED
	.align		4
.L_924:
        /*093c*/ 	.byte	0x01, 0x04
	.zero		2


	//----- nvinfo : EIATTR_MAX_THREADS
	.align		4
        /*0940*/ 	.byte	0x04, 0x05
        /*0942*/ 	.short	(.L_926 - .L_925)
.L_925:
        /*0944*/ 	.word	0x00000080
        /*0948*/ 	.word	0x00000001
        /*094c*/ 	.word	0x00000001


	//----- nvinfo : EIATTR_CRS_STACK_SIZE
	.align		4
.L_926:
        /*0950*/ 	.byte	0x04, 0x1e
        /*0952*/ 	.short	(.L_928 - .L_927)
.L_927:
        /*0954*/ 	.word	0x00000000
.L_928:


//--------------------- .nv.callgraph             --------------------------
	.section	.nv.callgraph,"",@"SHT_CUDA_CALLGRAPH"
	.align	4
	.sectionentsize	8
	.align		4
        /*0000*/ 	.word	0x00000000
	.align		4
        /*0004*/ 	.word	0xffffffff
	.align		4
        /*0008*/ 	.word	0x00000000
	.align		4
        /*000c*/ 	.word	0xfffffffe
	.align		4
        /*0010*/ 	.word	0x00000000
	.align		4
        /*0014*/ 	.word	0xfffffffd
	.align		4
        /*0018*/ 	.word	0x00000000
	.align		4
        /*001c*/ 	.word	0xfffffffc


//--------------------- .nv.rel.action            --------------------------
	.section	.nv.rel.action,"",@"SHT_CUDA_RELOCINFO"
	.align	8
	.sectionentsize	8
        /*0000*/ 	.byte	0x73, 0x00, 0x00, 0x00, 0x00, 0x00, 0x00, 0x00, 0x00, 0x00, 0x00, 0x11, 0x25, 0x00, 0x05, 0x36


//--------------------- .nv.constant4             --------------------------
	.section	.nv.constant4,"a",@progbits
	.align	8
	.align		8
.nv.constant4:
        /*0000*/ 	.dword	_ZN77_INTERNAL_42087de5_41_flash_fwd_hdim128_bf16_softcapall_sm80_cu_93b96ec2_33974cuda3std3__45__cpo5beginE
	.align		8
        /*0008*/ 	.dword	_ZN77_INTERNAL_42087de5_41_flash_fwd_hdim128_bf16_softcapall_sm80_cu_93b96ec2_33974cuda3std3__45__cpo3endE
	.align		8
        /*0010*/ 	.dword	_ZN77_INTERNAL_42087de5_41_flash_fwd_hdim128_bf16_softcapall_sm80_cu_93b96ec2_33974cuda3std3__45__cpo6cbeginE
	.align		8
        /*0018*/ 	.dword	_ZN77_INTERNAL_42087de5_41_flash_fwd_hdim128_bf16_softcapall_sm80_cu_93b96ec2_33974cuda3std3__45__cpo4cendE
	.align		8
        /*0020*/ 	.dword	_ZN77_INTERNAL_42087de5_41_flash_fwd_hdim128_bf16_softcapall_sm80_cu_93b96ec2_33974cuda3std3__479_GLOBAL__N__42087de5_41_flash_fwd_hdim128_bf16_softcapall_sm80_cu_93b96ec2_33976ignoreE
	.align		8
        /*0028*/ 	.dword	_ZN77_INTERNAL_42087de5_41_flash_fwd_hdim128_bf16_softcapall_sm80_cu_93b96ec2_33974cuda3std3__419piecewise_constructE
	.align		8
        /*0030*/ 	.dword	_ZN77_INTERNAL_42087de5_41_flash_fwd_hdim128_bf16_softcapall_sm80_cu_93b96ec2_33974cuda3std3__48in_placeE
	.align		8
        /*0038*/ 	.dword	_ZN77_INTERNAL_42087de5_41_flash_fwd_hdim128_bf16_softcapall_sm80_cu_93b96ec2_33974cuda3std6ranges3__45__cpo4swapE
	.align		8
        /*0040*/ 	.dword	_ZN77_INTERNAL_42087de5_41_flash_fwd_hdim128_bf16_softcapall_sm80_cu_93b96ec2_33974cuda3std6ranges3__45__cpo9iter_moveE
	.align		8
        /*0048*/ 	.dword	_ZN77_INTERNAL_42087de5_41_flash_fwd_hdim128_bf16_softcapall_sm80_cu_93b96ec2_33974cute7productE
	.align		8
        /*0050*/ 	.dword	_ZN77_INTERNAL_42087de5_41_flash_fwd_hdim128_bf16_softcapall_sm80_cu_93b96ec2_33974cute1_E


//--------------------- .nv.constant0._ZN7cutlass13device_kernelIN5flash19enable_sm80_to_sm89INS1_16FlashAttnFwdSm80INS1_25CollectiveMainloopFwdSm80ILi8ELi1ELb1EN4cute5tupleIJNS5_1CILi128EEES8_S8_EEELi128ENS_10bfloat16_tEfNS_4arch4Sm80ELb0ELb0ELb1ELb0ELb0ELb0ELb1ELb0EEENS1_21CollectiveEpilogueFwdIS9_NS6_IJNS7_ILi1EEESF_SF_EEESA_SC_Li256ELb0ELb1ELb0ELb0EEENS1_19SingleTileSchedulerILb0ELb0ELb1ELi128EEEEEEEEEvNT_6ParamsE --------------------------
	.section	.nv.constant0._ZN7cutlass13device_kernelIN5flash19enable_sm80_to_sm89INS1_16FlashAttnFwdSm80INS1_25CollectiveMainloopFwdSm80ILi8ELi1ELb1EN4cute5tupleIJNS5_1CILi128EEES8_S8_EEELi128ENS_10bfloat16_tEfNS_4arch4Sm80ELb0ELb0ELb1ELb0ELb0ELb0ELb1ELb0EEENS1_21CollectiveEpilogueFwdIS9_NS6_IJNS7_ILi1EEESF_SF_EEESA_SC_Li256ELb0ELb1ELb0ELb0EEENS1_19SingleTileSchedulerILb0ELb0ELb1ELi128EEEEEEEEEvNT_6ParamsE,"a",@progbits
	.sectionflags	@""
	.align	4
.nv.constant0._ZN7cutlass13device_kernelIN5flash19enable_sm80_to_sm89INS1_16FlashAttnFwdSm80INS1_25CollectiveMainloopFwdSm80ILi8ELi1ELb1EN4cute5tupleIJNS5_1CILi128EEES8_S8_EEELi128ENS_10bfloat16_tEfNS_4arch4Sm80ELb0ELb0ELb1ELb0ELb0ELb0ELb1ELb0EEENS1_21CollectiveEpilogueFwdIS9_NS6_IJNS7_ILi1EEESF_SF_EEESA_SC_Li256ELb0ELb1ELb0ELb0EEENS1_19SingleTileSchedulerILb0ELb0ELb1ELi128EEEEEEEEEvNT_6ParamsE:
	.zero		1400


//--------------------- .nv.constant0._ZN7cutlass13device_kernelIN5flash19enable_sm80_to_sm89INS1_16FlashAttnFwdSm80INS1_25CollectiveMainloopFwdSm80ILi8ELi1ELb1EN4cute5tupleIJNS5_1CILi128EEES8_S8_EEELi128ENS_10bfloat16_tEfNS_4arch4Sm80ELb0ELb0ELb1ELb1ELb0ELb0ELb1ELb0EEENS1_21CollectiveEpilogueFwdIS9_NS6_IJNS7_ILi1EEESF_SF_EEESA_SC_Li256ELb1ELb1ELb0ELb0EEENS1_19SingleTileSchedulerILb1ELb0ELb1ELi128EEEEEEEEEvNT_6ParamsE --------------------------
	.section	.nv.constant0._ZN7cutlass13device_kernelIN5flash19enable_sm80_to_sm89INS1_16FlashAttnFwdSm80INS1_25CollectiveMainloopFwdSm80ILi8ELi1ELb1EN4cute5tupleIJNS5_1CILi128EEES8_S8_EEELi128ENS_10bfloat16_tEfNS_4arch4Sm80ELb0ELb0ELb1ELb1ELb0ELb0ELb1ELb0EEENS1_21CollectiveEpilogueFwdIS9_NS6_IJNS7_ILi1EEESF_SF_EEESA_SC_Li256ELb1ELb1ELb0ELb0EEENS1_19SingleTileSchedulerILb1ELb0ELb1ELi128EEEEEEEEEvNT_6ParamsE,"a",@progbits
	.sectionflags	@""
	.align	4
.nv.constant0._ZN7cutlass13device_kernelIN5flash19enable_sm80_to_sm89INS1_16FlashAttnFwdSm80INS1_25CollectiveMainloopFwdSm80ILi8ELi1ELb1EN4cute5tupleIJNS5_1CILi128EEES8_S8_EEELi128ENS_10bfloat16_tEfNS_4arch4Sm80ELb0ELb0ELb1ELb1ELb0ELb0ELb1ELb0EEENS1_21CollectiveEpilogueFwdIS9_NS6_IJNS7_ILi1EEESF_SF_EEESA_SC_Li256ELb1ELb1ELb0ELb0EEENS1_19SingleTileSchedulerILb1ELb0ELb1ELi128EEEEEEEEEvNT_6ParamsE:
	.zero		1400


//--------------------- .nv.constant0._ZN7cutlass13device_kernelIN5flash19enable_sm80_to_sm89INS1_16FlashAttnFwdSm80INS1_25CollectiveMainloopFwdSm80ILi8ELi1ELb1EN4cute5tupleIJNS5_1CILi128EEES8_S8_EEELi128ENS_10bfloat16_tEfNS_4arch4Sm80ELb0ELb0ELb1ELb1ELb0ELb1ELb1ELb0EEENS1_21CollectiveEpilogueFwdIS9_NS6_IJNS7_ILi1EEESF_SF_EEESA_SC_Li256ELb1ELb1ELb0ELb0EEENS1_19SingleTileSchedulerILb1ELb0ELb1ELi128EEEEEEEEEvNT_6ParamsE --------------------------
	.section	.nv.constant0._ZN7cutlass13device_kernelIN5flash19enable_sm80_to_sm89INS1_16FlashAttnFwdSm80INS1_25CollectiveMainloopFwdSm80ILi8ELi1ELb1EN4cute5tupleIJNS5_1CILi128EEES8_S8_EEELi128ENS_10bfloat16_tEfNS_4arch4Sm80ELb0ELb0ELb1ELb1ELb0ELb1ELb1ELb0EEENS1_21CollectiveEpilogueFwdIS9_NS6_IJNS7_ILi1EEESF_SF_EEESA_SC_Li256ELb1ELb1ELb0ELb0EEENS1_19SingleTileSchedulerILb1ELb0ELb1ELi128EEEEEEEEEvNT_6ParamsE,"a",@progbits
	.sectionflags	@""
	.align	4
.nv.constant0._ZN7cutlass13device_kernelIN5flash19enable_sm80_to_sm89INS1_16FlashAttnFwdSm80INS1_25CollectiveMainloopFwdSm80ILi8ELi1ELb1EN4cute5tupleIJNS5_1CILi128EEES8_S8_EEELi128ENS_10bfloat16_tEfNS_4arch4Sm80ELb0ELb0ELb1ELb1ELb0ELb1ELb1ELb0EEENS1_21CollectiveEpilogueFwdIS9_NS6_IJNS7_ILi1EEESF_SF_EEESA_SC_Li256ELb1ELb1ELb0ELb0EEENS1_19SingleTileSchedulerILb1ELb0ELb1ELi128EEEEEEEEEvNT_6ParamsE:
	.zero		1400


//--------------------- .nv.constant0._ZN7cutlass13device_kernelIN5flash19enable_sm80_to_sm89INS1_16FlashAttnFwdSm80INS1_25CollectiveMainloopFwdSm80ILi8ELi1ELb1EN4cute5tupleIJNS5_1CILi128EEENS7_ILi96EEES8_EEELi128ENS_10bfloat16_tEfNS_4arch4Sm80ELb0ELb1ELb1ELb0ELb0ELb0ELb1ELb0EEENS1_21CollectiveEpilogueFwdINS6_IJS8_S8_S9_EEENS6_IJNS7_ILi1EEESH_SH_EEESB_SD_Li256ELb0ELb1ELb0ELb0EEENS1_19SingleTileSchedulerILb0ELb0ELb1ELi128EEEEEEEEEvNT_6ParamsE --------------------------
	.section	.nv.constant0._ZN7cutlass13device_kernelIN5flash19enable_sm80_to_sm89INS1_16FlashAttnFwdSm80INS1_25CollectiveMainloopFwdSm80ILi8ELi1ELb1EN4cute5tupleIJNS5_1CILi128EEENS7_ILi96EEES8_EEELi128ENS_10bfloat16_tEfNS_4arch4Sm80ELb0ELb1ELb1ELb0ELb0ELb0ELb1ELb0EEENS1_21CollectiveEpilogueFwdINS6_IJS8_S8_S9_EEENS6_IJNS7_ILi1EEESH_SH_EEESB_SD_Li256ELb0ELb1ELb0ELb0EEENS1_19SingleTileSchedulerILb0ELb0ELb1ELi128EEEEEEEEEvNT_6ParamsE,"a",@progbits
	.sectionflags	@""
	.align	4
.nv.constant0._ZN7cutlass13device_kernelIN5flash19enable_sm80_to_sm89INS1_16FlashAttnFwdSm80INS1_25CollectiveMainloopFwdSm80ILi8ELi1ELb1EN4cute5tupleIJNS5_1CILi128EEENS7_ILi96EEES8_EEELi128ENS_10bfloat16_tEfNS_4arch4Sm80ELb0ELb1ELb1ELb0ELb0ELb0ELb1ELb0EEENS1_21CollectiveEpilogueFwdINS6_IJS8_S8_S9_EEENS6_IJNS7_ILi1EEESH_SH_EEESB_SD_Li256ELb0ELb1ELb0ELb0EEENS1_19SingleTileSchedulerILb0ELb0ELb1ELi128EEEEEEEEEvNT_6ParamsE:
	.zero		1400


//--------------------- .nv.constant0._ZN7cutlass13device_kernelIN5flash19enable_sm80_to_sm89INS1_16FlashAttnFwdSm80INS1_25CollectiveMainloopFwdSm80ILi8ELi1ELb1EN4cute5tupleIJNS5_1CILi128EEENS7_ILi96EEES8_EEELi128ENS_10bfloat16_tEfNS_4arch4Sm80ELb0ELb1ELb1ELb1ELb0ELb0ELb1ELb0EEENS1_21CollectiveEpilogueFwdINS6_IJS8_S8_S9_EEENS6_IJNS7_ILi1EEESH_SH_EEESB_SD_Li256ELb1ELb1ELb0ELb0EEENS1_19SingleTileSchedulerILb1ELb0ELb1ELi128EEEEEEEEEvNT_6ParamsE --------------------------
	.section	.nv.constant0._ZN7cutlass13device_kernelIN5flash19enable_sm80_to_sm89INS1_16FlashAttnFwdSm80INS1_25CollectiveMainloopFwdSm80ILi8ELi1ELb1EN4cute5tupleIJNS5_1CILi128EEENS7_ILi96EEES8_EEELi128ENS_10bfloat16_tEfNS_4arch4Sm80ELb0ELb1ELb1ELb1ELb0ELb0ELb1ELb0EEENS1_21CollectiveEpilogueFwdINS6_IJS8_S8_S9_EEENS6_IJNS7_ILi1EEESH_SH_EEESB_SD_Li256ELb1ELb1ELb0ELb0EEENS1_19SingleTileSchedulerILb1ELb0ELb1ELi128EEEEEEEEEvNT_6ParamsE,"a",@progbits
	.sectionflags	@""
	.align	4
.nv.constant0._ZN7cutlass13device_kernelIN5flash19enable_sm80_to_sm89INS1_16FlashAttnFwdSm80INS1_25CollectiveMainloopFwdSm80ILi8ELi1ELb1EN4cute5tupleIJNS5_1CILi128EEENS7_ILi96EEES8_EEELi128ENS_10bfloat16_tEfNS_4arch4Sm80ELb0ELb1ELb1ELb1ELb0ELb0ELb1ELb0EEENS1_21CollectiveEpilogueFwdINS6_IJS8_S8_S9_EEENS6_IJNS7_ILi1EEESH_SH_EEESB_SD_Li256ELb1ELb1ELb0ELb0EEENS1_19SingleTileSchedulerILb1ELb0ELb1ELi128EEEEEEEEEvNT_6ParamsE:
	.zero		1400


//--------------------- .nv.constant0._ZN7cutlass13device_kernelIN5flash19enable_sm80_to_sm89INS1_16FlashAttnFwdSm80INS1_25CollectiveMainloopFwdSm80ILi8ELi1ELb1EN4cute5tupleIJNS5_1CILi128EEENS7_ILi96EEES8_EEELi128ENS_10bfloat16_tEfNS_4arch4Sm80ELb0ELb1ELb1ELb1ELb0ELb1ELb1ELb0EEENS1_21CollectiveEpilogueFwdINS6_IJS8_S8_S9_EEENS6_IJNS7_ILi1EEESH_SH_EEESB_SD_Li256ELb1ELb1ELb0ELb0EEENS1_19SingleTileSchedulerILb1ELb0ELb1ELi128EEEEEEEEEvNT_6ParamsE --------------------------
	.section	.nv.constant0._ZN7cutlass13device_kernelIN5flash19enable_sm80_to_sm89INS1_16FlashAttnFwdSm80INS1_25CollectiveMainloopFwdSm80ILi8ELi1ELb1EN4cute5tupleIJNS5_1CILi128EEENS7_ILi96EEES8_EEELi128ENS_10bfloat16_tEfNS_4arch4Sm80ELb0ELb1ELb1ELb1ELb0ELb1ELb1ELb0EEENS1_21CollectiveEpilogueFwdINS6_IJS8_S8_S9_EEENS6_IJNS7_ILi1EEESH_SH_EEESB_SD_Li256ELb1ELb1ELb0ELb0EEENS1_19SingleTileSchedulerILb1ELb0ELb1ELi128EEEEEEEEEvNT_6ParamsE,"a",@progbits
	.sectionflags	@""
	.align	4
.nv.constant0._ZN7cutlass13device_kernelIN5flash19enable_sm80_to_sm89INS1_16FlashAttnFwdSm80INS1_25CollectiveMainloopFwdSm80ILi8ELi1ELb1EN4cute5tupleIJNS5_1CILi128EEENS7_ILi96EEES8_EEELi128ENS_10bfloat16_tEfNS_4arch4Sm80ELb0ELb1ELb1ELb1ELb0ELb1ELb1ELb0EEENS1_21CollectiveEpilogueFwdINS6_IJS8_S8_S9_EEENS6_IJNS7_ILi1EEESH_SH_EEESB_SD_Li256ELb1ELb1ELb0ELb0EEENS1_19SingleTileSchedulerILb1ELb0ELb1ELi128EEEEEEEEEvNT_6ParamsE:
	.zero		1400


//--------------------- .nv.constant0._ZN7cutlass13device_kernelIN5flash19enable_sm80_to_sm89INS1_16FlashAttnFwdSm80INS1_25CollectiveMainloopFwdSm80ILi8ELi1ELb1EN4cute5tupleIJNS5_1CILi128EEES8_S8_EEELi128ENS_10bfloat16_tEfNS_4arch4Sm80ELb1ELb0ELb1ELb0ELb0ELb0ELb1ELb0EEENS1_21CollectiveEpilogueFwdIS9_NS6_IJNS7_ILi1EEESF_SF_EEESA_SC_Li256ELb0ELb1ELb0ELb0EEENS1_30DynamicPersistentTileSchedulerILi256ELi256ELb0ELb1ELb0EEEEEEEEEvNT_6ParamsE --------------------------
	.section	.nv.constant0._ZN7cutlass13device_kernelIN5flash19enable_sm80_to_sm89INS1_16FlashAttnFwdSm80INS1_25CollectiveMainloopFwdSm80ILi8ELi1ELb1EN4cute5tupleIJNS5_1CILi128EEES8_S8_EEELi128ENS_10bfloat16_tEfNS_4arch4Sm80ELb1ELb0ELb1ELb0ELb0ELb0ELb1ELb0EEENS1_21CollectiveEpilogueFwdIS9_NS6_IJNS7_ILi1EEESF_SF_EEESA_SC_Li256ELb0ELb1ELb0ELb0EEENS1_30DynamicPersistentTileSchedulerILi256ELi256ELb0ELb1ELb0EEEEEEEEEvNT_6ParamsE,"a",@progbits
	.sectionflags	@""
	.align	4
.nv.constant0._ZN7cutlass13device_kernelIN5flash19enable_sm80_to_sm89INS1_16FlashAttnFwdSm80INS1_25CollectiveMainloopFwdSm80ILi8ELi1ELb1EN4cute5tupleIJNS5_1CILi128EEES8_S8_EEELi128ENS_10bfloat16_tEfNS_4arch4Sm80ELb1ELb0ELb1ELb0ELb0ELb0ELb1ELb0EEENS1_21CollectiveEpilogueFwdIS9_NS6_IJNS7_ILi1EEESF_SF_EEESA_SC_Li256ELb0ELb1ELb0ELb0EEENS1_30DynamicPersistentTileSchedulerILi256ELi256ELb0ELb1ELb0EEEEEEEEEvNT_6ParamsE:
	.zero		1416


//--------------------- .nv.constant0._ZN7cutlass13device_kernelIN5flash19enable_sm80_to_sm89INS1_16FlashAttnFwdSm80INS1_25CollectiveMainloopFwdSm80ILi8ELi1ELb1EN4cute5tupleIJNS5_1CILi128EEES8_S8_EEELi128ENS_10bfloat16_tEfNS_4arch4Sm80ELb1ELb0ELb1ELb1ELb0ELb0ELb1ELb0EEENS1_21CollectiveEpilogueFwdIS9_NS6_IJNS7_ILi1EEESF_SF_EEESA_SC_Li256ELb1ELb1ELb0ELb0EEENS1_19SingleTileSchedulerILb1ELb0ELb1ELi128EEEEEEEEEvNT_6ParamsE --------------------------
	.section	.nv.constant0._ZN7cutlass13device_kernelIN5flash19enable_sm80_to_sm89INS1_16FlashAttnFwdSm80INS1_25CollectiveMainloopFwdSm80ILi8ELi1ELb1EN4cute5tupleIJNS5_1CILi128EEES8_S8_EEELi128ENS_10bfloat16_tEfNS_4arch4Sm80ELb1ELb0ELb1ELb1ELb0ELb0ELb1ELb0EEENS1_21CollectiveEpilogueFwdIS9_NS6_IJNS7_ILi1EEESF_SF_EEESA_SC_Li256ELb1ELb1ELb0ELb0EEENS1_19SingleTileSchedulerILb1ELb0ELb1ELi128EEEEEEEEEvNT_6ParamsE,"a",@progbits
	.sectionflags	@""
	.align	4
.nv.constant0._ZN7cutlass13device_kernelIN5flash19enable_sm80_to_sm89INS1_16FlashAttnFwdSm80INS1_25CollectiveMainloopFwdSm80ILi8ELi1ELb1EN4cute5tupleIJNS5_1CILi128EEES8_S8_EEELi128ENS_10bfloat16_tEfNS_4arch4Sm80ELb1ELb0ELb1ELb1ELb0ELb0ELb1ELb0EEENS1_21CollectiveEpilogueFwdIS9_NS6_IJNS7_ILi1EEESF_SF_EEESA_SC_Li256ELb1ELb1ELb0ELb0EEENS1_19SingleTileSchedulerILb1ELb0ELb1ELi128EEEEEEEEEvNT_6ParamsE:
	.zero		1400


//--------------------- .nv.constant0._ZN7cutlass13device_kernelIN5flash19enable_sm80_to_sm89INS1_16FlashAttnFwdSm80INS1_25CollectiveMainloopFwdSm80ILi8ELi1ELb1EN4cute5tupleIJNS5_1CILi128EEES8_S8_EEELi128ENS_10bfloat16_tEfNS_4arch4Sm80ELb1ELb0ELb1ELb1ELb0ELb1ELb1ELb0EEENS1_21CollectiveEpilogueFwdIS9_NS6_IJNS7_ILi1EEESF_SF_EEESA_SC_Li256ELb1ELb1ELb0ELb0EEENS1_19SingleTileSchedulerILb1ELb0ELb1ELi128EEEEEEEEEvNT_6ParamsE --------------------------
	.section	.nv.constant0._ZN7cutlass13device_kernelIN5flash19enable_sm80_to_sm89INS1_16FlashAttnFwdSm80INS1_25CollectiveMainloopFwdSm80ILi8ELi1ELb1EN4cute5tupleIJNS5_1CILi128EEES8_S8_EEELi128ENS_10bfloat16_tEfNS_4arch4Sm80ELb1ELb0ELb1ELb1ELb0ELb1ELb1ELb0EEENS1_21CollectiveEpilogueFwdIS9_NS6_IJNS7_ILi1EEESF_SF_EEESA_SC_Li256ELb1ELb1ELb0ELb0EEENS1_19SingleTileSchedulerILb1ELb0ELb1ELi128EEEEEEEEEvNT_6ParamsE,"a",@progbits
	.sectionflags	@""
	.align	4
.nv.constant0._ZN7cutlass13device_kernelIN5flash19enable_sm80_to_sm89INS1_16FlashAttnFwdSm80INS1_25CollectiveMainloopFwdSm80ILi8ELi1ELb1EN4cute5tupleIJNS5_1CILi128EEES8_S8_EEELi128ENS_10bfloat16_tEfNS_4arch4Sm80ELb1ELb0ELb1ELb1ELb0ELb1ELb1ELb0EEENS1_21CollectiveEpilogueFwdIS9_NS6_IJNS7_ILi1EEESF_SF_EEESA_SC_Li256ELb1ELb1ELb0ELb0EEENS1_19SingleTileSchedulerILb1ELb0ELb1ELi128EEEEEEEEEvNT_6ParamsE:
	.zero		1400


//--------------------- .nv.constant0._ZN7cutlass13device_kernelIN5flash19enable_sm80_to_sm89INS1_16FlashAttnFwdSm80INS1_25CollectiveMainloopFwdSm80ILi4ELi1ELb0EN4cute5tupleIJNS5_1CILi128EEENS7_ILi64EEES8_EEELi128ENS_10bfloat16_tEfNS_4arch4Sm80ELb0ELb0ELb1ELb0ELb0ELb0ELb1ELb0EEENS1_21CollectiveEpilogueFwdINS6_IJS8_S8_S9_EEENS6_IJNS7_ILi1EEESH_SH_EEESB_SD_Li128ELb0ELb1ELb0ELb0EEENS1_19SingleTileSchedulerILb0ELb0ELb1ELi128EEEEEEEEEvNT_6ParamsE --------------------------
	.section	.nv.constant0._ZN7cutlass13device_kernelIN5flash19enable_sm80_to_sm89INS1_16FlashAttnFwdSm80INS1_25CollectiveMainloopFwdSm80ILi4ELi1ELb0EN4cute5tupleIJNS5_1CILi128EEENS7_ILi64EEES8_EEELi128ENS_10bfloat16_tEfNS_4arch4Sm80ELb0ELb0ELb1ELb0ELb0ELb0ELb1ELb0EEENS1_21CollectiveEpilogueFwdINS6_IJS8_S8_S9_EEENS6_IJNS7_ILi1EEESH_SH_EEESB_SD_Li128ELb0ELb1ELb0ELb0EEENS1_19SingleTileSchedulerILb0ELb0ELb1ELi128EEEEEEEEEvNT_6ParamsE,"a",@progbits
	.sectionflags	@""
	.align	4
.nv.constant0._ZN7cutlass13device_kernelIN5flash19enable_sm80_to_sm89INS1_16FlashAttnFwdSm80INS1_25CollectiveMainloopFwdSm80ILi4ELi1ELb0EN4cute5tupleIJNS5_1CILi128EEENS7_ILi64EEES8_EEELi128ENS_10bfloat16_tEfNS_4arch4Sm80ELb0ELb0ELb1ELb0ELb0ELb0ELb1ELb0EEENS1_21CollectiveEpilogueFwdINS6_IJS8_S8_S9_EEENS6_IJNS7_ILi1EEESH_SH_EEESB_SD_Li128ELb0ELb1ELb0ELb0EEENS1_19SingleTileSchedulerILb0ELb0ELb1ELi128EEEEEEEEEvNT_6ParamsE:
	.zero		1400


//--------------------- .nv.constant0._ZN7cutlass13device_kernelIN5flash19enable_sm80_to_sm89INS1_16FlashAttnFwdSm80INS1_25CollectiveMainloopFwdSm80ILi4ELi1ELb0EN4cute5tupleIJNS5_1CILi128EEENS7_ILi64EEES8_EEELi128ENS_10bfloat16_tEfNS_4arch4Sm80ELb0ELb0ELb1ELb1ELb0ELb0ELb1ELb0EEENS1_21CollectiveEpilogueFwdINS6_IJS8_S8_S9_EEENS6_IJNS7_ILi1EEESH_SH_EEESB_SD_Li128ELb1ELb1ELb0ELb0EEENS1_19SingleTileSchedulerILb1ELb0ELb1ELi128EEEEEEEEEvNT_6ParamsE --------------------------
	.section	.nv.constant0._ZN7cutlass13device_kernelIN5flash19enable_sm80_to_sm89INS1_16FlashAttnFwdSm80INS1_25CollectiveMainloopFwdSm80ILi4ELi1ELb0EN4cute5tupleIJNS5_1CILi128EEENS7_ILi64EEES8_EEELi128ENS_10bfloat16_tEfNS_4arch4Sm80ELb0ELb0ELb1ELb1ELb0ELb0ELb1ELb0EEENS1_21CollectiveEpilogueFwdINS6_IJS8_S8_S9_EEENS6_IJNS7_ILi1EEESH_SH_EEESB_SD_Li128ELb1ELb1ELb0ELb0EEENS1_19SingleTileSchedulerILb1ELb0ELb1ELi128EEEEEEEEEvNT_6ParamsE,"a",@progbits
	.sectionflags	@""
	.align	4
.nv.constant0._ZN7cutlass13device_kernelIN5flash19enable_sm80_to_sm89INS1_16FlashAttnFwdSm80INS1_25CollectiveMainloopFwdSm80ILi4ELi1ELb0EN4cute5tupleIJNS5_1CILi128EEENS7_ILi64EEES8_EEELi128ENS_10bfloat16_tEfNS_4arch4Sm80ELb0ELb0ELb1ELb1ELb0ELb0ELb1ELb0EEENS1_21CollectiveEpilogueFwdINS6_IJS8_S8_S9_EEENS6_IJNS7_ILi1EEESH_SH_EEESB_SD_Li128ELb1ELb1ELb0ELb0EEENS1_19SingleTileSchedulerILb1ELb0ELb1ELi128EEEEEEEEEvNT_6ParamsE:
	.zero		1400


//--------------------- .nv.constant0._ZN7cutlass13device_kernelIN5flash19enable_sm80_to_sm89INS1_16FlashAttnFwdSm80INS1_25CollectiveMainloopFwdSm80ILi4ELi1ELb0EN4cute5tupleIJNS5_1CILi128EEENS7_ILi64EEES8_EEELi128ENS_10bfloat16_tEfNS_4arch4Sm80ELb0ELb0ELb1ELb1ELb0ELb1ELb1ELb0EEENS1_21CollectiveEpilogueFwdINS6_IJS8_S8_S9_EEENS6_IJNS7_ILi1EEESH_SH_EEESB_SD_Li128ELb1ELb1ELb0ELb0EEENS1_19SingleTileSchedulerILb1ELb0ELb1ELi128EEEEEEEEEvNT_6ParamsE --------------------------
	.section	.nv.constant0._ZN7cutlass13device_kernelIN5flash19enable_sm80_to_sm89INS1_16FlashAttnFwdSm80INS1_25CollectiveMainloopFwdSm80ILi4ELi1ELb0EN4cute5tupleIJNS5_1CILi128EEENS7_ILi64EEES8_EEELi128ENS_10bfloat16_tEfNS_4arch4Sm80ELb0ELb0ELb1ELb1ELb0ELb1ELb1ELb0EEENS1_21CollectiveEpilogueFwdINS6_IJS8_S8_S9_EEENS6_IJNS7_ILi1EEESH_SH_EEESB_SD_Li128ELb1ELb1ELb0ELb0EEENS1_19SingleTileSchedulerILb1ELb0ELb1ELi128EEEEEEEEEvNT_6ParamsE,"a",@progbits
	.sectionflags	@""
	.align	4
.nv.constant0._ZN7cutlass13device_kernelIN5flash19enable_sm80_to_sm89INS1_16FlashAttnFwdSm80INS1_25CollectiveMainloopFwdSm80ILi4ELi1ELb0EN4cute5tupleIJNS5_1CILi128EEENS7_ILi64EEES8_EEELi128ENS_10bfloat16_tEfNS_4arch4Sm80ELb0ELb0ELb1ELb1ELb0ELb1ELb1ELb0EEENS1_21CollectiveEpilogueFwdINS6_IJS8_S8_S9_EEENS6_IJNS7_ILi1EEESH_SH_EEESB_SD_Li128ELb1ELb1ELb0ELb0EEENS1_19SingleTileSchedulerILb1ELb0ELb1ELi128EEEEEEEEEvNT_6ParamsE:
	.zero		1400


//--------------------- .nv.constant0._ZN7cutlass13device_kernelIN5flash19enable_sm80_to_sm89INS1_16FlashAttnFwdSm80INS1_25CollectiveMainloopFwdSm80ILi4ELi1ELb0EN4cute5tupleIJNS5_1CILi128EEENS7_ILi48EEES8_EEELi128ENS_10bfloat16_tEfNS_4arch4Sm80ELb0ELb1ELb1ELb0ELb0ELb0ELb1ELb0EEENS1_21CollectiveEpilogueFwdINS6_IJS8_S8_S9_EEENS6_IJNS7_ILi1EEESH_SH_EEESB_SD_Li128ELb0ELb1ELb0ELb0EEENS1_19SingleTileSchedulerILb0ELb0ELb1ELi128EEEEEEEEEvNT_6ParamsE --------------------------
	.section	.nv.constant0._ZN7cutlass13device_kernelIN5flash19enable_sm80_to_sm89INS1_16FlashAttnFwdSm80INS1_25CollectiveMainloopFwdSm80ILi4ELi1ELb0EN4cute5tupleIJNS5_1CILi128EEENS7_ILi48EEES8_EEELi128ENS_10bfloat16_tEfNS_4arch4Sm80ELb0ELb1ELb1ELb0ELb0ELb0ELb1ELb0EEENS1_21CollectiveEpilogueFwdINS6_IJS8_S8_S9_EEENS6_IJNS7_ILi1EEESH_SH_EEESB_SD_Li128ELb0ELb1ELb0ELb0EEENS1_19SingleTileSchedulerILb0ELb0ELb1ELi128EEEEEEEEEvNT_6ParamsE,"a",@progbits
	.sectionflags	@""
	.align	4
.nv.constant0._ZN7cutlass13device_kernelIN5flash19enable_sm80_to_sm89INS1_16FlashAttnFwdSm80INS1_25CollectiveMainloopFwdSm80ILi4ELi1ELb0EN4cute5tupleIJNS5_1CILi128EEENS7_ILi48EEES8_EEELi128ENS_10bfloat16_tEfNS_4arch4Sm80ELb0ELb1ELb1ELb0ELb0ELb0ELb1ELb0EEENS1_21CollectiveEpilogueFwdINS6_IJS8_S8_S9_EEENS6_IJNS7_ILi1EEESH_SH_EEESB_SD_Li128ELb0ELb1ELb0ELb0EEENS1_19SingleTileSchedulerILb0ELb0ELb1ELi128EEEEEEEEEvNT_6ParamsE:
	.zero		1400


//--------------------- .nv.constant0._ZN7cutlass13device_kernelIN5flash19enable_sm80_to_sm89INS1_16FlashAttnFwdSm80INS1_25CollectiveMainloopFwdSm80ILi4ELi1ELb0EN4cute5tupleIJNS5_1CILi128EEENS7_ILi48EEES8_EEELi128ENS_10bfloat16_tEfNS_4arch4Sm80ELb0ELb1ELb1ELb1ELb0ELb0ELb1ELb0EEENS1_21CollectiveEpilogueFwdINS6_IJS8_S8_S9_EEENS6_IJNS7_ILi1EEESH_SH_EEESB_SD_Li128ELb1ELb1ELb0ELb0EEENS1_19SingleTileSchedulerILb1ELb0ELb1ELi128EEEEEEEEEvNT_6ParamsE --------------------------
	.section	.nv.constant0._ZN7cutlass13device_kernelIN5flash19enable_sm80_to_sm89INS1_16FlashAttnFwdSm80INS1_25CollectiveMainloopFwdSm80ILi4ELi1ELb0EN4cute5tupleIJNS5_1CILi128EEENS7_ILi48EEES8_EEELi128ENS_10bfloat16_tEfNS_4arch4Sm80ELb0ELb1ELb1ELb1ELb0ELb0ELb1ELb0EEENS1_21CollectiveEpilogueFwdINS6_IJS8_S8_S9_EEENS6_IJNS7_ILi1EEESH_SH_EEESB_SD_Li128ELb1ELb1ELb0ELb0EEENS1_19SingleTileSchedulerILb1ELb0ELb1ELi128EEEEEEEEEvNT_6ParamsE,"a",@progbits
	.sectionflags	@""
	.align	4
.nv.constant0._ZN7cutlass13device_kernelIN5flash19enable_sm80_to_sm89INS1_16FlashAttnFwdSm80INS1_25CollectiveMainloopFwdSm80ILi4ELi1ELb0EN4cute5tupleIJNS5_1CILi128EEENS7_ILi48EEES8_EEELi128ENS_10bfloat16_tEfNS_4arch4Sm80ELb0ELb1ELb1ELb1ELb0ELb0ELb1ELb0EEENS1_21CollectiveEpilogueFwdINS6_IJS8_S8_S9_EEENS6_IJNS7_ILi1EEESH_SH_EEESB_SD_Li128ELb1ELb1ELb0ELb0EEENS1_19SingleTileSchedulerILb1ELb0ELb1ELi128EEEEEEEEEvNT_6ParamsE:
	.zero		1400


//--------------------- .nv.constant0._ZN7cutlass13device_kernelIN5flash19enable_sm80_to_sm89INS1_16FlashAttnFwdSm80INS1_25CollectiveMainloopFwdSm80ILi4ELi1ELb0EN4cute5tupleIJNS5_1CILi128EEENS7_ILi48EEES8_EEELi128ENS_10bfloat16_tEfNS_4arch4Sm80ELb0ELb1ELb1ELb1ELb0ELb1ELb1ELb0EEENS1_21CollectiveEpilogueFwdINS6_IJS8_S8_S9_EEENS6_IJNS7_ILi1EEESH_SH_EEESB_SD_Li128ELb1ELb1ELb0ELb0EEENS1_19SingleTileSchedulerILb1ELb0ELb1ELi128EEEEEEEEEvNT_6ParamsE --------------------------
	.section	.nv.constant0._ZN7cutlass13device_kernelIN5flash19enable_sm80_to_sm89INS1_16FlashAttnFwdSm80INS1_25CollectiveMainloopFwdSm80ILi4ELi1ELb0EN4cute5tupleIJNS5_1CILi128EEENS7_ILi48EEES8_EEELi128ENS_10bfloat16_tEfNS_4arch4Sm80ELb0ELb1ELb1ELb1ELb0ELb1ELb1ELb0EEENS1_21CollectiveEpilogueFwdINS6_IJS8_S8_S9_EEENS6_IJNS7_ILi1EEESH_SH_EEESB_SD_Li128ELb1ELb1ELb0ELb0EEENS1_19SingleTileSchedulerILb1ELb0ELb1ELi128EEEEEEEEEvNT_6ParamsE,"a",@progbits
	.sectionflags	@""
	.align	4
.nv.constant0._ZN7cutlass13device_kernelIN5flash19enable_sm80_to_sm89INS1_16FlashAttnFwdSm80INS1_25CollectiveMainloopFwdSm80ILi4ELi1ELb0EN4cute5tupleIJNS5_1CILi128EEENS7_ILi48EEES8_EEELi128ENS_10bfloat16_tEfNS_4arch4Sm80ELb0ELb1ELb1ELb1ELb0ELb1ELb1ELb0EEENS1_21CollectiveEpilogueFwdINS6_IJS8_S8_S9_EEENS6_IJNS7_ILi1EEESH_SH_EEESB_SD_Li128ELb1ELb1ELb0ELb0EEENS1_19SingleTileSchedulerILb1ELb0ELb1ELi128EEEEEEEEEvNT_6ParamsE:
	.zero		1400


//--------------------- .nv.constant0._ZN7cutlass13device_kernelIN5flash19enable_sm80_to_sm89INS1_16FlashAttnFwdSm80INS1_25CollectiveMainloopFwdSm80ILi4ELi1ELb0EN4cute5tupleIJNS5_1CILi128EEENS7_ILi64EEES8_EEELi128ENS_10bfloat16_tEfNS_4arch4Sm80ELb1ELb0ELb1ELb0ELb0ELb0ELb1ELb0EEENS1_21CollectiveEpilogueFwdINS6_IJS8_S8_S9_EEENS6_IJNS7_ILi1EEESH_SH_EEESB_SD_Li128ELb0ELb1ELb0ELb0EEENS1_30DynamicPersistentTileSchedulerILi128ELi128ELb0ELb1ELb0EEEEEEEEEvNT_6ParamsE --------------------------
	.section	.nv.constant0._ZN7cutlass13device_kernelIN5flash19enable_sm80_to_sm89INS1_16FlashAttnFwdSm80INS1_25CollectiveMainloopFwdSm80ILi4ELi1ELb0EN4cute5tupleIJNS5_1CILi128EEENS7_ILi64EEES8_EEELi128ENS_10bfloat16_tEfNS_4arch4Sm80ELb1ELb0ELb1ELb0ELb0ELb0ELb1ELb0EEENS1_21CollectiveEpilogueFwdINS6_IJS8_S8_S9_EEENS6_IJNS7_ILi1EEESH_SH_EEESB_SD_Li128ELb0ELb1ELb0ELb0EEENS1_30DynamicPersistentTileSchedulerILi128ELi128ELb0ELb1ELb0EEEEEEEEEvNT_6ParamsE,"a",@progbits
	.sectionflags	@""
	.align	4
.nv.constant0._ZN7cutlass13device_kernelIN5flash19enable_sm80_to_sm89INS1_16FlashAttnFwdSm80INS1_25CollectiveMainloopFwdSm80ILi4ELi1ELb0EN4cute5tupleIJNS5_1CILi128EEENS7_ILi64EEES8_EEELi128ENS_10bfloat16_tEfNS_4arch4Sm80ELb1ELb0ELb1ELb0ELb0ELb0ELb1ELb0EEENS1_21CollectiveEpilogueFwdINS6_IJS8_S8_S9_EEENS6_IJNS7_ILi1EEESH_SH_EEESB_SD_Li128ELb0ELb1ELb0ELb0EEENS1_30DynamicPersistentTileSchedulerILi128ELi128ELb0ELb1ELb0EEEEEEEEEvNT_6ParamsE:
	.zero		1416


//--------------------- .nv.constant0._ZN7cutlass13device_kernelIN5flash19enable_sm80_to_sm89INS1_16FlashAttnFwdSm80INS1_25CollectiveMainloopFwdSm80ILi4ELi1ELb0EN4cute5tupleIJNS5_1CILi128EEENS7_ILi64EEES8_EEELi128ENS_10bfloat16_tEfNS_4arch4Sm80ELb1ELb0ELb1ELb1ELb0ELb0ELb1ELb0EEENS1_21CollectiveEpilogueFwdINS6_IJS8_S8_S9_EEENS6_IJNS7_ILi1EEESH_SH_EEESB_SD_Li128ELb1ELb1ELb0ELb0EEENS1_19SingleTileSchedulerILb1ELb0ELb1ELi128EEEEEEEEEvNT_6ParamsE --------------------------
	.section	.nv.constant0._ZN7cutlass13device_kernelIN5flash19enable_sm80_to_sm89INS1_16FlashAttnFwdSm80INS1_25CollectiveMainloopFwdSm80ILi4ELi1ELb0EN4cute5tupleIJNS5_1CILi128EEENS7_ILi64EEES8_EEELi128ENS_10bfloat16_tEfNS_4arch4Sm80ELb1ELb0ELb1ELb1ELb0ELb0ELb1ELb0EEENS1_21CollectiveEpilogueFwdINS6_IJS8_S8_S9_EEENS6_IJNS7_ILi1EEESH_SH_EEESB_SD_Li128ELb1ELb1ELb0ELb0EEENS1_19SingleTileSchedulerILb1ELb0ELb1ELi128EEEEEEEEEvNT_6ParamsE,"a",@progbits
	.sectionflags	@""
	.align	4
.nv.constant0._ZN7cutlass13device_kernelIN5flash19enable_sm80_to_sm89INS1_16FlashAttnFwdSm80INS1_25CollectiveMainloopFwdSm80ILi4ELi1ELb0EN4cute5tupleIJNS5_1CILi128EEENS7_ILi64EEES8_EEELi128ENS_10bfloat16_tEfNS_4arch4Sm80ELb1ELb0ELb1ELb1ELb0ELb0ELb1ELb0EEENS1_21CollectiveEpilogueFwdINS6_IJS8_S8_S9_EEENS6_IJNS7_ILi1EEESH_SH_EEESB_SD_Li128ELb1ELb1ELb0ELb0EEENS1_19SingleTileSchedulerILb1ELb0ELb1ELi128EEEEEEEEEvNT_6ParamsE:
	.zero		1400


//--------------------- .nv.constant0._ZN7cutlass13device_kernelIN5flash19enable_sm80_to_sm89INS1_16FlashAttnFwdSm80INS1_25CollectiveMainloopFwdSm80ILi4ELi1ELb0EN4cute5tupleIJNS5_1CILi128EEENS7_ILi64EEES8_EEELi128ENS_10bfloat16_tEfNS_4arch4Sm80ELb1ELb0ELb1ELb1ELb0ELb1ELb1ELb0EEENS1_21CollectiveEpilogueFwdINS6_IJS8_S8_S9_EEENS6_IJNS7_ILi1EEESH_SH_EEESB_SD_Li128ELb1ELb1ELb0ELb0EEENS1_19SingleTileSchedulerILb1ELb0ELb1ELi128EEEEEEEEEvNT_6ParamsE --------------------------
	.section	.nv.constant0._ZN7cutlass13device_kernelIN5flash19enable_sm80_to_sm89INS1_16FlashAttnFwdSm80INS1_25CollectiveMainloopFwdSm80ILi4ELi1ELb0EN4cute5tupleIJNS5_1CILi128EEENS7_ILi64EEES8_EEELi128ENS_10bfloat16_tEfNS_4arch4Sm80ELb1ELb0ELb1ELb1ELb0ELb1ELb1ELb0EEENS1_21CollectiveEpilogueFwdINS6_IJS8_S8_S9_EEENS6_IJNS7_ILi1EEESH_SH_EEESB_SD_Li128ELb1ELb1ELb0ELb0EEENS1_19SingleTileSchedulerILb1ELb0ELb1ELi128EEEEEEEEEvNT_6ParamsE,"a",@progbits
	.sectionflags	@""
	.align	4
.nv.constant0._ZN7cutlass13device_kernelIN5flash19enable_sm80_to_sm89INS1_16FlashAttnFwdSm80INS1_25CollectiveMainloopFwdSm80ILi4ELi1ELb0EN4cute5tupleIJNS5_1CILi128EEENS7_ILi64EEES8_EEELi128ENS_10bfloat16_tEfNS_4arch4Sm80ELb1ELb0ELb1ELb1ELb0ELb1ELb1ELb0EEENS1_21CollectiveEpilogueFwdINS6_IJS8_S8_S9_EEENS6_IJNS7_ILi1EEESH_SH_EEESB_SD_Li128ELb1ELb1ELb0ELb0EEENS1_19SingleTileSchedulerILb1ELb0ELb1ELi128EEEEEEEEEvNT_6ParamsE:
	.zero		1400


//--------------------- .nv.constant0._ZN7cutlass13device_kernelIN5flash19enable_sm80_to_sm89INS1_16FlashAttnFwdSm80INS1_25CollectiveMainloopFwdSm80ILi8ELi1ELb1EN4cute5tupleIJNS5_1CILi128EEES8_S8_EEELi128ENS_10bfloat16_tEfNS_4arch4Sm80ELb0ELb0ELb0ELb0ELb0ELb0ELb1ELb0EEENS1_21CollectiveEpilogueFwdIS9_NS6_IJNS7_ILi1EEESF_SF_EEESA_SC_Li256ELb0ELb1ELb0ELb0EEENS1_19SingleTileSchedulerILb0ELb0ELb1ELi128EEEEEEEEEvNT_6ParamsE --------------------------
	.section	.nv.constant0._ZN7cutlass13device_kernelIN5flash19enable_sm80_to_sm89INS1_16FlashAttnFwdSm80INS1_25CollectiveMainloopFwdSm80ILi8ELi1ELb1EN4cute5tupleIJNS5_1CILi128EEES8_S8_EEELi128ENS_10bfloat16_tEfNS_4arch4Sm80ELb0ELb0ELb0ELb0ELb0ELb0ELb1ELb0EEENS1_21CollectiveEpilogueFwdIS9_NS6_IJNS7_ILi1EEESF_SF_EEESA_SC_Li256ELb0ELb1ELb0ELb0EEENS1_19SingleTileSchedulerILb0ELb0ELb1ELi128EEEEEEEEEvNT_6ParamsE,"a",@progbits
	.sectionflags	@""
	.align	4
.nv.constant0._ZN7cutlass13device_kernelIN5flash19enable_sm80_to_sm89INS1_16FlashAttnFwdSm80INS1_25CollectiveMainloopFwdSm80ILi8ELi1ELb1EN4cute5tupleIJNS5_1CILi128EEES8_S8_EEELi128ENS_10bfloat16_tEfNS_4arch4Sm80ELb0ELb0ELb0ELb0ELb0ELb0ELb1ELb0EEENS1_21CollectiveEpilogueFwdIS9_NS6_IJNS7_ILi1EEESF_SF_EEESA_SC_Li256ELb0ELb1ELb0ELb0EEENS1_19SingleTileSchedulerILb0ELb0ELb1ELi128EEEEEEEEEvNT_6ParamsE:
	.zero		1400


//--------------------- .nv.constant0._ZN7cutlass13device_kernelIN5flash19enable_sm80_to_sm89INS1_16FlashAttnFwdSm80INS1_25CollectiveMainloopFwdSm80ILi8ELi1ELb1EN4cute5tupleIJNS5_1CILi128EEES8_S8_EEELi128ENS_10bfloat16_tEfNS_4arch4Sm80ELb0ELb0ELb0ELb1ELb0ELb0ELb1ELb0EEENS1_21CollectiveEpilogueFwdIS9_NS6_IJNS7_ILi1EEESF_SF_EEESA_SC_Li256ELb1ELb1ELb0ELb0EEENS1_19SingleTileSchedulerILb1ELb0ELb1ELi128EEEEEEEEEvNT_6ParamsE --------------------------
	.section	.nv.constant0._ZN7cutlass13device_kernelIN5flash19enable_sm80_to_sm89INS1_16FlashAttnFwdSm80INS1_25CollectiveMainloopFwdSm80ILi8ELi1ELb1EN4cute5tupleIJNS5_1CILi128EEES8_S8_EEELi128ENS_10bfloat16_tEfNS_4arch4Sm80ELb0ELb0ELb0ELb1ELb0ELb0ELb1ELb0EEENS1_21CollectiveEpilogueFwdIS9_NS6_IJNS7_ILi1EEESF_SF_EEESA_SC_Li256ELb1ELb1ELb0ELb0EEENS1_19SingleTileSchedulerILb1ELb0ELb1ELi128EEEEEEEEEvNT_6ParamsE,"a",@progbits
	.sectionflags	@""
	.align	4
.nv.constant0._ZN7cutlass13device_kernelIN5flash19enable_sm80_to_sm89INS1_16FlashAttnFwdSm80INS1_25CollectiveMainloopFwdSm80ILi8ELi1ELb1EN4cute5tupleIJNS5_1CILi128EEES8_S8_EEELi128ENS_10bfloat16_tEfNS_4arch4Sm80ELb0ELb0ELb0ELb1ELb0ELb0ELb1ELb0EEENS1_21CollectiveEpilogueFwdIS9_NS6_IJNS7_ILi1EEESF_SF_EEESA_SC_Li256ELb1ELb1ELb0ELb0EEENS1_19SingleTileSchedulerILb1ELb0ELb1ELi128EEEEEEEEEvNT_6ParamsE:
	.zero		1400


//--------------------- .nv.constant0._ZN7cutlass13device_kernelIN5flash19enable_sm80_to_sm89INS1_16FlashAttnFwdSm80INS1_25CollectiveMainloopFwdSm80ILi8ELi1ELb1EN4cute5tupleIJNS5_1CILi128EEES8_S8_EEELi128ENS_10bfloat16_tEfNS_4arch4Sm80ELb0ELb0ELb0ELb1ELb0ELb1ELb1ELb0EEENS1_21CollectiveEpilogueFwdIS9_NS6_IJNS7_ILi1EEESF_SF_EEESA_SC_Li256ELb1ELb1ELb0ELb0EEENS1_19SingleTileSchedulerILb1ELb0ELb1ELi128EEEEEEEEEvNT_6ParamsE --------------------------
	.section	.nv.constant0._ZN7cutlass13device_kernelIN5flash19enable_sm80_to_sm89INS1_16FlashAttnFwdSm80INS1_25CollectiveMainloopFwdSm80ILi8ELi1ELb1EN4cute5tupleIJNS5_1CILi128EEES8_S8_EEELi128ENS_10bfloat16_tEfNS_4arch4Sm80ELb0ELb0ELb0ELb1ELb0ELb1ELb1ELb0EEENS1_21CollectiveEpilogueFwdIS9_NS6_IJNS7_ILi1EEESF_SF_EEESA_SC_Li256ELb1ELb1ELb0ELb0EEENS1_19SingleTileSchedulerILb1ELb0ELb1ELi128EEEEEEEEEvNT_6ParamsE,"a",@progbits
	.sectionflags	@""
	.align	4
.nv.constant0._ZN7cutlass13device_kernelIN5flash19enable_sm80_to_sm89INS1_16FlashAttnFwdSm80INS1_25CollectiveMainloopFwdSm80ILi8ELi1ELb1EN4cute5tupleIJNS5_1CILi128EEES8_S8_EEELi128ENS_10bfloat16_tEfNS_4arch4Sm80ELb0ELb0ELb0ELb1ELb0ELb1ELb1ELb0EEENS1_21CollectiveEpilogueFwdIS9_NS6_IJNS7_ILi1EEESF_SF_EEESA_SC_Li256ELb1ELb1ELb0ELb0EEENS1_19SingleTileSchedulerILb1ELb0ELb1ELi128EEEEEEEEEvNT_6ParamsE:
	.zero		1400


//--------------------- .nv.constant0._ZN7cutlass13device_kernelIN5flash19enable_sm80_to_sm89INS1_16FlashAttnFwdSm80INS1_25CollectiveMainloopFwdSm80ILi8ELi1ELb1EN4cute5tupleIJNS5_1CILi128EEENS7_ILi96EEES8_EEELi128ENS_10bfloat16_tEfNS_4arch4Sm80ELb0ELb1ELb0ELb0ELb0ELb0ELb1ELb0EEENS1_21CollectiveEpilogueFwdINS6_IJS8_S8_S9_EEENS6_IJNS7_ILi1EEESH_SH_EEESB_SD_Li256ELb0ELb1ELb0ELb0EEENS1_19SingleTileSchedulerILb0ELb0ELb1ELi128EEEEEEEEEvNT_6ParamsE --------------------------
	.section	.nv.constant0._ZN7cutlass13device_kernelIN5flash19enable_sm80_to_sm89INS1_16FlashAttnFwdSm80INS1_25CollectiveMainloopFwdSm80ILi8ELi1ELb1EN4cute5tupleIJNS5_1CILi128EEENS7_ILi96EEES8_EEELi128ENS_10bfloat16_tEfNS_4arch4Sm80ELb0ELb1ELb0ELb0ELb0ELb0ELb1ELb0EEENS1_21CollectiveEpilogueFwdINS6_IJS8_S8_S9_EEENS6_IJNS7_ILi1EEESH_SH_EEESB_SD_Li256ELb0ELb1ELb0ELb0EEENS1_19SingleTileSchedulerILb0ELb0ELb1ELi128EEEEEEEEEvNT_6ParamsE,"a",@progbits
	.sectionflags	@""
	.align	4
.nv.constant0._ZN7cutlass13device_kernelIN5flash19enable_sm80_to_sm89INS1_16FlashAttnFwdSm80INS1_25CollectiveMainloopFwdSm80ILi8ELi1ELb1EN4cute5tupleIJNS5_1CILi128EEENS7_ILi96EEES8_EEELi128ENS_10bfloat16_tEfNS_4arch4Sm80ELb0ELb1ELb0ELb0ELb0ELb0ELb1ELb0EEENS1_21CollectiveEpilogueFwdINS6_IJS8_S8_S9_EEENS6_IJNS7_ILi1EEESH_SH_EEESB_SD_Li256ELb0ELb1ELb0ELb0EEENS1_19SingleTileSchedulerILb0ELb0ELb1ELi128EEEEEEEEEvNT_6ParamsE:
	.zero		1400


//--------------------- .nv.constant0._ZN7cutlass13device_kernelIN5flash19enable_sm80_to_sm89INS1_16FlashAttnFwdSm80INS1_25CollectiveMainloopFwdSm80ILi8ELi1ELb1EN4cute5tupleIJNS5_1CILi128EEENS7_ILi96EEES8_EEELi128ENS_10bfloat16_tEfNS_4arch4Sm80ELb0ELb1ELb0ELb1ELb0ELb0ELb1ELb0EEENS1_21CollectiveEpilogueFwdINS6_IJS8_S8_S9_EEENS6_IJNS7_ILi1EEESH_SH_EEESB_SD_Li256ELb1ELb1ELb0ELb0EEENS1_19SingleTileSchedulerILb1ELb0ELb1ELi128EEEEEEEEEvNT_6ParamsE --------------------------
	.section	.nv.constant0._ZN7cutlass13device_kernelIN5flash19enable_sm80_to_sm89INS1_16FlashAttnFwdSm80INS1_25CollectiveMainloopFwdSm80ILi8ELi1ELb1EN4cute5tupleIJNS5_1CILi128EEENS7_ILi96EEES8_EEELi128ENS_10bfloat16_tEfNS_4arch4Sm80ELb0ELb1ELb0ELb1ELb0ELb0ELb1ELb0EEENS1_21CollectiveEpilogueFwdINS6_IJS8_S8_S9_EEENS6_IJNS7_ILi1EEESH_SH_EEESB_SD_Li256ELb1ELb1ELb0ELb0EEENS1_19SingleTileSchedulerILb1ELb0ELb1ELi128EEEEEEEEEvNT_6ParamsE,"a",@progbits
	.sectionflags	@""
	.align	4
.nv.constant0._ZN7cutlass13device_kernelIN5flash19enable_sm80_to_sm89INS1_16FlashAttnFwdSm80INS1_25CollectiveMainloopFwdSm80ILi8ELi1ELb1EN4cute5tupleIJNS5_1CILi128EEENS7_ILi96EEES8_EEELi128ENS_10bfloat16_tEfNS_4arch4Sm80ELb0ELb1ELb0ELb1ELb0ELb0ELb1ELb0EEENS1_21CollectiveEpilogueFwdINS6_IJS8_S8_S9_EEENS6_IJNS7_ILi1EEESH_SH_EEESB_SD_Li256ELb1ELb1ELb0ELb0EEENS1_19SingleTileSchedulerILb1ELb0ELb1ELi128EEEEEEEEEvNT_6ParamsE:
	.zero		1400


//--------------------- .nv.constant0._ZN7cutlass13device_kernelIN5flash19enable_sm80_to_sm89INS1_16FlashAttnFwdSm80INS1_25CollectiveMainloopFwdSm80ILi8ELi1ELb1EN4cute5tupleIJNS5_1CILi128EEENS7_ILi96EEES8_EEELi128ENS_10bfloat16_tEfNS_4arch4Sm80ELb0ELb1ELb0ELb1ELb0ELb1ELb1ELb0EEENS1_21CollectiveEpilogueFwdINS6_IJS8_S8_S9_EEENS6_IJNS7_ILi1EEESH_SH_EEESB_SD_Li256ELb1ELb1ELb0ELb0EEENS1_19SingleTileSchedulerILb1ELb0ELb1ELi128EEEEEEEEEvNT_6ParamsE --------------------------
	.section	.nv.constant0._ZN7cutlass13device_kernelIN5flash19enable_sm80_to_sm89INS1_16FlashAttnFwdSm80INS1_25CollectiveMainloopFwdSm80ILi8ELi1ELb1EN4cute5tupleIJNS5_1CILi128EEENS7_ILi96EEES8_EEELi128ENS_10bfloat16_tEfNS_4arch4Sm80ELb0ELb1ELb0ELb1ELb0ELb1ELb1ELb0EEENS1_21CollectiveEpilogueFwdINS6_IJS8_S8_S9_EEENS6_IJNS7_ILi1EEESH_SH_EEESB_SD_Li256ELb1ELb1ELb0ELb0EEENS1_19SingleTileSchedulerILb1ELb0ELb1ELi128EEEEEEEEEvNT_6ParamsE,"a",@progbits
	.sectionflags	@""
	.align	4
.nv.constant0._ZN7cutlass13device_kernelIN5flash19enable_sm80_to_sm89INS1_16FlashAttnFwdSm80INS1_25CollectiveMainloopFwdSm80ILi8ELi1ELb1EN4cute5tupleIJNS5_1CILi128EEENS7_ILi96EEES8_EEELi128ENS_10bfloat16_tEfNS_4arch4Sm80ELb0ELb1ELb0ELb1ELb0ELb1ELb1ELb0EEENS1_21CollectiveEpilogueFwdINS6_IJS8_S8_S9_EEENS6_IJNS7_ILi1EEESH_SH_EEESB_SD_Li256ELb1ELb1ELb0ELb0EEENS1_19SingleTileSchedulerILb1ELb0ELb1ELi128EEEEEEEEEvNT_6ParamsE:
	.zero		1400


//--------------------- .nv.constant0._ZN7cutlass13device_kernelIN5flash19enable_sm80_to_sm89INS1_16FlashAttnFwdSm80INS1_25CollectiveMainloopFwdSm80ILi8ELi1ELb1EN4cute5tupleIJNS5_1CILi128EEES8_S8_EEELi128ENS_10bfloat16_tEfNS_4arch4Sm80ELb1ELb0ELb0ELb0ELb0ELb0ELb1ELb0EEENS1_21CollectiveEpilogueFwdIS9_NS6_IJNS7_ILi1EEESF_SF_EEESA_SC_Li256ELb0ELb1ELb0ELb0EEENS1_30DynamicPersistentTileSchedulerILi256ELi256ELb0ELb1ELb0EEEEEEEEEvNT_6ParamsE --------------------------
	.section	.nv.constant0._ZN7cutlass13device_kernelIN5flash19enable_sm80_to_sm89INS1_16FlashAttnFwdSm80INS1_25CollectiveMainloopFwdSm80ILi8ELi1ELb1EN4cute5tupleIJNS5_1CILi128EEES8_S8_EEELi128ENS_10bfloat16_tEfNS_4arch4Sm80ELb1ELb0ELb0ELb0ELb0ELb0ELb1ELb0EEENS1_21CollectiveEpilogueFwdIS9_NS6_IJNS7_ILi1EEESF_SF_EEESA_SC_Li256ELb0ELb1ELb0ELb0EEENS1_30DynamicPersistentTileSchedulerILi256ELi256ELb0ELb1ELb0EEEEEEEEEvNT_6ParamsE,"a",@progbits
	.sectionflags	@""
	.align	4
.nv.constant0._ZN7cutlass13device_kernelIN5flash19enable_sm80_to_sm89INS1_16FlashAttnFwdSm80INS1_25CollectiveMainloopFwdSm80ILi8ELi1ELb1EN4cute5tupleIJNS5_1CILi128EEES8_S8_EEELi128ENS_10bfloat16_tEfNS_4arch4Sm80ELb1ELb0ELb0ELb0ELb0ELb0ELb1ELb0EEENS1_21CollectiveEpilogueFwdIS9_NS6_IJNS7_ILi1EEESF_SF_EEESA_SC_Li256ELb0ELb1ELb0ELb0EEENS1_30DynamicPersistentTileSchedulerILi256ELi256ELb0ELb1ELb0EEEEEEEEEvNT_6ParamsE:
	.zero		1416


//--------------------- .nv.constant0._ZN7cutlass13device_kernelIN5flash19enable_sm80_to_sm89INS1_16FlashAttnFwdSm80INS1_25CollectiveMainloopFwdSm80ILi8ELi1ELb1EN4cute5tupleIJNS5_1CILi128EEES8_S8_EEELi128ENS_10bfloat16_tEfNS_4arch4Sm80ELb1ELb0ELb0ELb1ELb0ELb0ELb1ELb0EEENS1_21CollectiveEpilogueFwdIS9_NS6_IJNS7_ILi1EEESF_SF_EEESA_SC_Li256ELb1ELb1ELb0ELb0EEENS1_19SingleTileSchedulerILb1ELb0ELb1ELi128EEEEEEEEEvNT_6ParamsE --------------------------
	.section	.nv.constant0._ZN7cutlass13device_kernelIN5flash19enable_sm80_to_sm89INS1_16FlashAttnFwdSm80INS1_25CollectiveMainloopFwdSm80ILi8ELi1ELb1EN4cute5tupleIJNS5_1CILi128EEES8_S8_EEELi128ENS_10bfloat16_tEfNS_4arch4Sm80ELb1ELb0ELb0ELb1ELb0ELb0ELb1ELb0EEENS1_21CollectiveEpilogueFwdIS9_NS6_IJNS7_ILi1EEESF_SF_EEESA_SC_Li256ELb1ELb1ELb0ELb0EEENS1_19SingleTileSchedulerILb1ELb0ELb1ELi128EEEEEEEEEvNT_6ParamsE,"a",@progbits
	.sectionflags	@""
	.align	4
.nv.constant0._ZN7cutlass13device_kernelIN5flash19enable_sm80_to_sm89INS1_16FlashAttnFwdSm80INS1_25CollectiveMainloopFwdSm80ILi8ELi1ELb1EN4cute5tupleIJNS5_1CILi128EEES8_S8_EEELi128ENS_10bfloat16_tEfNS_4arch4Sm80ELb1ELb0ELb0ELb1ELb0ELb0ELb1ELb0EEENS1_21CollectiveEpilogueFwdIS9_NS6_IJNS7_ILi1EEESF_SF_EEESA_SC_Li256ELb1ELb1ELb0ELb0EEENS1_19SingleTileSchedulerILb1ELb0ELb1ELi128EEEEEEEEEvNT_6ParamsE:
	.zero		1400


//--------------------- .nv.constant0._ZN7cutlass13device_kernelIN5flash19enable_sm80_to_sm89INS1_16FlashAttnFwdSm80INS1_25CollectiveMainloopFwdSm80ILi8ELi1ELb1EN4cute5tupleIJNS5_1CILi128EEES8_S8_EEELi128ENS_10bfloat16_tEfNS_4arch4Sm80ELb1ELb0ELb0ELb1ELb0ELb1ELb1ELb0EEENS1_21CollectiveEpilogueFwdIS9_NS6_IJNS7_ILi1EEESF_SF_EEESA_SC_Li256ELb1ELb1ELb0ELb0EEENS1_19SingleTileSchedulerILb1ELb0ELb1ELi128EEEEEEEEEvNT_6ParamsE --------------------------
	.section	.nv.constant0._ZN7cutlass13device_kernelIN5flash19enable_sm80_to_sm89INS1_16FlashAttnFwdSm80INS1_25CollectiveMainloopFwdSm80ILi8ELi1ELb1EN4cute5tupleIJNS5_1CILi128EEES8_S8_EEELi128ENS_10bfloat16_tEfNS_4arch4Sm80ELb1ELb0ELb0ELb1ELb0ELb1ELb1ELb0EEENS1_21CollectiveEpilogueFwdIS9_NS6_IJNS7_ILi1EEESF_SF_EEESA_SC_Li256ELb1ELb1ELb0ELb0EEENS1_19SingleTileSchedulerILb1ELb0ELb1ELi128EEEEEEEEEvNT_6ParamsE,"a",@progbits
	.sectionflags	@""
	.align	4
.nv.constant0._ZN7cutlass13device_kernelIN5flash19enable_sm80_to_sm89INS1_16FlashAttnFwdSm80INS1_25CollectiveMainloopFwdSm80ILi8ELi1ELb1EN4cute5tupleIJNS5_1CILi128EEES8_S8_EEELi128ENS_10bfloat16_tEfNS_4arch4Sm80ELb1ELb0ELb0ELb1ELb0ELb1ELb1ELb0EEENS1_21CollectiveEpilogueFwdIS9_NS6_IJNS7_ILi1EEESF_SF_EEESA_SC_Li256ELb1ELb1ELb0ELb0EEENS1_19SingleTileSchedulerILb1ELb0ELb1ELi128EEEEEEEEEvNT_6ParamsE:
	.zero		1400


//--------------------- .nv.constant0._ZN7cutlass13device_kernelIN5flash19enable_sm80_to_sm89INS1_16FlashAttnFwdSm80INS1_25CollectiveMainloopFwdSm80ILi4ELi1ELb0EN4cute5tupleIJNS5_1CILi128EEENS7_ILi64EEES8_EEELi128ENS_10bfloat16_tEfNS_4arch4Sm80ELb0ELb0ELb0ELb0ELb0ELb0ELb1ELb0EEENS1_21CollectiveEpilogueFwdINS6_IJS8_S8_S9_EEENS6_IJNS7_ILi1EEESH_SH_EEESB_SD_Li128ELb0ELb1ELb0ELb0EEENS1_19SingleTileSchedulerILb0ELb0ELb1ELi128EEEEEEEEEvNT_6ParamsE --------------------------
	.section	.nv.constant0._ZN7cutlass13device_kernelIN5flash19enable_sm80_to_sm89INS1_16FlashAttnFwdSm80INS1_25CollectiveMainloopFwdSm80ILi4ELi1ELb0EN4cute5tupleIJNS5_1CILi128EEENS7_ILi64EEES8_EEELi128ENS_10bfloat16_tEfNS_4arch4Sm80ELb0ELb0ELb0ELb0ELb0ELb0ELb1ELb0EEENS1_21CollectiveEpilogueFwdINS6_IJS8_S8_S9_EEENS6_IJNS7_ILi1EEESH_SH_EEESB_SD_Li128ELb0ELb1ELb0ELb0EEENS1_19SingleTileSchedulerILb0ELb0ELb1ELi128EEEEEEEEEvNT_6ParamsE,"a",@progbits
	.sectionflags	@""
	.align	4
.nv.constant0._ZN7cutlass13device_kernelIN5flash19enable_sm80_to_sm89INS1_16FlashAttnFwdSm80INS1_25CollectiveMainloopFwdSm80ILi4ELi1ELb0EN4cute5tupleIJNS5_1CILi128EEENS7_ILi64EEES8_EEELi128ENS_10bfloat16_tEfNS_4arch4Sm80ELb0ELb0ELb0ELb0ELb0ELb0ELb1ELb0EEENS1_21CollectiveEpilogueFwdINS6_IJS8_S8_S9_EEENS6_IJNS7_ILi1EEESH_SH_EEESB_SD_Li128ELb0ELb1ELb0ELb0EEENS1_19SingleTileSchedulerILb0ELb0ELb1ELi128EEEEEEEEEvNT_6ParamsE:
	.zero		1400


//--------------------- .nv.constant0._ZN7cutlass13device_kernelIN5flash19enable_sm80_to_sm89INS1_16FlashAttnFwdSm80INS1_25CollectiveMainloopFwdSm80ILi4ELi1ELb0EN4cute5tupleIJNS5_1CILi128EEENS7_ILi64EEES8_EEELi128ENS_10bfloat16_tEfNS_4arch4Sm80ELb0ELb0ELb0ELb1ELb0ELb0ELb1ELb0EEENS1_21CollectiveEpilogueFwdINS6_IJS8_S8_S9_EEENS6_IJNS7_ILi1EEESH_SH_EEESB_SD_Li128ELb1ELb1ELb0ELb0EEENS1_19SingleTileSchedulerILb1ELb0ELb1ELi128EEEEEEEEEvNT_6ParamsE --------------------------
	.section	.nv.constant0._ZN7cutlass13device_kernelIN5flash19enable_sm80_to_sm89INS1_16FlashAttnFwdSm80INS1_25CollectiveMainloopFwdSm80ILi4ELi1ELb0EN4cute5tupleIJNS5_1CILi128EEENS7_ILi64EEES8_EEELi128ENS_10bfloat16_tEfNS_4arch4Sm80ELb0ELb0ELb0ELb1ELb0ELb0ELb1ELb0EEENS1_21CollectiveEpilogueFwdINS6_IJS8_S8_S9_EEENS6_IJNS7_ILi1EEESH_SH_EEESB_SD_Li128ELb1ELb1ELb0ELb0EEENS1_19SingleTileSchedulerILb1ELb0ELb1ELi128EEEEEEEEEvNT_6ParamsE,"a",@progbits
	.sectionflags	@""
	.align	4
.nv.constant0._ZN7cutlass13device_kernelIN5flash19enable_sm80_to_sm89INS1_16FlashAttnFwdSm80INS1_25CollectiveMainloopFwdSm80ILi4ELi1ELb0EN4cute5tupleIJNS5_1CILi128EEENS7_ILi64EEES8_EEELi128ENS_10bfloat16_tEfNS_4arch4Sm80ELb0ELb0ELb0ELb1ELb0ELb0ELb1ELb0EEENS1_21CollectiveEpilogueFwdINS6_IJS8_S8_S9_EEENS6_IJNS7_ILi1EEESH_SH_EEESB_SD_Li128ELb1ELb1ELb0ELb0EEENS1_19SingleTileSchedulerILb1ELb0ELb1ELi128EEEEEEEEEvNT_6ParamsE:
	.zero		1400


//--------------------- .nv.constant0._ZN7cutlass13device_kernelIN5flash19enable_sm80_to_sm89INS1_16FlashAttnFwdSm80INS1_25CollectiveMainloopFwdSm80ILi4ELi1ELb0EN4cute5tupleIJNS5_1CILi128EEENS7_ILi64EEES8_EEELi128ENS_10bfloat16_tEfNS_4arch4Sm80ELb0ELb0ELb0ELb1ELb0ELb1ELb1ELb0EEENS1_21CollectiveEpilogueFwdINS6_IJS8_S8_S9_EEENS6_IJNS7_ILi1EEESH_SH_EEESB_SD_Li128ELb1ELb1ELb0ELb0EEENS1_19SingleTileSchedulerILb1ELb0ELb1ELi128EEEEEEEEEvNT_6ParamsE --------------------------
	.section	.nv.constant0._ZN7cutlass13device_kernelIN5flash19enable_sm80_to_sm89INS1_16FlashAttnFwdSm80INS1_25CollectiveMainloopFwdSm80ILi4ELi1ELb0EN4cute5tupleIJNS5_1CILi128EEENS7_ILi64EEES8_EEELi128ENS_10bfloat16_tEfNS_4arch4Sm80ELb0ELb0ELb0ELb1ELb0ELb1ELb1ELb0EEENS1_21CollectiveEpilogueFwdINS6_IJS8_S8_S9_EEENS6_IJNS7_ILi1EEESH_SH_EEESB_SD_Li128ELb1ELb1ELb0ELb0EEENS1_19SingleTileSchedulerILb1ELb0ELb1ELi128EEEEEEEEEvNT_6ParamsE,"a",@progbits
	.sectionflags	@""
	.align	4
.nv.constant0._ZN7cutlass13device_kernelIN5flash19enable_sm80_to_sm89INS1_16FlashAttnFwdSm80INS1_25CollectiveMainloopFwdSm80ILi4ELi1ELb0EN4cute5tupleIJNS5_1CILi128EEENS7_ILi64EEES8_EEELi128ENS_10bfloat16_tEfNS_4arch4Sm80ELb0ELb0ELb0ELb1ELb0ELb1ELb1ELb0EEENS1_21CollectiveEpilogueFwdINS6_IJS8_S8_S9_EEENS6_IJNS7_ILi1EEESH_SH_EEESB_SD_Li128ELb1ELb1ELb0ELb0EEENS1_19SingleTileSchedulerILb1ELb0ELb1ELi128EEEEEEEEEvNT_6ParamsE:
	.zero		1400


//--------------------- .nv.constant0._ZN7cutlass13device_kernelIN5flash19enable_sm80_to_sm89INS1_16FlashAttnFwdSm80INS1_25CollectiveMainloopFwdSm80ILi4ELi1ELb0EN4cute5tupleIJNS5_1CILi128EEENS7_ILi48EEES8_EEELi128ENS_10bfloat16_tEfNS_4arch4Sm80ELb0ELb1ELb0ELb0ELb0ELb0ELb1ELb0EEENS1_21CollectiveEpilogueFwdINS6_IJS8_S8_S9_EEENS6_IJNS7_ILi1EEESH_SH_EEESB_SD_Li128ELb0ELb1ELb0ELb0EEENS1_19SingleTileSchedulerILb0ELb0ELb1ELi128EEEEEEEEEvNT_6ParamsE --------------------------
	.section	.nv.constant0._ZN7cutlass13device_kernelIN5flash19enable_sm80_to_sm89INS1_16FlashAttnFwdSm80INS1_25CollectiveMainloopFwdSm80ILi4ELi1ELb0EN4cute5tupleIJNS5_1CILi128EEENS7_ILi48EEES8_EEELi128ENS_10bfloat16_tEfNS_4arch4Sm80ELb0ELb1ELb0ELb0ELb0ELb0ELb1ELb0EEENS1_21CollectiveEpilogueFwdINS6_IJS8_S8_S9_EEENS6_IJNS7_ILi1EEESH_SH_EEESB_SD_Li128ELb0ELb1ELb0ELb0EEENS1_19SingleTileSchedulerILb0ELb0ELb1ELi128EEEEEEEEEvNT_6ParamsE,"a",@progbits
	.sectionflags	@""
	.align	4
.nv.constant0._ZN7cutlass13device_kernelIN5flash19enable_sm80_to_sm89INS1_16FlashAttnFwdSm80INS1_25CollectiveMainloopFwdSm80ILi4ELi1ELb0EN4cute5tupleIJNS5_1CILi128EEENS7_ILi48EEES8_EEELi128ENS_10bfloat16_tEfNS_4arch4Sm80ELb0ELb1ELb0ELb0ELb0ELb0ELb1ELb0EEENS1_21CollectiveEpilogueFwdINS6_IJS8_S8_S9_EEENS6_IJNS7_ILi1EEESH_SH_EEESB_SD_Li128ELb0ELb1ELb0ELb0EEENS1_19SingleTileSchedulerILb0ELb0ELb1ELi128EEEEEEEEEvNT_6ParamsE:
	.zero		1400


//--------------------- .nv.constant0._ZN7cutlass13device_kernelIN5flash19enable_sm80_to_sm89INS1_16FlashAttnFwdSm80INS1_25CollectiveMainloopFwdSm80ILi4ELi1ELb0EN4cute5tupleIJNS5_1CILi128EEENS7_ILi48EEES8_EEELi128ENS_10bfloat16_tEfNS_4arch4Sm80ELb0ELb1ELb0ELb1ELb0ELb0ELb1ELb0EEENS1_21CollectiveEpilogueFwdINS6_IJS8_S8_S9_EEENS6_IJNS7_ILi1EEESH_SH_EEESB_SD_Li128ELb1ELb1ELb0ELb0EEENS1_19SingleTileSchedulerILb1ELb0ELb1ELi128EEEEEEEEEvNT_6ParamsE --------------------------
	.section	.nv.constant0._ZN7cutlass13device_kernelIN5flash19enable_sm80_to_sm89INS1_16FlashAttnFwdSm80INS1_25CollectiveMainloopFwdSm80ILi4ELi1ELb0EN4cute5tupleIJNS5_1CILi128EEENS7_ILi48EEES8_EEELi128ENS_10bfloat16_tEfNS_4arch4Sm80ELb0ELb1ELb0ELb1ELb0ELb0ELb1ELb0EEENS1_21CollectiveEpilogueFwdINS6_IJS8_S8_S9_EEENS6_IJNS7_ILi1EEESH_SH_EEESB_SD_Li128ELb1ELb1ELb0ELb0EEENS1_19SingleTileSchedulerILb1ELb0ELb1ELi128EEEEEEEEEvNT_6ParamsE,"a",@progbits
	.sectionflags	@""
	.align	4
.nv.constant0._ZN7cutlass13device_kernelIN5flash19enable_sm80_to_sm89INS1_16FlashAttnFwdSm80INS1_25CollectiveMainloopFwdSm80ILi4ELi1ELb0EN4cute5tupleIJNS5_1CILi128EEENS7_ILi48EEES8_EEELi128ENS_10bfloat16_tEfNS_4arch4Sm80ELb0ELb1ELb0ELb1ELb0ELb0ELb1ELb0EEENS1_21CollectiveEpilogueFwdINS6_IJS8_S8_S9_EEENS6_IJNS7_ILi1EEESH_SH_EEESB_SD_Li128ELb1ELb1ELb0ELb0EEENS1_19SingleTileSchedulerILb1ELb0ELb1ELi128EEEEEEEEEvNT_6ParamsE:
	.zero		1400


//--------------------- .nv.constant0._ZN7cutlass13device_kernelIN5flash19enable_sm80_to_sm89INS1_16FlashAttnFwdSm80INS1_25CollectiveMainloopFwdSm80ILi4ELi1ELb0EN4cute5tupleIJNS5_1CILi128EEENS7_ILi48EEES8_EEELi128ENS_10bfloat16_tEfNS_4arch4Sm80ELb0ELb1ELb0ELb1ELb0ELb1ELb1ELb0EEENS1_21CollectiveEpilogueFwdINS6_IJS8_S8_S9_EEENS6_IJNS7_ILi1EEESH_SH_EEESB_SD_Li128ELb1ELb1ELb0ELb0EEENS1_19SingleTileSchedulerILb1ELb0ELb1ELi128EEEEEEEEEvNT_6ParamsE --------------------------
	.section	.nv.constant0._ZN7cutlass13device_kernelIN5flash19enable_sm80_to_sm89INS1_16FlashAttnFwdSm80INS1_25CollectiveMainloopFwdSm80ILi4ELi1ELb0EN4cute5tupleIJNS5_1CILi128EEENS7_ILi48EEES8_EEELi128ENS_10bfloat16_tEfNS_4arch4Sm80ELb0ELb1ELb0ELb1ELb0ELb1ELb1ELb0EEENS1_21CollectiveEpilogueFwdINS6_IJS8_S8_S9_EEENS6_IJNS7_ILi1EEESH_SH_EEESB_SD_Li128ELb1ELb1ELb0ELb0EEENS1_19SingleTileSchedulerILb1ELb0ELb1ELi128EEEEEEEEEvNT_6ParamsE,"a",@progbits
	.sectionflags	@""
	.align	4
.nv.constant0._ZN7cutlass13device_kernelIN5flash19enable_sm80_to_sm89INS1_16FlashAttnFwdSm80INS1_25CollectiveMainloopFwdSm80ILi4ELi1ELb0EN4cute5tupleIJNS5_1CILi128EEENS7_ILi48EEES8_EEELi128ENS_10bfloat16_tEfNS_4arch4Sm80ELb0ELb1ELb0ELb1ELb0ELb1ELb1ELb0EEENS1_21CollectiveEpilogueFwdINS6_IJS8_S8_S9_EEENS6_IJNS7_ILi1EEESH_SH_EEESB_SD_Li128ELb1ELb1ELb0ELb0EEENS1_19SingleTileSchedulerILb1ELb0ELb1ELi128EEEEEEEEEvNT_6ParamsE:
	.zero		1400


//--------------------- .nv.constant0._ZN7cutlass13device_kernelIN5flash19enable_sm80_to_sm89INS1_16FlashAttnFwdSm80INS1_25CollectiveMainloopFwdSm80ILi4ELi1ELb0EN4cute5tupleIJNS5_1CILi128EEENS7_ILi64EEES8_EEELi128ENS_10bfloat16_tEfNS_4arch4Sm80ELb1ELb0ELb0ELb0ELb0ELb0ELb1ELb0EEENS1_21CollectiveEpilogueFwdINS6_IJS8_S8_S9_EEENS6_IJNS7_ILi1EEESH_SH_EEESB_SD_Li128ELb0ELb1ELb0ELb0EEENS1_30DynamicPersistentTileSchedulerILi128ELi128ELb0ELb1ELb0EEEEEEEEEvNT_6ParamsE --------------------------
	.section	.nv.constant0._ZN7cutlass13device_kernelIN5flash19enable_sm80_to_sm89INS1_16FlashAttnFwdSm80INS1_25CollectiveMainloopFwdSm80ILi4ELi1ELb0EN4cute5tupleIJNS5_1CILi128EEENS7_ILi64EEES8_EEELi128ENS_10bfloat16_tEfNS_4arch4Sm80ELb1ELb0ELb0ELb0ELb0ELb0ELb1ELb0EEENS1_21CollectiveEpilogueFwdINS6_IJS8_S8_S9_EEENS6_IJNS7_ILi1EEESH_SH_EEESB_SD_Li128ELb0ELb1ELb0ELb0EEENS1_30DynamicPersistentTileSchedulerILi128ELi128ELb0ELb1ELb0EEEEEEEEEvNT_6ParamsE,"a",@progbits
	.sectionflags	@""
	.align	4
.nv.constant0._ZN7cutlass13device_kernelIN5flash19enable_sm80_to_sm89INS1_16FlashAttnFwdSm80INS1_25CollectiveMainloopFwdSm80ILi4ELi1ELb0EN4cute5tupleIJNS5_1CILi128EEENS7_ILi64EEES8_EEELi128ENS_10bfloat16_tEfNS_4arch4Sm80ELb1ELb0ELb0ELb0ELb0ELb0ELb1ELb0EEENS1_21CollectiveEpilogueFwdINS6_IJS8_S8_S9_EEENS6_IJNS7_ILi1EEESH_SH_EEESB_SD_Li128ELb0ELb1ELb0ELb0EEENS1_30DynamicPersistentTileSchedulerILi128ELi128ELb0ELb1ELb0EEEEEEEEEvNT_6ParamsE:
	.zero		1416


//--------------------- .nv.constant0._ZN7cutlass13device_kernelIN5flash19enable_sm80_to_sm89INS1_16FlashAttnFwdSm80INS1_25CollectiveMainloopFwdSm80ILi4ELi1ELb0EN4cute5tupleIJNS5_1CILi128EEENS7_ILi64EEES8_EEELi128ENS_10bfloat16_tEfNS_4arch4Sm80ELb1ELb0ELb0ELb1ELb0ELb0ELb1ELb0EEENS1_21CollectiveEpilogueFwdINS6_IJS8_S8_S9_EEENS6_IJNS7_ILi1EEESH_SH_EEESB_SD_Li128ELb1ELb1ELb0ELb0EEENS1_19SingleTileSchedulerILb1ELb0ELb1ELi128EEEEEEEEEvNT_6ParamsE --------------------------
	.section	.nv.constant0._ZN7cutlass13device_kernelIN5flash19enable_sm80_to_sm89INS1_16FlashAttnFwdSm80INS1_25CollectiveMainloopFwdSm80ILi4ELi1ELb0EN4cute5tupleIJNS5_1CILi128EEENS7_ILi64EEES8_EEELi128ENS_10bfloat16_tEfNS_4arch4Sm80ELb1ELb0ELb0ELb1ELb0ELb0ELb1ELb0EEENS1_21CollectiveEpilogueFwdINS6_IJS8_S8_S9_EEENS6_IJNS7_ILi1EEESH_SH_EEESB_SD_Li128ELb1ELb1ELb0ELb0EEENS1_19SingleTileSchedulerILb1ELb0ELb1ELi128EEEEEEEEEvNT_6ParamsE,"a",@progbits
	.sectionflags	@""
	.align	4
.nv.constant0._ZN7cutlass13device_kernelIN5flash19enable_sm80_to_sm89INS1_16FlashAttnFwdSm80INS1_25CollectiveMainloopFwdSm80ILi4ELi1ELb0EN4cute5tupleIJNS5_1CILi128EEENS7_ILi64EEES8_EEELi128ENS_10bfloat16_tEfNS_4arch4Sm80ELb1ELb0ELb0ELb1ELb0ELb0ELb1ELb0EEENS1_21CollectiveEpilogueFwdINS6_IJS8_S8_S9_EEENS6_IJNS7_ILi1EEESH_SH_EEESB_SD_Li128ELb1ELb1ELb0ELb0EEENS1_19SingleTileSchedulerILb1ELb0ELb1ELi128EEEEEEEEEvNT_6ParamsE:
	.zero		1400


//--------------------- .nv.constant0._ZN7cutlass13device_kernelIN5flash19enable_sm80_to_sm89INS1_16FlashAttnFwdSm80INS1_25CollectiveMainloopFwdSm80ILi4ELi1ELb0EN4cute5tupleIJNS5_1CILi128EEENS7_ILi64EEES8_EEELi128ENS_10bfloat16_tEfNS_4arch4Sm80ELb1ELb0ELb0ELb1ELb0ELb1ELb1ELb0EEENS1_21CollectiveEpilogueFwdINS6_IJS8_S8_S9_EEENS6_IJNS7_ILi1EEESH_SH_EEESB_SD_Li128ELb1ELb1ELb0ELb0EEENS1_19SingleTileSchedulerILb1ELb0ELb1ELi128EEEEEEEEEvNT_6ParamsE --------------------------
	.section	.nv.constant0._ZN7cutlass13device_kernelIN5flash19enable_sm80_to_sm89INS1_16FlashAttnFwdSm80INS1_25CollectiveMainloopFwdSm80ILi4ELi1ELb0EN4cute5tupleIJNS5_1CILi128EEENS7_ILi64EEES8_EEELi128ENS_10bfloat16_tEfNS_4arch4Sm80ELb1ELb0ELb0ELb1ELb0ELb1ELb1ELb0EEENS1_21CollectiveEpilogueFwdINS6_IJS8_S8_S9_EEENS6_IJNS7_ILi1EEESH_SH_EEESB_SD_Li128ELb1ELb1ELb0ELb0EEENS1_19SingleTileSchedulerILb1ELb0ELb1ELi128EEEEEEEEEvNT_6ParamsE,"a",@progbits
	.sectionflags	@""
	.align	4
.nv.constant0._ZN7cutlass13device_kernelIN5flash19enable_sm80_to_sm89INS1_16FlashAttnFwdSm80INS1_25CollectiveMainloopFwdSm80ILi4ELi1ELb0EN4cute5tupleIJNS5_1CILi128EEENS7_ILi64EEES8_EEELi128ENS_10bfloat16_tEfNS_4arch4Sm80ELb1ELb0ELb0ELb1ELb0ELb1ELb1ELb0EEENS1_21CollectiveEpilogueFwdINS6_IJS8_S8_S9_EEENS6_IJNS7_ILi1EEESH_SH_EEESB_SD_Li128ELb1ELb1ELb0ELb0EEENS1_19SingleTileSchedulerILb1ELb0ELb1ELi128EEEEEEEEEvNT_6ParamsE:
	.zero		1400


//--------------------- .text._ZN7cutlass13device_kernelIN5flash19enable_sm80_to_sm89INS1_16FlashAttnFwdSm80INS1_25CollectiveMainloopFwdSm80ILi8ELi1ELb1EN4cute5tupleIJNS5_1CILi128EEES8_S8_EEELi128ENS_10bfloat16_tEfNS_4arch4Sm80ELb0ELb0ELb1ELb0ELb0ELb0ELb1ELb0EEENS1_21CollectiveEpilogueFwdIS9_NS6_IJNS7_ILi1EEESF_SF_EEESA_SC_Li256ELb0ELb1ELb0ELb0EEENS1_19SingleTileSchedulerILb0ELb0ELb1ELi128EEEEEEEEEvNT_6ParamsE --------------------------
	.section	.text._ZN7cutlass13device_kernelIN5flash19enable_sm80_to_sm89INS1_16FlashAttnFwdSm80INS1_25CollectiveMainloopFwdSm80ILi8ELi1ELb1EN4cute5tupleIJNS5_1CILi128EEES8_S8_EEELi128ENS_10bfloat16_tEfNS_4arch4Sm80ELb0ELb0ELb1ELb0ELb0ELb0ELb1ELb0EEENS1_21CollectiveEpilogueFwdIS9_NS6_IJNS7_ILi1EEESF_SF_EEESA_SC_Li256ELb0ELb1ELb0ELb0EEENS1_19SingleTileSchedulerILb0ELb0ELb1ELi128EEEEEEEEEvNT_6ParamsE,"ax",@progbits
	.sectioninfo	@"SHI_REGISTERS=255"
	.align	128
.text._ZN7cutlass13device_kernelIN5flash19enable_sm80_to_sm89INS1_16FlashAttnFwdSm80INS1_25CollectiveMainloopFwdSm80ILi8ELi1ELb1EN4cute5tupleIJNS5_1CILi128EEES8_S8_EEELi128ENS_10bfloat16_tEfNS_4arch4Sm80ELb0ELb0ELb1ELb0ELb0ELb0ELb1ELb0EEENS1_21CollectiveEpilogueFwdIS9_NS6_IJNS7_ILi1EEESF_SF_EEESA_SC_Li256ELb0ELb1ELb0ELb0EEENS1_19SingleTileSchedulerILb0ELb0ELb1ELi128EEEEEEEEEvNT_6ParamsE:
        .type           _ZN7cutlass13device_kernelIN5flash19enable_sm80_to_sm89INS1_16FlashAttnFwdSm80INS1_25CollectiveMainloopFwdSm80ILi8ELi1ELb1EN4cute5tupleIJNS5_1CILi128EEES8_S8_EEELi128ENS_10bfloat16_tEfNS_4arch4Sm80ELb0ELb0ELb1ELb0ELb0ELb0ELb1ELb0EEENS1_21CollectiveEpilogueFwdIS9_NS6_IJNS7_ILi1EEESF_SF_EEESA_SC_Li256ELb0ELb1ELb0ELb0EEENS1_19SingleTileSchedulerILb0ELb0ELb1ELi128EEEEEEEEEvNT_6ParamsE,@function
        .size           _ZN7cutlass13device_kernelIN5flash19enable_sm80_to_sm89INS1_16FlashAttnFwdSm80INS1_25CollectiveMainloopFwdSm80ILi8ELi1ELb1EN4cute5tupleIJNS5_1CILi128EEES8_S8_EEELi128ENS_10bfloat16_tEfNS_4arch4Sm80ELb0ELb0ELb1ELb0ELb0ELb0ELb1ELb0EEENS1_21CollectiveEpilogueFwdIS9_NS6_IJNS7_ILi1EEESF_SF_EEESA_SC_Li256ELb0ELb1ELb0ELb0EEENS1_19SingleTileSchedulerILb0ELb0ELb1ELi128EEEEEEEEEvNT_6ParamsE,(.L_x_3758 - _ZN7cutlass13device_kernelIN5flash19enable_sm80_to_sm89INS1_16FlashAttnFwdSm80INS1_25CollectiveMainloopFwdSm80ILi8ELi1ELb1EN4cute5tupleIJNS5_1CILi128EEES8_S8_EEELi128ENS_10bfloat16_tEfNS_4arch4Sm80ELb0ELb0ELb1ELb0ELb0ELb0ELb1ELb0EEENS1_21CollectiveEpilogueFwdIS9_NS6_IJNS7_ILi1EEESF_SF_EEESA_SC_Li256ELb0ELb1ELb0ELb0EEENS1_19SingleTileSchedulerILb0ELb0ELb1ELi128EEEEEEEEEvNT_6ParamsE)
        .other          _ZN7cutlass13device_kernelIN5flash19enable_sm80_to_sm89INS1_16FlashAttnFwdSm80INS1_25CollectiveMainloopFwdSm80ILi8ELi1ELb1EN4cute5tupleIJNS5_1CILi128EEES8_S8_EEELi128ENS_10bfloat16_tEfNS_4arch4Sm80ELb0ELb0ELb1ELb0ELb0ELb0ELb1ELb0EEENS1_21CollectiveEpilogueFwdIS9_NS6_IJNS7_ILi1EEESF_SF_EEESA_SC_Li256ELb0ELb1ELb0ELb0EEENS1_19SingleTileSchedulerILb0ELb0ELb1ELi128EEEEEEEEEvNT_6ParamsE,@"STO_CUDA_ENTRY STV_DEFAULT"
_ZN7cutlass13device_kernelIN5flash19enable_sm80_to_sm89INS1_16FlashAttnFwdSm80INS1_25CollectiveMainloopFwdSm80ILi8ELi1ELb1EN4cute5tupleIJNS5_1CILi128EEES8_S8_EEELi128ENS_10bfloat16_tEfNS_4arch4Sm80ELb0ELb0ELb1ELb0ELb0ELb0ELb1ELb0EEENS1_21CollectiveEpilogueFwdIS9_NS6_IJNS7_ILi1EEESF_SF_EEESA_SC_Li256ELb0ELb1ELb0ELb0EEENS1_19SingleTileSchedulerILb0ELb0ELb1ELi128EEEEEEEEEvNT_6ParamsE:
[----:B------:R-:W-:-:S03]  /*0000*/  MOV R1, c[0x0][0x28] ;  /* 0x00000a0000017a02 */ /* 0x000fc60000000f00 */
[----:B------:R-:W1:Y:S01]  /*0010*/  S2R R15, SR_CTAID.Z ;  /* 0x00000000000f7919 */ /* 0x000e620000002700 */
[----:B------:R-:W-:Y:S02]  /*0020*/  IADD3 R1, R1, -0x58, RZ ;  /* 0xffffffa801017810 */ /* 0x000fe40007ffe0ff */
[----:B-1----:R-:W-:-:S13]  /*0030*/  ISETP.GE.AND P0, PT, R15, RZ, PT ;  /* 0x000000ff0f00720c */ /* 0x002fda0003f06270 */
[----:B------:R-:W-:Y:S05]  /*0040*/  @!P0 EXIT ;  /* 0x000000000000894d */ /* 0x000fea0003800000 */
[----:B------:R-:W-:Y:S01]  /*0050*/  ISETP.NE.U32.AND P2, PT, RZ, c[0x0][0x340], PT ;  /* 0x0000d000ff007a0c */ /* 0x000fe20003f45070 */
[----:B------:R-:W-:Y:S01]  /*0060*/  ULDC.64 UR22, c[0x0][0x118] ;  /* 0x0000460000167ab9 */ /* 0x000fe20000000a00 */
[----:B------:R-:W1:Y:S04]  /*0070*/  S2R R28, SR_TID.X ;  /* 0x00000000001c7919 */ /* 0x000e680000002100 */
[----:B------:R-:W2:Y:S01]  /*0080*/  S2R R29, SR_CTAID.Y ;  /* 0x00000000001d7919 */ /* 0x000ea20000002600 */
[----:B------:R-:W-:-:S03]  /*0090*/  ISETP.NE.AND.EX P2, PT, RZ, c[0x0][0x344], PT, P2 ;  /* 0x0000d100ff007a0c */ /* 0x000fc60003f45320 */
[----:B------:R-:W3:Y:S01]  /*00a0*/  S2R R6, SR_CTAID.X ;  /* 0x0000000000067919 */ /* 0x000ee20000002500 */
[----:B------:R-:W-:Y:S01]  /*00b0*/  IMAD.MOV.U32 R7, RZ, RZ, c[0x0][0x2c4] ;  /* 0x0000b100ff077624 */ /* 0x000fe200078e00ff */
[----:B------:R-:W-:Y:S01]  /*00c0*/  SHF.R.S32.HI R16, RZ, 0x1f, R15 ;  /* 0x0000001fff107819 */ /* 0x000fe2000001140f */
[----:B------:R-:W-:Y:S02]  /*00d0*/  ULDC UR8, c[0x0][0x1d0] ;  /* 0x0000740000087ab9 */ /* 0x000fe40000000800 */
[----:B------:R-:W-:Y:S02]  /*00e0*/  UMOV UR9, 0x7 ;  /* 0x0000000700097882 */ /* 0x000fe40000000000 */
[----:B------:R-:W-:-:S03]  /*00f0*/  ULDC.64 UR6, c[0x0][0x1e0] ;  /* 0x0000780000067ab9 */ /* 0x000fc60000000a00 */
[----:B------:R-:W-:-:S04]  /*0100*/  @P2 IMAD.MOV.U32 R2, RZ, RZ, 0x4 ;  /* 0x00000004ff022424 */ /* 0x000fc800078e00ff */
[----:B------:R-:W-:-:S05]  /*0110*/  @P2 IMAD.WIDE R2, R15, R2, c[0x0][0x340] ;  /* 0x0000d0000f022625 */ /* 0x000fca00078e0202 */
[----:B------:R4:W5:Y:S01]  /*0120*/  @P2 LDG.E R20, [R2.64] ;  /* 0x0000001602142981 */ /* 0x000962000c1e1900 */
[----:B-1----:R-:W-:Y:S01]  /*0130*/  SHF.R.S32.HI R27, RZ, 0x1f, R28 ;  /* 0x0000001fff1b7819 */ /* 0x002fe2000001141c */
[----:B--2---:R-:W-:Y:S01]  /*0140*/  IMAD.WIDE.U32 R4, R29, c[0x0][0x1b8], RZ ;  /* 0x00006e001d047a25 */ /* 0x004fe200078e00ff */
[----:B------:R-:W-:Y:S01]  /*0150*/  SHF.R.S32.HI R30, RZ, 0x1f, R29 ;  /* 0x0000001fff1e7819 */ /* 0x000fe2000001141d */
[----:B------:R-:W-:Y:S01]  /*0160*/  UIADD3 UR4, UR8, 0x7f, URZ ;  /* 0x0000007f08047890 */ /* 0x000fe2000fffe03f */
[C---:B------:R-:W-:Y:S01]  /*0170*/  ISETP.NE.AND P0, PT, R7.reuse, 0x1, PT ;  /* 0x000000010700780c */ /* 0x040fe20003f05270 */
[----:B------:R-:W-:Y:S01]  /*0180*/  IMAD R7, R7, c[0x0][0x168], RZ ;  /* 0x00005a0007077a24 */ /* 0x000fe200078e02ff */
[----:B------:R-:W-:Y:S01]  /*0190*/  LEA.HI R25, R27, R28, RZ, 0x4 ;  /* 0x0000001c1b197211 */ /* 0x000fe200078f20ff */
[----:B------:R-:W-:Y:S02]  /*01a0*/  USHF.R.S32.HI UR18, URZ, 0x1f, UR4 ;  /* 0x0000001f3f127899 */ /* 0x000fe40008011404 */
[----:B------:R-:W-:Y:S01]  /*01b0*/  USHF.L.U64.HI UR9, UR6, UR9, UR7 ;  /* 0x0000000906097299 */ /* 0x000fe20008010207 */
[----:B------:R-:W-:Y:S01]  /*01c0*/  SHF.R.S32.HI R14, RZ, 0x4, R25 ;  /* 0x00000004ff0e7819 */ /* 0x000fe20000011419 */
[----:B------:R-:W-:-:S02]  /*01d0*/  ULEA.HI UR18, UR18, UR4, URZ, 0x7 ;  /* 0x0000000412127291 */ /* 0x000fc4000f8f383f */
[----:B------:R-:W-:Y:S02]  /*01e0*/  USHF.L.U32 UR10, UR6, 0x7, URZ ;  /* 0x00000007060a7899 */ /* 0x000fe4000800063f */
[----:B------:R-:W-:Y:S02]  /*01f0*/  ULEA.HI.SX32 UR13, UR18, 0xffffffff, 0x19 ;  /* 0xffffffff120d7891 */ /* 0x000fe4000f8fca3f */
[----:B------:R-:W-:Y:S02]  /*0200*/  UIMAD.WIDE.U32 UR20, UR6, 0x40, URZ ;  /* 0x00000040061478a5 */ /* 0x000fe4000f8e003f */
[----:B------:R-:W-:Y:S02]  /*0210*/  USHF.R.S32.HI UR12, URZ, 0x1f, UR13 ;  /* 0x0000001f3f0c7899 */ /* 0x000fe4000801140d */
[----:B------:R-:W-:Y:S02]  /*0220*/  UIMAD UR4, UR9, UR13, URZ ;  /* 0x0000000d090472a4 */ /* 0x000fe4000f8e023f */
[----:B------:R-:W-:Y:S01]  /*0230*/  USHF.L.U32 UR14, UR7, 0x6, URZ ;  /* 0x00000006070e7899 */ /* 0x000fe2000800063f */
[----:B----4-:R-:W-:Y:S01]  /*0240*/  LEA.HI R3, R27, R28, RZ, 0x3 ;  /* 0x0000001c1b037211 */ /* 0x010fe200078f18ff */
[----:B------:R-:W-:Y:S01]  /*0250*/  IMAD R2, R30, c[0x0][0x1b8], RZ ;  /* 0x00006e001e027a24 */ /* 0x000fe200078e02ff */
[----:B------:R-:W-:-:S02]  /*0260*/  UIMAD UR4, UR12, UR10, UR4 ;  /* 0x0000000a0c0472a4 */ /* 0x000fc4000f8e0204 */
[----:B------:R-:W-:Y:S01]  /*0270*/  LOP3.LUT R0, R3, 0xfffffff8, RZ, 0xc0, !PT ;  /* 0xfffffff803007812 */ /* 0x000fe200078ec0ff */
[----:B------:R-:W-:Y:S01]  /*0280*/  IMAD R2, R29, c[0x0][0x1bc], R2 ;  /* 0x00006f001d027a24 */ /* 0x000fe200078e0202 */
[----:B------:R-:W-:Y:S01]  /*0290*/  SHF.R.S32.HI R23, RZ, 0x3, R3 ;  /* 0x00000003ff177819 */ /* 0x000fe20000011403 */
[----:B------:R-:W-:Y:S02]  /*02a0*/  UIADD3 UR14, UR21, UR14, URZ ;  /* 0x0000000e150e7290 */ /* 0x000fe4000fffe03f */
[----:B------:R-:W-:Y:S01]  /*02b0*/  IMAD.IADD R32, R28, 0x1, -R0 ;  /* 0x000000011c207824 */ /* 0x000fe200078e0a00 */
[--C-:B------:R-:W-:Y:S01]  /*02c0*/  SHF.R.S32.HI R26, RZ, 0x1f, R23.reuse ;  /* 0x0000001fff1a7819 */ /* 0x100fe20000011417 */
[----:B------:R-:W-:Y:S01]  /*02d0*/  IMAD.IADD R3, R5, 0x1, R2 ;  /* 0x0000000105037824 */ /* 0x000fe200078e0202 */
[----:B------:R-:W-:Y:S01]  /*02e0*/  IADD3 R22, -R23, c[0x0][0x1d0], RZ ;  /* 0x0000740017167a10 */ /* 0x000fe20007ffe1ff */
[----:B------:R-:W-:Y:S01]  /*02f0*/  IMAD R0, R32, 0x20, R23 ;  /* 0x0000002020007824 */ /* 0x000fe200078e0217 */
[----:B------:R-:W-:Y:S01]  /*0300*/  UMOV UR11, 0x40 ;  /* 0x00000040000b7882 */ /* 0x000fe20000000000 */
[----:B------:R-:W-:-:S02]  /*0310*/  IMAD R5, R16, c[0x0][0x1c0], RZ ;  /* 0x0000700010057a24 */ /* 0x000fc400078e02ff */
[----:B---3--:R-:W-:Y:S02]  /*0320*/  IMAD R9, R6, 0x80, R0 ;  /* 0x0000008006097824 */ /* 0x008fe400078e0200 */
[----:B------:R-:W-:Y:S02]  /*0330*/  IMAD.MOV.U32 R2, RZ, RZ, R4 ;  /* 0x000000ffff027224 */ /* 0x000fe400078e0004 */
[----:B------:R-:W-:Y:S01]  /*0340*/  IMAD R4, R15, c[0x0][0x1c4], R5 ;  /* 0x000071000f047a24 */ /* 0x000fe200078e0205 */
[----:B------:R1:W-:Y:S01]  /*0350*/  STL [R1+0x48], R9 ;  /* 0x0000480901007387 */ /* 0x0003e20000100800 */
[----:B------:R-:W-:-:S04]  /*0360*/  @P0 IMAD.HI.U32 R5, R9, c[0x0][0x2c8], RZ ;  /* 0x0000b20009050a27 */ /* 0x000fc800078e00ff */
[----:B------:R-:W-:Y:S01]  /*0370*/  IMAD.MOV.U32 R0, RZ, RZ, R9 ;  /* 0x000000ffff007224 */ /* 0x000fe200078e0009 */
[----:B------:R-:W-:Y:S01]  /*0380*/  @P0 SHF.R.U32.HI R0, RZ, c[0x0][0x2cc], R5 ;  /* 0x0000b300ff000a19 */ /* 0x000fe20000011605 */
[----:B------:R-:W-:-:S04]  /*0390*/  IMAD.WIDE.U32 R2, R15, c[0x0][0x1c0], R2 ;  /* 0x000070000f027a25 */ /* 0x000fc800078e0002 */
[----:B------:R-:W-:Y:S02]  /*03a0*/  IMAD R8, R6, 0x80, R23 ;  /* 0x0000008006087824 */ /* 0x000fe400078e0217 */
[----:B------:R-:W-:Y:S01]  /*03b0*/  IMAD.IADD R3, R3, 0x1, R4 ;  /* 0x0000000103037824 */ /* 0x000fe200078e0204 */
[----:B------:R-:W-:Y:S01]  /*03c0*/  SHF.R.S32.HI R4, RZ, 0x1f, R0 ;  /* 0x0000001fff047819 */ /* 0x000fe20000011400 */
[----:B------:R-:W-:Y:S01]  /*03d0*/  IMAD.SHL.U32 R34, R32, 0x8, RZ ;  /* 0x0000000820227824 */ /* 0x000fe200078e00ff */
[----:B------:R-:W-:Y:S01]  /*03e0*/  IADD3 R6, R8, 0x20, RZ ;  /* 0x0000002008067810 */ /* 0x000fe20007ffe0ff */
[----:B------:R-:W-:Y:S01]  /*03f0*/  IMAD.WIDE.U32 R2, R0, c[0x0][0x1b0], R2 ;  /* 0x00006c0000027a25 */ /* 0x000fe200078e0002 */
[----:B------:R-:W-:Y:S01]  /*0400*/  IADD3 R5, R8, 0x40, RZ ;  /* 0x0000004008057810 */ /* 0x000fe20007ffe0ff */
[----:B------:R2:W-:Y:S01]  /*0410*/  STL [R1+0x4c], R8 ;  /* 0x00004c0801007387 */ /* 0x0005e20000100800 */
[-C--:B------:R-:W-:Y:S01]  /*0420*/  ISETP.GE.AND P6, PT, R6, R7.reuse, PT ;  /* 0x000000070600720c */ /* 0x080fe20003fc6270 */
[----:B------:R-:W-:Y:S01]  /*0430*/  IMAD R4, R4, c[0x0][0x1b0], RZ ;  /* 0x00006c0004047a24 */ /* 0x000fe200078e02ff */
[-C--:B------:R-:W-:Y:S01]  /*0440*/  ISETP.GE.AND P5, PT, R5, R7.reuse, PT ;  /* 0x000000070500720c */ /* 0x080fe20003fa6270 */
[----:B------:R-:W-:Y:S01]  /*0450*/  IMAD.MOV R6, RZ, RZ, -R0 ;  /* 0x000000ffff067224 */ /* 0x000fe200078e0a00 */
[----:B------:R-:W-:Y:S01]  /*0460*/  IADD3 R5, R8, 0x60, RZ ;  /* 0x0000006008057810 */ /* 0x000fe20007ffe0ff */
[----:B------:R-:W-:Y:S01]  /*0470*/  IMAD R4, R0, c[0x0][0x1b4], R4 ;  /* 0x00006d0000047a24 */ /* 0x000fe200078e0204 */
[-C--:B------:R-:W-:Y:S01]  /*0480*/  ISETP.GE.AND P4, PT, R8, R7.reuse, PT ;  /* 0x000000070800720c */ /* 0x080fe20003f86270 */
[----:B------:R-:W-:Y:S01]  /*0490*/  IMAD R0, R6, c[0x0][0x2c4], R9 ;  /* 0x0000b10006007a24 */ /* 0x000fe200078e0209 */
[----:B------:R-:W-:Y:S01]  /*04a0*/  ISETP.GE.AND P1, PT, R5, R7, PT ;  /* 0x000000070500720c */ /* 0x000fe20003f26270 */
[----:B------:R-:W-:Y:S01]  /*04b0*/  IMAD.IADD R3, R3, 0x1, R4 ;  /* 0x0000000103037824 */ /* 0x000fe200078e0204 */
[----:B------:R-:W-:Y:S01]  /*04c0*/  SHF.R.S32.HI R35, RZ, 0x1f, R34 ;  /* 0x0000001fff237819 */ /* 0x000fe20000011422 */
[----:B------:R-:W-:Y:S01]  /*04d0*/  IMAD.SHL.U32 R5, R23, 0x40, RZ ;  /* 0x0000004017057824 */ /* 0x000fe200078e00ff */
[----:B------:R-:W-:Y:S01]  /*04e0*/  SHF.R.S32.HI R4, RZ, 0x1f, R0 ;  /* 0x0000001fff047819 */ /* 0x000fe20000011400 */
[----:B------:R-:W-:Y:S01]  /*04f0*/  IMAD.WIDE.U32 R2, R0, c[0x0][0x1a8], R2 ;  /* 0x00006a0000027a25 */ /* 0x000fe200078e0002 */
[----:B-1----:R-:W-:Y:S01]  /*0500*/  LEA.HI R9, R27, R28, RZ, 0x6 ;  /* 0x0000001c1b097211 */ /* 0x002fe200078f30ff */
[----:B------:R-:W-:Y:S01]  /*0510*/  STL.64 [R1+0x20], R34 ;  /* 0x0000202201007387 */ /* 0x000fe20000100a00 */
[----:B------:R-:W-:Y:S01]  /*0520*/  LOP3.LUT R5, R5, 0x1c0, RZ, 0xc0, !PT ;  /* 0x000001c005057812 */ /* 0x000fe200078ec0ff */
[----:B------:R-:W-:Y:S01]  /*0530*/  IMAD R4, R4, c[0x0][0x1a8], RZ ;  /* 0x00006a0004047a24 */ /* 0x000fe200078e02ff */
[----:B------:R-:W-:Y:S01]  /*0540*/  LEA R12, P0, R2, c[0x0][0x160], 0x1 ;  /* 0x00005800020c7a11 */ /* 0x000fe200078008ff */
[----:B------:R-:W-:Y:S01]  /*0550*/  IMAD.U32 R7, RZ, RZ, UR13 ;  /* 0x0000000dff077e24 */ /* 0x000fe2000f8e00ff */
[----:B------:R-:W-:Y:S01]  /*0560*/  IADD3 R31, R34, 0x40, RZ ;  /* 0x00000040221f7810 */ /* 0x000fe20007ffe0ff */
[----:B------:R-:W-:Y:S01]  /*0570*/  IMAD R6, R0, c[0x0][0x1ac], R4 ;  /* 0x00006b0000067a24 */ /* 0x000fe200078e0204 */
[----:B------:R-:W-:Y:S01]  /*0580*/  SHF.R.U32.HI R0, RZ, 0x3, R5 ;  /* 0x00000003ff007819 */ /* 0x000fe20000011605 */
[----:B------:R-:W-:Y:S01]  /*0590*/  IMAD R10, R26, c[0x0][0x1e0], RZ ;  /* 0x000078001a0a7a24 */ /* 0x000fe200078e02ff */
[----:B------:R-:W-:Y:S01]  /*05a0*/  LOP3.LUT R4, R5, 0x38, R34, 0xf8, !PT ;  /* 0x0000003805047812 */ /* 0x000fe200078ef822 */
[----:B------:R-:W-:Y:S01]  /*05b0*/  IMAD R22, R7, -0x80, R22 ;  /* 0xffffff8007167824 */ /* 0x000fe200078e0216 */
[----:B--2---:R-:W-:Y:S01]  /*05c0*/  LEA.HI R8, R25, R14, RZ, 0x1 ;  /* 0x0000000e19087211 */ /* 0x004fe200078f08ff */
[----:B------:R-:W-:Y:S01]  /*05d0*/  IMAD R10, R23, c[0x0][0x1e4], R10 ;  /* 0x00007900170a7a24 */ /* 0x000fe200078e020a */
[----:B------:R-:W-:Y:S01]  /*05e0*/  LOP3.LUT R13, R4, R0, RZ, 0x3c, !PT ;  /* 0x00000000040d7212 */ /* 0x000fe200078e3cff */
[----:B------:R-:W-:Y:S01]  /*05f0*/  IMAD.IADD R0, R3, 0x1, R6 ;  /* 0x0000000103007824 */ /* 0x000fe200078e0206 */
[----:B------:R-:W-:Y:S01]  /*0600*/  SHFL.IDX PT, R4, R12, RZ, 0x181f ;  /* 0x00181fff0c047589 */ /* 0x000fe200000e0000 */
[----:B------:R-:W-:Y:S01]  /*0610*/  IMAD.WIDE.U32 R6, R23, c[0x0][0x1e0], R34 ;  /* 0x0000780017067a25 */ /* 0x000fe200078e0022 */
[----:B------:R-:W-:-:S02]  /*0620*/  LOP3.LUT R8, R8, 0xfffffffe, RZ, 0xc0, !PT ;  /* 0xfffffffe08087812 */ /* 0x000fc400078ec0ff */
[----:B------:R-:W-:Y:S01]  /*0630*/  LEA.HI.X R0, R2, c[0x0][0x164], R0, 0x1, P0 ;  /* 0x0000590002007a11 */ /* 0x000fe200000f0c00 */
[----:B------:R-:W-:Y:S01]  /*0640*/  IMAD.IADD R11, R7, 0x1, R10 ;  /* 0x00000001070b7824 */ /* 0x000fe200078e020a */
[----:B------:R-:W-:Y:S01]  /*0650*/  SHFL.IDX PT, R2, R12, 0x1, 0x181f ;  /* 0x00381f000c027f89 */ /* 0x000fe200000e0000 */
[----:B------:R-:W-:Y:S01]  /*0660*/  IMAD.SHL.U32 R9, R9, 0x8, RZ ;  /* 0x0000000809097824 */ /* 0x000fe200078e00ff */
[----:B------:R-:W-:Y:S01]  /*0670*/  ISETP.GE.AND P0, PT, R34, c[0x0][0x198], PT ;  /* 0x0000660022007a0c */ /* 0x000fe20003f06270 */
[----:B------:R-:W-:Y:S01]  /*0680*/  IMAD.MOV.U32 R10, RZ, RZ, R6 ;  /* 0x000000ffff0a7224 */ /* 0x000fe200078e0006 */
[----:B------:R-:W-:Y:S01]  /*0690*/  SHFL.IDX PT, R5, R0, RZ, 0x181f ;  /* 0x00181fff00057589 */ /* 0x000fe200000e0000 */
[----:B------:R-:W-:Y:S01]  /*06a0*/  @!P4 SHF.R.S32.HI R6, RZ, 0x1f, R31 ;  /* 0x0000001fff06c819 */ /* 0x000fe2000001141f */
[----:B------:R-:W-:Y:S01]  /*06b0*/  IMAD.IADD R24, R14, 0x1, -R8 ;  /* 0x000000010e187824 */ /* 0x000fe200078e0a08 */
[----:B------:R-:W-:Y:S01]  /*06c0*/  LOP3.LUT R135, R13, 0xfffffe00, R9, 0xf8, !PT ;  /* 0xfffffe000d877812 */ /* 0x000fe200078ef809 */
[----:B------:R-:W1:Y:S01]  /*06d0*/  SHFL.IDX PT, R3, R0, 0x1, 0x181f ;  /* 0x00381f0000037f89 */ /* 0x000e6200000e0000 */
[----:B------:R-:W-:-:S02]  /*06e0*/  @!P4 LEA.HI R9, R6, R31, RZ, 0x3 ;  /* 0x0000001f0609c211 */ /* 0x000fc400078f18ff */
[----:B------:R-:W-:Y:S01]  /*06f0*/  @!P6 SHF.R.S32.HI R8, RZ, 0x1f, R31 ;  /* 0x0000001fff08e819 */ /* 0x000fe2000001141f */
[----:B------:R-:W2:Y:S04]  /*0700*/  SHFL.IDX PT, R6, R12, 0x2, 0x181f ;  /* 0x00581f000c067f89 */ /* 0x000ea800000e0000 */
[----:B------:R-:W-:Y:S01]  /*0710*/  BAR.SYNC.DEFER_BLOCKING 0x0 ;  /* 0x0000000000007b1d */ /* 0x000fe20000010000 */
[----:B------:R-:W-:Y:S02]  /*0720*/  @!P6 LEA.HI R8, R8, R31, RZ, 0x3 ;  /* 0x0000001f0808e211 */ /* 0x000fe400078f18ff */
[----:B------:R-:W-:Y:S02]  /*0730*/  ISETP.GE.AND P3, PT, R31, c[0x0][0x198], PT ;  /* 0x000066001f007a0c */ /* 0x000fe40003f66270 */
[----:B------:R-:W-:Y:S01]  /*0740*/  @!P4 LOP3.LUT R9, R9, 0xfffffff8, RZ, 0xc0, !PT ;  /* 0xfffffff80909c812 */ /* 0x000fe200078ec0ff */
[----:B------:R-:W3:Y:S01]  /*0750*/  SHFL.IDX PT, R7, R0, 0x2, 0x181f ;  /* 0x00581f0000077f89 */ /* 0x000ee200000e0000 */
[----:B------:R-:W-:-:S03]  /*0760*/  @!P6 LOP3.LUT R13, R8, 0xfffffff8, RZ, 0xc0, !PT ;  /* 0xfffffff8080de812 */ /* 0x000fc600078ec0ff */
[----:B------:R4:W-:Y:S04]  /*0770*/  SHFL.IDX PT, R17, R0, 0x3, 0x181f ;  /* 0x00781f0000117f89 */ /* 0x0009e800000e0000 */
[----:B------:R-:W-:Y:S01]  /*0780*/  STL [R1+0x18], R31 ;  /* 0x0000181f01007387 */ /* 0x000fe20000100800 */
[----:B-1----:R-:W-:-:S03]  /*0790*/  @!P6 IMAD.WIDE R18, R13, 0x2, R2 ;  /* 0x000000020d12e825 */ /* 0x002fc600078e0202 */
[----:B------:R-:W-:Y:S01]  /*07a0*/  STL [R1+0x44], R135 ;  /* 0x0000448701007387 */ /* 0x000fe20000100800 */
[C---:B------:R-:W-:Y:S02]  /*07b0*/  @!P1 IMAD.SHL.U32 R13, R135.reuse, 0x2, RZ ;  /* 0x00000002870d9824 */ /* 0x040fe400078e00ff */
[----:B----4-:R-:W-:Y:S01]  /*07c0*/  @!P5 IMAD.SHL.U32 R0, R135, 0x2, RZ ;  /* 0x000000028700d824 */ /* 0x010fe200078e00ff */
[----:B-----5:R-:W-:Y:S01]  /*07d0*/  @P2 SHF.R.S32.HI R21, RZ, 0x1f, R20 ;  /* 0x0000001fff152819 */ /* 0x020fe20000011414 */
[----:B------:R-:W-:Y:S02]  /*07e0*/  @!P2 IMAD.MOV.U32 R20, RZ, RZ, R15 ;  /* 0x000000ffff14a224 */ /* 0x000fe400078e000f */
[----:B------:R-:W-:Y:S01]  /*07f0*/  @!P2 IMAD.MOV.U32 R21, RZ, RZ, R16 ;  /* 0x000000ffff15a224 */ /* 0x000fe200078e0010 */
[C---:B------:R-:W-:Y:S01]  /*0800*/  @!P4 LEA R8, P2, R34.reuse, R4, 0x1 ;  /* 0x000000042208c211 */ /* 0x040fe200078408ff */
[----:B------:R-:W-:Y:S01]  /*0810*/  @!P4 IMAD.WIDE R14, R9, 0x2, R4 ;  /* 0x00000002090ec825 */ /* 0x000fe200078e0204 */
[----:B------:R1:W4:Y:S02]  /*0820*/  SHFL.IDX PT, R16, R12, 0x3, 0x181f ;  /* 0x00781f000c107f89 */ /* 0x00032400000e0000 */
[----:B------:R-:W-:Y:S01]  /*0830*/  @!P4 LEA.HI.X R9, R34, R5, R35, 0x1, P2 ;  /* 0x000000052209c211 */ /* 0x000fe200010f0c23 */
[----:B------:R-:W-:Y:S01]  /*0840*/  @!P4 IMAD.SHL.U32 R4, R135, 0x2, RZ ;  /* 0x000000028704c824 */ /* 0x000fe200078e00ff */
[----:B------:R-:W-:-:S04]  /*0850*/  @!P5 SHF.R.S32.HI R5, RZ, 0x1f, R31 ;  /* 0x0000001fff05d819 */ /* 0x000fc8000001141f */
[----:B------:R5:W-:Y:S04]  /*0860*/  @!P4 LDGSTS.E.BYPASS.LTC128B.128 [R4+0x100], [R8.64], !P0 ;  /* 0x001000000804cfae */ /* 0x000be8000c101d56 */
[----:B------:R2:W-:Y:S01]  /*0870*/  @!P4 LDGSTS.E.BYPASS.LTC128B.128 [R4+0x4100], [R14.64], !P3 ;  /* 0x041000000e04cfae */ /* 0x0005e2000d901d56 */
[----:B-1----:R-:W-:Y:S01]  /*0880*/  @!P6 IMAD.SHL.U32 R12, R135, 0x2, RZ ;  /* 0x00000002870ce824 */ /* 0x002fe200078e00ff */
[----:B-----5:R-:W-:Y:S02]  /*0890*/  @!P5 LEA.HI R8, R5, R31, RZ, 0x3 ;  /* 0x0000001f0508d211 */ /* 0x020fe400078f18ff */
[----:B--2---:R-:W-:Y:S02]  /*08a0*/  @!P6 LEA R4, P4, R34, R2, 0x1 ;  /* 0x000000022204e211 */ /* 0x004fe400078808ff */
[----:B------:R-:W-:-:S02]  /*08b0*/  @!P5 LOP3.LUT R8, R8, 0xfffffff8, RZ, 0xc0, !PT ;  /* 0xfffffff80808d812 */ /* 0x000fc400078ec0ff */
[C---:B------:R-:W-:Y:S02]  /*08c0*/  @!P5 LEA R2, P2, R34.reuse, R6, 0x1 ;  /* 0x000000062202d211 */ /* 0x040fe400078408ff */
[----:B------:R-:W-:Y:S01]  /*08d0*/  @!P6 LEA.HI.X R5, R34, R3, R35, 0x1, P4 ;  /* 0x000000032205e211 */ /* 0x000fe200020f0c23 */
[----:B---3--:R-:W-:Y:S01]  /*08e0*/  @!P5 IMAD.WIDE R8, R8, 0x2, R6 ;  /* 0x000000020808d825 */ /* 0x008fe200078e0206 */
[----:B------:R-:W-:Y:S02]  /*08f0*/  @!P5 LEA.HI.X R3, R34, R7, R35, 0x1, P2 ;  /* 0x000000072203d211 */ /* 0x000fe400010f0c23 */
[C---:B------:R-:W-:Y:S01]  /*0900*/  ISETP.GE.AND P4, PT, R22.reuse, 0x41, PT ;  /* 0x000000411600780c */ /* 0x040fe20003f86270 */
[----:B------:R1:W-:Y:S01]  /*0910*/  @!P6 LDGSTS.E.BYPASS.LTC128B.128 [R12+0x1100], [R4.64], !P0 ;  /* 0x01100000040cefae */ /* 0x0003e2000c101d56 */
[----:B------:R-:W-:Y:S02]  /*0920*/  IMAD R6, R21, c[0x0][0x1f0], RZ ;  /* 0x00007c0015067a24 */ /* 0x000fe400078e02ff */
[----:B------:R-:W-:Y:S01]  /*0930*/  IMAD.SHL.U32 R7, R23, 0x8, RZ ;  /* 0x0000000817077824 */ /* 0x000fe200078e00ff */
[----:B------:R2:W-:Y:S01]  /*0940*/  @!P6 LDGSTS.E.BYPASS.LTC128B.128 [R12+0x5100], [R18.64], !P3 ;  /* 0x05100000120cefae */ /* 0x0005e2000d901d56 */
[----:B------:R-:W-:Y:S01]  /*0950*/  ISETP.GE.AND P6, PT, R22, 0x1, PT ;  /* 0x000000011600780c */ /* 0x000fe20003fc6270 */
[----:B------:R-:W-:-:S02]  /*0960*/  IMAD R6, R20, c[0x0][0x1f4], R6 ;  /* 0x00007d0014067a24 */ /* 0x000fc400078e0206 */
[----:B------:R3:W-:Y:S04]  /*0970*/  @!P5 LDGSTS.E.BYPASS.LTC128B.128 [R0+0x2100], [R2.64], !P0 ;  /* 0x021000000200dfae */ /* 0x0007e8000c101d56 */
[----:B------:R5:W-:Y:S01]  /*0980*/  @!P5 LDGSTS.E.BYPASS.LTC128B.128 [R0+0x6100], [R8.64], !P3 ;  /* 0x061000000800dfae */ /* 0x000be2000d901d56 */
[----:B------:R-:W-:Y:S01]  /*0990*/  ISETP.GE.AND P5, PT, R22, 0x21, PT ;  /* 0x000000211600780c */ /* 0x000fe20003fa6270 */
[----:B-1----:R-:W-:Y:S02]  /*09a0*/  IMAD R4, R30, c[0x0][0x1e8], RZ ;  /* 0x00007a001e047a24 */ /* 0x002fe400078e02ff */
[----:B---3--:R-:W-:-:S04]  /*09b0*/  IMAD.WIDE.U32 R2, R29, c[0x0][0x1e8], R10 ;  /* 0x00007a001d027a25 */ /* 0x008fc800078e000a */
[----:B-----5:R-:W-:Y:S01]  /*09c0*/  IMAD R0, R29, c[0x0][0x1ec], R4 ;  /* 0x00007b001d007a24 */ /* 0x020fe200078e0204 */
[----:B----4-:R-:W-:-:S03]  /*09d0*/  @!P1 LEA R4, P2, R34, R16, 0x1 ;  /* 0x0000001022049211 */ /* 0x010fc600078408ff */
[----:B------:R-:W-:Y:S01]  /*09e0*/  IMAD.IADD R3, R3, 0x1, R0 ;  /* 0x0000000103037824 */ /* 0x000fe200078e0200 */
[----:B------:R-:W-:Y:S01]  /*09f0*/  @!P1 LEA.HI.X R5, R34, R17, R35, 0x1, P2 ;  /* 0x0000001122059211 */ /* 0x000fe200010f0c23 */
[----:B------:R-:W-:Y:S01]  /*0a00*/  IMAD.SHL.U32 R0, R32, 0x40, RZ ;  /* 0x0000004020007824 */ /* 0x000fe200078e00ff */
[----:B------:R-:W-:Y:S01]  /*0a10*/  ISETP.GE.AND P2, PT, R22, 0x61, PT ;  /* 0x000000611600780c */ /* 0x000fe20003f46270 */
[----:B------:R-:W-:Y:S02]  /*0a20*/  IMAD.WIDE.U32 R36, R20, c[0x0][0x1f0], R2 ;  /* 0x00007c0014247a25 */ /* 0x000fe400078e0002 */
[----:B------:R1:W-:Y:S01]  /*0a30*/  @!P1 LDGSTS.E.BYPASS.LTC128B.128 [R13+0x3100], [R4.64], !P0 ;  /* 0x03100000040d9fae */ /* 0x0003e2000c101d56 */
[----:B------:R-:W-:Y:S01]  /*0a40*/  LOP3.LUT R0, R0, 0x1c0, RZ, 0xc0, !PT ;  /* 0x000001c000007812 */ /* 0x000fe200078ec0ff */
[----:B------:R-:W-:Y:S02]  /*0a50*/  IMAD.IADD R137, R37, 0x1, R6 ;  /* 0x0000000125897824 */ /* 0x000fe400078e0206 */
[----:B------:R-:W-:Y:S01]  /*0a60*/  IMAD.U32 R2, RZ, RZ, UR13 ;  /* 0x0000000dff027e24 */ /* 0x000fe2000f8e00ff */
[----:B------:R-:W-:Y:S01]  /*0a70*/  LOP3.LUT R3, R0, 0x8, R7, 0xf8, !PT ;  /* 0x0000000800037812 */ /* 0x000fe200078ef807 */
[----:B------:R-:W-:Y:S01]  /*0a80*/  IMAD.MOV.U32 R136, RZ, RZ, R36 ;  /* 0x000000ffff887224 */ /* 0x000fe200078e0024 */
[----:B------:R-:W-:Y:S01]  /*0a90*/  SHF.R.U32.HI R0, RZ, 0x3, R0 ;  /* 0x00000003ff007819 */ /* 0x000fe20000011600 */
[----:B------:R-:W-:Y:S01]  /*0aa0*/  IMAD.U32 R7, RZ, RZ, UR6 ;  /* 0x00000006ff077e24 */ /* 0x000fe2000f8e00ff */
[----:B------:R3:W-:Y:S01]  /*0ab0*/  STL.64 [R1+0x38], R36 ;  /* 0x0000382401007387 */ /* 0x0007e20000100a00 */
[----:B------:R-:W-:Y:S01]  /*0ac0*/  IMAD.U32 R6, RZ, RZ, UR7 ;  /* 0x00000007ff067e24 */ /* 0x000fe2000f8e00ff */
[----:B--2---:R-:W-:Y:S01]  /*0ad0*/  LOP3.LUT R18, R3, R0, RZ, 0x3c, !PT ;  /* 0x0000000003127212 */ /* 0x004fe200078e3cff */
[----:B------:R-:W-:Y:S01]  /*0ae0*/  IMAD.WIDE.U32 R2, R2, UR10, R136 ;  /* 0x0000000a02027c25 */ /* 0x000fe2000f8e0088 */
[----:B------:R-:W-:Y:S01]  /*0af0*/  LOP3.LUT R0, R25, 0xfffffff0, RZ, 0xc0, !PT ;  /* 0xfffffff019007812 */ /* 0x000fe200078ec0ff */
[----:B------:R-:W-:Y:S01]  /*0b00*/  VOTEU.ANY UP0, P2 ;  /* 0x00000000003f7886 */ /* 0x000fe20001000100 */
[----:B------:R3:W-:Y:S02]  /*0b10*/  STL.64 [R1+0x28], R136 ;  /* 0x0000288801007387 */ /* 0x0007e40000100a00 */
[----:B------:R-:W-:Y:S01]  /*0b20*/  IADD3 R3, R3, UR4, RZ ;  /* 0x0000000403037c10 */ /* 0x000fe2000fffe0ff */
[----:B------:R-:W-:Y:S01]  /*0b30*/  IMAD.IADD R0, R28, 0x1, -R0 ;  /* 0x000000011c007824 */ /* 0x000fe200078e0a00 */
[----:B------:R-:W-:Y:S01]  /*0b40*/  @P6 LEA R10, P0, R2, c[0x0][0x1c8], 0x1 ;  /* 0x00007200020a6a11 */ /* 0x000fe200078008ff */
[----:B------:R-:W-:-:S02]  /*0b50*/  @UP0 UIMAD UR4, UR7, 0x60, URZ ;  /* 0x00000060070408a4 */ /* 0x000fc4000f8e023f */
[----:B------:R-:W-:Y:S01]  /*0b60*/  UISETP.GE.AND UP0, UPT, UR8, 0x1, UPT ;  /* 0x000000010800788c */ /* 0x000fe2000bf06270 */
[----:B------:R-:W-:Y:S02]  /*0b70*/  @P6 LEA.HI.X R11, R2, c[0x0][0x1cc], R3, 0x1, P0 ;  /* 0x00007300020b6a11 */ /* 0x000fe400000f0c03 */
[----:B------:R-:W-:Y:S01]  /*0b80*/  SHF.R.S32.HI R15, RZ, 0x1f, R0 ;  /* 0x0000001fff0f7819 */ /* 0x000fe20000011400 */
[----:B-1----:R-:W-:Y:S01]  /*0b90*/  IMAD.U32 R4, RZ, RZ, UR6 ;  /* 0x00000006ff047e24 */ /* 0x002fe2000f8e00ff */
[----:B------:R-:W-:Y:S02]  /*0ba0*/  @!P1 SHF.R.S32.HI R5, RZ, 0x1f, R31 ;  /* 0x0000001fff059819 */ /* 0x000fe4000001141f */
[----:B------:R-:W-:Y:S02]  /*0bb0*/  LEA.HI R15, R15, R0, RZ, 0x3 ;  /* 0x000000000f0f7211 */ /* 0x000fe400078f18ff */
[----:B------:R-:W-:Y:S02]  /*0bc0*/  @P5 LEA R4, P0, R4, R2, 0x5 ;  /* 0x0000000204045211 */ /* 0x000fe400078028ff */
[----:B------:R-:W-:-:S02]  /*0bd0*/  LOP3.LUT R12, R15, 0xfffffff8, RZ, 0xc0, !PT ;  /* 0xfffffff80f0c7812 */ /* 0x000fc400078ec0ff */
[----:B------:R-:W-:Y:S02]  /*0be0*/  @P5 LEA.HI.X R6, R7, R3, R6, 0x5, P0 ;  /* 0x0000000307065211 */ /* 0x000fe400000f2c06 */
[----:B------:R-:W-:Y:S01]  /*0bf0*/  @P5 LEA R8, P0, R4, c[0x0][0x1c8], 0x1 ;  /* 0x0000720004085a11 */ /* 0x000fe200078008ff */
[----:B------:R-:W-:Y:S01]  /*0c00*/  IMAD.IADD R14, R0, 0x1, -R12 ;  /* 0x00000001000e7824 */ /* 0x000fe200078e0a0c */
[----:B------:R-:W-:Y:S01]  /*0c10*/  @!P1 LEA.HI R5, R5, R31, RZ, 0x3 ;  /* 0x0000001f05059211 */ /* 0x000fe200078f18ff */
[----:B------:R-:W-:Y:S01]  /*0c20*/  IMAD.U32 R12, RZ, RZ, UR6 ;  /* 0x00000006ff0c7e24 */ /* 0x000fe2000f8e00ff */
[----:B------:R-:W-:Y:S02]  /*0c30*/  @P5 LEA.HI.X R9, R4, c[0x0][0x1cc], R6, 0x1, P0 ;  /* 0x0000730004095a11 */ /* 0x000fe400000f0c06 */
[----:B------:R-:W-:Y:S02]  /*0c40*/  @P4 IADD3 R7, P0, R2, UR20, RZ ;  /* 0x0000001402074c10 */ /* 0x000fe4000ff1e0ff */
[----:B------:R-:W-:-:S02]  /*0c50*/  @!P1 LOP3.LUT R5, R5, 0xfffffff8, RZ, 0xc0, !PT ;  /* 0xfffffff805059812 */ /* 0x000fc400078ec0ff */
[----:B------:R-:W-:Y:S01]  /*0c60*/  @P4 IADD3.X R0, R3, UR14, RZ, P0, !PT ;  /* 0x0000000e03004c10 */ /* 0x000fe200087fe4ff */
[----:B------:R-:W-:Y:S01]  /*0c70*/  @P2 IMAD.WIDE.U32 R2, R12, 0x60, R2 ;  /* 0x000000600c022825 */ /* 0x000fe200078e0002 */
[----:B------:R-:W-:-:S03]  /*0c80*/  @P4 LEA R6, P0, R7, c[0x0][0x1c8], 0x1 ;  /* 0x0000720007064a11 */ /* 0x000fc600078008ff */
[----:B------:R-:W-:Y:S01]  /*0c90*/  @!P1 IMAD.WIDE R4, R5, 0x2, R16 ;  /* 0x0000000205049825 */ /* 0x000fe200078e0210 */
[----:B------:R-:W-:Y:S02]  /*0ca0*/  @P4 LEA.HI.X R7, R7, c[0x0][0x1cc], R0, 0x1, P0 ;  /* 0x0000730007074a11 */ /* 0x000fe400000f0c00 */
[----:B------:R-:W-:Y:S01]  /*0cb0*/  ISETP.GE.AND P0, PT, R31, c[0x0][0x1d4], PT ;  /* 0x000075001f007a0c */ /* 0x000fe20003f06270 */
[----:B------:R-:W-:Y:S01]  /*0cc0*/  IMAD.SHL.U32 R0, R14, 0x40, RZ ;  /* 0x000000400e007824 */ /* 0x000fe200078e00ff */
[----:B------:R1:W-:Y:S01]  /*0cd0*/  @!P1 LDGSTS.E.BYPASS.LTC128B.128 [R13+0x7100], [R4.64], !P3 ;  /* 0x07100000040d9fae */ /* 0x0003e2000d901d56 */
[----:B------:R-:W-:Y:S01]  /*0ce0*/  IMAD.SHL.U32 R12, R24, 0x8, RZ ;  /* 0x00000008180c7824 */ /* 0x000fe200078e00ff */
[----:B------:R-:W-:Y:S02]  /*0cf0*/  ISETP.GE.AND P3, PT, R34, c[0x0][0x1d4], PT ;  /* 0x0000750022007a0c */ /* 0x000fe40003f66270 */
[----:B------:R-:W-:Y:S01]  /*0d00*/  LOP3.LUT R0, R0, 0x1c0, RZ, 0xc0, !PT ;  /* 0x000001c000007812 */ /* 0x000fe200078ec0ff */
[----:B------:R-:W0:Y:S03]  /*0d10*/  LDGDEPBAR ;  /* 0x00000000000079af */ /* 0x000e260000000000 */
[----:B-1----:R-:W-:-:S02]  /*0d20*/  LOP3.LUT R13, R0, 0x8, R12, 0xf8, !PT ;  /* 0x00000008000d7812 */ /* 0x002fc400078ef80c */
[----:B------:R-:W-:Y:S01]  /*0d30*/  SHF.R.U32.HI R5, RZ, 0x3, R0 ;  /* 0x00000003ff057819 */ /* 0x000fe20000011600 */
[----:B------:R-:W-:Y:S01]  /*0d40*/  IMAD R0, R24, 0x200, R18 ;  /* 0x0000020018007824 */ /* 0x000fe200078e0212 */
[----:B------:R-:W-:Y:S01]  /*0d50*/  @P2 IADD3 R12, R3, UR4, RZ ;  /* 0x00000004030c2c10 */ /* 0x000fe2000fffe0ff */
[----:B------:R-:W-:Y:S01]  /*0d60*/  @P6 IMAD.SHL.U32 R3, R135, 0x2, RZ ;  /* 0x0000000287036824 */ /* 0x000fe200078e00ff */
[----:B------:R-:W-:Y:S01]  /*0d70*/  @P2 LEA R4, P1, R2, c[0x0][0x1c8], 0x1 ;  /* 0x0000720002042a11 */ /* 0x000fe200078208ff */
[----:B------:R-:W-:Y:S01]  /*0d80*/  IMAD.SHL.U32 R212, R0, 0x2, RZ ;  /* 0x0000000200d47824 */ /* 0x000fe200078e00ff */
[----:B------:R-:W-:Y:S01]  /*0d90*/  LOP3.LUT R13, R13, R5, RZ, 0x3c, !PT ;  /* 0x000000050d0d7212 */ /* 0x000fe200078e3cff */
[----:B------:R-:W-:Y:S01]  /*0da0*/  ULDC.64 UR4, c[0x0][0x208] ;  /* 0x0000820000047ab9 */ /* 0x000fe20000000a00 */
[----:B------:R-:W-:Y:S01]  /*0db0*/  @P2 LEA.HI.X R5, R2, c[0x0][0x1cc], R12, 0x1, P1 ;  /* 0x0000730002052a11 */ /* 0x000fe200008f0c0c */
[----:B------:R-:W-:Y:S01]  /*0dc0*/  @P5 IMAD.SHL.U32 R2, R135, 0x2, RZ ;  /* 0x0000000287025824 */ /* 0x000fe200078e00ff */
[----:B------:R1:W-:Y:S01]  /*0dd0*/  @P6 LDGSTS.E.BYPASS.LTC128B.128 [R3+0x8100], [R10.64], !P3 ;  /* 0x081000000a036fae */ /* 0x0003e2000d901d56 */
[C---:B------:R-:W-:Y:S01]  /*0de0*/  IADD3 R0, R212.reuse, 0x8100, RZ ;  /* 0x00008100d4007810 */ /* 0x040fe20007ffe0ff */
[----:B------:R-:W-:Y:S01]  /*0df0*/  UIMAD.WIDE.U32 UR16, UR11, UR4, URZ ;  /* 0x000000040b1072a5 */ /* 0x000fe2000f8e003f */
[----:B------:R-:W-:Y:S01]  /*0e00*/  IADD3 R219, R212, 0x8120, RZ ;  /* 0x00008120d4db7810 */ /* 0x000fe20007ffe0ff */
[----:B------:R1:W-:Y:S01]  /*0e10*/  @P6 LDGSTS.E.BYPASS.LTC128B.128 [R3+0xc100], [R10.64+0x80], !P0 ;  /* 0x0c1000800a036fae */ /* 0x0003e2000c101d56 */
[----:B------:R-:W-:-:S03]  /*0e20*/  UIMAD UR11, UR11, UR5, URZ ;  /* 0x000000050b0b72a4 */ /* 0x000fc6000f8e023f */
[----:B------:R2:W-:Y:S01]  /*0e30*/  @P5 LDGSTS.E.BYPASS.LTC128B.128 [R2+0x9100], [R8.64], !P3 ;  /* 0x0910000008025fae */ /* 0x0005e2000d901d56 */
[----:B------:R-:W-:-:S03]  /*0e40*/  UIADD3 UR11, UR17, UR11, URZ ;  /* 0x0000000b110b7290 */ /* 0x000fc6000fffe03f */
[----:B------:R2:W-:Y:S01]  /*0e50*/  @P5 LDGSTS.E.BYPASS.LTC128B.128 [R2+0xd100], [R8.64+0x80], !P0 ;  /* 0x0d10008008025fae */ /* 0x0005e2000c101d56 */
[----:B-1----:R-:W-:-:S05]  /*0e60*/  @P4 IMAD.SHL.U32 R3, R135, 0x2, RZ ;  /* 0x0000000287034824 */ /* 0x002fca00078e00ff */
[----:B------:R1:W-:Y:S01]  /*0e70*/  @P4 LDGSTS.E.BYPASS.LTC128B.128 [R3+0xa100], [R6.64], !P3 ;  /* 0x0a10000006034fae */ /* 0x0003e2000d901d56 */
[----:B--2---:R-:W-:-:S03]  /*0e80*/  @P2 IMAD.SHL.U32 R2, R135, 0x2, RZ ;  /* 0x0000000287022824 */ /* 0x004fc600078e00ff */
[----:B------:R1:W-:Y:S01]  /*0e90*/  @P4 LDGSTS.E.BYPASS.LTC128B.128 [R3+0xe100], [R6.64+0x80], !P0 ;  /* 0x0e10008006034fae */ /* 0x0003e2000c101d56 */
[----:B------:R-:W-:-:S03]  /*0ea0*/  LOP3.LUT P4, RZ, R32, 0x2, RZ, 0xc0, !PT ;  /* 0x0000000220ff7812 */ /* 0x000fc6000788c0ff */
[----:B------:R2:W-:Y:S04]  /*0eb0*/  @P2 LDGSTS.E.BYPASS.LTC128B.128 [R2+0xb100], [R4.64], !P3 ;  /* 0x0b10000004022fae */ /* 0x0005e8000d901d56 */
[----:B------:R2:W-:Y:S01]  /*0ec0*/  @P2 LDGSTS.E.BYPASS.LTC128B.128 [R2+0xf100], [R4.64+0x80], !P0 ;  /* 0x0f10008004022fae */ /* 0x0005e2000c101d56 */
[----:B------:R-:W-:-:S03]  /*0ed0*/  R2P PR, R14, 0x6 ;  /* 0x000000060e007804 */ /* 0x000fc60000000000 */
[----:B------:R-:W0:Y:S02]  /*0ee0*/  LDGDEPBAR ;  /* 0x00000000000079af */ /* 0x000e240000000000 */
[----:B------:R-:W-:-:S04]  /*0ef0*/  @P4 IADD3 R219, R0, -0x20, RZ ;  /* 0xffffffe000db4810 */ /* 0x000fc80007ffe0ff */
[C---:B------:R-:W-:Y:S02]  /*0f00*/  IADD3 R234, R219.reuse, 0x800, RZ ;  /* 0x00000800dbea7810 */ /* 0x040fe40007ffe0ff */
[C---:B------:R-:W-:Y:S02]  /*0f10*/  IADD3 R233, R219.reuse, 0x1000, RZ ;  /* 0x00001000dbe97810 */ /* 0x040fe40007ffe0ff */
[C---:B------:R-:W-:Y:S02]  /*0f20*/  IADD3 R232, R219.reuse, 0x1800, RZ ;  /* 0x00001800dbe87810 */ /* 0x040fe40007ffe0ff */
[C---:B------:R-:W-:Y:S02]  /*0f30*/  IADD3 R231, R219.reuse, 0x2000, RZ ;  /* 0x00002000dbe77810 */ /* 0x040fe40007ffe0ff */
[----:B------:R-:W-:Y:S01]  /*0f40*/  IADD3 R230, R219, 0x2800, RZ ;  /* 0x00002800dbe67810 */ /* 0x000fe20007ffe0ff */
[----:B-1----:R-:W-:Y:S01]  /*0f50*/  IMAD.MOV.U32 R3, RZ, RZ, 0x20 ;  /* 0x00000020ff037424 */ /* 0x002fe200078e00ff */
[----:B------:R-:W-:-:S02]  /*0f60*/  LEA.HI R7, R27, R28, RZ, 0x5 ;  /* 0x0000001c1b077211 */ /* 0x000fc400078f28ff */
[----:B------:R-:W-:Y:S02]  /*0f70*/  IADD3 R229, R219, 0x3000, RZ ;  /* 0x00003000dbe57810 */ /* 0x000fe40007ffe0ff */
[----:B------:R-:W-:Y:S02]  /*0f80*/  SHF.R.S32.HI R188, RZ, 0x5, R7 ;  /* 0x00000005ffbc7819 */ /* 0x000fe40000011407 */
[----:B------:R-:W-:Y:S01]  /*0f90*/  SEL R0, R3, 0xffffffe0, !P2 ;  /* 0xffffffe003007807 */ /* 0x000fe20005000000 */
[----:B--2---:R-:W-:Y:S01]  /*0fa0*/  IMAD.SHL.U32 R4, R15, 0x40, RZ ;  /* 0x000000400f047824 */ /* 0x004fe200078e00ff */
[----:B------:R-:W-:-:S04]  /*0fb0*/  DEPBAR.LE SB0, 0x1 ;  /* 0x000080400000791a */ /* 0x000fc80000000000 */
[----:B------:R-:W-:Y:S01]  /*0fc0*/  LOP3.LUT R4, R13, 0xfffffe00, R4, 0xf8, !PT ;  /* 0xfffffe000d047812 */ /* 0x000fe200078ef804 */
[----:B------:R-:W-:Y:S01]  /*0fd0*/  IMAD.MOV.U32 R5, RZ, RZ, 0x10 ;  /* 0x00000010ff057424 */ /* 0x000fe200078e00ff */
[----:B------:R-:W-:Y:S01]  /*0fe0*/  LOP3.LUT R7, R7, 0xffffffe0, RZ, 0xc0, !PT ;  /* 0xffffffe007077812 */ /* 0x000fe200078ec0ff */
[----:B------:R-:W-:Y:S01]  /*0ff0*/  IMAD R2, R26, c[0x0][0x208], RZ ;  /* 0x000082001a027a24 */ /* 0x000fe200078e02ff */
[----:B------:R-:W-:Y:S01]  /*1000*/  BAR.SYNC.DEFER_BLOCKING 0x0 ;  /* 0x0000000000007b1d */ /* 0x000fe20000010000 */
[----:B------:R-:W-:Y:S01]  /*1010*/  IMAD R188, R188, 0x400, R4 ;  /* 0x00000400bcbc7824 */ /* 0x000fe200078e0204 */
[----:B------:R-:W-:Y:S01]  /*1020*/  SEL R5, R5, 0xfffffff0, !P1 ;  /* 0xfffffff005057807 */ /* 0x000fe20004800000 */
[----:B------:R-:W-:Y:S01]  /*1030*/  IMAD R6, R23, c[0x0][0x20c], R2 ;  /* 0x0000830017067a24 */ /* 0x000fe200078e0202 */
[----:B------:R-:W-:Y:S01]  /*1040*/  PLOP3.LUT P1, PT, PT, PT, UP0, 0x80, 0x0 ;  /* 0x000000000000781c */ /* 0x000fe20003f2f008 */
[----:B------:R-:W-:Y:S01]  /*1050*/  IMAD.SHL.U32 R188, R188, 0x2, RZ ;  /* 0x00000002bcbc7824 */ /* 0x000fe200078e00ff */
[----:B------:R-:W-:Y:S01]  /*1060*/  IADD3 R228, R219, 0x3800, RZ ;  /* 0x00003800dbe47810 */ /* 0x000fe20007ffe0ff */
[----:B------:R-:W-:-:S04]  /*1070*/  IMAD.WIDE.U32 R2, R23, c[0x0][0x208], R34 ;  /* 0x0000820017027a25 */ /* 0x000fc800078e0022 */
[--C-:B------:R-:W-:Y:S02]  /*1080*/  IMAD R196, R5, 0x2, R188.reuse ;  /* 0x0000000205c47824 */ /* 0x100fe400078e02bc */
[C---:B------:R-:W-:Y:S02]  /*1090*/  IMAD R200, R0.reuse, 0x2, R188 ;  /* 0x0000000200c87824 */ /* 0x040fe400078e02bc */
[----:B------:R-:W-:Y:S02]  /*10a0*/  IMAD R208, R0, 0x2, R196 ;  /* 0x0000000200d07824 */ /* 0x000fe400078e02c4 */
[----:B------:R-:W-:Y:S02]  /*10b0*/  IMAD.IADD R3, R3, 0x1, R6 ;  /* 0x0000000103037824 */ /* 0x000fe400078e0206 */
[----:B------:R-:W-:Y:S02]  /*10c0*/  IMAD R6, R30, c[0x0][0x210], RZ ;  /* 0x000084001e067a24 */ /* 0x000fe400078e02ff */
[C---:B------:R-:W-:Y:S01]  /*10d0*/  IMAD.WIDE.U32 R2, R29.reuse, c[0x0][0x210], R2 ;  /* 0x000084001d027a25 */ /* 0x040fe200078e0002 */
[----:B------:R3:W1:Y:S03]  /*10e0*/  LDSM.16.M88.4 R140, [R188+0x100] ;  /* 0x00010000bc8c783b */ /* 0x0006660000000200 */
[----:B------:R-:W-:-:S02]  /*10f0*/  IMAD R6, R29, c[0x0][0x214], R6 ;  /* 0x000085001d067a24 */ /* 0x000fc400078e0206 */
[----:B------:R-:W-:Y:S01]  /*1100*/  IMAD.IADD R132, R28, 0x1, -R7 ;  /* 0x000000011c847824 */ /* 0x000fe200078e0a07 */
[----:B------:R3:W2:Y:S01]  /*1110*/  LDSM.16.M88.4 R144, [R196+0x100] ;  /* 0x00010000c490783b */ /* 0x0006a20000000200 */
[----:B------:R-:W-:Y:S02]  /*1120*/  IMAD.IADD R3, R3, 0x1, R6 ;  /* 0x0000000103037824 */ /* 0x000fe400078e0206 */
[----:B------:R-:W-:Y:S01]  /*1130*/  IMAD R6, R21, c[0x0][0x218], RZ ;  /* 0x0000860015067a24 */ /* 0x000fe200078e02ff */
[----:B------:R3:W4:Y:S01]  /*1140*/  LDSM.16.M88.4 R164, [R200+0x100] ;  /* 0x00010000c8a4783b */ /* 0x0007220000000200 */
[----:B------:R-:W-:-:S03]  /*1150*/  IMAD.WIDE.U32 R10, R20, c[0x0][0x218], R2 ;  /* 0x00008600140a7a25 */ /* 0x000fc600078e0002 */
[----:B------:R3:W1:Y:S01]  /*1160*/  LDSM.16.M88.4 R184, [R208+0x100] ;  /* 0x00010000d0b8783b */ /* 0x0006620000000200 */
[----:B------:R-:W-:-:S03]  /*1170*/  IMAD R6, R20, c[0x0][0x21c], R6 ;  /* 0x0000870014067a24 */ /* 0x000fc600078e0206 */
[----:B------:R-:W1:Y:S01]  /*1180*/  LDSM.16.M88.4 R188, [R188+0x4100] ;  /* 0x00410000bcbc783b */ /* 0x000e620000000200 */
[----:B------:R-:W-:-:S03]  /*1190*/  IMAD.IADD R8, R11, 0x1, R6 ;  /* 0x000000010b087824 */ /* 0x000fc600078e0206 */
[----:B------:R-:W1:Y:S04]  /*11a0*/  LDSM.16.M88.4 R196, [R196+0x4100] ;  /* 0x00410000c4c4783b */ /* 0x000e680000000200 */
[----:B------:R-:W1:Y:S04]  /*11b0*/  LDSM.16.M88.4 R200, [R200+0x4100] ;  /* 0x00410000c8c8783b */ /* 0x000e680000000200 */
[----:B------:R-:W1:Y:S04]  /*11c0*/  LDSM.16.M88.4 R208, [R208+0x4100] ;  /* 0x00410000d0d0783b */ /* 0x000e680000000200 */
[----:B------:R-:W-:Y:S06]  /*11d0*/  BAR.SYNC.DEFER_BLOCKING 0x0 ;  /* 0x0000000000007b1d */ /* 0x000fec0000010000 */
[----:B------:R3:W-:Y:S04]  /*11e0*/  STL.64 [R1+0x30], R10 ;  /* 0x0000300a01007387 */ /* 0x0007e80000100a00 */
[----:B------:R3:W-:Y:S01]  /*11f0*/  STL [R1+0x40], R8 ;  /* 0x0000400801007387 */ /* 0x0007e20000100800 */
[----:B------:R-:W-:-:S04]  /*1200*/  DEPBAR.LE SB0, 0x0 ;  /* 0x000080000000791a */ /* 0x000fc80000000000 */
[----:B------:R-:W-:Y:S06]  /*1210*/  BAR.SYNC.DEFER_BLOCKING 0x0 ;  /* 0x0000000000007b1d */ /* 0x000fec0000010000 */
[----:B------:R3:W1:Y:S04]  /*1220*/  LDSM.16.M88.4 R24, [R212+0x8100] ;  /* 0x00810000d418783b */ /* 0x0006680000000200 */
[----:B------:R3:W1:Y:S04]  /*1230*/  LDSM.16.M88.4 R16, [R212+0x8900] ;  /* 0x00890000d410783b */ /* 0x0006680000000200 */
[----:B------:R3:W1:Y:S04]  /*1240*/  LDSM.16.M88.4 R36, [R212+0x9100] ;  /* 0x00910000d424783b */ /* 0x0006680000000200 */
[----:B------:R3:W1:Y:S04]  /*1250*/  LDSM.16.M88.4 R48, [R212+0x9900] ;  /* 0x00990000d430783b */ /* 0x0006680000000200 */
[----:B------:R3:W1:Y:S04]  /*1260*/  LDSM.16.M88.4 R52, [R212+0xa100] ;  /* 0x00a10000d434783b */ /* 0x0006680000000200 */
[----:B------:R3:W1:Y:S04]  /*1270*/  LDSM.16.M88.4 R60, [R212+0xa900] ;  /* 0x00a90000d43c783b */ /* 0x0006680000000200 */
[----:B------:R3:W1:Y:S04]  /*1280*/  LDSM.16.M88.4 R80, [R212+0xb100] ;  /* 0x00b10000d450783b */ /* 0x0006680000000200 */
[----:B------:R3:W1:Y:S04]  /*1290*/  LDSM.16.M88.4 R84, [R212+0xb900] ;  /* 0x00b90000d454783b */ /* 0x0006680000000200 */
[----:B------:R3:W1:Y:S04]  /*12a0*/  LDSM.16.M88.4 R40, [R219] ;  /* 0x00000000db28783b */ /* 0x0006680000000200 */
[----:B------:R3:W1:Y:S04]  /*12b0*/  LDSM.16.M88.4 R56, [R219+0x800] ;  /* 0x00080000db38783b */ /* 0x0006680000000200 */
[----:B------:R3:W1:Y:S04]  /*12c0*/  LDSM.16.M88.4 R44, [R219+0x1000] ;  /* 0x00100000db2c783b */ /* 0x0006680000000200 */
[----:B------:R3:W1:Y:S04]  /*12d0*/  LDSM.16.M88.4 R88, [R219+0x1800] ;  /* 0x00180000db58783b */ /* 0x0006680000000200 */
[----:B------:R3:W1:Y:S04]  /*12e0*/  LDSM.16.M88.4 R124, [R219+0x2000] ;  /* 0x00200000db7c783b */ /* 0x0006680000000200 */
[----:B------:R3:W1:Y:S04]  /*12f0*/  LDSM.16.M88.4 R92, [R219+0x2800] ;  /* 0x00280000db5c783b */ /* 0x0006680000000200 */
[----:B------:R3:W1:Y:S04]  /*1300*/  LDSM.16.M88.4 R112, [R219+0x3000] ;  /* 0x00300000db70783b */ /* 0x0006680000000200 */
[----:B------:R3:W1:Y:S01]  /*1310*/  LDSM.16.M88.4 R104, [R219+0x3800] ;  /* 0x00380000db68783b */ /* 0x0006620000000200 */
[----:B------:R-:W-:Y:S05]  /*1320*/  @!P1 BRA `(.L_x_0) ;  /* 0x0000031000009947 */ /* 0x000fea0003800000 */
[----:B--2-4-:R-:W-:Y:S01]  /*1330*/  ULDC.64 UR4, c[0x0][0x208] ;  /* 0x0000820000047ab9 */ /* 0x014fe20000000a00 */
[----:B------:R-:W-:Y:S01]  /*1340*/  IMAD.SHL.U32 R12, R135, 0x2, RZ ;  /* 0x00000002870c7824 */ /* 0x000fe200078e00ff */
[----:B------:R-:W-:-:S02]  /*1350*/  UIMAD UR12, UR12, UR4, URZ ;  /* 0x000000040c0c72a4 */ /* 0x000fc4000f8e023f */
[----:B------:R-:W-:Y:S02]  /*1360*/  UIMAD.WIDE.U32 UR24, UR13, UR4, URZ ;  /* 0x000000040d1872a5 */ /* 0x000fe4000f8e003f */
[----:B------:R-:W-:Y:S02]  /*1370*/  UIMAD UR5, UR13, UR5, UR12 ;  /* 0x000000050d0572a4 */ /* 0x000fe4000f8e020c */
[----:B------:R-:W-:Y:S02]  /*1380*/  UIMAD UR4, UR13, -0x80, UR8 ;  /* 0xffffff800d0478a4 */ /* 0x000fe4000f8e0208 */
[----:B------:R-:W-:Y:S01]  /*1390*/  UIADD3 UR5, UR25, UR5, URZ ;  /* 0x0000000519057290 */ /* 0x000fe2000fffe03f */
[----:B------:R-:W-:Y:S02]  /*13a0*/  IMAD.U32 R6, RZ, RZ, UR24 ;  /* 0x00000018ff067e24 */ /* 0x000fe4000f8e00ff */
[----:B------:R-:W-:Y:S01]  /*13b0*/  IMAD.U32 R7, RZ, RZ, UR25 ;  /* 0x00000019ff077e24 */ /* 0x000fe2000f8e00ff */
[----:B------:R-:W-:-:S02]  /*13c0*/  IADD3 R2, -R23, UR4, RZ ;  /* 0x0000000417027c10 */ /* 0x000fc4000fffe1ff */
[----:B------:R-:W-:Y:S01]  /*13d0*/  IMAD.U32 R7, RZ, RZ, UR5 ;  /* 0x00000005ff077e24 */ /* 0x000fe2000f8e00ff */
[----:B------:R-:W-:Y:S01]  /*13e0*/  LEA R3, P1, R6, R10, 0x7 ;  /* 0x0000000a06037211 */ /* 0x000fe200078238ff */
[----:B------:R-:W-:Y:S01]  /*13f0*/  UIADD3 UR5, UP0, UR16, 0x80, URZ ;  /* 0x0000008010057890 */ /* 0x000fe2000ff1e03f */
[C---:B------:R-:W-:Y:S02]  /*1400*/  ISETP.LT.OR P4, PT, R2.reuse, 0x1, P3 ;  /* 0x000000010200780c */ /* 0x040fe40001f81670 */
[----:B------:R-:W-:Y:S01]  /*1410*/  ISETP.LT.OR P2, PT, R2, 0x1, P0 ;  /* 0x000000010200780c */ /* 0x000fe20000741670 */
[----:B------:R-:W-:Y:S01]  /*1420*/  UIADD3.X UR4, URZ, UR11, URZ, UP0, !UPT ;  /* 0x0000000b3f047290 */ /* 0x000fe200087fe43f */
[----:B------:R-:W-:Y:S02]  /*1430*/  LEA.HI.X R7, R6, R8, R7, 0x7, P1 ;  /* 0x0000000806077211 */ /* 0x000fe400008f3c07 */
[----:B------:R-:W-:Y:S02]  /*1440*/  LEA R6, P1, R3, c[0x0][0x1f8], 0x1 ;  /* 0x00007e0003067a11 */ /* 0x000fe400078208ff */
[----:B------:R-:W-:-:S02]  /*1450*/  ISETP.LT.OR P6, PT, R2, 0x21, P3 ;  /* 0x000000210200780c */ /* 0x000fc40001fc1670 */
[----:B------:R-:W-:Y:S01]  /*1460*/  LEA.HI.X R7, R3, c[0x0][0x1fc], R7, 0x1, P1 ;  /* 0x00007f0003077a11 */ /* 0x000fe200008f0c07 */
[----:B------:R-:W-:Y:S01]  /*1470*/  IMAD.U32 R3, RZ, RZ, UR16 ;  /* 0x00000010ff037e24 */ /* 0x000fe2000f8e00ff */
[----:B------:R-:W-:Y:S02]  /*1480*/  ISETP.LT.OR P1, PT, R2, 0x21, P0 ;  /* 0x000000210200780c */ /* 0x000fe40000721670 */
[----:B---3--:R-:W-:Y:S01]  /*1490*/  IADD3 R8, P5, R6, UR16, RZ ;  /* 0x0000001006087c10 */ /* 0x008fe2000ffbe0ff */
[----:B------:R-:W-:Y:S01]  /*14a0*/  @!PT LDS RZ, [RZ] ;  /* 0x00000000fffff984 */ /* 0x000fe20000000800 */
[----:B------:R-:W-:Y:S01]  /*14b0*/  @!PT LDS RZ, [RZ] ;  /* 0x00000000fffff984 */ /* 0x000fe20000000800 */
[----:B------:R-:W-:Y:S01]  /*14c0*/  @!PT LDS RZ, [RZ] ;  /* 0x00000000fffff984 */ /* 0x000fe20000000800 */
[----:B------:R2:W-:Y:S03]  /*14d0*/  LDGSTS.E.BYPASS.LTC128B.128 [R12+0x100], [R6.64], !P4 ;  /* 0x00100000060c7fae */ /* 0x0005e6000e101d56 */
[----:B------:R-:W-:Y:S01]  /*14e0*/  IADD3.X R9, R7, UR11, RZ, P5, !PT ;  /* 0x0000000b07097c10 */ /* 0x000fe2000affe4ff */
[----:B------:R2:W-:Y:S01]  /*14f0*/  LDGSTS.E.BYPASS.LTC128B.128 [R12+0x4100], [R6.64+0x80], !P2 ;  /* 0x04100080060c7fae */ /* 0x0005e2000d101d56 */
[----:B------:R-:W-:-:S02]  /*1500*/  IADD3 R10, P4, P2, R3, 0x80, R6 ;  /* 0x00000080030a7810 */ /* 0x000fc40007a9e006 */
[C---:B------:R-:W-:Y:S01]  /*1510*/  ISETP.LT.OR P5, PT, R2.reuse, 0x41, P0 ;  /* 0x000000410200780c */ /* 0x040fe200007a1670 */
[----:B------:R3:W-:Y:S01]  /*1520*/  LDGSTS.E.BYPASS.LTC128B.128 [R12+0x1100], [R8.64], !P6 ;  /* 0x01100000080c7fae */ /* 0x0007e2000f101d56 */
[----:B------:R-:W-:Y:S02]  /*1530*/  IADD3.X R11, RZ, UR11, R7, P4, P2 ;  /* 0x0000000bff0b7c10 */ /* 0x000fe4000a7e4407 */
[----:B------:R-:W-:-:S03]  /*1540*/  ISETP.LT.OR P6, PT, R2, 0x41, P3 ;  /* 0x000000410200780c */ /* 0x000fc60001fc1670 */
[----:B------:R4:W-:Y:S01]  /*1550*/  LDGSTS.E.BYPASS.LTC128B.128 [R12+0x5100], [R10.64], !P1 ;  /* 0x051000000a0c7fae */ /* 0x0009e2000c901d56 */
[----:B--2---:R-:W-:-:S04]  /*1560*/  IADD3 R6, P4, R8, UR16, RZ ;  /* 0x0000001008067c10 */ /* 0x004fc8000ff9e0ff */
[----:B------:R-:W-:Y:S02]  /*1570*/  IADD3.X R7, R9, UR11, RZ, P4, !PT ;  /* 0x0000000b09077c10 */ /* 0x000fe4000a7fe4ff */
[----:B------:R-:W-:-:S03]  /*1580*/  ISETP.LT.OR P4, PT, R2, 0x61, P3 ;  /* 0x000000610200780c */ /* 0x000fc60001f81670 */
[----:B------:R2:W-:Y:S01]  /*1590*/  LDGSTS.E.BYPASS.LTC128B.128 [R12+0x2100], [R6.64], !P6 ;  /* 0x02100000060c7fae */ /* 0x0005e2000f101d56 */
[----:B----4-:R-:W-:Y:S02]  /*15a0*/  IADD3 R10, P2, R8, UR5, RZ ;  /* 0x00000005080a7c10 */ /* 0x010fe4000ff5e0ff */
[----:B---3--:R-:W-:Y:S02]  /*15b0*/  IADD3 R8, P1, R6, UR16, RZ ;  /* 0x0000001006087c10 */ /* 0x008fe4000ff3e0ff */
[----:B------:R-:W-:Y:S02]  /*15c0*/  IADD3.X R11, R9, UR4, RZ, P2, !PT ;  /* 0x00000004090b7c10 */ /* 0x000fe400097fe4ff */
[----:B------:R-:W-:Y:S02]  /*15d0*/  ISETP.LT.OR P2, PT, R2, 0x61, P0 ;  /* 0x000000610200780c */ /* 0x000fe40000741670 */
[----:B------:R-:W-:Y:S01]  /*15e0*/  IADD3.X R9, R7, UR11, RZ, P1, !PT ;  /* 0x0000000b07097c10 */ /* 0x000fe20008ffe4ff */
[----:B------:R2:W-:Y:S01]  /*15f0*/  LDGSTS.E.BYPASS.LTC128B.128 [R12+0x6100], [R10.64], !P5 ;  /* 0x061000000a0c7fae */ /* 0x0005e2000e901d56 */
[----:B------:R-:W-:-:S03]  /*1600*/  IADD3 R2, P1, R6, UR5, RZ ;  /* 0x0000000506027c10 */ /* 0x000fc6000ff3e0ff */
[----:B------:R2:W-:Y:S01]  /*1610*/  LDGSTS.E.BYPASS.LTC128B.128 [R12+0x3100], [R8.64], !P4 ;  /* 0x03100000080c7fae */ /* 0x0005e2000e101d56 */
[----:B------:R-:W-:-:S05]  /*1620*/  IADD3.X R3, R7, UR4, RZ, P1, !PT ;  /* 0x0000000407037c10 */ /* 0x000fca0008ffe4ff */
[----:B------:R2:W-:Y:S04]  /*1630*/  LDGSTS.E.BYPASS.LTC128B.128 [R12+0x7100], [R2.64], !P2 ;  /* 0x07100000020c7fae */ /* 0x0005e8000d101d56 */
.L_x_0:
[C---:B-12-4-:R-:W-:Y:S01]  /*1640*/  HMMA.16816.F32.BF16 R28, R140.reuse, R24, RZ ;  /* 0x000000188c1c723c */ /* 0x056fe200000418ff */
[----:B------:R-:W-:Y:S01]  /*1650*/  LOP3.LUT P1, RZ, R32, 0x4, RZ, 0xc0, !PT ;  /* 0x0000000420ff7812 */ /* 0x000fe2000782c0ff */
[----:B------:R-:W0:Y:S01]  /*1660*/  LDGDEPBAR ;  /* 0x00000000000079af */ /* 0x000e220000000000 */
[----:B------:R-:W-:Y:S01]  /*1670*/  MOV R2, 0x40 ;  /* 0x0000004000027802 */ /* 0x000fe20000000f00 */
[----:B------:R-:W-:Y:S01]  /*1680*/  UISETP.GE.AND UP0, UPT, UR8, 0x81, UPT ;  /* 0x000000810800788c */ /* 0x000fe2000bf06270 */
[C---:B------:R-:W-:Y:S02]  /*1690*/  IADD3 R227, R219.reuse, 0x4000, RZ ;  /* 0x00004000dbe37810 */ /* 0x040fe40007ffe0ff */
[----:B------:R-:W-:Y:S01]  /*16a0*/  SEL R2, R2, 0xffffffc0, !P1 ;  /* 0xffffffc002027807 */ /* 0x000fe20004800000 */
[----:B------:R-:W-:Y:S01]  /*16b0*/  HMMA.16816.F32.BF16 R24, R140, R26, RZ ;  /* 0x0000001a8c18723c */ /* 0x000fe200000418ff */
[----:B------:R-:W-:Y:S02]  /*16c0*/  IADD3 R226, R219, 0x4800, RZ ;  /* 0x00004800dbe27810 */ /* 0x000fe40007ffe0ff */
[----:B------:R-:W-:-:S02]  /*16d0*/  IADD3 R218, R212, R2, RZ ;  /* 0x00000002d4da7210 */ /* 0x000fc40007ffe0ff */
[C---:B------:R-:W-:Y:S02]  /*16e0*/  IADD3 R215, R219.reuse, R2, RZ ;  /* 0x00000002dbd77210 */ /* 0x040fe40007ffe0ff */
[----:B------:R-:W-:Y:S01]  /*16f0*/  PLOP3.LUT P1, PT, PT, PT, UP0, 0x80, 0x0 ;  /* 0x000000000000781c */ /* 0x000fe20003f2f008 */
[C---:B------:R-:W-:Y:S01]  /*1700*/  HMMA.16816.F32.BF16 R12, R140.reuse, R36, RZ ;  /* 0x000000248c0c723c */ /* 0x040fe200000418ff */
[C---:B------:R-:W-:Y:S02]  /*1710*/  IADD3 R225, R219.reuse, 0x5000, RZ ;  /* 0x00005000dbe17810 */ /* 0x040fe40007ffe0ff */
[C---:B------:R-:W-:Y:S02]  /*1720*/  IADD3 R224, R219.reuse, 0x5800, RZ ;  /* 0x00005800dbe07810 */ /* 0x040fe40007ffe0ff */
[C---:B------:R-:W-:Y:S02]  /*1730*/  IADD3 R223, R219.reuse, 0x6000, RZ ;  /* 0x00006000dbdf7810 */ /* 0x040fe40007ffe0ff */
[C---:B------:R-:W-:Y:S01]  /*1740*/  IADD3 R222, R219.reuse, 0x6800, RZ ;  /* 0x00006800dbde7810 */ /* 0x040fe20007ffe0ff */
[----:B---3--:R-:W-:Y:S01]  /*1750*/  HMMA.16816.F32.BF16 R8, R140, R38, RZ ;  /* 0x000000268c08723c */ /* 0x008fe200000418ff */
[----:B------:R-:W-:-:S02]  /*1760*/  IADD3 R221, R219, 0x7000, RZ ;  /* 0x00007000dbdd7810 */ /* 0x000fc40007ffe0ff */
[----:B------:R-:W-:-:S05]  /*1770*/  IADD3 R220, R219, 0x7800, RZ ;  /* 0x00007800dbdc7810 */ /* 0x000fca0007ffe0ff */
[C---:B------:R-:W-:Y:S08]  /*1780*/  HMMA.16816.F32.BF16 R20, R140.reuse, R16, RZ ;  /* 0x000000108c14723c */ /* 0x040ff000000418ff */
[C---:B------:R-:W-:Y:S08]  /*1790*/  HMMA.16816.F32.BF16 R16, R140.reuse, R18, RZ ;  /* 0x000000128c10723c */ /* 0x040ff000000418ff */
[----:B------:R-:W-:Y:S08]  /*17a0*/  HMMA.16816.F32.BF16 R36, R140, R52, RZ ;  /* 0x000000348c24723c */ /* 0x000ff000000418ff */
[C---:B------:R-:W-:Y:S08]  /*17b0*/  HMMA.16816.F32.BF16 R72, R144.reuse, R42, R24 ;  /* 0x0000002a9048723c */ /* 0x040ff00000041818 */
[C---:B------:R-:W-:Y:S08]  /*17c0*/  HMMA.16816.F32.BF16 R68, R144.reuse, R44, R12 ;  /* 0x0000002c9044723c */ /* 0x040ff0000004180c */
[----:B------:R-:W-:Y:S08]  /*17d0*/  HMMA.16816.F32.BF16 R128, R144, R46, R8 ;  /* 0x0000002e9080723c */ /* 0x000ff00000041808 */
[----:B------:R-:W-:Y:S01]  /*17e0*/  HMMA.16816.F32.BF16 R32, R140, R54, RZ ;  /* 0x000000368c20723c */ /* 0x000fe200000418ff */
[----:B------:R-:W1:Y:S07]  /*17f0*/  LDSM.16.M88.4 R52, [R218+0x8900] ;  /* 0x00890000da34783b */ /* 0x000e6e0000000200 */
[----:B------:R-:W-:Y:S08]  /*1800*/  HMMA.16816.F32.BF16 R64, R144, R56, R20 ;  /* 0x000000389040723c */ /* 0x000ff00000041814 */
[C---:B------:R-:W-:Y:S08]  /*1810*/  HMMA.16816.F32.BF16 R44, R140.reuse, R48, RZ ;  /* 0x000000308c2c723c */ /* 0x040ff000000418ff */
[C---:B------:R-:W-:Y:S08]  /*1820*/  HMMA.16816.F32.BF16 R24, R140.reuse, R62, RZ ;  /* 0x0000003e8c18723c */ /* 0x040ff000000418ff */
[C---:B------:R-:W-:Y:S08]  /*1830*/  HMMA.16816.F32.BF16 R20, R140.reuse, R80, RZ ;  /* 0x000000508c14723c */ /* 0x040ff000000418ff */
[----:B------:R-:W-:Y:S08]  /*1840*/  HMMA.16816.F32.BF16 R12, R140, R84, RZ ;  /* 0x000000548c0c723c */ /* 0x000ff000000418ff */
[C---:B------:R-:W-:Y:S08]  /*1850*/  HMMA.16816.F32.BF16 R76, R144.reuse, R40, R28 ;  /* 0x00000028904c723c */ /* 0x040ff0000004181c */
[----:B------:R-:W-:Y:S08]  /*1860*/  HMMA.16816.F32.BF16 R56, R144, R58, R16 ;  /* 0x0000003a9038723c */ /* 0x000ff00000041810 */
[C---:B------:R-:W-:Y:S01]  /*1870*/  HMMA.16816.F32.BF16 R40, R140.reuse, R50, RZ ;  /* 0x000000328c28723c */ /* 0x040fe200000418ff */
[----:B------:R-:W2:Y:S07]  /*1880*/  LDSM.16.M88.4 R48, [R218+0x8100] ;  /* 0x00810000da30783b */ /* 0x000eae0000000200 */
[C---:B------:R-:W-:Y:S08]  /*1890*/  HMMA.16816.F32.BF16 R8, R140.reuse, R86, RZ ;  /* 0x000000568c08723c */ /* 0x040ff000000418ff */
[C---:B------:R-:W-:Y:S08]  /*18a0*/  HMMA.16816.F32.BF16 R28, R140.reuse, R60, RZ ;  /* 0x0000003c8c1c723c */ /* 0x040ff000000418ff */
[----:B------:R-:W-:Y:S08]  /*18b0*/  HMMA.16816.F32.BF16 R16, R140, R82, RZ ;  /* 0x000000528c10723c */ /* 0x000ff000000418ff */
[C---:B------:R-:W-:Y:S08]  /*18c0*/  HMMA.16816.F32.BF16 R36, R144.reuse, R124, R36 ;  /* 0x0000007c9024723c */ /* 0x040ff00000041824 */
[C---:B------:R-:W-:Y:S08]  /*18d0*/  HMMA.16816.F32.BF16 R124, R144.reuse, R126, R32 ;  /* 0x0000007e907c723c */ /* 0x040ff00000041820 */
[C---:B------:R-:W-:Y:S01]  /*18e0*/  HMMA.16816.F32.BF16 R60, R144.reuse, R88, R44 ;  /* 0x00000058903c723c */ /* 0x040fe2000004182c */
[----:B------:R-:W3:Y:S07]  /*18f0*/  LDSM.16.M88.4 R44, [R218+0x9100] ;  /* 0x00910000da2c783b */ /* 0x000eee0000000200 */
[C---:B------:R-:W-:Y:S01]  /*1900*/  HMMA.16816.F32.BF16 R32, R144.reuse, R94, R24 ;  /* 0x0000005e9020723c */ /* 0x040fe20000041818 */
[----:B------:R-:W4:Y:S07]  /*1910*/  LDSM.16.M88.4 R24, [R218+0x9900] ;  /* 0x00990000da18783b */ /* 0x000f2e0000000200 */
[C---:B------:R-:W-:Y:S01]  /*1920*/  HMMA.16816.F32.BF16 R116, R144.reuse, R112, R20 ;  /* 0x000000709074723c */ /* 0x040fe20000041814 */
[----:B------:R-:W5:Y:S07]  /*1930*/  LDSM.16.M88.4 R20, [R218+0xa100] ;  /* 0x00a10000da14783b */ /* 0x000f6e0000000200 */
[C---:B------:R-:W-:Y:S01]  /*1940*/  HMMA.16816.F32.BF16 R108, R144.reuse, R104, R12 ;  /* 0x00000068906c723c */ /* 0x040fe2000004180c */
[----:B------:R-:W2:Y:S07]  /*1950*/  LDSM.16.M88.4 R12, [R218+0xb100] ;  /* 0x00b10000da0c783b */ /* 0x000eae0000000200 */
[C---:B------:R-:W-:Y:S08]  /*1960*/  HMMA.16816.F32.BF16 R40, R144.reuse, R90, R40 ;  /* 0x0000005a9028723c */ /* 0x040ff00000041828 */
[C---:B------:R-:W-:Y:S01]  /*1970*/  HMMA.16816.F32.BF16 R104, R144.reuse, R106, R8 ;  /* 0x0000006a9068723c */ /* 0x040fe20000041808 */
[----:B------:R-:W3:Y:S07]  /*1980*/  LDSM.16.M88.4 R8, [R218+0xb900] ;  /* 0x00b90000da08783b */ /* 0x000eee0000000200 */
[C---:B------:R-:W-:Y:S01]  /*1990*/  HMMA.16816.F32.BF16 R120, R144.reuse, R92, R28 ;  /* 0x0000005c9078723c */ /* 0x040fe2000004181c */
[----:B------:R-:W4:Y:S07]  /*19a0*/  LDSM.16.M88.4 R28, [R215] ;  /* 0x00000000d71c783b */ /* 0x000f2e0000000200 */
[----:B------:R-:W-:Y:S01]  /*19b0*/  HMMA.16816.F32.BF16 R112, R144, R114, R16 ;  /* 0x000000729070723c */ /* 0x000fe20000041810 */
[----:B------:R-:W5:Y:S07]  /*19c0*/  LDSM.16.M88.4 R16, [R218+0xa900] ;  /* 0x00a90000da10783b */ /* 0x000f6e0000000200 */
[C---:B-1----:R-:W-:Y:S01]  /*19d0*/  HMMA.16816.F32.BF16 R88, R164.reuse, R54, R56 ;  /* 0x00000036a458723c */ /* 0x042fe20000041838 */
[----:B------:R-:W1:Y:S07]  /*19e0*/  LDSM.16.M88.4 R56, [R215+0x2000] ;  /* 0x00200000d738783b */ /* 0x000e6e0000000200 */
[C---:B--2---:R-:W-:Y:S01]  /*19f0*/  HMMA.16816.F32.BF16 R100, R164.reuse, R48, R76 ;  /* 0x00000030a464723c */ /* 0x044fe2000004184c */
[----:B------:R-:W-:Y:S07]  /*1a00*/  LDSM.16.M88.4 R76, [R215+0x800] ;  /* 0x00080000d74c783b */ /* 0x000fee0000000200 */
[C---:B------:R-:W-:Y:S08]  /*1a10*/  HMMA.16816.F32.BF16 R92, R164.reuse, R50, R72 ;  /* 0x00000032a45c723c */ /* 0x040ff00000041848 */
[C---:B---3--:R-:W-:Y:S08]  /*1a20*/  HMMA.16816.F32.BF16 R84, R164.reuse, R44, R68 ;  /* 0x0000002ca454723c */ /* 0x048ff00000041844 */
[C---:B----4-:R-:W-:Y:S01]  /*1a30*/  HMMA.16816.F32.BF16 R72, R164.reuse, R24, R60 ;  /* 0x00000018a448723c */ /* 0x050fe2000004183c */
[----:B------:R-:W-:Y:S07]  /*1a40*/  LDSM.16.M88.4 R60, [R215+0x1800] ;  /* 0x00180000d73c783b */ /* 0x000fee0000000200 */
[C---:B------:R-:W-:Y:S08]  /*1a50*/  HMMA.16816.F32.BF16 R48, R164.reuse, R26, R40 ;  /* 0x0000001aa430723c */ /* 0x040ff00000041828 */
[C---:B-----5:R-:W-:Y:S08]  /*1a60*/  HMMA.16816.F32.BF16 R40, R164.reuse, R22, R124 ;  /* 0x00000016a428723c */ /* 0x060ff0000004187c */
[C---:B------:R-:W-:Y:S08]  /*1a70*/  HMMA.16816.F32.BF16 R68, R164.reuse, R12, R116 ;  /* 0x0000000ca444723c */ /* 0x040ff00000041874 */
[C---:B------:R-:W-:Y:S01]  /*1a80*/  HMMA.16816.F32.BF16 R24, R164.reuse, R14, R112 ;  /* 0x0000000ea418723c */ /* 0x040fe20000041870 */
[----:B------:R-:W2:Y:S07]  /*1a90*/  LDSM.16.M88.4 R12, [R212+0xc100] ;  /* 0x00c10000d40c783b */ /* 0x000eae0000000200 */
[C---:B------:R-:W-:Y:S08]  /*1aa0*/  HMMA.16816.F32.BF16 R108, R164.reuse, R8, R108 ;  /* 0x00000008a46c723c */ /* 0x040ff0000004186c */
[----:B------:R-:W-:Y:S08]  /*1ab0*/  HMMA.16816.F32.BF16 R104, R164, R10, R104 ;  /* 0x0000000aa468723c */ /* 0x000ff00000041868 */
[----:B------:R-:W-:Y:S08]  /*1ac0*/  HMMA.16816.F32.BF16 R8, R184, R28, R100 ;  /* 0x0000001cb808723c */ /* 0x000ff00000041864 */
[C---:B------:R-:W-:Y:S08]  /*1ad0*/  HMMA.16816.F32.BF16 R80, R164.reuse, R46, R128 ;  /* 0x0000002ea450723c */ /* 0x040ff00000041880 */
[C---:B------:R-:W-:Y:S01]  /*1ae0*/  HMMA.16816.F32.BF16 R44, R164.reuse, R20, R36 ;  /* 0x00000014a42c723c */ /* 0x040fe20000041824 */
[----:B------:R-:W-:Y:S07]  /*1af0*/  LDSM.16.M88.4 R20, [R215+0x3000] ;  /* 0x00300000d714783b */ /* 0x000fee0000000200 */
[C---:B------:R-:W-:Y:S08]  /*1b00*/  HMMA.16816.F32.BF16 R36, R164.reuse, R16, R120 ;  /* 0x00000010a424723c */ /* 0x040ff00000041878 */
[----:B------:R-:W-:Y:S08]  /*1b10*/  HMMA.16816.F32.BF16 R32, R164, R18, R32 ;  /* 0x00000012a420723c */ /* 0x000ff00000041820 */
[C---:B------:R-:W-:Y:S01]  /*1b20*/  HMMA.16816.F32.BF16 R16, R184.reuse, R30, R92 ;  /* 0x0000001eb810723c */ /* 0x040fe2000004185c */
[----:B------:R-:W-:Y:S07]  /*1b30*/  LDSM.16.M88.4 R28, [R218+0xc100] ;  /* 0x00c10000da1c783b */ /* 0x000fee0000000200 */
[----:B-1----:R-:W-:Y:S01]  /*1b40*/  HMMA.16816.F32.BF16 R92, R184, R58, R40 ;  /* 0x0000003ab85c723c */ /* 0x002fe20000041828 */
[----:B------:R-:W1:Y:S07]  /*1b50*/  LDSM.16.M88.4 R40, [R219+0x4000] ;  /* 0x00400000db28783b */ /* 0x000e6e0000000200 */
[----:B------:R-:W-:Y:S01]  /*1b60*/  HMMA.16816.F32.BF16 R96, R164, R52, R64 ;  /* 0x00000034a460723c */ /* 0x000fe20000041840 */
[----:B------:R-:W3:Y:S04]  /*1b70*/  LDSM.16.M88.4 R64, [R215+0x1000] ;  /* 0x00100000d740783b */ /* 0x000ee80000000200 */
[----:B------:R-:W4:Y:S03]  /*1b80*/  LDSM.16.M88.4 R52, [R215+0x2800] ;  /* 0x00280000d734783b */ /* 0x000f260000000200 */
[C---:B--2---:R-:W-:Y:S08]  /*1b90*/  HMMA.16816.F32.BF16 R8, R188.reuse, R12, R8 ;  /* 0x0000000cbc08723c */ /* 0x044ff00000041808 */
[----:B------:R-:W-:Y:S01]  /*1ba0*/  HMMA.16816.F32.BF16 R12, R188, R14, R16 ;  /* 0x0000000ebc0c723c */ /* 0x000fe20000041810 */
[----:B------:R-:W2:Y:S07]  /*1bb0*/  LDSM.16.M88.4 R16, [R212+0xc900] ;  /* 0x00c90000d410783b */ /* 0x000eae0000000200 */
[C---:B------:R-:W-:Y:S08]  /*1bc0*/  HMMA.16816.F32.BF16 R96, R184.reuse, R76, R96 ;  /* 0x0000004cb860723c */ /* 0x040ff00000041860 */
[----:B------:R-:W-:Y:S08]  /*1bd0*/  HMMA.16816.F32.BF16 R88, R184, R78, R88 ;  /* 0x0000004eb858723c */ /* 0x000ff00000041858 */
[----:B-1----:R-:W-:Y:S08]  /*1be0*/  HMMA.16816.F32.BF16 R8, R196, R40, R8 ;  /* 0x00000028c408723c */ /* 0x002ff00000041808 */
[C---:B---3--:R-:W-:Y:S08]  /*1bf0*/  HMMA.16816.F32.BF16 R84, R184.reuse, R64, R84 ;  /* 0x00000040b854723c */ /* 0x048ff00000041854 */
[C---:B------:R-:W-:Y:S08]  /*1c00*/  HMMA.16816.F32.BF16 R64, R184.reuse, R66, R80 ;  /* 0x00000042b840723c */ /* 0x040ff00000041850 */
[C---:B------:R-:W-:Y:S01]  /*1c10*/  HMMA.16816.F32.BF16 R76, R184.reuse, R62, R48 ;  /* 0x0000003eb84c723c */ /* 0x040fe20000041830 */
[----:B------:R-:W-:Y:S07]  /*1c20*/  LDSM.16.M88.4 R48, [R215+0x4000] ;  /* 0x00400000d730783b */ /* 0x000fee0000000200 */
[----:B------:R-:W-:Y:S01]  /*1c30*/  HMMA.16816.F32.BF16 R80, R184, R56, R44 ;  /* 0x00000038b850723c */ /* 0x000fe2000004182c */
[----:B------:R-:W1:Y:S07]  /*1c40*/  LDSM.16.M88.4 R44, [R215+0x3800] ;  /* 0x00380000d72c783b */ /* 0x000e6e0000000200 */
[----:B------:R-:W-:Y:S01]  /*1c50*/  HMMA.16816.F32.BF16 R12, R196, R42, R12 ;  /* 0x0000002ac40c723c */ /* 0x000fe2000004180c */
[----:B------:R-:W3:Y:S07]  /*1c60*/  LDSM.16.M88.4 R40, [R219+0x4800] ;  /* 0x00480000db28783b */ /* 0x000eee0000000200 */
[C---:B----4-:R-:W-:Y:S01]  /*1c70*/  HMMA.16816.F32.BF16 R112, R184.reuse, R54, R32 ;  /* 0x00000036b870723c */ /* 0x050fe20000041820 */
[----:B------:R-:W4:Y:S07]  /*1c80*/  LDSM.16.M88.4 R32, [R212+0xd100] ;  /* 0x00d10000d420783b */ /* 0x000f2e0000000200 */
[C---:B------:R-:W-:Y:S08]  /*1c90*/  HMMA.16816.F32.BF16 R116, R184.reuse, R20, R68 ;  /* 0x00000014b874723c */ /* 0x040ff00000041844 */
[----:B------:R-:W-:Y:S08]  /*1ca0*/  HMMA.16816.F32.BF16 R120, R184, R22, R24 ;  /* 0x00000016b878723c */ /* 0x000ff00000041818 */
[----:B------:R-:W-:Y:S08]  /*1cb0*/  HMMA.16816.F32.BF16 R8, R200, R28, R8 ;  /* 0x0000001cc808723c */ /* 0x000ff00000041808 */
[C---:B--2---:R-:W-:Y:S08]  /*1cc0*/  HMMA.16816.F32.BF16 R20, R188.reuse, R16, R96 ;  /* 0x00000010bc14723c */ /* 0x044ff00000041860 */
[----:B------:R-:W-:Y:S08]  /*1cd0*/  HMMA.16816.F32.BF16 R24, R188, R18, R88 ;  /* 0x00000012bc18723c */ /* 0x000ff00000041858 */
[----:B------:R-:W-:Y:S01]  /*1ce0*/  HMMA.16816.F32.BF16 R12, R200, R30, R12 ;  /* 0x0000001ec80c723c */ /* 0x000fe2000004180c */
[----:B------:R-:W2:Y:S07]  /*1cf0*/  LDSM.16.M88.4 R28, [R218+0xc900] ;  /* 0x00c90000da1c783b */ /* 0x000eae0000000200 */
[C---:B-1----:R-:W-:Y:S08]  /*1d00*/  HMMA.16816.F32.BF16 R108, R184.reuse, R44, R108 ;  /* 0x0000002cb86c723c */ /* 0x042ff0000004186c */
[----:B------:R-:W-:Y:S01]  /*1d10*/  HMMA.16816.F32.BF16 R124, R184, R46, R104 ;  /* 0x0000002eb87c723c */ /* 0x000fe20000041868 */
[----:B------:R-:W1:Y:S07]  /*1d20*/  LDSM.16.M88.4 R44, [R219+0x5000] ;  /* 0x00500000db2c783b */ /* 0x000e6e0000000200 */
[----:B------:R-:W-:Y:S08]  /*1d30*/  HMMA.16816.F32.BF16 R16, R208, R48, R8 ;  /* 0x00000030d010723c */ /* 0x000ff00000041808 */
[----:B---3--:R-:W-:Y:S08]  /*1d40*/  HMMA.16816.F32.BF16 R8, R196, R40, R20 ;  /* 0x00000028c408723c */ /* 0x008ff00000041814 */
[----:B------:R-:W-:Y:S01]  /*1d50*/  HMMA.16816.F32.BF16 R100, R184, R52, R36 ;  /* 0x00000034b864723c */ /* 0x000fe20000041824 */
[----:B------:R-:W3:Y:S04]  /*1d60*/  LDSM.16.M88.4 R36, [R212+0xd900] ;  /* 0x00d90000d424783b */ /* 0x000ee80000000200 */
[----:B------:R-:W-:Y:S03]  /*1d70*/  LDSM.16.M88.4 R52, [R218+0xd100] ;  /* 0x00d10000da34783b */ /* 0x000fe60000000200 */
[----:B------:R-:W-:Y:S01]  /*1d80*/  HMMA.16816.F32.BF16 R20, R196, R42, R24 ;  /* 0x0000002ac414723c */ /* 0x000fe20000041818 */
[----:B------:R-:W5:Y:S01]  /*1d90*/  LDSM.16.M88.4 R40, [R215+0x4800] ;  /* 0x00480000d728783b */ /* 0x000f620000000200 */
[----:B------:R-:W-:-:S03]  /*1da0*/  FMUL.FTZ R2, R16, c[0x0][0x320] ;  /* 0x0000c80010027a20 */ /* 0x000fc60000410000 */
[----:B------:R-:W1:Y:S01]  /*1db0*/  LDSM.16.M88.4 R24, [R219+0x5800] ;  /* 0x00580000db18783b */ /* 0x000e620000000200 */
[----:B------:R2:W1:Y:S02]  /*1dc0*/  MUFU.TANH R134, R2 ;  /* 0x0000000200867308 */ /* 0x0004640000002400 */
[----:B----4-:R-:W-:Y:S08]  /*1dd0*/  HMMA.16816.F32.BF16 R56, R188, R32, R84 ;  /* 0x00000020bc38723c */ /* 0x010ff00000041854 */
[----:B------:R-:W-:Y:S01]  /*1de0*/  HMMA.16816.F32.BF16 R72, R184, R60, R72 ;  /* 0x0000003cb848723c */ /* 0x000fe20000041848 */
[----:B------:R-:W4:Y:S01]  /*1df0*/  LDSM.16.M88.4 R60, [R212+0xe100] ;  /* 0x00e10000d43c783b */ /* 0x000f220000000200 */
[----:B--2---:R-:W-:-:S06]  /*1e00*/  FMUL.FTZ R2, R17, c[0x0][0x320] ;  /* 0x0000c80011027a20 */ /* 0x004fcc0000410000 */
[----:B------:R-:W-:Y:S01]  /*1e10*/  HMMA.16816.F32.BF16 R8, R200, R28, R8 ;  /* 0x0000001cc808723c */ /* 0x000fe20000041808 */
[----:B------:R2:W1:Y:S07]  /*1e20*/  MUFU.TANH R133, R2 ;  /* 0x0000000200857308 */ /* 0x00046e0000002400 */
[----:B------:R-:W-:Y:S08]  /*1e30*/  HMMA.16816.F32.BF16 R64, R188, R34, R64 ;  /* 0x00000022bc40723c */ /* 0x000ff00000041840 */
[----:B------:R-:W-:Y:S01]  /*1e40*/  HMMA.16816.F32.BF16 R32, R208, R50, R12 ;  /* 0x00000032d020723c */ /* 0x000fe2000004180c */
[----:B------:R-:W4:Y:S01]  /*1e50*/  LDSM.16.M88.4 R48, [R212+0xe900] ;  /* 0x00e90000d430783b */ /* 0x000f220000000200 */
[----:B--2---:R-:W-:-:S04]  /*1e60*/  FMUL.FTZ R2, R18, c[0x0][0x320] ;  /* 0x0000c80012027a20 */ /* 0x004fc80000410000 */
[----:B------:R2:W2:Y:S02]  /*1e70*/  MUFU.TANH R131, R2 ;  /* 0x0000000200837308 */ /* 0x0004a40000002400 */
[----:B-1----:R-:W-:Y:S01]  /*1e80*/  HMMA.16816.F32.BF16 R12, R196, R44, R56 ;  /* 0x0000002cc40c723c */ /* 0x002fe20000041838 */
[----:B------:R-:W-:Y:S07]  /*1e90*/  LDSM.16.M88.4 R56, [R218+0xd900] ;  /* 0x00d90000da38783b */ /* 0x000fee0000000200 */
[----:B---3--:R-:W-:Y:S01]  /*1ea0*/  HMMA.16816.F32.BF16 R68, R188, R36, R72 ;  /* 0x00000024bc44723c */ /* 0x008fe20000041848 */
[----:B--2---:R-:W-:-:S07]  /*1eb0*/  FMUL.FTZ R2, R19, c[0x0][0x320] ;  /* 0x0000c80013027a20 */ /* 0x004fce0000410000 */
[----:B------:R-:W-:Y:S01]  /*1ec0*/  HMMA.16816.F32.BF16 R16, R200, R30, R20 ;  /* 0x0000001ec810723c */ /* 0x000fe20000041814 */
[----:B------:R1:W2:Y:S07]  /*1ed0*/  MUFU.TANH R130, R2 ;  /* 0x0000000200827308 */ /* 0x0002ae0000002400 */
[----:B------:R-:W-:Y:S01]  /*1ee0*/  HMMA.16816.F32.BF16 R76, R188, R38, R76 ;  /* 0x00000026bc4c723c */ /* 0x000fe2000004184c */
[----:B------:R-:W-:Y:S07]  /*1ef0*/  LDSM.16.M88.4 R36, [R215+0x5000] ;  /* 0x00500000d724783b */ /* 0x000fee0000000200 */
[----:B-----5:R-:W-:Y:S01]  /*1f00*/  HMMA.16816.F32.BF16 R20, R208, R40, R8 ;  /* 0x00000028d014723c */ /* 0x020fe20000041808 */
[----:B-1----:R-:W-:-:S04]  /*1f10*/  FMUL.FTZ R2, R32, c[0x0][0x320] ;  /* 0x0000c80020027a20 */ /* 0x002fc80000410000 */
[----:B------:R1:W3:Y:S03]  /*1f20*/  MUFU.TANH R129, R2 ;  /* 0x0000000200817308 */ /* 0x0002e60000002400 */
[----:B------:R-:W-:Y:S08]  /*1f30*/  HMMA.16816.F32.BF16 R8, R200, R52, R12 ;  /* 0x00000034c808723c */ /* 0x000ff0000004180c */
[----:B------:R-:W-:Y:S01]  /*1f40*/  HMMA.16816.F32.BF16 R28, R196, R46, R64 ;  /* 0x0000002ec41c723c */ /* 0x000fe20000041840 */
[----:B------:R-:W-:Y:S01]  /*1f50*/  LDSM.16.M88.4 R44, [R215+0x5800] ;  /* 0x00580000d72c783b */ /* 0x000fe20000000200 */
[----:B-1----:R-:W-:-:S06]  /*1f60*/  FMUL.FTZ R2, R33, c[0x0][0x320] ;  /* 0x0000c80021027a20 */ /* 0x002fcc0000410000 */
[----:B------:R-:W-:Y:S01]  /*1f70*/  HMMA.16816.F32.BF16 R12, R208, R42, R16 ;  /* 0x0000002ad00c723c */ /* 0x000fe20000041810 */
[----:B------:R-:W-:Y:S01]  /*1f80*/  LDSM.16.M88.4 R40, [R219+0x6800] ;  /* 0x00680000db28783b */ /* 0x000fe20000000200 */
[----:B------:R1:W1:Y:S06]  /*1f90*/  MUFU.TANH R128, R2 ;  /* 0x0000000200807308 */ /* 0x00026c0000002400 */
[----:B------:R-:W-:Y:S08]  /*1fa0*/  HMMA.16816.F32.BF16 R16, R196, R24, R68 ;  /* 0x00000018c410723c */ /* 0x000ff00000041844 */
[----:B----4-:R-:W-:Y:S01]  /*1fb0*/  HMMA.16816.F32.BF16 R80, R188, R60, R80 ;  /* 0x0000003cbc50723c */ /* 0x010fe20000041850 */
[----:B-1----:R-:W-:-:S04]  /*1fc0*/  FMUL.FTZ R2, R34, c[0x0][0x320] ;  /* 0x0000c80022027a20 */ /* 0x002fc80000410000 */
[----:B------:R1:W4:Y:S03]  /*1fd0*/  MUFU.TANH R107, R2 ;  /* 0x00000002006b7308 */ /* 0x0003260000002400 */
[----:B------:R-:W-:Y:S01]  /*1fe0*/  HMMA.16816.F32.BF16 R72, R188, R62, R92 ;  /* 0x0000003ebc48723c */ /* 0x000fe2000004185c */
[----:B------:R-:W5:Y:S07]  /*1ff0*/  LDSM.16.M88.4 R60, [R212+0xf100] ;  /* 0x00f10000d43c783b */ /* 0x000f6e0000000200 */
[----:B------:R-:W-:Y:S01]  /*2000*/  HMMA.16816.F32.BF16 R24, R196, R26, R76 ;  /* 0x0000001ac418723c */ /* 0x000fe2000004184c */
[----:B-1----:R-:W-:-:S02]  /*2010*/  FMUL.FTZ R2, R35, c[0x0][0x320] ;  /* 0x0000c80023027a20 */ /* 0x002fc40000410000 */
[----:B------:R-:W1:Y:S05]  /*2020*/  LDSM.16.M88.4 R32, [R219+0x6000] ;  /* 0x00600000db20783b */ /* 0x000e6a0000000200 */
[C---:B------:R-:W-:Y:S01]  /*2030*/  HMMA.16816.F32.BF16 R64, R188.reuse, R48, R100 ;  /* 0x00000030bc40723c */ /* 0x040fe20000041864 */
[----:B------:R2:W1:Y:S07]  /*2040*/  MUFU.TANH R106, R2 ;  /* 0x00000002006a7308 */ /* 0x00046e0000002400 */
[----:B------:R-:W-:Y:S01]  /*2050*/  HMMA.16816.F32.BF16 R68, R188, R50, R112 ;  /* 0x00000032bc44723c */ /* 0x000fe20000041870 */
[----:B------:R-:W-:Y:S01]  /*2060*/  LDSM.16.M88.4 R48, [R218+0xe900] ;  /* 0x00e90000da30783b */ /* 0x000fe20000000200 */
[----:B--2---:R-:W-:-:S04]  /*2070*/  FMUL.FTZ R2, R20, c[0x0][0x320] ;  /* 0x0000c80014027a20 */ /* 0x004fc80000410000 */
[----:B------:R2:W1:Y:S02]  /*2080*/  MUFU.TANH R105, R2 ;  /* 0x0000000200697308 */ /* 0x0004640000002400 */
[----:B-----5:R-:W-:Y:S01]  /*2090*/  HMMA.16816.F32.BF16 R76, R188, R60, R116 ;  /* 0x0000003cbc4c723c */ /* 0x020fe20000041874 */
[----:B--2---:R-:W-:-:S05]  /*20a0*/  FMUL.FTZ R2, R21, c[0x0][0x320] ;  /* 0x0000c80015027a20 */ /* 0x004fca0000410000 */
[----:B------:R2:W1:Y:S02]  /*20b0*/  MUFU.TANH R104, R2 ;  /* 0x0000000200687308 */ /* 0x0004640000002400 */
[----:B--2---:R-:W-:-:S06]  /*20c0*/  FMUL.FTZ R2, R22, c[0x0][0x320] ;  /* 0x0000c80016027a20 */ /* 0x004fcc0000410000 */
[----:B------:R2:W1:Y:S02]  /*20d0*/  MUFU.TANH R99, R2 ;  /* 0x0000000200637308 */ /* 0x0004640000002400 */
[----:B--2---:R-:W-:Y:S02]  /*20e0*/  FMUL.FTZ R2, R23, c[0x0][0x320] ;  /* 0x0000c80017027a20 */ /* 0x004fe40000410000 */
[----:B------:R-:W-:Y:S04]  /*20f0*/  HMMA.16816.F32.BF16 R20, R208, R36, R8 ;  /* 0x00000024d014723c */ /* 0x000fe80000041808 */
[----:B------:R2:W1:Y:S04]  /*2100*/  MUFU.TANH R98, R2 ;  /* 0x0000000200627308 */ /* 0x0004680000002400 */
[----:B------:R-:W-:Y:S01]  /*2110*/  HMMA.16816.F32.BF16 R8, R200, R54, R28 ;  /* 0x00000036c808723c */ /* 0x000fe2000004181c */
[----:B------:R-:W-:Y:S01]  /*2120*/  LDSM.16.M88.4 R52, [R215+0x6000] ;  /* 0x00600000d734783b */ /* 0x000fe20000000200 */
[----:B--2---:R-:W-:-:S04]  /*2130*/  FMUL.FTZ R2, R12, c[0x0][0x320] ;  /* 0x0000c8000c027a20 */ /* 0x004fc80000410000 */
[----:B------:R2:W1:Y:S11]  /*2140*/  MUFU.TANH R97, R2 ;  /* 0x0000000200617308 */ /* 0x0004760000002400 */
[----:B------:R-:W-:Y:S07]  /*2150*/  @!UPT UIADD3 URZ, URZ, URZ, URZ ;  /* 0x0000003f3f3ff290 */ /* 0x000fee000fffe03f */
[----:B------:R-:W-:Y:S01]  /*2160*/  HMMA.16816.F32.BF16 R8, R208, R38, R8 ;  /* 0x00000026d008723c */ /* 0x000fe20000041808 */
[----:B------:R-:W5:Y:S01]  /*2170*/  LDSM.16.M88.4 R36, [R218+0xe100] ;  /* 0x00e10000da24783b */ /* 0x000f620000000200 */
[----:B--2---:R-:W-:-:S04]  /*2180*/  FMUL.FTZ R2, R13, c[0x0][0x320] ;  /* 0x0000c8000d027a20 */ /* 0x004fc80000410000 */
[----:B------:R2:W1:Y:S02]  /*2190*/  MUFU.TANH R96, R2 ;  /* 0x0000000200607308 */ /* 0x0004640000002400 */
[----:B--2---:R-:W-:-:S06]  /*21a0*/  FMUL.FTZ R2, R14, c[0x0][0x320] ;  /* 0x0000c8000e027a20 */ /* 0x004fcc0000410000 */
[----:B------:R2:W1:Y:S02]  /*21b0*/  MUFU.TANH R95, R2 ;  /* 0x00000002005f7308 */ /* 0x0004640000002400 */
[----:B--2---:R-:W-:Y:S02]  /*21c0*/  FMUL.FTZ R2, R15, c[0x0][0x320] ;  /* 0x0000c8000f027a20 */ /* 0x004fe40000410000 */
[----:B------:R-:W-:Y:S04]  /*21d0*/  HMMA.16816.F32.BF16 R12, R200, R56, R16 ;  /* 0x00000038c80c723c */ /* 0x000fe80000041810 */
[----:B------:R2:W2:Y:S04]  /*21e0*/  MUFU.TANH R94, R2 ;  /* 0x00000002005e7308 */ /* 0x0004a80000002400 */
[----:B-1----:R-:W-:Y:S01]  /*21f0*/  HMMA.16816.F32.BF16 R16, R196, R32, R80 ;  /* 0x00000020c410723c */ /* 0x002fe20000041850 */
[----:B--2---:R-:W-:-:S04]  /*2200*/  FMUL.FTZ R2, R20, c[0x0][0x320] ;  /* 0x0000c80014027a20 */ /* 0x004fc80000410000 */
[----:B------:R1:W2:Y:S11]  /*2210*/  MUFU.TANH R93, R2 ;  /* 0x00000002005d7308 */ /* 0x0002b60000002400 */
[----:B------:R-:W-:Y:S08]  /*2220*/  HMMA.16816.F32.BF16 R28, R208, R44, R12 ;  /* 0x0000002cd01c723c */ /* 0x000ff0000004180c */
[----:B------:R-:W-:Y:S01]  /*2230*/  HMMA.16816.F32.BF16 R12, R200, R58, R24 ;  /* 0x0000003ac80c723c */ /* 0x000fe20000041818 */
[----:B-1----:R-:W-:-:S07]  /*2240*/  FMUL.FTZ R2, R21, c[0x0][0x320] ;  /* 0x0000c80015027a20 */ /* 0x002fce0000410000 */
[----:B------:R-:W-:Y:S01]  /*2250*/  HMMA.16816.F32.BF16 R24, R196, R34, R72 ;  /* 0x00000022c418723c */ /* 0x000fe20000041848 */
[----:B------:R-:W-:Y:S01]  /*2260*/  LDSM.16.M88.4 R32, [R219+0x7000] ;  /* 0x00700000db20783b */ /* 0x000fe20000000200 */
[----:B------:R1:W1:Y:S02]  /*2270*/  MUFU.TANH R92, R2 ;  /* 0x00000002005c7308 */ /* 0x0002640000002400 */
[----:B-1----:R-:W-:-:S06]  /*2280*/  FMUL.FTZ R2, R22, c[0x0][0x320] ;  /* 0x0000c80016027a20 */ /* 0x002fcc0000410000 */
[----:B------:R1:W1:Y:S02]  /*2290*/  MUFU.TANH R91, R2 ;  /* 0x00000002005b7308 */ /* 0x0002640000002400 */
[----:B-1----:R-:W-:Y:S02]  /*22a0*/  FMUL.FTZ R2, R23, c[0x0][0x320] ;  /* 0x0000c80017027a20 */ /* 0x002fe40000410000 */
[----:B-----5:R-:W-:Y:S04]  /*22b0*/  HMMA.16816.F32.BF16 R20, R200, R36, R16 ;  /* 0x00000024c814723c */ /* 0x020fe80000041810 */
[----:B------:R1:W1:Y:S04]  /*22c0*/  MUFU.TANH R90, R2 ;  /* 0x00000002005a7308 */ /* 0x0002680000002400 */
[----:B------:R-:W-:Y:S01]  /*22d0*/  HMMA.16816.F32.BF16 R16, R196, R40, R64 ;  /* 0x00000028c410723c */ /* 0x000fe20000041840 */
[----:B------:R-:W5:Y:S01]  /*22e0*/  LDSM.16.M88.4 R64, [R212+0xf900] ;  /* 0x00f90000d440783b */ /* 0x000f620000000200 */
[----:B-1----:R-:W-:-:S04]  /*22f0*/  FMUL.FTZ R2, R8, c[0x0][0x320] ;  /* 0x0000c80008027a20 */ /* 0x002fc80000410000 */
[----:B------:R1:W1:Y:S02]  /*2300*/  MUFU.TANH R89, R2 ;  /* 0x0000000200597308 */ /* 0x0002640000002400 */
[----:B-1----:R-:W-:-:S06]  /*2310*/  FMUL.FTZ R2, R9, c[0x0][0x320] ;  /* 0x0000c80009027a20 */ /* 0x002fcc0000410000 */
[----:B------:R1:W1:Y:S01]  /*2320*/  MUFU.TANH R88, R2 ;  /* 0x0000000200587308 */ /* 0x0002620000002400 */
[----:B-----5:R-:W-:Y:S01]  /*2330*/  HMMA.16816.F32.BF16 R56, R188, R64, R108 ;  /* 0x00000040bc38723c */ /* 0x020fe2000004186c */
[----:B-1----:R-:W-:-:S06]  /*2340*/  FMUL.FTZ R2, R10, c[0x0][0x320] ;  /* 0x0000c8000a027a20 */ /* 0x002fcc0000410000 */
[----:B------:R1:W1:Y:S02]  /*2350*/  MUFU.TANH R87, R2 ;  /* 0x0000000200577308 */ /* 0x0002640000002400 */
[----:B-1----:R-:W-:Y:S02]  /*2360*/  FMUL.FTZ R2, R11, c[0x0][0x320] ;  /* 0x0000c8000b027a20 */ /* 0x002fe40000410000 */
[----:B------:R-:W-:Y:S04]  /*2370*/  HMMA.16816.F32.BF16 R8, R208, R46, R12 ;  /* 0x0000002ed008723c */ /* 0x000fe8000004180c */
[----:B------:R1:W1:Y:S04]  /*2380*/  MUFU.TANH R86, R2 ;  /* 0x0000000200567308 */ /* 0x0002680000002400 */
[----:B------:R-:W-:Y:S01]  /*2390*/  HMMA.16816.F32.BF16 R12, R200, R38, R24 ;  /* 0x00000026c80c723c */ /* 0x000fe20000041818 */
[----:B------:R-:W5:Y:S07]  /*23a0*/  LDSM.16.M88.4 R36, [R215+0x6800] ;  /* 0x00680000d724783b */ /* 0x000f6e0000000200 */
[----:B------:R-:W-:Y:S01]  /*23b0*/  HMMA.16816.F32.BF16 R24, R196, R42, R68 ;  /* 0x0000002ac418723c */ /* 0x000fe20000041844 */
[----:B------:R-:W-:Y:S01]  /*23c0*/  LDSM.16.M88.4 R40, [R215+0x7000] ;  /* 0x00700000d728783b */ /* 0x000fe20000000200 */
[----:B-1----:R-:W-:-:S04]  /*23d0*/  FMUL.FTZ R2, R28, c[0x0][0x320] ;  /* 0x0000c8001c027a20 */ /* 0x002fc80000410000 */
[----:B------:R1:W1:Y:S02]  /*23e0*/  MUFU.TANH R85, R2 ;  /* 0x0000000200557308 */ /* 0x0002640000002400 */
[----:B------:R-:W-:Y:S01]  /*23f0*/  HMMA.16816.F32.BF16 R44, R188, R62, R120 ;  /* 0x0000003ebc2c723c */ /* 0x000fe20000041878 */
[----:B-1----:R-:W-:-:S05]  /*2400*/  FMUL.FTZ R2, R29, c[0x0][0x320] ;  /* 0x0000c8001d027a20 */ /* 0x002fca0000410000 */
[----:B------:R1:W1:Y:S02]  /*2410*/  MUFU.TANH R84, R2 ;  /* 0x0000000200547308 */ /* 0x0002640000002400 */
[----:B-1----:R-:W-:-:S06]  /*2420*/  FMUL.FTZ R2, R30, c[0x0][0x320] ;  /* 0x0000c8001e027a20 */ /* 0x002fcc0000410000 */
[----:B------:R1:W1:Y:S02]  /*2430*/  MUFU.TANH R83, R2 ;  /* 0x0000000200537308 */ /* 0x0002640000002400 */
[----:B-1----:R-:W-:Y:S02]  /*2440*/  FMUL.FTZ R2, R31, c[0x0][0x320] ;  /* 0x0000c8001f027a20 */ /* 0x002fe40000410000 */
[----:B------:R-:W-:Y:S04]  /*2450*/  HMMA.16816.F32.BF16 R28, R208, R52, R20 ;  /* 0x00000034d01c723c */ /* 0x000fe80000041814 */
[----:B------:R1:W1:Y:S04]  /*2460*/  MUFU.TANH R82, R2 ;  /* 0x0000000200527308 */ /* 0x0002680000002400 */
[----:B------:R-:W-:Y:S08]  /*2470*/  HMMA.16816.F32.BF16 R20, R200, R48, R16 ;  /* 0x00000030c814723c */ /* 0x000ff00000041810 */
[----:B------:R-:W-:Y:S01]  /*2480*/  HMMA.16816.F32.BF16 R16, R196, R32, R76 ;  /* 0x00000020c410723c */ /* 0x000fe2000004184c */
[----:B-1----:R-:W-:-:S04]  /*2490*/  FMUL.FTZ R2, R8, c[0x0][0x320] ;  /* 0x0000c80008027a20 */ /* 0x002fc80000410000 */
[----:B------:R1:W1:Y:S02]  /*24a0*/  MUFU.TANH R81, R2 ;  /* 0x0000000200517308 */ /* 0x0002640000002400 */
[----:B-1----:R-:W-:-:S06]  /*24b0*/  FMUL.FTZ R2, R9, c[0x0][0x320] ;  /* 0x0000c80009027a20 */ /* 0x002fcc0000410000 */
[----:B------:R1:W1:Y:S02]  /*24c0*/  MUFU.TANH R80, R2 ;  /* 0x0000000200507308 */ /* 0x0002640000002400 */
[----:B-1----:R-:W-:-:S06]  /*24d0*/  FMUL.FTZ R2, R10, c[0x0][0x320] ;  /* 0x0000c8000a027a20 */ /* 0x002fcc0000410000 */
[----:B------:R1:W1:Y:S02]  /*24e0*/  MUFU.TANH R75, R2 ;  /* 0x00000002004b7308 */ /* 0x0002640000002400 */
[----:B-1----:R-:W-:Y:S02]  /*24f0*/  FMUL.FTZ R2, R11, c[0x0][0x320] ;  /* 0x0000c8000b027a20 */ /* 0x002fe40000410000 */
[----:B------:R-:W-:Y:S01]  /*2500*/  HMMA.16816.F32.BF16 R8, R208, R54, R12 ;  /* 0x00000036d008723c */ /* 0x000fe2000004180c */
[----:B------:R-:W1:Y:S03]  /*2510*/  LDSM.16.M88.4 R52, [R218+0xf100] ;  /* 0x00f10000da34783b */ /* 0x000e660000000200 */
[----:B------:R2:W1:Y:S04]  /*2520*/  MUFU.TANH R74, R2 ;  /* 0x00000002004a7308 */ /* 0x0004680000002400 */
[----:B------:R-:W-:Y:S01]  /*2530*/  HMMA.16816.F32.BF16 R12, R200, R50, R24 ;  /* 0x00000032c80c723c */ /* 0x000fe20000041818 */
[----:B------:R-:W3:Y:S07]  /*2540*/  LDSM.16.M88.4 R48, [R219+0x7800] ;  /* 0x00780000db30783b */ /* 0x000eee0000000200 */
[----:B-----5:R-:W-:Y:S01]  /*2550*/  HMMA.16816.F32.BF16 R24, R208, R36, R20 ;  /* 0x00000024d018723c */ /* 0x020fe20000041814 */
[----:B--2---:R-:W-:-:S04]  /*2560*/  FMUL.FTZ R2, R28, c[0x0][0x320] ;  /* 0x0000c8001c027a20 */ /* 0x004fc80000410000 */
[----:B------:R2:W1:Y:S11]  /*2570*/  MUFU.TANH R73, R2 ;  /* 0x0000000200497308 */ /* 0x0004760000002400 */
[----:B------:R-:W-:Y:S01]  /*2580*/  HMMA.16816.F32.BF16 R12, R208, R38, R12 ;  /* 0x00000026d00c723c */ /* 0x000fe2000004180c */
[----:B------:R-:W5:Y:S01]  /*2590*/  LDSM.16.M88.4 R36, [R218+0xf900] ;  /* 0x00f90000da24783b */ /* 0x000f620000000200 */
[----:B--2---:R-:W-:-:S06]  /*25a0*/  FMUL.FTZ R2, R29, c[0x0][0x320] ;  /* 0x0000c8001d027a20 */ /* 0x004fcc0000410000 */
[----:B------:R-:W-:Y:S01]  /*25b0*/  FMUL.FTZ R25, R25, c[0x0][0x320] ;  /* 0x0000c80019197a20 */ /* 0x000fe20000410000 */
[----:B-1----:R-:W-:Y:S01]  /*25c0*/  HMMA.16816.F32.BF16 R20, R200, R52, R16 ;  /* 0x00000034c814723c */ /* 0x002fe20000041810 */
[----:B------:R1:W2:Y:S01]  /*25d0*/  MUFU.TANH R72, R2 ;  /* 0x0000000200487308 */ /* 0x0002a20000002400 */
[----:B------:R-:W-:Y:S02]  /*25e0*/  FMUL.FTZ R26, R26, c[0x0][0x320] ;  /* 0x0000c8001a1a7a20 */ /* 0x000fe40000410000 */
[----:B------:R-:W-:-:S04]  /*25f0*/  FMUL.FTZ R27, R27, c[0x0][0x320] ;  /* 0x0000c8001b1b7a20 */ /* 0x000fc80000410000 */
[----:B---3--:R-:W-:Y:S01]  /*2600*/  HMMA.16816.F32.BF16 R16, R196, R48, R56 ;  /* 0x00000030c410723c */ /* 0x008fe20000041838 */
[----:B------:R-:W3:Y:S06]  /*2610*/  MUFU.TANH R52, R25 ;  /* 0x0000001900347308 */ /* 0x000eec0000002400 */
[----:B------:R-:W-:Y:S02]  /*2620*/  FMUL.FTZ R12, R12, c[0x0][0x320] ;  /* 0x0000c8000c0c7a20 */ /* 0x000fe40000410000 */
[----:B-1----:R-:W-:Y:S01]  /*2630*/  FMUL.FTZ R2, R30, c[0x0][0x320] ;  /* 0x0000c8001e027a20 */ /* 0x002fe20000410000 */
[----:B------:R-:W1:Y:S01]  /*2640*/  MUFU.TANH R49, R26 ;  /* 0x0000001a00317308 */ /* 0x000e620000002400 */
[----:B------:R-:W-:-:S02]  /*2650*/  FMUL.FTZ R13, R13, c[0x0][0x320] ;  /* 0x0000c8000d0d7a20 */ /* 0x000fc40000410000 */
[----:B------:R-:W-:Y:S02]  /*2660*/  FMUL.FTZ R14, R14, c[0x0][0x320] ;  /* 0x0000c8000e0e7a20 */ /* 0x000fe40000410000 */
[----:B------:R-:W-:-:S03]  /*2670*/  FMUL.FTZ R15, R15, c[0x0][0x320] ;  /* 0x0000c8000f0f7a20 */ /* 0x000fc60000410000 */
[----:B------:R1:W1:Y:S06]  /*2680*/  MUFU.TANH R65, R2 ;  /* 0x0000000200417308 */ /* 0x00026c0000002400 */
[----:B-----5:R-:W-:Y:S02]  /*2690*/  HMMA.16816.F32.BF16 R16, R200, R36, R16 ;  /* 0x00000024c810723c */ /* 0x020fe40000041810 */
[----:B------:R-:W2:Y:S01]  /*26a0*/  MUFU.TANH R48, R27 ;  /* 0x0000001b00307308 */ /* 0x000ea20000002400 */
[----:B-1----:R-:W-:-:S05]  /*26b0*/  FMUL.FTZ R2, R31, c[0x0][0x320] ;  /* 0x0000c8001f027a20 */ /* 0x002fca0000410000 */
[----:B------:R-:W-:Y:S01]  /*26c0*/  HMMA.16816.F32.BF16 R28, R196, R34, R44 ;  /* 0x00000022c41c723c */ /* 0x000fe2000004182c */
[----:B------:R-:W1:Y:S01]  /*26d0*/  LDSM.16.M88.4 R32, [R215+0x7800] ;  /* 0x00780000d720783b */ /* 0x000e620000000200 */
[----:B------:R5:W1:Y:S01]  /*26e0*/  MUFU.TANH R64, R2 ;  /* 0x0000000200407308 */ /* 0x000a620000002400 */
[----:B------:R-:W-:-:S07]  /*26f0*/  DEPBAR.LE SB0, 0x0 ;  /* 0x000080000000791a */ /* 0x000fce0000000000 */
[----:B------:R-:W1:Y:S01]  /*2700*/  MUFU.TANH R47, R12 ;  /* 0x0000000c002f7308 */ /* 0x000e620000002400 */
[----:B-----5:R-:W-:-:S07]  /*2710*/  FMUL.FTZ R2, R8, c[0x0][0x320] ;  /* 0x0000c80008027a20 */ /* 0x020fce0000410000 */
[----:B------:R-:W1:Y:S06]  /*2720*/  MUFU.TANH R46, R13 ;  /* 0x0000000d002e7308 */ /* 0x000e6c0000002400 */
[----:B------:R-:W-:Y:S02]  /*2730*/  HMMA.16816.F32.BF16 R28, R200, R54, R28 ;  /* 0x00000036c81c723c */ /* 0x000fe4000004181c */
[----:B------:R5:W1:Y:S08]  /*2740*/  MUFU.TANH R63, R2 ;  /* 0x00000002003f7308 */ /* 0x000a700000002400 */
[----:B------:R-:W1:Y:S01]  /*2750*/  MUFU.TANH R45, R14 ;  /* 0x0000000e002d7308 */ /* 0x000e620000002400 */
[----:B-----5:R-:W-:-:S07]  /*2760*/  FMUL.FTZ R2, R9, c[0x0][0x320] ;  /* 0x0000c80009027a20 */ /* 0x020fce0000410000 */
[----:B------:R1:W1:Y:S08]  /*2770*/  MUFU.TANH R44, R15 ;  /* 0x0000000f002c7308 */ /* 0x0002700000002400 */
[----:B------:R5:W2:Y:S01]  /*2780*/  MUFU.TANH R62, R2 ;  /* 0x00000002003e7308 */ /* 0x000aa20000002400 */
[----:B-1----:R-:W-:Y:S01]  /*2790*/  HMMA.16816.F32.BF16 R12, R208, R32, R16 ;  /* 0x00000020d00c723c */ /* 0x002fe20000041810 */
[----:B-----5:R-:W-:-:S06]  /*27a0*/  FMUL.FTZ R2, R10, c[0x0][0x320] ;  /* 0x0000c8000a027a20 */ /* 0x020fcc0000410000 */
[----:B------:R1:W1:Y:S11]  /*27b0*/  MUFU.TANH R61, R2 ;  /* 0x00000002003d7308 */ /* 0x0002760000002400 */
[----:B------:R-:W-:Y:S06]  /*27c0*/  @!UPT UIADD3 URZ, URZ, URZ, URZ ;  /* 0x0000003f3f3ff290 */ /* 0x000fec000fffe03f */
[----:B------:R-:W-:Y:S02]  /*27d0*/  FMUL.FTZ R12, R12, c[0x0][0x320] ;  /* 0x0000c8000c0c7a20 */ /* 0x000fe40000410000 */
[----:B------:R-:W-:Y:S02]  /*27e0*/  FMUL.FTZ R13, R13, c[0x0][0x320] ;  /* 0x0000c8000d0d7a20 */ /* 0x000fe40000410000 */
[----:B-1----:R-:W-:Y:S01]  /*27f0*/  FMUL.FTZ R2, R11, c[0x0][0x320] ;  /* 0x0000c8000b027a20 */ /* 0x002fe20000410000 */
[----:B------:R-:W1:Y:S01]  /*2800*/  MUFU.TANH R19, R12 ;  /* 0x0000000c00137308 */ /* 0x000e620000002400 */
[----:B------:R-:W-:Y:S01]  /*2810*/  HMMA.16816.F32.BF16 R8, R188, R66, R124 ;  /* 0x00000042bc08723c */ /* 0x000fe2000004187c */
[----:B------:R-:W-:Y:S02]  /*2820*/  FMUL.FTZ R14, R14, c[0x0][0x320] ;  /* 0x0000c8000e0e7a20 */ /* 0x000fe40000410000 */
[----:B------:R-:W-:-:S04]  /*2830*/  FMUL.FTZ R15, R15, c[0x0][0x320] ;  /* 0x0000c8000f0f7a20 */ /* 0x000fc80000410000 */
[----:B------:R5:W1:Y:S08]  /*2840*/  MUFU.TANH R60, R2 ;  /* 0x00000002003c7308 */ /* 0x000a700000002400 */
[----:B------:R1:W1:Y:S01]  /*2850*/  MUFU.TANH R18, R13 ;  /* 0x0000000d00127308 */ /* 0x0002620000002400 */
[----:B-----5:R-:W-:-:S08]  /*2860*/  FMUL.FTZ R2, R24, c[0x0][0x320] ;  /* 0x0000c80018027a20 */ /* 0x020fd00000410000 */
[----:B------:R-:W-:Y:S01]  /*2870*/  HMMA.16816.F32.BF16 R8, R196, R50, R8 ;  /* 0x00000032c408723c */ /* 0x000fe20000041808 */
[----:B------:R1:W1:Y:S07]  /*2880*/  MUFU.TANH R53, R2 ;  /* 0x0000000200357308 */ /* 0x00026e0000002400 */
[C---:B------:R-:W-:Y:S08]  /*2890*/  HMMA.16816.F32.BF16 R24, R208.reuse, R40, R20 ;  /* 0x00000028d018723c */ /* 0x040ff00000041814 */
[----:B------:R-:W-:Y:S08]  /*28a0*/  HMMA.16816.F32.BF16 R20, R208, R42, R28 ;  /* 0x0000002ad014723c */ /* 0x000ff0000004181c */
[----:B------:R-:W-:Y:S08]  /*28b0*/  HMMA.16816.F32.BF16 R8, R200, R38, R8 ;  /* 0x00000026c808723c */ /* 0x000ff00000041808 */
[----:B------:R-:W-:-:S02]  /*28c0*/  FMUL.FTZ R25, R25, c[0x0][0x320] ;  /* 0x0000c80019197a20 */ /* 0x000fc40000410000 */
[----:B------:R-:W-:Y:S02]  /*28d0*/  FMUL.FTZ R26, R26, c[0x0][0x320] ;  /* 0x0000c8001a1a7a20 */ /* 0x000fe40000410000 */
[----:B------:R-:W-:Y:S01]  /*28e0*/  FMUL.FTZ R27, R27, c[0x0][0x320] ;  /* 0x0000c8001b1b7a20 */ /* 0x000fe20000410000 */
[----:B------:R1:W1:Y:S01]  /*28f0*/  MUFU.TANH R40, R25 ;  /* 0x0000001900287308 */ /* 0x0002620000002400 */
[----:B------:R-:W-:Y:S02]  /*2900*/  FMUL.FTZ R24, R24, c[0x0][0x320] ;  /* 0x0000c80018187a20 */ /* 0x000fe40000410000 */
[----:B------:R-:W-:Y:S02]  /*2910*/  FMUL.FTZ R20, R20, c[0x0][0x320] ;  /* 0x0000c80014147a20 */ /* 0x000fe40000410000 */
[----:B------:R-:W-:Y:S02]  /*2920*/  FMUL.FTZ R21, R21, c[0x0][0x320] ;  /* 0x0000c80015157a20 */ /* 0x000fe40000410000 */
[----:B------:R-:W-:Y:S01]  /*2930*/  FMUL.FTZ R22, R22, c[0x0][0x320] ;  /* 0x0000c80016167a20 */ /* 0x000fe20000410000 */
[----:B------:R1:W1:Y:S01]  /*2940*/  MUFU.TANH R37, R26 ;  /* 0x0000001a00257308 */ /* 0x0002620000002400 */
[----:B------:R-:W-:-:S02]  /*2950*/  FMUL.FTZ R23, R23, c[0x0][0x320] ;  /* 0x0000c80017177a20 */ /* 0x000fc40000410000 */
[----:B------:R-:W-:Y:S05]  /*2960*/  HMMA.16816.F32.BF16 R8, R208, R34, R8 ;  /* 0x00000022d008723c */ /* 0x000fea0000041808 */
[----:B------:R1:W1:Y:S08]  /*2970*/  MUFU.TANH R36, R27 ;  /* 0x0000001b00247308 */ /* 0x0002700000002400 */
[----:B------:R1:W1:Y:S08]  /*2980*/  MUFU.TANH R41, R24 ;  /* 0x0000001800297308 */ /* 0x0002700000002400 */
[----:B------:R1:W1:Y:S03]  /*2990*/  MUFU.TANH R27, R20 ;  /* 0x00000014001b7308 */ /* 0x0002660000002400 */
[----:B------:R-:W-:-:S02]  /*29a0*/  FMUL.FTZ R8, R8, c[0x0][0x320] ;  /* 0x0000c80008087a20 */ /* 0x000fc40000410000 */
[----:B------:R-:W-:Y:S02]  /*29b0*/  FMUL.FTZ R9, R9, c[0x0][0x320] ;  /* 0x0000c80009097a20 */ /* 0x000fe40000410000 */
[----:B------:R-:W-:Y:S01]  /*29c0*/  FMUL.FTZ R10, R10, c[0x0][0x320] ;  /* 0x0000c8000a0a7a20 */ /* 0x000fe20000410000 */
[----:B------:R1:W1:Y:S01]  /*29d0*/  MUFU.TANH R26, R21 ;  /* 0x00000015001a7308 */ /* 0x0002620000002400 */
[----:B------:R-:W-:-:S07]  /*29e0*/  FMUL.FTZ R11, R11, c[0x0][0x320] ;  /* 0x0000c8000b0b7a20 */ /* 0x000fce0000410000 */
[----:B------:R1:W1:Y:S08]  /*29f0*/  MUFU.TANH R25, R23 ;  /* 0x0000001700197308 */ /* 0x0002700000002400 */
[----:B------:R-:W1:Y:S08]  /*2a00*/  MUFU.TANH R22, R22 ;  /* 0x0000001600167308 */ /* 0x000e700000002400 */
[----:B------:R1:W1:Y:S08]  /*2a10*/  MUFU.TANH R24, R14 ;  /* 0x0000000e00187308 */ /* 0x0002700000002400 */
[----:B------:R1:W1:Y:S08]  /*2a20*/  MUFU.TANH R23, R15 ;  /* 0x0000000f00177308 */ /* 0x0002700000002400 */
[----:B------:R1:W1:Y:S08]  /*2a30*/  MUFU.TANH R17, R8 ;  /* 0x0000000800117308 */ /* 0x0002700000002400 */
[----:B------:R1:W1:Y:S08]  /*2a40*/  MUFU.TANH R16, R9 ;  /* 0x0000000900107308 */ /* 0x0002700000002400 */
[----:B------:R1:W1:Y:S08]  /*2a50*/  MUFU.TANH R21, R10 ;  /* 0x0000000a00157308 */ /* 0x0002700000002400 */
[----:B------:R1:W1:Y:S01]  /*2a60*/  MUFU.TANH R20, R11 ;  /* 0x0000000b00147308 */ /* 0x0002620000002400 */
[----:B------:R-:W-:Y:S06]  /*2a70*/  BAR.SYNC.DEFER_BLOCKING 0x0 ;  /* 0x0000000000007b1d */ /* 0x000fec0000010000 */
[----:B------:R-:W-:Y:S05]  /*2a80*/  @!P1 BRA `(.L_x_1) ;  /* 0x0000026000009947 */ /* 0x000fea0003800000 */
[----:B--234-:R-:W-:Y:S01]  /*2a90*/  ULEA.HI.SX32 UR5, UR18, 0xfffffffe, 0x19 ;  /* 0xfffffffe12057891 */ /* 0x01cfe2000f8fca3f */
[----:B-1----:R-:W-:-:S03]  /*2aa0*/  IMAD.SHL.U32 R14, R135, 0x2, RZ ;  /* 0x00000002870e7824 */ /* 0x002fc600078e00ff */
[----:B------:R-:W-:Y:S02]  /*2ab0*/  USHF.R.S32.HI UR4, URZ, 0x1f, UR5 ;  /* 0x0000001f3f047899 */ /* 0x000fe40008011405 */
[----:B------:R-:W-:Y:S01]  /*2ac0*/  UIMAD UR9, UR9, UR5, URZ ;  /* 0x00000005090972a4 */ /* 0x000fe2000f8e023f */
[----:B------:R-:W-:Y:S01]  /*2ad0*/  IMAD.U32 R6, RZ, RZ, UR5 ;  /* 0x00000005ff067e24 */ /* 0x000fe2000f8e00ff */
[----:B------:R-:W-:Y:S02]  /*2ae0*/  USHF.L.U32 UR5, UR6, 0x6, URZ ;  /* 0x0000000606057899 */ /* 0x000fe4000800063f */
[----:B------:R-:W-:Y:S01]  /*2af0*/  UIMAD UR4, UR4, UR10, UR9 ;  /* 0x0000000a040472a4 */ /* 0x000fe2000f8e0209 */
[----:B------:R-:W-:Y:S01]  /*2b00*/  IMAD.WIDE.U32 R6, R6, UR10, R136 ;  /* 0x0000000a06067c25 */ /* 0x000fe2000f8e0088 */
[----:B------:R-:W-:Y:S02]  /*2b10*/  USHF.L.U64.HI UR6, UR6, 0x6, UR7 ;  /* 0x0000000606067899 */ /* 0x000fe40008010207 */
[----:B------:R-:W-:Y:S01]  /*2b20*/  UIADD3 UR7, UP0, UR20, 0x80, URZ ;  /* 0x0000008014077890 */ /* 0x000fe2000ff1e03f */
[----:B------:R-:W-:Y:S01]  /*2b30*/  IMAD.U32 R12, RZ, RZ, UR5 ;  /* 0x00000005ff0c7e24 */ /* 0x000fe2000f8e00ff */
[----:B------:R-:W-:-:S02]  /*2b40*/  IADD3 R3, R7, UR4, RZ ;  /* 0x0000000407037c10 */ /* 0x000fc4000fffe0ff */
[----:B------:R-:W-:Y:S01]  /*2b50*/  LEA R2, P2, R6, c[0x0][0x1c8], 0x1 ;  /* 0x0000720006027a11 */ /* 0x000fe200078408ff */
[----:B------:R-:W-:-:S03]  /*2b60*/  UIADD3.X UR4, URZ, UR14, URZ, UP0, !UPT ;  /* 0x0000000e3f047290 */ /* 0x000fc600087fe43f */
[----:B------:R-:W-:Y:S02]  /*2b70*/  LEA.HI.X R3, R6, c[0x0][0x1cc], R3, 0x1, P2 ;  /* 0x0000730006037a11 */ /* 0x000fe400010f0c03 */
[----:B------:R-:W-:Y:S02]  /*2b80*/  IADD3 R6, P5, R2, UR5, RZ ;  /* 0x0000000502067c10 */ /* 0x000fe4000ffbe0ff */
[----:B------:R-:W-:Y:S01]  /*2b90*/  IADD3 R12, P4, P2, R12, 0x80, R2 ;  /* 0x000000800c0c7810 */ /* 0x000fe20007a9e002 */
[----:B------:R-:W-:Y:S01]  /*2ba0*/  @!PT LDS RZ, [RZ] ;  /* 0x00000000fffff984 */ /* 0x000fe20000000800 */
[----:B------:R-:W-:Y:S01]  /*2bb0*/  @!PT LDS RZ, [RZ] ;  /* 0x00000000fffff984 */ /* 0x000fe20000000800 */
[----:B------:R-:W-:Y:S01]  /*2bc0*/  @!PT LDS RZ, [RZ] ;  /* 0x00000000fffff984 */ /* 0x000fe20000000800 */
[----:B------:R1:W-:Y:S01]  /*2bd0*/  LDGSTS.E.BYPASS.LTC128B.128 [R14+0x8100], [R2.64], !P3 ;  /* 0x08100000020e7fae */ /* 0x0003e2000d901d56 */
[----:B------:R-:W-:Y:S02]  /*2be0*/  IADD3.X R7, R3, UR6, RZ, P5, !PT ;  /* 0x0000000603077c10 */ /* 0x000fe4000affe4ff */
[----:B------:R-:W-:Y:S01]  /*2bf0*/  IADD3.X R13, RZ, UR6, R3, P4, P2 ;  /* 0x00000006ff0d7c10 */ /* 0x000fe2000a7e4403 */
[----:B------:R1:W-:Y:S01]  /*2c00*/  LDGSTS.E.BYPASS.LTC128B.128 [R14+0xc100], [R2.64+0x80], !P0 ;  /* 0x0c100080020e7fae */ /* 0x0003e2000c101d56 */
[----:B------:R-:W-:-:S03]  /*2c10*/  IADD3 R10, P5, R6, UR7, RZ ;  /* 0x00000007060a7c10 */ /* 0x000fc6000ffbe0ff */
[----:B------:R2:W-:Y:S01]  /*2c20*/  LDGSTS.E.BYPASS.LTC128B.128 [R14+0x9100], [R6.64], !P3 ;  /* 0x09100000060e7fae */ /* 0x0005e2000d901d56 */
[----:B------:R-:W-:-:S03]  /*2c30*/  IADD3.X R11, R7, UR4, RZ, P5, !PT ;  /* 0x00000004070b7c10 */ /* 0x000fc6000affe4ff */
[----:B------:R3:W-:Y:S01]  /*2c40*/  LDGSTS.E.BYPASS.LTC128B.128 [R14+0xd100], [R12.64], !P0 ;  /* 0x0d1000000c0e7fae */ /* 0x0007e2000c101d56 */
[----:B-1----:R-:W-:-:S04]  /*2c50*/  IADD3 R2, P2, R6, UR5, RZ ;  /* 0x0000000506027c10 */ /* 0x002fc8000ff5e0ff */
[----:B------:R-:W-:Y:S02]  /*2c60*/  IADD3.X R3, R7, UR6, RZ, P2, !PT ;  /* 0x0000000607037c10 */ /* 0x000fe400097fe4ff */
[C---:B------:R-:W-:Y:S02]  /*2c70*/  IADD3 R8, P4, R2.reuse, UR5, RZ ;  /* 0x0000000502087c10 */ /* 0x040fe4000ff9e0ff */
[----:B--2---:R-:W-:Y:S01]  /*2c80*/  IADD3 R6, P2, R2, UR7, RZ ;  /* 0x0000000702067c10 */ /* 0x004fe2000ff5e0ff */
[----:B------:R3:W-:Y:S01]  /*2c90*/  LDGSTS.E.BYPASS.LTC128B.128 [R14+0xa100], [R2.64], !P3 ;  /* 0x0a100000020e7fae */ /* 0x0007e2000d901d56 */
[C---:B------:R-:W-:Y:S02]  /*2ca0*/  IADD3.X R9, R3.reuse, UR6, RZ, P4, !PT ;  /* 0x0000000603097c10 */ /* 0x040fe4000a7fe4ff */
[----:B------:R-:W-:Y:S01]  /*2cb0*/  IADD3.X R7, R3, UR4, RZ, P2, !PT ;  /* 0x0000000403077c10 */ /* 0x000fe200097fe4ff */
[----:B------:R3:W-:Y:S04]  /*2cc0*/  LDGSTS.E.BYPASS.LTC128B.128 [R14+0xe100], [R10.64], !P0 ;  /* 0x0e1000000a0e7fae */ /* 0x0007e8000c101d56 */
[----:B------:R3:W-:Y:S04]  /*2cd0*/  LDGSTS.E.BYPASS.LTC128B.128 [R14+0xb100], [R8.64], !P3 ;  /* 0x0b100000080e7fae */ /* 0x0007e8000d901d56 */
[----:B------:R3:W-:Y:S02]  /*2ce0*/  LDGSTS.E.BYPASS.LTC128B.128 [R14+0xf100], [R6.64], !P0 ;  /* 0x0f100000060e7fae */ /* 0x0007e4000c101d56 */
.L_x_1:
[----:B-1234-:R-:W-:Y:S01]  /*2cf0*/  SHF.R.S32.HI R2, RZ, 0x1f, R132 ;  /* 0x0000001fff027819 */ /* 0x01efe20000011484 */
[----:B------:R-:W-:Y:S01]  /*2d00*/  UIMAD UR8, UR13, -0x80, UR8 ;  /* 0xffffff800d0878a4 */ /* 0x000fe2000f8e0208 */
[----:B------:R-:W-:Y:S01]  /*2d10*/  IMAD.SHL.U32 R213, R4, 0x2, RZ ;  /* 0x0000000204d57824 */ /* 0x000fe200078e00ff */
[----:B------:R-:W0:Y:S01]  /*2d20*/  LDGDEPBAR ;  /* 0x00000000000079af */ /* 0x000e220000000000 */
[----:B------:R-:W-:-:S02]  /*2d30*/  LEA.HI R3, R2, R132, RZ, 0x2 ;  /* 0x0000008402037211 */ /* 0x000fc400078f10ff */
[--C-:B------:R-:W-:Y:S02]  /*2d40*/  IMAD R214, R5, 0x2, R213.reuse ;  /* 0x0000000205d67824 */ /* 0x100fe400078e02d5 */
[----:B------:R-:W-:Y:S01]  /*2d50*/  LOP3.LUT R2, R3, 0x7ffffffc, RZ, 0xc0, !PT ;  /* 0x7ffffffc03027812 */ /* 0x000fe200078ec0ff */
[----:B------:R1:W-:Y:S01]  /*2d60*/  STL [R1+0x50], R3 ;  /* 0x0000500301007387 */ /* 0x0003e20000100800 */
[C---:B------:R-:W-:Y:S02]  /*2d70*/  IMAD R217, R0.reuse, 0x2, R213 ;  /* 0x0000000200d97824 */ /* 0x040fe400078e02d5 */
[----:B------:R-:W-:Y:S02]  /*2d80*/  IMAD R216, R0, 0x2, R214 ;  /* 0x0000000200d87824 */ /* 0x000fe400078e02d6 */
[----:B------:R-:W-:Y:S02]  /*2d90*/  IMAD.IADD R2, R132, 0x1, -R2 ;  /* 0x0000000184027824 */ /* 0x000fe400078e0a02 */
[----:B-1----:R-:W-:-:S04]  /*2da0*/  IMAD.U32 R3, RZ, RZ, UR8 ;  /* 0x00000008ff037e24 */ /* 0x002fc8000f8e00ff */
[----:B------:R-:W-:-:S05]  /*2db0*/  IMAD R2, R2, -0x2, R3 ;  /* 0xfffffffe02027824 */ /* 0x000fca00078e0203 */
[C---:B------:R-:W-:Y:S02]  /*2dc0*/  ISETP.GT.AND P6, PT, R2.reuse, RZ, PT ;  /* 0x000000ff0200720c */ /* 0x040fe40003fc4270 */
[C---:B------:R-:W-:Y:S02]  /*2dd0*/  ISETP.GT.AND P5, PT, R2.reuse, 0x1, PT ;  /* 0x000000010200780c */ /* 0x040fe40003fa4270 */
[----:B------:R-:W-:Y:S02]  /*2de0*/  ISETP.GT.AND P4, PT, R2, 0x8, PT ;  /* 0x000000080200780c */ /* 0x000fe40003f84270 */
[----:B------:R-:W-:Y:S02]  /*2df0*/  FSEL R8, R134, -INF , P6 ;  /* 0xff80000086087808 */ /* 0x000fe40003000000 */
[----:B------:R-:W-:Y:S02]  /*2e00*/  FSEL R9, R133, -INF , P5 ;  /* 0xff80000085097808 */ /* 0x000fe40002800000 */
[----:B------:R-:W-:-:S02]  /*2e10*/  ISETP.GT.AND P2, PT, R2, 0x9, PT ;  /* 0x000000090200780c */ /* 0x000fc40003f44270 */
[----:B------:R-:W-:Y:S02]  /*2e20*/  FSEL R10, R129, -INF , P4 ;  /* 0xff800000810a7808 */ /* 0x000fe40002000000 */
[----:B------:R-:W-:Y:S02]  /*2e30*/  FMNMX.FTZ R68, R8, R9, !PT ;  /* 0x0000000908447209 */ /* 0x000fe40007810000 */
[----:B------:R-:W-:Y:S02]  /*2e40*/  FSEL R12, R131, -INF , P6 ;  /* 0xff800000830c7808 */ /* 0x000fe40003000000 */
[----:B------:R-:W-:Y:S02]  /*2e50*/  ISETP.GT.AND P6, PT, R2, 0x10, PT ;  /* 0x000000100200780c */ /* 0x000fe40003fc4270 */
[----:B------:R-:W-:Y:S02]  /*2e60*/  FSEL R11, R128, -INF , P2 ;  /* 0xff800000800b7808 */ /* 0x000fe40001000000 */
[----:B------:R-:W-:-:S02]  /*2e70*/  FMNMX.FTZ R68, R10, R68, !PT ;  /* 0x000000440a447209 */ /* 0x000fc40007810000 */
[----:B------:R-:W-:Y:S02]  /*2e80*/  FSEL R13, R130, -INF , P5 ;  /* 0xff800000820d7808 */ /* 0x000fe40002800000 */
[C---:B------:R-:W-:Y:S02]  /*2e90*/  ISETP.GT.AND P5, PT, R2.reuse, 0x11, PT ;  /* 0x000000110200780c */ /* 0x040fe40003fa4270 */
[----:B------:R-:W-:Y:S02]  /*2ea0*/  FSEL R28, R105, -INF , P6 ;  /* 0xff800000691c7808 */ /* 0x000fe40003000000 */
[----:B------:R-:W-:Y:S02]  /*2eb0*/  FMNMX.FTZ R68, R11, R68, !PT ;  /* 0x000000440b447209 */ /* 0x000fe40007810000 */
        /* <DEDUP_REMOVED lines=9> */
[----:B------:R-:W-:Y:S02]  /*2f50*/  ISETP.GT.AND P6, PT, R2, 0x20, PT ;  /* 0x000000200200780c */ /* 0x000fe40003fc4270 */
[----:B------:R-:W-:Y:S02]  /*2f60*/  FSEL R31, R96, -INF , P2 ;  /* 0xff800000601f7808 */ /* 0x000fe40001000000 */
[----:B------:R-:W-:Y:S02]  /*2f70*/  FMNMX.FTZ R68, R30, R68, !PT ;  /* 0x000000441e447209 */ /* 0x000fe40007810000 */
[----:B------:R-:W-:Y:S02]  /*2f80*/  FSEL R33, R98, -INF , P5 ;  /* 0xff80000062217808 */ /* 0x000fe40002800000 */
[----:B------:R-:W-:-:S02]  /*2f90*/  ISETP.GT.AND P5, PT, R2, 0x21, PT ;  /* 0x000000210200780c */ /* 0x000fc40003fa4270 */
[----:B------:R-:W-:Y:S02]  /*2fa0*/  FSEL R71, R93, -INF , P6 ;  /* 0xff8000005d477808 */ /* 0x000fe40003000000 */
[----:B------:R-:W-:Y:S02]  /*2fb0*/  FMNMX.FTZ R68, R31, R68, !PT ;  /* 0x000000441f447209 */ /* 0x000fe40007810000 */
[----:B------:R-:W-:Y:S02]  /*2fc0*/  FMNMX.FTZ R3, R12, R13, !PT ;  /* 0x0000000d0c037209 */ /* 0x000fe40007810000 */
[----:B------:R-:W-:Y:S02]  /*2fd0*/  FSEL R69, R95, -INF , P4 ;  /* 0xff8000005f457808 */ /* 0x000fe40002000000 */
[----:B------:R-:W-:Y:S02]  /*2fe0*/  ISETP.GT.AND P4, PT, R2, 0x28, PT ;  /* 0x000000280200780c */ /* 0x000fe40003f84270 */
[----:B------:R-:W-:-:S02]  /*2ff0*/  FSEL R109, R92, -INF , P5 ;  /* 0xff8000005c6d7808 */ /* 0x000fc40002800000 */
[----:B------:R-:W-:Y:S02]  /*3000*/  FMNMX.FTZ R68, R71, R68, !PT ;  /* 0x0000004447447209 */ /* 0x000fe40007810000 */
[----:B------:R-:W-:Y:S02]  /*3010*/  FMNMX.FTZ R3, R14, R3, !PT ;  /* 0x000000030e037209 */ /* 0x000fe40007810000 */
[----:B------:R-:W-:Y:S02]  /*3020*/  FSEL R70, R94, -INF , P2 ;  /* 0xff8000005e467808 */ /* 0x000fe40001000000 */
[----:B------:R-:W-:Y:S02]  /*3030*/  ISETP.GT.AND P2, PT, R2, 0x29, PT ;  /* 0x000000290200780c */ /* 0x000fe40003f44270 */
[----:B------:R-:W-:Y:S02]  /*3040*/  FSEL R108, R89, -INF , P4 ;  /* 0xff800000596c7808 */ /* 0x000fe40002000000 */
[----:B------:R-:W-:-:S02]  /*3050*/  FMNMX.FTZ R68, R109, R68, !PT ;  /* 0x000000446d447209 */ /* 0x000fc40007810000 */
[----:B------:R-:W-:Y:S02]  /*3060*/  FMNMX.FTZ R3, R15, R3, !PT ;  /* 0x000000030f037209 */ /* 0x000fe40007810000 */
[----:B------:R-:W-:Y:S02]  /*3070*/  FSEL R112, R91, -INF , P6 ;  /* 0xff8000005b707808 */ /* 0x000fe40003000000 */
[----:B------:R-:W-:Y:S02]  /*3080*/  ISETP.GT.AND P6, PT, R2, 0x30, PT ;  /* 0x000000300200780c */ /* 0x000fe40003fc4270 */
[----:B------:R-:W-:Y:S02]  /*3090*/  FSEL R110, R88, -INF , P2 ;  /* 0xff800000586e7808 */ /* 0x000fe40001000000 */
[----:B------:R-:W-:Y:S02]  /*30a0*/  FMNMX.FTZ R68, R108, R68, !PT ;  /* 0x000000446c447209 */ /* 0x000fe40007810000 */
[----:B------:R-:W-:-:S02]  /*30b0*/  FMNMX.FTZ R3, R32, R3, !PT ;  /* 0x0000000320037209 */ /* 0x000fc40007810000 */
[----:B------:R-:W-:Y:S02]  /*30c0*/  FSEL R113, R90, -INF , P5 ;  /* 0xff8000005a717808 */ /* 0x000fe40002800000 */
[----:B------:R-:W-:Y:S02]  /*30d0*/  ISETP.GT.AND P5, PT, R2, 0x31, PT ;  /* 0x000000310200780c */ /* 0x000fe40003fa4270 */
[----:B------:R-:W-:Y:S02]  /*30e0*/  FSEL R136, R85, -INF , P6 ;  /* 0xff80000055887808 */ /* 0x000fe40003000000 */
[----:B------:R-:W-:Y:S02]  /*30f0*/  FMNMX.FTZ R68, R110, R68, !PT ;  /* 0x000000446e447209 */ /* 0x000fe40007810000 */
[----:B------:R-:W-:Y:S02]  /*3100*/  FMNMX.FTZ R3, R33, R3, !PT ;  /* 0x0000000321037209 */ /* 0x000fe40007810000 */
[----:B------:R-:W-:-:S02]  /*3110*/  FSEL R124, R87, -INF , P4 ;  /* 0xff800000577c7808 */ /* 0x000fc40002000000 */
[----:B------:R-:W-:Y:S02]  /*3120*/  ISETP.GT.AND P4, PT, R2, 0x38, PT ;  /* 0x000000380200780c */ /* 0x000fe40003f84270 */
[----:B------:R-:W-:Y:S02]  /*3130*/  FSEL R138, R84, -INF , P5 ;  /* 0xff800000548a7808 */ /* 0x000fe40002800000 */
[----:B------:R-:W-:Y:S02]  /*3140*/  FMNMX.FTZ R68, R136, R68, !PT ;  /* 0x0000004488447209 */ /* 0x000fe40007810000 */
        /* <DEDUP_REMOVED lines=59> */
[----:B------:R-:W-:Y:S01]  /*3500*/  FMNMX.FTZ R68, R193, R68, !PT ;  /* 0x00000044c1447209 */ /* 0x000fe20007810000 */
[----:B------:R-:W-:Y:S01]  /*3510*/  LDSM.16.MT88.4 R40, [R214+0x4100] ;  /* 0x00410000d628783b */ /* 0x000fe20000004200 */
        /* <DEDUP_REMOVED lines=12> */
[----:B------:R-:W-:Y:S01]  /*35e0*/  ISETP.GT.AND P5, PT, R2, 0x71, PT ;  /* 0x000000710200780c */ /* 0x000fe20003fa4270 */
[----:B------:R-:W-:Y:S01]  /*35f0*/  LDSM.16.MT88.4 R36, [R213+0x900] ;  /* 0x00090000d524783b */ /* 0x000fe20000004200 */
        /* <DEDUP_REMOVED lines=14> */
[----:B------:R-:W-:Y:S01]  /*36e0*/  FMNMX.FTZ R68, R244, R68, !PT ;  /* 0x00000044f4447209 */ /* 0x000fe20007810000 */
[----:B------:R-:W-:Y:S01]  /*36f0*/  LDSM.16.MT88.4 R16, [R214+0x100] ;  /* 0x00010000d610783b */ /* 0x000fe20000004200 */
[----:B------:R-:W-:Y:S02]  /*3700*/  FMNMX.FTZ R2, R206, R2, !PT ;  /* 0x00000002ce027209 */ /* 0x000fe40007810000 */
[----:B------:R-:W-:Y:S02]  /*3710*/  FMNMX.FTZ R68, R247, R68, !PT ;  /* 0x00000044f7447209 */ /* 0x000fe40007810000 */
[----:B------:R-:W-:Y:S02]  /*3720*/  FMNMX.FTZ R2, R205, R2, !PT ;  /* 0x00000002cd027209 */ /* 0x000fe40007810000 */
[----:B------:R-:W-:Y:S01]  /*3730*/  FSEL R248, R24, -INF , P6 ;  /* 0xff80000018f87808 */ /* 0x000fe20003000000 */
[----:B------:R-:W1:Y:S01]  /*3740*/  SHFL.BFLY PT, R3, R68, 0x2, 0x1f ;  /* 0x0c401f0044037f89 */ /* 0x000e6200000e0000 */
[----:B------:R-:W-:-:S02]  /*3750*/  FMNMX.FTZ R2, R207, R2, !PT ;  /* 0x00000002cf027209 */ /* 0x000fc40007810000 */
[----:B------:R-:W-:Y:S01]  /*3760*/  FSEL R250, R23, -INF , P5 ;  /* 0xff80000017fa7808 */ /* 0x000fe20002800000 */
[----:B------:R-:W-:Y:S01]  /*3770*/  LDSM.16.MT88.4 R24, [R216+0x100] ;  /* 0x00010000d818783b */ /* 0x000fe20000004200 */
[----:B------:R-:W-:Y:S02]  /*3780*/  FMNMX.FTZ R2, R235, R2, !PT ;  /* 0x00000002eb027209 */ /* 0x000fe40007810000 */
[----:B------:R-:W-:Y:S02]  /*3790*/  FSEL R249, R21, -INF , P4 ;  /* 0xff80000015f97808 */ /* 0x000fe40002000000 */
[----:B------:R-:W-:Y:S02]  /*37a0*/  FMNMX.FTZ R2, R248, R2, !PT ;  /* 0x00000002f8027209 */ /* 0x000fe40007810000 */
[----:B------:R-:W-:Y:S02]  /*37b0*/  FSEL R114, R20, -INF , P2 ;  /* 0xff80000014727808 */ /* 0x000fe40001000000 */
[----:B------:R-:W-:Y:S01]  /*37c0*/  FMNMX.FTZ R2, R250, R2, !PT ;  /* 0x00000002fa027209 */ /* 0x000fe20007810000 */
[----:B------:R-:W-:Y:S03]  /*37d0*/  LDSM.16.MT88.4 R20, [R213+0x100] ;  /* 0x00010000d514783b */ /* 0x000fe60000004200 */
[----:B------:R-:W-:-:S04]  /*37e0*/  FMNMX.FTZ R2, R249, R2, !PT ;  /* 0x00000002f9027209 */ /* 0x000fc80007810000 */
[----:B------:R-:W-:Y:S02]  /*37f0*/  FMNMX.FTZ R2, R114, R2, !PT ;  /* 0x0000000272027209 */ /* 0x000fe40007810000 */
[----:B-1----:R-:W-:-:S03]  /*3800*/  FMNMX.FTZ R68, R68, R3, !PT ;  /* 0x0000000344447209 */ /* 0x002fc60007810000 */
[----:B------:R-:W1:Y:S04]  /*3810*/  SHFL.BFLY PT, R3, R2, 0x2, 0x1f ;  /* 0x0c401f0002037f89 */ /* 0x000e6800000e0000 */
[----:B------:R-:W2:Y:S01]  /*3820*/  SHFL.BFLY PT, R6, R68, 0x1, 0x1f ;  /* 0x0c201f0044067f89 */ /* 0x000ea200000e0000 */
[----:B-1----:R-:W-:Y:S02]  /*3830*/  FMNMX.FTZ R2, R2, R3, !PT ;  /* 0x0000000302027209 */ /* 0x002fe40007810000 */
[----:B--2---:R-:W-:-:S03]  /*3840*/  FMNMX.FTZ R68, R68, R6, !PT ;  /* 0x0000000644447209 */ /* 0x004fc60007810000 */
[----:B------:R-:W1:Y:S01]  /*3850*/  SHFL.BFLY PT, R7, R2, 0x1, 0x1f ;  /* 0x0c201f0002077f89 */ /* 0x000e6200000e0000 */
[C---:B------:R-:W-:Y:S01]  /*3860*/  FSETP.NEU.FTZ.AND P2, PT, R68.reuse, -INF , PT ;  /* 0xff8000004400780b */ /* 0x040fe20003f5d000 */
[----:B------:R-:W-:-:S05]  /*3870*/  FMUL.FTZ R6, R68, c[0x0][0x2d0] ;  /* 0x0000b40044067a20 */ /* 0x000fca0000410000 */
[----:B------:R-:W-:-:S05]  /*3880*/  FSEL R6, R6, RZ, P2 ;  /* 0x000000ff06067208 */ /* 0x000fca0001000000 */
[--C-:B------:R-:W-:Y:S02]  /*3890*/  FFMA.FTZ R3, R8, c[0x0][0x2d0], -R6.reuse ;  /* 0x0000b40008037a23 */ /* 0x100fe40000010806 */
[--C-:B------:R-:W-:Y:S02]  /*38a0*/  FFMA.FTZ R0, R28, c[0x0][0x2d0], -R6.reuse ;  /* 0x0000b4001c007a23 */ /* 0x100fe40000010806 */
[----:B------:R2:W-:Y:S08]  /*38b0*/  MUFU.EX2 R163, R3 ;  /* 0x0000000300a37308 */ /* 0x0005f00000000800 */
[----:B------:R3:W-:Y:S01]  /*38c0*/  MUFU.EX2 R161, R0 ;  /* 0x0000000000a17308 */ /* 0x0007e20000000800 */
[----:B--2---:R-:W-:-:S07]  /*38d0*/  FFMA.FTZ R3, R9, c[0x0][0x2d0], -R6 ;  /* 0x0000b40009037a23 */ /* 0x004fce0000010806 */
[----:B------:R1:W2:Y:S01]  /*38e0*/  MUFU.EX2 R111, R3 ;  /* 0x00000003006f7308 */ /* 0x0002a20000000800 */
[----:B---3--:R-:W-:-:S07]  /*38f0*/  FFMA.FTZ R0, R29, c[0x0][0x2d0], -R6 ;  /* 0x0000b4001d007a23 */ /* 0x008fce0000010806 */
[----:B------:R3:W-:Y:S01]  /*3900*/  MUFU.EX2 R180, R0 ;  /* 0x0000000000b47308 */ /* 0x0007e20000000800 */
[----:B-1----:R-:W-:Y:S01]  /*3910*/  FMNMX.FTZ R3, R2, R7, !PT ;  /* 0x0000000702037209 */ /* 0x002fe20007810000 */
[--C-:B------:R-:W-:Y:S01]  /*3920*/  FFMA.FTZ R2, R10, c[0x0][0x2d0], -R6.reuse ;  /* 0x0000b4000a027a23 */ /* 0x100fe20000010806 */
[----:B--2---:R-:W-:Y:S01]  /*3930*/  F2FP.BF16.PACK_AB R8, R111, R163 ;  /* 0x000000a36f08723e */ /* 0x004fe200000010ff */
[----:B------:R-:W-:Y:S01]  /*3940*/  FFMA.FTZ R7, R11, c[0x0][0x2d0], -R6 ;  /* 0x0000b4000b077a23 */ /* 0x000fe20000010806 */
[----:B------:R-:W-:-:S03]  /*3950*/  FSETP.NEU.FTZ.AND P2, PT, R3, -INF , PT ;  /* 0xff8000000300780b */ /* 0x000fc60003f5d000 */
[----:B------:R1:W-:Y:S01]  /*3960*/  MUFU.EX2 R34, R2 ;  /* 0x0000000200227308 */ /* 0x0003e20000000800 */
[----:B---3--:R-:W-:-:S07]  /*3970*/  FFMA.FTZ R0, R30, c[0x0][0x2d0], -R6 ;  /* 0x0000b4001e007a23 */ /* 0x008fce0000010806 */
[----:B------:R2:W-:Y:S01]  /*3980*/  MUFU.EX2 R162, R7 ;  /* 0x0000000700a27308 */ /* 0x0005e20000000800 */
[----:B-1----:R-:W-:-:S07]  /*3990*/  FMUL.FTZ R2, R3, c[0x0][0x2d0] ;  /* 0x0000b40003027a20 */ /* 0x002fce0000410000 */
[----:B------:R1:W-:Y:S01]  /*39a0*/  MUFU.EX2 R179, R0 ;  /* 0x0000000000b37308 */ /* 0x0003e20000000800 */
[----:B------:R-:W-:Y:S01]  /*39b0*/  FSEL R2, R2, RZ, P2 ;  /* 0x000000ff02027208 */ /* 0x000fe20001000000 */
[----:B--2---:R-:W-:-:S04]  /*39c0*/  IMAD.MOV.U32 R7, RZ, RZ, R114 ;  /* 0x000000ffff077224 */ /* 0x004fc800078e0072 */
[----:B------:R-:W-:-:S04]  /*39d0*/  FFMA.FTZ R4, R12, c[0x0][0x2d0], -R2 ;  /* 0x0000b4000c047a23 */ /* 0x000fc80000010802 */
[----:B------:R2:W-:Y:S01]  /*39e0*/  MUFU.EX2 R169, R4 ;  /* 0x0000000400a97308 */ /* 0x0005e20000000800 */
[----:B-1----:R-:W-:Y:S02]  /*39f0*/  FFMA.FTZ R0, R31, c[0x0][0x2d0], -R6 ;  /* 0x0000b4001f007a23 */ /* 0x002fe40000010806 */
[----:B------:R-:W-:Y:S05]  /*3a00*/  LDSM.16.MT88.4 R28, [R217+0x900] ;  /* 0x00090000d91c783b */ /* 0x000fea0000004200 */
[----:B------:R1:W-:Y:S01]  /*3a10*/  MUFU.EX2 R5, R0 ;  /* 0x0000000000057308 */ /* 0x0003e20000000800 */
[----:B--2---:R-:W-:-:S07]  /*3a20*/  FFMA.FTZ R4, R13, c[0x0][0x2d0], -R2 ;  /* 0x0000b4000d047a23 */ /* 0x004fce0000010802 */
[----:B------:R2:W3:Y:S01]  /*3a30*/  MUFU.EX2 R168, R4 ;  /* 0x0000000400a87308 */ /* 0x0004e20000000800 */
[----:B-1----:R-:W-:-:S07]  /*3a40*/  FFMA.FTZ R0, R32, c[0x0][0x2d0], -R2 ;  /* 0x0000b40020007a23 */ /* 0x002fce0000010802 */
[----:B------:R1:W-:Y:S01]  /*3a50*/  MUFU.EX2 R160, R0 ;  /* 0x0000000000a07308 */ /* 0x0003e20000000800 */
[----:B--2---:R-:W-:Y:S01]  /*3a60*/  FFMA.FTZ R4, R14, c[0x0][0x2d0], -R2 ;  /* 0x0000b4000e047a23 */ /* 0x004fe20000010802 */
[----:B---3--:R-:W-:-:S06]  /*3a70*/  F2FP.BF16.PACK_AB R9, R168, R169 ;  /* 0x000000a9a809723e */ /* 0x008fcc00000010ff */
[----:B------:R2:W-:Y:S01]  /*3a80*/  MUFU.EX2 R178, R4 ;  /* 0x0000000400b27308 */ /* 0x0005e20000000800 */
[----:B-1----:R-:W-:-:S07]  /*3a90*/  FFMA.FTZ R0, R33, c[0x0][0x2d0], -R2 ;  /* 0x0000b40021007a23 */ /* 0x002fce0000010802 */
[----:B------:R1:W-:Y:S01]  /*3aa0*/  MUFU.EX2 R251, R0 ;  /* 0x0000000000fb7308 */ /* 0x0003e20000000800 */
[--C-:B--2---:R-:W-:Y:S02]  /*3ab0*/  FFMA.FTZ R4, R15, c[0x0][0x2d0], -R2.reuse ;  /* 0x0000b4000f047a23 */ /* 0x104fe40000010802 */
[----:B------:R-:W2:Y:S05]  /*3ac0*/  LDSM.16.MT88.4 R12, [R217+0x100] ;  /* 0x00010000d90c783b */ /* 0x000eaa0000004200 */
[----:B------:R3:W4:Y:S01]  /*3ad0*/  MUFU.EX2 R115, R4 ;  /* 0x0000000400737308 */ /* 0x0007220000000800 */
[----:B-1----:R-:W-:-:S07]  /*3ae0*/  FFMA.FTZ R0, R69, c[0x0][0x2d0], -R2 ;  /* 0x0000b40045007a23 */ /* 0x002fce0000010802 */
[----:B------:R1:W-:Y:S01]  /*3af0*/  MUFU.EX2 R252, R0 ;  /* 0x0000000000fc7308 */ /* 0x0003e20000000800 */
[----:B---3--:R-:W-:Y:S01]  /*3b00*/  IMAD.MOV.U32 R4, RZ, RZ, R34 ;  /* 0x000000ffff047224 */ /* 0x008fe200078e0022 */
[----:B----4-:R-:W-:Y:S01]  /*3b10*/  F2FP.BF16.PACK_AB R11, R115, R178 ;  /* 0x000000b2730b723e */ /* 0x010fe200000010ff */
[----:B------:R-:W-:Y:S03]  /*3b20*/  LDSM.16.MT88.4 R32, [R214+0x900] ;  /* 0x00090000d620783b */ /* 0x000fe60000004200 */
[----:B------:R-:W-:Y:S01]  /*3b30*/  F2FP.BF16.PACK_AB R10, R162, R4 ;  /* 0x00000004a20a723e */ /* 0x000fe200000010ff */
[----:B-1----:R-:W-:Y:S02]  /*3b40*/  FFMA.FTZ R0, R70, c[0x0][0x2d0], -R2 ;  /* 0x0000b40046007a23 */ /* 0x002fe40000010802 */
[----:B------:R-:W-:-:S04]  /*3b50*/  IMAD.MOV.U32 R70, RZ, RZ, R111 ;  /* 0x000000ffff467224 */ /* 0x000fc800078e006f */
[C---:B------:R-:W-:Y:S01]  /*3b60*/  HMMA.16816.F32.BF16 R76, R8.reuse, R20, RZ ;  /* 0x00000014084c723c */ /* 0x040fe200000418ff */
[----:B------:R1:W3:Y:S07]  /*3b70*/  MUFU.EX2 R69, R0 ;  /* 0x0000000000457308 */ /* 0x0002ee0000000800 */
[C---:B------:R-:W-:Y:S01]  /*3b80*/  HMMA.16816.F32.BF16 R64, R8.reuse, R22, RZ ;  /* 0x000000160840723c */ /* 0x040fe200000418ff */
[----:B------:R-:W4:Y:S07]  /*3b90*/  LDSM.16.MT88.4 R20, [R213+0x4100] ;  /* 0x00410000d514783b */ /* 0x000f2e0000004200 */
[----:B------:R-:W-:Y:S01]  /*3ba0*/  HMMA.16816.F32.BF16 R60, R8, R16, RZ ;  /* 0x00000010083c723c */ /* 0x000fe200000418ff */
[----:B-1----:R-:W-:-:S02]  /*3bb0*/  FFMA.FTZ R0, R71, c[0x0][0x2d0], -R6 ;  /* 0x0000b40047007a23 */ /* 0x002fc40000010806 */
[----:B------:R-:W-:Y:S02]  /*3bc0*/  IMAD.MOV.U32 R71, RZ, RZ, R115 ;  /* 0x000000ffff477224 */ /* 0x000fe400078e0073 */
[----:B------:R1:W-:Y:S03]  /*3bd0*/  MUFU.EX2 R243, R0 ;  /* 0x0000000000f37308 */ /* 0x0003e60000000800 */
[C---:B------:R-:W-:Y:S01]  /*3be0*/  HMMA.16816.F32.BF16 R56, R8.reuse, R18, RZ ;  /* 0x000000120838723c */ /* 0x040fe200000418ff */
[----:B------:R-:W5:Y:S07]  /*3bf0*/  LDSM.16.MT88.4 R16, [R217+0x4100] ;  /* 0x00410000d910783b */ /* 0x000f6e0000004200 */
[----:B--2---:R-:W-:Y:S01]  /*3c00*/  HMMA.16816.F32.BF16 R48, R8, R12, RZ ;  /* 0x0000000c0830723c */ /* 0x004fe200000418ff */
[----:B-1----:R-:W-:-:S07]  /*3c10*/  FFMA.FTZ R0, R109, c[0x0][0x2d0], -R6 ;  /* 0x0000b4006d007a23 */ /* 0x002fce0000010806 */
[C---:B------:R-:W-:Y:S01]  /*3c20*/  HMMA.16816.F32.BF16 R44, R8.reuse, R14, RZ ;  /* 0x0000000e082c723c */ /* 0x040fe200000418ff */
[----:B------:R-:W1:Y:S01]  /*3c30*/  LDSM.16.MT88.4 R12, [R216+0x4100] ;  /* 0x00410000d80c783b */ /* 0x000e620000004200 */
[----:B------:R2:W1:Y:S06]  /*3c40*/  MUFU.EX2 R241, R0 ;  /* 0x0000000000f17308 */ /* 0x00046c0000000800 */
[C---:B------:R-:W-:Y:S08]  /*3c50*/  HMMA.16816.F32.BF16 R52, R8.reuse, R24, RZ ;  /* 0x000000180834723c */ /* 0x040ff000000418ff */
[----:B------:R-:W-:Y:S01]  /*3c60*/  HMMA.16816.F32.BF16 R72, R8, R26, RZ ;  /* 0x0000001a0848723c */ /* 0x000fe200000418ff */
[----:B------:R-:W1:Y:S01]  /*3c70*/  LDSM.16.MT88.4 R24, [R216+0x900] ;  /* 0x00090000d818783b */ /* 0x000e620000004200 */
[----:B--2---:R-:W-:-:S04]  /*3c80*/  FFMA.FTZ R0, R108, c[0x0][0x2d0], -R6 ;  /* 0x0000b4006c007a23 */ /* 0x004fc80000010806 */
[----:B------:R2:W-:Y:S02]  /*3c90*/  MUFU.EX2 R240, R0 ;  /* 0x0000000000f07308 */ /* 0x0005e40000000800 */
[C---:B----4-:R-:W-:Y:S08]  /*3ca0*/  HMMA.16816.F32.BF16 R84, R8.reuse, R20, RZ ;  /* 0x000000140854723c */ /* 0x050ff000000418ff */
[----:B------:R-:W-:Y:S01]  /*3cb0*/  HMMA.16816.F32.BF16 R88, R8, R22, RZ ;  /* 0x000000160858723c */ /* 0x000fe200000418ff */
[----:B------:R-:W4:Y:S01]  /*3cc0*/  LDSM.16.MT88.4 R20, [R213+0x4900] ;  /* 0x00490000d514783b */ /* 0x000f220000004200 */
[----:B--2---:R-:W-:-:S06]  /*3cd0*/  FFMA.FTZ R0, R110, c[0x0][0x2d0], -R6 ;  /* 0x0000b4006e007a23 */ /* 0x004fcc0000010806 */
[C---:B------:R-:W-:Y:S01]  /*3ce0*/  HMMA.16816.F32.BF16 R100, R8.reuse, R40, RZ ;  /* 0x000000280864723c */ /* 0x040fe200000418ff */
[----:B------:R2:W1:Y:S07]  /*3cf0*/  MUFU.EX2 R242, R0 ;  /* 0x0000000000f27308 */ /* 0x00046e0000000800 */
[C---:B------:R-:W-:Y:S01]  /*3d00*/  HMMA.16816.F32.BF16 R104, R8.reuse, R42, RZ ;  /* 0x0000002a0868723c */ /* 0x040fe200000418ff */
[----:B------:R-:W3:Y:S07]  /*3d10*/  LDSM.16.MT88.4 R40, [R214+0x4900] ;  /* 0x00490000d628783b */ /* 0x000eee0000004200 */
[----:B-----5:R-:W-:Y:S01]  /*3d20*/  HMMA.16816.F32.BF16 R96, R8, R16, RZ ;  /* 0x000000100860723c */ /* 0x020fe200000418ff */
[----:B--2---:R-:W-:-:S04]  /*3d30*/  FFMA.FTZ R0, R112, c[0x0][0x2d0], -R2 ;  /* 0x0000b40070007a23 */ /* 0x004fc80000010802 */
[----:B------:R2:W-:Y:S03]  /*3d40*/  MUFU.EX2 R239, R0 ;  /* 0x0000000000ef7308 */ /* 0x0005e60000000800 */
[C---:B------:R-:W-:Y:S01]  /*3d50*/  HMMA.16816.F32.BF16 R92, R8.reuse, R18, RZ ;  /* 0x00000012085c723c */ /* 0x040fe200000418ff */
[----:B------:R-:W5:Y:S07]  /*3d60*/  LDSM.16.MT88.4 R16, [R217+0x4900] ;  /* 0x00490000d910783b */ /* 0x000f6e0000004200 */
[----:B-1----:R-:W-:Y:S01]  /*3d70*/  HMMA.16816.F32.BF16 R116, R8, R12, RZ ;  /* 0x0000000c0874723c */ /* 0x002fe200000418ff */
[----:B--2---:R-:W-:-:S07]  /*3d80*/  FFMA.FTZ R0, R113, c[0x0][0x2d0], -R2 ;  /* 0x0000b40071007a23 */ /* 0x004fce0000010802 */
[----:B------:R-:W-:Y:S01]  /*3d90*/  HMMA.16816.F32.BF16 R80, R8, R14, RZ ;  /* 0x0000000e0850723c */ /* 0x000fe200000418ff */
[----:B------:R-:W1:Y:S01]  /*3da0*/  LDSM.16.MT88.4 R12, [R216+0x4900] ;  /* 0x00490000d80c783b */ /* 0x000e620000004200 */
[----:B------:R2:W1:Y:S05]  /*3db0*/  MUFU.EX2 R238, R0 ;  /* 0x0000000000ee7308 */ /* 0x00046a0000000800 */
[----:B------:R-:W-:Y:S02]  /*3dc0*/  F2FP.BF16.PACK_AB R8, R180, R161 ;  /* 0x000000a1b408723e */ /* 0x000fe400000010ff */
[----:B------:R-:W-:Y:S02]  /*3dd0*/  F2FP.BF16.PACK_AB R10, R5, R179 ;  /* 0x000000b3050a723e */ /* 0x000fe400000010ff */
[----:B------:R-:W-:-:S02]  /*3de0*/  F2FP.BF16.PACK_AB R9, R251, R160 ;  /* 0x000000a0fb09723e */ /* 0x000fc400000010ff */
[----:B---3--:R-:W-:Y:S01]  /*3df0*/  F2FP.BF16.PACK_AB R11, R69, R252 ;  /* 0x000000fc450b723e */ /* 0x008fe200000010ff */
[----:B--2---:R-:W-:-:S06]  /*3e00*/  FFMA.FTZ R0, R124, c[0x0][0x2d0], -R2 ;  /* 0x0000b4007c007a23 */ /* 0x004fcc0000010802 */
[C---:B------:R-:W-:Y:S01]  /*3e10*/  HMMA.16816.F32.BF16 R128, R8.reuse, R36, R76 ;  /* 0x000000240880723c */ /* 0x040fe2000004184c */
[----:B------:R2:W-:Y:S07]  /*3e20*/  MUFU.EX2 R237, R0 ;  /* 0x0000000000ed7308 */ /* 0x0005ee0000000800 */
[C---:B------:R-:W-:Y:S01]  /*3e30*/  HMMA.16816.F32.BF16 R120, R8.reuse, R38, R64 ;  /* 0x000000260878723c */ /* 0x040fe20000041840 */
[----:B------:R-:W3:Y:S07]  /*3e40*/  LDSM.16.MT88.4 R36, [R213+0x1100] ;  /* 0x00110000d524783b */ /* 0x000eee0000004200 */
[----:B------:R-:W-:Y:S01]  /*3e50*/  HMMA.16816.F32.BF16 R76, R8, R32, R60 ;  /* 0x00000020084c723c */ /* 0x000fe2000004183c */
[----:B--2---:R-:W-:-:S04]  /*3e60*/  FFMA.FTZ R0, R132, c[0x0][0x2d0], -R2 ;  /* 0x0000b40084007a23 */ /* 0x004fc80000010802 */
[----:B------:R2:W1:Y:S03]  /*3e70*/  MUFU.EX2 R236, R0 ;  /* 0x0000000000ec7308 */ /* 0x0004660000000800 */
[C---:B------:R-:W-:Y:S01]  /*3e80*/  HMMA.16816.F32.BF16 R64, R8.reuse, R34, R56 ;  /* 0x000000220840723c */ /* 0x040fe20000041838 */
[----:B------:R-:W-:Y:S07]  /*3e90*/  LDSM.16.MT88.4 R32, [R214+0x1100] ;  /* 0x00110000d620783b */ /* 0x000fee0000004200 */
[----:B------:R-:W-:Y:S01]  /*3ea0*/  HMMA.16816.F32.BF16 R60, R8, R28, R48 ;  /* 0x0000001c083c723c */ /* 0x000fe20000041830 */
[----:B--2---:R-:W-:-:S07]  /*3eb0*/  FFMA.FTZ R0, R136, c[0x0][0x2d0], -R6 ;  /* 0x0000b40088007a23 */ /* 0x004fce0000010806 */
[C---:B------:R-:W-:Y:S01]  /*3ec0*/  HMMA.16816.F32.BF16 R48, R8.reuse, R24, R52 ;  /* 0x000000180830723c */ /* 0x040fe20000041834 */
[----:B------:R2:W-:Y:S07]  /*3ed0*/  MUFU.EX2 R192, R0 ;  /* 0x0000000000c07308 */ /* 0x0005ee0000000800 */
[C---:B------:R-:W-:Y:S01]  /*3ee0*/  HMMA.16816.F32.BF16 R56, R8.reuse, R26, R72 ;  /* 0x0000001a0838723c */ /* 0x040fe20000041848 */
[----:B------:R-:W1:Y:S07]  /*3ef0*/  LDSM.16.MT88.4 R24, [R217+0x1100] ;  /* 0x00110000d918783b */ /* 0x000e6e0000004200 */
[----:B------:R-:W-:Y:S01]  /*3f00*/  HMMA.16816.F32.BF16 R44, R8, R30, R44 ;  /* 0x0000001e082c723c */ /* 0x000fe2000004182c */
[----:B------:R-:W1:Y:S01]  /*3f10*/  LDSM.16.MT88.4 R28, [R216+0x1100] ;  /* 0x00110000d81c783b */ /* 0x000e620000004200 */
[----:B--2---:R-:W-:-:S04]  /*3f20*/  FFMA.FTZ R0, R138, c[0x0][0x2d0], -R6 ;  /* 0x0000b4008a007a23 */ /* 0x004fc80000010806 */
[----:B------:R2:W1:Y:S02]  /*3f30*/  MUFU.EX2 R182, R0 ;  /* 0x0000000000b67308 */ /* 0x0004640000000800 */
[C---:B----4-:R-:W-:Y:S08]  /*3f40*/  HMMA.16816.F32.BF16 R112, R8.reuse, R22, R88 ;  /* 0x000000160870723c */ /* 0x050ff00000041858 */
[----:B------:R-:W-:Y:S01]  /*3f50*/  HMMA.16816.F32.BF16 R124, R8, R40, R100 ;  /* 0x00000028087c723c */ /* 0x000fe20000041864 */
[----:B--2---:R-:W-:-:S07]  /*3f60*/  FFMA.FTZ R0, R137, c[0x0][0x2d0], -R6 ;  /* 0x0000b40089007a23 */ /* 0x004fce0000010806 */
[C---:B------:R-:W-:Y:S01]  /*3f70*/  HMMA.16816.F32.BF16 R108, R8.reuse, R20, R84 ;  /* 0x00000014086c723c */ /* 0x040fe20000041854 */
[----:B------:R-:W2:Y:S01]  /*3f80*/  LDSM.16.MT88.4 R20, [R213+0x5100] ;  /* 0x00510000d514783b */ /* 0x000ea20000004200 */
[----:B------:R4:W-:Y:S06]  /*3f90*/  MUFU.EX2 R181, R0 ;  /* 0x0000000000b57308 */ /* 0x0009ec0000000800 */
[C---:B------:R-:W-:Y:S08]  /*3fa0*/  HMMA.16816.F32.BF16 R132, R8.reuse, R42, R104 ;  /* 0x0000002a0884723c */ /* 0x040ff00000041868 */
[----:B-----5:R-:W-:Y:S01]  /*3fb0*/  HMMA.16816.F32.BF16 R100, R8, R16, R96 ;  /* 0x000000100864723c */ /* 0x020fe20000041860 */
[----:B----4-:R-:W-:-:S04]  /*3fc0*/  FFMA.FTZ R0, R139, c[0x0][0x2d0], -R6 ;  /* 0x0000b4008b007a23 */ /* 0x010fc80000010806 */
[----:B------:R4:W5:Y:S03]  /*3fd0*/  MUFU.EX2 R183, R0 ;  /* 0x0000000000b77308 */ /* 0x0009660000000800 */
[C---:B------:R-:W-:Y:S01]  /*3fe0*/  HMMA.16816.F32.BF16 R92, R8.reuse, R18, R92 ;  /* 0x00000012085c723c */ /* 0x040fe2000004185c */
[----:B------:R-:W-:Y:S07]  /*3ff0*/  LDSM.16.MT88.4 R16, [R217+0x5100] ;  /* 0x00510000d910783b */ /* 0x000fee0000004200 */
[----:B-1----:R-:W-:Y:S01]  /*4000*/  HMMA.16816.F32.BF16 R88, R8, R12, R116 ;  /* 0x0000000c0858723c */ /* 0x002fe20000041874 */
[----:B----4-:R-:W-:-:S07]  /*4010*/  FFMA.FTZ R0, R149, c[0x0][0x2d0], -R2 ;  /* 0x0000b40095007a23 */ /* 0x010fce0000010802 */
[----:B------:R-:W-:Y:S01]  /*4020*/  HMMA.16816.F32.BF16 R72, R8, R14, R80 ;  /* 0x0000000e0848723c */ /* 0x000fe20000041850 */
[----:B------:R-:W-:Y:S01]  /*4030*/  LDSM.16.MT88.4 R12, [R216+0x5100] ;  /* 0x00510000d80c783b */ /* 0x000fe20000004200 */
[----:B------:R-:W-:Y:S02]  /*4040*/  IMAD.MOV.U32 R119, RZ, RZ, R180 ;  /* 0x000000ffff777224 */ /* 0x000fe400078e00b4 */
[----:B------:R1:W-:Y:S01]  /*4050*/  MUFU.EX2 R180, R0 ;  /* 0x0000000000b47308 */ /* 0x0003e20000000800 */
[----:B------:R-:W-:Y:S02]  /*4060*/  IMAD.MOV.U32 R118, RZ, RZ, R179 ;  /* 0x000000ffff767224 */ /* 0x000fe400078e00b3 */
[----:B------:R-:W-:Y:S01]  /*4070*/  F2FP.BF16.PACK_AB R8, R241, R243 ;  /* 0x000000f3f108723e */ /* 0x000fe200000010ff */
[----:B------:R-:W-:Y:S01]  /*4080*/  IMAD.MOV.U32 R117, RZ, RZ, R169 ;  /* 0x000000ffff757224 */ /* 0x000fe200078e00a9 */
[----:B------:R-:W-:Y:S01]  /*4090*/  F2FP.BF16.PACK_AB R10, R242, R240 ;  /* 0x000000f0f20a723e */ /* 0x000fe200000010ff */
[----:B------:R-:W-:Y:S01]  /*40a0*/  IMAD.MOV.U32 R116, RZ, RZ, R168 ;  /* 0x000000ffff747224 */ /* 0x000fe200078e00a8 */
[----:B------:R-:W-:-:S02]  /*40b0*/  F2FP.BF16.PACK_AB R9, R238, R239 ;  /* 0x000000efee09723e */ /* 0x000fc400000010ff */
[----:B------:R-:W-:-:S07]  /*40c0*/  F2FP.BF16.PACK_AB R11, R236, R237 ;  /* 0x000000edec0b723e */ /* 0x000fce00000010ff */
[----:B---3--:R-:W-:Y:S01]  /*40d0*/  HMMA.16816.F32.BF16 R84, R8, R36, R128 ;  /* 0x000000240854723c */ /* 0x008fe20000041880 */
[----:B-1----:R-:W-:-:S04]  /*40e0*/  FFMA.FTZ R0, R148, c[0x0][0x2d0], -R2 ;  /* 0x0000b40094007a23 */ /* 0x002fc80000010802 */
[----:B------:R1:W3:Y:S02]  /*40f0*/  MUFU.EX2 R179, R0 ;  /* 0x0000000000b37308 */ /* 0x0002e40000000800 */
[----:B------:R-:W-:Y:S01]  /*4100*/  IMAD.MOV.U32 R131, RZ, RZ, R162 ;  /* 0x000000ffff837224 */ /* 0x000fe200078e00a2 */
[----:B------:R-:W-:Y:S01]  /*4110*/  HMMA.16816.F32.BF16 R80, R8, R38, R120 ;  /* 0x000000260850723c */ /* 0x000fe20000041878 */
[----:B------:R-:W4:Y:S01]  /*4120*/  LDSM.16.MT88.4 R36, [R214+0x5100] ;  /* 0x00510000d624783b */ /* 0x000f220000004200 */
[----:B------:R-:W-:Y:S02]  /*4130*/  IMAD.MOV.U32 R130, RZ, RZ, R161 ;  /* 0x000000ffff827224 */ /* 0x000fe400078e00a1 */
[----:B------:R-:W-:-:S03]  /*4140*/  IMAD.MOV.U32 R129, RZ, RZ, R160 ;  /* 0x000000ffff817224 */ /* 0x000fc600078e00a0 */
[----:B------:R-:W-:Y:S01]  /*4150*/  IMAD.MOV.U32 R122, RZ, RZ, R71 ;  /* 0x000000ffff7a7224 */ /* 0x000fe200078e0047 */
[C---:B------:R-:W-:Y:S01]  /*4160*/  HMMA.16816.F32.BF16 R52, R8.reuse, R26, R44 ;  /* 0x0000001a0834723c */ /* 0x040fe2000004182c */
[----:B------:R-:W-:Y:S02]  /*4170*/  IMAD.MOV.U32 R71, RZ, RZ, R163 ;  /* 0x000000ffff477224 */ /* 0x000fe400078e00a3 */
[----:B------:R-:W-:Y:S02]  /*4180*/  IMAD.MOV.U32 R123, RZ, RZ, R131 ;  /* 0x000000ffff7b7224 */ /* 0x000fe400078e0083 */
[----:B-1----:R-:W-:Y:S02]  /*4190*/  FFMA.FTZ R0, R150, c[0x0][0x2d0], -R2 ;  /* 0x0000b40096007a23 */ /* 0x002fe40000010802 */
[----:B------:R-:W-:Y:S01]  /*41a0*/  IMAD.MOV.U32 R131, RZ, RZ, R116 ;  /* 0x000000ffff837224 */ /* 0x000fe200078e0074 */
[C---:B------:R-:W-:Y:S08]  /*41b0*/  HMMA.16816.F32.BF16 R44, R8.reuse, R28, R48 ;  /* 0x0000001c082c723c */ /* 0x040ff00000041830 */
[C---:B------:R-:W-:Y:S01]  /*41c0*/  HMMA.16816.F32.BF16 R40, R8.reuse, R30, R56 ;  /* 0x0000001e0828723c */ /* 0x040fe20000041838 */
[----:B------:R-:W1:Y:S07]  /*41d0*/  LDSM.16.MT88.4 R28, [R213+0x1900] ;  /* 0x00190000d51c783b */ /* 0x000e6e0000004200 */
[C---:B------:R-:W-:Y:S01]  /*41e0*/  HMMA.16816.F32.BF16 R60, R8.reuse, R24, R60 ;  /* 0x00000018083c723c */ /* 0x040fe2000004183c */
[----:B------:R-:W1:Y:S07]  /*41f0*/  LDSM.16.MT88.4 R24, [R214+0x1900] ;  /* 0x00190000d618783b */ /* 0x000e6e0000004200 */
[C---:B--2---:R-:W-:Y:S08]  /*4200*/  HMMA.16816.F32.BF16 R96, R8.reuse, R20, R108 ;  /* 0x000000140860723c */ /* 0x044ff0000004186c */
[C---:B----4-:R-:W-:Y:S07]  /*4210*/  HMMA.16816.F32.BF16 R108, R8.reuse, R36, R124 ;  /* 0x00000024086c723c */ /* 0x050fee000004187c */
[----:B------:R-:W-:Y:S01]  /*4220*/  IMAD.MOV.U32 R124, RZ, RZ, R119 ;  /* 0x000000ffff7c7224 */ /* 0x000fe200078e0077 */
[----:B------:R-:W-:Y:S01]  /*4230*/  HMMA.16816.F32.BF16 R76, R8, R32, R76 ;  /* 0x00000020084c723c */ /* 0x000fe2000004184c */
[----:B------:R-:W-:-:S02]  /*4240*/  IMAD.MOV.U32 R119, RZ, RZ, R4 ;  /* 0x000000ffff777224 */ /* 0x000fc400078e0004 */
[----:B------:R2:W-:Y:S01]  /*4250*/  MUFU.EX2 R4, R0 ;  /* 0x0000000000047308 */ /* 0x0005e20000000800 */
[----:B------:R-:W-:Y:S02]  /*4260*/  IMAD.MOV.U32 R125, RZ, RZ, R118 ;  /* 0x000000ffff7d7224 */ /* 0x000fe400078e0076 */
[----:B------:R-:W-:Y:S02]  /*4270*/  IMAD.MOV.U32 R118, RZ, RZ, R178 ;  /* 0x000000ffff767224 */ /* 0x000fe400078e00b2 */
[----:B------:R-:W-:Y:S01]  /*4280*/  HMMA.16816.F32.BF16 R64, R8, R34, R64 ;  /* 0x000000220840723c */ /* 0x000fe20000041840 */
[----:B------:R-:W-:Y:S01]  /*4290*/  LDSM.16.MT88.4 R32, [R216+0x1900] ;  /* 0x00190000d820783b */ /* 0x000fe20000004200 */
[----:B------:R-:W-:Y:S02]  /*42a0*/  IMAD.MOV.U32 R128, RZ, RZ, R118 ;  /* 0x000000ffff807224 */ /* 0x000fe400078e0076 */
[----:B------:R-:W-:Y:S02]  /*42b0*/  IMAD.MOV.U32 R127, RZ, RZ, R69 ;  /* 0x000000ffff7f7224 */ /* 0x000fe400078e0045 */
[----:B------:R-:W-:-:S02]  /*42c0*/  IMAD.MOV.U32 R126, RZ, RZ, R7 ;  /* 0x000000ffff7e7224 */ /* 0x000fc400078e0007 */
[----:B------:R-:W-:Y:S01]  /*42d0*/  HMMA.16816.F32.BF16 R104, R8, R22, R112 ;  /* 0x000000160868723c */ /* 0x000fe20000041870 */
[----:B------:R-:W4:Y:S01]  /*42e0*/  LDSM.16.MT88.4 R20, [R217+0x1900] ;  /* 0x00190000d914783b */ /* 0x000f220000004200 */
[----:B--2---:R-:W-:-:S04]  /*42f0*/  FFMA.FTZ R0, R151, c[0x0][0x2d0], -R2 ;  /* 0x0000b40097007a23 */ /* 0x004fc80000010802 */
[----:B------:R2:W1:Y:S02]  /*4300*/  MUFU.EX2 R178, R0 ;  /* 0x0000000000b27308 */ /* 0x0004640000000800 */
[C---:B------:R-:W-:Y:S08]  /*4310*/  HMMA.16816.F32.BF16 R112, R8.reuse, R38, R132 ;  /* 0x000000260870723c */ /* 0x040ff00000041884 */
[----:B------:R-:W-:Y:S01]  /*4320*/  HMMA.16816.F32.BF16 R100, R8, R16, R100 ;  /* 0x000000100864723c */ /* 0x000fe20000041864 */
[----:B--2---:R-:W-:-:S07]  /*4330*/  FFMA.FTZ R0, R153, c[0x0][0x2d0], -R6 ;  /* 0x0000b40099007a23 */ /* 0x004fce0000010806 */
[C---:B------:R-:W-:Y:S01]  /*4340*/  HMMA.16816.F32.BF16 R92, R8.reuse, R18, R92 ;  /* 0x00000012085c723c */ /* 0x040fe2000004185c */
[----:B------:R-:W-:Y:S01]  /*4350*/  LDSM.16.MT88.4 R16, [R213+0x2100] ;  /* 0x00210000d510783b */ /* 0x000fe20000004200 */
[----:B------:R2:W-:Y:S06]  /*4360*/  MUFU.EX2 R169, R0 ;  /* 0x0000000000a97308 */ /* 0x0005ec0000000800 */
[C---:B------:R-:W-:Y:S08]  /*4370*/  HMMA.16816.F32.BF16 R88, R8.reuse, R12, R88 ;  /* 0x0000000c0858723c */ /* 0x040ff00000041858 */
[----:B------:R-:W-:Y:S01]  /*4380*/  HMMA.16816.F32.BF16 R72, R8, R14, R72 ;  /* 0x0000000e0848723c */ /* 0x000fe20000041848 */
[----:B------:R-:W4:Y:S01]  /*4390*/  LDSM.16.MT88.4 R12, [R213+0x5900] ;  /* 0x00590000d50c783b */ /* 0x000f220000004200 */
[----:B--2---:R-:W-:-:S05]  /*43a0*/  FFMA.FTZ R0, R154, c[0x0][0x2d0], -R6 ;  /* 0x0000b4009a007a23 */ /* 0x004fca0000010806 */
[----:B------:R-:W-:Y:S01]  /*43b0*/  F2FP.BF16.PACK_AB R8, R182, R192 ;  /* 0x000000c0b608723e */ /* 0x000fe200000010ff */
[----:B------:R2:W2:Y:S01]  /*43c0*/  MUFU.EX2 R168, R0 ;  /* 0x0000000000a87308 */ /* 0x0004a20000000800 */
[----:B-----5:R-:W-:Y:S02]  /*43d0*/  F2FP.BF16.PACK_AB R10, R183, R181 ;  /* 0x000000b5b70a723e */ /* 0x020fe400000010ff */
[----:B---3--:R-:W-:Y:S02]  /*43e0*/  F2FP.BF16.PACK_AB R9, R179, R180 ;  /* 0x000000b4b309723e */ /* 0x008fe400000010ff */
[----:B-1----:R-:W-:-:S07]  /*43f0*/  F2FP.BF16.PACK_AB R11, R178, R4 ;  /* 0x00000004b20b723e */ /* 0x002fce00000010ff */
[----:B------:R-:W-:Y:S01]  /*4400*/  HMMA.16816.F32.BF16 R84, R8, R28, R84 ;  /* 0x0000001c0854723c */ /* 0x000fe20000041854 */
[----:B--2---:R-:W-:-:S07]  /*4410*/  FFMA.FTZ R0, R152, c[0x0][0x2d0], -R6 ;  /* 0x0000b40098007a23 */ /* 0x004fce0000010806 */
[C---:B------:R-:W-:Y:S01]  /*4420*/  HMMA.16816.F32.BF16 R56, R8.reuse, R30, R80 ;  /* 0x0000001e0838723c */ /* 0x040fe20000041850 */
[----:B------:R-:W1:Y:S01]  /*4430*/  LDSM.16.MT88.4 R28, [R214+0x5900] ;  /* 0x00590000d61c783b */ /* 0x000e620000004200 */
[----:B------:R2:W-:Y:S06]  /*4440*/  MUFU.EX2 R162, R0 ;  /* 0x0000000000a27308 */ /* 0x0005ec0000000800 */
[C---:B------:R-:W-:Y:S08]  /*4450*/  HMMA.16816.F32.BF16 R76, R8.reuse, R24, R76 ;  /* 0x00000018084c723c */ /* 0x040ff0000004184c */
[----:B------:R-:W-:Y:S01]  /*4460*/  HMMA.16816.F32.BF16 R64, R8, R26, R64 ;  /* 0x0000001a0840723c */ /* 0x000fe20000041840 */
[----:B------:R-:W3:Y:S01]  /*4470*/  LDSM.16.MT88.4 R24, [R217+0x5900] ;  /* 0x00590000d918783b */ /* 0x000ee20000004200 */
[----:B--2---:R-:W-:-:S04]  /*4480*/  FFMA.FTZ R0, R155, c[0x0][0x2d0], -R6 ;  /* 0x0000b4009b007a23 */ /* 0x004fc80000010806 */
[----:B------:R2:W5:Y:S02]  /*4490*/  MUFU.EX2 R163, R0 ;  /* 0x0000000000a37308 */ /* 0x0005640000000800 */
[C---:B----4-:R-:W-:Y:S08]  /*44a0*/  HMMA.16816.F32.BF16 R60, R8.reuse, R20, R60 ;  /* 0x00000014083c723c */ /* 0x050ff0000004183c */
[----:B------:R-:W-:Y:S01]  /*44b0*/  HMMA.16816.F32.BF16 R52, R8, R22, R52 ;  /* 0x000000160834723c */ /* 0x000fe20000041834 */
[----:B------:R-:W4:Y:S01]  /*44c0*/  LDSM.16.MT88.4 R20, [R216+0x5900] ;  /* 0x00590000d814783b */ /* 0x000f220000004200 */
[----:B--2---:R-:W-:-:S06]  /*44d0*/  FFMA.FTZ R0, R156, c[0x0][0x2d0], -R2 ;  /* 0x0000b4009c007a23 */ /* 0x004fcc0000010802 */
[C---:B------:R-:W-:Y:S01]  /*44e0*/  HMMA.16816.F32.BF16 R48, R8.reuse, R32, R44 ;  /* 0x000000200830723c */ /* 0x040fe2000004182c */
[----:B------:R2:W-:Y:S07]  /*44f0*/  MUFU.EX2 R161, R0 ;  /* 0x0000000000a17308 */ /* 0x0005ee0000000800 */
[C---:B------:R-:W-:Y:S01]  /*4500*/  HMMA.16816.F32.BF16 R36, R8.reuse, R34, R40 ;  /* 0x000000220824723c */ /* 0x040fe20000041828 */
[----:B------:R-:W-:Y:S07]  /*4510*/  LDSM.16.MT88.4 R32, [R217+0x2100] ;  /* 0x00210000d920783b */ /* 0x000fee0000004200 */
[----:B------:R-:W-:Y:S01]  /*4520*/  HMMA.16816.F32.BF16 R44, R8, R12, R96 ;  /* 0x0000000c082c723c */ /* 0x000fe20000041860 */
[----:B--2---:R-:W-:-:S04]  /*4530*/  FFMA.FTZ R0, R158, c[0x0][0x2d0], -R2 ;  /* 0x0000b4009e007a23 */ /* 0x004fc80000010802 */
[----:B------:R2:W2:Y:S03]  /*4540*/  MUFU.EX2 R160, R0 ;  /* 0x0000000000a07308 */ /* 0x0004a60000000800 */
[C---:B------:R-:W-:Y:S01]  /*4550*/  HMMA.16816.F32.BF16 R40, R8.reuse, R14, R104 ;  /* 0x0000000e0828723c */ /* 0x040fe20000041868 */
[----:B------:R-:W5:Y:S07]  /*4560*/  LDSM.16.MT88.4 R12, [R214+0x2100] ;  /* 0x00210000d60c783b */ /* 0x000f6e0000004200 */
[----:B-1----:R-:W-:Y:S01]  /*4570*/  HMMA.16816.F32.BF16 R80, R8, R28, R108 ;  /* 0x0000001c0850723c */ /* 0x002fe2000004186c */
[----:B--2---:R-:W-:-:S02]  /*4580*/  FFMA.FTZ R0, R159, c[0x0][0x2d0], -R2 ;  /* 0x0000b4009f007a23 */ /* 0x004fc40000010802 */
[----:B------:R-:W-:-:S05]  /*4590*/  IMAD.MOV.U32 R159, RZ, RZ, R129 ;  /* 0x000000ffff9f7224 */ /* 0x000fca00078e0081 */
[C---:B------:R-:W-:Y:S01]  /*45a0*/  HMMA.16816.F32.BF16 R104, R8.reuse, R30, R112 ;  /* 0x0000001e0868723c */ /* 0x040fe20000041870 */
[----:B------:R1:W-:Y:S01]  /*45b0*/  MUFU.EX2 R158, R0 ;  /* 0x00000000009e7308 */ /* 0x0003e20000000800 */
[----:B------:R-:W-:Y:S01]  /*45c0*/  IMAD.MOV.U32 R129, RZ, RZ, R119 ;  /* 0x000000ffff817224 */ /* 0x000fe200078e0077 */
[----:B------:R-:W2:Y:S05]  /*45d0*/  LDSM.16.MT88.4 R28, [R216+0x2100] ;  /* 0x00210000d81c783b */ /* 0x000eaa0000004200 */
[C---:B---3--:R-:W-:Y:S08]  /*45e0*/  HMMA.16816.F32.BF16 R112, R8.reuse, R26, R92 ;  /* 0x0000001a0870723c */ /* 0x048ff0000004185c */
[----:B----4-:R-:W-:Y:S01]  /*45f0*/  HMMA.16816.F32.BF16 R108, R8, R20, R88 ;  /* 0x00000014086c723c */ /* 0x010fe20000041858 */
[----:B-1----:R-:W-:-:S02]  /*4600*/  FFMA.FTZ R0, R157, c[0x0][0x2d0], -R2 ;  /* 0x0000b4009d007a23 */ /* 0x002fc40000010802 */
[----:B------:R-:W-:Y:S02]  /*4610*/  IMAD.MOV.U32 R157, RZ, RZ, R130 ;  /* 0x000000ffff9d7224 */ /* 0x000fe400078e0082 */
[----:B------:R-:W-:Y:S01]  /*4620*/  IMAD.MOV.U32 R130, RZ, RZ, R117 ;  /* 0x000000ffff827224 */ /* 0x000fe200078e0075 */
[----:B------:R1:W3:Y:S02]  /*4630*/  MUFU.EX2 R156, R0 ;  /* 0x00000000009c7308 */ /* 0x0002e40000000800 */
[C---:B------:R-:W-:Y:S01]  /*4640*/  HMMA.16816.F32.BF16 R116, R8.reuse, R24, R100 ;  /* 0x000000180874723c */ /* 0x040fe20000041864 */
[----:B------:R-:W4:Y:S07]  /*4650*/  LDSM.16.MT88.4 R24, [R213+0x6100] ;  /* 0x00610000d518783b */ /* 0x000f2e0000004200 */
[----:B------:R-:W-:Y:S01]  /*4660*/  HMMA.16816.F32.BF16 R96, R8, R22, R72 ;  /* 0x000000160860723c */ /* 0x000fe20000041848 */
[----:B------:R-:W2:Y:S01]  /*4670*/  LDSM.16.MT88.4 R20, [R214+0x6100] ;  /* 0x00610000d614783b */ /* 0x000ea20000004200 */
[----:B-1----:R-:W-:-:S05]  /*4680*/  FFMA.FTZ R0, R170, c[0x0][0x2d0], -R6 ;  /* 0x0000b400aa007a23 */ /* 0x002fca0000010806 */
[----:B------:R-:W-:Y:S01]  /*4690*/  F2FP.BF16.PACK_AB R8, R168, R169 ;  /* 0x000000a9a808723e */ /* 0x000fe200000010ff */
[----:B------:R-:W-:Y:S01]  /*46a0*/  IMAD.MOV.U32 R170, RZ, RZ, R122 ;  /* 0x000000ffffaa7224 */ /* 0x000fe200078e007a */
[----:B-----5:R-:W-:Y:S01]  /*46b0*/  F2FP.BF16.PACK_AB R10, R163, R162 ;  /* 0x000000a2a30a723e */ /* 0x020fe200000010ff */
[----:B------:R1:W-:Y:S01]  /*46c0*/  MUFU.EX2 R155, R0 ;  /* 0x00000000009b7308 */ /* 0x0003e20000000800 */
[----:B------:R-:W-:Y:S02]  /*46d0*/  F2FP.BF16.PACK_AB R9, R160, R161 ;  /* 0x000000a1a009723e */ /* 0x000fe400000010ff */
[----:B---3--:R-:W-:-:S07]  /*46e0*/  F2FP.BF16.PACK_AB R11, R156, R158 ;  /* 0x0000009e9c0b723e */ /* 0x008fce00000010ff */
[----:B------:R-:W-:Y:S01]  /*46f0*/  HMMA.16816.F32.BF16 R100, R8, R16, R84 ;  /* 0x000000100864723c */ /* 0x000fe20000041854 */
[----:B-1----:R-:W-:-:S07]  /*4700*/  FFMA.FTZ R0, R172, c[0x0][0x2d0], -R6 ;  /* 0x0000b400ac007a23 */ /* 0x002fce0000010806 */
[----:B------:R-:W-:Y:S01]  /*4710*/  HMMA.16816.F32.BF16 R92, R8, R18, R56 ;  /* 0x00000012085c723c */ /* 0x000fe20000041838 */
[----:B------:R-:W1:Y:S01]  /*4720*/  LDSM.16.MT88.4 R16, [R217+0x6100] ;  /* 0x00610000d910783b */ /* 0x000e620000004200 */
[----:B------:R3:W5:Y:S01]  /*4730*/  MUFU.EX2 R154, R0 ;  /* 0x00000000009a7308 */ /* 0x0007620000000800 */
[----:B------:R-:W-:-:S05]  /*4740*/  IMAD.MOV.U32 R172, RZ, RZ, R123 ;  /* 0x000000ffffac7224 */ /* 0x000fca00078e007b */
[C---:B------:R-:W-:Y:S08]  /*4750*/  HMMA.16816.F32.BF16 R88, R8.reuse, R12, R76 ;  /* 0x0000000c0858723c */ /* 0x040ff0000004184c */
[----:B------:R-:W-:Y:S01]  /*4760*/  HMMA.16816.F32.BF16 R84, R8, R14, R64 ;  /* 0x0000000e0854723c */ /* 0x000fe20000041840 */
[----:B------:R-:W1:Y:S01]  /*4770*/  LDSM.16.MT88.4 R12, [R216+0x6100] ;  /* 0x00610000d80c783b */ /* 0x000e620000004200 */
[----:B---3--:R-:W-:-:S02]  /*4780*/  FFMA.FTZ R0, R171, c[0x0][0x2d0], -R6 ;  /* 0x0000b400ab007a23 */ /* 0x008fc40000010806 */
[----:B------:R-:W-:Y:S02]  /*4790*/  IMAD.MOV.U32 R171, RZ, RZ, R128 ;  /* 0x000000ffffab7224 */ /* 0x000fe400078e0080 */
[----:B------:R3:W-:Y:S02]  /*47a0*/  MUFU.EX2 R153, R0 ;  /* 0x0000000000997308 */ /* 0x0007e40000000800 */
[C---:B------:R-:W-:Y:S08]  /*47b0*/  HMMA.16816.F32.BF16 R76, R8.reuse, R32, R60 ;  /* 0x00000020084c723c */ /* 0x040ff0000004183c */
[----:B------:R-:W-:Y:S01]  /*47c0*/  HMMA.16816.F32.BF16 R72, R8, R34, R52 ;  /* 0x000000220848723c */ /* 0x000fe20000041834 */
[----:B------:R-:W1:Y:S01]  /*47d0*/  LDSM.16.MT88.4 R32, [R213+0x2900] ;  /* 0x00290000d520783b */ /* 0x000e620000004200 */
[----:B---3--:R-:W-:-:S06]  /*47e0*/  FFMA.FTZ R0, R173, c[0x0][0x2d0], -R6 ;  /* 0x0000b400ad007a23 */ /* 0x008fcc0000010806 */
[C---:B--2---:R-:W-:Y:S01]  /*47f0*/  HMMA.16816.F32.BF16 R64, R8.reuse, R28, R48 ;  /* 0x0000001c0840723c */ /* 0x044fe20000041830 */
[----:B------:R-:W-:Y:S01]  /*4800*/  IMAD.MOV.U32 R173, RZ, RZ, R129 ;  /* 0x000000ffffad7224 */ /* 0x000fe200078e0081 */
[----:B------:R2:W3:Y:S06]  /*4810*/  MUFU.EX2 R152, R0 ;  /* 0x0000000000987308 */ /* 0x0004ec0000000800 */
[C---:B----4-:R-:W-:Y:S08]  /*4820*/  HMMA.16816.F32.BF16 R44, R8.reuse, R24, R44 ;  /* 0x00000018082c723c */ /* 0x050ff0000004182c */
[----:B------:R-:W-:Y:S01]  /*4830*/  HMMA.16816.F32.BF16 R48, R8, R26, R40 ;  /* 0x0000001a0830723c */ /* 0x000fe20000041828 */
[----:B------:R-:W4:Y:S01]  /*4840*/  LDSM.16.MT88.4 R24, [R217+0x2900] ;  /* 0x00290000d918783b */ /* 0x000f220000004200 */
[----:B--2---:R-:W-:-:S02]  /*4850*/  FFMA.FTZ R0, R174, c[0x0][0x2d0], -R2 ;  /* 0x0000b400ae007a23 */ /* 0x004fc40000010802 */
[----:B------:R-:W-:Y:S02]  /*4860*/  IMAD.MOV.U32 R174, RZ, RZ, R130 ;  /* 0x000000ffffae7224 */ /* 0x000fe400078e0082 */
[----:B------:R2:W-:Y:S02]  /*4870*/  MUFU.EX2 R151, R0 ;  /* 0x0000000000977308 */ /* 0x0005e40000000800 */
[C---:B------:R-:W-:Y:S01]  /*4880*/  HMMA.16816.F32.BF16 R56, R8.reuse, R30, R36 ;  /* 0x0000001e0838723c */ /* 0x040fe20000041824 */
[----:B------:R-:W3:Y:S07]  /*4890*/  LDSM.16.MT88.4 R28, [R214+0x2900] ;  /* 0x00290000d61c783b */ /* 0x000eee0000004200 */
[----:B------:R-:W-:Y:S01]  /*48a0*/  HMMA.16816.F32.BF16 R40, R8, R20, R80 ;  /* 0x000000140828723c */ /* 0x000fe20000041850 */
[----:B--2---:R-:W-:-:S07]  /*48b0*/  FFMA.FTZ R0, R176, c[0x0][0x2d0], -R2 ;  /* 0x0000b400b0007a23 */ /* 0x004fce0000010802 */
[C---:B-1----:R-:W-:Y:S01]  /*48c0*/  HMMA.16816.F32.BF16 R60, R8.reuse, R18, R112 ;  /* 0x00000012083c723c */ /* 0x042fe20000041870 */
[----:B------:R-:W-:Y:S01]  /*48d0*/  IMAD.MOV.U32 R176, RZ, RZ, R131 ;  /* 0x000000ffffb07224 */ /* 0x000fe200078e0083 */
[----:B------:R1:W2:Y:S06]  /*48e0*/  MUFU.EX2 R150, R0 ;  /* 0x0000000000967308 */ /* 0x0002ac0000000800 */
[C---:B------:R-:W-:Y:S01]  /*48f0*/  HMMA.16816.F32.BF16 R36, R8.reuse, R22, R104 ;  /* 0x000000160824723c */ /* 0x040fe20000041868 */
[----:B------:R-:W4:Y:S07]  /*4900*/  LDSM.16.MT88.4 R20, [R216+0x2900] ;  /* 0x00290000d814783b */ /* 0x000f2e0000004200 */
[----:B------:R-:W-:Y:S01]  /*4910*/  HMMA.16816.F32.BF16 R52, R8, R16, R116 ;  /* 0x000000100834723c */ /* 0x000fe20000041874 */
[----:B------:R-:W-:Y:S01]  /*4920*/  LDSM.16.MT88.4 R16, [R214+0x6900] ;  /* 0x00690000d610783b */ /* 0x000fe20000004200 */
[----:B-1----:R-:W-:-:S02]  /*4930*/  FFMA.FTZ R0, R175, c[0x0][0x2d0], -R2 ;  /* 0x0000b400af007a23 */ /* 0x002fc40000010802 */
[----:B------:R-:W-:Y:S02]  /*4940*/  IMAD.MOV.U32 R175, RZ, RZ, R71 ;  /* 0x000000ffffaf7224 */ /* 0x000fe400078e0047 */
[----:B------:R1:W-:Y:S02]  /*4950*/  MUFU.EX2 R149, R0 ;  /* 0x0000000000957308 */ /* 0x0003e40000000800 */
[C---:B------:R-:W-:Y:S08]  /*4960*/  HMMA.16816.F32.BF16 R112, R8.reuse, R12, R108 ;  /* 0x0000000c0870723c */ /* 0x040ff0000004186c */
[----:B------:R-:W-:Y:S01]  /*4970*/  HMMA.16816.F32.BF16 R80, R8, R14, R96 ;  /* 0x0000000e0850723c */ /* 0x000fe20000041860 */
[----:B------:R-:W4:Y:S01]  /*4980*/  LDSM.16.MT88.4 R12, [R213+0x6900] ;  /* 0x00690000d50c783b */ /* 0x000f220000004200 */
[----:B-1----:R-:W-:-:S05]  /*4990*/  FFMA.FTZ R0, R177, c[0x0][0x2d0], -R2 ;  /* 0x0000b400b1007a23 */ /* 0x002fca0000010802 */
[----:B-----5:R-:W-:Y:S01]  /*49a0*/  F2FP.BF16.PACK_AB R8, R154, R155 ;  /* 0x0000009b9a08723e */ /* 0x020fe200000010ff */
[----:B------:R-:W-:Y:S01]  /*49b0*/  IMAD.MOV.U32 R177, RZ, RZ, R70 ;  /* 0x000000ffffb17224 */ /* 0x000fe200078e0046 */
[----:B---3--:R-:W-:Y:S01]  /*49c0*/  F2FP.BF16.PACK_AB R10, R152, R153 ;  /* 0x00000099980a723e */ /* 0x008fe200000010ff */
[----:B------:R-:W1:Y:S01]  /*49d0*/  MUFU.EX2 R148, R0 ;  /* 0x0000000000947308 */ /* 0x000e620000000800 */
[----:B--2---:R-:W-:Y:S02]  /*49e0*/  F2FP.BF16.PACK_AB R9, R150, R151 ;  /* 0x000000979609723e */ /* 0x004fe400000010ff */
[----:B-1----:R-:W-:Y:S01]  /*49f0*/  F2FP.BF16.PACK_AB R11, R148, R149 ;  /* 0x00000095940b723e */ /* 0x002fe200000010ff */
[----:B------:R-:W-:-:S04]  /*4a00*/  FFMA.FTZ R0, R193, c[0x0][0x2d0], -R6 ;  /* 0x0000b400c1007a23 */ /* 0x000fc80000010806 */
[----:B------:R1:W-:Y:S02]  /*4a10*/  MUFU.EX2 R139, R0 ;  /* 0x00000000008b7308 */ /* 0x0003e40000000800 */
[C---:B------:R-:W-:Y:S08]  /*4a20*/  HMMA.16816.F32.BF16 R116, R8.reuse, R34, R92 ;  /* 0x000000220874723c */ /* 0x040ff0000004185c */
[----:B----4-:R-:W-:Y:S01]  /*4a30*/  HMMA.16816.F32.BF16 R96, R8, R24, R76 ;  /* 0x000000180860723c */ /* 0x010fe2000004184c */
[----:B-1----:R-:W-:-:S07]  /*4a40*/  FFMA.FTZ R0, R194, c[0x0][0x2d0], -R6 ;  /* 0x0000b400c2007a23 */ /* 0x002fce0000010806 */
[C---:B------:R-:W-:Y:S01]  /*4a50*/  HMMA.16816.F32.BF16 R92, R8.reuse, R26, R72 ;  /* 0x0000001a085c723c */ /* 0x040fe20000041848 */
[----:B------:R-:W1:Y:S01]  /*4a60*/  LDSM.16.MT88.4 R24, [R217+0x6900] ;  /* 0x00690000d918783b */ /* 0x000e620000004200 */
[----:B------:R2:W3:Y:S06]  /*4a70*/  MUFU.EX2 R138, R0 ;  /* 0x00000000008a7308 */ /* 0x0004ec0000000800 */
[C---:B------:R-:W-:Y:S01]  /*4a80*/  HMMA.16816.F32.BF16 R108, R8.reuse, R32, R100 ;  /* 0x00000020086c723c */ /* 0x040fe20000041864 */
[----:B------:R-:W4:Y:S07]  /*4a90*/  LDSM.16.MT88.4 R32, [R216+0x6900] ;  /* 0x00690000d820783b */ /* 0x000f2e0000004200 */
[----:B------:R-:W-:Y:S01]  /*4aa0*/  HMMA.16816.F32.BF16 R104, R8, R28, R88 ;  /* 0x0000001c0868723c */ /* 0x000fe20000041858 */
[----:B--2---:R-:W-:-:S04]  /*4ab0*/  FFMA.FTZ R0, R195, c[0x0][0x2d0], -R6 ;  /* 0x0000b400c3007a23 */ /* 0x004fc80000010806 */
[----:B------:R2:W-:Y:S03]  /*4ac0*/  MUFU.EX2 R137, R0 ;  /* 0x0000000000897308 */ /* 0x0005e60000000800 */
[C---:B------:R-:W-:Y:S08]  /*4ad0*/  HMMA.16816.F32.BF16 R88, R8.reuse, R20, R64 ;  /* 0x000000140858723c */ /* 0x040ff00000041840 */
[----:B------:R-:W-:Y:S01]  /*4ae0*/  HMMA.16816.F32.BF16 R64, R8, R14, R48 ;  /* 0x0000000e0840723c */ /* 0x000fe20000041830 */
[----:B--2---:R-:W-:-:S07]  /*4af0*/  FFMA.FTZ R0, R204, c[0x0][0x2d0], -R6 ;  /* 0x0000b400cc007a23 */ /* 0x004fce0000010806 */
[C---:B------:R-:W-:Y:S01]  /*4b00*/  HMMA.16816.F32.BF16 R76, R8.reuse, R12, R44 ;  /* 0x0000000c084c723c */ /* 0x040fe2000004182c */
[----:B------:R-:W-:Y:S01]  /*4b10*/  LDSM.16.MT88.4 R12, [R216+0x3100] ;  /* 0x00310000d80c783b */ /* 0x000fe20000004200 */
[----:B------:R2:W5:Y:S06]  /*4b20*/  MUFU.EX2 R136, R0 ;  /* 0x0000000000887308 */ /* 0x00056c0000000800 */
[C---:B-1----:R-:W-:Y:S08]  /*4b30*/  HMMA.16816.F32.BF16 R48, R8.reuse, R24, R52 ;  /* 0x000000180830723c */ /* 0x042ff00000041834 */
[----:B------:R-:W-:Y:S01]  /*4b40*/  HMMA.16816.F32.BF16 R52, R8, R26, R60 ;  /* 0x0000001a0834723c */ /* 0x000fe2000004183c */
[----:B------:R-:W1:Y:S01]  /*4b50*/  LDSM.16.MT88.4 R24, [R213+0x7100] ;  /* 0x00710000d518783b */ /* 0x000e620000004200 */
[----:B--2---:R-:W-:-:S04]  /*4b60*/  FFMA.FTZ R0, R206, c[0x0][0x2d0], -R2 ;  /* 0x0000b400ce007a23 */ /* 0x004fc80000010802 */
[----:B------:R2:W-:Y:S02]  /*4b70*/  MUFU.EX2 R71, R0 ;  /* 0x0000000000477308 */ /* 0x0005e40000000800 */
[C---:B------:R-:W-:Y:S01]  /*4b80*/  HMMA.16816.F32.BF16 R100, R8.reuse, R30, R84 ;  /* 0x0000001e0864723c */ /* 0x040fe20000041854 */
[----:B------:R-:W-:Y:S07]  /*4b90*/  LDSM.16.MT88.4 R28, [R213+0x3100] ;  /* 0x00310000d51c783b */ /* 0x000fee0000004200 */
[----:B------:R-:W-:Y:S01]  /*4ba0*/  HMMA.16816.F32.BF16 R84, R8, R22, R56 ;  /* 0x000000160854723c */ /* 0x000fe20000041838 */
[----:B------:R-:W1:Y:S01]  /*4bb0*/  LDSM.16.MT88.4 R20, [R214+0x3100] ;  /* 0x00310000d614783b */ /* 0x000e620000004200 */
[----:B--2---:R-:W-:-:S06]  /*4bc0*/  FFMA.FTZ R0, R205, c[0x0][0x2d0], -R2 ;  /* 0x0000b400cd007a23 */ /* 0x004fcc0000010802 */
[C---:B------:R-:W-:Y:S01]  /*4bd0*/  HMMA.16816.F32.BF16 R56, R8.reuse, R16, R40 ;  /* 0x000000100838723c */ /* 0x040fe20000041828 */
[----:B------:R2:W1:Y:S07]  /*4be0*/  MUFU.EX2 R70, R0 ;  /* 0x0000000000467308 */ /* 0x00046e0000000800 */
[C---:B------:R-:W-:Y:S01]  /*4bf0*/  HMMA.16816.F32.BF16 R40, R8.reuse, R18, R36 ;  /* 0x000000120828723c */ /* 0x040fe20000041824 */
[----:B------:R-:W1:Y:S07]  /*4c00*/  LDSM.16.MT88.4 R16, [R217+0x3100] ;  /* 0x00310000d910783b */ /* 0x000e6e0000004200 */
[----:B----4-:R-:W-:Y:S01]  /*4c10*/  HMMA.16816.F32.BF16 R44, R8, R32, R112 ;  /* 0x00000020082c723c */ /* 0x010fe20000041870 */
[----:B--2---:R-:W-:-:S04]  /*4c20*/  FFMA.FTZ R0, R207, c[0x0][0x2d0], -R2 ;  /* 0x0000b400cf007a23 */ /* 0x004fc80000010802 */
[----:B------:R2:W-:Y:S03]  /*4c30*/  MUFU.EX2 R69, R0 ;  /* 0x0000000000457308 */ /* 0x0005e60000000800 */
[----:B------:R-:W-:Y:S01]  /*4c40*/  HMMA.16816.F32.BF16 R36, R8, R34, R80 ;  /* 0x000000220824723c */ /* 0x000fe20000041850 */
[----:B------:R-:W4:Y:S06]  /*4c50*/  LDSM.16.MT88.4 R32, [R214+0x7100] ;  /* 0x00710000d620783b */ /* 0x000f2c0000004200 */
[----:B---3--:R-:W-:-:S02]  /*4c60*/  F2FP.BF16.PACK_AB R8, R138, R139 ;  /* 0x0000008b8a08723e */ /* 0x008fc400000010ff */
[----:B-----5:R-:W-:Y:S02]  /*4c70*/  F2FP.BF16.PACK_AB R10, R136, R137 ;  /* 0x00000089880a723e */ /* 0x020fe400000010ff */
[----:B-1----:R-:W-:Y:S01]  /*4c80*/  F2FP.BF16.PACK_AB R9, R70, R71 ;  /* 0x000000474609723e */ /* 0x002fe200000010ff */
[----:B--2---:R-:W-:-:S04]  /*4c90*/  FFMA.FTZ R0, R235, c[0x0][0x2d0], -R2 ;  /* 0x0000b400eb007a23 */ /* 0x004fc80000010802 */
[----:B------:R1:W2:Y:S02]  /*4ca0*/  MUFU.EX2 R62, R0 ;  /* 0x00000000003e7308 */ /* 0x0002a40000000800 */
[----:B-1----:R-:W-:Y:S01]  /*4cb0*/  FFMA.FTZ R0, R245, c[0x0][0x2d0], -R6 ;  /* 0x0000b400f5007a23 */ /* 0x002fe20000010806 */
[----:B--2---:R-:W-:-:S05]  /*4cc0*/  F2FP.BF16.PACK_AB R11, R62, R69 ;  /* 0x000000453e0b723e */ /* 0x004fca00000010ff */
[----:B------:R1:W-:Y:S02]  /*4cd0*/  MUFU.EX2 R61, R0 ;  /* 0x00000000003d7308 */ /* 0x0003e40000000800 */
[C---:B------:R-:W-:Y:S08]  /*4ce0*/  HMMA.16816.F32.BF16 R64, R8.reuse, R26, R64 ;  /* 0x0000001a0840723c */ /* 0x040ff00000041840 */
[----:B------:R-:W-:Y:S01]  /*4cf0*/  HMMA.16816.F32.BF16 R128, R8, R24, R76 ;  /* 0x000000180880723c */ /* 0x000fe2000004184c */
[----:B------:R-:W-:Y:S01]  /*4d00*/  LDSM.16.MT88.4 R76, [R213+0x3900] ;  /* 0x00390000d54c783b */ /* 0x000fe20000004200 */
[----:B-1----:R-:W-:-:S04]  /*4d10*/  FFMA.FTZ R0, R246, c[0x0][0x2d0], -R6 ;  /* 0x0000b400f6007a23 */ /* 0x002fc80000010806 */
[----:B------:R1:W2:Y:S02]  /*4d20*/  MUFU.EX2 R60, R0 ;  /* 0x00000000003c7308 */ /* 0x0002a40000000800 */
[C---:B------:R-:W-:Y:S08]  /*4d30*/  HMMA.16816.F32.BF16 R80, R8.reuse, R20, R104 ;  /* 0x000000140850723c */ /* 0x040ff00000041868 */
[----:B------:R-:W-:Y:S01]  /*4d40*/  HMMA.16816.F32.BF16 R96, R8, R16, R96 ;  /* 0x000000100860723c */ /* 0x000fe20000041860 */
[----:B-1----:R-:W-:-:S07]  /*4d50*/  FFMA.FTZ R0, R244, c[0x0][0x2d0], -R6 ;  /* 0x0000b400f4007a23 */ /* 0x002fce0000010806 */
[C---:B------:R-:W-:Y:S01]  /*4d60*/  HMMA.16816.F32.BF16 R104, R8.reuse, R18, R92 ;  /* 0x000000120868723c */ /* 0x040fe2000004185c */
[----:B------:R-:W1:Y:S01]  /*4d70*/  LDSM.16.MT88.4 R16, [R217+0x7100] ;  /* 0x00710000d910783b */ /* 0x000e620000004200 */
[----:B--2---:R-:W-:Y:S01]  /*4d80*/  F2FP.BF16.PACK_AB R132, R60, R61 ;  /* 0x0000003d3c84723e */ /* 0x004fe200000010ff */
[----:B------:R2:W-:Y:S02]  /*4d90*/  MUFU.EX2 R26, R0 ;  /* 0x00000000001a7308 */ /* 0x0005e40000000800 */
[----:B------:R-:W-:Y:S03]  /*4da0*/  LDSM.16.MT88.4 R92, [R217+0x3900] ;  /* 0x00390000d95c783b */ /* 0x000fe60000004200 */
[C---:B------:R-:W-:Y:S08]  /*4db0*/  HMMA.16816.F32.BF16 R112, R8.reuse, R12, R88 ;  /* 0x0000000c0870723c */ /* 0x040ff00000041858 */
[----:B------:R-:W-:Y:S01]  /*4dc0*/  HMMA.16816.F32.BF16 R120, R8, R14, R84 ;  /* 0x0000000e0878723c */ /* 0x000fe20000041854 */
[----:B------:R-:W3:Y:S01]  /*4dd0*/  LDSM.16.MT88.4 R12, [R216+0x7100] ;  /* 0x00710000d80c783b */ /* 0x000ee20000004200 */
[----:B--2---:R-:W-:-:S03]  /*4de0*/  FFMA.FTZ R0, R247, c[0x0][0x2d0], -R6 ;  /* 0x0000b400f7007a23 */ /* 0x004fc60000010806 */
[----:B------:R-:W-:Y:S01]  /*4df0*/  LDSM.16.MT88.4 R84, [R214+0x3900] ;  /* 0x00390000d654783b */ /* 0x000fe20000004200 */
[----:B------:R2:W5:Y:S02]  /*4e00*/  MUFU.EX2 R25, R0 ;  /* 0x0000000000197308 */ /* 0x0005640000000800 */
[C---:B------:R-:W-:Y:S01]  /*4e10*/  HMMA.16816.F32.BF16 R20, R8.reuse, R22, R100 ;  /* 0x000000160814723c */ /* 0x040fe20000041864 */
[----:B------:R-:W3:Y:S07]  /*4e20*/  LDSM.16.MT88.4 R100, [R216+0x3900] ;  /* 0x00390000d864783b */ /* 0x000eee0000004200 */
[----:B------:R-:W-:Y:S01]  /*4e30*/  HMMA.16816.F32.BF16 R72, R8, R28, R108 ;  /* 0x0000001c0848723c */ /* 0x000fe2000004186c */
[----:B------:R-:W3:Y:S01]  /*4e40*/  LDSM.16.MT88.4 R108, [R213+0x7900] ;  /* 0x00790000d56c783b */ /* 0x000ee20000004200 */
[----:B--2---:R-:W-:-:S06]  /*4e50*/  FFMA.FTZ R0, R248, c[0x0][0x2d0], -R2 ;  /* 0x0000b400f8007a23 */ /* 0x004fcc0000010802 */
[C---:B------:R-:W-:Y:S01]  /*4e60*/  HMMA.16816.F32.BF16 R28, R8.reuse, R30, R116 ;  /* 0x0000001e081c723c */ /* 0x040fe20000041874 */
[----:B------:R-:W2:Y:S01]  /*4e70*/  LDSM.16.MT88.4 R116, [R214+0x7900] ;  /* 0x00790000d674783b */ /* 0x000ea20000004200 */
[----:B-----5:R-:W-:Y:S01]  /*4e80*/  F2FP.BF16.PACK_AB R134, R25, R26 ;  /* 0x0000001a1986723e */ /* 0x020fe200000010ff */
[----:B------:R5:W-:Y:S05]  /*4e90*/  MUFU.EX2 R24, R0 ;  /* 0x0000000000187308 */ /* 0x000bea0000000800 */
[C---:B----4-:R-:W-:Y:S08]  /*4ea0*/  HMMA.16816.F32.BF16 R56, R8.reuse, R32, R56 ;  /* 0x000000200838723c */ /* 0x050ff00000041838 */
[----:B------:R-:W-:Y:S01]  /*4eb0*/  HMMA.16816.F32.BF16 R40, R8, R34, R40 ;  /* 0x000000220828723c */ /* 0x000fe20000041828 */
[----:B-----5:R-:W-:-:S04]  /*4ec0*/  FFMA.FTZ R0, R250, c[0x0][0x2d0], -R2 ;  /* 0x0000b400fa007a23 */ /* 0x020fc80000010802 */
[----:B------:R4:W5:Y:S03]  /*4ed0*/  MUFU.EX2 R7, R0 ;  /* 0x0000000000077308 */ /* 0x0009660000000800 */
[C---:B-1----:R-:W-:Y:S08]  /*4ee0*/  HMMA.16816.F32.BF16 R48, R8.reuse, R16, R48 ;  /* 0x000000100830723c */ /* 0x042ff00000041830 */
[----:B------:R-:W-:Y:S01]  /*4ef0*/  HMMA.16816.F32.BF16 R52, R8, R18, R52 ;  /* 0x000000120834723c */ /* 0x000fe20000041834 */
[----:B----4-:R-:W-:-:S07]  /*4f00*/  FFMA.FTZ R0, R249, c[0x0][0x2d0], -R2 ;  /* 0x0000b400f9007a23 */ /* 0x010fce0000010802 */
[----:B---3--:R-:W-:Y:S01]  /*4f10*/  HMMA.16816.F32.BF16 R44, R8, R12, R44 ;  /* 0x0000000c082c723c */ /* 0x008fe2000004182c */
[----:B------:R-:W-:Y:S01]  /*4f20*/  FFMA.FTZ R2, R126, c[0x0][0x2d0], -R2 ;  /* 0x0000b4007e027a23 */ /* 0x000fe20000010802 */
[----:B-----5:R-:W-:Y:S01]  /*4f30*/  F2FP.BF16.PACK_AB R133, R7, R24 ;  /* 0x000000180785723e */ /* 0x020fe200000010ff */
[----:B------:R1:W-:Y:S01]  /*4f40*/  MUFU.EX2 R6, R0 ;  /* 0x0000000000067308 */ /* 0x0003e20000000800 */
[----:B------:R-:W-:-:S04]  /*4f50*/  IMAD.MOV.U32 R126, RZ, RZ, R5 ;  /* 0x000000ffff7e7224 */ /* 0x000fc800078e0005 */
[----:B------:R-:W-:Y:S01]  /*4f60*/  HMMA.16816.F32.BF16 R36, R8, R14, R36 ;  /* 0x0000000e0824723c */ /* 0x000fe20000041824 */
[----:B------:R-:W-:Y:S02]  /*4f70*/  LDSM.16.MT88.4 R8, [R216+0x7900] ;  /* 0x00790000d808783b */ /* 0x000fe40000004200 */
[----:B------:R3:W4:Y:S01]  /*4f80*/  MUFU.EX2 R5, R2 ;  /* 0x0000000200057308 */ /* 0x0007220000000800 */
[----:B-1----:R-:W-:-:S04]  /*4f90*/  FADD.FTZ R0, R175, R177 ;  /* 0x000000b1af007221 */ /* 0x002fc80000010000 */
[----:B------:R-:W-:Y:S02]  /*4fa0*/  FADD.FTZ R0, R173, R0 ;  /* 0x00000000ad007221 */ /* 0x000fe40000010000 */
[----:B---3--:R-:W-:Y:S01]  /*4fb0*/  FADD.FTZ R2, R174, R176 ;  /* 0x000000b0ae027221 */ /* 0x008fe20000010000 */
[----:B----4-:R-:W-:Y:S01]  /*4fc0*/  F2FP.BF16.PACK_AB R135, R5, R6 ;  /* 0x000000060587723e */ /* 0x010fe200000010ff */
[----:B------:R-:W-:Y:S02]  /*4fd0*/  FADD.FTZ R0, R172, R0 ;  /* 0x00000000ac007221 */ /* 0x000fe40000010000 */
[----:B------:R-:W-:Y:S02]  /*4fe0*/  FADD.FTZ R2, R171, R2 ;  /* 0x00000002ab027221 */ /* 0x000fe40000010000 */
[----:B------:R-:W-:Y:S02]  /*4ff0*/  FADD.FTZ R0, R157, R0 ;  /* 0x000000009d007221 */ /* 0x000fe40000010000 */
[----:B------:R-:W-:Y:S01]  /*5000*/  FADD.FTZ R2, R170, R2 ;  /* 0x00000002aa027221 */ /* 0x000fe20000010000 */
[----:B------:R-:W-:Y:S01]  /*5010*/  HMMA.16816.F32.BF16 R88, R132, R92, R96 ;  /* 0x0000005c8458723c */ /* 0x000fe20000041860 */
[----:B------:R-:W-:-:S02]  /*5020*/  FADD.FTZ R0, R124, R0 ;  /* 0x000000007c007221 */ /* 0x000fc40000010000 */
[----:B------:R-:W-:Y:S02]  /*5030*/  FADD.FTZ R2, R159, R2 ;  /* 0x000000029f027221 */ /* 0x000fe40000010000 */
[----:B------:R-:W-:Y:S02]  /*5040*/  FADD.FTZ R0, R125, R0 ;  /* 0x000000007d007221 */ /* 0x000fe40000010000 */
[----:B------:R-:W-:Y:S01]  /*5050*/  FADD.FTZ R2, R251, R2 ;  /* 0x00000002fb027221 */ /* 0x000fe20000010000 */
[----:B------:R-:W-:Y:S01]  /*5060*/  HMMA.16816.F32.BF16 R96, R132, R100, R112 ;  /* 0x000000648460723c */ /* 0x000fe20000041870 */
[----:B------:R-:W-:Y:S02]  /*5070*/  FADD.FTZ R0, R126, R0 ;  /* 0x000000007e007221 */ /* 0x000fe40000010000 */
[----:B------:R-:W-:Y:S02]  /*5080*/  FADD.FTZ R2, R252, R2 ;  /* 0x00000002fc027221 */ /* 0x000fe40000010000 */
[----:B------:R-:W-:-:S02]  /*5090*/  FADD.FTZ R0, R243, R0 ;  /* 0x00000000f3007221 */ /* 0x000fc40000010000 */
[----:B------:R-:W-:Y:S01]  /*50a0*/  FADD.FTZ R2, R127, R2 ;  /* 0x000000027f027221 */ /* 0x000fe20000010000 */
[C---:B------:R-:W-:Y:S01]  /*50b0*/  HMMA.16816.F32.BF16 R92, R132.reuse, R94, R104 ;  /* 0x0000005e845c723c */ /* 0x040fe20000041868 */
[----:B------:R-:W-:Y:S01]  /*50c0*/  FADD.FTZ R0, R241, R0 ;  /* 0x00000000f1007221 */ /* 0x000fe20000010000 */
[----:B------:R-:W1:Y:S01]  /*50d0*/  LDSM.16.MT88.4 R124, [R217+0x7900] ;  /* 0x00790000d97c783b */ /* 0x000e620000004200 */
        /* <DEDUP_REMOVED lines=13> */
[C---:B------:R-:W-:Y:S03]  /*51b0*/  HMMA.16816.F32.BF16 R80, R132.reuse, R84, R80 ;  /* 0x000000548450723c */ /* 0x040fe60000041850 */
        /* <DEDUP_REMOVED lines=8> */
[----:B--2---:R-:W-:Y:S01]  /*5240*/  HMMA.16816.F32.BF16 R112, R132, R116, R56 ;  /* 0x000000748470723c */ /* 0x004fe20000041838 */
[----:B------:R-:W-:Y:S02]  /*5250*/  FADD.FTZ R2, R162, R2 ;  /* 0x00000002a2027221 */ /* 0x000fe40000010000 */
[----:B------:R-:W-:Y:S02]  /*5260*/  FADD.FTZ R0, R158, R0 ;  /* 0x000000009e007221 */ /* 0x000fe40000010000 */
[----:B------:R-:W-:-:S02]  /*5270*/  FADD.FTZ R2, R163, R2 ;  /* 0x00000002a3027221 */ /* 0x000fc40000010000 */
[----:B------:R-:W-:Y:S01]  /*5280*/  FADD.FTZ R0, R156, R0 ;  /* 0x000000009c007221 */ /* 0x000fe20000010000 */
[C---:B-1----:R-:W-:Y:S01]  /*5290*/  HMMA.16816.F32.BF16 R120, R132.reuse, R124, R48 ;  /* 0x0000007c8478723c */ /* 0x042fe20000041830 */
        /* <DEDUP_REMOVED lines=29> */
[C---:B------:R-:W-:Y:S04]  /*5470*/  HMMA.16816.F32.BF16 R128, R132.reuse, R8, R44 ;  /* 0x000000088480723c */ /* 0x040fe8000004182c */
[----:B------:R1:W-:Y:S04]  /*5480*/  STL [R1+0x4], R0 ;  /* 0x0000040001007387 */ /* 0x0003e80000100800 */
[----:B------:R1:W-:Y:S01]  /*5490*/  STL [R1], R4 ;  /* 0x0000000401007387 */ /* 0x0003e20000100800 */
[----:B------:R-:W-:Y:S01]  /*54a0*/  HMMA.16816.F32.BF16 R132, R132, R10, R36 ;  /* 0x0000000a8484723c */ /* 0x000fe20000041824 */
[----:B------:R-:W-:Y:S07]  /*54b0*/  @!P1 BRA `(.L_x_2) ;  /* 0x000040d000009947 */ /* 0x000fee0003800000 */
[----:B------:R-:W2:Y:S04]  /*54c0*/  LDL.64 R174, [R1+0x30] ;  /* 0x0000300001ae7983 */ /* 0x000ea80000100a00 */
[----:B------:R-:W3:Y:S04]  /*54d0*/  LDL.64 R172, [R1+0x38] ;  /* 0x0000380001ac7983 */ /* 0x000ee80000100a00 */
[----:B------:R-:W4:Y:S04]  /*54e0*/  LDL R159, [R1+0x40] ;  /* 0x00004000019f7983 */ /* 0x000f280000100800 */
[----:B------:R-:W5:Y:S04]  /*54f0*/  LDL.64 R170, [R1+0x28] ;  /* 0x0000280001aa7983 */ /* 0x000f680000100a00 */
[----:B------:R-:W4:Y:S01]  /*5500*/  LDL R157, [R1+0x44] ;  /* 0x00004400019d7983 */ /* 0x000f220000100800 */
[----:B------:R-:W-:Y:S01]  /*5510*/  UIADD3 UR12, UP0, UR16, 0x80, URZ ;  /* 0x00000080100c7890 */ /* 0x000fe2000ff1e03f */
[----:B------:R-:W-:Y:S01]  /*5520*/  IMAD.MOV.U32 R70, RZ, RZ, R3 ;  /* 0x000000ffff467224 */ /* 0x000fe200078e0003 */
[----:B------:R-:W-:Y:S01]  /*5530*/  MOV R69, R68 ;  /* 0x0000004400457202 */ /* 0x000fe20000000f00 */
[----:B------:R-:W-:-:S02]  /*5540*/  UMOV UR13, 0x6 ;  /* 0x00000006000d7882 */ /* 0x000fc40000000000 */
[----:B------:R-:W-:Y:S02]  /*5550*/  ULDC.64 UR6, c[0x0][0x208] ;  /* 0x0000820000067ab9 */ /* 0x000fe40000000a00 */
[----:B------:R-:W-:Y:S02]  /*5560*/  ULEA.HI.SX32 UR18, UR18, 0xfffffffe, 0x19 ;  /* 0xfffffffe12127891 */ /* 0x000fe4000f8fca3f */
[----:B------:R-:W-:Y:S02]  /*5570*/  USHF.L.U64.HI UR15, UR6, UR13, UR7 ;  /* 0x0000000d060f7299 */ /* 0x000fe40008010207 */
[----:B------:R-:W-:Y:S02]  /*5580*/  USHF.L.U32 UR16, UR6, 0x6, URZ ;  /* 0x0000000606107899 */ /* 0x000fe4000800063f */
[----:B------:R-:W-:Y:S02]  /*5590*/  UIADD3.X UR11, URZ, UR11, URZ, UP0, !UPT ;  /* 0x0000000b3f0b7290 */ /* 0x000fe400087fe43f */
[----:B------:R-:W-:Y:S01]  /*55a0*/  ULDC.64 UR4, c[0x0][0x1e0] ;  /* 0x0000780000047ab9 */ /* 0x000fe20000000a00 */
[----:B--2---:R-:W-:-:S02]  /*55b0*/  IADD3 R2, P2, R174, 0x40, RZ ;  /* 0x00000040ae027810 */ /* 0x004fc40007f5e0ff */
[----:B-1-3--:R-:W-:-:S03]  /*55c0*/  IADD3 R0, P1, R172, 0x40, RZ ;  /* 0x00000040ac007810 */ /* 0x00afc60007f3e0ff */
[----:B------:R4:W-:Y:S04]  /*55d0*/  STL [R1+0x14], R2 ;  /* 0x0000140201007387 */ /* 0x0009e80000100800 */
[----:B------:R5:W-:Y:S01]  /*55e0*/  STL [R1+0xc], R0 ;  /* 0x00000c0001007387 */ /* 0x000be20000100800 */
[----:B----4-:R-:W-:Y:S01]  /*55f0*/  IADD3.X R2, RZ, R159, RZ, P2, !PT ;  /* 0x0000009fff027210 */ /* 0x010fe200017fe4ff */
[----:B-----5:R-:W-:-:S04]  /*5600*/  IMAD.X R0, RZ, RZ, R171, P1 ;  /* 0x000000ffff007224 */ /* 0x020fc800008e06ab */
[----:B------:R1:W-:Y:S04]  /*5610*/  STL [R1+0x10], R2 ;  /* 0x0000100201007387 */ /* 0x0003e80000100800 */
[----:B------:R1:W-:Y:S01]  /*5620*/  STL [R1+0x8], R0 ;  /* 0x0000080001007387 */ /* 0x0003e20000100800 */
[----:B------:R-:W-:-:S03]  /*5630*/  IMAD.SHL.U32 R235, R157, 0x2, RZ ;  /* 0x000000029deb7824 */ /* 0x000fc600078e00ff */
.L_x_3:
[----:B------:R-:W2:Y:S01]  /*5640*/  LDL.64 R156, [R1+0x30] ;  /* 0x00003000019c7983 */ /* 0x000ea20000100a00 */
[----:B------:R-:W-:Y:S04]  /*5650*/  DEPBAR.LE SB0, 0x0 ;  /* 0x000080000000791a */ /* 0x000fe80000000000 */
[----:B------:R-:W-:Y:S01]  /*5660*/  USHF.R.S32.HI UR8, URZ, 0x1f, UR18 ;  /* 0x0000001f3f087899 */ /* 0x000fe20008011412 */
[----:B------:R-:W3:Y:S01]  /*5670*/  LDL R3, [R1+0x40] ;  /* 0x0000400001037983 */ /* 0x000ee20000100800 */
[----:B------:R-:W-:Y:S02]  /*5680*/  UIMAD.WIDE.U32 UR24, UR18, UR6, URZ ;  /* 0x00000006121872a5 */ /* 0x000fe4000f8e003f */
[----:B------:R-:W-:Y:S01]  /*5690*/  UIMAD UR8, UR8, UR6, URZ ;  /* 0x00000006080872a4 */ /* 0x000fe2000f8e023f */
[----:B-1----:R-:W4:Y:S01]  /*56a0*/  LDL R2, [R1+0x14] ;  /* 0x0000140001027983 */ /* 0x002f220000100800 */
[----:B------:R-:W-:Y:S02]  /*56b0*/  USHF.L.U32 UR9, UR24, 0x7, URZ ;  /* 0x0000000718097899 */ /* 0x000fe4000800063f */
[----:B------:R-:W-:Y:S01]  /*56c0*/  UIMAD UR8, UR18, UR7, UR8 ;  /* 0x00000007120872a4 */ /* 0x000fe2000f8e0208 */
[----:B------:R-:W5:Y:S01]  /*56d0*/  LDL R68, [R1+0x10] ;  /* 0x0000100001447983 */ /* 0x000f620000100800 */
[----:B------:R-:W-:Y:S02]  /*56e0*/  UISETP.GT.AND UP1, UPT, UR18, URZ, UPT ;  /* 0x0000003f1200728c */ /* 0x000fe4000bf24270 */
[----:B------:R-:W-:Y:S01]  /*56f0*/  UIADD3 UR8, UR25, UR8, URZ ;  /* 0x0000000819087290 */ /* 0x000fe2000fffe03f */
[----:B------:R-:W-:Y:S01]  /*5700*/  BAR.SYNC.DEFER_BLOCKING 0x0 ;  /* 0x0000000000007b1d */ /* 0x000fe20000010000 */
[----:B------:R-:W-:Y:S02]  /*5710*/  UIADD3 UR18, UR18, -0x1, URZ ;  /* 0xffffffff12127890 */ /* 0x000fe4000fffe03f */
[----:B------:R-:W-:Y:S05]  /*5720*/  USHF.L.U64.HI UR8, UR24, 0x7, UR8 ;  /* 0x0000000718087899 */ /* 0x000fea0008010208 */
[----:B------:R-:W-:Y:S02]  /*5730*/  @UP1 USHF.L.U32 UR10, UR4, 0x6, URZ ;  /* 0x00000006040a1899 */ /* 0x000fe4000800063f */
[----:B------:R-:W-:Y:S02]  /*5740*/  @UP1 USHF.L.U64.HI UR17, UR4, UR13, UR5 ;  /* 0x0000000d04111299 */ /* 0x000fe40008010205 */
[----:B------:R-:W-:Y:S01]  /*5750*/  @UP1 UIMAD.WIDE.U32 UR24, UR18, UR4, URZ ;  /* 0x00000004121812a5 */ /* 0x000fe2000f8e003f */
[----:B------:R-:W1:Y:S08]  /*5760*/  LDSM.16.M88.4 R8, [R212+0x8100] ;  /* 0x00810000d408783b */ /* 0x000e700000000200 */
[----:B------:R-:W1:Y:S08]  /*5770*/  LDSM.16.M88.4 R16, [R212+0x8900] ;  /* 0x00890000d410783b */ /* 0x000e700000000200 */
[----:B------:R-:W1:Y:S08]  /*5780*/  LDSM.16.M88.4 R24, [R212+0x9100] ;  /* 0x00910000d418783b */ /* 0x000e700000000200 */
[----:B------:R-:W1:Y:S08]  /*5790*/  LDSM.16.M88.4 R32, [R212+0x9900] ;  /* 0x00990000d420783b */ /* 0x000e700000000200 */
[----:B------:R-:W1:Y:S02]  /*57a0*/  LDSM.16.M88.4 R40, [R212+0xa100] ;  /* 0x00a10000d428783b */ /* 0x000e640000000200 */
[C---:B-1----:R-:W-:Y:S06]  /*57b0*/  HMMA.16816.F32.BF16 R4, R140.reuse, R8, RZ ;  /* 0x000000088c04723c */ /* 0x042fec00000418ff */
[----:B------:R-:W1:Y:S02]  /*57c0*/  LDSM.16.M88.4 R48, [R212+0xa900] ;  /* 0x00a90000d430783b */ /* 0x000e640000000200 */
[C---:B------:R-:W-:Y:S06]  /*57d0*/  HMMA.16816.F32.BF16 R8, R140.reuse, R10, RZ ;  /* 0x0000000a8c08723c */ /* 0x040fec00000418ff */
[----:B------:R-:W1:Y:S02]  /*57e0*/  LDSM.16.M88.4 R56, [R212+0xb100] ;  /* 0x00b10000d438783b */ /* 0x000e640000000200 */
[C---:B------:R-:W-:Y:S06]  /*57f0*/  HMMA.16816.F32.BF16 R12, R140.reuse, R16, RZ ;  /* 0x000000108c0c723c */ /* 0x040fec00000418ff */
[----:B------:R-:W1:Y:S02]  /*5800*/  LDSM.16.M88.4 R64, [R212+0xb900] ;  /* 0x00b90000d440783b */ /* 0x000e640000000200 */
[C---:B------:R-:W-:Y:S06]  /*5810*/  HMMA.16816.F32.BF16 R16, R140.reuse, R18, RZ ;  /* 0x000000128c10723c */ /* 0x040fec00000418ff */
[----:B------:R-:W1:Y:S02]  /*5820*/  LDSM.16.M88.4 R136, [R219] ;  /* 0x00000000db88783b */ /* 0x000e640000000200 */
[C---:B------:R-:W-:Y:S06]  /*5830*/  HMMA.16816.F32.BF16 R20, R140.reuse, R24, RZ ;  /* 0x000000188c14723c */ /* 0x040fec00000418ff */
[----:B------:R-:W1:Y:S02]  /*5840*/  LDSM.16.M88.4 R148, [R234] ;  /* 0x00000000ea94783b */ /* 0x000e640000000200 */
[C---:B------:R-:W-:Y:S06]  /*5850*/  HMMA.16816.F32.BF16 R24, R140.reuse, R26, RZ ;  /* 0x0000001a8c18723c */ /* 0x040fec00000418ff */
[----:B------:R-:W1:Y:S02]  /*5860*/  LDSM.16.M88.4 R152, [R233] ;  /* 0x00000000e998783b */ /* 0x000e640000000200 */
[C---:B------:R-:W-:Y:S06]  /*5870*/  HMMA.16816.F32.BF16 R28, R140.reuse, R32, RZ ;  /* 0x000000208c1c723c */ /* 0x040fec00000418ff */
[----:B------:R-:W-:Y:S02]  /*5880*/  LDSM.16.M88.4 R160, [R228] ;  /* 0x00000000e4a0783b */ /* 0x000fe40000000200 */
[C---:B------:R-:W-:Y:S08]  /*5890*/  HMMA.16816.F32.BF16 R32, R140.reuse, R34, RZ ;  /* 0x000000228c20723c */ /* 0x040ff000000418ff */
[C---:B------:R-:W-:Y:S08]  /*58a0*/  HMMA.16816.F32.BF16 R36, R140.reuse, R40, RZ ;  /* 0x000000288c24723c */ /* 0x040ff000000418ff */
[C---:B------:R-:W-:Y:S08]  /*58b0*/  HMMA.16816.F32.BF16 R40, R140.reuse, R42, RZ ;  /* 0x0000002a8c28723c */ /* 0x040ff000000418ff */
[C---:B-1----:R-:W-:Y:S08]  /*58c0*/  HMMA.16816.F32.BF16 R44, R140.reuse, R48, RZ ;  /* 0x000000308c2c723c */ /* 0x042ff000000418ff */
[C---:B------:R-:W-:Y:S08]  /*58d0*/  HMMA.16816.F32.BF16 R48, R140.reuse, R50, RZ ;  /* 0x000000328c30723c */ /* 0x040ff000000418ff */
[C---:B------:R-:W-:Y:S08]  /*58e0*/  HMMA.16816.F32.BF16 R52, R140.reuse, R56, RZ ;  /* 0x000000388c34723c */ /* 0x040ff000000418ff */
[C---:B------:R-:W-:Y:S08]  /*58f0*/  HMMA.16816.F32.BF16 R56, R140.reuse, R58, RZ ;  /* 0x0000003a8c38723c */ /* 0x040ff000000418ff */
[C---:B------:R-:W-:Y:S08]  /*5900*/  HMMA.16816.F32.BF16 R60, R140.reuse, R64, RZ ;  /* 0x000000408c3c723c */ /* 0x040ff000000418ff */
[----:B------:R-:W-:Y:S08]  /*5910*/  HMMA.16816.F32.BF16 R64, R140, R66, RZ ;  /* 0x000000428c40723c */ /* 0x000ff000000418ff */
[C---:B------:R-:W-:Y:S08]  /*5920*/  HMMA.16816.F32.BF16 R4, R144.reuse, R136, R4 ;  /* 0x000000889004723c */ /* 0x040ff00000041804 */
[C---:B------:R-:W-:Y:S01]  /*5930*/  HMMA.16816.F32.BF16 R8, R144.reuse, R138, R8 ;  /* 0x0000008a9008723c */ /* 0x040fe20000041808 */
[----:B------:R-:W1:Y:S07]  /*5940*/  LDSM.16.M88.4 R136, [R232] ;  /* 0x00000000e888783b */ /* 0x000e6e0000000200 */
[C---:B------:R-:W-:Y:S08]  /*5950*/  HMMA.16816.F32.BF16 R12, R144.reuse, R148, R12 ;  /* 0x00000094900c723c */ /* 0x040ff0000004180c */
[C---:B------:R-:W-:Y:S01]  /*5960*/  HMMA.16816.F32.BF16 R16, R144.reuse, R150, R16 ;  /* 0x000000969010723c */ /* 0x040fe20000041810 */
[----:B------:R-:W1:Y:S07]  /*5970*/  LDSM.16.M88.4 R148, [R231] ;  /* 0x00000000e794783b */ /* 0x000e6e0000000200 */
[C---:B------:R-:W-:Y:S08]  /*5980*/  HMMA.16816.F32.BF16 R20, R144.reuse, R152, R20 ;  /* 0x000000989014723c */ /* 0x040ff00000041814 */
[C---:B------:R-:W-:Y:S01]  /*5990*/  HMMA.16816.F32.BF16 R24, R144.reuse, R154, R24 ;  /* 0x0000009a9018723c */ /* 0x040fe20000041818 */
[----:B------:R-:W2:Y:S07]  /*59a0*/  LDSM.16.M88.4 R152, [R230] ;  /* 0x00000000e698783b */ /* 0x000eae0000000200 */
[C---:B-1----:R-:W-:Y:S08]  /*59b0*/  HMMA.16816.F32.BF16 R28, R144.reuse, R136, R28 ;  /* 0x00000088901c723c */ /* 0x042ff0000004181c */
[C---:B------:R-:W-:Y:S08]  /*59c0*/  HMMA.16816.F32.BF16 R32, R144.reuse, R138, R32 ;  /* 0x0000008a9020723c */ /* 0x040ff00000041820 */
[C---:B------:R-:W-:Y:S08]  /*59d0*/  HMMA.16816.F32.BF16 R36, R144.reuse, R148, R36 ;  /* 0x000000949024723c */ /* 0x040ff00000041824 */
[C---:B------:R-:W-:Y:S08]  /*59e0*/  HMMA.16816.F32.BF16 R40, R144.reuse, R150, R40 ;  /* 0x000000969028723c */ /* 0x040ff00000041828 */
[C---:B--2---:R-:W-:Y:S08]  /*59f0*/  HMMA.16816.F32.BF16 R44, R144.reuse, R152, R44 ;  /* 0x00000098902c723c */ /* 0x044ff0000004182c */
[C---:B------:R-:W-:Y:S04]  /*5a00*/  HMMA.16816.F32.BF16 R48, R144.reuse, R154, R48 ;  /* 0x0000009a9030723c */ /* 0x040fe80000041830 */
[----:B------:R-:W-:Y:S02]  /*5a10*/  IADD3 R0, P5, R156, UR9, RZ ;  /* 0x000000099c007c10 */ /* 0x000fe4000ffbe0ff */
[----:B------:R-:W1:Y:S02]  /*5a20*/  LDSM.16.M88.4 R156, [R229] ;  /* 0x00000000e59c783b */ /* 0x000e640000000200 */
[----:B------:R-:W-:Y:S04]  /*5a30*/  LEA R168, P4, R0, c[0x0][0x1f8], 0x1 ;  /* 0x00007e0000a87a11 */ /* 0x000fe800078808ff */
[----:B---3--:R-:W-:Y:S02]  /*5a40*/  IADD3.X R3, R3, UR8, RZ, P5, !PT ;  /* 0x0000000803037c10 */ /* 0x008fe4000affe4ff */
[----:B----4-:R-:W-:Y:S01]  /*5a50*/  IADD3 R2, P2, R2, UR9, RZ ;  /* 0x0000000902027c10 */ /* 0x010fe2000ff5e0ff */
[----:B------:R-:W-:Y:S01]  /*5a60*/  @UP1 USHF.R.S32.HI UR9, URZ, 0x1f, UR18 ;  /* 0x0000001f3f091899 */ /* 0x000fe20008011412 */
[----:B------:R-:W-:Y:S02]  /*5a70*/  LEA.HI.X R169, R0, c[0x0][0x1fc], R3, 0x1, P4 ;  /* 0x00007f0000a97a11 */ /* 0x000fe400020f0c03 */
[----:B------:R-:W-:Y:S01]  /*5a80*/  LEA R170, P1, R2, c[0x0][0x1f8], 0x1 ;  /* 0x00007e0002aa7a11 */ /* 0x000fe200078208ff */
[----:B------:R-:W-:Y:S01]  /*5a90*/  @UP1 UIMAD UR9, UR9, UR4, URZ ;  /* 0x00000004090912a4 */ /* 0x000fe2000f8e023f */
[----:B-----5:R-:W-:Y:S01]  /*5aa0*/  IADD3.X R68, R68, UR8, RZ, P2, !PT ;  /* 0x0000000844447c10 */ /* 0x020fe200097fe4ff */
[----:B------:R-:W-:Y:S01]  /*5ab0*/  @!PT LDS RZ, [RZ] ;  /* 0x00000000fffff984 */ /* 0x000fe20000000800 */
[----:B------:R-:W-:Y:S01]  /*5ac0*/  @!PT LDS RZ, [RZ] ;  /* 0x00000000fffff984 */ /* 0x000fe20000000800 */
[----:B------:R-:W-:Y:S01]  /*5ad0*/  @!PT LDS RZ, [RZ] ;  /* 0x00000000fffff984 */ /* 0x000fe20000000800 */
[----:B------:R2:W-:Y:S01]  /*5ae0*/  LDGSTS.E.BYPASS.LTC128B.128 [R235+0x100], [R168.64], !P3 ;  /* 0x00100000a8eb7fae */ /* 0x0005e2000d901d56 */
[----:B------:R-:W-:Y:S02]  /*5af0*/  @UP1 USHF.L.U32 UR8, UR24, 0x7, URZ ;  /* 0x0000000718081899 */ /* 0x000fe4000800063f */
[----:B------:R-:W-:Y:S01]  /*5b00*/  LEA.HI.X R171, R2, c[0x0][0x1fc], R68, 0x1, P1 ;  /* 0x00007f0002ab7a11 */ /* 0x000fe200008f0c44 */
[----:B------:R-:W-:Y:S01]  /*5b10*/  @UP1 UIMAD UR9, UR18, UR5, UR9 ;  /* 0x00000005120912a4 */ /* 0x000fe2000f8e0209 */
[----:B------:R-:W-:Y:S03]  /*5b20*/  IADD3 R2, P1, R168, UR16, RZ ;  /* 0x00000010a8027c10 */ /* 0x000fe6000ff3e0ff */
[----:B------:R3:W-:Y:S01]  /*5b30*/  LDGSTS.E.BYPASS.LTC128B.128 [R235+0x4100], [R170.64], !P0 ;  /* 0x04100000aaeb7fae */ /* 0x0007e2000c101d56 */
[----:B------:R-:W-:Y:S01]  /*5b40*/  IADD3.X R3, R169, UR15, RZ, P1, !PT ;  /* 0x0000000fa9037c10 */ /* 0x000fe20008ffe4ff */
[----:B------:R-:W-:Y:S01]  /*5b50*/  @UP1 UIADD3 UR9, UR25, UR9, URZ ;  /* 0x0000000919091290 */ /* 0x000fe2000fffe03f */
[----:B------:R-:W-:Y:S03]  /*5b60*/  IADD3 R136, P1, R2, UR16, RZ ;  /* 0x0000001002887c10 */ /* 0x000fe6000ff3e0ff */
[----:B------:R-:W-:Y:S01]  /*5b70*/  @UP1 USHF.L.U64.HI UR9, UR24, 0x7, UR9 ;  /* 0x0000000718091899 */ /* 0x000fe20008010209 */
[----:B------:R-:W-:Y:S01]  /*5b80*/  IADD3.X R137, R3, UR15, RZ, P1, !PT ;  /* 0x0000000f03897c10 */ /* 0x000fe20008ffe4ff */
[----:B------:R4:W-:Y:S01]  /*5b90*/  LDGSTS.E.BYPASS.LTC128B.128 [R235+0x1100], [R2.64], !P3 ;  /* 0x0110000002eb7fae */ /* 0x0009e2000d901d56 */
[----:B------:R-:W-:Y:S04]  /*5ba0*/  IADD3 R138, P2, R136, UR16, RZ ;  /* 0x00000010888a7c10 */ /* 0x000fe8000ff5e0ff */
[----:B------:R-:W-:Y:S03]  /*5bb0*/  IADD3.X R139, R137, UR15, RZ, P2, !PT ;  /* 0x0000000f898b7c10 */ /* 0x000fe600097fe4ff */
[----:B------:R4:W-:Y:S01]  /*5bc0*/  LDGSTS.E.BYPASS.LTC128B.128 [R235+0x5100], [R2.64+0x80], !P0 ;  /* 0x0510008002eb7fae */ /* 0x0009e2000c101d56 */
[C---:B-1----:R-:W-:Y:S03]  /*5bd0*/  HMMA.16816.F32.BF16 R52, R144.reuse, R156, R52 ;  /* 0x0000009c9034723c */ /* 0x042fe60000041834 */
[----:B--2---:R-:W-:Y:S04]  /*5be0*/  IADD3 R168, P4, R2, UR12, RZ ;  /* 0x0000000c02a87c10 */ /* 0x004fe8000ff9e0ff */
[----:B------:R1:W-:Y:S01]  /*5bf0*/  LDGSTS.E.BYPASS.LTC128B.128 [R235+0x2100], [R136.64], !P3 ;  /* 0x0210000088eb7fae */ /* 0x0003e2000d901d56 */
[C---:B------:R-:W-:Y:S04]  /*5c00*/  HMMA.16816.F32.BF16 R56, R144.reuse, R158, R56 ;  /* 0x0000009e9038723c */ /* 0x040fe80000041838 */
[----:B------:R-:W-:Y:S04]  /*5c10*/  IADD3.X R169, R3, UR11, RZ, P4, !PT ;  /* 0x0000000b03a97c10 */ /* 0x000fe8000a7fe4ff */
[C---:B------:R-:W-:Y:S01]  /*5c20*/  HMMA.16816.F32.BF16 R60, R144.reuse, R160, R60 ;  /* 0x000000a0903c723c */ /* 0x040fe2000004183c */
[----:B------:R3:W-:Y:S07]  /*5c30*/  LDGSTS.E.BYPASS.LTC128B.128 [R235+0x6100], [R168.64], !P0 ;  /* 0x06100000a8eb7fae */ /* 0x0007ee000c101d56 */
[----:B------:R-:W-:Y:S01]  /*5c40*/  HMMA.16816.F32.BF16 R64, R144, R162, R64 ;  /* 0x000000a29040723c */ /* 0x000fe20000041840 */
[----:B------:R1:W-:Y:S03]  /*5c50*/  LDGSTS.E.BYPASS.LTC128B.128 [R235+0x3100], [R138.64], !P3 ;  /* 0x031000008aeb7fae */ /* 0x0003e6000d901d56 */
[----:B----4-:R-:W-:Y:S04]  /*5c60*/  IADD3 R2, P1, R136, UR12, RZ ;  /* 0x0000000c88027c10 */ /* 0x010fe8000ff3e0ff */
[----:B------:R-:W-:Y:S02]  /*5c70*/  IADD3.X R3, R137, UR11, RZ, P1, !PT ;  /* 0x0000000b89037c10 */ /* 0x000fe40008ffe4ff */
[----:B------:R-:W-:Y:S03]  /*5c80*/  PLOP3.LUT P1, PT, PT, PT, UP1, 0x80, 0x0 ;  /* 0x000000000000781c */ /* 0x000fe60003f2f018 */
[----:B------:R2:W-:Y:S08]  /*5c90*/  LDGSTS.E.BYPASS.LTC128B.128 [R235+0x7100], [R2.64], !P0 ;  /* 0x0710000002eb7fae */ /* 0x0005f0000c101d56 */
[----:B---3--:R-:W-:Y:S08]  /*5ca0*/  LDSM.16.M88.4 R168, [R218+0x8900] ;  /* 0x00890000daa8783b */ /* 0x008ff00000000200 */
[----:B-1----:R-:W1:Y:S08]  /*5cb0*/  LDSM.16.M88.4 R136, [R218+0x8100] ;  /* 0x00810000da88783b */ /* 0x002e700000000200 */
[----:B------:R-:W3:Y:S08]  /*5cc0*/  LDSM.16.M88.4 R172, [R218+0x9100] ;  /* 0x00910000daac783b */ /* 0x000ef00000000200 */
[----:B------:R-:W0:Y:S08]  /*5cd0*/  LDGDEPBAR ;  /* 0x00000000000079af */ /* 0x000e300000000000 */
[----:B------:R-:W4:Y:S08]  /*5ce0*/  LDSM.16.M88.4 R148, [R218+0x9900] ;  /* 0x00990000da94783b */ /* 0x000f300000000200 */
[----:B------:R-:W5:Y:S01]  /*5cf0*/  LDSM.16.M88.4 R176, [R218+0xa100] ;  /* 0x00a10000dab0783b */ /* 0x000f620000000200 */
[C---:B-1----:R-:W-:Y:S07]  /*5d00*/  HMMA.16816.F32.BF16 R4, R164.reuse, R136, R4 ;  /* 0x00000088a404723c */ /* 0x042fee0000041804 */
[----:B------:R-:W1:Y:S01]  /*5d10*/  LDSM.16.M88.4 R152, [R218+0xa900] ;  /* 0x00a90000da98783b */ /* 0x000e620000000200 */
[C---:B------:R-:W-:Y:S07]  /*5d20*/  HMMA.16816.F32.BF16 R8, R164.reuse, R138, R8 ;  /* 0x0000008aa408723c */ /* 0x040fee0000041808 */
[----:B------:R-:W1:Y:S01]  /*5d30*/  LDSM.16.M88.4 R180, [R218+0xb100] ;  /* 0x00b10000dab4783b */ /* 0x000e620000000200 */
[C---:B------:R-:W-:Y:S07]  /*5d40*/  HMMA.16816.F32.BF16 R12, R164.reuse, R168, R12 ;  /* 0x000000a8a40c723c */ /* 0x040fee000004180c */
[----:B------:R-:W1:Y:S01]  /*5d50*/  LDSM.16.M88.4 R156, [R218+0xb900] ;  /* 0x00b90000da9c783b */ /* 0x000e620000000200 */
[C---:B------:R-:W-:Y:S07]  /*5d60*/  HMMA.16816.F32.BF16 R16, R164.reuse, R170, R16 ;  /* 0x000000aaa410723c */ /* 0x040fee0000041810 */
[----:B------:R-:W1:Y:S01]  /*5d70*/  LDSM.16.M88.4 R136, [R215] ;  /* 0x00000000d788783b */ /* 0x000e620000000200 */
[C---:B---3--:R-:W-:Y:S07]  /*5d80*/  HMMA.16816.F32.BF16 R20, R164.reuse, R172, R20 ;  /* 0x000000aca414723c */ /* 0x048fee0000041814 */
[----:B------:R-:W-:Y:S01]  /*5d90*/  LDSM.16.M88.4 R160, [R215+0x1000] ;  /* 0x00100000d7a0783b */ /* 0x000fe20000000200 */
[C---:B------:R-:W-:Y:S07]  /*5da0*/  HMMA.16816.F32.BF16 R24, R164.reuse, R174, R24 ;  /* 0x000000aea418723c */ /* 0x040fee0000041818 */
[----:B------:R-:W-:Y:S01]  /*5db0*/  LDSM.16.M88.4 R168, [R215+0x1800] ;  /* 0x00180000d7a8783b */ /* 0x000fe20000000200 */
[C---:B----4-:R-:W-:Y:S07]  /*5dc0*/  HMMA.16816.F32.BF16 R28, R164.reuse, R148, R28 ;  /* 0x00000094a41c723c */ /* 0x050fee000004181c */
[----:B------:R-:W-:Y:S01]  /*5dd0*/  LDSM.16.M88.4 R172, [R215+0x2000] ;  /* 0x00200000d7ac783b */ /* 0x000fe20000000200 */
[C---:B------:R-:W-:Y:S07]  /*5de0*/  HMMA.16816.F32.BF16 R32, R164.reuse, R150, R32 ;  /* 0x00000096a420723c */ /* 0x040fee0000041820 */
[----:B------:R-:W3:Y:S01]  /*5df0*/  LDSM.16.M88.4 R148, [R215+0x800] ;  /* 0x00080000d794783b */ /* 0x000ee20000000200 */
[C---:B-----5:R-:W-:Y:S07]  /*5e00*/  HMMA.16816.F32.BF16 R36, R164.reuse, R176, R36 ;  /* 0x000000b0a424723c */ /* 0x060fee0000041824 */
[----:B------:R-:W-:Y:S01]  /*5e10*/  LDSM.16.M88.4 R192, [R212+0xc100] ;  /* 0x00c10000d4c0783b */ /* 0x000fe20000000200 */
[C---:B------:R-:W-:Y:S07]  /*5e20*/  HMMA.16816.F32.BF16 R40, R164.reuse, R178, R40 ;  /* 0x000000b2a428723c */ /* 0x040fee0000041828 */
[----:B------:R-:W-:Y:S01]  /*5e30*/  LDSM.16.M88.4 R176, [R215+0x3000] ;  /* 0x00300000d7b0783b */ /* 0x000fe20000000200 */
[C---:B-1----:R-:W-:Y:S07]  /*5e40*/  HMMA.16816.F32.BF16 R44, R164.reuse, R152, R44 ;  /* 0x00000098a42c723c */ /* 0x042fee000004182c */
[----:B------:R-:W-:Y:S01]  /*5e50*/  LDSM.16.M88.4 R204, [R218+0xf900] ;  /* 0x00f90000dacc783b */ /* 0x000fe20000000200 */
[C---:B------:R-:W-:Y:S07]  /*5e60*/  HMMA.16816.F32.BF16 R48, R164.reuse, R154, R48 ;  /* 0x0000009aa430723c */ /* 0x040fee0000041830 */
[----:B------:R-:W1:Y:S01]  /*5e70*/  LDSM.16.M88.4 R152, [R215+0x2800] ;  /* 0x00280000d798783b */ /* 0x000e620000000200 */
[C---:B------:R-:W-:Y:S08]  /*5e80*/  HMMA.16816.F32.BF16 R52, R164.reuse, R180, R52 ;  /* 0x000000b4a434723c */ /* 0x040ff00000041834 */
[C---:B------:R-:W-:Y:S01]  /*5e90*/  HMMA.16816.F32.BF16 R56, R164.reuse, R182, R56 ;  /* 0x000000b6a438723c */ /* 0x040fe20000041838 */
[----:B------:R-:W4:Y:S07]  /*5ea0*/  LDSM.16.M88.4 R180, [R215+0x3800] ;  /* 0x00380000d7b4783b */ /* 0x000f2e0000000200 */
[C---:B------:R-:W-:Y:S08]  /*5eb0*/  HMMA.16816.F32.BF16 R60, R164.reuse, R156, R60 ;  /* 0x0000009ca43c723c */ /* 0x040ff0000004183c */
[----:B------:R-:W-:Y:S01]  /*5ec0*/  HMMA.16816.F32.BF16 R64, R164, R158, R64 ;  /* 0x0000009ea440723c */ /* 0x000fe20000041840 */
[----:B------:R-:W5:Y:S07]  /*5ed0*/  LDSM.16.M88.4 R156, [R212+0xc900] ;  /* 0x00c90000d49c783b */ /* 0x000f6e0000000200 */
[C---:B------:R-:W-:Y:S08]  /*5ee0*/  HMMA.16816.F32.BF16 R4, R184.reuse, R136, R4 ;  /* 0x00000088b804723c */ /* 0x040ff00000041804 */
[C---:B------:R-:W-:Y:S01]  /*5ef0*/  HMMA.16816.F32.BF16 R8, R184.reuse, R138, R8 ;  /* 0x0000008ab808723c */ /* 0x040fe20000041808 */
[----:B------:R-:W1:Y:S07]  /*5f00*/  LDSM.16.M88.4 R136, [R212+0xd100] ;  /* 0x00d10000d488783b */ /* 0x000e6e0000000200 */
[C---:B---3--:R-:W-:Y:S08]  /*5f10*/  HMMA.16816.F32.BF16 R12, R184.reuse, R148, R12 ;  /* 0x00000094b80c723c */ /* 0x048ff0000004180c */
[C---:B------:R-:W-:Y:S01]  /*5f20*/  HMMA.16816.F32.BF16 R16, R184.reuse, R150, R16 ;  /* 0x00000096b810723c */ /* 0x040fe20000041810 */
[----:B------:R-:W3:Y:S07]  /*5f30*/  LDSM.16.M88.4 R148, [R212+0xd900] ;  /* 0x00d90000d494783b */ /* 0x000eee0000000200 */
[C---:B------:R-:W-:Y:S08]  /*5f40*/  HMMA.16816.F32.BF16 R20, R184.reuse, R160, R20 ;  /* 0x000000a0b814723c */ /* 0x040ff00000041814 */
[C---:B------:R-:W-:Y:S01]  /*5f50*/  HMMA.16816.F32.BF16 R24, R184.reuse, R162, R24 ;  /* 0x000000a2b818723c */ /* 0x040fe20000041818 */
[----:B------:R-:W2:Y:S07]  /*5f60*/  LDSM.16.M88.4 R160, [R212+0xe100] ;  /* 0x00e10000d4a0783b */ /* 0x000eae0000000200 */
[C---:B------:R-:W-:Y:S08]  /*5f70*/  HMMA.16816.F32.BF16 R28, R184.reuse, R168, R28 ;  /* 0x000000a8b81c723c */ /* 0x040ff0000004181c */
[C---:B------:R-:W-:Y:S01]  /*5f80*/  HMMA.16816.F32.BF16 R32, R184.reuse, R170, R32 ;  /* 0x000000aab820723c */ /* 0x040fe20000041820 */
[----:B------:R-:W-:Y:S07]  /*5f90*/  LDSM.16.M88.4 R168, [R212+0xf100] ;  /* 0x00f10000d4a8783b */ /* 0x000fee0000000200 */
[C---:B------:R-:W-:Y:S08]  /*5fa0*/  HMMA.16816.F32.BF16 R36, R184.reuse, R172, R36 ;  /* 0x000000acb824723c */ /* 0x040ff00000041824 */
[C---:B------:R-:W-:Y:S01]  /*5fb0*/  HMMA.16816.F32.BF16 R40, R184.reuse, R174, R40 ;  /* 0x000000aeb828723c */ /* 0x040fe20000041828 */
[----:B------:R-:W-:Y:S07]  /*5fc0*/  LDSM.16.M88.4 R172, [R212+0xf900] ;  /* 0x00f90000d4ac783b */ /* 0x000fee0000000200 */
[C---:B-1----:R-:W-:Y:S08]  /*5fd0*/  HMMA.16816.F32.BF16 R44, R184.reuse, R152, R44 ;  /* 0x00000098b82c723c */ /* 0x042ff0000004182c */
[C---:B------:R-:W-:Y:S01]  /*5fe0*/  HMMA.16816.F32.BF16 R48, R184.reuse, R154, R48 ;  /* 0x0000009ab830723c */ /* 0x040fe20000041830 */
[----:B------:R-:W1:Y:S07]  /*5ff0*/  LDSM.16.M88.4 R152, [R212+0xe900] ;  /* 0x00e90000d498783b */ /* 0x000e6e0000000200 */
[C---:B------:R-:W-:Y:S08]  /*6000*/  HMMA.16816.F32.BF16 R52, R184.reuse, R176, R52 ;  /* 0x000000b0b834723c */ /* 0x040ff00000041834 */
[C---:B------:R-:W-:Y:S01]  /*6010*/  HMMA.16816.F32.BF16 R56, R184.reuse, R178, R56 ;  /* 0x000000b2b838723c */ /* 0x040fe20000041838 */
[----:B------:R-:W1:Y:S07]  /*6020*/  LDSM.16.M88.4 R176, [R227] ;  /* 0x00000000e3b0783b */ /* 0x000e6e0000000200 */
[C---:B----4-:R-:W-:Y:S08]  /*6030*/  HMMA.16816.F32.BF16 R60, R184.reuse, R180, R60 ;  /* 0x000000b4b83c723c */ /* 0x050ff0000004183c */
[----:B------:R-:W-:Y:S01]  /*6040*/  HMMA.16816.F32.BF16 R64, R184, R182, R64 ;  /* 0x000000b6b840723c */ /* 0x000fe20000041840 */
[----:B------:R-:W4:Y:S07]  /*6050*/  LDSM.16.M88.4 R180, [R226] ;  /* 0x00000000e2b4783b */ /* 0x000f2e0000000200 */
[C---:B------:R-:W-:Y:S08]  /*6060*/  HMMA.16816.F32.BF16 R4, R188.reuse, R192, R4 ;  /* 0x000000c0bc04723c */ /* 0x040ff00000041804 */
[C---:B------:R-:W-:Y:S01]  /*6070*/  HMMA.16816.F32.BF16 R8, R188.reuse, R194, R8 ;  /* 0x000000c2bc08723c */ /* 0x040fe20000041808 */
[----:B------:R-:W1:Y:S07]  /*6080*/  LDSM.16.M88.4 R192, [R225] ;  /* 0x00000000e1c0783b */ /* 0x000e6e0000000200 */
[C---:B-----5:R-:W-:Y:S08]  /*6090*/  HMMA.16816.F32.BF16 R12, R188.reuse, R156, R12 ;  /* 0x0000009cbc0c723c */ /* 0x060ff0000004180c */
[C---:B------:R-:W-:Y:S01]  /*60a0*/  HMMA.16816.F32.BF16 R16, R188.reuse, R158, R16 ;  /* 0x0000009ebc10723c */ /* 0x040fe20000041810 */
[----:B------:R-:W5:Y:S07]  /*60b0*/  LDSM.16.M88.4 R156, [R224] ;  /* 0x00000000e09c783b */ /* 0x000f6e0000000200 */
[C---:B------:R-:W-:Y:S08]  /*60c0*/  HMMA.16816.F32.BF16 R20, R188.reuse, R136, R20 ;  /* 0x00000088bc14723c */ /* 0x040ff00000041814 */
[C---:B------:R-:W-:Y:S01]  /*60d0*/  HMMA.16816.F32.BF16 R24, R188.reuse, R138, R24 ;  /* 0x0000008abc18723c */ /* 0x040fe20000041818 */
[----:B------:R-:W4:Y:S07]  /*60e0*/  LDSM.16.M88.4 R136, [R223] ;  /* 0x00000000df88783b */ /* 0x000f2e0000000200 */
[C---:B---3--:R-:W-:Y:S08]  /*60f0*/  HMMA.16816.F32.BF16 R28, R188.reuse, R148, R28 ;  /* 0x00000094bc1c723c */ /* 0x048ff0000004181c */
[C---:B------:R-:W-:Y:S01]  /*6100*/  HMMA.16816.F32.BF16 R32, R188.reuse, R150, R32 ;  /* 0x00000096bc20723c */ /* 0x040fe20000041820 */
[----:B------:R-:W3:Y:S07]  /*6110*/  LDSM.16.M88.4 R148, [R222] ;  /* 0x00000000de94783b */ /* 0x000eee0000000200 */
[C---:B--2---:R-:W-:Y:S08]  /*6120*/  HMMA.16816.F32.BF16 R36, R188.reuse, R160, R36 ;  /* 0x000000a0bc24723c */ /* 0x044ff00000041824 */
[C---:B------:R-:W-:Y:S01]  /*6130*/  HMMA.16816.F32.BF16 R40, R188.reuse, R162, R40 ;  /* 0x000000a2bc28723c */ /* 0x040fe20000041828 */
[----:B------:R-:W-:Y:S07]  /*6140*/  LDSM.16.M88.4 R160, [R220] ;  /* 0x00000000dca0783b */ /* 0x000fee0000000200 */
[C---:B-1----:R-:W-:Y:S08]  /*6150*/  HMMA.16816.F32.BF16 R44, R188.reuse, R152, R44 ;  /* 0x00000098bc2c723c */ /* 0x042ff0000004182c */
[C---:B------:R-:W-:Y:S01]  /*6160*/  HMMA.16816.F32.BF16 R48, R188.reuse, R154, R48 ;  /* 0x0000009abc30723c */ /* 0x040fe20000041830 */
[----:B------:R-:W1:Y:S07]  /*6170*/  LDSM.16.M88.4 R152, [R221] ;  /* 0x00000000dd98783b */ /* 0x000e6e0000000200 */
[C---:B------:R-:W-:Y:S08]  /*6180*/  HMMA.16816.F32.BF16 R52, R188.reuse, R168, R52 ;  /* 0x000000a8bc34723c */ /* 0x040ff00000041834 */
[C---:B------:R-:W-:Y:S01]  /*6190*/  HMMA.16816.F32.BF16 R56, R188.reuse, R170, R56 ;  /* 0x000000aabc38723c */ /* 0x040fe20000041838 */
[----:B------:R-:W-:Y:S07]  /*61a0*/  LDSM.16.M88.4 R168, [R218+0xd100] ;  /* 0x00d10000daa8783b */ /* 0x000fee0000000200 */
[C---:B------:R-:W-:Y:S08]  /*61b0*/  HMMA.16816.F32.BF16 R60, R188.reuse, R172, R60 ;  /* 0x000000acbc3c723c */ /* 0x040ff0000004183c */
[----:B------:R-:W-:Y:S01]  /*61c0*/  HMMA.16816.F32.BF16 R64, R188, R174, R64 ;  /* 0x000000aebc40723c */ /* 0x000fe20000041840 */
[----:B------:R-:W-:Y:S07]  /*61d0*/  LDSM.16.M88.4 R172, [R218+0xd900] ;  /* 0x00d90000daac783b */ /* 0x000fee0000000200 */
[C---:B------:R-:W-:Y:S08]  /*61e0*/  HMMA.16816.F32.BF16 R4, R196.reuse, R176, R4 ;  /* 0x000000b0c404723c */ /* 0x040ff00000041804 */
[C---:B------:R-:W-:Y:S01]  /*61f0*/  HMMA.16816.F32.BF16 R8, R196.reuse, R178, R8 ;  /* 0x000000b2c408723c */ /* 0x040fe20000041808 */
[----:B------:R-:W-:Y:S07]  /*6200*/  LDSM.16.M88.4 R176, [R218+0xe100] ;  /* 0x00e10000dab0783b */ /* 0x000fee0000000200 */
[C---:B----4-:R-:W-:Y:S08]  /*6210*/  HMMA.16816.F32.BF16 R12, R196.reuse, R180, R12 ;  /* 0x000000b4c40c723c */ /* 0x050ff0000004180c */
[C---:B------:R-:W-:Y:S01]  /*6220*/  HMMA.16816.F32.BF16 R16, R196.reuse, R182, R16 ;  /* 0x000000b6c410723c */ /* 0x040fe20000041810 */
[----:B------:R-:W-:Y:S07]  /*6230*/  LDSM.16.M88.4 R180, [R218+0xe900] ;  /* 0x00e90000dab4783b */ /* 0x000fee0000000200 */
[C---:B------:R-:W-:Y:S08]  /*6240*/  HMMA.16816.F32.BF16 R20, R196.reuse, R192, R20 ;  /* 0x000000c0c414723c */ /* 0x040ff00000041814 */
[C---:B------:R-:W-:Y:S01]  /*6250*/  HMMA.16816.F32.BF16 R24, R196.reuse, R194, R24 ;  /* 0x000000c2c418723c */ /* 0x040fe20000041818 */
[----:B------:R-:W-:Y:S07]  /*6260*/  LDSM.16.M88.4 R192, [R218+0xf100] ;  /* 0x00f10000dac0783b */ /* 0x000fee0000000200 */
[C---:B-----5:R-:W-:Y:S08]  /*6270*/  HMMA.16816.F32.BF16 R28, R196.reuse, R156, R28 ;  /* 0x0000009cc41c723c */ /* 0x060ff0000004181c */
[C---:B------:R-:W-:Y:S01]  /*6280*/  HMMA.16816.F32.BF16 R32, R196.reuse, R158, R32 ;  /* 0x0000009ec420723c */ /* 0x040fe20000041820 */
[----:B------:R-:W2:Y:S07]  /*6290*/  LDSM.16.M88.4 R156, [R218+0xc100] ;  /* 0x00c10000da9c783b */ /* 0x000eae0000000200 */
[C---:B------:R-:W-:Y:S08]  /*62a0*/  HMMA.16816.F32.BF16 R36, R196.reuse, R136, R36 ;  /* 0x00000088c424723c */ /* 0x040ff00000041824 */
[C---:B------:R-:W-:Y:S01]  /*62b0*/  HMMA.16816.F32.BF16 R40, R196.reuse, R138, R40 ;  /* 0x0000008ac428723c */ /* 0x040fe20000041828 */
[----:B------:R-:W4:Y:S07]  /*62c0*/  LDSM.16.M88.4 R136, [R218+0xc900] ;  /* 0x00c90000da88783b */ /* 0x000f2e0000000200 */
[C---:B---3--:R-:W-:Y:S08]  /*62d0*/  HMMA.16816.F32.BF16 R44, R196.reuse, R148, R44 ;  /* 0x00000094c42c723c */ /* 0x048ff0000004182c */
[C---:B------:R-:W-:Y:S01]  /*62e0*/  HMMA.16816.F32.BF16 R48, R196.reuse, R150, R48 ;  /* 0x00000096c430723c */ /* 0x040fe20000041830 */
[----:B------:R-:W3:Y:S07]  /*62f0*/  LDSM.16.M88.4 R148, [R215+0x4000] ;  /* 0x00400000d794783b */ /* 0x000eee0000000200 */
[C---:B-1----:R-:W-:Y:S08]  /*6300*/  HMMA.16816.F32.BF16 R52, R196.reuse, R152, R52 ;  /* 0x00000098c434723c */ /* 0x042ff00000041834 */
[C---:B------:R-:W-:Y:S08]  /*6310*/  HMMA.16816.F32.BF16 R56, R196.reuse, R154, R56 ;  /* 0x0000009ac438723c */ /* 0x040ff00000041838 */
[C---:B------:R-:W-:Y:S08]  /*6320*/  HMMA.16816.F32.BF16 R60, R196.reuse, R160, R60 ;  /* 0x000000a0c43c723c */ /* 0x040ff0000004183c */
[----:B------:R-:W-:Y:S08]  /*6330*/  HMMA.16816.F32.BF16 R64, R196, R162, R64 ;  /* 0x000000a2c440723c */ /* 0x000ff00000041840 */
[C---:B--2---:R-:W-:Y:S08]  /*6340*/  HMMA.16816.F32.BF16 R4, R200.reuse, R156, R4 ;  /* 0x0000009cc804723c */ /* 0x044ff00000041804 */
[C---:B------:R-:W-:Y:S08]  /*6350*/  HMMA.16816.F32.BF16 R8, R200.reuse, R158, R8 ;  /* 0x0000009ec808723c */ /* 0x040ff00000041808 */
[C---:B----4-:R-:W-:Y:S08]  /*6360*/  HMMA.16816.F32.BF16 R12, R200.reuse, R136, R12 ;  /* 0x00000088c80c723c */ /* 0x050ff0000004180c */
[C---:B------:R-:W-:Y:S01]  /*6370*/  HMMA.16816.F32.BF16 R16, R200.reuse, R138, R16 ;  /* 0x0000008ac810723c */ /* 0x040fe20000041810 */
[----:B------:R-:W1:Y:S07]  /*6380*/  LDSM.16.M88.4 R136, [R215+0x4800] ;  /* 0x00480000d788783b */ /* 0x000e6e0000000200 */
[C---:B------:R-:W-:Y:S08]  /*6390*/  HMMA.16816.F32.BF16 R20, R200.reuse, R168, R20 ;  /* 0x000000a8c814723c */ /* 0x040ff00000041814 */
        /* <DEDUP_REMOVED lines=10> */
[----:B------:R-:W-:Y:S08]  /*6440*/  HMMA.16816.F32.BF16 R64, R200, R206, R64 ;  /* 0x000000cec840723c */ /* 0x000ff00000041840 */
[C---:B---3--:R-:W-:Y:S08]  /*6450*/  HMMA.16816.F32.BF16 R4, R208.reuse, R148, R4 ;  /* 0x00000094d004723c */ /* 0x048ff00000041804 */
[C---:B------:R-:W-:Y:S08]  /*6460*/  HMMA.16816.F32.BF16 R8, R208.reuse, R150, R8 ;  /* 0x00000096d008723c */ /* 0x040ff00000041808 */
[C---:B-1----:R-:W-:Y:S08]  /*6470*/  HMMA.16816.F32.BF16 R12, R208.reuse, R136, R12 ;  /* 0x00000088d00c723c */ /* 0x042ff0000004180c */
[----:B------:R-:W-:Y:S01]  /*6480*/  FMUL.FTZ R4, R4, c[0x0][0x320] ;  /* 0x0000c80004047a20 */ /* 0x000fe20000410000 */
[C---:B------:R-:W-:Y:S03]  /*6490*/  HMMA.16816.F32.BF16 R16, R208.reuse, R138, R16 ;  /* 0x0000008ad010723c */ /* 0x040fe60000041810 */
[----:B------:R-:W-:Y:S01]  /*64a0*/  MUFU.TANH R150, R4 ;  /* 0x0000000400967308 */ /* 0x000fe20000002400 */
[----:B------:R-:W-:Y:S02]  /*64b0*/  FMUL.FTZ R5, R5, c[0x0][0x320] ;  /* 0x0000c80005057a20 */ /* 0x000fe40000410000 */
[----:B------:R-:W-:Y:S02]  /*64c0*/  FMUL.FTZ R6, R6, c[0x0][0x320] ;  /* 0x0000c80006067a20 */ /* 0x000fe40000410000 */
[----:B------:R-:W-:Y:S04]  /*64d0*/  FMUL.FTZ R7, R7, c[0x0][0x320] ;  /* 0x0000c80007077a20 */ /* 0x000fe80000410000 */
[----:B------:R-:W-:Y:S01]  /*64e0*/  FMUL.FTZ R8, R8, c[0x0][0x320] ;  /* 0x0000c80008087a20 */ /* 0x000fe20000410000 */
[----:B------:R-:W-:Y:S01]  /*64f0*/  MUFU.TANH R149, R5 ;  /* 0x0000000500957308 */ /* 0x000fe20000002400 */
[----:B------:R-:W-:Y:S02]  /*6500*/  FMUL.FTZ R9, R9, c[0x0][0x320] ;  /* 0x0000c80009097a20 */ /* 0x000fe40000410000 */
[----:B------:R-:W-:Y:S02]  /*6510*/  FMUL.FTZ R10, R10, c[0x0][0x320] ;  /* 0x0000c8000a0a7a20 */ /* 0x000fe40000410000 */
[----:B------:R-:W-:Y:S02]  /*6520*/  FMUL.FTZ R11, R11, c[0x0][0x320] ;  /* 0x0000c8000b0b7a20 */ /* 0x000fe40000410000 */
[----:B------:R-:W-:Y:S02]  /*6530*/  FMUL.FTZ R15, R15, c[0x0][0x320] ;  /* 0x0000c8000f0f7a20 */ /* 0x000fe40000410000 */
[----:B------:R-:W-:Y:S01]  /*6540*/  FMUL.FTZ R13, R13, c[0x0][0x320] ;  /* 0x0000c8000d0d7a20 */ /* 0x000fe20000410000 */
[----:B------:R-:W1:Y:S01]  /*6550*/  MUFU.TANH R154, R6 ;  /* 0x00000006009a7308 */ /* 0x000e620000002400 */
[----:B------:R-:W-:Y:S02]  /*6560*/  FMUL.FTZ R14, R14, c[0x0][0x320] ;  /* 0x0000c8000e0e7a20 */ /* 0x000fe40000410000 */
[----:B------:R-:W-:Y:S02]  /*6570*/  FMUL.FTZ R16, R16, c[0x0][0x320] ;  /* 0x0000c80010107a20 */ /* 0x000fe40000410000 */
[----:B------:R-:W-:Y:S02]  /*6580*/  FMUL.FTZ R17, R17, c[0x0][0x320] ;  /* 0x0000c80011117a20 */ /* 0x000fe40000410000 */
[----:B------:R-:W-:Y:S02]  /*6590*/  FMUL.FTZ R18, R18, c[0x0][0x320] ;  /* 0x0000c80012127a20 */ /* 0x000fe40000410000 */
[----:B------:R-:W-:Y:S01]  /*65a0*/  FMUL.FTZ R19, R19, c[0x0][0x320] ;  /* 0x0000c80013137a20 */ /* 0x000fe20000410000 */
[----:B------:R2:W3:Y:S01]  /*65b0*/  MUFU.TANH R155, R7 ;  /* 0x00000007009b7308 */ /* 0x0004e20000002400 */
[----:B------:R-:W-:Y:S09]  /*65c0*/  FMUL.FTZ R12, R12, c[0x0][0x320] ;  /* 0x0000c8000c0c7a20 */ /* 0x000ff20000410000 */
[----:B------:R-:W-:Y:S01]  /*65d0*/  MUFU.TANH R151, R8 ;  /* 0x0000000800977308 */ /* 0x000fe20000002400 */
[----:B-1----:R-:W-:Y:S09]  /*65e0*/  FMNMX.FTZ R2, R154, R70, !PT ;  /* 0x000000469a027209 */ /* 0x002ff20007810000 */
[----:B------:R-:W-:Y:S01]  /*65f0*/  MUFU.TANH R148, R9 ;  /* 0x0000000900947308 */ /* 0x000fe20000002400 */
[----:B--2---:R-:W1:Y:S01]  /*6600*/  LDSM.16.M88.4 R4, [R215+0x5000] ;  /* 0x00500000d704783b */ /* 0x004e620000000200 */
[----:B---3--:R-:W-:Y:S08]  /*6610*/  FMNMX.FTZ R2, R155, R2, !PT ;  /* 0x000000029b027209 */ /* 0x008ff00007810000 */
[----:B------:R-:W2:Y:S10]  /*6620*/  MUFU.TANH R152, R10 ;  /* 0x0000000a00987308 */ /* 0x000eb40000002400 */
[----:B------:R3:W4:Y:S10]  /*6630*/  MUFU.TANH R153, R11 ;  /* 0x0000000b00997308 */ /* 0x0007340000002400 */
[----:B------:R-:W-:Y:S01]  /*6640*/  MUFU.TANH R138, R12 ;  /* 0x0000000c008a7308 */ /* 0x000fe20000002400 */
[----:B--2---:R-:W-:Y:S09]  /*6650*/  FMNMX.FTZ R2, R152, R2, !PT ;  /* 0x0000000298027209 */ /* 0x004ff20007810000 */
[----:B------:R-:W-:Y:S01]  /*6660*/  MUFU.TANH R139, R13 ;  /* 0x0000000d008b7308 */ /* 0x000fe20000002400 */
[----:B---3--:R-:W2:Y:S01]  /*6670*/  LDSM.16.M88.4 R8, [R215+0x5800] ;  /* 0x00580000d708783b */ /* 0x008ea20000000200 */
[C---:B-1----:R-:W-:Y:S03]  /*6680*/  HMMA.16816.F32.BF16 R20, R208.reuse, R4, R20 ;  /* 0x00000004d014723c */ /* 0x042fe60000041814 */
[----:B----4-:R-:W-:Y:S05]  /*6690*/  FMNMX.FTZ R2, R153, R2, !PT ;  /* 0x0000000299027209 */ /* 0x010fea0007810000 */
[----:B------:R-:W1:Y:S01]  /*66a0*/  MUFU.TANH R158, R14 ;  /* 0x0000000e009e7308 */ /* 0x000e620000002400 */
[C---:B------:R-:W-:Y:S01]  /*66b0*/  HMMA.16816.F32.BF16 R24, R208.reuse, R6, R24 ;  /* 0x00000006d018723c */ /* 0x040fe20000041818 */
[----:B------:R-:W3:Y:S08]  /*66c0*/  LDSM.16.M88.4 R4, [R215+0x6000] ;  /* 0x00600000d704783b */ /* 0x000ef00000000200 */
[----:B------:R-:W-:Y:S06]  /*66d0*/  MUFU.TANH R156, R16 ;  /* 0x00000010009c7308 */ /* 0x000fec0000002400 */
[----:B------:R-:W-:Y:S04]  /*66e0*/  FMUL.FTZ R20, R20, c[0x0][0x320] ;  /* 0x0000c80014147a20 */ /* 0x000fe80000410000 */
[----:B------:R-:W4:Y:S01]  /*66f0*/  MUFU.TANH R160, R15 ;  /* 0x0000000f00a07308 */ /* 0x000f220000002400 */
[----:B------:R-:W-:Y:S02]  /*6700*/  FMUL.FTZ R21, R21, c[0x0][0x320] ;  /* 0x0000c80015157a20 */ /* 0x000fe40000410000 */
[----:B------:R-:W-:Y:S01]  /*6710*/  FMUL.FTZ R22, R22, c[0x0][0x320] ;  /* 0x0000c80016167a20 */ /* 0x000fe20000410000 */
[----:B-1----:R-:W-:Y:S01]  /*6720*/  FMNMX.FTZ R2, R158, R2, !PT ;  /* 0x000000029e027209 */ /* 0x002fe20007810000 */
[----:B------:R-:W-:Y:S02]  /*6730*/  FMUL.FTZ R23, R23, c[0x0][0x320] ;  /* 0x0000c80017177a20 */ /* 0x000fe40000410000 */
[----:B------:R-:W-:Y:S02]  /*6740*/  FMUL.FTZ R24, R24, c[0x0][0x320] ;  /* 0x0000c80018187a20 */ /* 0x000fe40000410000 */
[----:B------:R-:W-:Y:S01]  /*6750*/  FMUL.FTZ R25, R25, c[0x0][0x320] ;  /* 0x0000c80019197a20 */ /* 0x000fe20000410000 */
[----:B------:R-:W-:Y:S01]  /*6760*/  MUFU.TANH R157, R17 ;  /* 0x00000011009d7308 */ /* 0x000fe20000002400 */
[----:B------:R-:W-:Y:S02]  /*6770*/  FMUL.FTZ R26, R26, c[0x0][0x320] ;  /* 0x0000c8001a1a7a20 */ /* 0x000fe40000410000 */
[----:B------:R-:W-:Y:S01]  /*6780*/  FMUL.FTZ R27, R27, c[0x0][0x320] ;  /* 0x0000c8001b1b7a20 */ /* 0x000fe20000410000 */
[C---:B--2---:R-:W-:Y:S06]  /*6790*/  HMMA.16816.F32.BF16 R28, R208.reuse, R8, R28 ;  /* 0x00000008d01c723c */ /* 0x044fec000004181c */
[----:B------:R-:W1:Y:S02]  /*67a0*/  MUFU.TANH R159, R18 ;  /* 0x00000012009f7308 */ /* 0x000e640000002400 */
[C---:B------:R-:W-:Y:S01]  /*67b0*/  HMMA.16816.F32.BF16 R32, R208.reuse, R10, R32 ;  /* 0x0000000ad020723c */ /* 0x040fe20000041820 */
[----:B------:R-:W2:Y:S03]  /*67c0*/  LDSM.16.M88.4 R8, [R215+0x6800] ;  /* 0x00680000d708783b */ /* 0x000ea60000000200 */
[----:B----4-:R-:W-:Y:S04]  /*67d0*/  FMNMX.FTZ R2, R160, R2, !PT ;  /* 0x00000002a0027209 */ /* 0x010fe80007810000 */
[----:B------:R-:W-:Y:S01]  /*67e0*/  MUFU.TANH R162, R20 ;  /* 0x0000001400a27308 */ /* 0x000fe20000002400 */
[C---:B---3--:R-:W-:Y:S07]  /*67f0*/  HMMA.16816.F32.BF16 R36, R208.reuse, R4, R36 ;  /* 0x00000004d024723c */ /* 0x048fee0000041824 */
[----:B------:R-:W-:Y:S01]  /*6800*/  FMUL.FTZ R28, R28, c[0x0][0x320] ;  /* 0x0000c8001c1c7a20 */ /* 0x000fe20000410000 */
[C---:B------:R-:W-:Y:S01]  /*6810*/  HMMA.16816.F32.BF16 R40, R208.reuse, R6, R40 ;  /* 0x00000006d028723c */ /* 0x040fe20000041828 */
[----:B------:R-:W3:Y:S01]  /*6820*/  MUFU.TANH R161, R19 ;  /* 0x0000001300a17308 */ /* 0x000ee20000002400 */
[----:B------:R-:W4:Y:S02]  /*6830*/  LDSM.16.M88.4 R4, [R215+0x7000] ;  /* 0x00700000d704783b */ /* 0x000f240000000200 */
[----:B------:R-:W-:Y:S01]  /*6840*/  FMUL.FTZ R29, R29, c[0x0][0x320] ;  /* 0x0000c8001d1d7a20 */ /* 0x000fe20000410000 */
[----:B-1----:R-:W-:Y:S01]  /*6850*/  FMNMX.FTZ R2, R159, R2, !PT ;  /* 0x000000029f027209 */ /* 0x002fe20007810000 */
[----:B------:R-:W-:Y:S02]  /*6860*/  FMUL.FTZ R30, R30, c[0x0][0x320] ;  /* 0x0000c8001e1e7a20 */ /* 0x000fe40000410000 */
[----:B------:R-:W-:Y:S03]  /*6870*/  FMUL.FTZ R31, R31, c[0x0][0x320] ;  /* 0x0000c8001f1f7a20 */ /* 0x000fe60000410000 */
[----:B------:R-:W-:Y:S01]  /*6880*/  MUFU.TANH R171, R21 ;  /* 0x0000001500ab7308 */ /* 0x000fe20000002400 */
[----:B------:R-:W-:Y:S02]  /*6890*/  FMUL.FTZ R33, R33, c[0x0][0x320] ;  /* 0x0000c80021217a20 */ /* 0x000fe40000410000 */
[----:B------:R-:W-:Y:S02]  /*68a0*/  FMUL.FTZ R34, R34, c[0x0][0x320] ;  /* 0x0000c80022227a20 */ /* 0x000fe40000410000 */
[----:B------:R-:W-:Y:S02]  /*68b0*/  FMUL.FTZ R36, R36, c[0x0][0x320] ;  /* 0x0000c80024247a20 */ /* 0x000fe40000410000 */
[----:B------:R-:W-:Y:S02]  /*68c0*/  FMUL.FTZ R37, R37, c[0x0][0x320] ;  /* 0x0000c80025257a20 */ /* 0x000fe40000410000 */
[----:B------:R-:W-:Y:S01]  /*68d0*/  FMUL.FTZ R38, R38, c[0x0][0x320] ;  /* 0x0000c80026267a20 */ /* 0x000fe20000410000 */
[----:B------:R-:W1:Y:S01]  /*68e0*/  MUFU.TANH R175, R22 ;  /* 0x0000001600af7308 */ /* 0x000e620000002400 */
[----:B------:R-:W-:Y:S01]  /*68f0*/  FMUL.FTZ R39, R39, c[0x0][0x320] ;  /* 0x0000c80027277a20 */ /* 0x000fe20000410000 */
[C---:B--2---:R-:W-:Y:S03]  /*6900*/  HMMA.16816.F32.BF16 R44, R208.reuse, R8, R44 ;  /* 0x00000008d02c723c */ /* 0x044fe6000004182c */
[----:B------:R-:W-:Y:S01]  /*6910*/  FMUL.FTZ R35, R35, c[0x0][0x320] ;  /* 0x0000c80023237a20 */ /* 0x000fe20000410000 */
[----:B---3--:R-:W-:Y:S01]  /*6920*/  FMNMX.FTZ R2, R161, R2, !PT ;  /* 0x00000002a1027209 */ /* 0x008fe20007810000 */
[----:B------:R-:W-:Y:S03]  /*6930*/  FMUL.FTZ R32, R32, c[0x0][0x320] ;  /* 0x0000c80020207a20 */ /* 0x000fe60000410000 */
[----:B------:R-:W-:Y:S01]  /*6940*/  MUFU.TANH R173, R24 ;  /* 0x0000001800ad7308 */ /* 0x000fe20000002400 */
[C---:B------:R-:W-:Y:S01]  /*6950*/  HMMA.16816.F32.BF16 R48, R208.reuse, R10, R48 ;  /* 0x0000000ad030723c */ /* 0x040fe20000041830 */
[----:B------:R-:W2:Y:S01]  /*6960*/  LDSM.16.M88.4 R8, [R215+0x7800] ;  /* 0x00780000d708783b */ /* 0x000ea20000000200 */
[----:B------:R-:W-:Y:S04]  /*6970*/  DEPBAR.LE SB0, 0x0 ;  /* 0x000080000000791a */ /* 0x000fe80000000000 */
[----:B------:R-:W-:Y:S02]  /*6980*/  FMUL.FTZ R41, R41, c[0x0][0x320] ;  /* 0x0000c80029297a20 */ /* 0x000fe40000410000 */
[----:B------:R-:W-:Y:S01]  /*6990*/  FMUL.FTZ R42, R42, c[0x0][0x320] ;  /* 0x0000c8002a2a7a20 */ /* 0x000fe20000410000 */
[----:B------:R-:W3:Y:S01]  /*69a0*/  MUFU.TANH R176, R23 ;  /* 0x0000001700b07308 */ /* 0x000ee20000002400 */
[C---:B----4-:R-:W-:Y:S01]  /*69b0*/  HMMA.16816.F32.BF16 R52, R208.reuse, R4, R52 ;  /* 0x00000004d034723c */ /* 0x050fe20000041834 */
[----:B------:R-:W4:Y:S04]  /*69c0*/  LDL R5, [R1+0xc] ;  /* 0x00000c0001057983 */ /* 0x000f280000100800 */
[----:B------:R-:W-:Y:S01]  /*69d0*/  FMUL.FTZ R43, R43, c[0x0][0x320] ;  /* 0x0000c8002b2b7a20 */ /* 0x000fe20000410000 */
[----:B-1----:R-:W-:Y:S01]  /*69e0*/  FMNMX.FTZ R2, R175, R2, !PT ;  /* 0x00000002af027209 */ /* 0x002fe20007810000 */
[----:B------:R-:W-:Y:S01]  /*69f0*/  FMUL.FTZ R44, R44, c[0x0][0x320] ;  /* 0x0000c8002c2c7a20 */ /* 0x000fe20000410000 */
[C---:B------:R-:W-:Y:S01]  /*6a00*/  HMMA.16816.F32.BF16 R56, R208.reuse, R6, R56 ;  /* 0x00000006d038723c */ /* 0x040fe20000041838 */
[----:B------:R-:W-:Y:S01]  /*6a10*/  MUFU.TANH R172, R25 ;  /* 0x0000001900ac7308 */ /* 0x000fe20000002400 */
[----:B------:R-:W5:Y:S02]  /*6a20*/  LDL.64 R6, [R1+0x38] ;  /* 0x0000380001067983 */ /* 0x000f640000100a00 */
[----:B------:R-:W-:Y:S02]  /*6a30*/  FMUL.FTZ R45, R45, c[0x0][0x320] ;  /* 0x0000c8002d2d7a20 */ /* 0x000fe40000410000 */
[----:B------:R-:W-:Y:S02]  /*6a40*/  FMUL.FTZ R46, R46, c[0x0][0x320] ;  /* 0x0000c8002e2e7a20 */ /* 0x000fe40000410000 */
[----:B------:R-:W-:Y:S03]  /*6a50*/  FMUL.FTZ R47, R47, c[0x0][0x320] ;  /* 0x0000c8002f2f7a20 */ /* 0x000fe60000410000 */
[----:B------:R-:W1:Y:S01]  /*6a60*/  MUFU.TANH R174, R26 ;  /* 0x0000001a00ae7308 */ /* 0x000e620000002400 */
[----:B------:R-:W-:Y:S01]  /*6a70*/  BAR.SYNC.DEFER_BLOCKING 0x0 ;  /* 0x0000000000007b1d */ /* 0x000fe20000010000 */
[----:B------:R-:W-:Y:S02]  /*6a80*/  FMUL.FTZ R49, R49, c[0x0][0x320] ;  /* 0x0000c80031317a20 */ /* 0x000fe40000410000 */
[----:B------:R-:W-:Y:S01]  /*6a90*/  FMUL.FTZ R50, R50, c[0x0][0x320] ;  /* 0x0000c80032327a20 */ /* 0x000fe20000410000 */
[----:B---3--:R-:W-:Y:S01]  /*6aa0*/  FMNMX.FTZ R2, R176, R2, !PT ;  /* 0x00000002b0027209 */ /* 0x008fe20007810000 */
[----:B------:R-:W-:Y:S02]  /*6ab0*/  FMUL.FTZ R53, R53, c[0x0][0x320] ;  /* 0x0000c80035357a20 */ /* 0x000fe40000410000 */
[----:B------:R-:W-:Y:S02]  /*6ac0*/  FMUL.FTZ R52, R52, c[0x0][0x320] ;  /* 0x0000c80034347a20 */ /* 0x000fe40000410000 */
[----:B------:R-:W3:Y:S01]  /*6ad0*/  MUFU.TANH R0, R53 ;  /* 0x0000003500007308 */ /* 0x000ee20000002400 */
[----:B------:R-:W-:Y:S01]  /*6ae0*/  FMUL.FTZ R54, R54, c[0x0][0x320] ;  /* 0x0000c80036367a20 */ /* 0x000fe20000410000 */
[C---:B--2---:R-:W-:Y:S01]  /*6af0*/  HMMA.16816.F32.BF16 R60, R208.reuse, R8, R60 ;  /* 0x00000008d03c723c */ /* 0x044fe2000004183c */
[----:B------:R-:W2:Y:S02]  /*6b00*/  LDL.64 R8, [R1+0x28] ;  /* 0x0000280001087983 */ /* 0x000ea40000100a00 */
[----:B------:R-:W-:Y:S02]  /*6b10*/  FMUL.FTZ R56, R56, c[0x0][0x320] ;  /* 0x0000c80038387a20 */ /* 0x000fe40000410000 */
[----:B------:R-:W-:Y:S02]  /*6b20*/  FMUL.FTZ R55, R55, c[0x0][0x320] ;  /* 0x0000c80037377a20 */ /* 0x000fe40000410000 */
[----:B------:R-:W-:Y:S01]  /*6b30*/  FMUL.FTZ R59, R59, c[0x0][0x320] ;  /* 0x0000c8003b3b7a20 */ /* 0x000fe20000410000 */
[----:B------:R3:W-:Y:S01]  /*6b40*/  MUFU.TANH R241, R56 ;  /* 0x0000003800f17308 */ /* 0x0007e20000002400 */
[----:B------:R-:W-:Y:S01]  /*6b50*/  HMMA.16816.F32.BF16 R64, R208, R10, R64 ;  /* 0x0000000ad040723c */ /* 0x000fe20000041840 */
[----:B------:R-:W2:Y:S02]  /*6b60*/  LDL R10, [R1+0x8] ;  /* 0x00000800010a7983 */ /* 0x000ea40000100800 */
[----:B------:R-:W-:Y:S01]  /*6b70*/  FMUL.FTZ R57, R57, c[0x0][0x320] ;  /* 0x0000c80039397a20 */ /* 0x000fe20000410000 */
[----:B-1----:R-:W-:Y:S01]  /*6b80*/  FMNMX.FTZ R2, R174, R2, !PT ;  /* 0x00000002ae027209 */ /* 0x002fe20007810000 */
[----:B------:R-:W-:Y:S02]  /*6b90*/  FMUL.FTZ R58, R58, c[0x0][0x320] ;  /* 0x0000c8003a3a7a20 */ /* 0x000fe40000410000 */
[----:B------:R-:W-:Y:S02]  /*6ba0*/  FMUL.FTZ R51, R51, c[0x0][0x320] ;  /* 0x0000c80033337a20 */ /* 0x000fe40000410000 */
[----:B------:R-:W-:Y:S03]  /*6bb0*/  MUFU.TANH R178, R28 ;  /* 0x0000001c00b27308 */ /* 0x000fe60000002400 */
[----:B------:R-:W-:Y:S02]  /*6bc0*/  FMUL.FTZ R40, R40, c[0x0][0x320] ;  /* 0x0000c80028287a20 */ /* 0x000fe40000410000 */
[----:B------:R-:W-:Y:S02]  /*6bd0*/  FMUL.FTZ R48, R48, c[0x0][0x320] ;  /* 0x0000c80030307a20 */ /* 0x000fe40000410000 */
[----:B------:R-:W-:Y:S02]  /*6be0*/  FMUL.FTZ R62, R62, c[0x0][0x320] ;  /* 0x0000c8003e3e7a20 */ /* 0x000fe40000410000 */
[----:B------:R-:W-:Y:S01]  /*6bf0*/  FMUL.FTZ R60, R60, c[0x0][0x320] ;  /* 0x0000c8003c3c7a20 */ /* 0x000fe20000410000 */
[----:B------:R-:W1:Y:S01]  /*6c00*/  MUFU.TANH R177, R27 ;  /* 0x0000001b00b17308 */ /* 0x000e620000002400 */
[----:B------:R-:W-:Y:S02]  /*6c10*/  FMUL.FTZ R61, R61, c[0x0][0x320] ;  /* 0x0000c8003d3d7a20 */ /* 0x000fe40000410000 */
[----:B------:R-:W-:Y:S01]  /*6c20*/  FMUL.FTZ R63, R63, c[0x0][0x320] ;  /* 0x0000c8003f3f7a20 */ /* 0x000fe20000410000 */
[----:B---3--:R-:W-:Y:S01]  /*6c30*/  MOV R56, R0 ;  /* 0x0000000000387202 */ /* 0x008fe20000000f00 */
[----:B------:R-:W-:Y:S01]  /*6c40*/  FMUL.FTZ R64, R64, c[0x0][0x320] ;  /* 0x0000c80040407a20 */ /* 0x000fe20000410000 */
[----:B------:R-:W-:Y:S01]  /*6c50*/  FMNMX.FTZ R0, R150, R69, !PT ;  /* 0x0000004596007209 */ /* 0x000fe20007810000 */
[----:B------:R-:W-:Y:S02]  /*6c60*/  FMUL.FTZ R65, R65, c[0x0][0x320] ;  /* 0x0000c80041417a20 */ /* 0x000fe40000410000 */
[----:B------:R-:W-:Y:S01]  /*6c70*/  FMUL.FTZ R66, R66, c[0x0][0x320] ;  /* 0x0000c80042427a20 */ /* 0x000fe20000410000 */
[----:B------:R-:W-:Y:S01]  /*6c80*/  MUFU.TANH R183, R29 ;  /* 0x0000001d00b77308 */ /* 0x000fe20000002400 */
[----:B------:R-:W-:Y:S04]  /*6c90*/  FMNMX.FTZ R0, R149, R0, !PT ;  /* 0x0000000095007209 */ /* 0x000fe80007810000 */
[----:B------:R-:W-:Y:S04]  /*6ca0*/  FMNMX.FTZ R0, R151, R0, !PT ;  /* 0x0000000097007209 */ /* 0x000fe80007810000 */
[----:B------:R-:W-:Y:S01]  /*6cb0*/  FMNMX.FTZ R0, R148, R0, !PT ;  /* 0x0000000094007209 */ /* 0x000fe20007810000 */
[----:B------:R-:W3:Y:S03]  /*6cc0*/  MUFU.TANH R204, R30 ;  /* 0x0000001e00cc7308 */ /* 0x000ee60000002400 */
[----:B------:R-:W-:Y:S02]  /*6cd0*/  FMNMX.FTZ R0, R138, R0, !PT ;  /* 0x000000008a007209 */ /* 0x000fe40007810000 */
[----:B-1----:R-:W-:Y:S02]  /*6ce0*/  FMNMX.FTZ R2, R177, R2, !PT ;  /* 0x00000002b1027209 */ /* 0x002fe40007810000 */
[----:B------:R-:W-:Y:S03]  /*6cf0*/  FMNMX.FTZ R0, R139, R0, !PT ;  /* 0x000000008b007209 */ /* 0x000fe60007810000 */
[----:B------:R-:W1:Y:S01]  /*6d00*/  MUFU.TANH R192, R32 ;  /* 0x0000002000c07308 */ /* 0x000e620000002400 */
[----:B------:R-:W-:Y:S04]  /*6d10*/  FMNMX.FTZ R0, R156, R0, !PT ;  /* 0x000000009c007209 */ /* 0x000fe80007810000 */
[----:B------:R-:W-:Y:S04]  /*6d20*/  FMNMX.FTZ R0, R157, R0, !PT ;  /* 0x000000009d007209 */ /* 0x000fe80007810000 */
[----:B------:R-:W-:Y:S01]  /*6d30*/  FMNMX.FTZ R0, R162, R0, !PT ;  /* 0x00000000a2007209 */ /* 0x000fe20007810000 */
[----:B------:R-:W1:Y:S03]  /*6d40*/  MUFU.TANH R236, R31 ;  /* 0x0000001f00ec7308 */ /* 0x000e660000002400 */
[----:B------:R-:W-:Y:S02]  /*6d50*/  FMNMX.FTZ R0, R171, R0, !PT ;  /* 0x00000000ab007209 */ /* 0x000fe40007810000 */
[----:B---3--:R-:W-:Y:S02]  /*6d60*/  FMNMX.FTZ R2, R204, R2, !PT ;  /* 0x00000002cc027209 */ /* 0x008fe40007810000 */
[----:B------:R-:W-:Y:S03]  /*6d70*/  FMNMX.FTZ R0, R173, R0, !PT ;  /* 0x00000000ad007209 */ /* 0x000fe60007810000 */
[----:B------:R-:W3:Y:S01]  /*6d80*/  MUFU.TANH R193, R33 ;  /* 0x0000002100c17308 */ /* 0x000ee20000002400 */
[----:B------:R-:W-:Y:S04]  /*6d90*/  FMNMX.FTZ R0, R172, R0, !PT ;  /* 0x00000000ac007209 */ /* 0x000fe80007810000 */
[----:B------:R-:W-:Y:S04]  /*6da0*/  FMNMX.FTZ R0, R178, R0, !PT ;  /* 0x00000000b2007209 */ /* 0x000fe80007810000 */
[----:B------:R-:W-:Y:S01]  /*6db0*/  FMNMX.FTZ R0, R183, R0, !PT ;  /* 0x00000000b7007209 */ /* 0x000fe20007810000 */
[----:B------:R-:W3:Y:S03]  /*6dc0*/  MUFU.TANH R242, R36 ;  /* 0x0000002400f27308 */ /* 0x000ee60000002400 */
[----:B-1----:R-:W-:Y:S02]  /*6dd0*/  FMNMX.FTZ R0, R192, R0, !PT ;  /* 0x00000000c0007209 */ /* 0x002fe40007810000 */
[----:B------:R-:W-:Y:S05]  /*6de0*/  FMNMX.FTZ R2, R236, R2, !PT ;  /* 0x00000002ec027209 */ /* 0x000fea0007810000 */
[----:B------:R-:W1:Y:S01]  /*6df0*/  MUFU.TANH R206, R34 ;  /* 0x0000002200ce7308 */ /* 0x000e620000002400 */
[----:B---3--:R-:W-:Y:S09]  /*6e00*/  FMNMX.FTZ R0, R193, R0, !PT ;  /* 0x00000000c1007209 */ /* 0x008ff20007810000 */
[----:B------:R-:W3:Y:S01]  /*6e10*/  MUFU.TANH R244, R37 ;  /* 0x0000002500f47308 */ /* 0x000ee20000002400 */
[----:B------:R-:W-:Y:S09]  /*6e20*/  FMNMX.FTZ R0, R242, R0, !PT ;  /* 0x00000000f2007209 */ /* 0x000ff20007810000 */
[----:B------:R-:W3:Y:S01]  /*6e30*/  MUFU.TANH R237, R35 ;  /* 0x0000002300ed7308 */ /* 0x000ee20000002400 */
[----:B-1----:R-:W-:Y:S09]  /*6e40*/  FMNMX.FTZ R2, R206, R2, !PT ;  /* 0x00000002ce027209 */ /* 0x002ff20007810000 */
[----:B------:R-:W1:Y:S01]  /*6e50*/  MUFU.TANH R247, R38 ;  /* 0x0000002600f77308 */ /* 0x000e620000002400 */
[----:B---3--:R-:W-:Y:S09]  /*6e60*/  FMNMX.FTZ R0, R244, R0, !PT ;  /* 0x00000000f4007209 */ /* 0x008ff20007810000 */
[----:B------:R-:W3:Y:S01]  /*6e70*/  MUFU.TANH R243, R40 ;  /* 0x0000002800f37308 */ /* 0x000ee20000002400 */
[----:B------:R-:W-:Y:S09]  /*6e80*/  FMNMX.FTZ R2, R237, R2, !PT ;  /* 0x00000002ed027209 */ /* 0x000ff20007810000 */
[----:B------:R3:W3:Y:S01]  /*6e90*/  MUFU.TANH R3, R57 ;  /* 0x0000003900037308 */ /* 0x0006e20000002400 */
[----:B-1----:R-:W-:Y:S09]  /*6ea0*/  FMNMX.FTZ R2, R247, R2, !PT ;  /* 0x00000002f7027209 */ /* 0x002ff20007810000 */
[----:B------:R-:W-:Y:S01]  /*6eb0*/  MUFU.TANH R12, R64 ;  /* 0x00000040000c7308 */ /* 0x000fe20000002400 */
[----:B---3--:R-:W-:Y:S09]  /*6ec0*/  FMNMX.FTZ R0, R243, R0, !PT ;  /* 0x00000000f3007209 */ /* 0x008ff20007810000 */
[----:B------:R1:W3:Y:S01]  /*6ed0*/  MUFU.TANH R4, R58 ;  /* 0x0000003a00047308 */ /* 0x0002e20000002400 */
[----:B------:R-:W-:Y:S09]  /*6ee0*/  MOV R57, R241 ;  /* 0x000000f100397202 */ /* 0x000ff20000000f00 */
[----:B------:R-:W3:Y:S10]  /*6ef0*/  MUFU.TANH R248, R39 ;  /* 0x0000002700f87308 */ /* 0x000ef40000002400 */
[----:B------:R-:W3:Y:S01]  /*6f00*/  MUFU.TANH R245, R41 ;  /* 0x0000002900f57308 */ /* 0x000ee20000002400 */
[----:B-1----:R-:W-:Y:S02]  /*6f10*/  MOV R58, R3 ;  /* 0x00000003003a7202 */ /* 0x002fe40000000f00 */
[----:B---3--:R-:W-:Y:S07]  /*6f20*/  MOV R64, R4 ;  /* 0x0000000400407202 */ /* 0x008fee0000000f00 */
[----:B------:R-:W1:Y:S01]  /*6f30*/  MUFU.TANH R250, R44 ;  /* 0x0000002c00fa7308 */ /* 0x000e620000002400 */
[----:B------:R-:W-:Y:S09]  /*6f40*/  FMNMX.FTZ R2, R248, R2, !PT ;  /* 0x00000002f8027209 */ /* 0x000ff20007810000 */
        /* <DEDUP_REMOVED lines=8> */
[----:B------:R-:W4:Y:S01]  /*6fd0*/  MUFU.TANH R179, R48 ;  /* 0x0000003000b37308 */ /* 0x000f220000002400 */
[----:B-1----:R-:W-:Y:S09]  /*6fe0*/  FMNMX.FTZ R2, R249, R2, !PT ;  /* 0x00000002f9027209 */ /* 0x002ff20007810000 */
[----:B------:R-:W1:Y:S01]  /*6ff0*/  MUFU.TANH R163, R47 ;  /* 0x0000002f00a37308 */ /* 0x000e620000002400 */
[----:B---3--:R-:W-:Y:S09]  /*7000*/  FMNMX.FTZ R2, R169, R2, !PT ;  /* 0x00000002a9027209 */ /* 0x008ff20007810000 */
[----:B------:R-:W3:Y:S01]  /*7010*/  MUFU.TANH R252, R49 ;  /* 0x0000003100fc7308 */ /* 0x000ee20000002400 */
[----:B----4-:R-:W-:Y:S02]  /*7020*/  @P1 IADD3 R5, P4, R5, UR8, RZ ;  /* 0x0000000805051c10 */ /* 0x010fe4000ff9e0ff */
[----:B------:R-:W-:Y:S07]  /*7030*/  FMNMX.FTZ R0, R179, R0, !PT ;  /* 0x00000000b3007209 */ /* 0x000fee0007810000 */
[----:B------:R-:W4:Y:S01]  /*7040*/  MUFU.TANH R239, R52 ;  /* 0x0000003400ef7308 */ /* 0x000f220000002400 */
[----:B-1----:R-:W-:Y:S09]  /*7050*/  FMNMX.FTZ R2, R163, R2, !PT ;  /* 0x00000002a3027209 */ /* 0x002ff20007810000 */
[----:B------:R-:W-:Y:S01]  /*7060*/  MUFU.TANH R13, R59 ;  /* 0x0000003b000d7308 */ /* 0x000fe20000002400 */
[----:B---3--:R-:W-:Y:S09]  /*7070*/  FMNMX.FTZ R0, R252, R0, !PT ;  /* 0x00000000fc007209 */ /* 0x008ff20007810000 */
[----:B------:R-:W1:Y:S01]  /*7080*/  MUFU.TANH R181, R50 ;  /* 0x0000003200b57308 */ /* 0x000e620000002400 */
[----:B----4-:R-:W-:Y:S09]  /*7090*/  FMNMX.FTZ R0, R239, R0, !PT ;  /* 0x00000000ef007209 */ /* 0x010ff20007810000 */
[----:B------:R-:W3:Y:S10]  /*70a0*/  MUFU.TANH R71, R51 ;  /* 0x0000003300477308 */ /* 0x000ef40000002400 */
[----:B------:R-:W4:Y:S01]  /*70b0*/  MUFU.TANH R3, R62 ;  /* 0x0000003e00037308 */ /* 0x000f220000002400 */
[----:B-1----:R-:W-:Y:S09]  /*70c0*/  FMNMX.FTZ R2, R181, R2, !PT ;  /* 0x00000002b5027209 */ /* 0x002ff20007810000 */
[----:B------:R4:W1:Y:S01]  /*70d0*/  MUFU.TANH R4, R65 ;  /* 0x0000004100047308 */ /* 0x0008620000002400 */
[----:B---3--:R-:W-:Y:S09]  /*70e0*/  MOV R59, R71 ;  /* 0x00000047003b7202 */ /* 0x008ff20000000f00 */
[----:B------:R-:W-:Y:S10]  /*70f0*/  MUFU.TANH R180, R60 ;  /* 0x0000003c00b47308 */ /* 0x000ff40000002400 */
[----:B------:R-:W-:Y:S01]  /*7100*/  MUFU.TANH R182, R61 ;  /* 0x0000003d00b67308 */ /* 0x000fe20000002400 */
[----:B----4-:R-:W-:Y:S02]  /*7110*/  MOV R65, R3 ;  /* 0x0000000300417202 */ /* 0x010fe40000000f00 */
[----:B------:R-:W-:Y:S02]  /*7120*/  FMNMX.FTZ R3, R59, R2, !PT ;  /* 0x000000023b037209 */ /* 0x000fe40007810000 */
[----:B------:R-:W-:Y:S01]  /*7130*/  FMNMX.FTZ R2, R56, R0, !PT ;  /* 0x0000000038027209 */ /* 0x000fe20007810000 */
[----:B------:R-:W-:Y:S04]  /*7140*/  FMUL.FTZ R0, R67, c[0x0][0x320] ;  /* 0x0000c80043007a20 */ /* 0x000fe80000410000 */
[----:B------:R-:W3:Y:S01]  /*7150*/  MUFU.TANH R238, R54 ;  /* 0x0000003600ee7308 */ /* 0x000ee20000002400 */
[----:B-1----:R-:W-:Y:S02]  /*7160*/  MOV R67, R4 ;  /* 0x0000000400437202 */ /* 0x002fe40000000f00 */
[----:B------:R-:W-:Y:S07]  /*7170*/  FMNMX.FTZ R2, R57, R2, !PT ;  /* 0x0000000239027209 */ /* 0x000fee0007810000 */
[----:B------:R1:W-:Y:S10]  /*7180*/  MUFU.TANH R136, R0 ;  /* 0x0000000000887308 */ /* 0x0003f40000002400 */
[----:B------:R-:W4:Y:S01]  /*7190*/  MUFU.TANH R240, R55 ;  /* 0x0000003700f07308 */ /* 0x000f220000002400 */
[----:B---3--:R-:W-:Y:S09]  /*71a0*/  FMNMX.FTZ R3, R238, R3, !PT ;  /* 0x00000003ee037209 */ /* 0x008ff20007810000 */
[----:B------:R4:W-:Y:S01]  /*71b0*/  MUFU.TANH R71, R66 ;  /* 0x0000004200477308 */ /* 0x0009e20000002400 */
[----:B-1----:R-:W-:Y:S04]  /*71c0*/  FMNMX.FTZ R0, R58, R2, !PT ;  /* 0x000000023a007209 */ /* 0x002fe80007810000 */
[----:B------:R-:W-:Y:S05]  /*71d0*/  FMNMX.FTZ R0, R180, R0, !PT ;  /* 0x00000000b4007209 */ /* 0x000fea0007810000 */
[----:B------:R-:W1:Y:S01]  /*71e0*/  MUFU.TANH R14, R63 ;  /* 0x0000003f000e7308 */ /* 0x000e620000002400 */
[----:B------:R-:W-:Y:S04]  /*71f0*/  FMNMX.FTZ R0, R182, R0, !PT ;  /* 0x00000000b6007209 */ /* 0x000fe80007810000 */
[----:B------:R-:W-:Y:S04]  /*7200*/  FMNMX.FTZ R68, R12, R0, !PT ;  /* 0x000000000c447209 */ /* 0x000fe80007810000 */
[----:B------:R-:W-:Y:S02]  /*7210*/  FMNMX.FTZ R68, R67, R68, !PT ;  /* 0x0000004443447209 */ /* 0x000fe40007810000 */
[----:B----4-:R-:W-:Y:S04]  /*7220*/  MOV R66, R240 ;  /* 0x000000f000427202 */ /* 0x010fe80000000f00 */
[----:B------:R-:W-:Y:S04]  /*7230*/  FMNMX.FTZ R3, R66, R3, !PT ;  /* 0x0000000342037209 */ /* 0x000fe80007810000 */
[----:B------:R-:W-:Y:S02]  /*7240*/  FMNMX.FTZ R2, R64, R3, !PT ;  /* 0x0000000340027209 */ /* 0x000fe40007810000 */
[----:B------:R-:W3:Y:S02]  /*7250*/  SHFL.BFLY PT, R3, R68, 0x2, 0x1f ;  /* 0x0c401f0044037f89 */ /* 0x000ee400000e0000 */
[----:B------:R-:W-:Y:S04]  /*7260*/  FMNMX.FTZ R2, R13, R2, !PT ;  /* 0x000000020d027209 */ /* 0x000fe80007810000 */
[----:B------:R-:W-:Y:S04]  /*7270*/  FMNMX.FTZ R2, R65, R2, !PT ;  /* 0x0000000241027209 */ /* 0x000fe80007810000 */
[----:B-1----:R-:W-:Y:S04]  /*7280*/  FMNMX.FTZ R0, R14, R2, !PT ;  /* 0x000000020e007209 */ /* 0x002fe80007810000 */
[----:B------:R-:W-:Y:S04]  /*7290*/  FMNMX.FTZ R0, R71, R0, !PT ;  /* 0x0000000047007209 */ /* 0x000fe80007810000 */
[----:B------:R-:W-:Y:S05]  /*72a0*/  FMNMX.FTZ R0, R136, R0, !PT ;  /* 0x0000000088007209 */ /* 0x000fea0007810000 */
[----:B------:R-:W1:Y:S01]  /*72b0*/  SHFL.BFLY PT, R2, R0, 0x2, 0x1f ;  /* 0x0c401f0000027f89 */ /* 0x000e6200000e0000 */
[----:B---3--:R-:W-:Y:S07]  /*72c0*/  FMNMX.FTZ R68, R68, R3, !PT ;  /* 0x0000000344447209 */ /* 0x008fee0007810000 */
[----:B------:R-:W3:Y:S01]  /*72d0*/  SHFL.BFLY PT, R4, R68, 0x1, 0x1f ;  /* 0x0c201f0044047f89 */ /* 0x000ee200000e0000 */
[----:B-1----:R-:W-:Y:S07]  /*72e0*/  FMNMX.FTZ R0, R0, R2, !PT ;  /* 0x0000000200007209 */ /* 0x002fee0007810000 */
[----:B------:R-:W1:Y:S01]  /*72f0*/  SHFL.BFLY PT, R3, R0, 0x1, 0x1f ;  /* 0x0c201f0000037f89 */ /* 0x000e6200000e0000 */
[----:B---3--:R-:W-:Y:S05]  /*7300*/  FMNMX.FTZ R68, R68, R4, !PT ;  /* 0x0000000444447209 */ /* 0x008fea0007810000 */
[C---:B------:R-:W-:Y:S02]  /*7310*/  FMUL.FTZ R137, R68.reuse, c[0x0][0x2d0] ;  /* 0x0000b40044897a20 */ /* 0x040fe40000410000 */
[----:B------:R-:W-:Y:S02]  /*7320*/  FADD.FTZ R2, -R68, R69 ;  /* 0x0000004544027221 */ /* 0x000fe40000010100 */
[--C-:B------:R-:W-:Y:S01]  /*7330*/  FFMA.FTZ R4, R150, c[0x0][0x2d0], -R137.reuse ;  /* 0x0000b40096047a23 */ /* 0x100fe20000010889 */
[----:B------:R-:W-:Y:S01]  /*7340*/  MOV R150, R14 ;  /* 0x0000000e00967202 */ /* 0x000fe20000000f00 */
[--C-:B-----5:R-:W-:Y:S01]  /*7350*/  FFMA.FTZ R7, R149, c[0x0][0x2d0], -R137.reuse ;  /* 0x0000b40095077a23 */ /* 0x120fe20000010889 */
[----:B------:R-:W-:Y:S01]  /*7360*/  MOV R149, R12 ;  /* 0x0000000c00957202 */ /* 0x000fe20000000f00 */
[----:B------:R3:W-:Y:S01]  /*7370*/  MUFU.EX2 R241, R4 ;  /* 0x0000000400f17308 */ /* 0x0007e20000000800 */
[--C-:B------:R-:W-:Y:S01]  /*7380*/  FFMA.FTZ R32, R138, c[0x0][0x2d0], -R137.reuse ;  /* 0x0000b4008a207a23 */ /* 0x100fe20000010889 */
[----:B------:R-:W-:Y:S01]  /*7390*/  MOV R138, R150 ;  /* 0x00000096008a7202 */ /* 0x000fe20000000f00 */
[----:B------:R-:W-:Y:S01]  /*73a0*/  FFMA.FTZ R40, R156, c[0x0][0x2d0], -R137 ;  /* 0x0000b4009c287a23 */ /* 0x000fe20000010889 */
[----:B------:R-:W-:Y:S02]  /*73b0*/  MOV R150, R182 ;  /* 0x000000b600967202 */ /* 0x000fe40000000f00 */
[----:B-1----:R-:W-:Y:S01]  /*73c0*/  FMNMX.FTZ R3, R0, R3, !PT ;  /* 0x0000000300037209 */ /* 0x002fe20007810000 */
[----:B------:R-:W-:Y:S03]  /*73d0*/  FMUL.FTZ R0, R2, c[0x0][0x2d0] ;  /* 0x0000b40002007a20 */ /* 0x000fe60000410000 */
[----:B------:R2:W-:Y:S01]  /*73e0*/  MUFU.EX2 R240, R7 ;  /* 0x0000000700f07308 */ /* 0x0005e20000000800 */
[----:B------:R-:W-:Y:S04]  /*73f0*/  FMUL.FTZ R69, R3, c[0x0][0x2d0] ;  /* 0x0000b40003457a20 */ /* 0x000fe80000410000 */
[--C-:B------:R-:W-:Y:S01]  /*7400*/  FFMA.FTZ R12, R155, c[0x0][0x2d0], -R69.reuse ;  /* 0x0000b4009b0c7a23 */ /* 0x100fe20000010845 */
[----:B------:R-:W-:Y:S01]  /*7410*/  MOV R155, R163 ;  /* 0x000000a3009b7202 */ /* 0x000fe20000000f00 */
[--C-:B------:R-:W-:Y:S03]  /*7420*/  FFMA.FTZ R48, R158, c[0x0][0x2d0], -R69.reuse ;  /* 0x0000b4009e307a23 */ /* 0x100fe60000010845 */
[----:B------:R1:W4:Y:S01]  /*7430*/  MUFU.EX2 R2, R0 ;  /* 0x0000000000027308 */ /* 0x0003220000000800 */
[----:B------:R-:W-:Y:S01]  /*7440*/  FFMA.FTZ R71, R71, c[0x0][0x2d0], -R69 ;  /* 0x0000b40047477a23 */ /* 0x000fe20000010845 */
[----:B---3--:R-:W-:Y:S04]  /*7450*/  @P1 IADD3 R4, P2, R6, UR8, RZ ;  /* 0x0000000806041c10 */ /* 0x008fe8000ff5e0ff */
[----:B------:R-:W-:Y:S04]  /*7460*/  @P1 LEA R6, P5, R4, c[0x0][0x1c8], 0x1 ;  /* 0x0000720004061a11 */ /* 0x000fe800078a08ff */
[----:B------:R3:W-:Y:S01]  /*7470*/  MUFU.EX2 R207, R32 ;  /* 0x0000002000cf7308 */ /* 0x0007e20000000800 */
[----:B--2---:R-:W-:Y:S02]  /*7480*/  @P1 IADD3.X R7, R9, UR9, RZ, P2, !PT ;  /* 0x0000000909071c10 */ /* 0x004fe400097fe4ff */
[----:B------:R-:W-:Y:S01]  /*7490*/  @P1 IADD3.X R9, R10, UR9, RZ, P4, !PT ;  /* 0x000000090a091c10 */ /* 0x000fe2000a7fe4ff */
[----:B------:R-:W-:Y:S01]  /*74a0*/  FFMA.FTZ R10, R151, c[0x0][0x2d0], -R137 ;  /* 0x0000b400970a7a23 */ /* 0x000fe20000010889 */
[----:B------:R-:W-:Y:S01]  /*74b0*/  @P1 LEA.HI.X R7, R4, c[0x0][0x1cc], R7, 0x1, P5 ;  /* 0x0000730004071a11 */ /* 0x000fe200028f0c07 */
[----:B------:R-:W-:Y:S01]  /*74c0*/  @UP1 UIADD3 UR9, UP0, UR20, 0x80, URZ ;  /* 0x0000008014091890 */ /* 0x000fe2000ff1e03f */
[----:B------:R-:W-:Y:S03]  /*74d0*/  @P1 LEA R8, P2, R5, c[0x0][0x1c8], 0x1 ;  /* 0x0000720005081a11 */ /* 0x000fe600078408ff */
[----:B------:R2:W-:Y:S01]  /*74e0*/  MUFU.EX2 R195, R40 ;  /* 0x0000002800c37308 */ /* 0x0005e20000000800 */
[----:B------:R-:W-:Y:S01]  /*74f0*/  MOV R151, R13 ;  /* 0x0000000d00977202 */ /* 0x000fe20000000f00 */
[----:B------:R5:W-:Y:S01]  /*7500*/  @P1 LDGSTS.E.BYPASS.LTC128B.128 [R235+0x8100], [R6.64], !P3 ;  /* 0x0810000006eb1fae */ /* 0x000be2000d901d56 */
[----:B-1----:R-:W-:Y:S01]  /*7510*/  FADD.FTZ R0, -R3, R70 ;  /* 0x0000004603007221 */ /* 0x002fe20000010100 */
[----:B------:R-:W-:Y:S01]  /*7520*/  MOV R70, R239 ;  /* 0x000000ef00467202 */ /* 0x000fe20000000f00 */
[----:B------:R-:W-:Y:S01]  /*7530*/  @UP1 UIADD3.X UR8, URZ, UR14, URZ, UP0, !UPT ;  /* 0x0000000e3f081290 */ /* 0x000fe200087fe43f */
[----:B------:R-:W-:Y:S01]  /*7540*/  @P1 LEA.HI.X R9, R5, c[0x0][0x1cc], R9, 0x1, P2 ;  /* 0x0000730005091a11 */ /* 0x000fe200010f0c09 */
[----:B------:R-:W-:Y:S01]  /*7550*/  FMUL.FTZ R0, R0, c[0x0][0x2d0] ;  /* 0x0000b40000007a20 */ /* 0x000fe20000410000 */
[----:B------:R-:W-:Y:S01]  /*7560*/  @P1 IADD3 R4, P2, R6, UR10, RZ ;  /* 0x0000000a06041c10 */ /* 0x000fe2000ff5e0ff */
[C---:B----4-:R-:W-:Y:S01]  /*7570*/  FMUL.FTZ R16, R2.reuse, R84 ;  /* 0x0000005402107220 */ /* 0x050fe20000410000 */
[----:B------:R1:W-:Y:S01]  /*7580*/  MUFU.EX2 R239, R10 ;  /* 0x0000000a00ef7308 */ /* 0x0003e20000000800 */
[----:B------:R4:W-:Y:S01]  /*7590*/  @P1 LDGSTS.E.BYPASS.LTC128B.128 [R235+0xc100], [R8.64], !P0 ;  /* 0x0c10000008eb1fae */ /* 0x0009e2000c101d56 */
[----:B------:R-:W-:Y:S01]  /*75a0*/  @P1 IADD3.X R5, R7, UR17, RZ, P2, !PT ;  /* 0x0000001107051c10 */ /* 0x000fe200097fe4ff */
[C---:B------:R-:W-:Y:S02]  /*75b0*/  FMUL.FTZ R17, R2.reuse, R85 ;  /* 0x0000005502117220 */ /* 0x040fe40000410000 */
[C---:B------:R-:W-:Y:S02]  /*75c0*/  FMUL.FTZ R24, R2.reuse, R92 ;  /* 0x0000005c02187220 */ /* 0x040fe40000410000 */
[C---:B------:R-:W-:Y:S02]  /*75d0*/  FMUL.FTZ R25, R2.reuse, R93 ;  /* 0x0000005d02197220 */ /* 0x040fe40000410000 */
[----:B------:R4:W-:Y:S01]  /*75e0*/  @P1 LDGSTS.E.BYPASS.LTC128B.128 [R235+0x9100], [R4.64], !P3 ;  /* 0x0910000004eb1fae */ /* 0x0009e2000d901d56 */
[----:B------:R-:W4:Y:S01]  /*75f0*/  MUFU.EX2 R0, R0 ;  /* 0x0000000000007308 */ /* 0x000f220000000800 */
[C---:B---3--:R-:W-:Y:S02]  /*7600*/  FMUL.FTZ R32, R2.reuse, R100 ;  /* 0x0000006402207220 */ /* 0x048fe40000410000 */
[C---:B------:R-:W-:Y:S02]  /*7610*/  FMUL.FTZ R33, R2.reuse, R101 ;  /* 0x0000006502217220 */ /* 0x040fe40000410000 */
[----:B------:R-:W-:Y:S01]  /*7620*/  FMUL.FTZ R41, R2, R109 ;  /* 0x0000006d02297220 */ /* 0x000fe20000410000 */
[----:B------:R-:W-:Y:S01]  /*7630*/  MOV R109, R70 ;  /* 0x00000046006d7202 */ /* 0x000fe20000000f00 */
[----:B------:R3:W-:Y:S01]  /*7640*/  @P1 LDGSTS.E.BYPASS.LTC128B.128 [R235+0xd100], [R4.64+0x80], !P0 ;  /* 0x0d10008004eb1fae */ /* 0x0007e2000c101d56 */
[----:B------:R-:W-:Y:S01]  /*7650*/  FFMA.FTZ R70, R162, c[0x0][0x2d0], -R137 ;  /* 0x0000b400a2467a23 */ /* 0x000fe20000010889 */
[----:B-----5:R-:W-:Y:S01]  /*7660*/  @P1 IADD3 R6, P2, R4, UR10, RZ ;  /* 0x0000000a04061c10 */ /* 0x020fe2000ff5e0ff */
[----:B------:R-:W-:Y:S01]  /*7670*/  FFMA.FTZ R7, R154, c[0x0][0x2d0], -R69 ;  /* 0x0000b4009a077a23 */ /* 0x000fe20000010845 */
[----:B------:R-:W-:Y:S01]  /*7680*/  MOV R154, R169 ;  /* 0x000000a9009a7202 */ /* 0x000fe20000000f00 */
[----:B--2---:R-:W-:Y:S01]  /*7690*/  FMUL.FTZ R40, R2, R108 ;  /* 0x0000006c02287220 */ /* 0x004fe20000410000 */
[----:B------:R-:W-:Y:S01]  /*76a0*/  MUFU.EX2 R169, R12 ;  /* 0x0000000c00a97308 */ /* 0x000fe20000000800 */
[--C-:B-1----:R-:W-:Y:S01]  /*76b0*/  FFMA.FTZ R10, R148, c[0x0][0x2d0], -R137.reuse ;  /* 0x0000b400940a7a23 */ /* 0x102fe20000010889 */
[----:B------:R-:W-:Y:S01]  /*76c0*/  MOV R148, R238 ;  /* 0x000000ee00947202 */ /* 0x000fe20000000f00 */
[C---:B------:R-:W-:Y:S01]  /*76d0*/  FMUL.FTZ R49, R2.reuse, R117 ;  /* 0x0000007502317220 */ /* 0x040fe20000410000 */
[----:B------:R-:W-:Y:S01]  /*76e0*/  MOV R108, R65 ;  /* 0x00000041006c7202 */ /* 0x000fe20000000f00 */
[----:B------:R-:W-:Y:S01]  /*76f0*/  FMUL.FTZ R65, R2, R133 ;  /* 0x0000008502417220 */ /* 0x000fe20000410000 */
[----:B----4-:R-:W-:Y:S04]  /*7700*/  @P1 IADD3 R8, P4, R6, UR10, RZ ;  /* 0x0000000a06081c10 */ /* 0x010fe8000ff9e0ff */
[----:B------:R1:W-:Y:S01]  /*7710*/  MUFU.EX2 R170, R7 ;  /* 0x0000000700aa7308 */ /* 0x0003e20000000800 */
[C---:B------:R-:W-:Y:S02]  /*7720*/  FMUL.FTZ R18, R0.reuse, R86 ;  /* 0x0000005600127220 */ /* 0x040fe40000410000 */
[C---:B------:R-:W-:Y:S02]  /*7730*/  FMUL.FTZ R19, R0.reuse, R87 ;  /* 0x0000005700137220 */ /* 0x040fe40000410000 */
[C---:B------:R-:W-:Y:S02]  /*7740*/  FMUL.FTZ R26, R0.reuse, R94 ;  /* 0x0000005e001a7220 */ /* 0x040fe40000410000 */
[C---:B------:R-:W-:Y:S02]  /*7750*/  FMUL.FTZ R27, R0.reuse, R95 ;  /* 0x0000005f001b7220 */ /* 0x040fe40000410000 */
[C---:B------:R-:W-:Y:S01]  /*7760*/  FMUL.FTZ R34, R0.reuse, R102 ;  /* 0x0000006600227220 */ /* 0x040fe20000410000 */
[----:B------:R2:W4:Y:S01]  /*7770*/  MUFU.EX2 R238, R10 ;  /* 0x0000000a00ee7308 */ /* 0x0005220000000800 */
[C---:B------:R-:W-:Y:S02]  /*7780*/  FMUL.FTZ R35, R0.reuse, R103 ;  /* 0x0000006700237220 */ /* 0x040fe40000410000 */
[C---:B------:R-:W-:Y:S01]  /*7790*/  FMUL.FTZ R42, R0.reuse, R110 ;  /* 0x0000006e002a7220 */ /* 0x040fe20000410000 */
[----:B------:R-:W-:Y:S01]  /*77a0*/  MOV R110, R66 ;  /* 0x00000042006e7202 */ /* 0x000fe20000000f00 */
[C---:B------:R-:W-:Y:S01]  /*77b0*/  FMUL.FTZ R43, R0.reuse, R111 ;  /* 0x0000006f002b7220 */ /* 0x040fe20000410000 */
[----:B------:R-:W-:Y:S01]  /*77c0*/  MOV R111, R148 ;  /* 0x00000094006f7202 */ /* 0x000fe20000000f00 */
[C---:B------:R-:W-:Y:S01]  /*77d0*/  FMUL.FTZ R50, R0.reuse, R118 ;  /* 0x0000007600327220 */ /* 0x040fe20000410000 */
[----:B------:R-:W-:Y:S01]  /*77e0*/  MOV R148, R67 ;  /* 0x0000004300947202 */ /* 0x000fe20000000f00 */
[C---:B------:R-:W-:Y:S01]  /*77f0*/  FMUL.FTZ R51, R0.reuse, R119 ;  /* 0x0000007700337220 */ /* 0x040fe20000410000 */
[----:B------:R5:W-:Y:S01]  /*7800*/  MUFU.EX2 R182, R70 ;  /* 0x0000004600b67308 */ /* 0x000be20000000800 */
[----:B------:R-:W-:Y:S01]  /*7810*/  MOV R119, R59 ;  /* 0x0000003b00777202 */ /* 0x000fe20000000f00 */
[C---:B------:R-:W-:Y:S01]  /*7820*/  FMUL.FTZ R59, R0.reuse, R127 ;  /* 0x0000007f003b7220 */ /* 0x040fe20000410000 */
[----:B-1----:R-:W-:Y:S01]  /*7830*/  @P1 IADD3.X R7, R5, UR17, RZ, P2, !PT ;  /* 0x0000001105071c10 */ /* 0x002fe200097fe4ff */
[C---:B------:R-:W-:Y:S02]  /*7840*/  FMUL.FTZ R66, R0.reuse, R134 ;  /* 0x0000008600427220 */ /* 0x040fe40000410000 */
[----:B------:R-:W-:Y:S01]  /*7850*/  FMUL.FTZ R67, R0, R135 ;  /* 0x0000008700437220 */ /* 0x000fe20000410000 */
[----:B------:R-:W-:Y:S01]  /*7860*/  @P1 IADD3.X R9, R7, UR17, RZ, P4, !PT ;  /* 0x0000001107091c10 */ /* 0x000fe2000a7fe4ff */
[----:B------:R1:W-:Y:S02]  /*7870*/  @P1 LDGSTS.E.BYPASS.LTC128B.128 [R235+0xa100], [R6.64], !P3 ;  /* 0x0a10000006eb1fae */ /* 0x0003e4000d901d56 */
[----:B------:R4:W-:Y:S01]  /*7880*/  MUFU.EX2 R158, R48 ;  /* 0x00000030009e7308 */ /* 0x0009e20000000800 */
[----:B--2---:R-:W-:Y:S02]  /*7890*/  @P1 IADD3 R10, P5, R4, UR9, RZ ;  /* 0x00000009040a1c10 */ /* 0x004fe4000ffbe0ff */
[----:B---3--:R-:W-:Y:S02]  /*78a0*/  @P1 IADD3 R4, P2, R6, UR9, RZ ;  /* 0x0000000906041c10 */ /* 0x008fe4000ff5e0ff */
[----:B------:R-:W-:Y:S02]  /*78b0*/  @P1 IADD3.X R11, R5, UR8, RZ, P5, !PT ;  /* 0x00000008050b1c10 */ /* 0x000fe4000affe4ff */
[----:B------:R-:W-:Y:S03]  /*78c0*/  @P1 IADD3.X R5, R7, UR8, RZ, P2, !PT ;  /* 0x0000000807051c10 */ /* 0x000fe600097fe4ff */
[----:B------:R-:W-:Y:S01]  /*78d0*/  MUFU.EX2 R71, R71 ;  /* 0x0000004700477308 */ /* 0x000fe20000000800 */
[----:B------:R2:W-:Y:S01]  /*78e0*/  @P1 LDGSTS.E.BYPASS.LTC128B.128 [R235+0xe100], [R10.64], !P0 ;  /* 0x0e1000000aeb1fae */ /* 0x0005e2000c101d56 */
[----:B-----5:R-:W-:Y:S07]  /*78f0*/  FFMA.FTZ R70, R171, c[0x0][0x2d0], -R137 ;  /* 0x0000b400ab467a23 */ /* 0x020fee0000010889 */
[----:B------:R3:W-:Y:S01]  /*7900*/  @P1 LDGSTS.E.BYPASS.LTC128B.128 [R235+0xb100], [R8.64], !P3 ;  /* 0x0b10000008eb1fae */ /* 0x0007e2000d901d56 */
[----:B----4-:R-:W-:Y:S02]  /*7910*/  FMUL.FTZ R48, R2, R116 ;  /* 0x0000007402307220 */ /* 0x010fe40000410000 */
[--C-:B-1----:R-:W-:Y:S01]  /*7920*/  FFMA.FTZ R6, R152, c[0x0][0x2d0], -R69.reuse ;  /* 0x0000b40098067a23 */ /* 0x102fe20000010845 */
[----:B------:R-:W-:Y:S01]  /*7930*/  MOV R152, R58 ;  /* 0x0000003a00987202 */ /* 0x000fe20000000f00 */
[C---:B------:R-:W-:Y:S03]  /*7940*/  FMUL.FTZ R7, R0.reuse, R75 ;  /* 0x0000004b00077220 */ /* 0x040fe60000410000 */
[----:B------:R1:W-:Y:S01]  /*7950*/  @P1 LDGSTS.E.BYPASS.LTC128B.128 [R235+0xf100], [R4.64], !P0 ;  /* 0x0f10000004eb1fae */ /* 0x0003e2000c101d56 */
[----:B------:R4:W-:Y:S01]  /*7960*/  MUFU.EX2 R168, R6 ;  /* 0x0000000600a87308 */ /* 0x0009e20000000800 */
[C---:B------:R-:W-:Y:S06]  /*7970*/  FMUL.FTZ R58, R0.reuse, R126 ;  /* 0x0000007e003a7220 */ /* 0x040fec0000410000 */
[----:B------:R-:W5:Y:S01]  /*7980*/  LDSM.16.MT88.4 R12, [R213+0x100] ;  /* 0x00010000d50c783b */ /* 0x000f620000004200 */
[C---:B--2---:R-:W-:Y:S02]  /*7990*/  FMUL.FTZ R10, R0.reuse, R78 ;  /* 0x0000004e000a7220 */ /* 0x044fe40000410000 */
[----:B------:R-:W-:Y:S05]  /*79a0*/  FMUL.FTZ R11, R0, R79 ;  /* 0x0000004f000b7220 */ /* 0x000fea0000410000 */
[----:B------:R-:W2:Y:S01]  /*79b0*/  LDSM.16.MT88.4 R20, [R214+0x100] ;  /* 0x00010000d614783b */ /* 0x000ea20000004200 */
[C---:B---3--:R-:W-:Y:S02]  /*79c0*/  FMUL.FTZ R8, R2.reuse, R76 ;  /* 0x0000004c02087220 */ /* 0x048fe40000410000 */
[----:B------:R-:W-:Y:S05]  /*79d0*/  FMUL.FTZ R9, R2, R77 ;  /* 0x0000004d02097220 */ /* 0x000fea0000410000 */
[----:B------:R-:W3:Y:S01]  /*79e0*/  LDSM.16.MT88.4 R28, [R217+0x100] ;  /* 0x00010000d91c783b */ /* 0x000ee20000004200 */
[----:B----4-:R-:W-:Y:S01]  /*79f0*/  FMUL.FTZ R6, R0, R74 ;  /* 0x0000004a00067220 */ /* 0x010fe20000410000 */
[----:B------:R-:W-:Y:S01]  /*7a00*/  F2FP.BF16.PACK_AB R74, R238, R239 ;  /* 0x000000efee4a723e */ /* 0x000fe200000010ff */
[----:B-1----:R-:W-:Y:S01]  /*7a10*/  FFMA.FTZ R4, R153, c[0x0][0x2d0], -R69 ;  /* 0x0000b40099047a23 */ /* 0x002fe20000010845 */
[----:B------:R-:W-:Y:S01]  /*7a20*/  MOV R153, R57 ;  /* 0x0000003900997202 */ /* 0x000fe20000000f00 */
[C---:B------:R-:W-:Y:S01]  /*7a30*/  FMUL.FTZ R5, R2.reuse, R73 ;  /* 0x0000004902057220 */ /* 0x040fe20000410000 */
[----:B------:R-:W-:Y:S01]  /*7a40*/  F2FP.BF16.PACK_AB R73, R169, R170 ;  /* 0x000000aaa949723e */ /* 0x000fe200000010ff */
[----:B------:R1:W4:Y:S01]  /*7a50*/  MUFU.EX2 R163, R4 ;  /* 0x0000000400a37308 */ /* 0x0003220000000800 */
[----:B------:R-:W2:Y:S01]  /*7a60*/  LDSM.16.MT88.4 R36, [R216+0x100] ;  /* 0x00010000d824783b */ /* 0x000ea20000004200 */
[C---:B------:R-:W-:Y:S07]  /*7a70*/  FMUL.FTZ R57, R2.reuse, R125 ;  /* 0x0000007d02397220 */ /* 0x040fee0000410000 */
[----:B------:R-:W2:Y:S08]  /*7a80*/  LDSM.16.MT88.4 R44, [R213+0x4100] ;  /* 0x00410000d52c783b */ /* 0x000eb00000004200 */
[----:B------:R-:W2:Y:S01]  /*7a90*/  LDSM.16.MT88.4 R52, [R214+0x4100] ;  /* 0x00410000d634783b */ /* 0x000ea20000004200 */
[----:B-1----:R-:W-:Y:S01]  /*7aa0*/  FMUL.FTZ R4, R2, R72 ;  /* 0x0000004802047220 */ /* 0x002fe20000410000 */
[----:B------:R-:W-:Y:S06]  /*7ab0*/  F2FP.BF16.PACK_AB R72, R240, R241 ;  /* 0x000000f1f048723e */ /* 0x000fec00000010ff */
[----:B------:R-:W1:Y:S01]  /*7ac0*/  LDSM.16.MT88.4 R60, [R217+0x4100] ;  /* 0x00410000d93c783b */ /* 0x000e620000004200 */
[----:B----4-:R-:W-:Y:S07]  /*7ad0*/  F2FP.BF16.PACK_AB R75, R163, R168 ;  /* 0x000000a8a34b723e */ /* 0x010fee00000010ff */
[C---:B-----5:R-:W-:Y:S01]  /*7ae0*/  HMMA.16816.F32.BF16 R4, R72.reuse, R12, R4 ;  /* 0x0000000c4804723c */ /* 0x060fe20000041804 */
[----:B------:R-:W4:Y:S06]  /*7af0*/  LDSM.16.MT88.4 R76, [R216+0x4100] ;  /* 0x00410000d84c783b */ /* 0x000f2c0000004200 */
[C---:B------:R-:W-:Y:S01]  /*7b00*/  FMUL.FTZ R12, R2.reuse, R80 ;  /* 0x00000050020c7220 */ /* 0x040fe20000410000 */
[C---:B------:R-:W-:Y:S01]  /*7b10*/  HMMA.16816.F32.BF16 R8, R72.reuse, R14, R8 ;  /* 0x0000000e4808723c */ /* 0x040fe20000041808 */
[----:B------:R-:W-:Y:S03]  /*7b20*/  LDSM.16.MT88.4 R84, [R214+0x900] ;  /* 0x00090000d654783b */ /* 0x000fe60000004200 */
[----:B------:R-:W-:Y:S03]  /*7b30*/  FMUL.FTZ R13, R2, R81 ;  /* 0x00000051020d7220 */ /* 0x000fe60000410000 */
[C---:B------:R-:W-:Y:S02]  /*7b40*/  FMUL.FTZ R14, R0.reuse, R82 ;  /* 0x00000052000e7220 */ /* 0x040fe40000410000 */
[----:B------:R-:W-:Y:S01]  /*7b50*/  FMUL.FTZ R15, R0, R83 ;  /* 0x00000053000f7220 */ /* 0x000fe20000410000 */
[----:B------:R-:W-:Y:S06]  /*7b60*/  LDSM.16.MT88.4 R92, [R216+0x900] ;  /* 0x00090000d85c783b */ /* 0x000fec0000004200 */
[C---:B--2---:R-:W-:Y:S02]  /*7b70*/  HMMA.16816.F32.BF16 R12, R72.reuse, R20, R12 ;  /* 0x00000014480c723c */ /* 0x044fe4000004180c */
[----:B------:R-:W2:Y:S05]  /*7b80*/  LDSM.16.MT88.4 R80, [R213+0x900] ;  /* 0x00090000d550783b */ /* 0x000eaa0000004200 */
[C---:B------:R-:W-:Y:S01]  /*7b90*/  FMUL.FTZ R20, R2.reuse, R88 ;  /* 0x0000005802147220 */ /* 0x040fe20000410000 */
[C---:B------:R-:W-:Y:S02]  /*7ba0*/  HMMA.16816.F32.BF16 R16, R72.reuse, R22, R16 ;  /* 0x000000164810723c */ /* 0x040fe40000041810 */
[----:B------:R-:W-:Y:S02]  /*7bb0*/  LDSM.16.MT88.4 R100, [R216+0x5100] ;  /* 0x00510000d864783b */ /* 0x000fe40000004200 */
[----:B------:R-:W-:Y:S03]  /*7bc0*/  FMUL.FTZ R21, R2, R89 ;  /* 0x0000005902157220 */ /* 0x000fe60000410000 */
[C---:B------:R-:W-:Y:S02]  /*7bd0*/  FMUL.FTZ R22, R0.reuse, R90 ;  /* 0x0000005a00167220 */ /* 0x040fe40000410000 */
[----:B------:R-:W-:Y:S01]  /*7be0*/  FMUL.FTZ R23, R0, R91 ;  /* 0x0000005b00177220 */ /* 0x000fe20000410000 */
[----:B------:R-:W0:Y:S06]  /*7bf0*/  LDGDEPBAR ;  /* 0x00000000000079af */ /* 0x000e2c0000000000 */
[C---:B---3--:R-:W-:Y:S02]  /*7c00*/  HMMA.16816.F32.BF16 R20, R72.reuse, R28, R20 ;  /* 0x0000001c4814723c */ /* 0x048fe40000041814 */
[----:B------:R-:W3:Y:S05]  /*7c10*/  LDSM.16.MT88.4 R88, [R217+0x900] ;  /* 0x00090000d958783b */ /* 0x000eea0000004200 */
[C---:B------:R-:W-:Y:S01]  /*7c20*/  FMUL.FTZ R28, R2.reuse, R96 ;  /* 0x00000060021c7220 */ /* 0x040fe20000410000 */
[C---:B------:R-:W-:Y:S04]  /*7c30*/  HMMA.16816.F32.BF16 R24, R72.reuse, R30, R24 ;  /* 0x0000001e4818723c */ /* 0x040fe80000041818 */
[----:B------:R-:W-:Y:S03]  /*7c40*/  FMUL.FTZ R29, R2, R97 ;  /* 0x00000061021d7220 */ /* 0x000fe60000410000 */
[C---:B------:R-:W-:Y:S02]  /*7c50*/  FMUL.FTZ R30, R0.reuse, R98 ;  /* 0x00000062001e7220 */ /* 0x040fe40000410000 */
[----:B------:R-:W-:Y:S02]  /*7c60*/  FMUL.FTZ R31, R0, R99 ;  /* 0x00000063001f7220 */ /* 0x000fe40000410000 */
[----:B------:R-:W-:Y:S05]  /*7c70*/  LDSM.16.MT88.4 R96, [R217+0x5100] ;  /* 0x00510000d960783b */ /* 0x000fea0000004200 */
[C---:B------:R-:W-:Y:S07]  /*7c80*/  HMMA.16816.F32.BF16 R28, R72.reuse, R36, R28 ;  /* 0x00000024481c723c */ /* 0x040fee000004181c */
[--C-:B------:R-:W-:Y:S01]  /*7c90*/  FFMA.FTZ R36, R139, c[0x0][0x2d0], -R137.reuse ;  /* 0x0000b4008b247a23 */ /* 0x100fe20000010889 */
[C---:B------:R-:W-:Y:S03]  /*7ca0*/  HMMA.16816.F32.BF16 R32, R72.reuse, R38, R32 ;  /* 0x000000264820723c */ /* 0x040fe60000041820 */
[----:B------:R5:W-:Y:S01]  /*7cb0*/  MUFU.EX2 R205, R36 ;  /* 0x0000002400cd7308 */ /* 0x000be20000000800 */
[C---:B------:R-:W-:Y:S01]  /*7cc0*/  FMUL.FTZ R37, R2.reuse, R105 ;  /* 0x0000006902257220 */ /* 0x040fe20000410000 */
[----:B------:R-:W-:Y:S01]  /*7cd0*/  MOV R139, R64 ;  /* 0x00000040008b7202 */ /* 0x000fe20000000f00 */
[----:B------:R-:W-:Y:S02]  /*7ce0*/  FMUL.FTZ R64, R2, R132 ;  /* 0x0000008402407220 */ /* 0x000fe40000410000 */
[C---:B------:R-:W-:Y:S04]  /*7cf0*/  FMUL.FTZ R38, R0.reuse, R106 ;  /* 0x0000006a00267220 */ /* 0x040fe80000410000 */
[----:B------:R-:W-:Y:S02]  /*7d00*/  FMUL.FTZ R39, R0, R107 ;  /* 0x0000006b00277220 */ /* 0x000fe40000410000 */
[C---:B-----5:R-:W-:Y:S02]  /*7d10*/  FMUL.FTZ R36, R2.reuse, R104 ;  /* 0x0000006802247220 */ /* 0x060fe40000410000 */
[----:B------:R-:W-:Y:S05]  /*7d20*/  LDSM.16.MT88.4 R104, [R214+0x1900] ;  /* 0x00190000d668783b */ /* 0x000fea0000004200 */
[C---:B------:R-:W-:Y:S07]  /*7d30*/  HMMA.16816.F32.BF16 R36, R72.reuse, R44, R36 ;  /* 0x0000002c4824723c */ /* 0x040fee0000041824 */
[----:B------:R-:W-:Y:S01]  /*7d40*/  FFMA.FTZ R44, R157, c[0x0][0x2d0], -R137 ;  /* 0x0000b4009d2c7a23 */ /* 0x000fe20000010889 */
[C---:B------:R-:W-:Y:S03]  /*7d50*/  HMMA.16816.F32.BF16 R40, R72.reuse, R46, R40 ;  /* 0x0000002e4828723c */ /* 0x040fe60000041828 */
[----:B------:R5:W-:Y:S01]  /*7d60*/  MUFU.EX2 R194, R44 ;  /* 0x0000002c00c27308 */ /* 0x000be20000000800 */
[----:B------:R-:W-:Y:S03]  /*7d70*/  FMUL.FTZ R45, R2, R113 ;  /* 0x00000071022d7220 */ /* 0x000fe60000410000 */
[C---:B------:R-:W-:Y:S02]  /*7d80*/  FMUL.FTZ R46, R0.reuse, R114 ;  /* 0x00000072002e7220 */ /* 0x040fe40000410000 */
[----:B------:R-:W-:Y:S03]  /*7d90*/  FMUL.FTZ R47, R0, R115 ;  /* 0x00000073002f7220 */ /* 0x000fe60000410000 */
[----:B-----5:R-:W-:Y:S07]  /*7da0*/  FMUL.FTZ R44, R2, R112 ;  /* 0x00000070022c7220 */ /* 0x020fee0000410000 */
[C---:B------:R-:W-:Y:S07]  /*7db0*/  HMMA.16816.F32.BF16 R44, R72.reuse, R52, R44 ;  /* 0x00000034482c723c */ /* 0x040fee000004182c */
[--C-:B------:R-:W-:Y:S01]  /*7dc0*/  FFMA.FTZ R52, R160, c[0x0][0x2d0], -R69.reuse ;  /* 0x0000b400a0347a23 */ /* 0x100fe20000010845 */
[C---:B------:R-:W-:Y:S03]  /*7dd0*/  HMMA.16816.F32.BF16 R48, R72.reuse, R54, R48 ;  /* 0x000000364830723c */ /* 0x040fe60000041830 */
[----:B------:R5:W1:Y:S01]  /*7de0*/  MUFU.EX2 R118, R52 ;  /* 0x0000003400767308 */ /* 0x000a620000000800 */
[----:B------:R-:W-:Y:S01]  /*7df0*/  MOV R160, R181 ;  /* 0x000000b500a07202 */ /* 0x000fe20000000f00 */
[----:B------:R-:W-:Y:S01]  /*7e00*/  FMUL.FTZ R53, R2, R121 ;  /* 0x0000007902357220 */ /* 0x000fe20000410000 */
[----:B------:R-:W-:Y:S01]  /*7e10*/  MOV R121, R154 ;  /* 0x0000009a00797202 */ /* 0x000fe20000000f00 */
[C---:B------:R-:W-:Y:S01]  /*7e20*/  FMUL.FTZ R55, R0.reuse, R123 ;  /* 0x0000007b00377220 */ /* 0x040fe20000410000 */
[----:B------:R-:W-:Y:S01]  /*7e30*/  MOV R154, R56 ;  /* 0x00000038009a7202 */ /* 0x000fe20000000f00 */
[----:B------:R-:W-:Y:S03]  /*7e40*/  FFMA.FTZ R56, R159, c[0x0][0x2d0], -R69 ;  /* 0x0000b4009f387a23 */ /* 0x000fe60000010845 */
[----:B------:R-:W-:Y:S01]  /*7e50*/  MOV R159, R179 ;  /* 0x000000b3009f7202 */ /* 0x000fe20000000f00 */
[----:B------:R2:W-:Y:S01]  /*7e60*/  MUFU.EX2 R181, R70 ;  /* 0x0000004600b57308 */ /* 0x0005e20000000800 */
[----:B------:R-:W-:Y:S09]  /*7e70*/  FMUL.FTZ R54, R0, R122 ;  /* 0x0000007a00367220 */ /* 0x000ff20000410000 */
[----:B------:R3:W-:Y:S01]  /*7e80*/  MUFU.EX2 R117, R56 ;  /* 0x0000003800757308 */ /* 0x0007e20000000800 */
[C---:B-----5:R-:W-:Y:S01]  /*7e90*/  FMUL.FTZ R52, R2.reuse, R120 ;  /* 0x0000007802347220 */ /* 0x060fe20000410000 */
[----:B------:R-:W-:Y:S02]  /*7ea0*/  MOV R120, R155 ;  /* 0x0000009b00787202 */ /* 0x000fe40000000f00 */
[----:B------:R-:W-:Y:S02]  /*7eb0*/  MOV R155, R151 ;  /* 0x00000097009b7202 */ /* 0x000fe40000000f00 */
[----:B------:R-:W-:Y:S02]  /*7ec0*/  MOV R151, R180 ;  /* 0x000000b400977202 */ /* 0x000fe40000000f00 */
[C---:B-1----:R-:W-:Y:S03]  /*7ed0*/  HMMA.16816.F32.BF16 R52, R72.reuse, R60, R52 ;  /* 0x0000003c4834723c */ /* 0x042fe60000041834 */
[----:B--2---:R-:W-:Y:S04]  /*7ee0*/  FFMA.FTZ R70, R173, c[0x0][0x2d0], -R137 ;  /* 0x0000b400ad467a23 */ /* 0x004fe80000010889 */
[----:B------:R1:W-:Y:S01]  /*7ef0*/  MUFU.EX2 R180, R70 ;  /* 0x0000004600b47308 */ /* 0x0003e20000000800 */
[----:B------:R-:W-:Y:S04]  /*7f00*/  FFMA.FTZ R60, R161, c[0x0][0x2d0], -R69 ;  /* 0x0000b400a13c7a23 */ /* 0x000fe80000010845 */
[C---:B------:R-:W-:Y:S02]  /*7f10*/  FMUL.FTZ R61, R2.reuse, R129 ;  /* 0x00000081023d7220 */ /* 0x040fe40000410000 */
[----:B---3--:R-:W-:Y:S03]  /*7f20*/  FMUL.FTZ R56, R2, R124 ;  /* 0x0000007c02387220 */ /* 0x008fe60000410000 */
[----:B------:R2:W3:Y:S04]  /*7f30*/  MUFU.EX2 R116, R60 ;  /* 0x0000003c00747308 */ /* 0x0004e80000000800 */
[C---:B------:R-:W-:Y:S07]  /*7f40*/  HMMA.16816.F32.BF16 R56, R72.reuse, R62, R56 ;  /* 0x0000003e4838723c */ /* 0x040fee0000041838 */
[C---:B------:R-:W-:Y:S02]  /*7f50*/  FMUL.FTZ R62, R0.reuse, R130 ;  /* 0x00000082003e7220 */ /* 0x040fe40000410000 */
[----:B------:R-:W-:Y:S03]  /*7f60*/  FMUL.FTZ R63, R0, R131 ;  /* 0x00000083003f7220 */ /* 0x000fe60000410000 */
[----:B-1----:R-:W-:Y:S04]  /*7f70*/  FFMA.FTZ R70, R172, c[0x0][0x2d0], -R137 ;  /* 0x0000b400ac467a23 */ /* 0x002fe80000010889 */
[----:B------:R1:W-:Y:S01]  /*7f80*/  MUFU.EX2 R179, R70 ;  /* 0x0000004600b37308 */ /* 0x0003e20000000800 */
[----:B--2---:R-:W-:Y:S01]  /*7f90*/  FMUL.FTZ R60, R2, R128 ;  /* 0x00000080023c7220 */ /* 0x004fe20000410000 */
[----:B------:R-:W-:Y:S06]  /*7fa0*/  MOV R128, R160 ;  /* 0x000000a000807202 */ /* 0x000fec0000000f00 */
[C---:B----4-:R-:W-:Y:S08]  /*7fb0*/  HMMA.16816.F32.BF16 R60, R72.reuse, R76, R60 ;  /* 0x0000004c483c723c */ /* 0x050ff0000004183c */
[----:B------:R-:W-:Y:S01]  /*7fc0*/  HMMA.16816.F32.BF16 R64, R72, R78, R64 ;  /* 0x0000004e4840723c */ /* 0x000fe20000041840 */
[----:B------:R-:W2:Y:S03]  /*7fd0*/  LDSM.16.MT88.4 R76, [R213+0x4900] ;  /* 0x00490000d54c783b */ /* 0x000ea60000004200 */
[--C-:B-1----:R-:W-:Y:S03]  /*7fe0*/  FFMA.FTZ R70, R175, c[0x0][0x2d0], -R69.reuse ;  /* 0x0000b400af467a23 */ /* 0x102fe60000010845 */
[----:B------:R-:W-:Y:S01]  /*7ff0*/  F2FP.BF16.PACK_AB R73, R118, R158 ;  /* 0x0000009e7649723e */ /* 0x000fe200000010ff */
[----:B------:R1:W-:Y:S01]  /*8000*/  MUFU.EX2 R127, R70 ;  /* 0x00000046007f7308 */ /* 0x0003e20000000800 */
[----:B---3--:R-:W-:Y:S03]  /*8010*/  F2FP.BF16.PACK_AB R75, R116, R117 ;  /* 0x00000075744b723e */ /* 0x008fe600000010ff */
[----:B------:R-:W-:Y:S02]  /*8020*/  F2FP.BF16.PACK_AB R72, R205, R207 ;  /* 0x000000cfcd48723e */ /* 0x000fe400000010ff */
[----:B------:R-:W-:Y:S07]  /*8030*/  F2FP.BF16.PACK_AB R74, R194, R195 ;  /* 0x000000c3c24a723e */ /* 0x000fee00000010ff */
[C---:B------:R-:W-:Y:S08]  /*8040*/  HMMA.16816.F32.BF16 R4, R72.reuse, R80, R4 ;  /* 0x000000504804723c */ /* 0x040ff00000041804 */
[C---:B------:R-:W-:Y:S01]  /*8050*/  HMMA.16816.F32.BF16 R8, R72.reuse, R82, R8 ;  /* 0x000000524808723c */ /* 0x040fe20000041808 */
[----:B------:R-:W3:Y:S03]  /*8060*/  LDSM.16.MT88.4 R80, [R214+0x4900] ;  /* 0x00490000d650783b */ /* 0x000ee60000004200 */
[--C-:B-1----:R-:W-:Y:S04]  /*8070*/  FFMA.FTZ R70, R176, c[0x0][0x2d0], -R69.reuse ;  /* 0x0000b400b0467a23 */ /* 0x102fe80000010845 */
[C---:B------:R-:W-:Y:S01]  /*8080*/  HMMA.16816.F32.BF16 R12, R72.reuse, R84, R12 ;  /* 0x00000054480c723c */ /* 0x040fe2000004180c */
[----:B------:R1:W4:Y:S07]  /*8090*/  MUFU.EX2 R126, R70 ;  /* 0x00000046007e7308 */ /* 0x00032e0000000800 */
[C---:B------:R-:W-:Y:S01]  /*80a0*/  HMMA.16816.F32.BF16 R16, R72.reuse, R86, R16 ;  /* 0x000000564810723c */ /* 0x040fe20000041810 */
[----:B------:R-:W5:Y:S07]  /*80b0*/  LDSM.16.MT88.4 R84, [R217+0x4900] ;  /* 0x00490000d954783b */ /* 0x000f6e0000004200 */
[C---:B------:R-:W-:Y:S08]  /*80c0*/  HMMA.16816.F32.BF16 R20, R72.reuse, R88, R20 ;  /* 0x000000584814723c */ /* 0x040ff00000041814 */
[C---:B------:R-:W-:Y:S01]  /*80d0*/  HMMA.16816.F32.BF16 R24, R72.reuse, R90, R24 ;  /* 0x0000005a4818723c */ /* 0x040fe20000041818 */
[----:B------:R-:W4:Y:S03]  /*80e0*/  LDSM.16.MT88.4 R88, [R216+0x4900] ;  /* 0x00490000d858783b */ /* 0x000f260000004200 */
[--C-:B-1----:R-:W-:Y:S04]  /*80f0*/  FFMA.FTZ R70, R174, c[0x0][0x2d0], -R69.reuse ;  /* 0x0000b400ae467a23 */ /* 0x102fe80000010845 */
[C---:B------:R-:W-:Y:S01]  /*8100*/  HMMA.16816.F32.BF16 R28, R72.reuse, R92, R28 ;  /* 0x0000005c481c723c */ /* 0x040fe2000004181c */
[----:B------:R1:W-:Y:S07]  /*8110*/  MUFU.EX2 R125, R70 ;  /* 0x00000046007d7308 */ /* 0x0003ee0000000800 */
[C---:B------:R-:W-:Y:S01]  /*8120*/  HMMA.16816.F32.BF16 R32, R72.reuse, R94, R32 ;  /* 0x0000005e4820723c */ /* 0x040fe20000041820 */
[----:B------:R-:W-:Y:S07]  /*8130*/  LDSM.16.MT88.4 R92, [R214+0x5100] ;  /* 0x00510000d65c783b */ /* 0x000fee0000004200 */
[C---:B--2---:R-:W-:Y:S08]  /*8140*/  HMMA.16816.F32.BF16 R36, R72.reuse, R76, R36 ;  /* 0x0000004c4824723c */ /* 0x044ff00000041824 */
[C---:B------:R-:W-:Y:S01]  /*8150*/  HMMA.16816.F32.BF16 R40, R72.reuse, R78, R40 ;  /* 0x0000004e4828723c */ /* 0x040fe20000041828 */
[----:B------:R-:W2:Y:S03]  /*8160*/  LDSM.16.MT88.4 R76, [R213+0x1100] ;  /* 0x00110000d54c783b */ /* 0x000ea60000004200 */
[----:B-1----:R-:W-:Y:S04]  /*8170*/  FFMA.FTZ R70, R177, c[0x0][0x2d0], -R69 ;  /* 0x0000b400b1467a23 */ /* 0x002fe80000010845 */
[C---:B---3--:R-:W-:Y:S01]  /*8180*/  HMMA.16816.F32.BF16 R44, R72.reuse, R80, R44 ;  /* 0x00000050482c723c */ /* 0x048fe2000004182c */
[----:B------:R1:W3:Y:S07]  /*8190*/  MUFU.EX2 R124, R70 ;  /* 0x00000046007c7308 */ /* 0x0002ee0000000800 */
[C---:B------:R-:W-:Y:S01]  /*81a0*/  HMMA.16816.F32.BF16 R48, R72.reuse, R82, R48 ;  /* 0x000000524830723c */ /* 0x040fe20000041830 */
[----:B------:R-:W2:Y:S07]  /*81b0*/  LDSM.16.MT88.4 R80, [R214+0x1100] ;  /* 0x00110000d650783b */ /* 0x000eae0000004200 */
[C---:B-----5:R-:W-:Y:S08]  /*81c0*/  HMMA.16816.F32.BF16 R52, R72.reuse, R84, R52 ;  /* 0x000000544834723c */ /* 0x060ff00000041834 */
[C---:B------:R-:W-:Y:S01]  /*81d0*/  HMMA.16816.F32.BF16 R56, R72.reuse, R86, R56 ;  /* 0x000000564838723c */ /* 0x040fe20000041838 */
[----:B------:R-:W5:Y:S03]  /*81e0*/  LDSM.16.MT88.4 R84, [R217+0x1100] ;  /* 0x00110000d954783b */ /* 0x000f660000004200 */
[--C-:B-1----:R-:W-:Y:S04]  /*81f0*/  FFMA.FTZ R70, R178, c[0x0][0x2d0], -R137.reuse ;  /* 0x0000b400b2467a23 */ /* 0x102fe80000010889 */
[C---:B----4-:R-:W-:Y:S01]  /*8200*/  HMMA.16816.F32.BF16 R60, R72.reuse, R88, R60 ;  /* 0x00000058483c723c */ /* 0x050fe2000004183c */
[----:B------:R1:W-:Y:S07]  /*8210*/  MUFU.EX2 R178, R70 ;  /* 0x0000004600b27308 */ /* 0x0003ee0000000800 */
[----:B------:R-:W-:Y:S01]  /*8220*/  HMMA.16816.F32.BF16 R64, R72, R90, R64 ;  /* 0x0000005a4840723c */ /* 0x000fe20000041840 */
[----:B------:R-:W4:Y:S06]  /*8230*/  LDSM.16.MT88.4 R88, [R216+0x1100] ;  /* 0x00110000d858783b */ /* 0x000f2c0000004200 */
[----:B------:R-:W-:Y:S02]  /*8240*/  F2FP.BF16.PACK_AB R73, R126, R127 ;  /* 0x0000007f7e49723e */ /* 0x000fe400000010ff */
[----:B---3--:R-:W-:Y:S03]  /*8250*/  F2FP.BF16.PACK_AB R75, R124, R125 ;  /* 0x0000007d7c4b723e */ /* 0x008fe600000010ff */
[----:B------:R-:W-:Y:S02]  /*8260*/  F2FP.BF16.PACK_AB R72, R181, R182 ;  /* 0x000000b6b548723e */ /* 0x000fe400000010ff */
[----:B------:R-:W-:Y:S01]  /*8270*/  F2FP.BF16.PACK_AB R74, R179, R180 ;  /* 0x000000b4b34a723e */ /* 0x000fe200000010ff */
[--C-:B-1----:R-:W-:Y:S06]  /*8280*/  FFMA.FTZ R70, R183, c[0x0][0x2d0], -R137.reuse ;  /* 0x0000b400b7467a23 */ /* 0x102fec0000010889 */
[C---:B--2---:R-:W-:Y:S01]  /*8290*/  HMMA.16816.F32.BF16 R4, R72.reuse, R76, R4 ;  /* 0x0000004c4804723c */ /* 0x044fe20000041804 */
[----:B------:R1:W2:Y:S07]  /*82a0*/  MUFU.EX2 R176, R70 ;  /* 0x0000004600b07308 */ /* 0x0002ae0000000800 */
[C---:B------:R-:W-:Y:S01]  /*82b0*/  HMMA.16816.F32.BF16 R8, R72.reuse, R78, R8 ;  /* 0x0000004e4808723c */ /* 0x040fe20000041808 */
[----:B------:R-:W3:Y:S07]  /*82c0*/  LDSM.16.MT88.4 R76, [R213+0x5100] ;  /* 0x00510000d54c783b */ /* 0x000eee0000004200 */
[C---:B------:R-:W-:Y:S08]  /*82d0*/  HMMA.16816.F32.BF16 R12, R72.reuse, R80, R12 ;  /* 0x00000050480c723c */ /* 0x040ff0000004180c */
[C---:B------:R-:W-:Y:S01]  /*82e0*/  HMMA.16816.F32.BF16 R16, R72.reuse, R82, R16 ;  /* 0x000000524810723c */ /* 0x040fe20000041810 */
[----:B------:R-:W2:Y:S03]  /*82f0*/  LDSM.16.MT88.4 R80, [R213+0x1900] ;  /* 0x00190000d550783b */ /* 0x000ea60000004200 */
[--C-:B-1----:R-:W-:Y:S04]  /*8300*/  FFMA.FTZ R70, R192, c[0x0][0x2d0], -R137.reuse ;  /* 0x0000b400c0467a23 */ /* 0x102fe80000010889 */
[C---:B-----5:R-:W-:Y:S01]  /*8310*/  HMMA.16816.F32.BF16 R20, R72.reuse, R84, R20 ;  /* 0x000000544814723c */ /* 0x060fe20000041814 */
[----:B------:R1:W-:Y:S07]  /*8320*/  MUFU.EX2 R177, R70 ;  /* 0x0000004600b17308 */ /* 0x0003ee0000000800 */
[C---:B------:R-:W-:Y:S01]  /*8330*/  HMMA.16816.F32.BF16 R24, R72.reuse, R86, R24 ;  /* 0x000000564818723c */ /* 0x040fe20000041818 */
[----:B------:R-:W5:Y:S07]  /*8340*/  LDSM.16.MT88.4 R84, [R217+0x1900] ;  /* 0x00190000d954783b */ /* 0x000f6e0000004200 */
[C---:B----4-:R-:W-:Y:S08]  /*8350*/  HMMA.16816.F32.BF16 R28, R72.reuse, R88, R28 ;  /* 0x00000058481c723c */ /* 0x050ff0000004181c */
[C---:B------:R-:W-:Y:S01]  /*8360*/  HMMA.16816.F32.BF16 R32, R72.reuse, R90, R32 ;  /* 0x0000005a4820723c */ /* 0x040fe20000041820 */
[----:B------:R-:W-:Y:S03]  /*8370*/  LDSM.16.MT88.4 R88, [R214+0x5900] ;  /* 0x00590000d658783b */ /* 0x000fe60000004200 */
[----:B-1----:R-:W-:Y:S04]  /*8380*/  FFMA.FTZ R70, R193, c[0x0][0x2d0], -R137 ;  /* 0x0000b400c1467a23 */ /* 0x002fe80000010889 */
[C---:B---3--:R-:W-:Y:S01]  /*8390*/  HMMA.16816.F32.BF16 R36, R72.reuse, R76, R36 ;  /* 0x0000004c4824723c */ /* 0x048fe20000041824 */
[----:B------:R1:W3:Y:S07]  /*83a0*/  MUFU.EX2 R175, R70 ;  /* 0x0000004600af7308 */ /* 0x0002ee0000000800 */
[C---:B------:R-:W-:Y:S01]  /*83b0*/  HMMA.16816.F32.BF16 R40, R72.reuse, R78, R40 ;  /* 0x0000004e4828723c */ /* 0x040fe20000041828 */
[----:B------:R-:W4:Y:S07]  /*83c0*/  LDSM.16.MT88.4 R76, [R216+0x1900] ;  /* 0x00190000d84c783b */ /* 0x000f2e0000004200 */
[C---:B------:R-:W-:Y:S08]  /*83d0*/  HMMA.16816.F32.BF16 R44, R72.reuse, R92, R44 ;  /* 0x0000005c482c723c */ /* 0x040ff0000004182c */
[C---:B------:R-:W-:Y:S01]  /*83e0*/  HMMA.16816.F32.BF16 R48, R72.reuse, R94, R48 ;  /* 0x0000005e4830723c */ /* 0x040fe20000041830 */
[----:B------:R-:W-:Y:S03]  /*83f0*/  LDSM.16.MT88.4 R92, [R214+0x6100] ;  /* 0x00610000d65c783b */ /* 0x000fe60000004200 */
[--C-:B-1----:R-:W-:Y:S04]  /*8400*/  FFMA.FTZ R70, R204, c[0x0][0x2d0], -R69.reuse ;  /* 0x0000b400cc467a23 */ /* 0x102fe80000010845 */
[C---:B------:R-:W-:Y:S01]  /*8410*/  HMMA.16816.F32.BF16 R52, R72.reuse, R96, R52 ;  /* 0x000000604834723c */ /* 0x040fe20000041834 */
[----:B------:R1:W-:Y:S07]  /*8420*/  MUFU.EX2 R157, R70 ;  /* 0x00000046009d7308 */ /* 0x0003ee0000000800 */
[C---:B------:R-:W-:Y:S01]  /*8430*/  HMMA.16816.F32.BF16 R56, R72.reuse, R98, R56 ;  /* 0x000000624838723c */ /* 0x040fe20000041838 */
[----:B------:R-:W-:Y:S07]  /*8440*/  LDSM.16.MT88.4 R96, [R217+0x6100] ;  /* 0x00610000d960783b */ /* 0x000fee0000004200 */
[C---:B------:R-:W-:Y:S08]  /*8450*/  HMMA.16816.F32.BF16 R60, R72.reuse, R100, R60 ;  /* 0x00000064483c723c */ /* 0x040ff0000004183c */
[----:B------:R-:W-:Y:S01]  /*8460*/  HMMA.16816.F32.BF16 R64, R72, R102, R64 ;  /* 0x000000664840723c */ /* 0x000fe20000041840 */
[----:B------:R-:W-:Y:S03]  /*8470*/  LDSM.16.MT88.4 R100, [R214+0x2900] ;  /* 0x00290000d664783b */ /* 0x000fe60000004200 */
[--C-:B-1----:R-:W-:Y:S03]  /*8480*/  FFMA.FTZ R70, R236, c[0x0][0x2d0], -R69.reuse ;  /* 0x0000b400ec467a23 */ /* 0x102fe60000010845 */
[----:B--2---:R-:W-:Y:S01]  /*8490*/  F2FP.BF16.PACK_AB R72, R176, R178 ;  /* 0x000000b2b048723e */ /* 0x004fe200000010ff */
[----:B------:R1:W2:Y:S01]  /*84a0*/  MUFU.EX2 R156, R70 ;  /* 0x00000046009c7308 */ /* 0x0002a20000000800 */
[----:B---3--:R-:W-:Y:S03]  /*84b0*/  F2FP.BF16.PACK_AB R74, R175, R177 ;  /* 0x000000b1af4a723e */ /* 0x008fe600000010ff */
[--C-:B-1----:R-:W-:Y:S01]  /*84c0*/  FFMA.FTZ R70, R206, c[0x0][0x2d0], -R69.reuse ;  /* 0x0000b400ce467a23 */ /* 0x102fe20000010845 */
[----:B--2---:R-:W-:Y:S05]  /*84d0*/  F2FP.BF16.PACK_AB R73, R156, R157 ;  /* 0x0000009d9c49723e */ /* 0x004fea00000010ff */
[----:B------:R1:W-:Y:S02]  /*84e0*/  MUFU.EX2 R115, R70 ;  /* 0x0000004600737308 */ /* 0x0003e40000000800 */
[----:B-1----:R-:W-:Y:S08]  /*84f0*/  FFMA.FTZ R70, R237, c[0x0][0x2d0], -R69 ;  /* 0x0000b400ed467a23 */ /* 0x002ff00000010845 */
[----:B------:R1:W2:Y:S02]  /*8500*/  MUFU.EX2 R114, R70 ;  /* 0x0000004600727308 */ /* 0x0002a40000000800 */
[--C-:B-1----:R-:W-:Y:S01]  /*8510*/  FFMA.FTZ R70, R242, c[0x0][0x2d0], -R137.reuse ;  /* 0x0000b400f2467a23 */ /* 0x102fe20000010889 */
[----:B--2---:R-:W-:Y:S07]  /*8520*/  F2FP.BF16.PACK_AB R75, R114, R115 ;  /* 0x00000073724b723e */ /* 0x004fee00000010ff */
[----:B------:R1:W-:Y:S01]  /*8530*/  MUFU.EX2 R174, R70 ;  /* 0x0000004600ae7308 */ /* 0x0003e20000000800 */
[C---:B------:R-:W-:Y:S08]  /*8540*/  HMMA.16816.F32.BF16 R4, R72.reuse, R80, R4 ;  /* 0x000000504804723c */ /* 0x040ff00000041804 */
[C---:B------:R-:W-:Y:S01]  /*8550*/  HMMA.16816.F32.BF16 R8, R72.reuse, R82, R8 ;  /* 0x000000524808723c */ /* 0x040fe20000041808 */
[----:B------:R-:W2:Y:S07]  /*8560*/  LDSM.16.MT88.4 R80, [R213+0x5900] ;  /* 0x00590000d550783b */ /* 0x000eae0000004200 */
[C---:B------:R-:W-:Y:S04]  /*8570*/  HMMA.16816.F32.BF16 R12, R72.reuse, R104, R12 ;  /* 0x00000068480c723c */ /* 0x040fe8000004180c */
[--C-:B-1----:R-:W-:Y:S04]  /*8580*/  FFMA.FTZ R70, R244, c[0x0][0x2d0], -R137.reuse ;  /* 0x0000b400f4467a23 */ /* 0x102fe80000010889 */
[C---:B------:R-:W-:Y:S01]  /*8590*/  HMMA.16816.F32.BF16 R16, R72.reuse, R106, R16 ;  /* 0x0000006a4810723c */ /* 0x040fe20000041810 */
[----:B------:R1:W3:Y:S01]  /*85a0*/  MUFU.EX2 R173, R70 ;  /* 0x0000004600ad7308 */ /* 0x0002e20000000800 */
[----:B------:R-:W-:Y:S06]  /*85b0*/  LDSM.16.MT88.4 R104, [R214+0x3900] ;  /* 0x00390000d668783b */ /* 0x000fec0000004200 */
[C---:B-----5:R-:W-:Y:S08]  /*85c0*/  HMMA.16816.F32.BF16 R20, R72.reuse, R84, R20 ;  /* 0x000000544814723c */ /* 0x060ff00000041814 */
[C---:B------:R-:W-:Y:S01]  /*85d0*/  HMMA.16816.F32.BF16 R24, R72.reuse, R86, R24 ;  /* 0x000000564818723c */ /* 0x040fe20000041818 */
[----:B------:R-:W5:Y:S07]  /*85e0*/  LDSM.16.MT88.4 R84, [R217+0x5900] ;  /* 0x00590000d954783b */ /* 0x000f6e0000004200 */
[C---:B----4-:R-:W-:Y:S04]  /*85f0*/  HMMA.16816.F32.BF16 R28, R72.reuse, R76, R28 ;  /* 0x0000004c481c723c */ /* 0x050fe8000004181c */
[--C-:B-1----:R-:W-:Y:S04]  /*8600*/  FFMA.FTZ R70, R243, c[0x0][0x2d0], -R137.reuse ;  /* 0x0000b400f3467a23 */ /* 0x102fe80000010889 */
[C---:B------:R-:W-:Y:S01]  /*8610*/  HMMA.16816.F32.BF16 R32, R72.reuse, R78, R32 ;  /* 0x0000004e4820723c */ /* 0x040fe20000041820 */
[----:B------:R1:W-:Y:S01]  /*8620*/  MUFU.EX2 R172, R70 ;  /* 0x0000004600ac7308 */ /* 0x0003e20000000800 */
[----:B------:R-:W4:Y:S06]  /*8630*/  LDSM.16.MT88.4 R76, [R216+0x5900] ;  /* 0x00590000d84c783b */ /* 0x000f2c0000004200 */
[C---:B--2---:R-:W-:Y:S08]  /*8640*/  HMMA.16816.F32.BF16 R36, R72.reuse, R80, R36 ;  /* 0x000000504824723c */ /* 0x044ff00000041824 */
[C---:B------:R-:W-:Y:S01]  /*8650*/  HMMA.16816.F32.BF16 R40, R72.reuse, R82, R40 ;  /* 0x000000524828723c */ /* 0x040fe20000041828 */
[----:B------:R-:W2:Y:S07]  /*8660*/  LDSM.16.MT88.4 R80, [R213+0x2100] ;  /* 0x00210000d550783b */ /* 0x000eae0000004200 */
[C---:B------:R-:W-:Y:S04]  /*8670*/  HMMA.16816.F32.BF16 R44, R72.reuse, R88, R44 ;  /* 0x00000058482c723c */ /* 0x040fe8000004182c */
[----:B-1----:R-:W-:Y:S04]  /*8680*/  FFMA.FTZ R70, R245, c[0x0][0x2d0], -R137 ;  /* 0x0000b400f5467a23 */ /* 0x002fe80000010889 */
[C---:B------:R-:W-:Y:S01]  /*8690*/  HMMA.16816.F32.BF16 R48, R72.reuse, R90, R48 ;  /* 0x0000005a4830723c */ /* 0x040fe20000041830 */
[----:B------:R1:W1:Y:S01]  /*86a0*/  MUFU.EX2 R171, R70 ;  /* 0x0000004600ab7308 */ /* 0x0002620000000800 */
[----:B------:R-:W2:Y:S06]  /*86b0*/  LDSM.16.MT88.4 R88, [R214+0x2100] ;  /* 0x00210000d658783b */ /* 0x000eac0000004200 */
[C---:B-----5:R-:W-:Y:S08]  /*86c0*/  HMMA.16816.F32.BF16 R52, R72.reuse, R84, R52 ;  /* 0x000000544834723c */ /* 0x060ff00000041834 */
[C---:B------:R-:W-:Y:S01]  /*86d0*/  HMMA.16816.F32.BF16 R56, R72.reuse, R86, R56 ;  /* 0x000000564838723c */ /* 0x040fe20000041838 */
[----:B------:R-:W5:Y:S07]  /*86e0*/  LDSM.16.MT88.4 R84, [R217+0x2100] ;  /* 0x00210000d954783b */ /* 0x000f6e0000004200 */
[C---:B----4-:R-:W-:Y:S04]  /*86f0*/  HMMA.16816.F32.BF16 R60, R72.reuse, R76, R60 ;  /* 0x0000004c483c723c */ /* 0x050fe8000004183c */
[--C-:B-1----:R-:W-:Y:S04]  /*8700*/  FFMA.FTZ R70, R247, c[0x0][0x2d0], -R69.reuse ;  /* 0x0000b400f7467a23 */ /* 0x102fe80000010845 */
[----:B------:R-:W-:Y:S01]  /*8710*/  HMMA.16816.F32.BF16 R64, R72, R78, R64 ;  /* 0x0000004e4840723c */ /* 0x000fe20000041840 */
[----:B------:R1:W-:Y:S01]  /*8720*/  MUFU.EX2 R113, R70 ;  /* 0x0000004600717308 */ /* 0x0003e20000000800 */
[----:B------:R-:W4:Y:S05]  /*8730*/  LDSM.16.MT88.4 R76, [R216+0x2100] ;  /* 0x00210000d84c783b */ /* 0x000f2a0000004200 */
[----:B---3--:R-:W-:Y:S02]  /*8740*/  F2FP.BF16.PACK_AB R72, R173, R174 ;  /* 0x000000aead48723e */ /* 0x008fe400000010ff */
[----:B------:R-:W-:Y:S03]  /*8750*/  F2FP.BF16.PACK_AB R74, R171, R172 ;  /* 0x000000acab4a723e */ /* 0x000fe600000010ff */
[--C-:B-1----:R-:W-:Y:S04]  /*8760*/  FFMA.FTZ R70, R248, c[0x0][0x2d0], -R69.reuse ;  /* 0x0000b400f8467a23 */ /* 0x102fe80000010845 */
[----:B------:R1:W3:Y:S02]  /*8770*/  MUFU.EX2 R112, R70 ;  /* 0x0000004600707308 */ /* 0x0002e40000000800 */
[--C-:B-1----:R-:W-:Y:S01]  /*8780*/  FFMA.FTZ R70, R246, c[0x0][0x2d0], -R69.reuse ;  /* 0x0000b400f6467a23 */ /* 0x102fe20000010845 */
[----:B---3--:R-:W-:Y:S07]  /*8790*/  F2FP.BF16.PACK_AB R73, R112, R113 ;  /* 0x000000717049723e */ /* 0x008fee00000010ff */
[----:B------:R1:W-:Y:S02]  /*87a0*/  MUFU.EX2 R123, R70 ;  /* 0x00000046007b7308 */ /* 0x0003e40000000800 */
[----:B-1----:R-:W-:Y:S08]  /*87b0*/  FFMA.FTZ R70, R249, c[0x0][0x2d0], -R69 ;  /* 0x0000b400f9467a23 */ /* 0x002ff00000010845 */
[----:B------:R1:W3:Y:S02]  /*87c0*/  MUFU.EX2 R122, R70 ;  /* 0x00000046007a7308 */ /* 0x0002e40000000800 */
[--C-:B-1----:R-:W-:Y:S01]  /*87d0*/  FFMA.FTZ R70, R250, c[0x0][0x2d0], -R137.reuse ;  /* 0x0000b400fa467a23 */ /* 0x102fe20000010889 */
[----:B---3--:R-:W-:Y:S07]  /*87e0*/  F2FP.BF16.PACK_AB R75, R122, R123 ;  /* 0x0000007b7a4b723e */ /* 0x008fee00000010ff */
[----:B------:R1:W-:Y:S01]  /*87f0*/  MUFU.EX2 R162, R70 ;  /* 0x0000004600a27308 */ /* 0x0003e20000000800 */
[C---:B--2---:R-:W-:Y:S08]  /*8800*/  HMMA.16816.F32.BF16 R4, R72.reuse, R80, R4 ;  /* 0x000000504804723c */ /* 0x044ff00000041804 */
[C---:B------:R-:W-:Y:S01]  /*8810*/  HMMA.16816.F32.BF16 R8, R72.reuse, R82, R8 ;  /* 0x000000524808723c */ /* 0x040fe20000041808 */
[----:B------:R-:W2:Y:S07]  /*8820*/  LDSM.16.MT88.4 R80, [R213+0x6100] ;  /* 0x00610000d550783b */ /* 0x000eae0000004200 */
[C---:B------:R-:W-:Y:S04]  /*8830*/  HMMA.16816.F32.BF16 R12, R72.reuse, R88, R12 ;  /* 0x00000058480c723c */ /* 0x040fe8000004180c */
[--C-:B-1----:R-:W-:Y:S04]  /*8840*/  FFMA.FTZ R70, R251, c[0x0][0x2d0], -R137.reuse ;  /* 0x0000b400fb467a23 */ /* 0x102fe80000010889 */
[C---:B------:R-:W-:Y:S01]  /*8850*/  HMMA.16816.F32.BF16 R16, R72.reuse, R90, R16 ;  /* 0x0000005a4810723c */ /* 0x040fe20000041810 */
[----:B------:R1:W3:Y:S01]  /*8860*/  MUFU.EX2 R161, R70 ;  /* 0x0000004600a17308 */ /* 0x0002e20000000800 */
[----:B------:R-:W3:Y:S06]  /*8870*/  LDSM.16.MT88.4 R88, [R216+0x6100] ;  /* 0x00610000d858783b */ /* 0x000eec0000004200 */
        /* <DEDUP_REMOVED lines=15> */
[----:B------:R-:W-:Y:S06]  /*8970*/  LDSM.16.MT88.4 R92, [R214+0x7100] ;  /* 0x00710000d65c783b */ /* 0x000fec0000004200 */
[C---:B------:R-:W-:Y:S08]  /*8980*/  HMMA.16816.F32.BF16 R52, R72.reuse, R96, R52 ;  /* 0x000000604834723c */ /* 0x040ff00000041834 */
[C---:B------:R-:W-:Y:S01]  /*8990*/  HMMA.16816.F32.BF16 R56, R72.reuse, R98, R56 ;  /* 0x000000624838723c */ /* 0x040fe20000041838 */
[----:B------:R-:W-:Y:S07]  /*89a0*/  LDSM.16.MT88.4 R96, [R217+0x7100] ;  /* 0x00710000d960783b */ /* 0x000fee0000004200 */
[C---:B---3--:R-:W-:Y:S04]  /*89b0*/  HMMA.16816.F32.BF16 R60, R72.reuse, R88, R60 ;  /* 0x00000058483c723c */ /* 0x048fe8000004183c */
[--C-:B-1----:R-:W-:Y:S04]  /*89c0*/  FFMA.FTZ R70, R121, c[0x0][0x2d0], -R69.reuse ;  /* 0x0000b40079467a23 */ /* 0x102fe80000010845 */
[----:B------:R-:W-:Y:S01]  /*89d0*/  HMMA.16816.F32.BF16 R64, R72, R90, R64 ;  /* 0x0000005a4840723c */ /* 0x000fe20000041840 */
[----:B------:R1:W-:Y:S01]  /*89e0*/  MUFU.EX2 R121, R70 ;  /* 0x0000004600797308 */ /* 0x0003e20000000800 */
[----:B------:R-:W-:Y:S05]  /*89f0*/  LDSM.16.MT88.4 R88, [R214+0x6900] ;  /* 0x00690000d658783b */ /* 0x000fea0000004200 */
[----:B------:R-:W-:Y:S02]  /*8a00*/  F2FP.BF16.PACK_AB R72, R161, R162 ;  /* 0x000000a2a148723e */ /* 0x000fe400000010ff */
        /* <DEDUP_REMOVED lines=9> */
[----:B------:R-:W-:Y:S02]  /*8aa0*/  MOV R109, R155 ;  /* 0x0000009b006d7202 */ /* 0x000fe40000000f00 */
[----:B---3--:R-:W-:Y:S05]  /*8ab0*/  F2FP.BF16.PACK_AB R75, R130, R131 ;  /* 0x00000083824b723e */ /* 0x008fea00000010ff */
[----:B------:R1:W-:Y:S02]  /*8ac0*/  MUFU.EX2 R155, R70 ;  /* 0x00000046009b7308 */ /* 0x0003e40000000800 */
[C---:B-----5:R-:W-:Y:S08]  /*8ad0*/  HMMA.16816.F32.BF16 R4, R72.reuse, R84, R4 ;  /* 0x000000544804723c */ /* 0x060ff00000041804 */
[C---:B------:R-:W-:Y:S01]  /*8ae0*/  HMMA.16816.F32.BF16 R8, R72.reuse, R86, R8 ;  /* 0x000000564808723c */ /* 0x040fe20000041808 */
[----:B------:R-:W3:Y:S07]  /*8af0*/  LDSM.16.MT88.4 R84, [R213+0x6900] ;  /* 0x00690000d554783b */ /* 0x000eee0000004200 */
[C---:B------:R-:W-:Y:S04]  /*8b00*/  HMMA.16816.F32.BF16 R12, R72.reuse, R100, R12 ;  /* 0x00000064480c723c */ /* 0x040fe8000004180c */
[--C-:B-1----:R-:W-:Y:S04]  /*8b10*/  FFMA.FTZ R70, R154, c[0x0][0x2d0], -R137.reuse ;  /* 0x0000b4009a467a23 */ /* 0x102fe80000010889 */
[C---:B------:R-:W-:Y:S01]  /*8b20*/  HMMA.16816.F32.BF16 R16, R72.reuse, R102, R16 ;  /* 0x000000664810723c */ /* 0x040fe20000041810 */
[----:B------:R1:W5:Y:S01]  /*8b30*/  MUFU.EX2 R154, R70 ;  /* 0x00000046009a7308 */ /* 0x0003620000000800 */
[----:B------:R-:W-:Y:S06]  /*8b40*/  LDSM.16.MT88.4 R100, [R216+0x7100] ;  /* 0x00710000d864783b */ /* 0x000fec0000004200 */
[C---:B----4-:R-:W-:Y:S08]  /*8b50*/  HMMA.16816.F32.BF16 R20, R72.reuse, R76, R20 ;  /* 0x0000004c4814723c */ /* 0x050ff00000041814 */
[C---:B------:R-:W-:Y:S01]  /*8b60*/  HMMA.16816.F32.BF16 R24, R72.reuse, R78, R24 ;  /* 0x0000004e4818723c */ /* 0x040fe20000041818 */
[----:B------:R-:W4:Y:S07]  /*8b70*/  LDSM.16.MT88.4 R76, [R217+0x6900] ;  /* 0x00690000d94c783b */ /* 0x000f2e0000004200 */
[C---:B--2---:R-:W-:Y:S04]  /*8b80*/  HMMA.16816.F32.BF16 R28, R72.reuse, R80, R28 ;  /* 0x00000050481c723c */ /* 0x044fe8000004181c */
[--C-:B-1----:R-:W-:Y:S04]  /*8b90*/  FFMA.FTZ R70, R153, c[0x0][0x2d0], -R137.reuse ;  /* 0x0000b40099467a23 */ /* 0x102fe80000010889 */
[C---:B------:R-:W-:Y:S01]  /*8ba0*/  HMMA.16816.F32.BF16 R32, R72.reuse, R82, R32 ;  /* 0x000000524820723c */ /* 0x040fe20000041820 */
[----:B------:R1:W-:Y:S01]  /*8bb0*/  MUFU.EX2 R153, R70 ;  /* 0x0000004600997308 */ /* 0x0003e20000000800 */
[----:B------:R-:W2:Y:S06]  /*8bc0*/  LDSM.16.MT88.4 R80, [R216+0x6900] ;  /* 0x00690000d850783b */ /* 0x000eac0000004200 */
[C---:B---3--:R-:W-:Y:S08]  /*8bd0*/  HMMA.16816.F32.BF16 R36, R72.reuse, R84, R36 ;  /* 0x000000544824723c */ /* 0x048ff00000041824 */
[C---:B------:R-:W-:Y:S01]  /*8be0*/  HMMA.16816.F32.BF16 R40, R72.reuse, R86, R40 ;  /* 0x000000564828723c */ /* 0x040fe20000041828 */
[----:B------:R-:W3:Y:S07]  /*8bf0*/  LDSM.16.MT88.4 R84, [R213+0x3100] ;  /* 0x00310000d554783b */ /* 0x000eee0000004200 */
[C---:B------:R-:W-:Y:S04]  /*8c00*/  HMMA.16816.F32.BF16 R44, R72.reuse, R88, R44 ;  /* 0x00000058482c723c */ /* 0x040fe8000004182c */
[----:B-1----:R-:W-:Y:S04]  /*8c10*/  FFMA.FTZ R70, R152, c[0x0][0x2d0], -R137 ;  /* 0x0000b40098467a23 */ /* 0x002fe80000010889 */
[C---:B------:R-:W-:Y:S01]  /*8c20*/  HMMA.16816.F32.BF16 R48, R72.reuse, R90, R48 ;  /* 0x0000005a4830723c */ /* 0x040fe20000041830 */
[----:B------:R1:W1:Y:S01]  /*8c30*/  MUFU.EX2 R152, R70 ;  /* 0x0000004600987308 */ /* 0x0002620000000800 */
[----:B------:R-:W-:Y:S06]  /*8c40*/  LDSM.16.MT88.4 R88, [R216+0x3100] ;  /* 0x00310000d858783b */ /* 0x000fec0000004200 */
[C---:B----4-:R-:W-:Y:S08]  /*8c50*/  HMMA.16816.F32.BF16 R52, R72.reuse, R76, R52 ;  /* 0x0000004c4834723c */ /* 0x050ff00000041834 */
[C---:B------:R-:W-:Y:S01]  /*8c60*/  HMMA.16816.F32.BF16 R56, R72.reuse, R78, R56 ;  /* 0x0000004e4838723c */ /* 0x040fe20000041838 */
[----:B------:R-:W4:Y:S07]  /*8c70*/  LDSM.16.MT88.4 R76, [R214+0x3100] ;  /* 0x00310000d64c783b */ /* 0x000f2e0000004200 */
[C---:B--2---:R-:W-:Y:S04]  /*8c80*/  HMMA.16816.F32.BF16 R60, R72.reuse, R80, R60 ;  /* 0x00000050483c723c */ /* 0x044fe8000004183c */
[--C-:B-1----:R-:W-:Y:S04]  /*8c90*/  FFMA.FTZ R70, R111, c[0x0][0x2d0], -R69.reuse ;  /* 0x0000b4006f467a23 */ /* 0x102fe80000010845 */
[----:B------:R-:W-:Y:S01]  /*8ca0*/  HMMA.16816.F32.BF16 R64, R72, R82, R64 ;  /* 0x000000524840723c */ /* 0x000fe20000041840 */
[----:B------:R1:W-:Y:S01]  /*8cb0*/  MUFU.EX2 R129, R70 ;  /* 0x0000004600817308 */ /* 0x0003e20000000800 */
[----:B------:R-:W2:Y:S05]  /*8cc0*/  LDSM.16.MT88.4 R80, [R217+0x3100] ;  /* 0x00310000d950783b */ /* 0x000eaa0000004200 */
[----:B-----5:R-:W-:Y:S02]  /*8cd0*/  F2FP.BF16.PACK_AB R72, R154, R155 ;  /* 0x0000009b9a48723e */ /* 0x020fe400000010ff */
[----:B------:R-:W-:Y:S03]  /*8ce0*/  F2FP.BF16.PACK_AB R74, R152, R153 ;  /* 0x00000099984a723e */ /* 0x000fe600000010ff */
[--C-:B-1----:R-:W-:Y:S01]  /*8cf0*/  FFMA.FTZ R70, R110, c[0x0][0x2d0], -R69.reuse ;  /* 0x0000b4006e467a23 */ /* 0x102fe20000010845 */
[----:B------:R-:W-:Y:S03]  /*8d00*/  MOV R110, R138 ;  /* 0x0000008a006e7202 */ /* 0x000fe60000000f00 */
[----:B------:R1:W5:Y:S02]  /*8d10*/  MUFU.EX2 R128, R70 ;  /* 0x0000004600807308 */ /* 0x0003640000000800 */
[--C-:B-1----:R-:W-:Y:S01]  /*8d20*/  FFMA.FTZ R70, R139, c[0x0][0x2d0], -R69.reuse ;  /* 0x0000b4008b467a23 */ /* 0x102fe20000010845 */
[----:B-----5:R-:W-:Y:S07]  /*8d30*/  F2FP.BF16.PACK_AB R73, R128, R129 ;  /* 0x000000818049723e */ /* 0x020fee00000010ff */
[----:B------:R1:W-:Y:S02]  /*8d40*/  MUFU.EX2 R139, R70 ;  /* 0x00000046008b7308 */ /* 0x0003e40000000800 */
[----:B-1----:R-:W-:Y:S02]  /*8d50*/  FFMA.FTZ R70, R109, c[0x0][0x2d0], -R69 ;  /* 0x0000b4006d467a23 */ /* 0x002fe40000010845 */
[----:B------:R-:W5:Y:S06]  /*8d60*/  LDL.LU R109, [R1] ;  /* 0x00000000016d7983 */ /* 0x000f6c0000300800 */
[----:B------:R1:W1:Y:S02]  /*8d70*/  MUFU.EX2 R138, R70 ;  /* 0x00000046008a7308 */ /* 0x0002640000000800 */
[--C-:B-1----:R-:W-:Y:S01]  /*8d80*/  FFMA.FTZ R70, R151, c[0x0][0x2d0], -R137.reuse ;  /* 0x0000b40097467a23 */ /* 0x102fe20000010889 */
[----:B------:R-:W-:Y:S07]  /*8d90*/  F2FP.BF16.PACK_AB R75, R138, R139 ;  /* 0x0000008b8a4b723e */ /* 0x000fee00000010ff */
[----:B------:R1:W-:Y:S01]  /*8da0*/  MUFU.EX2 R151, R70 ;  /* 0x0000004600977308 */ /* 0x0003e20000000800 */
[C---:B---3--:R-:W-:Y:S08]  /*8db0*/  HMMA.16816.F32.BF16 R4, R72.reuse, R84, R4 ;  /* 0x000000544804723c */ /* 0x048ff00000041804 */
[C---:B------:R-:W-:Y:S01]  /*8dc0*/  HMMA.16816.F32.BF16 R8, R72.reuse, R86, R8 ;  /* 0x000000564808723c */ /* 0x040fe20000041808 */
[----:B------:R-:W3:Y:S07]  /*8dd0*/  LDSM.16.MT88.4 R84, [R213+0x7100] ;  /* 0x00710000d554783b */ /* 0x000eee0000004200 */
[C---:B----4-:R-:W-:Y:S04]  /*8de0*/  HMMA.16816.F32.BF16 R12, R72.reuse, R76, R12 ;  /* 0x0000004c480c723c */ /* 0x050fe8000004180c */
[--C-:B-1----:R-:W-:Y:S04]  /*8df0*/  FFMA.FTZ R70, R150, c[0x0][0x2d0], -R137.reuse ;  /* 0x0000b40096467a23 */ /* 0x102fe80000010889 */
[C---:B------:R-:W-:Y:S01]  /*8e00*/  HMMA.16816.F32.BF16 R16, R72.reuse, R78, R16 ;  /* 0x0000004e4810723c */ /* 0x040fe20000041810 */
[----:B------:R1:W4:Y:S01]  /*8e10*/  MUFU.EX2 R150, R70 ;  /* 0x0000004600967308 */ /* 0x0003220000000800 */
[----:B------:R-:W3:Y:S06]  /*8e20*/  LDSM.16.MT88.4 R76, [R213+0x3900] ;  /* 0x00390000d54c783b */ /* 0x000eec0000004200 */
[C---:B--2---:R-:W-:Y:S08]  /*8e30*/  HMMA.16816.F32.BF16 R20, R72.reuse, R80, R20 ;  /* 0x000000504814723c */ /* 0x044ff00000041814 */
[C---:B------:R-:W-:Y:S08]  /*8e40*/  HMMA.16816.F32.BF16 R24, R72.reuse, R82, R24 ;  /* 0x000000524818723c */ /* 0x040ff00000041818 */
[C---:B------:R-:W-:Y:S04]  /*8e50*/  HMMA.16816.F32.BF16 R28, R72.reuse, R88, R28 ;  /* 0x00000058481c723c */ /* 0x040fe8000004181c */
[--C-:B-1----:R-:W-:Y:S01]  /*8e60*/  FFMA.FTZ R70, R149, c[0x0][0x2d0], -R137.reuse ;  /* 0x0000b40095467a23 */ /* 0x102fe20000010889 */
[----:B----4-:R-:W-:Y:S03]  /*8e70*/  F2FP.BF16.PACK_AB R132, R150, R151 ;  /* 0x000000979684723e */ /* 0x010fe600000010ff */
[C---:B------:R-:W-:Y:S01]  /*8e80*/  HMMA.16816.F32.BF16 R32, R72.reuse, R90, R32 ;  /* 0x0000005a4820723c */ /* 0x040fe20000041820 */
[----:B------:R1:W-:Y:S07]  /*8e90*/  MUFU.EX2 R149, R70 ;  /* 0x0000004600957308 */ /* 0x0003ee0000000800 */
[C---:B---3--:R-:W-:Y:S08]  /*8ea0*/  HMMA.16816.F32.BF16 R36, R72.reuse, R84, R36 ;  /* 0x000000544824723c */ /* 0x048ff00000041824 */
[C---:B------:R-:W-:Y:S08]  /*8eb0*/  HMMA.16816.F32.BF16 R40, R72.reuse, R86, R40 ;  /* 0x000000564828723c */ /* 0x040ff00000041828 */
[C---:B------:R-:W-:Y:S04]  /*8ec0*/  HMMA.16816.F32.BF16 R44, R72.reuse, R92, R44 ;  /* 0x0000005c482c723c */ /* 0x040fe8000004182c */
[----:B-1----:R-:W-:Y:S04]  /*8ed0*/  FFMA.FTZ R70, R148, c[0x0][0x2d0], -R137 ;  /* 0x0000b40094467a23 */ /* 0x002fe80000010889 */
[C---:B------:R-:W-:Y:S01]  /*8ee0*/  HMMA.16816.F32.BF16 R48, R72.reuse, R94, R48 ;  /* 0x0000005e4830723c */ /* 0x040fe20000041830 */
[----:B------:R1:W2:Y:S01]  /*8ef0*/  MUFU.EX2 R148, R70 ;  /* 0x0000004600947308 */ /* 0x0002a20000000800 */
[----:B------:R-:W3:Y:S06]  /*8f00*/  LDSM.16.MT88.4 R92, [R217+0x3900] ;  /* 0x00390000d95c783b */ /* 0x000eec0000004200 */
[C---:B------:R-:W-:Y:S08]  /*8f10*/  HMMA.16816.F32.BF16 R52, R72.reuse, R96, R52 ;  /* 0x000000604834723c */ /* 0x040ff00000041834 */
[C---:B------:R-:W-:Y:S08]  /*8f20*/  HMMA.16816.F32.BF16 R56, R72.reuse, R98, R56 ;  /* 0x000000624838723c */ /* 0x040ff00000041838 */
[C---:B------:R-:W-:Y:S04]  /*8f30*/  HMMA.16816.F32.BF16 R60, R72.reuse, R100, R60 ;  /* 0x00000064483c723c */ /* 0x040fe8000004183c */
[--C-:B-1----:R-:W-:Y:S01]  /*8f40*/  FFMA.FTZ R70, R108, c[0x0][0x2d0], -R69.reuse ;  /* 0x0000b4006c467a23 */ /* 0x102fe20000010845 */
[----:B--2---:R-:W-:Y:S01]  /*8f50*/  F2FP.BF16.PACK_AB R134, R148, R149 ;  /* 0x000000959486723e */ /* 0x004fe200000010ff */
[----:B------:R-:W2:Y:S02]  /*8f60*/  LDL.LU R108, [R1+0x4] ;  /* 0x00000400016c7983 */ /* 0x000ea40000300800 */
[----:B------:R-:W-:Y:S01]  /*8f70*/  HMMA.16816.F32.BF16 R64, R72, R102, R64 ;  /* 0x000000664840723c */ /* 0x000fe20000041840 */
[----:B------:R1:W-:Y:S01]  /*8f80*/  MUFU.EX2 R137, R70 ;  /* 0x0000004600897308 */ /* 0x0003e20000000800 */
[----:B------:R-:W4:Y:S02]  /*8f90*/  LDSM.16.MT88.4 R100, [R216+0x3900] ;  /* 0x00390000d864783b */ /* 0x000f240000004200 */
[--C-:B-1----:R-:W-:Y:S02]  /*8fa0*/  FFMA.FTZ R70, R110, c[0x0][0x2d0], -R69.reuse ;  /* 0x0000b4006e467a23 */ /* 0x102fe40000010845 */
[----:B------:R-:W-:Y:S05]  /*8fb0*/  FFMA.FTZ R69, R136, c[0x0][0x2d0], -R69 ;  /* 0x0000b40088457a23 */ /* 0x000fea0000010845 */
[----:B------:R-:W1:Y:S10]  /*8fc0*/  MUFU.EX2 R70, R70 ;  /* 0x0000004600467308 */ /* 0x000e740000000800 */
[----:B------:R-:W3:Y:S01]  /*8fd0*/  MUFU.EX2 R69, R69 ;  /* 0x0000004500457308 */ /* 0x000ee20000000800 */
[----:B-1----:R-:W-:Y:S02]  /*8fe0*/  F2FP.BF16.PACK_AB R133, R70, R137 ;  /* 0x000000894685723e */ /* 0x002fe400000010ff */
[----:B---3--:R-:W-:Y:S07]  /*8ff0*/  F2FP.BF16.PACK_AB R135, R69, R71 ;  /* 0x000000474587723e */ /* 0x008fee00000010ff */
[C---:B------:R-:W-:Y:S01]  /*9000*/  HMMA.16816.F32.BF16 R72, R132.reuse, R76, R4 ;  /* 0x0000004c8448723c */ /* 0x040fe20000041804 */
[----:B------:R-:W-:Y:S07]  /*9010*/  LDSM.16.MT88.4 R4, [R216+0x7900] ;  /* 0x00790000d804783b */ /* 0x000fee0000004200 */
[C---:B------:R-:W-:Y:S08]  /*9020*/  HMMA.16816.F32.BF16 R76, R132.reuse, R78, R8 ;  /* 0x0000004e844c723c */ /* 0x040ff00000041808 */
[C---:B------:R-:W-:Y:S08]  /*9030*/  HMMA.16816.F32.BF16 R80, R132.reuse, R104, R12 ;  /* 0x000000688450723c */ /* 0x040ff0000004180c */
[C---:B------:R-:W-:Y:S08]  /*9040*/  HMMA.16816.F32.BF16 R84, R132.reuse, R106, R16 ;  /* 0x0000006a8454723c */ /* 0x040ff00000041810 */
[C---:B------:R-:W-:Y:S08]  /*9050*/  HMMA.16816.F32.BF16 R88, R132.reuse, R92, R20 ;  /* 0x0000005c8458723c */ /* 0x040ff00000041814 */
[C---:B------:R-:W-:Y:S08]  /*9060*/  HMMA.16816.F32.BF16 R92, R132.reuse, R94, R24 ;  /* 0x0000005e845c723c */ /* 0x040ff00000041818 */
[C---:B----4-:R-:W-:Y:S08]  /*9070*/  HMMA.16816.F32.BF16 R96, R132.reuse, R100, R28 ;  /* 0x000000648460723c */ /* 0x050ff0000004181c */
[C---:B------:R-:W-:Y:S04]  /*9080*/  HMMA.16816.F32.BF16 R100, R132.reuse, R102, R32 ;  /* 0x000000668464723c */ /* 0x040fe80000041820 */
[----:B-----5:R-:W-:Y:S04]  /*9090*/  FFMA.FTZ R2, R2, R109, R241 ;  /* 0x0000006d02027223 */ /* 0x020fe800000100f1 */
[----:B------:R-:W-:Y:S04]  /*90a0*/  FADD.FTZ R2, R240, R2 ;  /* 0x00000002f0027221 */ /* 0x000fe80000010000 */
        /* <DEDUP_REMOVED lines=25> */
[----:B------:R-:W-:Y:S02]  /*9240*/  FADD.FTZ R2, R152, R2 ;  /* 0x0000000298027221 */ /* 0x000fe40000010000 */
[----:B--2---:R-:W-:Y:S02]  /*9250*/  FFMA.FTZ R0, R0, R108, R170 ;  /* 0x0000006c00007223 */ /* 0x004fe400000100aa */
[----:B------:R-:W1:Y:S02]  /*9260*/  LDSM.16.MT88.4 R108, [R213+0x7900] ;  /* 0x00790000d56c783b */ /* 0x000e640000004200 */
[----:B------:R-:W-:Y:S04]  /*9270*/  FADD.FTZ R0, R169, R0 ;  /* 0x00000000a9007221 */ /* 0x000fe80000010000 */
[----:B------:R-:W-:Y:S04]  /*9280*/  FADD.FTZ R0, R168, R0 ;  /* 0x00000000a8007221 */ /* 0x000fe80000010000 */
[----:B------:R-:W-:Y:S04]  /*9290*/  FADD.FTZ R0, R163, R0 ;  /* 0x00000000a3007221 */ /* 0x000fe80000010000 */
[----:B------:R-:W-:Y:S04]  /*92a0*/  FADD.FTZ R0, R158, R0 ;  /* 0x000000009e007221 */ /* 0x000fe80000010000 */
[----:B------:R-:W-:Y:S04]  /*92b0*/  FADD.FTZ R0, R118, R0 ;  /* 0x0000000076007221 */ /* 0x000fe80000010000 */
[----:B------:R-:W-:Y:S04]  /*92c0*/  FADD.FTZ R0, R117, R0 ;  /* 0x0000000075007221 */ /* 0x000fe80000010000 */
[----:B------:R-:W-:Y:S02]  /*92d0*/  FADD.FTZ R0, R116, R0 ;  /* 0x0000000074007221 */ /* 0x000fe40000010000 */
[----:B------:R-:W2:Y:S02]  /*92e0*/  LDSM.16.MT88.4 R116, [R214+0x7900] ;  /* 0x00790000d674783b */ /* 0x000ea40000004200 */
[----:B------:R-:W-:Y:S04]  /*92f0*/  FADD.FTZ R0, R127, R0 ;  /* 0x000000007f007221 */ /* 0x000fe80000010000 */
[----:B------:R-:W-:Y:S04]  /*9300*/  FADD.FTZ R0, R126, R0 ;  /* 0x000000007e007221 */ /* 0x000fe80000010000 */
[----:B------:R-:W-:Y:S01]  /*9310*/  FADD.FTZ R0, R125, R0 ;  /* 0x000000007d007221 */ /* 0x000fe20000010000 */
[C---:B-1----:R-:W-:Y:S03]  /*9320*/  HMMA.16816.F32.BF16 R104, R132.reuse, R108, R36 ;  /* 0x0000006c8468723c */ /* 0x042fe60000041824 */
[----:B------:R-:W-:Y:S02]  /*9330*/  FADD.FTZ R0, R124, R0 ;  /* 0x000000007c007221 */ /* 0x000fe40000010000 */
[----:B------:R-:W1:Y:S02]  /*9340*/  LDSM.16.MT88.4 R124, [R217+0x7900] ;  /* 0x00790000d97c783b */ /* 0x000e640000004200 */
[----:B------:R-:W-:Y:S01]  /*9350*/  FADD.FTZ R0, R157, R0 ;  /* 0x000000009d007221 */ /* 0x000fe20000010000 */
[C---:B------:R-:W-:Y:S04]  /*9360*/  HMMA.16816.F32.BF16 R108, R132.reuse, R110, R40 ;  /* 0x0000006e846c723c */ /* 0x040fe80000041828 */
[----:B------:R-:W-:Y:S04]  /*9370*/  FADD.FTZ R0, R156, R0 ;  /* 0x000000009c007221 */ /* 0x000fe80000010000 */
[----:B------:R-:W-:Y:S04]  /*9380*/  FADD.FTZ R0, R115, R0 ;  /* 0x0000000073007221 */ /* 0x000fe80000010000 */
[----:B------:R-:W-:Y:S04]  /*9390*/  FADD.FTZ R0, R114, R0 ;  /* 0x0000000072007221 */ /* 0x000fe80000010000 */
[----:B------:R-:W-:Y:S04]  /*93a0*/  FADD.FTZ R0, R113, R0 ;  /* 0x0000000071007221 */ /* 0x000fe80000010000 */
[----:B------:R-:W-:Y:S02]  /*93b0*/  FADD.FTZ R0, R112, R0 ;  /* 0x0000000070007221 */ /* 0x000fe40000010000 */
[C---:B--2---:R-:W-:Y:S03]  /*93c0*/  HMMA.16816.F32.BF16 R112, R132.reuse, R116, R44 ;  /* 0x000000748470723c */ /* 0x044fe6000004182c */
[----:B------:R-:W-:Y:S04]  /*93d0*/  FADD.FTZ R0, R123, R0 ;  /* 0x000000007b007221 */ /* 0x000fe80000010000 */
[----:B------:R-:W-:Y:S01]  /*93e0*/  FADD.FTZ R0, R122, R0 ;  /* 0x000000007a007221 */ /* 0x000fe20000010000 */
[C---:B------:R-:W-:Y:S04]  /*93f0*/  HMMA.16816.F32.BF16 R116, R132.reuse, R118, R48 ;  /* 0x000000768474723c */ /* 0x040fe80000041830 */
[----:B------:R-:W-:Y:S04]  /*9400*/  FADD.FTZ R0, R121, R0 ;  /* 0x0000000079007221 */ /* 0x000fe80000010000 */
[----:B------:R-:W-:Y:S02]  /*9410*/  FADD.FTZ R0, R120, R0 ;  /* 0x0000000078007221 */ /* 0x000fe40000010000 */
[C---:B-1----:R-:W-:Y:S03]  /*9420*/  HMMA.16816.F32.BF16 R120, R132.reuse, R124, R52 ;  /* 0x0000007c8478723c */ /* 0x042fe60000041834 */
[----:B------:R-:W-:Y:S04]  /*9430*/  FADD.FTZ R0, R131, R0 ;  /* 0x0000000083007221 */ /* 0x000fe80000010000 */
[----:B------:R-:W-:Y:S01]  /*9440*/  FADD.FTZ R0, R130, R0 ;  /* 0x0000000082007221 */ /* 0x000fe20000010000 */
[C---:B------:R-:W-:Y:S04]  /*9450*/  HMMA.16816.F32.BF16 R124, R132.reuse, R126, R56 ;  /* 0x0000007e847c723c */ /* 0x040fe80000041838 */
[----:B------:R-:W-:Y:S04]  /*9460*/  FADD.FTZ R0, R129, R0 ;  /* 0x0000000081007221 */ /* 0x000fe80000010000 */
[----:B------:R-:W-:Y:S02]  /*9470*/  FADD.FTZ R0, R128, R0 ;  /* 0x0000000080007221 */ /* 0x000fe40000010000 */
[C---:B------:R-:W-:Y:S03]  /*9480*/  HMMA.16816.F32.BF16 R128, R132.reuse, R4, R60 ;  /* 0x000000048480723c */ /* 0x040fe6000004183c */
[----:B------:R-:W-:Y:S04]  /*9490*/  FADD.FTZ R0, R139, R0 ;  /* 0x000000008b007221 */ /* 0x000fe80000010000 */
[----:B------:R-:W-:Y:S01]  /*94a0*/  FADD.FTZ R4, R138, R0 ;  /* 0x000000008a047221 */ /* 0x000fe20000010000 */
[----:B------:R-:W-:Y:S04]  /*94b0*/  HMMA.16816.F32.BF16 R132, R132, R6, R64 ;  /* 0x000000068484723c */ /* 0x000fe80000041840 */
[----:B------:R-:W-:Y:S02]  /*94c0*/  FADD.FTZ R0, R151, R2 ;  /* 0x0000000297007221 */ /* 0x000fe40000010000 */
[----:B------:R-:W-:Y:S02]  /*94d0*/  FADD.FTZ R4, R137, R4 ;  /* 0x0000000489047221 */ /* 0x000fe40000010000 */
[----:B------:R-:W-:Y:S04]  /*94e0*/  FADD.FTZ R0, R150, R0 ;  /* 0x0000000096007221 */ /* 0x000fe80000010000 */
[----:B------:R-:W-:Y:S01]  /*94f0*/  FADD.FTZ R4, R70, R4 ;  /* 0x0000000446047221 */ /* 0x000fe20000010000 */
[----:B------:R-:W-:Y:S01]  /*9500*/  MOV R70, R3 ;  /* 0x0000000300467202 */ /* 0x000fe20000000f00 */
[----:B------:R-:W-:Y:S02]  /*9510*/  FADD.FTZ R2, R149, R0 ;  /* 0x0000000095027221 */ /* 0x000fe40000010000 */
[----:B------:R-:W-:Y:S02]  /*9520*/  FADD.FTZ R0, R71, R4 ;  /* 0x0000000447007221 */ /* 0x000fe40000010000 */
[----:B------:R-:W-:Y:S02]  /*9530*/  FADD.FTZ R2, R148, R2 ;  /* 0x0000000294027221 */ /* 0x000fe40000010000 */
[----:B------:R-:W-:Y:S01]  /*9540*/  FADD.FTZ R0, R69, R0 ;  /* 0x0000000045007221 */ /* 0x000fe20000010000 */
[----:B------:R-:W-:Y:S02]  /*9550*/  MOV R69, R68 ;  /* 0x0000004400457202 */ /* 0x000fe40000000f00 */
[----:B------:R1:W-:Y:S04]  /*9560*/  STL [R1], R2 ;  /* 0x0000000201007387 */ /* 0x0003e80000100800 */
[----:B------:R1:W-:Y:S01]  /*9570*/  STL [R1+0x4], R0 ;  /* 0x0000040001007387 */ /* 0x0003e20000100800 */
[----:B------:R-:W-:-:S05]  /*9580*/  @P1 BRA `(.L_x_3) ;  /* 0xffffc0b000001947 */ /* 0x000fca000383ffff */
.L_x_2:
[----:B-1----:R-:W2:Y:S04]  /*9590*/  LDL.LU R2, [R1] ;  /* 0x0000000001027983 */ /* 0x002ea80000300800 */
[----:B------:R-:W3:Y:S04]  /*95a0*/  LDL.LU R0, [R1+0x4] ;  /* 0x0000040001007983 */ /* 0x000ee80000300800 */
[----:B------:R-:W4:Y:S01]  /*95b0*/  LDL.LU R13, [R1+0x48] ;  /* 0x00004800010d7983 */ /* 0x000f220000300800 */
[----:B------:R-:W-:-:S03]  /*95c0*/  MOV R44, c[0x0][0x4e8] ;  /* 0x00013a00002c7a02 */ /* 0x000fc60000000f00 */
[----:B------:R-:W4:Y:S01]  /*95d0*/  LDL.LU R45, [R1+0x50] ;  /* 0x00005000012d7983 */ /* 0x000f220000300800 */
[----:B------:R-:W-:-:S03]  /*95e0*/  ISETP.NE.AND P0, PT, R44, 0x1, PT ;  /* 0x000000012c00780c */ /* 0x000fc60003f05270 */
[----:B------:R-:W1:Y:S04]  /*95f0*/  S2R R4, SR_CTAID.Y ;  /* 0x0000000000047919 */ /* 0x000e680000002600 */
[----:B------:R-:W1:Y:S04]  /*9600*/  S2R R5, SR_TID.X ;  /* 0x0000000000057919 */ /* 0x000e680000002100 */
[----:B------:R-:W4:Y:S04]  /*9610*/  LDL.LU R49, [R1+0x44] ;  /* 0x0000440001317983 */ /* 0x000f280000300800 */
[----:B------:R-:W2:Y:S04]  /*9620*/  S2R R40, SR_CTAID.Z ;  /* 0x0000000000287919 */ /* 0x000ea80000002700 */
[----:B------:R-:W4:Y:S01]  /*9630*/  LDL R48, [R1+0x4c] ;  /* 0x00004c0001307983 */ /* 0x000f220000100800 */
[----:B------:R-:W-:-:S03]  /*9640*/  MOV R42, 0xff800000 ;  /* 0xff800000002a7802 */ /* 0x000fc60000000f00 */
[----:B------:R2:W5:Y:S01]  /*9650*/  LDL.64 R46, [R1+0x20] ;  /* 0x00002000012e7983 */ /* 0x0005620000100a00 */
[----:B-1----:R-:W-:Y:S01]  /*9660*/  IMAD.WIDE.U32 R18, R4, c[0x0][0x490], RZ ;  /* 0x0001240004127a25 */ /* 0x002fe200078e00ff */
[----:B------:R-:W-:-:S03]  /*9670*/  SHF.R.S32.HI R12, RZ, 0x1f, R5 ;  /* 0x0000001fff0c7819 */ /* 0x000fc60000011405 */
[----:B------:R-:W-:Y:S01]  /*9680*/  IMAD.WIDE.U32 R20, R4, c[0x0][0x3e8], RZ ;  /* 0x0000fa0004147a25 */ /* 0x000fe200078e00ff */
[----:B------:R-:W-:Y:S01]  /*9690*/  MOV R41, 0xff800000 ;  /* 0xff80000000297802 */ /* 0x000fe20000000f00 */
[----:B------:R-:W-:Y:S06]  /*96a0*/  BAR.SYNC.DEFER_BLOCKING 0x1, 0x100 ;  /* 0x0044000000007b1d */ /* 0x000fec0000010000 */
[----:B--2---:R-:W1:Y:S04]  /*96b0*/  SHFL.BFLY PT, R6, R2, 0x2, 0x1f ;  /* 0x0c401f0002067f89 */ /* 0x004e6800000e0000 */
[----:B---3--:R-:W2:Y:S01]  /*96c0*/  SHFL.BFLY PT, R7, R0, 0x2, 0x1f ;  /* 0x0c401f0000077f89 */ /* 0x008ea200000e0000 */
[----:B----4-:R-:W-:-:S02]  /*96d0*/  IMAD.MOV.U32 R14, RZ, RZ, R13 ;  /* 0x000000ffff0e7224 */ /* 0x010fc400078e000d */
[----:B-1----:R-:W-:Y:S02]  /*96e0*/  FADD.FTZ R6, R6, R2 ;  /* 0x0000000206067221 */ /* 0x002fe40000010000 */
[----:B--2---:R-:W-:-:S03]  /*96f0*/  FADD.FTZ R7, R7, R0 ;  /* 0x0000000007077221 */ /* 0x004fc60000010000 */
[----:B------:R-:W1:Y:S04]  /*9700*/  SHFL.BFLY PT, R0, R6, 0x1, 0x1f ;  /* 0x0c201f0006007f89 */ /* 0x000e6800000e0000 */
[----:B------:R-:W2:Y:S01]  /*9710*/  SHFL.BFLY PT, R2, R7, 0x1, 0x1f ;  /* 0x0c201f0007027f89 */ /* 0x000ea200000e0000 */
[----:B-1----:R-:W-:Y:S01]  /*9720*/  FADD.FTZ R6, R6, R0 ;  /* 0x0000000006067221 */ /* 0x002fe20000010000 */
[----:B------:R-:W-:Y:S01]  /*9730*/  SHF.R.S32.HI R0, RZ, 0x1f, R4 ;  /* 0x0000001fff007819 */ /* 0x000fe20000011404 */
[----:B--2---:R-:W-:-:S03]  /*9740*/  FADD.FTZ R7, R7, R2 ;  /* 0x0000000207077221 */ /* 0x004fc60000010000 */
[----:B------:R-:W-:Y:S01]  /*9750*/  FSETP.NE.FTZ.AND P2, PT, R6, RZ, PT ;  /* 0x000000ff0600720b */ /* 0x000fe20003f55000 */
[C---:B------:R-:W-:Y:S01]  /*9760*/  IMAD R16, R0.reuse, c[0x0][0x490], RZ ;  /* 0x0001240000107a24 */ /* 0x040fe200078e02ff */
[----:B------:R-:W-:Y:S01]  /*9770*/  MOV R2, RZ ;  /* 0x000000ff00027202 */ /* 0x000fe20000000f00 */
[----:B------:R-:W-:Y:S01]  /*9780*/  IMAD R8, R0, c[0x0][0x3e8], RZ ;  /* 0x0000fa0000087a24 */ /* 0x000fe200078e02ff */
[----:B------:R-:W-:Y:S01]  /*9790*/  FSETP.NE.FTZ.AND P1, PT, R7, RZ, PT ;  /* 0x000000ff0700720b */ /* 0x000fe20003f35000 */
[C---:B------:R-:W-:Y:S02]  /*97a0*/  IMAD R16, R4.reuse, c[0x0][0x494], R16 ;  /* 0x0001250004107a24 */ /* 0x040fe400078e0210 */
[----:B------:R-:W-:Y:S01]  /*97b0*/  IMAD R8, R4, c[0x0][0x3ec], R8 ;  /* 0x0000fb0004087a24 */ /* 0x000fe200078e0208 */
[CC--:B------:R-:W-:Y:S01]  /*97c0*/  LEA.HI R4, R12.reuse, R5.reuse, RZ, 0x2 ;  /* 0x000000050c047211 */ /* 0x0c0fe200078f10ff */
[----:B------:R-:W-:Y:S01]  /*97d0*/  @P0 IMAD.HI.U32 R0, R13, c[0x0][0x4ec], RZ ;  /* 0x00013b000d000a27 */ /* 0x000fe200078e00ff */
[----:B------:R-:W-:-:S02]  /*97e0*/  LEA.HI R12, R12, R5, RZ, 0x5 ;  /* 0x000000050c0c7211 */ /* 0x000fc400078f28ff */
[----:B------:R-:W-:Y:S01]  /*97f0*/  LOP3.LUT R10, R4, 0xfffffffc, RZ, 0xc0, !PT ;  /* 0xfffffffc040a7812 */ /* 0x000fe200078ec0ff */
[----:B------:R-:W1:Y:S01]  /*9800*/  @P2 MUFU.RCP R2, R6 ;  /* 0x0000000600022308 */ /* 0x000e620000001000 */
[----:B------:R-:W-:Y:S02]  /*9810*/  LOP3.LUT R11, R12, 0xffffffe0, RZ, 0xc0, !PT ;  /* 0xffffffe00c0b7812 */ /* 0x000fe400078ec0ff */
[----:B------:R-:W-:Y:S02]  /*9820*/  @P0 SHF.R.U32.HI R14, RZ, c[0x0][0x4f0], R0 ;  /* 0x00013c00ff0e0a19 */ /* 0x000fe40000011600 */
[----:B------:R-:W-:Y:S01]  /*9830*/  IADD3 R10, -R10, R5, RZ ;  /* 0x000000050a0a7210 */ /* 0x000fe20007ffe1ff */
[----:B------:R-:W-:Y:S01]  /*9840*/  IMAD.IADD R11, R5, 0x1, -R11 ;  /* 0x00000001050b7824 */ /* 0x000fe200078e0a0b */
[----:B------:R-:W-:Y:S02]  /*9850*/  IADD3 R5, -R14, RZ, RZ ;  /* 0x000000ff0e057210 */ /* 0x000fe40007ffe1ff */
[----:B------:R-:W-:-:S02]  /*9860*/  IADD3 R9, R21, R8, RZ ;  /* 0x0000000815097210 */ /* 0x000fc40007ffe0ff */
[----:B------:R-:W-:Y:S01]  /*9870*/  IADD3 R17, R19, R16, RZ ;  /* 0x0000001013117210 */ /* 0x000fe20007ffe0ff */
[----:B------:R-:W-:Y:S01]  /*9880*/  IMAD R39, R5, c[0x0][0x4e8], R13 ;  /* 0x00013a0005277a24 */ /* 0x000fe200078e020d */
[----:B------:R-:W-:Y:S01]  /*9890*/  LOP3.LUT P4, RZ, R11, 0x3, RZ, 0xc0, !PT ;  /* 0x000000030bff7812 */ /* 0x000fe2000788c0ff */
[----:B------:R-:W2:Y:S01]  /*98a0*/  @P2 MUFU.LG2 R6, R6 ;  /* 0x0000000600062308 */ /* 0x000ea20000000c00 */
[----:B------:R-:W-:Y:S01]  /*98b0*/  MOV R8, R20 ;  /* 0x0000001400087202 */ /* 0x000fe20000000f00 */
[C---:B-1----:R-:W-:Y:S01]  /*98c0*/  FMUL.FTZ R73, R2.reuse, R73 ;  /* 0x0000004902497220 */ /* 0x042fe20000410000 */
[----:B------:R-:W-:Y:S01]  /*98d0*/  SHF.R.S32.HI R5, RZ, 0x2, R4 ;  /* 0x00000002ff057819 */ /* 0x000fe20000011404 */
[C---:B------:R-:W-:Y:S01]  /*98e0*/  FMUL.FTZ R11, R2.reuse, R72 ;  /* 0x00000048020b7220 */ /* 0x040fe20000410000 */
[----:B------:R-:W-:Y:S01]  /*98f0*/  MOV R0, RZ ;  /* 0x000000ff00007202 */ /* 0x000fe20000000f00 */
[C---:B------:R-:W-:Y:S02]  /*9900*/  FMUL.FTZ R77, R2.reuse, R77 ;  /* 0x0000004d024d7220 */ /* 0x040fe40000410000 */
[----:B------:R-:W-:-:S02]  /*9910*/  FMUL.FTZ R19, R2, R76 ;  /* 0x0000004c02137220 */ /* 0x000fc40000410000 */
[C---:B------:R-:W-:Y:S02]  /*9920*/  FMUL.FTZ R81, R2.reuse, R81 ;  /* 0x0000005102517220 */ /* 0x040fe40000410000 */
[C---:B------:R-:W-:Y:S02]  /*9930*/  FMUL.FTZ R22, R2.reuse, R80 ;  /* 0x0000005002167220 */ /* 0x040fe40000410000 */
[C---:B------:R-:W-:Y:S02]  /*9940*/  FMUL.FTZ R85, R2.reuse, R85 ;  /* 0x0000005502557220 */ /* 0x040fe40000410000 */
[C---:B------:R-:W-:Y:S02]  /*9950*/  FMUL.FTZ R20, R2.reuse, R84 ;  /* 0x0000005402147220 */ /* 0x040fe40000410000 */
        /* <DEDUP_REMOVED lines=23> */
[----:B------:R-:W-:Y:S01]  /*9ad0*/  FMUL.FTZ R27, R2, R132 ;  /* 0x00000084021b7220 */ /* 0x000fe20000410000 */
[----:B------:R-:W-:Y:S01]  /*9ae0*/  SHF.R.S32.HI R2, RZ, 0x1f, R4 ;  /* 0x0000001fff027819 */ /* 0x000fe20000011404 */
[----:B------:R-:W-:-:S03]  /*9af0*/  IMAD.MOV.U32 R16, RZ, RZ, R18 ;  /* 0x000000ffff107224 */ /* 0x000fc600078e0012 */
[----:B------:R-:W-:-:S04]  /*9b00*/  LEA.HI R2, R2, R5, RZ, 0x3 ;  /* 0x0000000502027211 */ /* 0x000fc800078f18ff */
[----:B------:R-:W-:Y:S02]  /*9b10*/  LOP3.LUT R2, R2, 0xfffffff8, RZ, 0xc0, !PT ;  /* 0xfffffff802027812 */ /* 0x000fe400078ec0ff */
[----:B------:R-:W-:-:S03]  /*9b20*/  SHF.R.S32.HI R4, RZ, 0x1f, R40 ;  /* 0x0000001fff047819 */ /* 0x000fc60000011428 */
[----:B------:R-:W-:Y:S02]  /*9b30*/  IMAD.IADD R5, R5, 0x1, -R2 ;  /* 0x0000000105057824 */ /* 0x000fe400078e0a02 */
[----:B------:R-:W-:Y:S02]  /*9b40*/  @P2 IMAD.MOV.U32 R2, RZ, RZ, 0x3f317218 ;  /* 0x3f317218ff022424 */ /* 0x000fe400078e00ff */
[C---:B------:R-:W-:Y:S02]  /*9b50*/  IMAD R43, R4.reuse, c[0x0][0x498], RZ ;  /* 0x00012600042b7a24 */ /* 0x040fe400078e02ff */
[----:B------:R-:W-:Y:S02]  /*9b60*/  IMAD R15, R4, c[0x0][0x3f0], RZ ;  /* 0x0000fc00040f7a24 */ /* 0x000fe400078e02ff */
[----:B--2---:R-:W-:Y:S02]  /*9b70*/  @P2 FMUL.FTZ R6, R6, 0.69314718246459960938 ;  /* 0x3f31721806062820 */ /* 0x004fe40000410000 */
[----:B------:R-:W-:-:S04]  /*9b80*/  @P2 FMUL.FTZ R4, R2, c[0x0][0x2d0] ;  /* 0x0000b40002042a20 */ /* 0x000fc80000410000 */
[----:B------:R-:W-:Y:S01]  /*9b90*/  @P2 FFMA.FTZ R42, R4, R68, R6 ;  /* 0x00000044042a2223 */ /* 0x000fe20000010006 */
[----:B------:R-:W-:Y:S02]  /*9ba0*/  SHF.R.S32.HI R4, RZ, 0x2, R45 ;  /* 0x00000002ff047819 */ /* 0x000fe4000001142d */
[----:B------:R1:W5:Y:S01]  /*9bb0*/  LDL R45, [R1+0x18] ;  /* 0x00001800012d7983 */ /* 0x0003620000100800 */
[----:B------:R-:W2:Y:S08]  /*9bc0*/  @P1 MUFU.RCP R0, R7 ;  /* 0x0000000700001308 */ /* 0x000eb00000001000 */
[----:B------:R-:W3:Y:S01]  /*9bd0*/  @P1 MUFU.LG2 R7, R7 ;  /* 0x0000000700071308 */ /* 0x000ee20000000c00 */
[----:B--2---:R-:W-:-:S02]  /*9be0*/  FMUL.FTZ R75, R0, R75 ;  /* 0x0000004b004b7220 */ /* 0x004fc40000410000 */
        /* <DEDUP_REMOVED lines=30> */
[----:B------:R-:W-:Y:S01]  /*9dd0*/  FMUL.FTZ R134, R0, R134 ;  /* 0x0000008600867220 */ /* 0x000fe20000410000 */
[----:B------:R-:W-:Y:S01]  /*9de0*/  @P1 MOV R0, 0x3f317218 ;  /* 0x3f31721800001802 */ /* 0x000fe20000000f00 */
[----:B---3--:R-:W-:-:S04]  /*9df0*/  @P1 FMUL.FTZ R2, R7, 0.69314718246459960938 ;  /* 0x3f31721807021820 */ /* 0x008fc80000410000 */
[----:B------:R-:W-:-:S04]  /*9e00*/  @P1 FMUL.FTZ R0, R0, c[0x0][0x2d0] ;  /* 0x0000b40000001a20 */ /* 0x000fc80000410000 */
[----:B------:R-:W-:Y:S01]  /*9e10*/  @P1 FFMA.FTZ R41, R0, R3, R2 ;  /* 0x0000000300291223 */ /* 0x000fe20000010002 */
[----:B------:R-:W-:Y:S01]  /*9e20*/  SHF.R.S32.HI R0, RZ, 0x5, R12 ;  /* 0x00000005ff007819 */ /* 0x000fe2000001140c */
[C---:B------:R-:W-:Y:S02]  /*9e30*/  IMAD R43, R40.reuse, c[0x0][0x49c], R43 ;  /* 0x00012700282b7a24 */ /* 0x040fe400078e022b */
[C---:B------:R-:W-:Y:S01]  /*9e40*/  IMAD R15, R40.reuse, c[0x0][0x3f4], R15 ;  /* 0x0000fd00280f7a24 */ /* 0x040fe200078e020f */
[----:B------:R-:W-:Y:S01]  /*9e50*/  SHF.R.S32.HI R3, RZ, 0x1f, R0 ;  /* 0x0000001fff037819 */ /* 0x000fe20000011400 */
[----:B------:R-:W-:-:S04]  /*9e60*/  IMAD.WIDE.U32 R16, R40, c[0x0][0x498], R16 ;  /* 0x0001260028107a25 */ /* 0x000fc800078e0010 */
[----:B------:R-:W-:Y:S02]  /*9e70*/  IMAD.WIDE.U32 R8, R40, c[0x0][0x3f0], R8 ;  /* 0x0000fc0028087a25 */ /* 0x000fe400078e0008 */
[----:B------:R-:W2:Y:S01]  /*9e80*/  S2R R40, SR_CTAID.X ;  /* 0x0000000000287919 */ /* 0x000ea20000002500 */
[----:B------:R-:W-:Y:S02]  /*9e90*/  LEA.HI R3, R3, R0, RZ, 0x3 ;  /* 0x0000000003037211 */ /* 0x000fe400078f18ff */
[----:B------:R-:W-:Y:S02]  /*9ea0*/  LEA.HI R2, R10, R10, RZ, 0x1 ;  /* 0x0000000a0a027211 */ /* 0x000fe400078f08ff */
[----:B------:R-:W-:Y:S02]  /*9eb0*/  LOP3.LUT R3, R3, 0xffffff8, RZ, 0xc0, !PT ;  /* 0x0ffffff803037812 */ /* 0x000fe400078ec0ff */
[----:B------:R-:W-:Y:S02]  /*9ec0*/  LOP3.LUT R2, R2, 0x1ffffffe, RZ, 0xc0, !PT ;  /* 0x1ffffffe02027812 */ /* 0x000fe400078ec0ff */
[----:B------:R-:W-:-:S02]  /*9ed0*/  IADD3 R6, R0, -R3, RZ ;  /* 0x8000000300067210 */ /* 0x000fc40007ffe0ff */
[----:B------:R-:W-:Y:S01]  /*9ee0*/  LEA R12, R0, R10, 0x9 ;  /* 0x0000000a000c7211 */ /* 0x000fe200078e48ff */
[----:B------:R-:W-:Y:S01]  /*9ef0*/  IMAD.IADD R10, R10, 0x1, -R2 ;  /* 0x000000010a0a7824 */ /* 0x000fe200078e0a02 */
[C---:B------:R-:W-:Y:S02]  /*9f00*/  LOP3.LUT R2, R5.reuse, 0x1, RZ, 0xc0, !PT ;  /* 0x0000000105027812 */ /* 0x040fe400078ec0ff */
[C---:B------:R-:W-:Y:S02]  /*9f10*/  R2P PR, R5.reuse, 0x6 ;  /* 0x0000000605007804 */ /* 0x040fe40000000000 */
[----:B------:R-:W-:Y:S02]  /*9f20*/  SHF.L.U32 R5, R5, 0x6, RZ ;  /* 0x0000000605057819 */ /* 0x000fe400000006ff */
[----:B------:R-:W-:Y:S02]  /*9f30*/  LEA R4, R6, R4, 0x4 ;  /* 0x0000000406047211 */ /* 0x000fe400078e20ff */
[----:B------:R-:W-:-:S02]  /*9f40*/  SHF.R.S32.HI R0, RZ, 0x1f, R14 ;  /* 0x0000001fff007819 */ /* 0x000fc4000001140e */
[----:B------:R-:W-:Y:S02]  /*9f50*/  LOP3.LUT R5, R5, 0x1c0, RZ, 0xc0, !PT ;  /* 0x000001c005057812 */ /* 0x000fe400078ec0ff */
[----:B------:R-:W-:Y:S01]  /*9f60*/  LEA R10, R10, R4, 0x3 ;  /* 0x000000040a0a7211 */ /* 0x000fe200078e18ff */
[----:B------:R-:W-:Y:S01]  /*9f70*/  IMAD R0, R0, c[0x0][0x3e0], RZ ;  /* 0x0000f80000007a24 */ /* 0x000fe200078e02ff */
[----:B------:R-:W-:Y:S02]  /*9f80*/  LEA.HI R7, R5, R5, RZ, 0x1d ;  /* 0x0000000505077211 */ /* 0x000fe400078fe8ff */
[----:B--2---:R-:W-:Y:S01]  /*9f90*/  LEA R10, R40, R10, 0x7 ;  /* 0x0000000a280a7211 */ /* 0x004fe200078e38ff */
[----:B------:R-:W-:Y:S01]  /*9fa0*/  IMAD R6, R14, c[0x0][0x3e4], R0 ;  /* 0x0000f9000e067a24 */ /* 0x000fe200078e0200 */
[----:B------:R-:W-:Y:S01]  /*9fb0*/  ISETP.NE.U32.AND P3, PT, R2, 0x1, PT ;  /* 0x000000010200780c */ /* 0x000fe20003f65070 */
[----:B------:R-:W-:Y:S01]  /*9fc0*/  IMAD R44, R44, c[0x0][0x388], RZ ;  /* 0x0000e2002c2c7a24 */ /* 0x000fe200078e02ff */
[----:B------:R-:W-:Y:S01]  /*9fd0*/  LEA R0, R40, R4, 0x7 ;  /* 0x0000000428007211 */ /* 0x000fe200078e38ff */
[----:B------:R-:W-:Y:S01]  /*9fe0*/  @P0 IMAD.HI.U32 R5, R10, c[0x0][0x4ec], RZ ;  /* 0x00013b000a050a27 */ /* 0x000fe200078e00ff */
[----:B------:R-:W-:-:S02]  /*9ff0*/  LEA R7, R12, R7, 0x1 ;  /* 0x000000070c077211 */ /* 0x000fc400078e08ff */
[----:B------:R-:W-:Y:S01]  /*a000*/  IADD3 R3, R9, R15, RZ ;  /* 0x0000000f09037210 */ /* 0x000fe20007ffe0ff */
[----:B------:R-:W-:Y:S01]  /*a010*/  IMAD.MOV.U32 R2, RZ, RZ, R8 ;  /* 0x000000ffff027224 */ /* 0x000fe200078e0008 */
[----:B------:R-:W-:Y:S02]  /*a020*/  F2FP.BF16.PACK_AB R11, R73, R11 ;  /* 0x0000000b490b723e */ /* 0x000fe400000010ff */
[C---:B------:R-:W-:Y:S02]  /*a030*/  IADD3 R4, R0.reuse, 0x8, RZ ;  /* 0x0000000800047810 */ /* 0x040fe40007ffe0ff */
[----:B------:R-:W-:Y:S02]  /*a040*/  SHF.L.U32 R7, R7, 0x1, RZ ;  /* 0x0000000107077819 */ /* 0x000fe400000006ff */
[----:B------:R-:W-:Y:S02]  /*a050*/  ISETP.GE.OR P5, PT, R0, R44, P4 ;  /* 0x0000002c0000720c */ /* 0x000fe400027a6670 */
[----:B------:R-:W-:Y:S01]  /*a060*/  MOV R0, R10 ;  /* 0x0000000a00007202 */ /* 0x000fe20000000f00 */
[----:B------:R-:W-:Y:S01]  /*a070*/  IMAD.WIDE.U32 R2, R14, c[0x0][0x3e0], R2 ;  /* 0x0000f8000e027a25 */ /* 0x000fe200078e0002 */
[----:B------:R-:W-:Y:S01]  /*a080*/  @P0 SHF.R.U32.HI R0, RZ, c[0x0][0x4f0], R5 ;  /* 0x00013c00ff000a19 */ /* 0x000fe20000011605 */
[----:B------:R2:W-:Y:S01]  /*a090*/  STS [R7+0x80], R11 ;  /* 0x0000800b07007388 */ /* 0x0005e20000000800 */
[----:B------:R-:W-:Y:S01]  /*a0a0*/  IADD3 R8, R7, 0x80, RZ ;  /* 0x0000008007087810 */ /* 0x000fe20007ffe0ff */
[----:B------:R-:W-:Y:S01]  /*a0b0*/  IMAD.IADD R3, R3, 0x1, R6 ;  /* 0x0000000103037824 */ /* 0x000fe200078e0206 */
[----:B------:R-:W-:-:S02]  /*a0c0*/  IADD3 R6, R7, 0x70, RZ ;  /* 0x0000007007067810 */ /* 0x000fc40007ffe0ff */
[----:B------:R-:W-:Y:S02]  /*a0d0*/  @P3 IADD3 R6, R8, 0x10, RZ ;  /* 0x0000001008063810 */ /* 0x000fe40007ffe0ff */
[----:B------:R-:W-:Y:S02]  /*a0e0*/  SHF.R.S32.HI R9, RZ, 0x1f, R0 ;  /* 0x0000001fff097819 */ /* 0x000fe40000011400 */
[----:B------:R-:W-:Y:S01]  /*a0f0*/  IADD3 R8, P0, R0, R16, RZ ;  /* 0x0000001000087210 */ /* 0x000fe20007f1e0ff */
[----:B------:R-:W-:Y:S01]  /*a100*/  IMAD.WIDE.U32 R14, R39, c[0x0][0x3d8], R2 ;  /* 0x0000f600270e7a25 */ /* 0x000fe200078e0002 */
[----:B------:R-:W-:Y:S02]  /*a110*/  ISETP.GE.OR P4, PT, R4, R44, P4 ;  /* 0x0000002c0400720c */ /* 0x000fe40002786670 */
[----:B--2---:R-:W-:-:S05]  /*a120*/  IADD3 R11, -R0, RZ, RZ ;  /* 0x000000ff000b7210 */ /* 0x004fca0007ffe1ff */
[----:B------:R-:W-:Y:S01]  /*a130*/  IMAD R0, R11, c[0x0][0x4e8], R10 ;  /* 0x00013a000b007a24 */ /* 0x000fe200078e020a */
[----:B------:R-:W-:-:S04]  /*a140*/  IADD3.X R9, R9, R17, R43, P0, !PT ;  /* 0x0000001109097210 */ /* 0x000fc800007fe42b */
[----:B------:R-:W-:Y:S01]  /*a150*/  SHF.R.S32.HI R2, RZ, 0x1f, R0 ;  /* 0x0000001fff027819 */ /* 0x000fe20000011400 */
[----:B------:R-:W-:Y:S01]  /*a160*/  IMAD.MOV.U32 R5, RZ, RZ, 0x20 ;  /* 0x00000020ff057424 */ /* 0x000fe200078e00ff */
[----:B------:R-:W-:-:S03]  /*a170*/  SHF.R.S32.HI R4, RZ, 0x1f, R39 ;  /* 0x0000001fff047819 */ /* 0x000fc60000011427 */
[----:B------:R-:W-:Y:S02]  /*a180*/  IMAD R10, R2, c[0x0][0x488], RZ ;  /* 0x00012200020a7a24 */ /* 0x000fe400078e02ff */
[----:B------:R-:W-:Y:S02]  /*a190*/  IMAD.MOV.U32 R11, RZ, RZ, 0x40 ;  /* 0x00000040ff0b7424 */ /* 0x000fe400078e00ff */
[----:B------:R-:W-:Y:S01]  /*a1a0*/  IMAD.WIDE.U32 R2, R0, c[0x0][0x488], R8 ;  /* 0x0001220000027a25 */ /* 0x000fe200078e0008 */
[----:B------:R-:W-:-:S03]  /*a1b0*/  SEL R5, R5, 0xffffffe0, !P1 ;  /* 0xffffffe005057807 */ /* 0x000fc60004800000 */
[----:B------:R-:W-:Y:S02]  /*a1c0*/  IMAD R4, R4, c[0x0][0x3d8], RZ ;  /* 0x0000f60004047a24 */ /* 0x000fe400078e02ff */
[----:B------:R-:W-:Y:S01]  /*a1d0*/  IMAD R0, R0, c[0x0][0x48c], R10 ;  /* 0x0001230000007a24 */ /* 0x000fe200078e020a */
[----:B------:R-:W-:Y:S01]  /*a1e0*/  F2FP.BF16.PACK_AB R13, R75, R13 ;  /* 0x0000000d4b0d723e */ /* 0x000fe200000010ff */
[----:B------:R-:W-:Y:S01]  /*a1f0*/  IMAD R40, R39, c[0x0][0x3dc], R4 ;  /* 0x0000f70027287a24 */ /* 0x000fe200078e0204 */
[----:B------:R-:W-:Y:S02]  /*a200*/  SEL R11, R11, 0xffffffc0, !P2 ;  /* 0xffffffc00b0b7807 */ /* 0x000fe40005000000 */
[----:B------:R-:W-:Y:S02]  /*a210*/  F2FP.BF16.PACK_AB R19, R77, R19 ;  /* 0x000000134d13723e */ /* 0x000fe400000010ff */
[----:B------:R-:W-:Y:S02]  /*a220*/  F2FP.BF16.PACK_AB R18, R79, R18 ;  /* 0x000000124f12723e */ /* 0x000fe400000010ff */
[----:B------:R-:W-:-:S02]  /*a230*/  IADD3 R4, R7, R5, RZ ;  /* 0x0000000507047210 */ /* 0x000fc40007ffe0ff */
[----:B------:R-:W-:Y:S02]  /*a240*/  LEA R10, P0, R2, c[0x0][0x450], 0x2 ;  /* 0x00011400020a7a11 */ /* 0x000fe400078010ff */
[----:B------:R-:W-:Y:S02]  /*a250*/  IADD3 R0, R3, R0, RZ ;  /* 0x0000000003007210 */ /* 0x000fe40007ffe0ff */
[----:B------:R-:W-:Y:S02]  /*a260*/  F2FP.BF16.PACK_AB R22, R81, R22 ;  /* 0x000000165116723e */ /* 0x000fe400000010ff */
[----:B------:R-:W-:Y:S02]  /*a270*/  F2FP.BF16.PACK_AB R21, R83, R21 ;  /* 0x000000155315723e */ /* 0x000fe400000010ff */
[----:B------:R-:W-:Y:S02]  /*a280*/  F2FP.BF16.PACK_AB R20, R85, R20 ;  /* 0x000000145514723e */ /* 0x000fe400000010ff */
[----:B------:R-:W-:-:S02]  /*a290*/  F2FP.BF16.PACK_AB R23, R87, R23 ;  /* 0x000000175717723e */ /* 0x000fc400000010ff */
[----:B------:R-:W-:Y:S01]  /*a2a0*/  IADD3 R5, R5, R6, RZ ;  /* 0x0000000605057210 */ /* 0x000fe20007ffe0ff */
[----:B------:R-:W-:Y:S01]  /*a2b0*/  STS [R7+0x480], R13 ;  /* 0x0004800d07007388 */ /* 0x000fe20000000800 */
[----:B------:R-:W-:Y:S02]  /*a2c0*/  F2FP.BF16.PACK_AB R26, R89, R26 ;  /* 0x0000001a591a723e */ /* 0x000fe400000010ff */
[----:B------:R-:W-:Y:S02]  /*a2d0*/  F2FP.BF16.PACK_AB R25, R91, R25 ;  /* 0x000000195b19723e */ /* 0x000fe400000010ff */
[----:B------:R-:W-:Y:S01]  /*a2e0*/  IADD3 R8, R7, R11, RZ ;  /* 0x0000000b07087210 */ /* 0x000fe20007ffe0ff */
[----:B------:R-:W-:Y:S01]  /*a2f0*/  STS [R6], R19 ;  /* 0x0000001306007388 */ /* 0x000fe20000000800 */
[----:B------:R-:W-:Y:S02]  /*a300*/  F2FP.BF16.PACK_AB R24, R93, R24 ;  /* 0x000000185d18723e */ /* 0x000fe400000010ff */
[----:B------:R-:W-:Y:S01]  /*a310*/  F2FP.BF16.PACK_AB R29, R95, R29 ;  /* 0x0000001d5f1d723e */ /* 0x000fe200000010ff */
[----:B------:R-:W-:Y:S01]  /*a320*/  STS [R6+0x400], R18 ;  /* 0x0004001206007388 */ /* 0x000fe20000000800 */
[----:B------:R-:W-:-:S02]  /*a330*/  IADD3 R9, R11, R6, RZ ;  /* 0x000000060b097210 */ /* 0x000fc40007ffe0ff */
[----:B------:R-:W-:Y:S01]  /*a340*/  LEA.HI.X R3, R2, c[0x0][0x454], R0, 0x2, P0 ;  /* 0x0001150002037a11 */ /* 0x000fe200000f1400 */
[----:B------:R-:W-:Y:S01]  /*a350*/  IMAD.IADD R0, R11, 0x1, R4 ;  /* 0x000000010b007824 */ /* 0x000fe200078e0204 */
[----:B------:R-:W-:Y:S01]  /*a360*/  F2FP.BF16.PACK_AB R37, R97, R37 ;  /* 0x000000256125723e */ /* 0x000fe200000010ff */
[----:B------:R-:W-:Y:S01]  /*a370*/  STS [R4+0x80], R22 ;  /* 0x0000801604007388 */ /* 0x000fe20000000800 */
[----:B------:R-:W-:Y:S02]  /*a380*/  F2FP.BF16.PACK_AB R98, R99, R98 ;  /* 0x000000626362723e */ /* 0x000fe400000010ff */
[----:B------:R-:W-:Y:S01]  /*a390*/  F2FP.BF16.PACK_AB R38, R101, R38 ;  /* 0x000000266526723e */ /* 0x000fe200000010ff */
[----:B------:R-:W-:Y:S01]  /*a3a0*/  STS [R4+0x480], R21 ;  /* 0x0004801504007388 */ /* 0x000fe20000000800 */
[----:B------:R-:W-:Y:S02]  /*a3b0*/  F2FP.BF16.PACK_AB R102, R103, R102 ;  /* 0x000000666766723e */ /* 0x000fe400000010ff */
[----:B------:R-:W-:Y:S01]  /*a3c0*/  IADD3 R2, R5, R11, RZ ;  /* 0x0000000b05027210 */ /* 0x000fe20007ffe0ff */
[----:B------:R-:W-:Y:S01]  /*a3d0*/  STS [R5], R20 ;  /* 0x0000001405007388 */ /* 0x000fe20000000800 */
[----:B------:R-:W-:-:S02]  /*a3e0*/  F2FP.BF16.PACK_AB R36, R105, R36 ;  /* 0x000000246924723e */ /* 0x000fc400000010ff */
[----:B------:R-:W-:Y:S01]  /*a3f0*/  F2FP.BF16.PACK_AB R106, R107, R106 ;  /* 0x0000006a6b6a723e */ /* 0x000fe200000010ff */
[----:B------:R-:W-:Y:S01]  /*a400*/  STS [R5+0x400], R23 ;  /* 0x0004001705007388 */ /* 0x000fe20000000800 */
[----:B------:R-:W-:Y:S02]  /*a410*/  F2FP.BF16.PACK_AB R35, R109, R35 ;  /* 0x000000236d23723e */ /* 0x000fe400000010ff */
[----:B------:R-:W-:Y:S01]  /*a420*/  F2FP.BF16.PACK_AB R110, R111, R110 ;  /* 0x0000006e6f6e723e */ /* 0x000fe200000010ff */
[----:B------:R-:W-:Y:S01]  /*a430*/  STS [R8+0x80], R26 ;  /* 0x0000801a08007388 */ /* 0x000fe20000000800 */
[----:B------:R-:W-:Y:S02]  /*a440*/  F2FP.BF16.PACK_AB R34, R113, R34 ;  /* 0x000000227122723e */ /* 0x000fe400000010ff */
[----:B------:R-:W-:Y:S01]  /*a450*/  F2FP.BF16.PACK_AB R114, R115, R114 ;  /* 0x000000727372723e */ /* 0x000fe200000010ff */
[----:B------:R-:W-:Y:S01]  /*a460*/  STS [R8+0x480], R25 ;  /* 0x0004801908007388 */ /* 0x000fe20000000800 */
[----:B------:R-:W-:-:S02]  /*a470*/  F2FP.BF16.PACK_AB R33, R117, R33 ;  /* 0x000000217521723e */ /* 0x000fc400000010ff */
[----:B------:R-:W-:Y:S01]  /*a480*/  F2FP.BF16.PACK_AB R32, R119, R32 ;  /* 0x000000207720723e */ /* 0x000fe200000010ff */
[----:B------:R-:W-:Y:S01]  /*a490*/  STS [R9], R24 ;  /* 0x0000001809007388 */ /* 0x000fe20000000800 */
[----:B------:R-:W-:-:S03]  /*a4a0*/  F2FP.BF16.PACK_AB R31, R121, R31 ;  /* 0x0000001f791f723e */ /* 0x000fc600000010ff */
[----:B------:R-:W-:Y:S01]  /*a4b0*/  STS [R9+0x400], R29 ;  /* 0x0004001d09007388 */ /* 0x000fe20000000800 */
[----:B------:R-:W-:-:S03]  /*a4c0*/  F2FP.BF16.PACK_AB R122, R123, R122 ;  /* 0x0000007a7b7a723e */ /* 0x000fc600000010ff */
[----:B------:R-:W-:Y:S01]  /*a4d0*/  STS [R0+0x80], R37 ;  /* 0x0000802500007388 */ /* 0x000fe20000000800 */
[----:B------:R-:W-:-:S03]  /*a4e0*/  F2FP.BF16.PACK_AB R30, R125, R30 ;  /* 0x0000001e7d1e723e */ /* 0x000fc600000010ff */
[----:B------:R-:W-:Y:S01]  /*a4f0*/  STS [R0+0x480], R98 ;  /* 0x0004806200007388 */ /* 0x000fe20000000800 */
[----:B------:R-:W-:-:S03]  /*a500*/  F2FP.BF16.PACK_AB R126, R127, R126 ;  /* 0x0000007e7f7e723e */ /* 0x000fc600000010ff */
        /* <DEDUP_REMOVED lines=8> */
[----:B------:R-:W-:Y:S04]  /*a590*/  STS [R6+0x4000], R35 ;  /* 0x0040002306007388 */ /* 0x000fe80000000800 */
[----:B------:R-:W-:Y:S04]  /*a5a0*/  STS [R6+0x4400], R110 ;  /* 0x0044006e06007388 */ /* 0x000fe80000000800 */
[----:B------:R-:W-:Y:S04]  /*a5b0*/  STS [R4+0x4080], R34 ;  /* 0x0040802204007388 */ /* 0x000fe80000000800 */
[----:B------:R2:W-:Y:S04]  /*a5c0*/  STS [R4+0x4480], R114 ;  /* 0x0044807204007388 */ /* 0x0005e80000000800 */
[----:B------:R-:W-:Y:S04]  /*a5d0*/  STS [R5+0x4000], R33 ;  /* 0x0040002105007388 */ /* 0x000fe80000000800 */
        /* <DEDUP_REMOVED lines=9> */
[----:B------:R-:W-:Y:S04]  /*a670*/  SHFL.IDX PT, R12, R10, RZ, 0x1c1f ;  /* 0x001c1fff0a0c7589 */ /* 0x000fe800000e0000 */
[----:B------:R-:W3:Y:S04]  /*a680*/  SHFL.IDX PT, R13, R3, RZ, 0x1c1f ;  /* 0x001c1fff030d7589 */ /* 0x000ee800000e0000 */
[----:B------:R-:W-:Y:S06]  /*a690*/  BAR.SYNC.DEFER_BLOCKING 0x1, 0x100 ;  /* 0x0044000000007b1d */ /* 0x000fec0000010000 */
[----:B------:R-:W-:Y:S04]  /*a6a0*/  SHFL.IDX PT, R10, R10, 0x1, 0x1c1f ;  /* 0x003c1f000a0a7f89 */ /* 0x000fe800000e0000 */
[----:B------:R-:W4:Y:S01]  /*a6b0*/  SHFL.IDX PT, R11, R3, 0x1, 0x1c1f ;  /* 0x003c1f00030b7f89 */ /* 0x000f2200000e0000 */
[----:B--2---:R-:W-:-:S03]  /*a6c0*/  SHF.L.U32 R4, R49, 0x1, RZ ;  /* 0x0000000131047819 */ /* 0x004fc600000006ff */
[----:B---3--:R1:W-:Y:S04]  /*a6d0*/  @!P5 ST.E [R12.64], R42 ;  /* 0x0000002a0c00d985 */ /* 0x0083e8000c101916 */
[----:B----4-:R1:W-:Y:S04]  /*a6e0*/  @!P4 ST.E [R10.64], R41 ;  /* 0x000000290a00c985 */ /* 0x0103e8000c101916 */
[----:B------:R1:W2:Y:S04]  /*a6f0*/  LDS.128 R20, [R4+0x1080] ;  /* 0x0010800004147984 */ /* 0x0002a80000000c00 */
[----:B------:R1:W3:Y:S04]  /*a700*/  LDS.128 R28, [R4+0x2080] ;  /* 0x00208000041c7984 */ /* 0x0002e80000000c00 */
[----:B------:R1:W4:Y:S04]  /*a710*/  LDS.128 R32, [R4+0x3080] ;  /* 0x0030800004207984 */ /* 0x0003280000000c00 */
[----:B------:R1:W1:Y:S04]  /*a720*/  LDS.128 R16, [R4+0x5080] ;  /* 0x0050800004107984 */ /* 0x0002680000000c00 */
[----:B------:R1:W1:Y:S04]  /*a730*/  LDS.128 R24, [R4+0x6080] ;  /* 0x0060800004187984 */ /* 0x0002680000000c00 */
[----:B------:R1:W1:Y:S01]  /*a740*/  LDS.128 R36, [R4+0x7080] ;  /* 0x0070800004247984 */ /* 0x0002620000000c00 */
[----:B------:R-:W-:-:S02]  /*a750*/  IADD3 R0, R15, R40, RZ ;  /* 0x000000280f007210 */ /* 0x000fc40007ffe0ff */
[----:B------:R-:W-:-:S04]  /*a760*/  LEA R7, P0, R14, c[0x0][0x380], 0x1 ;  /* 0x0000e0000e077a11 */ /* 0x000fc800078008ff */
[----:B------:R-:W-:Y:S02]  /*a770*/  LEA.HI.X R6, R14, c[0x0][0x384], R0, 0x1, P0 ;  /* 0x0000e1000e067a11 */ /* 0x000fe400000f0c00 */
[----:B------:R-:W-:Y:S01]  /*a780*/  ISETP.GE.AND P0, PT, R48, R44, PT ;  /* 0x0000002c3000720c */ /* 0x000fe20003f06270 */
[----:B------:R1:W1:Y:S01]  /*a790*/  SHFL.IDX PT, R2, R7, RZ, 0x181f ;  /* 0x00181fff07027589 */ /* 0x00026200000e0000 */
[----:B------:R-:W-:Y:S03]  /*a7a0*/  BSSY B0, `(.L_x_4) ;  /* 0x000000e000007945 */ /* 0x000fe60003800000 */
[----:B------:R1:W1:Y:S08]  /*a7b0*/  SHFL.IDX PT, R3, R6, RZ, 0x181f ;  /* 0x00181fff06037589 */ /* 0x00027000000e0000 */
[----:B------:R-:W-:Y:S05]  /*a7c0*/  @P0 BRA `(.L_x_5) ;  /* 0x000000b000000947 */ /* 0x000fea0003800000 */
[----:B-12---:R-:W1:Y:S01]  /*a7d0*/  LDS.128 R12, [R4+0x80] ;  /* 0x00008000040c7984 */ /* 0x006e620000000c00 */
[----:B-----5:R-:W-:-:S02]  /*a7e0*/  ISETP.GE.AND P0, PT, R45, c[0x0][0x3c8], PT ;  /* 0x0000f2002d007a0c */ /* 0x020fc40003f06270 */
[----:B------:R-:W-:Y:S01]  /*a7f0*/  ISETP.GE.AND P1, PT, R46, c[0x0][0x3c8], PT ;  /* 0x0000f2002e007a0c */ /* 0x000fe20003f26270 */
[----:B------:R2:W4:Y:S10]  /*a800*/  LDS.128 R8, [R4+0x4080] ;  /* 0x0040800004087984 */ /* 0x0005340000000c00 */
[----:B------:R-:W-:-:S04]  /*a810*/  @!P0 SHF.R.S32.HI R0, RZ, 0x1f, R45 ;  /* 0x0000001fff008819 */ /* 0x000fc8000001142d */
[----:B------:R-:W-:-:S04]  /*a820*/  @!P0 LEA.HI R0, R0, R45, RZ, 0x3 ;  /* 0x0000002d00008211 */ /* 0x000fc800078f18ff */
[----:B------:R-:W-:Y:S01]  /*a830*/  @!P0 LOP3.LUT R0, R0, 0xfffffff8, RZ, 0xc0, !PT ;  /* 0xfffffff800008812 */ /* 0x000fe200078ec0ff */
[----:B--2---:R-:W-:-:S04]  /*a840*/  @!P1 IMAD.WIDE R4, R46, 0x2, R2 ;  /* 0x000000022e049825 */ /* 0x004fc800078e0202 */
[----:B------:R-:W-:Y:S01]  /*a850*/  @!P0 IMAD.WIDE R2, R0, 0x2, R2 ;  /* 0x0000000200028825 */ /* 0x000fe200078e0202 */
[----:B-1----:R1:W-:Y:S04]  /*a860*/  @!P1 ST.E.128 [R4.64], R12 ;  /* 0x0000000c04009985 */ /* 0x0023e8000c101d16 */
[----:B----4-:R1:W-:Y:S02]  /*a870*/  @!P0 ST.E.128 [R2.64], R8 ;  /* 0x0000000802008985 */ /* 0x0103e4000c101d16 */
.L_x_5:
[----:B--2---:R-:W-:Y:S05]  /*a880*/  BSYNC B0 ;  /* 0x0000000000007941 */ /* 0x004fea0003800000 */
.L_x_4:
[----:B------:R-:W-:Y:S01]  /*a890*/  IADD3 R0, R48, 0x20, RZ ;  /* 0x0000002030007810 */ /* 0x000fe20007ffe0ff */
[----:B-1----:R1:W2:Y:S01]  /*a8a0*/  SHFL.IDX PT, R3, R6, 0x1, 0x181f ;  /* 0x00381f0006037f89 */ /* 0x0022a200000e0000 */
[----:B------:R-:W-:Y:S02]  /*a8b0*/  BSSY B0, `(.L_x_6) ;  /* 0x000000d000007945 */ /* 0x000fe40003800000 */
[----:B------:R-:W-:Y:S01]  /*a8c0*/  ISETP.GE.AND P0, PT, R0, R44, PT ;  /* 0x0000002c0000720c */ /* 0x000fe20003f06270 */
[----:B------:R1:W4:-:S12]  /*a8d0*/  SHFL.IDX PT, R2, R7, 0x1, 0x181f ;  /* 0x00381f0007027f89 */ /* 0x00031800000e0000 */
[----:B------:R-:W-:Y:S05]  /*a8e0*/  @P0 BRA `(.L_x_7) ;  /* 0x0000009000000947 */ /* 0x000fea0003800000 */
[----:B-----5:R-:W-:Y:S02]  /*a8f0*/  ISETP.GE.AND P0, PT, R45, c[0x0][0x3c8], PT ;  /* 0x0000f2002d007a0c */ /* 0x020fe40003f06270 */
[----:B------:R-:W-:-:S11]  /*a900*/  ISETP.GE.AND P1, PT, R46, c[0x0][0x3c8], PT ;  /* 0x0000f2002e007a0c */ /* 0x000fd60003f26270 */
[----:B------:R-:W-:Y:S02]  /*a910*/  @!P0 SHF.R.S32.HI R0, RZ, 0x1f, R45 ;  /* 0x0000001fff008819 */ /* 0x000fe4000001142d */
[----:B--2-4-:R-:W-:Y:S02]  /*a920*/  @!P1 IMAD.WIDE R4, R46, 0x2, R2 ;  /* 0x000000022e049825 */ /* 0x014fe400078e0202 */
[----:B------:R-:W-:-:S03]  /*a930*/  @!P0 LEA.HI R0, R0, R45, RZ, 0x3 ;  /* 0x0000002d00008211 */ /* 0x000fc600078f18ff */
[----:B------:R2:W-:Y:S01]  /*a940*/  @!P1 ST.E.128 [R4.64], R20 ;  /* 0x0000001404009985 */ /* 0x0005e2000c101d16 */
[----:B------:R-:W-:-:S05]  /*a950*/  @!P0 LOP3.LUT R0, R0, 0xfffffff8, RZ, 0xc0, !PT ;  /* 0xfffffff800008812 */ /* 0x000fca00078ec0ff */
[----:B------:R-:W-:-:S05]  /*a960*/  @!P0 IMAD.WIDE R2, R0, 0x2, R2 ;  /* 0x0000000200028825 */ /* 0x000fca00078e0202 */
[----:B------:R2:W-:Y:S02]  /*a970*/  @!P0 ST.E.128 [R2.64], R16 ;  /* 0x0000001002008985 */ /* 0x0005e4000c101d16 */
.L_x_7:
[----:B------:R-:W-:Y:S05]  /*a980*/  BSYNC B0 ;  /* 0x0000000000007941 */ /* 0x000fea0003800000 */
.L_x_6:
[----:B------:R-:W-:Y:S01]  /*a990*/  IADD3 R0, R48, 0x40, RZ ;  /* 0x0000004030007810 */ /* 0x000fe20007ffe0ff */
[----:B--2---:R2:W1:Y:S01]  /*a9a0*/  SHFL.IDX PT, R3, R6, 0x2, 0x181f ;  /* 0x00581f0006037f89 */ /* 0x00446200000e0000 */
[----:B------:R-:W-:Y:S02]  /*a9b0*/  BSSY B0, `(.L_x_8) ;  /* 0x000000d000007945 */ /* 0x000fe40003800000 */
[----:B------:R-:W-:Y:S01]  /*a9c0*/  ISETP.GE.AND P0, PT, R0, R44, PT ;  /* 0x0000002c0000720c */ /* 0x000fe20003f06270 */
[----:B----4-:R2:W4:-:S12]  /*a9d0*/  SHFL.IDX PT, R2, R7, 0x2, 0x181f ;  /* 0x00581f0007027f89 */ /* 0x01051800000e0000 */
[----:B------:R-:W-:Y:S05]  /*a9e0*/  @P0 BRA `(.L_x_9) ;  /* 0x0000009000000947 */ /* 0x000fea0003800000 */
[----:B-----5:R-:W-:Y:S02]  /*a9f0*/  ISETP.GE.AND P0, PT, R45, c[0x0][0x3c8], PT ;  /* 0x0000f2002d007a0c */ /* 0x020fe40003f06270 */
[----:B------:R-:W-:-:S11]  /*aa00*/  ISETP.GE.AND P1, PT, R46, c[0x0][0x3c8], PT ;  /* 0x0000f2002e007a0c */ /* 0x000fd60003f26270 */
[----:B------:R-:W-:Y:S02]  /*aa10*/  @!P0 SHF.R.S32.HI R0, RZ, 0x1f, R45 ;  /* 0x0000001fff008819 */ /* 0x000fe4000001142d */
[----:B-1--4-:R-:W-:Y:S02]  /*aa20*/  @!P1 IMAD.WIDE R4, R46, 0x2, R2 ;  /* 0x000000022e049825 */ /* 0x012fe400078e0202 */
[----:B------:R-:W-:-:S03]  /*aa30*/  @!P0 LEA.HI R0, R0, R45, RZ, 0x3 ;  /* 0x0000002d00008211 */ /* 0x000fc600078f18ff */
[----:B---3--:R1:W-:Y:S01]  /*aa40*/  @!P1 ST.E.128 [R4.64], R28 ;  /* 0x0000001c04009985 */ /* 0x0083e2000c101d16 */
[----:B------:R-:W-:-:S05]  /*aa50*/  @!P0 LOP3.LUT R0, R0, 0xfffffff8, RZ, 0xc0, !PT ;  /* 0xfffffff800008812 */ /* 0x000fca00078ec0ff */
[----:B------:R-:W-:-:S05]  /*aa60*/  @!P0 IMAD.WIDE R2, R0, 0x2, R2 ;  /* 0x0000000200028825 */ /* 0x000fca00078e0202 */
[----:B------:R1:W-:Y:S02]  /*aa70*/  @!P0 ST.E.128 [R2.64], R24 ;  /* 0x0000001802008985 */ /* 0x0003e4000c101d16 */
.L_x_9:
[----:B------:R-:W-:Y:S05]  /*aa80*/  BSYNC B0 ;  /* 0x0000000000007941 */ /* 0x000fea0003800000 */
.L_x_8:
[----:B------:R-:W-:Y:S01]  /*aa90*/  IADD3 R0, R48, 0x60, RZ ;  /* 0x0000006030007810 */ /* 0x000fe20007ffe0ff */
[----:B-1----:R1:W2:Y:S03]  /*aaa0*/  SHFL.IDX PT, R3, R6, 0x3, 0x181f ;  /* 0x00781f0006037f89 */ /* 0x0022a600000e0000 */
[----:B------:R-:W-:Y:S01]  /*aab0*/  ISETP.GE.AND P0, PT, R0, R44, PT ;  /* 0x0000002c0000720c */ /* 0x000fe20003f06270 */
[----:B----4-:R1:W4:-:S12]  /*aac0*/  SHFL.IDX PT, R2, R7, 0x3, 0x181f ;  /* 0x00781f0007027f89 */ /* 0x01031800000e0000 */
[----:B------:R-:W-:Y:S05]  /*aad0*/  @P0 EXIT ;  /* 0x000000000000094d */ /* 0x000fea0003800000 */
[----:B-----5:R-:W-:-:S13]  /*aae0*/  ISETP.GE.AND P0, PT, R46, c[0x0][0x3c8], PT ;  /* 0x0000f2002e007a0c */ /* 0x020fda0003f06270 */
[----:B--2-4-:R-:W-:-:S05]  /*aaf0*/  @!P0 IMAD.WIDE R4, R46, 0x2, R2 ;  /* 0x000000022e048825 */ /* 0x014fca00078e0202 */
[----:B------:R2:W-:Y:S01]  /*ab00*/  @!P0 ST.E.128 [R4.64], R32 ;  /* 0x0000002004008985 */ /* 0x0005e2000c101d16 */
[----:B------:R-:W-:-:S13]  /*ab10*/  ISETP.GE.AND P0, PT, R45, c[0x0][0x3c8], PT ;  /* 0x0000f2002d007a0c */ /* 0x000fda0003f06270 */
[----:B------:R-:W-:Y:S05]  /*ab20*/  @P0 EXIT ;  /* 0x000000000000094d */ /* 0x000fea0003800000 */
[----:B------:R-:W-:-:S04]  /*ab30*/  SHF.R.S32.HI R0, RZ, 0x1f, R45 ;  /* 0x0000001fff007819 */ /* 0x000fc8000001142d */
[----:B------:R-:W-:-:S04]  /*ab40*/  LEA.HI R0, R0, R45, RZ, 0x3 ;  /* 0x0000002d00007211 */ /* 0x000fc800078f18ff */
[----:B------:R-:W-:-:S05]  /*ab50*/  LOP3.LUT R0, R0, 0xfffffff8, RZ, 0xc0, !PT ;  /* 0xfffffff800007812 */ /* 0x000fca00078ec0ff */
[----:B------:R-:W-:-:S05]  /*ab60*/  IMAD.WIDE R2, R0, 0x2, R2 ;  /* 0x0000000200027825 */ /* 0x000fca00078e0202 */
[----:B------:R-:W-:Y:S01]  /*ab70*/  ST.E.128 [R2.64], R36 ;  /* 0x0000002402007985 */ /* 0x000fe2000c101d16 */
[----:B------:R-:W-:Y:S05]  /*ab80*/  EXIT ;  /* 0x000000000000794d */ /* 0x000fea0003800000 */
.L_x_10:
[----:B------:R-:W-:-:S00]  /*ab90*/  BRA `(.L_x_10) ;  /* 0xfffffff000007947 */ /* 0x000fc0000383ffff */
[----:B------:R-:W-:-:S00]  /*aba0*/  NOP ;  /* 0x0000000000007918 */ /* 0x000fc00000000000 */
        /* <DEDUP_REMOVED lines=13> */
.L_x_3758:


//--------------------- .text._ZN7cutlass13device_kernelIN5flash19enable_sm80_to_sm89INS1_16FlashAttnFwdSm80INS1_25CollectiveMainloopFwdSm80ILi8ELi1ELb1EN4cute5tupleIJNS5_1CILi128EEES8_S8_EEELi128ENS_10bfloat16_tEfNS_4arch4Sm80ELb0ELb0ELb1ELb1ELb0ELb0ELb1ELb0EEENS1_21CollectiveEpilogueFwdIS9_NS6_IJNS7_ILi1EEESF_SF_EEESA_SC_Li256ELb1ELb1ELb0ELb0EEENS1_19SingleTileSchedulerILb1ELb0ELb1ELi128EEEEEEEEEvNT_6ParamsE --------------------------
	.section	.text._ZN7cutlass13device_kernelIN5flash19enable_sm80_to_sm89INS1_16FlashAttnFwdSm80INS1_25CollectiveMainloopFwdSm80ILi8ELi1ELb1EN4cute5tupleIJNS5_1CILi128EEES8_S8_EEELi128ENS_10bfloat16_tEfNS_4arch4Sm80ELb0ELb0ELb1ELb1ELb0ELb0ELb1ELb0EEENS1_21CollectiveEpilogueFwdIS9_NS6_IJNS7_ILi1EEESF_SF_EEESA_SC_Li256ELb1ELb1ELb0ELb0EEENS1_19SingleTileSchedulerILb1ELb0ELb1ELi128EEEEEEEEEvNT_6ParamsE,"ax",@progbits
	.sectioninfo	@"SHI_REGISTERS=255"
	.align	128
.text._ZN7cutlass13device_kernelIN5flash19enable_sm80_to_sm89INS1_16FlashAttnFwdSm80INS1_25CollectiveMainloopFwdSm80ILi8ELi1ELb1EN4cute5tupleIJNS5_1CILi128EEES8_S8_EEELi128ENS_10bfloat16_tEfNS_4arch4Sm80ELb0ELb0ELb1ELb1ELb0ELb0ELb1ELb0EEENS1_21CollectiveEpilogueFwdIS9_NS6_IJNS7_ILi1EEESF_SF_EEESA_SC_Li256ELb1ELb1ELb0ELb0EEENS1_19SingleTileSchedulerILb1ELb0ELb1ELi128EEEEEEEEEvNT_6ParamsE:
        .type           _ZN7cutlass13device_kernelIN5flash19enable_sm80_to_sm89INS1_16FlashAttnFwdSm80INS1_25CollectiveMainloopFwdSm80ILi8ELi1ELb1EN4cute5tupleIJNS5_1CILi128EEES8_S8_EEELi128ENS_10bfloat16_tEfNS_4arch4Sm80ELb0ELb0ELb1ELb1ELb0ELb0ELb1ELb0EEENS1_21CollectiveEpilogueFwdIS9_NS6_IJNS7_ILi1EEESF_SF_EEESA_SC_Li256ELb1ELb1ELb0ELb0EEENS1_19SingleTileSchedulerILb1ELb0ELb1ELi128EEEEEEEEEvNT_6ParamsE,@function
        .size           _ZN7cutlass13device_kernelIN5flash19enable_sm80_to_sm89INS1_16FlashAttnFwdSm80INS1_25CollectiveMainloopFwdSm80ILi8ELi1ELb1EN4cute5tupleIJNS5_1CILi128EEES8_S8_EEELi128ENS_10bfloat16_tEfNS_4arch4Sm80ELb0ELb0ELb1ELb1ELb0ELb0ELb1ELb0EEENS1_21CollectiveEpilogueFwdIS9_NS6_IJNS7_ILi1EEESF_SF_EEESA_SC_Li256ELb1ELb1ELb0ELb0EEENS1_19SingleTileSchedulerILb1ELb0ELb1ELi128EEEEEEEEEvNT_6ParamsE,(.L_x_3759 - _ZN7cutlass13device_kernelIN5flash19enable_sm80_to_sm89INS1_16FlashAttnFwdSm80INS1_25CollectiveMainloopFwdSm80ILi8ELi1ELb1EN4cute5tupleIJNS5_1CILi128EEES8_S8_EEELi128ENS_10bfloat16_tEfNS_4arch4Sm80ELb0ELb0ELb1ELb1ELb0ELb0ELb1ELb0EEENS1_21CollectiveEpilogueFwdIS9_NS6_IJNS7_ILi1EEESF_SF_EEESA_SC_Li256ELb1ELb1ELb0ELb0EEENS1_19SingleTileSchedulerILb1ELb0ELb1ELi128EEEEEEEEEvNT_6ParamsE)
        .other          _ZN7cutlass13device_kernelIN5flash19enable_sm80_to_sm89INS1_16FlashAttnFwdSm80INS1_25CollectiveMainloopFwdSm80ILi8ELi1ELb1EN4cute5tupleIJNS5_1CILi128EEES8_S8_EEELi128ENS_10bfloat16_tEfNS_4arch4Sm80ELb0ELb0ELb1ELb1ELb0ELb0ELb1ELb0EEENS1_21CollectiveEpilogueFwdIS9_NS6_IJNS7_ILi1EEESF_SF_EEESA_SC_Li256ELb1ELb1ELb0ELb0EEENS1_19SingleTileSchedulerILb1ELb0ELb1ELi128EEEEEEEEEvNT_6ParamsE,@"STO_CUDA_ENTRY STV_DEFAULT"
_ZN7cutlass13device_kernelIN5flash19enable_sm80_to_sm89INS1_16FlashAttnFwdSm80INS1_25CollectiveMainloopFwdSm80ILi8ELi1ELb1EN4cute5tupleIJNS5_1CILi128EEES8_S8_EEELi128ENS_10bfloat16_tEfNS_4arch4Sm80ELb0ELb0ELb1ELb1ELb0ELb0ELb1ELb0EEENS1_21CollectiveEpilogueFwdIS9_NS6_IJNS7_ILi1EEESF_SF_EEESA_SC_Li256ELb1ELb1ELb0ELb0EEENS1_19SingleTileSchedulerILb1ELb0ELb1ELi128EEEEEEEEEvNT_6ParamsE:
[----:B------:R-:W-:Y:S02]  /*0000*/  MOV R1, c[0x0][0x28] ;  /* 0x00000a0000017a02 */ /* 0x000fe40000000f00 */
[----:B------:R-:W1:Y:S01]  /*0010*/  S2R R112, SR_TID.X ;  /* 0x0000000000707919 */ /* 0x000e620000002100 */
[----:B------:R-:W-:Y:S01]  /*0020*/  IMAD.MOV.U32 R5, RZ, RZ, 0x4 ;  /* 0x00000004ff057424 */ /* 0x000fe200078e00ff */
[----:B------:R-:W-:Y:S01]  /*0030*/  ULDC.64 UR16, c[0x0][0x118] ;  /* 0x0000460000107ab9 */ /* 0x000fe20000000a00 */
[----:B------:R-:W-:Y:S01]  /*0040*/  IADD3 R1, R1, -0x18, RZ ;  /* 0xffffffe801017810 */ /* 0x000fe20007ffe0ff */
[----:B------:R-:W2:Y:S04]  /*0050*/  S2R R244, SR_CTAID.Z ;  /* 0x0000000000f47919 */ /* 0x000ea80000002700 */
[----:B------:R-:W3:Y:S01]  /*0060*/  S2R R3, SR_CTAID.X ;  /* 0x0000000000037919 */ /* 0x000ee20000002500 */
[----:B-1----:R-:W-:Y:S01]  /*0070*/  SHF.R.U32.HI R0, RZ, 0x5, R112 ;  /* 0x00000005ff007819 */ /* 0x002fe20000011670 */
[----:B--2---:R-:W-:-:S05]  /*0080*/  IMAD.WIDE R6, R244, R5, c[0x0][0x568] ;  /* 0x00015a00f4067625 */ /* 0x004fca00078e0205 */
[----:B------:R-:W1:Y:S02]  /*0090*/  SHFL.IDX PT, R0, R0, RZ, 0x1f ;  /* 0x00001fff00007589 */ /* 0x000e6400000e0000 */
[----:B-1----:R-:W-:-:S13]  /*00a0*/  ISETP.NE.AND P0, PT, R0, RZ, PT ;  /* 0x000000ff0000720c */ /* 0x002fda0003f05270 */
[----:B------:R-:W-:Y:S05]  /*00b0*/  @!P0 BRA `(.L_x_11) ;  /* 0x0000013000008947 */ /* 0x000fea0003800000 */
[----:B---3--:R-:W-:-:S04]  /*00c0*/  ISETP.NE.U32.AND P0, PT, RZ, c[0x0][0x568], PT ;  /* 0x00015a00ff007a0c */ /* 0x008fc80003f05070 */
[----:B------:R-:W-:-:S13]  /*00d0*/  ISETP.NE.AND.EX P0, PT, RZ, c[0x0][0x56c], PT, P0 ;  /* 0x00015b00ff007a0c */ /* 0x000fda0003f05300 */
[----:B------:R-:W-:Y:S05]  /*00e0*/  @!P0 BRA `(.L_x_12) ;  /* 0x0000002000008947 */ /* 0x000fea0003800000 */
[----:B------:R1:W5:Y:S01]  /*00f0*/  LDG.E R7, [R6.64] ;  /* 0x0000001006077981 */ /* 0x000362000c1e1900 */
[----:B------:R-:W-:Y:S05]  /*0100*/  BRA `(.L_x_13) ;  /* 0x0000009000007947 */ /* 0x000fea0003800000 */
.L_x_12:
[----:B------:R-:W-:-:S04]  /*0110*/  ISETP.NE.U32.AND P0, PT, RZ, c[0x0][0x560], PT ;  /* 0x00015800ff007a0c */ /* 0x000fc80003f05070 */
[----:B------:R-:W-:-:S13]  /*0120*/  ISETP.NE.AND.EX P0, PT, RZ, c[0x0][0x564], PT, P0 ;  /* 0x00015900ff007a0c */ /* 0x000fda0003f05300 */
[----:B------:R-:W-:Y:S05]  /*0130*/  @!P0 BRA `(.L_x_14) ;  /* 0x0000005000008947 */ /* 0x000fea0003800000 */
[----:B------:R-:W-:-:S05]  /*0140*/  IMAD.WIDE R8, R244, R5, c[0x0][0x560] ;  /* 0x00015800f4087625 */ /* 0x000fca00078e0205 */
[----:B------:R-:W2:Y:S04]  /*0150*/  LDG.E R7, [R8.64] ;  /* 0x0000001008077981 */ /* 0x000ea8000c1e1900 */
[----:B------:R-:W2:Y:S02]  /*0160*/  LDG.E R0, [R8.64+0x4] ;  /* 0x0000041008007981 */ /* 0x000ea4000c1e1900 */
[----:B--2---:R-:W-:Y:S01]  /*0170*/  IADD3 R7, -R7, R0, RZ ;  /* 0x0000000007077210 */ /* 0x004fe20007ffe1ff */
[----:B------:R-:W-:Y:S05]  /*0180*/  BRA `(.L_x_13) ;  /* 0x0000001000007947 */ /* 0x000fea0003800000 */
.L_x_14:
[----:B------:R-:W-:-:S05]  /*0190*/  MOV R7, c[0x0][0x54c] ;  /* 0x0001530000077a02 */ /* 0x000fca0000000f00 */
.L_x_13:
[----:B-----5:R-:W-:Y:S01]  /*01a0*/  IMAD R7, R7, c[0x0][0x548], RZ ;  /* 0x0001520007077a24 */ /* 0x020fe200078e02ff */
[----:B------:R-:W-:-:S04]  /*01b0*/  SHF.L.U32 R0, R3, 0x7, RZ ;  /* 0x0000000703007819 */ /* 0x000fc800000006ff */
[----:B------:R-:W-:-:S04]  /*01c0*/  ISETP.GE.AND P0, PT, R0, R7, PT ;  /* 0x000000070000720c */ /* 0x000fc80003f06270 */
[----:B------:R-:W-:Y:S01]  /*01d0*/  SEL R244, R244, 0xffffffff, !P0 ;  /* 0xfffffffff4f47807 */ /* 0x000fe20004000000 */
[----:B------:R-:W-:Y:S05]  /*01e0*/  BRA `(.L_x_15) ;  /* 0x0000012000007947 */ /* 0x000fea0003800000 */
.L_x_11:
[----:B---3--:R-:W-:-:S04]  /*01f0*/  ISETP.NE.U32.AND P0, PT, RZ, c[0x0][0x568], PT ;  /* 0x00015a00ff007a0c */ /* 0x008fc80003f05070 */
[----:B------:R-:W-:-:S13]  /*0200*/  ISETP.NE.AND.EX P0, PT, RZ, c[0x0][0x56c], PT, P0 ;  /* 0x00015b00ff007a0c */ /* 0x000fda0003f05300 */
[----:B------:R-:W-:Y:S05]  /*0210*/  @!P0 BRA `(.L_x_16) ;  /* 0x0000002000008947 */ /* 0x000fea0003800000 */
[----:B------:R1:W5:Y:S01]  /*0220*/  LDG.E R7, [R6.64] ;  /* 0x0000001006077981 */ /* 0x000362000c1e1900 */
[----:B------:R-:W-:Y:S05]  /*0230*/  BRA `(.L_x_17) ;  /* 0x0000009000007947 */ /* 0x000fea0003800000 */
.L_x_16:
        /* <DEDUP_REMOVED lines=8> */
.L_x_18:
[----:B------:R-:W-:-:S05]  /*02c0*/  MOV R7, c[0x0][0x54c] ;  /* 0x0001530000077a02 */ /* 0x000fca0000000f00 */
.L_x_17:
[----:B-----5:R-:W-:Y:S01]  /*02d0*/  IMAD R7, R7, c[0x0][0x548], RZ ;  /* 0x0001520007077a24 */ /* 0x020fe200078e02ff */
[----:B------:R-:W-:-:S04]  /*02e0*/  SHF.L.U32 R0, R3, 0x7, RZ ;  /* 0x0000000703007819 */ /* 0x000fc800000006ff */
[----:B------:R-:W-:-:S04]  /*02f0*/  ISETP.GE.AND P0, PT, R0, R7, PT ;  /* 0x000000070000720c */ /* 0x000fc80003f06270 */
[----:B------:R-:W-:-:S04]  /*0300*/  SEL R244, R244, 0xffffffff, !P0 ;  /* 0xfffffffff4f47807 */ /* 0x000fc80004000000 */
.L_x_15:
[----:B------:R-:W-:-:S13]  /*0310*/  ISETP.GE.AND P0, PT, R244, RZ, PT ;  /* 0x000000fff400720c */ /* 0x000fda0003f06270 */
[----:B------:R-:W-:Y:S05]  /*0320*/  @!P0 EXIT ;  /* 0x000000000000894d */ /* 0x000fea0003800000 */
[----:B------:R-:W-:Y:S02]  /*0330*/  ISETP.NE.U32.AND P3, PT, RZ, c[0x0][0x370], PT ;  /* 0x0000dc00ff007a0c */ /* 0x000fe40003f65070 */
[----:B------:R-:W-:Y:S02]  /*0340*/  ISETP.NE.U32.AND P1, PT, RZ, c[0x0][0x360], PT ;  /* 0x0000d800ff007a0c */ /* 0x000fe40003f25070 */
[----:B------:R-:W-:Y:S02]  /*0350*/  ISETP.NE.AND.EX P3, PT, RZ, c[0x0][0x374], PT, P3 ;  /* 0x0000dd00ff007a0c */ /* 0x000fe40003f65330 */
[----:B------:R-:W-:Y:S02]  /*0360*/  ISETP.NE.AND.EX P1, PT, RZ, c[0x0][0x364], PT, P1 ;  /* 0x0000d900ff007a0c */ /* 0x000fe40003f25310 */
[----:B------:R-:W-:Y:S02]  /*0370*/  ISETP.NE.U32.AND P0, PT, RZ, c[0x0][0x348], PT ;  /* 0x0000d200ff007a0c */ /* 0x000fe40003f05070 */
[----:B------:R-:W-:-:S02]  /*0380*/  ISETP.NE.U32.AND P2, PT, RZ, c[0x0][0x350], PT ;  /* 0x0000d400ff007a0c */ /* 0x000fc40003f45070 */
[----:B------:R-:W-:Y:S02]  /*0390*/  ISETP.NE.AND.EX P0, PT, RZ, c[0x0][0x34c], PT, P0 ;  /* 0x0000d300ff007a0c */ /* 0x000fe40003f05300 */
[----:B------:R-:W-:-:S03]  /*03a0*/  ISETP.NE.AND.EX P2, PT, RZ, c[0x0][0x354], PT, P2 ;  /* 0x0000d500ff007a0c */ /* 0x000fc60003f45320 */
[----:B-1----:R-:W-:-:S04]  /*03b0*/  @P3 IMAD.WIDE R6, R244, R5, c[0x0][0x370] ;  /* 0x0000dc00f4063625 */ /* 0x002fc800078e0205 */
[----:B------:R-:W-:Y:S01]  /*03c0*/  IMAD.MOV.U32 R0, RZ, RZ, c[0x0][0x168] ;  /* 0x00005a00ff007624 */ /* 0x000fe200078e00ff */
[----:B------:R1:W2:Y:S01]  /*03d0*/  @P3 LDG.E R4, [R6.64] ;  /* 0x0000001006043981 */ /* 0x0002a2000c1e1900 */
[----:B------:R-:W-:Y:S02]  /*03e0*/  IMAD.MOV.U32 R2, RZ, RZ, RZ ;  /* 0x000000ffff027224 */ /* 0x000fe400078e00ff */
[----:B------:R-:W-:Y:S02]  /*03f0*/  IMAD.MOV.U32 R33, RZ, RZ, RZ ;  /* 0x000000ffff217224 */ /* 0x000fe400078e00ff */
[----:B------:R-:W-:-:S04]  /*0400*/  @P1 IMAD.WIDE R10, R244, R5, c[0x0][0x360] ;  /* 0x0000d800f40a1625 */ /* 0x000fc800078e0205 */
[CC--:B------:R-:W-:Y:S01]  /*0410*/  IMAD.WIDE R8, R244.reuse, R5.reuse, c[0x0][0x348] ;  /* 0x0000d200f4087625 */ /* 0x0c0fe200078e0205 */
[----:B------:R3:W5:Y:S04]  /*0420*/  @P1 LDG.E R0, [R10.64] ;  /* 0x000000100a001981 */ /* 0x000768000c1e1900 */
[----:B------:R3:W5:Y:S01]  /*0430*/  @P0 LDG.E R2, [R8.64] ;  /* 0x0000001008020981 */ /* 0x000762000c1e1900 */
[----:B-1----:R-:W-:-:S05]  /*0440*/  IMAD.WIDE R6, R244, R5, c[0x0][0x350] ;  /* 0x0000d400f4067625 */ /* 0x002fca00078e0205 */
[----:B------:R3:W5:Y:S01]  /*0450*/  @P2 LDG.E R33, [R6.64] ;  /* 0x0000001006212981 */ /* 0x000762000c1e1900 */
[----:B------:R-:W-:Y:S02]  /*0460*/  UMOV UR4, URZ ;  /* 0x0000003f00047c82 */ /* 0x000fe40008000000 */
[----:B------:R-:W-:Y:S02]  /*0470*/  ULDC UR19, c[0x0][0x1d0] ;  /* 0x0000740000137ab9 */ /* 0x000fe40000000800 */
[----:B--2---:R3:W1:Y:S02]  /*0480*/  @P3 R2UR UR4, R4 ;  /* 0x00000000040433c2 */ /* 0x00466400000e0000 */
[----:B-1-3--:R-:W-:Y:S05]  /*0490*/  @P1 BRA `(.L_x_19) ;  /* 0x0000004000001947 */ /* 0x00afea0003800000 */
[----:B------:R-:W-:Y:S05]  /*04a0*/  @!P0 BRA `(.L_x_19) ;  /* 0x0000003000008947 */ /* 0x000fea0003800000 */
[----:B-----5:R-:W2:Y:S04]  /*04b0*/  LDG.E R0, [R8.64] ;  /* 0x0000001008007981 */ /* 0x020ea8000c1e1900 */
[----:B------:R-:W2:Y:S02]  /*04c0*/  LDG.E R11, [R8.64+0x4] ;  /* 0x00000410080b7981 */ /* 0x000ea4000c1e1900 */
[----:B--2---:R-:W-:-:S02]  /*04d0*/  IADD3 R0, -R0, R11, RZ ;  /* 0x0000000b00007210 */ /* 0x004fc40007ffe1ff */
.L_x_19:
[----:B------:R-:W-:-:S04]  /*04e0*/  ISETP.NE.U32.AND P1, PT, RZ, c[0x0][0x368], PT ;  /* 0x0000da00ff007a0c */ /* 0x000fc80003f25070 */
[----:B------:R-:W-:-:S13]  /*04f0*/  ISETP.NE.AND.EX P1, PT, RZ, c[0x0][0x36c], PT, P1 ;  /* 0x0000db00ff007a0c */ /* 0x000fda0003f25310 */
[----:B------:R-:W-:Y:S05]  /*0500*/  @!P1 BRA `(.L_x_20) ;  /* 0x0000004000009947 */ /* 0x000fea0003800000 */
[----:B------:R-:W-:-:S05]  /*0510*/  IMAD.WIDE R6, R244, R5, c[0x0][0x368] ;  /* 0x0000da00f4067625 */ /* 0x000fca00078e0205 */
[----:B------:R-:W2:Y:S02]  /*0520*/  LDG.E R4, [R6.64] ;  /* 0x0000001006047981 */ /* 0x000ea4000c1e1900 */
[----:B--2---:R1:W2:Y:S02]  /*0530*/  R2UR UR19, R4 ;  /* 0x00000000041373c2 */ /* 0x0042a400000e0000 */
[----:B-12---:R-:W-:Y:S05]  /*0540*/  BRA `(.L_x_21) ;  /* 0x0000006000007947 */ /* 0x006fea0003800000 */
.L_x_20:
[----:B------:R-:W-:Y:S05]  /*0550*/  @!P2 BRA `(.L_x_21) ;  /* 0x000000500000a947 */ /* 0x000fea0003800000 */
[----:B------:R-:W2:Y:S04]  /*0560*/  LDG.E R4, [R6.64] ;  /* 0x0000001006047981 */ /* 0x000ea8000c1e1900 */
[----:B------:R-:W3:Y:S01]  /*0570*/  LDG.E R8, [R6.64+0x4] ;  /* 0x0000041006087981 */ /* 0x000ee2000c1e1900 */
[----:B--2---:R-:W1:Y:S08]  /*0580*/  R2UR UR5, R4 ;  /* 0x00000000040573c2 */ /* 0x004e7000000e0000 */
[----:B---3--:R-:W1:Y:S02]  /*0590*/  R2UR UR6, R8 ;  /* 0x00000000080673c2 */ /* 0x008e6400000e0000 */
[----:B-1----:R-:W-:-:S06]  /*05a0*/  UIADD3 UR19, -UR5, UR6, URZ ;  /* 0x0000000605137290 */ /* 0x002fcc000fffe13f */
.L_x_21:
[----:B------:R-:W-:Y:S01]  /*05b0*/  UIADD3 UR19, -UR4, UR19, URZ ;  /* 0x0000001304137290 */ /* 0x000fe2000fffe13f */
[----:B-----5:R-:W-:Y:S01]  /*05c0*/  IADD3 R33, R33, UR4, RZ ;  /* 0x0000000421217c10 */ /* 0x020fe2000fffe0ff */
[----:B------:R-:W-:Y:S01]  /*05d0*/  CS2R R70, SRZ ;  /* 0x0000000000467805 */ /* 0x000fe2000001ff00 */
[----:B------:R-:W-:Y:S01]  /*05e0*/  PLOP3.LUT P3, PT, PT, PT, PT, 0x80, 0x0 ;  /* 0x000000000000781c */ /* 0x000fe20003f6f070 */
[----:B------:R-:W-:Y:S01]  /*05f0*/  UISETP.GE.AND UP0, UPT, UR19, 0x1, UPT ;  /* 0x000000011300788c */ /* 0x000fe2000bf06270 */
[----:B------:R-:W-:Y:S01]  /*0600*/  CS2R R68, SRZ ;  /* 0x0000000000447805 */ /* 0x000fe2000001ff00 */
[----:B------:R-:W-:Y:S01]  /*0610*/  UIADD3 UR4, UR19, 0x7f, URZ ;  /* 0x0000007f13047890 */ /* 0x000fe2000fffe03f */
[----:B------:R-:W-:Y:S01]  /*0620*/  CS2R R74, SRZ ;  /* 0x00000000004a7805 */ /* 0x000fe2000001ff00 */
[----:B------:R-:W-:Y:S01]  /*0630*/  CS2R R72, SRZ ;  /* 0x0000000000487805 */ /* 0x000fe2000001ff00 */
[----:B------:R-:W-:Y:S01]  /*0640*/  CS2R R78, SRZ ;  /* 0x00000000004e7805 */ /* 0x000fe2000001ff00 */
[----:B------:R-:W-:Y:S01]  /*0650*/  PLOP3.LUT P1, PT, PT, PT, UP0, 0x80, 0x0 ;  /* 0x000000000000781c */ /* 0x000fe20003f2f008 */
[----:B------:R-:W-:Y:S01]  /*0660*/  USHF.R.S32.HI UR18, URZ, 0x1f, UR4 ;  /* 0x0000001f3f127899 */ /* 0x000fe20008011404 */
[----:B------:R-:W-:Y:S01]  /*0670*/  CS2R R76, SRZ ;  /* 0x00000000004c7805 */ /* 0x000fe2000001ff00 */
[----:B------:R-:W-:Y:S01]  /*0680*/  CS2R R82, SRZ ;  /* 0x0000000000527805 */ /* 0x000fe2000001ff00 */
[----:B------:R-:W-:Y:S01]  /*0690*/  CS2R R80, SRZ ;  /* 0x0000000000507805 */ /* 0x000fe2000001ff00 */
[----:B------:R-:W-:Y:S01]  /*06a0*/  ULEA.HI UR18, UR18, UR4, URZ, 0x7 ;  /* 0x0000000412127291 */ /* 0x000fe2000f8f383f */
[----:B------:R-:W-:Y:S01]  /*06b0*/  CS2R R86, SRZ ;  /* 0x0000000000567805 */ /* 0x000fe2000001ff00 */
        /* <DEDUP_REMOVED lines=14> */
[----:B------:R-:W-:Y:S01]  /*07a0*/  IMAD.MOV.U32 R113, RZ, RZ, RZ ;  /* 0x000000ffff717224 */ /* 0x000fe200078e00ff */
        /* <DEDUP_REMOVED lines=10> */
[----:B------:R-:W-:Y:S05]  /*0850*/  @!P1 BRA `(.L_x_22) ;  /* 0x000095e000009947 */ /* 0x000fea0003800000 */
[----:B------:R-:W-:Y:S01]  /*0860*/  ISETP.NE.U32.AND P1, PT, RZ, c[0x0][0x340], PT ;  /* 0x0000d000ff007a0c */ /* 0x000fe20003f25070 */
[----:B------:R-:W1:Y:S01]  /*0870*/  S2R R30, SR_CTAID.Y ;  /* 0x00000000001e7919 */ /* 0x000e620000002600 */
[----:B------:R-:W-:Y:S01]  /*0880*/  SHF.R.S32.HI R113, RZ, 0x1f, R112 ;  /* 0x0000001fff717819 */ /* 0x000fe20000011470 */
[----:B------:R-:W-:Y:S01]  /*0890*/  IMAD.WIDE.U32 R10, R2, c[0x0][0x178], RZ ;  /* 0x00005e00020a7a25 */ /* 0x000fe200078e00ff */
[----:B------:R-:W-:Y:S01]  /*08a0*/  ISETP.NE.AND.EX P1, PT, RZ, c[0x0][0x344], PT, P1 ;  /* 0x0000d100ff007a0c */ /* 0x000fe20003f25310 */
[----:B------:R-:W-:-:S02]  /*08b0*/  ULEA.HI.SX32 UR15, UR18, 0xffffffff, 0x19 ;  /* 0xffffffff120f7891 */ /* 0x000fc4000f8fca3f */
[----:B------:R-:W-:Y:S02]  /*08c0*/  UMOV UR20, 0x7 ;  /* 0x0000000700147882 */ /* 0x000fe40000000000 */
[----:B------:R-:W-:-:S08]  /*08d0*/  ULDC.64 UR6, c[0x0][0x1e0] ;  /* 0x0000780000067ab9 */ /* 0x000fd00000000a00 */
[----:B------:R-:W-:-:S06]  /*08e0*/  @P1 IMAD.WIDE R6, R244, R5, c[0x0][0x340] ;  /* 0x0000d000f4061625 */ /* 0x000fcc00078e0205 */
[----:B------:R2:W3:Y:S01]  /*08f0*/  @P1 LDG.E R6, [R6.64] ;  /* 0x0000001006061981 */ /* 0x0004e2000c1e1900 */
[----:B------:R-:W-:Y:S01]  /*0900*/  SHF.R.S32.HI R5, RZ, 0x1f, R2 ;  /* 0x0000001fff057819 */ /* 0x000fe20000011402 */
[----:B------:R-:W-:Y:S01]  /*0910*/  USHF.L.U64.HI UR20, UR6, UR20, UR7 ;  /* 0x0000001406147299 */ /* 0x000fe20008010207 */
[-C--:B------:R-:W-:Y:S01]  /*0920*/  LEA.HI R32, R113, R112.reuse, RZ, 0x3 ;  /* 0x0000007071207211 */ /* 0x080fe200078f18ff */
[----:B------:R-:W-:Y:S01]  /*0930*/  USHF.L.U32 UR21, UR6, 0x7, URZ ;  /* 0x0000000706157899 */ /* 0x000fe2000800063f */
[----:B-1----:R-:W-:Y:S01]  /*0940*/  SHF.R.S32.HI R31, RZ, 0x1f, R30 ;  /* 0x0000001fff1f7819 */ /* 0x002fe2000001141e */
[----:B------:R-:W-:Y:S01]  /*0950*/  IMAD R5, R5, c[0x0][0x178], RZ ;  /* 0x00005e0005057a24 */ /* 0x000fe200078e02ff */
[----:B------:R-:W-:Y:S01]  /*0960*/  LOP3.LUT R29, R32, 0xfffffff8, RZ, 0xc0, !PT ;  /* 0xfffffff8201d7812 */ /* 0x000fe200078ec0ff */
[----:B------:R-:W-:Y:S01]  /*0970*/  USHF.R.S32.HI UR9, URZ, 0x1f, UR15 ;  /* 0x0000001f3f097899 */ /* 0x000fe2000801140f */
[----:B------:R-:W-:Y:S01]  /*0980*/  SHF.R.S32.HI R32, RZ, 0x3, R32 ;  /* 0x00000003ff207819 */ /* 0x000fe20000011420 */
[----:B------:R-:W-:Y:S01]  /*0990*/  IMAD R5, R2, c[0x0][0x17c], R5 ;  /* 0x00005f0002057a24 */ /* 0x000fe200078e0205 */
[----:B------:R-:W-:Y:S01]  /*09a0*/  LEA.HI R12, R113, R112, RZ, 0x6 ;  /* 0x00000070710c7211 */ /* 0x000fe200078f30ff */
[----:B------:R-:W-:Y:S01]  /*09b0*/  IMAD.MOV.U32 R2, RZ, RZ, c[0x0][0x2c4] ;  /* 0x0000b100ff027624 */ /* 0x000fe200078e00ff */
[----:B------:R-:W-:Y:S01]  /*09c0*/  UIMAD UR4, UR20, UR15, URZ ;  /* 0x0000000f140472a4 */ /* 0x000fe2000f8e023f */
[----:B------:R-:W-:Y:S01]  /*09d0*/  IMAD.IADD R11, R11, 0x1, R5 ;  /* 0x000000010b0b7824 */ /* 0x000fe200078e0205 */
[----:B------:R-:W-:Y:S01]  /*09e0*/  SHF.R.S32.HI R5, RZ, 0x1f, R244 ;  /* 0x0000001fff057819 */ /* 0x000fe200000114f4 */
[----:B------:R-:W-:Y:S01]  /*09f0*/  IMAD.IADD R29, R112, 0x1, -R29 ;  /* 0x00000001701d7824 */ /* 0x000fe200078e0a1d */
[----:B------:R-:W-:Y:S01]  /*0a00*/  ISETP.NE.AND P3, PT, R2, 0x1, PT ;  /* 0x000000010200780c */ /* 0x000fe20003f65270 */
[----:B------:R-:W-:Y:S01]  /*0a10*/  IMAD R9, R31, c[0x0][0x1b8], RZ ;  /* 0x00006e001f097a24 */ /* 0x000fe200078e02ff */
[----:B------:R-:W-:Y:S01]  /*0a20*/  SEL R2, R244, RZ, !P0 ;  /* 0x000000fff4027207 */ /* 0x000fe20004000000 */
[----:B------:R-:W-:Y:S01]  /*0a30*/  IMAD R8, R29, 0x20, R32 ;  /* 0x000000201d087824 */ /* 0x000fe200078e0220 */
[----:B------:R-:W-:Y:S01]  /*0a40*/  UIMAD UR4, UR9, UR21, UR4 ;  /* 0x00000015090472a4 */ /* 0x000fe2000f8e0204 */
[C---:B------:R-:W-:Y:S01]  /*0a50*/  IMAD R9, R30.reuse, c[0x0][0x1bc], R9 ;  /* 0x00006f001e097a24 */ /* 0x040fe200078e0209 */
[----:B------:R-:W-:Y:S01]  /*0a60*/  UIMAD.WIDE.U32 UR10, UR6, 0x40, URZ ;  /* 0x00000040060a78a5 */ /* 0x000fe2000f8e003f */
[----:B------:R-:W-:Y:S01]  /*0a70*/  IMAD R8, R3, 0x80, R8 ;  /* 0x0000008003087824 */ /* 0x000fe200078e0208 */
[----:B--2---:R-:W-:Y:S01]  /*0a80*/  SEL R7, R5, RZ, !P0 ;  /* 0x000000ff05077207 */ /* 0x004fe20004000000 */
[----:B------:R-:W-:Y:S01]  /*0a90*/  IMAD.WIDE.U32 R10, R30, c[0x0][0x1b8], R10 ;  /* 0x00006e001e0a7a25 */ /* 0x000fe200078e000a */
[----:B------:R-:W-:-:S02]  /*0aa0*/  USHF.L.U32 UR8, UR7, 0x6, URZ ;  /* 0x0000000607087899 */ /* 0x000fc4000800063f */
[----:B------:R-:W-:Y:S01]  /*0ab0*/  MOV R4, R8 ;  /* 0x0000000800047202 */ /* 0x000fe20000000f00 */
[----:B------:R-:W-:Y:S01]  /*0ac0*/  IMAD R7, R7, c[0x0][0x1c0], RZ ;  /* 0x0000700007077a24 */ /* 0x000fe200078e02ff */
[----:B------:R-:W-:Y:S01]  /*0ad0*/  UIADD3 UR8, UR11, UR8, URZ ;  /* 0x000000080b087290 */ /* 0x000fe2000fffe03f */
[----:B------:R-:W-:Y:S01]  /*0ae0*/  IMAD.IADD R11, R11, 0x1, R9 ;  /* 0x000000010b0b7824 */ /* 0x000fe200078e0209 */
[----:B------:R-:W-:Y:S01]  /*0af0*/  SHF.R.S32.HI R9, RZ, 0x1f, R33 ;  /* 0x0000001fff097819 */ /* 0x000fe20000011421 */
[----:B------:R-:W-:Y:S01]  /*0b00*/  IMAD R18, R2, c[0x0][0x1c4], R7 ;  /* 0x0000710002127a24 */ /* 0x000fe200078e0207 */
[----:B------:R-:W-:Y:S01]  /*0b10*/  BAR.SYNC.DEFER_BLOCKING 0x0 ;  /* 0x0000000000007b1d */ /* 0x000fe20000010000 */
[----:B------:R-:W-:Y:S01]  /*0b20*/  @P3 IMAD.HI.U32 R7, R8, c[0x0][0x2c8], RZ ;  /* 0x0000b20008073a27 */ /* 0x000fe200078e00ff */
[----:B------:R-:W-:-:S03]  /*0b30*/  IADD3 R33, P0, R33, R32, RZ ;  /* 0x0000002021217210 */ /* 0x000fc60007f1e0ff */
[----:B------:R-:W-:Y:S01]  /*0b40*/  IMAD.WIDE.U32 R10, R2, c[0x0][0x1c0], R10 ;  /* 0x00007000020a7a25 */ /* 0x000fe200078e000a */
[----:B------:R-:W-:Y:S02]  /*0b50*/  @P3 SHF.R.U32.HI R4, RZ, c[0x0][0x2cc], R7 ;  /* 0x0000b300ff043a19 */ /* 0x000fe40000011607 */
[----:B------:R-:W-:Y:S01]  /*0b60*/  LEA.HI.X.SX32 R36, R32, R9, 0x1, P0 ;  /* 0x0000000920247211 */ /* 0x000fe200000f0eff */
[----:B------:R-:W-:Y:S01]  /*0b70*/  IMAD.IADD R19, R11, 0x1, R18 ;  /* 0x000000010b137824 */ /* 0x000fe200078e0212 */
[----:B------:R-:W-:Y:S01]  /*0b80*/  SHF.R.S32.HI R13, RZ, 0x1f, R4 ;  /* 0x0000001fff0d7819 */ /* 0x000fe20000011404 */
[----:B------:R-:W-:Y:S02]  /*0b90*/  IMAD.MOV.U32 R18, RZ, RZ, R10 ;  /* 0x000000ffff127224 */ /* 0x000fe400078e000a */
[----:B------:R-:W-:Y:S02]  /*0ba0*/  IMAD.MOV R11, RZ, RZ, -R4 ;  /* 0x000000ffff0b7224 */ /* 0x000fe400078e0a04 */
[----:B------:R-:W-:-:S02]  /*0bb0*/  IMAD R13, R13, c[0x0][0x1b0], RZ ;  /* 0x00006c000d0d7a24 */ /* 0x000fc400078e02ff */
[----:B------:R-:W-:-:S04]  /*0bc0*/  IMAD.WIDE.U32 R18, R4, c[0x0][0x1b0], R18 ;  /* 0x00006c0004127a25 */ /* 0x000fc800078e0012 */
[----:B------:R-:W-:Y:S02]  /*0bd0*/  IMAD R13, R4, c[0x0][0x1b4], R13 ;  /* 0x00006d00040d7a24 */ /* 0x000fe400078e020d */
[----:B------:R-:W-:Y:S02]  /*0be0*/  IMAD R8, R11, c[0x0][0x2c4], R8 ;  /* 0x0000b1000b087a24 */ /* 0x000fe400078e0208 */
[----:B------:R-:W-:Y:S01]  /*0bf0*/  IMAD R10, R3, 0x80, R32 ;  /* 0x00000080030a7824 */ /* 0x000fe200078e0220 */
[----:B------:R-:W-:Y:S01]  /*0c00*/  IADD3 R19, R19, R13, RZ ;  /* 0x0000000d13137210 */ /* 0x000fe20007ffe0ff */
[----:B------:R-:W-:Y:S01]  /*0c10*/  IMAD R7, R0, c[0x0][0x2c4], RZ ;  /* 0x0000b10000077a24 */ /* 0x000fe200078e02ff */
[----:B------:R-:W-:Y:S01]  /*0c20*/  SHF.R.S32.HI R13, RZ, 0x1f, R8 ;  /* 0x0000001fff0d7819 */ /* 0x000fe20000011408 */
[----:B------:R-:W-:Y:S01]  /*0c30*/  IMAD.U32 R0, RZ, RZ, UR15 ;  /* 0x0000000fff007e24 */ /* 0x000fe2000f8e00ff */
[----:B------:R-:W-:Y:S01]  /*0c40*/  IADD3 R3, -R32, UR19, RZ ;  /* 0x0000001320037c10 */ /* 0x000fe2000fffe1ff */
[----:B------:R-:W-:Y:S01]  /*0c50*/  IMAD.SHL.U32 R34, R29, 0x8, RZ ;  /* 0x000000081d227824 */ /* 0x000fe200078e00ff */
[C---:B------:R-:W-:Y:S01]  /*0c60*/  IADD3 R2, R10.reuse, 0x20, RZ ;  /* 0x000000200a027810 */ /* 0x040fe20007ffe0ff */
[----:B------:R-:W-:Y:S01]  /*0c70*/  IMAD R13, R13, c[0x0][0x1a8], RZ ;  /* 0x00006a000d0d7a24 */ /* 0x000fe200078e02ff */
[-C--:B------:R-:W-:Y:S01]  /*0c80*/  ISETP.GE.AND P5, PT, R10, R7.reuse, PT ;  /* 0x000000070a00720c */ /* 0x080fe20003fa6270 */
[----:B------:R-:W-:Y:S01]  /*0c90*/  IMAD R3, R0, -0x80, R3 ;  /* 0xffffff8000037824 */ /* 0x000fe200078e0203 */
[-C--:B------:R-:W-:Y:S01]  /*0ca0*/  ISETP.GE.AND P3, PT, R2, R7.reuse, PT ;  /* 0x000000070200720c */ /* 0x080fe20003f66270 */
[----:B------:R-:W-:Y:S01]  /*0cb0*/  IMAD R13, R8, c[0x0][0x1ac], R13 ;  /* 0x00006b00080d7a24 */ /* 0x000fe200078e020d */
[----:B------:R-:W-:Y:S01]  /*0cc0*/  IADD3 R0, R10, 0x40, RZ ;  /* 0x000000400a007810 */ /* 0x000fe20007ffe0ff */
[----:B------:R-:W-:Y:S01]  /*0cd0*/  IMAD R2, R36, c[0x0][0x1e0], RZ ;  /* 0x0000780024027a24 */ /* 0x000fe200078e02ff */
[----:B------:R-:W-:Y:S01]  /*0ce0*/  SHF.R.S32.HI R35, RZ, 0x1f, R34 ;  /* 0x0000001fff237819 */ /* 0x000fe20000011422 */
[----:B------:R-:W-:Y:S01]  /*0cf0*/  IMAD.WIDE.U32 R8, R8, c[0x0][0x1a8], R18 ;  /* 0x00006a0008087a25 */ /* 0x000fe200078e0012 */
[----:B------:R-:W-:-:S02]  /*0d00*/  ISETP.GE.AND P4, PT, R0, R7, PT ;  /* 0x000000070000720c */ /* 0x000fc40003f86270 */
[----:B------:R-:W-:Y:S01]  /*0d10*/  IADD3 R10, R10, 0x60, RZ ;  /* 0x000000600a0a7810 */ /* 0x000fe20007ffe0ff */
[----:B------:R-:W-:Y:S01]  /*0d20*/  IMAD R15, R33, c[0x0][0x1e4], R2 ;  /* 0x00007900210f7a24 */ /* 0x000fe200078e0202 */
[----:B------:R-:W-:Y:S01]  /*0d30*/  LEA R2, P0, R8, c[0x0][0x160], 0x1 ;  /* 0x0000580008027a11 */ /* 0x000fe200078008ff */
[----:B------:R-:W-:Y:S01]  /*0d40*/  IMAD.IADD R0, R9, 0x1, R13 ;  /* 0x0000000109007824 */ /* 0x000fe200078e020d */
[----:B------:R-:W-:Y:S01]  /*0d50*/  ISETP.GE.AND P6, PT, R34, c[0x0][0x198], PT ;  /* 0x0000660022007a0c */ /* 0x000fe20003fc6270 */
[----:B------:R-:W-:Y:S02]  /*0d60*/  IMAD.SHL.U32 R11, R32, 0x40, RZ ;  /* 0x00000040200b7824 */ /* 0x000fe400078e00ff */
[----:B------:R-:W-:Y:S01]  /*0d70*/  IMAD.WIDE.U32 R16, R33, c[0x0][0x1e0], R34 ;  /* 0x0000780021107a25 */ /* 0x000fe200078e0022 */
[----:B------:R-:W-:Y:S01]  /*0d80*/  LEA.HI.X R0, R8, c[0x0][0x164], R0, 0x1, P0 ;  /* 0x0000590008007a11 */ /* 0x000fe200000f0c00 */
[----:B------:R-:W-:Y:S01]  /*0d90*/  SHFL.IDX PT, R14, R2, RZ, 0x181f ;  /* 0x00181fff020e7589 */ /* 0x000fe200000e0000 */
[----:B------:R-:W-:Y:S01]  /*0da0*/  LOP3.LUT R11, R11, 0x1c0, RZ, 0xc0, !PT ;  /* 0x000001c00b0b7812 */ /* 0x000fe200078ec0ff */
[----:B------:R-:W-:Y:S01]  /*0db0*/  IMAD.IADD R17, R17, 0x1, R15 ;  /* 0x0000000111117824 */ /* 0x000fe200078e020f */
[----:B------:R-:W-:Y:S01]  /*0dc0*/  ISETP.GE.AND P0, PT, R10, R7, PT ;  /* 0x000000070a00720c */ /* 0x000fe20003f06270 */
[----:B------:R-:W1:Y:S01]  /*0dd0*/  SHFL.IDX PT, R15, R0, RZ, 0x181f ;  /* 0x00181fff000f7589 */ /* 0x000e6200000e0000 */
[----:B------:R-:W-:Y:S01]  /*0de0*/  LOP3.LUT R4, R11, 0x38, R34, 0xf8, !PT ;  /* 0x000000380b047812 */ /* 0x000fe200078ef822 */
[----:B------:R-:W-:Y:S01]  /*0df0*/  IMAD R9, R31, c[0x0][0x1e8], RZ ;  /* 0x00007a001f097a24 */ /* 0x000fe200078e02ff */
[----:B------:R-:W-:Y:S01]  /*0e00*/  SHF.R.U32.HI R11, RZ, 0x3, R11 ;  /* 0x00000003ff0b7819 */ /* 0x000fe2000001160b */
[----:B------:R-:W2:Y:S01]  /*0e10*/  SHFL.IDX PT, R8, R2, 0x1, 0x181f ;  /* 0x00381f0002087f89 */ /* 0x000ea200000e0000 */
[----:B------:R-:W-:-:S02]  /*0e20*/  IMAD.SHL.U32 R12, R12, 0x8, RZ ;  /* 0x000000080c0c7824 */ /* 0x000fc400078e00ff */
[----:B------:R-:W-:Y:S01]  /*0e30*/  LOP3.LUT R11, R4, R11, RZ, 0x3c, !PT ;  /* 0x0000000b040b7212 */ /* 0x000fe200078e3cff */
[----:B------:R-:W-:Y:S01]  /*0e40*/  IMAD R246, R30, c[0x0][0x1ec], R9 ;  /* 0x00007b001ef67a24 */ /* 0x000fe200078e0209 */
[----:B------:R-:W-:Y:S01]  /*0e50*/  IADD3 R4, R34, 0x40, RZ ;  /* 0x0000004022047810 */ /* 0x000fe20007ffe0ff */
[----:B------:R-:W4:Y:S01]  /*0e60*/  SHFL.IDX PT, R9, R0, 0x1, 0x181f ;  /* 0x00381f0000097f89 */ /* 0x000f2200000e0000 */
[----:B------:R-:W-:Y:S01]  /*0e70*/  LOP3.LUT R11, R11, 0xfffffe00, R12, 0xf8, !PT ;  /* 0xfffffe000b0b7812 */ /* 0x000fe200078ef80c */
[----:B------:R-:W-:Y:S01]  /*0e80*/  IMAD.WIDE.U32 R16, R30, c[0x0][0x1e8], R16 ;  /* 0x00007a001e107a25 */ /* 0x000fe200078e0010 */
[----:B------:R-:W-:Y:S01]  /*0e90*/  @!P5 SHF.R.S32.HI R7, RZ, 0x1f, R4 ;  /* 0x0000001fff07d819 */ /* 0x000fe20000011404 */
[----:B------:R-:W5:Y:S02]  /*0ea0*/  SHFL.IDX PT, R20, R2, 0x2, 0x181f ;  /* 0x00581f0002147f89 */ /* 0x000f6400000e0000 */
[----:B------:R-:W-:Y:S01]  /*0eb0*/  IMAD.SHL.U32 R243, R11, 0x2, RZ ;  /* 0x000000020bf37824 */ /* 0x000fe200078e00ff */
[----:B------:R-:W-:Y:S01]  /*0ec0*/  IADD3 R247, R17, R246, RZ ;  /* 0x000000f611f77210 */ /* 0x000fe20007ffe0ff */
[----:B------:R-:W1:Y:S01]  /*0ed0*/  SHFL.IDX PT, R21, R0, 0x2, 0x181f ;  /* 0x00581f0000157f89 */ /* 0x000e6200000e0000 */
[----:B------:R-:W-:-:S02]  /*0ee0*/  IMAD.MOV.U32 R246, RZ, RZ, R16 ;  /* 0x000000fffff67224 */ /* 0x000fc400078e0010 */
[----:B------:R-:W-:Y:S01]  /*0ef0*/  IMAD R31, R31, c[0x0][0x210], RZ ;  /* 0x000084001f1f7a24 */ /* 0x000fe200078e02ff */
[----:B------:R-:W1:Y:S03]  /*0f00*/  SHFL.IDX PT, R10, R2, 0x3, 0x181f ;  /* 0x00781f00020a7f89 */ /* 0x000e6600000e0000 */
[----:B------:R-:W-:Y:S01]  /*0f10*/  IMAD R31, R30, c[0x0][0x214], R31 ;  /* 0x000085001e1f7a24 */ /* 0x000fe200078e021f */
[----:B------:R1:W1:Y:S01]  /*0f20*/  SHFL.IDX PT, R11, R0, 0x3, 0x181f ;  /* 0x00781f00000b7f89 */ /* 0x00026200000e0000 */
[--C-:B---3--:R-:W-:Y:S01]  /*0f30*/  @P1 SHF.R.S32.HI R13, RZ, 0x1f, R6.reuse ;  /* 0x0000001fff0d1819 */ /* 0x108fe20000011406 */
[----:B------:R-:W-:Y:S01]  /*0f40*/  @!P1 IMAD.MOV.U32 R13, RZ, RZ, R5 ;  /* 0x000000ffff0d9224 */ /* 0x000fe200078e0005 */
[----:B------:R-:W-:Y:S01]  /*0f50*/  @!P5 LEA.HI R5, R7, R4, RZ, 0x3 ;  /* 0x000000040705d211 */ /* 0x000fe200078f18ff */
[----:B------:R-:W-:Y:S01]  /*0f60*/  @P1 IMAD.MOV.U32 R12, RZ, RZ, R6 ;  /* 0x000000ffff0c1224 */ /* 0x000fe200078e0006 */
[----:B------:R-:W-:Y:S01]  /*0f70*/  @!P3 SHF.R.S32.HI R7, RZ, 0x1f, R4 ;  /* 0x0000001fff07b819 */ /* 0x000fe20000011404 */
[----:B------:R-:W-:Y:S01]  /*0f80*/  @!P1 IMAD.MOV.U32 R12, RZ, RZ, R244 ;  /* 0x000000ffff0c9224 */ /* 0x000fe200078e00f4 */
[----:B------:R-:W-:-:S02]  /*0f90*/  @!P5 LOP3.LUT R5, R5, 0xfffffff8, RZ, 0xc0, !PT ;  /* 0xfffffff80505d812 */ /* 0x000fc400078ec0ff */
[----:B------:R-:W-:Y:S02]  /*0fa0*/  ISETP.GE.AND P1, PT, R4, c[0x0][0x198], PT ;  /* 0x0000660004007a0c */ /* 0x000fe40003f26270 */
[----:B------:R-:W-:Y:S02]  /*0fb0*/  SEL R250, R12, RZ, !P2 ;  /* 0x000000ff0cfa7207 */ /* 0x000fe40005000000 */
[----:B------:R-:W-:Y:S01]  /*0fc0*/  SEL R28, R13, RZ, !P2 ;  /* 0x000000ff0d1c7207 */ /* 0x000fe20005000000 */
[----:B-1----:R-:W-:Y:S01]  /*0fd0*/  @!P5 IMAD.WIDE R12, R5, 0x2, R14 ;  /* 0x00000002050cd825 */ /* 0x002fe200078e020e */
[----:B------:R-:W-:Y:S02]  /*0fe0*/  @!P3 LEA.HI R7, R7, R4, RZ, 0x3 ;  /* 0x000000040707b211 */ /* 0x000fe400078f18ff */
[----:B------:R-:W-:Y:S01]  /*0ff0*/  @!P5 LEA R6, P2, R34, R14, 0x1 ;  /* 0x0000000e2206d211 */ /* 0x000fe200078408ff */
[----:B------:R-:W-:Y:S01]  /*1000*/  IMAD R249, R28, c[0x0][0x1f0], RZ ;  /* 0x00007c001cf97a24 */ /* 0x000fe200078e02ff */
[----:B------:R-:W-:Y:S01]  /*1010*/  @!P3 LOP3.LUT R5, R7, 0xfffffff8, RZ, 0xc0, !PT ;  /* 0xfffffff80705b812 */ /* 0x000fe200078ec0ff */
[----:B------:R-:W-:Y:S01]  /*1020*/  IMAD.WIDE.U32 R246, R250, c[0x0][0x1f0], R246 ;  /* 0x00007c00faf67a25 */ /* 0x000fe200078e00f6 */
[----:B------:R-:W-:-:S02]  /*1030*/  @!P5 LEA.HI.X R7, R34, R15, R35, 0x1, P2 ;  /* 0x0000000f2207d211 */ /* 0x000fc400010f0c23 */
[----:B--2---:R-:W-:Y:S01]  /*1040*/  @!P3 LEA R16, P2, R34, R8, 0x1 ;  /* 0x000000082210b211 */ /* 0x004fe200078408ff */
[----:B------:R-:W-:Y:S02]  /*1050*/  IMAD R249, R250, c[0x0][0x1f4], R249 ;  /* 0x00007d00faf97a24 */ /* 0x000fe400078e02f9 */
[----:B------:R1:W-:Y:S01]  /*1060*/  @!P5 LDGSTS.E.BYPASS.LTC128B.128 [R243+0x100], [R6.64], !P6 ;  /* 0x0010000006f3dfae */ /* 0x0003e2000f101d50 */
[----:B----4-:R-:W-:Y:S01]  /*1070*/  @!P3 IMAD.WIDE R14, R5, 0x2, R8 ;  /* 0x00000002050eb825 */ /* 0x010fe200078e0208 */
[C---:B------:R-:W-:Y:S02]  /*1080*/  @!P3 LEA.HI.X R17, R34.reuse, R9, R35, 0x1, P2 ;  /* 0x000000092211b211 */ /* 0x040fe400010f0c23 */
[----:B------:R2:W-:Y:S01]  /*1090*/  @!P5 LDGSTS.E.BYPASS.LTC128B.128 [R243+0x4100], [R12.64], !P1 ;  /* 0x041000000cf3dfae */ /* 0x0005e2000c901d50 */
[----:B------:R-:W-:Y:S01]  /*10a0*/  ISETP.GE.AND P5, PT, R3, 0x21, PT ;  /* 0x000000210300780c */ /* 0x000fe20003fa6270 */
[----:B------:R-:W-:Y:S01]  /*10b0*/  IMAD.IADD R249, R247, 0x1, R249 ;  /* 0x00000001f7f97824 */ /* 0x000fe200078e02f9 */
[----:B------:R-:W-:Y:S01]  /*10c0*/  MOV R9, UR15 ;  /* 0x0000000f00097c02 */ /* 0x000fe20008000f00 */
[----:B------:R-:W-:Y:S01]  /*10d0*/  IMAD.MOV.U32 R248, RZ, RZ, R246 ;  /* 0x000000fffff87224 */ /* 0x000fe200078e00f6 */
[C---:B-----5:R-:W-:Y:S01]  /*10e0*/  @!P4 LEA R18, P2, R34.reuse, R20, 0x1 ;  /* 0x000000142212c211 */ /* 0x060fe200078408ff */
[----:B------:R-:W-:Y:S01]  /*10f0*/  IMAD.U32 R5, RZ, RZ, UR6 ;  /* 0x00000006ff057e24 */ /* 0x000fe2000f8e00ff */
[----:B------:R3:W-:Y:S01]  /*1100*/  @!P3 LDGSTS.E.BYPASS.LTC128B.128 [R243+0x1100], [R16.64], !P6 ;  /* 0x0110000010f3bfae */ /* 0x0007e2000f101d50 */
[----:B------:R-:W-:Y:S01]  /*1110*/  IMAD.WIDE.U32 R8, R9, UR21, R248 ;  /* 0x0000001509087c25 */ /* 0x000fe2000f8e00f8 */
[----:B------:R-:W-:-:S02]  /*1120*/  @!P4 LEA.HI.X R19, R34, R21, R35, 0x1, P2 ;  /* 0x000000152213c211 */ /* 0x000fc400010f0c23 */
[----:B------:R4:W-:Y:S01]  /*1130*/  @!P3 LDGSTS.E.BYPASS.LTC128B.128 [R243+0x5100], [R14.64], !P1 ;  /* 0x051000000ef3bfae */ /* 0x0009e2000c901d50 */
[----:B------:R-:W-:Y:S02]  /*1140*/  IMAD R245, R28, c[0x0][0x218], RZ ;  /* 0x000086001cf57a24 */ /* 0x000fe400078e02ff */
[----:B------:R-:W-:Y:S01]  /*1150*/  @P5 LEA R5, P2, R5, R8, 0x5 ;  /* 0x0000000805055211 */ /* 0x000fe200078428ff */
[----:B------:R5:W-:Y:S01]  /*1160*/  @!P4 LDGSTS.E.BYPASS.LTC128B.128 [R243+0x2100], [R18.64], !P6 ;  /* 0x0210000012f3cfae */ /* 0x000be2000f101d50 */
[----:B------:R-:W-:Y:S02]  /*1170*/  IMAD R245, R250, c[0x0][0x21c], R245 ;  /* 0x00008700faf57a24 */ /* 0x000fe400078e02f5 */
[----:B-1----:R-:W-:Y:S01]  /*1180*/  IMAD.U32 R7, RZ, RZ, UR7 ;  /* 0x00000007ff077e24 */ /* 0x002fe2000f8e00ff */
[CC--:B------:R-:W-:Y:S02]  /*1190*/  LEA.HI R6, R113.reuse, R112.reuse, RZ, 0x4 ;  /* 0x0000007071067211 */ /* 0x0c0fe400078f20ff */
[----:B------:R-:W-:Y:S01]  /*11a0*/  LEA.HI R113, R113, R112, RZ, 0x5 ;  /* 0x0000007071717211 */ /* 0x000fe200078f28ff */
[----:B--2---:R-:W-:Y:S01]  /*11b0*/  IMAD.U32 R12, RZ, RZ, UR6 ;  /* 0x00000006ff0c7e24 */ /* 0x004fe2000f8e00ff */
[----:B------:R-:W-:-:S04]  /*11c0*/  @!P4 SHF.R.S32.HI R13, RZ, 0x1f, R4 ;  /* 0x0000001fff0dc819 */ /* 0x000fc80000011404 */
[----:B------:R-:W-:Y:S02]  /*11d0*/  @!P4 LEA.HI R0, R13, R4, RZ, 0x3 ;  /* 0x000000040d00c211 */ /* 0x000fe400078f18ff */
[----:B------:R-:W-:Y:S02]  /*11e0*/  IADD3 R13, R9, UR4, RZ ;  /* 0x00000004090d7c10 */ /* 0x000fe4000fffe0ff */
[----:B------:R-:W-:Y:S02]  /*11f0*/  @!P4 LOP3.LUT R0, R0, 0xfffffff8, RZ, 0xc0, !PT ;  /* 0xfffffff80000c812 */ /* 0x000fe400078ec0ff */
[----:B---3--:R-:W-:Y:S02]  /*1200*/  @!P0 LEA R16, P3, R34, R10, 0x1 ;  /* 0x0000000a22108211 */ /* 0x008fe400078608ff */
[----:B------:R-:W-:Y:S01]  /*1210*/  @P5 LEA.HI.X R2, R12, R13, R7, 0x5, P2 ;  /* 0x0000000d0c025211 */ /* 0x000fe200010f2c07 */
[----:B------:R-:W-:Y:S01]  /*1220*/  @!P4 IMAD.WIDE R20, R0, 0x2, R20 ;  /* 0x000000020014c825 */ /* 0x000fe200078e0214 */
[----:B----4-:R-:W-:-:S02]  /*1230*/  @P5 LEA R14, P2, R5, c[0x0][0x1c8], 0x1 ;  /* 0x00007200050e5a11 */ /* 0x010fc400078408ff */
[----:B------:R-:W-:Y:S02]  /*1240*/  @!P0 LEA.HI.X R17, R34, R11, R35, 0x1, P3 ;  /* 0x0000000b22118211 */ /* 0x000fe400018f0c23 */
[----:B------:R-:W-:Y:S01]  /*1250*/  @!P0 SHF.R.S32.HI R9, RZ, 0x1f, R4 ;  /* 0x0000001fff098819 */ /* 0x000fe20000011404 */
[----:B------:R1:W-:Y:S01]  /*1260*/  @!P4 LDGSTS.E.BYPASS.LTC128B.128 [R243+0x6100], [R20.64], !P1 ;  /* 0x0610000014f3cfae */ /* 0x0003e2000c901d50 */
[----:B------:R-:W-:Y:S02]  /*1270*/  @P5 LEA.HI.X R15, R5, c[0x0][0x1cc], R2, 0x1, P2 ;  /* 0x00007300050f5a11 */ /* 0x000fe400010f0c02 */
[----:B------:R-:W-:Y:S01]  /*1280*/  LOP3.LUT R5, R6, 0xfffffff0, RZ, 0xc0, !PT ;  /* 0xfffffff006057812 */ /* 0x000fe200078ec0ff */
[----:B------:R2:W-:Y:S01]  /*1290*/  @!P0 LDGSTS.E.BYPASS.LTC128B.128 [R243+0x3100], [R16.64], !P6 ;  /* 0x0310000010f38fae */ /* 0x0005e2000f101d50 */
[----:B------:R-:W-:Y:S02]  /*12a0*/  @!P0 LEA.HI R2, R9, R4, RZ, 0x3 ;  /* 0x0000000409028211 */ /* 0x000fe400078f18ff */
[----:B------:R-:W-:-:S02]  /*12b0*/  IADD3 R5, -R5, R112, RZ ;  /* 0x0000007005057210 */ /* 0x000fc40007ffe1ff */
[C---:B------:R-:W-:Y:S02]  /*12c0*/  ISETP.GE.AND P6, PT, R3.reuse, 0x1, PT ;  /* 0x000000010300780c */ /* 0x040fe40003fc6270 */
[----:B------:R-:W-:Y:S02]  /*12d0*/  @!P0 LOP3.LUT R2, R2, 0xfffffff8, RZ, 0xc0, !PT ;  /* 0xfffffff802028812 */ /* 0x000fe400078ec0ff */
[----:B------:R-:W-:Y:S02]  /*12e0*/  SHF.R.S32.HI R7, RZ, 0x4, R6 ;  /* 0x00000004ff077819 */ /* 0x000fe40000011406 */
[----:B------:R-:W-:Y:S02]  /*12f0*/  SHF.R.S32.HI R0, RZ, 0x1f, R5 ;  /* 0x0000001fff007819 */ /* 0x000fe40000011405 */
[----:B------:R-:W-:Y:S02]  /*1300*/  ISETP.GE.AND P4, PT, R3, 0x41, PT ;  /* 0x000000410300780c */ /* 0x000fe40003f86270 */
[----:B------:R-:W-:-:S02]  /*1310*/  LEA.HI R6, R6, R7, RZ, 0x1 ;  /* 0x0000000706067211 */ /* 0x000fc400078f08ff */
[----:B------:R-:W-:Y:S01]  /*1320*/  ISETP.GE.AND P2, PT, R3, 0x61, PT ;  /* 0x000000610300780c */ /* 0x000fe20003f46270 */
[----:B------:R-:W-:Y:S01]  /*1330*/  IMAD.U32 R3, RZ, RZ, UR6 ;  /* 0x00000006ff037e24 */ /* 0x000fe2000f8e00ff */
[----:B------:R-:W-:Y:S02]  /*1340*/  LEA.HI R0, R0, R5, RZ, 0x3 ;  /* 0x0000000500007211 */ /* 0x000fe400078f18ff */
[----:B------:R-:W-:Y:S02]  /*1350*/  LOP3.LUT R12, R6, 0xfffffffe, RZ, 0xc0, !PT ;  /* 0xfffffffe060c7812 */ /* 0x000fe400078ec0ff */
[----:B------:R-:W-:Y:S02]  /*1360*/  LOP3.LUT R6, R0, 0xfffffff8, RZ, 0xc0, !PT ;  /* 0xfffffff800067812 */ /* 0x000fe400078ec0ff */
[----:B------:R-:W-:Y:S01]  /*1370*/  ISETP.GE.AND P3, PT, R34, c[0x0][0x1d4], PT ;  /* 0x0000750022007a0c */ /* 0x000fe20003f66270 */
[----:B------:R-:W-:Y:S02]  /*1380*/  IMAD.IADD R242, R7, 0x1, -R12 ;  /* 0x0000000107f27824 */ /* 0x000fe400078e0a0c */
[----:B--2---:R-:W-:-:S02]  /*1390*/  @!P0 IMAD.WIDE R16, R2, 0x2, R10 ;  /* 0x0000000202108825 */ /* 0x004fc400078e020a */
[----:B------:R-:W-:Y:S01]  /*13a0*/  VOTEU.ANY UP0, P2 ;  /* 0x00000000003f7886 */ /* 0x000fe20001000100 */
[----:B------:R-:W-:Y:S01]  /*13b0*/  @P2 MOV R12, R8 ;  /* 0x00000008000c2202 */ /* 0x000fe20000000f00 */
[----:B------:R-:W-:Y:S01]  /*13c0*/  IMAD.IADD R6, R5, 0x1, -R6 ;  /* 0x0000000105067824 */ /* 0x000fe200078e0a06 */
[----:B------:R2:W-:Y:S01]  /*13d0*/  @!P0 LDGSTS.E.BYPASS.LTC128B.128 [R243+0x7100], [R16.64], !P1 ;  /* 0x0710000010f38fae */ /* 0x0005e2000c901d50 */
[----:B------:R-:W-:Y:S01]  /*13e0*/  @P6 LEA R10, P0, R8, c[0x0][0x1c8], 0x1 ;  /* 0x00007200080a6a11 */ /* 0x000fe200078008ff */
[----:B------:R-:W-:Y:S01]  /*13f0*/  IMAD.SHL.U32 R5, R242, 0x8, RZ ;  /* 0x00000008f2057824 */ /* 0x000fe200078e00ff */
[----:B------:R-:W-:Y:S01]  /*1400*/  @UP0 UIMAD UR4, UR7, 0x60, URZ ;  /* 0x00000060070408a4 */ /* 0x000fe2000f8e023f */
[----:B------:R-:W-:Y:S01]  /*1410*/  IMAD.SHL.U32 R7, R6, 0x40, RZ ;  /* 0x0000004006077824 */ /* 0x000fe200078e00ff */
[C---:B------:R-:W-:Y:S01]  /*1420*/  @P6 LEA.HI.X R11, R8.reuse, c[0x0][0x1cc], R13, 0x1, P0 ;  /* 0x00007300080b6a11 */ /* 0x040fe200000f0c0d */
[----:B------:R-:W0:Y:S01]  /*1430*/  LDGDEPBAR ;  /* 0x00000000000079af */ /* 0x000e220000000000 */
[----:B------:R-:W-:Y:S01]  /*1440*/  @P4 IADD3 R2, P0, R8, UR10, RZ ;  /* 0x0000000a08024c10 */ /* 0x000fe2000ff1e0ff */
[----:B------:R-:W-:Y:S01]  /*1450*/  IMAD.WIDE.U32 R34, R33, c[0x0][0x208], R34 ;  /* 0x0000820021227a25 */ /* 0x000fe200078e0022 */
[----:B------:R-:W-:Y:S01]  /*1460*/  LOP3.LUT R8, R7, 0x1c0, RZ, 0xc0, !PT ;  /* 0x000001c007087812 */ /* 0x000fe200078ec0ff */
[----:B------:R3:W-:Y:S01]  /*1470*/  @P6 LDGSTS.E.BYPASS.LTC128B.128 [R243+0x8100], [R10.64], !P3 ;  /* 0x081000000af36fae */ /* 0x0007e2000d901d50 */
[----:B------:R-:W-:Y:S01]  /*1480*/  @P4 IADD3.X R9, R13, UR8, RZ, P0, !PT ;  /* 0x000000080d094c10 */ /* 0x000fe200087fe4ff */
[----:B------:R-:W-:Y:S01]  /*1490*/  @P2 IMAD.WIDE.U32 R12, R3, 0x60, R12 ;  /* 0x00000060030c2825 */ /* 0x000fe200078e000c */
[----:B------:R-:W-:-:S03]  /*14a0*/  ISETP.GE.AND P0, PT, R4, c[0x0][0x1d4], PT ;  /* 0x0000750004007a0c */ /* 0x000fc60003f06270 */
[----:B------:R-:W-:Y:S01]  /*14b0*/  IMAD.SHL.U32 R7, R0, 0x40, RZ ;  /* 0x0000004000077824 */ /* 0x000fe200078e00ff */
[----:B------:R-:W-:Y:S01]  /*14c0*/  @P2 IADD3 R3, R13, UR4, RZ ;  /* 0x000000040d032c10 */ /* 0x000fe2000fffe0ff */
[----:B------:R-:W-:Y:S02]  /*14d0*/  ULDC.64 UR4, c[0x0][0x208] ;  /* 0x0000820000047ab9 */ /* 0x000fe40000000a00 */
[----:B------:R-:W-:Y:S02]  /*14e0*/  UIMAD UR9, UR9, UR4, URZ ;  /* 0x00000004090972a4 */ /* 0x000fe4000f8e023f */
[----:B------:R-:W-:Y:S02]  /*14f0*/  UIMAD.WIDE.U32 UR12, UR15, UR4, URZ ;  /* 0x000000040f0c72a5 */ /* 0x000fe4000f8e003f */
[----:B------:R-:W-:Y:S02]  /*1500*/  UIMAD UR9, UR15, UR5, UR9 ;  /* 0x000000050f0972a4 */ /* 0x000fe4000f8e0209 */
[----:B------:R3:W-:Y:S01]  /*1510*/  @P6 LDGSTS.E.BYPASS.LTC128B.128 [R243+0xc100], [R10.64+0x80], !P0 ;  /* 0x0c1000800af36fae */ /* 0x0007e2000c101d50 */
[----:B--2---:R-:W-:Y:S01]  /*1520*/  @P4 LEA R16, P1, R2, c[0x0][0x1c8], 0x1 ;  /* 0x0000720002104a11 */ /* 0x004fe200078208ff */
[----:B------:R-:W-:-:S02]  /*1530*/  UIADD3 UR9, UR13, UR9, URZ ;  /* 0x000000090d097290 */ /* 0x000fc4000fffe03f */
[----:B------:R2:W-:Y:S01]  /*1540*/  @P5 LDGSTS.E.BYPASS.LTC128B.128 [R243+0x9100], [R14.64], !P3 ;  /* 0x091000000ef35fae */ /* 0x0005e2000d901d50 */
[----:B------:R-:W-:Y:S01]  /*1550*/  @P4 LEA.HI.X R17, R2, c[0x0][0x1cc], R9, 0x1, P1 ;  /* 0x0000730002114a11 */ /* 0x000fe200008f0c09 */
[----:B------:R-:W-:Y:S01]  /*1560*/  IMAD.SHL.U32 R9, R113, 0x20, RZ ;  /* 0x0000002071097824 */ /* 0x000fe200078e00ff */
[----:B------:R-:W-:Y:S01]  /*1570*/  LOP3.LUT R2, R8, 0x8, R5, 0xf8, !PT ;  /* 0x0000000808027812 */ /* 0x000fe200078ef805 */
[----:B------:R2:W-:Y:S01]  /*1580*/  @P5 LDGSTS.E.BYPASS.LTC128B.128 [R243+0xd100], [R14.64+0x80], !P0 ;  /* 0x0d1000800ef35fae */ /* 0x0005e2000c101d50 */
[----:B------:R-:W-:Y:S01]  /*1590*/  SHF.R.U32.HI R5, RZ, 0x3, R8 ;  /* 0x00000003ff057819 */ /* 0x000fe20000011608 */
[----:B------:R-:W-:Y:S01]  /*15a0*/  IMAD.SHL.U32 R8, R29, 0x40, RZ ;  /* 0x000000401d087824 */ /* 0x000fe200078e00ff */
[----:B------:R-:W-:Y:S01]  /*15b0*/  @P2 LEA R4, P1, R12, c[0x0][0x1c8], 0x1 ;  /* 0x000072000c042a11 */ /* 0x000fe200078208ff */
[----:B------:R5:W-:Y:S01]  /*15c0*/  @P4 LDGSTS.E.BYPASS.LTC128B.128 [R243+0xa100], [R16.64], !P3 ;  /* 0x0a10000010f34fae */ /* 0x000be2000d901d50 */
[----:B------:R-:W-:Y:S01]  /*15d0*/  LOP3.LUT R2, R2, R5, RZ, 0x3c, !PT ;  /* 0x0000000502027212 */ /* 0x000fe200078e3cff */
[----:B------:R-:W-:Y:S01]  /*15e0*/  UIMAD UR15, UR15, -0x80, UR19 ;  /* 0xffffff800f0f78a4 */ /* 0x000fe2000f8e0213 */
[----:B------:R-:W-:Y:S01]  /*15f0*/  @P2 LEA.HI.X R5, R12, c[0x0][0x1cc], R3, 0x1, P1 ;  /* 0x000073000c052a11 */ /* 0x000fe200008f0c03 */
[----:B------:R5:W-:Y:S01]  /*1600*/  @P4 LDGSTS.E.BYPASS.LTC128B.128 [R243+0xe100], [R16.64+0x80], !P0 ;  /* 0x0e10008010f34fae */ /* 0x000be2000c101d50 */
[----:B------:R-:W-:Y:S01]  /*1610*/  IMAD.SHL.U32 R3, R32, 0x8, RZ ;  /* 0x0000000820037824 */ /* 0x000fe200078e00ff */
[----:B------:R-:W-:-:S02]  /*1620*/  LOP3.LUT R8, R8, 0x1c0, RZ, 0xc0, !PT ;  /* 0x000001c008087812 */ /* 0x000fc400078ec0ff */
[----:B------:R4:W-:Y:S01]  /*1630*/  @P2 LDGSTS.E.BYPASS.LTC128B.128 [R243+0xb100], [R4.64], !P3 ;  /* 0x0b10000004f32fae */ /* 0x0009e2000d901d50 */
[----:B------:R-:W-:Y:S01]  /*1640*/  LOP3.LUT R0, R2, 0xfffffe00, R7, 0xf8, !PT ;  /* 0xfffffe0002007812 */ /* 0x000fe200078ef807 */
[----:B------:R-:W-:Y:S01]  /*1650*/  IMAD.MOV.U32 R7, RZ, RZ, 0x10 ;  /* 0x00000010ff077424 */ /* 0x000fe200078e00ff */
[----:B------:R-:W-:Y:S01]  /*1660*/  LOP3.LUT R9, R9, 0x7ffffc00, RZ, 0xc0, !PT ;  /* 0x7ffffc0009097812 */ /* 0x000fe200078ec0ff */
[----:B------:R4:W-:Y:S01]  /*1670*/  @P2 LDGSTS.E.BYPASS.LTC128B.128 [R243+0xf100], [R4.64+0x80], !P0 ;  /* 0x0f10008004f32fae */ /* 0x0009e2000c101d50 */
[----:B------:R-:W-:Y:S02]  /*1680*/  LOP3.LUT R3, R8, 0x8, R3, 0xf8, !PT ;  /* 0x0000000808037812 */ /* 0x000fe400078ef803 */
[----:B------:R-:W-:Y:S01]  /*1690*/  SHF.R.U32.HI R2, RZ, 0x3, R8 ;  /* 0x00000003ff027819 */ /* 0x000fe20000011608 */
[----:B------:R-:W0:Y:S01]  /*16a0*/  LDGDEPBAR ;  /* 0x00000000000079af */ /* 0x000e220000000000 */
[----:B------:R-:W-:Y:S02]  /*16b0*/  R2P PR, R6, 0x6 ;  /* 0x0000000606007804 */ /* 0x000fe40000000000 */
[----:B------:R-:W-:-:S02]  /*16c0*/  IADD3 R6, R0, R9, RZ ;  /* 0x0000000900067210 */ /* 0x000fc40007ffe0ff */
[----:B------:R-:W-:Y:S02]  /*16d0*/  LOP3.LUT R3, R3, R2, RZ, 0x3c, !PT ;  /* 0x0000000203037212 */ /* 0x000fe400078e3cff */
[----:B------:R-:W-:Y:S02]  /*16e0*/  SEL R7, R7, 0xfffffff0, !P1 ;  /* 0xfffffff007077807 */ /* 0x000fe40004800000 */
[----:B------:R-:W-:Y:S01]  /*16f0*/  LEA R2, R6, 0x100, 0x1 ;  /* 0x0000010006027811 */ /* 0x000fe200078e08ff */
[----:B------:R-:W-:Y:S01]  /*1700*/  IMAD R242, R242, 0x200, R3 ;  /* 0x00000200f2f27824 */ /* 0x000fe200078e0203 */
[----:B------:R-:W-:Y:S02]  /*1710*/  SHF.L.U32 R6, R6, 0x1, RZ ;  /* 0x0000000106067819 */ /* 0x000fe400000006ff */
[----:B------:R-:W-:Y:S01]  /*1720*/  LOP3.LUT P1, RZ, R29, 0x2, RZ, 0xc0, !PT ;  /* 0x000000021dff7812 */ /* 0x000fe2000782c0ff */
[----:B------:R-:W-:-:S05]  /*1730*/  IMAD.SHL.U32 R242, R242, 0x2, RZ ;  /* 0x00000002f2f27824 */ /* 0x000fca00078e00ff */
[----:B------:R-:W-:Y:S01]  /*1740*/  IADD3 R241, R242, 0x8120, RZ ;  /* 0x00008120f2f17810 */ /* 0x000fe20007ffe0ff */
[----:B----4-:R-:W-:Y:S01]  /*1750*/  IMAD.MOV.U32 R5, RZ, RZ, 0x20 ;  /* 0x00000020ff057424 */ /* 0x010fe200078e00ff */
[----:B------:R-:W-:-:S04]  /*1760*/  DEPBAR.LE SB0, 0x1 ;  /* 0x000080400000791a */ /* 0x000fc80000000000 */
[----:B------:R-:W-:Y:S01]  /*1770*/  BAR.SYNC.DEFER_BLOCKING 0x0 ;  /* 0x0000000000007b1d */ /* 0x000fe20000010000 */
[----:B------:R-:W-:Y:S01]  /*1780*/  SEL R5, R5, 0xffffffe0, !P2 ;  /* 0xffffffe005057807 */ /* 0x000fe20005000000 */
[----:B------:R-:W-:Y:S01]  /*1790*/  IMAD R4, R7, 0x2, R2 ;  /* 0x0000000207047824 */ /* 0x000fe200078e0202 */
[----:B------:R-:W-:-:S03]  /*17a0*/  LOP3.LUT P2, RZ, R29, 0x4, RZ, 0xc0, !PT ;  /* 0x000000041dff7812 */ /* 0x000fc6000784c0ff */
[C---:B------:R-:W-:Y:S02]  /*17b0*/  IMAD R3, R5.reuse, 0x2, R2 ;  /* 0x0000000205037824 */ /* 0x040fe400078e0202 */
[----:B------:R-:W-:Y:S01]  /*17c0*/  IMAD R2, R5, 0x2, R4 ;  /* 0x0000000205027824 */ /* 0x000fe200078e0204 */
[----:B------:R-:W-:Y:S04]  /*17d0*/  LDSM.16.M88.4 R136, [R6+0x100] ;  /* 0x000100000688783b */ /* 0x000fe80000000200 */
[----:B------:R4:W-:Y:S04]  /*17e0*/  LDSM.16.M88.4 R184, [R6+0x4100] ;  /* 0x0041000006b8783b */ /* 0x0009e80000000200 */
[----:B------:R-:W-:Y:S04]  /*17f0*/  LDSM.16.M88.4 R172, [R4] ;  /* 0x0000000004ac783b */ /* 0x000fe80000000200 */
[----:B------:R1:W-:Y:S04]  /*1800*/  LDSM.16.M88.4 R188, [R4+0x4000] ;  /* 0x0040000004bc783b */ /* 0x0003e80000000200 */
[----:B------:R-:W-:Y:S04]  /*1810*/  LDSM.16.M88.4 R176, [R3] ;  /* 0x0000000003b0783b */ /* 0x000fe80000000200 */
[----:B------:R-:W-:Y:S04]  /*1820*/  LDSM.16.M88.4 R192, [R3+0x4000] ;  /* 0x0040000003c0783b */ /* 0x000fe80000000200 */
[----:B------:R-:W-:Y:S01]  /*1830*/  LDSM.16.M88.4 R180, [R2] ;  /* 0x0000000002b4783b */ /* 0x000fe20000000200 */
[----:B----4-:R-:W-:-:S03]  /*1840*/  IADD3 R6, R242, 0x8100, RZ ;  /* 0x00008100f2067810 */ /* 0x010fc60007ffe0ff */
[----:B------:R4:W-:Y:S01]  /*1850*/  LDSM.16.M88.4 R212, [R2+0x4000] ;  /* 0x0040000002d4783b */ /* 0x0009e20000000200 */
[----:B------:R-:W-:-:S03]  /*1860*/  @P1 IADD3 R241, R6, -0x20, RZ ;  /* 0xffffffe006f11810 */ /* 0x000fc60007ffe0ff */
[----:B------:R-:W-:Y:S01]  /*1870*/  BAR.SYNC.DEFER_BLOCKING 0x0 ;  /* 0x0000000000007b1d */ /* 0x000fe20000010000 */
[----:B-1----:R-:W-:Y:S01]  /*1880*/  IMAD.U32 R4, RZ, RZ, UR9 ;  /* 0x00000009ff047e24 */ /* 0x002fe2000f8e00ff */
[----:B------:R-:W-:Y:S01]  /*1890*/  USHF.L.U32 UR9, UR4, 0x6, URZ ;  /* 0x0000000604097899 */ /* 0x000fe2000800063f */
[C---:B------:R-:W-:Y:S02]  /*18a0*/  IADD3 R235, R241.reuse, 0x800, RZ ;  /* 0x00000800f1eb7810 */ /* 0x040fe40007ffe0ff */
[C---:B------:R-:W-:Y:S01]  /*18b0*/  IADD3 R234, R241.reuse, 0x1000, RZ ;  /* 0x00001000f1ea7810 */ /* 0x040fe20007ffe0ff */
[----:B------:R-:W-:Y:S01]  /*18c0*/  UIADD3 UR14, UP0, UR9, 0x80, URZ ;  /* 0x00000080090e7890 */ /* 0x000fe2000ff1e03f */
[C---:B------:R-:W-:Y:S02]  /*18d0*/  IADD3 R233, R241.reuse, 0x1800, RZ ;  /* 0x00001800f1e97810 */ /* 0x040fe40007ffe0ff */
[C---:B------:R-:W-:Y:S02]  /*18e0*/  IADD3 R232, R241.reuse, 0x2000, RZ ;  /* 0x00002000f1e87810 */ /* 0x040fe40007ffe0ff */
[----:B------:R-:W-:-:S02]  /*18f0*/  IADD3 R231, R241, 0x2800, RZ ;  /* 0x00002800f1e77810 */ /* 0x000fc40007ffe0ff */
[C---:B------:R-:W-:Y:S02]  /*1900*/  IADD3 R230, R241.reuse, 0x3000, RZ ;  /* 0x00003000f1e67810 */ /* 0x040fe40007ffe0ff */
[C---:B------:R-:W-:Y:S01]  /*1910*/  IADD3 R229, R241.reuse, 0x3800, RZ ;  /* 0x00003800f1e57810 */ /* 0x040fe20007ffe0ff */
[----:B----4-:R-:W-:Y:S01]  /*1920*/  IMAD R2, R36, c[0x0][0x208], RZ ;  /* 0x0000820024027a24 */ /* 0x010fe200078e02ff */
[C---:B------:R-:W-:Y:S02]  /*1930*/  IADD3 R227, R241.reuse, 0x4000, RZ ;  /* 0x00004000f1e37810 */ /* 0x040fe40007ffe0ff */
[----:B------:R-:W-:Y:S01]  /*1940*/  IADD3 R226, R241, 0x4800, RZ ;  /* 0x00004800f1e27810 */ /* 0x000fe20007ffe0ff */
[----:B------:R-:W-:Y:S01]  /*1950*/  IMAD R2, R33, c[0x0][0x20c], R2 ;  /* 0x0000830021027a24 */ /* 0x000fe200078e0202 */
[----:B------:R-:W-:-:S04]  /*1960*/  DEPBAR.LE SB0, 0x0 ;  /* 0x000080000000791a */ /* 0x000fc80000000000 */
[----:B------:R-:W-:Y:S01]  /*1970*/  BAR.SYNC.DEFER_BLOCKING 0x0 ;  /* 0x0000000000007b1d */ /* 0x000fe20000010000 */
[----:B------:R-:W-:Y:S01]  /*1980*/  IMAD.IADD R3, R35, 0x1, R2 ;  /* 0x0000000123037824 */ /* 0x000fe200078e0202 */
[C---:B------:R-:W-:Y:S01]  /*1990*/  IADD3 R225, R241.reuse, 0x5000, RZ ;  /* 0x00005000f1e17810 */ /* 0x040fe20007ffe0ff */
[----:B------:R-:W-:Y:S01]  /*19a0*/  IMAD.MOV.U32 R2, RZ, RZ, R34 ;  /* 0x000000ffff027224 */ /* 0x000fe200078e0022 */
[C---:B------:R-:W-:Y:S02]  /*19b0*/  IADD3 R224, R241.reuse, 0x5800, RZ ;  /* 0x00005800f1e07810 */ /* 0x040fe40007ffe0ff */
[C---:B------:R-:W-:Y:S01]  /*19c0*/  IADD3 R223, R241.reuse, 0x6000, RZ ;  /* 0x00006000f1df7810 */ /* 0x040fe20007ffe0ff */
[----:B------:R-:W-:Y:S01]  /*19d0*/  IMAD.WIDE.U32 R2, R30, c[0x0][0x210], R2 ;  /* 0x000084001e027a25 */ /* 0x000fe200078e0002 */
[C---:B------:R-:W-:Y:S02]  /*19e0*/  IADD3 R222, R241.reuse, 0x6800, RZ ;  /* 0x00006800f1de7810 */ /* 0x040fe40007ffe0ff */
[----:B------:R-:W-:-:S02]  /*19f0*/  IADD3 R221, R241, 0x7000, RZ ;  /* 0x00007000f1dd7810 */ /* 0x000fc40007ffe0ff */
[----:B------:R-:W-:Y:S02]  /*1a00*/  IADD3 R3, R3, R31, RZ ;  /* 0x0000001f03037210 */ /* 0x000fe40007ffe0ff */
[----:B------:R-:W-:-:S03]  /*1a10*/  IADD3 R220, R241, 0x7800, RZ ;  /* 0x00007800f1dc7810 */ /* 0x000fc60007ffe0ff */
[----:B------:R-:W-:-:S04]  /*1a20*/  IMAD.WIDE.U32 R250, R250, c[0x0][0x218], R2 ;  /* 0x00008600fafa7a25 */ /* 0x000fc800078e0002 */
[----:B------:R-:W-:Y:S01]  /*1a30*/  IMAD.U32 R2, RZ, RZ, UR12 ;  /* 0x0000000cff027e24 */ /* 0x000fe2000f8e00ff */
[----:B------:R-:W-:Y:S01]  /*1a40*/  UMOV UR12, 0x6 ;  /* 0x00000006000c7882 */ /* 0x000fe20000000000 */
[----:B------:R-:W-:Y:S01]  /*1a50*/  IMAD.U32 R3, RZ, RZ, UR13 ;  /* 0x0000000dff037e24 */ /* 0x000fe2000f8e00ff */
[----:B------:R-:W3:Y:S01]  /*1a60*/  LDSM.16.M88.4 R84, [R242+0x8900] ;  /* 0x00890000f254783b */ /* 0x000ee20000000200 */
[----:B------:R-:W-:Y:S01]  /*1a70*/  IMAD.IADD R245, R251, 0x1, R245 ;  /* 0x00000001fbf57824 */ /* 0x000fe200078e02f5 */
[C---:B------:R-:W-:Y:S01]  /*1a80*/  LEA R3, P1, R2.reuse, R250, 0x7 ;  /* 0x000000fa02037211 */ /* 0x040fe200078238ff */
[----:B------:R-:W-:Y:S01]  /*1a90*/  USHF.L.U64.HI UR12, UR4, UR12, UR5 ;  /* 0x0000000c040c7299 */ /* 0x000fe20008010205 */
[----:B--2---:R-:W5:Y:S02]  /*1aa0*/  LDSM.16.M88.4 R12, [R242+0x8100] ;  /* 0x00810000f20c783b */ /* 0x004f640000000200 */
[----:B------:R-:W-:Y:S01]  /*1ab0*/  LEA.HI.X R4, R2, R245, R4, 0x7, P1 ;  /* 0x000000f502047211 */ /* 0x000fe200008f3c04 */
[----:B------:R-:W-:Y:S01]  /*1ac0*/  UIADD3.X UR13, URZ, UR12, URZ, UP0, !UPT ;  /* 0x0000000c3f0d7290 */ /* 0x000fe200087fe43f */
[----:B------:R-:W1:Y:S01]  /*1ad0*/  LDSM.16.M88.4 R20, [R241+0x800] ;  /* 0x00080000f114783b */ /* 0x000e620000000200 */
[----:B------:R-:W-:Y:S01]  /*1ae0*/  IADD3 R2, -R32, UR15, RZ ;  /* 0x0000000f20027c10 */ /* 0x000fe2000fffe1ff */
[----:B------:R-:W-:Y:S01]  /*1af0*/  UISETP.GE.AND UP0, UPT, UR19, 0x81, UPT ;  /* 0x000000811300788c */ /* 0x000fe2000bf06270 */
[----:B------:R-:W-:Y:S01]  /*1b00*/  LEA R34, P1, R3, c[0x0][0x1f8], 0x1 ;  /* 0x00007e0003227a11 */ /* 0x000fe200078208ff */
[----:B------:R-:W2:Y:S01]  /*1b10*/  LDSM.16.M88.4 R24, [R241] ;  /* 0x00000000f118783b */ /* 0x000ea20000000200 */
[----:B------:R-:W-:-:S02]  /*1b20*/  ISETP.LT.OR P5, PT, R2, 0x1, P3 ;  /* 0x000000010200780c */ /* 0x000fc40001fa1670 */
[C---:B------:R-:W-:Y:S01]  /*1b30*/  ISETP.LT.OR P6, PT, R2.reuse, 0x1, P0 ;  /* 0x000000010200780c */ /* 0x040fe200007c1670 */
[----:B------:R-:W4:Y:S01]  /*1b40*/  LDSM.16.M88.4 R76, [R242+0x9100] ;  /* 0x00910000f24c783b */ /* 0x000f220000000200 */
[C---:B------:R-:W-:Y:S02]  /*1b50*/  ISETP.LT.OR P4, PT, R2.reuse, 0x21, P3 ;  /* 0x000000210200780c */ /* 0x040fe40001f81670 */
[----:B------:R-:W-:Y:S01]  /*1b60*/  LEA.HI.X R35, R3, c[0x0][0x1fc], R4, 0x1, P1 ;  /* 0x00007f0003237a11 */ /* 0x000fe200008f0c04 */
[----:B------:R-:W-:Y:S04]  /*1b70*/  LDSM.16.M88.4 R100, [R241+0x1000] ;  /* 0x00100000f164783b */ /* 0x000fe80000000200 */
[----:B------:R-:W1:Y:S04]  /*1b80*/  LDSM.16.M88.4 R44, [R242+0xa100] ;  /* 0x00a10000f22c783b */ /* 0x000e680000000200 */
[----:B------:R-:W-:Y:S04]  /*1b90*/  LDSM.16.M88.4 R52, [R242+0x9900] ;  /* 0x00990000f234783b */ /* 0x000fe80000000200 */
[----:B------:R-:W1:Y:S04]  /*1ba0*/  LDSM.16.M88.4 R36, [R242+0xa900] ;  /* 0x00a90000f224783b */ /* 0x000e680000000200 */
[----:B------:R-:W-:Y:S01]  /*1bb0*/  LDSM.16.M88.4 R28, [R242+0xb100] ;  /* 0x00b10000f21c783b */ /* 0x000fe20000000200 */
[C---:B---3--:R-:W-:Y:S03]  /*1bc0*/  HMMA.16816.F32.BF16 R8, R136.reuse, R84, RZ ;  /* 0x000000548808723c */ /* 0x048fe600000418ff */
[----:B------:R-:W-:Y:S04]  /*1bd0*/  LDSM.16.M88.4 R96, [R241+0x1800] ;  /* 0x00180000f160783b */ /* 0x000fe80000000200 */
[----:B------:R-:W-:Y:S01]  /*1be0*/  LDSM.16.M88.4 R88, [R241+0x2000] ;  /* 0x00200000f158783b */ /* 0x000fe20000000200 */
[C---:B------:R-:W-:Y:S03]  /*1bf0*/  HMMA.16816.F32.BF16 R84, R136.reuse, R86, RZ ;  /* 0x000000568854723c */ /* 0x040fe600000418ff */
[----:B------:R-:W-:Y:S04]  /*1c00*/  LDSM.16.M88.4 R68, [R241+0x2800] ;  /* 0x00280000f144783b */ /* 0x000fe80000000200 */
[----:B------:R-:W-:Y:S01]  /*1c10*/  LDSM.16.M88.4 R64, [R241+0x3000] ;  /* 0x00300000f140783b */ /* 0x000fe20000000200 */
[C---:B-----5:R-:W-:Y:S03]  /*1c20*/  HMMA.16816.F32.BF16 R16, R136.reuse, R12, RZ ;  /* 0x0000000c8810723c */ /* 0x060fe600000418ff */
[----:B------:R-:W-:Y:S05]  /*1c30*/  LDSM.16.M88.4 R60, [R241+0x3800] ;  /* 0x00380000f13c783b */ /* 0x000fea0000000200 */
[----:B------:R-:W-:Y:S08]  /*1c40*/  HMMA.16816.F32.BF16 R12, R136, R14, RZ ;  /* 0x0000000e880c723c */ /* 0x000ff000000418ff */
[C---:B-1----:R-:W-:Y:S08]  /*1c50*/  HMMA.16816.F32.BF16 R8, R172.reuse, R20, R8 ;  /* 0x00000014ac08723c */ /* 0x042ff00000041808 */
[C---:B------:R-:W-:Y:S01]  /*1c60*/  HMMA.16816.F32.BF16 R84, R172.reuse, R22, R84 ;  /* 0x00000016ac54723c */ /* 0x040fe20000041854 */
[----:B------:R-:W1:Y:S04]  /*1c70*/  LDSM.16.M88.4 R20, [R242+0xb900] ;  /* 0x00b90000f214783b */ /* 0x000e680000000200 */
[----:B------:R-:W-:Y:S01]  /*1c80*/  @!PT LDS RZ, [RZ] ;  /* 0x00000000fffff984 */ /* 0x000fe20000000800 */
[----:B------:R-:W-:Y:S01]  /*1c90*/  @!PT LDS RZ, [RZ] ;  /* 0x00000000fffff984 */ /* 0x000fe20000000800 */
[----:B------:R-:W-:Y:S01]  /*1ca0*/  @!PT LDS RZ, [RZ] ;  /* 0x00000000fffff984 */ /* 0x000fe20000000800 */
[----:B------:R3:W-:Y:S03]  /*1cb0*/  LDGSTS.E.BYPASS.LTC128B.128 [R243+0x100], [R34.64], !P5 ;  /* 0x0010000022f37fae */ /* 0x0007e6000e901d50 */
[----:B--2---:R-:W-:Y:S01]  /*1cc0*/  HMMA.16816.F32.BF16 R16, R172, R24, R16 ;  /* 0x00000018ac10723c */ /* 0x004fe20000041810 */
[----:B------:R3:W-:Y:S01]  /*1cd0*/  LDGSTS.E.BYPASS.LTC128B.128 [R243+0x4100], [R34.64+0x80], !P6 ;  /* 0x0410008022f37fae */ /* 0x0007e2000f101d50 */
[----:B------:R-:W-:-:S05]  /*1ce0*/  ISETP.LT.OR P6, PT, R2, 0x21, P0 ;  /* 0x000000210200780c */ /* 0x000fca00007c1670 */
[----:B------:R-:W-:Y:S01]  /*1cf0*/  IADD3 R24, P1, R34, UR9, RZ ;  /* 0x0000000922187c10 */ /* 0x000fe2000ff3e0ff */
[----:B----4-:R-:W-:Y:S03]  /*1d00*/  HMMA.16816.F32.BF16 R80, R136, R76, RZ ;  /* 0x0000004c8850723c */ /* 0x010fe600000418ff */
[----:B------:R-:W-:-:S05]  /*1d10*/  IADD3.X R25, R35, UR12, RZ, P1, !PT ;  /* 0x0000000c23197c10 */ /* 0x000fca0008ffe4ff */
[----:B------:R-:W-:Y:S01]  /*1d20*/  HMMA.16816.F32.BF16 R12, R172, R26, R12 ;  /* 0x0000001aac0c723c */ /* 0x000fe2000004180c */
[----:B------:R1:W-:Y:S01]  /*1d30*/  LDGSTS.E.BYPASS.LTC128B.128 [R243+0x1100], [R24.64], !P4 ;  /* 0x0110000018f37fae */ /* 0x0003e2000e101d50 */
[----:B------:R-:W-:-:S04]  /*1d40*/  IADD3 R92, P4, R24, UR9, RZ ;  /* 0x00000009185c7c10 */ /* 0x000fc8000ff9e0ff */
[----:B------:R-:W-:Y:S02]  /*1d50*/  IADD3.X R93, R25, UR12, RZ, P4, !PT ;  /* 0x0000000c195d7c10 */ /* 0x000fe4000a7fe4ff */
[----:B------:R-:W-:Y:S01]  /*1d60*/  MOV R27, UR9 ;  /* 0x00000009001b7c02 */ /* 0x000fe20008000f00 */
[----:B------:R-:W-:Y:S01]  /*1d70*/  HMMA.16816.F32.BF16 R48, R136, R44, RZ ;  /* 0x0000002c8830723c */ /* 0x000fe200000418ff */
[----:B------:R-:W-:Y:S02]  /*1d80*/  IADD3 R104, P4, R92, UR9, RZ ;  /* 0x000000095c687c10 */ /* 0x000fe4000ff9e0ff */
[----:B------:R-:W-:Y:S02]  /*1d90*/  IADD3 R26, P5, P1, R27, 0x80, R34 ;  /* 0x000000801b1a7810 */ /* 0x000fe400079be022 */
[----:B------:R-:W-:Y:S02]  /*1da0*/  IADD3.X R105, R93, UR12, RZ, P4, !PT ;  /* 0x0000000c5d697c10 */ /* 0x000fe4000a7fe4ff */
[----:B------:R-:W-:Y:S01]  /*1db0*/  IADD3.X R27, RZ, UR12, R35, P5, P1 ;  /* 0x0000000cff1b7c10 */ /* 0x000fe2000afe2423 */
[----:B------:R-:W-:Y:S01]  /*1dc0*/  HMMA.16816.F32.BF16 R80, R172, R100, R80 ;  /* 0x00000064ac50723c */ /* 0x000fe20000041850 */
[----:B------:R-:W-:-:S02]  /*1dd0*/  ISETP.LT.OR P1, PT, R2, 0x41, P3 ;  /* 0x000000410200780c */ /* 0x000fc40001f21670 */
[----:B------:R-:W-:Y:S01]  /*1de0*/  IADD3 R106, P5, R24, UR14, RZ ;  /* 0x0000000e186a7c10 */ /* 0x000fe2000ffbe0ff */
[----:B------:R1:W-:Y:S01]  /*1df0*/  LDGSTS.E.BYPASS.LTC128B.128 [R243+0x5100], [R26.64], !P6 ;  /* 0x051000001af37fae */ /* 0x0003e2000f101d50 */
[C---:B------:R-:W-:Y:S02]  /*1e00*/  ISETP.LT.OR P6, PT, R2.reuse, 0x41, P0 ;  /* 0x000000410200780c */ /* 0x040fe400007c1670 */
[----:B------:R-:W-:Y:S01]  /*1e10*/  IADD3.X R107, R25, UR13, RZ, P5, !PT ;  /* 0x0000000d196b7c10 */ /* 0x000fe2000affe4ff */
[C---:B------:R-:W-:Y:S01]  /*1e20*/  HMMA.16816.F32.BF16 R44, R136.reuse, R46, RZ ;  /* 0x0000002e882c723c */ /* 0x040fe200000418ff */
[C---:B------:R-:W-:Y:S02]  /*1e30*/  ISETP.LT.OR P5, PT, R2.reuse, 0x61, P3 ;  /* 0x000000610200780c */ /* 0x040fe40001fa1670 */
[----:B------:R-:W-:Y:S01]  /*1e40*/  ISETP.LT.OR P4, PT, R2, 0x61, P0 ;  /* 0x000000610200780c */ /* 0x000fe20000781670 */
[----:B------:R-:W-:Y:S02]  /*1e50*/  IMAD.MOV.U32 R2, RZ, RZ, 0x40 ;  /* 0x00000040ff027424 */ /* 0x000fe400078e00ff */
[----:B------:R2:W-:Y:S01]  /*1e60*/  LDGSTS.E.BYPASS.LTC128B.128 [R243+0x2100], [R92.64], !P1 ;  /* 0x021000005cf37fae */ /* 0x0005e2000c901d50 */
[----:B------:R-:W-:Y:S01]  /*1e70*/  IADD3 R100, P1, R92, UR14, RZ ;  /* 0x0000000e5c647c10 */ /* 0x000fe2000ff3e0ff */
[----:B------:R-:W-:Y:S01]  /*1e80*/  HMMA.16816.F32.BF16 R40, R136, R36, RZ ;  /* 0x000000248828723c */ /* 0x000fe200000418ff */
[----:B------:R-:W-:Y:S01]  /*1e90*/  SEL R2, R2, 0xffffffc0, !P2 ;  /* 0xffffffc002027807 */ /* 0x000fe20005000000 */
[----:B------:R4:W-:Y:S01]  /*1ea0*/  LDGSTS.E.BYPASS.LTC128B.128 [R243+0x6100], [R106.64], !P6 ;  /* 0x061000006af37fae */ /* 0x0009e2000f101d50 */
[----:B------:R-:W-:-:S02]  /*1eb0*/  IADD3.X R101, R93, UR13, RZ, P1, !PT ;  /* 0x0000000d5d657c10 */ /* 0x000fc40008ffe4ff */
[----:B------:R-:W-:Y:S01]  /*1ec0*/  PLOP3.LUT P1, PT, PT, PT, UP0, 0x80, 0x0 ;  /* 0x000000000000781c */ /* 0x000fe20003f2f008 */
[----:B------:R-:W-:Y:S01]  /*1ed0*/  IMAD.IADD R239, R242, 0x1, R2 ;  /* 0x00000001f2ef7824 */ /* 0x000fe200078e0202 */
[----:B------:R4:W-:Y:S01]  /*1ee0*/  LDGSTS.E.BYPASS.LTC128B.128 [R243+0x3100], [R104.64], !P5 ;  /* 0x0310000068f37fae */ /* 0x0009e2000e901d50 */
[C---:B------:R-:W-:Y:S01]  /*1ef0*/  HMMA.16816.F32.BF16 R76, R136.reuse, R78, RZ ;  /* 0x0000004e884c723c */ /* 0x040fe200000418ff */
[----:B------:R-:W-:Y:S02]  /*1f00*/  IMAD.IADD R228, R2, 0x1, R241 ;  /* 0x0000000102e47824 */ /* 0x000fe400078e02f1 */
[----:B------:R5:W-:Y:S04]  /*1f10*/  LDGSTS.E.BYPASS.LTC128B.128 [R243+0x7100], [R100.64], !P4 ;  /* 0x0710000064f37fae */ /* 0x000be8000e101d50 */
[----:B------:R-:W5:Y:S01]  /*1f20*/  LDSM.16.M88.4 R56, [R239+0x8100] ;  /* 0x00810000ef38783b */ /* 0x000f620000000200 */
[C---:B-1----:R-:W-:Y:S03]  /*1f30*/  HMMA.16816.F32.BF16 R24, R136.reuse, R20, RZ ;  /* 0x000000148818723c */ /* 0x042fe600000418ff */
[----:B------:R-:W-:Y:S04]  /*1f40*/  LDSM.16.M88.4 R108, [R239+0x9900] ;  /* 0x00990000ef6c783b */ /* 0x000fe80000000200 */
[----:B------:R-:W0:Y:S01]  /*1f50*/  LDGDEPBAR ;  /* 0x00000000000079af */ /* 0x000e220000000000 */
[C---:B------:R-:W-:Y:S03]  /*1f60*/  HMMA.16816.F32.BF16 R20, R136.reuse, R22, RZ ;  /* 0x000000168814723c */ /* 0x040fe600000418ff */
[----:B--2---:R-:W-:Y:S05]  /*1f70*/  LDSM.16.M88.4 R92, [R239+0x8900] ;  /* 0x00890000ef5c783b */ /* 0x004fea0000000200 */
[C---:B------:R-:W-:Y:S01]  /*1f80*/  HMMA.16816.F32.BF16 R36, R136.reuse, R38, RZ ;  /* 0x000000268824723c */ /* 0x040fe200000418ff */
[----:B----4-:R-:W-:Y:S07]  /*1f90*/  LDSM.16.M88.4 R104, [R228] ;  /* 0x00000000e468783b */ /* 0x010fee0000000200 */
[C---:B---3--:R-:W-:Y:S08]  /*1fa0*/  HMMA.16816.F32.BF16 R32, R136.reuse, R28, RZ ;  /* 0x0000001c8820723c */ /* 0x048ff000000418ff */
[----:B------:R-:W-:Y:S08]  /*1fb0*/  HMMA.16816.F32.BF16 R28, R136, R30, RZ ;  /* 0x0000001e881c723c */ /* 0x000ff000000418ff */
[C---:B------:R-:W-:Y:S08]  /*1fc0*/  HMMA.16816.F32.BF16 R48, R172.reuse, R88, R48 ;  /* 0x00000058ac30723c */ /* 0x040ff00000041830 */
[C---:B------:R-:W-:Y:S01]  /*1fd0*/  HMMA.16816.F32.BF16 R44, R172.reuse, R90, R44 ;  /* 0x0000005aac2c723c */ /* 0x040fe2000004182c */
[----:B------:R-:W1:Y:S07]  /*1fe0*/  LDSM.16.M88.4 R88, [R239+0x9100] ;  /* 0x00910000ef58783b */ /* 0x000e6e0000000200 */
[C---:B------:R-:W-:Y:S08]  /*1ff0*/  HMMA.16816.F32.BF16 R24, R172.reuse, R60, R24 ;  /* 0x0000003cac18723c */ /* 0x040ff00000041818 */
[----:B------:R-:W-:Y:S01]  /*2000*/  HMMA.16816.F32.BF16 R20, R172, R62, R20 ;  /* 0x0000003eac14723c */ /* 0x000fe20000041814 */
[----:B------:R-:W2:Y:S07]  /*2010*/  LDSM.16.M88.4 R60, [R239+0xb100] ;  /* 0x00b10000ef3c783b */ /* 0x000eae0000000200 */
[C---:B------:R-:W-:Y:S08]  /*2020*/  HMMA.16816.F32.BF16 R72, R136.reuse, R52, RZ ;  /* 0x000000348848723c */ /* 0x040ff000000418ff */
[----:B------:R-:W-:Y:S08]  /*2030*/  HMMA.16816.F32.BF16 R52, R136, R54, RZ ;  /* 0x000000368834723c */ /* 0x000ff000000418ff */
[C---:B------:R-:W-:Y:S01]  /*2040*/  HMMA.16816.F32.BF16 R76, R172.reuse, R102, R76 ;  /* 0x00000066ac4c723c */ /* 0x040fe2000004184c */
[----:B-----5:R-:W-:Y:S07]  /*2050*/  LDSM.16.M88.4 R100, [R228+0x800] ;  /* 0x00080000e464783b */ /* 0x020fee0000000200 */
[C---:B------:R-:W-:Y:S08]  /*2060*/  HMMA.16816.F32.BF16 R40, R172.reuse, R68, R40 ;  /* 0x00000044ac28723c */ /* 0x040ff00000041828 */
[----:B------:R-:W-:Y:S01]  /*2070*/  HMMA.16816.F32.BF16 R36, R172, R70, R36 ;  /* 0x00000046ac24723c */ /* 0x000fe20000041824 */
[----:B------:R-:W3:Y:S07]  /*2080*/  LDSM.16.M88.4 R68, [R239+0xa100] ;  /* 0x00a10000ef44783b */ /* 0x000eee0000000200 */
[C---:B------:R-:W-:Y:S08]  /*2090*/  HMMA.16816.F32.BF16 R16, R176.reuse, R56, R16 ;  /* 0x00000038b010723c */ /* 0x040ff00000041810 */
[----:B------:R-:W-:Y:S01]  /*20a0*/  HMMA.16816.F32.BF16 R12, R176, R58, R12 ;  /* 0x0000003ab00c723c */ /* 0x000fe2000004180c */
[----:B------:R-:W4:Y:S07]  /*20b0*/  LDSM.16.M88.4 R56, [R239+0xb900] ;  /* 0x00b90000ef38783b */ /* 0x000f2e0000000200 */
[C---:B------:R-:W-:Y:S08]  /*20c0*/  HMMA.16816.F32.BF16 R32, R172.reuse, R64, R32 ;  /* 0x00000040ac20723c */ /* 0x040ff00000041820 */
[C---:B------:R-:W-:Y:S01]  /*20d0*/  HMMA.16816.F32.BF16 R28, R172.reuse, R66, R28 ;  /* 0x00000042ac1c723c */ /* 0x040fe2000004181c */
[----:B------:R-:W5:Y:S07]  /*20e0*/  LDSM.16.M88.4 R64, [R239+0xa900] ;  /* 0x00a90000ef40783b */ /* 0x000f6e0000000200 */
[C---:B------:R-:W-:Y:S08]  /*20f0*/  HMMA.16816.F32.BF16 R72, R172.reuse, R96, R72 ;  /* 0x00000060ac48723c */ /* 0x040ff00000041848 */
[----:B------:R-:W-:Y:S01]  /*2100*/  HMMA.16816.F32.BF16 R52, R172, R98, R52 ;  /* 0x00000062ac34723c */ /* 0x000fe20000041834 */
[----:B------:R-:W-:Y:S07]  /*2110*/  LDSM.16.M88.4 R96, [R228+0x1000] ;  /* 0x00100000e460783b */ /* 0x000fee0000000200 */
[C---:B-1----:R-:W-:Y:S08]  /*2120*/  HMMA.16816.F32.BF16 R80, R176.reuse, R88, R80 ;  /* 0x00000058b050723c */ /* 0x042ff00000041850 */
[C---:B------:R-:W-:Y:S01]  /*2130*/  HMMA.16816.F32.BF16 R76, R176.reuse, R90, R76 ;  /* 0x0000005ab04c723c */ /* 0x040fe2000004184c */
[----:B------:R-:W1:Y:S07]  /*2140*/  LDSM.16.M88.4 R88, [R228+0x2000] ;  /* 0x00200000e458783b */ /* 0x000e6e0000000200 */
[C---:B------:R-:W-:Y:S08]  /*2150*/  HMMA.16816.F32.BF16 R8, R176.reuse, R92, R8 ;  /* 0x0000005cb008723c */ /* 0x040ff00000041808 */
[C---:B------:R-:W-:Y:S01]  /*2160*/  HMMA.16816.F32.BF16 R84, R176.reuse, R94, R84 ;  /* 0x0000005eb054723c */ /* 0x040fe20000041854 */
[----:B------:R-:W1:Y:S07]  /*2170*/  LDSM.16.M88.4 R92, [R228+0x1800] ;  /* 0x00180000e45c783b */ /* 0x000e6e0000000200 */
[C---:B--2---:R-:W-:Y:S08]  /*2180*/  HMMA.16816.F32.BF16 R32, R176.reuse, R60, R32 ;  /* 0x0000003cb020723c */ /* 0x044ff00000041820 */
[C---:B------:R-:W-:Y:S01]  /*2190*/  HMMA.16816.F32.BF16 R28, R176.reuse, R62, R28 ;  /* 0x0000003eb01c723c */ /* 0x040fe2000004181c */
[----:B------:R-:W2:Y:S07]  /*21a0*/  LDSM.16.M88.4 R60, [R228+0x2800] ;  /* 0x00280000e43c783b */ /* 0x000eae0000000200 */
[C---:B---3--:R-:W-:Y:S08]  /*21b0*/  HMMA.16816.F32.BF16 R48, R176.reuse, R68, R48 ;  /* 0x00000044b030723c */ /* 0x048ff00000041830 */
[C---:B------:R-:W-:Y:S01]  /*21c0*/  HMMA.16816.F32.BF16 R44, R176.reuse, R70, R44 ;  /* 0x00000046b02c723c */ /* 0x040fe2000004182c */
[----:B------:R-:W-:Y:S07]  /*21d0*/  LDSM.16.M88.4 R68, [R228+0x3000] ;  /* 0x00300000e444783b */ /* 0x000fee0000000200 */
[C---:B------:R-:W-:Y:S08]  /*21e0*/  HMMA.16816.F32.BF16 R72, R176.reuse, R108, R72 ;  /* 0x0000006cb048723c */ /* 0x040ff00000041848 */
[C---:B------:R-:W-:Y:S08]  /*21f0*/  HMMA.16816.F32.BF16 R52, R176.reuse, R110, R52 ;  /* 0x0000006eb034723c */ /* 0x040ff00000041834 */
[C---:B----4-:R-:W-:Y:S08]  /*2200*/  HMMA.16816.F32.BF16 R24, R176.reuse, R56, R24 ;  /* 0x00000038b018723c */ /* 0x050ff00000041818 */
[C---:B-----5:R-:W-:Y:S08]  /*2210*/  HMMA.16816.F32.BF16 R40, R176.reuse, R64, R40 ;  /* 0x00000040b028723c */ /* 0x060ff00000041828 */
[C---:B------:R-:W-:Y:S08]  /*2220*/  HMMA.16816.F32.BF16 R36, R176.reuse, R66, R36 ;  /* 0x00000042b024723c */ /* 0x040ff00000041824 */
[----:B------:R-:W-:Y:S01]  /*2230*/  HMMA.16816.F32.BF16 R56, R176, R58, R20 ;  /* 0x0000003ab038723c */ /* 0x000fe20000041814 */
[----:B------:R-:W3:Y:S07]  /*2240*/  LDSM.16.M88.4 R20, [R242+0xc100] ;  /* 0x00c10000f214783b */ /* 0x000eee0000000200 */
[C---:B------:R-:W-:Y:S08]  /*2250*/  HMMA.16816.F32.BF16 R16, R180.reuse, R104, R16 ;  /* 0x00000068b410723c */ /* 0x040ff00000041810 */
[C---:B------:R-:W-:Y:S08]  /*2260*/  HMMA.16816.F32.BF16 R12, R180.reuse, R106, R12 ;  /* 0x0000006ab40c723c */ /* 0x040ff0000004180c */
[C---:B-1----:R-:W-:Y:S01]  /*2270*/  HMMA.16816.F32.BF16 R64, R180.reuse, R88, R48 ;  /* 0x00000058b440723c */ /* 0x042fe20000041830 */
[----:B------:R-:W-:Y:S07]  /*2280*/  LDSM.16.M88.4 R48, [R241+0x4000] ;  /* 0x00400000f130783b */ /* 0x000fee0000000200 */
[C---:B------:R-:W-:Y:S01]  /*2290*/  HMMA.16816.F32.BF16 R44, R180.reuse, R90, R44 ;  /* 0x0000005ab42c723c */ /* 0x040fe2000004182c */
[----:B------:R-:W1:Y:S07]  /*22a0*/  LDSM.16.M88.4 R88, [R242+0xc900] ;  /* 0x00c90000f258783b */ /* 0x000e6e0000000200 */
[C---:B------:R-:W-:Y:S08]  /*22b0*/  HMMA.16816.F32.BF16 R72, R180.reuse, R92, R72 ;  /* 0x0000005cb448723c */ /* 0x040ff00000041848 */
[C---:B------:R-:W-:Y:S08]  /*22c0*/  HMMA.16816.F32.BF16 R52, R180.reuse, R94, R52 ;  /* 0x0000005eb434723c */ /* 0x040ff00000041834 */
[C---:B--2---:R-:W-:Y:S01]  /*22d0*/  HMMA.16816.F32.BF16 R92, R180.reuse, R60, R40 ;  /* 0x0000003cb45c723c */ /* 0x044fe20000041828 */
[----:B------:R-:W-:Y:S07]  /*22e0*/  LDSM.16.M88.4 R40, [R239+0xc100] ;  /* 0x00c10000ef28783b */ /* 0x000fee0000000200 */
[C---:B------:R-:W-:Y:S01]  /*22f0*/  HMMA.16816.F32.BF16 R36, R180.reuse, R62, R36 ;  /* 0x0000003eb424723c */ /* 0x040fe20000041824 */
[----:B------:R-:W2:Y:S07]  /*2300*/  LDSM.16.M88.4 R60, [R228+0x3800] ;  /* 0x00380000e43c783b */ /* 0x000eae0000000200 */
[----:B------:R-:W-:Y:S08]  /*2310*/  HMMA.16816.F32.BF16 R8, R180, R100, R8 ;  /* 0x00000064b408723c */ /* 0x000ff00000041808 */
[C---:B---3--:R-:W-:Y:S08]  /*2320*/  HMMA.16816.F32.BF16 R16, R184.reuse, R20, R16 ;  /* 0x00000014b810723c */ /* 0x048ff00000041810 */
[C---:B------:R-:W-:Y:S01]  /*2330*/  HMMA.16816.F32.BF16 R12, R184.reuse, R22, R12 ;  /* 0x00000016b80c723c */ /* 0x040fe2000004180c */
[----:B------:R-:W3:Y:S07]  /*2340*/  LDSM.16.M88.4 R20, [R241+0x4800] ;  /* 0x00480000f114783b */ /* 0x000eee0000000200 */
[----:B-1----:R-:W-:Y:S08]  /*2350*/  HMMA.16816.F32.BF16 R8, R184, R88, R8 ;  /* 0x00000058b808723c */ /* 0x002ff00000041808 */
[C---:B------:R-:W-:Y:S08]  /*2360*/  HMMA.16816.F32.BF16 R84, R180.reuse, R102, R84 ;  /* 0x00000066b454723c */ /* 0x040ff00000041854 */
[C---:B------:R-:W-:Y:S01]  /*2370*/  HMMA.16816.F32.BF16 R100, R180.reuse, R68, R32 ;  /* 0x00000044b464723c */ /* 0x040fe20000041820 */
[----:B------:R-:W-:Y:S07]  /*2380*/  LDSM.16.M88.4 R32, [R228+0x4000] ;  /* 0x00400000e420783b */ /* 0x000fee0000000200 */
[C---:B------:R-:W-:Y:S08]  /*2390*/  HMMA.16816.F32.BF16 R28, R180.reuse, R70, R28 ;  /* 0x00000046b41c723c */ /* 0x040ff0000004181c */
[C---:B------:R-:W-:Y:S08]  /*23a0*/  HMMA.16816.F32.BF16 R80, R180.reuse, R96, R80 ;  /* 0x00000060b450723c */ /* 0x040ff00000041850 */
[----:B------:R-:W-:Y:S01]  /*23b0*/  HMMA.16816.F32.BF16 R76, R180, R98, R76 ;  /* 0x00000062b44c723c */ /* 0x000fe2000004184c */
[----:B------:R-:W1:Y:S07]  /*23c0*/  LDSM.16.M88.4 R96, [R242+0xd100] ;  /* 0x00d10000f260783b */ /* 0x000e6e0000000200 */
[C---:B------:R-:W-:Y:S08]  /*23d0*/  HMMA.16816.F32.BF16 R16, R188.reuse, R48, R16 ;  /* 0x00000030bc10723c */ /* 0x040ff00000041810 */
[----:B------:R-:W-:Y:S01]  /*23e0*/  HMMA.16816.F32.BF16 R12, R188, R50, R12 ;  /* 0x00000032bc0c723c */ /* 0x000fe2000004180c */
[----:B------:R-:W-:Y:S07]  /*23f0*/  LDSM.16.M88.4 R48, [R242+0xd900] ;  /* 0x00d90000f230783b */ /* 0x000fee0000000200 */
[----:B--2---:R-:W-:Y:S01]  /*2400*/  HMMA.16816.F32.BF16 R68, R180, R60, R24 ;  /* 0x0000003cb444723c */ /* 0x004fe20000041818 */
[----:B------:R-:W2:Y:S07]  /*2410*/  LDSM.16.M88.4 R24, [R239+0xc900] ;  /* 0x00c90000ef18783b */ /* 0x000eae0000000200 */
[----:B---3--:R-:W-:Y:S08]  /*2420*/  HMMA.16816.F32.BF16 R8, R188, R20, R8 ;  /* 0x00000014bc08723c */ /* 0x008ff00000041808 */
[----:B------:R-:W-:Y:S08]  /*2430*/  HMMA.16816.F32.BF16 R16, R192, R40, R16 ;  /* 0x00000028c010723c */ /* 0x000ff00000041810 */
[----:B------:R-:W-:Y:S01]  /*2440*/  HMMA.16816.F32.BF16 R56, R180, R62, R56 ;  /* 0x0000003eb438723c */ /* 0x000fe20000041838 */
[----:B------:R-:W-:Y:S07]  /*2450*/  LDSM.16.M88.4 R60, [R228+0x4800] ;  /* 0x00480000e43c783b */ /* 0x000fee0000000200 */
[----:B------:R-:W-:Y:S01]  /*2460*/  HMMA.16816.F32.BF16 R84, R184, R90, R84 ;  /* 0x0000005ab854723c */ /* 0x000fe20000041854 */
[----:B------:R-:W-:Y:S07]  /*2470*/  LDSM.16.M88.4 R88, [R242+0xe100] ;  /* 0x00e10000f258783b */ /* 0x000fee0000000200 */
[----:B------:R-:W-:Y:S01]  /*2480*/  HMMA.16816.F32.BF16 R12, R192, R42, R12 ;  /* 0x0000002ac00c723c */ /* 0x000fe2000004180c */
[----:B------:R-:W3:Y:S07]  /*2490*/  LDSM.16.M88.4 R40, [R241+0x5000] ;  /* 0x00500000f128783b */ /* 0x000eee0000000200 */
[C---:B-1----:R-:W-:Y:S08]  /*24a0*/  HMMA.16816.F32.BF16 R80, R184.reuse, R96, R80 ;  /* 0x00000060b850723c */ /* 0x042ff00000041850 */
[----:B------:R-:W-:Y:S08]  /*24b0*/  HMMA.16816.F32.BF16 R76, R184, R98, R76 ;  /* 0x00000062b84c723c */ /* 0x000ff0000004184c */
[----:B--2---:R-:W-:Y:S08]  /*24c0*/  HMMA.16816.F32.BF16 R8, R192, R24, R8 ;  /* 0x00000018c008723c */ /* 0x004ff00000041808 */
[----:B------:R-:W-:Y:S08]  /*24d0*/  HMMA.16816.F32.BF16 R16, R212, R32, R16 ;  /* 0x00000020d410723c */ /* 0x000ff00000041810 */
[C---:B------:R-:W-:Y:S01]  /*24e0*/  HMMA.16816.F32.BF16 R84, R188.reuse, R22, R84 ;  /* 0x00000016bc54723c */ /* 0x040fe20000041854 */
[----:B------:R-:W1:Y:S07]  /*24f0*/  LDSM.16.M88.4 R20, [R239+0xd100] ;  /* 0x00d10000ef14783b */ /* 0x000e6e0000000200 */
[----:B---3--:R-:W-:Y:S08]  /*2500*/  HMMA.16816.F32.BF16 R80, R188, R40, R80 ;  /* 0x00000028bc50723c */ /* 0x008ff00000041850 */
[----:B------:R-:W-:Y:S01]  /*2510*/  HMMA.16816.F32.BF16 R8, R212, R60, R8 ;  /* 0x0000003cd408723c */ /* 0x000fe20000041808 */
[----:B------:R-:W-:-:S02]  /*2520*/  FMUL.FTZ R2, R16, c[0x0][0x320] ;  /* 0x0000c80010027a20 */ /* 0x000fc40000410000 */
[----:B------:R-:W-:Y:S02]  /*2530*/  FMUL.FTZ R3, R17, c[0x0][0x320] ;  /* 0x0000c80011037a20 */ /* 0x000fe40000410000 */
[----:B------:R-:W-:Y:S02]  /*2540*/  FMUL.FTZ R4, R18, c[0x0][0x320] ;  /* 0x0000c80012047a20 */ /* 0x000fe40000410000 */
[----:B------:R-:W-:Y:S01]  /*2550*/  FMUL.FTZ R6, R19, c[0x0][0x320] ;  /* 0x0000c80013067a20 */ /* 0x000fe20000410000 */
[----:B------:R-:W-:Y:S01]  /*2560*/  HMMA.16816.F32.BF16 R76, R188, R42, R76 ;  /* 0x0000002abc4c723c */ /* 0x000fe2000004184c */
[----:B------:R-:W2:Y:S01]  /*2570*/  LDSM.16.M88.4 R16, [R241+0x5800] ;  /* 0x00580000f110783b */ /* 0x000ea20000000200 */
[----:B------:R-:W3:Y:S06]  /*2580*/  MUFU.TANH R2, R2 ;  /* 0x0000000200027308 */ /* 0x000eec0000002400 */
[----:B------:R-:W-:Y:S01]  /*2590*/  HMMA.16816.F32.BF16 R12, R212, R34, R12 ;  /* 0x00000022d40c723c */ /* 0x000fe2000004180c */
[----:B------:R-:W-:Y:S01]  /*25a0*/  LDSM.16.M88.4 R32, [R242+0xe900] ;  /* 0x00e90000f220783b */ /* 0x000fe20000000200 */
[----:B------:R-:W4:Y:S06]  /*25b0*/  MUFU.TANH R3, R3 ;  /* 0x0000000300037308 */ /* 0x000f2c0000002400 */
[----:B------:R-:W-:Y:S01]  /*25c0*/  HMMA.16816.F32.BF16 R84, R192, R26, R84 ;  /* 0x0000001ac054723c */ /* 0x000fe20000041854 */
[----:B------:R-:W5:Y:S01]  /*25d0*/  LDSM.16.M88.4 R24, [R228+0x5000] ;  /* 0x00500000e418783b */ /* 0x000f620000000200 */
[----:B------:R-:W1:Y:S06]  /*25e0*/  MUFU.TANH R4, R4 ;  /* 0x0000000400047308 */ /* 0x000e6c0000002400 */
[C---:B------:R-:W-:Y:S02]  /*25f0*/  HMMA.16816.F32.BF16 R72, R184.reuse, R48, R72 ;  /* 0x00000030b848723c */ /* 0x040fe40000041848 */
[----:B------:R-:W2:Y:S05]  /*2600*/  MUFU.TANH R6, R6 ;  /* 0x0000000600067308 */ /* 0x000eaa0000002400 */
[----:B------:R-:W-:Y:S01]  /*2610*/  FMUL.FTZ R48, R8, c[0x0][0x320] ;  /* 0x0000c80008307a20 */ /* 0x000fe20000410000 */
[----:B------:R-:W-:Y:S01]  /*2620*/  HMMA.16816.F32.BF16 R52, R184, R50, R52 ;  /* 0x00000032b834723c */ /* 0x000fe20000041834 */
[----:B------:R-:W-:-:S02]  /*2630*/  FMUL.FTZ R49, R9, c[0x0][0x320] ;  /* 0x0000c80009317a20 */ /* 0x000fc40000410000 */
[----:B------:R-:W-:Y:S02]  /*2640*/  FMUL.FTZ R12, R12, c[0x0][0x320] ;  /* 0x0000c8000c0c7a20 */ /* 0x000fe40000410000 */
[----:B------:R-:W-:Y:S01]  /*2650*/  FMUL.FTZ R41, R13, c[0x0][0x320] ;  /* 0x0000c8000d297a20 */ /* 0x000fe20000410000 */
[----:B------:R-:W2:Y:S01]  /*2660*/  MUFU.TANH R48, R48 ;  /* 0x0000003000307308 */ /* 0x000ea20000002400 */
[----:B------:R-:W-:Y:S01]  /*2670*/  FMUL.FTZ R50, R10, c[0x0][0x320] ;  /* 0x0000c8000a327a20 */ /* 0x000fe20000410000 */
[C---:B-1----:R-:W-:Y:S01]  /*2680*/  HMMA.16816.F32.BF16 R80, R192.reuse, R20, R80 ;  /* 0x00000014c050723c */ /* 0x042fe20000041850 */
[----:B------:R-:W-:Y:S02]  /*2690*/  FMUL.FTZ R51, R11, c[0x0][0x320] ;  /* 0x0000c8000b337a20 */ /* 0x000fe40000410000 */
[----:B------:R-:W1:Y:S01]  /*26a0*/  LDSM.16.M88.4 R8, [R241+0x6000] ;  /* 0x00600000f108783b */ /* 0x000e620000000200 */
[----:B------:R-:W-:Y:S02]  /*26b0*/  FMUL.FTZ R42, R14, c[0x0][0x320] ;  /* 0x0000c8000e2a7a20 */ /* 0x000fe40000410000 */
[----:B------:R2:W1:Y:S01]  /*26c0*/  MUFU.TANH R40, R12 ;  /* 0x0000000c00287308 */ /* 0x0004620000002400 */
[----:B------:R-:W-:Y:S01]  /*26d0*/  FMUL.FTZ R43, R15, c[0x0][0x320] ;  /* 0x0000c8000f2b7a20 */ /* 0x000fe20000410000 */
[----:B------:R-:W-:Y:S01]  /*26e0*/  HMMA.16816.F32.BF16 R76, R192, R22, R76 ;  /* 0x00000016c04c723c */ /* 0x000fe2000004184c */
[----:B------:R-:W-:Y:S05]  /*26f0*/  LDSM.16.M88.4 R20, [R228+0x5800] ;  /* 0x00580000e414783b */ /* 0x000fea0000000200 */
[----:B------:R-:W1:Y:S02]  /*2700*/  MUFU.TANH R41, R41 ;  /* 0x0000002900297308 */ /* 0x000e640000002400 */
[C---:B------:R-:W-:Y:S01]  /*2710*/  HMMA.16816.F32.BF16 R64, R184.reuse, R88, R64 ;  /* 0x00000058b840723c */ /* 0x040fe20000041840 */
[----:B--2---:R-:W2:Y:S05]  /*2720*/  LDSM.16.M88.4 R12, [R239+0xd900] ;  /* 0x00d90000ef0c783b */ /* 0x004eaa0000000200 */
[----:B------:R-:W1:Y:S02]  /*2730*/  MUFU.TANH R42, R42 ;  /* 0x0000002a002a7308 */ /* 0x000e640000002400 */
[----:B------:R-:W-:Y:S06]  /*2740*/  HMMA.16816.F32.BF16 R44, R184, R90, R44 ;  /* 0x0000005ab82c723c */ /* 0x000fec000004182c */
[----:B------:R-:W1:Y:S02]  /*2750*/  MUFU.TANH R43, R43 ;  /* 0x0000002b002b7308 */ /* 0x000e640000002400 */
[----:B------:R-:W-:Y:S06]  /*2760*/  HMMA.16816.F32.BF16 R72, R188, R16, R72 ;  /* 0x00000010bc48723c */ /* 0x000fec0000041848 */
[----:B------:R-:W1:Y:S02]  /*2770*/  MUFU.TANH R49, R49 ;  /* 0x0000003100317308 */ /* 0x000e640000002400 */
[----:B-----5:R-:W-:Y:S06]  /*2780*/  HMMA.16816.F32.BF16 R80, R212, R24, R80 ;  /* 0x00000018d450723c */ /* 0x020fec0000041850 */
[----:B------:R-:W1:Y:S02]  /*2790*/  MUFU.TANH R50, R50 ;  /* 0x0000003200327308 */ /* 0x000e640000002400 */
[----:B------:R-:W-:Y:S06]  /*27a0*/  HMMA.16816.F32.BF16 R92, R184, R32, R92 ;  /* 0x00000020b85c723c */ /* 0x000fec000004185c */
[----:B------:R-:W1:Y:S02]  /*27b0*/  MUFU.TANH R51, R51 ;  /* 0x0000003300337308 */ /* 0x000e640000002400 */
[----:B------:R-:W-:Y:S01]  /*27c0*/  HMMA.16816.F32.BF16 R52, R188, R18, R52 ;  /* 0x00000012bc34723c */ /* 0x000fe20000041834 */
[----:B------:R-:W-:Y:S07]  /*27d0*/  LDSM.16.M88.4 R16, [R242+0xf100] ;  /* 0x00f10000f210783b */ /* 0x000fee0000000200 */
[----:B------:R-:W-:Y:S01]  /*27e0*/  HMMA.16816.F32.BF16 R76, R212, R26, R76 ;  /* 0x0000001ad44c723c */ /* 0x000fe2000004184c */
[----:B------:R-:W5:Y:S01]  /*27f0*/  LDSM.16.M88.4 R24, [R239+0xe100] ;  /* 0x00e10000ef18783b */ /* 0x000f620000000200 */
[----:B------:R-:W-:-:S02]  /*2800*/  FMUL.FTZ R80, R80, c[0x0][0x320] ;  /* 0x0000c80050507a20 */ /* 0x000fc40000410000 */
[----:B------:R-:W-:Y:S02]  /*2810*/  FMUL.FTZ R81, R81, c[0x0][0x320] ;  /* 0x0000c80051517a20 */ /* 0x000fe40000410000 */
[----:B------:R-:W-:Y:S02]  /*2820*/  FMUL.FTZ R82, R82, c[0x0][0x320] ;  /* 0x0000c80052527a20 */ /* 0x000fe40000410000 */
[----:B------:R-:W-:Y:S01]  /*2830*/  HMMA.16816.F32.BF16 R36, R184, R34, R36 ;  /* 0x00000022b824723c */ /* 0x000fe20000041824 */
[----:B------:R-:W3:Y:S01]  /*2840*/  LDSM.16.M88.4 R32, [R241+0x6800] ;  /* 0x00680000f120783b */ /* 0x000ee20000000200 */
[----:B------:R-:W-:Y:S01]  /*2850*/  FMUL.FTZ R83, R83, c[0x0][0x320] ;  /* 0x0000c80053537a20 */ /* 0x000fe20000410000 */
[----:B------:R-:W2:Y:S05]  /*2860*/  MUFU.TANH R80, R80 ;  /* 0x0000005000507308 */ /* 0x000eaa0000002400 */
[C---:B-1----:R-:W-:Y:S03]  /*2870*/  HMMA.16816.F32.BF16 R64, R188.reuse, R8, R64 ;  /* 0x00000008bc40723c */ /* 0x042fe60000041840 */
[----:B------:R-:W1:Y:S05]  /*2880*/  MUFU.TANH R81, R81 ;  /* 0x0000005100517308 */ /* 0x000e6a0000002400 */
[----:B------:R-:W-:Y:S01]  /*2890*/  HMMA.16816.F32.BF16 R44, R188, R10, R44 ;  /* 0x0000000abc2c723c */ /* 0x000fe2000004182c */
[----:B------:R-:W1:Y:S01]  /*28a0*/  LDSM.16.M88.4 R8, [R239+0xe900] ;  /* 0x00e90000ef08783b */ /* 0x000e620000000200 */
[----:B------:R-:W-:Y:S01]  /*28b0*/  FMUL.FTZ R76, R76, c[0x0][0x320] ;  /* 0x0000c8004c4c7a20 */ /* 0x000fe20000410000 */
[----:B------:R-:W1:Y:S01]  /*28c0*/  MUFU.TANH R82, R82 ;  /* 0x0000005200527308 */ /* 0x000e620000002400 */
[----:B------:R-:W-:-:S02]  /*28d0*/  FMUL.FTZ R77, R77, c[0x0][0x320] ;  /* 0x0000c8004d4d7a20 */ /* 0x000fc40000410000 */
[----:B------:R-:W-:Y:S02]  /*28e0*/  FMUL.FTZ R78, R78, c[0x0][0x320] ;  /* 0x0000c8004e4e7a20 */ /* 0x000fe40000410000 */
[C---:B--2---:R-:W-:Y:S01]  /*28f0*/  HMMA.16816.F32.BF16 R72, R192.reuse, R12, R72 ;  /* 0x0000000cc048723c */ /* 0x044fe20000041848 */
[----:B------:R-:W-:Y:S02]  /*2900*/  FMUL.FTZ R79, R79, c[0x0][0x320] ;  /* 0x0000c8004f4f7a20 */ /* 0x000fe40000410000 */
[----:B------:R-:W2:Y:S05]  /*2910*/  MUFU.TANH R83, R83 ;  /* 0x0000005300537308 */ /* 0x000eaa0000002400 */
[C---:B------:R-:W-:Y:S01]  /*2920*/  HMMA.16816.F32.BF16 R52, R192.reuse, R14, R52 ;  /* 0x0000000ec034723c */ /* 0x040fe20000041834 */
[----:B------:R-:W1:Y:S02]  /*2930*/  LDSM.16.M88.4 R12, [R228+0x6000] ;  /* 0x00600000e40c783b */ /* 0x000e640000000200 */
[----:B------:R-:W1:Y:S05]  /*2940*/  MUFU.TANH R76, R76 ;  /* 0x0000004c004c7308 */ /* 0x000e6a0000002400 */
[----:B-----5:R-:W-:Y:S03]  /*2950*/  HMMA.16816.F32.BF16 R64, R192, R24, R64 ;  /* 0x00000018c040723c */ /* 0x020fe60000041840 */
[----:B------:R-:W1:Y:S05]  /*2960*/  MUFU.TANH R77, R77 ;  /* 0x0000004d004d7308 */ /* 0x000e6a0000002400 */
[----:B---3--:R-:W-:Y:S03]  /*2970*/  HMMA.16816.F32.BF16 R92, R188, R32, R92 ;  /* 0x00000020bc5c723c */ /* 0x008fe6000004185c */
[----:B------:R-:W3:Y:S05]  /*2980*/  MUFU.TANH R78, R78 ;  /* 0x0000004e004e7308 */ /* 0x000eea0000002400 */
[----:B------:R-:W-:Y:S01]  /*2990*/  HMMA.16816.F32.BF16 R44, R192, R26, R44 ;  /* 0x0000001ac02c723c */ /* 0x000fe2000004182c */
[----:B------:R-:W5:Y:S02]  /*29a0*/  LDSM.16.M88.4 R24, [R242+0xf900] ;  /* 0x00f90000f218783b */ /* 0x000f640000000200 */
[----:B------:R-:W1:Y:S05]  /*29b0*/  MUFU.TANH R146, R79 ;  /* 0x0000004f00927308 */ /* 0x000e6a0000002400 */
[----:B------:R-:W-:Y:S08]  /*29c0*/  HMMA.16816.F32.BF16 R36, R188, R34, R36 ;  /* 0x00000022bc24723c */ /* 0x000ff00000041824 */
[----:B------:R-:W-:Y:S08]  /*29d0*/  HMMA.16816.F32.BF16 R72, R212, R20, R72 ;  /* 0x00000014d448723c */ /* 0x000ff00000041848 */
[----:B------:R-:W-:Y:S08]  /*29e0*/  HMMA.16816.F32.BF16 R100, R184, R16, R100 ;  /* 0x00000010b864723c */ /* 0x000ff00000041864 */
[----:B------:R-:W-:Y:S01]  /*29f0*/  HMMA.16816.F32.BF16 R52, R212, R22, R52 ;  /* 0x00000016d434723c */ /* 0x000fe20000041834 */
[----:B------:R-:W2:Y:S07]  /*2a00*/  LDSM.16.M88.4 R20, [R241+0x7000] ;  /* 0x00700000f114783b */ /* 0x000eae0000000200 */
[----:B------:R-:W-:Y:S01]  /*2a10*/  HMMA.16816.F32.BF16 R28, R184, R18, R28 ;  /* 0x00000012b81c723c */ /* 0x000fe2000004181c */
[----:B------:R-:W2:Y:S01]  /*2a20*/  LDSM.16.M88.4 R16, [R228+0x6800] ;  /* 0x00680000e410783b */ /* 0x000ea20000000200 */
[----:B------:R-:W-:-:S02]  /*2a30*/  FMUL.FTZ R72, R72, c[0x0][0x320] ;  /* 0x0000c80048487a20 */ /* 0x000fc40000410000 */
[----:B------:R-:W-:Y:S02]  /*2a40*/  FMUL.FTZ R32, R74, c[0x0][0x320] ;  /* 0x0000c8004a207a20 */ /* 0x000fe40000410000 */
[----:B------:R-:W-:Y:S02]  /*2a50*/  FMUL.FTZ R73, R73, c[0x0][0x320] ;  /* 0x0000c80049497a20 */ /* 0x000fe40000410000 */
[C---:B-1----:R-:W-:Y:S01]  /*2a60*/  HMMA.16816.F32.BF16 R92, R192.reuse, R8, R92 ;  /* 0x00000008c05c723c */ /* 0x042fe2000004185c */
[----:B------:R-:W-:Y:S01]  /*2a70*/  FMUL.FTZ R75, R75, c[0x0][0x320] ;  /* 0x0000c8004b4b7a20 */ /* 0x000fe20000410000 */
[----:B------:R-:W1:Y:S06]  /*2a80*/  MUFU.TANH R72, R72 ;  /* 0x0000004800487308 */ /* 0x000e6c0000002400 */
[----:B------:R-:W-:Y:S01]  /*2a90*/  HMMA.16816.F32.BF16 R36, R192, R10, R36 ;  /* 0x0000000ac024723c */ /* 0x000fe20000041824 */
[----:B------:R-:W1:Y:S01]  /*2aa0*/  LDSM.16.M88.4 R8, [R241+0x7800] ;  /* 0x00780000f108783b */ /* 0x000e620000000200 */
[----:B------:R-:W-:Y:S01]  /*2ab0*/  FMUL.FTZ R33, R53, c[0x0][0x320] ;  /* 0x0000c80035217a20 */ /* 0x000fe20000410000 */
[----:B------:R-:W1:Y:S01]  /*2ac0*/  MUFU.TANH R145, R73 ;  /* 0x0000004900917308 */ /* 0x000e620000002400 */
[----:B------:R-:W-:-:S02]  /*2ad0*/  FMUL.FTZ R52, R52, c[0x0][0x320] ;  /* 0x0000c80034347a20 */ /* 0x000fc40000410000 */
[----:B------:R-:W-:Y:S02]  /*2ae0*/  FMUL.FTZ R54, R54, c[0x0][0x320] ;  /* 0x0000c80036367a20 */ /* 0x000fe40000410000 */
[C---:B------:R-:W-:Y:S01]  /*2af0*/  HMMA.16816.F32.BF16 R64, R212.reuse, R12, R64 ;  /* 0x0000000cd440723c */ /* 0x040fe20000041840 */
[----:B------:R-:W-:Y:S02]  /*2b00*/  FMUL.FTZ R55, R55, c[0x0][0x320] ;  /* 0x0000c80037377a20 */ /* 0x000fe40000410000 */
[----:B------:R-:W1:Y:S05]  /*2b10*/  MUFU.TANH R32, R32 ;  /* 0x0000002000207308 */ /* 0x000e6a0000002400 */
[----:B------:R-:W-:Y:S01]  /*2b20*/  HMMA.16816.F32.BF16 R44, R212, R14, R44 ;  /* 0x0000000ed42c723c */ /* 0x000fe2000004182c */
[----:B------:R-:W1:Y:S02]  /*2b30*/  LDSM.16.M88.4 R12, [R239+0xf100] ;  /* 0x00f10000ef0c783b */ /* 0x000e640000000200 */
[----:B------:R-:W1:Y:S05]  /*2b40*/  MUFU.TANH R151, R75 ;  /* 0x0000004b00977308 */ /* 0x000e6a0000002400 */
[C---:B-----5:R-:W-:Y:S03]  /*2b50*/  HMMA.16816.F32.BF16 R68, R184.reuse, R24, R68 ;  /* 0x00000018b844723c */ /* 0x060fe60000041844 */
[----:B------:R-:W1:Y:S05]  /*2b60*/  MUFU.TANH R147, R52 ;  /* 0x0000003400937308 */ /* 0x000e6a0000002400 */
[----:B------:R-:W-:Y:S01]  /*2b70*/  HMMA.16816.F32.BF16 R56, R184, R26, R56 ;  /* 0x0000001ab838723c */ /* 0x000fe20000041838 */
[----:B------:R-:W-:-:S02]  /*2b80*/  FMUL.FTZ R65, R65, c[0x0][0x320] ;  /* 0x0000c80041417a20 */ /* 0x000fc40000410000 */
[----:B------:R-:W-:Y:S01]  /*2b90*/  FMUL.FTZ R67, R67, c[0x0][0x320] ;  /* 0x0000c80043437a20 */ /* 0x000fe20000410000 */
[----:B------:R-:W1:Y:S01]  /*2ba0*/  MUFU.TANH R33, R33 ;  /* 0x0000002100217308 */ /* 0x000e620000002400 */
[----:B------:R-:W-:Y:S02]  /*2bb0*/  FMUL.FTZ R219, R66, c[0x0][0x320] ;  /* 0x0000c80042db7a20 */ /* 0x000fe40000410000 */
[----:B------:R-:W-:Y:S01]  /*2bc0*/  FMUL.FTZ R64, R64, c[0x0][0x320] ;  /* 0x0000c80040407a20 */ /* 0x000fe20000410000 */
[----:B--2---:R-:W-:Y:S01]  /*2bd0*/  HMMA.16816.F32.BF16 R100, R188, R20, R100 ;  /* 0x00000014bc64723c */ /* 0x004fe20000041864 */
[----:B------:R-:W-:Y:S02]  /*2be0*/  FMUL.FTZ R44, R44, c[0x0][0x320] ;  /* 0x0000c8002c2c7a20 */ /* 0x000fe40000410000 */
[----:B------:R-:W-:Y:S01]  /*2bf0*/  FMUL.FTZ R45, R45, c[0x0][0x320] ;  /* 0x0000c8002d2d7a20 */ /* 0x000fe20000410000 */
[----:B------:R-:W2:Y:S01]  /*2c00*/  MUFU.TANH R134, R65 ;  /* 0x0000004100867308 */ /* 0x000ea20000002400 */
[----:B------:R-:W-:-:S02]  /*2c10*/  FMUL.FTZ R46, R46, c[0x0][0x320] ;  /* 0x0000c8002e2e7a20 */ /* 0x000fc40000410000 */
[----:B------:R-:W-:Y:S01]  /*2c20*/  FMUL.FTZ R47, R47, c[0x0][0x320] ;  /* 0x0000c8002f2f7a20 */ /* 0x000fe20000410000 */
[----:B------:R-:W-:Y:S04]  /*2c30*/  HMMA.16816.F32.BF16 R92, R212, R16, R92 ;  /* 0x00000010d45c723c */ /* 0x000fe8000004185c */
[----:B------:R5:W1:Y:S04]  /*2c40*/  MUFU.TANH R169, R67 ;  /* 0x0000004300a97308 */ /* 0x000a680000002400 */
[----:B------:R-:W-:Y:S01]  /*2c50*/  HMMA.16816.F32.BF16 R28, R188, R22, R28 ;  /* 0x00000016bc1c723c */ /* 0x000fe2000004181c */
[----:B------:R-:W-:Y:S03]  /*2c60*/  LDSM.16.M88.4 R20, [R228+0x7000] ;  /* 0x00700000e414783b */ /* 0x000fe60000000200 */
[----:B------:R2:W2:Y:S04]  /*2c70*/  MUFU.TANH R144, R54 ;  /* 0x0000003600907308 */ /* 0x0004a80000002400 */
[----:B------:R-:W-:Y:S01]  /*2c80*/  HMMA.16816.F32.BF16 R36, R212, R18, R36 ;  /* 0x00000012d424723c */ /* 0x000fe20000041824 */
[----:B------:R-:W2:Y:S03]  /*2c90*/  LDSM.16.M88.4 R16, [R239+0xf900] ;  /* 0x00f90000ef10783b */ /* 0x000ea60000000200 */
[----:B------:R2:W2:Y:S04]  /*2ca0*/  MUFU.TANH R142, R55 ;  /* 0x00000037008e7308 */ /* 0x0004a80000002400 */
[----:B-1----:R-:W-:Y:S01]  /*2cb0*/  HMMA.16816.F32.BF16 R68, R188, R8, R68 ;  /* 0x00000008bc44723c */ /* 0x002fe20000041844 */
[----:B------:R-:W-:-:S02]  /*2cc0*/  FMUL.FTZ R92, R92, c[0x0][0x320] ;  /* 0x0000c8005c5c7a20 */ /* 0x000fc40000410000 */
[----:B------:R-:W-:Y:S01]  /*2cd0*/  FMUL.FTZ R93, R93, c[0x0][0x320] ;  /* 0x0000c8005d5d7a20 */ /* 0x000fe20000410000 */
[----:B------:R1:W1:Y:S01]  /*2ce0*/  MUFU.TANH R140, R64 ;  /* 0x00000040008c7308 */ /* 0x0002620000002400 */
[----:B------:R-:W-:Y:S02]  /*2cf0*/  FMUL.FTZ R94, R94, c[0x0][0x320] ;  /* 0x0000c8005e5e7a20 */ /* 0x000fe40000410000 */
[----:B------:R-:W-:Y:S01]  /*2d00*/  FMUL.FTZ R95, R95, c[0x0][0x320] ;  /* 0x0000c8005f5f7a20 */ /* 0x000fe20000410000 */
[----:B------:R-:W-:Y:S04]  /*2d10*/  HMMA.16816.F32.BF16 R56, R188, R10, R56 ;  /* 0x0000000abc38723c */ /* 0x000fe80000041838 */
[----:B------:R-:W1:Y:S04]  /*2d20*/  MUFU.TANH R219, R219 ;  /* 0x000000db00db7308 */ /* 0x000e680000002400 */
[----:B------:R-:W-:Y:S01]  /*2d30*/  HMMA.16816.F32.BF16 R100, R192, R12, R100 ;  /* 0x0000000cc064723c */ /* 0x000fe20000041864 */
[----:B------:R-:W-:-:S02]  /*2d40*/  FMUL.FTZ R36, R36, c[0x0][0x320] ;  /* 0x0000c80024247a20 */ /* 0x000fc40000410000 */
[----:B------:R-:W-:Y:S01]  /*2d50*/  FMUL.FTZ R37, R37, c[0x0][0x320] ;  /* 0x0000c80025257a20 */ /* 0x000fe20000410000 */
[----:B------:R1:W1:Y:S01]  /*2d60*/  MUFU.TANH R167, R44 ;  /* 0x0000002c00a77308 */ /* 0x0002620000002400 */
[----:B------:R-:W-:Y:S02]  /*2d70*/  FMUL.FTZ R38, R38, c[0x0][0x320] ;  /* 0x0000c80026267a20 */ /* 0x000fe40000410000 */
[----:B------:R-:W-:Y:S01]  /*2d80*/  FMUL.FTZ R39, R39, c[0x0][0x320] ;  /* 0x0000c80027277a20 */ /* 0x000fe20000410000 */
[----:B------:R-:W-:Y:S01]  /*2d90*/  HMMA.16816.F32.BF16 R28, R192, R14, R28 ;  /* 0x0000000ec01c723c */ /* 0x000fe2000004181c */
[----:B------:R-:W1:Y:S01]  /*2da0*/  LDSM.16.M88.4 R12, [R228+0x7800] ;  /* 0x00780000e40c783b */ /* 0x000e620000000200 */
[----:B------:R-:W-:-:S04]  /*2db0*/  DEPBAR.LE SB0, 0x0 ;  /* 0x000080000000791a */ /* 0x000fc80000000000 */
[----:B------:R1:W1:Y:S02]  /*2dc0*/  MUFU.TANH R66, R45 ;  /* 0x0000002d00427308 */ /* 0x0002640000002400 */
[----:B------:R-:W-:Y:S06]  /*2dd0*/  HMMA.16816.F32.BF16 R84, R212, R62, R84 ;  /* 0x0000003ed454723c */ /* 0x000fec0000041854 */
[----:B------:R1:W1:Y:S02]  /*2de0*/  MUFU.TANH R217, R46 ;  /* 0x0000002e00d97308 */ /* 0x0002640000002400 */
[C---:B--2---:R-:W-:Y:S06]  /*2df0*/  HMMA.16816.F32.BF16 R68, R192.reuse, R16, R68 ;  /* 0x00000010c044723c */ /* 0x044fec0000041844 */
[----:B------:R2:W1:Y:S02]  /*2e00*/  MUFU.TANH R197, R47 ;  /* 0x0000002f00c57308 */ /* 0x0004640000002400 */
[----:B------:R-:W-:Y:S06]  /*2e10*/  HMMA.16816.F32.BF16 R56, R192, R18, R56 ;  /* 0x00000012c038723c */ /* 0x000fec0000041838 */
[----:B------:R2:W1:Y:S02]  /*2e20*/  MUFU.TANH R211, R92 ;  /* 0x0000005c00d37308 */ /* 0x0004640000002400 */
[----:B------:R-:W-:Y:S01]  /*2e30*/  HMMA.16816.F32.BF16 R100, R212, R20, R100 ;  /* 0x00000014d464723c */ /* 0x000fe20000041864 */
[----:B------:R-:W-:-:S02]  /*2e40*/  FMUL.FTZ R60, R84, c[0x0][0x320] ;  /* 0x0000c800543c7a20 */ /* 0x000fc40000410000 */
[----:B------:R-:W-:Y:S02]  /*2e50*/  FMUL.FTZ R61, R85, c[0x0][0x320] ;  /* 0x0000c800553d7a20 */ /* 0x000fe40000410000 */
[----:B------:R-:W-:Y:S01]  /*2e60*/  FMUL.FTZ R62, R86, c[0x0][0x320] ;  /* 0x0000c800563e7a20 */ /* 0x000fe20000410000 */
[----:B------:R2:W2:Y:S01]  /*2e70*/  MUFU.TANH R209, R93 ;  /* 0x0000005d00d17308 */ /* 0x0004a20000002400 */
[----:B------:R-:W-:Y:S01]  /*2e80*/  FMUL.FTZ R63, R87, c[0x0][0x320] ;  /* 0x0000c800573f7a20 */ /* 0x000fe20000410000 */
[C---:B------:R-:W-:Y:S06]  /*2e90*/  HMMA.16816.F32.BF16 R28, R212.reuse, R22, R28 ;  /* 0x00000016d41c723c */ /* 0x040fec000004181c */
[----:B------:R-:W2:Y:S02]  /*2ea0*/  MUFU.TANH R60, R60 ;  /* 0x0000003c003c7308 */ /* 0x000ea40000002400 */
[C---:B-1----:R-:W-:Y:S06]  /*2eb0*/  HMMA.16816.F32.BF16 R68, R212.reuse, R12, R68 ;  /* 0x0000000cd444723c */ /* 0x042fec0000041844 */
[----:B------:R-:W1:Y:S02]  /*2ec0*/  MUFU.TANH R61, R61 ;  /* 0x0000003d003d7308 */ /* 0x000e640000002400 */
[----:B------:R-:W-:Y:S01]  /*2ed0*/  HMMA.16816.F32.BF16 R56, R212, R14, R56 ;  /* 0x0000000ed438723c */ /* 0x000fe20000041838 */
[----:B------:R-:W-:-:S02]  /*2ee0*/  FMUL.FTZ R100, R100, c[0x0][0x320] ;  /* 0x0000c80064647a20 */ /* 0x000fc40000410000 */
[----:B------:R-:W-:Y:S02]  /*2ef0*/  FMUL.FTZ R101, R101, c[0x0][0x320] ;  /* 0x0000c80065657a20 */ /* 0x000fe40000410000 */
[----:B------:R-:W-:Y:S01]  /*2f00*/  FMUL.FTZ R102, R102, c[0x0][0x320] ;  /* 0x0000c80066667a20 */ /* 0x000fe20000410000 */
[----:B------:R-:W1:Y:S01]  /*2f10*/  MUFU.TANH R62, R62 ;  /* 0x0000003e003e7308 */ /* 0x000e620000002400 */
[----:B------:R-:W-:Y:S02]  /*2f20*/  FMUL.FTZ R103, R103, c[0x0][0x320] ;  /* 0x0000c80067677a20 */ /* 0x000fe40000410000 */
[----:B------:R-:W-:Y:S02]  /*2f30*/  FMUL.FTZ R28, R28, c[0x0][0x320] ;  /* 0x0000c8001c1c7a20 */ /* 0x000fe40000410000 */
[----:B------:R-:W-:Y:S02]  /*2f40*/  FMUL.FTZ R29, R29, c[0x0][0x320] ;  /* 0x0000c8001d1d7a20 */ /* 0x000fe40000410000 */
[----:B------:R-:W-:Y:S01]  /*2f50*/  FMUL.FTZ R30, R30, c[0x0][0x320] ;  /* 0x0000c8001e1e7a20 */ /* 0x000fe20000410000 */
[----:B------:R-:W1:Y:S01]  /*2f60*/  MUFU.TANH R63, R63 ;  /* 0x0000003f003f7308 */ /* 0x000e620000002400 */
[----:B------:R-:W-:-:S02]  /*2f70*/  FMUL.FTZ R31, R31, c[0x0][0x320] ;  /* 0x0000c8001f1f7a20 */ /* 0x000fc40000410000 */
[----:B-----5:R-:W-:Y:S02]  /*2f80*/  FMUL.FTZ R67, R70, c[0x0][0x320] ;  /* 0x0000c80046437a20 */ /* 0x020fe40000410000 */
[----:B------:R-:W-:Y:S02]  /*2f90*/  FMUL.FTZ R65, R71, c[0x0][0x320] ;  /* 0x0000c80047417a20 */ /* 0x000fe40000410000 */
[----:B------:R-:W-:Y:S01]  /*2fa0*/  FMUL.FTZ R68, R68, c[0x0][0x320] ;  /* 0x0000c80044447a20 */ /* 0x000fe20000410000 */
[----:B------:R1:W1:Y:S01]  /*2fb0*/  MUFU.TANH R203, R94 ;  /* 0x0000005e00cb7308 */ /* 0x0002620000002400 */
[----:B------:R-:W-:Y:S02]  /*2fc0*/  FMUL.FTZ R69, R69, c[0x0][0x320] ;  /* 0x0000c80045457a20 */ /* 0x000fe40000410000 */
[----:B------:R-:W-:Y:S02]  /*2fd0*/  FMUL.FTZ R10, R58, c[0x0][0x320] ;  /* 0x0000c8003a0a7a20 */ /* 0x000fe40000410000 */
[----:B------:R-:W-:-:S02]  /*2fe0*/  FMUL.FTZ R8, R59, c[0x0][0x320] ;  /* 0x0000c8003b087a20 */ /* 0x000fc40000410000 */
[----:B------:R-:W-:Y:S01]  /*2ff0*/  FMUL.FTZ R56, R56, c[0x0][0x320] ;  /* 0x0000c80038387a20 */ /* 0x000fe20000410000 */
[----:B------:R1:W1:Y:S01]  /*3000*/  MUFU.TANH R201, R95 ;  /* 0x0000005f00c97308 */ /* 0x0002620000002400 */
[----:B------:R-:W-:-:S07]  /*3010*/  FMUL.FTZ R57, R57, c[0x0][0x320] ;  /* 0x0000c80039397a20 */ /* 0x000fce0000410000 */
[----:B------:R1:W1:Y:S08]  /*3020*/  MUFU.TANH R207, R36 ;  /* 0x0000002400cf7308 */ /* 0x0002700000002400 */
        /* <DEDUP_REMOVED lines=13> */
[----:B------:R-:W1:Y:S08]  /*3100*/  MUFU.TANH R67, R67 ;  /* 0x0000004300437308 */ /* 0x000e700000002400 */
[----:B------:R-:W1:Y:S08]  /*3110*/  MUFU.TANH R65, R65 ;  /* 0x0000004100417308 */ /* 0x000e700000002400 */
[----:B------:R1:W1:Y:S08]  /*3120*/  MUFU.TANH R135, R56 ;  /* 0x0000003800877308 */ /* 0x0002700000002400 */
[----:B------:R1:W1:Y:S08]  /*3130*/  MUFU.TANH R133, R57 ;  /* 0x0000003900857308 */ /* 0x0002700000002400 */
[----:B------:R-:W1:Y:S08]  /*3140*/  MUFU.TANH R10, R10 ;  /* 0x0000000a000a7308 */ /* 0x000e700000002400 */
[----:B------:R-:W1:Y:S01]  /*3150*/  MUFU.TANH R8, R8 ;  /* 0x0000000800087308 */ /* 0x000e620000002400 */
[----:B------:R-:W-:Y:S06]  /*3160*/  BAR.SYNC.DEFER_BLOCKING 0x0 ;  /* 0x0000000000007b1d */ /* 0x000fec0000010000 */
[----:B------:R-:W-:Y:S05]  /*3170*/  @!P1 BRA `(.L_x_23) ;  /* 0x0000025000009947 */ /* 0x000fea0003800000 */
[----:B--234-:R-:W-:-:S04]  /*3180*/  ULEA.HI.SX32 UR5, UR18, 0xfffffffe, 0x19 ;  /* 0xfffffffe12057891 */ /* 0x01cfc8000f8fca3f */
        /* <DEDUP_REMOVED lines=13> */
[----:B------:R-:W-:Y:S02]  /*3260*/  IADD3 R20, P4, P2, R20, 0x80, R24 ;  /* 0x0000008014147810 */ /* 0x000fe40007a9e018 */
[----:B------:R-:W-:Y:S01]  /*3270*/  IADD3 R22, P5, R24, UR5, RZ ;  /* 0x0000000518167c10 */ /* 0x000fe2000ffbe0ff */
[----:B------:R-:W-:Y:S01]  /*3280*/  @!PT LDS RZ, [RZ] ;  /* 0x00000000fffff984 */ /* 0x000fe20000000800 */
[----:B------:R-:W-:Y:S01]  /*3290*/  @!PT LDS RZ, [RZ] ;  /* 0x00000000fffff984 */ /* 0x000fe20000000800 */
[----:B------:R-:W-:Y:S01]  /*32a0*/  @!PT LDS RZ, [RZ] ;  /* 0x00000000fffff984 */ /* 0x000fe20000000800 */
[----:B------:R2:W-:Y:S01]  /*32b0*/  LDGSTS.E.BYPASS.LTC128B.128 [R243+0x8100], [R24.64], !P3 ;  /* 0x0810000018f37fae */ /* 0x0005e2000d901d50 */
[----:B------:R-:W-:Y:S02]  /*32c0*/  IADD3.X R21, RZ, UR6, R25, P4, P2 ;  /* 0x00000006ff157c10 */ /* 0x000fe4000a7e4419 */
[----:B------:R-:W-:Y:S01]  /*32d0*/  IADD3.X R23, R25, UR6, RZ, P5, !PT ;  /* 0x0000000619177c10 */ /* 0x000fe2000affe4ff */
[----:B------:R2:W-:Y:S01]  /*32e0*/  LDGSTS.E.BYPASS.LTC128B.128 [R243+0xc100], [R24.64+0x80], !P0 ;  /* 0x0c10008018f37fae */ /* 0x0005e2000c101d50 */
[----:B------:R-:W-:-:S02]  /*32f0*/  IADD3 R18, P2, R22, UR5, RZ ;  /* 0x0000000516127c10 */ /* 0x000fc4000ff5e0ff */
[----:B------:R-:W-:Y:S01]  /*3300*/  IADD3 R16, P5, R22, UR7, RZ ;  /* 0x0000000716107c10 */ /* 0x000fe2000ffbe0ff */
[----:B------:R2:W-:Y:S01]  /*3310*/  LDGSTS.E.BYPASS.LTC128B.128 [R243+0x9100], [R22.64], !P3 ;  /* 0x0910000016f37fae */ /* 0x0005e2000d901d50 */
[C---:B------:R-:W-:Y:S02]  /*3320*/  IADD3.X R19, R23.reuse, UR6, RZ, P2, !PT ;  /* 0x0000000617137c10 */ /* 0x040fe400097fe4ff */
[C---:B------:R-:W-:Y:S01]  /*3330*/  IADD3 R14, P4, R18.reuse, UR5, RZ ;  /* 0x00000005120e7c10 */ /* 0x040fe2000ff9e0ff */
[----:B------:R2:W-:Y:S01]  /*3340*/  LDGSTS.E.BYPASS.LTC128B.128 [R243+0xd100], [R20.64], !P0 ;  /* 0x0d10000014f37fae */ /* 0x0005e2000c101d50 */
[----:B------:R-:W-:Y:S02]  /*3350*/  IADD3 R12, P2, R18, UR7, RZ ;  /* 0x00000007120c7c10 */ /* 0x000fe4000ff5e0ff */
[----:B------:R-:W-:Y:S01]  /*3360*/  IADD3.X R17, R23, UR4, RZ, P5, !PT ;  /* 0x0000000417117c10 */ /* 0x000fe2000affe4ff */
[----:B------:R2:W-:Y:S01]  /*3370*/  LDGSTS.E.BYPASS.LTC128B.128 [R243+0xa100], [R18.64], !P3 ;  /* 0x0a10000012f37fae */ /* 0x0005e2000d901d50 */
[----:B------:R-:W-:-:S02]  /*3380*/  IADD3.X R15, R19, UR6, RZ, P4, !PT ;  /* 0x00000006130f7c10 */ /* 0x000fc4000a7fe4ff */
[----:B------:R-:W-:Y:S01]  /*3390*/  IADD3.X R13, R19, UR4, RZ, P2, !PT ;  /* 0x00000004130d7c10 */ /* 0x000fe200097fe4ff */
[----:B------:R2:W-:Y:S04]  /*33a0*/  LDGSTS.E.BYPASS.LTC128B.128 [R243+0xe100], [R16.64], !P0 ;  /* 0x0e10000010f37fae */ /* 0x0005e8000c101d50 */
[----:B------:R2:W-:Y:S04]  /*33b0*/  LDGSTS.E.BYPASS.LTC128B.128 [R243+0xb100], [R14.64], !P3 ;  /* 0x0b1000000ef37fae */ /* 0x0005e8000d901d50 */
[----:B------:R2:W-:Y:S02]  /*33c0*/  LDGSTS.E.BYPASS.LTC128B.128 [R243+0xf100], [R12.64], !P0 ;  /* 0x0f1000000cf37fae */ /* 0x0005e4000c101d50 */
.L_x_23:
[----:B--234-:R-:W-:Y:S01]  /*33d0*/  LOP3.LUT R113, R113, 0xffffffe0, RZ, 0xc0, !PT ;  /* 0xffffffe071717812 */ /* 0x01cfe200078ec0ff */
[----:B------:R-:W-:Y:S01]  /*33e0*/  IMAD.MOV.U32 R12, RZ, RZ, -0x2 ;  /* 0xfffffffeff0c7424 */ /* 0x000fe200078e00ff */
[----:B------:R-:W0:Y:S01]  /*33f0*/  LDGDEPBAR ;  /* 0x00000000000079af */ /* 0x000e220000000000 */
[----:B------:R-:W-:-:S02]  /*3400*/  IMAD.SHL.U32 R240, R0, 0x2, RZ ;  /* 0x0000000200f07824 */ /* 0x000fc400078e00ff */
[----:B------:R-:W-:Y:S02]  /*3410*/  IMAD.IADD R112, R112, 0x1, -R113 ;  /* 0x0000000170707824 */ /* 0x000fe400078e0a71 */
[--C-:B------:R-:W-:Y:S01]  /*3420*/  IMAD R238, R7, 0x2, R240.reuse ;  /* 0x0000000207ee7824 */ /* 0x100fe200078e02f0 */
[----:B------:R-:W-:Y:S01]  /*3430*/  LDSM.16.MT88.4 R124, [R240+0x100] ;  /* 0x00010000f07c783b */ /* 0x000fe20000004200 */
[C---:B------:R-:W-:Y:S01]  /*3440*/  IMAD R237, R5.reuse, 0x2, R240 ;  /* 0x0000000205ed7824 */ /* 0x040fe200078e02f0 */
[----:B------:R-:W-:Y:S01]  /*3450*/  SHF.R.S32.HI R9, RZ, 0x1f, R112 ;  /* 0x0000001fff097819 */ /* 0x000fe20000011470 */
[----:B------:R-:W-:Y:S01]  /*3460*/  IMAD R236, R5, 0x2, R238 ;  /* 0x0000000205ec7824 */ /* 0x000fe200078e02ee */
[----:B------:R-:W-:Y:S02]  /*3470*/  LDSM.16.MT88.4 R116, [R238+0x100] ;  /* 0x00010000ee74783b */ /* 0x000fe40000004200 */
[----:B------:R-:W-:Y:S02]  /*3480*/  LEA.HI R9, R9, R112, RZ, 0x2 ;  /* 0x0000007009097211 */ /* 0x000fe400078f10ff */
[----:B-1----:R-:W-:Y:S02]  /*3490*/  LDSM.16.MT88.4 R100, [R236+0x100] ;  /* 0x00010000ec64783b */ /* 0x002fe40000004200 */
[----:B------:R-:W-:-:S02]  /*34a0*/  LOP3.LUT R9, R9, 0x7ffffffc, RZ, 0xc0, !PT ;  /* 0x7ffffffc09097812 */ /* 0x000fc400078ec0ff */
[----:B------:R-:W-:Y:S03]  /*34b0*/  LDSM.16.MT88.4 R108, [R237+0x100] ;  /* 0x00010000ed6c783b */ /* 0x000fe60000004200 */
[----:B------:R-:W-:Y:S01]  /*34c0*/  IMAD.IADD R9, R112, 0x1, -R9 ;  /* 0x0000000170097824 */ /* 0x000fe200078e0a09 */
[----:B------:R-:W-:Y:S03]  /*34d0*/  LDSM.16.MT88.4 R92, [R240+0x4100] ;  /* 0x00410000f05c783b */ /* 0x000fe60000004200 */
[----:B------:R-:W-:Y:S01]  /*34e0*/  IMAD R12, R9, R12, UR15 ;  /* 0x0000000f090c7e24 */ /* 0x000fe2000f8e020c */
[----:B------:R-:W-:Y:S04]  /*34f0*/  LDSM.16.MT88.4 R84, [R238+0x4100] ;  /* 0x00410000ee54783b */ /* 0x000fe80000004200 */
[----:B------:R-:W-:-:S02]  /*3500*/  ISETP.GT.AND P6, PT, R12, RZ, PT ;  /* 0x000000ff0c00720c */ /* 0x000fc40003fc4270 */
[C---:B------:R-:W-:Y:S02]  /*3510*/  ISETP.GT.AND P5, PT, R12.reuse, 0x1, PT ;  /* 0x000000010c00780c */ /* 0x040fe40003fa4270 */
[----:B------:R-:W-:Y:S02]  /*3520*/  ISETP.GT.AND P4, PT, R12, 0x8, PT ;  /* 0x000000080c00780c */ /* 0x000fe40003f84270 */
[----:B------:R-:W-:Y:S02]  /*3530*/  FSEL R27, R2, -INF , P6 ;  /* 0xff800000021b7808 */ /* 0x000fe40003000000 */
        /* <DEDUP_REMOVED lines=9> */
[----:B------:R-:W-:Y:S02]  /*35d0*/  ISETP.GT.AND P5, PT, R12, 0x11, PT ;  /* 0x000000110c00780c */ /* 0x000fe40003fa4270 */
[----:B------:R-:W-:Y:S02]  /*35e0*/  FSEL R21, R48, -INF , P6 ;  /* 0xff80000030157808 */ /* 0x000fe40003000000 */
[----:B------:R-:W-:Y:S02]  /*35f0*/  FMNMX.FTZ R6, R45, R6, !PT ;  /* 0x000000062d067209 */ /* 0x000fe40007810000 */
[----:B------:R-:W-:Y:S02]  /*3600*/  FSEL R23, R42, -INF , P4 ;  /* 0xff8000002a177808 */ /* 0x000fe40002000000 */
[----:B------:R-:W-:Y:S02]  /*3610*/  ISETP.GT.AND P4, PT, R12, 0x18, PT ;  /* 0x000000180c00780c */ /* 0x000fe40003f84270 */
[----:B------:R-:W-:-:S02]  /*3620*/  FSEL R49, R49, -INF , P5 ;  /* 0xff80000031317808 */ /* 0x000fc40002800000 */
[----:B------:R-:W-:Y:S02]  /*3630*/  FMNMX.FTZ R6, R21, R6, !PT ;  /* 0x0000000615067209 */ /* 0x000fe40007810000 */
[----:B------:R-:W-:Y:S02]  /*3640*/  FSEL R43, R43, -INF , P2 ;  /* 0xff8000002b2b7808 */ /* 0x000fe40001000000 */
[----:B------:R-:W-:Y:S02]  /*3650*/  ISETP.GT.AND P2, PT, R12, 0x19, PT ;  /* 0x000000190c00780c */ /* 0x000fe40003f44270 */
[----:B------:R-:W-:Y:S02]  /*3660*/  FSEL R19, R60, -INF , P4 ;  /* 0xff8000003c137808 */ /* 0x000fe40002000000 */
[----:B------:R-:W-:Y:S02]  /*3670*/  FMNMX.FTZ R6, R49, R6, !PT ;  /* 0x0000000631067209 */ /* 0x000fe40007810000 */
[----:B------:R-:W-:-:S02]  /*3680*/  FSEL R15, R50, -INF , P6 ;  /* 0xff800000320f7808 */ /* 0x000fc40003000000 */
[C---:B------:R-:W-:Y:S02]  /*3690*/  ISETP.GT.AND P6, PT, R12.reuse, 0x20, PT ;  /* 0x000000200c00780c */ /* 0x040fe40003fc4270 */
[----:B------:R-:W-:Y:S02]  /*36a0*/  FSEL R17, R61, -INF , P2 ;  /* 0xff8000003d117808 */ /* 0x000fe40001000000 */
[----:B------:R-:W-:Y:S02]  /*36b0*/  FMNMX.FTZ R6, R19, R6, !PT ;  /* 0x0000000613067209 */ /* 0x000fe40007810000 */
[----:B------:R-:W-:Y:S02]  /*36c0*/  FSEL R13, R51, -INF , P5 ;  /* 0xff800000330d7808 */ /* 0x000fe40002800000 */
[----:B------:R-:W-:Y:S02]  /*36d0*/  ISETP.GT.AND P5, PT, R12, 0x21, PT ;  /* 0x000000210c00780c */ /* 0x000fe40003fa4270 */
[----:B------:R-:W-:-:S02]  /*36e0*/  FSEL R41, R80, -INF , P6 ;  /* 0xff80000050297808 */ /* 0x000fc40003000000 */
[----:B------:R-:W-:Y:S02]  /*36f0*/  FMNMX.FTZ R6, R17, R6, !PT ;  /* 0x0000000611067209 */ /* 0x000fe40007810000 */
[----:B------:R-:W-:Y:S02]  /*3700*/  FSEL R9, R63, -INF , P2 ;  /* 0xff8000003f097808 */ /* 0x000fe40001000000 */
[----:B------:R-:W-:Y:S02]  /*3710*/  FMNMX.FTZ R14, R4, R25, !PT ;  /* 0x00000019040e7209 */ /* 0x000fe40007810000 */
[----:B------:R-:W-:Y:S02]  /*3720*/  ISETP.GT.AND P2, PT, R12, 0x29, PT ;  /* 0x000000290c00780c */ /* 0x000fe40003f44270 */
[----:B------:R-:W-:Y:S02]  /*3730*/  FSEL R11, R62, -INF , P4 ;  /* 0xff8000003e0b7808 */ /* 0x000fe40002000000 */
[----:B------:R-:W-:-:S02]  /*3740*/  ISETP.GT.AND P4, PT, R12, 0x28, PT ;  /* 0x000000280c00780c */ /* 0x000fc40003f84270 */
[----:B------:R-:W-:Y:S02]  /*3750*/  FSEL R31, R81, -INF , P5 ;  /* 0xff800000511f7808 */ /* 0x000fe40002800000 */
[----:B------:R-:W-:Y:S02]  /*3760*/  FMNMX.FTZ R6, R41, R6, !PT ;  /* 0x0000000629067209 */ /* 0x000fe40007810000 */
[----:B------:R-:W-:Y:S02]  /*3770*/  FMNMX.FTZ R14, R23, R14, !PT ;  /* 0x0000000e170e7209 */ /* 0x000fe40007810000 */
[----:B------:R-:W-:Y:S02]  /*3780*/  FSEL R146, R146, -INF , P2 ;  /* 0xff80000092927808 */ /* 0x000fe40001000000 */
        /* <DEDUP_REMOVED lines=16> */
[----:B------:R-:W-:Y:S01]  /*3890*/  ISETP.GT.AND P4, PT, R12, 0x38, PT ;  /* 0x000000380c00780c */ /* 0x000fe20003f84270 */
[----:B------:R-:W-:Y:S01]  /*38a0*/  LDSM.16.MT88.4 R76, [R237+0x4100] ;  /* 0x00410000ed4c783b */ /* 0x000fe20000004200 */
[----:B------:R-:W-:Y:S02]  /*38b0*/  FSEL R145, R145, -INF , P5 ;  /* 0xff80000091917808 */ /* 0x000fe40002800000 */
[----:B------:R-:W-:Y:S02]  /*38c0*/  FMNMX.FTZ R6, R60, R33, !PT ;  /* 0x000000213c067209 */ /* 0x000fe40007810000 */
[----:B------:R-:W-:-:S02]  /*38d0*/  FMNMX.FTZ R14, R11, R14, !PT ;  /* 0x0000000e0b0e7209 */ /* 0x000fc40007810000 */
[----:B------:R-:W-:Y:S02]  /*38e0*/  FSEL R147, R147, -INF , P4 ;  /* 0xff80000093937808 */ /* 0x000fe40002000000 */
[----:B------:R-:W-:Y:S02]  /*38f0*/  FMNMX.FTZ R6, R145, R6, !PT ;  /* 0x0000000691067209 */ /* 0x000fe40007810000 */
[----:B------:R-:W-:Y:S02]  /*3900*/  FMNMX.FTZ R14, R9, R14, !PT ;  /* 0x0000000e090e7209 */ /* 0x000fe40007810000 */
[----:B------:R-:W-:Y:S02]  /*3910*/  FSEL R64, R32, -INF , P6 ;  /* 0xff80000020407808 */ /* 0x000fe40003000000 */
[----:B------:R-:W-:Y:S02]  /*3920*/  ISETP.GT.AND P6, PT, R12, 0x40, PT ;  /* 0x000000400c00780c */ /* 0x000fe40003fc4270 */
        /* <DEDUP_REMOVED lines=43> */
[C---:B------:R-:W-:Y:S02]  /*3be0*/  ISETP.GT.AND P5, PT, R12.reuse, 0x61, PT ;  /* 0x000000610c00780c */ /* 0x040fe40003fa4270 */
        /* <DEDUP_REMOVED lines=34> */
[----:B------:R-:W-:-:S02]  /*3e10*/  FMNMX.FTZ R6, R135, R6, !PT ;  /* 0x0000000687067209 */ /* 0x000fc40007810000 */
[----:B------:R-:W-:Y:S02]  /*3e20*/  FMNMX.FTZ R12, R157, R14, !PT ;  /* 0x0000000e9d0c7209 */ /* 0x000fe40007810000 */
[----:B------:R-:W-:Y:S02]  /*3e30*/  FMNMX.FTZ R33, R133, R6, !PT ;  /* 0x0000000685217209 */ /* 0x000fe40007810000 */
[----:B------:R-:W-:Y:S02]  /*3e40*/  FMNMX.FTZ R12, R155, R12, !PT ;  /* 0x0000000c9b0c7209 */ /* 0x000fe40007810000 */
[----:B------:R-:W-:Y:S01]  /*3e50*/  FSEL R67, R67, -INF , P6 ;  /* 0xff80000043437808 */ /* 0x000fe20003000000 */
[----:B------:R-:W1:Y:S01]  /*3e60*/  SHFL.BFLY PT, R6, R33, 0x2, 0x1f ;  /* 0x0c401f0021067f89 */ /* 0x000e6200000e0000 */
[----:B------:R-:W-:Y:S02]  /*3e70*/  FMNMX.FTZ R12, R153, R12, !PT ;  /* 0x0000000c990c7209 */ /* 0x000fe40007810000 */
[----:B------:R-:W-:-:S02]  /*3e80*/  FSEL R65, R65, -INF , P5 ;  /* 0xff80000041417808 */ /* 0x000fc40002800000 */
[----:B------:R-:W-:Y:S02]  /*3e90*/  FMNMX.FTZ R12, R149, R12, !PT ;  /* 0x0000000c950c7209 */ /* 0x000fe40007810000 */
[----:B------:R-:W-:Y:S02]  /*3ea0*/  FSEL R63, R10, -INF , P4 ;  /* 0xff8000000a3f7808 */ /* 0x000fe40002000000 */
[----:B------:R-:W-:Y:S02]  /*3eb0*/  FMNMX.FTZ R12, R67, R12, !PT ;  /* 0x0000000c430c7209 */ /* 0x000fe40007810000 */
[----:B------:R-:W-:Y:S02]  /*3ec0*/  FSEL R61, R8, -INF , P2 ;  /* 0xff800000083d7808 */ /* 0x000fe40001000000 */
[----:B------:R-:W-:-:S04]  /*3ed0*/  FMNMX.FTZ R10, R65, R12, !PT ;  /* 0x0000000c410a7209 */ /* 0x000fc80007810000 */
        /* <DEDUP_REMOVED lines=13> */
[--C-:B------:R-:W-:Y:S02]  /*3fb0*/  FFMA.FTZ R55, R35, c[0x0][0x2d0], -R58.reuse ;  /* 0x0000b40023377a23 */ /* 0x100fe4000001083a */
[--C-:B------:R-:W-:Y:S01]  /*3fc0*/  FFMA.FTZ R48, R45, c[0x0][0x2d0], -R58.reuse ;  /* 0x0000b4002d307a23 */ /* 0x100fe2000001083a */
[----:B------:R-:W-:Y:S01]  /*3fd0*/  MUFU.EX2 R52, R52 ;  /* 0x0000003400347308 */ /* 0x000fe20000000800 */
[--C-:B------:R-:W-:Y:S01]  /*3fe0*/  FFMA.FTZ R46, R49, c[0x0][0x2d0], -R58.reuse ;  /* 0x0000b400312e7a23 */ /* 0x100fe2000001083a */
[----:B-1----:R-:W-:Y:S01]  /*3ff0*/  FMNMX.FTZ R3, R33, R6, !PT ;  /* 0x0000000621037209 */ /* 0x002fe20007810000 */
[--C-:B------:R-:W-:Y:S01]  /*4000*/  FFMA.FTZ R53, R21, c[0x0][0x2d0], -R58.reuse ;  /* 0x0000b40015357a23 */ /* 0x100fe2000001083a */
[----:B------:R-:W-:Y:S01]  /*4010*/  LDSM.16.MT88.4 R32, [R238+0x4900] ;  /* 0x00490000ee20783b */ /* 0x000fe20000004200 */
[--C-:B------:R-:W-:Y:S01]  /*4020*/  FFMA.FTZ R49, R19, c[0x0][0x2d0], -R58.reuse ;  /* 0x0000b40013317a23 */ /* 0x100fe2000001083a */
[C---:B------:R-:W-:Y:S01]  /*4030*/  FSETP.NEU.FTZ.AND P2, PT, R3.reuse, -INF , PT ;  /* 0xff8000000300780b */ /* 0x040fe20003f5d000 */
[----:B------:R-:W-:Y:S01]  /*4040*/  FMUL.FTZ R56, R3, c[0x0][0x2d0] ;  /* 0x0000b40003387a20 */ /* 0x000fe20000410000 */
[----:B------:R-:W1:Y:S01]  /*4050*/  MUFU.EX2 R57, R57 ;  /* 0x0000003900397308 */ /* 0x000e620000000800 */
[----:B------:R-:W-:-:S02]  /*4060*/  FFMA.FTZ R42, R17, c[0x0][0x2d0], -R58 ;  /* 0x0000b400112a7a23 */ /* 0x000fc4000001083a */
[----:B------:R-:W-:Y:S01]  /*4070*/  LDSM.16.MT88.4 R16, [R237+0x900] ;  /* 0x00090000ed10783b */ /* 0x000fe20000004200 */
[----:B------:R-:W-:Y:S01]  /*4080*/  FSEL R56, R56, RZ, P2 ;  /* 0x000000ff38387208 */ /* 0x000fe20001000000 */
[--C-:B------:R-:W-:Y:S02]  /*4090*/  FFMA.FTZ R45, R41, c[0x0][0x2d0], -R58.reuse ;  /* 0x0000b400292d7a23 */ /* 0x100fe4000001083a */
[----:B------:R-:W-:Y:S01]  /*40a0*/  FFMA.FTZ R38, R31, c[0x0][0x2d0], -R58 ;  /* 0x0000b4001f267a23 */ /* 0x000fe2000001083a */
[----:B------:R-:W-:Y:S01]  /*40b0*/  MUFU.EX2 R55, R55 ;  /* 0x0000003700377308 */ /* 0x000fe20000000800 */
[--C-:B------:R-:W-:Y:S02]  /*40c0*/  FFMA.FTZ R59, R4, c[0x0][0x2d0], -R56.reuse ;  /* 0x0000b400043b7a23 */ /* 0x100fe40000010838 */
[--C-:B------:R-:W-:Y:S01]  /*40d0*/  FFMA.FTZ R54, R25, c[0x0][0x2d0], -R56.reuse ;  /* 0x0000b40019367a23 */ /* 0x100fe20000010838 */
[----:B------:R-:W2:Y:S01]  /*40e0*/  LDSM.16.MT88.4 R4, [R236+0x4100] ;  /* 0x00410000ec04783b */ /* 0x000ea20000004200 */
[----:B------:R-:W-:-:S02]  /*40f0*/  FFMA.FTZ R51, R23, c[0x0][0x2d0], -R56 ;  /* 0x0000b40017337a23 */ /* 0x000fc40000010838 */
[--C-:B------:R-:W-:Y:S01]  /*4100*/  FFMA.FTZ R50, R43, c[0x0][0x2d0], -R56.reuse ;  /* 0x0000b4002b327a23 */ /* 0x100fe20000010838 */
[----:B------:R-:W3:Y:S01]  /*4110*/  MUFU.EX2 R48, R48 ;  /* 0x0000003000307308 */ /* 0x000ee20000000800 */
[--C-:B------:R-:W-:Y:S01]  /*4120*/  FFMA.FTZ R47, R15, c[0x0][0x2d0], -R56.reuse ;  /* 0x0000b4000f2f7a23 */ /* 0x100fe20000010838 */
[----:B-1----:R-:W-:Y:S01]  /*4130*/  F2FP.BF16.PACK_AB R68, R52, R57 ;  /* 0x000000393444723e */ /* 0x002fe200000010ff */
[--C-:B------:R-:W-:Y:S01]  /*4140*/  FFMA.FTZ R44, R13, c[0x0][0x2d0], -R56.reuse ;  /* 0x0000b4000d2c7a23 */ /* 0x100fe20000010838 */
[----:B------:R-:W-:Y:S01]  /*4150*/  LDSM.16.MT88.4 R24, [R240+0x900] ;  /* 0x00090000f018783b */ /* 0x000fe20000004200 */
[--C-:B------:R-:W-:Y:S02]  /*4160*/  FFMA.FTZ R43, R11, c[0x0][0x2d0], -R56.reuse ;  /* 0x0000b4000b2b7a23 */ /* 0x100fe40000010838 */
[----:B------:R-:W-:Y:S01]  /*4170*/  FFMA.FTZ R40, R9, c[0x0][0x2d0], -R56 ;  /* 0x0000b40009287a23 */ /* 0x000fe20000010838 */
[----:B------:R-:W-:Y:S01]  /*4180*/  MUFU.EX2 R59, R59 ;  /* 0x0000003b003b7308 */ /* 0x000fe20000000800 */
[----:B------:R-:W1:Y:S01]  /*4190*/  LDSM.16.MT88.4 R12, [R236+0x900] ;  /* 0x00090000ec0c783b */ /* 0x000e620000004200 */
[----:B------:R-:W-:-:S02]  /*41a0*/  FFMA.FTZ R41, R29, c[0x0][0x2d0], -R58 ;  /* 0x0000b4001d297a23 */ /* 0x000fc4000001083a */
[----:B------:R-:W-:Y:S01]  /*41b0*/  FFMA.FTZ R2, R2, c[0x0][0x2d0], -R58 ;  /* 0x0000b40002027a23 */ /* 0x000fe2000001083a */
[----:B------:R-:W4:Y:S01]  /*41c0*/  LDSM.16.MT88.4 R8, [R240+0x4900] ;  /* 0x00490000f008783b */ /* 0x000f220000004200 */
[--C-:B------:R-:W-:Y:S02]  /*41d0*/  FFMA.FTZ R39, R39, c[0x0][0x2d0], -R56.reuse ;  /* 0x0000b40027277a23 */ /* 0x100fe40000010838 */
[----:B------:R-:W5:Y:S01]  /*41e0*/  MUFU.EX2 R54, R54 ;  /* 0x0000003600367308 */ /* 0x000f620000000800 */
[----:B---3--:R-:W-:Y:S01]  /*41f0*/  F2FP.BF16.PACK_AB R70, R48, R55 ;  /* 0x000000373046723e */ /* 0x008fe200000010ff */
[----:B------:R-:W-:Y:S01]  /*4200*/  LDSM.16.MT88.4 R20, [R238+0x900] ;  /* 0x00090000ee14783b */ /* 0x000fe20000004200 */
[--C-:B------:R-:W-:Y:S02]  /*4210*/  FFMA.FTZ R36, R36, c[0x0][0x2d0], -R56.reuse ;  /* 0x0000b40024247a23 */ /* 0x100fe40000010838 */
[--C-:B------:R-:W-:Y:S01]  /*4220*/  FFMA.FTZ R37, R37, c[0x0][0x2d0], -R56.reuse ;  /* 0x0000b40025257a23 */ /* 0x100fe20000010838 */
[----:B------:R-:W-:Y:S01]  /*4230*/  LDSM.16.MT88.4 R28, [R237+0x4900] ;  /* 0x00490000ed1c783b */ /* 0x000fe20000004200 */
[----:B------:R-:W-:Y:S01]  /*4240*/  FFMA.FTZ R0, R146, c[0x0][0x2d0], -R56 ;  /* 0x0000b40092007a23 */ /* 0x000fe20000010838 */
[----:B------:R-:W-:Y:S01]  /*4250*/  MUFU.EX2 R51, R51 ;  /* 0x0000003300337308 */ /* 0x000fe20000000800 */
[----:B------:R-:W-:-:S02]  /*4260*/  FFMA.FTZ R60, R60, c[0x0][0x2d0], -R58 ;  /* 0x0000b4003c3c7a23 */ /* 0x000fc4000001083a */
[--C-:B------:R-:W-:Y:S02]  /*4270*/  FFMA.FTZ R145, R145, c[0x0][0x2d0], -R58.reuse ;  /* 0x0000b40091917a23 */ /* 0x100fe4000001083a */
[--C-:B------:R-:W-:Y:S02]  /*4280*/  FFMA.FTZ R147, R147, c[0x0][0x2d0], -R58.reuse ;  /* 0x0000b40093937a23 */ /* 0x100fe4000001083a */
[----:B------:R-:W-:Y:S01]  /*4290*/  FFMA.FTZ R62, R62, c[0x0][0x2d0], -R58 ;  /* 0x0000b4003e3e7a23 */ /* 0x000fe2000001083a */
[----:B------:R-:W3:Y:S01]  /*42a0*/  MUFU.EX2 R50, R50 ;  /* 0x0000003200327308 */ /* 0x000ee20000000800 */
[----:B-----5:R-:W-:Y:S01]  /*42b0*/  F2FP.BF16.PACK_AB R69, R54, R59 ;  /* 0x0000003b3645723e */ /* 0x020fe200000010ff */
[--C-:B------:R-:W-:Y:S02]  /*42c0*/  FFMA.FTZ R64, R64, c[0x0][0x2d0], -R56.reuse ;  /* 0x0000b40040407a23 */ /* 0x100fe40000010838 */
[--C-:B------:R-:W-:Y:S02]  /*42d0*/  FFMA.FTZ R151, R151, c[0x0][0x2d0], -R56.reuse ;  /* 0x0000b40097977a23 */ /* 0x100fe40000010838 */
[----:B------:R-:W-:-:S02]  /*42e0*/  FFMA.FTZ R144, R144, c[0x0][0x2d0], -R56 ;  /* 0x0000b40090907a23 */ /* 0x000fc40000010838 */
[----:B------:R-:W-:Y:S01]  /*42f0*/  MUFU.EX2 R53, R53 ;  /* 0x0000003500357308 */ /* 0x000fe20000000800 */
[--C-:B------:R-:W-:Y:S02]  /*4300*/  FFMA.FTZ R167, R167, c[0x0][0x2d0], -R58.reuse ;  /* 0x0000b400a7a77a23 */ /* 0x100fe4000001083a */
[----:B------:R-:W-:Y:S02]  /*4310*/  FFMA.FTZ R66, R66, c[0x0][0x2d0], -R58 ;  /* 0x0000b40042427a23 */ /* 0x000fe4000001083a */
[--C-:B------:R-:W-:Y:S02]  /*4320*/  FFMA.FTZ R169, R169, c[0x0][0x2d0], -R56.reuse ;  /* 0x0000b400a9a97a23 */ /* 0x100fe40000010838 */
[----:B------:R-:W-:Y:S01]  /*4330*/  FFMA.FTZ R197, R197, c[0x0][0x2d0], -R56 ;  /* 0x0000b400c5c57a23 */ /* 0x000fe20000010838 */
[----:B---3--:R-:W-:Y:S01]  /*4340*/  F2FP.BF16.PACK_AB R71, R50, R51 ;  /* 0x000000333247723e */ /* 0x008fe200000010ff */
[----:B------:R-:W3:Y:S01]  /*4350*/  MUFU.EX2 R46, R46 ;  /* 0x0000002e002e7308 */ /* 0x000ee20000000800 */
[----:B------:R-:W-:-:S02]  /*4360*/  FFMA.FTZ R209, R209, c[0x0][0x2d0], -R58 ;  /* 0x0000b400d1d17a23 */ /* 0x000fc4000001083a */
[----:B------:R-:W-:Y:S02]  /*4370*/  FFMA.FTZ R205, R205, c[0x0][0x2d0], -R58 ;  /* 0x0000b400cdcd7a23 */ /* 0x000fe4000001083a */
[--C-:B------:R-:W-:Y:S01]  /*4380*/  FFMA.FTZ R146, R203, c[0x0][0x2d0], -R56.reuse ;  /* 0x0000b400cb927a23 */ /* 0x100fe20000010838 */
[C---:B------:R-:W-:Y:S01]  /*4390*/  HMMA.16816.F32.BF16 R104, R68.reuse, R100, RZ ;  /* 0x000000644468723c */ /* 0x040fe200000418ff */
[--C-:B------:R-:W-:Y:S01]  /*43a0*/  FFMA.FTZ R201, R201, c[0x0][0x2d0], -R56.reuse ;  /* 0x0000b400c9c97a23 */ /* 0x100fe20000010838 */
[----:B------:R-:W-:Y:S01]  /*43b0*/  MUFU.EX2 R49, R49 ;  /* 0x0000003100317308 */ /* 0x000fe20000000800 */
[--C-:B------:R-:W-:Y:S02]  /*43c0*/  FFMA.FTZ R148, R199, c[0x0][0x2d0], -R56.reuse ;  /* 0x0000b400c7947a23 */ /* 0x100fe40000010838 */
[----:B------:R-:W-:Y:S02]  /*43d0*/  FFMA.FTZ R171, R171, c[0x0][0x2d0], -R56 ;  /* 0x0000b400abab7a23 */ /* 0x000fe40000010838 */
[--C-:B------:R-:W-:Y:S01]  /*43e0*/  FFMA.FTZ R150, R165, c[0x0][0x2d0], -R58.reuse ;  /* 0x0000b400a5967a23 */ /* 0x100fe2000001083a */
[----:B------:R-:W-:Y:S01]  /*43f0*/  HMMA.16816.F32.BF16 R100, R68, R102, RZ ;  /* 0x000000664464723c */ /* 0x000fe200000418ff */
[--C-:B------:R-:W-:Y:S01]  /*4400*/  FFMA.FTZ R163, R163, c[0x0][0x2d0], -R58.reuse ;  /* 0x0000b400a3a37a23 */ /* 0x100fe2000001083a */
[----:B------:R-:W-:Y:S01]  /*4410*/  MUFU.EX2 R42, R42 ;  /* 0x0000002a002a7308 */ /* 0x000fe20000000800 */
        /* <DEDUP_REMOVED lines=8> */
[----:B------:R-:W-:Y:S01]  /*44a0*/  FADD.FTZ R54, R59, R54 ;  /* 0x000000363b367221 */ /* 0x000fe20000010000 */
[----:B------:R-:W-:Y:S01]  /*44b0*/  HMMA.16816.F32.BF16 R120, R68, R116, RZ ;  /* 0x000000744478723c */ /* 0x000fe200000418ff */
[----:B------:R-:W-:Y:S01]  /*44c0*/  FADD.FTZ R52, R57, R52 ;  /* 0x0000003439347221 */ /* 0x000fe20000010000 */
[----:B------:R-:W5:Y:S01]  /*44d0*/  MUFU.EX2 R44, R44 ;  /* 0x0000002c002c7308 */ /* 0x000f620000000800 */
[----:B------:R-:W-:-:S02]  /*44e0*/  FADD.FTZ R51, R51, R54 ;  /* 0x0000003633337221 */ /* 0x000fc40000010000 */
[----:B------:R-:W-:Y:S02]  /*44f0*/  FADD.FTZ R55, R55, R52 ;  /* 0x0000003437377221 */ /* 0x000fe40000010000 */
[----:B------:R-:W-:Y:S01]  /*4500*/  FADD.FTZ R50, R50, R51 ;  /* 0x0000003332327221 */ /* 0x000fe20000010000 */
[C---:B------:R-:W-:Y:S01]  /*4510*/  HMMA.16816.F32.BF16 R112, R68.reuse, R108, RZ ;  /* 0x0000006c4470723c */ /* 0x040fe200000418ff */
[----:B------:R-:W-:Y:S01]  /*4520*/  FADD.FTZ R48, R48, R55 ;  /* 0x0000003730307221 */ /* 0x000fe20000010000 */
[----:B------:R-:W-:Y:S06]  /*4530*/  MUFU.EX2 R43, R43 ;  /* 0x0000002b002b7308 */ /* 0x000fec0000000800 */
[C---:B------:R-:W-:Y:S02]  /*4540*/  HMMA.16816.F32.BF16 R96, R68.reuse, R92, RZ ;  /* 0x0000005c4460723c */ /* 0x040fe400000418ff */
[----:B------:R-:W1:Y:S06]  /*4550*/  MUFU.EX2 R40, R40 ;  /* 0x0000002800287308 */ /* 0x000e6c0000000800 */
[C---:B------:R-:W-:Y:S02]  /*4560*/  HMMA.16816.F32.BF16 R88, R68.reuse, R84, RZ ;  /* 0x000000544458723c */ /* 0x040fe400000418ff */
        /* <DEDUP_REMOVED lines=15> */
[C---:B--2---:R-:W-:Y:S02]  /*4660*/  HMMA.16816.F32.BF16 R72, R68.reuse, R4, RZ ;  /* 0x000000044448723c */ /* 0x044fe400000418ff */
[----:B------:R-:W-:Y:S05]  /*4670*/  MUFU.EX2 R60, R60 ;  /* 0x0000003c003c7308 */ /* 0x000fea0000000800 */
[----:B---3--:R-:W-:Y:S01]  /*4680*/  F2FP.BF16.PACK_AB R4, R46, R53 ;  /* 0x000000352e04723e */ /* 0x008fe200000010ff */
[----:B------:R-:W-:Y:S01]  /*4690*/  HMMA.16816.F32.BF16 R68, R68, R6, RZ ;  /* 0x000000064444723c */ /* 0x000fe200000418ff */
[----:B-----5:R-:W-:Y:S01]  /*46a0*/  F2FP.BF16.PACK_AB R5, R44, R47 ;  /* 0x0000002f2c05723e */ /* 0x020fe200000010ff */
[----:B------:R-:W2:Y:S01]  /*46b0*/  MUFU.EX2 R145, R145 ;  /* 0x0000009100917308 */ /* 0x000ea20000000800 */
[----:B------:R-:W-:-:S02]  /*46c0*/  FADD.FTZ R47, R47, R50 ;  /* 0x000000322f2f7221 */ /* 0x000fc40000010000 */
[----:B------:R-:W-:Y:S02]  /*46d0*/  FADD.FTZ R53, R53, R48 ;  /* 0x0000003035357221 */ /* 0x000fe40000010000 */
[----:B------:R-:W-:Y:S01]  /*46e0*/  F2FP.BF16.PACK_AB R6, R42, R49 ;  /* 0x000000312a06723e */ /* 0x000fe200000010ff */
[----:B------:R-:W-:Y:S01]  /*46f0*/  FADD.FTZ R44, R44, R47 ;  /* 0x0000002f2c2c7221 */ /* 0x000fe20000010000 */
[----:B-1----:R-:W-:Y:S01]  /*4700*/  F2FP.BF16.PACK_AB R7, R40, R43 ;  /* 0x0000002b2807723e */ /* 0x002fe200000010ff */
[----:B------:R-:W-:Y:S01]  /*4710*/  MUFU.EX2 R147, R147 ;  /* 0x0000009300937308 */ /* 0x000fe20000000800 */
[----:B------:R-:W-:Y:S02]  /*4720*/  FADD.FTZ R46, R46, R53 ;  /* 0x000000352e2e7221 */ /* 0x000fe40000010000 */
[----:B------:R-:W-:Y:S02]  /*4730*/  FADD.FTZ R43, R43, R44 ;  /* 0x0000002c2b2b7221 */ /* 0x000fe40000010000 */
[----:B------:R-:W-:Y:S01]  /*4740*/  FADD.FTZ R49, R49, R46 ;  /* 0x0000002e31317221 */ /* 0x000fe20000010000 */
[----:B------:R-:W-:Y:S01]  /*4750*/  HMMA.16816.F32.BF16 R104, R4, R12, R104 ;  /* 0x0000000c0468723c */ /* 0x000fe20000041868 */
[----:B------:R-:W-:Y:S01]  /*4760*/  FADD.FTZ R40, R40, R43 ;  /* 0x0000002b28287221 */ /* 0x000fe20000010000 */
[----:B------:R-:W1:Y:S01]  /*4770*/  MUFU.EX2 R62, R62 ;  /* 0x0000003e003e7308 */ /* 0x000e620000000800 */
[----:B------:R-:W-:-:S05]  /*4780*/  FADD.FTZ R42, R42, R49 ;  /* 0x000000312a2a7221 */ /* 0x000fca0000010000 */
[C---:B------:R-:W-:Y:S01]  /*4790*/  HMMA.16816.F32.BF16 R100, R4.reuse, R14, R100 ;  /* 0x0000000e0464723c */ /* 0x040fe20000041864 */
[----:B------:R-:W3:Y:S01]  /*47a0*/  LDSM.16.MT88.4 R12, [R236+0x4900] ;  /* 0x00490000ec0c783b */ /* 0x000ee20000004200 */
[----:B------:R-:W-:Y:S06]  /*47b0*/  MUFU.EX2 R64, R64 ;  /* 0x0000004000407308 */ /* 0x000fec0000000800 */
[C---:B----4-:R-:W-:Y:S02]  /*47c0*/  HMMA.16816.F32.BF16 R96, R4.reuse, R8, R96 ;  /* 0x000000080460723c */ /* 0x050fe40000041860 */
[----:B------:R-:W4:Y:S06]  /*47d0*/  MUFU.EX2 R151, R151 ;  /* 0x0000009700977308 */ /* 0x000f2c0000000800 */
[C---:B------:R-:W-:Y:S01]  /*47e0*/  HMMA.16816.F32.BF16 R92, R4.reuse, R10, R92 ;  /* 0x0000000a045c723c */ /* 0x040fe2000004185c */
[----:B------:R-:W5:Y:S01]  /*47f0*/  LDSM.16.MT88.4 R8, [R236+0x1100] ;  /* 0x00110000ec08783b */ /* 0x000f620000004200 */
[----:B------:R-:W-:Y:S06]  /*4800*/  MUFU.EX2 R167, R167 ;  /* 0x000000a700a77308 */ /* 0x000fec0000000800 */
[C---:B------:R-:W-:Y:S02]  /*4810*/  HMMA.16816.F32.BF16 R112, R4.reuse, R16, R112 ;  /* 0x000000100470723c */ /* 0x040fe40000041870 */
[----:B------:R-:W-:Y:S06]  /*4820*/  MUFU.EX2 R66, R66 ;  /* 0x0000004200427308 */ /* 0x000fec0000000800 */
[C---:B------:R-:W-:Y:S01]  /*4830*/  HMMA.16816.F32.BF16 R108, R4.reuse, R18, R108 ;  /* 0x00000012046c723c */ /* 0x040fe2000004186c */
[----:B------:R-:W1:Y:S01]  /*4840*/  LDSM.16.MT88.4 R16, [R237+0x1100] ;  /* 0x00110000ed10783b */ /* 0x000e620000004200 */
[----:B------:R-:W-:Y:S06]  /*4850*/  MUFU.EX2 R169, R169 ;  /* 0x000000a900a97308 */ /* 0x000fec0000000800 */
[C---:B------:R-:W-:Y:S02]  /*4860*/  HMMA.16816.F32.BF16 R88, R4.reuse, R32, R88 ;  /* 0x000000200458723c */ /* 0x040fe40000041858 */
[----:B------:R-:W-:Y:S06]  /*4870*/  MUFU.EX2 R197, R197 ;  /* 0x000000c500c57308 */ /* 0x000fec0000000800 */
[C---:B---3--:R-:W-:Y:S02]  /*4880*/  HMMA.16816.F32.BF16 R72, R4.reuse, R12, R72 ;  /* 0x0000000c0448723c */ /* 0x048fe40000041848 */
[----:B------:R-:W-:Y:S06]  /*4890*/  MUFU.EX2 R209, R209 ;  /* 0x000000d100d17308 */ /* 0x000fec0000000800 */
[C---:B------:R-:W-:Y:S01]  /*48a0*/  HMMA.16816.F32.BF16 R68, R4.reuse, R14, R68 ;  /* 0x0000000e0444723c */ /* 0x040fe20000041844 */
[----:B------:R-:W3:Y:S01]  /*48b0*/  LDSM.16.MT88.4 R12, [R240+0x5100] ;  /* 0x00510000f00c783b */ /* 0x000ee20000004200 */
[----:B------:R-:W-:Y:S06]  /*48c0*/  MUFU.EX2 R205, R205 ;  /* 0x000000cd00cd7308 */ /* 0x000fec0000000800 */
[C---:B------:R-:W-:Y:S01]  /*48d0*/  HMMA.16816.F32.BF16 R84, R4.reuse, R34, R84 ;  /* 0x000000220454723c */ /* 0x040fe20000041854 */
[----:B------:R-:W1:Y:S01]  /*48e0*/  LDSM.16.MT88.4 R32, [R238+0x5100] ;  /* 0x00510000ee20783b */ /* 0x000e620000004200 */
        /* <DEDUP_REMOVED lines=13> */
[----:B------:R-:W-:Y:S01]  /*49c0*/  HMMA.16816.F32.BF16 R76, R4, R30, R76 ;  /* 0x0000001e044c723c */ /* 0x000fe2000004184c */
[----:B------:R-:W2:Y:S01]  /*49d0*/  LDSM.16.MT88.4 R28, [R237+0x5100] ;  /* 0x00510000ed1c783b */ /* 0x000ea20000004200 */
[----:B------:R-:W-:Y:S05]  /*49e0*/  MUFU.EX2 R152, R152 ;  /* 0x0000009800987308 */ /* 0x000fea0000000800 */
[----:B------:R-:W-:Y:S01]  /*49f0*/  F2FP.BF16.PACK_AB R4, R38, R45 ;  /* 0x0000002d2604723e */ /* 0x000fe200000010ff */
[----:B------:R-:W-:Y:S01]  /*4a00*/  FADD.FTZ R45, R45, R42 ;  /* 0x0000002a2d2d7221 */ /* 0x000fe20000010000 */
[----:B------:R-:W-:Y:S01]  /*4a10*/  F2FP.BF16.PACK_AB R6, R2, R41 ;  /* 0x000000290206723e */ /* 0x000fe200000010ff */
[----:B------:R-:W-:Y:S01]  /*4a20*/  MUFU.EX2 R159, R159 ;  /* 0x0000009f009f7308 */ /* 0x000fe20000000800 */
[----:B------:R-:W-:Y:S01]  /*4a30*/  F2FP.BF16.PACK_AB R5, R36, R39 ;  /* 0x000000272405723e */ /* 0x000fe200000010ff */
[----:B------:R-:W-:Y:S01]  /*4a40*/  FADD.FTZ R39, R39, R40 ;  /* 0x0000002827277221 */ /* 0x000fe20000010000 */
[----:B------:R-:W-:Y:S01]  /*4a50*/  F2FP.BF16.PACK_AB R7, R0, R37 ;  /* 0x000000250007723e */ /* 0x000fe200000010ff */
[----:B------:R-:W-:-:S02]  /*4a60*/  FADD.FTZ R38, R38, R45 ;  /* 0x0000002d26267221 */ /* 0x000fc40000010000 */
[----:B------:R-:W-:Y:S02]  /*4a70*/  FADD.FTZ R36, R36, R39 ;  /* 0x0000002724247221 */ /* 0x000fe40000010000 */
[----:B------:R-:W-:Y:S01]  /*4a80*/  MUFU.EX2 R154, R154 ;  /* 0x0000009a009a7308 */ /* 0x000fe20000000800 */
[----:B------:R-:W-:Y:S01]  /*4a90*/  FADD.FTZ R41, R41, R38 ;  /* 0x0000002629297221 */ /* 0x000fe20000010000 */
[----:B-----5:R-:W-:Y:S03]  /*4aa0*/  HMMA.16816.F32.BF16 R104, R4, R8, R104 ;  /* 0x000000080468723c */ /* 0x020fe60000041868 */
[----:B------:R-:W-:-:S03]  /*4ab0*/  FADD.FTZ R41, R2, R41 ;  /* 0x0000002902297221 */ /* 0x000fc60000010000 */
[----:B------:R-:W-:Y:S02]  /*4ac0*/  MUFU.EX2 R155, R155 ;  /* 0x0000009b009b7308 */ /* 0x000fe40000000800 */
[C---:B------:R-:W-:Y:S01]  /*4ad0*/  HMMA.16816.F32.BF16 R100, R4.reuse, R10, R100 ;  /* 0x0000000a0464723c */ /* 0x040fe20000041864 */
[----:B------:R-:W5:Y:S05]  /*4ae0*/  LDSM.16.MT88.4 R8, [R236+0x5100] ;  /* 0x00510000ec08783b */ /* 0x000f6a0000004200 */
[----:B------:R-:W-:Y:S02]  /*4af0*/  MUFU.EX2 R153, R153 ;  /* 0x0000009900997308 */ /* 0x000fe40000000800 */
[C---:B-1----:R-:W-:Y:S06]  /*4b00*/  HMMA.16816.F32.BF16 R112, R4.reuse, R16, R112 ;  /* 0x000000100470723c */ /* 0x042fec0000041870 */
[----:B------:R-:W-:Y:S02]  /*4b10*/  MUFU.EX2 R156, R156 ;  /* 0x0000009c009c7308 */ /* 0x000fe40000000800 */
[C---:B------:R-:W-:Y:S01]  /*4b20*/  HMMA.16816.F32.BF16 R108, R4.reuse, R18, R108 ;  /* 0x00000012046c723c */ /* 0x040fe2000004186c */
[----:B------:R-:W1:Y:S07]  /*4b30*/  LDSM.16.MT88.4 R16, [R237+0x1900] ;  /* 0x00190000ed10783b */ /* 0x000e6e0000004200 */
[C---:B---3--:R-:W-:Y:S08]  /*4b40*/  HMMA.16816.F32.BF16 R96, R4.reuse, R12, R96 ;  /* 0x0000000c0460723c */ /* 0x048ff00000041860 */
[C---:B------:R-:W-:Y:S01]  /*4b50*/  HMMA.16816.F32.BF16 R92, R4.reuse, R14, R92 ;  /* 0x0000000e045c723c */ /* 0x040fe2000004185c */
[----:B------:R-:W3:Y:S07]  /*4b60*/  LDSM.16.MT88.4 R12, [R236+0x1900] ;  /* 0x00190000ec0c783b */ /* 0x000eee0000004200 */
[C---:B------:R-:W-:Y:S01]  /*4b70*/  HMMA.16816.F32.BF16 R88, R4.reuse, R32, R88 ;  /* 0x000000200458723c */ /* 0x040fe20000041858 */
[----:B------:R1:W-:Y:S06]  /*4b80*/  MUFU.EX2 R32, R144 ;  /* 0x0000009000207308 */ /* 0x0003ec0000000800 */
[----:B------:R-:W-:Y:S01]  /*4b90*/  FFMA.FTZ R33, R142, c[0x0][0x2d0], -R56 ;  /* 0x0000b4008e217a23 */ /* 0x000fe20000010838 */
[----:B------:R-:W-:Y:S01]  /*4ba0*/  HMMA.16816.F32.BF16 R128, R4, R24, R128 ;  /* 0x000000180480723c */ /* 0x000fe20000041880 */
[----:B------:R-:W-:-:S04]  /*4bb0*/  FFMA.FTZ R142, R211, c[0x0][0x2d0], -R58 ;  /* 0x0000b400d38e7a23 */ /* 0x000fc8000001083a */
[----:B------:R-:W2:Y:S03]  /*4bc0*/  MUFU.EX2 R33, R33 ;  /* 0x0000002100217308 */ /* 0x000ea60000000800 */
[----:B------:R-:W-:Y:S01]  /*4bd0*/  HMMA.16816.F32.BF16 R124, R4, R26, R124 ;  /* 0x0000001a047c723c */ /* 0x000fe2000004187c */
[----:B------:R-:W-:Y:S01]  /*4be0*/  LDSM.16.MT88.4 R24, [R240+0x1900] ;  /* 0x00190000f018783b */ /* 0x000fe20000004200 */
[----:B-1----:R-:W-:-:S03]  /*4bf0*/  FFMA.FTZ R144, R207, c[0x0][0x2d0], -R58 ;  /* 0x0000b400cf907a23 */ /* 0x002fc6000001083a */
[----:B------:R-:W-:Y:S03]  /*4c00*/  MUFU.EX2 R142, R142 ;  /* 0x0000008e008e7308 */ /* 0x000fe60000000800 */
[C---:B------:R-:W-:Y:S05]  /*4c10*/  HMMA.16816.F32.BF16 R120, R4.reuse, R20, R120 ;  /* 0x000000140478723c */ /* 0x040fea0000041878 */
[----:B------:R-:W-:Y:S03]  /*4c20*/  MUFU.EX2 R144, R144 ;  /* 0x0000009000907308 */ /* 0x000fe60000000800 */
[C---:B------:R-:W-:Y:S01]  /*4c30*/  HMMA.16816.F32.BF16 R116, R4.reuse, R22, R116 ;  /* 0x000000160474723c */ /* 0x040fe20000041874 */
[----:B------:R-:W1:Y:S07]  /*4c40*/  LDSM.16.MT88.4 R20, [R238+0x1900] ;  /* 0x00190000ee14783b */ /* 0x000e6e0000004200 */
[C---:B------:R-:W-:Y:S07]  /*4c50*/  HMMA.16816.F32.BF16 R84, R4.reuse, R34, R84 ;  /* 0x000000220454723c */ /* 0x040fee0000041854 */
[--C-:B------:R-:W-:Y:S01]  /*4c60*/  FFMA.FTZ R34, R140, c[0x0][0x2d0], -R58.reuse ;  /* 0x0000b4008c227a23 */ /* 0x100fe2000001083a */
[----:B--2---:R-:W-:Y:S01]  /*4c70*/  HMMA.16816.F32.BF16 R80, R4, R28, R80 ;  /* 0x0000001c0450723c */ /* 0x004fe20000041850 */
[----:B------:R-:W-:-:S02]  /*4c80*/  FFMA.FTZ R35, R134, c[0x0][0x2d0], -R58 ;  /* 0x0000b40086237a23 */ /* 0x000fc4000001083a */
[--C-:B------:R-:W-:Y:S02]  /*4c90*/  FFMA.FTZ R134, R219, c[0x0][0x2d0], -R56.reuse ;  /* 0x0000b400db867a23 */ /* 0x100fe40000010838 */
[----:B------:R-:W-:Y:S01]  /*4ca0*/  FFMA.FTZ R140, R217, c[0x0][0x2d0], -R56 ;  /* 0x0000b400d98c7a23 */ /* 0x000fe20000010838 */
[----:B------:R-:W-:Y:S02]  /*4cb0*/  MUFU.EX2 R34, R34 ;  /* 0x0000002200227308 */ /* 0x000fe40000000800 */
[C---:B------:R-:W-:Y:S01]  /*4cc0*/  HMMA.16816.F32.BF16 R76, R4.reuse, R30, R76 ;  /* 0x0000001e044c723c */ /* 0x040fe2000004184c */
[----:B------:R-:W-:Y:S05]  /*4cd0*/  LDSM.16.MT88.4 R28, [R237+0x5900] ;  /* 0x00590000ed1c783b */ /* 0x000fea0000004200 */
[----:B------:R-:W2:Y:S02]  /*4ce0*/  MUFU.EX2 R35, R35 ;  /* 0x0000002300237308 */ /* 0x000ea40000000800 */
[C---:B-----5:R-:W-:Y:S06]  /*4cf0*/  HMMA.16816.F32.BF16 R72, R4.reuse, R8, R72 ;  /* 0x000000080448723c */ /* 0x060fec0000041848 */
[----:B------:R-:W5:Y:S02]  /*4d00*/  MUFU.EX2 R134, R134 ;  /* 0x0000008600867308 */ /* 0x000f640000000800 */
[----:B------:R-:W-:Y:S01]  /*4d10*/  HMMA.16816.F32.BF16 R68, R4, R10, R68 ;  /* 0x0000000a0444723c */ /* 0x000fe20000041844 */
[----:B------:R-:W1:Y:S05]  /*4d20*/  LDSM.16.MT88.4 R8, [R240+0x5900] ;  /* 0x00590000f008783b */ /* 0x000e6a0000004200 */
[----:B------:R-:W1:Y:S01]  /*4d30*/  MUFU.EX2 R140, R140 ;  /* 0x0000008c008c7308 */ /* 0x000e620000000800 */
[----:B------:R-:W-:Y:S01]  /*4d40*/  F2FP.BF16.PACK_AB R4, R145, R60 ;  /* 0x0000003c9104723e */ /* 0x000fe200000010ff */
[----:B------:R-:W-:Y:S01]  /*4d50*/  FADD.FTZ R60, R60, R41 ;  /* 0x000000293c3c7221 */ /* 0x000fe20000010000 */
[----:B------:R-:W-:-:S02]  /*4d60*/  F2FP.BF16.PACK_AB R6, R62, R147 ;  /* 0x000000933e06723e */ /* 0x000fc400000010ff */
[----:B----4-:R-:W-:Y:S01]  /*4d70*/  F2FP.BF16.PACK_AB R5, R151, R64 ;  /* 0x000000409705723e */ /* 0x010fe200000010ff */
[----:B------:R-:W-:Y:S01]  /*4d80*/  FADD.FTZ R60, R145, R60 ;  /* 0x0000003c913c7221 */ /* 0x000fe20000010000 */
[----:B------:R-:W-:-:S03]  /*4d90*/  F2FP.BF16.PACK_AB R7, R33, R32 ;  /* 0x000000202107723e */ /* 0x000fc600000010ff */
[----:B------:R-:W-:-:S04]  /*4da0*/  FADD.FTZ R147, R147, R60 ;  /* 0x0000003c93937221 */ /* 0x000fc80000010000 */
[----:B------:R-:W-:Y:S01]  /*4db0*/  HMMA.16816.F32.BF16 R112, R4, R16, R112 ;  /* 0x000000100470723c */ /* 0x000fe20000041870 */
[----:B------:R-:W-:-:S07]  /*4dc0*/  FADD.FTZ R147, R62, R147 ;  /* 0x000000933e937221 */ /* 0x000fce0000010000 */
[C---:B------:R-:W-:Y:S01]  /*4dd0*/  HMMA.16816.F32.BF16 R108, R4.reuse, R18, R108 ;  /* 0x00000012046c723c */ /* 0x040fe2000004186c */
[----:B------:R-:W4:Y:S07]  /*4de0*/  LDSM.16.MT88.4 R16, [R238+0x5900] ;  /* 0x00590000ee10783b */ /* 0x000f2e0000004200 */
[C---:B---3--:R-:W-:Y:S08]  /*4df0*/  HMMA.16816.F32.BF16 R104, R4.reuse, R12, R104 ;  /* 0x0000000c0468723c */ /* 0x048ff00000041868 */
[C---:B------:R-:W-:Y:S01]  /*4e00*/  HMMA.16816.F32.BF16 R100, R4.reuse, R14, R100 ;  /* 0x0000000e0464723c */ /* 0x040fe20000041864 */
[----:B------:R-:W3:Y:S07]  /*4e10*/  LDSM.16.MT88.4 R12, [R236+0x5900] ;  /* 0x00590000ec0c783b */ /* 0x000eee0000004200 */
[C---:B-1----:R-:W-:Y:S08]  /*4e20*/  HMMA.16816.F32.BF16 R120, R4.reuse, R20, R120 ;  /* 0x000000140478723c */ /* 0x042ff00000041878 */
[C---:B------:R-:W-:Y:S01]  /*4e30*/  HMMA.16816.F32.BF16 R116, R4.reuse, R22, R116 ;  /* 0x000000160474723c */ /* 0x040fe20000041874 */
[----:B------:R-:W-:Y:S07]  /*4e40*/  LDSM.16.MT88.4 R20, [R237+0x2100] ;  /* 0x00210000ed14783b */ /* 0x000fee0000004200 */
[C---:B------:R-:W-:Y:S08]  /*4e50*/  HMMA.16816.F32.BF16 R96, R4.reuse, R8, R96 ;  /* 0x000000080460723c */ /* 0x040ff00000041860 */
[C---:B------:R-:W-:Y:S01]  /*4e60*/  HMMA.16816.F32.BF16 R92, R4.reuse, R10, R92 ;  /* 0x0000000a045c723c */ /* 0x040fe2000004185c */
[----:B------:R-:W1:Y:S07]  /*4e70*/  LDSM.16.MT88.4 R8, [R238+0x2100] ;  /* 0x00210000ee08783b */ /* 0x000e6e0000004200 */
[C---:B----4-:R-:W-:Y:S08]  /*4e80*/  HMMA.16816.F32.BF16 R88, R4.reuse, R16, R88 ;  /* 0x000000100458723c */ /* 0x050ff00000041858 */
[C---:B------:R-:W-:Y:S01]  /*4e90*/  HMMA.16816.F32.BF16 R84, R4.reuse, R18, R84 ;  /* 0x000000120454723c */ /* 0x040fe20000041854 */
[----:B------:R-:W4:Y:S07]  /*4ea0*/  LDSM.16.MT88.4 R16, [R236+0x2100] ;  /* 0x00210000ec10783b */ /* 0x000f2e0000004200 */
[C---:B---3--:R-:W-:Y:S08]  /*4eb0*/  HMMA.16816.F32.BF16 R72, R4.reuse, R12, R72 ;  /* 0x0000000c0448723c */ /* 0x048ff00000041848 */
[C---:B------:R-:W-:Y:S01]  /*4ec0*/  HMMA.16816.F32.BF16 R68, R4.reuse, R14, R68 ;  /* 0x0000000e0444723c */ /* 0x040fe20000041844 */
[----:B------:R-:W3:Y:S07]  /*4ed0*/  LDSM.16.MT88.4 R12, [R240+0x6100] ;  /* 0x00610000f00c783b */ /* 0x000eee0000004200 */
[C---:B------:R-:W-:Y:S08]  /*4ee0*/  HMMA.16816.F32.BF16 R128, R4.reuse, R24, R128 ;  /* 0x000000180480723c */ /* 0x040ff00000041880 */
[C---:B------:R-:W-:Y:S01]  /*4ef0*/  HMMA.16816.F32.BF16 R124, R4.reuse, R26, R124 ;  /* 0x0000001a047c723c */ /* 0x040fe2000004187c */
[----:B------:R-:W3:Y:S07]  /*4f00*/  LDSM.16.MT88.4 R24, [R240+0x2100] ;  /* 0x00210000f018783b */ /* 0x000eee0000004200 */
[C---:B------:R-:W-:Y:S08]  /*4f10*/  HMMA.16816.F32.BF16 R80, R4.reuse, R28, R80 ;  /* 0x0000001c0450723c */ /* 0x040ff00000041850 */
[----:B------:R-:W-:Y:S01]  /*4f20*/  HMMA.16816.F32.BF16 R76, R4, R30, R76 ;  /* 0x0000001e044c723c */ /* 0x000fe2000004184c */
[----:B------:R-:W-:Y:S06]  /*4f30*/  LDSM.16.MT88.4 R28, [R237+0x6100] ;  /* 0x00610000ed1c783b */ /* 0x000fec0000004200 */
[----:B--2---:R-:W-:Y:S01]  /*4f40*/  F2FP.BF16.PACK_AB R4, R35, R34 ;  /* 0x000000222304723e */ /* 0x004fe200000010ff */
[----:B------:R-:W-:Y:S01]  /*4f50*/  FADD.FTZ R34, R34, R147 ;  /* 0x0000009322227221 */ /* 0x000fe20000010000 */
[----:B------:R-:W-:-:S02]  /*4f60*/  F2FP.BF16.PACK_AB R6, R66, R167 ;  /* 0x000000a74206723e */ /* 0x000fc400000010ff */
[----:B-----5:R-:W-:Y:S01]  /*4f70*/  F2FP.BF16.PACK_AB R5, R169, R134 ;  /* 0x00000086a905723e */ /* 0x020fe200000010ff */
[----:B------:R-:W-:Y:S01]  /*4f80*/  FADD.FTZ R34, R35, R34 ;  /* 0x0000002223227221 */ /* 0x000fe20000010000 */
[----:B------:R-:W-:-:S03]  /*4f90*/  F2FP.BF16.PACK_AB R7, R197, R140 ;  /* 0x0000008cc507723e */ /* 0x000fc600000010ff */
[----:B------:R-:W-:-:S04]  /*4fa0*/  FADD.FTZ R167, R167, R34 ;  /* 0x00000022a7a77221 */ /* 0x000fc80000010000 */
[----:B-1----:R-:W-:Y:S01]  /*4fb0*/  HMMA.16816.F32.BF16 R120, R4, R8, R120 ;  /* 0x000000080478723c */ /* 0x002fe20000041878 */
[----:B------:R-:W-:-:S07]  /*4fc0*/  FADD.FTZ R167, R66, R167 ;  /* 0x000000a742a77221 */ /* 0x000fce0000010000 */
[C---:B------:R-:W-:Y:S01]  /*4fd0*/  HMMA.16816.F32.BF16 R116, R4.reuse, R10, R116 ;  /* 0x0000000a0474723c */ /* 0x040fe20000041874 */
[----:B------:R-:W1:Y:S07]  /*4fe0*/  LDSM.16.MT88.4 R8, [R238+0x6100] ;  /* 0x00610000ee08783b */ /* 0x000e6e0000004200 */
[C---:B------:R-:W-:Y:S08]  /*4ff0*/  HMMA.16816.F32.BF16 R112, R4.reuse, R20, R112 ;  /* 0x000000140470723c */ /* 0x040ff00000041870 */
[C---:B------:R-:W-:Y:S01]  /*5000*/  HMMA.16816.F32.BF16 R108, R4.reuse, R22, R108 ;  /* 0x00000016046c723c */ /* 0x040fe2000004186c */
[----:B------:R-:W2:Y:S07]  /*5010*/  LDSM.16.MT88.4 R20, [R236+0x6100] ;  /* 0x00610000ec14783b */ /* 0x000eae0000004200 */
        /* <DEDUP_REMOVED lines=8> */
[----:B------:R-:W-:Y:S07]  /*50a0*/  LDSM.16.MT88.4 R24, [R238+0x2900] ;  /* 0x00290000ee18783b */ /* 0x000fee0000004200 */
[C---:B-1----:R-:W-:Y:S08]  /*50b0*/  HMMA.16816.F32.BF16 R88, R4.reuse, R8, R88 ;  /* 0x000000080458723c */ /* 0x042ff00000041858 */
[C---:B------:R-:W-:Y:S01]  /*50c0*/  HMMA.16816.F32.BF16 R84, R4.reuse, R10, R84 ;  /* 0x0000000a0454723c */ /* 0x040fe20000041854 */
[----:B------:R-:W1:Y:S07]  /*50d0*/  LDSM.16.MT88.4 R8, [R236+0x2900] ;  /* 0x00290000ec08783b */ /* 0x000e6e0000004200 */
[C---:B------:R-:W-:Y:S08]  /*50e0*/  HMMA.16816.F32.BF16 R80, R4.reuse, R28, R80 ;  /* 0x0000001c0450723c */ /* 0x040ff00000041850 */
[C---:B------:R-:W-:Y:S01]  /*50f0*/  HMMA.16816.F32.BF16 R76, R4.reuse, R30, R76 ;  /* 0x0000001e044c723c */ /* 0x040fe2000004184c */
[----:B------:R-:W-:Y:S07]  /*5100*/  LDSM.16.MT88.4 R28, [R240+0x3100] ;  /* 0x00310000f01c783b */ /* 0x000fee0000004200 */
[C---:B--2---:R-:W-:Y:S08]  /*5110*/  HMMA.16816.F32.BF16 R72, R4.reuse, R20, R72 ;  /* 0x000000140448723c */ /* 0x044ff00000041848 */
[----:B------:R-:W-:Y:S01]  /*5120*/  HMMA.16816.F32.BF16 R68, R4, R22, R68 ;  /* 0x000000160444723c */ /* 0x000fe20000041844 */
[----:B------:R-:W2:Y:S06]  /*5130*/  LDSM.16.MT88.4 R20, [R240+0x6900] ;  /* 0x00690000f014783b */ /* 0x000eac0000004200 */
[----:B------:R-:W-:Y:S01]  /*5140*/  F2FP.BF16.PACK_AB R4, R209, R142 ;  /* 0x0000008ed104723e */ /* 0x000fe200000010ff */
[----:B------:R-:W-:Y:S01]  /*5150*/  FADD.FTZ R142, R142, R167 ;  /* 0x000000a78e8e7221 */ /* 0x000fe20000010000 */
[----:B------:R-:W-:-:S02]  /*5160*/  F2FP.BF16.PACK_AB R6, R205, R144 ;  /* 0x00000090cd06723e */ /* 0x000fc400000010ff */
[----:B------:R-:W-:Y:S01]  /*5170*/  F2FP.BF16.PACK_AB R5, R201, R146 ;  /* 0x00000092c905723e */ /* 0x000fe200000010ff */
[----:B------:R-:W-:Y:S01]  /*5180*/  FADD.FTZ R209, R209, R142 ;  /* 0x0000008ed1d17221 */ /* 0x000fe20000010000 */
[----:B------:R-:W-:-:S03]  /*5190*/  F2FP.BF16.PACK_AB R7, R171, R148 ;  /* 0x00000094ab07723e */ /* 0x000fc600000010ff */
[----:B------:R-:W-:-:S04]  /*51a0*/  FADD.FTZ R144, R144, R209 ;  /* 0x000000d190907221 */ /* 0x000fc80000010000 */
[----:B----4-:R-:W-:Y:S01]  /*51b0*/  HMMA.16816.F32.BF16 R128, R4, R16, R128 ;  /* 0x000000100480723c */ /* 0x010fe20000041880 */
        /* <DEDUP_REMOVED lines=8> */
[----:B------:R-:W1:Y:S07]  /*5240*/  LDSM.16.MT88.4 R8, [R236+0x6900] ;  /* 0x00690000ec08783b */ /* 0x000e6e0000004200 */
[C---:B--2---:R-:W-:Y:S08]  /*5250*/  HMMA.16816.F32.BF16 R96, R4.reuse, R20, R96 ;  /* 0x000000140460723c */ /* 0x044ff00000041860 */
[C---:B----4-:R-:W-:Y:S08]  /*5260*/  HMMA.16816.F32.BF16 R88, R4.reuse, R16, R88 ;  /* 0x000000100458723c */ /* 0x050ff00000041858 */
[C---:B------:R-:W-:Y:S01]  /*5270*/  HMMA.16816.F32.BF16 R84, R4.reuse, R18, R84 ;  /* 0x000000120454723c */ /* 0x040fe20000041854 */
[----:B------:R-:W2:Y:S07]  /*5280*/  LDSM.16.MT88.4 R16, [R236+0x3100] ;  /* 0x00310000ec10783b */ /* 0x000eae0000004200 */
[C---:B---3--:R-:W-:Y:S08]  /*5290*/  HMMA.16816.F32.BF16 R80, R4.reuse, R12, R80 ;  /* 0x0000000c0450723c */ /* 0x048ff00000041850 */
[C---:B------:R-:W-:Y:S01]  /*52a0*/  HMMA.16816.F32.BF16 R76, R4.reuse, R14, R76 ;  /* 0x0000000e044c723c */ /* 0x040fe2000004184c */
[----:B------:R-:W3:Y:S07]  /*52b0*/  LDSM.16.MT88.4 R12, [R240+0x7100] ;  /* 0x00710000f00c783b */ /* 0x000eee0000004200 */
[C---:B------:R-:W-:Y:S01]  /*52c0*/  HMMA.16816.F32.BF16 R92, R4.reuse, R22, R92 ;  /* 0x00000016045c723c */ /* 0x040fe2000004185c */
[----:B------:R-:W4:Y:S07]  /*52d0*/  LDSM.16.MT88.4 R20, [R237+0x3100] ;  /* 0x00310000ed14783b */ /* 0x000f2e0000004200 */
[C---:B------:R-:W-:Y:S08]  /*52e0*/  HMMA.16816.F32.BF16 R120, R4.reuse, R24, R120 ;  /* 0x000000180478723c */ /* 0x040ff00000041878 */
[C---:B------:R-:W-:Y:S01]  /*52f0*/  HMMA.16816.F32.BF16 R116, R4.reuse, R26, R116 ;  /* 0x0000001a0474723c */ /* 0x040fe20000041874 */
[----:B------:R-:W5:Y:S07]  /*5300*/  LDSM.16.MT88.4 R24, [R238+0x3100] ;  /* 0x00310000ee18783b */ /* 0x000f6e0000004200 */
[C---:B-1----:R-:W-:Y:S08]  /*5310*/  HMMA.16816.F32.BF16 R72, R4.reuse, R8, R72 ;  /* 0x000000080448723c */ /* 0x042ff00000041848 */
[----:B------:R-:W-:Y:S01]  /*5320*/  HMMA.16816.F32.BF16 R68, R4, R10, R68 ;  /* 0x0000000a0444723c */ /* 0x000fe20000041844 */
[----:B------:R-:W1:Y:S06]  /*5330*/  LDSM.16.MT88.4 R8, [R238+0x7100] ;  /* 0x00710000ee08783b */ /* 0x000e6c0000004200 */
[----:B------:R-:W-:Y:S01]  /*5340*/  F2FP.BF16.PACK_AB R4, R163, R150 ;  /* 0x00000096a304723e */ /* 0x000fe200000010ff */
[----:B------:R-:W-:Y:S01]  /*5350*/  FADD.FTZ R150, R150, R205 ;  /* 0x000000cd96967221 */ /* 0x000fe20000010000 */
[----:B------:R-:W-:-:S02]  /*5360*/  F2FP.BF16.PACK_AB R6, R159, R152 ;  /* 0x000000989f06723e */ /* 0x000fc400000010ff */
[----:B------:R-:W-:Y:S01]  /*5370*/  F2FP.BF16.PACK_AB R5, R155, R154 ;  /* 0x0000009a9b05723e */ /* 0x000fe200000010ff */
[----:B------:R-:W-:Y:S01]  /*5380*/  FADD.FTZ R163, R163, R150 ;  /* 0x00000096a3a37221 */ /* 0x000fe20000010000 */
[----:B------:R-:W-:-:S03]  /*5390*/  F2FP.BF16.PACK_AB R7, R156, R153 ;  /* 0x000000999c07723e */ /* 0x000fc600000010ff */
[----:B------:R-:W-:-:S04]  /*53a0*/  FADD.FTZ R152, R152, R163 ;  /* 0x000000a398987221 */ /* 0x000fc80000010000 */
[----:B--2---:R-:W-:Y:S01]  /*53b0*/  HMMA.16816.F32.BF16 R104, R4, R16, R104 ;  /* 0x000000100468723c */ /* 0x004fe20000041868 */
[----:B------:R-:W-:-:S07]  /*53c0*/  FADD.FTZ R159, R159, R152 ;  /* 0x000000989f9f7221 */ /* 0x000fce0000010000 */
[C---:B------:R-:W-:Y:S01]  /*53d0*/  HMMA.16816.F32.BF16 R100, R4.reuse, R18, R100 ;  /* 0x000000120464723c */ /* 0x040fe20000041864 */
[----:B------:R-:W2:Y:S07]  /*53e0*/  LDSM.16.MT88.4 R16, [R237+0x7100] ;  /* 0x00710000ed10783b */ /* 0x000eae0000004200 */
[C---:B---3--:R-:W-:Y:S08]  /*53f0*/  HMMA.16816.F32.BF16 R96, R4.reuse, R12, R96 ;  /* 0x0000000c0460723c */ /* 0x048ff00000041860 */
[C---:B------:R-:W-:Y:S01]  /*5400*/  HMMA.16816.F32.BF16 R92, R4.reuse, R14, R92 ;  /* 0x0000000e045c723c */ /* 0x040fe2000004185c */
[----:B------:R-:W3:Y:S07]  /*5410*/  LDSM.16.MT88.4 R12, [R236+0x7100] ;  /* 0x00710000ec0c783b */ /* 0x000eee0000004200 */
[C---:B----4-:R-:W-:Y:S08]  /*5420*/  HMMA.16816.F32.BF16 R112, R4.reuse, R20, R112 ;  /* 0x000000140470723c */ /* 0x050ff00000041870 */
[C---:B------:R-:W-:Y:S01]  /*5430*/  HMMA.16816.F32.BF16 R108, R4.reuse, R22, R108 ;  /* 0x00000016046c723c */ /* 0x040fe2000004186c */
[----:B------:R-:W4:Y:S07]  /*5440*/  LDSM.16.MT88.4 R20, [R240+0x3900] ;  /* 0x00390000f014783b */ /* 0x000f2e0000004200 */
[C---:B------:R-:W-:Y:S07]  /*5450*/  HMMA.16816.F32.BF16 R128, R4.reuse, R28, R128 ;  /* 0x0000001c0480723c */ /* 0x040fee0000041880 */
[--C-:B------:R-:W-:Y:S01]  /*5460*/  FFMA.FTZ R28, R67, c[0x0][0x2d0], -R56.reuse ;  /* 0x0000b400431c7a23 */ /* 0x100fe20000010838 */
[----:B------:R-:W-:Y:S01]  /*5470*/  HMMA.16816.F32.BF16 R124, R4, R30, R124 ;  /* 0x0000001e047c723c */ /* 0x000fe2000004187c */
[----:B------:R-:W-:-:S04]  /*5480*/  FFMA.FTZ R29, R65, c[0x0][0x2d0], -R56 ;  /* 0x0000b400411d7a23 */ /* 0x000fc80000010838 */
[----:B------:R-:W-:Y:S02]  /*5490*/  MUFU.EX2 R28, R28 ;  /* 0x0000001c001c7308 */ /* 0x000fe40000000800 */
[--C-:B------:R-:W-:Y:S01]  /*54a0*/  FFMA.FTZ R30, R63, c[0x0][0x2d0], -R56.reuse ;  /* 0x0000b4003f1e7a23 */ /* 0x100fe20000010838 */
[----:B-----5:R-:W-:Y:S01]  /*54b0*/  HMMA.16816.F32.BF16 R120, R4, R24, R120 ;  /* 0x000000180478723c */ /* 0x020fe20000041878 */
[----:B------:R-:W-:-:S04]  /*54c0*/  FFMA.FTZ R31, R61, c[0x0][0x2d0], -R56 ;  /* 0x0000b4003d1f7a23 */ /* 0x000fc80000010838 */
[----:B------:R-:W-:Y:S02]  /*54d0*/  MUFU.EX2 R29, R29 ;  /* 0x0000001d001d7308 */ /* 0x000fe40000000800 */
[--C-:B------:R-:W-:Y:S01]  /*54e0*/  FFMA.FTZ R24, R143, c[0x0][0x2d0], -R58.reuse ;  /* 0x0000b4008f187a23 */ /* 0x100fe2000001083a */
[----:B------:R-:W-:Y:S01]  /*54f0*/  HMMA.16816.F32.BF16 R116, R4, R26, R116 ;  /* 0x0000001a0474723c */ /* 0x000fe20000041874 */
[----:B------:R-:W-:-:S04]  /*5500*/  FFMA.FTZ R25, R141, c[0x0][0x2d0], -R58 ;  /* 0x0000b4008d197a23 */ /* 0x000fc8000001083a */
[----:B------:R-:W-:Y:S02]  /*5510*/  MUFU.EX2 R24, R24 ;  /* 0x0000001800187308 */ /* 0x000fe40000000800 */
[--C-:B------:R-:W-:Y:S01]  /*5520*/  FFMA.FTZ R26, R135, c[0x0][0x2d0], -R58.reuse ;  /* 0x0000b400871a7a23 */ /* 0x100fe2000001083a */
[----:B-1----:R-:W-:Y:S01]  /*5530*/  HMMA.16816.F32.BF16 R88, R4, R8, R88 ;  /* 0x000000080458723c */ /* 0x002fe20000041858 */
[----:B------:R-:W-:-:S04]  /*5540*/  FFMA.FTZ R27, R133, c[0x0][0x2d0], -R58 ;  /* 0x0000b400851b7a23 */ /* 0x000fc8000001083a */
[----:B------:R-:W1:Y:S03]  /*5550*/  MUFU.EX2 R25, R25 ;  /* 0x0000001900197308 */ /* 0x000e660000000800 */
[C---:B------:R-:W-:Y:S01]  /*5560*/  HMMA.16816.F32.BF16 R84, R4.reuse, R10, R84 ;  /* 0x0000000a0454723c */ /* 0x040fe20000041854 */
[----:B------:R-:W5:Y:S04]  /*5570*/  LDSM.16.MT88.4 R8, [R238+0x3900] ;  /* 0x00390000ee08783b */ /* 0x000f680000004200 */
[----:B------:R-:W-:Y:S03]  /*5580*/  MUFU.EX2 R26, R26 ;  /* 0x0000001a001a7308 */ /* 0x000fe60000000800 */
[C---:B--2---:R-:W-:Y:S05]  /*5590*/  HMMA.16816.F32.BF16 R80, R4.reuse, R16, R80 ;  /* 0x000000100450723c */ /* 0x044fea0000041850 */
[----:B------:R-:W2:Y:S03]  /*55a0*/  MUFU.EX2 R27, R27 ;  /* 0x0000001b001b7308 */ /* 0x000ea60000000800 */
[C---:B------:R-:W-:Y:S01]  /*55b0*/  HMMA.16816.F32.BF16 R76, R4.reuse, R18, R76 ;  /* 0x00000012044c723c */ /* 0x040fe2000004184c */
[----:B------:R-:W5:Y:S04]  /*55c0*/  LDSM.16.MT88.4 R16, [R237+0x3900] ;  /* 0x00390000ed10783b */ /* 0x000f680000004200 */
[----:B------:R-:W-:Y:S03]  /*55d0*/  MUFU.EX2 R30, R30 ;  /* 0x0000001e001e7308 */ /* 0x000fe60000000800 */
[C---:B---3--:R-:W-:Y:S05]  /*55e0*/  HMMA.16816.F32.BF16 R72, R4.reuse, R12, R72 ;  /* 0x0000000c0448723c */ /* 0x048fea0000041848 */
[----:B------:R-:W3:Y:S03]  /*55f0*/  MUFU.EX2 R31, R31 ;  /* 0x0000001f001f7308 */ /* 0x000ee60000000800 */
[----:B------:R-:W-:Y:S01]  /*5600*/  HMMA.16816.F32.BF16 R68, R4, R14, R68 ;  /* 0x0000000e0444723c */ /* 0x000fe20000041844 */
[----:B------:R-:W5:Y:S06]  /*5610*/  LDSM.16.MT88.4 R12, [R236+0x3900] ;  /* 0x00390000ec0c783b */ /* 0x000f6c0000004200 */
[----:B-1----:R-:W-:Y:S01]  /*5620*/  F2FP.BF16.PACK_AB R4, R25, R24 ;  /* 0x000000181904723e */ /* 0x002fe200000010ff */
[----:B------:R-:W-:Y:S01]  /*5630*/  FADD.FTZ R24, R24, R159 ;  /* 0x0000009f18187221 */ /* 0x000fe20000010000 */
[----:B--2---:R-:W-:-:S02]  /*5640*/  F2FP.BF16.PACK_AB R6, R27, R26 ;  /* 0x0000001a1b06723e */ /* 0x004fc400000010ff */
[----:B------:R-:W-:Y:S01]  /*5650*/  F2FP.BF16.PACK_AB R5, R29, R28 ;  /* 0x0000001c1d05723e */ /* 0x000fe200000010ff */
[----:B------:R-:W-:Y:S01]  /*5660*/  FADD.FTZ R25, R25, R24 ;  /* 0x0000001819197221 */ /* 0x000fe20000010000 */
[----:B---3--:R-:W-:-:S03]  /*5670*/  F2FP.BF16.PACK_AB R7, R31, R30 ;  /* 0x0000001e1f07723e */ /* 0x008fc600000010ff */
[----:B------:R-:W-:-:S04]  /*5680*/  FADD.FTZ R26, R26, R25 ;  /* 0x000000191a1a7221 */ /* 0x000fc80000010000 */
[----:B----4-:R-:W-:Y:S01]  /*5690*/  HMMA.16816.F32.BF16 R128, R4, R20, R128 ;  /* 0x000000140480723c */ /* 0x010fe20000041880 */
[----:B------:R-:W-:-:S06]  /*56a0*/  FADD.FTZ R2, R27, R26 ;  /* 0x0000001a1b027221 */ /* 0x000fcc0000010000 */
[----:B------:R-:W-:Y:S01]  /*56b0*/  FADD.FTZ R21, R37, R36 ;  /* 0x0000002425157221 */ /* 0x000fe20000010000 */
[----:B-----5:R-:W-:Y:S03]  /*56c0*/  HMMA.16816.F32.BF16 R120, R4, R8, R120 ;  /* 0x000000080478723c */ /* 0x020fe60000041878 */
[----:B------:R-:W-:-:S04]  /*56d0*/  FADD.FTZ R21, R0, R21 ;  /* 0x0000001500157221 */ /* 0x000fc80000010000 */
[----:B------:R-:W-:Y:S01]  /*56e0*/  FADD.FTZ R64, R64, R21 ;  /* 0x0000001540407221 */ /* 0x000fe20000010000 */
[----:B------:R-:W-:Y:S01]  /*56f0*/  HMMA.16816.F32.BF16 R116, R4, R10, R116 ;  /* 0x0000000a0474723c */ /* 0x000fe20000041874 */
[----:B------:R-:W1:Y:S02]  /*5700*/  LDSM.16.MT88.4 R8, [R240+0x7900] ;  /* 0x00790000f008783b */ /* 0x000e640000004200 */
[----:B------:R-:W-:-:S04]  /*5710*/  FADD.FTZ R151, R151, R64 ;  /* 0x0000004097977221 */ /* 0x000fc80000010000 */
[----:B------:R-:W-:Y:S01]  /*5720*/  FADD.FTZ R32, R32, R151 ;  /* 0x0000009720207221 */ /* 0x000fe20000010000 */
[----:B------:R-:W-:Y:S03]  /*5730*/  HMMA.16816.F32.BF16 R112, R4, R16, R112 ;  /* 0x000000100470723c */ /* 0x000fe60000041870 */
[----:B------:R-:W-:-:S04]  /*5740*/  FADD.FTZ R33, R33, R32 ;  /* 0x0000002021217221 */ /* 0x000fc80000010000 */
[----:B------:R-:W-:Y:S01]  /*5750*/  FADD.FTZ R134, R134, R33 ;  /* 0x0000002186867221 */ /* 0x000fe20000010000 */
[----:B------:R-:W-:Y:S01]  /*5760*/  HMMA.16816.F32.BF16 R108, R4, R18, R108 ;  /* 0x00000012046c723c */ /* 0x000fe2000004186c */
[----:B------:R-:W2:Y:S02]  /*5770*/  LDSM.16.MT88.4 R16, [R238+0x7900] ;  /* 0x00790000ee10783b */ /* 0x000ea40000004200 */
[----:B------:R-:W-:-:S04]  /*5780*/  FADD.FTZ R169, R169, R134 ;  /* 0x00000086a9a97221 */ /* 0x000fc80000010000 */
[----:B------:R-:W-:Y:S01]  /*5790*/  FADD.FTZ R140, R140, R169 ;  /* 0x000000a98c8c7221 */ /* 0x000fe20000010000 */
[----:B------:R-:W-:Y:S03]  /*57a0*/  HMMA.16816.F32.BF16 R104, R4, R12, R104 ;  /* 0x0000000c0468723c */ /* 0x000fe60000041868 */
[----:B------:R-:W-:-:S04]  /*57b0*/  FADD.FTZ R197, R197, R140 ;  /* 0x0000008cc5c57221 */ /* 0x000fc80000010000 */
[----:B------:R-:W-:Y:S01]  /*57c0*/  FADD.FTZ R146, R146, R197 ;  /* 0x000000c592927221 */ /* 0x000fe20000010000 */
[----:B------:R-:W-:Y:S01]  /*57d0*/  HMMA.16816.F32.BF16 R100, R4, R14, R100 ;  /* 0x0000000e0464723c */ /* 0x000fe20000041864 */
[----:B------:R-:W3:Y:S02]  /*57e0*/  LDSM.16.MT88.4 R12, [R237+0x7900] ;  /* 0x00790000ed0c783b */ /* 0x000ee40000004200 */
[----:B------:R-:W-:-:S04]  /*57f0*/  FADD.FTZ R201, R201, R146 ;  /* 0x00000092c9c97221 */ /* 0x000fc80000010000 */
[----:B------:R-:W-:Y:S01]  /*5800*/  FADD.FTZ R148, R148, R201 ;  /* 0x000000c994947221 */ /* 0x000fe20000010000 */
[----:B------:R-:W-:Y:S03]  /*5810*/  HMMA.16816.F32.BF16 R124, R4, R22, R124 ;  /* 0x00000016047c723c */ /* 0x000fe6000004187c */
[----:B------:R-:W-:-:S04]  /*5820*/  FADD.FTZ R171, R171, R148 ;  /* 0x00000094abab7221 */ /* 0x000fc80000010000 */
[----:B------:R-:W-:Y:S01]  /*5830*/  FADD.FTZ R154, R154, R171 ;  /* 0x000000ab9a9a7221 */ /* 0x000fe20000010000 */
[----:B-1----:R-:W-:Y:S03]  /*5840*/  HMMA.16816.F32.BF16 R96, R4, R8, R96 ;  /* 0x000000080460723c */ /* 0x002fe60000041860 */
[----:B------:R-:W-:-:S04]  /*5850*/  FADD.FTZ R154, R155, R154 ;  /* 0x0000009a9b9a7221 */ /* 0x000fc80000010000 */
[----:B------:R-:W-:Y:S01]  /*5860*/  FADD.FTZ R153, R153, R154 ;  /* 0x0000009a99997221 */ /* 0x000fe20000010000 */
[----:B------:R-:W-:Y:S01]  /*5870*/  HMMA.16816.F32.BF16 R92, R4, R10, R92 ;  /* 0x0000000a045c723c */ /* 0x000fe2000004185c */
[----:B------:R-:W1:Y:S02]  /*5880*/  LDSM.16.MT88.4 R8, [R236+0x7900] ;  /* 0x00790000ec08783b */ /* 0x000e640000004200 */
[----:B------:R-:W-:-:S04]  /*5890*/  FADD.FTZ R153, R156, R153 ;  /* 0x000000999c997221 */ /* 0x000fc80000010000 */
[----:B------:R-:W-:Y:S01]  /*58a0*/  FADD.FTZ R28, R28, R153 ;  /* 0x000000991c1c7221 */ /* 0x000fe20000010000 */
[----:B--2---:R-:W-:Y:S03]  /*58b0*/  HMMA.16816.F32.BF16 R88, R4, R16, R88 ;  /* 0x000000100458723c */ /* 0x004fe60000041858 */
[----:B------:R-:W-:-:S04]  /*58c0*/  FADD.FTZ R29, R29, R28 ;  /* 0x0000001c1d1d7221 */ /* 0x000fc80000010000 */
[----:B------:R-:W-:Y:S01]  /*58d0*/  FADD.FTZ R30, R30, R29 ;  /* 0x0000001d1e1e7221 */ /* 0x000fe20000010000 */
[----:B------:R-:W-:Y:S03]  /*58e0*/  HMMA.16816.F32.BF16 R84, R4, R18, R84 ;  /* 0x000000120454723c */ /* 0x000fe60000041854 */
[----:B------:R-:W-:-:S05]  /*58f0*/  FADD.FTZ R0, R31, R30 ;  /* 0x0000001e1f007221 */ /* 0x000fca0000010000 */
[----:B------:R2:W-:Y:S01]  /*5900*/  STL [R1+0xc], R0 ;  /* 0x00000c0001007387 */ /* 0x0005e20000100800 */
[C---:B---3--:R-:W-:Y:S03]  /*5910*/  HMMA.16816.F32.BF16 R80, R4.reuse, R12, R80 ;  /* 0x0000000c0450723c */ /* 0x048fe60000041850 */
[----:B------:R2:W-:Y:S05]  /*5920*/  STL [R1+0x10], R2 ;  /* 0x0000100201007387 */ /* 0x0005ea0000100800 */
[C---:B------:R-:W-:Y:S08]  /*5930*/  HMMA.16816.F32.BF16 R76, R4.reuse, R14, R76 ;  /* 0x0000000e044c723c */ /* 0x040ff0000004184c */
[C---:B-1----:R-:W-:Y:S08]  /*5940*/  HMMA.16816.F32.BF16 R72, R4.reuse, R8, R72 ;  /* 0x000000080448723c */ /* 0x042ff00000041848 */
[----:B------:R-:W-:Y:S01]  /*5950*/  HMMA.16816.F32.BF16 R68, R4, R10, R68 ;  /* 0x0000000a0444723c */ /* 0x000fe20000041844 */
[----:B------:R-:W-:Y:S07]  /*5960*/  @!P1 BRA `(.L_x_24) ;  /* 0x00003f0000009947 */ /* 0x000fee0003800000 */
[----:B--2---:R-:W-:Y:S01]  /*5970*/  IADD3 R0, P2, R250, 0x40, RZ ;  /* 0x00000040fa007810 */ /* 0x004fe20007f5e0ff */
[----:B------:R-:W-:Y:S01]  /*5980*/  IMAD.MOV.U32 R135, RZ, RZ, R132 ;  /* 0x000000ffff877224 */ /* 0x000fe200078e0084 */
[----:B------:R-:W-:Y:S01]  /*5990*/  IADD3 R2, P1, R246, 0x40, RZ ;  /* 0x00000040f6027810 */ /* 0x000fe20007f3e0ff */
[----:B------:R-:W-:-:S02]  /*59a0*/  ULEA.HI.SX32 UR21, UR18, 0xfffffffe, 0x19 ;  /* 0xfffffffe12157891 */ /* 0x000fc4000f8fca3f */
[----:B------:R1:W-:Y:S01]  /*59b0*/  STL [R1+0x8], R0 ;  /* 0x0000080001007387 */ /* 0x0003e20000100800 */
[----:B------:R-:W-:Y:S01]  /*59c0*/  ULDC.64 UR6, c[0x0][0x208] ;  /* 0x0000820000067ab9 */ /* 0x000fe20000000a00 */
[----:B------:R-:W-:Y:S01]  /*59d0*/  IMAD.X R252, RZ, RZ, R249, P1 ;  /* 0x000000fffffc7224 */ /* 0x000fe200008e06f9 */
[----:B------:R-:W-:Y:S01]  /*59e0*/  ULDC.64 UR4, c[0x0][0x1e0] ;  /* 0x0000780000047ab9 */ /* 0x000fe20000000a00 */
[----:B------:R2:W-:Y:S01]  /*59f0*/  STL [R1], R2 ;  /* 0x0000000201007387 */ /* 0x0005e20000100800 */
[----:B-1----:R-:W-:Y:S01]  /*5a00*/  IMAD.MOV.U32 R0, RZ, RZ, R3 ;  /* 0x000000ffff007224 */ /* 0x002fe200078e0003 */
[----:B--2---:R-:W-:-:S05]  /*5a10*/  IADD3.X R2, RZ, R245, RZ, P2, !PT ;  /* 0x000000f5ff027210 */ /* 0x004fca00017fe4ff */
[----:B------:R1:W-:Y:S02]  /*5a20*/  STL [R1+0x4], R2 ;  /* 0x0000040201007387 */ /* 0x0003e40000100800 */
.L_x_25:
[----:B-12---:R-:W2:Y:S01]  /*5a30*/  LDL R2, [R1+0x8] ;  /* 0x0000080001027983 */ /* 0x006ea20000100800 */
[----:B------:R-:W-:Y:S04]  /*5a40*/  DEPBAR.LE SB0, 0x0 ;  /* 0x000080000000791a */ /* 0x000fe80000000000 */
[----:B------:R-:W3:Y:S01]  /*5a50*/  LDL R133, [R1+0x4] ;  /* 0x0000040001857983 */ /* 0x000ee20000100800 */
[----:B------:R-:W-:Y:S02]  /*5a60*/  USHF.R.S32.HI UR15, URZ, 0x1f, UR21 ;  /* 0x0000001f3f0f7899 */ /* 0x000fe40008011415 */
[----:B------:R-:W-:Y:S01]  /*5a70*/  UIMAD.WIDE.U32 UR22, UR21, UR6, URZ ;  /* 0x00000006151672a5 */ /* 0x000fe2000f8e003f */
[----:B------:R-:W-:Y:S01]  /*5a80*/  BAR.SYNC.DEFER_BLOCKING 0x0 ;  /* 0x0000000000007b1d */ /* 0x000fe20000010000 */
[----:B------:R-:W-:Y:S02]  /*5a90*/  UIMAD UR15, UR15, UR6, URZ ;  /* 0x000000060f0f72a4 */ /* 0x000fe4000f8e023f */
[----:B------:R-:W-:Y:S02]  /*5aa0*/  USHF.L.U32 UR18, UR22, 0x7, URZ ;  /* 0x0000000716127899 */ /* 0x000fe4000800063f */
[----:B------:R-:W-:Y:S02]  /*5ab0*/  UIMAD UR15, UR21, UR7, UR15 ;  /* 0x00000007150f72a4 */ /* 0x000fe4000f8e020f */
[----:B------:R-:W-:Y:S02]  /*5ac0*/  UISETP.GT.AND UP1, UPT, UR21, URZ, UPT ;  /* 0x0000003f1500728c */ /* 0x000fe4000bf24270 */
[----:B------:R-:W-:Y:S01]  /*5ad0*/  UIADD3 UR15, UR23, UR15, URZ ;  /* 0x0000000f170f7290 */ /* 0x000fe2000fffe03f */
[----:B------:R-:W-:Y:S01]  /*5ae0*/  IADD3 R3, P5, R250, UR18, RZ ;  /* 0x00000012fa037c10 */ /* 0x000fe2000ffbe0ff */
[----:B------:R-:W-:Y:S02]  /*5af0*/  UIADD3 UR21, UR21, -0x1, URZ ;  /* 0xffffffff15157890 */ /* 0x000fe4000fffe03f */
[----:B------:R-:W-:Y:S01]  /*5b00*/  USHF.L.U64.HI UR15, UR22, 0x7, UR15 ;  /* 0x00000007160f7899 */ /* 0x000fe2000801020f */
[----:B------:R-:W-:Y:S04]  /*5b10*/  LEA R196, P4, R3, c[0x0][0x1f8], 0x1 ;  /* 0x00007e0003c47a11 */ /* 0x000fe800078808ff */
[----:B------:R-:W-:Y:S01]  /*5b20*/  @UP1 USHF.L.U32 UR19, UR4, 0x6, URZ ;  /* 0x0000000604131899 */ /* 0x000fe2000800063f */
[----:B------:R-:W-:Y:S01]  /*5b30*/  IADD3.X R134, R245, UR15, RZ, P5, !PT ;  /* 0x0000000ff5867c10 */ /* 0x000fe2000affe4ff */
[----:B------:R-:W-:Y:S02]  /*5b40*/  @UP1 USHF.L.U64.HI UR20, UR4, 0x6, UR5 ;  /* 0x0000000604141899 */ /* 0x000fe40008010205 */
[----:B------:R-:W-:Y:S01]  /*5b50*/  @UP1 UIMAD.WIDE.U32 UR22, UR21, UR4, URZ ;  /* 0x00000004151612a5 */ /* 0x000fe2000f8e003f */
[----:B------:R-:W-:Y:S01]  /*5b60*/  LEA.HI.X R197, R3, c[0x0][0x1fc], R134, 0x1, P4 ;  /* 0x00007f0003c57a11 */ /* 0x000fe200020f0c86 */
[----:B------:R-:W1:Y:S08]  /*5b70*/  LDSM.16.M88.4 R140, [R242+0x8100] ;  /* 0x00810000f28c783b */ /* 0x000e700000000200 */
[----:B------:R-:W4:Y:S08]  /*5b80*/  LDSM.16.M88.4 R144, [R242+0x8900] ;  /* 0x00890000f290783b */ /* 0x000f300000000200 */
[----:B------:R-:W5:Y:S08]  /*5b90*/  LDSM.16.M88.4 R148, [R242+0x9100] ;  /* 0x00910000f294783b */ /* 0x000f700000000200 */
[----:B------:R-:W5:Y:S08]  /*5ba0*/  LDSM.16.M88.4 R152, [R242+0x9900] ;  /* 0x00990000f298783b */ /* 0x000f700000000200 */
[----:B------:R-:W5:Y:S01]  /*5bb0*/  LDSM.16.M88.4 R156, [R242+0xa100] ;  /* 0x00a10000f29c783b */ /* 0x000f620000000200 */
[C---:B-1----:R-:W-:Y:S07]  /*5bc0*/  HMMA.16816.F32.BF16 R4, R136.reuse, R140, RZ ;  /* 0x0000008c8804723c */ /* 0x042fee00000418ff */
[----:B------:R-:W1:Y:S01]  /*5bd0*/  LDSM.16.M88.4 R160, [R242+0xa900] ;  /* 0x00a90000f2a0783b */ /* 0x000e620000000200 */
[C---:B------:R-:W-:Y:S07]  /*5be0*/  HMMA.16816.F32.BF16 R8, R136.reuse, R142, RZ ;  /* 0x0000008e8808723c */ /* 0x040fee00000418ff */
[----:B------:R-:W1:Y:S01]  /*5bf0*/  LDSM.16.M88.4 R164, [R242+0xb100] ;  /* 0x00b10000f2a4783b */ /* 0x000e620000000200 */
[C---:B----4-:R-:W-:Y:S07]  /*5c00*/  HMMA.16816.F32.BF16 R12, R136.reuse, R144, RZ ;  /* 0x00000090880c723c */ /* 0x050fee00000418ff */
[----:B------:R-:W4:Y:S01]  /*5c10*/  LDSM.16.M88.4 R168, [R242+0xb900] ;  /* 0x00b90000f2a8783b */ /* 0x000f220000000200 */
[C---:B------:R-:W-:Y:S07]  /*5c20*/  HMMA.16816.F32.BF16 R16, R136.reuse, R146, RZ ;  /* 0x000000928810723c */ /* 0x040fee00000418ff */
[----:B------:R-:W1:Y:S01]  /*5c30*/  LDSM.16.M88.4 R140, [R241] ;  /* 0x00000000f18c783b */ /* 0x000e620000000200 */
[C---:B-----5:R-:W-:Y:S07]  /*5c40*/  HMMA.16816.F32.BF16 R20, R136.reuse, R148, RZ ;  /* 0x000000948814723c */ /* 0x060fee00000418ff */
[----:B------:R-:W5:Y:S01]  /*5c50*/  LDSM.16.M88.4 R144, [R235] ;  /* 0x00000000eb90783b */ /* 0x000f620000000200 */
[C---:B------:R-:W-:Y:S07]  /*5c60*/  HMMA.16816.F32.BF16 R24, R136.reuse, R150, RZ ;  /* 0x000000968818723c */ /* 0x040fee00000418ff */
[----:B------:R-:W4:Y:S01]  /*5c70*/  LDSM.16.M88.4 R148, [R234] ;  /* 0x00000000ea94783b */ /* 0x000f220000000200 */
[C---:B------:R-:W-:Y:S08]  /*5c80*/  HMMA.16816.F32.BF16 R28, R136.reuse, R152, RZ ;  /* 0x00000098881c723c */ /* 0x040ff000000418ff */
[C---:B------:R-:W-:Y:S01]  /*5c90*/  HMMA.16816.F32.BF16 R32, R136.reuse, R154, RZ ;  /* 0x0000009a8820723c */ /* 0x040fe200000418ff */
[----:B------:R-:W-:Y:S07]  /*5ca0*/  LDSM.16.M88.4 R152, [R232] ;  /* 0x00000000e898783b */ /* 0x000fee0000000200 */
[C---:B------:R-:W-:Y:S08]  /*5cb0*/  HMMA.16816.F32.BF16 R36, R136.reuse, R156, RZ ;  /* 0x0000009c8824723c */ /* 0x040ff000000418ff */
[C---:B------:R-:W-:Y:S01]  /*5cc0*/  HMMA.16816.F32.BF16 R40, R136.reuse, R158, RZ ;  /* 0x0000009e8828723c */ /* 0x040fe200000418ff */
[----:B------:R-:W-:Y:S07]  /*5cd0*/  LDSM.16.M88.4 R156, [R231] ;  /* 0x00000000e79c783b */ /* 0x000fee0000000200 */
[C---:B-1----:R-:W-:Y:S08]  /*5ce0*/  HMMA.16816.F32.BF16 R44, R136.reuse, R160, RZ ;  /* 0x000000a0882c723c */ /* 0x042ff000000418ff */
[C---:B------:R-:W-:Y:S01]  /*5cf0*/  HMMA.16816.F32.BF16 R48, R136.reuse, R162, RZ ;  /* 0x000000a28830723c */ /* 0x040fe200000418ff */
[----:B------:R-:W-:Y:S07]  /*5d00*/  LDSM.16.M88.4 R160, [R230] ;  /* 0x00000000e6a0783b */ /* 0x000fee0000000200 */
[C---:B------:R-:W-:Y:S08]  /*5d10*/  HMMA.16816.F32.BF16 R52, R136.reuse, R164, RZ ;  /* 0x000000a48834723c */ /* 0x040ff000000418ff */
[C---:B------:R-:W-:Y:S01]  /*5d20*/  HMMA.16816.F32.BF16 R56, R136.reuse, R166, RZ ;  /* 0x000000a68838723c */ /* 0x040fe200000418ff */
[----:B------:R-:W-:Y:S07]  /*5d30*/  LDSM.16.M88.4 R164, [R229] ;  /* 0x00000000e5a4783b */ /* 0x000fee0000000200 */
[C---:B----4-:R-:W-:Y:S08]  /*5d40*/  HMMA.16816.F32.BF16 R60, R136.reuse, R168, RZ ;  /* 0x000000a8883c723c */ /* 0x050ff000000418ff */
[----:B------:R-:W-:Y:S08]  /*5d50*/  HMMA.16816.F32.BF16 R64, R136, R170, RZ ;  /* 0x000000aa8840723c */ /* 0x000ff000000418ff */
[C---:B------:R-:W-:Y:S08]  /*5d60*/  HMMA.16816.F32.BF16 R4, R172.reuse, R140, R4 ;  /* 0x0000008cac04723c */ /* 0x040ff00000041804 */
[C---:B------:R-:W-:Y:S01]  /*5d70*/  HMMA.16816.F32.BF16 R8, R172.reuse, R142, R8 ;  /* 0x0000008eac08723c */ /* 0x040fe20000041808 */
[----:B------:R-:W1:Y:S07]  /*5d80*/  LDSM.16.M88.4 R140, [R233] ;  /* 0x00000000e98c783b */ /* 0x000e6e0000000200 */
[C---:B-----5:R-:W-:Y:S01]  /*5d90*/  HMMA.16816.F32.BF16 R12, R172.reuse, R144, R12 ;  /* 0x00000090ac0c723c */ /* 0x060fe2000004180c */
[----:B------:R-:W-:Y:S01]  /*5da0*/  @!PT LDS RZ, [RZ] ;  /* 0x00000000fffff984 */ /* 0x000fe20000000800 */
[----:B------:R-:W-:Y:S01]  /*5db0*/  @!PT LDS RZ, [RZ] ;  /* 0x00000000fffff984 */ /* 0x000fe20000000800 */
[----:B------:R-:W-:Y:S01]  /*5dc0*/  @!PT LDS RZ, [RZ] ;  /* 0x00000000fffff984 */ /* 0x000fe20000000800 */
[----:B------:R4:W-:Y:S07]  /*5dd0*/  LDGSTS.E.BYPASS.LTC128B.128 [R243+0x100], [R196.64], !P3 ;  /* 0x00100000c4f37fae */ /* 0x0009ee000d901d50 */
[C---:B------:R-:W-:Y:S08]  /*5de0*/  HMMA.16816.F32.BF16 R16, R172.reuse, R146, R16 ;  /* 0x00000092ac10723c */ /* 0x040ff00000041810 */
[C---:B------:R-:W-:Y:S08]  /*5df0*/  HMMA.16816.F32.BF16 R20, R172.reuse, R148, R20 ;  /* 0x00000094ac14723c */ /* 0x040ff00000041814 */
[C---:B------:R-:W-:Y:S08]  /*5e00*/  HMMA.16816.F32.BF16 R24, R172.reuse, R150, R24 ;  /* 0x00000096ac18723c */ /* 0x040ff00000041818 */
[C---:B-1----:R-:W-:Y:S08]  /*5e10*/  HMMA.16816.F32.BF16 R28, R172.reuse, R140, R28 ;  /* 0x0000008cac1c723c */ /* 0x042ff0000004181c */
[C---:B------:R-:W-:Y:S08]  /*5e20*/  HMMA.16816.F32.BF16 R32, R172.reuse, R142, R32 ;  /* 0x0000008eac20723c */ /* 0x040ff00000041820 */
[C---:B------:R-:W-:Y:S08]  /*5e30*/  HMMA.16816.F32.BF16 R36, R172.reuse, R152, R36 ;  /* 0x00000098ac24723c */ /* 0x040ff00000041824 */
[C---:B------:R-:W-:Y:S08]  /*5e40*/  HMMA.16816.F32.BF16 R40, R172.reuse, R154, R40 ;  /* 0x0000009aac28723c */ /* 0x040ff00000041828 */
[C---:B------:R-:W-:Y:S08]  /*5e50*/  HMMA.16816.F32.BF16 R44, R172.reuse, R156, R44 ;  /* 0x0000009cac2c723c */ /* 0x040ff0000004182c */
[C---:B------:R-:W-:Y:S08]  /*5e60*/  HMMA.16816.F32.BF16 R48, R172.reuse, R158, R48 ;  /* 0x0000009eac30723c */ /* 0x040ff00000041830 */
[C---:B------:R-:W-:Y:S04]  /*5e70*/  HMMA.16816.F32.BF16 R52, R172.reuse, R160, R52 ;  /* 0x000000a0ac34723c */ /* 0x040fe80000041834 */
[----:B--2---:R-:W-:Y:S01]  /*5e80*/  IADD3 R132, P2, R2, UR18, RZ ;  /* 0x0000001202847c10 */ /* 0x004fe2000ff5e0ff */
[----:B------:R-:W-:Y:S03]  /*5e90*/  @UP1 USHF.R.S32.HI UR18, URZ, 0x1f, UR21 ;  /* 0x0000001f3f121899 */ /* 0x000fe60008011415 */
[C---:B------:R-:W-:Y:S01]  /*5ea0*/  HMMA.16816.F32.BF16 R56, R172.reuse, R162, R56 ;  /* 0x000000a2ac38723c */ /* 0x040fe20000041838 */
[----:B------:R-:W-:Y:S03]  /*5eb0*/  @UP1 UIMAD UR18, UR18, UR4, URZ ;  /* 0x00000004121212a4 */ /* 0x000fe6000f8e023f */
[C---:B------:R-:W-:Y:S01]  /*5ec0*/  LEA R2, P1, R132.reuse, c[0x0][0x1f8], 0x1 ;  /* 0x00007e0084027a11 */ /* 0x040fe200078208ff */
[----:B------:R-:W-:Y:S01]  /*5ed0*/  @UP1 UIMAD UR18, UR21, UR5, UR18 ;  /* 0x00000005151212a4 */ /* 0x000fe2000f8e0212 */
[----:B---3--:R-:W-:Y:S01]  /*5ee0*/  IADD3.X R133, R133, UR15, RZ, P2, !PT ;  /* 0x0000000f85857c10 */ /* 0x008fe200097fe4ff */
[----:B------:R-:W-:Y:S01]  /*5ef0*/  @UP1 USHF.L.U32 UR15, UR22, 0x7, URZ ;  /* 0x00000007160f1899 */ /* 0x000fe2000800063f */
[C---:B------:R-:W-:Y:S01]  /*5f00*/  HMMA.16816.F32.BF16 R60, R172.reuse, R164, R60 ;  /* 0x000000a4ac3c723c */ /* 0x040fe2000004183c */
[----:B------:R-:W-:Y:S03]  /*5f10*/  @UP1 UIADD3 UR18, UR23, UR18, URZ ;  /* 0x0000001217121290 */ /* 0x000fe6000fffe03f */
[----:B------:R-:W-:Y:S01]  /*5f20*/  LEA.HI.X R3, R132, c[0x0][0x1fc], R133, 0x1, P1 ;  /* 0x00007f0084037a11 */ /* 0x000fe200008f0c85 */
[----:B------:R-:W-:Y:S01]  /*5f30*/  @UP1 USHF.L.U64.HI UR18, UR22, 0x7, UR18 ;  /* 0x0000000716121899 */ /* 0x000fe20008010212 */
[----:B------:R-:W-:Y:S02]  /*5f40*/  IADD3 R132, P1, R196, UR9, RZ ;  /* 0x00000009c4847c10 */ /* 0x000fe4000ff3e0ff */
[----:B------:R-:W-:Y:S01]  /*5f50*/  HMMA.16816.F32.BF16 R64, R172, R166, R64 ;  /* 0x000000a6ac40723c */ /* 0x000fe20000041840 */
[----:B------:R1:W-:Y:S03]  /*5f60*/  LDGSTS.E.BYPASS.LTC128B.128 [R243+0x4100], [R2.64], !P0 ;  /* 0x0410000002f37fae */ /* 0x0003e6000c101d50 */
[----:B------:R-:W-:Y:S02]  /*5f70*/  IADD3.X R133, R197, UR12, RZ, P1, !PT ;  /* 0x0000000cc5857c10 */ /* 0x000fe40008ffe4ff */
[C---:B------:R-:W-:Y:S02]  /*5f80*/  IADD3 R198, P1, R132.reuse, UR9, RZ ;  /* 0x0000000984c67c10 */ /* 0x040fe4000ff3e0ff */
[----:B------:R-:W-:Y:S01]  /*5f90*/  IADD3 R200, P4, R132, UR14, RZ ;  /* 0x0000000e84c87c10 */ /* 0x000fe2000ff9e0ff */
[----:B------:R2:W-:Y:S03]  /*5fa0*/  LDGSTS.E.BYPASS.LTC128B.128 [R243+0x1100], [R132.64], !P3 ;  /* 0x0110000084f37fae */ /* 0x0005e6000d901d50 */
[C---:B------:R-:W-:Y:S02]  /*5fb0*/  IADD3.X R199, R133.reuse, UR12, RZ, P1, !PT ;  /* 0x0000000c85c77c10 */ /* 0x040fe40008ffe4ff */
[----:B------:R-:W-:Y:S02]  /*5fc0*/  IADD3.X R201, R133, UR13, RZ, P4, !PT ;  /* 0x0000000d85c97c10 */ /* 0x000fe4000a7fe4ff */
[C---:B------:R-:W-:Y:S01]  /*5fd0*/  IADD3 R202, P2, R198.reuse, UR9, RZ ;  /* 0x00000009c6ca7c10 */ /* 0x040fe2000ff5e0ff */
[----:B------:R2:W-:Y:S01]  /*5fe0*/  LDGSTS.E.BYPASS.LTC128B.128 [R243+0x5100], [R132.64+0x80], !P0 ;  /* 0x0510008084f37fae */ /* 0x0005e2000c101d50 */
[----:B----4-:R-:W-:Y:S02]  /*5ff0*/  IADD3 R196, P1, R198, UR14, RZ ;  /* 0x0000000ec6c47c10 */ /* 0x010fe4000ff3e0ff */
[C---:B------:R-:W-:Y:S02]  /*6000*/  IADD3.X R203, R199.reuse, UR12, RZ, P2, !PT ;  /* 0x0000000cc7cb7c10 */ /* 0x040fe400097fe4ff */
[----:B------:R-:W-:Y:S02]  /*6010*/  IADD3.X R197, R199, UR13, RZ, P1, !PT ;  /* 0x0000000dc7c57c10 */ /* 0x000fe40008ffe4ff */
[----:B------:R-:W-:Y:S01]  /*6020*/  PLOP3.LUT P1, PT, PT, PT, UP1, 0x80, 0x0 ;  /* 0x000000000000781c */ /* 0x000fe20003f2f018 */
[----:B------:R3:W-:Y:S08]  /*6030*/  LDGSTS.E.BYPASS.LTC128B.128 [R243+0x2100], [R198.64], !P3 ;  /* 0x02100000c6f37fae */ /* 0x0007f0000d901d50 */
[----:B------:R4:W-:Y:S08]  /*6040*/  LDGSTS.E.BYPASS.LTC128B.128 [R243+0x6100], [R200.64], !P0 ;  /* 0x06100000c8f37fae */ /* 0x0009f0000c101d50 */
[----:B------:R4:W-:Y:S08]  /*6050*/  LDGSTS.E.BYPASS.LTC128B.128 [R243+0x3100], [R202.64], !P3 ;  /* 0x03100000caf37fae */ /* 0x0009f0000d901d50 */
[----:B------:R3:W-:Y:S08]  /*6060*/  LDGSTS.E.BYPASS.LTC128B.128 [R243+0x7100], [R196.64], !P0 ;  /* 0x07100000c4f37fae */ /* 0x0007f0000c101d50 */
[----:B------:R-:W5:Y:S08]  /*6070*/  LDSM.16.M88.4 R144, [R239+0x8100] ;  /* 0x00810000ef90783b */ /* 0x000f700000000200 */
[----:B------:R-:W1:Y:S08]  /*6080*/  LDSM.16.M88.4 R140, [R239+0x8900] ;  /* 0x00890000ef8c783b */ /* 0x000e700000000200 */
[----:B------:R-:W1:Y:S08]  /*6090*/  LDSM.16.M88.4 R148, [R239+0x9100] ;  /* 0x00910000ef94783b */ /* 0x000e700000000200 */
[----:B------:R-:W0:Y:S08]  /*60a0*/  LDGDEPBAR ;  /* 0x00000000000079af */ /* 0x000e300000000000 */
[----:B------:R-:W2:Y:S01]  /*60b0*/  LDSM.16.M88.4 R152, [R239+0x9900] ;  /* 0x00990000ef98783b */ /* 0x000ea20000000200 */
[C---:B-----5:R-:W-:Y:S07]  /*60c0*/  HMMA.16816.F32.BF16 R4, R176.reuse, R144, R4 ;  /* 0x00000090b004723c */ /* 0x060fee0000041804 */
[----:B------:R-:W5:Y:S01]  /*60d0*/  LDSM.16.M88.4 R156, [R239+0xa100] ;  /* 0x00a10000ef9c783b */ /* 0x000f620000000200 */
[C---:B------:R-:W-:Y:S07]  /*60e0*/  HMMA.16816.F32.BF16 R8, R176.reuse, R146, R8 ;  /* 0x00000092b008723c */ /* 0x040fee0000041808 */
[----:B------:R-:W3:Y:S01]  /*60f0*/  LDSM.16.M88.4 R144, [R239+0xa900] ;  /* 0x00a90000ef90783b */ /* 0x000ee20000000200 */
[C---:B-1----:R-:W-:Y:S07]  /*6100*/  HMMA.16816.F32.BF16 R12, R176.reuse, R140, R12 ;  /* 0x0000008cb00c723c */ /* 0x042fee000004180c */
[----:B------:R-:W-:Y:S01]  /*6110*/  LDSM.16.M88.4 R160, [R242+0xc100] ;  /* 0x00c10000f2a0783b */ /* 0x000fe20000000200 */
[C---:B------:R-:W-:Y:S07]  /*6120*/  HMMA.16816.F32.BF16 R16, R176.reuse, R142, R16 ;  /* 0x0000008eb010723c */ /* 0x040fee0000041810 */
[----:B------:R-:W1:Y:S01]  /*6130*/  LDSM.16.M88.4 R140, [R239+0xb100] ;  /* 0x00b10000ef8c783b */ /* 0x000e620000000200 */
[C---:B------:R-:W-:Y:S07]  /*6140*/  HMMA.16816.F32.BF16 R20, R176.reuse, R148, R20 ;  /* 0x00000094b014723c */ /* 0x040fee0000041814 */
[----:B------:R-:W-:Y:S01]  /*6150*/  LDSM.16.M88.4 R164, [R225] ;  /* 0x00000000e1a4783b */ /* 0x000fe20000000200 */
[C---:B------:R-:W-:Y:S07]  /*6160*/  HMMA.16816.F32.BF16 R24, R176.reuse, R150, R24 ;  /* 0x00000096b018723c */ /* 0x040fee0000041818 */
[----:B------:R-:W1:Y:S01]  /*6170*/  LDSM.16.M88.4 R148, [R239+0xb900] ;  /* 0x00b90000ef94783b */ /* 0x000e620000000200 */
[C---:B--2---:R-:W-:Y:S07]  /*6180*/  HMMA.16816.F32.BF16 R28, R176.reuse, R152, R28 ;  /* 0x00000098b01c723c */ /* 0x044fee000004181c */
[----:B------:R-:W-:Y:S01]  /*6190*/  LDSM.16.M88.4 R168, [R239+0xd100] ;  /* 0x00d10000efa8783b */ /* 0x000fe20000000200 */
[C---:B------:R-:W-:Y:S07]  /*61a0*/  HMMA.16816.F32.BF16 R32, R176.reuse, R154, R32 ;  /* 0x0000009ab020723c */ /* 0x040fee0000041820 */
[----:B------:R-:W2:Y:S01]  /*61b0*/  LDSM.16.M88.4 R152, [R228] ;  /* 0x00000000e498783b */ /* 0x000ea20000000200 */
[C---:B-----5:R-:W-:Y:S07]  /*61c0*/  HMMA.16816.F32.BF16 R36, R176.reuse, R156, R36 ;  /* 0x0000009cb024723c */ /* 0x060fee0000041824 */
[----:B---3--:R-:W-:Y:S01]  /*61d0*/  LDSM.16.M88.4 R196, [R239+0xd900] ;  /* 0x00d90000efc4783b */ /* 0x008fe20000000200 */
[C---:B------:R-:W-:Y:S07]  /*61e0*/  HMMA.16816.F32.BF16 R40, R176.reuse, R158, R40 ;  /* 0x0000009eb028723c */ /* 0x040fee0000041828 */
[----:B------:R-:W3:Y:S01]  /*61f0*/  LDSM.16.M88.4 R156, [R228+0x800] ;  /* 0x00080000e49c783b */ /* 0x000ee20000000200 */
[C---:B------:R-:W-:Y:S07]  /*6200*/  HMMA.16816.F32.BF16 R44, R176.reuse, R144, R44 ;  /* 0x00000090b02c723c */ /* 0x040fee000004182c */
[----:B----4-:R-:W-:Y:S01]  /*6210*/  LDSM.16.M88.4 R200, [R239+0xe900] ;  /* 0x00e90000efc8783b */ /* 0x010fe20000000200 */
[C---:B------:R-:W-:Y:S07]  /*6220*/  HMMA.16816.F32.BF16 R48, R176.reuse, R146, R48 ;  /* 0x00000092b030723c */ /* 0x040fee0000041830 */
[----:B------:R-:W4:Y:S01]  /*6230*/  LDSM.16.M88.4 R144, [R228+0x1000] ;  /* 0x00100000e490783b */ /* 0x000f220000000200 */
[C---:B-1----:R-:W-:Y:S07]  /*6240*/  HMMA.16816.F32.BF16 R52, R176.reuse, R140, R52 ;  /* 0x0000008cb034723c */ /* 0x042fee0000041834 */
[----:B------:R-:W-:Y:S01]  /*6250*/  LDSM.16.M88.4 R204, [R239+0xf100] ;  /* 0x00f10000efcc783b */ /* 0x000fe20000000200 */
[C---:B------:R-:W-:Y:S07]  /*6260*/  HMMA.16816.F32.BF16 R56, R176.reuse, R142, R56 ;  /* 0x0000008eb038723c */ /* 0x040fee0000041838 */
[----:B------:R-:W1:Y:S01]  /*6270*/  LDSM.16.M88.4 R140, [R228+0x1800] ;  /* 0x00180000e48c783b */ /* 0x000e620000000200 */
[C---:B------:R-:W-:Y:S07]  /*6280*/  HMMA.16816.F32.BF16 R60, R176.reuse, R148, R60 ;  /* 0x00000094b03c723c */ /* 0x040fee000004183c */
[----:B------:R-:W-:Y:S01]  /*6290*/  LDSM.16.M88.4 R208, [R239+0xf900] ;  /* 0x00f90000efd0783b */ /* 0x000fe20000000200 */
[----:B------:R-:W-:Y:S07]  /*62a0*/  HMMA.16816.F32.BF16 R64, R176, R150, R64 ;  /* 0x00000096b040723c */ /* 0x000fee0000041840 */
[----:B------:R-:W5:Y:S01]  /*62b0*/  LDSM.16.M88.4 R148, [R228+0x2000] ;  /* 0x00200000e494783b */ /* 0x000f620000000200 */
[C---:B--2---:R-:W-:Y:S07]  /*62c0*/  HMMA.16816.F32.BF16 R4, R180.reuse, R152, R4 ;  /* 0x00000098b404723c */ /* 0x044fee0000041804 */
[----:B------:R-:W-:Y:S01]  /*62d0*/  LDSM.16.M88.4 R216, [R228+0x4000] ;  /* 0x00400000e4d8783b */ /* 0x000fe20000000200 */
[C---:B------:R-:W-:Y:S07]  /*62e0*/  HMMA.16816.F32.BF16 R8, R180.reuse, R154, R8 ;  /* 0x0000009ab408723c */ /* 0x040fee0000041808 */
[----:B------:R-:W2:Y:S01]  /*62f0*/  LDSM.16.M88.4 R152, [R228+0x2800] ;  /* 0x00280000e498783b */ /* 0x000ea20000000200 */
[C---:B---3--:R-:W-:Y:S08]  /*6300*/  HMMA.16816.F32.BF16 R12, R180.reuse, R156, R12 ;  /* 0x0000009cb40c723c */ /* 0x048ff0000004180c */
[C---:B------:R-:W-:Y:S01]  /*6310*/  HMMA.16816.F32.BF16 R16, R180.reuse, R158, R16 ;  /* 0x0000009eb410723c */ /* 0x040fe20000041810 */
[----:B------:R-:W3:Y:S07]  /*6320*/  LDSM.16.M88.4 R156, [R228+0x3000] ;  /* 0x00300000e49c783b */ /* 0x000eee0000000200 */
[C---:B----4-:R-:W-:Y:S08]  /*6330*/  HMMA.16816.F32.BF16 R20, R180.reuse, R144, R20 ;  /* 0x00000090b414723c */ /* 0x050ff00000041814 */
[C---:B------:R-:W-:Y:S01]  /*6340*/  HMMA.16816.F32.BF16 R24, R180.reuse, R146, R24 ;  /* 0x00000092b418723c */ /* 0x040fe20000041818 */
[----:B------:R-:W4:Y:S07]  /*6350*/  LDSM.16.M88.4 R144, [R228+0x3800] ;  /* 0x00380000e490783b */ /* 0x000f2e0000000200 */
[C---:B-1----:R-:W-:Y:S08]  /*6360*/  HMMA.16816.F32.BF16 R28, R180.reuse, R140, R28 ;  /* 0x0000008cb41c723c */ /* 0x042ff0000004181c */
[C---:B------:R-:W-:Y:S01]  /*6370*/  HMMA.16816.F32.BF16 R32, R180.reuse, R142, R32 ;  /* 0x0000008eb420723c */ /* 0x040fe20000041820 */
[----:B------:R-:W1:Y:S07]  /*6380*/  LDSM.16.M88.4 R140, [R242+0xc900] ;  /* 0x00c90000f28c783b */ /* 0x000e6e0000000200 */
[C---:B-----5:R-:W-:Y:S08]  /*6390*/  HMMA.16816.F32.BF16 R36, R180.reuse, R148, R36 ;  /* 0x00000094b424723c */ /* 0x060ff00000041824 */
[C---:B------:R-:W-:Y:S01]  /*63a0*/  HMMA.16816.F32.BF16 R40, R180.reuse, R150, R40 ;  /* 0x00000096b428723c */ /* 0x040fe20000041828 */
[----:B------:R-:W5:Y:S07]  /*63b0*/  LDSM.16.M88.4 R148, [R242+0xd100] ;  /* 0x00d10000f294783b */ /* 0x000f6e0000000200 */
[C---:B--2---:R-:W-:Y:S08]  /*63c0*/  HMMA.16816.F32.BF16 R44, R180.reuse, R152, R44 ;  /* 0x00000098b42c723c */ /* 0x044ff0000004182c */
[C---:B------:R-:W-:Y:S01]  /*63d0*/  HMMA.16816.F32.BF16 R48, R180.reuse, R154, R48 ;  /* 0x0000009ab430723c */ /* 0x040fe20000041830 */
[----:B------:R-:W-:Y:S07]  /*63e0*/  LDSM.16.M88.4 R152, [R242+0xe100] ;  /* 0x00e10000f298783b */ /* 0x000fee0000000200 */
[C---:B---3--:R-:W-:Y:S08]  /*63f0*/  HMMA.16816.F32.BF16 R52, R180.reuse, R156, R52 ;  /* 0x0000009cb434723c */ /* 0x048ff00000041834 */
[C---:B------:R-:W-:Y:S01]  /*6400*/  HMMA.16816.F32.BF16 R56, R180.reuse, R158, R56 ;  /* 0x0000009eb438723c */ /* 0x040fe20000041838 */
[----:B------:R-:W-:Y:S07]  /*6410*/  LDSM.16.M88.4 R156, [R242+0xe900] ;  /* 0x00e90000f29c783b */ /* 0x000fee0000000200 */
[C---:B----4-:R-:W-:Y:S08]  /*6420*/  HMMA.16816.F32.BF16 R60, R180.reuse, R144, R60 ;  /* 0x00000090b43c723c */ /* 0x050ff0000004183c */
[----:B------:R-:W-:Y:S01]  /*6430*/  HMMA.16816.F32.BF16 R64, R180, R146, R64 ;  /* 0x00000092b440723c */ /* 0x000fe20000041840 */
[----:B------:R-:W2:Y:S07]  /*6440*/  LDSM.16.M88.4 R144, [R242+0xd900] ;  /* 0x00d90000f290783b */ /* 0x000eae0000000200 */
[C---:B------:R-:W-:Y:S08]  /*6450*/  HMMA.16816.F32.BF16 R4, R184.reuse, R160, R4 ;  /* 0x000000a0b804723c */ /* 0x040ff00000041804 */
[C---:B------:R-:W-:Y:S01]  /*6460*/  HMMA.16816.F32.BF16 R8, R184.reuse, R162, R8 ;  /* 0x000000a2b808723c */ /* 0x040fe20000041808 */
[----:B------:R-:W-:Y:S07]  /*6470*/  LDSM.16.M88.4 R160, [R242+0xf900] ;  /* 0x00f90000f2a0783b */ /* 0x000fee0000000200 */
[C---:B-1----:R-:W-:Y:S08]  /*6480*/  HMMA.16816.F32.BF16 R12, R184.reuse, R140, R12 ;  /* 0x0000008cb80c723c */ /* 0x042ff0000004180c */
[C---:B------:R-:W-:Y:S01]  /*6490*/  HMMA.16816.F32.BF16 R16, R184.reuse, R142, R16 ;  /* 0x0000008eb810723c */ /* 0x040fe20000041810 */
[----:B------:R-:W1:Y:S07]  /*64a0*/  LDSM.16.M88.4 R140, [R242+0xf100] ;  /* 0x00f10000f28c783b */ /* 0x000e6e0000000200 */
[C---:B-----5:R-:W-:Y:S08]  /*64b0*/  HMMA.16816.F32.BF16 R20, R184.reuse, R148, R20 ;  /* 0x00000094b814723c */ /* 0x060ff00000041814 */
[C---:B------:R-:W-:Y:S01]  /*64c0*/  HMMA.16816.F32.BF16 R24, R184.reuse, R150, R24 ;  /* 0x00000096b818723c */ /* 0x040fe20000041818 */
[----:B------:R-:W3:Y:S07]  /*64d0*/  LDSM.16.M88.4 R148, [R227] ;  /* 0x00000000e394783b */ /* 0x000eee0000000200 */
[C---:B--2---:R-:W-:Y:S08]  /*64e0*/  HMMA.16816.F32.BF16 R28, R184.reuse, R144, R28 ;  /* 0x00000090b81c723c */ /* 0x044ff0000004181c */
[C---:B------:R-:W-:Y:S01]  /*64f0*/  HMMA.16816.F32.BF16 R32, R184.reuse, R146, R32 ;  /* 0x00000092b820723c */ /* 0x040fe20000041820 */
[----:B------:R-:W2:Y:S07]  /*6500*/  LDSM.16.M88.4 R144, [R226] ;  /* 0x00000000e290783b */ /* 0x000eae0000000200 */
[C---:B------:R-:W-:Y:S08]  /*6510*/  HMMA.16816.F32.BF16 R36, R184.reuse, R152, R36 ;  /* 0x00000098b824723c */ /* 0x040ff00000041824 */
[C---:B------:R-:W-:Y:S01]  /*6520*/  HMMA.16816.F32.BF16 R40, R184.reuse, R154, R40 ;  /* 0x0000009ab828723c */ /* 0x040fe20000041828 */
[----:B------:R-:W4:Y:S07]  /*6530*/  LDSM.16.M88.4 R152, [R224] ;  /* 0x00000000e098783b */ /* 0x000f2e0000000200 */
[C---:B------:R-:W-:Y:S08]  /*6540*/  HMMA.16816.F32.BF16 R44, R184.reuse, R156, R44 ;  /* 0x0000009cb82c723c */ /* 0x040ff0000004182c */
[C---:B------:R-:W-:Y:S01]  /*6550*/  HMMA.16816.F32.BF16 R48, R184.reuse, R158, R48 ;  /* 0x0000009eb830723c */ /* 0x040fe20000041830 */
[----:B------:R-:W-:Y:S07]  /*6560*/  LDSM.16.M88.4 R156, [R220] ;  /* 0x00000000dc9c783b */ /* 0x000fee0000000200 */
[C---:B-1----:R-:W-:Y:S08]  /*6570*/  HMMA.16816.F32.BF16 R52, R184.reuse, R140, R52 ;  /* 0x0000008cb834723c */ /* 0x042ff00000041834 */
[C---:B------:R-:W-:Y:S01]  /*6580*/  HMMA.16816.F32.BF16 R56, R184.reuse, R142, R56 ;  /* 0x0000008eb838723c */ /* 0x040fe20000041838 */
[----:B------:R-:W1:Y:S07]  /*6590*/  LDSM.16.M88.4 R140, [R223] ;  /* 0x00000000df8c783b */ /* 0x000e6e0000000200 */
[C---:B------:R-:W-:Y:S08]  /*65a0*/  HMMA.16816.F32.BF16 R60, R184.reuse, R160, R60 ;  /* 0x000000a0b83c723c */ /* 0x040ff0000004183c */
[----:B------:R-:W-:Y:S01]  /*65b0*/  HMMA.16816.F32.BF16 R64, R184, R162, R64 ;  /* 0x000000a2b840723c */ /* 0x000fe20000041840 */
[----:B------:R-:W-:Y:S07]  /*65c0*/  LDSM.16.M88.4 R160, [R239+0xc100] ;  /* 0x00c10000efa0783b */ /* 0x000fee0000000200 */
[C---:B---3--:R-:W-:Y:S08]  /*65d0*/  HMMA.16816.F32.BF16 R4, R188.reuse, R148, R4 ;  /* 0x00000094bc04723c */ /* 0x048ff00000041804 */
[C---:B------:R-:W-:Y:S01]  /*65e0*/  HMMA.16816.F32.BF16 R8, R188.reuse, R150, R8 ;  /* 0x00000096bc08723c */ /* 0x040fe20000041808 */
[----:B------:R-:W-:Y:S07]  /*65f0*/  LDSM.16.M88.4 R148, [R221] ;  /* 0x00000000dd94783b */ /* 0x000fee0000000200 */
[C---:B--2---:R-:W-:Y:S08]  /*6600*/  HMMA.16816.F32.BF16 R12, R188.reuse, R144, R12 ;  /* 0x00000090bc0c723c */ /* 0x044ff0000004180c */
[C---:B------:R-:W-:Y:S01]  /*6610*/  HMMA.16816.F32.BF16 R16, R188.reuse, R146, R16 ;  /* 0x00000092bc10723c */ /* 0x040fe20000041810 */
[----:B------:R-:W2:Y:S07]  /*6620*/  LDSM.16.M88.4 R144, [R222] ;  /* 0x00000000de90783b */ /* 0x000eae0000000200 */
[C---:B------:R-:W-:Y:S08]  /*6630*/  HMMA.16816.F32.BF16 R20, R188.reuse, R164, R20 ;  /* 0x000000a4bc14723c */ /* 0x040ff00000041814 */
        /* <DEDUP_REMOVED lines=8> */
[C---:B--2---:R-:W-:Y:S08]  /*66c0*/  HMMA.16816.F32.BF16 R44, R188.reuse, R144, R44 ;  /* 0x00000090bc2c723c */ /* 0x044ff0000004182c */
[C---:B------:R-:W-:Y:S08]  /*66d0*/  HMMA.16816.F32.BF16 R48, R188.reuse, R146, R48 ;  /* 0x00000092bc30723c */ /* 0x040ff00000041830 */
[C---:B------:R-:W-:Y:S08]  /*66e0*/  HMMA.16816.F32.BF16 R52, R188.reuse, R148, R52 ;  /* 0x00000094bc34723c */ /* 0x040ff00000041834 */
[C---:B------:R-:W-:Y:S08]  /*66f0*/  HMMA.16816.F32.BF16 R56, R188.reuse, R150, R56 ;  /* 0x00000096bc38723c */ /* 0x040ff00000041838 */
[C---:B------:R-:W-:Y:S08]  /*6700*/  HMMA.16816.F32.BF16 R60, R188.reuse, R156, R60 ;  /* 0x0000009cbc3c723c */ /* 0x040ff0000004183c */
[----:B------:R-:W-:Y:S08]  /*6710*/  HMMA.16816.F32.BF16 R64, R188, R158, R64 ;  /* 0x0000009ebc40723c */ /* 0x000ff00000041840 */
[C---:B------:R-:W-:Y:S08]  /*6720*/  HMMA.16816.F32.BF16 R4, R192.reuse, R160, R4 ;  /* 0x000000a0c004723c */ /* 0x040ff00000041804 */
[C---:B------:R-:W-:Y:S08]  /*6730*/  HMMA.16816.F32.BF16 R8, R192.reuse, R162, R8 ;  /* 0x000000a2c008723c */ /* 0x040ff00000041808 */
[C---:B---3--:R-:W-:Y:S08]  /*6740*/  HMMA.16816.F32.BF16 R12, R192.reuse, R164, R12 ;  /* 0x000000a4c00c723c */ /* 0x048ff0000004180c */
[C---:B------:R-:W-:Y:S08]  /*6750*/  HMMA.16816.F32.BF16 R16, R192.reuse, R166, R16 ;  /* 0x000000a6c010723c */ /* 0x040ff00000041810 */
[C---:B------:R-:W-:Y:S08]  /*6760*/  HMMA.16816.F32.BF16 R20, R192.reuse, R168, R20 ;  /* 0x000000a8c014723c */ /* 0x040ff00000041814 */
[C---:B------:R-:W-:Y:S08]  /*6770*/  HMMA.16816.F32.BF16 R24, R192.reuse, R170, R24 ;  /* 0x000000aac018723c */ /* 0x040ff00000041818 */
[C---:B------:R-:W-:Y:S08]  /*6780*/  HMMA.16816.F32.BF16 R28, R192.reuse, R196, R28 ;  /* 0x000000c4c01c723c */ /* 0x040ff0000004181c */
[C---:B------:R-:W-:Y:S08]  /*6790*/  HMMA.16816.F32.BF16 R32, R192.reuse, R198, R32 ;  /* 0x000000c6c020723c */ /* 0x040ff00000041820 */
[C---:B----4-:R-:W-:Y:S08]  /*67a0*/  HMMA.16816.F32.BF16 R36, R192.reuse, R152, R36 ;  /* 0x00000098c024723c */ /* 0x050ff00000041824 */
[C---:B------:R-:W-:Y:S08]  /*67b0*/  HMMA.16816.F32.BF16 R40, R192.reuse, R154, R40 ;  /* 0x0000009ac028723c */ /* 0x040ff00000041828 */
[C---:B------:R-:W-:Y:S08]  /*67c0*/  HMMA.16816.F32.BF16 R44, R192.reuse, R200, R44 ;  /* 0x000000c8c02c723c */ /* 0x040ff0000004182c */
[C---:B------:R-:W-:Y:S08]  /*67d0*/  HMMA.16816.F32.BF16 R48, R192.reuse, R202, R48 ;  /* 0x000000cac030723c */ /* 0x040ff00000041830 */
[C---:B------:R-:W-:Y:S08]  /*67e0*/  HMMA.16816.F32.BF16 R52, R192.reuse, R204, R52 ;  /* 0x000000ccc034723c */ /* 0x040ff00000041834 */
[C---:B------:R-:W-:Y:S08]  /*67f0*/  HMMA.16816.F32.BF16 R56, R192.reuse, R206, R56 ;  /* 0x000000cec038723c */ /* 0x040ff00000041838 */
[C---:B------:R-:W-:Y:S08]  /*6800*/  HMMA.16816.F32.BF16 R60, R192.reuse, R208, R60 ;  /* 0x000000d0c03c723c */ /* 0x040ff0000004183c */
[----:B------:R-:W-:Y:S08]  /*6810*/  HMMA.16816.F32.BF16 R64, R192, R210, R64 ;  /* 0x000000d2c040723c */ /* 0x000ff00000041840 */
[C---:B------:R-:W-:Y:S08]  /*6820*/  HMMA.16816.F32.BF16 R4, R212.reuse, R216, R4 ;  /* 0x000000d8d404723c */ /* 0x040ff00000041804 */
[C---:B------:R-:W-:Y:S08]  /*6830*/  HMMA.16816.F32.BF16 R8, R212.reuse, R218, R8 ;  /* 0x000000dad408723c */ /* 0x040ff00000041808 */
[C---:B-1----:R-:W-:Y:S08]  /*6840*/  HMMA.16816.F32.BF16 R12, R212.reuse, R140, R12 ;  /* 0x0000008cd40c723c */ /* 0x042ff0000004180c */
[----:B------:R-:W-:Y:S01]  /*6850*/  FMUL.FTZ R198, R4, c[0x0][0x320] ;  /* 0x0000c80004c67a20 */ /* 0x000fe20000410000 */
[C---:B------:R-:W-:Y:S03]  /*6860*/  HMMA.16816.F32.BF16 R16, R212.reuse, R142, R16 ;  /* 0x0000008ed410723c */ /* 0x040fe60000041810 */
[----:B------:R-:W-:Y:S02]  /*6870*/  FMUL.FTZ R199, R5, c[0x0][0x320] ;  /* 0x0000c80005c77a20 */ /* 0x000fe40000410000 */
[----:B------:R-:W-:Y:S01]  /*6880*/  MUFU.TANH R198, R198 ;  /* 0x000000c600c67308 */ /* 0x000fe20000002400 */
[----:B------:R-:W-:Y:S02]  /*6890*/  FMUL.FTZ R196, R6, c[0x0][0x320] ;  /* 0x0000c80006c47a20 */ /* 0x000fe40000410000 */
[----:B------:R-:W-:Y:S02]  /*68a0*/  FMUL.FTZ R197, R7, c[0x0][0x320] ;  /* 0x0000c80007c57a20 */ /* 0x000fe40000410000 */
[----:B------:R-:W1:Y:S02]  /*68b0*/  LDSM.16.M88.4 R4, [R228+0x5000] ;  /* 0x00500000e404783b */ /* 0x000e640000000200 */
[----:B------:R-:W-:Y:S02]  /*68c0*/  FMUL.FTZ R9, R9, c[0x0][0x320] ;  /* 0x0000c80009097a20 */ /* 0x000fe40000410000 */
[----:B------:R-:W-:Y:S01]  /*68d0*/  FMUL.FTZ R10, R10, c[0x0][0x320] ;  /* 0x0000c8000a0a7a20 */ /* 0x000fe20000410000 */
[----:B------:R-:W-:Y:S01]  /*68e0*/  MUFU.TANH R199, R199 ;  /* 0x000000c700c77308 */ /* 0x000fe20000002400 */
[----:B------:R-:W-:Y:S02]  /*68f0*/  FMUL.FTZ R11, R11, c[0x0][0x320] ;  /* 0x0000c8000b0b7a20 */ /* 0x000fe40000410000 */
[----:B------:R-:W-:Y:S02]  /*6900*/  FMUL.FTZ R200, R8, c[0x0][0x320] ;  /* 0x0000c80008c87a20 */ /* 0x000fe40000410000 */
[----:B------:R-:W-:Y:S02]  /*6910*/  FMUL.FTZ R13, R13, c[0x0][0x320] ;  /* 0x0000c8000d0d7a20 */ /* 0x000fe40000410000 */
        /* <DEDUP_REMOVED lines=8> */
[----:B------:R-:W-:Y:S10]  /*69a0*/  MUFU.TANH R134, R17 ;  /* 0x0000001100867308 */ /* 0x000ff40000002400 */
[----:B------:R-:W2:Y:S01]  /*69b0*/  MUFU.TANH R157, R10 ;  /* 0x0000000a009d7308 */ /* 0x000ea20000002400 */
[C---:B-1----:R-:W-:Y:S09]  /*69c0*/  HMMA.16816.F32.BF16 R20, R212.reuse, R4, R20 ;  /* 0x00000004d414723c */ /* 0x042ff20000041814 */
[----:B------:R1:W-:Y:S01]  /*69d0*/  MUFU.TANH R201, R11 ;  /* 0x0000000b00c97308 */ /* 0x0003e20000002400 */
[C---:B------:R-:W-:Y:S01]  /*69e0*/  HMMA.16816.F32.BF16 R24, R212.reuse, R6, R24 ;  /* 0x00000006d418723c */ /* 0x040fe20000041818 */
[----:B------:R-:W-:Y:S08]  /*69f0*/  LDSM.16.M88.4 R4, [R228+0x6000] ;  /* 0x00600000e404783b */ /* 0x000ff00000000200 */
[----:B------:R3:W4:Y:S03]  /*6a00*/  MUFU.TANH R202, R2 ;  /* 0x0000000200ca7308 */ /* 0x0007260000002400 */
[----:B--2---:R-:W-:Y:S02]  /*6a10*/  MOV R12, R157 ;  /* 0x0000009d000c7202 */ /* 0x004fe40000000f00 */
[----:B------:R-:W-:Y:S05]  /*6a20*/  FMUL.FTZ R21, R21, c[0x0][0x320] ;  /* 0x0000c80015157a20 */ /* 0x000fea0000410000 */
[----:B------:R2:W5:Y:S01]  /*6a30*/  MUFU.TANH R149, R3 ;  /* 0x0000000300957308 */ /* 0x0005620000002400 */
[----:B------:R-:W-:Y:S02]  /*6a40*/  FMUL.FTZ R22, R22, c[0x0][0x320] ;  /* 0x0000c80016167a20 */ /* 0x000fe40000410000 */
[----:B------:R-:W-:Y:S01]  /*6a50*/  FMUL.FTZ R23, R23, c[0x0][0x320] ;  /* 0x0000c80017177a20 */ /* 0x000fe20000410000 */
[----:B-1----:R-:W1:Y:S01]  /*6a60*/  LDSM.16.M88.4 R8, [R228+0x5800] ;  /* 0x00580000e408783b */ /* 0x002e620000000200 */
[----:B------:R-:W-:Y:S02]  /*6a70*/  FMUL.FTZ R27, R27, c[0x0][0x320] ;  /* 0x0000c8001b1b7a20 */ /* 0x000fe40000410000 */
[----:B------:R-:W-:Y:S03]  /*6a80*/  FMUL.FTZ R25, R25, c[0x0][0x320] ;  /* 0x0000c80019197a20 */ /* 0x000fe60000410000 */
[----:B------:R4:W-:Y:S01]  /*6a90*/  MUFU.TANH R147, R13 ;  /* 0x0000000d00937308 */ /* 0x0009e20000002400 */
[----:B------:R-:W-:Y:S02]  /*6aa0*/  FMUL.FTZ R26, R26, c[0x0][0x320] ;  /* 0x0000c8001a1a7a20 */ /* 0x000fe40000410000 */
[----:B---3--:R-:W-:Y:S07]  /*6ab0*/  FMUL.FTZ R2, R20, c[0x0][0x320] ;  /* 0x0000c80014027a20 */ /* 0x008fee0000410000 */
[----:B------:R3:W-:Y:S01]  /*6ac0*/  MUFU.TANH R142, R2 ;  /* 0x00000002008e7308 */ /* 0x0007e20000002400 */
[----:B--2---:R-:W-:Y:S09]  /*6ad0*/  FMUL.FTZ R3, R24, c[0x0][0x320] ;  /* 0x0000c80018037a20 */ /* 0x004ff20000410000 */
[----:B------:R2:W-:Y:S01]  /*6ae0*/  MUFU.TANH R153, R3 ;  /* 0x0000000300997308 */ /* 0x0005e20000002400 */
[----:B----4-:R-:W4:Y:S09]  /*6af0*/  LDL R13, [R1] ;  /* 0x00000000010d7983 */ /* 0x010f320000100800 */
[----:B------:R-:W2:Y:S01]  /*6b00*/  MUFU.TANH R170, R25 ;  /* 0x0000001900aa7308 */ /* 0x000ea20000002400 */
[C---:B-1----:R-:W-:Y:S09]  /*6b10*/  HMMA.16816.F32.BF16 R28, R212.reuse, R8, R28 ;  /* 0x00000008d41c723c */ /* 0x042ff2000004181c */
[----:B------:R-:W-:Y:S01]  /*6b20*/  MUFU.TANH R196, R196 ;  /* 0x000000c400c47308 */ /* 0x000fe20000002400 */
[C---:B------:R-:W-:Y:S01]  /*6b30*/  HMMA.16816.F32.BF16 R32, R212.reuse, R10, R32 ;  /* 0x0000000ad420723c */ /* 0x040fe20000041820 */
[----:B------:R-:W1:Y:S08]  /*6b40*/  LDSM.16.M88.4 R8, [R228+0x6800] ;  /* 0x00680000e408783b */ /* 0x000e700000000200 */
[----:B------:R-:W-:Y:S01]  /*6b50*/  MUFU.TANH R200, R200 ;  /* 0x000000c800c87308 */ /* 0x000fe20000002400 */
[C---:B------:R-:W-:Y:S04]  /*6b60*/  HMMA.16816.F32.BF16 R36, R212.reuse, R4, R36 ;  /* 0x00000004d424723c */ /* 0x040fe80000041824 */
[----:B---3--:R-:W-:Y:S04]  /*6b70*/  FMUL.FTZ R2, R28, c[0x0][0x320] ;  /* 0x0000c8001c027a20 */ /* 0x008fe80000410000 */
[C---:B------:R-:W-:Y:S01]  /*6b80*/  HMMA.16816.F32.BF16 R40, R212.reuse, R6, R40 ;  /* 0x00000006d428723c */ /* 0x040fe20000041828 */
[----:B------:R-:W-:Y:S01]  /*6b90*/  MUFU.TANH R197, R197 ;  /* 0x000000c500c57308 */ /* 0x000fe20000002400 */
[----:B------:R-:W3:Y:S02]  /*6ba0*/  LDSM.16.M88.4 R4, [R228+0x7000] ;  /* 0x00700000e404783b */ /* 0x000ee40000000200 */
[----:B------:R-:W-:Y:S02]  /*6bb0*/  FMUL.FTZ R29, R29, c[0x0][0x320] ;  /* 0x0000c8001d1d7a20 */ /* 0x000fe40000410000 */
[----:B------:R-:W-:Y:S02]  /*6bc0*/  FMUL.FTZ R30, R30, c[0x0][0x320] ;  /* 0x0000c8001e1e7a20 */ /* 0x000fe40000410000 */
[----:B------:R-:W-:Y:S03]  /*6bd0*/  FMUL.FTZ R31, R31, c[0x0][0x320] ;  /* 0x0000c8001f1f7a20 */ /* 0x000fe60000410000 */
[----:B------:R5:W-:Y:S01]  /*6be0*/  MUFU.TANH R158, R2 ;  /* 0x00000002009e7308 */ /* 0x000be20000002400 */
[----:B--2---:R-:W-:Y:S01]  /*6bf0*/  FMUL.FTZ R3, R32, c[0x0][0x320] ;  /* 0x0000c80020037a20 */ /* 0x004fe20000410000 */
[----:B------:R-:W-:Y:S01]  /*6c00*/  MOV R32, R202 ;  /* 0x000000ca00207202 */ /* 0x000fe20000000f00 */
[----:B------:R-:W-:Y:S02]  /*6c10*/  FMUL.FTZ R34, R34, c[0x0][0x320] ;  /* 0x0000c80022227a20 */ /* 0x000fe40000410000 */
[----:B------:R-:W-:Y:S02]  /*6c20*/  FMUL.FTZ R37, R37, c[0x0][0x320] ;  /* 0x0000c80025257a20 */ /* 0x000fe40000410000 */
[----:B------:R-:W-:Y:S02]  /*6c30*/  FMUL.FTZ R38, R38, c[0x0][0x320] ;  /* 0x0000c80026267a20 */ /* 0x000fe40000410000 */
[----:B------:R-:W-:Y:S01]  /*6c40*/  FMUL.FTZ R39, R39, c[0x0][0x320] ;  /* 0x0000c80027277a20 */ /* 0x000fe20000410000 */
[----:B------:R2:W-:Y:S01]  /*6c50*/  MUFU.TANH R162, R3 ;  /* 0x0000000300a27308 */ /* 0x0005e20000002400 */
[----:B------:R-:W-:Y:S01]  /*6c60*/  FMUL.FTZ R35, R35, c[0x0][0x320] ;  /* 0x0000c80023237a20 */ /* 0x000fe20000410000 */
[C---:B-1----:R-:W-:Y:S03]  /*6c70*/  HMMA.16816.F32.BF16 R44, R212.reuse, R8, R44 ;  /* 0x00000008d42c723c */ /* 0x042fe6000004182c */
[----:B------:R-:W-:Y:S02]  /*6c80*/  FMUL.FTZ R42, R42, c[0x0][0x320] ;  /* 0x0000c8002a2a7a20 */ /* 0x000fe40000410000 */
[----:B------:R-:W-:Y:S03]  /*6c90*/  FMUL.FTZ R43, R43, c[0x0][0x320] ;  /* 0x0000c8002b2b7a20 */ /* 0x000fe60000410000 */
[----:B------:R-:W1:Y:S01]  /*6ca0*/  MUFU.TANH R145, R37 ;  /* 0x0000002500917308 */ /* 0x000e620000002400 */
[C---:B------:R-:W-:Y:S01]  /*6cb0*/  HMMA.16816.F32.BF16 R48, R212.reuse, R10, R48 ;  /* 0x0000000ad430723c */ /* 0x040fe20000041830 */
[----:B------:R-:W1:Y:S01]  /*6cc0*/  LDSM.16.M88.4 R8, [R228+0x7800] ;  /* 0x00780000e408783b */ /* 0x000e620000000200 */
[----:B------:R-:W-:Y:S04]  /*6cd0*/  DEPBAR.LE SB0, 0x0 ;  /* 0x000080000000791a */ /* 0x000fe80000000000 */
[----:B-----5:R-:W-:Y:S02]  /*6ce0*/  FMUL.FTZ R2, R36, c[0x0][0x320] ;  /* 0x0000c80024027a20 */ /* 0x020fe40000410000 */
[----:B------:R-:W-:Y:S01]  /*6cf0*/  FMUL.FTZ R41, R41, c[0x0][0x320] ;  /* 0x0000c80029297a20 */ /* 0x000fe20000410000 */
[----:B------:R5:W-:Y:S01]  /*6d00*/  MUFU.TANH R216, R18 ;  /* 0x0000001200d87308 */ /* 0x000be20000002400 */
[----:B------:R-:W-:Y:S01]  /*6d10*/  BAR.SYNC.DEFER_BLOCKING 0x0 ;  /* 0x0000000000007b1d */ /* 0x000fe20000010000 */
[C---:B---3--:R-:W-:Y:S05]  /*6d20*/  HMMA.16816.F32.BF16 R52, R212.reuse, R4, R52 ;  /* 0x00000004d434723c */ /* 0x048fea0000041834 */
[----:B------:R-:W-:Y:S02]  /*6d30*/  FMUL.FTZ R45, R45, c[0x0][0x320] ;  /* 0x0000c8002d2d7a20 */ /* 0x000fe40000410000 */
[----:B------:R-:W-:Y:S01]  /*6d40*/  FMUL.FTZ R46, R46, c[0x0][0x320] ;  /* 0x0000c8002e2e7a20 */ /* 0x000fe20000410000 */
[----:B------:R3:W-:Y:S01]  /*6d50*/  MUFU.TANH R132, R2 ;  /* 0x0000000200847308 */ /* 0x0007e20000002400 */
[----:B--2---:R-:W-:Y:S01]  /*6d60*/  FMUL.FTZ R3, R40, c[0x0][0x320] ;  /* 0x0000c80028037a20 */ /* 0x004fe20000410000 */
[C---:B------:R-:W-:Y:S03]  /*6d70*/  HMMA.16816.F32.BF16 R56, R212.reuse, R6, R56 ;  /* 0x00000006d438723c */ /* 0x040fe60000041838 */
[----:B------:R-:W-:Y:S01]  /*6d80*/  FMUL.FTZ R47, R47, c[0x0][0x320] ;  /* 0x0000c8002f2f7a20 */ /* 0x000fe20000410000 */
[----:B------:R-:W-:Y:S01]  /*6d90*/  MOV R40, R149 ;  /* 0x0000009500287202 */ /* 0x000fe20000000f00 */
[----:B------:R-:W-:Y:S02]  /*6da0*/  FMUL.FTZ R49, R49, c[0x0][0x320] ;  /* 0x0000c80031317a20 */ /* 0x000fe40000410000 */
[----:B------:R-:W-:Y:S01]  /*6db0*/  FMUL.FTZ R33, R33, c[0x0][0x320] ;  /* 0x0000c80021217a20 */ /* 0x000fe20000410000 */
[----:B------:R2:W-:Y:S01]  /*6dc0*/  MUFU.TANH R203, R3 ;  /* 0x0000000300cb7308 */ /* 0x0005e20000002400 */
[----:B------:R-:W-:Y:S03]  /*6dd0*/  FMUL.FTZ R51, R51, c[0x0][0x320] ;  /* 0x0000c80033337a20 */ /* 0x000fe60000410000 */
[----:B-----5:R-:W-:Y:S01]  /*6de0*/  MOV R18, R201 ;  /* 0x000000c900127202 */ /* 0x020fe20000000f00 */
[----:B------:R-:W-:Y:S02]  /*6df0*/  FMUL.FTZ R50, R50, c[0x0][0x320] ;  /* 0x0000c80032327a20 */ /* 0x000fe40000410000 */
[----:B------:R-:W-:Y:S02]  /*6e00*/  FMUL.FTZ R53, R53, c[0x0][0x320] ;  /* 0x0000c80035357a20 */ /* 0x000fe40000410000 */
[----:B------:R-:W-:Y:S01]  /*6e10*/  FMUL.FTZ R54, R54, c[0x0][0x320] ;  /* 0x0000c80036367a20 */ /* 0x000fe20000410000 */
[----:B------:R5:W-:Y:S01]  /*6e20*/  MUFU.TANH R205, R41 ;  /* 0x0000002900cd7308 */ /* 0x000be20000002400 */
[----:B------:R-:W-:Y:S01]  /*6e30*/  FMUL.FTZ R55, R55, c[0x0][0x320] ;  /* 0x0000c80037377a20 */ /* 0x000fe20000410000 */
[C---:B-1----:R-:W-:Y:S03]  /*6e40*/  HMMA.16816.F32.BF16 R60, R212.reuse, R8, R60 ;  /* 0x00000008d43c723c */ /* 0x042fe6000004183c */
[----:B---3--:R-:W-:Y:S02]  /*6e50*/  FMUL.FTZ R2, R44, c[0x0][0x320] ;  /* 0x0000c8002c027a20 */ /* 0x008fe40000410000 */
[----:B------:R-:W-:Y:S02]  /*6e60*/  FMUL.FTZ R58, R58, c[0x0][0x320] ;  /* 0x0000c8003a3a7a20 */ /* 0x000fe40000410000 */
[----:B------:R-:W-:Y:S01]  /*6e70*/  FMUL.FTZ R59, R59, c[0x0][0x320] ;  /* 0x0000c8003b3b7a20 */ /* 0x000fe20000410000 */
[----:B------:R1:W-:Y:S01]  /*6e80*/  MUFU.TANH R156, R2 ;  /* 0x00000002009c7308 */ /* 0x0003e20000002400 */
[----:B------:R-:W-:Y:S03]  /*6e90*/  HMMA.16816.F32.BF16 R64, R212, R10, R64 ;  /* 0x0000000ad440723c */ /* 0x000fe60000041840 */
[----:B--2---:R-:W-:Y:S01]  /*6ea0*/  FMUL.FTZ R3, R48, c[0x0][0x320] ;  /* 0x0000c80030037a20 */ /* 0x004fe20000410000 */
[----:B------:R-:W-:Y:S01]  /*6eb0*/  MOV R48, R170 ;  /* 0x000000aa00307202 */ /* 0x000fe20000000f00 */
[----:B------:R-:W-:Y:S01]  /*6ec0*/  FMUL.FTZ R4, R56, c[0x0][0x320] ;  /* 0x0000c80038047a20 */ /* 0x000fe20000410000 */
[----:B------:R-:W-:Y:S01]  /*6ed0*/  MOV R56, R145 ;  /* 0x0000009100387202 */ /* 0x000fe20000000f00 */
[----:B------:R-:W-:Y:S02]  /*6ee0*/  FMUL.FTZ R57, R57, c[0x0][0x320] ;  /* 0x0000c80039397a20 */ /* 0x000fe40000410000 */
[----:B------:R-:W-:Y:S03]  /*6ef0*/  MUFU.TANH R170, R3 ;  /* 0x0000000300aa7308 */ /* 0x000fe60000002400 */
[----:B-----5:R-:W-:Y:S03]  /*6f00*/  MOV R41, R147 ;  /* 0x0000009300297202 */ /* 0x020fe60000000f00 */
[----:B------:R-:W-:Y:S02]  /*6f10*/  FMUL.FTZ R60, R60, c[0x0][0x320] ;  /* 0x0000c8003c3c7a20 */ /* 0x000fe40000410000 */
[----:B------:R-:W-:Y:S02]  /*6f20*/  FMUL.FTZ R61, R61, c[0x0][0x320] ;  /* 0x0000c8003d3d7a20 */ /* 0x000fe40000410000 */
[----:B------:R-:W2:Y:S01]  /*6f30*/  MUFU.TANH R133, R14 ;  /* 0x0000000e00857308 */ /* 0x000ea20000002400 */
[----:B------:R-:W-:Y:S02]  /*6f40*/  FMUL.FTZ R62, R62, c[0x0][0x320] ;  /* 0x0000c8003e3e7a20 */ /* 0x000fe40000410000 */
[----:B------:R-:W-:Y:S02]  /*6f50*/  FMUL.FTZ R63, R63, c[0x0][0x320] ;  /* 0x0000c8003f3f7a20 */ /* 0x000fe40000410000 */
[----:B-1----:R-:W-:Y:S02]  /*6f60*/  FMUL.FTZ R2, R52, c[0x0][0x320] ;  /* 0x0000c80034027a20 */ /* 0x002fe40000410000 */
[----:B------:R-:W-:Y:S02]  /*6f70*/  FMUL.FTZ R64, R64, c[0x0][0x320] ;  /* 0x0000c80040407a20 */ /* 0x000fe40000410000 */
[----:B------:R-:W-:Y:S01]  /*6f80*/  FMUL.FTZ R65, R65, c[0x0][0x320] ;  /* 0x0000c80041417a20 */ /* 0x000fe20000410000 */
[----:B------:R1:W-:Y:S01]  /*6f90*/  MUFU.TANH R149, R2 ;  /* 0x0000000200957308 */ /* 0x0003e20000002400 */
[----:B------:R-:W-:Y:S09]  /*6fa0*/  FMUL.FTZ R66, R66, c[0x0][0x320] ;  /* 0x0000c80042427a20 */ /* 0x000ff20000410000 */
[----:B------:R-:W-:Y:S10]  /*6fb0*/  MUFU.TANH R207, R64 ;  /* 0x0000004000cf7308 */ /* 0x000ff40000002400 */
[----:B------:R2:W-:Y:S01]  /*6fc0*/  MUFU.TANH R218, R58 ;  /* 0x0000003a00da7308 */ /* 0x0005e20000002400 */
[----:B-1----:R-:W-:Y:S04]  /*6fd0*/  FMNMX.FTZ R2, R198, R135, !PT ;  /* 0x00000087c6027209 */ /* 0x002fe80007810000 */
[----:B------:R-:W-:Y:S05]  /*6fe0*/  FMNMX.FTZ R3, R199, R2, !PT ;  /* 0x00000002c7037209 */ /* 0x000fea0007810000 */
[----:B------:R1:W-:Y:S01]  /*6ff0*/  MUFU.TANH R211, R59 ;  /* 0x0000003b00d37308 */ /* 0x0003e20000002400 */
[----:B------:R-:W-:Y:S02]  /*7000*/  FMNMX.FTZ R2, R196, R0, !PT ;  /* 0x00000000c4027209 */ /* 0x000fe40007810000 */
[----:B------:R-:W-:Y:S02]  /*7010*/  FMNMX.FTZ R3, R200, R3, !PT ;  /* 0x00000003c8037209 */ /* 0x000fe40007810000 */
[----:B------:R-:W-:Y:S02]  /*7020*/  FMNMX.FTZ R5, R197, R2, !PT ;  /* 0x00000002c5057209 */ /* 0x000fe40007810000 */
[----:B------:R-:W-:Y:S02]  /*7030*/  FMNMX.FTZ R3, R204, R3, !PT ;  /* 0x00000003cc037209 */ /* 0x000fe40007810000 */
[----:B------:R-:W-:Y:S01]  /*7040*/  FMNMX.FTZ R5, R12, R5, !PT ;  /* 0x000000050c057209 */ /* 0x000fe20007810000 */
[----:B------:R-:W3:Y:S01]  /*7050*/  MUFU.TANH R146, R15 ;  /* 0x0000000f00927308 */ /* 0x000ee20000002400 */
[----:B------:R-:W-:Y:S02]  /*7060*/  FMNMX.FTZ R3, R32, R3, !PT ;  /* 0x0000000320037209 */ /* 0x000fe40007810000 */
[----:B------:R-:W-:Y:S02]  /*7070*/  FMNMX.FTZ R5, R18, R5, !PT ;  /* 0x0000000512057209 */ /* 0x000fe40007810000 */
[----:B--2---:R-:W-:Y:S02]  /*7080*/  MOV R58, R133 ;  /* 0x00000085003a7202 */ /* 0x004fe40000000f00 */
[----:B------:R-:W-:Y:S02]  /*7090*/  FMNMX.FTZ R3, R41, R3, !PT ;  /* 0x0000000329037209 */ /* 0x000fe40007810000 */
[----:B------:R-:W-:Y:S01]  /*70a0*/  FMNMX.FTZ R5, R58, R5, !PT ;  /* 0x000000053a057209 */ /* 0x000fe20007810000 */
[----:B------:R2:W-:Y:S01]  /*70b0*/  MUFU.TANH R145, R4 ;  /* 0x0000000400917308 */ /* 0x0005e20000002400 */
[----:B------:R-:W-:Y:S02]  /*70c0*/  FMNMX.FTZ R3, R40, R3, !PT ;  /* 0x0000000328037209 */ /* 0x000fe40007810000 */
[----:B-1----:R-:W-:Y:S04]  /*70d0*/  MOV R59, R134 ;  /* 0x00000086003b7202 */ /* 0x002fe80000000f00 */
[----:B------:R-:W-:Y:S03]  /*70e0*/  FMNMX.FTZ R3, R59, R3, !PT ;  /* 0x000000033b037209 */ /* 0x000fe60007810000 */
[----:B------:R-:W1:Y:S01]  /*70f0*/  MUFU.TANH R141, R19 ;  /* 0x00000013008d7308 */ /* 0x000e620000002400 */
[----:B------:R-:W-:Y:S02]  /*7100*/  FMNMX.FTZ R2, R142, R3, !PT ;  /* 0x000000038e027209 */ /* 0x000fe40007810000 */
[----:B---3--:R-:W-:Y:S07]  /*7110*/  FMNMX.FTZ R5, R146, R5, !PT ;  /* 0x0000000592057209 */ /* 0x008fee0007810000 */
[----:B------:R-:W3:Y:S01]  /*7120*/  MUFU.TANH R151, R21 ;  /* 0x0000001500977308 */ /* 0x000ee20000002400 */
[----:B--2---:R-:W-:Y:S09]  /*7130*/  FMNMX.FTZ R4, R216, R5, !PT ;  /* 0x00000005d8047209 */ /* 0x004ff20007810000 */
[----:B------:R-:W2:Y:S01]  /*7140*/  MUFU.TANH R150, R22 ;  /* 0x0000001600967308 */ /* 0x000ea20000002400 */
[----:B-1----:R-:W-:Y:S09]  /*7150*/  FMNMX.FTZ R3, R141, R4, !PT ;  /* 0x000000048d037209 */ /* 0x002ff20007810000 */
[----:B------:R-:W1:Y:S01]  /*7160*/  MUFU.TANH R155, R23 ;  /* 0x00000017009b7308 */ /* 0x000e620000002400 */
[----:B---3--:R-:W-:Y:S04]  /*7170*/  FMNMX.FTZ R2, R151, R2, !PT ;  /* 0x0000000297027209 */ /* 0x008fe80007810000 */
[----:B------:R-:W-:Y:S05]  /*7180*/  FMNMX.FTZ R2, R153, R2, !PT ;  /* 0x0000000299027209 */ /* 0x000fea0007810000 */
[----:B------:R-:W3:Y:S01]  /*7190*/  MUFU.TANH R163, R42 ;  /* 0x0000002a00a37308 */ /* 0x000ee20000002400 */
[----:B------:R-:W-:Y:S02]  /*71a0*/  FMNMX.FTZ R5, R48, R2, !PT ;  /* 0x0000000230057209 */ /* 0x000fe40007810000 */
[----:B--2---:R-:W-:Y:S07]  /*71b0*/  FMNMX.FTZ R4, R150, R3, !PT ;  /* 0x0000000396047209 */ /* 0x004fee0007810000 */
[----:B------:R3:W-:Y:S01]  /*71c0*/  MUFU.TANH R140, R49 ;  /* 0x00000031008c7308 */ /* 0x0007e20000002400 */
[----:B-1----:R-:W-:Y:S02]  /*71d0*/  FMNMX.FTZ R3, R155, R4, !PT ;  /* 0x000000049b037209 */ /* 0x002fe40007810000 */
[----:B------:R-:W-:Y:S07]  /*71e0*/  FMNMX.FTZ R4, R158, R5, !PT ;  /* 0x000000059e047209 */ /* 0x000fee0007810000 */
[----:B------:R-:W1:Y:S10]  /*71f0*/  MUFU.TANH R154, R26 ;  /* 0x0000001a009a7308 */ /* 0x000e740000002400 */
[----:B------:R-:W2:Y:S01]  /*7200*/  MUFU.TANH R159, R27 ;  /* 0x0000001b009f7308 */ /* 0x000ea20000002400 */
[----:B---3--:R-:W-:Y:S09]  /*7210*/  MOV R49, R163 ;  /* 0x000000a300317202 */ /* 0x008ff20000000f00 */
[----:B------:R-:W3:Y:S01]  /*7220*/  MUFU.TANH R165, R29 ;  /* 0x0000001d00a57308 */ /* 0x000ee20000002400 */
[----:B-1----:R-:W-:Y:S09]  /*7230*/  FMNMX.FTZ R2, R154, R3, !PT ;  /* 0x000000039a027209 */ /* 0x002ff20007810000 */
[----:B------:R-:W1:Y:S01]  /*7240*/  MUFU.TANH R166, R30 ;  /* 0x0000001e00a67308 */ /* 0x000e620000002400 */
[----:B--2---:R-:W-:Y:S09]  /*7250*/  FMNMX.FTZ R5, R159, R2, !PT ;  /* 0x000000029f057209 */ /* 0x004ff20007810000 */
[----:B------:R-:W2:Y:S01]  /*7260*/  MUFU.TANH R171, R31 ;  /* 0x0000001f00ab7308 */ /* 0x000ea20000002400 */
[----:B---3--:R-:W-:Y:S04]  /*7270*/  FMNMX.FTZ R3, R165, R4, !PT ;  /* 0x00000004a5037209 */ /* 0x008fe80007810000 */
[----:B------:R-:W-:Y:S05]  /*7280*/  FMNMX.FTZ R2, R162, R3, !PT ;  /* 0x00000003a2027209 */ /* 0x000fea0007810000 */
[----:B------:R-:W3:Y:S01]  /*7290*/  MUFU.TANH R167, R33 ;  /* 0x0000002100a77308 */ /* 0x000ee20000002400 */
[----:B-1----:R-:W-:Y:S09]  /*72a0*/  FMNMX.FTZ R4, R166, R5, !PT ;  /* 0x00000005a6047209 */ /* 0x002ff20007810000 */
[----:B------:R1:W-:Y:S01]  /*72b0*/  MUFU.TANH R143, R57 ;  /* 0x00000039008f7308 */ /* 0x0003e20000002400 */
[----:B--2---:R-:W-:Y:S09]  /*72c0*/  FMNMX.FTZ R5, R171, R4, !PT ;  /* 0x00000004ab057209 */ /* 0x004ff20007810000 */
[----:B------:R-:W2:Y:S01]  /*72d0*/  MUFU.TANH R144, R34 ;  /* 0x0000002200907308 */ /* 0x000ea20000002400 */
[----:B---3--:R-:W-:Y:S01]  /*72e0*/  FMNMX.FTZ R3, R167, R2, !PT ;  /* 0x00000002a7037209 */ /* 0x008fe20007810000 */
[----:B------:R-:W-:Y:S08]  /*72f0*/  FMUL.FTZ R2, R67, c[0x0][0x320] ;  /* 0x0000c80043027a20 */ /* 0x000ff00000410000 */
[----:B------:R-:W3:Y:S01]  /*7300*/  MUFU.TANH R152, R35 ;  /* 0x0000002300987308 */ /* 0x000ee20000002400 */
[----:B-1----:R-:W-:Y:S04]  /*7310*/  MOV R57, R132 ;  /* 0x0000008400397202 */ /* 0x002fe80000000f00 */
[----:B------:R-:W-:Y:S05]  /*7320*/  FMNMX.FTZ R3, R57, R3, !PT ;  /* 0x0000000339037209 */ /* 0x000fea0007810000 */
[----:B------:R1:W-:Y:S01]  /*7330*/  MUFU.TANH R157, R51 ;  /* 0x00000033009d7308 */ /* 0x0003e20000002400 */
[----:B------:R-:W-:Y:S02]  /*7340*/  FMNMX.FTZ R3, R56, R3, !PT ;  /* 0x0000000338037209 */ /* 0x000fe40007810000 */
[----:B--2---:R-:W-:Y:S07]  /*7350*/  FMNMX.FTZ R5, R144, R5, !PT ;  /* 0x0000000590057209 */ /* 0x004fee0007810000 */
[----:B------:R-:W2:Y:S01]  /*7360*/  MUFU.TANH R168, R38 ;  /* 0x0000002600a87308 */ /* 0x000ea20000002400 */
[----:B---3--:R-:W-:Y:S09]  /*7370*/  FMNMX.FTZ R5, R152, R5, !PT ;  /* 0x0000000598057209 */ /* 0x008ff20007810000 */
[----:B------:R3:W-:Y:S01]  /*7380*/  MUFU.TANH R163, R50 ;  /* 0x0000003200a37308 */ /* 0x0007e20000002400 */
[----:B-1----:R-:W-:Y:S04]  /*7390*/  MOV R51, R203 ;  /* 0x000000cb00337202 */ /* 0x002fe80000000f00 */
[----:B------:R-:W-:Y:S05]  /*73a0*/  FMNMX.FTZ R3, R51, R3, !PT ;  /* 0x0000000333037209 */ /* 0x000fea0007810000 */
[----:B------:R-:W1:Y:S01]  /*73b0*/  MUFU.TANH R164, R39 ;  /* 0x0000002700a47308 */ /* 0x000e620000002400 */
[----:B--2---:R-:W-:Y:S09]  /*73c0*/  FMNMX.FTZ R5, R168, R5, !PT ;  /* 0x00000005a8057209 */ /* 0x004ff20007810000 */
[----:B------:R-:W2:Y:S01]  /*73d0*/  MUFU.TANH R160, R43 ;  /* 0x0000002b00a07308 */ /* 0x000ea20000002400 */
[----:B---3--:R-:W-:Y:S04]  /*73e0*/  MOV R50, R205 ;  /* 0x000000cd00327202 */ /* 0x008fe80000000f00 */
[----:B------:R-:W-:Y:S05]  /*73f0*/  FMNMX.FTZ R3, R50, R3, !PT ;  /* 0x0000000332037209 */ /* 0x000fea0007810000 */
[----:B------:R-:W3:Y:S01]  /*7400*/  MUFU.TANH R148, R45 ;  /* 0x0000002d00947308 */ /* 0x000ee20000002400 */
[----:B------:R-:W-:Y:S02]  /*7410*/  FMNMX.FTZ R3, R156, R3, !PT ;  /* 0x000000039c037209 */ /* 0x000fe40007810000 */
[----:B-1----:R-:W-:Y:S04]  /*7420*/  FMNMX.FTZ R5, R164, R5, !PT ;  /* 0x00000005a4057209 */ /* 0x002fe80007810000 */
[----:B------:R-:W-:Y:S03]  /*7430*/  FMNMX.FTZ R5, R49, R5, !PT ;  /* 0x0000000531057209 */ /* 0x000fe60007810000 */
[----:B------:R-:W1:Y:S01]  /*7440*/  MUFU.TANH R169, R46 ;  /* 0x0000002e00a97308 */ /* 0x000e620000002400 */
[----:B--2---:R-:W-:Y:S09]  /*7450*/  FMNMX.FTZ R6, R160, R5, !PT ;  /* 0x00000005a0067209 */ /* 0x004ff20007810000 */
[----:B------:R-:W2:Y:S01]  /*7460*/  MUFU.TANH R161, R47 ;  /* 0x0000002f00a17308 */ /* 0x000ea20000002400 */
[----:B---3--:R-:W-:Y:S04]  /*7470*/  FMNMX.FTZ R3, R148, R3, !PT ;  /* 0x0000000394037209 */ /* 0x008fe80007810000 */
[----:B------:R-:W-:Y:S05]  /*7480*/  FMNMX.FTZ R3, R170, R3, !PT ;  /* 0x00000003aa037209 */ /* 0x000fea0007810000 */
[----:B------:R-:W3:Y:S01]  /*7490*/  MUFU.TANH R147, R53 ;  /* 0x0000003500937308 */ /* 0x000ee20000002400 */
[----:B------:R-:W-:Y:S02]  /*74a0*/  FMNMX.FTZ R4, R140, R3, !PT ;  /* 0x000000038c047209 */ /* 0x000fe40007810000 */
[----:B-1----:R-:W-:Y:S02]  /*74b0*/  FMNMX.FTZ R6, R169, R6, !PT ;  /* 0x00000006a9067209 */ /* 0x002fe40007810000 */
[----:B------:R-:W-:Y:S05]  /*74c0*/  FMNMX.FTZ R4, R149, R4, !PT ;  /* 0x0000000495047209 */ /* 0x000fea0007810000 */
[----:B------:R-:W1:Y:S01]  /*74d0*/  MUFU.TANH R219, R54 ;  /* 0x0000003600db7308 */ /* 0x000e620000002400 */
[----:B--2---:R-:W-:Y:S04]  /*74e0*/  FMNMX.FTZ R6, R161, R6, !PT ;  /* 0x00000006a1067209 */ /* 0x004fe80007810000 */
[----:B------:R-:W-:Y:S05]  /*74f0*/  FMNMX.FTZ R6, R163, R6, !PT ;  /* 0x00000006a3067209 */ /* 0x000fea0007810000 */
[----:B------:R-:W2:Y:S01]  /*7500*/  MUFU.TANH R217, R55 ;  /* 0x0000003700d97308 */ /* 0x000ea20000002400 */
[----:B------:R-:W-:Y:S02]  /*7510*/  FMNMX.FTZ R6, R157, R6, !PT ;  /* 0x000000069d067209 */ /* 0x000fe40007810000 */
[----:B---3--:R-:W-:Y:S04]  /*7520*/  FMNMX.FTZ R4, R147, R4, !PT ;  /* 0x0000000493047209 */ /* 0x008fe80007810000 */
[----:B------:R-:W-:Y:S03]  /*7530*/  FMNMX.FTZ R4, R145, R4, !PT ;  /* 0x0000000491047209 */ /* 0x000fe60007810000 */
[----:B------:R-:W3:Y:S01]  /*7540*/  MUFU.TANH R208, R60 ;  /* 0x0000003c00d07308 */ /* 0x000ee20000002400 */
[----:B------:R-:W-:Y:S02]  /*7550*/  FMNMX.FTZ R3, R143, R4, !PT ;  /* 0x000000048f037209 */ /* 0x000fe40007810000 */
[----:B-1----:R-:W-:Y:S07]  /*7560*/  FMNMX.FTZ R6, R219, R6, !PT ;  /* 0x00000006db067209 */ /* 0x002fee0007810000 */
[----:B------:R-:W1:Y:S01]  /*7570*/  MUFU.TANH R209, R61 ;  /* 0x0000003d00d17308 */ /* 0x000e620000002400 */
[----:B--2---:R-:W-:Y:S04]  /*7580*/  FMNMX.FTZ R5, R217, R6, !PT ;  /* 0x00000006d9057209 */ /* 0x004fe80007810000 */
[----:B------:R-:W-:Y:S05]  /*7590*/  FMNMX.FTZ R4, R218, R5, !PT ;  /* 0x00000005da047209 */ /* 0x000fea0007810000 */
[----:B------:R-:W2:Y:S01]  /*75a0*/  MUFU.TANH R205, R62 ;  /* 0x0000003e00cd7308 */ /* 0x000ea20000002400 */
[----:B------:R-:W-:Y:S02]  /*75b0*/  FMNMX.FTZ R4, R211, R4, !PT ;  /* 0x00000004d3047209 */ /* 0x000fe40007810000 */
[----:B---3--:R-:W-:Y:S07]  /*75c0*/  FMNMX.FTZ R8, R208, R3, !PT ;  /* 0x00000003d0087209 */ /* 0x008fee0007810000 */
[----:B------:R-:W3:Y:S01]  /*75d0*/  MUFU.TANH R203, R63 ;  /* 0x0000003f00cb7308 */ /* 0x000ee20000002400 */
[----:B-1----:R-:W-:Y:S04]  /*75e0*/  FMNMX.FTZ R8, R209, R8, !PT ;  /* 0x00000008d1087209 */ /* 0x002fe80007810000 */
[----:B------:R-:W-:Y:S05]  /*75f0*/  FMNMX.FTZ R9, R207, R8, !PT ;  /* 0x00000008cf097209 */ /* 0x000fea0007810000 */
[----:B------:R-:W1:Y:S01]  /*7600*/  MUFU.TANH R206, R65 ;  /* 0x0000004100ce7308 */ /* 0x000e620000002400 */
[----:B--2---:R-:W-:Y:S09]  /*7610*/  FMNMX.FTZ R4, R205, R4, !PT ;  /* 0x00000004cd047209 */ /* 0x004ff20007810000 */
[----:B------:R-:W2:Y:S01]  /*7620*/  MUFU.TANH R134, R66 ;  /* 0x0000004200867308 */ /* 0x000ea20000002400 */
[----:B---3--:R-:W-:Y:S09]  /*7630*/  FMNMX.FTZ R3, R203, R4, !PT ;  /* 0x00000004cb037209 */ /* 0x008ff20007810000 */
[----:B------:R2:W3:Y:S01]  /*7640*/  MUFU.TANH R133, R2 ;  /* 0x0000000200857308 */ /* 0x0004e20000002400 */
[----:B-1----:R-:W-:Y:S02]  /*7650*/  FMNMX.FTZ R6, R206, R9, !PT ;  /* 0x00000009ce067209 */ /* 0x002fe40007810000 */
[----:B--2---:R-:W-:Y:S03]  /*7660*/  FMNMX.FTZ R2, R134, R3, !PT ;  /* 0x0000000386027209 */ /* 0x004fe60007810000 */
[----:B------:R-:W1:Y:S01]  /*7670*/  SHFL.BFLY PT, R3, R6, 0x2, 0x1f ;  /* 0x0c401f0006037f89 */ /* 0x000e6200000e0000 */
[----:B---3--:R-:W-:Y:S07]  /*7680*/  FMNMX.FTZ R5, R133, R2, !PT ;  /* 0x0000000285057209 */ /* 0x008fee0007810000 */
[----:B------:R-:W2:Y:S01]  /*7690*/  SHFL.BFLY PT, R2, R5, 0x2, 0x1f ;  /* 0x0c401f0005027f89 */ /* 0x000ea200000e0000 */
[----:B-1----:R-:W-:Y:S07]  /*76a0*/  FMNMX.FTZ R7, R6, R3, !PT ;  /* 0x0000000306077209 */ /* 0x002fee0007810000 */
[----:B------:R-:W1:Y:S01]  /*76b0*/  SHFL.BFLY PT, R132, R7, 0x1, 0x1f ;  /* 0x0c201f0007847f89 */ /* 0x000e6200000e0000 */
[----:B--2---:R-:W-:Y:S07]  /*76c0*/  FMNMX.FTZ R4, R5, R2, !PT ;  /* 0x0000000205047209 */ /* 0x004fee0007810000 */
[----:B------:R-:W2:Y:S01]  /*76d0*/  SHFL.BFLY PT, R3, R4, 0x1, 0x1f ;  /* 0x0c201f0004037f89 */ /* 0x000ea200000e0000 */
[----:B-1----:R-:W-:Y:S02]  /*76e0*/  FMNMX.FTZ R132, R7, R132, !PT ;  /* 0x0000008407847209 */ /* 0x002fe40007810000 */
[----:B----4-:R-:W-:Y:S03]  /*76f0*/  @P1 IADD3 R7, P4, R13, UR15, RZ ;  /* 0x0000000f0d071c10 */ /* 0x010fe6000ff9e0ff */
[C---:B------:R-:W-:Y:S02]  /*7700*/  FADD.FTZ R2, -R132.reuse, R135 ;  /* 0x0000008784027221 */ /* 0x040fe40000010100 */
[----:B------:R-:W-:Y:S01]  /*7710*/  FMUL.FTZ R210, R132, c[0x0][0x2d0] ;  /* 0x0000b40084d27a20 */ /* 0x000fe20000410000 */
[----:B--2---:R-:W-:Y:S01]  /*7720*/  FMNMX.FTZ R3, R4, R3, !PT ;  /* 0x0000000304037209 */ /* 0x004fe20007810000 */
[----:B------:R-:W-:Y:S01]  /*7730*/  FMUL.FTZ R6, R2, c[0x0][0x2d0] ;  /* 0x0000b40002067a20 */ /* 0x000fe20000410000 */
[----:B------:R-:W-:Y:S01]  /*7740*/  @P1 IADD3 R4, P2, R246, UR15, RZ ;  /* 0x0000000ff6041c10 */ /* 0x000fe2000ff5e0ff */
[----:B------:R-:W-:Y:S02]  /*7750*/  FFMA.FTZ R201, R199, c[0x0][0x2d0], -R210 ;  /* 0x0000b400c7c97a23 */ /* 0x000fe400000108d2 */
[----:B------:R1:W2:Y:S01]  /*7760*/  MUFU.EX2 R2, R6 ;  /* 0x0000000600027308 */ /* 0x0002a20000000800 */
[----:B------:R-:W-:Y:S01]  /*7770*/  FADD.FTZ R5, -R3, R0 ;  /* 0x0000000003057221 */ /* 0x000fe20000010100 */
[----:B------:R-:W-:Y:S01]  /*7780*/  @P1 LEA R10, P5, R4, c[0x0][0x1c8], 0x1 ;  /* 0x00007200040a1a11 */ /* 0x000fe200078a08ff */
[--C-:B------:R-:W-:Y:S02]  /*7790*/  FFMA.FTZ R199, R204, c[0x0][0x2d0], -R210.reuse ;  /* 0x0000b400ccc77a23 */ /* 0x100fe400000108d2 */
[----:B------:R-:W-:Y:S01]  /*77a0*/  FMUL.FTZ R0, R5, c[0x0][0x2d0] ;  /* 0x0000b40005007a20 */ /* 0x000fe20000410000 */
[----:B------:R-:W-:Y:S01]  /*77b0*/  @P1 IADD3.X R5, R249, UR18, RZ, P2, !PT ;  /* 0x00000012f9051c10 */ /* 0x000fe200097fe4ff */
[----:B------:R-:W-:Y:S01]  /*77c0*/  FMUL.FTZ R204, R3, c[0x0][0x2d0] ;  /* 0x0000b40003cc7a20 */ /* 0x000fe20000410000 */
[----:B------:R-:W-:Y:S01]  /*77d0*/  @P1 LEA R8, P2, R7, c[0x0][0x1c8], 0x1 ;  /* 0x0000720007081a11 */ /* 0x000fe200078408ff */
[----:B------:R-:W-:Y:S01]  /*77e0*/  FFMA.FTZ R202, R198, c[0x0][0x2d0], -R210 ;  /* 0x0000b400c6ca7a23 */ /* 0x000fe200000108d2 */
[----:B------:R-:W-:Y:S01]  /*77f0*/  @P1 LEA.HI.X R11, R4, c[0x0][0x1cc], R5, 0x1, P5 ;  /* 0x00007300040b1a11 */ /* 0x000fe200028f0c05 */
[--C-:B------:R-:W-:Y:S01]  /*7800*/  FFMA.FTZ R198, R196, c[0x0][0x2d0], -R204.reuse ;  /* 0x0000b400c4c67a23 */ /* 0x100fe200000108cc */
[----:B------:R-:W3:Y:S01]  /*7810*/  MUFU.EX2 R0, R0 ;  /* 0x0000000000007308 */ /* 0x000ee20000000800 */
[--C-:B------:R-:W-:Y:S02]  /*7820*/  FFMA.FTZ R196, R12, c[0x0][0x2d0], -R204.reuse ;  /* 0x0000b4000cc47a23 */ /* 0x100fe400000108cc */
[----:B------:R4:W-:Y:S01]  /*7830*/  @P1 LDGSTS.E.BYPASS.LTC128B.128 [R243+0x8100], [R10.64], !P3 ;  /* 0x081000000af31fae */ /* 0x0009e2000d901d50 */
[----:B------:R-:W-:Y:S02]  /*7840*/  FFMA.FTZ R135, R18, c[0x0][0x2d0], -R204 ;  /* 0x0000b40012877a23 */ /* 0x000fe400000108cc */
[----:B------:R-:W-:Y:S02]  /*7850*/  FFMA.FTZ R200, R200, c[0x0][0x2d0], -R210 ;  /* 0x0000b400c8c87a23 */ /* 0x000fe400000108d2 */
[--C-:B------:R-:W-:Y:S02]  /*7860*/  FFMA.FTZ R197, R197, c[0x0][0x2d0], -R204.reuse ;  /* 0x0000b400c5c57a23 */ /* 0x100fe400000108cc */
[----:B------:R-:W-:Y:S01]  /*7870*/  MUFU.EX2 R202, R202 ;  /* 0x000000ca00ca7308 */ /* 0x000fe20000000800 */
[----:B------:R-:W-:Y:S01]  /*7880*/  FFMA.FTZ R216, R216, c[0x0][0x2d0], -R204 ;  /* 0x0000b400d8d87a23 */ /* 0x000fe200000108cc */
[----:B-1----:R-:W-:Y:S01]  /*7890*/  @P1 IADD3.X R6, R252, UR18, RZ, P4, !PT ;  /* 0x00000012fc061c10 */ /* 0x002fe2000a7fe4ff */
[----:B------:R-:W-:Y:S01]  /*78a0*/  @UP1 UIADD3 UR18, UP0, UR10, 0x80, URZ ;  /* 0x000000800a121890 */ /* 0x000fe2000ff1e03f */
[----:B--2---:R-:W-:Y:S02]  /*78b0*/  FMUL.FTZ R24, R2, R108 ;  /* 0x0000006c02187220 */ /* 0x004fe40000410000 */
[----:B------:R-:W-:Y:S01]  /*78c0*/  @P1 LEA.HI.X R9, R7, c[0x0][0x1cc], R6, 0x1, P2 ;  /* 0x0000730007091a11 */ /* 0x000fe200010f0c06 */
[----:B------:R-:W-:Y:S01]  /*78d0*/  @UP1 UIADD3.X UR15, URZ, UR8, URZ, UP0, !UPT ;  /* 0x000000083f0f1290 */ /* 0x000fe200087fe43f */
[----:B------:R-:W-:Y:S01]  /*78e0*/  @P1 IADD3 R4, P2, R10, UR19, RZ ;  /* 0x000000130a041c10 */ /* 0x000fe2000ff5e0ff */
[C---:B------:R-:W-:Y:S01]  /*78f0*/  FMUL.FTZ R25, R2.reuse, R109 ;  /* 0x0000006d02197220 */ /* 0x040fe20000410000 */
[----:B------:R-:W1:Y:S01]  /*7900*/  MUFU.EX2 R201, R201 ;  /* 0x000000c900c97308 */ /* 0x000e620000000800 */
[----:B------:R2:W-:Y:S01]  /*7910*/  @P1 LDGSTS.E.BYPASS.LTC128B.128 [R243+0xc100], [R8.64], !P0 ;  /* 0x0c10000008f31fae */ /* 0x0005e2000c101d50 */
[----:B------:R-:W-:Y:S01]  /*7920*/  @P1 IADD3.X R5, R11, UR20, RZ, P2, !PT ;  /* 0x000000140b051c10 */ /* 0x000fe200097fe4ff */
[----:B------:R-:W-:Y:S01]  /*7930*/  FMUL.FTZ R33, R2, R101 ;  /* 0x0000006502217220 */ /* 0x000fe20000410000 */
[----:B------:R-:W-:Y:S01]  /*7940*/  @P1 IADD3 R6, P2, R4, UR19, RZ ;  /* 0x0000001304061c10 */ /* 0x000fe2000ff5e0ff */
[----:B---3--:R-:W-:Y:S01]  /*7950*/  FMUL.FTZ R18, R0, R118 ;  /* 0x0000007600127220 */ /* 0x008fe20000410000 */
[----:B------:R-:W-:Y:S01]  /*7960*/  @P1 IADD3 R16, P5, R4, UR18, RZ ;  /* 0x0000001204101c10 */ /* 0x000fe2000ffbe0ff */
[----:B------:R-:W-:Y:S01]  /*7970*/  FMUL.FTZ R19, R0, R119 ;  /* 0x0000007700137220 */ /* 0x000fe20000410000 */
[C---:B------:R-:W-:Y:S01]  /*7980*/  @P1 IADD3.X R7, R5.reuse, UR20, RZ, P2, !PT ;  /* 0x0000001405071c10 */ /* 0x040fe200097fe4ff */
[----:B------:R3:W-:Y:S01]  /*7990*/  @P1 LDGSTS.E.BYPASS.LTC128B.128 [R243+0x9100], [R4.64], !P3 ;  /* 0x0910000004f31fae */ /* 0x0007e2000d901d50 */
[----:B------:R-:W-:Y:S01]  /*79a0*/  @P1 IADD3.X R17, R5, UR15, RZ, P5, !PT ;  /* 0x0000000f05111c10 */ /* 0x000fe2000affe4ff */
[----:B------:R-:W-:Y:S01]  /*79b0*/  MUFU.EX2 R200, R200 ;  /* 0x000000c800c87308 */ /* 0x000fe20000000800 */
[----:B----4-:R-:W-:Y:S01]  /*79c0*/  @P1 IADD3 R10, P4, R6, UR19, RZ ;  /* 0x00000013060a1c10 */ /* 0x010fe2000ff9e0ff */
[C---:B------:R-:W-:Y:S02]  /*79d0*/  FMUL.FTZ R27, R0.reuse, R111 ;  /* 0x0000006f001b7220 */ /* 0x040fe40000410000 */
[C---:B------:R-:W-:Y:S01]  /*79e0*/  FMUL.FTZ R26, R0.reuse, R110 ;  /* 0x0000006e001a7220 */ /* 0x040fe20000410000 */
[C---:B------:R-:W-:Y:S01]  /*79f0*/  @P1 IADD3.X R11, R7.reuse, UR20, RZ, P4, !PT ;  /* 0x00000014070b1c10 */ /* 0x040fe2000a7fe4ff */
[----:B------:R3:W-:Y:S01]  /*7a00*/  @P1 LDGSTS.E.BYPASS.LTC128B.128 [R243+0xd100], [R4.64+0x80], !P0 ;  /* 0x0d10008004f31fae */ /* 0x0007e2000c101d50 */
[C---:B------:R-:W-:Y:S02]  /*7a10*/  FMUL.FTZ R34, R0.reuse, R102 ;  /* 0x0000006600227220 */ /* 0x040fe40000410000 */
[C---:B------:R-:W-:Y:S01]  /*7a20*/  FMUL.FTZ R35, R0.reuse, R103 ;  /* 0x0000006700237220 */ /* 0x040fe20000410000 */
[----:B------:R-:W4:Y:S01]  /*7a30*/  MUFU.EX2 R199, R199 ;  /* 0x000000c700c77308 */ /* 0x000f220000000800 */
[C---:B------:R-:W-:Y:S02]  /*7a40*/  FMUL.FTZ R42, R0.reuse, R94 ;  /* 0x0000005e002a7220 */ /* 0x040fe40000410000 */
[----:B------:R-:W-:Y:S01]  /*7a50*/  FMUL.FTZ R43, R0, R95 ;  /* 0x0000005f002b7220 */ /* 0x000fe20000410000 */
[----:B------:R5:W-:Y:S01]  /*7a60*/  @P1 LDGSTS.E.BYPASS.LTC128B.128 [R243+0xa100], [R6.64], !P3 ;  /* 0x0a10000006f31fae */ /* 0x000be2000d901d50 */
[----:B------:R-:W-:Y:S01]  /*7a70*/  FMUL.FTZ R64, R2, R68 ;  /* 0x0000004402407220 */ /* 0x000fe20000410000 */
[----:B--2---:R-:W-:Y:S01]  /*7a80*/  @P1 IADD3 R8, P2, R6, UR18, RZ ;  /* 0x0000001206081c10 */ /* 0x004fe2000ff5e0ff */
[----:B------:R-:W-:Y:S03]  /*7a90*/  FMUL.FTZ R65, R2, R69 ;  /* 0x0000004502417220 */ /* 0x000fe60000410000 */
[----:B------:R-:W-:Y:S01]  /*7aa0*/  MUFU.EX2 R198, R198 ;  /* 0x000000c600c67308 */ /* 0x000fe20000000800 */
[----:B------:R-:W-:Y:S01]  /*7ab0*/  @P1 IADD3.X R9, R7, UR15, RZ, P2, !PT ;  /* 0x0000000f07091c10 */ /* 0x000fe200097fe4ff */
[----:B------:R2:W-:Y:S01]  /*7ac0*/  @P1 LDGSTS.E.BYPASS.LTC128B.128 [R243+0xe100], [R16.64], !P0 ;  /* 0x0e10000010f31fae */ /* 0x0005e2000c101d50 */
[C---:B------:R-:W-:Y:S02]  /*7ad0*/  FMUL.FTZ R66, R0.reuse, R70 ;  /* 0x0000004600427220 */ /* 0x040fe40000410000 */
[----:B------:R-:W-:Y:S02]  /*7ae0*/  FMUL.FTZ R67, R0, R71 ;  /* 0x0000004700437220 */ /* 0x000fe40000410000 */
[----:B------:R-:W-:Y:S02]  /*7af0*/  FFMA.FTZ R101, R167, c[0x0][0x2d0], -R210 ;  /* 0x0000b400a7657a23 */ /* 0x000fe400000108d2 */
[--C-:B------:R-:W-:Y:S01]  /*7b00*/  FFMA.FTZ R110, R171, c[0x0][0x2d0], -R204.reuse ;  /* 0x0000b400ab6e7a23 */ /* 0x100fe200000108cc */
[----:B------:R2:W-:Y:S01]  /*7b10*/  @P1 LDGSTS.E.BYPASS.LTC128B.128 [R243+0xb100], [R10.64], !P3 ;  /* 0x0b1000000af31fae */ /* 0x0005e2000d901d50 */
[----:B------:R-:W2:Y:S01]  /*7b20*/  MUFU.EX2 R197, R197 ;  /* 0x000000c500c57308 */ /* 0x000ea20000000800 */
[--C-:B------:R-:W-:Y:S02]  /*7b30*/  FFMA.FTZ R109, R144, c[0x0][0x2d0], -R204.reuse ;  /* 0x0000b400906d7a23 */ /* 0x100fe400000108cc */
[C---:B---3--:R-:W-:Y:S01]  /*7b40*/  FMUL.FTZ R4, R2.reuse, R128 ;  /* 0x0000008002047220 */ /* 0x048fe20000410000 */
[----:B-1----:R-:W-:Y:S01]  /*7b50*/  F2FP.BF16.PACK_AB R128, R201, R202 ;  /* 0x000000cac980723e */ /* 0x002fe200000010ff */
[----:B------:R-:W-:Y:S02]  /*7b60*/  FMUL.FTZ R5, R2, R129 ;  /* 0x0000008102057220 */ /* 0x000fe40000410000 */
[----:B------:R1:W-:Y:S01]  /*7b70*/  @P1 LDGSTS.E.BYPASS.LTC128B.128 [R243+0xf100], [R8.64], !P0 ;  /* 0x0f10000008f31fae */ /* 0x0003e2000c101d50 */
[--C-:B------:R-:W-:Y:S02]  /*7b80*/  FFMA.FTZ R108, R152, c[0x0][0x2d0], -R204.reuse ;  /* 0x0000b400986c7a23 */ /* 0x100fe400000108cc */
[----:B------:R-:W-:Y:S01]  /*7b90*/  MUFU.EX2 R196, R196 ;  /* 0x000000c400c47308 */ /* 0x000fe20000000800 */
[C---:B-----5:R-:W-:Y:S01]  /*7ba0*/  FMUL.FTZ R6, R0.reuse, R130 ;  /* 0x0000008200067220 */ /* 0x060fe20000410000 */
[----:B----4-:R-:W-:Y:S01]  /*7bb0*/  F2FP.BF16.PACK_AB R130, R199, R200 ;  /* 0x000000c8c782723e */ /* 0x010fe200000010ff */
[----:B------:R-:W-:Y:S02]  /*7bc0*/  FMUL.FTZ R7, R0, R131 ;  /* 0x0000008300077220 */ /* 0x000fe40000410000 */
[----:B------:R-:W3:Y:S01]  /*7bd0*/  LDSM.16.MT88.4 R12, [R240+0x100] ;  /* 0x00010000f00c783b */ /* 0x000ee20000004200 */
[--C-:B------:R-:W-:Y:S02]  /*7be0*/  FFMA.FTZ R219, R219, c[0x0][0x2d0], -R204.reuse ;  /* 0x0000b400dbdb7a23 */ /* 0x100fe400000108cc */
[C---:B--2---:R-:W-:Y:S02]  /*7bf0*/  FMUL.FTZ R16, R2.reuse, R116 ;  /* 0x0000007402107220 */ /* 0x044fe40000410000 */
[----:B------:R-:W2:Y:S01]  /*7c00*/  MUFU.EX2 R135, R135 ;  /* 0x0000008700877308 */ /* 0x000ea20000000800 */
[----:B------:R-:W-:Y:S02]  /*7c10*/  FMUL.FTZ R17, R2, R117 ;  /* 0x0000007502117220 */ /* 0x000fe40000410000 */
[----:B------:R-:W4:Y:S01]  /*7c20*/  LDSM.16.MT88.4 R20, [R238+0x100] ;  /* 0x00010000ee14783b */ /* 0x000f220000004200 */
[----:B------:R-:W-:Y:S01]  /*7c30*/  F2FP.BF16.PACK_AB R129, R197, R198 ;  /* 0x000000c6c581723e */ /* 0x000fe200000010ff */
[--C-:B------:R-:W-:Y:S02]  /*7c40*/  FFMA.FTZ R217, R217, c[0x0][0x2d0], -R204.reuse ;  /* 0x0000b400d9d97a23 */ /* 0x100fe400000108cc */
[C---:B------:R-:W-:Y:S01]  /*7c50*/  FMUL.FTZ R10, R0.reuse, R126 ;  /* 0x0000007e000a7220 */ /* 0x040fe20000410000 */
[----:B------:R-:W-:Y:S01]  /*7c60*/  MOV R126, R51 ;  /* 0x00000033007e7202 */ /* 0x000fe20000000f00 */
[C---:B------:R-:W-:Y:S01]  /*7c70*/  FMUL.FTZ R11, R0.reuse, R127 ;  /* 0x0000007f000b7220 */ /* 0x040fe20000410000 */
[----:B------:R-:W-:Y:S01]  /*7c80*/  MOV R127, R56 ;  /* 0x00000038007f7202 */ /* 0x000fe20000000f00 */
[----:B------:R-:W5:Y:S01]  /*7c90*/  LDSM.16.MT88.4 R28, [R237+0x100] ;  /* 0x00010000ed1c783b */ /* 0x000f620000004200 */
[----:B------:R-:W-:Y:S01]  /*7ca0*/  FMUL.FTZ R51, R0, R87 ;  /* 0x0000005700337220 */ /* 0x000fe20000410000 */
[----:B------:R-:W-:Y:S01]  /*7cb0*/  MUFU.EX2 R216, R216 ;  /* 0x000000d800d87308 */ /* 0x000fe20000000800 */
[C---:B-1----:R-:W-:Y:S01]  /*7cc0*/  FMUL.FTZ R8, R2.reuse, R124 ;  /* 0x0000007c02087220 */ /* 0x042fe20000410000 */
[----:B------:R-:W-:Y:S01]  /*7cd0*/  MOV R124, R49 ;  /* 0x00000031007c7202 */ /* 0x000fe20000000f00 */
[C---:B------:R-:W-:Y:S01]  /*7ce0*/  FMUL.FTZ R9, R2.reuse, R125 ;  /* 0x0000007d02097220 */ /* 0x040fe20000410000 */
[----:B------:R-:W-:Y:S01]  /*7cf0*/  MOV R125, R50 ;  /* 0x00000032007d7202 */ /* 0x000fe20000000f00 */
[----:B------:R-:W-:Y:S01]  /*7d00*/  FMUL.FTZ R49, R2, R85 ;  /* 0x0000005502317220 */ /* 0x000fe20000410000 */
[----:B------:R-:W1:Y:S01]  /*7d10*/  LDSM.16.MT88.4 R36, [R236+0x100] ;  /* 0x00010000ec24783b */ /* 0x000e620000004200 */
[----:B------:R-:W-:Y:S02]  /*7d20*/  FMUL.FTZ R50, R0, R86 ;  /* 0x0000005600327220 */ /* 0x000fe40000410000 */
[----:B------:R-:W-:Y:S01]  /*7d30*/  FMUL.FTZ R56, R2, R76 ;  /* 0x0000004c02387220 */ /* 0x000fe20000410000 */
[----:B------:R-:W-:Y:S01]  /*7d40*/  MUFU.EX2 R167, R101 ;  /* 0x0000006500a77308 */ /* 0x000fe20000000800 */
[----:B--2---:R-:W-:Y:S01]  /*7d50*/  F2FP.BF16.PACK_AB R131, R135, R196 ;  /* 0x000000c48783723e */ /* 0x004fe200000010ff */
[--C-:B------:R-:W-:Y:S02]  /*7d60*/  FFMA.FTZ R218, R218, c[0x0][0x2d0], -R204.reuse ;  /* 0x0000b400dada7a23 */ /* 0x100fe400000108cc */
[----:B------:R-:W2:Y:S01]  /*7d70*/  LDSM.16.MT88.4 R44, [R240+0x4100] ;  /* 0x00410000f02c783b */ /* 0x000ea20000004200 */
[----:B------:R-:W-:Y:S02]  /*7d80*/  FFMA.FTZ R211, R211, c[0x0][0x2d0], -R204 ;  /* 0x0000b400d3d37a23 */ /* 0x000fe400000108cc */
[--C-:B------:R-:W-:Y:S02]  /*7d90*/  FFMA.FTZ R208, R208, c[0x0][0x2d0], -R210.reuse ;  /* 0x0000b400d0d07a23 */ /* 0x100fe400000108d2 */
[--C-:B------:R-:W-:Y:S01]  /*7da0*/  FFMA.FTZ R209, R209, c[0x0][0x2d0], -R210.reuse ;  /* 0x0000b400d1d17a23 */ /* 0x100fe200000108d2 */
[----:B------:R-:W-:Y:S01]  /*7db0*/  MUFU.EX2 R171, R110 ;  /* 0x0000006e00ab7308 */ /* 0x000fe20000000800 */
[----:B------:R-:W-:Y:S01]  /*7dc0*/  FFMA.FTZ R207, R207, c[0x0][0x2d0], -R210 ;  /* 0x0000b400cfcf7a23 */ /* 0x000fe200000108d2 */
[C---:B---3--:R-:W-:Y:S01]  /*7dd0*/  HMMA.16816.F32.BF16 R4, R128.reuse, R12, R4 ;  /* 0x0000000c8004723c */ /* 0x048fe20000041804 */
[----:B------:R-:W2:Y:S04]  /*7de0*/  LDSM.16.MT88.4 R52, [R238+0x4100] ;  /* 0x00410000ee34783b */ /* 0x000ea80000004200 */
[--C-:B------:R-:W-:Y:S02]  /*7df0*/  FFMA.FTZ R205, R205, c[0x0][0x2d0], -R204.reuse ;  /* 0x0000b400cdcd7a23 */ /* 0x100fe400000108cc */
[C---:B------:R-:W-:Y:S01]  /*7e00*/  FMUL.FTZ R12, R2.reuse, R120 ;  /* 0x00000078020c7220 */ /* 0x040fe20000410000 */
[C---:B------:R-:W-:Y:S01]  /*7e10*/  HMMA.16816.F32.BF16 R8, R128.reuse, R14, R8 ;  /* 0x0000000e8008723c */ /* 0x040fe20000041808 */
[----:B------:R-:W1:Y:S01]  /*7e20*/  LDSM.16.MT88.4 R60, [R237+0x4100] ;  /* 0x00410000ed3c783b */ /* 0x000e620000004200 */
[----:B------:R-:W-:Y:S02]  /*7e30*/  MUFU.EX2 R144, R109 ;  /* 0x0000006d00907308 */ /* 0x000fe40000000800 */
[C---:B------:R-:W-:Y:S01]  /*7e40*/  FMUL.FTZ R13, R2.reuse, R121 ;  /* 0x00000079020d7220 */ /* 0x040fe20000410000 */
[----:B------:R-:W-:Y:S01]  /*7e50*/  MOV R121, R48 ;  /* 0x0000003000797202 */ /* 0x000fe20000000f00 */
[----:B------:R-:W-:Y:S01]  /*7e60*/  FMUL.FTZ R48, R2, R84 ;  /* 0x0000005402307220 */ /* 0x000fe20000410000 */
[----:B------:R-:W-:Y:S01]  /*7e70*/  MOV R120, R57 ;  /* 0x0000003900787202 */ /* 0x000fe20000000f00 */
[C---:B------:R-:W-:Y:S01]  /*7e80*/  FMUL.FTZ R15, R0.reuse, R123 ;  /* 0x0000007b000f7220 */ /* 0x040fe20000410000 */
[----:B------:R-:W1:Y:S03]  /*7e90*/  LDSM.16.MT88.4 R84, [R236+0x4100] ;  /* 0x00410000ec54783b */ /* 0x000e660000004200 */
[----:B------:R-:W-:Y:S01]  /*7ea0*/  FMUL.FTZ R14, R0, R122 ;  /* 0x0000007a000e7220 */ /* 0x000fe20000410000 */
[----:B------:R2:W-:Y:S01]  /*7eb0*/  MUFU.EX2 R152, R108 ;  /* 0x0000006c00987308 */ /* 0x0005e20000000800 */
[----:B------:R-:W-:Y:S02]  /*7ec0*/  FMUL.FTZ R57, R2, R77 ;  /* 0x0000004d02397220 */ /* 0x000fe40000410000 */
[--C-:B------:R-:W-:Y:S01]  /*7ed0*/  FFMA.FTZ R134, R134, c[0x0][0x2d0], -R204.reuse ;  /* 0x0000b40086867a23 */ /* 0x100fe200000108cc */
[----:B------:R-:W3:Y:S02]  /*7ee0*/  LDL.LU R123, [R1+0xc] ;  /* 0x00000c00017b7983 */ /* 0x000ee40000300800 */
[C---:B----4-:R-:W-:Y:S02]  /*7ef0*/  HMMA.16816.F32.BF16 R12, R128.reuse, R20, R12 ;  /* 0x00000014800c723c */ /* 0x050fe4000004180c */
[----:B------:R-:W-:Y:S02]  /*7f00*/  LDSM.16.MT88.4 R116, [R238+0x3900] ;  /* 0x00390000ee74783b */ /* 0x000fe40000004200 */
[----:B------:R-:W-:Y:S03]  /*7f10*/  MUFU.EX2 R219, R219 ;  /* 0x000000db00db7308 */ /* 0x000fe60000000800 */
[C---:B------:R-:W-:Y:S01]  /*7f20*/  FMUL.FTZ R20, R2.reuse, R112 ;  /* 0x0000007002147220 */ /* 0x040fe20000410000 */
[C---:B------:R-:W-:Y:S02]  /*7f30*/  HMMA.16816.F32.BF16 R16, R128.reuse, R22, R16 ;  /* 0x000000168010723c */ /* 0x040fe40000041810 */
[----:B------:R-:W0:Y:S02]  /*7f40*/  LDGDEPBAR ;  /* 0x00000000000079af */ /* 0x000e240000000000 */
[----:B------:R-:W-:Y:S02]  /*7f50*/  FMUL.FTZ R21, R2, R113 ;  /* 0x0000007102157220 */ /* 0x000fe40000410000 */
[--C-:B------:R-:W-:Y:S01]  /*7f60*/  FFMA.FTZ R112, R58, c[0x0][0x2d0], -R204.reuse ;  /* 0x0000b4003a707a23 */ /* 0x100fe200000108cc */
[----:B------:R-:W-:Y:S01]  /*7f70*/  MUFU.EX2 R217, R217 ;  /* 0x000000d900d97308 */ /* 0x000fe20000000800 */
[C---:B------:R-:W-:Y:S02]  /*7f80*/  FMUL.FTZ R22, R0.reuse, R114 ;  /* 0x0000007200167220 */ /* 0x040fe40000410000 */
[----:B--2---:R-:W-:Y:S02]  /*7f90*/  LDSM.16.MT88.4 R108, [R237+0x3900] ;  /* 0x00390000ed6c783b */ /* 0x004fe40000004200 */
[C---:B------:R-:W-:Y:S02]  /*7fa0*/  FMUL.FTZ R23, R0.reuse, R115 ;  /* 0x0000007300177220 */ /* 0x040fe40000410000 */
[----:B------:R-:W-:Y:S02]  /*7fb0*/  FMUL.FTZ R58, R0, R78 ;  /* 0x0000004e003a7220 */ /* 0x000fe40000410000 */
[----:B------:R-:W-:Y:S01]  /*7fc0*/  FFMA.FTZ R113, R146, c[0x0][0x2d0], -R204 ;  /* 0x0000b40092717a23 */ /* 0x000fe200000108cc */
[----:B------:R-:W-:Y:S02]  /*7fd0*/  MUFU.EX2 R112, R112 ;  /* 0x0000007000707308 */ /* 0x000fe40000000800 */
[C---:B-----5:R-:W-:Y:S07]  /*7fe0*/  HMMA.16816.F32.BF16 R20, R128.reuse, R28, R20 ;  /* 0x0000001c8014723c */ /* 0x060fee0000041814 */
[C---:B------:R-:W-:Y:S01]  /*7ff0*/  FMUL.FTZ R28, R2.reuse, R104 ;  /* 0x00000068021c7220 */ /* 0x040fe20000410000 */
[C---:B------:R-:W-:Y:S01]  /*8000*/  HMMA.16816.F32.BF16 R24, R128.reuse, R30, R24 ;  /* 0x0000001e8018723c */ /* 0x040fe20000041818 */
[----:B------:R-:W2:Y:S03]  /*8010*/  MUFU.EX2 R113, R113 ;  /* 0x0000007100717308 */ /* 0x000ea60000000800 */
[----:B------:R-:W-:Y:S02]  /*8020*/  FMUL.FTZ R29, R2, R105 ;  /* 0x00000069021d7220 */ /* 0x000fe40000410000 */
[----:B------:R-:W-:Y:S02]  /*8030*/  FFMA.FTZ R104, R32, c[0x0][0x2d0], -R210 ;  /* 0x0000b40020687a23 */ /* 0x000fe400000108d2 */
[C---:B------:R-:W-:Y:S03]  /*8040*/  FMUL.FTZ R30, R0.reuse, R106 ;  /* 0x0000006a001e7220 */ /* 0x040fe60000410000 */
[----:B------:R-:W-:Y:S01]  /*8050*/  MUFU.EX2 R218, R218 ;  /* 0x000000da00da7308 */ /* 0x000fe20000000800 */
[----:B------:R-:W-:Y:S02]  /*8060*/  FMUL.FTZ R31, R0, R107 ;  /* 0x0000006b001f7220 */ /* 0x000fe40000410000 */
[----:B------:R-:W-:Y:S02]  /*8070*/  FMUL.FTZ R32, R2, R100 ;  /* 0x0000006402207220 */ /* 0x000fe40000410000 */
[----:B------:R-:W-:Y:S02]  /*8080*/  FFMA.FTZ R100, R166, c[0x0][0x2d0], -R204 ;  /* 0x0000b400a6647a23 */ /* 0x000fe400000108cc */
[--C-:B------:R-:W-:Y:S01]  /*8090*/  FFMA.FTZ R105, R41, c[0x0][0x2d0], -R210.reuse ;  /* 0x0000b40029697a23 */ /* 0x100fe200000108d2 */
[C---:B-1----:R-:W-:Y:S02]  /*80a0*/  HMMA.16816.F32.BF16 R28, R128.reuse, R36, R28 ;  /* 0x00000024801c723c */ /* 0x042fe4000004181c */
[----:B------:R1:W-:Y:S01]  /*80b0*/  MUFU.EX2 R166, R100 ;  /* 0x0000006400a67308 */ /* 0x0003e20000000800 */
[C---:B------:R-:W-:Y:S02]  /*80c0*/  FMUL.FTZ R41, R2.reuse, R93 ;  /* 0x0000005d02297220 */ /* 0x040fe40000410000 */
[--C-:B------:R-:W-:Y:S01]  /*80d0*/  FFMA.FTZ R107, R59, c[0x0][0x2d0], -R210.reuse ;  /* 0x0000b4003b6b7a23 */ /* 0x100fe200000108d2 */
[----:B--2---:R-:W-:Y:S01]  /*80e0*/  F2FP.BF16.PACK_AB R69, R113, R112 ;  /* 0x000000707145723e */ /* 0x004fe200000010ff */
[C---:B------:R-:W-:Y:S01]  /*80f0*/  FMUL.FTZ R37, R2.reuse, R97 ;  /* 0x0000006102257220 */ /* 0x040fe20000410000 */
[C---:B------:R-:W-:Y:S04]  /*8100*/  HMMA.16816.F32.BF16 R32, R128.reuse, R38, R32 ;  /* 0x000000268020723c */ /* 0x040fe80000041820 */
[----:B------:R-:W-:Y:S01]  /*8110*/  FMUL.FTZ R36, R2, R96 ;  /* 0x0000006002247220 */ /* 0x000fe20000410000 */
[----:B------:R-:W-:Y:S01]  /*8120*/  MUFU.EX2 R104, R104 ;  /* 0x0000006800687308 */ /* 0x000fe20000000800 */
[--C-:B------:R-:W-:Y:S02]  /*8130*/  FFMA.FTZ R106, R40, c[0x0][0x2d0], -R210.reuse ;  /* 0x0000b400286a7a23 */ /* 0x100fe400000108d2 */
[C---:B------:R-:W-:Y:S04]  /*8140*/  FMUL.FTZ R38, R0.reuse, R98 ;  /* 0x0000006200267220 */ /* 0x040fe80000410000 */
[C---:B------:R-:W-:Y:S02]  /*8150*/  FMUL.FTZ R39, R0.reuse, R99 ;  /* 0x0000006300277220 */ /* 0x040fe40000410000 */
[----:B------:R-:W-:Y:S01]  /*8160*/  FMUL.FTZ R59, R0, R79 ;  /* 0x0000004f003b7220 */ /* 0x000fe20000410000 */
[----:B------:R-:W2:Y:S01]  /*8170*/  MUFU.EX2 R105, R105 ;  /* 0x0000006900697308 */ /* 0x000ea20000000800 */
[----:B------:R-:W4:Y:S01]  /*8180*/  LDSM.16.MT88.4 R76, [R240+0x900] ;  /* 0x00090000f04c783b */ /* 0x000f220000004200 */
[--C-:B------:R-:W-:Y:S02]  /*8190*/  FFMA.FTZ R96, R162, c[0x0][0x2d0], -R210.reuse ;  /* 0x0000b400a2607a23 */ /* 0x100fe400000108d2 */
[C---:B------:R-:W-:Y:S03]  /*81a0*/  HMMA.16816.F32.BF16 R36, R128.reuse, R44, R36 ;  /* 0x0000002c8024723c */ /* 0x040fe60000041824 */
[C---:B------:R-:W-:Y:S02]  /*81b0*/  FMUL.FTZ R40, R2.reuse, R92 ;  /* 0x0000005c02287220 */ /* 0x040fe40000410000 */
[----:B-1----:R-:W-:Y:S01]  /*81c0*/  LDSM.16.MT88.4 R100, [R238+0x1900] ;  /* 0x00190000ee64783b */ /* 0x002fe20000004200 */
[----:B------:R-:W-:Y:S01]  /*81d0*/  FFMA.FTZ R92, R151, c[0x0][0x2d0], -R210 ;  /* 0x0000b400975c7a23 */ /* 0x000fe200000108d2 */
[----:B------:R1:W-:Y:S01]  /*81e0*/  MUFU.EX2 R162, R96 ;  /* 0x0000006000a27308 */ /* 0x0003e20000000800 */
[C---:B------:R-:W-:Y:S02]  /*81f0*/  FMUL.FTZ R45, R2.reuse, R89 ;  /* 0x00000059022d7220 */ /* 0x040fe40000410000 */
[C---:B------:R-:W-:Y:S03]  /*8200*/  HMMA.16816.F32.BF16 R40, R128.reuse, R46, R40 ;  /* 0x0000002e8028723c */ /* 0x040fe60000041828 */
[----:B------:R-:W-:Y:S02]  /*8210*/  FMUL.FTZ R44, R2, R88 ;  /* 0x00000058022c7220 */ /* 0x000fe40000410000 */
[----:B------:R-:W-:Y:S02]  /*8220*/  FFMA.FTZ R88, R141, c[0x0][0x2d0], -R204 ;  /* 0x0000b4008d587a23 */ /* 0x000fe400000108cc */
[C---:B------:R-:W-:Y:S01]  /*8230*/  FMUL.FTZ R46, R0.reuse, R90 ;  /* 0x0000005a002e7220 */ /* 0x040fe20000410000 */
[----:B------:R-:W-:Y:S01]  /*8240*/  MUFU.EX2 R106, R106 ;  /* 0x0000006a006a7308 */ /* 0x000fe20000000800 */
[----:B------:R-:W-:Y:S03]  /*8250*/  FMUL.FTZ R47, R0, R91 ;  /* 0x0000005b002f7220 */ /* 0x000fe60000410000 */
[----:B--2---:R-:W-:Y:S04]  /*8260*/  F2FP.BF16.PACK_AB R68, R105, R104 ;  /* 0x000000686944723e */ /* 0x004fe800000010ff */
[C---:B------:R-:W-:Y:S02]  /*8270*/  HMMA.16816.F32.BF16 R44, R128.reuse, R52, R44 ;  /* 0x00000034802c723c */ /* 0x040fe4000004182c */
[----:B------:R2:W5:Y:S01]  /*8280*/  MUFU.EX2 R141, R88 ;  /* 0x00000058008d7308 */ /* 0x0005620000000800 */
[----:B-1----:R-:W-:Y:S04]  /*8290*/  LDSM.16.MT88.4 R96, [R236+0x5100] ;  /* 0x00510000ec60783b */ /* 0x002fe80000004200 */
[C---:B------:R-:W-:Y:S01]  /*82a0*/  FMUL.FTZ R52, R2.reuse, R80 ;  /* 0x0000005002347220 */ /* 0x040fe20000410000 */
[C---:B------:R-:W-:Y:S04]  /*82b0*/  HMMA.16816.F32.BF16 R48, R128.reuse, R54, R48 ;  /* 0x000000368030723c */ /* 0x040fe80000041830 */
[----:B------:R-:W-:Y:S01]  /*82c0*/  FMUL.FTZ R53, R2, R81 ;  /* 0x0000005102357220 */ /* 0x000fe20000410000 */
[----:B------:R-:W1:Y:S02]  /*82d0*/  MUFU.EX2 R107, R107 ;  /* 0x0000006b006b7308 */ /* 0x000e640000000800 */
[C---:B------:R-:W-:Y:S02]  /*82e0*/  FMUL.FTZ R54, R0.reuse, R82 ;  /* 0x0000005200367220 */ /* 0x040fe40000410000 */
[----:B------:R-:W-:Y:S02]  /*82f0*/  FMUL.FTZ R55, R0, R83 ;  /* 0x0000005300377220 */ /* 0x000fe40000410000 */
[----:B------:R-:W4:Y:S04]  /*8300*/  LDSM.16.MT88.4 R80, [R238+0x900] ;  /* 0x00090000ee50783b */ /* 0x000f280000004200 */
[----:B------:R4:W-:Y:S01]  /*8310*/  MUFU.EX2 R151, R92 ;  /* 0x0000005c00977308 */ /* 0x0009e20000000800 */
[C---:B------:R-:W-:Y:S03]  /*8320*/  HMMA.16816.F32.BF16 R52, R128.reuse, R60, R52 ;  /* 0x0000003c8034723c */ /* 0x040fe60000041834 */
[----:B--2---:R-:W-:Y:S01]  /*8330*/  LDSM.16.MT88.4 R88, [R236+0x900] ;  /* 0x00090000ec58783b */ /* 0x004fe20000004200 */
[----:B-----5:R-:W-:Y:S03]  /*8340*/  F2FP.BF16.PACK_AB R71, R141, R216 ;  /* 0x000000d88d47723e */ /* 0x020fe600000010ff */
[C---:B------:R-:W-:Y:S01]  /*8350*/  FMUL.FTZ R60, R2.reuse, R72 ;  /* 0x00000048023c7220 */ /* 0x040fe20000410000 */
[C---:B------:R-:W-:Y:S01]  /*8360*/  HMMA.16816.F32.BF16 R56, R128.reuse, R62, R56 ;  /* 0x0000003e8038723c */ /* 0x040fe20000041838 */
[----:B------:R-:W-:Y:S03]  /*8370*/  MUFU.EX2 R211, R211 ;  /* 0x000000d300d37308 */ /* 0x000fe60000000800 */
[----:B------:R-:W-:Y:S01]  /*8380*/  FMUL.FTZ R61, R2, R73 ;  /* 0x00000049023d7220 */ /* 0x000fe20000410000 */
[----:B-1----:R-:W-:Y:S02]  /*8390*/  F2FP.BF16.PACK_AB R70, R107, R106 ;  /* 0x0000006a6b46723e */ /* 0x002fe400000010ff */
[C---:B------:R-:W-:Y:S02]  /*83a0*/  FMUL.FTZ R62, R0.reuse, R74 ;  /* 0x0000004a003e7220 */ /* 0x040fe40000410000 */
[----:B------:R-:W-:Y:S02]  /*83b0*/  FMUL.FTZ R63, R0, R75 ;  /* 0x0000004b003f7220 */ /* 0x000fe40000410000 */
[----:B------:R-:W1:Y:S01]  /*83c0*/  LDSM.16.MT88.4 R72, [R237+0x900] ;  /* 0x00090000ed48783b */ /* 0x000e620000004200 */
[----:B------:R-:W-:Y:S04]  /*83d0*/  MUFU.EX2 R208, R208 ;  /* 0x000000d000d07308 */ /* 0x000fe80000000800 */
[C---:B------:R-:W-:Y:S03]  /*83e0*/  HMMA.16816.F32.BF16 R60, R128.reuse, R84, R60 ;  /* 0x00000054803c723c */ /* 0x040fe6000004183c */
[----:B----4-:R-:W-:Y:S03]  /*83f0*/  LDSM.16.MT88.4 R92, [R237+0x5100] ;  /* 0x00510000ed5c783b */ /* 0x010fe60000004200 */
[----:B------:R-:W-:Y:S02]  /*8400*/  MUFU.EX2 R209, R209 ;  /* 0x000000d100d17308 */ /* 0x000fe40000000800 */
[----:B------:R-:W-:Y:S03]  /*8410*/  HMMA.16816.F32.BF16 R64, R128, R86, R64 ;  /* 0x000000568040723c */ /* 0x000fe60000041840 */
[----:B------:R-:W2:Y:S05]  /*8420*/  LDSM.16.MT88.4 R84, [R240+0x4900] ;  /* 0x00490000f054783b */ /* 0x000eaa0000004200 */
[C---:B------:R-:W-:Y:S01]  /*8430*/  HMMA.16816.F32.BF16 R4, R68.reuse, R76, R4 ;  /* 0x0000004c4404723c */ /* 0x040fe20000041804 */
[----:B------:R-:W-:Y:S07]  /*8440*/  MUFU.EX2 R207, R207 ;  /* 0x000000cf00cf7308 */ /* 0x000fee0000000800 */
[C---:B------:R-:W-:Y:S01]  /*8450*/  HMMA.16816.F32.BF16 R8, R68.reuse, R78, R8 ;  /* 0x0000004e4408723c */ /* 0x040fe20000041808 */
[----:B------:R-:W4:Y:S02]  /*8460*/  LDSM.16.MT88.4 R76, [R238+0x4900] ;  /* 0x00490000ee4c783b */ /* 0x000f240000004200 */
[----:B------:R-:W-:Y:S05]  /*8470*/  MUFU.EX2 R205, R205 ;  /* 0x000000cd00cd7308 */ /* 0x000fea0000000800 */
[C---:B------:R-:W-:Y:S05]  /*8480*/  HMMA.16816.F32.BF16 R12, R68.reuse, R80, R12 ;  /* 0x00000050440c723c */ /* 0x040fea000004180c */
[----:B------:R-:W-:Y:S02]  /*8490*/  MUFU.EX2 R134, R134 ;  /* 0x0000008600867308 */ /* 0x000fe40000000800 */
[--C-:B------:R-:W-:Y:S01]  /*84a0*/  FFMA.FTZ R80, R142, c[0x0][0x2d0], -R210.reuse ;  /* 0x0000b4008e507a23 */ /* 0x100fe200000108d2 */
[C---:B------:R-:W-:Y:S07]  /*84b0*/  HMMA.16816.F32.BF16 R16, R68.reuse, R82, R16 ;  /* 0x000000524410723c */ /* 0x040fee0000041810 */
[----:B------:R5:W2:Y:S01]  /*84c0*/  MUFU.EX2 R142, R80 ;  /* 0x00000050008e7308 */ /* 0x000aa20000000800 */
[C---:B-1----:R-:W-:Y:S08]  /*84d0*/  HMMA.16816.F32.BF16 R20, R68.reuse, R72, R20 ;  /* 0x000000484414723c */ /* 0x042ff00000041814 */
[C---:B------:R-:W-:Y:S01]  /*84e0*/  HMMA.16816.F32.BF16 R24, R68.reuse, R74, R24 ;  /* 0x0000004a4418723c */ /* 0x040fe20000041818 */
[----:B------:R-:W1:Y:S07]  /*84f0*/  LDSM.16.MT88.4 R72, [R237+0x4900] ;  /* 0x00490000ed48783b */ /* 0x000e6e0000004200 */
[C---:B------:R-:W-:Y:S01]  /*8500*/  HMMA.16816.F32.BF16 R28, R68.reuse, R88, R28 ;  /* 0x00000058441c723c */ /* 0x040fe2000004181c */
[----:B-----5:R-:W5:Y:S07]  /*8510*/  LDSM.16.MT88.4 R80, [R236+0x4900] ;  /* 0x00490000ec50783b */ /* 0x020f6e0000004200 */
[C---:B------:R-:W-:Y:S04]  /*8520*/  HMMA.16816.F32.BF16 R32, R68.reuse, R90, R32 ;  /* 0x0000005a4420723c */ /* 0x040fe80000041820 */
[----:B------:R-:W-:Y:S02]  /*8530*/  FFMA.FTZ R89, R153, c[0x0][0x2d0], -R210 ;  /* 0x0000b40099597a23 */ /* 0x000fe400000108d2 */
[----:B------:R-:W-:Y:S02]  /*8540*/  FFMA.FTZ R88, R150, c[0x0][0x2d0], -R204 ;  /* 0x0000b40096587a23 */ /* 0x000fe400000108cc */
[C---:B--2---:R-:W-:Y:S01]  /*8550*/  HMMA.16816.F32.BF16 R36, R68.reuse, R84, R36 ;  /* 0x000000544424723c */ /* 0x044fe20000041824 */
[----:B------:R-:W-:Y:S03]  /*8560*/  MUFU.EX2 R146, R89 ;  /* 0x0000005900927308 */ /* 0x000fe60000000800 */
[----:B------:R-:W-:Y:S03]  /*8570*/  FFMA.FTZ R90, R121, c[0x0][0x2d0], -R210 ;  /* 0x0000b400795a7a23 */ /* 0x000fe600000108d2 */
[--C-:B------:R-:W-:Y:S01]  /*8580*/  FFMA.FTZ R85, R154, c[0x0][0x2d0], -R204.reuse ;  /* 0x0000b4009a557a23 */ /* 0x100fe200000108cc */
[C---:B------:R-:W-:Y:S03]  /*8590*/  HMMA.16816.F32.BF16 R40, R68.reuse, R86, R40 ;  /* 0x000000564428723c */ /* 0x040fe60000041828 */
[----:B------:R-:W2:Y:S01]  /*85a0*/  MUFU.EX2 R153, R90 ;  /* 0x0000005a00997308 */ /* 0x000ea20000000800 */
[--C-:B------:R-:W-:Y:S03]  /*85b0*/  FFMA.FTZ R84, R159, c[0x0][0x2d0], -R204.reuse ;  /* 0x0000b4009f547a23 */ /* 0x100fe600000108cc */
[----:B------:R-:W-:Y:S01]  /*85c0*/  FFMA.FTZ R86, R155, c[0x0][0x2d0], -R204 ;  /* 0x0000b4009b567a23 */ /* 0x000fe200000108cc */
[C---:B----4-:R-:W-:Y:S05]  /*85d0*/  HMMA.16816.F32.BF16 R44, R68.reuse, R76, R44 ;  /* 0x0000004c442c723c */ /* 0x050fea000004182c */
[----:B------:R-:W-:Y:S03]  /*85e0*/  MUFU.EX2 R154, R85 ;  /* 0x00000055009a7308 */ /* 0x000fe60000000800 */
[C---:B------:R-:W-:Y:S01]  /*85f0*/  HMMA.16816.F32.BF16 R48, R68.reuse, R78, R48 ;  /* 0x0000004e4430723c */ /* 0x040fe20000041830 */
[----:B------:R-:W4:Y:S06]  /*8600*/  LDSM.16.MT88.4 R76, [R240+0x1100] ;  /* 0x00110000f04c783b */ /* 0x000f2c0000004200 */
[----:B------:R2:W-:Y:S01]  /*8610*/  MUFU.EX2 R155, R86 ;  /* 0x00000056009b7308 */ /* 0x0005e20000000800 */
[C---:B-1----:R-:W-:Y:S08]  /*8620*/  HMMA.16816.F32.BF16 R52, R68.reuse, R72, R52 ;  /* 0x000000484434723c */ /* 0x042ff00000041834 */
[C---:B------:R-:W-:Y:S01]  /*8630*/  HMMA.16816.F32.BF16 R56, R68.reuse, R74, R56 ;  /* 0x0000004a4438723c */ /* 0x040fe20000041838 */
[----:B------:R-:W1:Y:S01]  /*8640*/  MUFU.EX2 R159, R84 ;  /* 0x00000054009f7308 */ /* 0x000e620000000800 */
[----:B------:R-:W4:Y:S06]  /*8650*/  LDSM.16.MT88.4 R72, [R238+0x1100] ;  /* 0x00110000ee48783b */ /* 0x000f2c0000004200 */
[C---:B-----5:R-:W-:Y:S03]  /*8660*/  HMMA.16816.F32.BF16 R60, R68.reuse, R80, R60 ;  /* 0x00000050443c723c */ /* 0x060fe6000004183c */
[----:B------:R-:W5:Y:S01]  /*8670*/  MUFU.EX2 R150, R88 ;  /* 0x0000005800967308 */ /* 0x000f620000000800 */
[----:B--2---:R-:W-:Y:S04]  /*8680*/  FFMA.FTZ R86, R158, c[0x0][0x2d0], -R210 ;  /* 0x0000b4009e567a23 */ /* 0x004fe800000108d2 */
[----:B------:R-:W-:Y:S01]  /*8690*/  HMMA.16816.F32.BF16 R64, R68, R82, R64 ;  /* 0x000000524440723c */ /* 0x000fe20000041840 */
[----:B------:R-:W2:Y:S04]  /*86a0*/  LDSM.16.MT88.4 R80, [R237+0x1100] ;  /* 0x00110000ed50783b */ /* 0x000ea80000004200 */
[----:B------:R4:W-:Y:S02]  /*86b0*/  MUFU.EX2 R158, R86 ;  /* 0x00000056009e7308 */ /* 0x0009e40000000800 */
[----:B------:R-:W-:Y:S01]  /*86c0*/  F2FP.BF16.PACK_AB R68, R151, R142 ;  /* 0x0000008e9744723e */ /* 0x000fe200000010ff */
[----:B---3--:R-:W-:Y:S01]  /*86d0*/  FFMA.FTZ R198, R0, R123, R198 ;  /* 0x0000007b00c67223 */ /* 0x008fe200000100c6 */
[----:B------:R-:W-:Y:S03]  /*86e0*/  F2FP.BF16.PACK_AB R70, R153, R146 ;  /* 0x000000929946723e */ /* 0x000fe600000010ff */
[----:B-1----:R-:W-:Y:S01]  /*86f0*/  F2FP.BF16.PACK_AB R71, R159, R154 ;  /* 0x0000009a9f47723e */ /* 0x002fe200000010ff */
[----:B------:R-:W-:Y:S04]  /*8700*/  FADD.FTZ R197, R197, R198 ;  /* 0x000000c6c5c57221 */ /* 0x000fe80000010000 */
[----:B------:R-:W-:Y:S01]  /*8710*/  FADD.FTZ R196, R196, R197 ;  /* 0x000000c5c4c47221 */ /* 0x000fe20000010000 */
[----:B-----5:R-:W-:Y:S01]  /*8720*/  F2FP.BF16.PACK_AB R69, R155, R150 ;  /* 0x000000969b45723e */ /* 0x020fe200000010ff */
[----:B------:R-:W-:Y:S02]  /*8730*/  FFMA.FTZ R88, R165, c[0x0][0x2d0], -R210 ;  /* 0x0000b400a5587a23 */ /* 0x000fe400000108d2 */
[----:B------:R-:W-:Y:S02]  /*8740*/  FADD.FTZ R135, R135, R196 ;  /* 0x000000c487877221 */ /* 0x000fe40000010000 */
[----:B------:R1:W3:Y:S02]  /*8750*/  MUFU.EX2 R165, R88 ;  /* 0x0000005800a57308 */ /* 0x0002e40000000800 */
[C---:B----4-:R-:W-:Y:S01]  /*8760*/  HMMA.16816.F32.BF16 R4, R68.reuse, R76, R4 ;  /* 0x0000004c4404723c */ /* 0x050fe20000041804 */
[----:B------:R-:W4:Y:S02]  /*8770*/  LDSM.16.MT88.4 R84, [R236+0x1100] ;  /* 0x00110000ec54783b */ /* 0x000f240000004200 */
[----:B------:R-:W-:Y:S01]  /*8780*/  FADD.FTZ R112, R112, R135 ;  /* 0x0000008770707221 */ /* 0x000fe20000010000 */
[----:B------:R-:W-:Y:S04]  /*8790*/  MOV R135, R132 ;  /* 0x0000008400877202 */ /* 0x000fe80000000f00 */
[C---:B------:R-:W-:Y:S01]  /*87a0*/  HMMA.16816.F32.BF16 R8, R68.reuse, R78, R8 ;  /* 0x0000004e4408723c */ /* 0x040fe20000041808 */
[----:B------:R-:W5:Y:S07]  /*87b0*/  LDSM.16.MT88.4 R76, [R240+0x5100] ;  /* 0x00510000f04c783b */ /* 0x000f6e0000004200 */
[C---:B------:R-:W-:Y:S01]  /*87c0*/  HMMA.16816.F32.BF16 R12, R68.reuse, R72, R12 ;  /* 0x00000048440c723c */ /* 0x040fe2000004180c */
[----:B-1----:R-:W1:Y:S07]  /*87d0*/  LDSM.16.MT88.4 R88, [R238+0x5100] ;  /* 0x00510000ee58783b */ /* 0x002e6e0000004200 */
[C---:B------:R-:W-:Y:S01]  /*87e0*/  HMMA.16816.F32.BF16 R16, R68.reuse, R74, R16 ;  /* 0x0000004a4410723c */ /* 0x040fe20000041810 */
[----:B------:R-:W1:Y:S07]  /*87f0*/  LDSM.16.MT88.4 R72, [R240+0x1900] ;  /* 0x00190000f048783b */ /* 0x000e6e0000004200 */
[C---:B--2---:R-:W-:Y:S08]  /*8800*/  HMMA.16816.F32.BF16 R20, R68.reuse, R80, R20 ;  /* 0x000000504414723c */ /* 0x044ff00000041814 */
[C---:B------:R-:W-:Y:S01]  /*8810*/  HMMA.16816.F32.BF16 R24, R68.reuse, R82, R24 ;  /* 0x000000524418723c */ /* 0x040fe20000041818 */
[----:B------:R-:W2:Y:S07]  /*8820*/  LDSM.16.MT88.4 R80, [R237+0x1900] ;  /* 0x00190000ed50783b */ /* 0x000eae0000004200 */
[C---:B----4-:R-:W-:Y:S08]  /*8830*/  HMMA.16816.F32.BF16 R28, R68.reuse, R84, R28 ;  /* 0x00000054441c723c */ /* 0x050ff0000004181c */
[C---:B------:R-:W-:Y:S01]  /*8840*/  HMMA.16816.F32.BF16 R32, R68.reuse, R86, R32 ;  /* 0x000000564420723c */ /* 0x040fe20000041820 */
[----:B------:R-:W-:Y:S07]  /*8850*/  LDSM.16.MT88.4 R84, [R238+0x5900] ;  /* 0x00590000ee54783b */ /* 0x000fee0000004200 */
[C---:B-----5:R-:W-:Y:S08]  /*8860*/  HMMA.16816.F32.BF16 R36, R68.reuse, R76, R36 ;  /* 0x0000004c4424723c */ /* 0x060ff00000041824 */
[C---:B------:R-:W-:Y:S01]  /*8870*/  HMMA.16816.F32.BF16 R40, R68.reuse, R78, R40 ;  /* 0x0000004e4428723c */ /* 0x040fe20000041828 */
[----:B------:R-:W4:Y:S07]  /*8880*/  LDSM.16.MT88.4 R76, [R236+0x1900] ;  /* 0x00190000ec4c783b */ /* 0x000f2e0000004200 */
[C---:B-1----:R-:W-:Y:S07]  /*8890*/  HMMA.16816.F32.BF16 R44, R68.reuse, R88, R44 ;  /* 0x00000058442c723c */ /* 0x042fee000004182c */
[--C-:B------:R-:W-:Y:S01]  /*88a0*/  FFMA.FTZ R88, R127, c[0x0][0x2d0], -R210.reuse ;  /* 0x0000b4007f587a23 */ /* 0x100fe200000108d2 */
[C---:B------:R-:W-:Y:S03]  /*88b0*/  HMMA.16816.F32.BF16 R48, R68.reuse, R90, R48 ;  /* 0x0000005a4430723c */ /* 0x040fe60000041830 */
[----:B------:R1:W-:Y:S01]  /*88c0*/  MUFU.EX2 R115, R88 ;  /* 0x0000005800737308 */ /* 0x0003e20000000800 */
[--C-:B------:R-:W-:Y:S03]  /*88d0*/  FFMA.FTZ R89, R120, c[0x0][0x2d0], -R210.reuse ;  /* 0x0000b40078597a23 */ /* 0x100fe600000108d2 */
[----:B------:R-:W-:Y:S01]  /*88e0*/  FFMA.FTZ R91, R125, c[0x0][0x2d0], -R210 ;  /* 0x0000b4007d5b7a23 */ /* 0x000fe200000108d2 */
[C---:B------:R-:W-:Y:S04]  /*88f0*/  HMMA.16816.F32.BF16 R52, R68.reuse, R92, R52 ;  /* 0x0000005c4434723c */ /* 0x040fe80000041834 */
[----:B------:R-:W-:Y:S01]  /*8900*/  FFMA.FTZ R90, R164, c[0x0][0x2d0], -R204 ;  /* 0x0000b400a45a7a23 */ /* 0x000fe200000108cc */
[----:B------:R5:W-:Y:S02]  /*8910*/  MUFU.EX2 R122, R91 ;  /* 0x0000005b007a7308 */ /* 0x000be40000000800 */
[----:B------:R-:W-:Y:S01]  /*8920*/  FFMA.FTZ R92, R126, c[0x0][0x2d0], -R210 ;  /* 0x0000b4007e5c7a23 */ /* 0x000fe200000108d2 */
[C---:B------:R-:W-:Y:S07]  /*8930*/  HMMA.16816.F32.BF16 R56, R68.reuse, R94, R56 ;  /* 0x0000005e4438723c */ /* 0x040fee0000041838 */
[----:B------:R2:W-:Y:S01]  /*8940*/  MUFU.EX2 R120, R92 ;  /* 0x0000005c00787308 */ /* 0x0005e20000000800 */
[C---:B------:R-:W-:Y:S04]  /*8950*/  HMMA.16816.F32.BF16 R60, R68.reuse, R96, R60 ;  /* 0x00000060443c723c */ /* 0x040fe8000004183c */
[----:B-1----:R-:W-:Y:S02]  /*8960*/  FFMA.FTZ R88, R124, c[0x0][0x2d0], -R204 ;  /* 0x0000b4007c587a23 */ /* 0x002fe400000108cc */
[----:B------:R-:W-:Y:S01]  /*8970*/  LDSM.16.MT88.4 R124, [R240+0x3900] ;  /* 0x00390000f07c783b */ /* 0x000fe20000004200 */
[----:B------:R-:W-:Y:S01]  /*8980*/  FFMA.FTZ R97, R170, c[0x0][0x2d0], -R210 ;  /* 0x0000b400aa617a23 */ /* 0x000fe200000108d2 */
[----:B------:R-:W-:Y:S01]  /*8990*/  HMMA.16816.F32.BF16 R64, R68, R98, R64 ;  /* 0x000000624440723c */ /* 0x000fe20000041840 */
[----:B------:R1:W1:Y:S03]  /*89a0*/  MUFU.EX2 R114, R89 ;  /* 0x0000005900727308 */ /* 0x0002660000000800 */
[--C-:B------:R-:W-:Y:S02]  /*89b0*/  FFMA.FTZ R96, R169, c[0x0][0x2d0], -R204.reuse ;  /* 0x0000b400a9607a23 */ /* 0x100fe400000108cc */
[----:B-----5:R-:W-:Y:S01]  /*89c0*/  FFMA.FTZ R91, R160, c[0x0][0x2d0], -R204 ;  /* 0x0000b400a05b7a23 */ /* 0x020fe200000108cc */
[----:B---3--:R-:W-:Y:S01]  /*89d0*/  F2FP.BF16.PACK_AB R68, R165, R158 ;  /* 0x0000009ea544723e */ /* 0x008fe200000010ff */
[----:B------:R-:W-:Y:S01]  /*89e0*/  FFMA.FTZ R98, R140, c[0x0][0x2d0], -R210 ;  /* 0x0000b4008c627a23 */ /* 0x000fe200000108d2 */
[----:B------:R-:W-:Y:S02]  /*89f0*/  F2FP.BF16.PACK_AB R70, R167, R162 ;  /* 0x000000a2a746723e */ /* 0x000fe400000010ff */
[----:B------:R-:W-:Y:S01]  /*8a00*/  MUFU.EX2 R164, R90 ;  /* 0x0000005a00a47308 */ /* 0x000fe20000000800 */
[----:B------:R-:W-:Y:S02]  /*8a10*/  F2FP.BF16.PACK_AB R69, R171, R166 ;  /* 0x000000a6ab45723e */ /* 0x000fe400000010ff */
[----:B------:R-:W-:Y:S01]  /*8a20*/  F2FP.BF16.PACK_AB R71, R152, R144 ;  /* 0x000000909847723e */ /* 0x000fe200000010ff */
[----:B--2---:R-:W-:Y:S06]  /*8a30*/  LDSM.16.MT88.4 R92, [R237+0x6100] ;  /* 0x00610000ed5c783b */ /* 0x004fec0000004200 */
[C---:B------:R-:W-:Y:S01]  /*8a40*/  HMMA.16816.F32.BF16 R4, R68.reuse, R72, R4 ;  /* 0x000000484404723c */ /* 0x040fe20000041804 */
[----:B------:R-:W-:Y:S02]  /*8a50*/  MUFU.EX2 R160, R91 ;  /* 0x0000005b00a07308 */ /* 0x000fe40000000800 */
[--C-:B-1----:R-:W-:Y:S05]  /*8a60*/  FFMA.FTZ R89, R168, c[0x0][0x2d0], -R204.reuse ;  /* 0x0000b400a8597a23 */ /* 0x102fea00000108cc */
[C---:B------:R-:W-:Y:S01]  /*8a70*/  HMMA.16816.F32.BF16 R8, R68.reuse, R74, R8 ;  /* 0x0000004a4408723c */ /* 0x040fe20000041808 */
[----:B------:R-:W1:Y:S02]  /*8a80*/  LDSM.16.MT88.4 R72, [R240+0x5900] ;  /* 0x00590000f048783b */ /* 0x000e640000004200 */
[----:B------:R-:W-:Y:S05]  /*8a90*/  MUFU.EX2 R170, R97 ;  /* 0x0000006100aa7308 */ /* 0x000fea0000000800 */
[C---:B------:R-:W-:Y:S05]  /*8aa0*/  HMMA.16816.F32.BF16 R12, R68.reuse, R100, R12 ;  /* 0x00000064440c723c */ /* 0x040fea000004180c */
[----:B------:R-:W-:Y:S02]  /*8ab0*/  MUFU.EX2 R140, R98 ;  /* 0x00000062008c7308 */ /* 0x000fe40000000800 */
[--C-:B------:R-:W-:Y:S01]  /*8ac0*/  FFMA.FTZ R101, R163, c[0x0][0x2d0], -R204.reuse ;  /* 0x0000b400a3657a23 */ /* 0x100fe200000108cc */
[C---:B------:R-:W-:Y:S04]  /*8ad0*/  HMMA.16816.F32.BF16 R16, R68.reuse, R102, R16 ;  /* 0x000000664410723c */ /* 0x040fe80000041810 */
[--C-:B------:R-:W-:Y:S03]  /*8ae0*/  FFMA.FTZ R100, R157, c[0x0][0x2d0], -R204.reuse ;  /* 0x0000b4009d647a23 */ /* 0x100fe600000108cc */
[----:B------:R2:W-:Y:S01]  /*8af0*/  MUFU.EX2 R169, R96 ;  /* 0x0000006000a97308 */ /* 0x0005e20000000800 */
[C---:B------:R-:W-:Y:S04]  /*8b00*/  HMMA.16816.F32.BF16 R20, R68.reuse, R80, R20 ;  /* 0x000000504414723c */ /* 0x040fe80000041814 */
[----:B------:R-:W-:Y:S04]  /*8b10*/  FFMA.FTZ R102, R161, c[0x0][0x2d0], -R204 ;  /* 0x0000b400a1667a23 */ /* 0x000fe800000108cc */
[C---:B------:R-:W-:Y:S01]  /*8b20*/  HMMA.16816.F32.BF16 R24, R68.reuse, R82, R24 ;  /* 0x000000524418723c */ /* 0x040fe20000041818 */
[----:B------:R-:W3:Y:S01]  /*8b30*/  LDSM.16.MT88.4 R80, [R237+0x5900] ;  /* 0x00590000ed50783b */ /* 0x000ee20000004200 */
[----:B------:R-:W-:Y:S06]  /*8b40*/  MUFU.EX2 R161, R102 ;  /* 0x0000006600a17308 */ /* 0x000fec0000000800 */
[C---:B----4-:R-:W-:Y:S04]  /*8b50*/  HMMA.16816.F32.BF16 R28, R68.reuse, R76, R28 ;  /* 0x0000004c441c723c */ /* 0x050fe8000004181c */
[----:B------:R-:W-:Y:S01]  /*8b60*/  MUFU.EX2 R163, R101 ;  /* 0x0000006500a37308 */ /* 0x000fe20000000800 */
[----:B--2---:R-:W-:Y:S03]  /*8b70*/  LDSM.16.MT88.4 R96, [R238+0x2900] ;  /* 0x00290000ee60783b */ /* 0x004fe60000004200 */
[C---:B------:R-:W-:Y:S06]  /*8b80*/  HMMA.16816.F32.BF16 R32, R68.reuse, R78, R32 ;  /* 0x0000004e4420723c */ /* 0x040fec0000041820 */
[----:B------:R2:W-:Y:S01]  /*8b90*/  MUFU.EX2 R157, R100 ;  /* 0x00000064009d7308 */ /* 0x0005e20000000800 */
[----:B------:R-:W4:Y:S01]  /*8ba0*/  LDSM.16.MT88.4 R76, [R236+0x5900] ;  /* 0x00590000ec4c783b */ /* 0x000f220000004200 */
[C---:B-1----:R-:W-:Y:S08]  /*8bb0*/  HMMA.16816.F32.BF16 R36, R68.reuse, R72, R36 ;  /* 0x000000484424723c */ /* 0x042ff00000041824 */
[C---:B------:R-:W-:Y:S01]  /*8bc0*/  HMMA.16816.F32.BF16 R40, R68.reuse, R74, R40 ;  /* 0x0000004a4428723c */ /* 0x040fe20000041828 */
[----:B------:R-:W1:Y:S01]  /*8bd0*/  LDSM.16.MT88.4 R72, [R240+0x2100] ;  /* 0x00210000f048783b */ /* 0x000e620000004200 */
[----:B------:R5:W1:Y:S06]  /*8be0*/  MUFU.EX2 R168, R89 ;  /* 0x0000005900a87308 */ /* 0x000a6c0000000800 */
[C---:B------:R-:W-:Y:S04]  /*8bf0*/  HMMA.16816.F32.BF16 R44, R68.reuse, R84, R44 ;  /* 0x00000054442c723c */ /* 0x040fe8000004182c */
[----:B------:R4:W1:Y:S01]  /*8c00*/  MUFU.EX2 R121, R88 ;  /* 0x0000005800797308 */ /* 0x0008620000000800 */
[----:B--2---:R-:W-:Y:S03]  /*8c10*/  LDSM.16.MT88.4 R100, [R236+0x3900] ;  /* 0x00390000ec64783b */ /* 0x004fe60000004200 */
[C---:B------:R-:W-:Y:S05]  /*8c20*/  HMMA.16816.F32.BF16 R48, R68.reuse, R86, R48 ;  /* 0x000000564430723c */ /* 0x040fea0000041830 */
[----:B------:R-:W2:Y:S03]  /*8c30*/  LDSM.16.MT88.4 R84, [R238+0x2100] ;  /* 0x00210000ee54783b */ /* 0x000ea60000004200 */
[C---:B---3--:R-:W-:Y:S04]  /*8c40*/  HMMA.16816.F32.BF16 R52, R68.reuse, R80, R52 ;  /* 0x000000504434723c */ /* 0x048fe80000041834 */
[--C-:B-----5:R-:W-:Y:S04]  /*8c50*/  FFMA.FTZ R89, R156, c[0x0][0x2d0], -R210.reuse ;  /* 0x0000b4009c597a23 */ /* 0x120fe800000108d2 */
[C---:B------:R-:W-:Y:S01]  /*8c60*/  HMMA.16816.F32.BF16 R56, R68.reuse, R82, R56 ;  /* 0x000000524438723c */ /* 0x040fe20000041838 */
[----:B------:R-:W3:Y:S01]  /*8c70*/  LDSM.16.MT88.4 R80, [R237+0x2100] ;  /* 0x00210000ed50783b */ /* 0x000ee20000004200 */
[----:B------:R-:W-:Y:S02]  /*8c80*/  MUFU.EX2 R156, R89 ;  /* 0x00000059009c7308 */ /* 0x000fe40000000800 */
[--C-:B----4-:R-:W-:Y:S04]  /*8c90*/  FFMA.FTZ R88, R148, c[0x0][0x2d0], -R210.reuse ;  /* 0x0000b40094587a23 */ /* 0x110fe800000108d2 */
[C---:B------:R-:W-:Y:S04]  /*8ca0*/  HMMA.16816.F32.BF16 R60, R68.reuse, R76, R60 ;  /* 0x0000004c443c723c */ /* 0x040fe8000004183c */
[----:B------:R4:W5:Y:S04]  /*8cb0*/  MUFU.EX2 R148, R88 ;  /* 0x0000005800947308 */ /* 0x0009680000000800 */
[----:B------:R-:W-:Y:S01]  /*8cc0*/  HMMA.16816.F32.BF16 R64, R68, R78, R64 ;  /* 0x0000004e4440723c */ /* 0x000fe20000041840 */
[----:B------:R-:W3:Y:S06]  /*8cd0*/  LDSM.16.MT88.4 R76, [R236+0x2100] ;  /* 0x00210000ec4c783b */ /* 0x000eec0000004200 */
[----:B------:R-:W-:Y:S02]  /*8ce0*/  F2FP.BF16.PACK_AB R68, R115, R114 ;  /* 0x000000727344723e */ /* 0x000fe400000010ff */
[----:B------:R-:W-:Y:S03]  /*8cf0*/  F2FP.BF16.PACK_AB R70, R122, R120 ;  /* 0x000000787a46723e */ /* 0x000fe600000010ff */
[----:B-1----:R-:W-:Y:S02]  /*8d00*/  F2FP.BF16.PACK_AB R69, R164, R168 ;  /* 0x000000a8a445723e */ /* 0x002fe400000010ff */
[----:B------:R-:W-:Y:S01]  /*8d10*/  F2FP.BF16.PACK_AB R71, R160, R121 ;  /* 0x00000079a047723e */ /* 0x000fe200000010ff */
[----:B----4-:R-:W-:Y:S06]  /*8d20*/  LDSM.16.MT88.4 R88, [R238+0x6100] ;  /* 0x00610000ee58783b */ /* 0x010fec0000004200 */
[C---:B------:R-:W-:Y:S08]  /*8d30*/  HMMA.16816.F32.BF16 R4, R68.reuse, R72, R4 ;  /* 0x000000484404723c */ /* 0x040ff00000041804 */
[C---:B------:R-:W-:Y:S01]  /*8d40*/  HMMA.16816.F32.BF16 R8, R68.reuse, R74, R8 ;  /* 0x0000004a4408723c */ /* 0x040fe20000041808 */
[----:B------:R-:W1:Y:S07]  /*8d50*/  LDSM.16.MT88.4 R72, [R240+0x6100] ;  /* 0x00610000f048783b */ /* 0x000e6e0000004200 */
[C---:B--2---:R-:W-:Y:S08]  /*8d60*/  HMMA.16816.F32.BF16 R12, R68.reuse, R84, R12 ;  /* 0x00000054440c723c */ /* 0x044ff0000004180c */
[C---:B------:R-:W-:Y:S01]  /*8d70*/  HMMA.16816.F32.BF16 R16, R68.reuse, R86, R16 ;  /* 0x000000564410723c */ /* 0x040fe20000041810 */
[----:B------:R-:W2:Y:S07]  /*8d80*/  LDSM.16.MT88.4 R84, [R236+0x6100] ;  /* 0x00610000ec54783b */ /* 0x000eae0000004200 */
[C---:B---3--:R-:W-:Y:S08]  /*8d90*/  HMMA.16816.F32.BF16 R20, R68.reuse, R80, R20 ;  /* 0x000000504414723c */ /* 0x048ff00000041814 */
[C---:B------:R-:W-:Y:S01]  /*8da0*/  HMMA.16816.F32.BF16 R24, R68.reuse, R82, R24 ;  /* 0x000000524418723c */ /* 0x040fe20000041818 */
[----:B------:R-:W3:Y:S07]  /*8db0*/  LDSM.16.MT88.4 R80, [R240+0x2900] ;  /* 0x00290000f050783b */ /* 0x000eee0000004200 */
[C---:B------:R-:W-:Y:S08]  /*8dc0*/  HMMA.16816.F32.BF16 R28, R68.reuse, R76, R28 ;  /* 0x0000004c441c723c */ /* 0x040ff0000004181c */
[C---:B------:R-:W-:Y:S01]  /*8dd0*/  HMMA.16816.F32.BF16 R32, R68.reuse, R78, R32 ;  /* 0x0000004e4420723c */ /* 0x040fe20000041820 */
[----:B------:R-:W4:Y:S07]  /*8de0*/  LDSM.16.MT88.4 R76, [R237+0x2900] ;  /* 0x00290000ed4c783b */ /* 0x000f2e0000004200 */
[C---:B-1----:R-:W-:Y:S08]  /*8df0*/  HMMA.16816.F32.BF16 R36, R68.reuse, R72, R36 ;  /* 0x000000484424723c */ /* 0x042ff00000041824 */
[C---:B------:R-:W-:Y:S01]  /*8e00*/  HMMA.16816.F32.BF16 R40, R68.reuse, R74, R40 ;  /* 0x0000004a4428723c */ /* 0x040fe20000041828 */
[----:B------:R-:W1:Y:S07]  /*8e10*/  LDSM.16.MT88.4 R72, [R236+0x2900] ;  /* 0x00290000ec48783b */ /* 0x000e6e0000004200 */
[C---:B------:R-:W-:Y:S07]  /*8e20*/  HMMA.16816.F32.BF16 R44, R68.reuse, R88, R44 ;  /* 0x00000058442c723c */ /* 0x040fee000004182c */
[--C-:B------:R-:W-:Y:S01]  /*8e30*/  FFMA.FTZ R88, R149, c[0x0][0x2d0], -R210.reuse ;  /* 0x0000b40095587a23 */ /* 0x100fe200000108d2 */
[C---:B------:R-:W-:Y:S03]  /*8e40*/  HMMA.16816.F32.BF16 R48, R68.reuse, R90, R48 ;  /* 0x0000005a4430723c */ /* 0x040fe60000041830 */
[----:B------:R-:W-:Y:S01]  /*8e50*/  MUFU.EX2 R149, R88 ;  /* 0x0000005800957308 */ /* 0x000fe20000000800 */
[--C-:B------:R-:W-:Y:S03]  /*8e60*/  FFMA.FTZ R89, R145, c[0x0][0x2d0], -R210.reuse ;  /* 0x0000b40091597a23 */ /* 0x100fe600000108d2 */
[--C-:B------:R-:W-:Y:S01]  /*8e70*/  FFMA.FTZ R91, R147, c[0x0][0x2d0], -R210.reuse ;  /* 0x0000b400935b7a23 */ /* 0x100fe200000108d2 */
[C---:B------:R-:W-:Y:S04]  /*8e80*/  HMMA.16816.F32.BF16 R52, R68.reuse, R92, R52 ;  /* 0x0000005c4434723c */ /* 0x040fe80000041834 */
[--C-:B------:R-:W-:Y:S01]  /*8e90*/  FFMA.FTZ R90, R143, c[0x0][0x2d0], -R210.reuse ;  /* 0x0000b4008f5a7a23 */ /* 0x100fe200000108d2 */
[----:B------:R-:W1:Y:S01]  /*8ea0*/  MUFU.EX2 R147, R91 ;  /* 0x0000005b00937308 */ /* 0x000e620000000800 */
[----:B------:R-:W-:Y:S02]  /*8eb0*/  FFMA.FTZ R210, R206, c[0x0][0x2d0], -R210 ;  /* 0x0000b400ced27a23 */ /* 0x000fe400000108d2 */
[C---:B------:R-:W-:Y:S01]  /*8ec0*/  HMMA.16816.F32.BF16 R56, R68.reuse, R94, R56 ;  /* 0x0000005e4438723c */ /* 0x040fe20000041838 */
[----:B------:R-:W-:Y:S03]  /*8ed0*/  LDSM.16.MT88.4 R92, [R237+0x7100] ;  /* 0x00710000ed5c783b */ /* 0x000fe60000004200 */
[--C-:B------:R-:W-:Y:S01]  /*8ee0*/  FFMA.FTZ R206, R203, c[0x0][0x2d0], -R204.reuse ;  /* 0x0000b400cbce7a23 */ /* 0x100fe200000108cc */
[----:B------:R-:W-:Y:S01]  /*8ef0*/  MOV R203, R122 ;  /* 0x0000007a00cb7202 */ /* 0x000fe20000000f00 */
[----:B------:R-:W-:Y:S01]  /*8f00*/  FFMA.FTZ R204, R133, c[0x0][0x2d0], -R204 ;  /* 0x0000b40085cc7a23 */ /* 0x000fe200000108cc */
[----:B------:R-:W-:Y:S01]  /*8f10*/  MUFU.EX2 R145, R89 ;  /* 0x0000005900917308 */ /* 0x000fe20000000800 */
[C---:B--2---:R-:W-:Y:S08]  /*8f20*/  HMMA.16816.F32.BF16 R60, R68.reuse, R84, R60 ;  /* 0x00000054443c723c */ /* 0x044ff0000004183c */
[----:B------:R-:W-:Y:S01]  /*8f30*/  HMMA.16816.F32.BF16 R64, R68, R86, R64 ;  /* 0x000000564440723c */ /* 0x000fe20000041840 */
[----:B------:R-:W-:Y:S01]  /*8f40*/  LDSM.16.MT88.4 R84, [R238+0x6900] ;  /* 0x00690000ee54783b */ /* 0x000fe20000004200 */
[----:B------:R2:W1:Y:S05]  /*8f50*/  MUFU.EX2 R143, R90 ;  /* 0x0000005a008f7308 */ /* 0x00046a0000000800 */
[----:B-----5:R-:W-:Y:S02]  /*8f60*/  F2FP.BF16.PACK_AB R68, R148, R156 ;  /* 0x0000009c9444723e */ /* 0x020fe400000010ff */
[----:B------:R-:W-:Y:S03]  /*8f70*/  F2FP.BF16.PACK_AB R70, R140, R170 ;  /* 0x000000aa8c46723e */ /* 0x000fe600000010ff */
[----:B------:R-:W-:Y:S01]  /*8f80*/  F2FP.BF16.PACK_AB R69, R161, R169 ;  /* 0x000000a9a145723e */ /* 0x000fe200000010ff */
[----:B------:R-:W5:Y:S01]  /*8f90*/  MUFU.EX2 R210, R210 ;  /* 0x000000d200d27308 */ /* 0x000f620000000800 */
[----:B------:R-:W-:Y:S07]  /*8fa0*/  F2FP.BF16.PACK_AB R71, R157, R163 ;  /* 0x000000a39d47723e */ /* 0x000fee00000010ff */
[C---:B---3--:R-:W-:Y:S02]  /*8fb0*/  HMMA.16816.F32.BF16 R4, R68.reuse, R80, R4 ;  /* 0x000000504404723c */ /* 0x048fe40000041804 */
[----:B------:R-:W-:Y:S01]  /*8fc0*/  MUFU.EX2 R133, R204 ;  /* 0x000000cc00857308 */ /* 0x000fe20000000800 */
[----:B--2---:R-:W-:Y:S05]  /*8fd0*/  LDSM.16.MT88.4 R88, [R238+0x7100] ;  /* 0x00710000ee58783b */ /* 0x004fea0000004200 */
[C---:B------:R-:W-:Y:S04]  /*8fe0*/  HMMA.16816.F32.BF16 R8, R68.reuse, R82, R8 ;  /* 0x000000524408723c */ /* 0x040fe80000041808 */
[----:B------:R-:W2:Y:S01]  /*8ff0*/  MUFU.EX2 R206, R206 ;  /* 0x000000ce00ce7308 */ /* 0x000ea20000000800 */
[----:B------:R-:W3:Y:S03]  /*9000*/  LDSM.16.MT88.4 R80, [R240+0x6900] ;  /* 0x00690000f050783b */ /* 0x000ee60000004200 */
[C---:B------:R-:W-:Y:S08]  /*9010*/  HMMA.16816.F32.BF16 R12, R68.reuse, R96, R12 ;  /* 0x00000060440c723c */ /* 0x040ff0000004180c */
[C---:B------:R-:W-:Y:S01]  /*9020*/  HMMA.16816.F32.BF16 R16, R68.reuse, R98, R16 ;  /* 0x000000624410723c */ /* 0x040fe20000041810 */
[----:B------:R-:W-:Y:S07]  /*9030*/  LDSM.16.MT88.4 R96, [R236+0x7100] ;  /* 0x00710000ec60783b */ /* 0x000fee0000004200 */
[C---:B----4-:R-:W-:Y:S08]  /*9040*/  HMMA.16816.F32.BF16 R20, R68.reuse, R76, R20 ;  /* 0x0000004c4414723c */ /* 0x050ff00000041814 */
[C---:B------:R-:W-:Y:S01]  /*9050*/  HMMA.16816.F32.BF16 R24, R68.reuse, R78, R24 ;  /* 0x0000004e4418723c */ /* 0x040fe20000041818 */
[----:B------:R-:W4:Y:S07]  /*9060*/  LDSM.16.MT88.4 R76, [R237+0x6900] ;  /* 0x00690000ed4c783b */ /* 0x000f2e0000004200 */
[C---:B-1----:R-:W-:Y:S08]  /*9070*/  HMMA.16816.F32.BF16 R28, R68.reuse, R72, R28 ;  /* 0x00000048441c723c */ /* 0x042ff0000004181c */
[C---:B------:R-:W-:Y:S01]  /*9080*/  HMMA.16816.F32.BF16 R32, R68.reuse, R74, R32 ;  /* 0x0000004a4420723c */ /* 0x040fe20000041820 */
[----:B------:R-:W1:Y:S07]  /*9090*/  LDSM.16.MT88.4 R72, [R236+0x6900] ;  /* 0x00690000ec48783b */ /* 0x000e6e0000004200 */
[C---:B---3--:R-:W-:Y:S08]  /*90a0*/  HMMA.16816.F32.BF16 R36, R68.reuse, R80, R36 ;  /* 0x000000504424723c */ /* 0x048ff00000041824 */
[C---:B------:R-:W-:Y:S01]  /*90b0*/  HMMA.16816.F32.BF16 R40, R68.reuse, R82, R40 ;  /* 0x000000524428723c */ /* 0x040fe20000041828 */
[----:B------:R-:W3:Y:S07]  /*90c0*/  LDSM.16.MT88.4 R80, [R240+0x3100] ;  /* 0x00310000f050783b */ /* 0x000eee0000004200 */
[C---:B------:R-:W-:Y:S08]  /*90d0*/  HMMA.16816.F32.BF16 R44, R68.reuse, R84, R44 ;  /* 0x00000054442c723c */ /* 0x040ff0000004182c */
[C---:B------:R-:W-:Y:S01]  /*90e0*/  HMMA.16816.F32.BF16 R48, R68.reuse, R86, R48 ;  /* 0x000000564430723c */ /* 0x040fe20000041830 */
[----:B------:R-:W-:Y:S07]  /*90f0*/  LDSM.16.MT88.4 R84, [R236+0x3100] ;  /* 0x00310000ec54783b */ /* 0x000fee0000004200 */
[C---:B----4-:R-:W-:Y:S08]  /*9100*/  HMMA.16816.F32.BF16 R52, R68.reuse, R76, R52 ;  /* 0x0000004c4434723c */ /* 0x050ff00000041834 */
[C---:B------:R-:W-:Y:S01]  /*9110*/  HMMA.16816.F32.BF16 R56, R68.reuse, R78, R56 ;  /* 0x0000004e4438723c */ /* 0x040fe20000041838 */
[----:B------:R-:W4:Y:S07]  /*9120*/  LDSM.16.MT88.4 R76, [R238+0x3100] ;  /* 0x00310000ee4c783b */ /* 0x000f2e0000004200 */
[C---:B-1----:R-:W-:Y:S08]  /*9130*/  HMMA.16816.F32.BF16 R60, R68.reuse, R72, R60 ;  /* 0x00000048443c723c */ /* 0x042ff0000004183c */
[----:B------:R-:W-:Y:S01]  /*9140*/  HMMA.16816.F32.BF16 R64, R68, R74, R64 ;  /* 0x0000004a4440723c */ /* 0x000fe20000041840 */
[----:B------:R-:W1:Y:S06]  /*9150*/  LDSM.16.MT88.4 R72, [R237+0x3100] ;  /* 0x00310000ed48783b */ /* 0x000e6c0000004200 */
[----:B------:R-:W-:Y:S02]  /*9160*/  F2FP.BF16.PACK_AB R68, R147, R149 ;  /* 0x000000959344723e */ /* 0x000fe400000010ff */
[----:B------:R-:W-:Y:S03]  /*9170*/  F2FP.BF16.PACK_AB R70, R143, R145 ;  /* 0x000000918f46723e */ /* 0x000fe600000010ff */
[----:B------:R-:W-:Y:S02]  /*9180*/  F2FP.BF16.PACK_AB R69, R217, R219 ;  /* 0x000000dbd945723e */ /* 0x000fe400000010ff */
[----:B------:R-:W-:Y:S07]  /*9190*/  F2FP.BF16.PACK_AB R71, R211, R218 ;  /* 0x000000dad347723e */ /* 0x000fee00000010ff */
[C---:B---3--:R-:W-:Y:S08]  /*91a0*/  HMMA.16816.F32.BF16 R4, R68.reuse, R80, R4 ;  /* 0x000000504404723c */ /* 0x048ff00000041804 */
[C---:B------:R-:W-:Y:S01]  /*91b0*/  HMMA.16816.F32.BF16 R8, R68.reuse, R82, R8 ;  /* 0x000000524408723c */ /* 0x040fe20000041808 */
[----:B------:R-:W3:Y:S07]  /*91c0*/  LDSM.16.MT88.4 R80, [R240+0x7100] ;  /* 0x00710000f050783b */ /* 0x000eee0000004200 */
[C---:B----4-:R-:W-:Y:S01]  /*91d0*/  HMMA.16816.F32.BF16 R12, R68.reuse, R76, R12 ;  /* 0x0000004c440c723c */ /* 0x050fe2000004180c */
[----:B------:R-:W4:Y:S07]  /*91e0*/  LDL.LU R77, [R1+0x10] ;  /* 0x00001000014d7983 */ /* 0x000f2e0000300800 */
[C---:B------:R-:W-:Y:S08]  /*91f0*/  HMMA.16816.F32.BF16 R16, R68.reuse, R78, R16 ;  /* 0x0000004e4410723c */ /* 0x040ff00000041810 */
[C---:B-1----:R-:W-:Y:S07]  /*9200*/  HMMA.16816.F32.BF16 R20, R68.reuse, R72, R20 ;  /* 0x000000484414723c */ /* 0x042fee0000041814 */
[----:B------:R-:W-:Y:S01]  /*9210*/  MOV R73, R121 ;  /* 0x0000007900497202 */ /* 0x000fe20000000f00 */
[C---:B------:R-:W-:Y:S04]  /*9220*/  HMMA.16816.F32.BF16 R24, R68.reuse, R74, R24 ;  /* 0x0000004a4418723c */ /* 0x040fe80000041818 */
[----:B------:R-:W-:Y:S03]  /*9230*/  MOV R72, R120 ;  /* 0x0000007800487202 */ /* 0x000fe60000000f00 */
[----:B------:R-:W-:Y:S01]  /*9240*/  MOV R75, R115 ;  /* 0x00000073004b7202 */ /* 0x000fe20000000f00 */
[C---:B------:R-:W-:Y:S04]  /*9250*/  HMMA.16816.F32.BF16 R28, R68.reuse, R84, R28 ;  /* 0x00000054441c723c */ /* 0x040fe8000004181c */
[----:B------:R-:W-:Y:S04]  /*9260*/  MOV R74, R114 ;  /* 0x00000072004a7202 */ /* 0x000fe80000000f00 */
[C---:B------:R-:W-:Y:S01]  /*9270*/  HMMA.16816.F32.BF16 R32, R68.reuse, R86, R32 ;  /* 0x000000564420723c */ /* 0x040fe20000041820 */
[----:B------:R-:W-:Y:S07]  /*9280*/  LDSM.16.MT88.4 R84, [R238+0x7900] ;  /* 0x00790000ee54783b */ /* 0x000fee0000004200 */
[C---:B---3--:R-:W-:Y:S08]  /*9290*/  HMMA.16816.F32.BF16 R36, R68.reuse, R80, R36 ;  /* 0x000000504424723c */ /* 0x048ff00000041824 */
[C---:B------:R-:W-:Y:S08]  /*92a0*/  HMMA.16816.F32.BF16 R40, R68.reuse, R82, R40 ;  /* 0x000000524428723c */ /* 0x040ff00000041828 */
[C---:B------:R-:W-:Y:S08]  /*92b0*/  HMMA.16816.F32.BF16 R44, R68.reuse, R88, R44 ;  /* 0x00000058442c723c */ /* 0x040ff0000004182c */
[C---:B------:R-:W-:Y:S08]  /*92c0*/  HMMA.16816.F32.BF16 R48, R68.reuse, R90, R48 ;  /* 0x0000005a4430723c */ /* 0x040ff00000041830 */
[C---:B------:R-:W-:Y:S08]  /*92d0*/  HMMA.16816.F32.BF16 R52, R68.reuse, R92, R52 ;  /* 0x0000005c4434723c */ /* 0x040ff00000041834 */
[C---:B------:R-:W-:Y:S01]  /*92e0*/  HMMA.16816.F32.BF16 R56, R68.reuse, R94, R56 ;  /* 0x0000005e4438723c */ /* 0x040fe20000041838 */
[----:B------:R-:W1:Y:S07]  /*92f0*/  LDSM.16.MT88.4 R92, [R240+0x7900] ;  /* 0x00790000f05c783b */ /* 0x000e6e0000004200 */
[C---:B------:R-:W-:Y:S08]  /*9300*/  HMMA.16816.F32.BF16 R60, R68.reuse, R96, R60 ;  /* 0x00000060443c723c */ /* 0x040ff0000004183c */
[----:B------:R-:W-:Y:S07]  /*9310*/  HMMA.16816.F32.BF16 R64, R68, R98, R64 ;  /* 0x000000624440723c */ /* 0x000fee0000041840 */
[----:B------:R-:W-:Y:S02]  /*9320*/  F2FP.BF16.PACK_AB R68, R209, R208 ;  /* 0x000000d0d144723e */ /* 0x000fe400000010ff */
[----:B-----5:R-:W-:Y:S03]  /*9330*/  F2FP.BF16.PACK_AB R70, R210, R207 ;  /* 0x000000cfd246723e */ /* 0x020fe600000010ff */
[----:B--2---:R-:W-:Y:S02]  /*9340*/  F2FP.BF16.PACK_AB R69, R206, R205 ;  /* 0x000000cdce45723e */ /* 0x004fe400000010ff */
[----:B------:R-:W-:Y:S07]  /*9350*/  F2FP.BF16.PACK_AB R71, R133, R134 ;  /* 0x000000868547723e */ /* 0x000fee00000010ff */
[C---:B------:R-:W-:Y:S07]  /*9360*/  HMMA.16816.F32.BF16 R128, R68.reuse, R124, R4 ;  /* 0x0000007c4480723c */ /* 0x040fee0000041804 */
[----:B------:R-:W-:Y:S01]  /*9370*/  FADD.FTZ R5, R113, R112 ;  /* 0x0000007071057221 */ /* 0x000fe20000010000 */
[C---:B------:R-:W-:Y:S04]  /*9380*/  HMMA.16816.F32.BF16 R124, R68.reuse, R126, R8 ;  /* 0x0000007e447c723c */ /* 0x040fe80000041808 */
[----:B------:R-:W-:Y:S04]  /*9390*/  FADD.FTZ R216, R216, R5 ;  /* 0x00000005d8d87221 */ /* 0x000fe80000010000 */
[----:B------:R-:W-:Y:S01]  /*93a0*/  FADD.FTZ R5, R141, R216 ;  /* 0x000000d88d057221 */ /* 0x000fe20000010000 */
[C---:B------:R-:W-:Y:S08]  /*93b0*/  HMMA.16816.F32.BF16 R120, R68.reuse, R116, R12 ;  /* 0x000000744478723c */ /* 0x040ff0000004180c */
[C---:B------:R-:W-:Y:S08]  /*93c0*/  HMMA.16816.F32.BF16 R116, R68.reuse, R118, R16 ;  /* 0x000000764474723c */ /* 0x040ff00000041810 */
[C---:B------:R-:W-:Y:S08]  /*93d0*/  HMMA.16816.F32.BF16 R112, R68.reuse, R108, R20 ;  /* 0x0000006c4470723c */ /* 0x040ff00000041814 */
[C---:B------:R-:W-:Y:S04]  /*93e0*/  HMMA.16816.F32.BF16 R108, R68.reuse, R110, R24 ;  /* 0x0000006e446c723c */ /* 0x040fe80000041818 */
[----:B----4-:R-:W-:Y:S02]  /*93f0*/  FFMA.FTZ R202, R2, R77, R202 ;  /* 0x0000004d02ca7223 */ /* 0x010fe400000100ca */
[----:B------:R-:W-:Y:S01]  /*9400*/  FADD.FTZ R2, R150, R5 ;  /* 0x0000000596027221 */ /* 0x000fe20000010000 */
[----:B------:R-:W2:Y:S01]  /*9410*/  LDSM.16.MT88.4 R76, [R237+0x7900] ;  /* 0x00790000ed4c783b */ /* 0x000ea20000004200 */
[----:B------:R-:W-:Y:S04]  /*9420*/  FADD.FTZ R201, R201, R202 ;  /* 0x000000cac9c97221 */ /* 0x000fe80000010000 */
[----:B------:R-:W-:Y:S02]  /*9430*/  FADD.FTZ R7, R155, R2 ;  /* 0x000000029b077221 */ /* 0x000fe40000010000 */
        /* <DEDUP_REMOVED lines=13> */
[C---:B------:R-:W-:Y:S03]  /*9510*/  HMMA.16816.F32.BF16 R104, R68.reuse, R100, R28 ;  /* 0x000000644468723c */ /* 0x040fe6000004181c */
[----:B------:R-:W-:Y:S02]  /*9520*/  FADD.FTZ R5, R151, R0 ;  /* 0x0000000097057221 */ /* 0x000fe40000010000 */
[----:B------:R-:W-:Y:S02]  /*9530*/  FADD.FTZ R9, R168, R9 ;  /* 0x00000009a8097221 */ /* 0x000fe40000010000 */
[----:B------:R-:W-:Y:S01]  /*9540*/  FADD.FTZ R0, R146, R5 ;  /* 0x0000000592007221 */ /* 0x000fe20000010000 */
[C---:B------:R-:W-:Y:S04]  /*9550*/  HMMA.16816.F32.BF16 R100, R68.reuse, R102, R32 ;  /* 0x000000664464723c */ /* 0x040fe80000041820 */
[----:B------:R-:W-:Y:S02]  /*9560*/  FADD.FTZ R5, R153, R0 ;  /* 0x0000000099057221 */ /* 0x000fe40000010000 */
[----:B------:R-:W-:Y:S02]  /*9570*/  FADD.FTZ R2, R164, R9 ;  /* 0x00000009a4027221 */ /* 0x000fe40000010000 */
[----:B------:R-:W-:Y:S01]  /*9580*/  FADD.FTZ R0, R158, R5 ;  /* 0x000000059e007221 */ /* 0x000fe20000010000 */
[C---:B-1----:R-:W-:Y:S03]  /*9590*/  HMMA.16816.F32.BF16 R96, R68.reuse, R92, R36 ;  /* 0x0000005c4460723c */ /* 0x042fe60000041824 */
[----:B------:R-:W-:Y:S02]  /*95a0*/  FADD.FTZ R5, R165, R0 ;  /* 0x00000000a5057221 */ /* 0x000fe40000010000 */
[----:B------:R-:W-:Y:S02]  /*95b0*/  FADD.FTZ R11, R73, R2 ;  /* 0x00000002490b7221 */ /* 0x000fe40000010000 */
[----:B------:R-:W-:Y:S01]  /*95c0*/  FADD.FTZ R0, R162, R5 ;  /* 0x00000005a2007221 */ /* 0x000fe20000010000 */
[C---:B------:R-:W-:Y:S01]  /*95d0*/  HMMA.16816.F32.BF16 R92, R68.reuse, R94, R40 ;  /* 0x0000005e445c723c */ /* 0x040fe20000041828 */
[----:B------:R-:W1:Y:S03]  /*95e0*/  LDSM.16.MT88.4 R4, [R236+0x7900] ;  /* 0x00790000ec04783b */ /* 0x000e660000004200 */
[----:B------:R-:W-:Y:S04]  /*95f0*/  FADD.FTZ R0, R167, R0 ;  /* 0x00000000a7007221 */ /* 0x000fe80000010000 */
[----:B------:R-:W-:Y:S01]  /*9600*/  FADD.FTZ R0, R74, R0 ;  /* 0x000000004a007221 */ /* 0x000fe20000010000 */
[C---:B------:R-:W-:Y:S03]  /*9610*/  HMMA.16816.F32.BF16 R88, R68.reuse, R84, R44 ;  /* 0x000000544458723c */ /* 0x040fe6000004182c */
[----:B------:R-:W-:Y:S04]  /*9620*/  FADD.FTZ R0, R75, R0 ;  /* 0x000000004b007221 */ /* 0x000fe80000010000 */
[----:B------:R-:W-:Y:S01]  /*9630*/  FADD.FTZ R0, R72, R0 ;  /* 0x0000000048007221 */ /* 0x000fe20000010000 */
[C---:B------:R-:W-:Y:S04]  /*9640*/  HMMA.16816.F32.BF16 R84, R68.reuse, R86, R48 ;  /* 0x000000564454723c */ /* 0x040fe80000041830 */
[----:B------:R-:W-:Y:S02]  /*9650*/  FADD.FTZ R9, R203, R0 ;  /* 0x00000000cb097221 */ /* 0x000fe40000010000 */
[----:B------:R-:W-:Y:S02]  /*9660*/  FADD.FTZ R0, R160, R11 ;  /* 0x0000000ba0007221 */ /* 0x000fe40000010000 */
[----:B------:R-:W-:Y:S01]  /*9670*/  FADD.FTZ R9, R156, R9 ;  /* 0x000000099c097221 */ /* 0x000fe20000010000 */
[C---:B--2---:R-:W-:Y:S03]  /*9680*/  HMMA.16816.F32.BF16 R80, R68.reuse, R76, R52 ;  /* 0x0000004c4450723c */ /* 0x044fe60000041834 */
        /* <DEDUP_REMOVED lines=11> */
[----:B------:R-:W-:Y:S04]  /*9740*/  HMMA.16816.F32.BF16 R68, R68, R6, R64 ;  /* 0x000000064444723c */ /* 0x000fe80000041840 */
[----:B------:R-:W-:Y:S02]  /*9750*/  FADD.FTZ R2, R219, R2 ;  /* 0x00000002db027221 */ /* 0x000fe40000010000 */
[----:B------:R-:W-:Y:S02]  /*9760*/  FADD.FTZ R0, R145, R0 ;  /* 0x0000000091007221 */ /* 0x000fe40000010000 */
        /* <DEDUP_REMOVED lines=10> */
[----:B------:R-:W-:Y:S03]  /*9810*/  FADD.FTZ R134, R134, R205 ;  /* 0x000000cd86867221 */ /* 0x000fe60000010000 */
[----:B------:R1:W-:Y:S01]  /*9820*/  STL [R1+0x10], R0 ;  /* 0x0000100001007387 */ /* 0x0003e20000100800 */
[----:B------:R-:W-:Y:S05]  /*9830*/  FADD.FTZ R2, R133, R134 ;  /* 0x0000008685027221 */ /* 0x000fea0000010000 */
[----:B------:R2:W-:Y:S01]  /*9840*/  STL [R1+0xc], R2 ;  /* 0x00000c0201007387 */ /* 0x0005e20000100800 */
[----:B-1----:R-:W-:Y:S01]  /*9850*/  MOV R0, R3 ;  /* 0x0000000300007202 */ /* 0x002fe20000000f00 */
[----:B------:R-:W-:-:S05]  /*9860*/  @P1 BRA `(.L_x_25) ;  /* 0xffffc1c000001947 */ /* 0x000fca000383ffff */
.L_x_24:
[----:B------:R-:W3:Y:S04]  /*9870*/  LDL.LU R4, [R1+0x10] ;  /* 0x0000100001047983 */ /* 0x000ee80000300800 */
[----:B--2---:R-:W2:Y:S01]  /*9880*/  LDL.LU R2, [R1+0xc] ;  /* 0x00000c0001027983 */ /* 0x004ea20000300800 */
[----:B------:R-:W-:-:S03]  /*9890*/  PLOP3.LUT P3, PT, PT, PT, PT, 0x8, 0x0 ;  /* 0x000000000000781c */ /* 0x000fc60003f6e170 */
[----:B---3--:R-:W1:Y:S04]  /*98a0*/  SHFL.BFLY PT, R6, R4, 0x2, 0x1f ;  /* 0x0c401f0004067f89 */ /* 0x008e6800000e0000 */
[----:B--2---:R-:W2:Y:S01]  /*98b0*/  SHFL.BFLY PT, R7, R2, 0x2, 0x1f ;  /* 0x0c401f0002077f89 */ /* 0x004ea200000e0000 */
[----:B-1----:R-:W-:Y:S01]  /*98c0*/  FADD.FTZ R6, R6, R4 ;  /* 0x0000000406067221 */ /* 0x002fe20000010000 */
[----:B------:R-:W-:Y:S01]  /*98d0*/  MOV R4, RZ ;  /* 0x000000ff00047202 */ /* 0x000fe20000000f00 */
[----:B--2---:R-:W-:-:S03]  /*98e0*/  FADD.FTZ R7, R7, R2 ;  /* 0x0000000207077221 */ /* 0x004fc60000010000 */
[----:B------:R-:W1:Y:S01]  /*98f0*/  SHFL.BFLY PT, R5, R6, 0x1, 0x1f ;  /* 0x0c201f0006057f89 */ /* 0x000e6200000e0000 */
[----:B------:R-:W-:-:S03]  /*9900*/  MOV R2, RZ ;  /* 0x000000ff00027202 */ /* 0x000fc60000000f00 */
[----:B------:R-:W2:Y:S01]  /*9910*/  SHFL.BFLY PT, R0, R7, 0x1, 0x1f ;  /* 0x0c201f0007007f89 */ /* 0x000ea200000e0000 */
[----:B-1----:R-:W-:Y:S02]  /*9920*/  FADD.FTZ R5, R6, R5 ;  /* 0x0000000506057221 */ /* 0x002fe40000010000 */
[----:B--2---:R-:W-:-:S03]  /*9930*/  FADD.FTZ R0, R0, R7 ;  /* 0x0000000700007221 */ /* 0x004fc60000010000 */
[----:B------:R-:W-:Y:S02]  /*9940*/  FSETP.NE.FTZ.AND P1, PT, R5, RZ, PT ;  /* 0x000000ff0500720b */ /* 0x000fe40003f35000 */
[----:B------:R-:W-:Y:S02]  /*9950*/  MOV R7, 0xff800000 ;  /* 0xff80000000077802 */ /* 0x000fe40000000f00 */
[----:B------:R-:W-:-:S09]  /*9960*/  FSETP.NE.FTZ.AND P0, PT, R0, RZ, PT ;  /* 0x000000ff0000720b */ /* 0x000fd20003f15000 */
[----:B------:R-:W1:Y:S01]  /*9970*/  @P1 MUFU.RCP R4, R5 ;  /* 0x0000000500041308 */ /* 0x000e620000001000 */
[----:B------:R-:W-:-:S03]  /*9980*/  @P1 MOV R9, 0x3f317218 ;  /* 0x3f31721800091802 */ /* 0x000fc60000000f00 */
[----:B------:R-:W-:Y:S02]  /*9990*/  @P0 MOV R8, 0x3f317218 ;  /* 0x3f31721800080802 */ /* 0x000fe40000000f00 */
[----:B------:R-:W-:Y:S02]  /*99a0*/  @P1 FMUL.FTZ R9, R9, c[0x0][0x2d0] ;  /* 0x0000b40009091a20 */ /* 0x000fe40000410000 */
[----:B------:R-:W-:Y:S01]  /*99b0*/  @P0 MUFU.RCP R2, R0 ;  /* 0x0000000000020308 */ /* 0x000fe20000001000 */
[----:B------:R-:W-:-:S07]  /*99c0*/  @P0 FMUL.FTZ R8, R8, c[0x0][0x2d0] ;  /* 0x0000b40008080a20 */ /* 0x000fce0000410000 */
[----:B------:R-:W2:Y:S01]  /*99d0*/  @P1 MUFU.LG2 R5, R5 ;  /* 0x0000000500051308 */ /* 0x000ea20000000c00 */
[C---:B-1----:R-:W-:Y:S02]  /*99e0*/  FMUL.FTZ R128, R4.reuse, R128 ;  /* 0x0000008004807220 */ /* 0x042fe40000410000 */
[C---:B------:R-:W-:Y:S02]  /*99f0*/  FMUL.FTZ R129, R4.reuse, R129 ;  /* 0x0000008104817220 */ /* 0x040fe40000410000 */
[C---:B------:R-:W-:Y:S02]  /*9a00*/  FMUL.FTZ R124, R4.reuse, R124 ;  /* 0x0000007c047c7220 */ /* 0x040fe40000410000 */
[C---:B------:R-:W-:Y:S01]  /*9a10*/  FMUL.FTZ R125, R4.reuse, R125 ;  /* 0x0000007d047d7220 */ /* 0x040fe20000410000 */
[----:B------:R-:W1:Y:S01]  /*9a20*/  @P0 MUFU.LG2 R0, R0 ;  /* 0x0000000000000308 */ /* 0x000e620000000c00 */
[C---:B------:R-:W-:Y:S02]  /*9a30*/  FMUL.FTZ R120, R4.reuse, R120 ;  /* 0x0000007804787220 */ /* 0x040fe40000410000 */
[----:B------:R-:W-:-:S02]  /*9a40*/  FMUL.FTZ R121, R4, R121 ;  /* 0x0000007904797220 */ /* 0x000fc40000410000 */
[C---:B------:R-:W-:Y:S02]  /*9a50*/  FMUL.FTZ R116, R4.reuse, R116 ;  /* 0x0000007404747220 */ /* 0x040fe40000410000 */
[C---:B------:R-:W-:Y:S02]  /*9a60*/  FMUL.FTZ R117, R4.reuse, R117 ;  /* 0x0000007504757220 */ /* 0x040fe40000410000 */
[----:B--2---:R-:W-:Y:S02]  /*9a70*/  @P1 FMUL.FTZ R5, R5, 0.69314718246459960938 ;  /* 0x3f31721805051820 */ /* 0x004fe40000410000 */
[C---:B------:R-:W-:Y:S02]  /*9a80*/  FMUL.FTZ R6, R4.reuse, R112 ;  /* 0x0000007004067220 */ /* 0x040fe40000410000 */
[C---:B------:R-:W-:Y:S02]  /*9a90*/  FMUL.FTZ R113, R4.reuse, R113 ;  /* 0x0000007104717220 */ /* 0x040fe40000410000 */
[----:B------:R-:W-:-:S02]  /*9aa0*/  FMUL.FTZ R108, R4, R108 ;  /* 0x0000006c046c7220 */ /* 0x000fc40000410000 */
[----:B-1----:R-:W-:Y:S02]  /*9ab0*/  @P0 FMUL.FTZ R0, R0, 0.69314718246459960938 ;  /* 0x3f31721800000820 */ /* 0x002fe40000410000 */
        /* <DEDUP_REMOVED lines=21> */
[----:B------:R-:W-:Y:S01]  /*9c10*/  MOV R4, 0xff800000 ;  /* 0xff80000000047802 */ /* 0x000fe20000000f00 */
        /* <DEDUP_REMOVED lines=32> */
[----:B------:R-:W-:Y:S02]  /*9e20*/  @P1 FFMA.FTZ R4, R9, R132, R5 ;  /* 0x0000008409041223 */ /* 0x000fe40000010005 */
[----:B------:R-:W-:Y:S02]  /*9e30*/  @P0 FFMA.FTZ R7, R8, R3, R0 ;  /* 0x0000000308070223 */ /* 0x000fe40000010000 */
.L_x_22:
[----:B------:R-:W-:Y:S05]  /*9e40*/  @P3 BRA `(.L_x_26) ;  /* 0x0000128000003947 */ /* 0x000fea0003800000 */
[----:B------:R-:W1:Y:S01]  /*9e50*/  S2R R0, SR_TID.X ;  /* 0x0000000000007919 */ /* 0x000e620000002100 */
[----:B------:R-:W-:Y:S02]  /*9e60*/  F2FP.BF16.PACK_AB R128, R129, R128 ;  /* 0x000000808180723e */ /* 0x000fe400000010ff */
[----:B------:R-:W-:Y:S01]  /*9e70*/  F2FP.BF16.PACK_AB R130, R131, R130 ;  /* 0x000000828382723e */ /* 0x000fe200000010ff */
[----:B------:R-:W-:Y:S01]  /*9e80*/  BAR.SYNC.DEFER_BLOCKING 0x1, 0x100 ;  /* 0x0044000000007b1d */ /* 0x000fe20000010000 */
[----:B------:R-:W-:Y:S02]  /*9e90*/  F2FP.BF16.PACK_AB R124, R125, R124 ;  /* 0x0000007c7d7c723e */ /* 0x000fe400000010ff */
[----:B------:R-:W-:Y:S02]  /*9ea0*/  F2FP.BF16.PACK_AB R126, R127, R126 ;  /* 0x0000007e7f7e723e */ /* 0x000fe400000010ff */
[----:B------:R-:W-:-:S02]  /*9eb0*/  F2FP.BF16.PACK_AB R120, R121, R120 ;  /* 0x000000787978723e */ /* 0x000fc400000010ff */
[----:B------:R-:W-:Y:S02]  /*9ec0*/  F2FP.BF16.PACK_AB R122, R123, R122 ;  /* 0x0000007a7b7a723e */ /* 0x000fe400000010ff */
[----:B------:R-:W-:Y:S02]  /*9ed0*/  F2FP.BF16.PACK_AB R116, R117, R116 ;  /* 0x000000747574723e */ /* 0x000fe400000010ff */
[----:B------:R-:W-:Y:S02]  /*9ee0*/  F2FP.BF16.PACK_AB R118, R119, R118 ;  /* 0x000000767776723e */ /* 0x000fe400000010ff */
[----:B------:R-:W-:Y:S02]  /*9ef0*/  F2FP.BF16.PACK_AB R6, R113, R6 ;  /* 0x000000067106723e */ /* 0x000fe400000010ff */
[----:B------:R-:W-:Y:S02]  /*9f00*/  F2FP.BF16.PACK_AB R114, R115, R114 ;  /* 0x000000727372723e */ /* 0x000fe400000010ff */
[----:B------:R-:W-:-:S02]  /*9f10*/  F2FP.BF16.PACK_AB R108, R109, R108 ;  /* 0x0000006c6d6c723e */ /* 0x000fc400000010ff */
[----:B------:R-:W-:Y:S02]  /*9f20*/  F2FP.BF16.PACK_AB R110, R111, R110 ;  /* 0x0000006e6f6e723e */ /* 0x000fe400000010ff */
[----:B-1----:R-:W-:Y:S02]  /*9f30*/  SHF.R.S32.HI R3, RZ, 0x1f, R0 ;  /* 0x0000001fff037819 */ /* 0x002fe40000011400 */
[----:B------:R-:W-:Y:S02]  /*9f40*/  F2FP.BF16.PACK_AB R104, R105, R104 ;  /* 0x000000686968723e */ /* 0x000fe400000010ff */
[----:B------:R-:W-:Y:S02]  /*9f50*/  LEA.HI R2, R3, R0, RZ, 0x2 ;  /* 0x0000000003027211 */ /* 0x000fe400078f10ff */
[----:B------:R-:W-:Y:S02]  /*9f60*/  F2FP.BF16.PACK_AB R106, R107, R106 ;  /* 0x0000006a6b6a723e */ /* 0x000fe400000010ff */
[----:B------:R-:W-:-:S02]  /*9f70*/  SHF.R.S32.HI R8, RZ, 0x2, R2 ;  /* 0x00000002ff087819 */ /* 0x000fc40000011402 */
[----:B------:R-:W-:Y:S02]  /*9f80*/  SHF.R.S32.HI R5, RZ, 0x1f, R2 ;  /* 0x0000001fff057819 */ /* 0x000fe40000011402 */
[----:B------:R-:W-:Y:S02]  /*9f90*/  LOP3.LUT R9, R2, 0xfffffffc, RZ, 0xc0, !PT ;  /* 0xfffffffc02097812 */ /* 0x000fe400078ec0ff */
[----:B------:R-:W-:Y:S02]  /*9fa0*/  LEA.HI R5, R5, R8, RZ, 0x3 ;  /* 0x0000000805057211 */ /* 0x000fe400078f18ff */
[----:B------:R-:W-:Y:S01]  /*9fb0*/  F2FP.BF16.PACK_AB R100, R101, R100 ;  /* 0x000000646564723e */ /* 0x000fe200000010ff */
[----:B------:R-:W-:Y:S01]  /*9fc0*/  IMAD.IADD R9, R0, 0x1, -R9 ;  /* 0x0000000100097824 */ /* 0x000fe200078e0a09 */
[----:B------:R-:W-:Y:S02]  /*9fd0*/  LOP3.LUT R5, R5, 0xfffffff8, RZ, 0xc0, !PT ;  /* 0xfffffff805057812 */ /* 0x000fe400078ec0ff */
[----:B------:R-:W-:-:S02]  /*9fe0*/  F2FP.BF16.PACK_AB R102, R103, R102 ;  /* 0x000000666766723e */ /* 0x000fc400000010ff */
[----:B------:R-:W-:Y:S01]  /*9ff0*/  F2FP.BF16.PACK_AB R96, R97, R96 ;  /* 0x000000606160723e */ /* 0x000fe200000010ff */
[----:B------:R-:W-:Y:S01]  /*a000*/  IMAD.IADD R8, R8, 0x1, -R5 ;  /* 0x0000000108087824 */ /* 0x000fe200078e0a05 */
[----:B------:R-:W-:Y:S02]  /*a010*/  LEA.HI R5, R3, R0, RZ, 0x5 ;  /* 0x0000000003057211 */ /* 0x000fe400078f28ff */
[----:B------:R-:W-:Y:S01]  /*a020*/  F2FP.BF16.PACK_AB R98, R99, R98 ;  /* 0x000000626362723e */ /* 0x000fe200000010ff */
[C---:B------:R-:W-:Y:S01]  /*a030*/  IMAD.SHL.U32 R10, R8.reuse, 0x40, RZ ;  /* 0x00000040080a7824 */ /* 0x040fe200078e00ff */
[----:B------:R-:W-:Y:S02]  /*a040*/  SHF.R.S32.HI R2, RZ, 0x5, R5 ;  /* 0x00000005ff027819 */ /* 0x000fe40000011405 */
[----:B------:R-:W-:Y:S02]  /*a050*/  LOP3.LUT R12, R8, 0x1, RZ, 0xc0, !PT ;  /* 0x00000001080c7812 */ /* 0x000fe400078ec0ff */
[----:B------:R-:W-:Y:S01]  /*a060*/  LOP3.LUT R10, R10, 0x1c0, RZ, 0xc0, !PT ;  /* 0x000001c00a0a7812 */ /* 0x000fe200078ec0ff */
[----:B------:R-:W-:Y:S01]  /*a070*/  IMAD R11, R2, 0x200, R9 ;  /* 0x00000200020b7824 */ /* 0x000fe200078e0209 */
[----:B------:R-:W-:-:S02]  /*a080*/  ISETP.NE.U32.AND P0, PT, R12, 0x1, PT ;  /* 0x000000010c00780c */ /* 0x000fc40003f05070 */
[----:B------:R-:W-:Y:S02]  /*a090*/  LEA.HI R10, R10, R10, RZ, 0x1d ;  /* 0x0000000a0a0a7211 */ /* 0x000fe400078fe8ff */
[----:B------:R-:W-:Y:S01]  /*a0a0*/  R2P PR, R8, 0x6 ;  /* 0x0000000608007804 */ /* 0x000fe20000000000 */
[----:B------:R-:W-:Y:S01]  /*a0b0*/  IMAD.MOV.U32 R8, RZ, RZ, 0x20 ;  /* 0x00000020ff087424 */ /* 0x000fe200078e00ff */
[----:B------:R-:W-:Y:S01]  /*a0c0*/  F2FP.BF16.PACK_AB R92, R93, R92 ;  /* 0x0000005c5d5c723e */ /* 0x000fe200000010ff */
[----:B------:R-:W-:Y:S01]  /*a0d0*/  IMAD.U32 R10, R11, 0x2, R10 ;  /* 0x000000020b0a7824 */ /* 0x000fe200078e000a */
[----:B------:R-:W-:Y:S02]  /*a0e0*/  F2FP.BF16.PACK_AB R94, R95, R94 ;  /* 0x0000005e5f5e723e */ /* 0x000fe400000010ff */
[----:B------:R-:W-:Y:S01]  /*a0f0*/  SEL R8, R8, 0xffffffe0, !P1 ;  /* 0xffffffe008087807 */ /* 0x000fe20004800000 */
[----:B------:R-:W-:Y:S01]  /*a100*/  IMAD.SHL.U32 R11, R10, 0x2, RZ ;  /* 0x000000020a0b7824 */ /* 0x000fe200078e00ff */
[----:B------:R-:W-:-:S02]  /*a110*/  F2FP.BF16.PACK_AB R88, R89, R88 ;  /* 0x000000585958723e */ /* 0x000fc400000010ff */
[----:B------:R-:W-:Y:S01]  /*a120*/  F2FP.BF16.PACK_AB R90, R91, R90 ;  /* 0x0000005a5b5a723e */ /* 0x000fe200000010ff */
[C---:B------:R-:W-:Y:S01]  /*a130*/  IMAD.IADD R15, R11.reuse, 0x1, R8 ;  /* 0x000000010b0f7824 */ /* 0x040fe200078e0208 */
[C---:B------:R-:W-:Y:S01]  /*a140*/  IADD3 R10, R11.reuse, 0x80, RZ ;  /* 0x000000800b0a7810 */ /* 0x040fe20007ffe0ff */
[----:B------:R-:W-:Y:S01]  /*a150*/  STS [R11+0x80], R128 ;  /* 0x000080800b007388 */ /* 0x000fe20000000800 */
[----:B------:R-:W-:Y:S02]  /*a160*/  IADD3 R13, R11, 0x70, RZ ;  /* 0x000000700b0d7810 */ /* 0x000fe40007ffe0ff */
[----:B------:R-:W-:Y:S01]  /*a170*/  @P0 IADD3 R13, R10, 0x10, RZ ;  /* 0x000000100a0d0810 */ /* 0x000fe20007ffe0ff */
[----:B------:R-:W-:Y:S01]  /*a180*/  IMAD.MOV.U32 R10, RZ, RZ, 0x40 ;  /* 0x00000040ff0a7424 */ /* 0x000fe200078e00ff */
[----:B------:R-:W-:Y:S01]  /*a190*/  STS [R11+0x480], R130 ;  /* 0x000480820b007388 */ /* 0x000fe20000000800 */
[----:B------:R-:W-:Y:S02]  /*a1a0*/  F2FP.BF16.PACK_AB R84, R85, R84 ;  /* 0x000000545554723e */ /* 0x000fe400000010ff */
[----:B------:R-:W-:Y:S01]  /*a1b0*/  IMAD.IADD R17, R8, 0x1, R13 ;  /* 0x0000000108117824 */ /* 0x000fe200078e020d */
[----:B------:R-:W-:Y:S01]  /*a1c0*/  SEL R10, R10, 0xffffffc0, !P2 ;  /* 0xffffffc00a0a7807 */ /* 0x000fe20005000000 */
[----:B------:R-:W-:Y:S01]  /*a1d0*/  STS [R13], R124 ;  /* 0x0000007c0d007388 */ /* 0x000fe20000000800 */
[----:B------:R-:W-:-:S02]  /*a1e0*/  F2FP.BF16.PACK_AB R86, R87, R86 ;  /* 0x000000565756723e */ /* 0x000fc400000010ff */
[----:B------:R-:W-:Y:S01]  /*a1f0*/  F2FP.BF16.PACK_AB R80, R81, R80 ;  /* 0x000000505150723e */ /* 0x000fe200000010ff */
[--C-:B------:R-:W-:Y:S01]  /*a200*/  IMAD.IADD R19, R11, 0x1, R10.reuse ;  /* 0x000000010b137824 */ /* 0x100fe200078e020a */
[----:B------:R-:W-:Y:S01]  /*a210*/  STS [R13+0x400], R126 ;  /* 0x0004007e0d007388 */ /* 0x000fe20000000800 */
[C---:B------:R-:W-:Y:S01]  /*a220*/  IMAD.IADD R21, R10.reuse, 0x1, R13 ;  /* 0x000000010a157824 */ /* 0x040fe200078e020d */
[----:B------:R-:W-:Y:S01]  /*a230*/  F2FP.BF16.PACK_AB R82, R83, R82 ;  /* 0x000000525352723e */ /* 0x000fe200000010ff */
[----:B------:R-:W-:Y:S01]  /*a240*/  IMAD.IADD R23, R10, 0x1, R15 ;  /* 0x000000010a177824 */ /* 0x000fe200078e020f */
[----:B------:R-:W-:Y:S01]  /*a250*/  STS [R15+0x80], R120 ;  /* 0x000080780f007388 */ /* 0x000fe20000000800 */
[----:B------:R-:W-:Y:S01]  /*a260*/  IMAD.IADD R25, R17, 0x1, R10 ;  /* 0x0000000111197824 */ /* 0x000fe200078e020a */
[----:B------:R-:W-:Y:S02]  /*a270*/  F2FP.BF16.PACK_AB R76, R77, R76 ;  /* 0x0000004c4d4c723e */ /* 0x000fe400000010ff */
[----:B------:R-:W-:Y:S01]  /*a280*/  STS [R15+0x480], R122 ;  /* 0x0004807a0f007388 */ /* 0x000fe20000000800 */
[----:B------:R-:W-:-:S02]  /*a290*/  F2FP.BF16.PACK_AB R78, R79, R78 ;  /* 0x0000004e4f4e723e */ /* 0x000fc400000010ff */
[----:B------:R-:W-:Y:S01]  /*a2a0*/  F2FP.BF16.PACK_AB R72, R73, R72 ;  /* 0x000000484948723e */ /* 0x000fe200000010ff */
[----:B------:R-:W-:Y:S01]  /*a2b0*/  STS [R17], R116 ;  /* 0x0000007411007388 */ /* 0x000fe20000000800 */
[----:B------:R-:W-:Y:S02]  /*a2c0*/  F2FP.BF16.PACK_AB R74, R75, R74 ;  /* 0x0000004a4b4a723e */ /* 0x000fe400000010ff */
[----:B------:R-:W-:Y:S01]  /*a2d0*/  F2FP.BF16.PACK_AB R68, R69, R68 ;  /* 0x000000444544723e */ /* 0x000fe200000010ff */
[----:B------:R-:W-:Y:S01]  /*a2e0*/  STS [R17+0x400], R118 ;  /* 0x0004007611007388 */ /* 0x000fe20000000800 */
[----:B------:R-:W-:Y:S02]  /*a2f0*/  F2FP.BF16.PACK_AB R70, R71, R70 ;  /* 0x000000464746723e */ /* 0x000fe400000010ff */
[----:B------:R-:W-:Y:S01]  /*a300*/  ISETP.NE.U32.AND P1, PT, RZ, c[0x0][0x508], PT ;  /* 0x00014200ff007a0c */ /* 0x000fe20003f25070 */
[----:B------:R-:W-:Y:S01]  /*a310*/  STS [R19+0x80], R6 ;  /* 0x0000800613007388 */ /* 0x000fe20000000800 */
[----:B------:R-:W-:-:S02]  /*a320*/  ISETP.NE.U32.AND P0, PT, RZ, c[0x0][0x500], PT ;  /* 0x00014000ff007a0c */ /* 0x000fc40003f05070 */
[----:B------:R-:W-:Y:S01]  /*a330*/  ISETP.NE.AND.EX P1, PT, RZ, c[0x0][0x50c], PT, P1 ;  /* 0x00014300ff007a0c */ /* 0x000fe20003f25310 */
[----:B------:R-:W-:Y:S01]  /*a340*/  STS [R19+0x480], R114 ;  /* 0x0004807213007388 */ /* 0x000fe20000000800 */
[----:B------:R-:W-:-:S03]  /*a350*/  ISETP.NE.AND.EX P0, PT, RZ, c[0x0][0x504], PT, P0 ;  /* 0x00014100ff007a0c */ /* 0x000fc60003f05300 */
[----:B------:R-:W-:Y:S04]  /*a360*/  STS [R21], R108 ;  /* 0x0000006c15007388 */ /* 0x000fe80000000800 */
[----:B------:R-:W-:Y:S04]  /*a370*/  STS [R21+0x400], R110 ;  /* 0x0004006e15007388 */ /* 0x000fe80000000800 */
[----:B------:R-:W-:Y:S04]  /*a380*/  STS [R23+0x80], R104 ;  /* 0x0000806817007388 */ /* 0x000fe80000000800 */
[----:B------:R-:W-:Y:S04]  /*a390*/  STS [R23+0x480], R106 ;  /* 0x0004806a17007388 */ /* 0x000fe80000000800 */
[----:B------:R-:W-:Y:S04]  /*a3a0*/  STS [R25], R100 ;  /* 0x0000006419007388 */ /* 0x000fe80000000800 */
[----:B------:R-:W-:Y:S04]  /*a3b0*/  STS [R25+0x400], R102 ;  /* 0x0004006619007388 */ /* 0x000fe80000000800 */
[----:B------:R-:W-:Y:S04]  /*a3c0*/  STS [R11+0x4080], R96 ;  /* 0x004080600b007388 */ /* 0x000fe80000000800 */
[----:B------:R1:W-:Y:S04]  /*a3d0*/  STS [R11+0x4480], R98 ;  /* 0x004480620b007388 */ /* 0x0003e80000000800 */
[----:B------:R-:W-:Y:S04]  /*a3e0*/  STS [R13+0x4000], R92 ;  /* 0x0040005c0d007388 */ /* 0x000fe80000000800 */
[----:B------:R2:W-:Y:S04]  /*a3f0*/  STS [R13+0x4400], R94 ;  /* 0x0044005e0d007388 */ /* 0x0005e80000000800 */
[----:B------:R-:W-:Y:S04]  /*a400*/  STS [R15+0x4080], R88 ;  /* 0x004080580f007388 */ /* 0x000fe80000000800 */
[----:B------:R3:W-:Y:S04]  /*a410*/  STS [R15+0x4480], R90 ;  /* 0x0044805a0f007388 */ /* 0x0007e80000000800 */
[----:B------:R-:W-:Y:S04]  /*a420*/  STS [R17+0x4000], R84 ;  /* 0x0040005411007388 */ /* 0x000fe80000000800 */
[----:B------:R-:W-:Y:S01]  /*a430*/  STS [R17+0x4400], R86 ;  /* 0x0044005611007388 */ /* 0x000fe20000000800 */
[----:B-1----:R-:W-:-:S03]  /*a440*/  IMAD.MOV.U32 R11, RZ, RZ, 0x4 ;  /* 0x00000004ff0b7424 */ /* 0x002fc600078e00ff */
[----:B------:R-:W-:Y:S04]  /*a450*/  STS [R19+0x4080], R80 ;  /* 0x0040805013007388 */ /* 0x000fe80000000800 */
[----:B------:R-:W-:Y:S01]  /*a460*/  STS [R19+0x4480], R82 ;  /* 0x0044805213007388 */ /* 0x000fe20000000800 */
[----:B--2---:R-:W-:-:S03]  /*a470*/  IMAD.WIDE R12, R244, R11, c[0x0][0x500] ;  /* 0x00014000f40c7625 */ /* 0x004fc600078e020b */
[----:B------:R-:W-:Y:S04]  /*a480*/  STS [R21+0x4000], R76 ;  /* 0x0040004c15007388 */ /* 0x000fe80000000800 */
[----:B------:R1:W-:Y:S04]  /*a490*/  STS [R21+0x4400], R78 ;  /* 0x0044004e15007388 */ /* 0x0003e80000000800 */
[----:B------:R2:W-:Y:S04]  /*a4a0*/  STS [R23+0x4080], R72 ;  /* 0x0040804817007388 */ /* 0x0005e80000000800 */
[----:B------:R2:W-:Y:S04]  /*a4b0*/  STS [R23+0x4480], R74 ;  /* 0x0044804a17007388 */ /* 0x0005e80000000800 */
[----:B------:R2:W-:Y:S04]  /*a4c0*/  STS [R25+0x4000], R68 ;  /* 0x0040004419007388 */ /* 0x0005e80000000800 */
[----:B------:R2:W-:Y:S04]  /*a4d0*/  STS [R25+0x4400], R70 ;  /* 0x0044004619007388 */ /* 0x0005e80000000800 */
[----:B------:R-:W-:Y:S01]  /*a4e0*/  BAR.SYNC.DEFER_BLOCKING 0x1, 0x100 ;  /* 0x0044000000007b1d */ /* 0x000fe20000010000 */
[----:B------:R-:W-:-:S02]  /*a4f0*/  IMAD.MOV.U32 R8, RZ, RZ, c[0x0][0x388] ;  /* 0x0000e200ff087624 */ /* 0x000fc400078e00ff */
[----:B------:R-:W-:-:S03]  /*a500*/  @P1 IMAD.WIDE R10, R244, R11, c[0x0][0x508] ;  /* 0x00014200f40a1625 */ /* 0x000fc600078e020b */
[----:B---3--:R-:W3:Y:S04]  /*a510*/  @P0 LDG.E R15, [R12.64] ;  /* 0x000000100c0f0981 */ /* 0x008ee8000c1e1900 */
[----:B------:R2:W5:Y:S01]  /*a520*/  @P1 LDG.E R8, [R10.64] ;  /* 0x000000100a081981 */ /* 0x000562000c1e1900 */
[----:B-1----:R-:W-:Y:S02]  /*a530*/  CS2R R20, SRZ ;  /* 0x0000000000147805 */ /* 0x002fe4000001ff00 */
[--C-:B---3--:R-:W-:Y:S01]  /*a540*/  @P0 SHF.R.S32.HI R21, RZ, 0x1f, R15.reuse ;  /* 0x0000001fff150819 */ /* 0x108fe2000001140f */
[----:B------:R-:W-:Y:S01]  /*a550*/  @P0 IMAD.MOV.U32 R20, RZ, RZ, R15 ;  /* 0x000000ffff140224 */ /* 0x000fe200078e000f */
[----:B------:R-:W-:Y:S05]  /*a560*/  @P1 BRA `(.L_x_27) ;  /* 0x0000004000001947 */ /* 0x000fea0003800000 */
[----:B--2---:R-:W-:Y:S05]  /*a570*/  @!P0 BRA `(.L_x_27) ;  /* 0x0000003000008947 */ /* 0x004fea0003800000 */
[----:B-----5:R-:W2:Y:S04]  /*a580*/  LDG.E R8, [R12.64] ;  /* 0x000000100c087981 */ /* 0x020ea8000c1e1900 */
[----:B------:R-:W2:Y:S02]  /*a590*/  LDG.E R11, [R12.64+0x4] ;  /* 0x000004100c0b7981 */ /* 0x000ea4000c1e1900 */
[----:B--2---:R-:W-:-:S02]  /*a5a0*/  IADD3 R8, -R8, R11, RZ ;  /* 0x0000000b08087210 */ /* 0x004fc40007ffe1ff */
.L_x_27:
[----:B--2---:R-:W-:Y:S01]  /*a5b0*/  LOP3.LUT R5, R5, 0xffffffe0, RZ, 0xc0, !PT ;  /* 0xffffffe005057812 */ /* 0x004fe200078ec0ff */
[----:B------:R-:W1:Y:S01]  /*a5c0*/  S2R R6, SR_CTAID.Y ;  /* 0x0000000000067919 */ /* 0x000e620000002600 */
[----:B------:R-:W-:Y:S01]  /*a5d0*/  SHF.R.S32.HI R13, RZ, 0x1f, R2 ;  /* 0x0000001fff0d7819 */ /* 0x000fe20000011402 */
[----:B------:R-:W-:Y:S01]  /*a5e0*/  IMAD.MOV.U32 R11, RZ, RZ, c[0x0][0x4e8] ;  /* 0x00013a00ff0b7624 */ /* 0x000fe200078e00ff */
[----:B------:R-:W-:Y:S01]  /*a5f0*/  LEA.HI R12, R9, R9, RZ, 0x1 ;  /* 0x00000009090c7211 */ /* 0x000fe200078f08ff */
[----:B------:R-:W-:Y:S01]  /*a600*/  IMAD.IADD R10, R0, 0x1, -R5 ;  /* 0x00000001000a7824 */ /* 0x000fe200078e0a05 */
[----:B------:R-:W2:Y:S01]  /*a610*/  S2R R37, SR_CTAID.X ;  /* 0x0000000000257919 */ /* 0x000ea20000002500 */
[----:B------:R-:W-:Y:S01]  /*a620*/  LEA.HI R13, R13, R2, RZ, 0x3 ;  /* 0x000000020d0d7211 */ /* 0x000fe200078f18ff */
[----:B------:R-:W-:Y:S01]  /*a630*/  IMAD.MOV.U32 R18, RZ, RZ, R20 ;  /* 0x000000ffff127224 */ /* 0x000fe200078e0014 */
[----:B------:R-:W-:Y:S01]  /*a640*/  ISETP.NE.AND P1, PT, R11, 0x1, PT ;  /* 0x000000010b00780c */ /* 0x000fe20003f25270 */
[----:B------:R-:W-:Y:S01]  /*a650*/  BSSY B0, `(.L_x_28) ;  /* 0x0000077000007945 */ /* 0x000fe20003800000 */
[----:B------:R-:W-:-:S02]  /*a660*/  SHF.R.S32.HI R5, RZ, 0x1f, R10 ;  /* 0x0000001fff057819 */ /* 0x000fc4000001140a */
[----:B------:R-:W-:Y:S02]  /*a670*/  LOP3.LUT R13, R13, 0xffffff8, RZ, 0xc0, !PT ;  /* 0x0ffffff80d0d7812 */ /* 0x000fe400078ec0ff */
[----:B------:R-:W-:Y:S02]  /*a680*/  LEA.HI R5, R5, R10, RZ, 0x2 ;  /* 0x0000000a05057211 */ /* 0x000fe400078f10ff */
[----:B------:R-:W-:Y:S01]  /*a690*/  LOP3.LUT R12, R12, 0x1ffffffe, RZ, 0xc0, !PT ;  /* 0x1ffffffe0c0c7812 */ /* 0x000fe200078ec0ff */
[----:B------:R-:W-:Y:S01]  /*a6a0*/  IMAD.IADD R2, R2, 0x1, -R13 ;  /* 0x0000000102027824 */ /* 0x000fe200078e0a0d */
[----:B------:R-:W-:Y:S01]  /*a6b0*/  SHF.R.S32.HI R11, RZ, 0x2, R5 ;  /* 0x00000002ff0b7819 */ /* 0x000fe20000011405 */
[----:B------:R-:W-:Y:S01]  /*a6c0*/  IMAD R5, R21, c[0x0][0x3a0], RZ ;  /* 0x0000e80015057a24 */ /* 0x000fe200078e02ff */
[----:B------:R-:W-:Y:S02]  /*a6d0*/  IADD3 R15, R9, -R12, RZ ;  /* 0x8000000c090f7210 */ /* 0x000fe40007ffe0ff */
[----:B------:R-:W-:Y:S01]  /*a6e0*/  LOP3.LUT P2, RZ, R10, 0x3, RZ, 0xc0, !PT ;  /* 0x000000030aff7812 */ /* 0x000fe2000784c0ff */
[----:B------:R-:W-:Y:S01]  /*a6f0*/  IMAD R2, R2, 0x10, R11 ;  /* 0x0000001002027824 */ /* 0x000fe200078e020b */
[----:B------:R-:W-:Y:S01]  /*a700*/  MOV R19, R21 ;  /* 0x0000001500137202 */ /* 0x000fe20000000f00 */
[C---:B------:R-:W-:Y:S01]  /*a710*/  IMAD R5, R20.reuse, c[0x0][0x3a4], R5 ;  /* 0x0000e90014057a24 */ /* 0x040fe200078e0205 */
[----:B-1----:R-:W-:Y:S01]  /*a720*/  SHF.R.S32.HI R13, RZ, 0x1f, R6 ;  /* 0x0000001fff0d7819 */ /* 0x002fe20000011406 */
[----:B------:R-:W-:Y:S01]  /*a730*/  IMAD.WIDE.U32 R20, R20, c[0x0][0x3a0], RZ ;  /* 0x0000e80014147a25 */ /* 0x000fe200078e00ff */
[----:B------:R-:W-:-:S02]  /*a740*/  LEA.HI R10, R3, R0, RZ, 0x3 ;  /* 0x00000000030a7211 */ /* 0x000fc400078f18ff */
[----:B------:R-:W-:Y:S01]  /*a750*/  LEA.HI R3, R3, R0, RZ, 0x6 ;  /* 0x0000000003037211 */ /* 0x000fe200078f30ff */
[----:B------:R-:W-:Y:S01]  /*a760*/  IMAD R12, R15, 0x8, R2 ;  /* 0x000000080f0c7824 */ /* 0x000fe200078e0202 */
[----:B------:R-:W-:Y:S01]  /*a770*/  LOP3.LUT R11, R10, 0xfffffff8, RZ, 0xc0, !PT ;  /* 0xfffffff80a0b7812 */ /* 0x000fe200078ec0ff */
[----:B------:R-:W-:Y:S01]  /*a780*/  IMAD.IADD R21, R21, 0x1, R5 ;  /* 0x0000000115157824 */ /* 0x000fe200078e0205 */
[----:B------:R-:W-:Y:S01]  /*a790*/  SHF.R.S32.HI R15, RZ, 0x1f, R244 ;  /* 0x0000001fff0f7819 */ /* 0x000fe200000114f4 */
[----:B------:R-:W-:Y:S01]  /*a7a0*/  IMAD R9, R13, c[0x0][0x490], RZ ;  /* 0x000124000d097a24 */ /* 0x000fe200078e02ff */
[----:B--2---:R-:W-:Y:S01]  /*a7b0*/  LEA R5, R37, R12, 0x7 ;  /* 0x0000000c25057211 */ /* 0x004fe200078e38ff */
[----:B------:R-:W-:Y:S01]  /*a7c0*/  IMAD.WIDE.U32 R18, R6, c[0x0][0x490], R18 ;  /* 0x0001240006127a25 */ /* 0x000fe200078e0012 */
[----:B------:R-:W-:Y:S02]  /*a7d0*/  SEL R15, R15, RZ, !P0 ;  /* 0x000000ff0f0f7207 */ /* 0x000fe40004000000 */
[----:B------:R-:W-:Y:S01]  /*a7e0*/  SEL R16, R244, RZ, !P0 ;  /* 0x000000fff4107207 */ /* 0x000fe20004000000 */
[----:B------:R-:W-:-:S02]  /*a7f0*/  IMAD R9, R6, c[0x0][0x494], R9 ;  /* 0x0001250006097a24 */ /* 0x000fc400078e0209 */
[----:B------:R-:W-:Y:S02]  /*a800*/  IMAD R13, R13, c[0x0][0x3e8], RZ ;  /* 0x0000fa000d0d7a24 */ /* 0x000fe400078e02ff */
[----:B------:R-:W-:Y:S02]  /*a810*/  IMAD.IADD R11, R0, 0x1, -R11 ;  /* 0x00000001000b7824 */ /* 0x000fe400078e0a0b */
[----:B------:R-:W-:-:S04]  /*a820*/  @P1 IMAD.HI.U32 R0, R5, c[0x0][0x4ec], RZ ;  /* 0x00013b0005001a27 */ /* 0x000fc800078e00ff */
[----:B------:R-:W-:Y:S01]  /*a830*/  IMAD.IADD R19, R19, 0x1, R9 ;  /* 0x0000000113137824 */ /* 0x000fe200078e0209 */
[----:B------:R-:W-:Y:S01]  /*a840*/  MOV R9, R5 ;  /* 0x0000000500097202 */ /* 0x000fe20000000f00 */
[C---:B------:R-:W-:Y:S01]  /*a850*/  IMAD R13, R6.reuse, c[0x0][0x3ec], R13 ;  /* 0x0000fb00060d7a24 */ /* 0x040fe200078e020d */
[----:B------:R-:W-:Y:S01]  /*a860*/  @P1 SHF.R.U32.HI R9, RZ, c[0x0][0x4f0], R0 ;  /* 0x00013c00ff091a19 */ /* 0x000fe20000011600 */
[----:B------:R-:W-:Y:S01]  /*a870*/  IMAD.WIDE.U32 R20, R6, c[0x0][0x3e8], R20 ;  /* 0x0000fa0006147a25 */ /* 0x000fe200078e0014 */
[----:B------:R-:W-:Y:S02]  /*a880*/  SHF.R.S32.HI R6, RZ, 0x3, R10 ;  /* 0x00000003ff067819 */ /* 0x000fe4000001140a */
[----:B------:R-:W-:Y:S01]  /*a890*/  IADD3 R12, -R9, RZ, RZ ;  /* 0x000000ff090c7210 */ /* 0x000fe20007ffe1ff */
[----:B------:R-:W-:Y:S01]  /*a8a0*/  IMAD.IADD R21, R21, 0x1, R13 ;  /* 0x0000000115157824 */ /* 0x000fe200078e020d */
[----:B------:R-:W-:Y:S01]  /*a8b0*/  SHF.R.S32.HI R14, RZ, 0x1f, R9 ;  /* 0x0000001fff0e7819 */ /* 0x000fe20000011409 */
[----:B------:R-:W-:-:S02]  /*a8c0*/  IMAD R10, R11, 0x20, R6 ;  /* 0x000000200b0a7824 */ /* 0x000fc400078e0206 */
[----:B------:R-:W-:Y:S02]  /*a8d0*/  IMAD R13, R15, c[0x0][0x498], RZ ;  /* 0x000126000f0d7a24 */ /* 0x000fe400078e02ff */
[----:B------:R-:W-:Y:S02]  /*a8e0*/  IMAD R10, R37, 0x80, R10 ;  /* 0x00000080250a7824 */ /* 0x000fe400078e020a */
[----:B------:R-:W-:-:S04]  /*a8f0*/  IMAD.WIDE.U32 R18, R16, c[0x0][0x498], R18 ;  /* 0x0001260010127a25 */ /* 0x000fc800078e0012 */
[----:B------:R-:W-:Y:S01]  /*a900*/  IMAD R12, R12, c[0x0][0x4e8], R5 ;  /* 0x00013a000c0c7a24 */ /* 0x000fe200078e0205 */
[----:B------:R-:W-:Y:S01]  /*a910*/  IADD3 R18, P0, R9, R18, RZ ;  /* 0x0000001209127210 */ /* 0x000fe20007f1e0ff */
[----:B------:R-:W-:-:S04]  /*a920*/  @P1 IMAD.HI.U32 R0, R10, c[0x0][0x4ec], RZ ;  /* 0x00013b000a001a27 */ /* 0x000fc800078e00ff */
[----:B------:R-:W-:Y:S01]  /*a930*/  IMAD R5, R16, c[0x0][0x49c], R13 ;  /* 0x0001270010057a24 */ /* 0x000fe200078e020d */
[----:B------:R-:W-:Y:S01]  /*a940*/  SHF.R.S32.HI R13, RZ, 0x1f, R12 ;  /* 0x0000001fff0d7819 */ /* 0x000fe2000001140c */
[----:B------:R-:W-:Y:S01]  /*a950*/  IMAD.MOV.U32 R9, RZ, RZ, R10 ;  /* 0x000000ffff097224 */ /* 0x000fe200078e000a */
[----:B------:R-:W-:Y:S01]  /*a960*/  @P1 SHF.R.U32.HI R9, RZ, c[0x0][0x4f0], R0 ;  /* 0x00013c00ff091a19 */ /* 0x000fe20000011600 */
[----:B------:R-:W-:Y:S01]  /*a970*/  IMAD.SHL.U32 R0, R11, 0x8, RZ ;  /* 0x000000080b007824 */ /* 0x000fe200078e00ff */
[----:B------:R-:W-:Y:S01]  /*a980*/  IADD3.X R19, R14, R19, R5, P0, !PT ;  /* 0x000000130e137210 */ /* 0x000fe200007fe405 */
[----:B------:R-:W-:Y:S01]  /*a990*/  IMAD R11, R13, c[0x0][0x488], RZ ;  /* 0x000122000d0b7a24 */ /* 0x000fe200078e02ff */
[----:B------:R-:W-:Y:S01]  /*a9a0*/  SHF.L.U32 R5, R6, 0x6, RZ ;  /* 0x0000000606057819 */ /* 0x000fe200000006ff */
[----:B------:R-:W-:Y:S01]  /*a9b0*/  IMAD R15, R15, c[0x0][0x3f0], RZ ;  /* 0x0000fc000f0f7a24 */ /* 0x000fe200078e02ff */
[----:B------:R-:W-:Y:S01]  /*a9c0*/  IADD3 R13, -R9, RZ, RZ ;  /* 0x000000ff090d7210 */ /* 0x000fe20007ffe1ff */
[----:B------:R-:W-:Y:S01]  /*a9d0*/  IMAD.WIDE.U32 R18, R12, c[0x0][0x488], R18 ;  /* 0x000122000c127a25 */ /* 0x000fe200078e0012 */
[----:B------:R-:W-:-:S02]  /*a9e0*/  LOP3.LUT R5, R5, 0x1c0, RZ, 0xc0, !PT ;  /* 0x000001c005057812 */ /* 0x000fc400078ec0ff */
[----:B------:R-:W-:Y:S01]  /*a9f0*/  IADD3 R36, R0, 0x40, RZ ;  /* 0x0000004000247810 */ /* 0x000fe20007ffe0ff */
[----:B------:R-:W-:Y:S01]  /*aa00*/  IMAD R11, R12, c[0x0][0x48c], R11 ;  /* 0x000123000c0b7a24 */ /* 0x000fe200078e020b */
[----:B------:R-:W-:Y:S01]  /*aa10*/  LEA R14, P0, R18, c[0x0][0x450], 0x2 ;  /* 0x00011400120e7a11 */ /* 0x000fe200078010ff */
[C---:B------:R-:W-:Y:S01]  /*aa20*/  IMAD R15, R16.reuse, c[0x0][0x3f4], R15 ;  /* 0x0000fd00100f7a24 */ /* 0x040fe200078e020f */
[----:B------:R-:W-:Y:S01]  /*aa30*/  LOP3.LUT R12, R5, 0x38, R0, 0xf8, !PT ;  /* 0x00000038050c7812 */ /* 0x000fe200078ef800 */
[----:B------:R-:W-:Y:S01]  /*aa40*/  IMAD.IADD R11, R19, 0x1, R11 ;  /* 0x00000001130b7824 */ /* 0x000fe200078e020b */
[----:B------:R-:W-:Y:S01]  /*aa50*/  SHF.R.U32.HI R5, RZ, 0x3, R5 ;  /* 0x00000003ff057819 */ /* 0x000fe20000011605 */
[----:B------:R-:W-:Y:S01]  /*aa60*/  IMAD.WIDE.U32 R16, R16, c[0x0][0x3f0], R20 ;  /* 0x0000fc0010107a25 */ /* 0x000fe200078e0014 */
[----:B------:R-:W-:Y:S02]  /*aa70*/  SHFL.IDX PT, R34, R14, RZ, 0x1c1f ;  /* 0x001c1fff0e227589 */ /* 0x000fe400000e0000 */
[----:B------:R-:W-:Y:S01]  /*aa80*/  LEA.HI.X R11, R18, c[0x0][0x454], R11, 0x2, P0 ;  /* 0x00011500120b7a11 */ /* 0x000fe200000f140b */
[----:B------:R-:W-:Y:S01]  /*aa90*/  IMAD.IADD R15, R17, 0x1, R15 ;  /* 0x00000001110f7824 */ /* 0x000fe200078e020f */
[----:B------:R1:W-:Y:S01]  /*aaa0*/  SHFL.IDX PT, R32, R14, 0x1, 0x1c1f ;  /* 0x003c1f000e207f89 */ /* 0x0003e200000e0000 */
[----:B------:R-:W-:Y:S01]  /*aab0*/  IMAD R17, R37, 0x80, R2 ;  /* 0x0000008025117824 */ /* 0x000fe200078e0202 */
[----:B------:R-:W-:Y:S01]  /*aac0*/  LOP3.LUT R5, R12, R5, RZ, 0x3c, !PT ;  /* 0x000000050c057212 */ /* 0x000fe200078e3cff */
[----:B-----5:R-:W-:Y:S01]  /*aad0*/  IMAD R2, R8, c[0x0][0x4e8], RZ ;  /* 0x00013a0008027a24 */ /* 0x020fe200078e02ff */
[----:B------:R-:W2:Y:S01]  /*aae0*/  SHFL.IDX PT, R35, R11, RZ, 0x1c1f ;  /* 0x001c1fff0b237589 */ /* 0x000ea200000e0000 */
[----:B------:R-:W-:Y:S01]  /*aaf0*/  SHF.R.S32.HI R12, RZ, 0x1f, R9 ;  /* 0x0000001fff0c7819 */ /* 0x000fe20000011409 */
[----:B------:R-:W-:Y:S01]  /*ab00*/  IMAD R13, R13, c[0x0][0x4e8], R10 ;  /* 0x00013a000d0d7a24 */ /* 0x000fe200078e020a */
[C---:B------:R-:W-:Y:S01]  /*ab10*/  IADD3 R19, R17.reuse, 0x8, RZ ;  /* 0x0000000811137810 */ /* 0x040fe20007ffe0ff */
[----:B------:R-:W3:Y:S01]  /*ab20*/  SHFL.IDX PT, R33, R11, 0x1, 0x1c1f ;  /* 0x003c1f000b217f89 */ /* 0x000ee200000e0000 */
[-C--:B------:R-:W-:Y:S01]  /*ab30*/  ISETP.GE.OR P0, PT, R17, R2.reuse, P2 ;  /* 0x000000021100720c */ /* 0x080fe20001706670 */
[----:B------:R-:W-:Y:S01]  /*ab40*/  IMAD R12, R12, c[0x0][0x3e0], RZ ;  /* 0x0000f8000c0c7a24 */ /* 0x000fe200078e02ff */
[----:B------:R-:W-:Y:S01]  /*ab50*/  ISETP.GE.OR P2, PT, R19, R2, P2 ;  /* 0x000000021300720c */ /* 0x000fe20001746670 */
[----:B------:R-:W-:Y:S01]  /*ab60*/  IMAD.SHL.U32 R10, R3, 0x8, RZ ;  /* 0x00000008030a7824 */ /* 0x000fe200078e00ff */
[----:B------:R-:W-:Y:S01]  /*ab70*/  SHF.R.S32.HI R8, RZ, 0x1f, R13 ;  /* 0x0000001fff087819 */ /* 0x000fe2000001140d */
[----:B------:R-:W-:Y:S01]  /*ab80*/  IMAD R12, R9, c[0x0][0x3e4], R12 ;  /* 0x0000f900090c7a24 */ /* 0x000fe200078e020c */
[----:B------:R-:W-:-:S02]  /*ab90*/  LEA R37, R37, R6, 0x7 ;  /* 0x0000000625257211 */ /* 0x000fc400078e38ff */
[----:B------:R-:W-:Y:S01]  /*aba0*/  LOP3.LUT R5, R5, 0x7ffffe00, R10, 0xf8, !PT ;  /* 0x7ffffe0005057812 */ /* 0x000fe200078ef80a */
[----:B------:R-:W-:-:S03]  /*abb0*/  IMAD R8, R8, c[0x0][0x3d8], RZ ;  /* 0x0000f60008087a24 */ /* 0x000fc600078e02ff */
[----:B------:R-:W-:Y:S01]  /*abc0*/  SHF.L.U32 R40, R5, 0x1, RZ ;  /* 0x0000000105287819 */ /* 0x000fe200000006ff */
[----:B------:R-:W-:Y:S01]  /*abd0*/  IMAD R3, R13, c[0x0][0x3dc], R8 ;  /* 0x0000f7000d037a24 */ /* 0x000fe200078e0208 */
[----:B-1----:R-:W-:-:S05]  /*abe0*/  MOV R14, R16 ;  /* 0x00000010000e7202 */ /* 0x002fca0000000f00 */
[----:B------:R-:W-:Y:S01]  /*abf0*/  IMAD.WIDE.U32 R20, R9, c[0x0][0x3e0], R14 ;  /* 0x0000f80009147a25 */ /* 0x000fe200078e000e */
[----:B--2---:R1:W-:Y:S03]  /*ac00*/  @!P0 ST.E [R34.64], R4 ;  /* 0x0000000422008985 */ /* 0x0043e6000c101910 */
[----:B------:R-:W-:Y:S01]  /*ac10*/  IMAD.IADD R21, R21, 0x1, R12 ;  /* 0x0000000115157824 */ /* 0x000fe200078e020c */
[----:B---3--:R1:W-:Y:S03]  /*ac20*/  @!P2 ST.E [R32.64], R7 ;  /* 0x000000072000a985 */ /* 0x0083e6000c101910 */
[----:B------:R-:W-:Y:S01]  /*ac30*/  IMAD.WIDE.U32 R38, R13, c[0x0][0x3d8], R20 ;  /* 0x0000f6000d267a25 */ /* 0x000fe200078e0014 */
[----:B------:R1:W2:Y:S03]  /*ac40*/  LDS.128 R28, [R40+0x1080] ;  /* 0x00108000281c7984 */ /* 0x0002a60000000c00 */
[----:B------:R-:W-:Y:S01]  /*ac50*/  IMAD.IADD R3, R39, 0x1, R3 ;  /* 0x0000000127037824 */ /* 0x000fe200078e0203 */
[----:B------:R1:W3:Y:S01]  /*ac60*/  LDS.128 R24, [R40+0x2080] ;  /* 0x0020800028187984 */ /* 0x0002e20000000c00 */
[----:B------:R-:W-:-:S03]  /*ac70*/  LEA R39, P0, R38, c[0x0][0x380], 0x1 ;  /* 0x0000e00026277a11 */ /* 0x000fc600078008ff */
[----:B------:R1:W4:Y:S01]  /*ac80*/  LDS.128 R20, [R40+0x3080] ;  /* 0x0030800028147984 */ /* 0x0003220000000c00 */
[----:B------:R-:W-:Y:S02]  /*ac90*/  LEA.HI.X R38, R38, c[0x0][0x384], R3, 0x1, P0 ;  /* 0x0000e10026267a11 */ /* 0x000fe400000f0c03 */
[----:B------:R-:W-:Y:S01]  /*aca0*/  ISETP.GE.AND P0, PT, R37, R2, PT ;  /* 0x000000022500720c */ /* 0x000fe20003f06270 */
[----:B------:R1:W1:Y:S04]  /*acb0*/  LDS.128 R16, [R40+0x5080] ;  /* 0x0050800028107984 */ /* 0x0002680000000c00 */
[----:B------:R1:W1:Y:S04]  /*acc0*/  LDS.128 R12, [R40+0x6080] ;  /* 0x00608000280c7984 */ /* 0x0002680000000c00 */
[----:B------:R1:W1:Y:S04]  /*acd0*/  LDS.128 R8, [R40+0x7080] ;  /* 0x0070800028087984 */ /* 0x0002680000000c00 */
[----:B------:R1:W1:Y:S04]  /*ace0*/  SHFL.IDX PT, R42, R39, RZ, 0x181f ;  /* 0x00181fff272a7589 */ /* 0x00026800000e0000 */
[----:B------:R1:W1:Y:S01]  /*acf0*/  SHFL.IDX PT, R43, R38, RZ, 0x181f ;  /* 0x00181fff262b7589 */ /* 0x00026200000e0000 */
[----:B------:R-:W-:Y:S05]  /*ad00*/  @P0 BRA `(.L_x_29) ;  /* 0x000000b000000947 */ /* 0x000fea0003800000 */
[----:B-1----:R-:W1:Y:S01]  /*ad10*/  LDS.128 R32, [R40+0x80] ;  /* 0x0000800028207984 */ /* 0x002e620000000c00 */
[----:B------:R-:W-:-:S02]  /*ad20*/  ISETP.GE.AND P0, PT, R36, c[0x0][0x3c8], PT ;  /* 0x0000f20024007a0c */ /* 0x000fc40003f06270 */
[----:B------:R-:W-:Y:S01]  /*ad30*/  ISETP.GE.AND P1, PT, R0, c[0x0][0x3c8], PT ;  /* 0x0000f20000007a0c */ /* 0x000fe20003f26270 */
[----:B------:R-:W5:Y:S10]  /*ad40*/  LDS.128 R4, [R40+0x4080] ;  /* 0x0040800028047984 */ /* 0x000f740000000c00 */
[----:B------:R-:W-:-:S02]  /*ad50*/  @!P0 SHF.R.S32.HI R3, RZ, 0x1f, R36 ;  /* 0x0000001fff038819 */ /* 0x000fc40000011424 */
[----:B------:R-:W-:Y:S02]  /*ad60*/  @!P1 IMAD.WIDE R44, R0, 0x2, R42 ;  /* 0x00000002002c9825 */ /* 0x000fe400078e022a */
[----:B------:R-:W-:-:S04]  /*ad70*/  @!P0 LEA.HI R3, R3, R36, RZ, 0x3 ;  /* 0x0000002403038211 */ /* 0x000fc800078f18ff */
[----:B------:R-:W-:-:S05]  /*ad80*/  @!P0 LOP3.LUT R3, R3, 0xfffffff8, RZ, 0xc0, !PT ;  /* 0xfffffff803038812 */ /* 0x000fca00078ec0ff */
[----:B------:R-:W-:Y:S01]  /*ad90*/  @!P0 IMAD.WIDE R42, R3, 0x2, R42 ;  /* 0x00000002032a8825 */ /* 0x000fe200078e022a */
[----:B-1----:R1:W-:Y:S04]  /*ada0*/  @!P1 ST.E.128 [R44.64], R32 ;  /* 0x000000202c009985 */ /* 0x0023e8000c101d10 */
[----:B-----5:R1:W-:Y:S02]  /*adb0*/  @!P0 ST.E.128 [R42.64], R4 ;  /* 0x000000042a008985 */ /* 0x0203e4000c101d10 */
.L_x_29:
[----:B------:R-:W-:Y:S05]  /*adc0*/  BSYNC B0 ;  /* 0x0000000000007941 */ /* 0x000fea0003800000 */
.L_x_28:
[----:B------:R-:W-:Y:S01]  /*add0*/  IADD3 R3, R37, 0x20, RZ ;  /* 0x0000002025037810 */ /* 0x000fe20007ffe0ff */
[----:B-1----:R1:W4:Y:S01]  /*ade0*/  SHFL.IDX PT, R5, R38, 0x1, 0x181f ;  /* 0x00381f0026057f89 */ /* 0x00232200000e0000 */
[----:B------:R-:W-:Y:S02]  /*adf0*/  BSSY B0, `(.L_x_30) ;  /* 0x000000d000007945 */ /* 0x000fe40003800000 */
[----:B------:R-:W-:Y:S01]  /*ae00*/  ISETP.GE.AND P0, PT, R3, R2, PT ;  /* 0x000000020300720c */ /* 0x000fe20003f06270 */
[----:B------:R1:W3:-:S12]  /*ae10*/  SHFL.IDX PT, R4, R39, 0x1, 0x181f ;  /* 0x00381f0027047f89 */ /* 0x0002d800000e0000 */
[----:B------:R-:W-:Y:S05]  /*ae20*/  @P0 BRA `(.L_x_31) ;  /* 0x0000009000000947 */ /* 0x000fea0003800000 */
[----:B------:R-:W-:Y:S02]  /*ae30*/  ISETP.GE.AND P0, PT, R36, c[0x0][0x3c8], PT ;  /* 0x0000f20024007a0c */ /* 0x000fe40003f06270 */
[----:B------:R-:W-:-:S11]  /*ae40*/  ISETP.GE.AND P1, PT, R0, c[0x0][0x3c8], PT ;  /* 0x0000f20000007a0c */ /* 0x000fd60003f26270 */
[----:B------:R-:W-:Y:S02]  /*ae50*/  @!P0 SHF.R.S32.HI R3, RZ, 0x1f, R36 ;  /* 0x0000001fff038819 */ /* 0x000fe40000011424 */
[----:B---34-:R-:W-:Y:S02]  /*ae60*/  @!P1 IMAD.WIDE R6, R0, 0x2, R4 ;  /* 0x0000000200069825 */ /* 0x018fe400078e0204 */
[----:B------:R-:W-:-:S03]  /*ae70*/  @!P0 LEA.HI R3, R3, R36, RZ, 0x3 ;  /* 0x0000002403038211 */ /* 0x000fc600078f18ff */
[----:B--2---:R2:W-:Y:S01]  /*ae80*/  @!P1 ST.E.128 [R6.64], R28 ;  /* 0x0000001c06009985 */ /* 0x0045e2000c101d10 */
[----:B------:R-:W-:-:S05]  /*ae90*/  @!P0 LOP3.LUT R3, R3, 0xfffffff8, RZ, 0xc0, !PT ;  /* 0xfffffff803038812 */ /* 0x000fca00078ec0ff */
[----:B------:R-:W-:-:S05]  /*aea0*/  @!P0 IMAD.WIDE R4, R3, 0x2, R4 ;  /* 0x0000000203048825 */ /* 0x000fca00078e0204 */
[----:B------:R2:W-:Y:S02]  /*aeb0*/  @!P0 ST.E.128 [R4.64], R16 ;  /* 0x0000001004008985 */ /* 0x0005e4000c101d10 */
.L_x_31:
[----:B------:R-:W-:Y:S05]  /*aec0*/  BSYNC B0 ;  /* 0x0000000000007941 */ /* 0x000fea0003800000 */
.L_x_30:
[----:B------:R-:W-:Y:S01]  /*aed0*/  IADD3 R3, R37, 0x40, RZ ;  /* 0x0000004025037810 */ /* 0x000fe20007ffe0ff */
[----:B--2-4-:R2:W4:Y:S01]  /*aee0*/  SHFL.IDX PT, R5, R38, 0x2, 0x181f ;  /* 0x00581f0026057f89 */ /* 0x01452200000e0000 */
[----:B------:R-:W-:Y:S02]  /*aef0*/  BSSY B0, `(.L_x_32) ;  /* 0x000000d000007945 */ /* 0x000fe40003800000 */
[----:B------:R-:W-:Y:S01]  /*af00*/  ISETP.GE.AND P0, PT, R3, R2, PT ;  /* 0x000000020300720c */ /* 0x000fe20003f06270 */
[----:B---3--:R2:W3:-:S12]  /*af10*/  SHFL.IDX PT, R4, R39, 0x2, 0x181f ;  /* 0x00581f0027047f89 */ /* 0x0084d800000e0000 */
[----:B------:R-:W-:Y:S05]  /*af20*/  @P0 BRA `(.L_x_33) ;  /* 0x0000009000000947 */ /* 0x000fea0003800000 */
[----:B------:R-:W-:Y:S02]  /*af30*/  ISETP.GE.AND P0, PT, R36, c[0x0][0x3c8], PT ;  /* 0x0000f20024007a0c */ /* 0x000fe40003f06270 */
[----:B------:R-:W-:-:S11]  /*af40*/  ISETP.GE.AND P1, PT, R0, c[0x0][0x3c8], PT ;  /* 0x0000f20000007a0c */ /* 0x000fd60003f26270 */
[----:B------:R-:W-:Y:S02]  /*af50*/  @!P0 SHF.R.S32.HI R3, RZ, 0x1f, R36 ;  /* 0x0000001fff038819 */ /* 0x000fe40000011424 */
[----:B---34-:R-:W-:Y:S02]  /*af60*/  @!P1 IMAD.WIDE R6, R0, 0x2, R4 ;  /* 0x0000000200069825 */ /* 0x018fe400078e0204 */
[----:B------:R-:W-:-:S03]  /*af70*/  @!P0 LEA.HI R3, R3, R36, RZ, 0x3 ;  /* 0x0000002403038211 */ /* 0x000fc600078f18ff */
[----:B------:R3:W-:Y:S01]  /*af80*/  @!P1 ST.E.128 [R6.64], R24 ;  /* 0x0000001806009985 */ /* 0x0007e2000c101d10 */
[----:B------:R-:W-:-:S05]  /*af90*/  @!P0 LOP3.LUT R3, R3, 0xfffffff8, RZ, 0xc0, !PT ;  /* 0xfffffff803038812 */ /* 0x000fca00078ec0ff */
[----:B------:R-:W-:-:S05]  /*afa0*/  @!P0 IMAD.WIDE R4, R3, 0x2, R4 ;  /* 0x0000000203048825 */ /* 0x000fca00078e0204 */
[----:B------:R3:W-:Y:S02]  /*afb0*/  @!P0 ST.E.128 [R4.64], R12 ;  /* 0x0000000c04008985 */ /* 0x0007e4000c101d10 */
.L_x_33:
[----:B------:R-:W-:Y:S05]  /*afc0*/  BSYNC B0 ;  /* 0x0000000000007941 */ /* 0x000fea0003800000 */
.L_x_32:
[----:B------:R-:W-:Y:S01]  /*afd0*/  IADD3 R37, R37, 0x60, RZ ;  /* 0x0000006025257810 */ /* 0x000fe20007ffe0ff */
[----:B---34-:R3:W4:Y:S03]  /*afe0*/  SHFL.IDX PT, R5, R38, 0x3, 0x181f ;  /* 0x00781f0026057f89 */ /* 0x01872600000e0000 */
[----:B------:R-:W-:Y:S01]  /*aff0*/  ISETP.GE.AND P0, PT, R37, R2, PT ;  /* 0x000000022500720c */ /* 0x000fe20003f06270 */
[----:B------:R3:W1:-:S12]  /*b000*/  SHFL.IDX PT, R4, R39, 0x3, 0x181f ;  /* 0x00781f0027047f89 */ /* 0x00065800000e0000 */
[----:B------:R-:W-:Y:S05]  /*b010*/  @P0 EXIT ;  /* 0x000000000000094d */ /* 0x000fea0003800000 */
[----:B------:R-:W-:-:S13]  /*b020*/  ISETP.GE.AND P0, PT, R0, c[0x0][0x3c8], PT ;  /* 0x0000f20000007a0c */ /* 0x000fda0003f06270 */
[----:B-1--4-:R-:W-:-:S05]  /*b030*/  @!P0 IMAD.WIDE R2, R0, 0x2, R4 ;  /* 0x0000000200028825 */ /* 0x012fca00078e0204 */
[----:B------:R1:W-:Y:S01]  /*b040*/  @!P0 ST.E.128 [R2.64], R20 ;  /* 0x0000001402008985 */ /* 0x0003e2000c101d10 */
[----:B------:R-:W-:-:S13]  /*b050*/  ISETP.GE.AND P0, PT, R36, c[0x0][0x3c8], PT ;  /* 0x0000f20024007a0c */ /* 0x000fda0003f06270 */
[----:B------:R-:W-:Y:S05]  /*b060*/  @P0 EXIT ;  /* 0x000000000000094d */ /* 0x000fea0003800000 */
[----:B-1----:R-:W-:-:S04]  /*b070*/  SHF.R.S32.HI R3, RZ, 0x1f, R36 ;  /* 0x0000001fff037819 */ /* 0x002fc80000011424 */
[----:B------:R-:W-:-:S04]  /*b080*/  LEA.HI R3, R3, R36, RZ, 0x3 ;  /* 0x0000002403037211 */ /* 0x000fc800078f18ff */
[----:B------:R-:W-:-:S05]  /*b090*/  LOP3.LUT R3, R3, 0xfffffff8, RZ, 0xc0, !PT ;  /* 0xfffffff803037812 */ /* 0x000fca00078ec0ff */
[----:B------:R-:W-:-:S05]  /*b0a0*/  IMAD.WIDE R4, R3, 0x2, R4 ;  /* 0x0000000203047825 */ /* 0x000fca00078e0204 */
[----:B------:R-:W-:Y:S01]  /*b0b0*/  ST.E.128 [R4.64], R8 ;  /* 0x0000000804007985 */ /* 0x000fe2000c101d10 */
[----:B------:R-:W-:Y:S05]  /*b0c0*/  EXIT ;  /* 0x000000000000794d */ /* 0x000fea0003800000 */
.L_x_26:
[----:B------:R-:W-:Y:S01]  /*b0d0*/  ISETP.NE.U32.AND P0, PT, RZ, c[0x0][0x508], PT ;  /* 0x00014200ff007a0c */ /* 0x000fe20003f05070 */
[----:B------:R-:W-:Y:S01]  /*b0e0*/  IMAD.MOV.U32 R7, RZ, RZ, 0x4 ;  /* 0x00000004ff077424 */ /* 0x000fe200078e00ff */
[----:B------:R-:W-:Y:S02]  /*b0f0*/  ISETP.NE.U32.AND P1, PT, RZ, c[0x0][0x500], PT ;  /* 0x00014000ff007a0c */ /* 0x000fe40003f25070 */
[----:B------:R-:W-:Y:S01]  /*b100*/  ISETP.NE.AND.EX P0, PT, RZ, c[0x0][0x50c], PT, P0 ;  /* 0x00014300ff007a0c */ /* 0x000fe20003f05300 */
[----:B------:R-:W-:Y:S01]  /*b110*/  IMAD.WIDE R4, R244, R7, c[0x0][0x500] ;  /* 0x00014000f4047625 */ /* 0x000fe200078e0207 */
[----:B------:R-:W-:-:S03]  /*b120*/  ISETP.NE.AND.EX P1, PT, RZ, c[0x0][0x504], PT, P1 ;  /* 0x00014100ff007a0c */ /* 0x000fc60003f25310 */
[----:B------:R-:W-:-:S08]  /*b130*/  IMAD.MOV.U32 R2, RZ, RZ, c[0x0][0x388] ;  /* 0x0000e200ff027624 */ /* 0x000fd000078e00ff */
[----:B------:R-:W-:Y:S02]  /*b140*/  @P0 IMAD.WIDE R6, R244, R7, c[0x0][0x508] ;  /* 0x00014200f4060625 */ /* 0x000fe400078e0207 */
[----:B------:R-:W2:Y:S04]  /*b150*/  @P1 LDG.E R3, [R4.64] ;  /* 0x0000001004031981 */ /* 0x000ea8000c1e1900 */
[----:B------:R1:W5:Y:S01]  /*b160*/  @P0 LDG.E R2, [R6.64] ;  /* 0x0000001006020981 */ /* 0x000362000c1e1900 */
[----:B------:R-:W-:Y:S02]  /*b170*/  CS2R R12, SRZ ;  /* 0x00000000000c7805 */ /* 0x000fe4000001ff00 */
[--C-:B--2---:R-:W-:Y:S01]  /*b180*/  @P1 SHF.R.S32.HI R13, RZ, 0x1f, R3.reuse ;  /* 0x0000001fff0d1819 */ /* 0x104fe20000011403 */
[----:B------:R-:W-:Y:S01]  /*b190*/  @P1 IMAD.MOV.U32 R12, RZ, RZ, R3 ;  /* 0x000000ffff0c1224 */ /* 0x000fe200078e0003 */
[----:B------:R-:W-:Y:S05]  /*b1a0*/  @P0 BRA `(.L_x_34) ;  /* 0x0000004000000947 */ /* 0x000fea0003800000 */
[----:B-1----:R-:W-:Y:S05]  /*b1b0*/  @!P1 BRA `(.L_x_34) ;  /* 0x0000003000009947 */ /* 0x002fea0003800000 */
[----:B-----5:R-:W2:Y:S04]  /*b1c0*/  LDG.E R2, [R4.64] ;  /* 0x0000001004027981 */ /* 0x020ea8000c1e1900 */
[----:B------:R-:W2:Y:S02]  /*b1d0*/  LDG.E R3, [R4.64+0x4] ;  /* 0x0000041004037981 */ /* 0x000ea4000c1e1900 */
[----:B--2---:R-:W-:-:S02]  /*b1e0*/  IADD3 R2, -R2, R3, RZ ;  /* 0x0000000302027210 */ /* 0x004fc40007ffe1ff */
.L_x_34:
[----:B-1----:R-:W1:Y:S01]  /*b1f0*/  S2R R0, SR_TID.X ;  /* 0x0000000000007919 */ /* 0x002e620000002100 */
[----:B------:R-:W-:Y:S01]  /*b200*/  SHF.R.S32.HI R9, RZ, 0x1f, R244 ;  /* 0x0000001fff097819 */ /* 0x000fe200000114f4 */
[----:B------:R-:W-:Y:S01]  /*b210*/  BSSY B0, `(.L_x_35) ;  /* 0x0000028000007945 */ /* 0x000fe20003800000 */
[----:B------:R-:W-:-:S02]  /*b220*/  SEL R244, R244, RZ, !P1 ;  /* 0x000000fff4f47207 */ /* 0x000fc40004800000 */
[----:B------:R-:W-:Y:S02]  /*b230*/  SEL R9, R9, RZ, !P1 ;  /* 0x000000ff09097207 */ /* 0x000fe40004800000 */
[----:B-1----:R-:W-:-:S13]  /*b240*/  ISETP.GE.AND P0, PT, R0, 0x80, PT ;  /* 0x000000800000780c */ /* 0x002fda0003f06270 */
[----:B------:R-:W-:Y:S05]  /*b250*/  @P0 BRA `(.L_x_36) ;  /* 0x0000023000000947 */ /* 0x000fea0003800000 */
[----:B------:R-:W1:Y:S01]  /*b260*/  S2R R7, SR_CTAID.X ;  /* 0x0000000000077919 */ /* 0x000e620000002500 */
[----:B-----5:R-:W-:Y:S01]  /*b270*/  IMAD R4, R2, c[0x0][0x4e8], RZ ;  /* 0x00013a0002047a24 */ /* 0x020fe200078e02ff */
[----:B-1----:R-:W-:-:S04]  /*b280*/  LEA R7, R7, R0, 0x7 ;  /* 0x0000000007077211 */ /* 0x002fc800078e38ff */
[----:B------:R-:W-:-:S13]  /*b290*/  ISETP.GE.AND P0, PT, R7, R4, PT ;  /* 0x000000040700720c */ /* 0x000fda0003f06270 */
[----:B------:R-:W-:Y:S05]  /*b2a0*/  @P0 BRA `(.L_x_36) ;  /* 0x000001e000000947 */ /* 0x000fea0003800000 */
[----:B------:R-:W1:Y:S01]  /*b2b0*/  S2R R4, SR_CTAID.Y ;  /* 0x0000000000047919 */ /* 0x000e620000002600 */
[----:B------:R-:W-:Y:S01]  /*b2c0*/  MOV R3, c[0x0][0x4e8] ;  /* 0x00013a0000037a02 */ /* 0x000fe20000000f00 */
[----:B------:R-:W-:Y:S01]  /*b2d0*/  IMAD.MOV.U32 R11, RZ, RZ, R13 ;  /* 0x000000ffff0b7224 */ /* 0x000fe200078e000d */
[----:B------:R-:W-:Y:S01]  /*b2e0*/  MOV R10, R12 ;  /* 0x0000000c000a7202 */ /* 0x000fe20000000f00 */
[----:B------:R-:W-:Y:S01]  /*b2f0*/  IMAD.MOV.U32 R6, RZ, RZ, R7 ;  /* 0x000000ffff067224 */ /* 0x000fe200078e0007 */
[----:B------:R-:W-:-:S13]  /*b300*/  ISETP.NE.AND P0, PT, R3, 0x1, PT ;  /* 0x000000010300780c */ /* 0x000fda0003f05270 */
[----:B------:R-:W-:-:S05]  /*b310*/  @P0 IMAD.HI.U32 R5, R7, c[0x0][0x4ec], RZ ;  /* 0x00013b0007050a27 */ /* 0x000fca00078e00ff */
[----:B------:R-:W-:Y:S01]  /*b320*/  @P0 SHF.R.U32.HI R6, RZ, c[0x0][0x4f0], R5 ;  /* 0x00013c00ff060a19 */ /* 0x000fe20000011605 */
[----:B-1----:R-:W-:Y:S01]  /*b330*/  IMAD.WIDE.U32 R10, R4, c[0x0][0x490], R10 ;  /* 0x00012400040a7a25 */ /* 0x002fe200078e000a */
[----:B------:R-:W-:Y:S02]  /*b340*/  SHF.R.S32.HI R3, RZ, 0x1f, R4 ;  /* 0x0000001fff037819 */ /* 0x000fe40000011404 */
[----:B------:R-:W-:-:S03]  /*b350*/  SHF.R.S32.HI R8, RZ, 0x1f, R6 ;  /* 0x0000001fff087819 */ /* 0x000fc60000011406 */
[----:B------:R-:W-:-:S04]  /*b360*/  IMAD R3, R3, c[0x0][0x490], RZ ;  /* 0x0001240003037a24 */ /* 0x000fc800078e02ff */
[----:B------:R-:W-:Y:S01]  /*b370*/  IMAD R3, R4, c[0x0][0x494], R3 ;  /* 0x0001250004037a24 */ /* 0x000fe200078e0203 */
[----:B------:R-:W-:-:S03]  /*b380*/  IADD3 R4, -R6, RZ, RZ ;  /* 0x000000ff06047210 */ /* 0x000fc60007ffe1ff */
[----:B------:R-:W-:Y:S02]  /*b390*/  IMAD.IADD R11, R3, 0x1, R11 ;  /* 0x00000001030b7824 */ /* 0x000fe400078e020b */
[----:B------:R-:W-:Y:S02]  /*b3a0*/  IMAD R3, R9, c[0x0][0x498], RZ ;  /* 0x0001260009037a24 */ /* 0x000fe400078e02ff */
[----:B------:R-:W-:Y:S02]  /*b3b0*/  IMAD R4, R4, c[0x0][0x4e8], R7 ;  /* 0x00013a0004047a24 */ /* 0x000fe400078e0207 */
[----:B------:R-:W-:-:S03]  /*b3c0*/  IMAD.WIDE.U32 R10, R244, c[0x0][0x498], R10 ;  /* 0x00012600f40a7a25 */ /* 0x000fc600078e000a */
[----:B------:R-:W-:Y:S01]  /*b3d0*/  SHF.R.S32.HI R5, RZ, 0x1f, R4 ;  /* 0x0000001fff057819 */ /* 0x000fe20000011404 */
[----:B------:R-:W-:Y:S01]  /*b3e0*/  IMAD R3, R244, c[0x0][0x49c], R3 ;  /* 0x00012700f4037a24 */ /* 0x000fe200078e0203 */
[----:B------:R-:W-:-:S03]  /*b3f0*/  IADD3 R6, P0, R6, R10, RZ ;  /* 0x0000000a06067210 */ /* 0x000fc60007f1e0ff */
[----:B------:R-:W-:Y:S01]  /*b400*/  IMAD R5, R5, c[0x0][0x488], RZ ;  /* 0x0001220005057a24 */ /* 0x000fe200078e02ff */
[----:B------:R-:W-:Y:S02]  /*b410*/  IADD3.X R7, R8, R11, R3, P0, !PT ;  /* 0x0000000b08077210 */ /* 0x000fe400007fe403 */
[----:B------:R-:W-:Y:S01]  /*b420*/  MOV R3, 0xff800000 ;  /* 0xff80000000037802 */ /* 0x000fe20000000f00 */
[C---:B------:R-:W-:Y:S02]  /*b430*/  IMAD R5, R4.reuse, c[0x0][0x48c], R5 ;  /* 0x0001230004057a24 */ /* 0x040fe400078e0205 */
[----:B------:R-:W-:-:S05]  /*b440*/  IMAD.WIDE.U32 R6, R4, c[0x0][0x488], R6 ;  /* 0x0001220004067a25 */ /* 0x000fca00078e0006 */
[----:B------:R-:W-:Y:S02]  /*b450*/  IADD3 R5, R7, R5, RZ ;  /* 0x0000000507057210 */ /* 0x000fe40007ffe0ff */
[----:B------:R-:W-:-:S04]  /*b460*/  LEA R4, P0, R6, c[0x0][0x450], 0x2 ;  /* 0x0001140006047a11 */ /* 0x000fc800078010ff */
[----:B------:R-:W-:-:S05]  /*b470*/  LEA.HI.X R5, R6, c[0x0][0x454], R5, 0x2, P0 ;  /* 0x0001150006057a11 */ /* 0x000fca00000f1405 */
[----:B------:R1:W-:Y:S04]  /*b480*/  STG.E [R4.64], R3 ;  /* 0x0000000304007986 */ /* 0x0003e8000c101910 */
.L_x_36:
[----:B------:R-:W-:Y:S05]  /*b490*/  BSYNC B0 ;  /* 0x0000000000007941 */ /* 0x000fea0003800000 */
.L_x_35:
[----:B------:R-:W2:Y:S01]  /*b4a0*/  S2R R7, SR_CTAID.Y ;  /* 0x0000000000077919 */ /* 0x000ea20000002600 */
[----:B-1----:R-:W-:Y:S01]  /*b4b0*/  SHF.R.S32.HI R3, RZ, 0x1f, R0 ;  /* 0x0000001fff037819 */ /* 0x002fe20000011400 */
[----:B------:R-:W-:Y:S01]  /*b4c0*/  IMAD R5, R13, c[0x0][0x3a0], RZ ;  /* 0x0000e8000d057a24 */ /* 0x000fe200078e02ff */
[----:B------:R-:W-:Y:S01]  /*b4d0*/  BSSY B0, `(.L_x_37) ;  /* 0x0000038000007945 */ /* 0x000fe20003800000 */
[----:B------:R-:W1:Y:S01]  /*b4e0*/  S2R R8, SR_CTAID.X ;  /* 0x0000000000087919 */ /* 0x000e620000002500 */
[----:B------:R-:W-:Y:S01]  /*b4f0*/  LEA.HI R4, R3, R0, RZ, 0x3 ;  /* 0x0000000003047211 */ /* 0x000fe200078f18ff */
[C---:B------:R-:W-:Y:S01]  /*b500*/  IMAD R10, R12.reuse, c[0x0][0x3a4], R5 ;  /* 0x0000e9000c0a7a24 */ /* 0x040fe200078e0205 */
[----:B------:R-:W-:Y:S01]  /*b510*/  MOV R3, c[0x0][0x4e8] ;  /* 0x00013a0000037a02 */ /* 0x000fe20000000f00 */
[----:B------:R-:W-:Y:S01]  /*b520*/  IMAD.WIDE.U32 R12, R12, c[0x0][0x3a0], RZ ;  /* 0x0000e8000c0c7a25 */ /* 0x000fe200078e00ff */
[----:B------:R-:W-:Y:S02]  /*b530*/  LOP3.LUT R5, R4, 0xfffffff8, RZ, 0xc0, !PT ;  /* 0xfffffff804057812 */ /* 0x000fe400078ec0ff */
[----:B------:R-:W-:Y:S01]  /*b540*/  ISETP.NE.AND P0, PT, R3, 0x1, PT ;  /* 0x000000010300780c */ /* 0x000fe20003f05270 */
[----:B------:R-:W-:Y:S01]  /*b550*/  IMAD R9, R9, c[0x0][0x3f0], RZ ;  /* 0x0000fc0009097a24 */ /* 0x000fe200078e02ff */
[----:B------:R-:W-:Y:S01]  /*b560*/  SHF.R.S32.HI R4, RZ, 0x3, R4 ;  /* 0x00000003ff047819 */ /* 0x000fe20000011404 */
[----:B------:R-:W-:Y:S01]  /*b570*/  IMAD.IADD R5, R0, 0x1, -R5 ;  /* 0x0000000100057824 */ /* 0x000fe200078e0a05 */
[----:B------:R-:W-:Y:S01]  /*b580*/  IADD3 R13, R13, R10, RZ ;  /* 0x0000000a0d0d7210 */ /* 0x000fe20007ffe0ff */
[----:B------:R-:W-:-:S02]  /*b590*/  IMAD R9, R244, c[0x0][0x3f4], R9 ;  /* 0x0000fd00f4097a24 */ /* 0x000fc400078e0209 */
[----:B-----5:R-:W-:Y:S01]  /*b5a0*/  IMAD R2, R2, c[0x0][0x4e8], RZ ;  /* 0x00013a0002027a24 */ /* 0x020fe200078e02ff */
[C---:B------:R-:W-:Y:S02]  /*b5b0*/  LEA R3, R5.reuse, R4, 0x5 ;  /* 0x0000000405037211 */ /* 0x040fe400078e28ff */
[----:B------:R-:W-:Y:S02]  /*b5c0*/  SHF.L.U32 R5, R5, 0x3, RZ ;  /* 0x0000000305057819 */ /* 0x000fe400000006ff */
[----:B--2---:R-:W-:Y:S01]  /*b5d0*/  SHF.R.S32.HI R6, RZ, 0x1f, R7 ;  /* 0x0000001fff067819 */ /* 0x004fe20000011407 */
[----:B------:R-:W-:-:S04]  /*b5e0*/  IMAD.WIDE.U32 R12, R7, c[0x0][0x3e8], R12 ;  /* 0x0000fa00070c7a25 */ /* 0x000fc800078e000c */
[----:B------:R-:W-:Y:S02]  /*b5f0*/  IMAD R6, R6, c[0x0][0x3e8], RZ ;  /* 0x0000fa0006067a24 */ /* 0x000fe400078e02ff */
[----:B-1----:R-:W-:Y:S02]  /*b600*/  IMAD R3, R8, 0x80, R3 ;  /* 0x0000008008037824 */ /* 0x002fe400078e0203 */
[----:B------:R-:W-:Y:S02]  /*b610*/  IMAD R6, R7, c[0x0][0x3ec], R6 ;  /* 0x0000fb0007067a24 */ /* 0x000fe400078e0206 */
[----:B------:R-:W-:-:S03]  /*b620*/  @P0 IMAD.HI.U32 R0, R3, c[0x0][0x4ec], RZ ;  /* 0x00013b0003000a27 */ /* 0x000fc600078e00ff */
[----:B------:R-:W-:Y:S02]  /*b630*/  IADD3 R13, R6, R13, RZ ;  /* 0x0000000d060d7210 */ /* 0x000fe40007ffe0ff */
[----:B------:R-:W-:Y:S02]  /*b640*/  MOV R6, R3 ;  /* 0x0000000300067202 */ /* 0x000fe40000000f00 */
[----:B------:R-:W-:Y:S01]  /*b650*/  @P0 SHF.R.U32.HI R6, RZ, c[0x0][0x4f0], R0 ;  /* 0x00013c00ff060a19 */ /* 0x000fe20000011600 */
[----:B------:R-:W-:-:S03]  /*b660*/  IMAD.WIDE.U32 R12, R244, c[0x0][0x3f0], R12 ;  /* 0x0000fc00f40c7a25 */ /* 0x000fc600078e000c */
[--C-:B------:R-:W-:Y:S01]  /*b670*/  SHF.R.S32.HI R7, RZ, 0x1f, R6.reuse ;  /* 0x0000001fff077819 */ /* 0x100fe20000011406 */
[----:B------:R-:W-:Y:S01]  /*b680*/  IMAD.MOV R0, RZ, RZ, -R6 ;  /* 0x000000ffff007224 */ /* 0x000fe200078e0a06 */
[----:B------:R-:W-:Y:S02]  /*b690*/  IADD3 R13, R13, R9, RZ ;  /* 0x000000090d0d7210 */ /* 0x000fe40007ffe0ff */
[----:B------:R-:W-:Y:S01]  /*b6a0*/  LEA R9, R8, R4, 0x7 ;  /* 0x0000000408097211 */ /* 0x000fe200078e38ff */
[----:B------:R-:W-:Y:S01]  /*b6b0*/  IMAD R7, R7, c[0x0][0x3e0], RZ ;  /* 0x0000f80007077a24 */ /* 0x000fe200078e02ff */
[----:B------:R-:W-:Y:S01]  /*b6c0*/  IADD3 R4, R5, 0x40, RZ ;  /* 0x0000004005047810 */ /* 0x000fe20007ffe0ff */
[----:B------:R-:W-:Y:S02]  /*b6d0*/  IMAD R0, R0, c[0x0][0x4e8], R3 ;  /* 0x00013a0000007a24 */ /* 0x000fe400078e0203 */
[----:B------:R-:W-:-:S03]  /*b6e0*/  IMAD.WIDE.U32 R12, R6, c[0x0][0x3e0], R12 ;  /* 0x0000f800060c7a25 */ /* 0x000fc600078e000c */
[----:B------:R-:W-:Y:S01]  /*b6f0*/  SHF.R.S32.HI R3, RZ, 0x1f, R0 ;  /* 0x0000001fff037819 */ /* 0x000fe20000011400 */
[----:B------:R-:W-:-:S04]  /*b700*/  IMAD R7, R6, c[0x0][0x3e4], R7 ;  /* 0x0000f90006077a24 */ /* 0x000fc800078e0207 */
[----:B------:R-:W-:Y:S01]  /*b710*/  IMAD R3, R3, c[0x0][0x3d8], RZ ;  /* 0x0000f60003037a24 */ /* 0x000fe200078e02ff */
[----:B------:R-:W-:-:S03]  /*b720*/  IADD3 R13, R13, R7, RZ ;  /* 0x000000070d0d7210 */ /* 0x000fc60007ffe0ff */
[C---:B------:R-:W-:Y:S02]  /*b730*/  IMAD R3, R0.reuse, c[0x0][0x3dc], R3 ;  /* 0x0000f70000037a24 */ /* 0x040fe400078e0203 */
[----:B------:R-:W-:-:S04]  /*b740*/  IMAD.WIDE.U32 R12, R0, c[0x0][0x3d8], R12 ;  /* 0x0000f600000c7a25 */ /* 0x000fc800078e000c */
[----:B------:R-:W-:Y:S01]  /*b750*/  IMAD.IADD R7, R13, 0x1, R3 ;  /* 0x000000010d077824 */ /* 0x000fe200078e0203 */
[----:B------:R-:W-:-:S04]  /*b760*/  LEA R3, P0, R12, c[0x0][0x380], 0x1 ;  /* 0x0000e0000c037a11 */ /* 0x000fc800078008ff */
[----:B------:R-:W-:Y:S01]  /*b770*/  LEA.HI.X R0, R12, c[0x0][0x384], R7, 0x1, P0 ;  /* 0x0000e1000c007a11 */ /* 0x000fe200000f0c07 */
[----:B------:R1:W2:Y:S01]  /*b780*/  SHFL.IDX PT, R6, R3, RZ, 0x181f ;  /* 0x00181fff03067589 */ /* 0x0002a200000e0000 */
[----:B------:R-:W-:-:S03]  /*b790*/  ISETP.GE.AND P0, PT, R9, R2, PT ;  /* 0x000000020900720c */ /* 0x000fc60003f06270 */
[----:B------:R1:W3:Y:S10]  /*b7a0*/  SHFL.IDX PT, R7, R0, RZ, 0x181f ;  /* 0x00181fff00077589 */ /* 0x0002f400000e0000 */
[----:B------:R-:W-:Y:S05]  /*b7b0*/  @P0 BRA `(.L_x_38) ;  /* 0x0000009000000947 */ /* 0x000fea0003800000 */
[----:B------:R-:W-:Y:S02]  /*b7c0*/  ISETP.GE.AND P0, PT, R4, c[0x0][0x3c8], PT ;  /* 0x0000f20004007a0c */ /* 0x000fe40003f06270 */
[----:B------:R-:W-:-:S11]  /*b7d0*/  ISETP.GE.AND P1, PT, R5, c[0x0][0x3c8], PT ;  /* 0x0000f20005007a0c */ /* 0x000fd60003f26270 */
[----:B------:R-:W-:Y:S02]  /*b7e0*/  @!P0 SHF.R.S32.HI R11, RZ, 0x1f, R4 ;  /* 0x0000001fff0b8819 */ /* 0x000fe40000011404 */
[----:B--23--:R-:W-:Y:S02]  /*b7f0*/  @!P1 IMAD.WIDE R12, R5, 0x2, R6 ;  /* 0x00000002050c9825 */ /* 0x00cfe400078e0206 */
[----:B------:R-:W-:-:S03]  /*b800*/  @!P0 LEA.HI R11, R11, R4, RZ, 0x3 ;  /* 0x000000040b0b8211 */ /* 0x000fc600078f18ff */
[----:B------:R2:W-:Y:S01]  /*b810*/  @!P1 ST.E.128 [R12.64], RZ ;  /* 0x000000ff0c009985 */ /* 0x0005e2000c101d10 */
[----:B------:R-:W-:-:S05]  /*b820*/  @!P0 LOP3.LUT R11, R11, 0xfffffff8, RZ, 0xc0, !PT ;  /* 0xfffffff80b0b8812 */ /* 0x000fca00078ec0ff */
[----:B------:R-:W-:-:S05]  /*b830*/  @!P0 IMAD.WIDE R6, R11, 0x2, R6 ;  /* 0x000000020b068825 */ /* 0x000fca00078e0206 */
[----:B------:R2:W-:Y:S02]  /*b840*/  @!P0 ST.E.128 [R6.64], RZ ;  /* 0x000000ff06008985 */ /* 0x0005e4000c101d10 */
.L_x_38:
[----:B------:R-:W-:Y:S05]  /*b850*/  BSYNC B0 ;  /* 0x0000000000007941 */ /* 0x000fea0003800000 */
.L_x_37:
[----:B--23--:R-:W-:Y:S01]  /*b860*/  IADD3 R7, R9, 0x20, RZ ;  /* 0x0000002009077810 */ /* 0x00cfe20007ffe0ff */
[----:B------:R2:W3:Y:S01]  /*b870*/  SHFL.IDX PT, R11, R0, 0x1, 0x181f ;  /* 0x00381f00000b7f89 */ /* 0x0004e200000e0000 */
[----:B------:R-:W-:Y:S02]  /*b880*/  BSSY B0, `(.L_x_39) ;  /* 0x000000d000007945 */ /* 0x000fe40003800000 */
[----:B------:R-:W-:Y:S01]  /*b890*/  ISETP.GE.AND P0, PT, R7, R2, PT ;  /* 0x000000020700720c */ /* 0x000fe20003f06270 */
[----:B------:R2:W4:-:S12]  /*b8a0*/  SHFL.IDX PT, R10, R3, 0x1, 0x181f ;  /* 0x00381f00030a7f89 */ /* 0x00051800000e0000 */
[----:B------:R-:W-:Y:S05]  /*b8b0*/  @P0 BRA `(.L_x_40) ;  /* 0x0000009000000947 */ /* 0x000fea0003800000 */
[----:B------:R-:W-:Y:S02]  /*b8c0*/  ISETP.GE.AND P0, PT, R4, c[0x0][0x3c8], PT ;  /* 0x0000f20004007a0c */ /* 0x000fe40003f06270 */
[----:B------:R-:W-:-:S11]  /*b8d0*/  ISETP.GE.AND P1, PT, R5, c[0x0][0x3c8], PT ;  /* 0x0000f20005007a0c */ /* 0x000fd60003f26270 */
[----:B------:R-:W-:Y:S02]  /*b8e0*/  @!P0 SHF.R.S32.HI R7, RZ, 0x1f, R4 ;  /* 0x0000001fff078819 */ /* 0x000fe40000011404 */
[----:B---34-:R-:W-:Y:S02]  /*b8f0*/  @!P1 IMAD.WIDE R12, R5, 0x2, R10 ;  /* 0x00000002050c9825 */ /* 0x018fe400078e020a */
[----:B------:R-:W-:-:S03]  /*b900*/  @!P0 LEA.HI R6, R7, R4, RZ, 0x3 ;  /* 0x0000000407068211 */ /* 0x000fc600078f18ff */
[----:B------:R3:W-:Y:S01]  /*b910*/  @!P1 ST.E.128 [R12.64], RZ ;  /* 0x000000ff0c009985 */ /* 0x0007e2000c101d10 */
[----:B------:R-:W-:-:S05]  /*b920*/  @!P0 LOP3.LUT R6, R6, 0xfffffff8, RZ, 0xc0, !PT ;  /* 0xfffffff806068812 */ /* 0x000fca00078ec0ff */
[----:B------:R-:W-:-:S05]  /*b930*/  @!P0 IMAD.WIDE R6, R6, 0x2, R10 ;  /* 0x0000000206068825 */ /* 0x000fca00078e020a */
[----:B------:R3:W-:Y:S02]  /*b940*/  @!P0 ST.E.128 [R6.64], RZ ;  /* 0x000000ff06008985 */ /* 0x0007e4000c101d10 */
.L_x_40:
[----:B------:R-:W-:Y:S05]  /*b950*/  BSYNC B0 ;  /* 0x0000000000007941 */ /* 0x000fea0003800000 */
.L_x_39:
[----:B---3--:R-:W-:Y:S01]  /*b960*/  IADD3 R7, R9, 0x40, RZ ;  /* 0x0000004009077810 */ /* 0x008fe20007ffe0ff */
[----:B------:R3:W1:Y:S01]  /*b970*/  SHFL.IDX PT, R11, R0, 0x2, 0x181f ;  /* 0x00581f00000b7f89 */ /* 0x00066200000e0000 */
[----:B------:R-:W-:Y:S02]  /*b980*/  BSSY B0, `(.L_x_41) ;  /* 0x000000d000007945 */ /* 0x000fe40003800000 */
[----:B------:R-:W-:Y:S01]  /*b990*/  ISETP.GE.AND P0, PT, R7, R2, PT ;  /* 0x000000020700720c */ /* 0x000fe20003f06270 */
[----:B----4-:R3:W4:-:S12]  /*b9a0*/  SHFL.IDX PT, R10, R3, 0x2, 0x181f ;  /* 0x00581f00030a7f89 */ /* 0x01071800000e0000 */
[----:B------:R-:W-:Y:S05]  /*b9b0*/  @P0 BRA `(.L_x_42) ;  /* 0x0000009000000947 */ /* 0x000fea0003800000 */
[----:B------:R-:W-:Y:S02]  /*b9c0*/  ISETP.GE.AND P0, PT, R4, c[0x0][0x3c8], PT ;  /* 0x0000f20004007a0c */ /* 0x000fe40003f06270 */
[----:B------:R-:W-:-:S11]  /*b9d0*/  ISETP.GE.AND P1, PT, R5, c[0x0][0x3c8], PT ;  /* 0x0000f20005007a0c */ /* 0x000fd60003f26270 */
[----:B------:R-:W-:Y:S02]  /*b9e0*/  @!P0 SHF.R.S32.HI R7, RZ, 0x1f, R4 ;  /* 0x0000001fff078819 */ /* 0x000fe40000011404 */
[----:B-1--4-:R-:W-:Y:S02]  /*b9f0*/  @!P1 IMAD.WIDE R12, R5, 0x2, R10 ;  /* 0x00000002050c9825 */ /* 0x012fe400078e020a */
[----:B------:R-:W-:-:S03]  /*ba00*/  @!P0 LEA.HI R6, R7, R4, RZ, 0x3 ;  /* 0x0000000407068211 */ /* 0x000fc600078f18ff */
[----:B------:R1:W-:Y:S01]  /*ba10*/  @!P1 ST.E.128 [R12.64], RZ ;  /* 0x000000ff0c009985 */ /* 0x0003e2000c101d10 */
[----:B------:R-:W-:-:S05]  /*ba20*/  @!P0 LOP3.LUT R6, R6, 0xfffffff8, RZ, 0xc0, !PT ;  /* 0xfffffff806068812 */ /* 0x000fca00078ec0ff */
[----:B------:R-:W-:-:S05]  /*ba30*/  @!P0 IMAD.WIDE R6, R6, 0x2, R10 ;  /* 0x0000000206068825 */ /* 0x000fca00078e020a */
[----:B------:R1:W-:Y:S02]  /*ba40*/  @!P0 ST.E.128 [R6.64], RZ ;  /* 0x000000ff06008985 */ /* 0x0003e4000c101d10 */
.L_x_42:
[----:B------:R-:W-:Y:S05]  /*ba50*/  BSYNC B0 ;  /* 0x0000000000007941 */ /* 0x000fea0003800000 */
.L_x_41:
[----:B------:R-:W-:Y:S01]  /*ba60*/  IADD3 R9, R9, 0x60, RZ ;  /* 0x0000006009097810 */ /* 0x000fe20007ffe0ff */
[----:B-1----:R1:W2:Y:S03]  /*ba70*/  SHFL.IDX PT, R7, R0, 0x3, 0x181f ;  /* 0x00781f0000077f89 */ /* 0x0022a600000e0000 */
[----:B------:R-:W-:Y:S01]  /*ba80*/  ISETP.GE.AND P0, PT, R9, R2, PT ;  /* 0x000000020900720c */ /* 0x000fe20003f06270 */
[----:B------:R1:W3:-:S12]  /*ba90*/  SHFL.IDX PT, R6, R3, 0x3, 0x181f ;  /* 0x00781f0003067f89 */ /* 0x0002d800000e0000 */
[----:B------:R-:W-:Y:S05]  /*baa0*/  @P0 EXIT ;  /* 0x000000000000094d */ /* 0x000fea0003800000 */
[----:B------:R-:W-:-:S13]  /*bab0*/  ISETP.GE.AND P0, PT, R5, c[0x0][0x3c8], PT ;  /* 0x0000f20005007a0c */ /* 0x000fda0003f06270 */
[----:B-123--:R-:W-:-:S05]  /*bac0*/  @!P0 IMAD.WIDE R2, R5, 0x2, R6 ;  /* 0x0000000205028825 */ /* 0x00efca00078e0206 */
[----:B------:R1:W-:Y:S01]  /*bad0*/  @!P0 ST.E.128 [R2.64], RZ ;  /* 0x000000ff02008985 */ /* 0x0003e2000c101d10 */
[----:B------:R-:W-:-:S13]  /*bae0*/  ISETP.GE.AND P0, PT, R4, c[0x0][0x3c8], PT ;  /* 0x0000f20004007a0c */ /* 0x000fda0003f06270 */
[----:B------:R-:W-:Y:S05]  /*baf0*/  @P0 EXIT ;  /* 0x000000000000094d */ /* 0x000fea0003800000 */
[----:B-1----:R-:W-:-:S04]  /*bb00*/  SHF.R.S32.HI R3, RZ, 0x1f, R4 ;  /* 0x0000001fff037819 */ /* 0x002fc80000011404 */
[----:B------:R-:W-:-:S04]  /*bb10*/  LEA.HI R3, R3, R4, RZ, 0x3 ;  /* 0x0000000403037211 */ /* 0x000fc800078f18ff */
[----:B------:R-:W-:-:S05]  /*bb20*/  LOP3.LUT R3, R3, 0xfffffff8, RZ, 0xc0, !PT ;  /* 0xfffffff803037812 */ /* 0x000fca00078ec0ff */
[----:B------:R-:W-:-:S05]  /*bb30*/  IMAD.WIDE R6, R3, 0x2, R6 ;  /* 0x0000000203067825 */ /* 0x000fca00078e0206 */
[----:B------:R-:W-:Y:S01]  /*bb40*/  ST.E.128 [R6.64], RZ ;  /* 0x000000ff06007985 */ /* 0x000fe2000c101d10 */
[----:B------:R-:W-:Y:S05]  /*bb50*/  EXIT ;  /* 0x000000000000794d */ /* 0x000fea0003800000 */
.L_x_43:
        /* <DEDUP_REMOVED lines=10> */
.L_x_3759:


//--------------------- .text._ZN7cutlass13device_kernelIN5flash19enable_sm80_to_sm89INS1_16FlashAttnFwdSm80INS1_25CollectiveMainloopFwdSm80ILi8ELi1ELb1EN4cute5tupleIJNS5_1CILi128EEES8_S8_EEELi128ENS_10bfloat16_tEfNS_4arch4Sm80ELb0ELb0ELb1ELb1ELb0ELb1ELb1ELb0EEENS1_21CollectiveEpilogueFwdIS9_NS6_IJNS7_ILi1EEESF_SF_EEESA_SC_Li256ELb1ELb1ELb0ELb0EEENS1_19SingleTileSchedulerILb1ELb0ELb1ELi128EEEEEEEEEvNT_6ParamsE --------------------------
	.section	.text._ZN7cutlass13device_kernelIN5flash19enable_sm80_to_sm89INS1_16FlashAttnFwdSm80INS1_25CollectiveMainloopFwdSm80ILi8ELi1ELb1EN4cute5tupleIJNS5_1CILi128EEES8_S8_EEELi128ENS_10bfloat16_tEfNS_4arch4Sm80ELb0ELb0ELb1ELb1ELb0ELb1ELb1ELb0EEENS1_21CollectiveEpilogueFwdIS9_NS6_IJNS7_ILi1EEESF_SF_EEESA_SC_Li256ELb1ELb1ELb0ELb0EEENS1_19SingleTileSchedulerILb1ELb0ELb1ELi128EEEEEEEEEvNT_6ParamsE,"ax",@progbits
	.sectioninfo	@"SHI_REGISTERS=255"
	.align	128
.text._ZN7cutlass13device_kernelIN5flash19enable_sm80_to_sm89INS1_16FlashAttnFwdSm80INS1_25CollectiveMainloopFwdSm80ILi8ELi1ELb1EN4cute5tupleIJNS5_1CILi128EEES8_S8_EEELi128ENS_10bfloat16_tEfNS_4arch4Sm80ELb0ELb0ELb1ELb1ELb0ELb1ELb1ELb0EEENS1_21CollectiveEpilogueFwdIS9_NS6_IJNS7_ILi1EEESF_SF_EEESA_SC_Li256ELb1ELb1ELb0ELb0EEENS1_19SingleTileSchedulerILb1ELb0ELb1ELi128EEEEEEEEEvNT_6ParamsE:
        .type           _ZN7cutlass13device_kernelIN5flash19enable_sm80_to_sm89INS1_16FlashAttnFwdSm80INS1_25CollectiveMainloopFwdSm80ILi8ELi1ELb1EN4cute5tupleIJNS5_1CILi128EEES8_S8_EEELi128ENS_10bfloat16_tEfNS_4arch4Sm80ELb0ELb0ELb1ELb1ELb0ELb1ELb1ELb0EEENS1_21CollectiveEpilogueFwdIS9_NS6_IJNS7_ILi1EEESF_SF_EEESA_SC_Li256ELb1ELb1ELb0ELb0EEENS1_19SingleTileSchedulerILb1ELb0ELb1ELi128EEEEEEEEEvNT_6ParamsE,@function
        .size           _ZN7cutlass13device_kernelIN5flash19enable_sm80_to_sm89INS1_16FlashAttnFwdSm80INS1_25CollectiveMainloopFwdSm80ILi8ELi1ELb1EN4cute5tupleIJNS5_1CILi128EEES8_S8_EEELi128ENS_10bfloat16_tEfNS_4arch4Sm80ELb0ELb0ELb1ELb1ELb0ELb1ELb1ELb0EEENS1_21CollectiveEpilogueFwdIS9_NS6_IJNS7_ILi1EEESF_SF_EEESA_SC_Li256ELb1ELb1ELb0ELb0EEENS1_19SingleTileSchedulerILb1ELb0ELb1ELi128EEEEEEEEEvNT_6ParamsE,(.L_x_3760 - _ZN7cutlass13device_kernelIN5flash19enable_sm80_to_sm89INS1_16FlashAttnFwdSm80INS1_25CollectiveMainloopFwdSm80ILi8ELi1ELb1EN4cute5tupleIJNS5_1CILi128EEES8_S8_EEELi128ENS_10bfloat16_tEfNS_4arch4Sm80ELb0ELb0ELb1ELb1ELb0ELb1ELb1ELb0EEENS1_21CollectiveEpilogueFwdIS9_NS6_IJNS7_ILi1EEESF_SF_EEESA_SC_Li256ELb1ELb1ELb0ELb0EEENS1_19SingleTileSchedulerILb1ELb0ELb1ELi128EEEEEEEEEvNT_6ParamsE)
        .other          _ZN7cutlass13device_kernelIN5flash19enable_sm80_to_sm89INS1_16FlashAttnFwdSm80INS1_25CollectiveMainloopFwdSm80ILi8ELi1ELb1EN4cute5tupleIJNS5_1CILi128EEES8_S8_EEELi128ENS_10bfloat16_tEfNS_4arch4Sm80ELb0ELb0ELb1ELb1ELb0ELb1ELb1ELb0EEENS1_21CollectiveEpilogueFwdIS9_NS6_IJNS7_ILi1EEESF_SF_EEESA_SC_Li256ELb1ELb1ELb0ELb0EEENS1_19SingleTileSchedulerILb1ELb0ELb1ELi128EEEEEEEEEvNT_6ParamsE,@"STO_CUDA_ENTRY STV_DEFAULT"
_ZN7cutlass13device_kernelIN5flash19enable_sm80_to_sm89INS1_16FlashAttnFwdSm80INS1_25CollectiveMainloopFwdSm80ILi8ELi1ELb1EN4cute5tupleIJNS5_1CILi128EEES8_S8_EEELi128ENS_10bfloat16_tEfNS_4arch4Sm80ELb0ELb0ELb1ELb1ELb0ELb1ELb1ELb0EEENS1_21CollectiveEpilogueFwdIS9_NS6_IJNS7_ILi1EEESF_SF_EEESA_SC_Li256ELb1ELb1ELb0ELb0EEENS1_19SingleTileSchedulerILb1ELb0ELb1ELi128EEEEEEEEEvNT_6ParamsE:
        /* <DEDUP_REMOVED lines=17> */
.L_x_45:
        /* <DEDUP_REMOVED lines=8> */
.L_x_47:
[----:B------:R-:W-:-:S05]  /*0190*/  MOV R0, c[0x0][0x54c] ;  /* 0x0001530000007a02 */ /* 0x000fca0000000f00 */
.L_x_46:
[----:B-----5:R-:W-:Y:S01]  /*01a0*/  IMAD R0, R0, c[0x0][0x548], RZ ;  /* 0x0001520000007a24 */ /* 0x020fe200078e02ff */
[----:B-1----:R-:W-:-:S04]  /*01b0*/  SHF.L.U32 R2, R211, 0x7, RZ ;  /* 0x00000007d3027819 */ /* 0x002fc800000006ff */
[----:B------:R-:W-:-:S04]  /*01c0*/  ISETP.GE.AND P0, PT, R2, R0, PT ;  /* 0x000000000200720c */ /* 0x000fc80003f06270 */
[----:B------:R-:W-:-:S05]  /*01d0*/  SEL R0, R5, 0xffffffff, !P0 ;  /* 0xffffffff05007807 */ /* 0x000fca0004000000 */
[----:B------:R1:W-:Y:S01]  /*01e0*/  STL [R1+0x44], R0 ;  /* 0x0000440001007387 */ /* 0x0003e20000100800 */
[----:B------:R-:W-:Y:S05]  /*01f0*/  BRA `(.L_x_48) ;  /* 0x0000013000007947 */ /* 0x000fea0003800000 */
.L_x_44:
[----:B---3--:R-:W-:-:S04]  /*0200*/  ISETP.NE.U32.AND P0, PT, RZ, c[0x0][0x568], PT ;  /* 0x00015a00ff007a0c */ /* 0x008fc80003f05070 */
[----:B------:R-:W-:-:S13]  /*0210*/  ISETP.NE.AND.EX P0, PT, RZ, c[0x0][0x56c], PT, P0 ;  /* 0x00015b00ff007a0c */ /* 0x000fda0003f05300 */
[----:B------:R-:W-:Y:S05]  /*0220*/  @!P0 BRA `(.L_x_49) ;  /* 0x0000002000008947 */ /* 0x000fea0003800000 */
[----:B------:R1:W5:Y:S01]  /*0230*/  LDG.E R0, [R2.64] ;  /* 0x0000000802007981 */ /* 0x000362000c1e1900 */
[----:B------:R-:W-:Y:S05]  /*0240*/  BRA `(.L_x_50) ;  /* 0x0000009000007947 */ /* 0x000fea0003800000 */
.L_x_49:
        /* <DEDUP_REMOVED lines=8> */
.L_x_51:
[----:B------:R-:W-:-:S05]  /*02d0*/  MOV R0, c[0x0][0x54c] ;  /* 0x0001530000007a02 */ /* 0x000fca0000000f00 */
.L_x_50:
[----:B-----5:R-:W-:Y:S01]  /*02e0*/  IMAD R0, R0, c[0x0][0x548], RZ ;  /* 0x0001520000007a24 */ /* 0x020fe200078e02ff */
[----:B-1----:R-:W-:-:S04]  /*02f0*/  SHF.L.U32 R2, R211, 0x7, RZ ;  /* 0x00000007d3027819 */ /* 0x002fc800000006ff */
[----:B------:R-:W-:-:S04]  /*0300*/  ISETP.GE.AND P0, PT, R2, R0, PT ;  /* 0x000000000200720c */ /* 0x000fc80003f06270 */
[----:B------:R-:W-:-:S05]  /*0310*/  SEL R0, R5, 0xffffffff, !P0 ;  /* 0xffffffff05007807 */ /* 0x000fca0004000000 */
[----:B------:R1:W-:Y:S04]  /*0320*/  STL [R1+0x44], R0 ;  /* 0x0000440001007387 */ /* 0x0003e80000100800 */
.L_x_48:
[----:B------:R-:W2:Y:S02]  /*0330*/  LDL R18, [R1+0x44] ;  /* 0x0000440001127983 */ /* 0x000ea40000100800 */
[----:B--2---:R-:W-:-:S13]  /*0340*/  ISETP.GE.AND P0, PT, R18, RZ, PT ;  /* 0x000000ff1200720c */ /* 0x004fda0003f06270 */
[----:B------:R-:W-:Y:S05]  /*0350*/  @!P0 EXIT ;  /* 0x000000000000894d */ /* 0x000fea0003800000 */
[----:B------:R-:W-:Y:S01]  /*0360*/  ISETP.NE.U32.AND P0, PT, RZ, c[0x0][0x370], PT ;  /* 0x0000dc00ff007a0c */ /* 0x000fe20003f05070 */
[----:B------:R-:W-:Y:S01]  /*0370*/  CS2R R180, SRZ ;  /* 0x0000000000b47805 */ /* 0x000fe2000001ff00 */
[----:B------:R-:W-:Y:S01]  /*0380*/  ISETP.NE.U32.AND P1, PT, RZ, c[0x0][0x360], PT ;  /* 0x0000d800ff007a0c */ /* 0x000fe20003f25070 */
[----:B------:R-:W-:Y:S01]  /*0390*/  IMAD.MOV.U32 R172, RZ, RZ, RZ ;  /* 0x000000ffffac7224 */ /* 0x000fe200078e00ff */
[----:B------:R-:W-:Y:S01]  /*03a0*/  ISETP.NE.AND.EX P2, PT, RZ, c[0x0][0x374], PT, P0 ;  /* 0x0000dd00ff007a0c */ /* 0x000fe20003f45300 */
[----:B------:R-:W-:Y:S01]  /*03b0*/  IMAD.MOV.U32 R12, RZ, RZ, RZ ;  /* 0x000000ffff0c7224 */ /* 0x000fe200078e00ff */
[----:B------:R-:W-:Y:S01]  /*03c0*/  ISETP.NE.AND.EX P0, PT, RZ, c[0x0][0x364], PT, P1 ;  /* 0x0000d900ff007a0c */ /* 0x000fe20003f05310 */
[CC--:B------:R-:W-:Y:S01]  /*03d0*/  IMAD.WIDE R6, R18.reuse, R13.reuse, c[0x0][0x348] ;  /* 0x0000d20012067625 */ /* 0x0c0fe200078e020d */
[----:B------:R-:W-:Y:S02]  /*03e0*/  ISETP.NE.U32.AND P1, PT, RZ, c[0x0][0x348], PT ;  /* 0x0000d200ff007a0c */ /* 0x000fe40003f25070 */
[----:B------:R-:W-:Y:S01]  /*03f0*/  ISETP.NE.U32.AND P5, PT, RZ, c[0x0][0x350], PT ;  /* 0x0000d400ff007a0c */ /* 0x000fe20003fa5070 */
[----:B------:R-:W-:Y:S01]  /*0400*/  IMAD.WIDE R4, R18, R13, c[0x0][0x350] ;  /* 0x0000d40012047625 */ /* 0x000fe200078e020d */
[----:B------:R-:W-:-:S02]  /*0410*/  ISETP.NE.U32.AND P3, PT, RZ, c[0x0][0x358], PT ;  /* 0x0000d600ff007a0c */ /* 0x000fc40003f65070 */
[----:B------:R-:W-:Y:S01]  /*0420*/  ISETP.NE.AND.EX P1, PT, RZ, c[0x0][0x34c], PT, P1 ;  /* 0x0000d300ff007a0c */ /* 0x000fe20003f25310 */
[CC--:B------:R-:W-:Y:S01]  /*0430*/  IMAD.WIDE R2, R18.reuse, R13.reuse, c[0x0][0x358] ;  /* 0x0000d60012027625 */ /* 0x0c0fe200078e020d */
[----:B------:R-:W-:Y:S02]  /*0440*/  ISETP.NE.AND.EX P5, PT, RZ, c[0x0][0x354], PT, P5 ;  /* 0x0000d500ff007a0c */ /* 0x000fe40003fa5350 */
[----:B------:R-:W-:Y:S01]  /*0450*/  ISETP.NE.AND.EX P3, PT, RZ, c[0x0][0x35c], PT, P3 ;  /* 0x0000d700ff007a0c */ /* 0x000fe20003f65330 */
[CC--:B------:R-:W-:Y:S01]  /*0460*/  @P2 IMAD.WIDE R10, R18.reuse, R13.reuse, c[0x0][0x370] ;  /* 0x0000dc00120a2625 */ /* 0x0c0fe200078e020d */
[----:B------:R-:W2:Y:S03]  /*0470*/  S2R R26, SR_CTAID.Y ;  /* 0x00000000001a7919 */ /* 0x000ea60000002600 */
[----:B------:R-:W-:Y:S01]  /*0480*/  IMAD.MOV.U32 R182, RZ, RZ, c[0x0][0x168] ;  /* 0x00005a00ffb67624 */ /* 0x000fe200078e00ff */
[----:B------:R3:W5:Y:S01]  /*0490*/  @P2 LDG.E R180, [R10.64] ;  /* 0x000000080ab42981 */ /* 0x000762000c1e1900 */
[----:B------:R-:W-:-:S03]  /*04a0*/  @P0 IMAD.WIDE R8, R18, R13, c[0x0][0x360] ;  /* 0x0000d80012080625 */ /* 0x000fc600078e020d */
[----:B------:R3:W5:Y:S04]  /*04b0*/  @P1 LDG.E R172, [R6.64] ;  /* 0x0000000806ac1981 */ /* 0x000768000c1e1900 */
[----:B------:R3:W5:Y:S04]  /*04c0*/  @P5 LDG.E R181, [R4.64] ;  /* 0x0000000804b55981 */ /* 0x000768000c1e1900 */
[----:B------:R3:W5:Y:S01]  /*04d0*/  @P3 LDG.E R12, [R2.64] ;  /* 0x00000008020c3981 */ /* 0x000762000c1e1900 */
[----:B------:R-:W-:-:S03]  /*04e0*/  IMAD.MOV.U32 R126, RZ, RZ, c[0x0][0x228] ;  /* 0x00008a00ff7e7624 */ /* 0x000fc600078e00ff */
[----:B------:R4:W5:Y:S01]  /*04f0*/  @P0 LDG.E R182, [R8.64] ;  /* 0x0000000808b60981 */ /* 0x000962000c1e1900 */
[----:B--2---:R-:W-:Y:S01]  /*0500*/  SHF.R.S32.HI R214, RZ, 0x1f, R26 ;  /* 0x0000001fffd67819 */ /* 0x004fe2000001141a */
[----:B----4-:R-:W-:Y:S01]  /*0510*/  IMAD.MOV.U32 R8, RZ, RZ, c[0x0][0x1d0] ;  /* 0x00007400ff087624 */ /* 0x010fe200078e00ff */
[----:B------:R-:W-:Y:S05]  /*0520*/  @P0 BRA `(.L_x_52) ;  /* 0x0000004000000947 */ /* 0x000fea0003800000 */
[----:B---3--:R-:W-:Y:S05]  /*0530*/  @!P1 BRA `(.L_x_52) ;  /* 0x0000003000009947 */ /* 0x008fea0003800000 */
[----:B-1----:R1:W2:Y:S04]  /*0540*/  LDG.E R0, [R6.64] ;  /* 0x0000000806007981 */ /* 0x0022a8000c1e1900 */
[----:B-1----:R-:W2:Y:S02]  /*0550*/  LDG.E R6, [R6.64+0x4] ;  /* 0x0000040806067981 */ /* 0x002ea4000c1e1900 */
[----:B--2--5:R-:W-:Y:S02]  /*0560*/  IADD3 R182, -R0, R6, RZ ;  /* 0x0000000600b67210 */ /* 0x024fe40007ffe1ff */
.L_x_52:
[----:B---3--:R-:W-:-:S04]  /*0570*/  ISETP.NE.U32.AND P0, PT, RZ, c[0x0][0x368], PT ;  /* 0x0000da00ff007a0c */ /* 0x008fc80003f05070 */
[----:B------:R-:W-:-:S13]  /*0580*/  ISETP.NE.AND.EX P0, PT, RZ, c[0x0][0x36c], PT, P0 ;  /* 0x0000db00ff007a0c */ /* 0x000fda0003f05300 */
[----:B------:R-:W-:Y:S05]  /*0590*/  @!P0 BRA `(.L_x_53) ;  /* 0x0000003000008947 */ /* 0x000fea0003800000 */
[----:B------:R-:W-:-:S05]  /*05a0*/  IMAD.WIDE R4, R18, R13, c[0x0][0x368] ;  /* 0x0000da0012047625 */ /* 0x000fca00078e020d */
[----:B------:R2:W5:Y:S01]  /*05b0*/  LDG.E R8, [R4.64] ;  /* 0x0000000804087981 */ /* 0x000562000c1e1900 */
[----:B------:R-:W-:Y:S05]  /*05c0*/  BRA `(.L_x_54) ;  /* 0x0000004000007947 */ /* 0x000fea0003800000 */
.L_x_53:
[----:B------:R-:W-:Y:S05]  /*05d0*/  @!P5 BRA `(.L_x_54) ;  /* 0x000000300000d947 */ /* 0x000fea0003800000 */
[----:B-1----:R1:W2:Y:S04]  /*05e0*/  LDG.E R0, [R4.64] ;  /* 0x0000000804007981 */ /* 0x0022a8000c1e1900 */
[----:B-1----:R-:W2:Y:S02]  /*05f0*/  LDG.E R4, [R4.64+0x4] ;  /* 0x0000040804047981 */ /* 0x002ea4000c1e1900 */
[----:B--2---:R-:W-:Y:S02]  /*0600*/  IADD3 R8, -R0, R4, RZ ;  /* 0x0000000400087210 */ /* 0x004fe40007ffe1ff */
.L_x_54:
[----:B--2---:R2:W3:Y:S04]  /*0610*/  @P3 LDG.E R5, [R2.64] ;  /* 0x0000000802053981 */ /* 0x0044e8000c1e1900 */
[----:B------:R2:W3:Y:S01]  /*0620*/  @P3 LDG.E R4, [R2.64+0x4] ;  /* 0x0000040802043981 */ /* 0x0004e2000c1e1900 */
[----:B------:R-:W-:Y:S01]  /*0630*/  ISETP.NE.U32.AND P0, PT, RZ, c[0x0][0x378], PT ;  /* 0x0000de00ff007a0c */ /* 0x000fe20003f05070 */
[----:B-----5:R-:W-:-:S03]  /*0640*/  IMAD.MOV.U32 R165, RZ, RZ, R8 ;  /* 0x000000ffffa57224 */ /* 0x020fc600078e0008 */
[----:B------:R-:W-:Y:S01]  /*0650*/  ISETP.NE.AND.EX P0, PT, RZ, c[0x0][0x37c], PT, P0 ;  /* 0x0000df00ff007a0c */ /* 0x000fe20003f05300 */
[----:B-1----:R-:W-:-:S12]  /*0660*/  IMAD.IADD R0, R8, 0x1, -R180 ;  /* 0x0000000108007824 */ /* 0x002fd800078e0ab4 */
[----:B--2---:R-:W-:-:S05]  /*0670*/  @P0 IMAD.WIDE R2, R18, R13, c[0x0][0x378] ;  /* 0x0000de0012020625 */ /* 0x004fca00078e020d */
[----:B------:R1:W5:Y:S01]  /*0680*/  @P0 LDG.E R165, [R2.64] ;  /* 0x0000000802a50981 */ /* 0x000362000c1e1900 */
[----:B---3--:R-:W-:-:S04]  /*0690*/  @P3 IMAD.IADD R126, R4, 0x1, -R5 ;  /* 0x00000001047e3824 */ /* 0x008fc800078e0a05 */
[----:B------:R-:W-:-:S05]  /*06a0*/  IMAD.IADD R195, R0, 0x1, R126 ;  /* 0x0000000100c37824 */ /* 0x000fca00078e027e */
[----:B-1----:R-:W-:-:S04]  /*06b0*/  IADD3 R2, R195, 0x7f, RZ ;  /* 0x0000007fc3027810 */ /* 0x002fc80007ffe0ff */
[----:B------:R-:W-:-:S04]  /*06c0*/  SHF.R.S32.HI R3, RZ, 0x1f, R2 ;  /* 0x0000001fff037819 */ /* 0x000fc80000011402 */
[----:B------:R-:W-:Y:S01]  /*06d0*/  LEA.HI R6, R3, R2, RZ, 0x7 ;  /* 0x0000000203067211 */ /* 0x000fe200078f38ff */
[----:B------:R-:W-:-:S03]  /*06e0*/  IMAD.MOV R3, RZ, RZ, -R0 ;  /* 0x000000ffff037224 */ /* 0x000fc600078e0a00 */
[----:B------:R-:W-:Y:S01]  /*06f0*/  LOP3.LUT R2, R6, 0xffffff80, RZ, 0xc0, !PT ;  /* 0xffffff8006027812 */ /* 0x000fe200078ec0ff */
[----:B------:R1:W-:Y:S04]  /*0700*/  STL [R1], R6 ;  /* 0x0000000601007387 */ /* 0x0003e80000100800 */
[----:B------:R-:W-:Y:S01]  /*0710*/  IMAD.IADD R0, R2, 0x1, -R0 ;  /* 0x0000000102007824 */ /* 0x000fe200078e0a00 */
[----:B------:R-:W-:-:S04]  /*0720*/  IMNMX R2, RZ, R3, !PT ;  /* 0x00000003ff027217 */ /* 0x000fc80007800200 */
[----:B------:R-:W-:Y:S02]  /*0730*/  IMNMX R0, R0, R126, PT ;  /* 0x0000007e00007217 */ /* 0x000fe40003800200 */
[----:B------:R-:W-:Y:S02]  /*0740*/  SHF.R.U32.HI R157, RZ, 0x7, R2 ;  /* 0x00000007ff9d7819 */ /* 0x000fe40000011602 */
[----:B------:R-:W-:-:S03]  /*0750*/  ISETP.GT.AND P0, PT, R0, R2, PT ;  /* 0x000000020000720c */ /* 0x000fc60003f04270 */
[----:B------:R-:W-:-:S10]  /*0760*/  IMAD.MOV.U32 R4, RZ, RZ, R157 ;  /* 0x000000ffff047224 */ /* 0x000fd400078e009d */
[----:B------:R-:W-:-:S04]  /*0770*/  @P0 IADD3 R0, R0, 0x7f, RZ ;  /* 0x0000007f00000810 */ /* 0x000fc80007ffe0ff */
[----:B------:R-:W-:-:S04]  /*0780*/  @P0 SHF.R.S32.HI R2, RZ, 0x1f, R0 ;  /* 0x0000001fff020819 */ /* 0x000fc80000011400 */
[----:B------:R-:W-:-:S04]  /*0790*/  @P0 LEA.HI R0, R2, R0, RZ, 0x7 ;  /* 0x0000000002000211 */ /* 0x000fc800078f38ff */
[----:B------:R-:W-:-:S04]  /*07a0*/  @P0 SHF.R.S32.HI R4, RZ, 0x7, R0 ;  /* 0x00000007ff040819 */ /* 0x000fc80000011400 */
[----:B------:R-:W-:-:S13]  /*07b0*/  ISETP.GT.AND P0, PT, R4, R157, PT ;  /* 0x0000009d0400720c */ /* 0x000fda0003f04270 */
[----:B------:R-:W-:Y:S05]  /*07c0*/  @!P0 BRA `(.L_x_55) ;  /* 0x000072b000008947 */ /* 0x000fea0003800000 */
[----:B-1----:R-:W-:-:S04]  /*07d0*/  ISETP.NE.U32.AND P4, PT, RZ, c[0x0][0x340], PT ;  /* 0x0000d000ff007a0c */ /* 0x002fc80003f85070 */
[----:B------:R-:W-:-:S13]  /*07e0*/  ISETP.NE.AND.EX P4, PT, RZ, c[0x0][0x344], PT, P4 ;  /* 0x0000d100ff007a0c */ /* 0x000fda0003f85340 */
[----:B------:R-:W-:-:S05]  /*07f0*/  @P4 IMAD.WIDE R2, R18, R13, c[0x0][0x340] ;  /* 0x0000d00012024625 */ /* 0x000fca00078e020d */
[----:B------:R1:W2:Y:S01]  /*0800*/  @P4 LDG.E R16, [R2.64] ;  /* 0x0000000802104981 */ /* 0x0002a2000c1e1900 */
[----:B------:R-:W-:Y:S01]  /*0810*/  SHF.R.S32.HI R6, RZ, 0x1f, R212 ;  /* 0x0000001fff067819 */ /* 0x000fe200000114d4 */
[----:B------:R-:W-:Y:S01]  /*0820*/  IMAD.MOV.U32 R169, RZ, RZ, c[0x0][0x238] ;  /* 0x00008e00ffa97624 */ /* 0x000fe200078e00ff */
[----:B------:R-:W-:Y:S01]  /*0830*/  SHF.R.S32.HI R9, RZ, 0x1f, R18 ;  /* 0x0000001fff097819 */ /* 0x000fe20000011412 */
[----:B------:R-:W-:Y:S01]  /*0840*/  IMAD.MOV.U32 R193, RZ, RZ, 0x7 ;  /* 0x00000007ffc17424 */ /* 0x000fe200078e00ff */
[----:B------:R-:W-:Y:S01]  /*0850*/  LEA.HI R0, R6, R212, RZ, 0x3 ;  /* 0x000000d406007211 */ /* 0x000fe200078f18ff */
[----:B------:R-:W-:Y:S01]  /*0860*/  IMAD.IADD R35, R181, 0x1, R8 ;  /* 0x00000001b5237824 */ /* 0x000fe200078e0208 */
[----:B------:R-:W-:Y:S01]  /*0870*/  IADD3 R91, R4, -0x1, RZ ;  /* 0xffffffff045b7810 */ /* 0x000fe20007ffe0ff */
[----:B------:R-:W-:Y:S01]  /*0880*/  IMAD.MOV.U32 R40, RZ, RZ, c[0x0][0x23c] ;  /* 0x00008f00ff287624 */ /* 0x000fe200078e00ff */
[----:B------:R-:W-:Y:S01]  /*0890*/  SHF.R.S32.HI R96, RZ, 0x3, R0 ;  /* 0x00000003ff607819 */ /* 0x000fe20000011400 */
[----:B------:R-:W-:Y:S01]  /*08a0*/  IMAD.WIDE.U32 R10, R169, 0x40, RZ ;  /* 0x00000040a90a7825 */ /* 0x000fe200078e00ff */
[----:B------:R-:W-:Y:S01]  /*08b0*/  LOP3.LUT R0, R0, 0xfffffff8, RZ, 0xc0, !PT ;  /* 0xfffffff800007812 */ /* 0x000fe200078ec0ff */
[----:B------:R-:W-:Y:S01]  /*08c0*/  ULDC.U8 UR6, c[0x0][0x298] ;  /* 0x0000a60000067ab9 */ /* 0x000fe20000000000 */
[--C-:B------:R-:W-:Y:S01]  /*08d0*/  SHF.R.S32.HI R39, RZ, 0x1f, R96.reuse ;  /* 0x0000001fff277819 */ /* 0x100fe20000011460 */
[----:B------:R-:W-:Y:S01]  /*08e0*/  IMAD.IADD R131, R126, 0x1, -R96 ;  /* 0x000000017e837824 */ /* 0x000fe200078e0a60 */
[----:B------:R-:W-:Y:S01]  /*08f0*/  IADD3 R153, P0, R96, R12, RZ ;  /* 0x0000000c60997210 */ /* 0x000fe20007f1e0ff */
[----:B------:R-:W-:Y:S01]  /*0900*/  IMAD.IADD R28, R212, 0x1, -R0 ;  /* 0x00000001d41c7824 */ /* 0x000fe200078e0a00 */
[----:B------:R-:W-:Y:S01]  /*0910*/  SEL R24, R9, RZ, !P3 ;  /* 0x000000ff09187207 */ /* 0x000fe20005800000 */
[----:B------:R-:W-:Y:S01]  /*0920*/  IMAD R8, R91, -0x80, R131 ;  /* 0xffffff805b087824 */ /* 0x000fe200078e0283 */
[----:B------:R-:W-:Y:S01]  /*0930*/  LEA.HI.X.SX32 R163, R12, R39, 0x1, P0 ;  /* 0x000000270ca37211 */ /* 0x000fe200000f0eff */
[----:B------:R-:W-:Y:S01]  /*0940*/  IMAD.SHL.U32 R32, R28, 0x8, RZ ;  /* 0x000000081c207824 */ /* 0x000fe200078e00ff */
[----:B------:R-:W-:Y:S01]  /*0950*/  SEL R102, R18, RZ, !P3 ;  /* 0x000000ff12667207 */ /* 0x000fe20005800000 */
[----:B------:R-:W-:Y:S01]  /*0960*/  IMAD.SHL.U32 R127, R40, 0x40, RZ ;  /* 0x00000040287f7824 */ /* 0x000fe200078e00ff */
[----:B------:R-:W-:Y:S01]  /*0970*/  SHF.L.U64.HI R200, R169, R193, c[0x0][0x23c] ;  /* 0x00008f00a9c87619 */ /* 0x000fe200000102c1 */
[----:B------:R-:W-:Y:S01]  /*0980*/  IMAD R0, R163, c[0x0][0x238], RZ ;  /* 0x00008e00a3007a24 */ /* 0x000fe200078e02ff */
[----:B------:R-:W-:Y:S01]  /*0990*/  SHF.R.S32.HI R33, RZ, 0x1f, R32 ;  /* 0x0000001fff217819 */ /* 0x000fe20000011420 */
[----:B------:R-:W-:Y:S01]  /*09a0*/  IMAD.MOV.U32 R213, RZ, RZ, c[0x0][0x27c] ;  /* 0x00009f00ffd57624 */ /* 0x000fe200078e00ff */
[----:B------:R-:W-:Y:S01]  /*09b0*/  ISETP.GE.AND P0, PT, R8, 0x1, PT ;  /* 0x000000010800780c */ /* 0x000fe20003f06270 */
[----:B------:R-:W-:Y:S01]  /*09c0*/  IMAD R0, R153, c[0x0][0x23c], R0 ;  /* 0x00008f0099007a24 */ /* 0x000fe200078e0200 */
[----:B------:R-:W-:Y:S01]  /*09d0*/  SHF.L.U32 R208, R169, 0x7, RZ ;  /* 0x00000007a9d07819 */ /* 0x000fe200000006ff */
[----:B-1----:R-:W-:Y:S01]  /*09e0*/  IMAD.WIDE.U32 R2, R153, c[0x0][0x238], R32 ;  /* 0x00008e0099027a25 */ /* 0x002fe200078e0020 */
[----:B------:R-:W-:Y:S01]  /*09f0*/  SHF.R.S32.HI R5, RZ, 0x1f, R91 ;  /* 0x0000001fff057819 */ /* 0x000fe2000001145b */
[----:B------:R-:W-:Y:S01]  /*0a00*/  UMOV UR7, 0x60 ;  /* 0x0000006000077882 */ /* 0x000fe20000000000 */
[C---:B------:R-:W-:Y:S01]  /*0a10*/  ISETP.GE.AND P1, PT, R32.reuse, c[0x0][0x1d4], PT ;  /* 0x0000750020007a0c */ /* 0x040fe20003f26270 */
[----:B------:R-:W-:Y:S01]  /*0a20*/  IMAD.IADD R3, R3, 0x1, R0 ;  /* 0x0000000103037824 */ /* 0x000fe200078e0200 */
[----:B------:R-:W-:Y:S01]  /*0a30*/  IADD3 R94, R32, 0x40, RZ ;  /* 0x00000040205e7810 */ /* 0x000fe20007ffe0ff */
[----:B------:R-:W-:Y:S01]  /*0a40*/  IMAD R0, R214, c[0x0][0x240], RZ ;  /* 0x00009000d6007a24 */ /* 0x000fe200078e02ff */
[----:B------:R-:W-:Y:S01]  /*0a50*/  P2R R147, PR, RZ, 0x2 ;  /* 0x00000002ff937803 */ /* 0x000fe20000000000 */
[----:B------:R-:W-:Y:S01]  /*0a60*/  IMAD.WIDE.U32 R2, R26, c[0x0][0x240], R2 ;  /* 0x000090001a027a25 */ /* 0x000fe200078e0002 */
[----:B------:R-:W-:Y:S01]  /*0a70*/  ISETP.GE.AND P2, PT, R8, 0x21, PT ;  /* 0x000000210800780c */ /* 0x000fe20003f46270 */
[----:B------:R-:W-:Y:S01]  /*0a80*/  ULDC UR5, c[0x0][0x284] ;  /* 0x0000a10000057ab9 */ /* 0x000fe20000000800 */
[----:B------:R-:W-:Y:S01]  /*0a90*/  ISETP.GE.AND P6, PT, R94, c[0x0][0x1d4], PT ;  /* 0x000075005e007a0c */ /* 0x000fe20003fc6270 */
[----:B------:R-:W-:Y:S01]  /*0aa0*/  IMAD R4, R26, c[0x0][0x244], R0 ;  /* 0x000091001a047a24 */ /* 0x000fe200078e0200 */
[----:B------:R-:W-:Y:S01]  /*0ab0*/  SHF.R.S32.HI R37, RZ, 0x1f, R35 ;  /* 0x0000001fff257819 */ /* 0x000fe20000011423 */
[----:B------:R-:W-:Y:S01]  /*0ac0*/  IMAD R0, R200, R91, RZ ;  /* 0x0000005bc8007224 */ /* 0x000fe200078e02ff */
[C---:B------:R-:W-:Y:S01]  /*0ad0*/  IADD3 R168, R96.reuse, 0x20, RZ ;  /* 0x0000002060a87810 */ /* 0x040fe20007ffe0ff */
[----:B------:R-:W-:Y:S01]  /*0ae0*/  IMAD.IADD R3, R3, 0x1, R4 ;  /* 0x0000000103037824 */ /* 0x000fe200078e0204 */
[----:B------:R-:W-:Y:S01]  /*0af0*/  IADD3 R167, R96, 0x40, RZ ;  /* 0x0000004060a77810 */ /* 0x000fe20007ffe0ff */
[----:B------:R-:W-:Y:S01]  /*0b00*/  IMAD R4, R24, c[0x0][0x248], RZ ;  /* 0x0000920018047a24 */ /* 0x000fe200078e02ff */
[----:B------:R-:W-:Y:S01]  /*0b10*/  IADD3 R166, R96, 0x60, RZ ;  /* 0x0000006060a67810 */ /* 0x000fe20007ffe0ff */
[C---:B------:R-:W-:Y:S01]  /*0b20*/  IMAD.WIDE.U32 R136, R102.reuse, c[0x0][0x248], R2 ;  /* 0x0000920066887a25 */ /* 0x040fe200078e0002 */
[----:B------:R-:W-:Y:S01]  /*0b30*/  ULDC UR4, c[0x0][0x294] ;  /* 0x0000a50000047ab9 */ /* 0x000fe20000000800 */
[----:B------:R-:W-:Y:S01]  /*0b40*/  P2R R164, PR, RZ, 0x40 ;  /* 0x00000040ffa47803 */ /* 0x000fe20000000000 */
[----:B------:R-:W-:Y:S01]  /*0b50*/  UIMAD UR5, UR7, UR5, URZ ;  /* 0x00000005070572a4 */ /* 0x000fe2000f8e023f */
[----:B------:R-:W-:Y:S01]  /*0b60*/  IMAD R4, R102, c[0x0][0x24c], R4 ;  /* 0x0000930066047a24 */ /* 0x000fe200078e0204 */
[----:B------:R-:W-:Y:S01]  /*0b70*/  UIMAD UR4, UR7, UR4, URZ ;  /* 0x00000004070472a4 */ /* 0x000fe2000f8e023f */
[----:B------:R-:W-:-:S02]  /*0b80*/  IMAD.MOV.U32 R132, RZ, RZ, R136 ;  /* 0x000000ffff847224 */ /* 0x000fc400078e0088 */
[----:B------:R-:W-:Y:S01]  /*0b90*/  IMAD R5, R5, R208, R0 ;  /* 0x000000d005057224 */ /* 0x000fe200078e0200 */
[----:B------:R-:W-:Y:S01]  /*0ba0*/  IADD3 R133, R137, R4, RZ ;  /* 0x0000000489857210 */ /* 0x000fe20007ffe0ff */
[----:B------:R-:W-:Y:S01]  /*0bb0*/  IMAD.SHL.U32 R2, R96, 0x40, RZ ;  /* 0x0000004060027824 */ /* 0x000fe200078e00ff */
[----:B------:R-:W-:Y:S01]  /*0bc0*/  LEA.HI R0, R6, R212, RZ, 0x6 ;  /* 0x000000d406007211 */ /* 0x000fe200078f30ff */
[----:B------:R-:W-:Y:S02]  /*0bd0*/  IMAD R4, R37, c[0x0][0x1e0], RZ ;  /* 0x0000780025047a24 */ /* 0x000fe400078e02ff */
[----:B------:R-:W-:Y:S01]  /*0be0*/  IMAD.WIDE.U32 R20, R91, R208, R132 ;  /* 0x000000d05b147225 */ /* 0x000fe200078e0084 */
[----:B------:R-:W-:-:S03]  /*0bf0*/  LOP3.LUT R19, R2, 0x1c0, RZ, 0xc0, !PT ;  /* 0x000001c002137812 */ /* 0x000fc600078ec0ff */
[----:B------:R-:W-:Y:S01]  /*0c00*/  IMAD.SHL.U32 R0, R0, 0x8, RZ ;  /* 0x0000000800007824 */ /* 0x000fe200078e00ff */
[----:B------:R-:W-:Y:S01]  /*0c10*/  @P0 LEA R2, P1, R20, c[0x0][0x220], 0x1 ;  /* 0x0000880014020a11 */ /* 0x000fe200078208ff */
[----:B------:R-:W-:Y:S01]  /*0c20*/  IMAD.IADD R15, R21, 0x1, R5 ;  /* 0x00000001150f7824 */ /* 0x000fe200078e0205 */
[----:B------:R-:W-:Y:S01]  /*0c30*/  LOP3.LUT R74, R19, 0x38, R32, 0xf8, !PT ;  /* 0x00000038134a7812 */ /* 0x000fe200078ef820 */
[C---:B------:R-:W-:Y:S01]  /*0c40*/  IMAD.WIDE.U32 R6, R35.reuse, c[0x0][0x1e0], RZ ;  /* 0x0000780023067a25 */ /* 0x040fe200078e00ff */
[----:B------:R-:W-:Y:S02]  /*0c50*/  LOP3.LUT R27, R0, 0xfffffe00, RZ, 0xc0, !PT ;  /* 0xfffffe00001b7812 */ /* 0x000fe400078ec0ff */
[----:B------:R-:W-:Y:S01]  /*0c60*/  SHF.R.U32.HI R36, RZ, 0x3, R19 ;  /* 0x00000003ff247819 */ /* 0x000fe20000011613 */
[----:B------:R-:W-:Y:S01]  /*0c70*/  IMAD R4, R35, c[0x0][0x1e4], R4 ;  /* 0x0000790023047a24 */ /* 0x000fe200078e0204 */
[----:B------:R-:W-:Y:S01]  /*0c80*/  @P0 LEA.HI.X R3, R20, c[0x0][0x224], R15, 0x1, P1 ;  /* 0x0000890014030a11 */ /* 0x000fe200008f0c0f */
[----:B------:R-:W-:Y:S01]  /*0c90*/  IMAD.IADD R127, R11, 0x1, R127 ;  /* 0x000000010b7f7824 */ /* 0x000fe200078e027f */
[----:B------:R-:W-:Y:S01]  /*0ca0*/  ISETP.NE.AND P1, PT, R147, RZ, PT ;  /* 0x000000ff9300720c */ /* 0x000fe20003f25270 */
[----:B------:R-:W-:Y:S01]  /*0cb0*/  IMAD.SHL.U32 R28, R28, 0x4, RZ ;  /* 0x000000041c1c7824 */ /* 0x000fe200078e00ff */
[----:B------:R-:W-:Y:S01]  /*0cc0*/  LOP3.LUT R74, R27, R74, R36, 0xf6, !PT ;  /* 0x0000004a1b4a7212 */ /* 0x000fe200078ef624 */
[----:B------:R-:W-:Y:S01]  /*0cd0*/  IMAD R14, R39, c[0x0][0x280], RZ ;  /* 0x0000a000270e7a24 */ /* 0x000fe200078e02ff */
[C---:B------:R-:W-:Y:S01]  /*0ce0*/  @P2 LEA R0, P3, R169.reuse, R20, 0x5 ;  /* 0x00000014a9002211 */ /* 0x040fe200078628ff */
[----:B------:R-:W-:Y:S01]  /*0cf0*/  IMAD R21, R214, c[0x0][0x210], RZ ;  /* 0x00008400d6157a24 */ /* 0x000fe200078e02ff */
[----:B------:R-:W-:Y:S01]  /*0d00*/  SHF.R.S32.HI R29, RZ, 0x1f, R28 ;  /* 0x0000001fff1d7819 */ /* 0x000fe2000001141c */
[----:B------:R-:W-:Y:S01]  /*0d10*/  IMAD.SHL.U32 R74, R74, 0x2, RZ ;  /* 0x000000024a4a7824 */ /* 0x000fe200078e00ff */
[----:B------:R-:W-:Y:S01]  /*0d20*/  @P2 LEA.HI.X R5, R169, R15, R40, 0x5, P3 ;  /* 0x0000000fa9052211 */ /* 0x000fe200018f2c28 */
[----:B------:R-:W-:-:S02]  /*0d30*/  IMAD R14, R96, c[0x0][0x284], R14 ;  /* 0x0000a100600e7a24 */ /* 0x000fc400078e020e */
[----:B------:R-:W-:Y:S02]  /*0d40*/  IMAD R21, R26, c[0x0][0x214], R21 ;  /* 0x000085001a157a24 */ /* 0x000fe400078e0215 */
[----:B------:R-:W-:Y:S01]  /*0d50*/  @!PT LDS RZ, [RZ] ;  /* 0x00000000fffff984 */ /* 0x000fe20000000800 */
[----:B------:R-:W-:Y:S01]  /*0d60*/  @!PT LDS RZ, [RZ] ;  /* 0x00000000fffff984 */ /* 0x000fe20000000800 */
[----:B------:R-:W-:Y:S01]  /*0d70*/  @!PT LDS RZ, [RZ] ;  /* 0x00000000fffff984 */ /* 0x000fe20000000800 */
[----:B------:R1:W-:Y:S01]  /*0d80*/  @P0 LDGSTS.E.BYPASS.LTC128B.128 [R74+0x8100], [R2.64], !P1 ;  /* 0x08100000024a0fae */ /* 0x0003e2000c901d48 */
[----:B------:R-:W-:Y:S01]  /*0d90*/  ISETP.GE.AND P1, PT, R8, 0x41, PT ;  /* 0x000000410800780c */ /* 0x000fe20003f26270 */
[----:B------:R-:W-:Y:S02]  /*0da0*/  IMAD.WIDE.U32 R12, R96, c[0x0][0x280], R28 ;  /* 0x0000a000600c7a25 */ /* 0x000fe400078e001c */
[----:B------:R1:W-:Y:S02]  /*0db0*/  @P0 LDGSTS.E.BYPASS.LTC128B.128 [R74+0xc100], [R2.64+0x80], !P6 ;  /* 0x0c100080024a0fae */ /* 0x0003e4000f101d48 */
[----:B------:R-:W-:Y:S02]  /*0dc0*/  IMAD.MOV.U32 R110, RZ, RZ, R12 ;  /* 0x000000ffff6e7224 */ /* 0x000fe400078e000c */
[----:B------:R-:W-:-:S02]  /*0dd0*/  IMAD.IADD R111, R13, 0x1, R14 ;  /* 0x000000010d6f7824 */ /* 0x000fc400078e020e */
[----:B------:R-:W-:Y:S02]  /*0de0*/  IMAD.MOV.U32 R175, RZ, RZ, 0x6 ;  /* 0x00000006ffaf7424 */ /* 0x000fe400078e00ff */
[----:B------:R-:W-:Y:S02]  /*0df0*/  IMAD.MOV.U32 R177, RZ, RZ, 0x5 ;  /* 0x00000005ffb17424 */ /* 0x000fe400078e00ff */
[----:B------:R-:W-:Y:S02]  /*0e00*/  IMAD.SHL.U32 R173, R169, 0x40, RZ ;  /* 0x00000040a9ad7824 */ /* 0x000fe400078e00ff */
[----:B------:R-:W-:-:S04]  /*0e10*/  IMAD.WIDE.U32 R178, R96, c[0x0][0x1e0], RZ ;  /* 0x0000780060b27a25 */ /* 0x000fc800078e00ff */
[----:B------:R-:W-:Y:S02]  /*0e20*/  IMAD.MOV.U32 R190, RZ, RZ, c[0x0][0x1e4] ;  /* 0x00007900ffbe7624 */ /* 0x000fe400078e00ff */
[----:B------:R-:W-:-:S04]  /*0e30*/  IMAD.WIDE.U32 R188, R168, c[0x0][0x1e0], RZ ;  /* 0x00007800a8bc7a25 */ /* 0x000fc800078e00ff */
[----:B------:R-:W-:Y:S02]  /*0e40*/  IMAD R190, R190, 0x60, RZ ;  /* 0x00000060bebe7824 */ /* 0x000fe400078e02ff */
[----:B------:R-:W-:Y:S01]  /*0e50*/  IMAD.WIDE.U32 R186, R167, c[0x0][0x1e0], RZ ;  /* 0x00007800a7ba7a25 */ /* 0x000fe200078e00ff */
[----:B-1----:R-:W-:-:S03]  /*0e60*/  MOV R2, R6 ;  /* 0x0000000600027202 */ /* 0x002fc60000000f00 */
[----:B------:R-:W-:Y:S01]  /*0e70*/  IMAD.IADD R3, R7, 0x1, R4 ;  /* 0x0000000107037824 */ /* 0x000fe200078e0204 */
[----:B------:R-:W-:Y:S01]  /*0e80*/  @P2 LEA R4, P0, R0, c[0x0][0x220], 0x1 ;  /* 0x0000880000042a11 */ /* 0x000fe200078008ff */
[----:B------:R-:W-:Y:S01]  /*0e90*/  IMAD.WIDE.U32 R184, R166, c[0x0][0x1e0], RZ ;  /* 0x00007800a6b87a25 */ /* 0x000fe200078e00ff */
[----:B------:R-:W-:Y:S02]  /*0ea0*/  @P1 IADD3 R6, P3, R20, R10, RZ ;  /* 0x0000000a14061210 */ /* 0x000fe40007f7e0ff */
[----:B------:R-:W-:Y:S01]  /*0eb0*/  @P2 LEA.HI.X R5, R0, c[0x0][0x224], R5, 0x1, P0 ;  /* 0x0000890000052a11 */ /* 0x000fe200000f0c05 */
[----:B------:R-:W-:Y:S01]  /*0ec0*/  IMAD.SHL.U32 R0, R213, 0x2, RZ ;  /* 0x00000002d5007824 */ /* 0x000fe200078e00ff */
[----:B------:R-:W-:Y:S01]  /*0ed0*/  ISETP.GE.AND P0, PT, R32, c[0x0][0x27c], PT ;  /* 0x00009f0020007a0c */ /* 0x000fe20003f06270 */
[----:B------:R-:W-:-:S04]  /*0ee0*/  IMAD.WIDE.U32 R2, R26, c[0x0][0x1e8], R2 ;  /* 0x00007a001a027a25 */ /* 0x000fc800078e0002 */
[----:B------:R-:W-:Y:S02]  /*0ef0*/  IMAD.MOV.U32 R92, RZ, RZ, R2 ;  /* 0x000000ffff5c7224 */ /* 0x000fe400078e0002 */
[----:B-----5:R-:W-:-:S06]  /*0f00*/  IMAD.WIDE.U32 R110, R165, c[0x0][0x280], R110 ;  /* 0x0000a000a56e7a25 */ /* 0x020fcc00078e006e */
[----:B------:R-:W-:Y:S02]  /*0f10*/  @P0 IADD3 R0, -R0, c[0x0][0x1d4], RZ ;  /* 0x0000750000000a10 */ /* 0x000fe40007ffe1ff */
[----:B--2---:R-:W-:Y:S01]  /*0f20*/  @P4 SHF.R.S32.HI R17, RZ, 0x1f, R16 ;  /* 0x0000001fff114819 */ /* 0x004fe20000011410 */
[----:B------:R-:W-:Y:S02]  /*0f30*/  @!P4 IMAD.MOV.U32 R16, RZ, RZ, R18 ;  /* 0x000000ffff10c224 */ /* 0x000fe400078e0012 */
[----:B------:R-:W-:Y:S01]  /*0f40*/  @!P4 IMAD.MOV.U32 R17, RZ, RZ, R9 ;  /* 0x000000ffff11c224 */ /* 0x000fe200078e0009 */
[----:B------:R-:W-:-:S13]  /*0f50*/  ISETP.NE.AND P4, PT, R147, RZ, PT ;  /* 0x000000ff9300720c */ /* 0x000fda0003f85270 */
[----:B------:R1:W-:Y:S04]  /*0f60*/  @P2 LDGSTS.E.BYPASS.LTC128B.128 [R74+0x9100], [R4.64], !P4 ;  /* 0x09100000044a2fae */ /* 0x0003e8000e101d48 */
[----:B------:R1:W-:Y:S01]  /*0f70*/  @P2 LDGSTS.E.BYPASS.LTC128B.128 [R74+0xd100], [R4.64+0x80], !P6 ;  /* 0x0d100080044a2fae */ /* 0x0003e2000f101d48 */
[----:B------:R-:W-:Y:S02]  /*0f80*/  ISETP.GE.AND P2, PT, R213, 0x1, PT ;  /* 0x00000001d500780c */ /* 0x000fe40003f46270 */
[----:B------:R-:W-:Y:S02]  /*0f90*/  @P1 LEA R22, P2, R6, c[0x0][0x220], 0x1 ;  /* 0x0000880006161a11 */ /* 0x000fe400078408ff */
[----:B-1----:R-:W-:Y:S01]  /*0fa0*/  @P1 IADD3.X R4, R127, R15, RZ, P3, !PT ;  /* 0x0000000f7f041210 */ /* 0x002fe20001ffe4ff */
[----:B------:R-:W-:-:S03]  /*0fb0*/  IMAD R5, R214, c[0x0][0x1e8], RZ ;  /* 0x00007a00d6057a24 */ /* 0x000fc600078e02ff */
[----:B------:R-:W-:Y:S01]  /*0fc0*/  @P1 LEA.HI.X R23, R6, c[0x0][0x224], R4, 0x1, P2 ;  /* 0x0000890006171a11 */ /* 0x000fe200010f0c04 */
[----:B------:R-:W-:Y:S01]  /*0fd0*/  IMAD R5, R26, c[0x0][0x1ec], R5 ;  /* 0x00007b001a057a24 */ /* 0x000fe200078e0205 */
[----:B------:R-:W-:Y:S01]  /*0fe0*/  SEL R4, RZ, c[0x0][0x27c], !P0 ;  /* 0x00009f00ff047a07 */ /* 0x000fe20004000000 */
[----:B------:R-:W-:Y:S01]  /*0ff0*/  IMAD.WIDE.U32 R6, R96, c[0x0][0x290], R32 ;  /* 0x0000a40060067a25 */ /* 0x000fe200078e0020 */
[----:B------:R-:W-:Y:S01]  /*1000*/  IADD3 R130, P2, R10, 0x80, RZ ;  /* 0x000000800a827810 */ /* 0x000fe20007f5e0ff */
[----:B------:R1:W-:Y:S01]  /*1010*/  @P1 LDGSTS.E.BYPASS.LTC128B.128 [R74+0xa100], [R22.64], !P4 ;  /* 0x0a100000164a1fae */ /* 0x0003e2000e101d48 */
[----:B------:R-:W-:Y:S01]  /*1020*/  ISETP.GT.AND P0, PT, R8, 0x60, PT ;  /* 0x000000600800780c */ /* 0x000fe20003f04270 */
[----:B------:R-:W-:Y:S01]  /*1030*/  IMAD.IADD R93, R3, 0x1, R5 ;  /* 0x00000001035d7824 */ /* 0x000fe200078e0205 */
[----:B------:R-:W-:Y:S01]  /*1040*/  SHF.R.S32.HI R3, RZ, 0x1f, R0 ;  /* 0x0000001fff037819 */ /* 0x000fe20000011400 */
[----:B------:R-:W-:Y:S01]  /*1050*/  IMAD.IADD R4, R32, 0x1, R4 ;  /* 0x0000000120047824 */ /* 0x000fe200078e0204 */
[----:B------:R1:W-:Y:S01]  /*1060*/  @P1 LDGSTS.E.BYPASS.LTC128B.128 [R74+0xe100], [R22.64+0x80], !P6 ;  /* 0x0e100080164a1fae */ /* 0x0003e2000f101d48 */
[----:B------:R-:W-:Y:S01]  /*1070*/  IMAD R5, R214, c[0x0][0x260], RZ ;  /* 0x00009800d6057a24 */ /* 0x000fe200078e02ff */
[----:B------:R-:W-:Y:S01]  /*1080*/  LEA.HI R34, R3, R0, RZ, 0x4 ;  /* 0x0000000003227211 */ /* 0x000fe200078f20ff */
[----:B------:R-:W-:Y:S01]  /*1090*/  IMAD.WIDE.U32 R2, R26, c[0x0][0x260], R32 ;  /* 0x000098001a027a25 */ /* 0x000fe200078e0020 */
[----:B------:R-:W-:-:S03]  /*10a0*/  SHF.R.S32.HI R0, RZ, 0x1f, R4 ;  /* 0x0000001fff007819 */ /* 0x000fc60000011404 */
[----:B------:R-:W-:Y:S01]  /*10b0*/  IMAD R5, R26, c[0x0][0x264], R5 ;  /* 0x000099001a057a24 */ /* 0x000fe200078e0205 */
[-C--:B------:R-:W-:Y:S01]  /*10c0*/  LEA.HI R18, R0, R4.reuse, RZ, 0x3 ;  /* 0x0000000400127211 */ /* 0x080fe200078f18ff */
[----:B------:R-:W-:Y:S01]  /*10d0*/  IMAD.WIDE.U32 R10, R96, c[0x0][0x290], R28 ;  /* 0x0000a400600a7a25 */ /* 0x000fe200078e001c */
[----:B------:R-:W-:Y:S02]  /*10e0*/  LEA.HI R25, R0, R4, RZ, 0x6 ;  /* 0x0000000400197211 */ /* 0x000fe400078f30ff */
[----:B------:R-:W-:Y:S01]  /*10f0*/  IADD3 R3, R3, R5, RZ ;  /* 0x0000000503037210 */ /* 0x000fe20007ffe0ff */
[----:B------:R-:W-:Y:S01]  /*1100*/  IMAD R0, R39, c[0x0][0x290], RZ ;  /* 0x0000a40027007a24 */ /* 0x000fe200078e02ff */
[----:B------:R-:W-:Y:S01]  /*1110*/  LOP3.LUT R115, R18, 0xfffffff8, RZ, 0xc0, !PT ;  /* 0xfffffff812737812 */ /* 0x000fe200078ec0ff */
[----:B------:R-:W-:-:S03]  /*1120*/  IMAD.WIDE.U32 R8, R96, c[0x0][0x280], R32 ;  /* 0x0000a00060087a25 */ /* 0x000fc600078e0020 */
[----:B------:R-:W-:Y:S01]  /*1130*/  SHF.R.S32.HI R121, RZ, 0x1f, R115 ;  /* 0x0000001fff797819 */ /* 0x000fe20000011473 */
[----:B------:R-:W-:Y:S02]  /*1140*/  IMAD R0, R96, c[0x0][0x294], R0 ;  /* 0x0000a50060007a24 */ /* 0x000fe400078e0200 */
[----:B------:R-:W-:Y:S01]  /*1150*/  IMAD.MOV.U32 R106, RZ, RZ, R8 ;  /* 0x000000ffff6a7224 */ /* 0x000fe200078e0008 */
[----:B------:R-:W-:Y:S01]  /*1160*/  SHF.R.S32.HI R8, RZ, 0x1f, R168 ;  /* 0x0000001fff087819 */ /* 0x000fe200000114a8 */
[----:B------:R-:W-:Y:S02]  /*1170*/  IMAD.IADD R109, R11, 0x1, R0 ;  /* 0x000000010b6d7824 */ /* 0x000fe400078e0200 */
[----:B------:R-:W-:Y:S01]  /*1180*/  IMAD.IADD R105, R0, 0x1, R7 ;  /* 0x0000000100697824 */ /* 0x000fe200078e0207 */
[----:B------:R-:W-:Y:S01]  /*1190*/  LEA.HI R8, R8, R168, RZ, 0x3 ;  /* 0x000000a808087211 */ /* 0x000fe200078f18ff */
[----:B------:R-:W-:Y:S02]  /*11a0*/  IMAD R0, R24, c[0x0][0x268], RZ ;  /* 0x00009a0018007a24 */ /* 0x000fe400078e02ff */
[----:B------:R-:W-:-:S04]  /*11b0*/  IMAD.WIDE.U32 R4, R26, c[0x0][0x210], R32 ;  /* 0x000084001a047a25 */ /* 0x000fc800078e0020 */
[C---:B------:R-:W-:Y:S01]  /*11c0*/  IMAD R112, R102.reuse, c[0x0][0x26c], R0 ;  /* 0x00009b0066707a24 */ /* 0x040fe200078e0200 */
[----:B------:R-:W-:Y:S01]  /*11d0*/  SHF.R.S32.HI R0, RZ, 0x1f, R166 ;  /* 0x0000001fff007819 */ /* 0x000fe200000114a6 */
[----:B------:R-:W-:Y:S01]  /*11e0*/  IMAD.WIDE.U32 R102, R102, c[0x0][0x268], R2 ;  /* 0x00009a0066667a25 */ /* 0x000fe200078e0002 */
[----:B------:R-:W-:Y:S02]  /*11f0*/  SHF.R.S32.HI R3, RZ, 0x1f, R167 ;  /* 0x0000001fff037819 */ /* 0x000fe400000114a7 */
[----:B------:R-:W-:Y:S01]  /*1200*/  LEA.HI R0, R0, R166, RZ, 0x3 ;  /* 0x000000a600007211 */ /* 0x000fe200078f18ff */
[----:B------:R-:W-:Y:S01]  /*1210*/  IMAD.IADD R107, R14, 0x1, R9 ;  /* 0x000000010e6b7824 */ /* 0x000fe200078e0209 */
[----:B------:R-:W-:Y:S01]  /*1220*/  LEA.HI R3, R3, R167, RZ, 0x3 ;  /* 0x000000a703037211 */ /* 0x000fe200078f18ff */
[----:B------:R-:W-:Y:S01]  /*1230*/  IMAD.MOV.U32 R104, RZ, RZ, R6 ;  /* 0x000000ffff687224 */ /* 0x000fe200078e0006 */
[----:B------:R-:W-:Y:S01]  /*1240*/  IADD3 R7, R5, R21, RZ ;  /* 0x0000001505077210 */ /* 0x000fe20007ffe0ff */
[----:B------:R-:W-:Y:S01]  /*1250*/  IMAD.SHL.U32 R9, R8, 0x40, RZ ;  /* 0x0000004008097824 */ /* 0x000fe200078e00ff */
[----:B------:R-:W-:Y:S01]  /*1260*/  SHF.L.U32 R5, R167, 0x6, RZ ;  /* 0x00000006a7057819 */ /* 0x000fe200000006ff */
[----:B------:R-:W-:-:S02]  /*1270*/  IMAD.MOV.U32 R6, RZ, RZ, R4 ;  /* 0x000000ffff067224 */ /* 0x000fc400078e0004 */
[----:B------:R-:W-:Y:S01]  /*1280*/  IMAD.SHL.U32 R2, R168, 0x40, RZ ;  /* 0x00000040a8027824 */ /* 0x000fe200078e00ff */
[----:B------:R-:W-:Y:S01]  /*1290*/  LOP3.LUT R5, R5, 0x1c0, RZ, 0xc0, !PT ;  /* 0x000001c005057812 */ /* 0x000fe200078ec0ff */
[----:B------:R-:W-:Y:S01]  /*12a0*/  IMAD.SHL.U32 R8, R3, 0x40, RZ ;  /* 0x0000004003087824 */ /* 0x000fe200078e00ff */
[----:B------:R-:W-:Y:S01]  /*12b0*/  SHF.R.S32.HI R3, RZ, 0x4, R34 ;  /* 0x00000004ff037819 */ /* 0x000fe20000011422 */
[----:B------:R-:W-:Y:S01]  /*12c0*/  IMAD.SHL.U32 R4, R166, 0x40, RZ ;  /* 0x00000040a6047824 */ /* 0x000fe200078e00ff */
[----:B------:R-:W-:Y:S01]  /*12d0*/  LOP3.LUT R2, R2, 0x1c0, RZ, 0xc0, !PT ;  /* 0x000001c002027812 */ /* 0x000fe200078ec0ff */
[----:B------:R-:W-:Y:S01]  /*12e0*/  IMAD.SHL.U32 R0, R0, 0x40, RZ ;  /* 0x0000004000007824 */ /* 0x000fe200078e00ff */
[----:B------:R-:W-:Y:S01]  /*12f0*/  LEA.HI.SX32 R3, R18, R3, 0x1d ;  /* 0x0000000312037211 */ /* 0x000fe200078feaff */
[----:B------:R-:W-:Y:S01]  /*1300*/  IMAD.MOV.U32 R108, RZ, RZ, R10 ;  /* 0x000000ffff6c7224 */ /* 0x000fe200078e000a */
[----:B------:R-:W-:Y:S01]  /*1310*/  LOP3.LUT R4, R4, 0x1c0, RZ, 0xc0, !PT ;  /* 0x000001c004047812 */ /* 0x000fe200078ec0ff */
[----:B------:R-:W-:Y:S01]  /*1320*/  IMAD.WIDE.U32 R106, R165, c[0x0][0x280], R106 ;  /* 0x0000a000a56a7a25 */ /* 0x000fe200078e006a */
[----:B------:R-:W-:-:S02]  /*1330*/  LOP3.LUT R10, R0, 0xfffffe00, RZ, 0xc0, !PT ;  /* 0xfffffe00000a7812 */ /* 0x000fc400078ec0ff */
[----:B------:R-:W-:Y:S01]  /*1340*/  LOP3.LUT R12, R9, 0xfffffe00, RZ, 0xc0, !PT ;  /* 0xfffffe00090c7812 */ /* 0x000fe200078ec0ff */
[----:B------:R-:W-:Y:S01]  /*1350*/  IMAD.SHL.U32 R0, R25, 0x80, RZ ;  /* 0x0000008019007824 */ /* 0x000fe200078e00ff */
[----:B------:R-:W-:Y:S01]  /*1360*/  LOP3.LUT R11, R8, 0xfffffe00, RZ, 0xc0, !PT ;  /* 0xfffffe00080b7812 */ /* 0x000fe200078ec0ff */
[----:B------:R-:W-:Y:S01]  /*1370*/  IMAD.WIDE.U32 R108, R165, c[0x0][0x290], R108 ;  /* 0x0000a400a56c7a25 */ /* 0x000fe200078e006c */
[----:B------:R-:W-:Y:S02]  /*1380*/  SHF.R.U32.HI R26, RZ, 0x3, R2 ;  /* 0x00000003ff1a7819 */ /* 0x000fe40000011602 */
[----:B------:R-:W-:Y:S01]  /*1390*/  LOP3.LUT R9, R19, 0x38, R18, 0xf8, !PT ;  /* 0x0000003813097812 */ /* 0x000fe200078ef812 */
[----:B------:R-:W-:Y:S01]  /*13a0*/  IMAD.WIDE.U32 R104, R165, c[0x0][0x290], R104 ;  /* 0x0000a400a5687a25 */ /* 0x000fe200078e0068 */
[----:B------:R-:W-:Y:S02]  /*13b0*/  LOP3.LUT R13, R2, 0x38, R18, 0xf8, !PT ;  /* 0x00000038020d7812 */ /* 0x000fe400078ef812 */
[----:B------:R-:W-:Y:S01]  /*13c0*/  SHF.R.S32.HI R8, RZ, 0x1f, R3 ;  /* 0x0000001fff087819 */ /* 0x000fe20000011403 */
[----:B------:R-:W-:Y:S01]  /*13d0*/  IMAD.X R127, RZ, RZ, R127, P2 ;  /* 0x000000ffff7f7224 */ /* 0x000fe200010e067f */
[----:B------:R-:W-:Y:S01]  /*13e0*/  SHF.R.U32.HI R30, RZ, 0x3, R5 ;  /* 0x00000003ff1e7819 */ /* 0x000fe20000011605 */
[----:B------:R-:W-:Y:S01]  /*13f0*/  IMAD.IADD R112, R103, 0x1, R112 ;  /* 0x0000000167707824 */ /* 0x000fe200078e0270 */
[----:B------:R-:W-:-:S02]  /*1400*/  SHF.R.U32.HI R31, RZ, 0x3, R4 ;  /* 0x00000003ff1f7819 */ /* 0x000fc40000011604 */
[--C-:B------:R-:W-:Y:S02]  /*1410*/  LOP3.LUT R14, R5, 0x38, R18.reuse, 0xf8, !PT ;  /* 0x00000038050e7812 */ /* 0x100fe400078ef812 */
[----:B------:R-:W-:Y:S02]  /*1420*/  LOP3.LUT R24, R4, 0x38, R18, 0xf8, !PT ;  /* 0x0000003804187812 */ /* 0x000fe400078ef812 */
[----:B------:R-:W-:Y:S02]  /*1430*/  SHF.L.U32 R97, R3, 0x3, RZ ;  /* 0x0000000303617819 */ /* 0x000fe400000006ff */
[----:B------:R-:W-:Y:S02]  /*1440*/  LOP3.LUT R0, R0, 0xffffe000, RZ, 0xc0, !PT ;  /* 0xffffe00000007812 */ /* 0x000fe400078ec0ff */
[----:B------:R-:W-:Y:S02]  /*1450*/  LOP3.LUT R21, R9, R36, RZ, 0x3c, !PT ;  /* 0x0000002409157212 */ /* 0x000fe400078e3cff */
[----:B------:R-:W-:-:S02]  /*1460*/  LEA.HI R25, R8, R3, RZ, 0x3 ;  /* 0x0000000308197211 */ /* 0x000fc400078f18ff */
[----:B------:R-:W-:Y:S02]  /*1470*/  LOP3.LUT R13, R13, R26, RZ, 0x3c, !PT ;  /* 0x0000001a0d0d7212 */ /* 0x000fe400078e3cff */
[----:B------:R-:W-:Y:S01]  /*1480*/  LOP3.LUT R9, R14, R30, RZ, 0x3c, !PT ;  /* 0x0000001e0e097212 */ /* 0x000fe200078e3cff */
[----:B------:R-:W-:Y:S01]  /*1490*/  @P0 IMAD.MOV.U32 R14, RZ, RZ, R20 ;  /* 0x000000ffff0e0224 */ /* 0x000fe200078e0014 */
[----:B------:R-:W-:Y:S02]  /*14a0*/  LOP3.LUT R8, R24, R31, RZ, 0x3c, !PT ;  /* 0x0000001f18087212 */ /* 0x000fe400078e3cff */
[--C-:B------:R-:W-:Y:S02]  /*14b0*/  LOP3.LUT R3, R19, 0x38, R97.reuse, 0xf8, !PT ;  /* 0x0000003813037812 */ /* 0x100fe400078ef861 */
[----:B------:R-:W-:Y:S02]  /*14c0*/  LOP3.LUT R2, R2, 0x38, R97, 0xf8, !PT ;  /* 0x0000003802027812 */ /* 0x000fe400078ef861 */
[----:B------:R-:W-:-:S02]  /*14d0*/  IADD3 R38, R21, R0, R27 ;  /* 0x0000000015267210 */ /* 0x000fc40007ffe01b */
[-C--:B------:R-:W-:Y:S02]  /*14e0*/  IADD3 R34, R13, R0.reuse, R12 ;  /* 0x000000000d227210 */ /* 0x080fe40007ffe00c */
[----:B------:R-:W-:Y:S01]  /*14f0*/  IADD3 R21, R8, R0, R10 ;  /* 0x0000000008157210 */ /* 0x000fe20007ffe00a */
[----:B------:R-:W-:Y:S01]  /*1500*/  @P0 IMAD R8, R40, 0x60, RZ ;  /* 0x0000006028080824 */ /* 0x000fe200078e02ff */
[----:B------:R-:W-:Y:S01]  /*1510*/  LOP3.LUT R19, R3, R36, RZ, 0x3c, !PT ;  /* 0x0000002403137212 */ /* 0x000fe200078e3cff */
[----:B------:R-:W-:Y:S01]  /*1520*/  IMAD.SHL.U32 R152, R38, 0x2, RZ ;  /* 0x0000000226987824 */ /* 0x000fe200078e00ff */
[----:B------:R-:W-:Y:S01]  /*1530*/  LOP3.LUT R13, R2, R26, RZ, 0x3c, !PT ;  /* 0x0000001a020d7212 */ /* 0x000fe200078e3cff */
[----:B------:R-:W-:Y:S01]  /*1540*/  @P0 IMAD.WIDE.U32 R2, R169, 0x60, R14 ;  /* 0x00000060a9020825 */ /* 0x000fe200078e000e */
[----:B------:R-:W-:Y:S02]  /*1550*/  IADD3 R24, R9, R0, R11 ;  /* 0x0000000009187210 */ /* 0x000fe40007ffe00b */
[--C-:B------:R-:W-:Y:S01]  /*1560*/  LOP3.LUT R9, R5, 0x38, R97.reuse, 0xf8, !PT ;  /* 0x0000003805097812 */ /* 0x100fe200078ef861 */
[----:B------:R-:W-:Y:S01]  /*1570*/  @P0 IMAD.IADD R8, R3, 0x1, R8 ;  /* 0x0000000103080824 */ /* 0x000fe200078e0208 */
[----:B------:R-:W-:Y:S01]  /*1580*/  LOP3.LUT R5, R4, 0x38, R97, 0xf8, !PT ;  /* 0x0000003804057812 */ /* 0x000fe200078ef861 */
[----:B------:R-:W-:Y:S01]  /*1590*/  IMAD.SHL.U32 R0, R25, 0x400, RZ ;  /* 0x0000040019007824 */ /* 0x000fe200078e00ff */
[----:B------:R-:W-:Y:S01]  /*15a0*/  @P0 LEA R4, P1, R2, c[0x0][0x220], 0x1 ;  /* 0x0000880002040a11 */ /* 0x000fe200078208ff */
[----:B------:R-:W-:Y:S01]  /*15b0*/  IMAD.SHL.U32 R151, R34, 0x2, RZ ;  /* 0x0000000222977824 */ /* 0x000fe200078e00ff */
[----:B------:R-:W-:Y:S01]  /*15c0*/  LOP3.LUT R3, R5, R31, RZ, 0x3c, !PT ;  /* 0x0000001f05037212 */ /* 0x000fe200078e3cff */
[----:B------:R-:W-:Y:S01]  /*15d0*/  IMAD.SHL.U32 R150, R24, 0x2, RZ ;  /* 0x0000000218967824 */ /* 0x000fe200078e00ff */
[----:B------:R-:W-:Y:S01]  /*15e0*/  @P0 LEA.HI.X R5, R2, c[0x0][0x224], R8, 0x1, P1 ;  /* 0x0000890002050a11 */ /* 0x000fe200008f0c08 */
[----:B------:R-:W-:Y:S01]  /*15f0*/  IMAD.SHL.U32 R149, R21, 0x2, RZ ;  /* 0x0000000215957824 */ /* 0x000fe200078e00ff */
[----:B------:R-:W-:-:S02]  /*1600*/  LOP3.LUT R0, R0, 0xffffe000, RZ, 0xc0, !PT ;  /* 0xffffe00000007812 */ /* 0x000fc400078ec0ff */
[----:B------:R-:W-:Y:S01]  /*1610*/  LOP3.LUT R9, R9, R30, RZ, 0x3c, !PT ;  /* 0x0000001e09097212 */ /* 0x000fe200078e3cff */
[----:B------:R2:W-:Y:S01]  /*1620*/  @P0 LDGSTS.E.BYPASS.LTC128B.128 [R74+0xb100], [R4.64], !P4 ;  /* 0x0b100000044a0fae */ /* 0x0005e2000e101d48 */
[----:B------:R-:W-:Y:S02]  /*1630*/  SEL R2, R17, RZ, !P5 ;  /* 0x000000ff11027207 */ /* 0x000fe40006800000 */
[-C--:B------:R-:W-:Y:S01]  /*1640*/  IADD3 R19, R19, R0.reuse, R27 ;  /* 0x0000000013137210 */ /* 0x080fe20007ffe01b */
[----:B------:R2:W-:Y:S01]  /*1650*/  @P0 LDGSTS.E.BYPASS.LTC128B.128 [R74+0xf100], [R4.64+0x80], !P6 ;  /* 0x0f100080044a0fae */ /* 0x0005e2000f101d48 */
[-C--:B------:R-:W-:Y:S02]  /*1660*/  IADD3 R13, R13, R0.reuse, R12 ;  /* 0x000000000d0d7210 */ /* 0x080fe40007ffe00c */
[-C--:B------:R-:W-:Y:S01]  /*1670*/  IADD3 R11, R9, R0.reuse, R11 ;  /* 0x00000000090b7210 */ /* 0x080fe20007ffe00b */
[----:B------:R-:W0:Y:S01]  /*1680*/  LDGDEPBAR ;  /* 0x00000000000079af */ /* 0x000e220000000000 */
[----:B------:R-:W-:Y:S01]  /*1690*/  IADD3 R10, R3, R0, R10 ;  /* 0x00000000030a7210 */ /* 0x000fe20007ffe00a */
[----:B------:R-:W-:Y:S01]  /*16a0*/  IMAD R3, R2, c[0x0][0x1f0], RZ ;  /* 0x00007c0002037a24 */ /* 0x000fe200078e02ff */
[----:B------:R-:W-:Y:S01]  /*16b0*/  SEL R0, R16, RZ, !P5 ;  /* 0x000000ff10007207 */ /* 0x000fe20006800000 */
[----:B------:R-:W-:Y:S01]  /*16c0*/  IMAD R2, R2, c[0x0][0x218], RZ ;  /* 0x0000860002027a24 */ /* 0x000fe200078e02ff */
[----:B------:R-:W-:Y:S01]  /*16d0*/  ISETP.NE.AND P0, PT, RZ, UR6, PT ;  /* 0x00000006ff007c0c */ /* 0x000fe2000bf05270 */
[----:B------:R-:W-:Y:S01]  /*16e0*/  IMAD.SHL.U32 R146, R13, 0x2, RZ ;  /* 0x000000020d927824 */ /* 0x000fe200078e00ff */
[----:B------:R-:W-:Y:S01]  /*16f0*/  SHF.L.U64.HI R169, R169, R175, c[0x0][0x23c] ;  /* 0x00008f00a9a97619 */ /* 0x000fe200000102af */
[----:B------:R-:W-:Y:S01]  /*1700*/  IMAD.WIDE.U32 R92, R0, c[0x0][0x1f0], R92 ;  /* 0x00007c00005c7a25 */ /* 0x000fe200078e005c */
[----:B------:R-:W-:-:S02]  /*1710*/  P2R R162, PR, RZ, 0x1 ;  /* 0x00000001ffa27803 */ /* 0x000fc40000000000 */
[----:B------:R-:W-:Y:S01]  /*1720*/  IADD3 R161, P1, R35, R96, RZ ;  /* 0x0000006023a17210 */ /* 0x000fe20007f3e0ff */
[C---:B------:R-:W-:Y:S01]  /*1730*/  IMAD R95, R0.reuse, c[0x0][0x1f4], R3 ;  /* 0x00007d00005f7a24 */ /* 0x040fe200078e0203 */
[----:B------:R-:W-:Y:S01]  /*1740*/  SHF.R.S32.HI R9, RZ, 0x1f, R166 ;  /* 0x0000001fff097819 */ /* 0x000fe200000114a6 */
[----:B------:R-:W-:Y:S01]  /*1750*/  IMAD R99, R0, c[0x0][0x21c], R2 ;  /* 0x0000870000637a24 */ /* 0x000fe200078e0202 */
[----:B------:R-:W-:Y:S01]  /*1760*/  ISETP.GE.AND P5, PT, R32, c[0x0][0x1d4], PT ;  /* 0x0000750020007a0c */ /* 0x000fe20003fa6270 */
[----:B------:R-:W-:Y:S01]  /*1770*/  IMAD.WIDE.U32 R100, R0, c[0x0][0x218], R6 ;  /* 0x0000860000647a25 */ /* 0x000fe200078e0006 */
[----:B------:R-:W-:Y:S02]  /*1780*/  SHF.R.S32.HI R0, RZ, 0x1f, R165 ;  /* 0x0000001fff007819 */ /* 0x000fe400000114a5 */
[----:B------:R-:W-:Y:S01]  /*1790*/  SHF.R.S32.HI R6, RZ, 0x1f, R168 ;  /* 0x0000001fff067819 */ /* 0x000fe200000114a8 */
[----:B------:R-:W-:Y:S01]  /*17a0*/  IMAD.MOV.U32 R3, RZ, RZ, c[0x0][0x290] ;  /* 0x0000a400ff037624 */ /* 0x000fe200078e00ff */
[----:B------:R-:W-:Y:S01]  /*17b0*/  SHF.R.S32.HI R7, RZ, 0x1f, R167 ;  /* 0x0000001fff077819 */ /* 0x000fe200000114a7 */
[C---:B------:R-:W-:Y:S01]  /*17c0*/  IMAD R2, R0.reuse, c[0x0][0x280], RZ ;  /* 0x0000a00000027a24 */ /* 0x040fe200078e02ff */
[----:B--2---:R-:W-:Y:S01]  /*17d0*/  MOV R4, c[0x0][0x280] ;  /* 0x0000a00000047a02 */ /* 0x004fe20000000f00 */
[----:B------:R-:W-:Y:S01]  /*17e0*/  IMAD R0, R0, c[0x0][0x290], RZ ;  /* 0x0000a40000007a24 */ /* 0x000fe200078e02ff */
[----:B------:R-:W-:Y:S01]  /*17f0*/  IADD3 R30, R28, 0x20, RZ ;  /* 0x000000201c1e7810 */ /* 0x000fe20007ffe0ff */
[----:B------:R-:W-:Y:S01]  /*1800*/  IMAD.MOV.U32 R5, RZ, RZ, c[0x0][0x1e0] ;  /* 0x00007800ff057624 */ /* 0x000fe200078e00ff */
[C---:B------:R-:W-:Y:S01]  /*1810*/  SHF.L.U64.HI R174, R4.reuse, R175, c[0x0][0x284] ;  /* 0x0000a10004ae7619 */ /* 0x040fe200000102af */
[C---:B------:R-:W-:Y:S01]  /*1820*/  IMAD.SHL.U32 R203, R4.reuse, 0x40, RZ ;  /* 0x0000004004cb7824 */ /* 0x040fe200078e00ff */
[C---:B------:R-:W-:Y:S01]  /*1830*/  SHF.L.U64.HI R192, R4.reuse, R193, c[0x0][0x284] ;  /* 0x0000a10004c07619 */ /* 0x040fe200000102c1 */
[C---:B------:R-:W-:Y:S01]  /*1840*/  IMAD.SHL.U32 R206, R4.reuse, 0x20, RZ ;  /* 0x0000002004ce7824 */ /* 0x040fe200078e00ff */
[C---:B------:R-:W-:Y:S01]  /*1850*/  SHF.L.U64.HI R176, R4.reuse, R177, c[0x0][0x284] ;  /* 0x0000a10004b07619 */ /* 0x040fe200000102b1 */
[C---:B------:R-:W-:Y:S01]  /*1860*/  IMAD.WIDE.U32 R198, R4.reuse, 0x60, RZ ;  /* 0x0000006004c67825 */ /* 0x040fe200078e00ff */
[----:B------:R-:W-:-:S02]  /*1870*/  SHF.L.U32 R205, R4, 0x7, RZ ;  /* 0x0000000704cd7819 */ /* 0x000fc400000006ff */
[----:B------:R-:W-:Y:S01]  /*1880*/  SHF.L.U64.HI R194, R5, R175, c[0x0][0x1e4] ;  /* 0x0000790005c27619 */ /* 0x000fe200000102af */
[----:B------:R-:W-:Y:S01]  /*1890*/  IMAD R4, R165, c[0x0][0x294], R0 ;  /* 0x0000a500a5047a24 */ /* 0x000fe200078e0200 */
[----:B------:R-:W-:Y:S01]  /*18a0*/  IADD3 R0, P0, R96, 0x20, RZ ;  /* 0x0000002060007810 */ /* 0x000fe20007f1e0ff */
[C---:B------:R-:W-:Y:S01]  /*18b0*/  IMAD.SHL.U32 R210, R5.reuse, 0x40, RZ ;  /* 0x0000004005d27824 */ /* 0x040fe200078e00ff */
[C---:B------:R-:W-:Y:S01]  /*18c0*/  SHF.L.U64.HI R191, R5.reuse, R193, c[0x0][0x1e4] ;  /* 0x0000790005bf7619 */ /* 0x040fe200000102c1 */
[C---:B------:R-:W-:Y:S01]  /*18d0*/  IMAD.SHL.U32 R207, R5.reuse, 0x80, RZ ;  /* 0x0000008005cf7824 */ /* 0x040fe200078e00ff */
[C---:B------:R-:W-:Y:S01]  /*18e0*/  SHF.L.U64.HI R183, R5.reuse, R177, c[0x0][0x1e4] ;  /* 0x0000790005b77619 */ /* 0x040fe200000102b1 */
[C---:B------:R-:W-:Y:S01]  /*18f0*/  IMAD.WIDE.U32 R170, R5.reuse, 0x60, RZ ;  /* 0x0000006005aa7825 */ /* 0x040fe200078e00ff */
[----:B------:R-:W-:Y:S02]  /*1900*/  SHF.L.U32 R209, R5, 0x5, RZ ;  /* 0x0000000505d17819 */ /* 0x000fe400000006ff */
[----:B------:R-:W-:Y:S01]  /*1910*/  SHF.L.U64.HI R175, R3, R175, c[0x0][0x294] ;  /* 0x0000a50003af7619 */ /* 0x000fe200000102af */
[----:B------:R-:W-:Y:S01]  /*1920*/  IMAD R5, R165, c[0x0][0x284], R2 ;  /* 0x0000a100a5057a24 */ /* 0x000fe200078e0202 */
[----:B------:R-:W-:Y:S01]  /*1930*/  IADD3.X R2, RZ, R39, RZ, P0, !PT ;  /* 0x00000027ff027210 */ /* 0x000fe200007fe4ff */
[C---:B------:R-:W-:Y:S01]  /*1940*/  IMAD.SHL.U32 R204, R3.reuse, 0x40, RZ ;  /* 0x0000004003cc7824 */ /* 0x040fe200078e00ff */
[C---:B------:R-:W-:Y:S01]  /*1950*/  SHF.L.U64.HI R193, R3.reuse, R193, c[0x0][0x294] ;  /* 0x0000a50003c17619 */ /* 0x040fe200000102c1 */
[C---:B------:R-:W-:Y:S01]  /*1960*/  IMAD.SHL.U32 R201, R3.reuse, 0x80, RZ ;  /* 0x0000008003c97824 */ /* 0x040fe200078e00ff */
[C---:B------:R-:W-:Y:S01]  /*1970*/  SHF.L.U64.HI R177, R3.reuse, R177, c[0x0][0x294] ;  /* 0x0000a50003b17619 */ /* 0x040fe200000102b1 */
[C---:B------:R-:W-:Y:S01]  /*1980*/  IMAD.SHL.U32 R202, R3.reuse, 0x20, RZ ;  /* 0x0000002003ca7824 */ /* 0x040fe200078e00ff */
[----:B------:R-:W-:Y:S01]  /*1990*/  IADD3 R142, P0, R32, R178, RZ ;  /* 0x000000b2208e7210 */ /* 0x000fe20007f1e0ff */
[----:B------:R-:W-:Y:S01]  /*19a0*/  IMAD.WIDE.U32 R196, R3, 0x60, RZ ;  /* 0x0000006003c47825 */ /* 0x000fe200078e00ff */
[----:B------:R-:W-:-:S02]  /*19b0*/  IADD3 R128, R199, UR5, RZ ;  /* 0x00000005c7807c10 */ /* 0x000fc4000fffe0ff */
[----:B------:R-:W-:Y:S01]  /*19c0*/  IADD3 R122, R5, R107, RZ ;  /* 0x0000006b057a7210 */ /* 0x000fe20007ffe0ff */
[----:B------:R-:W-:Y:S01]  /*19d0*/  IMAD R3, R39, c[0x0][0x1e0], RZ ;  /* 0x0000780027037a24 */ /* 0x000fe200078e02ff */
[----:B------:R-:W-:Y:S01]  /*19e0*/  IADD3 R129, R197, UR4, RZ ;  /* 0x00000004c5817c10 */ /* 0x000fe2000fffe0ff */
[----:B------:R-:W-:Y:S01]  /*19f0*/  IMAD R2, R2, c[0x0][0x1e0], RZ ;  /* 0x0000780002027a24 */ /* 0x000fe200078e02ff */
[----:B------:R-:W-:Y:S01]  /*1a00*/  SHF.R.S32.HI R120, RZ, 0x1f, R97 ;  /* 0x0000001fff787819 */ /* 0x000fe20000011461 */
[----:B------:R-:W-:Y:S01]  /*1a10*/  IMAD.WIDE.U32 R134, R0, c[0x0][0x1e0], RZ ;  /* 0x0000780000867a25 */ /* 0x000fe200078e00ff */
[----:B------:R-:W-:-:S03]  /*1a20*/  SHF.L.U32 R148, R19, 0x1, RZ ;  /* 0x0000000113947819 */ /* 0x000fc600000006ff */
[----:B------:R-:W-:Y:S02]  /*1a30*/  IMAD R3, R96, c[0x0][0x1e4], R3 ;  /* 0x0000790060037a24 */ /* 0x000fe400078e0203 */
[----:B------:R-:W-:Y:S02]  /*1a40*/  IMAD R8, R0, c[0x0][0x1e4], R2 ;  /* 0x0000790000087a24 */ /* 0x000fe400078e0202 */
[----:B------:R-:W-:Y:S01]  /*1a50*/  IMAD.X R160, R37, 0x1, R39, P1 ;  /* 0x0000000125a07824 */ /* 0x000fe200008e0627 */
[----:B------:R-:W-:Y:S01]  /*1a60*/  IADD3 R143, P1, R209, R134, RZ ;  /* 0x00000086d18f7210 */ /* 0x000fe20007f3e0ff */
[----:B------:R-:W-:Y:S02]  /*1a70*/  IMAD.IADD R141, R179, 0x1, R3 ;  /* 0x00000001b38d7824 */ /* 0x000fe400078e0203 */
[----:B------:R-:W-:Y:S02]  /*1a80*/  IMAD.IADD R140, R135, 0x1, R8 ;  /* 0x00000001878c7824 */ /* 0x000fe400078e0208 */
[----:B------:R-:W-:Y:S01]  /*1a90*/  IMAD.IADD R95, R93, 0x1, R95 ;  /* 0x000000015d5f7824 */ /* 0x000fe200078e025f */
[----:B------:R-:W-:Y:S01]  /*1aa0*/  IADD3.X R138, R33, R141, RZ, P0, !PT ;  /* 0x0000008d218a7210 */ /* 0x000fe200007fe4ff */
[----:B------:R-:W-:Y:S01]  /*1ab0*/  IMAD.X R139, R183, 0x1, R140, P1 ;  /* 0x00000001b78b7824 */ /* 0x000fe200008e068c */
[----:B------:R-:W-:Y:S01]  /*1ac0*/  IADD3 R159, P0, R209, R143, RZ ;  /* 0x0000008fd19f7210 */ /* 0x000fe20007f1e0ff */
[----:B------:R-:W-:-:S02]  /*1ad0*/  IMAD R2, R6, c[0x0][0x1e0], RZ ;  /* 0x0000780006027a24 */ /* 0x000fc400078e02ff */
[----:B------:R-:W-:Y:S01]  /*1ae0*/  IMAD R0, R7, c[0x0][0x1e0], RZ ;  /* 0x0000780007007a24 */ /* 0x000fe200078e02ff */
[----:B------:R-:W-:Y:S01]  /*1af0*/  IADD3.X R155, R183, R139, RZ, P0, !PT ;  /* 0x0000008bb79b7210 */ /* 0x000fe200007fe4ff */
[----:B------:R-:W-:Y:S01]  /*1b00*/  IMAD R6, R9, c[0x0][0x1e0], RZ ;  /* 0x0000780009067a24 */ /* 0x000fe200078e02ff */
[----:B------:R-:W-:Y:S01]  /*1b10*/  IADD3 R114, P0, R142, R92, RZ ;  /* 0x0000005c8e727210 */ /* 0x000fe20007f1e0ff */
[----:B------:R-:W-:Y:S02]  /*1b20*/  IMAD R7, R168, c[0x0][0x1e4], R2 ;  /* 0x00007900a8077a24 */ /* 0x000fe400078e0202 */
[----:B------:R-:W-:Y:S02]  /*1b30*/  IMAD R2, R167, c[0x0][0x1e4], R0 ;  /* 0x00007900a7027a24 */ /* 0x000fe400078e0200 */
[----:B------:R-:W-:Y:S01]  /*1b40*/  IMAD.X R113, R138, 0x1, R95, P0 ;  /* 0x000000018a717824 */ /* 0x000fe200000e065f */
[----:B------:R-:W-:Y:S01]  /*1b50*/  IADD3 R124, P0, R92, 0x40, RZ ;  /* 0x000000405c7c7810 */ /* 0x000fe20007f1e0ff */
[----:B------:R-:W-:-:S02]  /*1b60*/  IMAD R0, R166, c[0x0][0x1e4], R6 ;  /* 0x00007900a6007a24 */ /* 0x000fc400078e0206 */
[----:B------:R-:W-:Y:S02]  /*1b70*/  IMAD.IADD R190, R171, 0x1, R190 ;  /* 0x00000001abbe7824 */ /* 0x000fe400078e02be */
[----:B------:R-:W-:Y:S01]  /*1b80*/  IMAD.X R116, RZ, RZ, R95, P0 ;  /* 0x000000ffff747224 */ /* 0x000fe200000e065f */
[----:B------:R-:W-:Y:S01]  /*1b90*/  IADD3 R118, P0, R114, 0x40, RZ ;  /* 0x0000004072767810 */ /* 0x000fe20007f1e0ff */
[----:B------:R-:W-:Y:S02]  /*1ba0*/  IMAD.IADD R158, R189, 0x1, R7 ;  /* 0x00000001bd9e7824 */ /* 0x000fe400078e0207 */
[----:B------:R-:W-:Y:S01]  /*1bb0*/  IMAD.IADD R156, R187, 0x1, R2 ;  /* 0x00000001bb9c7824 */ /* 0x000fe200078e0202 */
[----:B------:R-:W-:Y:S01]  /*1bc0*/  IADD3.X R117, RZ, R113, RZ, P0, !PT ;  /* 0x00000071ff757210 */ /* 0x000fe200007fe4ff */
[----:B------:R-:W-:Y:S02]  /*1bd0*/  IMAD.IADD R154, R185, 0x1, R0 ;  /* 0x00000001b99a7824 */ /* 0x000fe400078e0200 */
[----:B------:R-:W-:-:S02]  /*1be0*/  IMAD.IADD R125, R111, 0x1, R5 ;  /* 0x000000016f7d7824 */ /* 0x000fc400078e0205 */
[----:B------:R-:W-:Y:S02]  /*1bf0*/  IMAD.IADD R123, R109, 0x1, R4 ;  /* 0x000000016d7b7824 */ /* 0x000fe400078e0204 */
[----:B------:R-:W-:Y:S02]  /*1c00*/  IMAD.IADD R119, R4, 0x1, R105 ;  /* 0x0000000104777824 */ /* 0x000fe400078e0269 */
[----:B------:R-:W-:Y:S02]  /*1c10*/  IMAD.IADD R99, R101, 0x1, R99 ;  /* 0x0000000165637824 */ /* 0x000fe400078e0263 */
[----:B------:R-:W-:Y:S02]  /*1c20*/  IMAD.SHL.U32 R145, R11, 0x2, RZ ;  /* 0x000000020b917824 */ /* 0x000fe400078e00ff */
[----:B------:R-:W-:Y:S01]  /*1c30*/  IMAD.SHL.U32 R144, R10, 0x2, RZ ;  /* 0x000000020a907824 */ /* 0x000fe200078e00ff */
[----:B-1----:R-:W-:Y:S06]  /*1c40*/  BAR.SYNC.DEFER_BLOCKING 0x0 ;  /* 0x0000000000007b1d */ /* 0x002fec0000010000 */
.L_x_102:
[-C--:B------:R-:W-:Y:S01]  /*1c50*/  IMAD R0, R191, R91.reuse, RZ ;  /* 0x0000005bbf007224 */ /* 0x080fe200078e02ff */
[----:B------:R-:W-:Y:S04]  /*1c60*/  DEPBAR.LE SB0, 0x0 ;  /* 0x000080000000791a */ /* 0x000fe80000000000 */
[----:B------:R-:W-:Y:S01]  /*1c70*/  BAR.SYNC.DEFER_BLOCKING 0x0 ;  /* 0x0000000000007b1d */ /* 0x000fe20000010000 */
[----:B------:R-:W-:Y:S01]  /*1c80*/  ISETP.GE.AND P0, PT, R213, 0x1, PT ;  /* 0x00000001d500780c */ /* 0x000fe20003f06270 */
[----:B------:R-:W-:Y:S01]  /*1c90*/  IMAD.WIDE.U32 R84, R207, R91, RZ ;  /* 0x0000005bcf547225 */ /* 0x000fe200078e00ff */
[----:B------:R-:W-:Y:S05]  /*1ca0*/  SHF.R.S32.HI R98, RZ, 0x1f, R91 ;  /* 0x0000001fff627819 */ /* 0x000fea000001145b */
[----:B------:R-:W-:Y:S05]  /*1cb0*/  IMAD R0, R98, R207, R0 ;  /* 0x000000cf62007224 */ /* 0x000fea00078e0200 */
[----:B------:R-:W-:Y:S01]  /*1cc0*/  IADD3 R90, R85, R0, RZ ;  /* 0x00000000555a7210 */ /* 0x000fe20007ffe0ff */
[----:B------:R-:W-:Y:S01]  /*1cd0*/  BSSY B2, `(.L_x_56) ;  /* 0x0000525000027945 */ /* 0x000fe20003800000 */
[----:B--2---:R-:W-:-:S05]  /*1ce0*/  @!P0 BRA `(.L_x_57) ;  /* 0x00004d5000008947 */ /* 0x004fca0003800000 */
[-C--:B------:R-:W-:Y:S01]  /*1cf0*/  IMAD R2, R192, R91.reuse, RZ ;  /* 0x0000005bc0027224 */ /* 0x080fe200078e02ff */
[----:B------:R-:W-:Y:S01]  /*1d00*/  ISETP.NE.AND P0, PT, R162, RZ, PT ;  /* 0x000000ffa200720c */ /* 0x000fe20003f05270 */
[-C--:B------:R-:W-:Y:S02]  /*1d10*/  IMAD R0, R193, R91.reuse, RZ ;  /* 0x0000005bc1007224 */ /* 0x080fe400078e02ff */
[----:B------:R-:W-:Y:S02]  /*1d20*/  IMAD R3, R91, -0x80, R126 ;  /* 0xffffff805b037824 */ /* 0x000fe400078e027e */
[-C--:B------:R-:W-:Y:S03]  /*1d30*/  IMAD.WIDE.U32 R36, R205, R91.reuse, RZ ;  /* 0x0000005bcd247225 */ /* 0x080fe600078e00ff */
[----:B------:R-:W-:Y:S01]  /*1d40*/  IMNMX R75, R3, 0x80, PT ;  /* 0x00000080034b7817 */ /* 0x000fe20003800200 */
[----:B------:R-:W-:Y:S04]  /*1d50*/  IMAD.WIDE.U32 R68, R201, R91, RZ ;  /* 0x0000005bc9447225 */ /* 0x000fe800078e00ff */
[C---:B------:R-:W-:Y:S02]  /*1d60*/  IMAD R2, R98.reuse, R205, R2 ;  /* 0x000000cd62027224 */ /* 0x040fe400078e0202 */
[----:B------:R-:W-:Y:S03]  /*1d70*/  IMAD R0, R98, R201, R0 ;  /* 0x000000c962007224 */ /* 0x000fe600078e0200 */
[----:B------:R-:W-:Y:S02]  /*1d80*/  IADD3 R41, R37, R2, RZ ;  /* 0x0000000225297210 */ /* 0x000fe40007ffe0ff */
[----:B------:R-:W-:Y:S01]  /*1d90*/  IADD3 R42, R69, R0, RZ ;  /* 0x00000000452a7210 */ /* 0x000fe20007ffe0ff */
[----:B------:R-:W-:-:S05]  /*1da0*/  @!P0 BRA `(.L_x_58) ;  /* 0x000028c000008947 */ /* 0x000fca0003800000 */
[----:B------:R-:W-:Y:S01]  /*1db0*/  ISETP.GE.AND P2, PT, R96, R75, PT ;  /* 0x0000004b6000720c */ /* 0x000fe20003f46270 */
[----:B------:R-:W-:Y:S01]  /*1dc0*/  BSSY B0, `(.L_x_59) ;  /* 0x000001b000007945 */ /* 0x000fe20003800000 */
[----:B------:R-:W-:Y:S01]  /*1dd0*/  CS2R R16, SRZ ;  /* 0x0000000000107805 */ /* 0x000fe2000001ff00 */
[----:B------:R-:W-:Y:S01]  /*1de0*/  CS2R R12, SRZ ;  /* 0x00000000000c7805 */ /* 0x000fe2000001ff00 */
[----:B------:R-:W-:Y:S01]  /*1df0*/  CS2R R2, SRZ ;  /* 0x0000000000027805 */ /* 0x000fe2000001ff00 */
[----:B------:R-:W-:Y:S01]  /*1e00*/  CS2R R44, SRZ ;  /* 0x00000000002c7805 */ /* 0x000fe2000001ff00 */
[----:B------:R-:W-:Y:S07]  /*1e10*/  CS2R R38, SRZ ;  /* 0x0000000000267805 */ /* 0x000fee000001ff00 */
[----:B------:R-:W-:-:S05]  /*1e20*/  @P2 BRA `(.L_x_60) ;  /* 0x0000014000002947 */ /* 0x000fca0003800000 */
[----:B------:R-:W-:Y:S01]  /*1e30*/  IADD3 R0, P0, R110, R36, RZ ;  /* 0x000000246e007210 */ /* 0x000fe20007f1e0ff */
[----:B------:R-:W-:Y:S01]  /*1e40*/  CS2R R38, SRZ ;  /* 0x0000000000267805 */ /* 0x000fe2000001ff00 */
[----:B------:R-:W-:Y:S01]  /*1e50*/  CS2R R12, SRZ ;  /* 0x00000000000c7805 */ /* 0x000fe2000001ff00 */
[----:B------:R-:W-:Y:S02]  /*1e60*/  CS2R R44, SRZ ;  /* 0x00000000002c7805 */ /* 0x000fe4000001ff00 */
[----:B------:R-:W-:Y:S01]  /*1e70*/  IMAD.X R3, R41, 0x1, R125, P0 ;  /* 0x0000000129037824 */ /* 0x000fe200000e067d */
[----:B------:R-:W-:Y:S05]  /*1e80*/  IADD3 R2, P0, R108, R68, RZ ;  /* 0x000000446c027210 */ /* 0x000fea0007f1e0ff */
[----:B------:R-:W-:Y:S01]  /*1e90*/  IMAD.X R5, R42, 0x1, R123, P0 ;  /* 0x000000012a057824 */ /* 0x000fe200000e067b */
[C---:B------:R-:W-:Y:S04]  /*1ea0*/  LEA R6, P0, R0.reuse, c[0x0][0x270], 0x1 ;  /* 0x00009c0000067a11 */ /* 0x040fe800078008ff */
[----:B------:R-:W-:Y:S02]  /*1eb0*/  LEA.HI.X R7, R0, c[0x0][0x274], R3, 0x1, P0 ;  /* 0x00009d0000077a11 */ /* 0x000fe400000f0c03 */
[C---:B------:R-:W-:Y:S04]  /*1ec0*/  LEA R4, P0, R2.reuse, c[0x0][0x288], 0x1 ;  /* 0x0000a20002047a11 */ /* 0x040fe800078008ff */
[----:B------:R-:W-:Y:S02]  /*1ed0*/  LEA.HI.X R5, R2, c[0x0][0x28c], R5, 0x1, P0 ;  /* 0x0000a30002057a11 */ /* 0x000fe400000f0c05 */
[----:B------:R-:W-:Y:S01]  /*1ee0*/  ISETP.GE.AND P0, PT, R28, c[0x0][0x27c], PT ;  /* 0x00009f001c007a0c */ /* 0x000fe20003f06270 */
[----:B------:R-:W-:Y:S11]  /*1ef0*/  CS2R R2, SRZ ;  /* 0x0000000000027805 */ /* 0x000ff6000001ff00 */
[----:B------:R-:W-:Y:S01]  /*1f00*/  @!UPT UIADD3 URZ, URZ, URZ, URZ ;  /* 0x0000003f3f3ff290 */ /* 0x000fe2000fffe03f */
[----:B------:R1:W5:Y:S04]  /*1f10*/  @!P0 LDG.E.64 R2, [R6.64] ;  /* 0x0000000806028981 */ /* 0x000368000c1e1b00 */
[----:B------:R1:W5:Y:S01]  /*1f20*/  @!P0 LDG.E.64 R38, [R4.64] ;  /* 0x0000000804268981 */ /* 0x000362000c1e1b00 */
[----:B------:R-:W-:Y:S11]  /*1f30*/  ISETP.GE.AND P0, PT, R30, c[0x0][0x27c], PT ;  /* 0x00009f001e007a0c */ /* 0x000ff60003f06270 */
[----:B------:R-:W-:Y:S02]  /*1f40*/  @!UPT UIADD3 URZ, URZ, URZ, URZ ;  /* 0x0000003f3f3ff290 */ /* 0x000fe4000fffe03f */
[----:B------:R1:W5:Y:S04]  /*1f50*/  @!P0 LDG.E.64 R12, [R6.64+0x40] ;  /* 0x00004008060c8981 */ /* 0x000368000c1e1b00 */
[----:B------:R1:W5:Y:S02]  /*1f60*/  @!P0 LDG.E.64 R44, [R4.64+0x40] ;  /* 0x00004008042c8981 */ /* 0x000364000c1e1b00 */
.L_x_60:
[----:B------:R-:W-:Y:S05]  /*1f70*/  BSYNC B0 ;  /* 0x0000000000007941 */ /* 0x000fea0003800000 */
.L_x_59:
[----:B------:R-:W-:Y:S01]  /*1f80*/  ISETP.GE.AND P3, PT, R168, R75, PT ;  /* 0x0000004ba800720c */ /* 0x000fe20003f66270 */
[----:B-----5:R-:W-:Y:S01]  /*1f90*/  IMAD.MOV.U32 R0, RZ, RZ, R12 ;  /* 0x000000ffff007224 */ /* 0x020fe200078e000c */
[----:B-1----:R-:W-:Y:S01]  /*1fa0*/  MOV R6, R44 ;  /* 0x0000002c00067202 */ /* 0x002fe20000000f00 */
[----:B------:R-:W-:Y:S01]  /*1fb0*/  IMAD.MOV.U32 R5, RZ, RZ, R13 ;  /* 0x000000ffff057224 */ /* 0x000fe200078e000d */
[----:B------:R-:W-:Y:S01]  /*1fc0*/  BSSY B0, `(.L_x_61) ;  /* 0x0000023000007945 */ /* 0x000fe20003800000 */
[----:B------:R-:W-:Y:S01]  /*1fd0*/  IMAD.MOV.U32 R4, RZ, RZ, R2 ;  /* 0x000000ffff047224 */ /* 0x000fe200078e0002 */
[----:B------:R-:W-:Y:S01]  /*1fe0*/  PRMT R43, R6, 0x7610, R43 ;  /* 0x00007610062b7816 */ /* 0x000fe2000000002b */
[----:B------:R-:W-:Y:S01]  /*1ff0*/  CS2R R14, SRZ ;  /* 0x00000000000e7805 */ /* 0x000fe2000001ff00 */
[----:B------:R-:W-:Y:S01]  /*2000*/  PRMT R26, R5, 0x5410, R0 ;  /* 0x00005410051a7816 */ /* 0x000fe20000000000 */
[----:B------:R-:W-:Y:S01]  /*2010*/  IMAD.MOV.U32 R0, RZ, RZ, R3 ;  /* 0x000000ffff007224 */ /* 0x000fe200078e0003 */
[----:B------:R-:W-:Y:S01]  /*2020*/  CS2R R48, SRZ ;  /* 0x0000000000307805 */ /* 0x000fe2000001ff00 */
[----:B------:R-:W-:Y:S01]  /*2030*/  IMAD.MOV.U32 R5, RZ, RZ, R45 ;  /* 0x000000ffff057224 */ /* 0x000fe200078e002d */
[----:B------:R-:W-:Y:S02]  /*2040*/  CS2R R46, SRZ ;  /* 0x00000000002e7805 */ /* 0x000fe4000001ff00 */
[----:B------:R-:W-:Y:S01]  /*2050*/  PRMT R7, R0, 0x5410, R4 ;  /* 0x0000541000077816 */ /* 0x000fe20000000004 */
[----:B------:R-:W-:Y:S01]  /*2060*/  IMAD.MOV.U32 R4, RZ, RZ, R38 ;  /* 0x000000ffff047224 */ /* 0x000fe200078e0026 */
[----:B------:R-:W-:Y:S02]  /*2070*/  MOV R0, R39 ;  /* 0x0000002700007202 */ /* 0x000fe40000000f00 */
[----:B------:R-:W-:Y:S02]  /*2080*/  PRMT R43, R43, 0x5410, R5 ;  /* 0x000054102b2b7816 */ /* 0x000fe40000000005 */
[----:B------:R-:W-:Y:S01]  /*2090*/  PRMT R40, R4, 0x5410, R0 ;  /* 0x0000541004287816 */ /* 0x000fe20000000000 */
[----:B------:R-:W-:-:S05]  /*20a0*/  @P3 BRA `(.L_x_62) ;  /* 0x0000014000003947 */ /* 0x000fca0003800000 */
[----:B------:R-:W-:Y:S01]  /*20b0*/  IADD3 R0, P1, P0, R110, R36, R206 ;  /* 0x000000246e007210 */ /* 0x000fe2000783e0ce */
[----:B------:R-:W-:Y:S01]  /*20c0*/  CS2R R14, SRZ ;  /* 0x00000000000e7805 */ /* 0x000fe2000001ff00 */
[----:B------:R-:W-:Y:S01]  /*20d0*/  CS2R R46, SRZ ;  /* 0x00000000002e7805 */ /* 0x000fe2000001ff00 */
[----:B------:R-:W-:Y:S01]  /*20e0*/  CS2R R16, SRZ ;  /* 0x0000000000107805 */ /* 0x000fe2000001ff00 */
[----:B------:R-:W-:Y:S01]  /*20f0*/  IADD3.X R4, R125, R41, R176, P1, P0 ;  /* 0x000000297d047210 */ /* 0x000fe20000fe04b0 */
[----:B------:R-:W-:Y:S01]  /*2100*/  CS2R R48, SRZ ;  /* 0x0000000000307805 */ /* 0x000fe2000001ff00 */
[----:B------:R-:W-:Y:S04]  /*2110*/  IADD3 R5, P1, P0, R108, R68, R202 ;  /* 0x000000446c057210 */ /* 0x000fe8000783e0ca */
[----:B------:R-:W-:Y:S02]  /*2120*/  IADD3.X R6, R123, R42, R177, P1, P0 ;  /* 0x0000002a7b067210 */ /* 0x000fe40000fe04b1 */
[C---:B------:R-:W-:Y:S04]  /*2130*/  LEA R8, P0, R0.reuse, c[0x0][0x270], 0x1 ;  /* 0x00009c0000087a11 */ /* 0x040fe800078008ff */
[----:B------:R-:W-:Y:S02]  /*2140*/  LEA.HI.X R9, R0, c[0x0][0x274], R4, 0x1, P0 ;  /* 0x00009d0000097a11 */ /* 0x000fe400000f0c04 */
[C---:B------:R-:W-:Y:S04]  /*2150*/  LEA R4, P0, R5.reuse, c[0x0][0x288], 0x1 ;  /* 0x0000a20005047a11 */ /* 0x040fe800078008ff */
[----:B------:R-:W-:Y:S02]  /*2160*/  LEA.HI.X R5, R5, c[0x0][0x28c], R6, 0x1, P0 ;  /* 0x0000a30005057a11 */ /* 0x000fe400000f0c06 */
[----:B------:R-:W-:Y:S11]  /*2170*/  ISETP.GE.AND P0, PT, R28, c[0x0][0x27c], PT ;  /* 0x00009f001c007a0c */ /* 0x000ff60003f06270 */
[----:B------:R-:W-:Y:S02]  /*2180*/  @!UPT UIADD3 URZ, URZ, URZ, URZ ;  /* 0x0000003f3f3ff290 */ /* 0x000fe4000fffe03f */
[----:B------:R1:W5:Y:S04]  /*2190*/  @!P0 LDG.E.64 R14, [R8.64] ;  /* 0x00000008080e8981 */ /* 0x000368000c1e1b00 */
[----:B------:R1:W5:Y:S01]  /*21a0*/  @!P0 LDG.E.64 R46, [R4.64] ;  /* 0x00000008042e8981 */ /* 0x000362000c1e1b00 */
[----:B------:R-:W-:Y:S11]  /*21b0*/  ISETP.GE.AND P0, PT, R30, c[0x0][0x27c], PT ;  /* 0x00009f001e007a0c */ /* 0x000ff60003f06270 */
[----:B------:R-:W-:Y:S02]  /*21c0*/  @!UPT UIADD3 URZ, URZ, URZ, URZ ;  /* 0x0000003f3f3ff290 */ /* 0x000fe4000fffe03f */
[----:B------:R1:W5:Y:S04]  /*21d0*/  @!P0 LDG.E.64 R16, [R8.64+0x40] ;  /* 0x0000400808108981 */ /* 0x000368000c1e1b00 */
[----:B------:R1:W5:Y:S02]  /*21e0*/  @!P0 LDG.E.64 R48, [R4.64+0x40] ;  /* 0x0000400804308981 */ /* 0x000364000c1e1b00 */
.L_x_62:
[----:B------:R-:W-:Y:S05]  /*21f0*/  BSYNC B0 ;  /* 0x0000000000007941 */ /* 0x000fea0003800000 */
.L_x_61:
[----:B------:R-:W-:Y:S01]  /*2200*/  ISETP.GE.AND P6, PT, R167, R75, PT ;  /* 0x0000004ba700720c */ /* 0x000fe20003fc6270 */
[----:B-----5:R-:W-:Y:S01]  /*2210*/  IMAD.MOV.U32 R6, RZ, RZ, R16 ;  /* 0x000000ffff067224 */ /* 0x020fe200078e0010 */
[----:B-1----:R-:W-:Y:S01]  /*2220*/  MOV R4, R14 ;  /* 0x0000000e00047202 */ /* 0x002fe20000000f00 */
[----:B------:R-:W-:Y:S01]  /*2230*/  IMAD.MOV.U32 R5, RZ, RZ, R17 ;  /* 0x000000ffff057224 */ /* 0x000fe200078e0011 */
[----:B------:R-:W-:Y:S01]  /*2240*/  BSSY B0, `(.L_x_63) ;  /* 0x0000024000007945 */ /* 0x000fe20003800000 */
[----:B------:R-:W-:Y:S01]  /*2250*/  IMAD.MOV.U32 R0, RZ, RZ, R15 ;  /* 0x000000ffff007224 */ /* 0x000fe200078e000f */
[----:B------:R-:W-:Y:S01]  /*2260*/  CS2R R24, SRZ ;  /* 0x0000000000187805 */ /* 0x000fe2000001ff00 */
[----:B------:R-:W-:Y:S01]  /*2270*/  CS2R R20, SRZ ;  /* 0x0000000000147805 */ /* 0x000fe2000001ff00 */
[----:B------:R-:W-:Y:S01]  /*2280*/  PRMT R31, R5, 0x5410, R6 ;  /* 0x00005410051f7816 */ /* 0x000fe20000000006 */
[----:B------:R-:W-:Y:S01]  /*2290*/  IMAD.MOV.U32 R6, RZ, RZ, R48 ;  /* 0x000000ffff067224 */ /* 0x000fe200078e0030 */
[----:B------:R-:W-:Y:S01]  /*22a0*/  PRMT R27, R0, 0x5410, R4 ;  /* 0x00005410001b7816 */ /* 0x000fe20000000004 */
[----:B------:R-:W-:Y:S01]  /*22b0*/  IMAD.MOV.U32 R4, RZ, RZ, R46 ;  /* 0x000000ffff047224 */ /* 0x000fe200078e002e */
[----:B------:R-:W-:Y:S01]  /*22c0*/  MOV R5, R49 ;  /* 0x0000003100057202 */ /* 0x000fe20000000f00 */
[----:B------:R-:W-:Y:S01]  /*22d0*/  CS2R R18, SRZ ;  /* 0x0000000000127805 */ /* 0x000fe2000001ff00 */
[----:B------:R-:W-:Y:S01]  /*22e0*/  MOV R0, R47 ;  /* 0x0000002f00007202 */ /* 0x000fe20000000f00 */
[----:B------:R-:W-:Y:S01]  /*22f0*/  CS2R R52, SRZ ;  /* 0x0000000000347805 */ /* 0x000fe2000001ff00 */
[----:B------:R-:W-:Y:S01]  /*2300*/  PRMT R59, R6, 0x5410, R5 ;  /* 0x00005410063b7816 */ /* 0x000fe20000000005 */
[----:B------:R-:W-:Y:S01]  /*2310*/  CS2R R50, SRZ ;  /* 0x0000000000327805 */ /* 0x000fe2000001ff00 */
        /* <DEDUP_REMOVED lines=22> */
.L_x_64:
[----:B------:R-:W-:Y:S05]  /*2480*/  BSYNC B0 ;  /* 0x0000000000007941 */ /* 0x000fea0003800000 */
.L_x_63:
        /* <DEDUP_REMOVED lines=38> */
.L_x_66:
[----:B------:R-:W-:Y:S05]  /*26f0*/  BSYNC B0 ;  /* 0x0000000000007941 */ /* 0x000fea0003800000 */
.L_x_65:
[----:B-1---5:R-:W-:Y:S01]  /*2700*/  MOV R4, R22 ;  /* 0x0000001600047202 */ /* 0x022fe20000000f00 */
[----:B------:R-:W-:Y:S01]  /*2710*/  IMAD.MOV.U32 R6, RZ, RZ, R24 ;  /* 0x000000ffff067224 */ /* 0x000fe200078e0018 */
[----:B------:R-:W-:Y:S01]  /*2720*/  BSSY B1, `(.L_x_67) ;  /* 0x0000084000017945 */ /* 0x000fe20003800000 */
[----:B------:R-:W-:Y:S02]  /*2730*/  IMAD.MOV.U32 R5, RZ, RZ, R25 ;  /* 0x000000ffff057224 */ /* 0x000fe400078e0019 */
[----:B------:R-:W-:Y:S03]  /*2740*/  IMAD.MOV.U32 R0, RZ, RZ, R23 ;  /* 0x000000ffff007224 */ /* 0x000fe600078e0017 */
[----:B------:R-:W-:Y:S01]  /*2750*/  PRMT R37, R5, 0x5410, R6 ;  /* 0x0000541005257816 */ /* 0x000fe20000000006 */
[----:B------:R-:W-:Y:S01]  /*2760*/  IMAD.MOV.U32 R6, RZ, RZ, R56 ;  /* 0x000000ffff067224 */ /* 0x000fe200078e0038 */
[----:B------:R-:W-:Y:S01]  /*2770*/  PRMT R36, R0, 0x5410, R4 ;  /* 0x0000541000247816 */ /* 0x000fe20000000004 */
[----:B------:R-:W-:Y:S01]  /*2780*/  IMAD.MOV.U32 R4, RZ, RZ, R54 ;  /* 0x000000ffff047224 */ /* 0x000fe200078e0036 */
[----:B------:R-:W-:Y:S02]  /*2790*/  MOV R5, R57 ;  /* 0x0000003900057202 */ /* 0x000fe40000000f00 */
[----:B------:R-:W-:Y:S02]  /*27a0*/  MOV R0, R55 ;  /* 0x0000003700007202 */ /* 0x000fe40000000f00 */
[----:B------:R-:W-:Y:S02]  /*27b0*/  PRMT R63, R6, 0x5410, R5 ;  /* 0x00005410063f7816 */ /* 0x000fe40000000005 */
[----:B------:R-:W-:Y:S01]  /*27c0*/  PRMT R62, R4, 0x5410, R0 ;  /* 0x00005410043e7816 */ /* 0x000fe20000000000 */
[----:B------:R-:W-:-:S05]  /*27d0*/  @P2 BRA `(.L_x_68) ;  /* 0x0000078000002947 */ /* 0x000fca0003800000 */
[----:B------:R-:W-:Y:S01]  /*27e0*/  IADD3 R66, P0, R142, R84, RZ ;  /* 0x000000548e427210 */ /* 0x000fe20007f1e0ff */
[----:B------:R-:W-:Y:S03]  /*27f0*/  BSSY B0, `(.L_x_69) ;  /* 0x000003b000007945 */ /* 0x000fe60003800000 */
[----:B------:R-:W-:Y:S01]  /*2800*/  IADD3.X R67, R90, R138, RZ, P0, !PT ;  /* 0x0000008a5a437210 */ /* 0x000fe200007fe4ff */
[----:B------:R-:W-:-:S05]  /*2810*/  @P5 BRA `(.L_x_70) ;  /* 0x0000038000005947 */ /* 0x000fca0003800000 */
[----:B------:R-:W-:Y:S01]  /*2820*/  IADD3 R0, P0, R66, R92, RZ ;  /* 0x0000005c42007210 */ /* 0x000fe20007f1e0ff */
[----:B------:R-:W1:Y:S04]  /*2830*/  LDS.128 R8, [R74+0x8100] ;  /* 0x008100004a087984 */ /* 0x000e680000000c00 */
[----:B------:R-:W-:Y:S01]  /*2840*/  IMAD.X R4, R67, 0x1, R95, P0 ;  /* 0x0000000143047824 */ /* 0x000fe200000e065f */
[C---:B------:R-:W-:Y:S04]  /*2850*/  LEA R64, P0, R0.reuse, c[0x0][0x1c8], 0x1 ;  /* 0x0000720000407a11 */ /* 0x040fe800078008ff */
[----:B------:R-:W-:Y:S02]  /*2860*/  LEA.HI.X R65, R0, c[0x0][0x1cc], R4, 0x1, P0 ;  /* 0x0000730000417a11 */ /* 0x000fe400000f0c04 */
[----:B------:R-:W-:Y:S11]  /*2870*/  ISETP.GE.AND P0, PT, R28, c[0x0][0x27c], PT ;  /* 0x00009f001c007a0c */ /* 0x000ff60003f06270 */
[----:B------:R-:W-:Y:S02]  /*2880*/  @!UPT UIADD3 URZ, URZ, URZ, URZ ;  /* 0x0000003f3f3ff290 */ /* 0x000fe4000fffe03f */
[----:B------:R-:W-:Y:S02]  /*2890*/  @!P0 SHF.R.U64 R4, R38, 0x10, R39 ;  /* 0x0000001026048819 */ /* 0x000fe40000001227 */
[--C-:B------:R-:W-:Y:S02]  /*28a0*/  @!P0 SHF.R.U64 R0, R2, 0x10, R3.reuse ;  /* 0x0000001002008819 */ /* 0x100fe40000001203 */
[----:B------:R-:W-:Y:S02]  /*28b0*/  @!P0 SHF.R.U32.HI R2, RZ, 0x10, R3 ;  /* 0x00000010ff028819 */ /* 0x000fe40000011603 */
[----:B------:R-:W-:Y:S02]  /*28c0*/  @!P0 SHF.R.U32.HI R41, RZ, 0x10, R39 ;  /* 0x00000010ff298819 */ /* 0x000fe40000011627 */
[----:B------:R-:W-:Y:S02]  /*28d0*/  @!P0 PRMT R39, R40, 0x5410, R4 ;  /* 0x0000541028278816 */ /* 0x000fe40000000004 */
[C---:B------:R-:W-:Y:S02]  /*28e0*/  @!P0 PRMT R0, R7.reuse, 0x5432, R0 ;  /* 0x0000543207008816 */ /* 0x040fe40000000000 */
[----:B------:R-:W-:Y:S01]  /*28f0*/  @!P0 PRMT R5, R7, 0x5410, R2 ;  /* 0x0000541007058816 */ /* 0x000fe20000000002 */
[----:B------:R-:W-:Y:S01]  /*2900*/  @!P0 IMAD.U32 R7, R39, 0x10000, RZ ;  /* 0x0001000027078824 */ /* 0x000fe200078e00ff */
[C---:B------:R-:W-:Y:S01]  /*2910*/  @!P0 LOP3.LUT R4, R0.reuse, 0xffff0000, RZ, 0xc0, !PT ;  /* 0xffff000000048812 */ /* 0x040fe200078ec0ff */
[----:B------:R-:W-:Y:S01]  /*2920*/  @!P0 IMAD.U32 R6, R0, 0x10000, RZ ;  /* 0x0001000000068824 */ /* 0x000fe200078e00ff */
[----:B-1----:R-:W-:Y:S02]  /*2930*/  @!P0 LOP3.LUT R2, R8, 0xffff0000, RZ, 0xc0, !PT ;  /* 0xffff000008028812 */ /* 0x002fe400078ec0ff */
[----:B------:R-:W-:Y:S02]  /*2940*/  @!P0 LOP3.LUT R3, R9, 0xffff0000, RZ, 0xc0, !PT ;  /* 0xffff000009038812 */ /* 0x000fe400078ec0ff */
[----:B------:R-:W-:Y:S01]  /*2950*/  @!P0 LOP3.LUT R39, R39, 0xffff0000, RZ, 0xc0, !PT ;  /* 0xffff000027278812 */ /* 0x000fe200078ec0ff */
[----:B------:R-:W-:Y:S01]  /*2960*/  @!P0 FMUL.FTZ R42, R2, R7 ;  /* 0x00000007022a8220 */ /* 0x000fe20000410000 */
[----:B------:R-:W-:Y:S01]  /*2970*/  @!P0 SHF.L.U32 R38, R8, 0x10, RZ ;  /* 0x0000001008268819 */ /* 0x000fe200000006ff */
[----:B------:R-:W-:Y:S01]  /*2980*/  @!P0 FMUL.FTZ R0, R2, R6 ;  /* 0x0000000602008220 */ /* 0x000fe20000410000 */
[----:B------:R-:W-:Y:S01]  /*2990*/  @!P0 PRMT R41, R40, 0x5432, R41 ;  /* 0x0000543228298816 */ /* 0x000fe20000000029 */
[----:B------:R-:W-:Y:S02]  /*29a0*/  @!P0 IMAD.U32 R40, R9, 0x10000, RZ ;  /* 0x0001000009288824 */ /* 0x000fe400078e00ff */
[C---:B------:R-:W-:Y:S02]  /*29b0*/  @!P0 FMUL.FTZ R68, R3.reuse, R39 ;  /* 0x0000002703448220 */ /* 0x040fe40000410000 */
[----:B------:R-:W-:Y:S01]  /*29c0*/  @!P0 FMUL.FTZ R2, R3, R4 ;  /* 0x0000000403028220 */ /* 0x000fe20000410000 */
[----:B------:R-:W-:Y:S01]  /*29d0*/  @!P0 LOP3.LUT R3, R10, 0xffff0000, RZ, 0xc0, !PT ;  /* 0xffff00000a038812 */ /* 0x000fe200078ec0ff */
[----:B------:R-:W-:Y:S02]  /*29e0*/  @!P0 FFMA.FTZ R71, R38, R6, -R42 ;  /* 0x0000000626478223 */ /* 0x000fe4000001082a */
[----:B------:R-:W-:Y:S01]  /*29f0*/  @!P0 FFMA.FTZ R0, R7, R38, R0 ;  /* 0x0000002607008223 */ /* 0x000fe20000010000 */
[----:B------:R-:W-:Y:S01]  /*2a00*/  @!P0 SHF.L.U32 R38, R10, 0x10, RZ ;  /* 0x000000100a268819 */ /* 0x000fe200000006ff */
[C---:B------:R-:W-:Y:S01]  /*2a10*/  @!P0 IMAD.U32 R7, R41.reuse, 0x10000, RZ ;  /* 0x0001000029078824 */ /* 0x040fe200078e00ff */
[----:B------:R-:W-:Y:S01]  /*2a20*/  @!P0 LOP3.LUT R41, R41, 0xffff0000, RZ, 0xc0, !PT ;  /* 0xffff000029298812 */ /* 0x000fe200078ec0ff */
[----:B------:R-:W-:Y:S01]  /*2a30*/  @!P0 IMAD.U32 R6, R5, 0x10000, RZ ;  /* 0x0001000005068824 */ /* 0x000fe200078e00ff */
[----:B------:R-:W-:Y:S01]  /*2a40*/  @!P0 F2FP.BF16.PACK_AB R0, R0, R71 ;  /* 0x000000470000823e */ /* 0x000fe200000010ff */
[----:B------:R-:W-:Y:S01]  /*2a50*/  @!P0 FFMA.FTZ R70, R40, R4, -R68 ;  /* 0x0000000428468223 */ /* 0x000fe20000010844 */
[----:B------:R-:W-:Y:S01]  /*2a60*/  @!P0 LOP3.LUT R4, R11, 0xffff0000, RZ, 0xc0, !PT ;  /* 0xffff00000b048812 */ /* 0x000fe200078ec0ff */
[----:B------:R-:W-:Y:S01]  /*2a70*/  @!P0 FMUL.FTZ R68, R3, R7 ;  /* 0x0000000703448220 */ /* 0x000fe20000410000 */
[----:B------:R-:W-:Y:S01]  /*2a80*/  @!P0 LOP3.LUT R5, R5, 0xffff0000, RZ, 0xc0, !PT ;  /* 0xffff000005058812 */ /* 0x000fe200078ec0ff */
[----:B------:R-:W-:Y:S01]  /*2a90*/  @!P0 FMUL.FTZ R3, R3, R6 ;  /* 0x0000000603038220 */ /* 0x000fe20000410000 */
[----:B------:R-:W-:Y:S01]  /*2aa0*/  @!P0 MOV R8, R0 ;  /* 0x0000000000088202 */ /* 0x000fe20000000f00 */
[----:B------:R-:W-:Y:S02]  /*2ab0*/  @!P0 IMAD.U32 R42, R11, 0x10000, RZ ;  /* 0x000100000b2a8824 */ /* 0x000fe400078e00ff */
[C---:B------:R-:W-:Y:S02]  /*2ac0*/  @!P0 FMUL.FTZ R69, R4.reuse, R41 ;  /* 0x0000002904458220 */ /* 0x040fe40000410000 */
[-C--:B------:R-:W-:Y:S02]  /*2ad0*/  @!P0 FMUL.FTZ R4, R4, R5.reuse ;  /* 0x0000000504048220 */ /* 0x080fe40000410000 */
[----:B------:R-:W-:Y:S02]  /*2ae0*/  @!P0 FFMA.FTZ R2, R39, R40, R2 ;  /* 0x0000002827028223 */ /* 0x000fe40000010002 */
[----:B------:R-:W-:Y:S02]  /*2af0*/  @!P0 FFMA.FTZ R3, R7, R38, R3 ;  /* 0x0000002607038223 */ /* 0x000fe40000010003 */
[----:B------:R-:W-:Y:S01]  /*2b00*/  @!P0 FFMA.FTZ R68, R38, R6, -R68 ;  /* 0x0000000626448223 */ /* 0x000fe20000010844 */
[----:B------:R-:W-:Y:S01]  /*2b10*/  @!P0 F2FP.BF16.PACK_AB R2, R2, R70 ;  /* 0x000000460202823e */ /* 0x000fe200000010ff */
[----:B------:R-:W-:Y:S02]  /*2b20*/  @!P0 FFMA.FTZ R69, R42, R5, -R69 ;  /* 0x000000052a458223 */ /* 0x000fe40000010845 */
[----:B------:R-:W-:Y:S01]  /*2b30*/  @!P0 FFMA.FTZ R4, R41, R42, R4 ;  /* 0x0000002a29048223 */ /* 0x000fe20000010004 */
[----:B------:R-:W-:Y:S01]  /*2b40*/  @!P0 F2FP.BF16.PACK_AB R3, R3, R68 ;  /* 0x000000440303823e */ /* 0x000fe200000010ff */
[----:B------:R-:W-:Y:S03]  /*2b50*/  @!P0 IMAD.MOV.U32 R9, RZ, RZ, R2 ;  /* 0x000000ffff098224 */ /* 0x000fe600078e0002 */
[----:B------:R-:W-:Y:S01]  /*2b60*/  @!P0 F2FP.BF16.PACK_AB R4, R4, R69 ;  /* 0x000000450404823e */ /* 0x000fe200000010ff */
[----:B------:R-:W-:Y:S03]  /*2b70*/  @!P0 IMAD.MOV.U32 R10, RZ, RZ, R3 ;  /* 0x000000ffff0a8224 */ /* 0x000fe600078e0003 */
[----:B------:R-:W-:Y:S05]  /*2b80*/  @!P0 MOV R11, R4 ;  /* 0x00000004000b8202 */ /* 0x000fea0000000f00 */
[----:B------:R1:W-:Y:S02]  /*2b90*/  STG.E.128 [R64.64], R8 ;  /* 0x0000000840007986 */ /* 0x0003e4000c101d08 */
.L_x_70:
[----:B------:R-:W-:Y:S05]  /*2ba0*/  BSYNC B0 ;  /* 0x0000000000007941 */ /* 0x000fea0003800000 */
.L_x_69:
[----:B------:R-:W-:Y:S11]  /*2bb0*/  ISETP.GE.AND P0, PT, R94, c[0x0][0x1d4], PT ;  /* 0x000075005e007a0c */ /* 0x000ff60003f06270 */
[----:B------:R-:W-:Y:S02]  /*2bc0*/  @!UPT UIADD3 URZ, URZ, URZ, URZ ;  /* 0x0000003f3f3ff290 */ /* 0x000fe4000fffe03f */
[----:B------:R-:W-:-:S05]  /*2bd0*/  @P0 BRA `(.L_x_68) ;  /* 0x0000038000000947 */ /* 0x000fca0003800000 */
[----:B------:R-:W-:Y:S01]  /*2be0*/  IADD3 R0, P0, R66, R124, RZ ;  /* 0x0000007c42007210 */ /* 0x000fe20007f1e0ff */
[----:B-1----:R-:W1:Y:S04]  /*2bf0*/  LDS.128 R8, [R74+0xc100] ;  /* 0x00c100004a087984 */ /* 0x002e680000000c00 */
        /* <DEDUP_REMOVED lines=8> */
[----:B------:R-:W-:Y:S02]  /*2c80*/  @!P0 PRMT R13, R43, 0x5410, R3 ;  /* 0x000054102b0d8816 */ /* 0x000fe40000000003 */
[C---:B------:R-:W-:Y:S02]  /*2c90*/  @!P0 PRMT R0, R26.reuse, 0x5432, R0 ;  /* 0x000054321a008816 */ /* 0x040fe40000000000 */
[----:B------:R-:W-:Y:S01]  /*2ca0*/  @!P0 PRMT R5, R26, 0x5410, R2 ;  /* 0x000054101a058816 */ /* 0x000fe20000000002 */
[C---:B------:R-:W-:Y:S01]  /*2cb0*/  @!P0 IMAD.U32 R7, R13.reuse, 0x10000, RZ ;  /* 0x000100000d078824 */ /* 0x040fe200078e00ff */
[----:B------:R-:W-:Y:S01]  /*2cc0*/  @!P0 SHF.R.U32.HI R38, RZ, 0x10, R45 ;  /* 0x00000010ff268819 */ /* 0x000fe2000001162d */
[----:B------:R-:W-:Y:S01]  /*2cd0*/  @!P0 IMAD.U32 R6, R0, 0x10000, RZ ;  /* 0x0001000000068824 */ /* 0x000fe200078e00ff */
[----:B------:R-:W-:Y:S01]  /*2ce0*/  @!P0 LOP3.LUT R13, R13, 0xffff0000, RZ, 0xc0, !PT ;  /* 0xffff00000d0d8812 */ /* 0x000fe200078ec0ff */
[C---:B-1----:R-:W-:Y:S01]  /*2cf0*/  @!P0 IMAD.U32 R26, R9.reuse, 0x10000, RZ ;  /* 0x00010000091a8824 */ /* 0x042fe200078e00ff */
[----:B------:R-:W-:Y:S02]  /*2d00*/  @!P0 LOP3.LUT R2, R8, 0xffff0000, RZ, 0xc0, !PT ;  /* 0xffff000008028812 */ /* 0x000fe400078ec0ff */
[----:B------:R-:W-:Y:S02]  /*2d10*/  @!P0 LOP3.LUT R3, R9, 0xffff0000, RZ, 0xc0, !PT ;  /* 0xffff000009038812 */ /* 0x000fe400078ec0ff */
[----:B------:R-:W-:Y:S01]  /*2d20*/  @!P0 LOP3.LUT R4, R0, 0xffff0000, RZ, 0xc0, !PT ;  /* 0xffff000000048812 */ /* 0x000fe200078ec0ff */
[----:B------:R-:W-:Y:S01]  /*2d30*/  @!P0 FMUL.FTZ R39, R2, R7 ;  /* 0x0000000702278220 */ /* 0x000fe20000410000 */
[----:B------:R-:W-:Y:S01]  /*2d40*/  @!P0 SHF.L.U32 R12, R8, 0x10, RZ ;  /* 0x00000010080c8819 */ /* 0x000fe200000006ff */
[----:B------:R-:W-:Y:S01]  /*2d50*/  @!P0 FMUL.FTZ R0, R2, R6 ;  /* 0x0000000602008220 */ /* 0x000fe20000410000 */
[----:B------:R-:W-:Y:S01]  /*2d60*/  @!P0 PRMT R38, R43, 0x5432, R38 ;  /* 0x000054322b268816 */ /* 0x000fe20000000026 */
        /* <DEDUP_REMOVED lines=31> */
.L_x_68:
[----:B------:R-:W-:Y:S05]  /*2f60*/  BSYNC B1 ;  /* 0x0000000000017941 */ /* 0x000fea0003800000 */
.L_x_67:
[----:B------:R-:W-:Y:S01]  /*2f70*/  BSSY B1, `(.L_x_71) ;  /* 0x000007a000017945 */ /* 0x000fe20003800000 */
[----:B------:R-:W-:-:S05]  /*2f80*/  @P3 BRA `(.L_x_72) ;  /* 0x0000078000003947 */ /* 0x000fca0003800000 */
[----:B-1----:R-:W-:Y:S01]  /*2f90*/  IADD3 R40, P1, P0, R134, R84, R32 ;  /* 0x0000005486287210 */ /* 0x002fe2000783e020 */
[----:B------:R-:W-:Y:S03]  /*2fa0*/  BSSY B0, `(.L_x_73) ;  /* 0x000003b000007945 */ /* 0x000fe60003800000 */
[----:B------:R-:W-:Y:S01]  /*2fb0*/  IADD3.X R41, R140, R90, R33, P1, P0 ;  /* 0x0000005a8c297210 */ /* 0x000fe20000fe0421 */
        /* <DEDUP_REMOVED lines=11> */
[C---:B------:R-:W-:Y:S02]  /*3070*/  @!P0 PRMT R0, R27.reuse, 0x5432, R0 ;  /* 0x000054321b008816 */ /* 0x040fe40000000000 */
[----:B------:R-:W-:Y:S02]  /*3080*/  @!P0 PRMT R13, R58, 0x5410, R13 ;  /* 0x000054103a0d8816 */ /* 0x000fe4000000000d */
[----:B------:R-:W-:Y:S01]  /*3090*/  @!P0 PRMT R5, R27, 0x5410, R2 ;  /* 0x000054101b058816 */ /* 0x000fe20000000002 */
[----:B------:R-:W-:Y:S01]  /*30a0*/  @!P0 IMAD.U32 R6, R0, 0x10000, RZ ;  /* 0x0001000000068824 */ /* 0x000fe200078e00ff */
[----:B------:R-:W-:Y:S01]  /*30b0*/  @!P0 SHF.R.U32.HI R46, RZ, 0x10, R47 ;  /* 0x00000010ff2e8819 */ /* 0x000fe2000001162f */
[C---:B------:R-:W-:Y:S01]  /*30c0*/  @!P0 IMAD.U32 R7, R13.reuse, 0x10000, RZ ;  /* 0x000100000d078824 */ /* 0x040fe200078e00ff */
        /* <DEDUP_REMOVED lines=27> */
[----:B------:R-:W-:Y:S02]  /*3280*/  @!P0 FMUL.FTZ R4, R4, R5 ;  /* 0x0000000504048220 */ /* 0x000fe40000410000 */
        /* <DEDUP_REMOVED lines=12> */
.L_x_74:
[----:B------:R-:W-:Y:S05]  /*3350*/  BSYNC B0 ;  /* 0x0000000000007941 */ /* 0x000fea0003800000 */
.L_x_73:
        /* <DEDUP_REMOVED lines=59> */
.L_x_72:
[----:B------:R-:W-:Y:S05]  /*3710*/  BSYNC B1 ;  /* 0x0000000000017941 */ /* 0x000fea0003800000 */
.L_x_71:
[----:B------:R-:W-:Y:S01]  /*3720*/  BSSY B1, `(.L_x_75) ;  /* 0x000007a000017945 */ /* 0x000fe20003800000 */
[----:B------:R-:W-:-:S05]  /*3730*/  @P6 BRA `(.L_x_76) ;  /* 0x0000078000006947 */ /* 0x000fca0003800000 */
[----:B------:R-:W-:Y:S01]  /*3740*/  IADD3 R31, P1, P0, R143, R84, R32 ;  /* 0x000000548f1f7210 */ /* 0x000fe2000783e020 */
[----:B------:R-:W-:Y:S03]  /*3750*/  BSSY B0, `(.L_x_77) ;  /* 0x000003b000007945 */ /* 0x000fe60003800000 */
[----:B-1----:R-:W-:Y:S01]  /*3760*/  IADD3.X R38, R139, R90, R33, P1, P0 ;  /* 0x0000005a8b267210 */ /* 0x002fe20000fe0421 */
        /* <DEDUP_REMOVED lines=57> */
.L_x_78:
[----:B------:R-:W-:Y:S05]  /*3b00*/  BSYNC B0 ;  /* 0x0000000000007941 */ /* 0x000fea0003800000 */
.L_x_77:
        /* <DEDUP_REMOVED lines=59> */
.L_x_76:
[----:B------:R-:W-:Y:S05]  /*3ec0*/  BSYNC B1 ;  /* 0x0000000000017941 */ /* 0x000fea0003800000 */
.L_x_75:
[----:B------:R-:W-:-:S05]  /*3ed0*/  @P4 BRA `(.L_x_79) ;  /* 0x0000304000004947 */ /* 0x000fca0003800000 */
[----:B-1----:R-:W-:Y:S01]  /*3ee0*/  IADD3 R26, P1, P0, R159, R84, R32 ;  /* 0x000000549f1a7210 */ /* 0x002fe2000783e020 */
[----:B------:R-:W-:Y:S03]  /*3ef0*/  BSSY B0, `(.L_x_80) ;  /* 0x000003b000007945 */ /* 0x000fe60003800000 */
[----:B------:R-:W-:Y:S01]  /*3f00*/  IADD3.X R27, R155, R90, R33, P1, P0 ;  /* 0x0000005a9b1b7210 */ /* 0x000fe20000fe0421 */
[----:B------:R-:W-:-:S05]  /*3f10*/  @P5 BRA `(.L_x_81) ;  /* 0x0000038000005947 */ /* 0x000fca0003800000 */
[----:B------:R-:W-:Y:S01]  /*3f20*/  ISETP.GE.AND P0, PT, R28, c[0x0][0x27c], PT ;  /* 0x00009f001c007a0c */ /* 0x000fe20003f06270 */
[----:B------:R-:W1:Y:S11]  /*3f30*/  LDS.128 R8, [R74+0xb100] ;  /* 0x00b100004a087984 */ /* 0x000e760000000c00 */
[----:B------:R-:W-:Y:S01]  /*3f40*/  @!UPT UIADD3 URZ, URZ, URZ, URZ ;  /* 0x0000003f3f3ff290 */ /* 0x000fe2000fffe03f */
        /* <DEDUP_REMOVED lines=8> */
[C---:B------:R-:W-:Y:S01]  /*3fd0*/  @!P0 IMAD.U32 R6, R0.reuse, 0x10000, RZ ;  /* 0x0001000000068824 */ /* 0x040fe200078e00ff */
[----:B------:R-:W-:Y:S02]  /*3fe0*/  @!P0 LOP3.LUT R13, R13, 0xffff0000, RZ, 0xc0, !PT ;  /* 0xffff00000d0d8812 */ /* 0x000fe400078ec0ff */
[----:B------:R-:W-:Y:S02]  /*3ff0*/  @!P0 LOP3.LUT R4, R0, 0xffff0000, RZ, 0xc0, !PT ;  /* 0xffff000000048812 */ /* 0x000fe400078ec0ff */
[----:B------:R-:W-:Y:S01]  /*4000*/  @!P0 PRMT R15, R62, 0x5432, R15 ;  /* 0x000054323e0f8816 */ /* 0x000fe2000000000f */
[C---:B-1----:R-:W-:Y:S01]  /*4010*/  @!P0 IMAD.U32 R12, R8.reuse, 0x10000, RZ ;  /* 0x00010000080c8824 */ /* 0x042fe200078e00ff */
[----:B------:R-:W-:Y:S02]  /*4020*/  @!P0 LOP3.LUT R2, R8, 0xffff0000, RZ, 0xc0, !PT ;  /* 0xffff000008028812 */ /* 0x000fe400078ec0ff */
[C---:B------:R-:W-:Y:S02]  /*4030*/  @!P0 LOP3.LUT R3, R9.reuse, 0xffff0000, RZ, 0xc0, !PT ;  /* 0xffff000009038812 */ /* 0x040fe400078ec0ff */
[----:B------:R-:W-:Y:S01]  /*4040*/  @!P0 SHF.L.U32 R14, R9, 0x10, RZ ;  /* 0x00000010090e8819 */ /* 0x000fe200000006ff */
[C---:B------:R-:W-:Y:S02]  /*4050*/  @!P0 FMUL.FTZ R16, R2.reuse, R7 ;  /* 0x0000000702108220 */ /* 0x040fe40000410000 */
[-C--:B------:R-:W-:Y:S02]  /*4060*/  @!P0 FMUL.FTZ R0, R2, R6.reuse ;  /* 0x0000000602008220 */ /* 0x080fe40000410000 */
[----:B------:R-:W-:Y:S02]  /*4070*/  @!P0 FMUL.FTZ R17, R3, R13 ;  /* 0x0000000d03118220 */ /* 0x000fe40000410000 */
[----:B------:R-:W-:Y:S01]  /*4080*/  @!P0 FFMA.FTZ R21, R12, R6, -R16 ;  /* 0x000000060c158223 */ /* 0x000fe20000010810 */
[----:B------:R-:W-:Y:S01]  /*4090*/  @!P0 SHF.L.U32 R6, R5, 0x10, RZ ;  /* 0x0000001005068819 */ /* 0x000fe200000006ff */
[----:B------:R-:W-:Y:S01]  /*40a0*/  @!P0 FMUL.FTZ R2, R3, R4 ;  /* 0x0000000403028220 */ /* 0x000fe20000410000 */
[----:B------:R-:W-:Y:S01]  /*40b0*/  @!P0 LOP3.LUT R3, R10, 0xffff0000, RZ, 0xc0, !PT ;  /* 0xffff00000a038812 */ /* 0x000fe200078ec0ff */
[----:B------:R-:W-:Y:S01]  /*40c0*/  @!P0 FFMA.FTZ R0, R7, R12, R0 ;  /* 0x0000000c07008223 */ /* 0x000fe20000010000 */
[----:B------:R-:W-:Y:S01]  /*40d0*/  @!P0 LOP3.LUT R5, R5, 0xffff0000, RZ, 0xc0, !PT ;  /* 0xffff000005058812 */ /* 0x000fe200078ec0ff */
[C---:B------:R-:W-:Y:S01]  /*40e0*/  @!P0 IMAD.U32 R7, R15.reuse, 0x10000, RZ ;  /* 0x000100000f078824 */ /* 0x040fe200078e00ff */
[----:B------:R-:W-:Y:S01]  /*40f0*/  @!P0 LOP3.LUT R15, R15, 0xffff0000, RZ, 0xc0, !PT ;  /* 0xffff00000f0f8812 */ /* 0x000fe200078ec0ff */
[----:B------:R-:W-:Y:S01]  /*4100*/  @!P0 FFMA.FTZ R20, R14, R4, -R17 ;  /* 0x000000040e148223 */ /* 0x000fe20000010811 */
[----:B------:R-:W-:Y:S01]  /*4110*/  @!P0 LOP3.LUT R4, R11, 0xffff0000, RZ, 0xc0, !PT ;  /* 0xffff00000b048812 */ /* 0x000fe200078ec0ff */
[----:B------:R-:W-:Y:S01]  /*4120*/  @!P0 IMAD.U32 R12, R10, 0x10000, RZ ;  /* 0x000100000a0c8824 */ /* 0x000fe200078e00ff */
[----:B------:R-:W-:Y:S01]  /*4130*/  IADD3 R17, P1, R26, R92, RZ ;  /* 0x0000005c1a117210 */ /* 0x000fe20007f3e0ff */
[C---:B------:R-:W-:Y:S01]  /*4140*/  @!P0 FMUL.FTZ R18, R3.reuse, R7 ;  /* 0x0000000703128220 */ /* 0x040fe20000410000 */
[----:B------:R-:W-:Y:S01]  /*4150*/  @!P0 F2FP.BF16.PACK_AB R0, R0, R21 ;  /* 0x000000150000823e */ /* 0x000fe200000010ff */
[----:B------:R-:W-:Y:S02]  /*4160*/  @!P0 FMUL.FTZ R3, R3, R6 ;  /* 0x0000000603038220 */ /* 0x000fe40000410000 */
[----:B------:R-:W-:Y:S01]  /*4170*/  @!P0 IMAD.U32 R16, R11, 0x10000, RZ ;  /* 0x000100000b108824 */ /* 0x000fe200078e00ff */
[----:B------:R-:W-:Y:S01]  /*4180*/  @!P0 MOV R8, R0 ;  /* 0x0000000000088202 */ /* 0x000fe20000000f00 */
        /* <DEDUP_REMOVED lines=9> */
[----:B------:R-:W-:Y:S01]  /*4220*/  IMAD.X R5, R27, 0x1, R95, P1 ;  /* 0x000000011b057824 */ /* 0x000fe200008e065f */
[C---:B------:R-:W-:Y:S01]  /*4230*/  LEA R6, P1, R17.reuse, c[0x0][0x1c8], 0x1 ;  /* 0x0000720011067a11 */ /* 0x040fe200078208ff */
[----:B------:R-:W-:Y:S01]  /*4240*/  @!P0 IMAD.MOV.U32 R9, RZ, RZ, R2 ;  /* 0x000000ffff098224 */ /* 0x000fe200078e0002 */
[----:B------:R-:W-:Y:S01]  /*4250*/  @!P0 F2FP.BF16.PACK_AB R4, R4, R19 ;  /* 0x000000130404823e */ /* 0x000fe200000010ff */
[----:B------:R-:W-:Y:S01]  /*4260*/  @!P0 IMAD.MOV.U32 R10, RZ, RZ, R3 ;  /* 0x000000ffff0a8224 */ /* 0x000fe200078e0003 */
[----:B------:R-:W-:Y:S02]  /*4270*/  LEA.HI.X R7, R17, c[0x0][0x1cc], R5, 0x1, P1 ;  /* 0x0000730011077a11 */ /* 0x000fe400008f0c05 */
[----:B------:R-:W-:Y:S05]  /*4280*/  @!P0 MOV R11, R4 ;  /* 0x00000004000b8202 */ /* 0x000fea0000000f00 */
[----:B------:R1:W-:Y:S02]  /*4290*/  STG.E.128 [R6.64], R8 ;  /* 0x0000000806007986 */ /* 0x0003e4000c101d08 */
.L_x_81:
[----:B------:R-:W-:Y:S05]  /*42a0*/  BSYNC B0 ;  /* 0x0000000000007941 */ /* 0x000fea0003800000 */
.L_x_80:
[----:B------:R-:W-:Y:S11]  /*42b0*/  ISETP.GE.AND P0, PT, R94, c[0x0][0x1d4], PT ;  /* 0x000075005e007a0c */ /* 0x000ff60003f06270 */
[----:B------:R-:W-:Y:S02]  /*42c0*/  @!UPT UIADD3 URZ, URZ, URZ, URZ ;  /* 0x0000003f3f3ff290 */ /* 0x000fe4000fffe03f */
[----:B------:R-:W-:-:S05]  /*42d0*/  @P0 BRA `(.L_x_79) ;  /* 0x00002c4000000947 */ /* 0x000fca0003800000 */
[----:B------:R-:W-:Y:S01]  /*42e0*/  ISETP.GE.AND P0, PT, R30, c[0x0][0x27c], PT ;  /* 0x00009f001e007a0c */ /* 0x000fe20003f06270 */
[----:B-1----:R-:W1:Y:S11]  /*42f0*/  LDS.128 R8, [R74+0xf100] ;  /* 0x00f100004a087984 */ /* 0x002e760000000c00 */
[----:B------:R-:W-:Y:S01]  /*4300*/  @!UPT UIADD3 URZ, URZ, URZ, URZ ;  /* 0x0000003f3f3ff290 */ /* 0x000fe2000fffe03f */
[----:B------:R-:W-:Y:S02]  /*4310*/  @!P0 SHF.R.U64 R13, R56, 0x10, R57 ;  /* 0x00000010380d8819 */ /* 0x000fe40000001239 */
[--C-:B------:R-:W-:Y:S02]  /*4320*/  @!P0 SHF.R.U64 R0, R24, 0x10, R25.reuse ;  /* 0x0000001018008819 */ /* 0x100fe40000001219 */
[----:B------:R-:W-:Y:S02]  /*4330*/  @!P0 SHF.R.U32.HI R2, RZ, 0x10, R25 ;  /* 0x00000010ff028819 */ /* 0x000fe40000011619 */
[----:B------:R-:W-:Y:S02]  /*4340*/  @!P0 PRMT R13, R63, 0x5410, R13 ;  /* 0x000054103f0d8816 */ /* 0x000fe4000000000d */
[----:B------:R-:W-:Y:S02]  /*4350*/  @!P0 PRMT R0, R37, 0x5432, R0 ;  /* 0x0000543225008816 */ /* 0x000fe40000000000 */
[----:B------:R-:W-:Y:S01]  /*4360*/  @!P0 SHF.R.U32.HI R3, RZ, 0x10, R57 ;  /* 0x00000010ff038819 */ /* 0x000fe20000011639 */
[----:B------:R-:W-:Y:S01]  /*4370*/  @!P0 IMAD.U32 R7, R13, 0x10000, RZ ;  /* 0x000100000d078824 */ /* 0x000fe200078e00ff */
[----:B------:R-:W-:Y:S01]  /*4380*/  @!P0 PRMT R5, R37, 0x5410, R2 ;  /* 0x0000541025058816 */ /* 0x000fe20000000002 */
[C---:B------:R-:W-:Y:S01]  /*4390*/  @!P0 IMAD.U32 R6, R0.reuse, 0x10000, RZ ;  /* 0x0001000000068824 */ /* 0x040fe200078e00ff */
[----:B------:R-:W-:Y:S02]  /*43a0*/  @!P0 PRMT R15, R63, 0x5432, R3 ;  /* 0x000054323f0f8816 */ /* 0x000fe40000000003 */
[----:B------:R-:W-:Y:S02]  /*43b0*/  @!P0 LOP3.LUT R13, R13, 0xffff0000, RZ, 0xc0, !PT ;  /* 0xffff00000d0d8812 */ /* 0x000fe400078ec0ff */
[----:B------:R-:W-:Y:S01]  /*43c0*/  @!P0 LOP3.LUT R4, R0, 0xffff0000, RZ, 0xc0, !PT ;  /* 0xffff000000048812 */ /* 0x000fe200078ec0ff */
        /* <DEDUP_REMOVED lines=40> */
[----:B------:R1:W-:Y:S01]  /*4650*/  STG.E.128 [R6.64], R8 ;  /* 0x0000000806007986 */ /* 0x0003e2000c101d08 */
[----:B------:R-:W-:-:S05]  /*4660*/  BRA `(.L_x_79) ;  /* 0x000028b000007947 */ /* 0x000fca0003800000 */
.L_x_58:
[----:B------:R-:W-:Y:S01]  /*4670*/  ISETP.GE.AND P0, PT, R168, R75, PT ;  /* 0x0000004ba800720c */ /* 0x000fe20003f06270 */
[----:B------:R-:W-:Y:S01]  /*4680*/  CS2R R58, SRZ ;  /* 0x00000000003a7805 */ /* 0x000fe2000001ff00 */
[----:B------:R-:W-:Y:S01]  /*4690*/  CS2R R56, SRZ ;  /* 0x0000000000387805 */ /* 0x000fe2000001ff00 */
[----:B------:R-:W-:Y:S01]  /*46a0*/  CS2R R18, SRZ ;  /* 0x0000000000127805 */ /* 0x000fe2000001ff00 */
[----:B------:R-:W-:Y:S01]  /*46b0*/  ISETP.GE.OR P4, PT, R32, c[0x0][0x27c], P0 ;  /* 0x00009f0020007a0c */ /* 0x000fe20000786670 */
        /* <DEDUP_REMOVED lines=9> */
[----:B------:R-:W-:Y:S03]  /*4750*/  BSSY B0, `(.L_x_82) ;  /* 0x00000d2000007945 */ /* 0x000fe60003800000 */
[----:B------:R-:W-:Y:S04]  /*4760*/  @!P4 IADD3 R0, P1, P0, R106, R36, R206 ;  /* 0x000000246a00c210 */ /* 0x000fe8000783e0ce */
[----:B------:R-:W-:Y:S02]  /*4770*/  @!P4 IADD3.X R2, R122, R41, R176, P1, P0 ;  /* 0x000000297a02c210 */ /* 0x000fe40000fe04b0 */
[----:B------:R-:W-:Y:S04]  /*4780*/  @!P4 IADD3 R3, P1, P0, R104, R68, R202 ;  /* 0x000000446803c210 */ /* 0x000fe8000783e0ca */
[----:B------:R-:W-:Y:S02]  /*4790*/  @!P4 IADD3.X R4, R119, R42, R177, P1, P0 ;  /* 0x0000002a7704c210 */ /* 0x000fe40000fe04b1 */
[----:B------:R-:W-:Y:S04]  /*47a0*/  ISETP.GE.AND P0, PT, R167, R75, PT ;  /* 0x0000004ba700720c */ /* 0x000fe80003f06270 */
[----:B------:R-:W-:Y:S11]  /*47b0*/  ISETP.GE.OR P3, PT, R32, c[0x0][0x27c], P0 ;  /* 0x00009f0020007a0c */ /* 0x000ff60000766670 */
[----:B------:R-:W-:Y:S02]  /*47c0*/  @!UPT UIADD3 URZ, URZ, URZ, URZ ;  /* 0x0000003f3f3ff290 */ /* 0x000fe4000fffe03f */
[----:B------:R-:W-:Y:S04]  /*47d0*/  @!P3 IADD3 R5, P1, P0, R106, R203, R36 ;  /* 0x000000cb6a05b210 */ /* 0x000fe8000783e024 */
[--C-:B------:R-:W-:Y:S02]  /*47e0*/  @!P3 IADD3.X R8, R122, R174, R41.reuse, P1, P0 ;  /* 0x000000ae7a08b210 */ /* 0x100fe40000fe0429 */
[----:B------:R-:W-:Y:S04]  /*47f0*/  @!P3 IADD3 R9, P1, P0, R104, R204, R68 ;  /* 0x000000cc6809b210 */ /* 0x000fe8000783e044 */
[C---:B------:R-:W-:Y:S02]  /*4800*/  @!P3 IADD3.X R10, R119.reuse, R175, R42, P1, P0 ;  /* 0x000000af770ab210 */ /* 0x040fe40000fe042a */
[----:B------:R-:W-:Y:S04]  /*4810*/  ISETP.GE.AND P0, PT, R166, R75, PT ;  /* 0x0000004ba600720c */ /* 0x000fe80003f06270 */
[----:B------:R-:W-:Y:S11]  /*4820*/  ISETP.GE.OR P2, PT, R32, c[0x0][0x27c], P0 ;  /* 0x00009f0020007a0c */ /* 0x000ff60000746670 */
[----:B------:R-:W-:Y:S02]  /*4830*/  @!UPT UIADD3 URZ, URZ, URZ, URZ ;  /* 0x0000003f3f3ff290 */ /* 0x000fe4000fffe03f */
[----:B------:R-:W-:Y:S04]  /*4840*/  @!P2 IADD3 R11, P1, P0, R106, R198, R36 ;  /* 0x000000c66a0ba210 */ /* 0x000fe8000783e024 */
[----:B------:R-:W-:Y:S02]  /*4850*/  @!P2 IADD3.X R12, R122, R128, R41, P1, P0 ;  /* 0x000000807a0ca210 */ /* 0x000fe40000fe0429 */
[----:B------:R-:W-:Y:S04]  /*4860*/  @!P2 IADD3 R13, P1, P0, R104, R196, R68 ;  /* 0x000000c4680da210 */ /* 0x000fe8000783e044 */
[----:B------:R-:W-:Y:S02]  /*4870*/  @!P2 IADD3.X R14, R119, R129, R42, P1, P0 ;  /* 0x00000081770ea210 */ /* 0x000fe40000fe042a */
[C---:B------:R-:W-:Y:S04]  /*4880*/  @!P4 LEA R6, P0, R0.reuse, c[0x0][0x270], 0x1 ;  /* 0x00009c000006ca11 */ /* 0x040fe800078008ff */
[----:B------:R-:W-:Y:S02]  /*4890*/  @!P4 LEA.HI.X R7, R0, c[0x0][0x274], R2, 0x1, P0 ;  /* 0x00009d000007ca11 */ /* 0x000fe400000f0c02 */
[C---:B------:R-:W-:Y:S03]  /*48a0*/  @!P4 LEA R2, P0, R3.reuse, c[0x0][0x288], 0x1 ;  /* 0x0000a2000302ca11 */ /* 0x040fe600078008ff */
[----:B------:R1:W2:Y:S01]  /*48b0*/  @!P4 LDG.E.128 R16, [R6.64] ;  /* 0x000000080610c981 */ /* 0x0002a2000c1e1d00 */
[----:B------:R-:W-:Y:S02]  /*48c0*/  @!P4 LEA.HI.X R3, R3, c[0x0][0x28c], R4, 0x1, P0 ;  /* 0x0000a3000303ca11 */ /* 0x000fe400000f0c04 */
[C---:B------:R-:W-:Y:S04]  /*48d0*/  @!P3 LEA R4, P0, R5.reuse, c[0x0][0x270], 0x1 ;  /* 0x00009c000504ba11 */ /* 0x040fe800078008ff */
[----:B------:R-:W-:Y:S01]  /*48e0*/  @!P3 LEA.HI.X R5, R5, c[0x0][0x274], R8, 0x1, P0 ;  /* 0x00009d000505ba11 */ /* 0x000fe200000f0c08 */
[----:B------:R3:W4:Y:S01]  /*48f0*/  @!P4 LDG.E.128 R56, [R2.64] ;  /* 0x000000080238c981 */ /* 0x000722000c1e1d00 */
[C---:B------:R-:W-:Y:S04]  /*4900*/  @!P3 LEA R8, P0, R9.reuse, c[0x0][0x288], 0x1 ;  /* 0x0000a2000908ba11 */ /* 0x040fe800078008ff */
[----:B------:R-:W-:Y:S02]  /*4910*/  @!P3 LEA.HI.X R9, R9, c[0x0][0x28c], R10, 0x1, P0 ;  /* 0x0000a3000909ba11 */ /* 0x000fe400000f0c0a */
[C---:B------:R-:W-:Y:S01]  /*4920*/  @!P2 LEA R10, P0, R11.reuse, c[0x0][0x270], 0x1 ;  /* 0x00009c000b0aaa11 */ /* 0x040fe200078008ff */
[----:B------:R3:W4:Y:S03]  /*4930*/  @!P3 LDG.E.128 R20, [R4.64] ;  /* 0x000000080414b981 */ /* 0x000726000c1e1d00 */
[----:B------:R-:W-:Y:S02]  /*4940*/  @!P2 LEA.HI.X R11, R11, c[0x0][0x274], R12, 0x1, P0 ;  /* 0x00009d000b0baa11 */ /* 0x000fe400000f0c0c */
[C---:B------:R-:W-:Y:S03]  /*4950*/  @!P2 LEA R12, P0, R13.reuse, c[0x0][0x288], 0x1 ;  /* 0x0000a2000d0caa11 */ /* 0x040fe600078008ff */
[----:B------:R2:W4:Y:S01]  /*4960*/  @!P3 LDG.E.128 R60, [R8.64] ;  /* 0x00000008083cb981 */ /* 0x000522000c1e1d00 */
[----:B------:R-:W-:Y:S01]  /*4970*/  @!P2 LEA.HI.X R13, R13, c[0x0][0x28c], R14, 0x1, P0 ;  /* 0x0000a3000d0daa11 */ /* 0x000fe200000f0c0e */
[----:B-1----:R-:W-:Y:S01]  /*4980*/  CS2R R6, SRZ ;  /* 0x0000000000067805 */ /* 0x002fe2000001ff00 */
[-C--:B------:R-:W-:Y:S04]  /*4990*/  ISETP.GE.AND P0, PT, R96, R75.reuse, PT ;  /* 0x0000004b6000720c */ /* 0x080fe80003f06270 */
[----:B------:R-:W-:Y:S01]  /*49a0*/  ISETP.GE.OR P0, PT, R32, c[0x0][0x27c], P0 ;  /* 0x00009f0020007a0c */ /* 0x000fe20000706670 */
[----:B------:R1:W4:Y:S08]  /*49b0*/  @!P2 LDG.E.128 R24, [R10.64] ;  /* 0x000000080a18a981 */ /* 0x000330000c1e1d00 */
[----:B------:R-:W4:Y:S01]  /*49c0*/  @!P2 LDG.E.128 R64, [R12.64] ;  /* 0x000000080c40a981 */ /* 0x000f22000c1e1d00 */
[----:B---3--:R-:W-:Y:S03]  /*49d0*/  CS2R R4, SRZ ;  /* 0x0000000000047805 */ /* 0x008fe6000001ff00 */
[----:B------:R-:W-:Y:S05]  /*49e0*/  @!P0 IADD3 R0, P1, R106, R36, RZ ;  /* 0x000000246a008210 */ /* 0x000fea0007f3e0ff */
[----:B------:R-:W-:Y:S01]  /*49f0*/  @!P0 IMAD.X R2, R41, 0x1, R122, P1 ;  /* 0x0000000129028824 */ /* 0x000fe200008e067a */
[C---:B------:R-:W-:Y:S01]  /*4a00*/  @!P0 LEA R14, P1, R0.reuse, c[0x0][0x270], 0x1 ;  /* 0x00009c00000e8a11 */ /* 0x040fe200078208ff */
[----:B------:R-:W-:Y:S03]  /*4a10*/  CS2R R40, SRZ ;  /* 0x0000000000287805 */ /* 0x000fe6000001ff00 */
[----:B------:R-:W-:Y:S02]  /*4a20*/  @!P0 LEA.HI.X R15, R0, c[0x0][0x274], R2, 0x1, P1 ;  /* 0x00009d00000f8a11 */ /* 0x000fe400008f0c02 */
[----:B------:R-:W-:Y:S03]  /*4a30*/  @!P0 IADD3 R0, P1, R104, R68, RZ ;  /* 0x0000004468008210 */ /* 0x000fe60007f3e0ff */
[----:B------:R3:W5:Y:S02]  /*4a40*/  @!P0 LDG.E.128 R4, [R14.64] ;  /* 0x000000080e048981 */ /* 0x000764000c1e1d00 */
[----:B------:R-:W-:Y:S01]  /*4a50*/  @!P0 IMAD.X R3, R42, 0x1, R119, P1 ;  /* 0x000000012a038824 */ /* 0x000fe200008e0677 */
[C---:B------:R-:W-:Y:S01]  /*4a60*/  @!P0 LEA R2, P1, R0.reuse, c[0x0][0x288], 0x1 ;  /* 0x0000a20000028a11 */ /* 0x040fe200078208ff */
[----:B------:R-:W-:Y:S03]  /*4a70*/  CS2R R42, SRZ ;  /* 0x00000000002a7805 */ /* 0x000fe6000001ff00 */
[----:B------:R-:W-:Y:S02]  /*4a80*/  @!P0 LEA.HI.X R3, R0, c[0x0][0x28c], R3, 0x1, P1 ;  /* 0x0000a30000038a11 */ /* 0x000fe400008f0c03 */
[----:B------:R-:W-:Y:S03]  /*4a90*/  ISETP.GE.OR P1, PT, R96, R75, P5 ;  /* 0x0000004b6000720c */ /* 0x000fe60002f26670 */
[----:B------:R1:W5:Y:S01]  /*4aa0*/  @!P0 LDG.E.128 R40, [R2.64] ;  /* 0x0000000802288981 */ /* 0x000362000c1e1d00 */
[----:B------:R-:W-:Y:S01]  /*4ab0*/  ISETP.GE.AND P0, PT, R32, c[0x0][0x27c], PT ;  /* 0x00009f0020007a0c */ /* 0x000fe20003f06270 */
[----:B--2---:R-:W-:Y:S02]  /*4ac0*/  IMAD.MOV.U32 R8, RZ, RZ, R18 ;  /* 0x000000ffff087224 */ /* 0x004fe400078e0012 */
[----:B-1----:R-:W-:Y:S02]  /*4ad0*/  IMAD.MOV.U32 R3, RZ, RZ, R19 ;  /* 0x000000ffff037224 */ /* 0x002fe400078e0013 */
[----:B------:R-:W-:Y:S02]  /*4ae0*/  IMAD.MOV.U32 R2, RZ, RZ, R16 ;  /* 0x000000ffff027224 */ /* 0x000fe400078e0010 */
[----:B------:R-:W-:Y:S01]  /*4af0*/  IMAD.MOV.U32 R0, RZ, RZ, R17 ;  /* 0x000000ffff007224 */ /* 0x000fe200078e0011 */
[----:B------:R-:W-:Y:S01]  /*4b00*/  PRMT R31, R3, 0x5410, R8 ;  /* 0x00005410031f7816 */ /* 0x000fe20000000008 */
[----:B----4-:R-:W-:Y:S02]  /*4b10*/  IMAD.MOV.U32 R8, RZ, RZ, R58 ;  /* 0x000000ffff087224 */ /* 0x010fe400078e003a */
[----:B------:R-:W-:Y:S01]  /*4b20*/  IMAD.MOV.U32 R3, RZ, RZ, R59 ;  /* 0x000000ffff037224 */ /* 0x000fe200078e003b */
[----:B------:R-:W-:Y:S01]  /*4b30*/  PRMT R11, R0, 0x5410, R2 ;  /* 0x00005410000b7816 */ /* 0x000fe20000000002 */
[----:B------:R-:W-:Y:S02]  /*4b40*/  IMAD.MOV.U32 R2, RZ, RZ, R56 ;  /* 0x000000ffff027224 */ /* 0x000fe400078e0038 */
        /* <DEDUP_REMOVED lines=25> */
[----:B------:R-:W-:Y:S04]  /*4ce0*/  PRMT R73, R3, 0x5410, R8 ;  /* 0x0000541003497816 */ /* 0x000fe80000000008 */
[----:B------:R-:W-:Y:S01]  /*4cf0*/  PRMT R72, R0, 0x5410, R2 ;  /* 0x0000541000487816 */ /* 0x000fe20000000002 */
[----:B------:R-:W-:-:S05]  /*4d00*/  @P1 BRA `(.L_x_83) ;  /* 0x0000076000001947 */ /* 0x000fca0003800000 */
[----:B---3--:R-:W-:Y:S01]  /*4d10*/  IADD3 R0, P1, R178, R84, RZ ;  /* 0x00000054b2007210 */ /* 0x008fe20007f3e0ff */
[----:B------:R-:W-:Y:S01]  /*4d20*/  LDS.128 R12, [R148+0x8100] ;  /* 0x00810000940c7984 */ /* 0x000fe20000000c00 */
[----:B-----5:R-:W-:Y:S01]  /*4d30*/  @!P0 SHF.R.U64 R38, R40, 0x10, R41 ;  /* 0x0000001028268819 */ /* 0x020fe20000001229 */
[----:B------:R-:W-:Y:S01]  /*4d40*/  IMAD.MOV.U32 R45, RZ, RZ, R43 ;  /* 0x000000ffff2d7224 */ /* 0x000fe200078e002b */
[----:B------:R-:W-:Y:S01]  /*4d50*/  MOV R9, R5 ;  /* 0x0000000500097202 */ /* 0x000fe20000000f00 */
[----:B------:R-:W-:Y:S01]  /*4d60*/  IMAD.X R2, R90, 0x1, R141, P1 ;  /* 0x000000015a027824 */ /* 0x000fe200008e068d */
[----:B------:R-:W-:Y:S01]  /*4d70*/  IADD3 R3, P2, P1, R92, R0, R115 ;  /* 0x000000005c037210 */ /* 0x000fe2000795e073 */
[----:B------:R-:W-:Y:S02]  /*4d80*/  IMAD.MOV.U32 R39, RZ, RZ, R40 ;  /* 0x000000ffff277224 */ /* 0x000fe400078e0028 */
[----:B------:R-:W1:Y:S01]  /*4d90*/  LDS.128 R52, [R152+0x8100] ;  /* 0x0081000098347984 */ /* 0x000e620000000c00 */
[----:B------:R-:W-:Y:S01]  /*4da0*/  IADD3.X R8, R95, R2, R121, P2, P1 ;  /* 0x000000025f087210 */ /* 0x000fe200017e2479 */
[----:B------:R-:W-:Y:S01]  /*4db0*/  IMAD.MOV.U32 R44, RZ, RZ, R41 ;  /* 0x000000ffff2c7224 */ /* 0x000fe200078e0029 */
[----:B------:R-:W-:Y:S01]  /*4dc0*/  ISETP.GE.AND P1, PT, R97, c[0x0][0x1d4], PT ;  /* 0x0000750061007a0c */ /* 0x000fe20003f26270 */
[----:B------:R-:W-:Y:S01]  /*4dd0*/  IMAD.MOV.U32 R10, RZ, RZ, R7 ;  /* 0x000000ffff0a7224 */ /* 0x000fe200078e0007 */
[----:B------:R-:W-:Y:S01]  /*4de0*/  @!P0 PRMT R39, R39, 0x5410, R38 ;  /* 0x0000541027278816 */ /* 0x000fe20000000026 */
[----:B------:R-:W-:Y:S01]  /*4df0*/  IMAD.MOV.U32 R40, RZ, RZ, R42 ;  /* 0x000000ffff287224 */ /* 0x000fe200078e002a */
[----:B------:R-:W-:Y:S02]  /*4e00*/  @!P0 SHF.R.U32.HI R41, RZ, 0x10, R41 ;  /* 0x00000010ff298819 */ /* 0x000fe40000011629 */
[----:B------:R-:W-:Y:S02]  /*4e10*/  @!P0 SHF.R.U64 R42, R42, 0x10, R43 ;  /* 0x000000102a2a8819 */ /* 0x000fe4000000122b */
[----:B------:R-:W-:Y:S02]  /*4e20*/  @!P0 PRMT R38, R44, 0x5410, R41 ;  /* 0x000054102c268816 */ /* 0x000fe40000000029 */
[----:B------:R-:W-:Y:S02]  /*4e30*/  @!P0 PRMT R46, R40, 0x5410, R42 ;  /* 0x00005410282e8816 */ /* 0x000fe4000000002a */
[----:B------:R-:W-:Y:S01]  /*4e40*/  @!P0 SHF.R.U32.HI R43, RZ, 0x10, R43 ;  /* 0x00000010ff2b8819 */ /* 0x000fe2000001162b */
[----:B------:R-:W-:Y:S01]  /*4e50*/  @!P0 IMAD.U32 R40, R38, 0x10000, RZ ;  /* 0x0001000026288824 */ /* 0x000fe200078e00ff */
[----:B------:R-:W-:Y:S02]  /*4e60*/  @!P1 IADD3 R0, P3, P2, R92, R0, R97 ;  /* 0x000000005c009210 */ /* 0x000fe40007a7e061 */
[----:B------:R-:W-:Y:S02]  /*4e70*/  @!P0 PRMT R50, R45, 0x5410, R43 ;  /* 0x000054102d328816 */ /* 0x000fe4000000002b */
[----:B------:R-:W-:Y:S02]  /*4e80*/  @!P1 IADD3.X R2, R95, R2, R120, P3, P2 ;  /* 0x000000025f029210 */ /* 0x000fe40001fe4478 */
[C---:B------:R-:W-:Y:S04]  /*4e90*/  LEA R80, P2, R3.reuse, c[0x0][0x1c8], 0x1 ;  /* 0x0000720003507a11 */ /* 0x040fe800078408ff */
[----:B------:R-:W-:Y:S01]  /*4ea0*/  LEA.HI.X R81, R3, c[0x0][0x1cc], R8, 0x1, P2 ;  /* 0x0000730003517a11 */ /* 0x000fe200010f0c08 */
[----:B------:R-:W-:Y:S01]  /*4eb0*/  IMAD.MOV.U32 R3, RZ, RZ, R4 ;  /* 0x000000ffff037224 */ /* 0x000fe200078e0004 */
[----:B------:R-:W-:Y:S02]  /*4ec0*/  @!P1 LEA R78, P2, R0, c[0x0][0x1c8], 0x1 ;  /* 0x00007200004e9a11 */ /* 0x000fe400078408ff */
[----:B------:R-:W-:Y:S02]  /*4ed0*/  @!P0 SHF.R.U64 R4, R4, 0x10, R5 ;  /* 0x0000001004048819 */ /* 0x000fe40000001205 */
[----:B------:R-:W-:Y:S02]  /*4ee0*/  @!P1 LEA.HI.X R79, R0, c[0x0][0x1cc], R2, 0x1, P2 ;  /* 0x00007300004f9a11 */ /* 0x000fe400010f0c02 */
[--C-:B------:R-:W-:Y:S02]  /*4ef0*/  @!P0 SHF.R.U32.HI R0, RZ, 0x10, R7.reuse ;  /* 0x00000010ff008819 */ /* 0x100fe40000011607 */
[----:B------:R-:W-:Y:S02]  /*4f00*/  @!P0 SHF.R.U64 R8, R6, 0x10, R7 ;  /* 0x0000001006088819 */ /* 0x000fe40000001207 */
[----:B------:R-:W-:Y:S01]  /*4f10*/  @!P0 PRMT R7, R3, 0x5410, R4 ;  /* 0x0000541003078816 */ /* 0x000fe20000000004 */
[----:B-1----:R-:W-:Y:S01]  /*4f20*/  @!P0 IMAD.U32 R41, R53, 0x10000, RZ ;  /* 0x0001000035298824 */ /* 0x002fe200078e00ff */
[----:B------:R-:W-:Y:S02]  /*4f30*/  @!P0 SHF.L.U32 R3, R13, 0x10, RZ ;  /* 0x000000100d038819 */ /* 0x000fe400000006ff */
[C---:B------:R-:W-:Y:S02]  /*4f40*/  @!P0 SHF.L.U32 R45, R54.reuse, 0x10, RZ ;  /* 0x00000010362d8819 */ /* 0x040fe400000006ff */
[----:B------:R-:W-:Y:S01]  /*4f50*/  @!P0 LOP3.LUT R47, R54, 0xffff0000, RZ, 0xc0, !PT ;  /* 0xffff0000362f8812 */ /* 0x000fe200078ec0ff */
[----:B------:R-:W-:Y:S01]  /*4f60*/  @!P0 FMUL.FTZ R43, R3, R40 ;  /* 0x00000028032b8220 */ /* 0x000fe20000410000 */
[C---:B------:R-:W-:Y:S02]  /*4f70*/  @!P0 SHF.L.U32 R49, R55.reuse, 0x10, RZ ;  /* 0x0000001037318819 */ /* 0x040fe400000006ff */
[----:B------:R-:W-:Y:S02]  /*4f80*/  @!P0 LOP3.LUT R51, R55, 0xffff0000, RZ, 0xc0, !PT ;  /* 0xffff000037338812 */ /* 0x000fe400078ec0ff */
[----:B------:R-:W-:Y:S01]  /*4f90*/  @!P0 PRMT R10, R10, 0x5410, R0 ;  /* 0x000054100a0a8816 */ /* 0x000fe20000000000 */
[----:B------:R-:W-:Y:S01]  /*4fa0*/  @!P0 IMAD.U32 R0, R12, 0x10000, RZ ;  /* 0x000100000c008824 */ /* 0x000fe200078e00ff */
[----:B------:R-:W-:Y:S02]  /*4fb0*/  @!P0 SHF.R.U32.HI R2, RZ, 0x10, R5 ;  /* 0x00000010ff028819 */ /* 0x000fe40000011605 */
[----:B------:R-:W-:Y:S01]  /*4fc0*/  @!P0 PRMT R8, R6, 0x5410, R8 ;  /* 0x0000541006088816 */ /* 0x000fe20000000008 */
[----:B------:R-:W-:Y:S01]  /*4fd0*/  @!P0 IMAD.U32 R6, R39, 0x10000, RZ ;  /* 0x0001000027068824 */ /* 0x000fe200078e00ff */
[----:B------:R-:W-:Y:S01]  /*4fe0*/  @!P0 PRMT R5, R9, 0x5410, R2 ;  /* 0x0000541009058816 */ /* 0x000fe20000000002 */
[C---:B------:R-:W-:Y:S01]  /*4ff0*/  @!P0 IMAD.U32 R2, R7.reuse, 0x10000, RZ ;  /* 0x0001000007028824 */ /* 0x040fe200078e00ff */
[----:B------:R-:W-:Y:S01]  /*5000*/  @!P0 SHF.L.U32 R9, R52, 0x10, RZ ;  /* 0x0000001034098819 */ /* 0x000fe200000006ff */
[C---:B------:R-:W-:Y:S01]  /*5010*/  @!P0 FMUL.FTZ R42, R0.reuse, R6 ;  /* 0x00000006002a8220 */ /* 0x040fe20000410000 */
[----:B------:R-:W-:Y:S01]  /*5020*/  @!P0 LOP3.LUT R7, R7, 0xffff0000, RZ, 0xc0, !PT ;  /* 0xffff000007078812 */ /* 0x000fe200078ec0ff */
[-C--:B------:R-:W-:Y:S02]  /*5030*/  @!P0 FMUL.FTZ R0, R0, R2.reuse ;  /* 0x0000000200008220 */ /* 0x080fe40000410000 */
[----:B------:R-:W-:Y:S01]  /*5040*/  @!P0 FFMA.FTZ R89, R9, R2, -R42 ;  /* 0x0000000209598223 */ /* 0x000fe2000001082a */
[----:B------:R-:W-:Y:S01]  /*5050*/  @!P0 LOP3.LUT R2, R13, 0xffff0000, RZ, 0xc0, !PT ;  /* 0xffff00000d028812 */ /* 0x000fe200078ec0ff */
[----:B------:R-:W-:Y:S01]  /*5060*/  @!P0 FFMA.FTZ R0, R6, R9, R0 ;  /* 0x0000000906008223 */ /* 0x000fe20000010000 */
[----:B------:R-:W-:Y:S01]  /*5070*/  @!P0 LOP3.LUT R6, R12, 0xffff0000, RZ, 0xc0, !PT ;  /* 0xffff00000c068812 */ /* 0x000fe200078ec0ff */
[C---:B------:R-:W-:Y:S01]  /*5080*/  @!P0 IMAD.U32 R4, R5.reuse, 0x10000, RZ ;  /* 0x0001000005048824 */ /* 0x040fe200078e00ff */
[----:B------:R-:W-:Y:S02]  /*5090*/  @!P0 LOP3.LUT R5, R5, 0xffff0000, RZ, 0xc0, !PT ;  /* 0xffff000005058812 */ /* 0x000fe400078ec0ff */
[----:B------:R-:W-:Y:S01]  /*50a0*/  @!P0 LOP3.LUT R42, R38, 0xffff0000, RZ, 0xc0, !PT ;  /* 0xffff0000262a8812 */ /* 0x000fe200078ec0ff */
[-C--:B------:R-:W-:Y:S01]  /*50b0*/  @!P0 FFMA.FTZ R88, R41, R4.reuse, -R43 ;  /* 0x0000000429588223 */ /* 0x080fe2000001082b */
[----:B------:R-:W-:Y:S01]  /*50c0*/  @!P0 LOP3.LUT R43, R53, 0xffff0000, RZ, 0xc0, !PT ;  /* 0xffff0000352b8812 */ /* 0x000fe200078ec0ff */
[----:B------:R-:W-:Y:S01]  /*50d0*/  @!P0 FMUL.FTZ R3, R3, R4 ;  /* 0x0000000403038220 */ /* 0x000fe20000410000 */
[----:B------:R-:W-:Y:S01]  /*50e0*/  @!P0 LOP3.LUT R38, R39, 0xffff0000, RZ, 0xc0, !PT ;  /* 0xffff000027268812 */ /* 0x000fe200078ec0ff */
[----:B------:R-:W-:Y:S01]  /*50f0*/  @!P0 FMUL.FTZ R9, R2, R42 ;  /* 0x0000002a02098220 */ /* 0x000fe20000410000 */
[----:B------:R-:W-:Y:S01]  /*5100*/  @!P0 LOP3.LUT R39, R52, 0xffff0000, RZ, 0xc0, !PT ;  /* 0xffff000034278812 */ /* 0x000fe200078ec0ff */
[----:B------:R-:W-:Y:S02]  /*5110*/  @!P0 FMUL.FTZ R4, R2, R5 ;  /* 0x0000000502048220 */ /* 0x000fe40000410000 */
[C---:B------:R-:W-:Y:S02]  /*5120*/  @!P0 FMUL.FTZ R44, R6.reuse, R38 ;  /* 0x00000026062c8220 */ /* 0x040fe40000410000 */
[-C--:B------:R-:W-:Y:S02]  /*5130*/  @!P0 FMUL.FTZ R2, R6, R7.reuse ;  /* 0x0000000706028220 */ /* 0x080fe40000410000 */
[----:B------:R-:W-:Y:S01]  /*5140*/  @!P0 FFMA.FTZ R86, R39, R7, -R44 ;  /* 0x0000000727568223 */ /* 0x000fe2000001082c */
[----:B------:R-:W-:Y:S01]  /*5150*/  @!P0 LOP3.LUT R7, R14, 0xffff0000, RZ, 0xc0, !PT ;  /* 0xffff00000e078812 */ /* 0x000fe200078ec0ff */
[C---:B------:R-:W-:Y:S01]  /*5160*/  @!P0 IMAD.U32 R44, R46.reuse, 0x10000, RZ ;  /* 0x000100002e2c8824 */ /* 0x040fe200078e00ff */
[----:B------:R-:W-:Y:S01]  /*5170*/  @!P0 LOP3.LUT R46, R46, 0xffff0000, RZ, 0xc0, !PT ;  /* 0xffff00002e2e8812 */ /* 0x000fe200078ec0ff */
[----:B------:R-:W-:Y:S02]  /*5180*/  @!P0 FFMA.FTZ R87, R43, R5, -R9 ;  /* 0x000000052b578223 */ /* 0x000fe40000010809 */
[----:B------:R-:W-:Y:S02]  /*5190*/  @!P0 IMAD.U32 R5, R14, 0x10000, RZ ;  /* 0x000100000e058824 */ /* 0x000fe400078e00ff */
[C---:B------:R-:W-:Y:S01]  /*51a0*/  @!P0 IMAD.U32 R6, R8.reuse, 0x10000, RZ ;  /* 0x0001000008068824 */ /* 0x040fe200078e00ff */
[----:B------:R-:W-:Y:S01]  /*51b0*/  @!P0 LOP3.LUT R8, R8, 0xffff0000, RZ, 0xc0, !PT ;  /* 0xffff000008088812 */ /* 0x000fe200078ec0ff */
[----:B------:R-:W-:Y:S02]  /*51c0*/  @!P0 FMUL.FTZ R9, R5, R44 ;  /* 0x0000002c05098220 */ /* 0x000fe40000410000 */
[----:B------:R-:W-:Y:S02]  /*51d0*/  @!P0 FMUL.FTZ R48, R7, R46 ;  /* 0x0000002e07308220 */ /* 0x000fe40000410000 */
[----:B------:R-:W-:Y:S01]  /*51e0*/  @!P0 FFMA.FTZ R83, R45, R6, -R9 ;  /* 0x000000062d538223 */ /* 0x000fe20000010809 */
[----:B------:R-:W-:Y:S01]  /*51f0*/  @!P0 LOP3.LUT R9, R15, 0xffff0000, RZ, 0xc0, !PT ;  /* 0xffff00000f098812 */ /* 0x000fe200078ec0ff */
[----:B------:R-:W-:Y:S02]  /*5200*/  @!P0 FFMA.FTZ R82, R47, R8, -R48 ;  /* 0x000000082f528223 */ /* 0x000fe40000010830 */
[C---:B------:R-:W-:Y:S01]  /*5210*/  @!P0 IMAD.U32 R48, R50.reuse, 0x10000, RZ ;  /* 0x0001000032308824 */ /* 0x040fe200078e00ff */
[----:B------:R-:W-:Y:S01]  /*5220*/  @!P0 LOP3.LUT R50, R50, 0xffff0000, RZ, 0xc0, !PT ;  /* 0xffff000032328812 */ /* 0x000fe200078ec0ff */
[----:B------:R-:W-:Y:S02]  /*5230*/  @!P0 FMUL.FTZ R5, R5, R6 ;  /* 0x0000000605058220 */ /* 0x000fe40000410000 */
[----:B------:R-:W-:Y:S02]  /*5240*/  @!P0 FMUL.FTZ R6, R7, R8 ;  /* 0x0000000807068220 */ /* 0x000fe40000410000 */
[----:B------:R-:W-:Y:S02]  /*5250*/  @!P0 IMAD.U32 R7, R15, 0x10000, RZ ;  /* 0x000100000f078824 */ /* 0x000fe400078e00ff */
[C---:B------:R-:W-:Y:S01]  /*5260*/  @!P0 IMAD.U32 R8, R10.reuse, 0x10000, RZ ;  /* 0x000100000a088824 */ /* 0x040fe200078e00ff */
[----:B------:R-:W-:Y:S01]  /*5270*/  @!P0 LOP3.LUT R10, R10, 0xffff0000, RZ, 0xc0, !PT ;  /* 0xffff00000a0a8812 */ /* 0x000fe200078ec0ff */
[----:B------:R-:W-:Y:S01]  /*5280*/  @!P0 FFMA.FTZ R2, R38, R39, R2 ;  /* 0x0000002726028223 */ /* 0x000fe20000010002 */
[----:B------:R-:W-:Y:S01]  /*5290*/  @!P0 F2FP.BF16.PACK_AB R38, R82, R83 ;  /* 0x000000535226823e */ /* 0x000fe200000010ff */
[----:B------:R-:W-:Y:S02]  /*52a0*/  @!P0 FMUL.FTZ R76, R7, R48 ;  /* 0x00000030074c8220 */ /* 0x000fe40000410000 */
[----:B------:R-:W-:Y:S01]  /*52b0*/  @!P0 FMUL.FTZ R77, R9, R50 ;  /* 0x00000032094d8220 */ /* 0x000fe20000410000 */
[----:B------:R-:W-:Y:S01]  /*52c0*/  @!P0 F2FP.BF16.PACK_AB R0, R2, R0 ;  /* 0x000000000200823e */ /* 0x000fe200000010ff */
[----:B------:R-:W-:Y:S02]  /*52d0*/  @!P0 FFMA.FTZ R3, R40, R41, R3 ;  /* 0x0000002928038223 */ /* 0x000fe40000010003 */
[----:B------:R-:W-:Y:S02]  /*52e0*/  @!P0 FFMA.FTZ R4, R42, R43, R4 ;  /* 0x0000002b2a048223 */ /* 0x000fe40000010004 */
[----:B------:R-:W-:Y:S02]  /*52f0*/  @!P0 FFMA.FTZ R76, R49, R8, -R76 ;  /* 0x00000008314c8223 */ /* 0x000fe4000001084c */
[----:B------:R-:W-:Y:S01]  /*5300*/  @!P0 FFMA.FTZ R77, R51, R10, -R77 ;  /* 0x0000000a334d8223 */ /* 0x000fe2000001084d */
[----:B------:R-:W-:Y:S01]  /*5310*/  @!P0 F2FP.BF16.PACK_AB R3, R4, R3 ;  /* 0x000000030403823e */ /* 0x000fe200000010ff */
[----:B------:R-:W-:Y:S02]  /*5320*/  @!P0 FMUL.FTZ R7, R7, R8 ;  /* 0x0000000807078220 */ /* 0x000fe40000410000 */
[----:B------:R-:W-:Y:S01]  /*5330*/  @!P0 FFMA.FTZ R5, R44, R45, R5 ;  /* 0x0000002d2c058223 */ /* 0x000fe20000010005 */
[----:B------:R-:W-:Y:S01]  /*5340*/  @!P0 F2FP.BF16.PACK_AB R39, R77, R76 ;  /* 0x0000004c4d27823e */ /* 0x000fe200000010ff */
[----:B------:R-:W-:Y:S01]  /*5350*/  @!P0 FMUL.FTZ R8, R9, R10 ;  /* 0x0000000a09088220 */ /* 0x000fe20000410000 */
[----:B------:R-:W-:Y:S01]  /*5360*/  @!P0 F2FP.BF16.PACK_AB R10, R87, R88 ;  /* 0x00000058570a823e */ /* 0x000fe200000010ff */
[----:B------:R-:W-:Y:S01]  /*5370*/  @!P0 FFMA.FTZ R6, R46, R47, R6 ;  /* 0x0000002f2e068223 */ /* 0x000fe20000010006 */
[----:B------:R-:W-:Y:S01]  /*5380*/  @!P0 F2FP.BF16.PACK_AB R9, R86, R89 ;  /* 0x000000595609823e */ /* 0x000fe200000010ff */
[----:B------:R-:W-:Y:S01]  /*5390*/  @!P0 FFMA.FTZ R7, R48, R49, R7 ;  /* 0x0000003130078223 */ /* 0x000fe20000010007 */
[----:B------:R-:W-:Y:S01]  /*53a0*/  @!P0 MOV R55, R39 ;  /* 0x0000002700378202 */ /* 0x000fe20000000f00 */
[----:B------:R-:W-:Y:S01]  /*53b0*/  @!P0 FFMA.FTZ R8, R50, R51, R8 ;  /* 0x0000003332088223 */ /* 0x000fe20000010008 */
[----:B------:R-:W-:Y:S01]  /*53c0*/  @!P0 MOV R52, R9 ;  /* 0x0000000900348202 */ /* 0x000fe20000000f00 */
[----:B------:R-:W-:Y:S01]  /*53d0*/  @!P0 IMAD.MOV.U32 R53, RZ, RZ, R10 ;  /* 0x000000ffff358224 */ /* 0x000fe200078e000a */
[----:B------:R-:W-:Y:S01]  /*53e0*/  @!P0 F2FP.BF16.PACK_AB R5, R6, R5 ;  /* 0x000000050605823e */ /* 0x000fe200000010ff */
[----:B------:R-:W-:Y:S01]  /*53f0*/  @!P0 IMAD.MOV.U32 R54, RZ, RZ, R38 ;  /* 0x000000ffff368224 */ /* 0x000fe200078e0026 */
[----:B------:R-:W-:Y:S01]  /*5400*/  @!P0 F2FP.BF16.PACK_AB R7, R8, R7 ;  /* 0x000000070807823e */ /* 0x000fe200000010ff */
[----:B------:R-:W-:Y:S01]  /*5410*/  @!P0 IMAD.MOV.U32 R12, RZ, RZ, R0 ;  /* 0x000000ffff0c8224 */ /* 0x000fe200078e0000 */
[----:B------:R-:W-:Y:S01]  /*5420*/  @!P0 MOV R14, R5 ;  /* 0x00000005000e8202 */ /* 0x000fe20000000f00 */
[----:B------:R-:W-:Y:S01]  /*5430*/  @!P0 IMAD.MOV.U32 R13, RZ, RZ, R3 ;  /* 0x000000ffff0d8224 */ /* 0x000fe200078e0003 */
[----:B------:R1:W-:Y:S01]  /*5440*/  STG.E.128 [R80.64], R52 ;  /* 0x0000003450007986 */ /* 0x0003e2000c101d08 */
[----:B------:R-:W-:Y:S07]  /*5450*/  @!P0 IMAD.MOV.U32 R15, RZ, RZ, R7 ;  /* 0x000000ffff0f8224 */ /* 0x000fee00078e0007 */
[----:B------:R1:W-:Y:S02]  /*5460*/  @!P1 STG.E.128 [R78.64], R12 ;  /* 0x0000000c4e009986 */ /* 0x0003e4000c101d08 */
.L_x_83:
[----:B---3--:R-:W-:Y:S05]  /*5470*/  BSYNC B0 ;  /* 0x0000000000007941 */ /* 0x008fea0003800000 */
.L_x_82:
[----:B------:R-:W-:Y:S01]  /*5480*/  ISETP.GE.OR P1, PT, R168, R75, P5 ;  /* 0x0000004ba800720c */ /* 0x000fe20002f26670 */
[----:B------:R-:W-:Y:S01]  /*5490*/  @!UPT UIADD3 URZ, URZ, URZ, URZ ;  /* 0x0000003f3f3ff290 */ /* 0x000fe2000fffe03f */
[----:B------:R-:W-:Y:S11]  /*54a0*/  BSSY B0, `(.L_x_84) ;  /* 0x0000071000007945 */ /* 0x000ff60003800000 */
[----:B------:R-:W-:-:S05]  /*54b0*/  @P1 BRA `(.L_x_85) ;  /* 0x000006f000001947 */ /* 0x000fca0003800000 */
[----:B------:R-:W-:Y:S01]  /*54c0*/  IADD3 R0, P1, R188, R84, RZ ;  /* 0x00000054bc007210 */ /* 0x000fe20007f3e0ff */
[----:B-1----:R-:W1:Y:S01]  /*54d0*/  LDS.128 R12, [R146+0x8100] ;  /* 0x00810000920c7984 */ /* 0x002e620000000c00 */
[--C-:B-----5:R-:W-:Y:S02]  /*54e0*/  @!P0 SHF.R.U64 R5, R56, 0x10, R57.reuse ;  /* 0x0000001038058819 */ /* 0x120fe40000001239 */
[----:B------:R-:W-:Y:S01]  /*54f0*/  @!P0 SHF.R.U32.HI R6, RZ, 0x10, R57 ;  /* 0x00000010ff068819 */ /* 0x000fe20000011639 */
[----:B------:R-:W-:Y:S01]  /*5500*/  IMAD.X R2, R90, 0x1, R158, P1 ;  /* 0x000000015a027824 */ /* 0x000fe200008e069e */
[----:B------:R-:W-:Y:S02]  /*5510*/  IADD3 R3, P2, P1, R92, R0, R115 ;  /* 0x000000005c037210 */ /* 0x000fe4000795e073 */
[----:B------:R-:W-:Y:S01]  /*5520*/  @!P0 SHF.R.U64 R8, R58, 0x10, R59 ;  /* 0x000000103a088819 */ /* 0x000fe2000000123b */
[----:B------:R-:W2:Y:S01]  /*5530*/  LDS.128 R48, [R151+0x8100] ;  /* 0x0081000097307984 */ /* 0x000ea20000000c00 */
[----:B------:R-:W-:Y:S02]  /*5540*/  IADD3.X R4, R95, R2, R121, P2, P1 ;  /* 0x000000025f047210 */ /* 0x000fe400017e2479 */
[----:B------:R-:W-:Y:S02]  /*5550*/  ISETP.GE.AND P1, PT, R97, c[0x0][0x1d4], PT ;  /* 0x0000750061007a0c */ /* 0x000fe40003f26270 */
[C---:B------:R-:W-:Y:S02]  /*5560*/  @!P0 PRMT R40, R69.reuse, 0x5432, R8 ;  /* 0x0000543245288816 */ /* 0x040fe40000000008 */
[----:B------:R-:W-:Y:S04]  /*5570*/  @!P0 SHF.R.U32.HI R9, RZ, 0x10, R59 ;  /* 0x00000010ff098819 */ /* 0x000fe8000001163b */
[----:B------:R-:W-:Y:S04]  /*5580*/  @!P0 PRMT R38, R69, 0x5410, R9 ;  /* 0x0000541045268816 */ /* 0x000fe80000000009 */
[C---:B------:R-:W-:Y:S01]  /*5590*/  @!P0 LOP3.LUT R44, R38.reuse, 0xffff0000, RZ, 0xc0, !PT ;  /* 0xffff0000262c8812 */ /* 0x040fe200078ec0ff */
[----:B------:R-:W-:Y:S01]  /*55a0*/  @!P0 IMAD.U32 R42, R38, 0x10000, RZ ;  /* 0x00010000262a8824 */ /* 0x000fe200078e00ff */
[----:B------:R-:W-:Y:S04]  /*55b0*/  @!P1 IADD3 R0, P3, P2, R92, R0, R97 ;  /* 0x000000005c009210 */ /* 0x000fe80007a7e061 */
[----:B------:R-:W-:Y:S02]  /*55c0*/  @!P1 IADD3.X R2, R95, R2, R120, P3, P2 ;  /* 0x000000025f029210 */ /* 0x000fe40001fe4478 */
[C---:B------:R-:W-:Y:S04]  /*55d0*/  LEA R76, P2, R3.reuse, c[0x0][0x1c8], 0x1 ;  /* 0x00007200034c7a11 */ /* 0x040fe800078408ff */
[----:B------:R-:W-:Y:S02]  /*55e0*/  LEA.HI.X R77, R3, c[0x0][0x1cc], R4, 0x1, P2 ;  /* 0x00007300034d7a11 */ /* 0x000fe400010f0c04 */
[----:B------:R-:W-:Y:S02]  /*55f0*/  @!P1 LEA R54, P2, R0, c[0x0][0x1c8], 0x1 ;  /* 0x0000720000369a11 */ /* 0x000fe400078408ff */
[----:B------:R-:W-:Y:S02]  /*5600*/  @!P0 SHF.R.U64 R3, R18, 0x10, R19 ;  /* 0x0000001012038819 */ /* 0x000fe40000001213 */
[----:B------:R-:W-:Y:S02]  /*5610*/  @!P1 LEA.HI.X R55, R0, c[0x0][0x1cc], R2, 0x1, P2 ;  /* 0x0000730000379a11 */ /* 0x000fe400010f0c02 */
[----:B------:R-:W-:Y:S02]  /*5620*/  @!P0 SHF.R.U64 R0, R16, 0x10, R17 ;  /* 0x0000001010008819 */ /* 0x000fe40000001211 */
[----:B------:R-:W-:Y:S02]  /*5630*/  @!P0 PRMT R16, R68, 0x5410, R5 ;  /* 0x0000541044108816 */ /* 0x000fe40000000005 */
[----:B------:R-:W-:Y:S01]  /*5640*/  @!P0 PRMT R7, R11, 0x5432, R0 ;  /* 0x000054320b078816 */ /* 0x000fe20000000000 */
[----:B-1----:R-:W-:Y:S01]  /*5650*/  @!P0 IMAD.U32 R0, R12, 0x10000, RZ ;  /* 0x000100000c008824 */ /* 0x002fe200078e00ff */
[----:B--2---:R-:W-:Y:S01]  /*5660*/  @!P0 LOP3.LUT R45, R51, 0xffff0000, RZ, 0xc0, !PT ;  /* 0xffff0000332d8812 */ /* 0x004fe200078ec0ff */
[----:B------:R-:W-:Y:S01]  /*5670*/  @!P0 IMAD.U32 R8, R48, 0x10000, RZ ;  /* 0x0001000030088824 */ /* 0x000fe200078e00ff */
[----:B------:R-:W-:Y:S01]  /*5680*/  @!P0 LOP3.LUT R41, R50, 0xffff0000, RZ, 0xc0, !PT ;  /* 0xffff000032298812 */ /* 0x000fe200078ec0ff */
[----:B------:R-:W-:Y:S01]  /*5690*/  @!P0 IMAD.U32 R18, R49, 0x10000, RZ ;  /* 0x0001000031128824 */ /* 0x000fe200078e00ff */
[----:B------:R-:W-:Y:S01]  /*56a0*/  @!P0 PRMT R10, R31, 0x5432, R3 ;  /* 0x000054321f0a8816 */ /* 0x000fe20000000003 */
[----:B------:R-:W-:Y:S01]  /*56b0*/  @!P0 IMAD.U32 R43, R51, 0x10000, RZ ;  /* 0x00010000332b8824 */ /* 0x000fe200078e00ff */
[----:B------:R-:W-:Y:S02]  /*56c0*/  @!P0 SHF.L.U32 R3, R13, 0x10, RZ ;  /* 0x000000100d038819 */ /* 0x000fe400000006ff */
[----:B------:R-:W-:Y:S02]  /*56d0*/  @!P0 SHF.R.U32.HI R2, RZ, 0x10, R17 ;  /* 0x00000010ff028819 */ /* 0x000fe40000011611 */
[----:B------:R-:W-:Y:S02]  /*56e0*/  @!P0 SHF.R.U32.HI R4, RZ, 0x10, R19 ;  /* 0x00000010ff048819 */ /* 0x000fe40000011613 */
[----:B------:R-:W-:Y:S01]  /*56f0*/  @!P0 PRMT R19, R68, 0x5432, R6 ;  /* 0x0000543244138816 */ /* 0x000fe20000000006 */
[----:B------:R-:W-:Y:S01]  /*5700*/  @!P0 IMAD.U32 R6, R16, 0x10000, RZ ;  /* 0x0001000010068824 */ /* 0x000fe200078e00ff */
[----:B------:R-:W-:Y:S01]  /*5710*/  @!P0 PRMT R5, R11, 0x5410, R2 ;  /* 0x000054100b058816 */ /* 0x000fe20000000002 */
[C---:B------:R-:W-:Y:S01]  /*5720*/  @!P0 IMAD.U32 R2, R7.reuse, 0x10000, RZ ;  /* 0x0001000007028824 */ /* 0x040fe200078e00ff */
[----:B------:R-:W-:Y:S01]  /*5730*/  @!P0 LOP3.LUT R7, R7, 0xffff0000, RZ, 0xc0, !PT ;  /* 0xffff000007078812 */ /* 0x000fe200078ec0ff */
[C---:B------:R-:W-:Y:S01]  /*5740*/  @!P0 FMUL.FTZ R11, R0.reuse, R6 ;  /* 0x00000006000b8220 */ /* 0x040fe20000410000 */
[----:B------:R-:W-:Y:S01]  /*5750*/  @!P0 PRMT R9, R31, 0x5410, R4 ;  /* 0x000054101f098816 */ /* 0x000fe20000000004 */
[-C--:B------:R-:W-:Y:S02]  /*5760*/  @!P0 FMUL.FTZ R0, R0, R2.reuse ;  /* 0x0000000200008220 */ /* 0x080fe40000410000 */
[C---:B------:R-:W-:Y:S01]  /*5770*/  @!P0 IMAD.U32 R17, R19.reuse, 0x10000, RZ ;  /* 0x0001000013118824 */ /* 0x040fe200078e00ff */
[----:B------:R-:W-:Y:S01]  /*5780*/  @!P0 LOP3.LUT R19, R19, 0xffff0000, RZ, 0xc0, !PT ;  /* 0xffff000013138812 */ /* 0x000fe200078ec0ff */
[----:B------:R-:W-:Y:S01]  /*5790*/  @!P0 FFMA.FTZ R59, R8, R2, -R11 ;  /* 0x00000002083b8223 */ /* 0x000fe2000001080b */
[----:B------:R-:W-:Y:S01]  /*57a0*/  @!P0 LOP3.LUT R2, R13, 0xffff0000, RZ, 0xc0, !PT ;  /* 0xffff00000d028812 */ /* 0x000fe200078ec0ff */
[----:B------:R-:W-:Y:S01]  /*57b0*/  @!P0 FFMA.FTZ R0, R6, R8, R0 ;  /* 0x0000000806008223 */ /* 0x000fe20000010000 */
[----:B------:R-:W-:Y:S01]  /*57c0*/  @!P0 LOP3.LUT R6, R12, 0xffff0000, RZ, 0xc0, !PT ;  /* 0xffff00000c068812 */ /* 0x000fe200078ec0ff */
[----:B------:R-:W-:Y:S01]  /*57d0*/  @!P0 IMAD.U32 R4, R5, 0x10000, RZ ;  /* 0x0001000005048824 */ /* 0x000fe200078e00ff */
[----:B------:R-:W-:Y:S01]  /*57e0*/  @!P0 LOP3.LUT R11, R16, 0xffff0000, RZ, 0xc0, !PT ;  /* 0xffff0000100b8812 */ /* 0x000fe200078ec0ff */
[C---:B------:R-:W-:Y:S01]  /*57f0*/  @!P0 FMUL.FTZ R31, R3.reuse, R17 ;  /* 0x00000011031f8220 */ /* 0x040fe20000410000 */
[----:B------:R-:W-:Y:S01]  /*5800*/  @!P0 LOP3.LUT R16, R48, 0xffff0000, RZ, 0xc0, !PT ;  /* 0xffff000030108812 */ /* 0x000fe200078ec0ff */
[-C--:B------:R-:W-:Y:S01]  /*5810*/  @!P0 FMUL.FTZ R3, R3, R4.reuse ;  /* 0x0000000403038220 */ /* 0x080fe20000410000 */
[----:B------:R-:W-:Y:S01]  /*5820*/  @!P0 LOP3.LUT R5, R5, 0xffff0000, RZ, 0xc0, !PT ;  /* 0xffff000005058812 */ /* 0x000fe200078ec0ff */
[----:B------:R-:W-:Y:S02]  /*5830*/  @!P0 FMUL.FTZ R39, R6, R11 ;  /* 0x0000000b06278220 */ /* 0x000fe40000410000 */
[----:B------:R-:W-:Y:S01]  /*5840*/  @!P0 FFMA.FTZ R58, R18, R4, -R31 ;  /* 0x00000004123a8223 */ /* 0x000fe2000001081f */
[----:B------:R-:W-:Y:S01]  /*5850*/  @!P0 LOP3.LUT R31, R49, 0xffff0000, RZ, 0xc0, !PT ;  /* 0xffff0000311f8812 */ /* 0x000fe200078ec0ff */
[C---:B------:R-:W-:Y:S02]  /*5860*/  @!P0 FMUL.FTZ R8, R2.reuse, R19 ;  /* 0x0000001302088220 */ /* 0x040fe40000410000 */
[----:B------:R-:W-:Y:S02]  /*5870*/  @!P0 FMUL.FTZ R4, R2, R5 ;  /* 0x0000000502048220 */ /* 0x000fe40000410000 */
[-C--:B------:R-:W-:Y:S01]  /*5880*/  @!P0 FMUL.FTZ R2, R6, R7.reuse ;  /* 0x0000000706028220 */ /* 0x080fe20000410000 */
[C---:B------:R-:W-:Y:S01]  /*5890*/  @!P0 LOP3.LUT R6, R15.reuse, 0xffff0000, RZ, 0xc0, !PT ;  /* 0xffff00000f068812 */ /* 0x040fe200078ec0ff */
[----:B------:R-:W-:Y:S01]  /*58a0*/  @!P0 FFMA.FTZ R56, R16, R7, -R39 ;  /* 0x0000000710388223 */ /* 0x000fe20000010827 */
[----:B------:R-:W-:Y:S01]  /*58b0*/  @!P0 SHF.L.U32 R7, R15, 0x10, RZ ;  /* 0x000000100f078819 */ /* 0x000fe200000006ff */
[----:B------:R-:W-:Y:S02]  /*58c0*/  @!P0 FFMA.FTZ R57, R31, R5, -R8 ;  /* 0x000000051f398223 */ /* 0x000fe40000010808 */
[C---:B------:R-:W-:Y:S01]  /*58d0*/  @!P0 IMAD.U32 R5, R9.reuse, 0x10000, RZ ;  /* 0x0001000009058824 */ /* 0x040fe200078e00ff */
[----:B------:R-:W-:Y:S01]  /*58e0*/  @!P0 LOP3.LUT R9, R9, 0xffff0000, RZ, 0xc0, !PT ;  /* 0xffff000009098812 */ /* 0x000fe200078ec0ff */
[C---:B------:R-:W-:Y:S02]  /*58f0*/  @!P0 FMUL.FTZ R8, R7.reuse, R42 ;  /* 0x0000002a07088220 */ /* 0x040fe40000410000 */
[----:B------:R-:W-:Y:S02]  /*5900*/  @!P0 FMUL.FTZ R38, R6, R44 ;  /* 0x0000002c06268220 */ /* 0x000fe40000410000 */
[-C--:B------:R-:W-:Y:S02]  /*5910*/  @!P0 FMUL.FTZ R7, R7, R5.reuse ;  /* 0x0000000507078220 */ /* 0x080fe40000410000 */
[----:B------:R-:W-:Y:S01]  /*5920*/  @!P0 FFMA.FTZ R53, R43, R5, -R8 ;  /* 0x000000052b358223 */ /* 0x000fe20000010808 */
[----:B------:R-:W-:Y:S01]  /*5930*/  @!P0 SHF.L.U32 R5, R14, 0x10, RZ ;  /* 0x000000100e058819 */ /* 0x000fe200000006ff */
[-C--:B------:R-:W-:Y:S02]  /*5940*/  @!P0 FMUL.FTZ R8, R6, R9.reuse ;  /* 0x0000000906088220 */ /* 0x080fe40000410000 */
[----:B------:R-:W-:Y:S01]  /*5950*/  @!P0 FFMA.FTZ R52, R45, R9, -R38 ;  /* 0x000000092d348223 */ /* 0x000fe20000010826 */
[----:B------:R-:W-:Y:S01]  /*5960*/  @!P0 LOP3.LUT R9, R14, 0xffff0000, RZ, 0xc0, !PT ;  /* 0xffff00000e098812 */ /* 0x000fe200078ec0ff */
[C---:B------:R-:W-:Y:S01]  /*5970*/  @!P0 IMAD.U32 R38, R40.reuse, 0x10000, RZ ;  /* 0x0001000028268824 */ /* 0x040fe200078e00ff */
[----:B------:R-:W-:Y:S01]  /*5980*/  @!P0 LOP3.LUT R40, R40, 0xffff0000, RZ, 0xc0, !PT ;  /* 0xffff000028288812 */ /* 0x000fe200078ec0ff */
[C---:B------:R-:W-:Y:S01]  /*5990*/  @!P0 IMAD.U32 R6, R10.reuse, 0x10000, RZ ;  /* 0x000100000a068824 */ /* 0x040fe200078e00ff */
[----:B------:R-:W-:Y:S01]  /*59a0*/  @!P0 LOP3.LUT R10, R10, 0xffff0000, RZ, 0xc0, !PT ;  /* 0xffff00000a0a8812 */ /* 0x000fe200078ec0ff */
[----:B------:R-:W-:Y:S02]  /*59b0*/  @!P0 IMAD.U32 R39, R50, 0x10000, RZ ;  /* 0x0001000032278824 */ /* 0x000fe400078e00ff */
[----:B------:R-:W-:Y:S02]  /*59c0*/  @!P0 FMUL.FTZ R46, R5, R38 ;  /* 0x00000026052e8220 */ /* 0x000fe40000410000 */
[----:B------:R-:W-:Y:S02]  /*59d0*/  @!P0 FMUL.FTZ R47, R9, R40 ;  /* 0x00000028092f8220 */ /* 0x000fe40000410000 */
[----:B------:R-:W-:Y:S01]  /*59e0*/  @!P0 FFMA.FTZ R2, R11, R16, R2 ;  /* 0x000000100b028223 */ /* 0x000fe20000010002 */
[----:B------:R-:W-:Y:S01]  /*59f0*/  @!P0 F2FP.BF16.PACK_AB R16, R52, R53 ;  /* 0x000000353410823e */ /* 0x000fe200000010ff */
[----:B------:R-:W-:Y:S02]  /*5a00*/  @!P0 FMUL.FTZ R5, R5, R6 ;  /* 0x0000000605058220 */ /* 0x000fe40000410000 */
[----:B------:R-:W-:Y:S01]  /*5a10*/  @!P0 FFMA.FTZ R3, R17, R18, R3 ;  /* 0x0000001211038223 */ /* 0x000fe20000010003 */
[----:B------:R-:W-:Y:S01]  /*5a20*/  @!P0 F2FP.BF16.PACK_AB R0, R2, R0 ;  /* 0x000000000200823e */ /* 0x000fe200000010ff */
[----:B------:R-:W-:Y:S02]  /*5a30*/  @!P0 FFMA.FTZ R46, R39, R6, -R46 ;  /* 0x00000006272e8223 */ /* 0x000fe4000001082e */
[-C--:B------:R-:W-:Y:S01]  /*5a40*/  @!P0 FMUL.FTZ R6, R9, R10.reuse ;  /* 0x0000000a09068220 */ /* 0x080fe20000410000 */
[----:B------:R-:W-:Y:S01]  /*5a50*/  @!P0 F2FP.BF16.PACK_AB R9, R56, R59 ;  /* 0x0000003b3809823e */ /* 0x000fe200000010ff */
[----:B------:R-:W-:Y:S01]  /*5a60*/  @!P0 FFMA.FTZ R47, R41, R10, -R47 ;  /* 0x0000000a292f8223 */ /* 0x000fe2000001082f */
[----:B------:R-:W-:Y:S01]  /*5a70*/  @!P0 F2FP.BF16.PACK_AB R10, R57, R58 ;  /* 0x0000003a390a823e */ /* 0x000fe200000010ff */
[----:B------:R-:W-:Y:S02]  /*5a80*/  @!P0 FFMA.FTZ R4, R19, R31, R4 ;  /* 0x0000001f13048223 */ /* 0x000fe40000010004 */
[----:B------:R-:W-:Y:S01]  /*5a90*/  @!P0 FFMA.FTZ R5, R38, R39, R5 ;  /* 0x0000002726058223 */ /* 0x000fe20000010005 */
[----:B------:R-:W-:Y:S01]  /*5aa0*/  @!P0 MOV R49, R10 ;  /* 0x0000000a00318202 */ /* 0x000fe20000000f00 */
[----:B------:R-:W-:Y:S01]  /*5ab0*/  @!P0 FFMA.FTZ R6, R40, R41, R6 ;  /* 0x0000002928068223 */ /* 0x000fe20000010006 */
[----:B------:R-:W-:Y:S01]  /*5ac0*/  @!P0 F2FP.BF16.PACK_AB R11, R47, R46 ;  /* 0x0000002e2f0b823e */ /* 0x000fe200000010ff */
[----:B------:R-:W-:Y:S01]  /*5ad0*/  @!P0 FFMA.FTZ R7, R42, R43, R7 ;  /* 0x0000002b2a078223 */ /* 0x000fe20000010007 */
[----:B------:R-:W-:Y:S01]  /*5ae0*/  @!P0 F2FP.BF16.PACK_AB R3, R4, R3 ;  /* 0x000000030403823e */ /* 0x000fe200000010ff */
[----:B------:R-:W-:Y:S01]  /*5af0*/  @!P0 FFMA.FTZ R8, R44, R45, R8 ;  /* 0x0000002d2c088223 */ /* 0x000fe20000010008 */
[----:B------:R-:W-:Y:S01]  /*5b00*/  @!P0 F2FP.BF16.PACK_AB R5, R6, R5 ;  /* 0x000000050605823e */ /* 0x000fe200000010ff */
[----:B------:R-:W-:Y:S01]  /*5b10*/  @!P0 IMAD.MOV.U32 R48, RZ, RZ, R9 ;  /* 0x000000ffff308224 */ /* 0x000fe200078e0009 */
[----:B------:R-:W-:Y:S01]  /*5b20*/  @!P0 MOV R13, R3 ;  /* 0x00000003000d8202 */ /* 0x000fe20000000f00 */
[----:B------:R-:W-:Y:S01]  /*5b30*/  @!P0 IMAD.MOV.U32 R50, RZ, RZ, R11 ;  /* 0x000000ffff328224 */ /* 0x000fe200078e000b */
[----:B------:R-:W-:Y:S01]  /*5b40*/  @!P0 F2FP.BF16.PACK_AB R7, R8, R7 ;  /* 0x000000070807823e */ /* 0x000fe200000010ff */
[----:B------:R-:W-:Y:S02]  /*5b50*/  @!P0 IMAD.MOV.U32 R51, RZ, RZ, R16 ;  /* 0x000000ffff338224 */ /* 0x000fe400078e0010 */
[----:B------:R-:W-:Y:S02]  /*5b60*/  @!P0 IMAD.MOV.U32 R12, RZ, RZ, R0 ;  /* 0x000000ffff0c8224 */ /* 0x000fe400078e0000 */
[----:B------:R-:W-:Y:S01]  /*5b70*/  @!P0 IMAD.MOV.U32 R14, RZ, RZ, R5 ;  /* 0x000000ffff0e8224 */ /* 0x000fe200078e0005 */
[----:B------:R1:W-:Y:S01]  /*5b80*/  STG.E.128 [R76.64], R48 ;  /* 0x000000304c007986 */ /* 0x0003e2000c101d08 */
[----:B------:R-:W-:Y:S07]  /*5b90*/  @!P0 IMAD.MOV.U32 R15, RZ, RZ, R7 ;  /* 0x000000ffff0f8224 */ /* 0x000fee00078e0007 */
[----:B------:R1:W-:Y:S02]  /*5ba0*/  @!P1 STG.E.128 [R54.64], R12 ;  /* 0x0000000c36009986 */ /* 0x0003e4000c101d08 */
.L_x_85:
[----:B------:R-:W-:Y:S05]  /*5bb0*/  BSYNC B0 ;  /* 0x0000000000007941 */ /* 0x000fea0003800000 */
.L_x_84:
        /* <DEDUP_REMOVED lines=10> */
[C---:B------:R-:W-:Y:S01]  /*5c60*/  @!P0 PRMT R16, R70.reuse, 0x5410, R5 ;  /* 0x0000541046108816 */ /* 0x040fe20000000005 */
[----:B------:R-:W2:Y:S01]  /*5c70*/  LDS.128 R40, [R150+0x8100] ;  /* 0x0081000096287984 */ /* 0x000ea20000000c00 */
[----:B------:R-:W-:Y:S02]  /*5c80*/  IADD3.X R4, R95, R2, R121, P2, P1 ;  /* 0x000000025f047210 */ /* 0x000fe400017e2479 */
[----:B------:R-:W-:Y:S02]  /*5c90*/  ISETP.GE.AND P1, PT, R97, c[0x0][0x1d4], PT ;  /* 0x0000750061007a0c */ /* 0x000fe40003f26270 */
[--C-:B------:R-:W-:Y:S02]  /*5ca0*/  @!P0 SHF.R.U32.HI R8, RZ, 0x10, R63.reuse ;  /* 0x00000010ff088819 */ /* 0x100fe4000001163f */
[----:B------:R-:W-:Y:S01]  /*5cb0*/  @!P0 PRMT R11, R70, 0x5432, R6 ;  /* 0x00005432460b8816 */ /* 0x000fe20000000006 */
[----:B------:R-:W-:Y:S01]  /*5cc0*/  @!P0 IMAD.U32 R6, R16, 0x10000, RZ ;  /* 0x0001000010068824 */ /* 0x000fe200078e00ff */
[----:B------:R-:W-:Y:S03]  /*5cd0*/  @!P0 SHF.R.U64 R10, R62, 0x10, R63 ;  /* 0x000000103e0a8819 */ /* 0x000fe6000000123f */
[----:B------:R-:W-:Y:S04]  /*5ce0*/  @!P0 IMAD.U32 R17, R11, 0x10000, RZ ;  /* 0x000100000b118824 */ /* 0x000fe800078e00ff */
[----:B------:R-:W-:Y:S04]  /*5cf0*/  @!P1 IADD3 R0, P3, P2, R92, R0, R97 ;  /* 0x000000005c009210 */ /* 0x000fe80007a7e061 */
[----:B------:R-:W-:Y:S02]  /*5d00*/  @!P1 IADD3.X R2, R95, R2, R120, P3, P2 ;  /* 0x000000025f029210 */ /* 0x000fe40001fe4478 */
[C---:B------:R-:W-:Y:S04]  /*5d10*/  LEA R52, P2, R3.reuse, c[0x0][0x1c8], 0x1 ;  /* 0x0000720003347a11 */ /* 0x040fe800078408ff */
[----:B------:R-:W-:Y:S02]  /*5d20*/  LEA.HI.X R53, R3, c[0x0][0x1cc], R4, 0x1, P2 ;  /* 0x0000730003357a11 */ /* 0x000fe400010f0c04 */
[----:B------:R-:W-:Y:S02]  /*5d30*/  @!P1 LEA R50, P2, R0, c[0x0][0x1c8], 0x1 ;  /* 0x0000720000329a11 */ /* 0x000fe400078408ff */
[----:B------:R-:W-:Y:S02]  /*5d40*/  @!P0 SHF.R.U64 R3, R22, 0x10, R23 ;  /* 0x0000001016038819 */ /* 0x000fe40000001217 */
[----:B------:R-:W-:Y:S02]  /*5d50*/  @!P1 LEA.HI.X R51, R0, c[0x0][0x1cc], R2, 0x1, P2 ;  /* 0x0000730000339a11 */ /* 0x000fe400010f0c02 */
[--C-:B------:R-:W-:Y:S02]  /*5d60*/  @!P0 SHF.R.U64 R0, R20, 0x10, R21.reuse ;  /* 0x0000001014008819 */ /* 0x100fe40000001215 */
[----:B------:R-:W-:Y:S02]  /*5d70*/  @!P0 SHF.R.U32.HI R2, RZ, 0x10, R21 ;  /* 0x00000010ff028819 */ /* 0x000fe40000011615 */
[----:B------:R-:W-:Y:S01]  /*5d80*/  @!P0 PRMT R7, R34, 0x5432, R0 ;  /* 0x0000543222078816 */ /* 0x000fe20000000000 */
[----:B-1----:R-:W-:Y:S01]  /*5d90*/  @!P0 IMAD.U32 R0, R12, 0x10000, RZ ;  /* 0x000100000c008824 */ /* 0x002fe200078e00ff */
[----:B--2---:R-:W-:Y:S01]  /*5da0*/  @!P0 LOP3.LUT R39, R43, 0xffff0000, RZ, 0xc0, !PT ;  /* 0xffff00002b278812 */ /* 0x004fe200078ec0ff */
[----:B------:R-:W-:Y:S01]  /*5db0*/  @!P0 IMAD.U32 R18, R41, 0x10000, RZ ;  /* 0x0001000029128824 */ /* 0x000fe200078e00ff */
[----:B------:R-:W-:Y:S01]  /*5dc0*/  @!P0 LOP3.LUT R31, R42, 0xffff0000, RZ, 0xc0, !PT ;  /* 0xffff00002a1f8812 */ /* 0x000fe200078ec0ff */
[----:B------:R-:W-:Y:S01]  /*5dd0*/  @!P0 FMUL.FTZ R19, R0, R6 ;  /* 0x0000000600138220 */ /* 0x000fe20000410000 */
[----:B------:R-:W-:Y:S01]  /*5de0*/  @!P0 PRMT R21, R71, 0x5410, R8 ;  /* 0x0000541047158816 */ /* 0x000fe20000000008 */
[----:B------:R-:W-:Y:S01]  /*5df0*/  @!P0 IMAD.U32 R8, R40, 0x10000, RZ ;  /* 0x0001000028088824 */ /* 0x000fe200078e00ff */
[----:B------:R-:W-:Y:S01]  /*5e00*/  @!P0 PRMT R5, R34, 0x5410, R2 ;  /* 0x0000541022058816 */ /* 0x000fe20000000002 */
[C---:B------:R-:W-:Y:S01]  /*5e10*/  @!P0 IMAD.U32 R2, R7.reuse, 0x10000, RZ ;  /* 0x0001000007028824 */ /* 0x040fe200078e00ff */
[----:B------:R-:W-:Y:S01]  /*5e20*/  @!P0 LOP3.LUT R7, R7, 0xffff0000, RZ, 0xc0, !PT ;  /* 0xffff000007078812 */ /* 0x000fe200078ec0ff */
[----:B------:R-:W-:Y:S01]  /*5e30*/  @!P0 IMAD.U32 R34, R21, 0x10000, RZ ;  /* 0x0001000015228824 */ /* 0x000fe200078e00ff */
[----:B------:R-:W-:Y:S01]  /*5e40*/  @!P0 SHF.R.U32.HI R4, RZ, 0x10, R23 ;  /* 0x00000010ff048819 */ /* 0x000fe20000011617 */
[-C--:B------:R-:W-:Y:S01]  /*5e50*/  @!P0 FMUL.FTZ R0, R0, R2.reuse ;  /* 0x0000000200008220 */ /* 0x080fe20000410000 */
[----:B------:R-:W-:Y:S01]  /*5e60*/  @!P0 PRMT R23, R71, 0x5432, R10 ;  /* 0x0000543247178816 */ /* 0x000fe2000000000a */
[----:B------:R-:W-:Y:S01]  /*5e70*/  @!P0 FFMA.FTZ R55, R8, R2, -R19 ;  /* 0x0000000208378223 */ /* 0x000fe20000010813 */
[----:B------:R-:W-:Y:S01]  /*5e80*/  @!P0 LOP3.LUT R2, R13, 0xffff0000, RZ, 0xc0, !PT ;  /* 0xffff00000d028812 */ /* 0x000fe200078ec0ff */
[----:B------:R-:W-:Y:S01]  /*5e90*/  @!P0 FFMA.FTZ R0, R6, R8, R0 ;  /* 0x0000000806008223 */ /* 0x000fe20000010000 */
[----:B------:R-:W-:Y:S02]  /*5ea0*/  @!P0 LOP3.LUT R6, R12, 0xffff0000, RZ, 0xc0, !PT ;  /* 0xffff00000c068812 */ /* 0x000fe400078ec0ff */
[----:B------:R-:W-:Y:S02]  /*5eb0*/  @!P0 PRMT R10, R35, 0x5432, R3 ;  /* 0x00005432230a8816 */ /* 0x000fe40000000003 */
[----:B------:R-:W-:Y:S02]  /*5ec0*/  @!P0 SHF.L.U32 R3, R13, 0x10, RZ ;  /* 0x000000100d038819 */ /* 0x000fe400000006ff */
[----:B------:R-:W-:Y:S01]  /*5ed0*/  @!P0 PRMT R9, R35, 0x5410, R4 ;  /* 0x0000541023098816 */ /* 0x000fe20000000004 */
[----:B------:R-:W-:Y:S01]  /*5ee0*/  @!P0 IMAD.U32 R4, R5, 0x10000, RZ ;  /* 0x0001000005048824 */ /* 0x000fe200078e00ff */
[----:B------:R-:W-:Y:S01]  /*5ef0*/  @!P0 LOP3.LUT R19, R11, 0xffff0000, RZ, 0xc0, !PT ;  /* 0xffff00000b138812 */ /* 0x000fe200078ec0ff */
[C---:B------:R-:W-:Y:S01]  /*5f00*/  @!P0 FMUL.FTZ R20, R3.reuse, R17 ;  /* 0x0000001103148220 */ /* 0x040fe20000410000 */
[----:B------:R-:W-:Y:S01]  /*5f10*/  @!P0 LOP3.LUT R11, R16, 0xffff0000, RZ, 0xc0, !PT ;  /* 0xffff0000100b8812 */ /* 0x000fe200078ec0ff */
[-C--:B------:R-:W-:Y:S01]  /*5f20*/  @!P0 FMUL.FTZ R3, R3, R4.reuse ;  /* 0x0000000403038220 */ /* 0x080fe20000410000 */
[----:B------:R-:W-:Y:S01]  /*5f30*/  @!P0 LOP3.LUT R16, R40, 0xffff0000, RZ, 0xc0, !PT ;  /* 0xffff000028108812 */ /* 0x000fe200078ec0ff */
[----:B------:R-:W-:Y:S01]  /*5f40*/  @!P0 FFMA.FTZ R54, R18, R4, -R20 ;  /* 0x0000000412368223 */ /* 0x000fe20000010814 */
[----:B------:R-:W-:Y:S01]  /*5f50*/  @!P0 LOP3.LUT R20, R41, 0xffff0000, RZ, 0xc0, !PT ;  /* 0xffff000029148812 */ /* 0x000fe200078ec0ff */
[----:B------:R-:W-:Y:S01]  /*5f60*/  @!P0 FMUL.FTZ R22, R6, R11 ;  /* 0x0000000b06168220 */ /* 0x000fe20000410000 */
[----:B------:R-:W-:Y:S01]  /*5f70*/  @!P0 LOP3.LUT R5, R5, 0xffff0000, RZ, 0xc0, !PT ;  /* 0xffff000005058812 */ /* 0x000fe200078ec0ff */
[----:B------:R-:W-:Y:S01]  /*5f80*/  @!P0 FMUL.FTZ R8, R2, R19 ;  /* 0x0000001302088220 */ /* 0x000fe20000410000 */
[----:B------:R-:W-:Y:S01]  /*5f90*/  @!P0 LOP3.LUT R38, R21, 0xffff0000, RZ, 0xc0, !PT ;  /* 0xffff000015268812 */ /* 0x000fe200078ec0ff */
[----:B------:R-:W-:Y:S02]  /*5fa0*/  @!P0 FFMA.FTZ R48, R16, R7, -R22 ;  /* 0x0000000710308223 */ /* 0x000fe40000010816 */
[----:B------:R-:W-:Y:S02]  /*5fb0*/  @!P0 FMUL.FTZ R4, R2, R5 ;  /* 0x0000000502048220 */ /* 0x000fe40000410000 */
[----:B------:R-:W-:Y:S01]  /*5fc0*/  @!P0 FMUL.FTZ R2, R6, R7 ;  /* 0x0000000706028220 */ /* 0x000fe20000410000 */
[C---:B------:R-:W-:Y:S01]  /*5fd0*/  @!P0 SHF.L.U32 R7, R15.reuse, 0x10, RZ ;  /* 0x000000100f078819 */ /* 0x040fe200000006ff */
[----:B------:R-:W-:Y:S01]  /*5fe0*/  @!P0 FFMA.FTZ R49, R20, R5, -R8 ;  /* 0x0000000514318223 */ /* 0x000fe20000010808 */
[----:B------:R-:W-:Y:S01]  /*5ff0*/  @!P0 LOP3.LUT R6, R15, 0xffff0000, RZ, 0xc0, !PT ;  /* 0xffff00000f068812 */ /* 0x000fe200078ec0ff */
[C---:B------:R-:W-:Y:S01]  /*6000*/  @!P0 IMAD.U32 R5, R9.reuse, 0x10000, RZ ;  /* 0x0001000009058824 */ /* 0x040fe200078e00ff */
[----:B------:R-:W-:Y:S01]  /*6010*/  @!P0 LOP3.LUT R9, R9, 0xffff0000, RZ, 0xc0, !PT ;  /* 0xffff000009098812 */ /* 0x000fe200078ec0ff */
[----:B------:R-:W-:Y:S02]  /*6020*/  @!P0 IMAD.U32 R35, R43, 0x10000, RZ ;  /* 0x000100002b238824 */ /* 0x000fe400078e00ff */
        /* <DEDUP_REMOVED lines=44> */
.L_x_87:
[----:B------:R-:W-:Y:S05]  /*62f0*/  BSYNC B0 ;  /* 0x0000000000007941 */ /* 0x000fea0003800000 */
.L_x_86:
[----:B-1----:R-:W-:Y:S05]  /*6300*/  IADD3 R55, P1, R184, R84, RZ ;  /* 0x00000054b8377210 */ /* 0x002fea0007f3e0ff */
[----:B------:R-:W-:Y:S01]  /*6310*/  IMAD.X R56, R90, 0x1, R154, P1 ;  /* 0x000000015a387824 */ /* 0x000fe200008e069a */
[----:B------:R-:W-:Y:S11]  /*6320*/  ISETP.GE.OR P1, PT, R166, R75, P5 ;  /* 0x0000004ba600720c */ /* 0x000ff60002f26670 */
[----:B------:R-:W-:Y:S02]  /*6330*/  @!UPT UIADD3 URZ, URZ, URZ, URZ ;  /* 0x0000003f3f3ff290 */ /* 0x000fe4000fffe03f */
[----:B------:R-:W-:-:S05]  /*6340*/  @P1 BRA `(.L_x_79) ;  /* 0x00000bd000001947 */ /* 0x000fca0003800000 */
[----:B------:R-:W-:Y:S01]  /*6350*/  @!P0 SHF.R.U32.HI R3, RZ, 0x10, R65 ;  /* 0x00000010ff038819 */ /* 0x000fe20000011641 */
[----:B------:R-:W1:Y:S01]  /*6360*/  LDS.128 R12, [R144+0x8100] ;  /* 0x00810000900c7984 */ /* 0x000e620000000c00 */
[--C-:B------:R-:W-:Y:S02]  /*6370*/  @!P0 SHF.R.U32.HI R2, RZ, 0x10, R25.reuse ;  /* 0x00000010ff028819 */ /* 0x100fe40000011619 */
[----:B------:R-:W-:Y:S02]  /*6380*/  @!P0 SHF.R.U64 R0, R24, 0x10, R25 ;  /* 0x0000001018008819 */ /* 0x000fe40000001219 */
[----:B------:R-:W-:Y:S02]  /*6390*/  @!P0 PRMT R25, R72, 0x5410, R3 ;  /* 0x0000541048198816 */ /* 0x000fe40000000003 */
[----:B------:R-:W-:Y:S01]  /*63a0*/  IADD3 R10, P2, P1, R92, R55, R115 ;  /* 0x000000375c0a7210 */ /* 0x000fe2000795e073 */
[----:B-----5:R-:W2:Y:S01]  /*63b0*/  LDS.128 R40, [R149+0x8100] ;  /* 0x0081000095287984 */ /* 0x020ea20000000c00 */
[----:B------:R-:W-:Y:S01]  /*63c0*/  @!P0 SHF.R.U64 R6, R26, 0x10, R27 ;  /* 0x000000101a068819 */ /* 0x000fe2000000121b */
[----:B------:R-:W-:Y:S01]  /*63d0*/  @!P0 IMAD.U32 R23, R25, 0x10000, RZ ;  /* 0x0001000019178824 */ /* 0x000fe200078e00ff */
[----:B------:R-:W-:Y:S02]  /*63e0*/  IADD3.X R11, R95, R56, R121, P2, P1 ;  /* 0x000000385f0b7210 */ /* 0x000fe400017e2479 */
[C---:B------:R-:W-:Y:S02]  /*63f0*/  LEA R48, P1, R10.reuse, c[0x0][0x1c8], 0x1 ;  /* 0x000072000a307a11 */ /* 0x040fe400078208ff */
[C---:B------:R-:W-:Y:S02]  /*6400*/  @!P0 PRMT R18, R37.reuse, 0x5432, R6 ;  /* 0x0000543225128816 */ /* 0x040fe40000000006 */
[----:B------:R-:W-:Y:S02]  /*6410*/  LEA.HI.X R49, R10, c[0x0][0x1cc], R11, 0x1, P1 ;  /* 0x000073000a317a11 */ /* 0x000fe400008f0c0b */
[----:B------:R-:W-:Y:S02]  /*6420*/  @!P0 SHF.R.U32.HI R5, RZ, 0x10, R27 ;  /* 0x00000010ff058819 */ /* 0x000fe4000001161b */
[C---:B------:R-:W-:Y:S02]  /*6430*/  @!P0 PRMT R8, R36.reuse, 0x5410, R2 ;  /* 0x0000541024088816 */ /* 0x040fe40000000002 */
[----:B------:R-:W-:Y:S02]  /*6440*/  @!P0 PRMT R16, R37, 0x5410, R5 ;  /* 0x0000541025108816 */ /* 0x000fe40000000005 */
[----:B------:R-:W-:Y:S01]  /*6450*/  @!P0 PRMT R4, R36, 0x5432, R0 ;  /* 0x0000543224048816 */ /* 0x000fe20000000000 */
[----:B------:R-:W-:Y:S01]  /*6460*/  @!P0 IMAD.U32 R0, R8, 0x10000, RZ ;  /* 0x0001000008008824 */ /* 0x000fe200078e00ff */
[--C-:B------:R-:W-:Y:S01]  /*6470*/  @!P0 SHF.R.U32.HI R9, RZ, 0x10, R67.reuse ;  /* 0x00000010ff098819 */ /* 0x100fe20000011643 */
[C---:B------:R-:W-:Y:S01]  /*6480*/  @!P0 IMAD.U32 R10, R16.reuse, 0x10000, RZ ;  /* 0x00010000100a8824 */ /* 0x040fe200078e00ff */
[----:B------:R-:W-:Y:S02]  /*6490*/  @!P0 LOP3.LUT R16, R16, 0xffff0000, RZ, 0xc0, !PT ;  /* 0xffff000010108812 */ /* 0x000fe400078ec0ff */
[----:B------:R-:W-:Y:S02]  /*64a0*/  @!P0 SHF.R.U64 R7, R66, 0x10, R67 ;  /* 0x0000001042078819 */ /* 0x000fe40000001243 */
[C---:B------:R-:W-:Y:S02]  /*64b0*/  @!P0 PRMT R38, R73.reuse, 0x5410, R9 ;  /* 0x0000541049268816 */ /* 0x040fe40000000009 */
[----:B------:R-:W-:Y:S02]  /*64c0*/  @!P0 PRMT R34, R73, 0x5432, R7 ;  /* 0x0000543249228816 */ /* 0x000fe40000000007 */
[----:B------:R-:W-:Y:S01]  /*64d0*/  @!P0 LOP3.LUT R25, R25, 0xffff0000, RZ, 0xc0, !PT ;  /* 0xffff000019198812 */ /* 0x000fe200078ec0ff */
[----:B------:R-:W-:Y:S01]  /*64e0*/  @!P0 IMAD.U32 R36, R38, 0x10000, RZ ;  /* 0x0001000026248824 */ /* 0x000fe200078e00ff */
[----:B------:R-:W-:Y:S01]  /*64f0*/  @!P0 SHF.L.U32 R27, R34, 0x10, RZ ;  /* 0x00000010221b8819 */ /* 0x000fe200000006ff */
[----:B-1----:R-:W-:Y:S01]  /*6500*/  @!P0 IMAD.U32 R3, R13, 0x10000, RZ ;  /* 0x000100000d038824 */ /* 0x002fe200078e00ff */
[----:B------:R-:W-:Y:S02]  /*6510*/  @!P0 LOP3.LUT R9, R14, 0xffff0000, RZ, 0xc0, !PT ;  /* 0xffff00000e098812 */ /* 0x000fe400078ec0ff */
[----:B------:R-:W-:Y:S01]  /*6520*/  @!P0 LOP3.LUT R34, R34, 0xffff0000, RZ, 0xc0, !PT ;  /* 0xffff000022228812 */ /* 0x000fe200078ec0ff */
[C---:B------:R-:W-:Y:S01]  /*6530*/  @!P0 FMUL.FTZ R2, R3.reuse, R23 ;  /* 0x0000001703028220 */ /* 0x040fe20000410000 */
[----:B------:R-:W-:Y:S01]  /*6540*/  @!P0 LOP3.LUT R5, R12, 0xffff0000, RZ, 0xc0, !PT ;  /* 0xffff00000c058812 */ /* 0x000fe200078ec0ff */
[-C--:B------:R-:W-:Y:S01]  /*6550*/  @!P0 FMUL.FTZ R3, R3, R0.reuse ;  /* 0x0000000003038220 */ /* 0x080fe20000410000 */
[----:B------:R-:W-:Y:S01]  /*6560*/  @!P0 SHF.L.U32 R11, R15, 0x10, RZ ;  /* 0x000000100f0b8819 */ /* 0x000fe200000006ff */
[C---:B--2---:R-:W-:Y:S01]  /*6570*/  @!P0 IMAD.U32 R20, R40.reuse, 0x10000, RZ ;  /* 0x0001000028148824 */ /* 0x044fe200078e00ff */
[----:B------:R-:W-:Y:S01]  /*6580*/  @!P0 SHF.L.U32 R24, R41, 0x10, RZ ;  /* 0x0000001029188819 */ /* 0x000fe200000006ff */
[----:B------:R-:W-:Y:S01]  /*6590*/  @!P0 IMAD.U32 R37, R43, 0x10000, RZ ;  /* 0x000100002b258824 */ /* 0x000fe200078e00ff */
[----:B------:R-:W-:Y:S01]  /*65a0*/  @!P0 LOP3.LUT R22, R40, 0xffff0000, RZ, 0xc0, !PT ;  /* 0xffff000028168812 */ /* 0x000fe200078ec0ff */
[----:B------:R-:W-:Y:S01]  /*65b0*/  @!P0 IMAD.U32 R31, R42, 0x10000, RZ ;  /* 0x000100002a1f8824 */ /* 0x000fe200078e00ff */
[----:B------:R-:W-:Y:S01]  /*65c0*/  @!P0 LOP3.LUT R26, R41, 0xffff0000, RZ, 0xc0, !PT ;  /* 0xffff0000291a8812 */ /* 0x000fe200078ec0ff */
[----:B------:R-:W-:Y:S01]  /*65d0*/  @!P0 FFMA.FTZ R54, R24, R0, -R2 ;  /* 0x0000000018368223 */ /* 0x000fe20000010802 */
[----:B------:R-:W-:Y:S01]  /*65e0*/  @!P0 LOP3.LUT R39, R43, 0xffff0000, RZ, 0xc0, !PT ;  /* 0xffff00002b278812 */ /* 0x000fe200078ec0ff */
[----:B------:R-:W-:Y:S01]  /*65f0*/  @!P0 IMAD.U32 R0, R12, 0x10000, RZ ;  /* 0x000100000c008824 */ /* 0x000fe200078e00ff */
[----:B------:R-:W-:Y:S01]  /*6600*/  @!P0 LOP3.LUT R35, R42, 0xffff0000, RZ, 0xc0, !PT ;  /* 0xffff00002a238812 */ /* 0x000fe200078ec0ff */
[----:B------:R-:W-:Y:S01]  /*6610*/  @!P0 FMUL.FTZ R44, R11, R36 ;  /* 0x000000240b2c8220 */ /* 0x000fe20000410000 */
[C---:B------:R-:W-:Y:S01]  /*6620*/  @!P0 SHF.L.U32 R2, R4.reuse, 0x10, RZ ;  /* 0x0000001004028819 */ /* 0x040fe200000006ff */
[----:B------:R-:W-:Y:S01]  /*6630*/  @!P0 FMUL.FTZ R45, R9, R34 ;  /* 0x00000022092d8220 */ /* 0x000fe20000410000 */
[----:B------:R-:W-:Y:S01]  /*6640*/  @!P0 LOP3.LUT R4, R4, 0xffff0000, RZ, 0xc0, !PT ;  /* 0xffff000004048812 */ /* 0x000fe200078ec0ff */
[----:B------:R-:W-:Y:S01]  /*6650*/  @!P0 FFMA.FTZ R44, R37, R10, -R44 ;  /* 0x0000000a252c8223 */ /* 0x000fe2000001082c */
[----:B------:R-:W-:Y:S02]  /*6660*/  @!P0 LOP3.LUT R17, R15, 0xffff0000, RZ, 0xc0, !PT ;  /* 0xffff00000f118812 */ /* 0x000fe400078ec0ff */
[----:B------:R-:W-:Y:S02]  /*6670*/  @!P0 LOP3.LUT R38, R38, 0xffff0000, RZ, 0xc0, !PT ;  /* 0xffff000026268812 */ /* 0x000fe400078ec0ff */
[----:B------:R-:W-:Y:S02]  /*6680*/  @!P0 SHF.R.U64 R21, R64, 0x10, R65 ;  /* 0x0000001040158819 */ /* 0x000fe40000001241 */
[----:B------:R-:W-:Y:S02]  /*6690*/  ISETP.GE.AND P1, PT, R97, c[0x0][0x1d4], PT ;  /* 0x0000750061007a0c */ /* 0x000fe40003f26270 */
[----:B------:R-:W-:Y:S05]  /*66a0*/  @!P0 PRMT R21, R72, 0x5432, R21 ;  /* 0x0000543248158816 */ /* 0x000fea0000000015 */
[C---:B------:R-:W-:Y:S01]  /*66b0*/  @!P0 IMAD.U32 R19, R21.reuse, 0x10000, RZ ;  /* 0x0001000015138824 */ /* 0x040fe200078e00ff */
[----:B------:R-:W-:Y:S03]  /*66c0*/  @!P0 LOP3.LUT R21, R21, 0xffff0000, RZ, 0xc0, !PT ;  /* 0xffff000015158812 */ /* 0x000fe600078ec0ff */
[C---:B------:R-:W-:Y:S02]  /*66d0*/  @!P0 FMUL.FTZ R6, R0.reuse, R19 ;  /* 0x0000001300068220 */ /* 0x040fe40000410000 */
[C---:B------:R-:W-:Y:S02]  /*66e0*/  @!P0 FMUL.FTZ R7, R5.reuse, R21 ;  /* 0x0000001505078220 */ /* 0x040fe40000410000 */
[-C--:B------:R-:W-:Y:S02]  /*66f0*/  @!P0 FMUL.FTZ R0, R0, R2.reuse ;  /* 0x0000000200008220 */ /* 0x080fe40000410000 */
[----:B------:R-:W-:Y:S02]  /*6700*/  @!P0 FFMA.FTZ R53, R20, R2, -R6 ;  /* 0x0000000214358223 */ /* 0x000fe40000010806 */
[-C--:B------:R-:W-:Y:S01]  /*6710*/  @!P0 FMUL.FTZ R2, R5, R4.reuse ;  /* 0x0000000405028220 */ /* 0x080fe20000410000 */
[----:B------:R-:W-:Y:S01]  /*6720*/  @!P0 LOP3.LUT R5, R13, 0xffff0000, RZ, 0xc0, !PT ;  /* 0xffff00000d058812 */ /* 0x000fe200078ec0ff */
[----:B------:R-:W-:Y:S01]  /*6730*/  @!P0 FFMA.FTZ R52, R22, R4, -R7 ;  /* 0x0000000416348223 */ /* 0x000fe20000010807 */
[----:B------:R-:W-:Y:S01]  /*6740*/  @!P0 LOP3.LUT R4, R8, 0xffff0000, RZ, 0xc0, !PT ;  /* 0xffff000008048812 */ /* 0x000fe200078ec0ff */
[----:B------:R-:W-:Y:S01]  /*6750*/  @!P0 IMAD.U32 R7, R14, 0x10000, RZ ;  /* 0x000100000e078824 */ /* 0x000fe200078e00ff */
[C---:B------:R-:W-:Y:S01]  /*6760*/  @!P0 LOP3.LUT R8, R18.reuse, 0xffff0000, RZ, 0xc0, !PT ;  /* 0xffff000012088812 */ /* 0x040fe200078ec0ff */
[----:B------:R-:W-:Y:S02]  /*6770*/  @!P0 IMAD.U32 R6, R18, 0x10000, RZ ;  /* 0x0001000012068824 */ /* 0x000fe400078e00ff */
[----:B------:R-:W-:Y:S02]  /*6780*/  @!P0 FMUL.FTZ R47, R5, R25 ;  /* 0x00000019052f8220 */ /* 0x000fe40000410000 */
[----:B------:R-:W-:Y:S02]  /*6790*/  @!P0 FMUL.FTZ R18, R17, R38 ;  /* 0x0000002611128220 */ /* 0x000fe40000410000 */
[----:B------:R-:W-:Y:S02]  /*67a0*/  @!P0 FMUL.FTZ R46, R7, R27 ;  /* 0x0000001b072e8220 */ /* 0x000fe40000410000 */
[----:B------:R-:W-:Y:S02]  /*67b0*/  @!P0 FFMA.FTZ R51, R26, R4, -R47 ;  /* 0x000000041a338223 */ /* 0x000fe4000001082f */
[----:B------:R-:W-:Y:S02]  /*67c0*/  @!P0 FFMA.FTZ R18, R39, R16, -R18 ;  /* 0x0000001027128223 */ /* 0x000fe40000010812 */
[----:B------:R-:W-:Y:S01]  /*67d0*/  @!P0 FFMA.FTZ R50, R31, R6, -R46 ;  /* 0x000000061f328223 */ /* 0x000fe2000001082e */
[----:B------:R-:W-:Y:S01]  /*67e0*/  @!P0 F2FP.BF16.PACK_AB R46, R51, R54 ;  /* 0x00000036332e823e */ /* 0x000fe200000010ff */
[----:B------:R-:W-:Y:S01]  /*67f0*/  @!P0 FFMA.FTZ R47, R35, R8, -R45 ;  /* 0x00000008232f8223 */ /* 0x000fe2000001082d */
[----:B------:R-:W-:Y:S01]  /*6800*/  @!P0 F2FP.BF16.PACK_AB R44, R18, R44 ;  /* 0x0000002c122c823e */ /* 0x000fe200000010ff */
[----:B------:R-:W-:Y:S01]  /*6810*/  @!P0 FFMA.FTZ R0, R19, R20, R0 ;  /* 0x0000001413008223 */ /* 0x000fe20000010000 */
[----:B------:R-:W-:Y:S01]  /*6820*/  @!P0 F2FP.BF16.PACK_AB R45, R52, R53 ;  /* 0x00000035342d823e */ /* 0x000fe200000010ff */
[----:B------:R-:W-:Y:S01]  /*6830*/  @!P0 IMAD.MOV.U32 R41, RZ, RZ, R46 ;  /* 0x000000ffff298224 */ /* 0x000fe200078e002e */
[----:B------:R-:W-:Y:S01]  /*6840*/  @!P0 F2FP.BF16.PACK_AB R18, R47, R50 ;  /* 0x000000322f12823e */ /* 0x000fe200000010ff */
[----:B------:R-:W-:Y:S01]  /*6850*/  @!P0 FMUL.FTZ R4, R5, R4 ;  /* 0x0000000405048220 */ /* 0x000fe20000410000 */
[----:B------:R-:W-:Y:S01]  /*6860*/  @!P0 MOV R40, R45 ;  /* 0x0000002d00288202 */ /* 0x000fe20000000f00 */
[----:B------:R-:W-:Y:S01]  /*6870*/  @!P0 FFMA.FTZ R2, R21, R22, R2 ;  /* 0x0000001615028223 */ /* 0x000fe20000010002 */
[----:B------:R-:W-:Y:S01]  /*6880*/  @!P0 MOV R43, R44 ;  /* 0x0000002c002b8202 */ /* 0x000fe20000000f00 */
[----:B------:R-:W-:Y:S02]  /*6890*/  @!P0 IMAD.MOV.U32 R42, RZ, RZ, R18 ;  /* 0x000000ffff2a8224 */ /* 0x000fe400078e0012 */
[----:B------:R-:W-:Y:S01]  /*68a0*/  @!P0 FMUL.FTZ R5, R7, R6 ;  /* 0x0000000607058220 */ /* 0x000fe20000410000 */
[----:B------:R-:W-:Y:S01]  /*68b0*/  @!P0 F2FP.BF16.PACK_AB R0, R2, R0 ;  /* 0x000000000200823e */ /* 0x000fe200000010ff */
[----:B------:R-:W-:Y:S01]  /*68c0*/  @!P0 FFMA.FTZ R3, R23, R24, R3 ;  /* 0x0000001817038223 */ /* 0x000fe20000010003 */
[----:B------:R1:W-:Y:S01]  /*68d0*/  STG.E.128 [R48.64], R40 ;  /* 0x0000002830007986 */ /* 0x0003e2000c101d08 */
[----:B------:R-:W-:Y:S02]  /*68e0*/  @!P0 FMUL.FTZ R6, R9, R8 ;  /* 0x0000000809068220 */ /* 0x000fe40000410000 */
[----:B------:R-:W-:Y:S02]  /*68f0*/  @!P0 FFMA.FTZ R4, R25, R26, R4 ;  /* 0x0000001a19048223 */ /* 0x000fe40000010004 */
[----:B------:R-:W-:Y:S02]  /*6900*/  @!P0 FMUL.FTZ R7, R11, R10 ;  /* 0x0000000a0b078220 */ /* 0x000fe40000410000 */
[----:B------:R-:W-:Y:S01]  /*6910*/  @!P0 FFMA.FTZ R5, R27, R31, R5 ;  /* 0x0000001f1b058223 */ /* 0x000fe20000010005 */
[----:B------:R-:W-:Y:S01]  /*6920*/  @!P0 F2FP.BF16.PACK_AB R3, R4, R3 ;  /* 0x000000030403823e */ /* 0x000fe200000010ff */
[----:B------:R-:W-:Y:S02]  /*6930*/  @!P0 FMUL.FTZ R8, R17, R16 ;  /* 0x0000001011088220 */ /* 0x000fe40000410000 */
[----:B------:R-:W-:Y:S02]  /*6940*/  @!P0 FFMA.FTZ R6, R34, R35, R6 ;  /* 0x0000002322068223 */ /* 0x000fe40000010006 */
[----:B------:R-:W-:Y:S02]  /*6950*/  @!P0 FFMA.FTZ R7, R36, R37, R7 ;  /* 0x0000002524078223 */ /* 0x000fe40000010007 */
[----:B------:R-:W-:Y:S01]  /*6960*/  @!P0 FFMA.FTZ R8, R38, R39, R8 ;  /* 0x0000002726088223 */ /* 0x000fe20000010008 */
[----:B------:R-:W-:Y:S01]  /*6970*/  @!P0 F2FP.BF16.PACK_AB R5, R6, R5 ;  /* 0x000000050605823e */ /* 0x000fe200000010ff */
[----:B------:R-:W-:Y:S02]  /*6980*/  @!P0 IMAD.MOV.U32 R12, RZ, RZ, R0 ;  /* 0x000000ffff0c8224 */ /* 0x000fe400078e0000 */
[----:B------:R-:W-:Y:S01]  /*6990*/  @!P0 IMAD.MOV.U32 R13, RZ, RZ, R3 ;  /* 0x000000ffff0d8224 */ /* 0x000fe200078e0003 */
[----:B------:R-:W-:Y:S02]  /*69a0*/  @!P0 F2FP.BF16.PACK_AB R7, R8, R7 ;  /* 0x000000070807823e */ /* 0x000fe400000010ff */
[----:B------:R-:W-:Y:S03]  /*69b0*/  @!P0 MOV R14, R5 ;  /* 0x00000005000e8202 */ /* 0x000fe60000000f00 */
[----:B------:R-:W-:Y:S01]  /*69c0*/  @!P0 IMAD.MOV.U32 R15, RZ, RZ, R7 ;  /* 0x000000ffff0f8224 */ /* 0x000fe200078e0007 */
[----:B------:R-:W-:-:S05]  /*69d0*/  @P1 BRA `(.L_x_79) ;  /* 0x0000054000001947 */ /* 0x000fca0003800000 */
[----:B------:R-:W-:Y:S04]  /*69e0*/  IADD3 R0, P1, P0, R92, R55, R97 ;  /* 0x000000375c007210 */ /* 0x000fe8000783e061 */
[----:B------:R-:W-:Y:S02]  /*69f0*/  IADD3.X R3, R95, R56, R120, P1, P0 ;  /* 0x000000385f037210 */ /* 0x000fe40000fe0478 */
[C---:B------:R-:W-:Y:S04]  /*6a00*/  LEA R2, P0, R0.reuse, c[0x0][0x1c8], 0x1 ;  /* 0x0000720000027a11 */ /* 0x040fe800078008ff */
[----:B------:R-:W-:Y:S05]  /*6a10*/  LEA.HI.X R3, R0, c[0x0][0x1cc], R3, 0x1, P0 ;  /* 0x0000730000037a11 */ /* 0x000fea00000f0c03 */
[----:B------:R2:W-:Y:S01]  /*6a20*/  STG.E.128 [R2.64], R12 ;  /* 0x0000000c02007986 */ /* 0x0005e2000c101d08 */
[----:B------:R-:W-:-:S05]  /*6a30*/  BRA `(.L_x_79) ;  /* 0x000004e000007947 */ /* 0x000fca0003800000 */
.L_x_57:
[----:B------:R-:W-:Y:S01]  /*6a40*/  IMAD R0, R91, -0x80, R126 ;  /* 0xffffff805b007824 */ /* 0x000fe200078e027e */
[----:B------:R-:W-:Y:S04]  /*6a50*/  BSSY B0, `(.L_x_88) ;  /* 0x0000012000007945 */ /* 0x000fe80003800000 */
[----:B------:R-:W-:Y:S04]  /*6a60*/  IMNMX R6, R0, 0x80, PT ;  /* 0x0000008000067817 */ /* 0x000fe80003800200 */
[----:B------:R-:W-:Y:S11]  /*6a70*/  ISETP.GE.AND P0, PT, R96, R6, PT ;  /* 0x000000066000720c */ /* 0x000ff60003f06270 */
[----:B------:R-:W-:Y:S02]  /*6a80*/  @!UPT UIADD3 URZ, URZ, URZ, URZ ;  /* 0x0000003f3f3ff290 */ /* 0x000fe4000fffe03f */
[----:B------:R-:W-:-:S05]  /*6a90*/  @P0 BRA `(.L_x_89) ;  /* 0x000000d000000947 */ /* 0x000fca0003800000 */
[----:B------:R-:W1:Y:S01]  /*6aa0*/  @!P5 LDS.128 R12, [R74+0x8100] ;  /* 0x008100004a0cd984 */ /* 0x000e620000000c00 */
[----:B------:R-:W-:Y:S02]  /*6ab0*/  ISETP.GE.AND P1, PT, R94, c[0x0][0x1d4], PT ;  /* 0x000075005e007a0c */ /* 0x000fe40003f26270 */
[-C--:B------:R-:W-:Y:S05]  /*6ac0*/  @!P5 IADD3 R0, P0, R114, R84.reuse, RZ ;  /* 0x000000547200d210 */ /* 0x080fea0007f1e0ff */
[----:B------:R-:W-:Y:S01]  /*6ad0*/  @!P5 IMAD.X R2, R113, 0x1, R90, P0 ;  /* 0x000000017102d824 */ /* 0x000fe200000e065a */
[C---:B------:R-:W-:Y:S04]  /*6ae0*/  @!P5 LEA R4, P0, R0.reuse, c[0x0][0x1c8], 0x1 ;  /* 0x000072000004da11 */ /* 0x040fe800078008ff */
[----:B------:R-:W-:Y:S01]  /*6af0*/  @!P5 LEA.HI.X R5, R0, c[0x0][0x1cc], R2, 0x1, P0 ;  /* 0x000073000005da11 */ /* 0x000fe200000f0c02 */
[----:B------:R-:W2:Y:S01]  /*6b00*/  @!P1 LDS.128 R8, [R74+0xc100] ;  /* 0x00c100004a089984 */ /* 0x000ea20000000c00 */
[----:B------:R-:W-:Y:S05]  /*6b10*/  @!P1 IADD3 R0, P0, R118, R84, RZ ;  /* 0x0000005476009210 */ /* 0x000fea0007f1e0ff */
[----:B------:R-:W-:Y:S01]  /*6b20*/  @!P1 IMAD.X R3, R90, 0x1, R117, P0 ;  /* 0x000000015a039824 */ /* 0x000fe200000e0675 */
[C---:B------:R-:W-:Y:S04]  /*6b30*/  @!P1 LEA R2, P0, R0.reuse, c[0x0][0x1c8], 0x1 ;  /* 0x0000720000029a11 */ /* 0x040fe800078008ff */
[----:B------:R-:W-:Y:S01]  /*6b40*/  @!P1 LEA.HI.X R3, R0, c[0x0][0x1cc], R3, 0x1, P0 ;  /* 0x0000730000039a11 */ /* 0x000fe200000f0c03 */
[----:B-1----:R1:W-:Y:S04]  /*6b50*/  @!P5 STG.E.128 [R4.64], R12 ;  /* 0x0000000c0400d986 */ /* 0x0023e8000c101d08 */
[----:B--2---:R1:W-:Y:S04]  /*6b60*/  @!P1 STG.E.128 [R2.64], R8 ;  /* 0x0000000802009986 */ /* 0x0043e8000c101d08 */
.L_x_89:
[----:B------:R-:W-:Y:S05]  /*6b70*/  BSYNC B0 ;  /* 0x0000000000007941 */ /* 0x000fea0003800000 */
.L_x_88:
[----:B------:R-:W-:Y:S01]  /*6b80*/  ISETP.GE.AND P0, PT, R168, R6, PT ;  /* 0x00000006a800720c */ /* 0x000fe20003f06270 */
[----:B------:R-:W-:Y:S01]  /*6b90*/  @!UPT UIADD3 URZ, URZ, URZ, URZ ;  /* 0x0000003f3f3ff290 */ /* 0x000fe2000fffe03f */
[----:B------:R-:W-:Y:S11]  /*6ba0*/  BSSY B0, `(.L_x_90) ;  /* 0x0000011000007945 */ /* 0x000ff60003800000 */
[----:B------:R-:W-:-:S05]  /*6bb0*/  @P0 BRA `(.L_x_91) ;  /* 0x000000f000000947 */ /* 0x000fca0003800000 */
[----:B-1----:R-:W1:Y:S01]  /*6bc0*/  @!P5 LDS.128 R12, [R74+0x9100] ;  /* 0x009100004a0cd984 */ /* 0x002e620000000c00 */
[----:B------:R-:W-:Y:S02]  /*6bd0*/  ISETP.GE.AND P1, PT, R94, c[0x0][0x1d4], PT ;  /* 0x000075005e007a0c */ /* 0x000fe40003f26270 */
[----:B------:R-:W-:Y:S05]  /*6be0*/  IADD3 R2, P0, R209, R84, RZ ;  /* 0x00000054d1027210 */ /* 0x000fea0007f1e0ff */
[----:B------:R-:W-:Y:S01]  /*6bf0*/  IMAD.X R0, R183, 0x1, R90, P0 ;  /* 0x00000001b7007824 */ /* 0x000fe200000e065a */
[----:B------:R-:W-:Y:S05]  /*6c00*/  @!P5 IADD3 R3, P0, R114, R2, RZ ;  /* 0x000000027203d210 */ /* 0x000fea0007f1e0ff */
[----:B------:R-:W2:Y:S01]  /*6c10*/  @!P1 LDS.128 R8, [R74+0xd100] ;  /* 0x00d100004a089984 */ /* 0x000ea20000000c00 */
[----:B------:R-:W-:Y:S01]  /*6c20*/  @!P5 IMAD.X R5, R113, 0x1, R0, P0 ;  /* 0x000000017105d824 */ /* 0x000fe200000e0600 */
[C---:B------:R-:W-:Y:S04]  /*6c30*/  @!P5 LEA R4, P0, R3.reuse, c[0x0][0x1c8], 0x1 ;  /* 0x000072000304da11 */ /* 0x040fe800078008ff */
[----:B------:R-:W-:Y:S02]  /*6c40*/  @!P5 LEA.HI.X R5, R3, c[0x0][0x1cc], R5, 0x1, P0 ;  /* 0x000073000305da11 */ /* 0x000fe400000f0c05 */
[----:B------:R-:W-:Y:S05]  /*6c50*/  @!P1 IADD3 R3, P0, R2, R118, RZ ;  /* 0x0000007602039210 */ /* 0x000fea0007f1e0ff */
[----:B------:R-:W-:Y:S01]  /*6c60*/  @!P1 IMAD.X R0, R0, 0x1, R117, P0 ;  /* 0x0000000100009824 */ /* 0x000fe200000e0675 */
[C---:B------:R-:W-:Y:S04]  /*6c70*/  @!P1 LEA R2, P0, R3.reuse, c[0x0][0x1c8], 0x1 ;  /* 0x0000720003029a11 */ /* 0x040fe800078008ff */
[----:B------:R-:W-:Y:S01]  /*6c80*/  @!P1 LEA.HI.X R3, R3, c[0x0][0x1cc], R0, 0x1, P0 ;  /* 0x0000730003039a11 */ /* 0x000fe200000f0c00 */
[----:B-1----:R1:W-:Y:S04]  /*6c90*/  @!P5 STG.E.128 [R4.64], R12 ;  /* 0x0000000c0400d986 */ /* 0x0023e8000c101d08 */
[----:B--2---:R1:W-:Y:S04]  /*6ca0*/  @!P1 STG.E.128 [R2.64], R8 ;  /* 0x0000000802009986 */ /* 0x0043e8000c101d08 */
.L_x_91:
[----:B------:R-:W-:Y:S05]  /*6cb0*/  BSYNC B0 ;  /* 0x0000000000007941 */ /* 0x000fea0003800000 */
.L_x_90:
        /* <DEDUP_REMOVED lines=19> */
.L_x_93:
[----:B------:R-:W-:Y:S05]  /*6df0*/  BSYNC B0 ;  /* 0x0000000000007941 */ /* 0x000fea0003800000 */
.L_x_92:
[----:B------:R-:W-:Y:S11]  /*6e00*/  ISETP.GE.AND P0, PT, R166, R6, PT ;  /* 0x00000006a600720c */ /* 0x000ff60003f06270 */
[----:B------:R-:W-:Y:S02]  /*6e10*/  @!UPT UIADD3 URZ, URZ, URZ, URZ ;  /* 0x0000003f3f3ff290 */ /* 0x000fe4000fffe03f */
        /* <DEDUP_REMOVED lines=16> */
.L_x_79:
[----:B------:R-:W-:Y:S05]  /*6f20*/  BSYNC B2 ;  /* 0x0000000000027941 */ /* 0x000fea0003800000 */
.L_x_56:
[C---:B-12---:R-:W-:Y:S01]  /*6f30*/  IMAD.SHL.U32 R14, R91.reuse, 0x80, RZ ;  /* 0x000000805b0e7824 */ /* 0x046fe200078e00ff */
[----:B------:R-:W-:Y:S01]  /*6f40*/  ISETP.NE.AND P6, PT, R164, RZ, PT ;  /* 0x000000ffa400720c */ /* 0x000fe20003fc5270 */
[----:B------:R-:W-:Y:S01]  /*6f50*/  BSSY B0, `(.L_x_94) ;  /* 0x0000051000007945 */ /* 0x000fe20003800000 */
[----:B------:R-:W-:Y:S01]  /*6f60*/  SHF.L.U64.HI R16, R91, 0x7, R98 ;  /* 0x000000075b107819 */ /* 0x000fe20000010262 */
[----:B-----5:R-:W-:Y:S01]  /*6f70*/  IMAD.IADD R5, R131, 0x1, -R14 ;  /* 0x0000000183057824 */ /* 0x020fe200078e0a0e */
[----:B------:R-:W-:Y:S04]  /*6f80*/  IADD3 R0, P0, R14, R153, RZ ;  /* 0x000000990e007210 */ /* 0x000fe80007f1e0ff */
[C---:B------:R-:W-:Y:S01]  /*6f90*/  ISETP.GE.AND P3, PT, R5.reuse, 0x1, PT ;  /* 0x000000010500780c */ /* 0x040fe20003f66270 */
[----:B------:R-:W-:Y:S01]  /*6fa0*/  IMAD.X R4, R16, 0x1, R163, P0 ;  /* 0x0000000110047824 */ /* 0x000fe200000e06a3 */
[C---:B------:R-:W-:Y:S02]  /*6fb0*/  ISETP.GE.AND P2, PT, R5.reuse, 0x21, PT ;  /* 0x000000210500780c */ /* 0x040fe40003f46270 */
[----:B------:R-:W-:Y:S09]  /*6fc0*/  ISETP.GE.AND P1, PT, R5, 0x41, PT ;  /* 0x000000410500780c */ /* 0x000ff20003f26270 */
[----:B------:R-:W-:Y:S01]  /*6fd0*/  @P3 IMAD R6, R4, c[0x0][0x258], RZ ;  /* 0x0000960004063a24 */ /* 0x000fe200078e02ff */
[----:B------:R-:W-:Y:S01]  /*6fe0*/  @P3 MOV R3, R112 ;  /* 0x0000007000033202 */ /* 0x000fe20000000f00 */
[----:B------:R-:W-:Y:S01]  /*6ff0*/  @P3 IMAD.MOV.U32 R2, RZ, RZ, R102 ;  /* 0x000000ffff023224 */ /* 0x000fe200078e0066 */
[C---:B------:R-:W-:Y:S01]  /*7000*/  @P2 IADD3 R7, P0, R0.reuse, 0x20, RZ ;  /* 0x0000002000072810 */ /* 0x040fe20007f1e0ff */
[C---:B------:R-:W-:Y:S02]  /*7010*/  @P3 IMAD R6, R0.reuse, c[0x0][0x25c], R6 ;  /* 0x0000970000063a24 */ /* 0x040fe400078e0206 */
[C---:B------:R-:W-:Y:S01]  /*7020*/  @P3 IMAD.WIDE.U32 R2, R0.reuse, c[0x0][0x258], R2 ;  /* 0x0000960000023a25 */ /* 0x040fe200078e0002 */
[----:B------:R-:W-:Y:S02]  /*7030*/  @P2 IADD3.X R8, RZ, R4, RZ, P0, !PT ;  /* 0x00000004ff082210 */ /* 0x000fe400007fe4ff */
[----:B------:R-:W-:Y:S01]  /*7040*/  @P1 IADD3 R12, P0, R0, 0x40, RZ ;  /* 0x00000040000c1810 */ /* 0x000fe20007f1e0ff */
[----:B------:R-:W-:Y:S01]  /*7050*/  @P3 IMAD.IADD R6, R3, 0x1, R6 ;  /* 0x0000000103063824 */ /* 0x000fe200078e0206 */
[----:B------:R-:W-:Y:S03]  /*7060*/  @P2 MOV R3, R112 ;  /* 0x0000007000032202 */ /* 0x000fe60000000f00 */
[----:B------:R-:W-:Y:S01]  /*7070*/  @P1 IMAD.X R13, RZ, RZ, R4, P0 ;  /* 0x000000ffff0d1224 */ /* 0x000fe200000e0604 */
[C---:B------:R-:W-:Y:S04]  /*7080*/  @P3 LEA R10, P0, R2.reuse, c[0x0][0x250], 0x1 ;  /* 0x00009400020a3a11 */ /* 0x040fe800078008ff */
[----:B------:R-:W-:Y:S01]  /*7090*/  @P3 LEA.HI.X R11, R2, c[0x0][0x254], R6, 0x1, P0 ;  /* 0x00009500020b3a11 */ /* 0x000fe200000f0c06 */
[----:B------:R-:W-:Y:S02]  /*70a0*/  @P2 IMAD R6, R8, c[0x0][0x258], RZ ;  /* 0x0000960008062a24 */ /* 0x000fe400078e02ff */
[----:B------:R-:W-:Y:S02]  /*70b0*/  @P2 IMAD.MOV.U32 R2, RZ, RZ, R102 ;  /* 0x000000ffff022224 */ /* 0x000fe400078e0066 */
[C---:B------:R-:W-:Y:S02]  /*70c0*/  @P2 IMAD R6, R7.reuse, c[0x0][0x25c], R6 ;  /* 0x0000970007062a24 */ /* 0x040fe400078e0206 */
[----:B------:R-:W-:Y:S04]  /*70d0*/  @P2 IMAD.WIDE.U32 R2, R7, c[0x0][0x258], R2 ;  /* 0x0000960007022a25 */ /* 0x000fe800078e0002 */
[----:B------:R-:W-:Y:S01]  /*70e0*/  @P2 IMAD.IADD R6, R3, 0x1, R6 ;  /* 0x0000000103062824 */ /* 0x000fe200078e0206 */
[C---:B------:R-:W-:Y:S01]  /*70f0*/  @P2 LEA R8, P0, R2.reuse, c[0x0][0x250], 0x1 ;  /* 0x0000940002082a11 */ /* 0x040fe200078008ff */
[----:B------:R-:W-:Y:S03]  /*7100*/  @P1 IMAD.MOV.U32 R3, RZ, RZ, R112 ;  /* 0x000000ffff031224 */ /* 0x000fe600078e0070 */
[----:B------:R-:W-:Y:S02]  /*7110*/  @P2 LEA.HI.X R9, R2, c[0x0][0x254], R6, 0x1, P0 ;  /* 0x0000950002092a11 */ /* 0x000fe400000f0c06 */
[----:B------:R-:W-:Y:S02]  /*7120*/  ISETP.GE.AND P0, PT, R5, 0x61, PT ;  /* 0x000000610500780c */ /* 0x000fe40003f06270 */
[-C--:B------:R-:W-:Y:S05]  /*7130*/  @P1 MOV R2, R102.reuse ;  /* 0x0000006600021202 */ /* 0x080fea0000000f00 */
[----:B------:R-:W-:Y:S06]  /*7140*/  @P1 IMAD.WIDE.U32 R2, R12, c[0x0][0x258], R2 ;  /* 0x000096000c021a25 */ /* 0x000fec00078e0002 */
[----:B------:R-:W-:Y:S01]  /*7150*/  @P0 IADD3 R5, P4, R0, 0x60, RZ ;  /* 0x0000006000050810 */ /* 0x000fe20007f9e0ff */
[----:B------:R-:W-:Y:S04]  /*7160*/  @P1 IMAD R0, R13, c[0x0][0x258], RZ ;  /* 0x000096000d001a24 */ /* 0x000fe800078e02ff */
[----:B------:R-:W-:Y:S02]  /*7170*/  @P1 IMAD R0, R12, c[0x0][0x25c], R0 ;  /* 0x000097000c001a24 */ /* 0x000fe400078e0200 */
[----:B------:R-:W-:Y:S01]  /*7180*/  @P0 IMAD.X R4, RZ, RZ, R4, P4 ;  /* 0x000000ffff040224 */ /* 0x000fe200020e0604 */
[C---:B------:R-:W-:Y:S01]  /*7190*/  @P1 LEA R6, P4, R2.reuse, c[0x0][0x250], 0x1 ;  /* 0x0000940002061a11 */ /* 0x040fe200078808ff */
[----:B------:R-:W-:Y:S02]  /*71a0*/  @P1 IMAD.IADD R0, R3, 0x1, R0 ;  /* 0x0000000103001824 */ /* 0x000fe400078e0200 */
[----:B------:R-:W-:Y:S03]  /*71b0*/  @P0 IMAD.MOV.U32 R3, RZ, RZ, R112 ;  /* 0x000000ffff030224 */ /* 0x000fe600078e0070 */
[----:B------:R-:W-:Y:S01]  /*71c0*/  @P1 LEA.HI.X R7, R2, c[0x0][0x254], R0, 0x1, P4 ;  /* 0x0000950002071a11 */ /* 0x000fe200020f0c00 */
[----:B------:R-:W-:Y:S01]  /*71d0*/  @P0 IMAD R0, R4, c[0x0][0x258], RZ ;  /* 0x0000960004000a24 */ /* 0x000fe200078e02ff */
[----:B------:R-:W-:Y:S03]  /*71e0*/  @P0 MOV R2, R102 ;  /* 0x0000006600020202 */ /* 0x000fe60000000f00 */
[C---:B------:R-:W-:Y:S02]  /*71f0*/  @P0 IMAD R0, R5.reuse, c[0x0][0x25c], R0 ;  /* 0x0000970005000a24 */ /* 0x040fe400078e0200 */
[----:B------:R-:W-:Y:S04]  /*7200*/  @P0 IMAD.WIDE.U32 R2, R5, c[0x0][0x258], R2 ;  /* 0x0000960005020a25 */ /* 0x000fe800078e0002 */
[----:B------:R-:W-:Y:S01]  /*7210*/  @P0 IMAD.IADD R0, R3, 0x1, R0 ;  /* 0x0000000103000824 */ /* 0x000fe200078e0200 */
[C---:B------:R-:W-:Y:S04]  /*7220*/  @P0 LEA R4, P4, R2.reuse, c[0x0][0x250], 0x1 ;  /* 0x0000940002040a11 */ /* 0x040fe800078808ff */
[----:B------:R-:W-:Y:S02]  /*7230*/  @P0 LEA.HI.X R5, R2, c[0x0][0x254], R0, 0x1, P4 ;  /* 0x0000950002050a11 */ /* 0x000fe400020f0c00 */
[----:B------:R-:W-:Y:S02]  /*7240*/  ISETP.NE.AND P4, PT, R147, RZ, PT ;  /* 0x000000ff9300720c */ /* 0x000fe40003f85270 */
[----:B------:R-:W-:Y:S11]  /*7250*/  IADD3 R0, -R14, R126, RZ ;  /* 0x0000007e0e007210 */ /* 0x000ff60007ffe1ff */
[----:B------:R-:W-:Y:S01]  /*7260*/  @!PT LDS RZ, [RZ] ;  /* 0x00000000fffff984 */ /* 0x000fe20000000800 */
[----:B------:R-:W-:Y:S01]  /*7270*/  @!PT LDS RZ, [RZ] ;  /* 0x00000000fffff984 */ /* 0x000fe20000000800 */
[----:B------:R-:W-:Y:S01]  /*7280*/  @!PT LDS RZ, [RZ] ;  /* 0x00000000fffff984 */ /* 0x000fe20000000800 */
[----:B------:R1:W-:Y:S05]  /*7290*/  @P3 LDGSTS.E.BYPASS.LTC128B.128 [R74+0x100], [R10.64], !P4 ;  /* 0x001000000a4a3fae */ /* 0x0003ea000e101d48 */
[----:B------:R1:W-:Y:S05]  /*72a0*/  @P3 LDGSTS.E.BYPASS.LTC128B.128 [R74+0x4100], [R10.64+0x80], !P6 ;  /* 0x041000800a4a3fae */ /* 0x0003ea000f101d48 */
[----:B------:R1:W-:Y:S05]  /*72b0*/  @P2 LDGSTS.E.BYPASS.LTC128B.128 [R74+0x1100], [R8.64], !P4 ;  /* 0x01100000084a2fae */ /* 0x0003ea000e101d48 */
[----:B------:R1:W-:Y:S05]  /*72c0*/  @P2 LDGSTS.E.BYPASS.LTC128B.128 [R74+0x5100], [R8.64+0x80], !P6 ;  /* 0x05100080084a2fae */ /* 0x0003ea000f101d48 */
[----:B------:R2:W-:Y:S05]  /*72d0*/  @P1 LDGSTS.E.BYPASS.LTC128B.128 [R74+0x2100], [R6.64], !P4 ;  /* 0x02100000064a1fae */ /* 0x0005ea000e101d48 */
[----:B------:R2:W-:Y:S05]  /*72e0*/  @P1 LDGSTS.E.BYPASS.LTC128B.128 [R74+0x6100], [R6.64+0x80], !P6 ;  /* 0x06100080064a1fae */ /* 0x0005ea000f101d48 */
[----:B------:R1:W-:Y:S05]  /*72f0*/  @P0 LDGSTS.E.BYPASS.LTC128B.128 [R74+0x3100], [R4.64], !P4 ;  /* 0x03100000044a0fae */ /* 0x0003ea000e101d48 */
[----:B------:R1:W-:Y:S05]  /*7300*/  @P0 LDGSTS.E.BYPASS.LTC128B.128 [R74+0x7100], [R4.64+0x80], !P6 ;  /* 0x07100080044a0fae */ /* 0x0003ea000f101d48 */
[----:B------:R-:W0:Y:S01]  /*7310*/  LDGDEPBAR ;  /* 0x00000000000079af */ /* 0x000e220000000000 */
[----:B--2---:R-:W-:Y:S02]  /*7320*/  IMNMX R7, R0, 0x80, PT ;  /* 0x0000008000077817 */ /* 0x004fe40003800200 */
[----:B------:R-:W-:Y:S02]  /*7330*/  IADD3 R6, P0, R14, R161, RZ ;  /* 0x000000a10e067210 */ /* 0x000fe40007f1e0ff */
[----:B------:R-:W-:Y:S03]  /*7340*/  ISETP.GE.AND P1, PT, R96, R7, PT ;  /* 0x000000076000720c */ /* 0x000fe60003f26270 */
[----:B------:R-:W-:Y:S01]  /*7350*/  IMAD.X R16, R16, 0x1, R160, P0 ;  /* 0x0000000110107824 */ /* 0x000fe200000e06a0 */
[----:B------:R-:W-:Y:S04]  /*7360*/  DEPBAR.LE SB0, 0x0 ;  /* 0x000080000000791a */ /* 0x000fe80000000000 */
[----:B------:R-:W-:Y:S06]  /*7370*/  BAR.SYNC.DEFER_BLOCKING 0x0 ;  /* 0x0000000000007b1d */ /* 0x000fec0000010000 */
[----:B------:R-:W-:-:S05]  /*7380*/  @P1 BRA `(.L_x_95) ;  /* 0x000000d000001947 */ /* 0x000fca0003800000 */
[----:B-1----:R-:W1:Y:S01]  /*7390*/  @!P5 LDS.128 R12, [R74+0x100] ;  /* 0x000100004a0cd984 */ /* 0x002e620000000c00 */
[----:B------:R-:W-:Y:S01]  /*73a0*/  ISETP.GE.AND P0, PT, R94, c[0x0][0x1d4], PT ;  /* 0x000075005e007a0c */ /* 0x000fe20003f06270 */
[----:B------:R-:W-:Y:S01]  /*73b0*/  IMAD R0, R16, c[0x0][0x208], RZ ;  /* 0x0000820010007a24 */ /* 0x000fe200078e02ff */
[----:B------:R-:W-:Y:S02]  /*73c0*/  MOV R4, R100 ;  /* 0x0000006400047202 */ /* 0x000fe40000000f00 */
[----:B------:R-:W-:Y:S01]  /*73d0*/  MOV R5, R99 ;  /* 0x0000006300057202 */ /* 0x000fe20000000f00 */
[C---:B------:R-:W-:Y:S04]  /*73e0*/  IMAD R0, R6.reuse, c[0x0][0x20c], R0 ;  /* 0x0000830006007a24 */ /* 0x040fe800078e0200 */
[----:B------:R-:W-:Y:S04]  /*73f0*/  IMAD.WIDE.U32 R4, R6, c[0x0][0x208], R4 ;  /* 0x0000820006047a25 */ /* 0x000fe800078e0004 */
[----:B------:R-:W2:Y:S01]  /*7400*/  @!P0 LDS.128 R8, [R74+0x4100] ;  /* 0x004100004a088984 */ /* 0x000ea20000000c00 */
[C---:B------:R-:W-:Y:S02]  /*7410*/  LEA R2, P1, R4.reuse, c[0x0][0x1f8], 0x1 ;  /* 0x00007e0004027a11 */ /* 0x040fe400078208ff */
[----:B------:R-:W-:Y:S04]  /*7420*/  IADD3 R0, R5, R0, RZ ;  /* 0x0000000005007210 */ /* 0x000fe80007ffe0ff */
[----:B------:R-:W-:Y:S05]  /*7430*/  LEA.HI.X R3, R4, c[0x0][0x1fc], R0, 0x1, P1 ;  /* 0x00007f0004037a11 */ /* 0x000fea00008f0c00 */
[----:B-1----:R1:W-:Y:S04]  /*7440*/  @!P5 STG.E.128 [R2.64], R12 ;  /* 0x0000000c0200d986 */ /* 0x0023e8000c101d08 */
[----:B--2---:R1:W-:Y:S02]  /*7450*/  @!P0 STG.E.128 [R2.64+0x80], R8 ;  /* 0x0000800802008986 */ /* 0x0043e4000c101d08 */
.L_x_95:
[----:B-1----:R-:W-:Y:S05]  /*7460*/  BSYNC B0 ;  /* 0x0000000000007941 */ /* 0x002fea0003800000 */
.L_x_94:
[----:B------:R-:W-:Y:S01]  /*7470*/  ISETP.GE.AND P0, PT, R168, R7, PT ;  /* 0x00000007a800720c */ /* 0x000fe20003f06270 */
[----:B------:R-:W-:Y:S01]  /*7480*/  @!UPT UIADD3 URZ, URZ, URZ, URZ ;  /* 0x0000003f3f3ff290 */ /* 0x000fe2000fffe03f */
[----:B------:R-:W-:Y:S11]  /*7490*/  BSSY B0, `(.L_x_96) ;  /* 0x0000011000007945 */ /* 0x000ff60003800000 */
[----:B------:R-:W-:-:S05]  /*74a0*/  @P0 BRA `(.L_x_97) ;  /* 0x000000f000000947 */ /* 0x000fca0003800000 */
[----:B------:R-:W1:Y:S01]  /*74b0*/  @!P5 LDS.128 R12, [R74+0x1100] ;  /* 0x001100004a0cd984 */ /* 0x000e620000000c00 */
[----:B------:R-:W-:Y:S01]  /*74c0*/  ISETP.GE.AND P1, PT, R94, c[0x0][0x1d4], PT ;  /* 0x000075005e007a0c */ /* 0x000fe20003f26270 */
[----:B------:R-:W-:Y:S01]  /*74d0*/  IMAD.MOV.U32 R4, RZ, RZ, R100 ;  /* 0x000000ffff047224 */ /* 0x000fe200078e0064 */
[----:B------:R-:W-:Y:S02]  /*74e0*/  IADD3 R0, P0, R6, 0x20, RZ ;  /* 0x0000002006007810 */ /* 0x000fe40007f1e0ff */
[----:B------:R-:W-:Y:S03]  /*74f0*/  MOV R5, R99 ;  /* 0x0000006300057202 */ /* 0x000fe60000000f00 */
[----:B------:R-:W-:Y:S02]  /*7500*/  IMAD.X R2, RZ, RZ, R16, P0 ;  /* 0x000000ffff027224 */ /* 0x000fe400000e0610 */
[----:B------:R-:W-:Y:S04]  /*7510*/  IMAD.WIDE.U32 R4, R0, c[0x0][0x208], R4 ;  /* 0x0000820000047a25 */ /* 0x000fe800078e0004 */
[----:B------:R-:W2:Y:S01]  /*7520*/  @!P1 LDS.128 R8, [R74+0x5100] ;  /* 0x005100004a089984 */ /* 0x000ea20000000c00 */
[----:B------:R-:W-:Y:S04]  /*7530*/  IMAD R2, R2, c[0x0][0x208], RZ ;  /* 0x0000820002027a24 */ /* 0x000fe800078e02ff */
[----:B------:R-:W-:Y:S01]  /*7540*/  IMAD R0, R0, c[0x0][0x20c], R2 ;  /* 0x0000830000007a24 */ /* 0x000fe200078e0202 */
[C---:B------:R-:W-:Y:S04]  /*7550*/  LEA R2, P0, R4.reuse, c[0x0][0x1f8], 0x1 ;  /* 0x00007e0004027a11 */ /* 0x040fe800078008ff */
[----:B------:R-:W-:Y:S04]  /*7560*/  IADD3 R0, R5, R0, RZ ;  /* 0x0000000005007210 */ /* 0x000fe80007ffe0ff */
[----:B------:R-:W-:Y:S05]  /*7570*/  LEA.HI.X R3, R4, c[0x0][0x1fc], R0, 0x1, P0 ;  /* 0x00007f0004037a11 */ /* 0x000fea00000f0c00 */
[----:B-1----:R1:W-:Y:S04]  /*7580*/  @!P5 STG.E.128 [R2.64], R12 ;  /* 0x0000000c0200d986 */ /* 0x0023e8000c101d08 */
[----:B--2---:R1:W-:Y:S02]  /*7590*/  @!P1 STG.E.128 [R2.64+0x80], R8 ;  /* 0x0000800802009986 */ /* 0x0043e4000c101d08 */
.L_x_97:
[----:B------:R-:W-:Y:S05]  /*75a0*/  BSYNC B0 ;  /* 0x0000000000007941 */ /* 0x000fea0003800000 */
.L_x_96:
[----:B------:R-:W-:Y:S01]  /*75b0*/  ISETP.GE.AND P0, PT, R167, R7, PT ;  /* 0x00000007a700720c */ /* 0x000fe20003f06270 */
[----:B------:R-:W-:Y:S01]  /*75c0*/  @!UPT UIADD3 URZ, URZ, URZ, URZ ;  /* 0x0000003f3f3ff290 */ /* 0x000fe2000fffe03f */
[----:B------:R-:W-:Y:S11]  /*75d0*/  BSSY B0, `(.L_x_98) ;  /* 0x0000011000007945 */ /* 0x000ff60003800000 */
[----:B------:R-:W-:-:S05]  /*75e0*/  @P0 BRA `(.L_x_99) ;  /* 0x000000f000000947 */ /* 0x000fca0003800000 */
[----:B-1----:R-:W1:Y:S01]  /*75f0*/  @!P5 LDS.128 R12, [R74+0x2100] ;  /* 0x002100004a0cd984 */ /* 0x002e620000000c00 */
        /* <DEDUP_REMOVED lines=14> */
.L_x_99:
[----:B------:R-:W-:Y:S05]  /*76e0*/  BSYNC B0 ;  /* 0x0000000000007941 */ /* 0x000fea0003800000 */
.L_x_98:
        /* <DEDUP_REMOVED lines=19> */
.L_x_101:
[----:B------:R-:W-:Y:S05]  /*7820*/  BSYNC B0 ;  /* 0x0000000000007941 */ /* 0x000fea0003800000 */
.L_x_100:
[C---:B------:R-:W-:Y:S02]  /*7830*/  ISETP.GT.AND P0, PT, R91.reuse, R157, PT ;  /* 0x0000009d5b00720c */ /* 0x040fe40003f04270 */
[----:B------:R-:W-:Y:S11]  /*7840*/  IADD3 R91, R91, -0x1, RZ ;  /* 0xffffffff5b5b7810 */ /* 0x000ff60007ffe0ff */
[----:B-1----:R-:W-:Y:S01]  /*7850*/  @P0 SHF.R.S32.HI R2, RZ, 0x1f, R91 ;  /* 0x0000001fff020819 */ /* 0x002fe2000001145b */
[----:B------:R-:W-:Y:S02]  /*7860*/  @P0 IMAD R0, R200, R91, RZ ;  /* 0x0000005bc8000224 */ /* 0x000fe400078e02ff */
[----:B------:R-:W-:Y:S02]  /*7870*/  @P0 IMAD.MOV.U32 R4, RZ, RZ, R136 ;  /* 0x000000ffff040224 */ /* 0x000fe400078e0088 */
[----:B------:R-:W-:Y:S02]  /*7880*/  @P0 IMAD.MOV.U32 R5, RZ, RZ, R133 ;  /* 0x000000ffff050224 */ /* 0x000fe400078e0085 */
[-C--:B------:R-:W-:Y:S02]  /*7890*/  @P0 IMAD R0, R2, R208.reuse, R0 ;  /* 0x000000d002000224 */ /* 0x080fe400078e0200 */
[----:B------:R-:W-:Y:S04]  /*78a0*/  @P0 IMAD.WIDE.U32 R4, R91, R208, R4 ;  /* 0x000000d05b040225 */ /* 0x000fe800078e0004 */
[----:B------:R-:W-:Y:S01]  /*78b0*/  @P0 IMAD.IADD R0, R5, 0x1, R0 ;  /* 0x0000000105000824 */ /* 0x000fe200078e0200 */
[C---:B------:R-:W-:Y:S04]  /*78c0*/  @P0 LEA R2, P1, R4.reuse, c[0x0][0x220], 0x1 ;  /* 0x0000880004020a11 */ /* 0x040fe800078208ff */
[----:B------:R-:W-:Y:S02]  /*78d0*/  @P0 LEA.HI.X R3, R4, c[0x0][0x224], R0, 0x1, P1 ;  /* 0x0000890004030a11 */ /* 0x000fe400008f0c00 */
[----:B------:R-:W-:Y:S03]  /*78e0*/  @P0 IADD3 R12, P2, P1, R173, 0x80, R2 ;  /* 0x00000080ad0c0810 */ /* 0x000fe6000795e002 */
[----:B------:R-:W-:Y:S01]  /*78f0*/  @!PT LDS RZ, [RZ] ;  /* 0x00000000fffff984 */ /* 0x000fe20000000800 */
[----:B------:R-:W-:Y:S01]  /*7900*/  @!PT LDS RZ, [RZ] ;  /* 0x00000000fffff984 */ /* 0x000fe20000000800 */
[----:B------:R-:W-:Y:S01]  /*7910*/  @!PT LDS RZ, [RZ] ;  /* 0x00000000fffff984 */ /* 0x000fe20000000800 */
[----:B------:R1:W-:Y:S01]  /*7920*/  @P0 LDGSTS.E.BYPASS.LTC128B.128 [R74+0x8100], [R2.64], !P4 ;  /* 0x08100000024a0fae */ /* 0x0003e2000e101d48 */
[----:B------:R-:W-:Y:S02]  /*7930*/  @P0 IADD3.X R13, R169, RZ, R3, P2, P1 ;  /* 0x000000ffa90d0210 */ /* 0x000fe400017e2403 */
[-C--:B------:R-:W-:Y:S01]  /*7940*/  @P0 IADD3 R6, P1, R2, R173.reuse, RZ ;  /* 0x000000ad02060210 */ /* 0x080fe20007f3e0ff */
[----:B------:R1:W-:Y:S04]  /*7950*/  @P0 LDGSTS.E.BYPASS.LTC128B.128 [R74+0xc100], [R2.64+0x80], !P6 ;  /* 0x0c100080024a0fae */ /* 0x0003e8000f101d48 */
[--C-:B------:R-:W-:Y:S01]  /*7960*/  @P0 IMAD.X R7, R3, 0x1, R169.reuse, P1 ;  /* 0x0000000103070824 */ /* 0x100fe200008e06a9 */
[CC--:B------:R-:W-:Y:S04]  /*7970*/  @P0 IADD3 R4, P1, R6.reuse, R173.reuse, RZ ;  /* 0x000000ad06040210 */ /* 0x0c0fe80007f3e0ff */
[----:B------:R2:W-:Y:S01]  /*7980*/  @P0 LDGSTS.E.BYPASS.LTC128B.128 [R74+0x9100], [R6.64], !P4 ;  /* 0x09100000064a0fae */ /* 0x0005e2000e101d48 */
[C---:B------:R-:W-:Y:S01]  /*7990*/  @P0 IMAD.X R5, R7.reuse, 0x1, R169, P1 ;  /* 0x0000000107050824 */ /* 0x040fe200008e06a9 */
[-C--:B------:R-:W-:Y:S02]  /*79a0*/  @P0 IADD3 R10, P1, R6, R130.reuse, RZ ;  /* 0x00000082060a0210 */ /* 0x080fe40007f3e0ff */
[----:B------:R2:W-:Y:S03]  /*79b0*/  @P0 LDGSTS.E.BYPASS.LTC128B.128 [R74+0xd100], [R12.64], !P6 ;  /* 0x0d1000000c4a0fae */ /* 0x0005e6000f101d48 */
[----:B------:R-:W-:Y:S01]  /*79c0*/  @P0 IMAD.X R11, R7, 0x1, R127, P1 ;  /* 0x00000001070b0824 */ /* 0x000fe200008e067f */
[----:B------:R2:W-:Y:S01]  /*79d0*/  @P0 LDGSTS.E.BYPASS.LTC128B.128 [R74+0xa100], [R4.64], !P4 ;  /* 0x0a100000044a0fae */ /* 0x0005e2000e101d48 */
[C---:B------:R-:W-:Y:S03]  /*79e0*/  @P0 IADD3 R8, P1, R4.reuse, R173, RZ ;  /* 0x000000ad04080210 */ /* 0x040fe60007f3e0ff */
[----:B------:R2:W-:Y:S02]  /*79f0*/  @P0 LDGSTS.E.BYPASS.LTC128B.128 [R74+0xe100], [R10.64], !P6 ;  /* 0x0e1000000a4a0fae */ /* 0x0005e4000f101d48 */
[C---:B------:R-:W-:Y:S01]  /*7a00*/  @P0 IMAD.X R9, R5.reuse, 0x1, R169, P1 ;  /* 0x0000000105090824 */ /* 0x040fe200008e06a9 */
[----:B-1----:R-:W-:Y:S04]  /*7a10*/  @P0 IADD3 R2, P1, R4, R130, RZ ;  /* 0x0000008204020210 */ /* 0x002fe80007f3e0ff */
[----:B------:R2:W-:Y:S01]  /*7a20*/  @P0 LDGSTS.E.BYPASS.LTC128B.128 [R74+0xb100], [R8.64], !P4 ;  /* 0x0b100000084a0fae */ /* 0x0005e2000e101d48 */
[----:B------:R-:W-:Y:S05]  /*7a30*/  @P0 IMAD.X R3, R5, 0x1, R127, P1 ;  /* 0x0000000105030824 */ /* 0x000fea00008e067f */
[----:B------:R2:W-:Y:S04]  /*7a40*/  @P0 LDGSTS.E.BYPASS.LTC128B.128 [R74+0xf100], [R2.64], !P6 ;  /* 0x0f100000024a0fae */ /* 0x0005e8000f101d48 */
[----:B------:R-:W0:Y:S01]  /*7a50*/  LDGDEPBAR ;  /* 0x00000000000079af */ /* 0x000e220000000000 */
[----:B------:R-:W-:-:S05]  /*7a60*/  @P0 BRA `(.L_x_102) ;  /* 0xffffa1e000000947 */ /* 0x000fca000383ffff */
[----:B------:R-:W-:Y:S06]  /*7a70*/  BAR.SYNC.DEFER_BLOCKING 0x0 ;  /* 0x0000000000007b1d */ /* 0x000fec0000010000 */
.L_x_55:
[----:B-1----:R-:W-:Y:S01]  /*7a80*/  ISETP.GE.AND P0, PT, R195, 0x1, PT ;  /* 0x00000001c300780c */ /* 0x002fe20003f06270 */
[----:B------:R-:W-:Y:S01]  /*7a90*/  IMAD.IADD R19, R181, 0x1, R180 ;  /* 0x00000001b5137824 */ /* 0x000fe200078e02b4 */
[----:B------:R-:W-:Y:S01]  /*7aa0*/  PLOP3.LUT P2, PT, PT, PT, PT, 0x80, 0x0 ;  /* 0x000000000000781c */ /* 0x000fe20003f4f070 */
[----:B--2---:R-:W-:Y:S01]  /*7ab0*/  CS2R R10, SRZ ;  /* 0x00000000000a7805 */ /* 0x004fe2000001ff00 */
[----:B------:R-:W-:Y:S01]  /*7ac0*/  MOV R134, RZ ;  /* 0x000000ff00867202 */ /* 0x000fe20000000f00 */
[----:B------:R-:W-:Y:S01]  /*7ad0*/  CS2R R14, SRZ ;  /* 0x00000000000e7805 */ /* 0x000fe2000001ff00 */
[----:B------:R-:W-:Y:S01]  /*7ae0*/  IMAD.MOV.U32 R132, RZ, RZ, RZ ;  /* 0x000000ffff847224 */ /* 0x000fe200078e00ff */
        /* <DEDUP_REMOVED lines=10> */
[----:B------:R-:W-:Y:S01]  /*7b90*/  IMAD.MOV.U32 R18, RZ, RZ, RZ ;  /* 0x000000ffff127224 */ /* 0x000fe200078e00ff */
[----:B------:R-:W-:Y:S01]  /*7ba0*/  MOV R116, RZ ;  /* 0x000000ff00747202 */ /* 0x000fe20000000f00 */
[----:B------:R-:W-:Y:S01]  /*7bb0*/  CS2R R114, SRZ ;  /* 0x0000000000727805 */ /* 0x000fe2000001ff00 */
[----:B------:R-:W-:Y:S01]  /*7bc0*/  CS2R R20, SRZ ;  /* 0x0000000000147805 */ /* 0x000fe2000001ff00 */
[----:B------:R-:W-:Y:S01]  /*7bd0*/  IMAD.MOV.U32 R112, RZ, RZ, RZ ;  /* 0x000000ffff707224 */ /* 0x000fe200078e00ff */
[----:B------:R-:W-:Y:S01]  /*7be0*/  CS2R R110, SRZ ;  /* 0x00000000006e7805 */ /* 0x000fe2000001ff00 */
[----:B------:R-:W-:Y:S01]  /*7bf0*/  MOV R108, RZ ;  /* 0x000000ff006c7202 */ /* 0x000fe20000000f00 */
[----:B------:R-:W-:Y:S01]  /*7c00*/  CS2R R106, SRZ ;  /* 0x00000000006a7805 */ /* 0x000fe2000001ff00 */
        /* <DEDUP_REMOVED lines=17> */
[----:B------:R-:W-:Y:S01]  /*7d20*/  MOV R76, RZ ;  /* 0x000000ff004c7202 */ /* 0x000fe20000000f00 */
[----:B------:R-:W-:Y:S01]  /*7d30*/  CS2R R74, SRZ ;  /* 0x00000000004a7805 */ /* 0x000fe2000001ff00 */
[----:B------:R-:W-:Y:S01]  /*7d40*/  IMAD.MOV.U32 R72, RZ, RZ, RZ ;  /* 0x000000ffff487224 */ /* 0x000fe200078e00ff */
[----:B------:R-:W-:Y:S01]  /*7d50*/  CS2R R30, SRZ ;  /* 0x00000000001e7805 */ /* 0x000fe2000001ff00 */
[----:B------:R-:W-:Y:S05]  /*7d60*/  @!P0 BRA `(.L_x_103) ;  /* 0x0000d15000008947 */ /* 0x000fea0003800000 */
[----:B------:R-:W2:Y:S01]  /*7d70*/  LDL R32, [R1+0x44] ;  /* 0x0000440001207983 */ /* 0x000ea20000100800 */
[----:B------:R-:W-:-:S03]  /*7d80*/  ISETP.NE.U32.AND P0, PT, RZ, c[0x0][0x340], PT ;  /* 0x0000d000ff007a0c */ /* 0x000fc60003f05070 */
[----:B------:R-:W3:Y:S01]  /*7d90*/  LDL R157, [R1] ;  /* 0x00000000019d7983 */ /* 0x000ee20000100800 */
[----:B------:R-:W-:-:S13]  /*7da0*/  ISETP.NE.AND.EX P3, PT, RZ, c[0x0][0x344], PT, P0 ;  /* 0x0000d100ff007a0c */ /* 0x000fda0003f65300 */
[----:B------:R-:W-:Y:S01]  /*7db0*/  @P3 IMAD.MOV.U32 R2, RZ, RZ, 0x4 ;  /* 0x00000004ff023424 */ /* 0x000fe200078e00ff */
[----:B------:R-:W-:Y:S01]  /*7dc0*/  SHF.R.S32.HI R0, RZ, 0x1f, R172 ;  /* 0x0000001fff007819 */ /* 0x000fe200000114ac */
[----:B------:R-:W1:Y:S01]  /*7dd0*/  S2R R29, SR_CTAID.Y ;  /* 0x00000000001d7919 */ /* 0x000e620000002600 */
[----:B------:R-:W-:-:S03]  /*7de0*/  SHF.R.S32.HI R149, RZ, 0x1f, R212 ;  /* 0x0000001fff957819 */ /* 0x000fc600000114d4 */
[----:B------:R-:W-:Y:S01]  /*7df0*/  IMAD R0, R0, c[0x0][0x178], RZ ;  /* 0x00005e0000007a24 */ /* 0x000fe200078e02ff */
[----:B------:R-:W-:-:S03]  /*7e00*/  LEA.HI R4, R149, R212, RZ, 0x3 ;  /* 0x000000d495047211 */ /* 0x000fc600078f18ff */
[----:B------:R-:W-:Y:S02]  /*7e10*/  IMAD R0, R172, c[0x0][0x17c], R0 ;  /* 0x00005f00ac007a24 */ /* 0x000fe400078e0200 */
[----:B------:R-:W-:Y:S01]  /*7e20*/  IMAD.MOV.U32 R5, RZ, RZ, c[0x0][0x2c4] ;  /* 0x0000b100ff057624 */ /* 0x000fe200078e00ff */
[----:B------:R-:W-:-:S04]  /*7e30*/  SHF.R.S32.HI R45, RZ, 0x3, R4 ;  /* 0x00000003ff2d7819 */ /* 0x000fc80000011404 */
[----:B------:R-:W-:Y:S02]  /*7e40*/  ISETP.NE.AND P1, PT, R5, 0x1, PT ;  /* 0x000000010500780c */ /* 0x000fe40003f25270 */
[----:B------:R-:W-:-:S04]  /*7e50*/  ISETP.NE.U32.AND P0, PT, RZ, c[0x0][0x348], PT ;  /* 0x0000d200ff007a0c */ /* 0x000fc80003f05070 */
[----:B------:R-:W-:Y:S01]  /*7e60*/  ISETP.NE.AND.EX P0, PT, RZ, c[0x0][0x34c], PT, P0 ;  /* 0x0000d300ff007a0c */ /* 0x000fe20003f05300 */
[----:B--2---:R-:W-:-:S05]  /*7e70*/  @P3 IMAD.WIDE R2, R32, R2, c[0x0][0x340] ;  /* 0x0000d00020023625 */ /* 0x004fca00078e0202 */
[----:B------:R2:W4:Y:S01]  /*7e80*/  @P3 LDG.E R12, [R2.64] ;  /* 0x00000008020c3981 */ /* 0x000522000c1e1900 */
[----:B------:R-:W-:Y:S01]  /*7e90*/  SHF.R.S32.HI R11, RZ, 0x1f, R32 ;  /* 0x0000001fff0b7819 */ /* 0x000fe20000011420 */
[----:B------:R-:W-:-:S03]  /*7ea0*/  IMAD R26, R182, c[0x0][0x2c4], RZ ;  /* 0x0000b100b61a7a24 */ /* 0x000fc600078e02ff */
[----:B------:R-:W-:-:S05]  /*7eb0*/  SEL R6, R11, RZ, !P0 ;  /* 0x000000ff0b067207 */ /* 0x000fca0004000000 */
[----:B------:R-:W-:Y:S02]  /*7ec0*/  IMAD R6, R6, c[0x0][0x1c0], RZ ;  /* 0x0000700006067a24 */ /* 0x000fe400078e02ff */
[----:B--2---:R-:W-:-:S04]  /*7ed0*/  IMAD.WIDE.U32 R2, R172, c[0x0][0x178], RZ ;  /* 0x00005e00ac027a25 */ /* 0x004fc800078e00ff */
[----:B------:R-:W-:Y:S01]  /*7ee0*/  IMAD.IADD R3, R3, 0x1, R0 ;  /* 0x0000000103037824 */ /* 0x000fe200078e0200 */
[----:B------:R-:W-:Y:S02]  /*7ef0*/  LOP3.LUT R0, R4, 0xfffffff8, RZ, 0xc0, !PT ;  /* 0xfffffff804007812 */ /* 0x000fe400078ec0ff */
[----:B------:R-:W-:Y:S01]  /*7f00*/  SEL R4, R32, RZ, !P0 ;  /* 0x000000ff20047207 */ /* 0x000fe20004000000 */
[----:B-1----:R-:W-:-:S04]  /*7f10*/  IMAD.WIDE.U32 R2, R29, c[0x0][0x1b8], R2 ;  /* 0x00006e001d027a25 */ /* 0x002fc800078e0002 */
[----:B------:R-:W-:Y:S02]  /*7f20*/  IMAD.IADD R64, R212, 0x1, -R0 ;  /* 0x00000001d4407824 */ /* 0x000fe400078e0a00 */
[----:B------:R-:W-:Y:S02]  /*7f30*/  IMAD R0, R214, c[0x0][0x1b8], RZ ;  /* 0x00006e00d6007a24 */ /* 0x000fe400078e02ff */
[----:B------:R-:W-:Y:S02]  /*7f40*/  IMAD R5, R64, 0x20, R45 ;  /* 0x0000002040057824 */ /* 0x000fe400078e022d */
[----:B------:R-:W-:Y:S02]  /*7f50*/  IMAD R0, R29, c[0x0][0x1bc], R0 ;  /* 0x00006f001d007a24 */ /* 0x000fe400078e0200 */
[----:B------:R-:W-:Y:S02]  /*7f60*/  IMAD R5, R211, 0x80, R5 ;  /* 0x00000080d3057824 */ /* 0x000fe400078e0205 */
[----:B------:R-:W-:-:S02]  /*7f70*/  IMAD.IADD R3, R3, 0x1, R0 ;  /* 0x0000000103037824 */ /* 0x000fc400078e0200 */
[----:B------:R-:W-:-:S04]  /*7f80*/  @P1 IMAD.HI.U32 R7, R5, c[0x0][0x2c8], RZ ;  /* 0x0000b20005071a27 */ /* 0x000fc800078e00ff */
[----:B------:R-:W-:Y:S01]  /*7f90*/  IMAD.MOV.U32 R0, RZ, RZ, R5 ;  /* 0x000000ffff007224 */ /* 0x000fe200078e0005 */
[----:B------:R-:W-:Y:S01]  /*7fa0*/  @P1 SHF.R.U32.HI R0, RZ, c[0x0][0x2cc], R7 ;  /* 0x0000b300ff001a19 */ /* 0x000fe20000011607 */
[C---:B------:R-:W-:Y:S02]  /*7fb0*/  IMAD R6, R4.reuse, c[0x0][0x1c4], R6 ;  /* 0x0000710004067a24 */ /* 0x040fe400078e0206 */
[----:B------:R-:W-:Y:S01]  /*7fc0*/  IMAD.WIDE.U32 R2, R4, c[0x0][0x1c0], R2 ;  /* 0x0000700004027a25 */ /* 0x000fe200078e0002 */
[----:B------:R-:W-:-:S03]  /*7fd0*/  SHF.R.S32.HI R7, RZ, 0x1f, R0 ;  /* 0x0000001fff077819 */ /* 0x000fc60000011400 */
[----:B------:R-:W-:Y:S02]  /*7fe0*/  IMAD.MOV R4, RZ, RZ, -R0 ;  /* 0x000000ffff047224 */ /* 0x000fe400078e0a00 */
[----:B------:R-:W-:Y:S02]  /*7ff0*/  IMAD.IADD R3, R3, 0x1, R6 ;  /* 0x0000000103037824 */ /* 0x000fe400078e0206 */
[----:B------:R-:W-:Y:S02]  /*8000*/  IMAD R4, R4, c[0x0][0x2c4], R5 ;  /* 0x0000b10004047a24 */ /* 0x000fe400078e0205 */
[----:B------:R-:W-:Y:S02]  /*8010*/  IMAD R5, R7, c[0x0][0x1b0], RZ ;  /* 0x00006c0007057a24 */ /* 0x000fe400078e02ff */
[----:B------:R-:W-:-:S04]  /*8020*/  IMAD.WIDE.U32 R2, R0, c[0x0][0x1b0], R2 ;  /* 0x00006c0000027a25 */ /* 0x000fc800078e0002 */
[----:B------:R-:W-:Y:S01]  /*8030*/  IMAD R6, R0, c[0x0][0x1b4], R5 ;  /* 0x00006d0000067a24 */ /* 0x000fe200078e0205 */
[----:B------:R-:W-:Y:S01]  /*8040*/  SHF.R.S32.HI R5, RZ, 0x1f, R4 ;  /* 0x0000001fff057819 */ /* 0x000fe20000011404 */
[----:B------:R-:W-:Y:S02]  /*8050*/  IMAD.SHL.U32 R22, R64, 0x8, RZ ;  /* 0x0000000840167824 */ /* 0x000fe400078e00ff */
[----:B------:R-:W-:Y:S02]  /*8060*/  IMAD.IADD R3, R3, 0x1, R6 ;  /* 0x0000000103037824 */ /* 0x000fe400078e0206 */
[----:B------:R-:W-:Y:S01]  /*8070*/  IMAD R0, R5, c[0x0][0x1a8], RZ ;  /* 0x00006a0005007a24 */ /* 0x000fe200078e02ff */
[----:B------:R-:W-:Y:S01]  /*8080*/  IADD3 R21, R22, 0x40, RZ ;  /* 0x0000004016157810 */ /* 0x000fe20007ffe0ff */
[----:B------:R-:W-:Y:S01]  /*8090*/  IMAD R6, R211, 0x80, R45 ;  /* 0x00000080d3067824 */ /* 0x000fe200078e022d */
[----:B------:R-:W-:Y:S01]  /*80a0*/  SHF.R.S32.HI R23, RZ, 0x1f, R22 ;  /* 0x0000001fff177819 */ /* 0x000fe20000011416 */
[----:B------:R-:W-:-:S02]  /*80b0*/  IMAD R0, R4, c[0x0][0x1ac], R0 ;  /* 0x00006b0004007a24 */ /* 0x000fc400078e0200 */
[----:B------:R-:W-:Y:S01]  /*80c0*/  IMAD.WIDE.U32 R2, R4, c[0x0][0x1a8], R2 ;  /* 0x00006a0004027a25 */ /* 0x000fe200078e0002 */
[C---:B------:R-:W-:Y:S02]  /*80d0*/  ISETP.GE.AND P5, PT, R6.reuse, R26, PT ;  /* 0x0000001a0600720c */ /* 0x040fe40003fa6270 */
[----:B------:R-:W-:Y:S01]  /*80e0*/  IADD3 R9, R6, 0x20, RZ ;  /* 0x0000002006097810 */ /* 0x000fe20007ffe0ff */
[----:B------:R-:W-:Y:S01]  /*80f0*/  IMAD.IADD R0, R3, 0x1, R0 ;  /* 0x0000000103007824 */ /* 0x000fe200078e0200 */
[----:B------:R-:W-:Y:S01]  /*8100*/  BAR.SYNC.DEFER_BLOCKING 0x0 ;  /* 0x0000000000007b1d */ /* 0x000fe20000010000 */
[C---:B------:R-:W-:Y:S02]  /*8110*/  LEA R15, P0, R2.reuse, c[0x0][0x160], 0x1 ;  /* 0x00005800020f7a11 */ /* 0x040fe400078008ff */
[----:B------:R-:W-:Y:S02]  /*8120*/  SHF.R.S32.HI R3, RZ, 0x1f, R19 ;  /* 0x0000001fff037819 */ /* 0x000fe40000011413 */
[----:B------:R-:W-:Y:S01]  /*8130*/  IADD3 R19, P1, R45, R19, RZ ;  /* 0x000000132d137210 */ /* 0x000fe20007f3e0ff */
[----:B------:R-:W-:Y:S01]  /*8140*/  SHFL.IDX PT, R4, R15, RZ, 0x181f ;  /* 0x00181fff0f047589 */ /* 0x000fe200000e0000 */
[----:B------:R-:W-:-:S02]  /*8150*/  LEA.HI.X R18, R2, c[0x0][0x164], R0, 0x1, P0 ;  /* 0x0000590002127a11 */ /* 0x000fc400000f0c00 */
[----:B------:R-:W-:Y:S02]  /*8160*/  LEA.HI.X.SX32 R20, R45, R3, 0x1, P1 ;  /* 0x000000032d147211 */ /* 0x000fe400008f0eff */
[C---:B------:R-:W-:Y:S01]  /*8170*/  IADD3 R8, R6.reuse, 0x40, RZ ;  /* 0x0000004006087810 */ /* 0x040fe20007ffe0ff */
[----:B------:R-:W1:Y:S01]  /*8180*/  SHFL.IDX PT, R5, R18, RZ, 0x181f ;  /* 0x00181fff12057589 */ /* 0x000e6200000e0000 */
[----:B------:R-:W-:Y:S01]  /*8190*/  IADD3 R3, R6, 0x60, RZ ;  /* 0x0000006006037810 */ /* 0x000fe20007ffe0ff */
[----:B------:R-:W-:Y:S01]  /*81a0*/  IMAD R0, R20, c[0x0][0x1e0], RZ ;  /* 0x0000780014007a24 */ /* 0x000fe200078e02ff */
[----:B------:R-:W-:Y:S01]  /*81b0*/  @!P5 SHF.R.S32.HI R2, RZ, 0x1f, R21 ;  /* 0x0000001fff02d819 */ /* 0x000fe20000011415 */
[----:B------:R-:W-:Y:S01]  /*81c0*/  IMAD.WIDE.U32 R6, R19, c[0x0][0x1e0], R22 ;  /* 0x0000780013067a25 */ /* 0x000fe200078e0016 */
[-C--:B------:R-:W-:Y:S02]  /*81d0*/  ISETP.GE.AND P0, PT, R9, R26.reuse, PT ;  /* 0x0000001a0900720c */ /* 0x080fe40003f06270 */
[-C--:B------:R-:W-:Y:S01]  /*81e0*/  ISETP.GE.AND P1, PT, R8, R26.reuse, PT ;  /* 0x0000001a0800720c */ /* 0x080fe20003f26270 */
[----:B------:R-:W-:Y:S01]  /*81f0*/  IMAD R0, R19, c[0x0][0x1e4], R0 ;  /* 0x0000790013007a24 */ /* 0x000fe200078e0200 */
[----:B------:R-:W-:Y:S01]  /*8200*/  ISETP.GE.AND P2, PT, R3, R26, PT ;  /* 0x0000001a0300720c */ /* 0x000fe20003f46270 */
[----:B------:R-:W-:Y:S01]  /*8210*/  IMAD.SHL.U32 R9, R45, 0x40, RZ ;  /* 0x000000402d097824 */ /* 0x000fe200078e00ff */
[----:B------:R-:W-:Y:S01]  /*8220*/  @!P5 LEA.HI R8, R2, R21, RZ, 0x3 ;  /* 0x000000150208d211 */ /* 0x000fe200078f18ff */
[----:B------:R-:W-:Y:S01]  /*8230*/  SHFL.IDX PT, R3, R18, 0x1, 0x181f ;  /* 0x00381f0012037f89 */ /* 0x000fe200000e0000 */
[----:B------:R-:W-:Y:S01]  /*8240*/  IMAD.IADD R7, R7, 0x1, R0 ;  /* 0x0000000107077824 */ /* 0x000fe200078e0200 */
[----:B------:R-:W-:-:S02]  /*8250*/  LEA.HI R0, R149, R212, RZ, 0x6 ;  /* 0x000000d495007211 */ /* 0x000fc400078f30ff */
[----:B------:R-:W2:Y:S01]  /*8260*/  SHFL.IDX PT, R2, R15, 0x1, 0x181f ;  /* 0x00381f000f027f89 */ /* 0x000ea200000e0000 */
[----:B------:R-:W-:Y:S02]  /*8270*/  @!P5 LOP3.LUT R8, R8, 0xfffffff8, RZ, 0xc0, !PT ;  /* 0xfffffff80808d812 */ /* 0x000fe400078ec0ff */
[----:B------:R-:W-:Y:S01]  /*8280*/  IMAD.SHL.U32 R0, R0, 0x8, RZ ;  /* 0x0000000800007824 */ /* 0x000fe200078e00ff */
[----:B------:R-:W-:Y:S02]  /*8290*/  @!P0 SHF.R.S32.HI R10, RZ, 0x1f, R21 ;  /* 0x0000001fff0a8819 */ /* 0x000fe40000011415 */
[----:B------:R-:W-:Y:S02]  /*82a0*/  LOP3.LUT R27, R9, 0x1c0, RZ, 0xc0, !PT ;  /* 0x000001c0091b7812 */ /* 0x000fe400078ec0ff */
[----:B------:R-:W-:Y:S01]  /*82b0*/  LOP3.LUT R28, R0, 0xfffffe00, RZ, 0xc0, !PT ;  /* 0xfffffe00001c7812 */ /* 0x000fe200078ec0ff */
[----:B-1----:R-:W-:Y:S01]  /*82c0*/  @!P5 IMAD.WIDE R16, R8, 0x2, R4 ;  /* 0x000000020810d825 */ /* 0x002fe200078e0204 */
[----:B------:R-:W-:-:S02]  /*82d0*/  LOP3.LUT R0, R27, 0x38, R22, 0xf8, !PT ;  /* 0x000000381b007812 */ /* 0x000fc400078ef816 */
[----:B------:R-:W-:Y:S02]  /*82e0*/  SHF.R.U32.HI R30, RZ, 0x3, R27 ;  /* 0x00000003ff1e7819 */ /* 0x000fe4000001161b */
[----:B------:R-:W-:Y:S02]  /*82f0*/  ISETP.GE.AND P4, PT, R22, c[0x0][0x198], PT ;  /* 0x0000660016007a0c */ /* 0x000fe40003f86270 */
[----:B------:R-:W-:Y:S02]  /*8300*/  LOP3.LUT R47, R28, R0, R30, 0xf6, !PT ;  /* 0x000000001c2f7212 */ /* 0x000fe400078ef61e */
[----:B------:R-:W-:-:S03]  /*8310*/  ISETP.GE.AND P6, PT, R21, c[0x0][0x198], PT ;  /* 0x0000660015007a0c */ /* 0x000fc60003fc6270 */
[C---:B------:R-:W-:Y:S02]  /*8320*/  @!P5 IMAD.SHL.U32 R14, R47.reuse, 0x2, RZ ;  /* 0x000000022f0ed824 */ /* 0x040fe400078e00ff */
[----:B------:R-:W-:Y:S02]  /*8330*/  @!P0 IMAD.SHL.U32 R0, R47, 0x2, RZ ;  /* 0x000000022f008824 */ /* 0x000fe400078e00ff */
[----:B------:R-:W-:Y:S01]  /*8340*/  IMAD.MOV.U32 R152, RZ, RZ, c[0x0][0x1e0] ;  /* 0x00007800ff987624 */ /* 0x000fe200078e00ff */
[----:B---3--:R-:W-:-:S03]  /*8350*/  LEA.HI.SX32 R48, R157, 0xffffffff, 0x19 ;  /* 0xffffffff9d307811 */ /* 0x008fc600078fcaff */
[C---:B------:R-:W-:Y:S01]  /*8360*/  IMAD.SHL.U32 R153, R152.reuse, 0x80, RZ ;  /* 0x0000008098997824 */ /* 0x040fe200078e00ff */
[----:B------:R-:W-:Y:S01]  /*8370*/  SHF.R.S32.HI R50, RZ, 0x1f, R48 ;  /* 0x0000001fff327819 */ /* 0x000fe20000011430 */
[----:B------:R-:W-:Y:S01]  /*8380*/  IMAD.WIDE.U32 R154, R152, 0x40, RZ ;  /* 0x00000040989a7825 */ /* 0x000fe200078e00ff */
[----:B----4-:R-:W-:-:S03]  /*8390*/  @P3 SHF.R.S32.HI R9, RZ, 0x1f, R12 ;  /* 0x0000001fff093819 */ /* 0x010fc6000001140c */
[----:B------:R-:W-:Y:S01]  /*83a0*/  @!P3 IMAD.MOV.U32 R9, RZ, RZ, R11 ;  /* 0x000000ffff09b224 */ /* 0x000fe200078e000b */
[----:B------:R-:W-:Y:S01]  /*83b0*/  @!P0 LEA.HI R11, R10, R21, RZ, 0x3 ;  /* 0x000000150a0b8211 */ /* 0x000fe200078f18ff */
[----:B------:R-:W-:Y:S01]  /*83c0*/  @P3 IMAD.MOV.U32 R8, RZ, RZ, R12 ;  /* 0x000000ffff083224 */ /* 0x000fe200078e000c */
[----:B------:R-:W1:Y:S01]  /*83d0*/  SHFL.IDX PT, R10, R15, 0x2, 0x181f ;  /* 0x00581f000f0a7f89 */ /* 0x000e6200000e0000 */
[----:B------:R-:W-:Y:S01]  /*83e0*/  @!P3 IMAD.MOV.U32 R8, RZ, RZ, R32 ;  /* 0x000000ffff08b224 */ /* 0x000fe200078e0020 */
[----:B------:R-:W-:Y:S02]  /*83f0*/  @!P0 LOP3.LUT R12, R11, 0xfffffff8, RZ, 0xc0, !PT ;  /* 0xfffffff80b0c8812 */ /* 0x000fe400078ec0ff */
[----:B------:R-:W-:Y:S01]  /*8400*/  @!P5 LEA R4, P3, R22, R4, 0x1 ;  /* 0x000000041604d211 */ /* 0x000fe200078608ff */
[----:B------:R-:W3:Y:S02]  /*8410*/  SHFL.IDX PT, R11, R18, 0x2, 0x181f ;  /* 0x00581f00120b7f89 */ /* 0x000ee400000e0000 */
[----:B--2---:R-:W-:Y:S01]  /*8420*/  @!P0 IMAD.WIDE R12, R12, 0x2, R2 ;  /* 0x000000020c0c8825 */ /* 0x004fe200078e0202 */
[----:B------:R-:W-:-:S02]  /*8430*/  @!P5 LEA.HI.X R5, R22, R5, R23, 0x1, P3 ;  /* 0x000000051605d211 */ /* 0x000fc400018f0c17 */
[----:B------:R-:W-:-:S03]  /*8440*/  @!P0 LEA R2, P3, R22, R2, 0x1 ;  /* 0x0000000216028211 */ /* 0x000fc600078608ff */
[----:B------:R2:W-:Y:S01]  /*8450*/  @!P5 LDGSTS.E.BYPASS.LTC128B.128 [R14+0x100], [R4.64], !P4 ;  /* 0x00100000040edfae */ /* 0x0005e2000e101d48 */
[----:B------:R-:W-:-:S03]  /*8460*/  @!P0 LEA.HI.X R3, R22, R3, R23, 0x1, P3 ;  /* 0x0000000316038211 */ /* 0x000fc600018f0c17 */
[----:B------:R4:W-:Y:S04]  /*8470*/  @!P5 LDGSTS.E.BYPASS.LTC128B.128 [R14+0x4100], [R16.64], !P6 ;  /* 0x04100000100edfae */ /* 0x0009e8000f101d48 */
[----:B------:R1:W-:Y:S04]  /*8480*/  @!P0 LDGSTS.E.BYPASS.LTC128B.128 [R0+0x1100], [R2.64], !P4 ;  /* 0x0110000002008fae */ /* 0x0003e8000e101d48 */
[----:B------:R3:W-:Y:S01]  /*8490*/  @!P0 LDGSTS.E.BYPASS.LTC128B.128 [R0+0x5100], [R12.64], !P6 ;  /* 0x051000000c008fae */ /* 0x0007e2000f101d48 */
[----:B------:R-:W-:Y:S01]  /*84a0*/  ISETP.NE.U32.AND P6, PT, RZ, c[0x0][0x350], PT ;  /* 0x0000d400ff007a0c */ /* 0x000fe20003fc5070 */
[----:B--2---:R-:W-:-:S04]  /*84b0*/  IMAD R4, R214, c[0x0][0x1e8], RZ ;  /* 0x00007a00d6047a24 */ /* 0x004fc800078e02ff */
[C---:B------:R-:W-:Y:S01]  /*84c0*/  IMAD R4, R29.reuse, c[0x0][0x1ec], R4 ;  /* 0x00007b001d047a24 */ /* 0x040fe200078e0204 */
[----:B------:R-:W-:Y:S01]  /*84d0*/  @!P2 SHF.R.S32.HI R5, RZ, 0x1f, R21 ;  /* 0x0000001fff05a819 */ /* 0x000fe20000011415 */
[----:B-1----:R-:W-:Y:S01]  /*84e0*/  IMAD.WIDE.U32 R2, R29, c[0x0][0x1e8], R6 ;  /* 0x00007a001d027a25 */ /* 0x002fe200078e0006 */
[----:B---3--:R-:W-:-:S03]  /*84f0*/  @!P1 SHF.R.S32.HI R0, RZ, 0x1f, R21 ;  /* 0x0000001fff009819 */ /* 0x008fc60000011415 */
[----:B------:R-:W-:Y:S01]  /*8500*/  IMAD.IADD R3, R4, 0x1, R3 ;  /* 0x0000000104037824 */ /* 0x000fe200078e0203 */
[----:B------:R-:W-:Y:S01]  /*8510*/  @!P1 LEA R6, P0, R22, R10, 0x1 ;  /* 0x0000000a16069211 */ /* 0x000fe200078008ff */
[----:B------:R-:W1:Y:S01]  /*8520*/  SHFL.IDX PT, R4, R15, 0x3, 0x181f ;  /* 0x00781f000f047f89 */ /* 0x000e6200000e0000 */
[-C--:B------:R-:W-:Y:S02]  /*8530*/  @!P1 LEA.HI R0, R0, R21.reuse, RZ, 0x3 ;  /* 0x0000001500009211 */ /* 0x080fe400078f18ff */
[----:B------:R-:W-:Y:S02]  /*8540*/  @!P2 LEA.HI R12, R5, R21, RZ, 0x3 ;  /* 0x00000015050ca211 */ /* 0x000fe400078f18ff */
[----:B------:R-:W-:Y:S01]  /*8550*/  @!P1 LOP3.LUT R0, R0, 0xfffffff8, RZ, 0xc0, !PT ;  /* 0xfffffff800009812 */ /* 0x000fe200078ec0ff */
[----:B------:R-:W2:Y:S01]  /*8560*/  SHFL.IDX PT, R5, R18, 0x3, 0x181f ;  /* 0x00781f0012057f89 */ /* 0x000ea200000e0000 */
[----:B------:R-:W-:Y:S02]  /*8570*/  @!P1 LEA.HI.X R7, R22, R11, R23, 0x1, P0 ;  /* 0x0000000b16079211 */ /* 0x000fe400000f0c17 */
[----:B------:R-:W-:-:S02]  /*8580*/  ISETP.NE.AND.EX P0, PT, RZ, c[0x0][0x354], PT, P6 ;  /* 0x0000d500ff007a0c */ /* 0x000fc40003f05360 */
[----:B------:R-:W-:Y:S01]  /*8590*/  ISETP.GE.AND P6, PT, R21, c[0x0][0x198], PT ;  /* 0x0000660015007a0c */ /* 0x000fe20003fc6270 */
[----:B------:R-:W-:Y:S01]  /*85a0*/  @!P1 IMAD.WIDE R10, R0, 0x2, R10 ;  /* 0x00000002000a9825 */ /* 0x000fe200078e020a */
[----:B----4-:R-:W-:-:S03]  /*85b0*/  SEL R16, R9, RZ, !P0 ;  /* 0x000000ff09107207 */ /* 0x010fc60004000000 */
[----:B------:R-:W-:Y:S01]  /*85c0*/  @!P1 IMAD.SHL.U32 R0, R47, 0x2, RZ ;  /* 0x000000022f009824 */ /* 0x000fe200078e00ff */
[----:B------:R-:W-:Y:S01]  /*85d0*/  SEL R17, R8, RZ, !P0 ;  /* 0x000000ff08117207 */ /* 0x000fe20004000000 */
[----:B------:R-:W-:-:S03]  /*85e0*/  IMAD.MOV.U32 R9, RZ, RZ, 0x7 ;  /* 0x00000007ff097424 */ /* 0x000fc600078e00ff */
[----:B------:R3:W-:Y:S01]  /*85f0*/  @!P1 LDGSTS.E.BYPASS.LTC128B.128 [R0+0x2100], [R6.64], !P4 ;  /* 0x0210000006009fae */ /* 0x0007e2000e101d48 */
[----:B------:R-:W-:Y:S01]  /*8600*/  IMAD.IADD R8, R195, 0x1, -R45 ;  /* 0x00000001c3087824 */ /* 0x000fe200078e0a2d */
[----:B------:R-:W-:Y:S01]  /*8610*/  SHF.L.U64.HI R150, R152, R9, c[0x0][0x1e4] ;  /* 0x0000790098967619 */ /* 0x000fe20000010209 */
[----:B------:R-:W-:Y:S01]  /*8620*/  IMAD.WIDE.U32 R24, R17, c[0x0][0x1f0], R2 ;  /* 0x00007c0011187a25 */ /* 0x000fe200078e0002 */
[----:B------:R4:W-:Y:S01]  /*8630*/  @!P1 LDGSTS.E.BYPASS.LTC128B.128 [R0+0x6100], [R10.64], !P6 ;  /* 0x061000000a009fae */ /* 0x0009e2000f101d48 */
[----:B------:R-:W-:Y:S02]  /*8640*/  ISETP.GE.AND P1, PT, R21, c[0x0][0x198], PT ;  /* 0x0000660015007a0c */ /* 0x000fe40003f26270 */
[----:B------:R-:W-:Y:S02]  /*8650*/  IMAD.MOV.U32 R158, RZ, RZ, R24 ;  /* 0x000000ffff9e7224 */ /* 0x000fe400078e0018 */
[----:B---3--:R-:W-:-:S04]  /*8660*/  IMAD R6, R16, c[0x0][0x1f0], RZ ;  /* 0x00007c0010067a24 */ /* 0x008fc800078e02ff */
[----:B------:R-:W-:Y:S02]  /*8670*/  IMAD R6, R17, c[0x0][0x1f4], R6 ;  /* 0x00007d0011067a24 */ /* 0x000fe400078e0206 */
[----:B----4-:R-:W-:Y:S02]  /*8680*/  IMAD R10, R48, -0x80, R8 ;  /* 0xffffff80300a7824 */ /* 0x010fe400078e0208 */
[----:B------:R-:W-:Y:S02]  /*8690*/  IMAD R0, R150, R48, RZ ;  /* 0x0000003096007224 */ /* 0x000fe400078e02ff */
[----:B------:R-:W-:Y:S01]  /*86a0*/  IMAD.IADD R159, R25, 0x1, R6 ;  /* 0x00000001199f7824 */ /* 0x000fe200078e0206 */
[----:B-1----:R-:W-:Y:S02]  /*86b0*/  @!P2 LEA R6, P0, R22, R4, 0x1 ;  /* 0x000000041606a211 */ /* 0x002fe400078008ff */
[----:B------:R-:W-:Y:S02]  /*86c0*/  ISETP.GE.AND P6, PT, R10, 0x1, PT ;  /* 0x000000010a00780c */ /* 0x000fe40003fc6270 */
[----:B------:R-:W-:Y:S01]  /*86d0*/  @!P2 LOP3.LUT R8, R12, 0xfffffff8, RZ, 0xc0, !PT ;  /* 0xfffffff80c08a812 */ /* 0x000fe200078ec0ff */
[----:B------:R-:W-:Y:S01]  /*86e0*/  IMAD R11, R50, R153, R0 ;  /* 0x00000099320b7224 */ /* 0x000fe200078e0200 */
[----:B--2---:R-:W-:Y:S01]  /*86f0*/  @!P2 LEA.HI.X R7, R22, R5, R23, 0x1, P0 ;  /* 0x000000051607a211 */ /* 0x004fe200000f0c17 */
[----:B------:R-:W-:-:S02]  /*8700*/  @!P2 IMAD.SHL.U32 R0, R47, 0x2, RZ ;  /* 0x000000022f00a824 */ /* 0x000fc400078e00ff */
[----:B------:R-:W-:Y:S01]  /*8710*/  @!P2 IMAD.WIDE R8, R8, 0x2, R4 ;  /* 0x000000020808a825 */ /* 0x000fe200078e0204 */
[----:B------:R-:W-:Y:S02]  /*8720*/  ISETP.GE.AND P3, PT, R21, c[0x0][0x1d4], PT ;  /* 0x0000750015007a0c */ /* 0x000fe40003f66270 */
[----:B------:R1:W-:Y:S01]  /*8730*/  @!P2 LDGSTS.E.BYPASS.LTC128B.128 [R0+0x3100], [R6.64], !P4 ;  /* 0x031000000600afae */ /* 0x0003e2000e101d48 */
[----:B------:R-:W-:Y:S01]  /*8740*/  IMAD.WIDE.U32 R2, R48, R153, R158 ;  /* 0x0000009930027225 */ /* 0x000fe200078e009e */
[----:B------:R-:W-:Y:S02]  /*8750*/  ISETP.GE.AND P4, PT, R22, c[0x0][0x1d4], PT ;  /* 0x0000750016007a0c */ /* 0x000fe40003f86270 */
[----:B------:R1:W-:Y:S01]  /*8760*/  @!P2 LDGSTS.E.BYPASS.LTC128B.128 [R0+0x7100], [R8.64], !P1 ;  /* 0x071000000800afae */ /* 0x0003e2000c901d48 */
[----:B------:R-:W-:Y:S01]  /*8770*/  ISETP.GE.AND P2, PT, R10, 0x21, PT ;  /* 0x000000210a00780c */ /* 0x000fe20003f46270 */
[----:B------:R-:W-:Y:S01]  /*8780*/  IMAD.IADD R3, R3, 0x1, R11 ;  /* 0x0000000103037824 */ /* 0x000fe200078e020b */
[C---:B------:R-:W-:Y:S01]  /*8790*/  @P6 LEA R4, P0, R2.reuse, c[0x0][0x1c8], 0x1 ;  /* 0x0000720002046a11 */ /* 0x040fe200078008ff */
[----:B------:R-:W0:Y:S03]  /*87a0*/  LDGDEPBAR ;  /* 0x00000000000079af */ /* 0x000e260000000000 */
[----:B------:R-:W-:-:S02]  /*87b0*/  @P6 LEA.HI.X R5, R2, c[0x0][0x1cc], R3, 0x1, P0 ;  /* 0x0000730002056a11 */ /* 0x000fc400000f0c03 */
[C---:B------:R-:W-:Y:S01]  /*87c0*/  ISETP.GE.AND P1, PT, R10.reuse, 0x41, PT ;  /* 0x000000410a00780c */ /* 0x040fe20003f26270 */
[----:B------:R-:W-:Y:S01]  /*87d0*/  IMAD.MOV.U32 R13, RZ, RZ, c[0x0][0x1e4] ;  /* 0x00007900ff0d7624 */ /* 0x000fe200078e00ff */
[----:B------:R-:W-:Y:S01]  /*87e0*/  ISETP.GE.AND P0, PT, R10, 0x61, PT ;  /* 0x000000610a00780c */ /* 0x000fe20003f06270 */
[----:B-1----:R-:W-:Y:S01]  /*87f0*/  @P6 IMAD.SHL.U32 R0, R47, 0x2, RZ ;  /* 0x000000022f006824 */ /* 0x002fe200078e00ff */
[----:B------:R-:W-:Y:S01]  /*8800*/  LEA.HI R8, R149, R212, RZ, 0x4 ;  /* 0x000000d495087211 */ /* 0x000fe200078f20ff */
[----:B------:R-:W-:-:S03]  /*8810*/  IMAD R6, R20, c[0x0][0x208], RZ ;  /* 0x0000820014067a24 */ /* 0x000fc600078e02ff */
[----:B------:R1:W-:Y:S04]  /*8820*/  @P6 LDGSTS.E.BYPASS.LTC128B.128 [R0+0x8100], [R4.64], !P4 ;  /* 0x0810000004006fae */ /* 0x0003e8000e101d48 */
[----:B------:R1:W-:Y:S01]  /*8830*/  @P6 LDGSTS.E.BYPASS.LTC128B.128 [R0+0xc100], [R4.64+0x80], !P3 ;  /* 0x0c10008004006fae */ /* 0x0003e2000d901d48 */
[----:B------:R-:W-:Y:S01]  /*8840*/  IMAD R14, R19, c[0x0][0x20c], R6 ;  /* 0x00008300130e7a24 */ /* 0x000fe200078e0206 */
[----:B------:R-:W-:Y:S01]  /*8850*/  LOP3.LUT R7, R8, 0xfffffff0, RZ, 0xc0, !PT ;  /* 0xfffffff008077812 */ /* 0x000fe200078ec0ff */
[----:B------:R-:W-:Y:S01]  /*8860*/  IMAD.SHL.U32 R12, R13, 0x40, RZ ;  /* 0x000000400d0c7824 */ /* 0x000fe200078e00ff */
[----:B------:R-:W-:-:S03]  /*8870*/  SHF.R.S32.HI R9, RZ, 0x4, R8 ;  /* 0x00000004ff097819 */ /* 0x000fc60000011408 */
[----:B------:R-:W-:Y:S02]  /*8880*/  IMAD.IADD R7, R212, 0x1, -R7 ;  /* 0x00000001d4077824 */ /* 0x000fe400078e0a07 */
[----:B------:R-:W-:-:S03]  /*8890*/  IMAD.IADD R156, R155, 0x1, R12 ;  /* 0x000000019b9c7824 */ /* 0x000fc600078e020c */
[----:B------:R-:W-:Y:S02]  /*88a0*/  SHF.R.S32.HI R15, RZ, 0x1f, R7 ;  /* 0x0000001fff0f7819 */ /* 0x000fe40000011407 */
[----:B-1----:R-:W-:-:S04]  /*88b0*/  @P2 LEA R0, P6, R152, R2, 0x5 ;  /* 0x0000000298002211 */ /* 0x002fc800078c28ff */
[----:B------:R-:W-:Y:S02]  /*88c0*/  @P2 LEA.HI.X R6, R152, R3, R13, 0x5, P6 ;  /* 0x0000000398062211 */ /* 0x000fe400030f2c0d */
[----:B------:R-:W-:-:S04]  /*88d0*/  @P2 LEA R10, P6, R0, c[0x0][0x1c8], 0x1 ;  /* 0x00007200000a2a11 */ /* 0x000fc800078c08ff */
[----:B------:R-:W-:Y:S02]  /*88e0*/  @P2 LEA.HI.X R11, R0, c[0x0][0x1cc], R6, 0x1, P6 ;  /* 0x00007300000b2a11 */ /* 0x000fe400030f0c06 */
[----:B------:R-:W-:Y:S02]  /*88f0*/  LEA.HI R6, R8, R9, RZ, 0x1 ;  /* 0x0000000908067211 */ /* 0x000fe400078f08ff */
[----:B------:R-:W-:Y:S02]  /*8900*/  @P1 IADD3 R0, P6, R2, R154, RZ ;  /* 0x0000009a02001210 */ /* 0x000fe40007fde0ff */
[----:B------:R-:W-:-:S03]  /*8910*/  LOP3.LUT R12, R6, 0xfffffffe, RZ, 0xc0, !PT ;  /* 0xfffffffe060c7812 */ /* 0x000fc600078ec0ff */
[--C-:B------:R-:W-:Y:S01]  /*8920*/  @P1 IMAD.X R6, R156, 0x1, R3.reuse, P6 ;  /* 0x000000019c061824 */ /* 0x100fe200030e0603 */
[C---:B------:R-:W-:Y:S02]  /*8930*/  @P1 LEA R8, P6, R0.reuse, c[0x0][0x1c8], 0x1 ;  /* 0x0000720000081a11 */ /* 0x040fe400078c08ff */
[----:B------:R-:W-:Y:S01]  /*8940*/  LEA.HI R15, R15, R7, RZ, 0x3 ;  /* 0x000000070f0f7211 */ /* 0x000fe200078f18ff */
[----:B------:R-:W-:Y:S01]  /*8950*/  IMAD.IADD R49, R9, 0x1, -R12 ;  /* 0x0000000109317824 */ /* 0x000fe200078e0a0c */
[----:B------:R-:W-:Y:S01]  /*8960*/  @P1 LEA.HI.X R9, R0, c[0x0][0x1cc], R6, 0x1, P6 ;  /* 0x0000730000091a11 */ /* 0x000fe200030f0c06 */
[----:B------:R-:W-:Y:S01]  /*8970*/  @P0 IMAD R13, R13, 0x60, RZ ;  /* 0x000000600d0d0824 */ /* 0x000fe200078e02ff */
[----:B------:R-:W-:Y:S01]  /*8980*/  LOP3.LUT R0, R15, 0xfffffff8, RZ, 0xc0, !PT ;  /* 0xfffffff80f007812 */ /* 0x000fe200078ec0ff */
[----:B------:R-:W-:-:S04]  /*8990*/  @P0 IMAD.WIDE.U32 R2, R152, 0x60, R2 ;  /* 0x0000006098020825 */ /* 0x000fc800078e0002 */
[----:B------:R-:W-:Y:S02]  /*89a0*/  @P0 IMAD.IADD R12, R13, 0x1, R3 ;  /* 0x000000010d0c0824 */ /* 0x000fe400078e0203 */
[----:B------:R-:W-:Y:S02]  /*89b0*/  @P2 IMAD.SHL.U32 R3, R47, 0x2, RZ ;  /* 0x000000022f032824 */ /* 0x000fe400078e00ff */
[----:B------:R-:W-:Y:S02]  /*89c0*/  IMAD.IADD R13, R7, 0x1, -R0 ;  /* 0x00000001070d7824 */ /* 0x000fe400078e0a00 */
[----:B------:R-:W-:Y:S01]  /*89d0*/  @P1 IMAD.SHL.U32 R0, R47, 0x2, RZ ;  /* 0x000000022f001824 */ /* 0x000fe200078e00ff */
[C---:B------:R-:W-:Y:S01]  /*89e0*/  @P0 LEA R6, P6, R2.reuse, c[0x0][0x1c8], 0x1 ;  /* 0x0000720002060a11 */ /* 0x040fe200078c08ff */
[----:B------:R-:W-:Y:S01]  /*89f0*/  IMAD.WIDE.U32 R4, R19, c[0x0][0x208], R22 ;  /* 0x0000820013047a25 */ /* 0x000fe200078e0016 */
[----:B------:R1:W-:Y:S04]  /*8a00*/  @P2 LDGSTS.E.BYPASS.LTC128B.128 [R3+0x9100], [R10.64], !P4 ;  /* 0x091000000a032fae */ /* 0x0003e8000e101d48 */
[----:B------:R1:W-:Y:S01]  /*8a10*/  @P2 LDGSTS.E.BYPASS.LTC128B.128 [R3+0xd100], [R10.64+0x80], !P3 ;  /* 0x0d1000800a032fae */ /* 0x0003e2000d901d48 */
[----:B------:R-:W-:Y:S01]  /*8a20*/  IMAD.IADD R5, R5, 0x1, R14 ;  /* 0x0000000105057824 */ /* 0x000fe200078e020e */
[----:B------:R-:W-:-:S02]  /*8a30*/  @P0 LEA.HI.X R7, R2, c[0x0][0x1cc], R12, 0x1, P6 ;  /* 0x0000730002070a11 */ /* 0x000fc400030f0c0c */
[----:B------:R2:W-:Y:S04]  /*8a40*/  @P1 LDGSTS.E.BYPASS.LTC128B.128 [R0+0xa100], [R8.64], !P4 ;  /* 0x0a10000008001fae */ /* 0x0005e8000e101d48 */
[----:B------:R2:W-:Y:S01]  /*8a50*/  @P1 LDGSTS.E.BYPASS.LTC128B.128 [R0+0xe100], [R8.64+0x80], !P3 ;  /* 0x0e10008008001fae */ /* 0x0005e2000d901d48 */
[----:B-1----:R-:W-:Y:S02]  /*8a60*/  IMAD R10, R214, c[0x0][0x210], RZ ;  /* 0x00008400d60a7a24 */ /* 0x002fe400078e02ff */
[----:B------:R-:W-:-:S04]  /*8a70*/  IMAD.WIDE.U32 R2, R29, c[0x0][0x210], R4 ;  /* 0x000084001d027a25 */ /* 0x000fc800078e0004 */
[----:B--2---:R-:W-:Y:S02]  /*8a80*/  @P0 IMAD.SHL.U32 R0, R47, 0x2, RZ ;  /* 0x000000022f000824 */ /* 0x004fe400078e00ff */
[----:B------:R-:W-:-:S03]  /*8a90*/  IMAD R10, R29, c[0x0][0x214], R10 ;  /* 0x000085001d0a7a24 */ /* 0x000fc600078e020a */
[----:B------:R1:W-:Y:S01]  /*8aa0*/  @P0 LDGSTS.E.BYPASS.LTC128B.128 [R0+0xb100], [R6.64], !P4 ;  /* 0x0b10000006000fae */ /* 0x0003e2000e101d48 */
[----:B------:R-:W-:-:S03]  /*8ab0*/  IMAD.IADD R3, R10, 0x1, R3 ;  /* 0x000000010a037824 */ /* 0x000fc600078e0203 */
[----:B------:R1:W-:Y:S01]  /*8ac0*/  @P0 LDGSTS.E.BYPASS.LTC128B.128 [R0+0xf100], [R6.64+0x80], !P3 ;  /* 0x0f10008006000fae */ /* 0x0003e2000d901d48 */
[----:B------:R-:W-:-:S03]  /*8ad0*/  IMAD.WIDE.U32 R52, R17, c[0x0][0x218], R2 ;  /* 0x0000860011347a25 */ /* 0x000fc600078e0002 */
[----:B------:R2:W-:Y:S01]  /*8ae0*/  STL.64 [R1+0x38], R24 ;  /* 0x0000381801007387 */ /* 0x0005e20000100a00 */
[----:B------:R-:W-:-:S03]  /*8af0*/  IMAD.SHL.U32 R8, R13, 0x40, RZ ;  /* 0x000000400d087824 */ /* 0x000fc600078e00ff */
[----:B------:R2:W-:Y:S04]  /*8b00*/  STL.64 [R1+0x28], R158 ;  /* 0x0000289e01007387 */ /* 0x0005e80000100a00 */
[----:B------:R2:W-:Y:S01]  /*8b10*/  STL [R1+0x48], R156 ;  /* 0x0000489c01007387 */ /* 0x0005e20000100800 */
[----:B-1----:R-:W-:Y:S01]  /*8b20*/  IMAD R0, R16, c[0x0][0x218], RZ ;  /* 0x0000860010007a24 */ /* 0x002fe200078e02ff */
[----:B------:R-:W-:Y:S01]  /*8b30*/  R2P PR, R13, 0x6 ;  /* 0x000000060d007804 */ /* 0x000fe20000000000 */
[----:B------:R-:W-:Y:S01]  /*8b40*/  IMAD.SHL.U32 R9, R49, 0x8, RZ ;  /* 0x0000000831097824 */ /* 0x000fe200078e00ff */
[----:B------:R-:W0:Y:S01]  /*8b50*/  LDGDEPBAR ;  /* 0x00000000000079af */ /* 0x000e220000000000 */
[----:B------:R-:W-:-:S04]  /*8b60*/  IMAD R0, R17, c[0x0][0x21c], R0 ;  /* 0x0000870011007a24 */ /* 0x000fc800078e0200 */
[----:B------:R-:W-:Y:S01]  /*8b70*/  IMAD.IADD R51, R53, 0x1, R0 ;  /* 0x0000000135337824 */ /* 0x000fe200078e0200 */
[----:B------:R2:W-:Y:S04]  /*8b80*/  STL.64 [R1+0x30], R52 ;  /* 0x0000303401007387 */ /* 0x0005e80000100a00 */
[----:B------:R2:W-:Y:S01]  /*8b90*/  STL [R1+0x40], R51 ;  /* 0x0000403301007387 */ /* 0x0005e20000100800 */
[----:B------:R-:W-:Y:S02]  /*8ba0*/  LOP3.LUT R8, R8, 0x1c0, RZ, 0xc0, !PT ;  /* 0x000001c008087812 */ /* 0x000fe400078ec0ff */
[----:B------:R-:W-:Y:S02]  /*8bb0*/  ISETP.LT.AND P0, PT, RZ, c[0x0][0x27c], PT ;  /* 0x00009f00ff007a0c */ /* 0x000fe40003f01270 */
[----:B------:R-:W-:-:S02]  /*8bc0*/  LOP3.LUT R4, R8, 0x8, R9, 0xf8, !PT ;  /* 0x0000000808047812 */ /* 0x000fc400078ef809 */
[----:B------:R-:W-:Y:S01]  /*8bd0*/  SHF.R.U32.HI R8, RZ, 0x3, R8 ;  /* 0x00000003ff087819 */ /* 0x000fe20000011608 */
[----:B------:R-:W-:Y:S02]  /*8be0*/  IMAD.MOV.U32 R5, RZ, RZ, 0x10 ;  /* 0x00000010ff057424 */ /* 0x000fe400078e00ff */
[----:B------:R-:W-:Y:S01]  /*8bf0*/  IMAD.MOV.U32 R2, RZ, RZ, 0x20 ;  /* 0x00000020ff027424 */ /* 0x000fe200078e00ff */
[----:B------:R-:W-:Y:S01]  /*8c00*/  LOP3.LUT R8, R4, R8, RZ, 0x3c, !PT ;  /* 0x0000000804087212 */ /* 0x000fe200078e3cff */
[----:B------:R-:W-:Y:S01]  /*8c10*/  IMAD.SHL.U32 R4, R15, 0x40, RZ ;  /* 0x000000400f047824 */ /* 0x000fe200078e00ff */
[----:B------:R-:W-:Y:S02]  /*8c20*/  SEL R5, R5, 0xfffffff0, !P1 ;  /* 0xfffffff005057807 */ /* 0x000fe40004800000 */
[----:B------:R-:W-:Y:S02]  /*8c30*/  SEL R2, R2, 0xffffffe0, !P2 ;  /* 0xffffffe002027807 */ /* 0x000fe40005000000 */
[----:B------:R-:W-:Y:S01]  /*8c40*/  LOP3.LUT R4, R8, 0xfffffe00, R4, 0xf8, !PT ;  /* 0xfffffe0008047812 */ /* 0x000fe200078ef804 */
[----:B------:R-:W-:Y:S05]  /*8c50*/  @P0 BRA `(.L_x_104) ;  /* 0x0000002000000947 */ /* 0x000fea0003800000 */
[----:B------:R-:W-:-:S04]  /*8c60*/  DEPBAR.LE SB0, 0x1 ;  /* 0x000080400000791a */ /* 0x000fc80000000000 */
[----:B------:R-:W-:Y:S05]  /*8c70*/  BRA `(.L_x_105) ;  /* 0x000035f000007947 */ /* 0x000fea0003800000 */
.L_x_104:
[----:B-----5:R-:W-:Y:S01]  /*8c80*/  SHF.R.S32.HI R0, RZ, 0x1f, R165 ;  /* 0x0000001fff007819 */ /* 0x020fe200000114a5 */
[----:B------:R-:W-:Y:S01]  /*8c90*/  ULDC.U8 UR4, c[0x0][0x298] ;  /* 0x0000a60000047ab9 */ /* 0x000fe20000000000 */
[----:B------:R-:W-:Y:S01]  /*8ca0*/  IMAD.WIDE.U32 R8, R165, c[0x0][0x280], RZ ;  /* 0x0000a000a5087a25 */ /* 0x000fe200078e00ff */
[----:B------:R-:W-:Y:S01]  /*8cb0*/  ISETP.NE.AND P2, PT, RZ, UR4, PT ;  /* 0x00000004ff007c0c */ /* 0x000fe2000bf45270 */
[----:B------:R-:W-:Y:S01]  /*8cc0*/  BSSY B2, `(.L_x_105) ;  /* 0x000035a000027945 */ /* 0x000fe20003800000 */
[----:B------:R-:W-:Y:S01]  /*8cd0*/  SHF.L.U32 R29, R47, 0x1, RZ ;  /* 0x000000012f1d7819 */ /* 0x000fe200000006ff */
[----:B------:R-:W-:Y:S01]  /*8ce0*/  IMAD R3, R0, c[0x0][0x280], RZ ;  /* 0x0000a00000037a24 */ /* 0x000fe200078e02ff */
[----:B------:R-:W-:Y:S01]  /*8cf0*/  LEA R18, P1, R8, c[0x0][0x270], 0x1 ;  /* 0x00009c0008127a11 */ /* 0x000fe200078208ff */
[----:B------:R-:W-:Y:S02]  /*8d00*/  IMAD R0, R0, c[0x0][0x290], RZ ;  /* 0x0000a40000007a24 */ /* 0x000fe400078e02ff */
[----:B------:R-:W-:-:S04]  /*8d10*/  IMAD.WIDE.U32 R6, R165, c[0x0][0x290], RZ ;  /* 0x0000a400a5067a25 */ /* 0x000fc800078e00ff */
[C---:B------:R-:W-:Y:S01]  /*8d20*/  IMAD R3, R165.reuse, c[0x0][0x284], R3 ;  /* 0x0000a100a5037a24 */ /* 0x040fe200078e0203 */
[----:B------:R-:W-:Y:S01]  /*8d30*/  LEA R16, P0, R6, c[0x0][0x288], 0x1 ;  /* 0x0000a20006107a11 */ /* 0x000fe200078008ff */
[----:B------:R-:W-:-:S03]  /*8d40*/  IMAD R0, R165, c[0x0][0x294], R0 ;  /* 0x0000a500a5007a24 */ /* 0x000fc600078e0200 */
[----:B------:R-:W-:Y:S02]  /*8d50*/  IADD3 R3, R3, R9, RZ ;  /* 0x0000000903037210 */ /* 0x000fe40007ffe0ff */
[----:B------:R-:W-:Y:S02]  /*8d60*/  IADD3 R0, R0, R7, RZ ;  /* 0x0000000700007210 */ /* 0x000fe40007ffe0ff */
[----:B------:R-:W-:Y:S02]  /*8d70*/  LEA.HI.X R19, R8, c[0x0][0x274], R3, 0x1, P1 ;  /* 0x00009d0008137a11 */ /* 0x000fe400008f0c03 */
[----:B------:R-:W-:Y:S01]  /*8d80*/  LEA.HI.X R17, R6, c[0x0][0x28c], R0, 0x1, P0 ;  /* 0x0000a30006117a11 */ /* 0x000fe200000f0c00 */
[----:B------:R-:W-:Y:S05]  /*8d90*/  @!P2 BRA `(.L_x_106) ;  /* 0x000019200000a947 */ /* 0x000fea0003800000 */
[----:B------:R-:W-:Y:S01]  /*8da0*/  BSSY B0, `(.L_x_107) ;  /* 0x0000017000007945 */ /* 0x000fe20003800000 */
[----:B------:R-:W-:Y:S01]  /*8db0*/  SHF.L.U32 R30, R64, 0x2, RZ ;  /* 0x00000002401e7819 */ /* 0x000fe200000006ff */
[----:B------:R-:W-:Y:S01]  /*8dc0*/  CS2R R8, SRZ ;  /* 0x0000000000087805 */ /* 0x000fe2000001ff00 */
[----:B------:R-:W-:Y:S01]  /*8dd0*/  CS2R R12, SRZ ;  /* 0x00000000000c7805 */ /* 0x000fe2000001ff00 */
[----:B------:R-:W-:Y:S01]  /*8de0*/  CS2R R6, SRZ ;  /* 0x0000000000067805 */ /* 0x000fe2000001ff00 */
[----:B------:R-:W-:Y:S01]  /*8df0*/  CS2R R10, SRZ ;  /* 0x00000000000a7805 */ /* 0x000fe2000001ff00 */
[----:B------:R-:W-:Y:S05]  /*8e00*/  @P5 BRA `(.L_x_108) ;  /* 0x0000010000005947 */ /* 0x000fea0003800000 */
[C---:B------:R-:W-:Y:S01]  /*8e10*/  IADD3 R3, R30.reuse, 0x20, RZ ;  /* 0x000000201e037810 */ /* 0x040fe20007ffe0ff */
[----:B------:R-:W-:Y:S01]  /*8e20*/  CS2R R8, SRZ ;  /* 0x0000000000087805 */ /* 0x000fe2000001ff00 */
[----:B------:R-:W-:Y:S01]  /*8e30*/  ISETP.GE.AND P1, PT, R30, c[0x0][0x27c], PT ;  /* 0x00009f001e007a0c */ /* 0x000fe20003f26270 */
[----:B------:R-:W-:Y:S01]  /*8e40*/  CS2R R6, SRZ ;  /* 0x0000000000067805 */ /* 0x000fe2000001ff00 */
[----:B------:R-:W-:-:S11]  /*8e50*/  ISETP.GE.AND P0, PT, R3, c[0x0][0x27c], PT ;  /* 0x00009f0003007a0c */ /* 0x000fd60003f06270 */
[----:B------:R-:W-:Y:S02]  /*8e60*/  @!P1 IMAD.WIDE R20, R30, 0x2, R18 ;  /* 0x000000021e149825 */ /* 0x000fe400078e0212 */
[----:B------:R-:W-:-:S03]  /*8e70*/  @!P0 SHF.R.S32.HI R0, RZ, 0x1f, R3 ;  /* 0x0000001fff008819 */ /* 0x000fc60000011403 */
[----:B------:R1:W5:Y:S01]  /*8e80*/  @!P1 LD.E.64 R12, [R20.64] ;  /* 0x00000008140c9980 */ /* 0x000362000c101b00 */
[----:B------:R-:W-:-:S04]  /*8e90*/  @!P0 LEA.HI R0, R0, R3, RZ, 0x2 ;  /* 0x0000000300008211 */ /* 0x000fc800078f10ff */
[----:B------:R-:W-:-:S05]  /*8ea0*/  @!P0 LOP3.LUT R0, R0, 0xfffffffc, RZ, 0xc0, !PT ;  /* 0xfffffffc00008812 */ /* 0x000fca00078ec0ff */
[----:B------:R-:W-:-:S04]  /*8eb0*/  @!P0 IMAD.WIDE R14, R0, 0x2, R16 ;  /* 0x00000002000e8825 */ /* 0x000fc800078e0210 */
[----:B------:R-:W-:Y:S01]  /*8ec0*/  @!P0 IMAD.WIDE R18, R0, 0x2, R18 ;  /* 0x0000000200128825 */ /* 0x000fe200078e0212 */
[----:B------:R1:W5:Y:S03]  /*8ed0*/  @!P0 LD.E.64 R6, [R14.64] ;  /* 0x000000080e068980 */ /* 0x000366000c101b00 */
[----:B------:R-:W-:Y:S01]  /*8ee0*/  @!P1 IMAD.WIDE R16, R30, 0x2, R16 ;  /* 0x000000021e109825 */ /* 0x000fe200078e0210 */
[----:B------:R1:W5:Y:S04]  /*8ef0*/  @!P0 LD.E.64 R8, [R18.64] ;  /* 0x0000000812088980 */ /* 0x000368000c101b00 */
[----:B------:R1:W5:Y:S02]  /*8f00*/  @!P1 LD.E.64 R10, [R16.64] ;  /* 0x00000008100a9980 */ /* 0x000364000c101b00 */
.L_x_108:
[----:B------:R-:W-:Y:S05]  /*8f10*/  BSYNC B0 ;  /* 0x0000000000007941 */ /* 0x000fea0003800000 */
.L_x_107:
[----:B------:R-:W-:Y:S01]  /*8f20*/  IMAD R0, R211, -0x80, R26 ;  /* 0xffffff80d3007824 */ /* 0x000fe200078e021a */
[----:B-1---5:R-:W-:Y:S01]  /*8f30*/  SHF.R.U64 R19, R12, 0x10, R13 ;  /* 0x000000100c137819 */ /* 0x022fe2000000120d */
[----:B------:R-:W-:Y:S01]  /*8f40*/  IMAD.MOV.U32 R21, RZ, RZ, R12 ;  /* 0x000000ffff157224 */ /* 0x000fe200078e000c */
[--C-:B------:R-:W-:Y:S01]  /*8f50*/  SHF.R.U64 R16, R8, 0x10, R9.reuse ;  /* 0x0000001008107819 */ /* 0x100fe20000001209 */
[----:B------:R-:W-:Y:S01]  /*8f60*/  IMAD.MOV.U32 R17, RZ, RZ, R9 ;  /* 0x000000ffff117224 */ /* 0x000fe200078e0009 */
[----:B------:R-:W-:Y:S01]  /*8f70*/  IMNMX R28, R0, 0x80, PT ;  /* 0x00000080001c7817 */ /* 0x000fe20003800200 */
[----:B------:R-:W-:Y:S01]  /*8f80*/  IMAD.MOV.U32 R20, RZ, RZ, R13 ;  /* 0x000000ffff147224 */ /* 0x000fe200078e000d */
[----:B------:R-:W-:Y:S01]  /*8f90*/  SHF.R.U32.HI R12, RZ, 0x10, R9 ;  /* 0x00000010ff0c7819 */ /* 0x000fe20000011609 */
[----:B------:R-:W-:Y:S01]  /*8fa0*/  IMAD.MOV.U32 R9, RZ, RZ, R6 ;  /* 0x000000ffff097224 */ /* 0x000fe200078e0006 */
[----:B------:R-:W-:Y:S01]  /*8fb0*/  ISETP.GE.AND P0, PT, R45, R28, PT ;  /* 0x0000001c2d00720c */ /* 0x000fe20003f06270 */
[----:B------:R-:W-:Y:S01]  /*8fc0*/  IMAD.MOV.U32 R18, RZ, RZ, R8 ;  /* 0x000000ffff127224 */ /* 0x000fe200078e0008 */
[----:B------:R-:W-:Y:S01]  /*8fd0*/  SHF.R.U32.HI R15, RZ, 0x10, R13 ;  /* 0x00000010ff0f7819 */ /* 0x000fe2000001160d */
[----:B------:R-:W-:Y:S01]  /*8fe0*/  IMAD.MOV.U32 R14, RZ, RZ, R10 ;  /* 0x000000ffff0e7224 */ /* 0x000fe200078e000a */
[----:B------:R-:W-:Y:S01]  /*8ff0*/  SHF.R.U64 R3, R6, 0x10, R7 ;  /* 0x0000001006037819 */ /* 0x000fe20000001207 */
[----:B------:R-:W-:Y:S01]  /*9000*/  IMAD.MOV.U32 R13, RZ, RZ, R11 ;  /* 0x000000ffff0d7224 */ /* 0x000fe200078e000b */
[----:B------:R-:W-:-:S04]  /*9010*/  DEPBAR.LE SB0, 0x1 ;  /* 0x000080400000791a */ /* 0x000fc80000000000 */
[----:B------:R-:W-:Y:S01]  /*9020*/  IMAD.MOV.U32 R6, RZ, RZ, R7 ;  /* 0x000000ffff067224 */ /* 0x000fe200078e0007 */
[--C-:B------:R-:W-:Y:S01]  /*9030*/  SHF.R.U64 R10, R10, 0x10, R11.reuse ;  /* 0x000000100a0a7819 */ /* 0x100fe2000000120b */
[----:B------:R-:W-:Y:S01]  /*9040*/  BSSY B1, `(.L_x_109) ;  /* 0x0000060000017945 */ /* 0x000fe20003800000 */
[----:B------:R-:W-:Y:S02]  /*9050*/  SHF.R.U32.HI R8, RZ, 0x10, R11 ;  /* 0x00000010ff087819 */ /* 0x000fe4000001160b */
[----:B------:R-:W-:Y:S02]  /*9060*/  SHF.R.U32.HI R0, RZ, 0x10, R7 ;  /* 0x00000010ff007819 */ /* 0x000fe40000011607 */
[----:B------:R-:W-:Y:S02]  /*9070*/  PRMT R23, R20, 0x5410, R15 ;  /* 0x0000541014177816 */ /* 0x000fe4000000000f */
[----:B------:R-:W-:Y:S02]  /*9080*/  PRMT R21, R21, 0x5410, R19 ;  /* 0x0000541015157816 */ /* 0x000fe40000000013 */
[----:B--2---:R-:W-:-:S02]  /*9090*/  PRMT R25, R18, 0x5410, R16 ;  /* 0x0000541012197816 */ /* 0x004fc40000000010 */
[----:B------:R-:W-:Y:S02]  /*90a0*/  PRMT R27, R17, 0x5410, R12 ;  /* 0x00005410111b7816 */ /* 0x000fe4000000000c */
[----:B------:R-:W-:Y:S02]  /*90b0*/  PRMT R20, R14, 0x5410, R10 ;  /* 0x000054100e147816 */ /* 0x000fe4000000000a */
[----:B------:R-:W-:Y:S02]  /*90c0*/  PRMT R22, R13, 0x5410, R8 ;  /* 0x000054100d167816 */ /* 0x000fe40000000008 */
[----:B------:R-:W-:Y:S02]  /*90d0*/  PRMT R24, R9, 0x5410, R3 ;  /* 0x0000541009187816 */ /* 0x000fe40000000003 */
[----:B------:R-:W-:Y:S01]  /*90e0*/  PRMT R26, R6, 0x5410, R0 ;  /* 0x00005410061a7816 */ /* 0x000fe20000000000 */
[----:B------:R-:W-:Y:S06]  /*90f0*/  BAR.SYNC.DEFER_BLOCKING 0x0 ;  /* 0x0000000000007b1d */ /* 0x000fec0000010000 */
[----:B------:R-:W-:Y:S05]  /*9100*/  @P0 BRA `(.L_x_110) ;  /* 0x0000053000000947 */ /* 0x000fea0003800000 */
[----:B------:R-:W-:Y:S01]  /*9110*/  ISETP.GE.AND P0, PT, R30, c[0x0][0x27c], PT ;  /* 0x00009f001e007a0c */ /* 0x000fe20003f06270 */
[----:B------:R-:W-:-:S12]  /*9120*/  BSSY B0, `(.L_x_111) ;  /* 0x0000028000007945 */ /* 0x000fd80003800000 */
[----:B------:R-:W-:Y:S05]  /*9130*/  @P0 BRA `(.L_x_112) ;  /* 0x0000026000000947 */ /* 0x000fea0003800000 */
[----:B------:R-:W1:Y:S01]  /*9140*/  LDS.128 R8, [R29+0x100] ;  /* 0x000100001d087984 */ /* 0x000e620000000c00 */
[C---:B------:R-:W-:Y:S01]  /*9150*/  SHF.L.U32 R6, R21.reuse, 0x10, RZ ;  /* 0x0000001015067819 */ /* 0x040fe200000006ff */
[----:B------:R-:W-:Y:S01]  /*9160*/  IMAD.U32 R0, R20, 0x10000, RZ ;  /* 0x0001000014007824 */ /* 0x000fe200078e00ff */
[----:B------:R-:W-:Y:S02]  /*9170*/  LOP3.LUT R3, R21, 0xffff0000, RZ, 0xc0, !PT ;  /* 0xffff000015037812 */ /* 0x000fe400078ec0ff */
[C---:B-1----:R-:W-:Y:S01]  /*9180*/  SHF.L.U32 R12, R8.reuse, 0x10, RZ ;  /* 0x00000010080c7819 */ /* 0x042fe200000006ff */
[----:B------:R-:W-:Y:S01]  /*9190*/  IMAD.U32 R18, R11, 0x10000, RZ ;  /* 0x000100000b127824 */ /* 0x000fe200078e00ff */
[----:B------:R-:W-:Y:S02]  /*91a0*/  LOP3.LUT R7, R8, 0xffff0000, RZ, 0xc0, !PT ;  /* 0xffff000008077812 */ /* 0x000fe400078ec0ff */
[C---:B------:R-:W-:Y:S02]  /*91b0*/  SHF.L.U32 R15, R9.reuse, 0x10, RZ ;  /* 0x00000010090f7819 */ /* 0x040fe400000006ff */
[----:B------:R-:W-:Y:S01]  /*91c0*/  LOP3.LUT R8, R9, 0xffff0000, RZ, 0xc0, !PT ;  /* 0xffff000009087812 */ /* 0x000fe200078ec0ff */
[C---:B------:R-:W-:Y:S01]  /*91d0*/  FMUL.FTZ R16, R7.reuse, R0 ;  /* 0x0000000007107220 */ /* 0x040fe20000410000 */
[----:B------:R-:W-:Y:S01]  /*91e0*/  LOP3.LUT R9, R20, 0xffff0000, RZ, 0xc0, !PT ;  /* 0xffff000014097812 */ /* 0x000fe200078ec0ff */
[-C--:B------:R-:W-:Y:S01]  /*91f0*/  FMUL.FTZ R14, R7, R6.reuse ;  /* 0x00000006070e7220 */ /* 0x080fe20000410000 */
[----:B------:R-:W-:Y:S01]  /*9200*/  SHF.L.U32 R17, R10, 0x10, RZ ;  /* 0x000000100a117819 */ /* 0x000fe200000006ff */
[----:B------:R-:W-:Y:S01]  /*9210*/  FFMA.FTZ R19, R12, R6, -R16 ;  /* 0x000000060c137223 */ /* 0x000fe20000010810 */
[----:B------:R-:W-:Y:S01]  /*9220*/  LOP3.LUT R13, R10, 0xffff0000, RZ, 0xc0, !PT ;  /* 0xffff00000a0d7812 */ /* 0x000fe200078ec0ff */
[----:B------:R-:W-:Y:S01]  /*9230*/  FMUL.FTZ R7, R8, R9 ;  /* 0x0000000908077220 */ /* 0x000fe20000410000 */
[----:B------:R-:W-:Y:S01]  /*9240*/  LOP3.LUT R10, R11, 0xffff0000, RZ, 0xc0, !PT ;  /* 0xffff00000b0a7812 */ /* 0x000fe200078ec0ff */
[----:B------:R-:W-:Y:S01]  /*9250*/  FFMA.FTZ R16, R12, R0, R14 ;  /* 0x000000000c107223 */ /* 0x000fe2000001000e */
[----:B------:R-:W-:Y:S01]  /*9260*/  LOP3.LUT R0, R22, 0xffff0000, RZ, 0xc0, !PT ;  /* 0xffff000016007812 */ /* 0x000fe200078ec0ff */
[-C--:B------:R-:W-:Y:S01]  /*9270*/  FMUL.FTZ R8, R8, R3.reuse ;  /* 0x0000000308087220 */ /* 0x080fe20000410000 */
[----:B------:R-:W-:Y:S01]  /*9280*/  LOP3.LUT R6, R23, 0xffff0000, RZ, 0xc0, !PT ;  /* 0xffff000017067812 */ /* 0x000fe200078ec0ff */
[C---:B------:R-:W-:Y:S01]  /*9290*/  FFMA.FTZ R14, R15.reuse, R3, -R7 ;  /* 0x000000030f0e7223 */ /* 0x040fe20000010807 */
[----:B------:R-:W-:Y:S01]  /*92a0*/  SHF.L.U32 R3, R22, 0x10, RZ ;  /* 0x0000001016037819 */ /* 0x000fe200000006ff */
[----:B------:R-:W-:Y:S01]  /*92b0*/  FFMA.FTZ R15, R15, R9, R8 ;  /* 0x000000090f0f7223 */ /* 0x000fe20000010008 */
[----:B------:R-:W-:Y:S01]  /*92c0*/  SHF.L.U32 R7, R23, 0x10, RZ ;  /* 0x0000001017077819 */ /* 0x000fe200000006ff */
[----:B------:R-:W-:-:S02]  /*92d0*/  FMUL.FTZ R12, R10, R0 ;  /* 0x000000000a0c7220 */ /* 0x000fc40000410000 */
[C---:B------:R-:W-:Y:S02]  /*92e0*/  FMUL.FTZ R9, R13.reuse, R3 ;  /* 0x000000030d097220 */ /* 0x040fe40000410000 */
[-C--:B------:R-:W-:Y:S02]  /*92f0*/  FMUL.FTZ R8, R13, R7.reuse ;  /* 0x000000070d087220 */ /* 0x080fe40000410000 */
[----:B------:R-:W-:Y:S02]  /*9300*/  FMUL.FTZ R11, R10, R6 ;  /* 0x000000060a0b7220 */ /* 0x000fe40000410000 */
[----:B------:R-:W-:Y:S01]  /*9310*/  FFMA.FTZ R7, R17, R7, -R9 ;  /* 0x0000000711077223 */ /* 0x000fe20000010809 */
[----:B------:R-:W-:Y:S01]  /*9320*/  F2FP.BF16.PACK_AB R9, R15, R14 ;  /* 0x0000000e0f09723e */ /* 0x000fe200000010ff */
[----:B------:R-:W-:Y:S01]  /*9330*/  FFMA.FTZ R10, R17, R3, R8 ;  /* 0x00000003110a7223 */ /* 0x000fe20000010008 */
[----:B------:R-:W-:Y:S01]  /*9340*/  F2FP.BF16.PACK_AB R8, R16, R19 ;  /* 0x000000131008723e */ /* 0x000fe200000010ff */
[----:B------:R-:W-:-:S02]  /*9350*/  FFMA.FTZ R6, R18, R6, -R12 ;  /* 0x0000000612067223 */ /* 0x000fc4000001080c */
[----:B------:R-:W-:Y:S01]  /*9360*/  FFMA.FTZ R11, R18, R0, R11 ;  /* 0x00000000120b7223 */ /* 0x000fe2000001000b */
[----:B------:R-:W-:-:S04]  /*9370*/  F2FP.BF16.PACK_AB R10, R10, R7 ;  /* 0x000000070a0a723e */ /* 0x000fc800000010ff */
[----:B------:R-:W-:-:S05]  /*9380*/  F2FP.BF16.PACK_AB R11, R11, R6 ;  /* 0x000000060b0b723e */ /* 0x000fca00000010ff */
[----:B------:R1:W-:Y:S02]  /*9390*/  STS.128 [R29+0x100], R8 ;  /* 0x000100081d007388 */ /* 0x0003e40000000c00 */
.L_x_112:
[----:B------:R-:W-:Y:S05]  /*93a0*/  BSYNC B0 ;  /* 0x0000000000007941 */ /* 0x000fea0003800000 */
.L_x_111:
[----:B------:R-:W-:-:S04]  /*93b0*/  IADD3 R0, R30, 0x20, RZ ;  /* 0x000000201e007810 */ /* 0x000fc80007ffe0ff */
[----:B------:R-:W-:-:S13]  /*93c0*/  ISETP.GE.AND P0, PT, R0, c[0x0][0x27c], PT ;  /* 0x00009f0000007a0c */ /* 0x000fda0003f06270 */
[----:B------:R-:W-:Y:S05]  /*93d0*/  @P0 BRA `(.L_x_110) ;  /* 0x0000026000000947 */ /* 0x000fea0003800000 */
[----:B-1----:R-:W1:Y:S01]  /*93e0*/  LDS.128 R8, [R29+0x4100] ;  /* 0x004100001d087984 */ /* 0x002e620000000c00 */
        /* <DEDUP_REMOVED lines=37> */
.L_x_110:
[----:B------:R-:W-:Y:S05]  /*9640*/  BSYNC B1 ;  /* 0x0000000000017941 */ /* 0x000fea0003800000 */
.L_x_109:
[----:B------:R-:W-:Y:S01]  /*9650*/  IADD3 R0, R45, 0x20, RZ ;  /* 0x000000202d007810 */ /* 0x000fe20007ffe0ff */
[----:B------:R-:W-:Y:S03]  /*9660*/  BSSY B1, `(.L_x_113) ;  /* 0x0000056000017945 */ /* 0x000fe60003800000 */
[----:B------:R-:W-:-:S13]  /*9670*/  ISETP.GE.AND P0, PT, R0, R28, PT ;  /* 0x0000001c0000720c */ /* 0x000fda0003f06270 */
[----:B------:R-:W-:Y:S05]  /*9680*/  @P0 BRA `(.L_x_114) ;  /* 0x0000053000000947 */ /* 0x000fea0003800000 */
[----:B------:R-:W-:Y:S01]  /*9690*/  ISETP.GE.AND P0, PT, R30, c[0x0][0x27c], PT ;  /* 0x00009f001e007a0c */ /* 0x000fe20003f06270 */
[----:B------:R-:W-:-:S12]  /*96a0*/  BSSY B0, `(.L_x_115) ;  /* 0x0000028000007945 */ /* 0x000fd80003800000 */
        /* <DEDUP_REMOVED lines=10> */
[-C--:B------:R-:W-:Y:S01]  /*9750*/  FMUL.FTZ R16, R0, R7.reuse ;  /* 0x0000000700107220 */ /* 0x080fe20000410000 */
[----:B------:R-:W-:Y:S01]  /*9760*/  LOP3.LUT R9, R20, 0xffff0000, RZ, 0xc0, !PT ;  /* 0xffff000014097812 */ /* 0x000fe200078ec0ff */
[----:B------:R-:W-:Y:S01]  /*9770*/  FMUL.FTZ R14, R6, R7 ;  /* 0x00000007060e7220 */ /* 0x000fe20000410000 */
[----:B------:R-:W-:Y:S01]  /*9780*/  SHF.L.U32 R17, R10, 0x10, RZ ;  /* 0x000000100a117819 */ /* 0x000fe200000006ff */
[----:B------:R-:W-:Y:S01]  /*9790*/  FFMA.FTZ R19, R6, R12, -R16 ;  /* 0x0000000c06137223 */ /* 0x000fe20000010810 */
[----:B------:R-:W-:Y:S01]  /*97a0*/  LOP3.LUT R13, R10, 0xffff0000, RZ, 0xc0, !PT ;  /* 0xffff00000a0d7812 */ /* 0x000fe200078ec0ff */
[----:B------:R-:W-:Y:S01]  /*97b0*/  FMUL.FTZ R7, R9, R8 ;  /* 0x0000000809077220 */ /* 0x000fe20000410000 */
[----:B------:R-:W-:Y:S01]  /*97c0*/  LOP3.LUT R10, R11, 0xffff0000, RZ, 0xc0, !PT ;  /* 0xffff00000b0a7812 */ /* 0x000fe200078ec0ff */
[----:B------:R-:W-:Y:S01]  /*97d0*/  FFMA.FTZ R16, R0, R12, R14 ;  /* 0x0000000c00107223 */ /* 0x000fe2000001000e */
[C---:B------:R-:W-:Y:S01]  /*97e0*/  LOP3.LUT R0, R22.reuse, 0xffff0000, RZ, 0xc0, !PT ;  /* 0xffff000016007812 */ /* 0x040fe200078ec0ff */
[----:B------:R-:W-:Y:S01]  /*97f0*/  FMUL.FTZ R8, R3, R8 ;  /* 0x0000000803087220 */ /* 0x000fe20000410000 */
[----:B------:R-:W-:Y:S01]  /*9800*/  LOP3.LUT R6, R23, 0xffff0000, RZ, 0xc0, !PT ;  /* 0xffff000017067812 */ /* 0x000fe200078ec0ff */
[-C--:B------:R-:W-:Y:S01]  /*9810*/  FFMA.FTZ R14, R3, R15.reuse, -R7 ;  /* 0x0000000f030e7223 */ /* 0x080fe20000010807 */
[----:B------:R-:W-:Y:S01]  /*9820*/  SHF.L.U32 R3, R22, 0x10, RZ ;  /* 0x0000001016037819 */ /* 0x000fe200000006ff */
[----:B------:R-:W-:Y:S01]  /*9830*/  FFMA.FTZ R15, R9, R15, R8 ;  /* 0x0000000f090f7223 */ /* 0x000fe20000010008 */
[----:B------:R-:W-:Y:S01]  /*9840*/  SHF.L.U32 R7, R23, 0x10, RZ ;  /* 0x0000001017077819 */ /* 0x000fe200000006ff */
[----:B------:R-:W-:-:S02]  /*9850*/  FMUL.FTZ R12, R0, R10 ;  /* 0x0000000a000c7220 */ /* 0x000fc40000410000 */
[-C--:B------:R-:W-:Y:S02]  /*9860*/  FMUL.FTZ R9, R3, R13.reuse ;  /* 0x0000000d03097220 */ /* 0x080fe40000410000 */
[C---:B------:R-:W-:Y:S02]  /*9870*/  FMUL.FTZ R8, R7.reuse, R13 ;  /* 0x0000000d07087220 */ /* 0x040fe40000410000 */
[----:B------:R-:W-:Y:S02]  /*9880*/  FMUL.FTZ R11, R6, R10 ;  /* 0x0000000a060b7220 */ /* 0x000fe40000410000 */
[-C--:B------:R-:W-:Y:S01]  /*9890*/  FFMA.FTZ R7, R7, R17.reuse, -R9 ;  /* 0x0000001107077223 */ /* 0x080fe20000010809 */
        /* <DEDUP_REMOVED lines=8> */
.L_x_116:
[----:B------:R-:W-:Y:S05]  /*9920*/  BSYNC B0 ;  /* 0x0000000000007941 */ /* 0x000fea0003800000 */
.L_x_115:
        /* <DEDUP_REMOVED lines=41> */
.L_x_114:
[----:B------:R-:W-:Y:S05]  /*9bc0*/  BSYNC B1 ;  /* 0x0000000000017941 */ /* 0x000fea0003800000 */
.L_x_113:
        /* <DEDUP_REMOVED lines=45> */
.L_x_120:
[----:B------:R-:W-:Y:S05]  /*9ea0*/  BSYNC B0 ;  /* 0x0000000000007941 */ /* 0x000fea0003800000 */
.L_x_119:
        /* <DEDUP_REMOVED lines=41> */
.L_x_118:
[----:B------:R-:W-:Y:S05]  /*a140*/  BSYNC B1 ;  /* 0x0000000000017941 */ /* 0x000fea0003800000 */
.L_x_117:
[----:B------:R-:W-:-:S04]  /*a150*/  IADD3 R0, R45, 0x60, RZ ;  /* 0x000000602d007810 */ /* 0x000fc80007ffe0ff */
        /* <DEDUP_REMOVED lines=43> */
.L_x_123:
[----:B------:R-:W-:Y:S05]  /*a410*/  BSYNC B0 ;  /* 0x0000000000007941 */ /* 0x000fea0003800000 */
.L_x_122:
        /* <DEDUP_REMOVED lines=40> */
[----:B------:R1:W-:Y:S01]  /*a6a0*/  STS.128 [R29+0x7100], R8 ;  /* 0x007100081d007388 */ /* 0x0003e20000000c00 */
[----:B------:R-:W-:Y:S05]  /*a6b0*/  BRA `(.L_x_121) ;  /* 0x00001ba000007947 */ /* 0x000fea0003800000 */
.L_x_106:
[----:B------:R-:W-:Y:S01]  /*a6c0*/  BSSY B0, `(.L_x_124) ;  /* 0x0000011000007945 */ /* 0x000fe20003800000 */
[----:B------:R-:W-:Y:S01]  /*a6d0*/  CS2R R8, SRZ ;  /* 0x0000000000087805 */ /* 0x000fe2000001ff00 */
[----:B------:R-:W-:Y:S01]  /*a6e0*/  CS2R R14, SRZ ;  /* 0x00000000000e7805 */ /* 0x000fe2000001ff00 */
[----:B------:R-:W-:Y:S01]  /*a6f0*/  CS2R R12, SRZ ;  /* 0x00000000000c7805 */ /* 0x000fe2000001ff00 */
[----:B------:R-:W-:Y:S01]  /*a700*/  CS2R R10, SRZ ;  /* 0x00000000000a7805 */ /* 0x000fe2000001ff00 */
[----:B------:R-:W-:Y:S05]  /*a710*/  @P5 BRA `(.L_x_125) ;  /* 0x000000b000005947 */ /* 0x000fea0003800000 */
[C---:B------:R-:W-:Y:S01]  /*a720*/  ISETP.GE.AND P0, PT, R22.reuse, c[0x0][0x27c], PT ;  /* 0x00009f0016007a0c */ /* 0x040fe20003f06270 */
[C---:B------:R-:W-:Y:S01]  /*a730*/  IMAD.SHL.U32 R6, R22.reuse, 0x2, RZ ;  /* 0x0000000216067824 */ /* 0x040fe200078e00ff */
[----:B------:R-:W-:Y:S01]  /*a740*/  SHF.L.U64.HI R0, R22, 0x1, R23 ;  /* 0x0000000116007819 */ /* 0x000fe20000010217 */
[----:B------:R-:W-:-:S03]  /*a750*/  CS2R R8, SRZ ;  /* 0x0000000000087805 */ /* 0x000fc6000001ff00 */
[C---:B------:R-:W-:Y:S02]  /*a760*/  IADD3 R18, P2, R6.reuse, R18, RZ ;  /* 0x0000001206127210 */ /* 0x040fe40007f5e0ff */
[----:B------:R-:W-:-:S03]  /*a770*/  IADD3 R6, P1, R6, R16, RZ ;  /* 0x0000001006067210 */ /* 0x000fc60007f3e0ff */
[C---:B------:R-:W-:Y:S02]  /*a780*/  IMAD.X R19, R0.reuse, 0x1, R19, P2 ;  /* 0x0000000100137824 */ /* 0x040fe400010e0613 */
[----:B------:R-:W-:Y:S01]  /*a790*/  IMAD.X R7, R0, 0x1, R17, P1 ;  /* 0x0000000100077824 */ /* 0x000fe200008e0611 */
[----:B------:R-:W-:Y:S05]  /*a7a0*/  @P0 BRA `(.L_x_125) ;  /* 0x0000002000000947 */ /* 0x000fea0003800000 */
[----:B------:R1:W5:Y:S04]  /*a7b0*/  LD.E.128 R8, [R18.64] ;  /* 0x0000000812087980 */ /* 0x000368000c101d00 */
[----:B------:R1:W5:Y:S02]  /*a7c0*/  LD.E.128 R12, [R6.64] ;  /* 0x00000008060c7980 */ /* 0x000364000c101d00 */
.L_x_125:
[----:B------:R-:W-:Y:S05]  /*a7d0*/  BSYNC B0 ;  /* 0x0000000000007941 */ /* 0x000fea0003800000 */
.L_x_124:
[----:B------:R-:W-:Y:S01]  /*a7e0*/  IMAD R0, R211, -0x80, R26 ;  /* 0xffffff80d3007824 */ /* 0x000fe200078e021a */
[----:B------:R-:W-:Y:S01]  /*a7f0*/  ISETP.GE.AND P0, PT, R22, c[0x0][0x27c], PT ;  /* 0x00009f0016007a0c */ /* 0x000fe20003f06270 */
[--C-:B--2--5:R-:W-:Y:S01]  /*a800*/  IMAD.MOV.U32 R24, RZ, RZ, R9.reuse ;  /* 0x000000ffff187224 */ /* 0x124fe200078e0009 */
[----:B------:R-:W-:Y:S01]  /*a810*/  SHF.R.U64 R21, R8, 0x10, R9 ;  /* 0x0000001008157819 */ /* 0x000fe20000001209 */
[----:B------:R-:W-:Y:S01]  /*a820*/  IMAD.MOV.U32 R25, RZ, RZ, R8 ;  /* 0x000000ffff197224 */ /* 0x000fe200078e0008 */
[----:B------:R-:W-:Y:S01]  /*a830*/  IMNMX R46, R0, 0x80, PT ;  /* 0x00000080002e7817 */ /* 0x000fe20003800200 */
[----:B-1----:R-:W-:Y:S01]  /*a840*/  IMAD.MOV.U32 R19, RZ, RZ, R11 ;  /* 0x000000ffff137224 */ /* 0x002fe200078e000b */
[----:B------:R-:W-:Y:S01]  /*a850*/  SHF.R.U32.HI R17, RZ, 0x10, R9 ;  /* 0x00000010ff117819 */ /* 0x000fe20000011609 */
[----:B------:R-:W-:Y:S01]  /*a860*/  IMAD.MOV.U32 R20, RZ, RZ, R10 ;  /* 0x000000ffff147224 */ /* 0x000fe200078e000a */
[----:B------:R-:W-:Y:S01]  /*a870*/  ISETP.GE.OR P1, PT, R45, R46, P0 ;  /* 0x0000002e2d00720c */ /* 0x000fe20000726670 */
[----:B------:R-:W-:Y:S01]  /*a880*/  IMAD.MOV.U32 R16, RZ, RZ, R12 ;  /* 0x000000ffff107224 */ /* 0x000fe200078e000c */
[--C-:B------:R-:W-:Y:S01]  /*a890*/  SHF.R.U64 R18, R10, 0x10, R11.reuse ;  /* 0x000000100a127819 */ /* 0x100fe2000000120b */
[----:B------:R-:W-:Y:S01]  /*a8a0*/  IMAD.MOV.U32 R8, RZ, RZ, R14 ;  /* 0x000000ffff087224 */ /* 0x000fe200078e000e */
[----:B------:R-:W-:Y:S01]  /*a8b0*/  SHF.R.U32.HI R9, RZ, 0x10, R11 ;  /* 0x00000010ff097819 */ /* 0x000fe2000001160b */
[----:B------:R-:W-:Y:S01]  /*a8c0*/  IMAD.MOV.U32 R11, RZ, RZ, R13 ;  /* 0x000000ffff0b7224 */ /* 0x000fe200078e000d */
[----:B------:R-:W-:-:S04]  /*a8d0*/  DEPBAR.LE SB0, 0x1 ;  /* 0x000080400000791a */ /* 0x000fc80000000000 */
[----:B------:R-:W-:Y:S01]  /*a8e0*/  IMAD.MOV.U32 R6, RZ, RZ, R15 ;  /* 0x000000ffff067224 */ /* 0x000fe200078e000f */
[--C-:B------:R-:W-:Y:S01]  /*a8f0*/  SHF.R.U64 R10, R12, 0x10, R13.reuse ;  /* 0x000000100c0a7819 */ /* 0x100fe2000000120d */
[----:B------:R-:W-:Y:S01]  /*a900*/  BSSY B0, `(.L_x_126) ;  /* 0x0000065000007945 */ /* 0x000fe20003800000 */
[----:B------:R-:W-:Y:S02]  /*a910*/  SHF.R.U32.HI R7, RZ, 0x10, R13 ;  /* 0x00000010ff077819 */ /* 0x000fe4000001160d */
[--C-:B------:R-:W-:Y:S02]  /*a920*/  SHF.R.U64 R3, R14, 0x10, R15.reuse ;  /* 0x000000100e037819 */ /* 0x100fe4000000120f */
[----:B------:R-:W-:Y:S02]  /*a930*/  SHF.R.U32.HI R0, RZ, 0x10, R15 ;  /* 0x00000010ff007819 */ /* 0x000fe4000001160f */
[----:B------:R-:W-:Y:S02]  /*a940*/  PRMT R40, R25, 0x5410, R21 ;  /* 0x0000541019287816 */ /* 0x000fe40000000015 */
[----:B------:R-:W-:-:S02]  /*a950*/  PRMT R44, R24, 0x5410, R17 ;  /* 0x00005410182c7816 */ /* 0x000fc40000000011 */
[----:B------:R-:W-:Y:S02]  /*a960*/  PRMT R38, R20, 0x5410, R18 ;  /* 0x0000541014267816 */ /* 0x000fe40000000012 */
[----:B------:R-:W-:Y:S02]  /*a970*/  PRMT R43, R19, 0x5410, R9 ;  /* 0x00005410132b7816 */ /* 0x000fe40000000009 */
[----:B------:R-:W-:Y:S02]  /*a980*/  PRMT R39, R16, 0x5410, R10 ;  /* 0x0000541010277816 */ /* 0x000fe4000000000a */
[----:B------:R-:W-:Y:S02]  /*a990*/  PRMT R41, R11, 0x5410, R7 ;  /* 0x000054100b297816 */ /* 0x000fe40000000007 */
[----:B------:R-:W-:Y:S02]  /*a9a0*/  PRMT R37, R8, 0x5410, R3 ;  /* 0x0000541008257816 */ /* 0x000fe40000000003 */
[----:B------:R-:W-:Y:S01]  /*a9b0*/  PRMT R42, R6, 0x5410, R0 ;  /* 0x00005410062a7816 */ /* 0x000fe20000000000 */
[----:B------:R-:W-:Y:S06]  /*a9c0*/  BAR.SYNC.DEFER_BLOCKING 0x0 ;  /* 0x0000000000007b1d */ /* 0x000fec0000010000 */
[----:B------:R-:W-:Y:S05]  /*a9d0*/  @P1 BRA `(.L_x_127) ;  /* 0x0000057000001947 */ /* 0x000fea0003800000 */
[----:B------:R-:W-:Y:S01]  /*a9e0*/  MOV R0, c[0x0][0x27c] ;  /* 0x00009f0000007a02 */ /* 0x000fe20000000f00 */
[----:B------:R-:W1:Y:S01]  /*a9f0*/  LDS.128 R12, [R29+0x100] ;  /* 0x000100001d0c7984 */ /* 0x000e620000000c00 */
[----:B------:R-:W-:-:S02]  /*aa00*/  LOP3.LUT R7, R39, 0xffff0000, RZ, 0xc0, !PT ;  /* 0xffff000027077812 */ /* 0x000fc400078ec0ff */
[----:B------:R-:W-:-:S04]  /*aa10*/  LEA.HI R0, R0, R64, RZ, 0x1d ;  /* 0x0000004000007211 */ /* 0x000fc800078fe8ff */
[----:B------:R-:W-:Y:S01]  /*aa20*/  SHF.R.S32.HI R6, RZ, 0x1f, R0 ;  /* 0x0000001fff067819 */ /* 0x000fe20000011400 */
[----:B------:R-:W-:-:S03]  /*aa30*/  IMAD.SHL.U32 R3, R0, 0x8, RZ ;  /* 0x0000000800037824 */ /* 0x000fc600078e00ff */
[----:B------:R-:W-:Y:S02]  /*aa40*/  LEA.HI R0, R6, R0, RZ, 0x3 ;  /* 0x0000000006007211 */ /* 0x000fe400078f18ff */
[----:B------:R-:W-:Y:S02]  /*aa50*/  LOP3.LUT R3, R27, 0x38, R3, 0xf8, !PT ;  /* 0x000000381b037812 */ /* 0x000fe400078ef803 */
[----:B------:R-:W-:Y:S02]  /*aa60*/  SHF.L.U32 R0, R0, 0xa, RZ ;  /* 0x0000000a00007819 */ /* 0x000fe400000006ff */
[----:B------:R-:W-:Y:S02]  /*aa70*/  LOP3.LUT R3, R3, R30, RZ, 0x3c, !PT ;  /* 0x0000001e03037212 */ /* 0x000fe400078e3cff */
[----:B------:R-:W-:-:S04]  /*aa80*/  LOP3.LUT R0, R0, 0x7fffe000, RZ, 0xc0, !PT ;  /* 0x7fffe00000007812 */ /* 0x000fc800078ec0ff */
[----:B------:R-:W-:Y:S02]  /*aa90*/  IADD3 R0, R3, R0, R28 ;  /* 0x0000000003007210 */ /* 0x000fe40007ffe01c */
[----:B------:R-:W-:-:S03]  /*aaa0*/  SHF.L.U32 R3, R39, 0x10, RZ ;  /* 0x0000001027037819 */ /* 0x000fc600000006ff */
[----:B------:R-:W-:Y:S02]  /*aab0*/  IMAD.SHL.U32 R31, R0, 0x2, RZ ;  /* 0x00000002001f7824 */ /* 0x000fe400078e00ff */
[----:B------:R-:W-:-:S03]  /*aac0*/  IMAD.U32 R0, R40, 0x10000, RZ ;  /* 0x0001000028007824 */ /* 0x000fc600078e00ff */
[----:B------:R-:W2:Y:S01]  /*aad0*/  LDS.128 R8, [R31+0x100] ;  /* 0x000100001f087984 */ /* 0x000ea20000000c00 */
[C---:B-1----:R-:W-:Y:S01]  /*aae0*/  IMAD.U32 R18, R13.reuse, 0x10000, RZ ;  /* 0x000100000d127824 */ /* 0x042fe200078e00ff */
[----:B------:R-:W-:Y:S01]  /*aaf0*/  LOP3.LUT R28, R13, 0xffff0000, RZ, 0xc0, !PT ;  /* 0xffff00000d1c7812 */ /* 0x000fe200078ec0ff */
[----:B------:R-:W-:Y:S01]  /*ab00*/  IMAD.U32 R26, R15, 0x10000, RZ ;  /* 0x000100000f1a7824 */ /* 0x000fe200078e00ff */
[C---:B------:R-:W-:Y:S02]  /*ab10*/  SHF.L.U32 R16, R12.reuse, 0x10, RZ ;  /* 0x000000100c107819 */ /* 0x040fe400000006ff */
[----:B------:R-:W-:Y:S02]  /*ab20*/  LOP3.LUT R17, R12, 0xffff0000, RZ, 0xc0, !PT ;  /* 0xffff00000c117812 */ /* 0x000fe400078ec0ff */
[C---:B------:R-:W-:Y:S02]  /*ab30*/  SHF.L.U32 R20, R14.reuse, 0x10, RZ ;  /* 0x000000100e147819 */ /* 0x040fe400000006ff */
[----:B------:R-:W-:-:S02]  /*ab40*/  LOP3.LUT R21, R14, 0xffff0000, RZ, 0xc0, !PT ;  /* 0xffff00000e157812 */ /* 0x000fc400078ec0ff */
[----:B------:R-:W-:Y:S02]  /*ab50*/  LOP3.LUT R27, R15, 0xffff0000, RZ, 0xc0, !PT ;  /* 0xffff00000f1b7812 */ /* 0x000fe400078ec0ff */
[C---:B--2---:R-:W-:Y:S01]  /*ab60*/  SHF.L.U32 R6, R8.reuse, 0x10, RZ ;  /* 0x0000001008067819 */ /* 0x044fe200000006ff */
[C---:B------:R-:W-:Y:S01]  /*ab70*/  IMAD.U32 R13, R9.reuse, 0x10000, RZ ;  /* 0x00010000090d7824 */ /* 0x040fe200078e00ff */
[----:B------:R-:W-:Y:S01]  /*ab80*/  LOP3.LUT R25, R9, 0xffff0000, RZ, 0xc0, !PT ;  /* 0xffff000009197812 */ /* 0x000fe200078ec0ff */
[----:B------:R-:W-:Y:S01]  /*ab90*/  IMAD.U32 R19, R11, 0x10000, RZ ;  /* 0x000100000b137824 */ /* 0x000fe200078e00ff */
[----:B------:R-:W-:Y:S01]  /*aba0*/  LOP3.LUT R12, R8, 0xffff0000, RZ, 0xc0, !PT ;  /* 0xffff0000080c7812 */ /* 0x000fe200078ec0ff */
[----:B------:R-:W-:Y:S01]  /*abb0*/  FMUL.FTZ R9, R6, R3 ;  /* 0x0000000306097220 */ /* 0x000fe20000410000 */
[----:B------:R-:W-:Y:S01]  /*abc0*/  SHF.L.U32 R14, R10, 0x10, RZ ;  /* 0x000000100a0e7819 */ /* 0x000fe200000006ff */
[-C--:B------:R-:W-:Y:S01]  /*abd0*/  FMUL.FTZ R8, R6, R0.reuse ;  /* 0x0000000006087220 */ /* 0x080fe20000410000 */
[----:B------:R-:W-:Y:S01]  /*abe0*/  LOP3.LUT R15, R10, 0xffff0000, RZ, 0xc0, !PT ;  /* 0xffff00000a0f7812 */ /* 0x000fe200078ec0ff */
[----:B------:R-:W-:Y:S01]  /*abf0*/  FFMA.FTZ R36, R16, R0, -R9 ;  /* 0x0000000010247223 */ /* 0x000fe20000010809 */
[----:B------:R-:W-:Y:S01]  /*ac00*/  LOP3.LUT R6, R40, 0xffff0000, RZ, 0xc0, !PT ;  /* 0xffff000028067812 */ /* 0x000fe200078ec0ff */
[----:B------:R-:W-:Y:S01]  /*ac10*/  FMUL.FTZ R10, R12, R7 ;  /* 0x000000070c0a7220 */ /* 0x000fe20000410000 */
[----:B------:R-:W-:Y:S01]  /*ac20*/  SHF.L.U32 R0, R41, 0x10, RZ ;  /* 0x0000001029007819 */ /* 0x000fe200000006ff */
[----:B------:R-:W-:Y:S01]  /*ac30*/  FFMA.FTZ R35, R16, R3, R8 ;  /* 0x0000000310237223 */ /* 0x000fe20000010008 */
[----:B------:R-:W-:Y:S01]  /*ac40*/  LOP3.LUT R24, R11, 0xffff0000, RZ, 0xc0, !PT ;  /* 0xffff00000b187812 */ /* 0x000fe200078ec0ff */
[----:B------:R-:W-:-:S02]  /*ac50*/  IMAD.U32 R3, R44, 0x10000, RZ ;  /* 0x000100002c037824 */ /* 0x000fc400078e00ff */
[-C--:B------:R-:W-:Y:S02]  /*ac60*/  FMUL.FTZ R9, R12, R6.reuse ;  /* 0x000000060c097220 */ /* 0x080fe40000410000 */
[----:B------:R-:W-:Y:S01]  /*ac70*/  FFMA.FTZ R34, R17, R6, -R10 ;  /* 0x0000000611227223 */ /* 0x000fe2000001080a */
[----:B------:R-:W-:Y:S01]  /*ac80*/  SHF.L.U32 R10, R37, 0x10, RZ ;  /* 0x00000010250a7819 */ /* 0x000fe200000006ff */
[C---:B------:R-:W-:Y:S02]  /*ac90*/  FMUL.FTZ R6, R13.reuse, R0 ;  /* 0x000000000d067220 */ /* 0x040fe40000410000 */
[-C--:B------:R-:W-:Y:S02]  /*aca0*/  FMUL.FTZ R8, R13, R3.reuse ;  /* 0x000000030d087220 */ /* 0x080fe40000410000 */
[----:B------:R-:W-:Y:S01]  /*acb0*/  FFMA.FTZ R32, R18, R3, -R6 ;  /* 0x0000000312207223 */ /* 0x000fe20000010806 */
[C---:B------:R-:W-:Y:S01]  /*acc0*/  LOP3.LUT R6, R38.reuse, 0xffff0000, RZ, 0xc0, !PT ;  /* 0xffff000026067812 */ /* 0x040fe200078ec0ff */
[----:B------:R-:W-:-:S02]  /*acd0*/  IMAD.U32 R3, R38, 0x10000, RZ ;  /* 0x0001000026037824 */ /* 0x000fc400078e00ff */
[----:B------:R-:W-:Y:S02]  /*ace0*/  FFMA.FTZ R33, R17, R7, R9 ;  /* 0x0000000711217223 */ /* 0x000fe40000010009 */
[----:B------:R-:W-:Y:S01]  /*acf0*/  FFMA.FTZ R30, R18, R0, R8 ;  /* 0x00000000121e7223 */ /* 0x000fe20000010008 */
[----:B------:R-:W-:Y:S01]  /*ad00*/  LOP3.LUT R0, R37, 0xffff0000, RZ, 0xc0, !PT ;  /* 0xffff000025007812 */ /* 0x000fe200078ec0ff */
[----:B------:R-:W-:Y:S01]  /*ad10*/  FMUL.FTZ R7, R14, R10 ;  /* 0x0000000a0e077220 */ /* 0x000fe20000410000 */
[----:B------:R-:W-:Y:S01]  /*ad20*/  SHF.L.U32 R8, R42, 0x10, RZ ;  /* 0x000000102a087819 */ /* 0x000fe200000006ff */
[-C--:B------:R-:W-:Y:S02]  /*ad30*/  FMUL.FTZ R11, R14, R3.reuse ;  /* 0x000000030e0b7220 */ /* 0x080fe40000410000 */
[----:B------:R-:W-:Y:S01]  /*ad40*/  FFMA.FTZ R12, R20, R3, -R7 ;  /* 0x00000003140c7223 */ /* 0x000fe20000010807 */
[----:B------:R-:W-:Y:S01]  /*ad50*/  SHF.L.U32 R3, R43, 0x10, RZ ;  /* 0x000000102b037819 */ /* 0x000fe200000006ff */
[----:B------:R-:W-:-:S02]  /*ad60*/  FMUL.FTZ R9, R15, R0 ;  /* 0x000000000f097220 */ /* 0x000fc40000410000 */
[----:B------:R-:W-:Y:S02]  /*ad70*/  FFMA.FTZ R20, R20, R10, R11 ;  /* 0x0000000a14147223 */ /* 0x000fe4000001000b */
[----:B------:R-:W-:Y:S02]  /*ad80*/  FMUL.FTZ R7, R15, R6 ;  /* 0x000000060f077220 */ /* 0x000fe40000410000 */
[----:B------:R-:W-:Y:S02]  /*ad90*/  FMUL.FTZ R10, R19, R8 ;  /* 0x00000008130a7220 */ /* 0x000fe40000410000 */
[----:B------:R-:W-:Y:S01]  /*ada0*/  FFMA.FTZ R14, R21, R6, -R9 ;  /* 0x00000006150e7223 */ /* 0x000fe20000010809 */
[----:B------:R-:W-:Y:S01]  /*adb0*/  LOP3.LUT R6, R43, 0xffff0000, RZ, 0xc0, !PT ;  /* 0xffff00002b067812 */ /* 0x000fe200078ec0ff */
[----:B------:R-:W-:Y:S01]  /*adc0*/  FFMA.FTZ R16, R21, R0, R7 ;  /* 0x0000000015107223 */ /* 0x000fe20000010007 */
[----:B------:R-:W-:Y:S01]  /*add0*/  LOP3.LUT R0, R42, 0xffff0000, RZ, 0xc0, !PT ;  /* 0xffff00002a007812 */ /* 0x000fe200078ec0ff */
[-C--:B------:R-:W-:Y:S01]  /*ade0*/  FMUL.FTZ R9, R19, R3.reuse ;  /* 0x0000000313097220 */ /* 0x080fe20000410000 */
[----:B------:R-:W-:Y:S01]  /*adf0*/  LOP3.LUT R7, R44, 0xffff0000, RZ, 0xc0, !PT ;  /* 0xffff00002c077812 */ /* 0x000fe200078ec0ff */
[C---:B------:R-:W-:Y:S01]  /*ae00*/  FFMA.FTZ R18, R26.reuse, R3, -R10 ;  /* 0x000000031a127223 */ /* 0x040fe2000001080a */
[----:B------:R-:W-:Y:S01]  /*ae10*/  LOP3.LUT R3, R41, 0xffff0000, RZ, 0xc0, !PT ;  /* 0xffff000029037812 */ /* 0x000fe200078ec0ff */
[----:B------:R-:W-:Y:S01]  /*ae20*/  FFMA.FTZ R17, R26, R8, R9 ;  /* 0x000000081a117223 */ /* 0x000fe20000010009 */
[----:B------:R-:W-:Y:S01]  /*ae30*/  F2FP.BF16.PACK_AB R14, R14, R12 ;  /* 0x0000000c0e0e723e */ /* 0x000fe200000010ff */
[----:B------:R-:W-:Y:S01]  /*ae40*/  FMUL.FTZ R9, R24, R0 ;  /* 0x0000000018097220 */ /* 0x000fe20000410000 */
[----:B------:R-:W-:Y:S01]  /*ae50*/  F2FP.BF16.PACK_AB R12, R34, R36 ;  /* 0x00000024220c723e */ /* 0x000fe200000010ff */
[----:B------:R-:W-:-:S02]  /*ae60*/  FMUL.FTZ R11, R25, R3 ;  /* 0x00000003190b7220 */ /* 0x000fc40000410000 */
[-C--:B------:R-:W-:Y:S02]  /*ae70*/  FMUL.FTZ R10, R25, R7.reuse ;  /* 0x00000007190a7220 */ /* 0x080fe40000410000 */
[-C--:B------:R-:W-:Y:S02]  /*ae80*/  FMUL.FTZ R8, R24, R6.reuse ;  /* 0x0000000618087220 */ /* 0x080fe40000410000 */
[C---:B------:R-:W-:Y:S02]  /*ae90*/  FFMA.FTZ R13, R28.reuse, R7, -R11 ;  /* 0x000000071c0d7223 */ /* 0x040fe4000001080b */
[----:B------:R-:W-:Y:S02]  /*aea0*/  FFMA.FTZ R15, R27, R6, -R9 ;  /* 0x000000061b0f7223 */ /* 0x000fe40000010809 */
[----:B------:R-:W-:Y:S01]  /*aeb0*/  FFMA.FTZ R3, R28, R3, R10 ;  /* 0x000000031c037223 */ /* 0x000fe2000001000a */
[----:B------:R-:W-:Y:S01]  /*aec0*/  F2FP.BF16.PACK_AB R13, R13, R32 ;  /* 0x000000200d0d723e */ /* 0x000fe200000010ff */
[----:B------:R-:W-:Y:S01]  /*aed0*/  FFMA.FTZ R11, R27, R0, R8 ;  /* 0x000000001b0b7223 */ /* 0x000fe20000010008 */
[----:B------:R-:W-:-:S02]  /*aee0*/  F2FP.BF16.PACK_AB R15, R15, R18 ;  /* 0x000000120f0f723e */ /* 0x000fc400000010ff */
[----:B------:R-:W-:Y:S02]  /*aef0*/  F2FP.BF16.PACK_AB R10, R16, R20 ;  /* 0x00000014100a723e */ /* 0x000fe400000010ff */
[----:B------:R-:W-:Y:S01]  /*af00*/  F2FP.BF16.PACK_AB R8, R33, R35 ;  /* 0x000000232108723e */ /* 0x000fe200000010ff */
[----:B------:R1:W-:Y:S01]  /*af10*/  STS.128 [R29+0x100], R12 ;  /* 0x0001000c1d007388 */ /* 0x0003e20000000c00 */
[----:B------:R-:W-:Y:S02]  /*af20*/  F2FP.BF16.PACK_AB R9, R3, R30 ;  /* 0x0000001e0309723e */ /* 0x000fe400000010ff */
[----:B------:R-:W-:-:S05]  /*af30*/  F2FP.BF16.PACK_AB R11, R11, R17 ;  /* 0x000000110b0b723e */ /* 0x000fca00000010ff */
[----:B------:R1:W-:Y:S02]  /*af40*/  STS.128 [R31+0x100], R8 ;  /* 0x000100081f007388 */ /* 0x0003e40000000c00 */
.L_x_127:
[----:B------:R-:W-:Y:S05]  /*af50*/  BSYNC B0 ;  /* 0x0000000000007941 */ /* 0x000fea0003800000 */
.L_x_126:
[----:B------:R-:W-:Y:S01]  /*af60*/  IADD3 R3, R45, 0x20, RZ ;  /* 0x000000202d037810 */ /* 0x000fe20007ffe0ff */
[----:B------:R-:W-:Y:S03]  /*af70*/  BSSY B0, `(.L_x_128) ;  /* 0x0000064000007945 */ /* 0x000fe60003800000 */
[----:B------:R-:W-:-:S13]  /*af80*/  ISETP.GE.OR P1, PT, R3, R46, P0 ;  /* 0x0000002e0300720c */ /* 0x000fda0000726670 */
[----:B------:R-:W-:Y:S05]  /*af90*/  @P1 BRA `(.L_x_129) ;  /* 0x0000061000001947 */ /* 0x000fea0003800000 */
[----:B------:R-:W-:Y:S01]  /*afa0*/  IMAD.MOV.U32 R7, RZ, RZ, c[0x0][0x27c] ;  /* 0x00009f00ff077624 */ /* 0x000fe200078e00ff */
[----:B------:R-:W-:Y:S01]  /*afb0*/  SHF.R.S32.HI R0, RZ, 0x1f, R3 ;  /* 0x0000001fff007819 */ /* 0x000fe20000011403 */
[----:B------:R-:W-:-:S03]  /*afc0*/  IMAD.SHL.U32 R6, R3, 0x40, RZ ;  /* 0x0000004003067824 */ /* 0x000fc600078e00ff */
[----:B------:R-:W-:Y:S02]  /*afd0*/  LEA.HI R7, R7, R64, RZ, 0x1d ;  /* 0x0000004007077211 */ /* 0x000fe400078fe8ff */
[----:B------:R-:W-:Y:S02]  /*afe0*/  LEA.HI R3, R0, R3, RZ, 0x3 ;  /* 0x0000000300037211 */ /* 0x000fe400078f18ff */
[----:B-1----:R-:W-:Y:S01]  /*aff0*/  SHF.R.S32.HI R10, RZ, 0x1f, R7 ;  /* 0x0000001fff0a7819 */ /* 0x002fe20000011407 */
[----:B------:R-:W-:Y:S01]  /*b000*/  IMAD.SHL.U32 R8, R7, 0x8, RZ ;  /* 0x0000000807087824 */ /* 0x000fe200078e00ff */
[----:B------:R-:W-:Y:S02]  /*b010*/  LOP3.LUT R0, R6, 0x1c0, RZ, 0xc0, !PT ;  /* 0x000001c006007812 */ /* 0x000fe400078ec0ff */
[----:B------:R-:W-:Y:S02]  /*b020*/  LEA.HI R7, R10, R7, RZ, 0x3 ;  /* 0x000000070a077211 */ /* 0x000fe400078f18ff */
[----:B------:R-:W-:-:S02]  /*b030*/  SHF.L.U32 R6, R3, 0x6, RZ ;  /* 0x0000000603067819 */ /* 0x000fc400000006ff */
[C---:B------:R-:W-:Y:S02]  /*b040*/  LOP3.LUT R9, R0.reuse, 0x38, R22, 0xf8, !PT ;  /* 0x0000003800097812 */ /* 0x040fe400078ef816 */
[----:B------:R-:W-:Y:S02]  /*b050*/  SHF.R.U32.HI R3, RZ, 0x3, R0 ;  /* 0x00000003ff037819 */ /* 0x000fe40000011600 */
[----:B------:R-:W-:Y:S01]  /*b060*/  LOP3.LUT R8, R0, 0x38, R8, 0xf8, !PT ;  /* 0x0000003800087812 */ /* 0x000fe200078ef808 */
[----:B------:R-:W-:Y:S01]  /*b070*/  IMAD.SHL.U32 R0, R7, 0x400, RZ ;  /* 0x0000040007007824 */ /* 0x000fe200078e00ff */
[----:B------:R-:W-:Y:S02]  /*b080*/  LOP3.LUT R6, R6, 0xfffffe00, RZ, 0xc0, !PT ;  /* 0xfffffe0006067812 */ /* 0x000fe400078ec0ff */
[----:B------:R-:W-:Y:S02]  /*b090*/  LOP3.LUT R7, R39, 0xffff0000, RZ, 0xc0, !PT ;  /* 0xffff000027077812 */ /* 0x000fe400078ec0ff */
[----:B------:R-:W-:-:S02]  /*b0a0*/  LOP3.LUT R9, R6, R9, R3, 0xf6, !PT ;  /* 0x0000000906097212 */ /* 0x000fc400078ef603 */
[----:B------:R-:W-:Y:S02]  /*b0b0*/  LOP3.LUT R3, R8, R3, RZ, 0x3c, !PT ;  /* 0x0000000308037212 */ /* 0x000fe400078e3cff */
[----:B------:R-:W-:Y:S02]  /*b0c0*/  LOP3.LUT R0, R0, 0x7fffe000, RZ, 0xc0, !PT ;  /* 0x7fffe00000007812 */ /* 0x000fe400078ec0ff */
[----:B------:R-:W-:Y:S02]  /*b0d0*/  SHF.L.U32 R33, R9, 0x1, RZ ;  /* 0x0000000109217819 */ /* 0x000fe400000006ff */
[----:B------:R-:W-:-:S03]  /*b0e0*/  IADD3 R0, R3, R0, R6 ;  /* 0x0000000003007210 */ /* 0x000fc60007ffe006 */
[----:B------:R-:W1:Y:S02]  /*b0f0*/  LDS.128 R12, [R33+0x100] ;  /* 0x00010000210c7984 */ /* 0x000e640000000c00 */
[----:B------:R-:W-:Y:S01]  /*b100*/  IMAD.SHL.U32 R31, R0, 0x2, RZ ;  /* 0x00000002001f7824 */ /* 0x000fe200078e00ff */
[----:B------:R-:W-:-:S04]  /*b110*/  SHF.L.U32 R0, R40, 0x10, RZ ;  /* 0x0000001028007819 */ /* 0x000fc800000006ff */
[----:B------:R-:W2:Y:S01]  /*b120*/  LDS.128 R8, [R31+0x100] ;  /* 0x000100001f087984 */ /* 0x000ea20000000c00 */
[C---:B-1----:R-:W-:Y:S01]  /*b130*/  IMAD.U32 R16, R12.reuse, 0x10000, RZ ;  /* 0x000100000c107824 */ /* 0x042fe200078e00ff */
[----:B------:R-:W-:Y:S01]  /*b140*/  LOP3.LUT R18, R12, 0xffff0000, RZ, 0xc0, !PT ;  /* 0xffff00000c127812 */ /* 0x000fe200078ec0ff */
[----:B------:R-:W-:Y:S01]  /*b150*/  IMAD.U32 R17, R14, 0x10000, RZ ;  /* 0x000100000e117824 */ /* 0x000fe200078e00ff */
[C---:B------:R-:W-:Y:S02]  /*b160*/  SHF.L.U32 R21, R13.reuse, 0x10, RZ ;  /* 0x000000100d157819 */ /* 0x040fe400000006ff */
[----:B------:R-:W-:Y:S01]  /*b170*/  LOP3.LUT R28, R13, 0xffff0000, RZ, 0xc0, !PT ;  /* 0xffff00000d1c7812 */ /* 0x000fe200078ec0ff */
[C---:B--2---:R-:W-:Y:S01]  /*b180*/  IMAD.U32 R3, R8.reuse, 0x10000, RZ ;  /* 0x0001000008037824 */ /* 0x044fe200078e00ff */
[----:B------:R-:W-:Y:S01]  /*b190*/  LOP3.LUT R12, R8, 0xffff0000, RZ, 0xc0, !PT ;  /* 0xffff0000080c7812 */ /* 0x000fe200078ec0ff */
[----:B------:R-:W-:Y:S01]  /*b1a0*/  IMAD.U32 R8, R39, 0x10000, RZ ;  /* 0x0001000027087824 */ /* 0x000fe200078e00ff */
[----:B------:R-:W-:Y:S01]  /*b1b0*/  LOP3.LUT R20, R14, 0xffff0000, RZ, 0xc0, !PT ;  /* 0xffff00000e147812 */ /* 0x000fe200078ec0ff */
[C---:B------:R-:W-:Y:S01]  /*b1c0*/  IMAD.U32 R13, R10.reuse, 0x10000, RZ ;  /* 0x000100000a0d7824 */ /* 0x040fe200078e00ff */
[----:B------:R-:W-:Y:S01]  /*b1d0*/  LOP3.LUT R14, R10, 0xffff0000, RZ, 0xc0, !PT ;  /* 0xffff00000a0e7812 */ /* 0x000fe200078ec0ff */
[-C--:B------:R-:W-:Y:S01]  /*b1e0*/  FMUL.FTZ R6, R8, R3.reuse ;  /* 0x0000000308067220 */ /* 0x080fe20000410000 */
[C---:B------:R-:W-:Y:S01]  /*b1f0*/  SHF.L.U32 R19, R9.reuse, 0x10, RZ ;  /* 0x0000001009137819 */ /* 0x040fe200000006ff */
[----:B------:R-:W-:Y:S01]  /*b200*/  FMUL.FTZ R10, R0, R3 ;  /* 0x00000003000a7220 */ /* 0x000fe20000410000 */
[----:B------:R-:W-:Y:S01]  /*b210*/  LOP3.LUT R3, R40, 0xffff0000, RZ, 0xc0, !PT ;  /* 0xffff000028037812 */ /* 0x000fe200078ec0ff */
[----:B------:R-:W-:Y:S01]  /*b220*/  FFMA.FTZ R35, R0, R16, -R6 ;  /* 0x0000001000237223 */ /* 0x000fe20000010806 */
[----:B------:R-:W-:Y:S01]  /*b230*/  LOP3.LUT R25, R9, 0xffff0000, RZ, 0xc0, !PT ;  /* 0xffff000009197812 */ /* 0x000fe200078ec0ff */
[----:B------:R-:W-:Y:S01]  /*b240*/  FMUL.FTZ R9, R7, R12 ;  /* 0x0000000c07097220 */ /* 0x000fe20000410000 */
[----:B------:R-:W-:Y:S01]  /*b250*/  SHF.L.U32 R26, R15, 0x10, RZ ;  /* 0x000000100f1a7819 */ /* 0x000fe200000006ff */
[----:B------:R-:W-:Y:S01]  /*b260*/  IMAD.U32 R6, R37, 0x10000, RZ ;  /* 0x0001000025067824 */ /* 0x000fe200078e00ff */
[----:B------:R-:W-:Y:S01]  /*b270*/  LOP3.LUT R27, R15, 0xffff0000, RZ, 0xc0, !PT ;  /* 0xffff00000f1b7812 */ /* 0x000fe200078ec0ff */
[----:B------:R-:W-:Y:S01]  /*b280*/  FFMA.FTZ R34, R8, R16, R10 ;  /* 0x0000001008227223 */ /* 0x000fe2000001000a */
[----:B------:R-:W-:-:S02]  /*b290*/  SHF.L.U32 R15, R11, 0x10, RZ ;  /* 0x000000100b0f7819 */ /* 0x000fc400000006ff */
[----:B------:R-:W-:Y:S01]  /*b2a0*/  LOP3.LUT R24, R11, 0xffff0000, RZ, 0xc0, !PT ;  /* 0xffff00000b187812 */ /* 0x000fe200078ec0ff */
[C---:B------:R-:W-:Y:S01]  /*b2b0*/  FMUL.FTZ R11, R3.reuse, R12 ;  /* 0x0000000c030b7220 */ /* 0x040fe20000410000 */
[----:B------:R-:W-:Y:S01]  /*b2c0*/  SHF.L.U32 R0, R38, 0x10, RZ ;  /* 0x0000001026007819 */ /* 0x000fe200000006ff */
[-C--:B------:R-:W-:Y:S01]  /*b2d0*/  FFMA.FTZ R12, R3, R18.reuse, -R9 ;  /* 0x00000012030c7223 */ /* 0x080fe20000010809 */
[----:B------:R-:W-:Y:S01]  /*b2e0*/  LOP3.LUT R10, R37, 0xffff0000, RZ, 0xc0, !PT ;  /* 0xffff0000250a7812 */ /* 0x000fe200078ec0ff */
[-C--:B------:R-:W-:Y:S02]  /*b2f0*/  FMUL.FTZ R3, R6, R13.reuse ;  /* 0x0000000d06037220 */ /* 0x080fe40000410000 */
[----:B------:R-:W-:Y:S01]  /*b300*/  FMUL.FTZ R8, R0, R13 ;  /* 0x0000000d00087220 */ /* 0x000fe20000410000 */
[----:B------:R-:W-:Y:S01]  /*b310*/  F2FP.BF16.PACK_AB R12, R12, R35 ;  /* 0x000000230c0c723e */ /* 0x000fe200000010ff */
[----:B------:R-:W-:Y:S01]  /*b320*/  FFMA.FTZ R30, R0, R17, -R3 ;  /* 0x00000011001e7223 */ /* 0x000fe20000010803 */
[----:B------:R-:W-:Y:S01]  /*b330*/  LOP3.LUT R0, R38, 0xffff0000, RZ, 0xc0, !PT ;  /* 0xffff000026007812 */ /* 0x000fe200078ec0ff */
[----:B------:R-:W-:Y:S01]  /*b340*/  FFMA.FTZ R32, R7, R18, R11 ;  /* 0x0000001207207223 */ /* 0x000fe2000001000b */
[----:B------:R-:W-:Y:S01]  /*b350*/  SHF.L.U32 R3, R41, 0x10, RZ ;  /* 0x0000001029037819 */ /* 0x000fe200000006ff */
[----:B------:R-:W-:-:S02]  /*b360*/  FMUL.FTZ R7, R10, R14 ;  /* 0x0000000e0a077220 */ /* 0x000fc40000410000 */
[----:B------:R-:W-:Y:S02]  /*b370*/  FFMA.FTZ R29, R6, R17, R8 ;  /* 0x00000011061d7223 */ /* 0x000fe40000010008 */
[----:B------:R-:W-:Y:S02]  /*b380*/  FMUL.FTZ R11, R0, R14 ;  /* 0x0000000e000b7220 */ /* 0x000fe40000410000 */
[----:B------:R-:W-:Y:S02]  /*b390*/  IMAD.U32 R6, R44, 0x10000, RZ ;  /* 0x000100002c067824 */ /* 0x000fe400078e00ff */
[----:B------:R-:W-:Y:S02]  /*b3a0*/  IMAD.U32 R8, R42, 0x10000, RZ ;  /* 0x000100002a087824 */ /* 0x000fe400078e00ff */
[----:B------:R-:W-:Y:S01]  /*b3b0*/  FFMA.FTZ R14, R0, R20, -R7 ;  /* 0x00000014000e7223 */ /* 0x000fe20000010807 */
[----:B------:R-:W-:Y:S01]  /*b3c0*/  SHF.L.U32 R0, R43, 0x10, RZ ;  /* 0x000000102b007819 */ /* 0x000fe200000006ff */
[----:B------:R-:W-:-:S02]  /*b3d0*/  FMUL.FTZ R9, R3, R19 ;  /* 0x0000001303097220 */ /* 0x000fc40000410000 */
[----:B------:R-:W-:Y:S01]  /*b3e0*/  FFMA.FTZ R20, R10, R20, R11 ;  /* 0x000000140a147223 */ /* 0x000fe2000001000b */
[----:B------:R-:W-:Y:S01]  /*b3f0*/  F2FP.BF16.PACK_AB R14, R14, R30 ;  /* 0x0000001e0e0e723e */ /* 0x000fe200000010ff */
[----:B------:R-:W-:Y:S02]  /*b400*/  FMUL.FTZ R7, R6, R19 ;  /* 0x0000001306077220 */ /* 0x000fe40000410000 */
[----:B------:R-:W-:Y:S02]  /*b410*/  FMUL.FTZ R10, R8, R15 ;  /* 0x0000000f080a7220 */ /* 0x000fe40000410000 */
[-C--:B------:R-:W-:Y:S01]  /*b420*/  FFMA.FTZ R19, R6, R21.reuse, -R9 ;  /* 0x0000001506137223 */ /* 0x080fe20000010809 */
[----:B------:R-:W-:Y:S01]  /*b430*/  LOP3.LUT R6, R43, 0xffff0000, RZ, 0xc0, !PT ;  /* 0xffff00002b067812 */ /* 0x000fe200078ec0ff */
[----:B------:R-:W-:Y:S01]  /*b440*/  FFMA.FTZ R18, R3, R21, R7 ;  /* 0x0000001503127223 */ /* 0x000fe20000010007 */
[----:B------:R-:W-:Y:S01]  /*b450*/  LOP3.LUT R3, R41, 0xffff0000, RZ, 0xc0, !PT ;  /* 0xffff000029037812 */ /* 0x000fe200078ec0ff */
[----:B------:R-:W-:Y:S01]  /*b460*/  FMUL.FTZ R9, R0, R15 ;  /* 0x0000000f00097220 */ /* 0x000fe20000410000 */
[----:B------:R-:W-:Y:S01]  /*b470*/  LOP3.LUT R7, R44, 0xffff0000, RZ, 0xc0, !PT ;  /* 0xffff00002c077812 */ /* 0x000fe200078ec0ff */
[-C--:B------:R-:W-:Y:S01]  /*b480*/  FFMA.FTZ R17, R0, R26.reuse, -R10 ;  /* 0x0000001a00117223 */ /* 0x080fe2000001080a */
[----:B------:R-:W-:Y:S01]  /*b490*/  LOP3.LUT R0, R42, 0xffff0000, RZ, 0xc0, !PT ;  /* 0xffff00002a007812 */ /* 0x000fe200078ec0ff */
[----:B------:R-:W-:-:S02]  /*b4a0*/  FFMA.FTZ R16, R8, R26, R9 ;  /* 0x0000001a08107223 */ /* 0x000fc40000010009 */
[-C--:B------:R-:W-:Y:S02]  /*b4b0*/  FMUL.FTZ R11, R3, R25.reuse ;  /* 0x00000019030b7220 */ /* 0x080fe40000410000 */
[-C--:B------:R-:W-:Y:S02]  /*b4c0*/  FMUL.FTZ R9, R0, R24.reuse ;  /* 0x0000001800097220 */ /* 0x080fe40000410000 */
[C---:B------:R-:W-:Y:S02]  /*b4d0*/  FMUL.FTZ R10, R7.reuse, R25 ;  /* 0x00000019070a7220 */ /* 0x040fe40000410000 */
[C---:B------:R-:W-:Y:S02]  /*b4e0*/  FMUL.FTZ R8, R6.reuse, R24 ;  /* 0x0000001806087220 */ /* 0x040fe40000410000 */
[----:B------:R-:W-:Y:S02]  /*b4f0*/  FFMA.FTZ R13, R7, R28, -R11 ;  /* 0x0000001c070d7223 */ /* 0x000fe4000001080b */
[----:B------:R-:W-:-:S02]  /*b500*/  FFMA.FTZ R15, R6, R27, -R9 ;  /* 0x0000001b060f7223 */ /* 0x000fc40000010809 */
[----:B------:R-:W-:Y:S01]  /*b510*/  FFMA.FTZ R3, R3, R28, R10 ;  /* 0x0000001c03037223 */ /* 0x000fe2000001000a */
[----:B------:R-:W-:Y:S01]  /*b520*/  F2FP.BF16.PACK_AB R13, R13, R19 ;  /* 0x000000130d0d723e */ /* 0x000fe200000010ff */
[----:B------:R-:W-:Y:S01]  /*b530*/  FFMA.FTZ R11, R0, R27, R8 ;  /* 0x0000001b000b7223 */ /* 0x000fe20000010008 */
[----:B------:R-:W-:Y:S02]  /*b540*/  F2FP.BF16.PACK_AB R15, R15, R17 ;  /* 0x000000110f0f723e */ /* 0x000fe400000010ff */
[----:B------:R-:W-:Y:S02]  /*b550*/  F2FP.BF16.PACK_AB R10, R20, R29 ;  /* 0x0000001d140a723e */ /* 0x000fe400000010ff */
[----:B------:R-:W-:Y:S01]  /*b560*/  F2FP.BF16.PACK_AB R8, R32, R34 ;  /* 0x000000222008723e */ /* 0x000fe200000010ff */
[----:B------:R1:W-:Y:S01]  /*b570*/  STS.128 [R33+0x100], R12 ;  /* 0x0001000c21007388 */ /* 0x0003e20000000c00 */
[----:B------:R-:W-:Y:S02]  /*b580*/  F2FP.BF16.PACK_AB R9, R3, R18 ;  /* 0x000000120309723e */ /* 0x000fe400000010ff */
[----:B------:R-:W-:-:S05]  /*b590*/  F2FP.BF16.PACK_AB R11, R11, R16 ;  /* 0x000000100b0b723e */ /* 0x000fca00000010ff */
[----:B------:R1:W-:Y:S02]  /*b5a0*/  STS.128 [R31+0x100], R8 ;  /* 0x000100081f007388 */ /* 0x0003e40000000c00 */
.L_x_129:
[----:B------:R-:W-:Y:S05]  /*b5b0*/  BSYNC B0 ;  /* 0x0000000000007941 */ /* 0x000fea0003800000 */
.L_x_128:
        /* <DEDUP_REMOVED lines=101> */
.L_x_131:
[----:B------:R-:W-:Y:S05]  /*bc10*/  BSYNC B0 ;  /* 0x0000000000007941 */ /* 0x000fea0003800000 */
.L_x_130:
[----:B------:R-:W-:-:S04]  /*bc20*/  IADD3 R3, R45, 0x60, RZ ;  /* 0x000000602d037810 */ /* 0x000fc80007ffe0ff */
        /* <DEDUP_REMOVED lines=16> */
[----:B------:R-:W-:-:S04]  /*bd30*/  LOP3.LUT R6, R6, 0xfffffe00, RZ, 0xc0, !PT ;  /* 0xfffffe0006067812 */ /* 0x000fc800078ec0ff */
[----:B------:R-:W-:Y:S02]  /*bd40*/  LOP3.LUT R9, R6, R9, R3, 0xf6, !PT ;  /* 0x0000000906097212 */ /* 0x000fe400078ef603 */
[----:B------:R-:W-:Y:S02]  /*bd50*/  LOP3.LUT R3, R8, R3, RZ, 0x3c, !PT ;  /* 0x0000000308037212 */ /* 0x000fe400078e3cff */
[----:B------:R-:W-:Y:S02]  /*bd60*/  LOP3.LUT R0, R0, 0x7fffe000, RZ, 0xc0, !PT ;  /* 0x7fffe00000007812 */ /* 0x000fe400078ec0ff */
[----:B------:R-:W-:Y:S02]  /*bd70*/  SHF.L.U32 R33, R9, 0x1, RZ ;  /* 0x0000000109217819 */ /* 0x000fe400000006ff */
[----:B------:R-:W-:Y:S01]  /*bd80*/  IADD3 R0, R3, R0, R6 ;  /* 0x0000000003007210 */ /* 0x000fe20007ffe006 */
[----:B------:R-:W-:Y:S02]  /*bd90*/  IMAD.U32 R3, R38, 0x10000, RZ ;  /* 0x0001000026037824 */ /* 0x000fe400078e00ff */
[----:B------:R-:W1:Y:S02]  /*bda0*/  LDS.128 R12, [R33+0x100] ;  /* 0x00010000210c7984 */ /* 0x000e640000000c00 */
[----:B------:R-:W-:Y:S01]  /*bdb0*/  IMAD.SHL.U32 R30, R0, 0x2, RZ ;  /* 0x00000002001e7824 */ /* 0x000fe200078e00ff */
[----:B------:R-:W-:-:S04]  /*bdc0*/  LOP3.LUT R0, R37, 0xffff0000, RZ, 0xc0, !PT ;  /* 0xffff000025007812 */ /* 0x000fc800078ec0ff */
[----:B------:R-:W2:Y:S01]  /*bdd0*/  LDS.128 R8, [R30+0x100] ;  /* 0x000100001e087984 */ /* 0x000ea20000000c00 */
[C---:B-1----:R-:W-:Y:S01]  /*bde0*/  IMAD.U32 R17, R12.reuse, 0x10000, RZ ;  /* 0x000100000c117824 */ /* 0x042fe200078e00ff */
[----:B------:R-:W-:Y:S01]  /*bdf0*/  LOP3.LUT R20, R12, 0xffff0000, RZ, 0xc0, !PT ;  /* 0xffff00000c147812 */ /* 0x000fe200078ec0ff */
[----:B------:R-:W-:Y:S01]  /*be00*/  IMAD.U32 R12, R37, 0x10000, RZ ;  /* 0x00010000250c7824 */ /* 0x000fe200078e00ff */
[C---:B------:R-:W-:Y:S02]  /*be10*/  SHF.L.U32 R21, R13.reuse, 0x10, RZ ;  /* 0x000000100d157819 */ /* 0x040fe400000006ff */
[----:B------:R-:W-:Y:S01]  /*be20*/  LOP3.LUT R27, R13, 0xffff0000, RZ, 0xc0, !PT ;  /* 0xffff00000d1b7812 */ /* 0x000fe200078ec0ff */
[----:B------:R-:W-:Y:S01]  /*be30*/  IMAD.U32 R13, R14, 0x10000, RZ ;  /* 0x000100000e0d7824 */ /* 0x000fe200078e00ff */
[----:B--2---:R-:W-:Y:S02]  /*be40*/  SHF.L.U32 R6, R10, 0x10, RZ ;  /* 0x000000100a067819 */ /* 0x004fe400000006ff */
[----:B------:R-:W-:Y:S01]  /*be50*/  LOP3.LUT R16, R14, 0xffff0000, RZ, 0xc0, !PT ;  /* 0xffff00000e107812 */ /* 0x000fe200078ec0ff */
[----:B------:R-:W-:Y:S01]  /*be60*/  IMAD.U32 R14, R8, 0x10000, RZ ;  /* 0x00010000080e7824 */ /* 0x000fe200078e00ff */
[C---:B------:R-:W-:Y:S01]  /*be70*/  SHF.L.U32 R25, R15.reuse, 0x10, RZ ;  /* 0x000000100f197819 */ /* 0x040fe200000006ff */
[-C--:B------:R-:W-:Y:S01]  /*be80*/  FMUL.FTZ R7, R12, R6.reuse ;  /* 0x000000060c077220 */ /* 0x080fe20000410000 */
[----:B------:R-:W-:Y:S01]  /*be90*/  LOP3.LUT R26, R15, 0xffff0000, RZ, 0xc0, !PT ;  /* 0xffff00000f1a7812 */ /* 0x000fe200078ec0ff */
[C---:B------:R-:W-:Y:S01]  /*bea0*/  FMUL.FTZ R6, R3.reuse, R6 ;  /* 0x0000000603067220 */ /* 0x040fe20000410000 */
[----:B------:R-:W-:Y:S01]  /*beb0*/  LOP3.LUT R15, R8, 0xffff0000, RZ, 0xc0, !PT ;  /* 0xffff0000080f7812 */ /* 0x000fe200078ec0ff */
[-C--:B------:R-:W-:Y:S01]  /*bec0*/  FFMA.FTZ R35, R3, R13.reuse, -R7 ;  /* 0x0000000d03237223 */ /* 0x080fe20000010807 */
[----:B------:R-:W-:Y:S01]  /*bed0*/  LOP3.LUT R8, R10, 0xffff0000, RZ, 0xc0, !PT ;  /* 0xffff00000a087812 */ /* 0x000fe200078ec0ff */
[----:B------:R-:W-:Y:S01]  /*bee0*/  FFMA.FTZ R34, R12, R13, R6 ;  /* 0x0000000d0c227223 */ /* 0x000fe20000010006 */
[----:B------:R-:W-:Y:S01]  /*bef0*/  LOP3.LUT R3, R38, 0xffff0000, RZ, 0xc0, !PT ;  /* 0xffff000026037812 */ /* 0x000fe200078ec0ff */
[----:B------:R-:W-:Y:S01]  /*bf00*/  IMAD.U32 R7, R39, 0x10000, RZ ;  /* 0x0001000027077824 */ /* 0x000fe200078e00ff */
[----:B------:R-:W-:-:S02]  /*bf10*/  SHF.L.U32 R19, R9, 0x10, RZ ;  /* 0x0000001009137819 */ /* 0x000fc400000006ff */
[----:B------:R-:W-:Y:S01]  /*bf20*/  LOP3.LUT R23, R9, 0xffff0000, RZ, 0xc0, !PT ;  /* 0xffff000009177812 */ /* 0x000fe200078ec0ff */
[-C--:B------:R-:W-:Y:S01]  /*bf30*/  FMUL.FTZ R9, R0, R8.reuse ;  /* 0x0000000800097220 */ /* 0x080fe20000410000 */
[----:B------:R-:W-:Y:S01]  /*bf40*/  SHF.L.U32 R6, R40, 0x10, RZ ;  /* 0x0000001028067819 */ /* 0x000fe200000006ff */
[----:B------:R-:W-:Y:S01]  /*bf50*/  FMUL.FTZ R8, R3, R8 ;  /* 0x0000000803087220 */ /* 0x000fe20000410000 */
[----:B------:R-:W-:Y:S01]  /*bf60*/  LOP3.LUT R10, R39, 0xffff0000, RZ, 0xc0, !PT ;  /* 0xffff0000270a7812 */ /* 0x000fe200078ec0ff */
[----:B------:R-:W-:Y:S01]  /*bf70*/  FFMA.FTZ R32, R3, R16, -R9 ;  /* 0x0000001003207223 */ /* 0x000fe20000010809 */
[----:B------:R-:W-:Y:S01]  /*bf80*/  SHF.L.U32 R18, R11, 0x10, RZ ;  /* 0x000000100b127819 */ /* 0x000fe200000006ff */
[-C--:B------:R-:W-:Y:S01]  /*bf90*/  FMUL.FTZ R3, R7, R14.reuse ;  /* 0x0000000e07037220 */ /* 0x080fe20000410000 */
[----:B------:R-:W-:Y:S01]  /*bfa0*/  LOP3.LUT R22, R11, 0xffff0000, RZ, 0xc0, !PT ;  /* 0xffff00000b167812 */ /* 0x000fe200078ec0ff */
[----:B------:R-:W-:Y:S01]  /*bfb0*/  FMUL.FTZ R9, R6, R14 ;  /* 0x0000000e06097220 */ /* 0x000fe20000410000 */
[----:B------:R-:W-:Y:S01]  /*bfc0*/  F2FP.BF16.PACK_AB R14, R32, R35 ;  /* 0x00000023200e723e */ /* 0x000fe200000010ff */
[----:B------:R-:W-:Y:S01]  /*bfd0*/  FFMA.FTZ R31, R0, R16, R8 ;  /* 0x00000010001f7223 */ /* 0x000fe20000010008 */
[----:B------:R-:W-:Y:S01]  /*bfe0*/  LOP3.LUT R0, R40, 0xffff0000, RZ, 0xc0, !PT ;  /* 0xffff000028007812 */ /* 0x000fe200078ec0ff */
[-C--:B------:R-:W-:Y:S01]  /*bff0*/  FFMA.FTZ R29, R6, R17.reuse, -R3 ;  /* 0x00000011061d7223 */ /* 0x080fe20000010803 */
[----:B------:R-:W-:Y:S01]  /*c000*/  SHF.L.U32 R3, R41, 0x10, RZ ;  /* 0x0000001029037819 */ /* 0x000fe200000006ff */
[----:B------:R-:W-:-:S02]  /*c010*/  FFMA.FTZ R28, R7, R17, R9 ;  /* 0x00000011071c7223 */ /* 0x000fc40000010009 */
[-C--:B------:R-:W-:Y:S02]  /*c020*/  FMUL.FTZ R7, R10, R15.reuse ;  /* 0x0000000f0a077220 */ /* 0x080fe40000410000 */
        /* <DEDUP_REMOVED lines=9> */
[-C--:B------:R-:W-:Y:S02]  /*c0c0*/  FMUL.FTZ R10, R8, R18.reuse ;  /* 0x00000012080a7220 */ /* 0x080fe40000410000 */
        /* <DEDUP_REMOVED lines=25> */
.L_x_121:
[----:B------:R-:W-:Y:S05]  /*c260*/  BSYNC B2 ;  /* 0x0000000000027941 */ /* 0x000fea0003800000 */
.L_x_105:
[----:B------:R-:W-:Y:S01]  /*c270*/  LEA.HI R149, R149, R212, RZ, 0x5 ;  /* 0x000000d495957211 */ /* 0x000fe200078f28ff */
[----:B------:R-:W-:Y:S01]  /*c280*/  BAR.SYNC.DEFER_BLOCKING 0x0 ;  /* 0x0000000000007b1d */ /* 0x000fe20000010000 */
[----:B------:R-:W-:Y:S01]  /*c290*/  SHF.L.U32 R0, R64, 0x6, RZ ;  /* 0x0000000640007819 */ /* 0x000fe200000006ff */
[C---:B------:R-:W-:Y:S01]  /*c2a0*/  IMAD.WIDE.U32 R6, R48.reuse, c[0x0][0x208], RZ ;  /* 0x0000820030067a25 */ /* 0x040fe200078e00ff */
[----:B------:R-:W-:Y:S02]  /*c2b0*/  SHF.L.U32 R184, R149, 0x5, RZ ;  /* 0x0000000595b87819 */ /* 0x000fe400000006ff */
[----:B------:R-:W-:Y:S01]  /*c2c0*/  SHF.L.U32 R3, R45, 0x3, RZ ;  /* 0x000000032d037819 */ /* 0x000fe200000006ff */
[----:B------:R-:W-:Y:S01]  /*c2d0*/  IMAD R148, R48, -0x80, R195 ;  /* 0xffffff8030947824 */ /* 0x000fe200078e02c3 */
[----:B------:R-:W-:Y:S01]  /*c2e0*/  LOP3.LUT R184, R184, 0x7ffffc00, RZ, 0xc0, !PT ;  /* 0x7ffffc00b8b87812 */ /* 0x000fe200078ec0ff */
[----:B------:R-:W-:Y:S01]  /*c2f0*/  IMAD.SHL.U32 R231, R47, 0x2, RZ ;  /* 0x000000022fe77824 */ /* 0x000fe200078e00ff */
[----:B------:R-:W-:-:S02]  /*c300*/  LOP3.LUT R0, R0, 0x1c0, RZ, 0xc0, !PT ;  /* 0x000001c000007812 */ /* 0x000fc400078ec0ff */
[----:B------:R-:W-:Y:S02]  /*c310*/  IADD3 R184, R4, R184, RZ ;  /* 0x000000b804b87210 */ /* 0x000fe40007ffe0ff */
[----:B------:R-:W-:Y:S02]  /*c320*/  LOP3.LUT R3, R0, 0x8, R3, 0xf8, !PT ;  /* 0x0000000800037812 */ /* 0x000fe400078ef803 */
[C---:B------:R-:W-:Y:S01]  /*c330*/  LEA R200, R184.reuse, 0x100, 0x1 ;  /* 0x00000100b8c87811 */ /* 0x040fe200078e08ff */
[----:B------:R-:W-:Y:S01]  /*c340*/  IMAD.SHL.U32 R184, R184, 0x2, RZ ;  /* 0x00000002b8b87824 */ /* 0x000fe200078e00ff */
[----:B------:R-:W-:Y:S02]  /*c350*/  SHF.R.U32.HI R0, RZ, 0x3, R0 ;  /* 0x00000003ff007819 */ /* 0x000fe40000011600 */
[-C--:B------:R-:W-:Y:S02]  /*c360*/  LEA R196, R5, R200.reuse, 0x1 ;  /* 0x000000c805c47211 */ /* 0x080fe400078e08ff */
[----:B------:R-:W-:-:S02]  /*c370*/  LEA R200, R2, R200, 0x1 ;  /* 0x000000c802c87211 */ /* 0x000fc400078e08ff */
[----:B------:R-:W-:Y:S01]  /*c380*/  LEA R204, R2, R196, 0x1 ;  /* 0x000000c402cc7211 */ /* 0x000fe200078e08ff */
[----:B------:R-:W-:Y:S01]  /*c390*/  LDSM.16.M88.4 R140, [R184+0x100] ;  /* 0x00010000b88c783b */ /* 0x000fe20000000200 */
[----:B------:R-:W-:Y:S02]  /*c3a0*/  LOP3.LUT R0, R3, R0, RZ, 0x3c, !PT ;  /* 0x0000000003007212 */ /* 0x000fe400078e3cff */
[----:B------:R-:W-:Y:S01]  /*c3b0*/  LOP3.LUT P0, RZ, R64, 0x2, RZ, 0xc0, !PT ;  /* 0x0000000240ff7812 */ /* 0x000fe2000780c0ff */
[----:B------:R-:W-:Y:S01]  /*c3c0*/  LDSM.16.M88.4 R144, [R196] ;  /* 0x00000000c490783b */ /* 0x000fe20000000200 */
[----:B------:R-:W-:Y:S02]  /*c3d0*/  LEA R0, R49, R0, 0x9 ;  /* 0x0000000031007211 */ /* 0x000fe400078e48ff */
[----:B------:R-:W-:Y:S01]  /*c3e0*/  MOV R151, 0x6 ;  /* 0x0000000600977802 */ /* 0x000fe20000000f00 */
[----:B------:R-:W-:Y:S01]  /*c3f0*/  LDSM.16.M88.4 R172, [R200] ;  /* 0x00000000c8ac783b */ /* 0x000fe20000000200 */
[----:B------:R-:W-:-:S03]  /*c400*/  SHF.L.U32 R208, R0, 0x1, RZ ;  /* 0x0000000100d07819 */ /* 0x000fc600000006ff */
[----:B------:R-:W-:Y:S01]  /*c410*/  LDSM.16.M88.4 R180, [R204] ;  /* 0x00000000ccb4783b */ /* 0x000fe20000000200 */
[C---:B------:R-:W-:Y:S02]  /*c420*/  IADD3 R0, R208.reuse, 0x8100, RZ ;  /* 0x00008100d0007810 */ /* 0x040fe40007ffe0ff */
[----:B------:R-:W-:Y:S01]  /*c430*/  IADD3 R215, R208, 0x8120, RZ ;  /* 0x00008120d0d77810 */ /* 0x000fe20007ffe0ff */
[----:B------:R-:W-:Y:S01]  /*c440*/  LDSM.16.M88.4 R184, [R184+0x4100] ;  /* 0x00410000b8b8783b */ /* 0x000fe20000000200 */
[----:B------:R-:W-:Y:S01]  /*c450*/  @P0 IADD3 R215, R0, -0x20, RZ ;  /* 0xffffffe000d70810 */ /* 0x000fe20007ffe0ff */
[----:B------:R-:W-:Y:S02]  /*c460*/  IMAD R0, R50, c[0x0][0x208], RZ ;  /* 0x0000820032007a24 */ /* 0x000fe400078e02ff */
[----:B------:R-:W-:Y:S01]  /*c470*/  LDSM.16.M88.4 R196, [R196+0x4000] ;  /* 0x00400000c4c4783b */ /* 0x000fe20000000200 */
[C---:B------:R-:W-:Y:S01]  /*c480*/  IADD3 R230, R215.reuse, 0x800, RZ ;  /* 0x00000800d7e67810 */ /* 0x040fe20007ffe0ff */
[----:B------:R-:W-:Y:S01]  /*c490*/  IMAD R3, R48, c[0x0][0x20c], R0 ;  /* 0x0000830030037a24 */ /* 0x000fe200078e0200 */
[----:B------:R-:W-:Y:S01]  /*c4a0*/  LEA R0, P0, R6, R52, 0x7 ;  /* 0x0000003406007211 */ /* 0x000fe200078038ff */
[----:B------:R-:W-:Y:S01]  /*c4b0*/  LDSM.16.M88.4 R200, [R200+0x4000] ;  /* 0x00400000c8c8783b */ /* 0x000fe20000000200 */
[----:B------:R-:W-:Y:S01]  /*c4c0*/  IADD3 R229, R215, 0x1000, RZ ;  /* 0x00001000d7e57810 */ /* 0x000fe20007ffe0ff */
[----:B------:R-:W-:Y:S01]  /*c4d0*/  IMAD.IADD R3, R7, 0x1, R3 ;  /* 0x0000000107037824 */ /* 0x000fe200078e0203 */
[C---:B------:R-:W-:Y:S01]  /*c4e0*/  IADD3 R228, R215.reuse, 0x1800, RZ ;  /* 0x00001800d7e47810 */ /* 0x040fe20007ffe0ff */
[----:B------:R-:W-:Y:S01]  /*c4f0*/  LDSM.16.M88.4 R204, [R204+0x4000] ;  /* 0x00400000cccc783b */ /* 0x000fe20000000200 */
[----:B------:R-:W-:-:S02]  /*c500*/  IADD3 R227, R215, 0x2000, RZ ;  /* 0x00002000d7e37810 */ /* 0x000fc40007ffe0ff */
[----:B------:R-:W-:Y:S01]  /*c510*/  LEA.HI.X R3, R6, R51, R3, 0x7, P0 ;  /* 0x0000003306037211 */ /* 0x000fe200000f3c03 */
[----:B------:R-:W-:Y:S01]  /*c520*/  BAR.SYNC.DEFER_BLOCKING 0x0 ;  /* 0x0000000000007b1d */ /* 0x000fe20000010000 */
[C---:B------:R-:W-:Y:S02]  /*c530*/  LEA R6, P0, R0.reuse, c[0x0][0x1f8], 0x1 ;  /* 0x00007e0000067a11 */ /* 0x040fe400078008ff */
[----:B------:R-:W-:Y:S02]  /*c540*/  IADD3 R226, R215, 0x2800, RZ ;  /* 0x00002800d7e27810 */ /* 0x000fe40007ffe0ff */
[----:B------:R-:W-:Y:S02]  /*c550*/  LEA.HI.X R7, R0, c[0x0][0x1fc], R3, 0x1, P0 ;  /* 0x00007f0000077a11 */ /* 0x000fe400000f0c03 */
[----:B------:R-:W-:Y:S02]  /*c560*/  IADD3 R0, -R45, R148, RZ ;  /* 0x000000942d007210 */ /* 0x000fe40007ffe1ff */
[----:B------:R-:W-:-:S02]  /*c570*/  IADD3 R225, R215, 0x3000, RZ ;  /* 0x00003000d7e17810 */ /* 0x000fc40007ffe0ff */
[C---:B------:R-:W-:Y:S02]  /*c580*/  ISETP.LT.OR P6, PT, R0.reuse, 0x1, P4 ;  /* 0x000000010000780c */ /* 0x040fe400027c1670 */
[----:B------:R-:W-:Y:S02]  /*c590*/  ISETP.LT.OR P5, PT, R0, 0x1, P3 ;  /* 0x000000010000780c */ /* 0x000fe40001fa1670 */
[C---:B------:R-:W-:Y:S02]  /*c5a0*/  IADD3 R224, R215.reuse, 0x3800, RZ ;  /* 0x00003800d7e07810 */ /* 0x040fe40007ffe0ff */
[C---:B------:R-:W-:Y:S02]  /*c5b0*/  IADD3 R223, R215.reuse, 0x4000, RZ ;  /* 0x00004000d7df7810 */ /* 0x040fe40007ffe0ff */
[C---:B------:R-:W-:Y:S02]  /*c5c0*/  IADD3 R222, R215.reuse, 0x4800, RZ ;  /* 0x00004800d7de7810 */ /* 0x040fe40007ffe0ff */
[----:B------:R-:W-:-:S02]  /*c5d0*/  IADD3 R221, R215, 0x5000, RZ ;  /* 0x00005000d7dd7810 */ /* 0x000fc40007ffe0ff */
[----:B------:R-:W-:Y:S01]  /*c5e0*/  IADD3 R220, R215, 0x5800, RZ ;  /* 0x00005800d7dc7810 */ /* 0x000fe20007ffe0ff */
[----:B------:R-:W-:-:S04]  /*c5f0*/  DEPBAR.LE SB0, 0x0 ;  /* 0x000080000000791a */ /* 0x000fc80000000000 */
[----:B------:R-:W-:Y:S01]  /*c600*/  BAR.SYNC.DEFER_BLOCKING 0x0 ;  /* 0x0000000000007b1d */ /* 0x000fe20000010000 */
[C---:B------:R-:W-:Y:S02]  /*c610*/  IADD3 R219, R215.reuse, 0x6000, RZ ;  /* 0x00006000d7db7810 */ /* 0x040fe40007ffe0ff */
[C---:B------:R-:W-:Y:S02]  /*c620*/  IADD3 R218, R215.reuse, 0x6800, RZ ;  /* 0x00006800d7da7810 */ /* 0x040fe40007ffe0ff */
[C---:B------:R-:W-:Y:S02]  /*c630*/  IADD3 R217, R215.reuse, 0x7000, RZ ;  /* 0x00007000d7d97810 */ /* 0x040fe40007ffe0ff */
[----:B------:R-:W-:Y:S01]  /*c640*/  IADD3 R216, R215, 0x7800, RZ ;  /* 0x00007800d7d87810 */ /* 0x000fe20007ffe0ff */
[----:B-1----:R-:W1:Y:S04]  /*c650*/  LDSM.16.M88.4 R8, [R208+0x8900] ;  /* 0x00890000d008783b */ /* 0x002e680000000200 */
[----:B------:R-:W3:Y:S04]  /*c660*/  LDSM.16.M88.4 R12, [R208+0x8100] ;  /* 0x00810000d00c783b */ /* 0x000ee80000000200 */
[----:B------:R-:W4:Y:S04]  /*c670*/  LDSM.16.M88.4 R36, [R208+0x9100] ;  /* 0x00910000d024783b */ /* 0x000f280000000200 */
[----:B------:R-:W2:Y:S04]  /*c680*/  LDSM.16.M88.4 R28, [R215+0x800] ;  /* 0x00080000d71c783b */ /* 0x000ea80000000200 */
[----:B------:R-:W-:Y:S04]  /*c690*/  LDSM.16.M88.4 R72, [R215+0x1000] ;  /* 0x00100000d748783b */ /* 0x000fe80000000200 */
[----:B------:R-:W2:Y:S04]  /*c6a0*/  LDSM.16.M88.4 R32, [R215] ;  /* 0x00000000d720783b */ /* 0x000ea80000000200 */
[----:B------:R-:W-:Y:S04]  /*c6b0*/  LDSM.16.M88.4 R40, [R208+0x9900] ;  /* 0x00990000d028783b */ /* 0x000fe80000000200 */
[----:B------:R-:W-:Y:S04]  /*c6c0*/  LDSM.16.M88.4 R56, [R215+0x1800] ;  /* 0x00180000d738783b */ /* 0x000fe80000000200 */
[----:B--2---:R-:W-:Y:S04]  /*c6d0*/  LDSM.16.M88.4 R52, [R215+0x2000] ;  /* 0x00200000d734783b */ /* 0x004fe80000000200 */
[----:B------:R-:W-:Y:S01]  /*c6e0*/  LDSM.16.M88.4 R48, [R215+0x2800] ;  /* 0x00280000d730783b */ /* 0x000fe20000000200 */
[C---:B-1----:R-:W-:Y:S03]  /*c6f0*/  HMMA.16816.F32.BF16 R16, R140.reuse, R8, RZ ;  /* 0x000000088c10723c */ /* 0x042fe600000418ff */
[----:B------:R-:W-:Y:S04]  /*c700*/  LDSM.16.M88.4 R44, [R215+0x3000] ;  /* 0x00300000d72c783b */ /* 0x000fe80000000200 */
[----:B------:R-:W-:Y:S01]  /*c710*/  LDSM.16.M88.4 R68, [R215+0x3800] ;  /* 0x00380000d744783b */ /* 0x000fe20000000200 */
[C---:B---3--:R-:W-:Y:S08]  /*c720*/  HMMA.16816.F32.BF16 R24, R140.reuse, R12, RZ ;  /* 0x0000000c8c18723c */ /* 0x048ff000000418ff */
[C---:B------:R-:W-:Y:S08]  /*c730*/  HMMA.16816.F32.BF16 R20, R140.reuse, R14, RZ ;  /* 0x0000000e8c14723c */ /* 0x040ff000000418ff */
[C---:B------:R-:W-:Y:S08]  /*c740*/  HMMA.16816.F32.BF16 R12, R140.reuse, R10, RZ ;  /* 0x0000000a8c0c723c */ /* 0x040ff000000418ff */
[----:B----4-:R-:W-:Y:S08]  /*c750*/  HMMA.16816.F32.BF16 R8, R140, R36, RZ ;  /* 0x000000248c08723c */ /* 0x010ff000000418ff */
[C---:B------:R-:W-:Y:S01]  /*c760*/  HMMA.16816.F32.BF16 R128, R144.reuse, R28, R16 ;  /* 0x0000001c9080723c */ /* 0x040fe20000041810 */
[----:B------:R-:W1:Y:S07]  /*c770*/  LDSM.16.M88.4 R16, [R208+0xa900] ;  /* 0x00a90000d010783b */ /* 0x000e6e0000000200 */
[C---:B------:R-:W-:Y:S01]  /*c780*/  HMMA.16816.F32.BF16 R124, R144.reuse, R32, R24 ;  /* 0x00000020907c723c */ /* 0x040fe20000041818 */
[----:B------:R-:W2:Y:S07]  /*c790*/  LDSM.16.M88.4 R24, [R208+0xa100] ;  /* 0x00a10000d018783b */ /* 0x000eae0000000200 */
[C---:B------:R-:W-:Y:S07]  /*c7a0*/  HMMA.16816.F32.BF16 R136, R144.reuse, R72, R8 ;  /* 0x000000489088723c */ /* 0x040fee0000041808 */
[----:B------:R-:W-:Y:S01]  /*c7b0*/  MOV R8, c[0x0][0x208] ;  /* 0x0000820000087a02 */ /* 0x000fe20000000f00 */
[----:B------:R-:W-:Y:S01]  /*c7c0*/  HMMA.16816.F32.BF16 R88, R144, R34, R20 ;  /* 0x000000229058723c */ /* 0x000fe20000041814 */
[----:B------:R-:W3:Y:S02]  /*c7d0*/  LDSM.16.M88.4 R20, [R208+0xb100] ;  /* 0x00b10000d014783b */ /* 0x000ee40000000200 */
[----:B------:R-:W-:-:S02]  /*c7e0*/  SHF.L.U64.HI R65, R8, R151, c[0x0][0x20c] ;  /* 0x0000830008417619 */ /* 0x000fc40000010297 */
[----:B------:R-:W4:Y:S03]  /*c7f0*/  LDSM.16.M88.4 R32, [R208+0xb900] ;  /* 0x00b90000d020783b */ /* 0x000f260000000200 */
[----:B------:R-:W-:Y:S01]  /*c800*/  HMMA.16816.F32.BF16 R132, R144, R30, R12 ;  /* 0x0000001e9084723c */ /* 0x000fe2000004180c */
[----:B------:R-:W-:Y:S01]  /*c810*/  @!PT LDS RZ, [RZ] ;  /* 0x00000000fffff984 */ /* 0x000fe20000000800 */
[----:B------:R-:W-:Y:S01]  /*c820*/  @!PT LDS RZ, [RZ] ;  /* 0x00000000fffff984 */ /* 0x000fe20000000800 */
[----:B------:R-:W-:Y:S01]  /*c830*/  @!PT LDS RZ, [RZ] ;  /* 0x00000000fffff984 */ /* 0x000fe20000000800 */
[----:B------:R2:W-:Y:S01]  /*c840*/  LDGSTS.E.BYPASS.LTC128B.128 [R231+0x100], [R6.64], !P6 ;  /* 0x0010000006e77fae */ /* 0x0005e2000f101d48 */
[----:B------:R-:W-:-:S03]  /*c850*/  ISETP.LT.OR P6, PT, R0, 0x21, P3 ;  /* 0x000000210000780c */ /* 0x000fc60001fc1670 */
[----:B------:R2:W-:Y:S01]  /*c860*/  LDGSTS.E.BYPASS.LTC128B.128 [R231+0x4100], [R6.64+0x80], !P5 ;  /* 0x0410008006e77fae */ /* 0x0005e2000e901d48 */
[----:B------:R-:W-:Y:S02]  /*c870*/  ISETP.LT.OR P5, PT, R0, 0x41, P4 ;  /* 0x000000410000780c */ /* 0x000fe400027a1670 */
[----:B------:R-:W-:Y:S01]  /*c880*/  SHF.L.U32 R14, R8, 0x6, RZ ;  /* 0x00000006080e7819 */ /* 0x000fe200000006ff */
[C---:B------:R-:W-:Y:S01]  /*c890*/  HMMA.16816.F32.BF16 R84, R140.reuse, R38, RZ ;  /* 0x000000268c54723c */ /* 0x040fe200000418ff */
[----:B------:R-:W-:Y:S02]  /*c8a0*/  STL [R1+0x4c], R65 ;  /* 0x00004c4101007387 */ /* 0x000fe40000100800 */
[C---:B------:R-:W-:Y:S02]  /*c8b0*/  IADD3 R12, P1, P0, R14.reuse, 0x80, R6 ;  /* 0x000000800e0c7810 */ /* 0x040fe4000783e006 */
[C---:B------:R-:W-:Y:S02]  /*c8c0*/  IADD3 R8, P2, R14.reuse, R6, RZ ;  /* 0x000000060e087210 */ /* 0x040fe40007f5e0ff */
[----:B------:R-:W-:Y:S01]  /*c8d0*/  IADD3.X R13, R65, RZ, R7, P1, P0 ;  /* 0x000000ff410d7210 */ /* 0x000fe20000fe0407 */
[----:B-1----:R-:W-:Y:S01]  /*c8e0*/  HMMA.16816.F32.BF16 R36, R140, R16, RZ ;  /* 0x000000108c24723c */ /* 0x002fe200000418ff */
[----:B------:R-:W-:-:S02]  /*c8f0*/  IADD3 R3, P0, R14, 0x80, RZ ;  /* 0x000000800e037810 */ /* 0x000fc40007f1e0ff */
[----:B------:R-:W-:Y:S02]  /*c900*/  IADD3.X R9, R65, R7, RZ, P2, !PT ;  /* 0x0000000741097210 */ /* 0x000fe400017fe4ff */
[----:B------:R-:W-:Y:S02]  /*c910*/  ISETP.LT.OR P2, PT, R0, 0x21, P4 ;  /* 0x000000210000780c */ /* 0x000fe40002741670 */
[----:B------:R-:W-:Y:S01]  /*c920*/  IADD3.X R15, RZ, R65, RZ, P0, !PT ;  /* 0x00000041ff0f7210 */ /* 0x000fe200007fe4ff */
[----:B------:R-:W-:Y:S01]  /*c930*/  HMMA.16816.F32.BF16 R80, R140, R40, RZ ;  /* 0x000000288c50723c */ /* 0x000fe200000418ff */
[----:B------:R-:W-:Y:S02]  /*c940*/  IADD3 R16, P0, R3, R8, RZ ;  /* 0x0000000803107210 */ /* 0x000fe40007f1e0ff */
[----:B------:R-:W-:Y:S02]  /*c950*/  IADD3 R10, P1, R8, R14, RZ ;  /* 0x0000000e080a7210 */ /* 0x000fe40007f3e0ff */
[----:B------:R-:W-:-:S02]  /*c960*/  IADD3.X R17, R15, R9, RZ, P0, !PT ;  /* 0x000000090f117210 */ /* 0x000fc400007fe4ff */
[-C--:B------:R-:W-:Y:S01]  /*c970*/  IADD3.X R11, R9, R65.reuse, RZ, P1, !PT ;  /* 0x00000041090b7210 */ /* 0x080fe20000ffe4ff */
[C---:B------:R-:W-:Y:S01]  /*c980*/  HMMA.16816.F32.BF16 R76, R140.reuse, R42, RZ ;  /* 0x0000002a8c4c723c */ /* 0x040fe200000418ff */
[----:B--2---:R-:W-:Y:S01]  /*c990*/  IADD3 R6, P0, R3, R10, RZ ;  /* 0x0000000a03067210 */ /* 0x004fe20007f1e0ff */
[----:B------:R1:W-:Y:S01]  /*c9a0*/  LDGSTS.E.BYPASS.LTC128B.128 [R231+0x1100], [R8.64], !P2 ;  /* 0x0110000008e77fae */ /* 0x0003e2000d101d48 */
[----:B------:R-:W-:Y:S02]  /*c9b0*/  IADD3 R14, P1, R10, R14, RZ ;  /* 0x0000000e0a0e7210 */ /* 0x000fe40007f3e0ff */
[C---:B------:R-:W-:Y:S01]  /*c9c0*/  ISETP.LT.OR P2, PT, R0.reuse, 0x41, P3 ;  /* 0x000000410000780c */ /* 0x040fe20001f41670 */
[----:B------:R-:W-:Y:S01]  /*c9d0*/  IMAD.X R7, R15, 0x1, R11, P0 ;  /* 0x000000010f077824 */ /* 0x000fe200000e060b */
[----:B------:R-:W-:Y:S01]  /*c9e0*/  IADD3.X R15, R11, R65, RZ, P1, !PT ;  /* 0x000000410b0f7210 */ /* 0x000fe20000ffe4ff */
[----:B------:R4:W-:Y:S01]  /*c9f0*/  LDGSTS.E.BYPASS.LTC128B.128 [R231+0x5100], [R12.64], !P6 ;  /* 0x051000000ce77fae */ /* 0x0009e2000f101d48 */
[C---:B------:R-:W-:Y:S01]  /*ca00*/  ISETP.LT.OR P1, PT, R0.reuse, 0x61, P4 ;  /* 0x000000610000780c */ /* 0x040fe20002721670 */
[----:B------:R-:W-:Y:S01]  /*ca10*/  HMMA.16816.F32.BF16 R60, R140, R24, RZ ;  /* 0x000000188c3c723c */ /* 0x000fe200000418ff */
[----:B------:R-:W-:Y:S01]  /*ca20*/  ISETP.LT.OR P0, PT, R0, 0x61, P3 ;  /* 0x000000610000780c */ /* 0x000fe20001f01670 */
[----:B------:R1:W-:Y:S01]  /*ca30*/  LDGSTS.E.BYPASS.LTC128B.128 [R231+0x2100], [R10.64], !P5 ;  /* 0x021000000ae77fae */ /* 0x0003e2000e901d48 */
[----:B------:R-:W-:-:S02]  /*ca40*/  MOV R3, 0x40 ;  /* 0x0000004000037802 */ /* 0x000fc40000000f00 */
[----:B------:R-:W-:-:S03]  /*ca50*/  LOP3.LUT P6, RZ, R64, 0x4, RZ, 0xc0, !PT ;  /* 0x0000000440ff7812 */ /* 0x000fc600078cc0ff */
[----:B------:R2:W-:Y:S01]  /*ca60*/  LDGSTS.E.BYPASS.LTC128B.128 [R231+0x6100], [R16.64], !P2 ;  /* 0x0610000010e77fae */ /* 0x0005e2000d101d48 */
[----:B------:R-:W-:Y:S01]  /*ca70*/  SEL R0, R3, 0xffffffc0, !P6 ;  /* 0xffffffc003007807 */ /* 0x000fe20007000000 */
[C---:B------:R-:W-:Y:S01]  /*ca80*/  HMMA.16816.F32.BF16 R40, R140.reuse, R26, RZ ;  /* 0x0000001a8c28723c */ /* 0x040fe200000418ff */
[----:B------:R-:W-:Y:S01]  /*ca90*/  ISETP.GE.AND P6, PT, R195, 0x81, PT ;  /* 0x00000081c300780c */ /* 0x000fe20003fc6270 */
[----:B------:R4:W-:Y:S01]  /*caa0*/  LDGSTS.E.BYPASS.LTC128B.128 [R231+0x3100], [R14.64], !P1 ;  /* 0x031000000ee77fae */ /* 0x0009e2000c901d48 */
[----:B------:R-:W-:Y:S02]  /*cab0*/  IADD3 R214, R208, R0, RZ ;  /* 0x00000000d0d67210 */ /* 0x000fe40007ffe0ff */
[----:B------:R-:W-:Y:S01]  /*cac0*/  IADD3 R211, R0, R215, RZ ;  /* 0x000000d700d37210 */ /* 0x000fe20007ffe0ff */
[----:B------:R2:W-:Y:S02]  /*cad0*/  LDGSTS.E.BYPASS.LTC128B.128 [R231+0x7100], [R6.64], !P0 ;  /* 0x0710000006e77fae */ /* 0x0005e4000c101d48 */
[C---:B------:R-:W-:Y:S02]  /*cae0*/  HMMA.16816.F32.BF16 R28, R140.reuse, R18, RZ ;  /* 0x000000128c1c723c */ /* 0x040fe400000418ff */
[----:B------:R-:W-:Y:S04]  /*caf0*/  LDSM.16.M88.4 R64, [R214+0x8900] ;  /* 0x00890000d640783b */ /* 0x000fe80000000200 */
[----:B------:R-:W0:Y:S02]  /*cb00*/  LDGDEPBAR ;  /* 0x00000000000079af */ /* 0x000e240000000000 */
[C---:B---3--:R-:W-:Y:S02]  /*cb10*/  HMMA.16816.F32.BF16 R24, R140.reuse, R20, RZ ;  /* 0x000000148c18723c */ /* 0x048fe400000418ff */
[----:B-1----:R-:W1:Y:S06]  /*cb20*/  LDSM.16.M88.4 R8, [R214+0x8100] ;  /* 0x00810000d608783b */ /* 0x002e6c0000000200 */
[C---:B------:R-:W-:Y:S08]  /*cb30*/  HMMA.16816.F32.BF16 R20, R140.reuse, R22, RZ ;  /* 0x000000168c14723c */ /* 0x040ff000000418ff */
[C---:B----4-:R-:W-:Y:S08]  /*cb40*/  HMMA.16816.F32.BF16 R12, R140.reuse, R34, RZ ;  /* 0x000000228c0c723c */ /* 0x050ff000000418ff */
[----:B--2---:R-:W-:Y:S01]  /*cb50*/  HMMA.16816.F32.BF16 R16, R140, R32, RZ ;  /* 0x000000208c10723c */ /* 0x004fe200000418ff */
[----:B------:R-:W-:Y:S07]  /*cb60*/  LDSM.16.M88.4 R32, [R214+0x9100] ;  /* 0x00910000d620783b */ /* 0x000fee0000000200 */
[C---:B------:R-:W-:Y:S01]  /*cb70*/  HMMA.16816.F32.BF16 R104, R144.reuse, R50, R28 ;  /* 0x000000329068723c */ /* 0x040fe2000004181c */
[----:B------:R-:W2:Y:S07]  /*cb80*/  LDSM.16.M88.4 R28, [R214+0x9900] ;  /* 0x00990000d61c783b */ /* 0x000eae0000000200 */
[C---:B------:R-:W-:Y:S08]  /*cb90*/  HMMA.16816.F32.BF16 R96, R144.reuse, R44, R24 ;  /* 0x0000002c9060723c */ /* 0x040ff00000041818 */
[C---:B------:R-:W-:Y:S01]  /*cba0*/  HMMA.16816.F32.BF16 R92, R144.reuse, R46, R20 ;  /* 0x0000002e905c723c */ /* 0x040fe20000041814 */
[----:B------:R-:W3:Y:S04]  /*cbb0*/  LDSM.16.M88.4 R20, [R214+0xa100] ;  /* 0x00a10000d614783b */ /* 0x000ee80000000200 */
[----:B------:R-:W-:Y:S03]  /*cbc0*/  LDSM.16.M88.4 R44, [R211] ;  /* 0x00000000d32c783b */ /* 0x000fe60000000200 */
[C---:B------:R-:W-:Y:S01]  /*cbd0*/  HMMA.16816.F32.BF16 R24, R144.reuse, R70, R12 ;  /* 0x000000469018723c */ /* 0x040fe2000004180c */
[----:B------:R-:W4:Y:S07]  /*cbe0*/  LDSM.16.M88.4 R12, [R214+0xb100] ;  /* 0x00b10000d60c783b */ /* 0x000f2e0000000200 */
[C---:B------:R-:W-:Y:S08]  /*cbf0*/  HMMA.16816.F32.BF16 R120, R144.reuse, R58, R76 ;  /* 0x0000003a9078723c */ /* 0x040ff0000004184c */
[C---:B------:R-:W-:Y:S08]  /*cc00*/  HMMA.16816.F32.BF16 R100, R144.reuse, R48, R36 ;  /* 0x000000309064723c */ /* 0x040ff00000041824 */
[----:B------:R-:W-:Y:S08]  /*cc10*/  HMMA.16816.F32.BF16 R116, R144, R56, R80 ;  /* 0x000000389074723c */ /* 0x000ff00000041850 */
[C---:B-1----:R-:W-:Y:S08]  /*cc20*/  HMMA.16816.F32.BF16 R36, R172.reuse, R8, R124 ;  /* 0x00000008ac24723c */ /* 0x042ff0000004187c */
[----:B------:R-:W-:Y:S01]  /*cc30*/  HMMA.16816.F32.BF16 R76, R172, R10, R88 ;  /* 0x0000000aac4c723c */ /* 0x000fe20000041858 */
[----:B------:R-:W1:Y:S07]  /*cc40*/  LDSM.16.M88.4 R8, [R214+0xb900] ;  /* 0x00b90000d608783b */ /* 0x000e6e0000000200 */
[C---:B------:R-:W-:Y:S01]  /*cc50*/  HMMA.16816.F32.BF16 R112, R144.reuse, R52, R60 ;  /* 0x000000349070723c */ /* 0x040fe2000004183c */
[----:B------:R-:W-:Y:S07]  /*cc60*/  LDSM.16.M88.4 R60, [R211+0x2000] ;  /* 0x00200000d33c783b */ /* 0x000fee0000000200 */
[C---:B------:R-:W-:Y:S01]  /*cc70*/  HMMA.16816.F32.BF16 R48, R144.reuse, R68, R16 ;  /* 0x000000449030723c */ /* 0x040fe20000041810 */
[----:B------:R-:W1:Y:S04]  /*cc80*/  LDSM.16.M88.4 R16, [R214+0xa900] ;  /* 0x00a90000d610783b */ /* 0x000e680000000200 */
[----:B------:R-:W-:Y:S03]  /*cc90*/  LDSM.16.M88.4 R68, [R211+0x1000] ;  /* 0x00100000d344783b */ /* 0x000fe60000000200 */
[C---:B------:R-:W-:Y:S08]  /*cca0*/  HMMA.16816.F32.BF16 R72, R144.reuse, R74, R84 ;  /* 0x0000004a9048723c */ /* 0x040ff00000041854 */
[----:B------:R-:W-:Y:S08]  /*ccb0*/  HMMA.16816.F32.BF16 R108, R144, R54, R40 ;  /* 0x00000036906c723c */ /* 0x000ff00000041828 */
[C---:B--2---:R-:W-:Y:S08]  /*ccc0*/  HMMA.16816.F32.BF16 R52, R172.reuse, R28, R116 ;  /* 0x0000001cac34723c */ /* 0x044ff00000041874 */
[C---:B------:R-:W-:Y:S08]  /*ccd0*/  HMMA.16816.F32.BF16 R40, R172.reuse, R30, R120 ;  /* 0x0000001eac28723c */ /* 0x040ff00000041878 */
[C---:B---3--:R-:W-:Y:S08]  /*cce0*/  HMMA.16816.F32.BF16 R28, R172.reuse, R20, R112 ;  /* 0x00000014ac1c723c */ /* 0x048ff00000041870 */
[C---:B----4-:R-:W-:Y:S08]  /*ccf0*/  HMMA.16816.F32.BF16 R96, R172.reuse, R12, R96 ;  /* 0x0000000cac60723c */ /* 0x050ff00000041860 */
[C---:B------:R-:W-:Y:S01]  /*cd00*/  HMMA.16816.F32.BF16 R92, R172.reuse, R14, R92 ;  /* 0x0000000eac5c723c */ /* 0x040fe2000004185c */
[----:B------:R-:W2:Y:S07]  /*cd10*/  LDSM.16.M88.4 R12, [R208+0xc100] ;  /* 0x00c10000d00c783b */ /* 0x000eae0000000200 */
[C---:B------:R-:W-:Y:S01]  /*cd20*/  HMMA.16816.F32.BF16 R56, R172.reuse, R34, R72 ;  /* 0x00000022ac38723c */ /* 0x040fe20000041848 */
[----:B------:R-:W3:Y:S07]  /*cd30*/  LDSM.16.M88.4 R72, [R211+0x800] ;  /* 0x00080000d348783b */ /* 0x000eee0000000200 */
[C---:B------:R-:W-:Y:S08]  /*cd40*/  HMMA.16816.F32.BF16 R80, R172.reuse, R64, R128 ;  /* 0x00000040ac50723c */ /* 0x040ff00000041880 */
[C---:B------:R-:W-:Y:S01]  /*cd50*/  HMMA.16816.F32.BF16 R88, R172.reuse, R66, R132 ;  /* 0x00000042ac58723c */ /* 0x040fe20000041884 */
[----:B------:R-:W4:Y:S07]  /*cd60*/  LDSM.16.M88.4 R64, [R211+0x1800] ;  /* 0x00180000d340783b */ /* 0x000f2e0000000200 */
[C---:B------:R-:W-:Y:S08]  /*cd70*/  HMMA.16816.F32.BF16 R84, R172.reuse, R32, R136 ;  /* 0x00000020ac54723c */ /* 0x040ff00000041888 */
[C---:B------:R-:W-:Y:S01]  /*cd80*/  HMMA.16816.F32.BF16 R32, R172.reuse, R22, R108 ;  /* 0x00000016ac20723c */ /* 0x040fe2000004186c */
[----:B------:R-:W2:Y:S07]  /*cd90*/  LDSM.16.M88.4 R20, [R211+0x2800] ;  /* 0x00280000d314783b */ /* 0x000eae0000000200 */
[C---:B-1----:R-:W-:Y:S01]  /*cda0*/  HMMA.16816.F32.BF16 R112, R172.reuse, R8, R48 ;  /* 0x00000008ac70723c */ /* 0x042fe20000041830 */
[----:B------:R-:W-:Y:S07]  /*cdb0*/  LDSM.16.M88.4 R48, [R215+0x4800] ;  /* 0x00480000d730783b */ /* 0x000fee0000000200 */
[----:B------:R-:W-:Y:S01]  /*cdc0*/  HMMA.16816.F32.BF16 R108, R172, R10, R24 ;  /* 0x0000000aac6c723c */ /* 0x000fe20000041818 */
[----:B------:R-:W-:Y:S07]  /*cdd0*/  LDSM.16.M88.4 R24, [R211+0x3000] ;  /* 0x00300000d318783b */ /* 0x000fee0000000200 */
[----:B------:R-:W-:Y:S01]  /*cde0*/  HMMA.16816.F32.BF16 R8, R180, R44, R36 ;  /* 0x0000002cb408723c */ /* 0x000fe20000041824 */
[----:B------:R-:W-:Y:S07]  /*cdf0*/  LDSM.16.M88.4 R36, [R208+0xc900] ;  /* 0x00c90000d024783b */ /* 0x000fee0000000200 */
[C---:B------:R-:W-:Y:S08]  /*ce00*/  HMMA.16816.F32.BF16 R100, R172.reuse, R16, R100 ;  /* 0x00000010ac64723c */ /* 0x040ff00000041864 */
[----:B------:R-:W-:Y:S08]  /*ce10*/  HMMA.16816.F32.BF16 R104, R172, R18, R104 ;  /* 0x00000012ac68723c */ /* 0x000ff00000041868 */
[C---:B------:R-:W-:Y:S08]  /*ce20*/  HMMA.16816.F32.BF16 R16, R180.reuse, R46, R76 ;  /* 0x0000002eb410723c */ /* 0x040ff0000004184c */
[----:B------:R-:W-:Y:S01]  /*ce30*/  HMMA.16816.F32.BF16 R76, R180, R60, R28 ;  /* 0x0000003cb44c723c */ /* 0x000fe2000004181c */
[----:B------:R-:W1:Y:S07]  /*ce40*/  LDSM.16.M88.4 R28, [R215+0x4000] ;  /* 0x00400000d71c783b */ /* 0x000e6e0000000200 */
[----:B--2---:R-:W-:Y:S08]  /*ce50*/  HMMA.16816.F32.BF16 R8, R184, R12, R8 ;  /* 0x0000000cb808723c */ /* 0x004ff00000041808 */
[C---:B---3--:R-:W-:Y:S08]  /*ce60*/  HMMA.16816.F32.BF16 R44, R180.reuse, R72, R80 ;  /* 0x00000048b42c723c */ /* 0x048ff00000041850 */
[----:B----4-:R-:W-:Y:S01]  /*ce70*/  HMMA.16816.F32.BF16 R80, R180, R66, R40 ;  /* 0x00000042b450723c */ /* 0x010fe20000041828 */
[----:B------:R-:W2:Y:S07]  /*ce80*/  LDSM.16.M88.4 R40, [R214+0xc100] ;  /* 0x00c10000d628783b */ /* 0x000eae0000000200 */
[----:B------:R-:W-:Y:S08]  /*ce90*/  HMMA.16816.F32.BF16 R16, R184, R14, R16 ;  /* 0x0000000eb810723c */ /* 0x000ff00000041810 */
[C---:B------:R-:W-:Y:S08]  /*cea0*/  HMMA.16816.F32.BF16 R100, R180.reuse, R20, R100 ;  /* 0x00000014b464723c */ /* 0x040ff00000041864 */
[----:B------:R-:W-:Y:S01]  /*ceb0*/  HMMA.16816.F32.BF16 R104, R180, R22, R104 ;  /* 0x00000016b468723c */ /* 0x000fe20000041868 */
[----:B------:R-:W3:Y:S07]  /*cec0*/  LDSM.16.M88.4 R20, [R211+0x3800] ;  /* 0x00380000d314783b */ /* 0x000eee0000000200 */
[----:B-1----:R-:W-:Y:S08]  /*ced0*/  HMMA.16816.F32.BF16 R8, R196, R28, R8 ;  /* 0x0000001cc408723c */ /* 0x002ff00000041808 */
[C---:B------:R-:W-:Y:S08]  /*cee0*/  HMMA.16816.F32.BF16 R84, R180.reuse, R68, R84 ;  /* 0x00000044b454723c */ /* 0x040ff00000041854 */
[C---:B------:R-:W-:Y:S01]  /*cef0*/  HMMA.16816.F32.BF16 R68, R180.reuse, R70, R56 ;  /* 0x00000046b444723c */ /* 0x040fe20000041838 */
[----:B------:R-:W1:Y:S07]  /*cf00*/  LDSM.16.M88.4 R56, [R211+0x4000] ;  /* 0x00400000d338783b */ /* 0x000e6e0000000200 */
[C---:B------:R-:W-:Y:S08]  /*cf10*/  HMMA.16816.F32.BF16 R88, R180.reuse, R74, R88 ;  /* 0x0000004ab458723c */ /* 0x040ff00000041858 */
[C---:B------:R-:W-:Y:S01]  /*cf20*/  HMMA.16816.F32.BF16 R116, R180.reuse, R62, R32 ;  /* 0x0000003eb474723c */ /* 0x040fe20000041820 */
[----:B------:R-:W4:Y:S04]  /*cf30*/  LDSM.16.M88.4 R32, [R208+0xd100] ;  /* 0x00d10000d020783b */ /* 0x000f280000000200 */
[----:B------:R-:W-:Y:S03]  /*cf40*/  LDSM.16.M88.4 R60, [R211+0x4800] ;  /* 0x00480000d33c783b */ /* 0x000fe60000000200 */
[C---:B------:R-:W-:Y:S08]  /*cf50*/  HMMA.16816.F32.BF16 R96, R180.reuse, R24, R96 ;  /* 0x00000018b460723c */ /* 0x040ff00000041860 */
[----:B------:R-:W-:Y:S08]  /*cf60*/  HMMA.16816.F32.BF16 R92, R180, R26, R92 ;  /* 0x0000001ab45c723c */ /* 0x000ff0000004185c */
[----:B------:R-:W-:Y:S08]  /*cf70*/  HMMA.16816.F32.BF16 R16, R196, R30, R16 ;  /* 0x0000001ec410723c */ /* 0x000ff00000041810 */
[----:B------:R-:W-:Y:S08]  /*cf80*/  HMMA.16816.F32.BF16 R24, R184, R36, R44 ;  /* 0x00000024b818723c */ /* 0x000ff0000004182c */
[----:B------:R-:W-:Y:S01]  /*cf90*/  HMMA.16816.F32.BF16 R72, R180, R64, R52 ;  /* 0x00000040b448723c */ /* 0x000fe20000041834 */
[----:B------:R-:W1:Y:S04]  /*cfa0*/  LDSM.16.M88.4 R52, [R214+0xc900] ;  /* 0x00c90000d634783b */ /* 0x000e680000000200 */
[----:B------:R-:W-:Y:S03]  /*cfb0*/  LDSM.16.M88.4 R64, [R208+0xd900] ;  /* 0x00d90000d040783b */ /* 0x000fe60000000200 */
[----:B--2---:R-:W-:Y:S08]  /*cfc0*/  HMMA.16816.F32.BF16 R12, R200, R40, R8 ;  /* 0x00000028c80c723c */ /* 0x004ff00000041808 */
[C---:B---3--:R-:W-:Y:S08]  /*cfd0*/  HMMA.16816.F32.BF16 R112, R180.reuse, R20, R112 ;  /* 0x00000014b470723c */ /* 0x048ff00000041870 */
[----:B------:R-:W-:Y:S08]  /*cfe0*/  HMMA.16816.F32.BF16 R120, R180, R22, R108 ;  /* 0x00000016b478723c */ /* 0x000ff0000004186c */
[----:B------:R-:W-:Y:S08]  /*cff0*/  HMMA.16816.F32.BF16 R20, R184, R38, R88 ;  /* 0x00000026b814723c */ /* 0x000ff00000041858 */
[----:B------:R-:W-:Y:S01]  /*d000*/  HMMA.16816.F32.BF16 R8, R200, R42, R16 ;  /* 0x0000002ac808723c */ /* 0x000fe20000041810 */
[----:B------:R-:W2:Y:S07]  /*d010*/  LDSM.16.M88.4 R40, [R215+0x5000] ;  /* 0x00500000d728783b */ /* 0x000eae0000000200 */
[----:B------:R-:W-:Y:S08]  /*d020*/  HMMA.16816.F32.BF16 R24, R196, R48, R24 ;  /* 0x00000030c418723c */ /* 0x000ff00000041818 */
[----:B-1----:R-:W-:Y:S08]  /*d030*/  HMMA.16816.F32.BF16 R28, R204, R56, R12 ;  /* 0x00000038cc1c723c */ /* 0x002ff0000004180c */
[----:B----4-:R-:W-:Y:S08]  /*d040*/  HMMA.16816.F32.BF16 R44, R184, R32, R84 ;  /* 0x00000020b82c723c */ /* 0x010ff00000041854 */
[----:B------:R-:W-:Y:S01]  /*d050*/  HMMA.16816.F32.BF16 R12, R196, R50, R20 ;  /* 0x00000032c40c723c */ /* 0x000fe20000041814 */
[----:B------:R-:W-:Y:S07]  /*d060*/  LDSM.16.M88.4 R48, [R215+0x5800] ;  /* 0x00580000d730783b */ /* 0x000fee0000000200 */
[----:B------:R-:W-:Y:S01]  /*d070*/  HMMA.16816.F32.BF16 R36, R184, R34, R68 ;  /* 0x00000022b824723c */ /* 0x000fe20000041844 */
[----:B------:R-:W1:Y:S01]  /*d080*/  LDSM.16.M88.4 R32, [R214+0xd100] ;  /* 0x00d10000d620783b */ /* 0x000e620000000200 */
[----:B------:R-:W-:-:S03]  /*d090*/  FMUL.FTZ R0, R28, c[0x0][0x320] ;  /* 0x0000c8001c007a20 */ /* 0x000fc60000410000 */
[----:B------:R-:W3:Y:S01]  /*d0a0*/  LDSM.16.M88.4 R68, [R208+0xe100] ;  /* 0x00e10000d044783b */ /* 0x000ee20000000200 */
[----:B------:R4:W1:Y:S02]  /*d0b0*/  MUFU.TANH R132, R0 ;  /* 0x0000000000847308 */ /* 0x0008640000002400 */
[----:B------:R-:W-:Y:S08]  /*d0c0*/  HMMA.16816.F32.BF16 R20, R200, R52, R24 ;  /* 0x00000034c814723c */ /* 0x000ff00000041818 */
[----:B------:R-:W-:Y:S01]  /*d0d0*/  HMMA.16816.F32.BF16 R8, R204, R58, R8 ;  /* 0x0000003acc08723c */ /* 0x000fe20000041808 */
[----:B------:R-:W-:Y:S01]  /*d0e0*/  LDSM.16.M88.4 R56, [R211+0x5000] ;  /* 0x00500000d338783b */ /* 0x000fe20000000200 */
[----:B----4-:R-:W-:-:S06]  /*d0f0*/  FMUL.FTZ R0, R29, c[0x0][0x320] ;  /* 0x0000c8001d007a20 */ /* 0x010fcc0000410000 */
[----:B--2---:R-:W-:Y:S01]  /*d100*/  HMMA.16816.F32.BF16 R16, R196, R40, R44 ;  /* 0x00000028c410723c */ /* 0x004fe2000004182c */
[----:B------:R-:W-:Y:S01]  /*d110*/  LDSM.16.M88.4 R44, [R211+0x5800] ;  /* 0x00580000d32c783b */ /* 0x000fe20000000200 */
[----:B------:R2:W4:Y:S06]  /*d120*/  MUFU.TANH R131, R0 ;  /* 0x0000000000837308 */ /* 0x00052c0000002400 */
[----:B------:R-:W-:Y:S01]  /*d130*/  HMMA.16816.F32.BF16 R12, R200, R54, R12 ;  /* 0x00000036c80c723c */ /* 0x000fe2000004180c */
[----:B------:R-:W3:Y:S07]  /*d140*/  LDSM.16.M88.4 R52, [R208+0xe900] ;  /* 0x00e90000d034783b */ /* 0x000eee0000000200 */
[----:B------:R-:W-:Y:S01]  /*d150*/  HMMA.16816.F32.BF16 R24, R196, R42, R36 ;  /* 0x0000002ac418723c */ /* 0x000fe20000041824 */
[----:B------:R-:W3:Y:S01]  /*d160*/  LDSM.16.M88.4 R40, [R214+0xd900] ;  /* 0x00d90000d628783b */ /* 0x000ee20000000200 */
[----:B--2---:R-:W-:-:S03]  /*d170*/  FMUL.FTZ R0, R30, c[0x0][0x320] ;  /* 0x0000c8001e007a20 */ /* 0x004fc60000410000 */
[----:B------:R-:W-:Y:S01]  /*d180*/  LDSM.16.M88.4 R36, [R214+0xe100] ;  /* 0x00e10000d624783b */ /* 0x000fe20000000200 */
[----:B------:R2:W1:Y:S02]  /*d190*/  MUFU.TANH R130, R0 ;  /* 0x0000000000827308 */ /* 0x0004640000002400 */
[C---:B------:R-:W-:Y:S08]  /*d1a0*/  HMMA.16816.F32.BF16 R72, R184.reuse, R64, R72 ;  /* 0x00000040b848723c */ /* 0x040ff00000041848 */
[----:B------:R-:W-:Y:S01]  /*d1b0*/  HMMA.16816.F32.BF16 R80, R184, R66, R80 ;  /* 0x00000042b850723c */ /* 0x000fe20000041850 */
[----:B--2---:R-:W-:-:S07]  /*d1c0*/  FMUL.FTZ R0, R31, c[0x0][0x320] ;  /* 0x0000c8001f007a20 */ /* 0x004fce0000410000 */
[----:B------:R-:W-:Y:S01]  /*d1d0*/  HMMA.16816.F32.BF16 R28, R204, R60, R20 ;  /* 0x0000003ccc1c723c */ /* 0x000fe20000041814 */
[----:B------:R2:W2:Y:S07]  /*d1e0*/  MUFU.TANH R129, R0 ;  /* 0x0000000000817308 */ /* 0x0004ae0000002400 */
[----:B-1----:R-:W-:Y:S08]  /*d1f0*/  HMMA.16816.F32.BF16 R20, R200, R32, R16 ;  /* 0x00000020c814723c */ /* 0x002ff00000041810 */
[----:B------:R-:W-:Y:S01]  /*d200*/  HMMA.16816.F32.BF16 R16, R196, R48, R72 ;  /* 0x00000030c410723c */ /* 0x000fe20000041848 */
[----:B--2---:R-:W-:-:S04]  /*d210*/  FMUL.FTZ R0, R8, c[0x0][0x320] ;  /* 0x0000c80008007a20 */ /* 0x004fc80000410000 */
[----:B------:R1:W2:Y:S03]  /*d220*/  MUFU.TANH R128, R0 ;  /* 0x0000000000807308 */ /* 0x0002a60000002400 */
[C---:B---3--:R-:W-:Y:S08]  /*d230*/  HMMA.16816.F32.BF16 R64, R184.reuse, R68, R76 ;  /* 0x00000044b840723c */ /* 0x048ff0000004184c */
[----:B------:R-:W-:Y:S01]  /*d240*/  HMMA.16816.F32.BF16 R76, R184, R70, R116 ;  /* 0x00000046b84c723c */ /* 0x000fe20000041874 */
[----:B-1----:R-:W-:-:S07]  /*d250*/  FMUL.FTZ R0, R9, c[0x0][0x320] ;  /* 0x0000c80009007a20 */ /* 0x002fce0000410000 */
[C---:B------:R-:W-:Y:S01]  /*d260*/  HMMA.16816.F32.BF16 R68, R184.reuse, R52, R100 ;  /* 0x00000034b844723c */ /* 0x040fe20000041864 */
[----:B------:R1:W3:Y:S07]  /*d270*/  MUFU.TANH R127, R0 ;  /* 0x00000000007f7308 */ /* 0x0002ee0000002400 */
[----:B------:R-:W-:Y:S01]  /*d280*/  HMMA.16816.F32.BF16 R72, R184, R54, R104 ;  /* 0x00000036b848723c */ /* 0x000fe20000041868 */
[----:B------:R-:W-:Y:S01]  /*d290*/  LDSM.16.M88.4 R52, [R215+0x6800] ;  /* 0x00680000d734783b */ /* 0x000fe20000000200 */
[----:B-1----:R-:W-:-:S04]  /*d2a0*/  FMUL.FTZ R0, R10, c[0x0][0x320] ;  /* 0x0000c8000a007a20 */ /* 0x002fc80000410000 */
[----:B------:R1:W1:Y:S02]  /*d2b0*/  MUFU.TANH R126, R0 ;  /* 0x00000000007e7308 */ /* 0x0002640000002400 */
[----:B-1----:R-:W-:Y:S02]  /*d2c0*/  FMUL.FTZ R0, R11, c[0x0][0x320] ;  /* 0x0000c8000b007a20 */ /* 0x002fe40000410000 */
[----:B------:R-:W-:Y:S01]  /*d2d0*/  HMMA.16816.F32.BF16 R8, R204, R62, R12 ;  /* 0x0000003ecc08723c */ /* 0x000fe2000004180c */
[----:B------:R-:W-:Y:S03]  /*d2e0*/  LDSM.16.M88.4 R60, [R208+0xf100] ;  /* 0x00f10000d03c783b */ /* 0x000fe60000000200 */
[----:B------:R1:W1:Y:S04]  /*d2f0*/  MUFU.TANH R125, R0 ;  /* 0x00000000007d7308 */ /* 0x0002680000002400 */
[----:B------:R-:W-:Y:S01]  /*d300*/  HMMA.16816.F32.BF16 R12, R200, R34, R24 ;  /* 0x00000022c80c723c */ /* 0x000fe20000041818 */
[----:B------:R-:W2:Y:S07]  /*d310*/  LDSM.16.M88.4 R32, [R215+0x6000] ;  /* 0x00600000d720783b */ /* 0x000eae0000000200 */
[----:B------:R-:W-:Y:S01]  /*d320*/  HMMA.16816.F32.BF16 R24, R196, R50, R80 ;  /* 0x00000032c418723c */ /* 0x000fe20000041850 */
[----:B------:R-:W2:Y:S01]  /*d330*/  LDSM.16.M88.4 R48, [R211+0x6000] ;  /* 0x00600000d330783b */ /* 0x000ea20000000200 */
[----:B-1----:R-:W-:-:S04]  /*d340*/  FMUL.FTZ R0, R28, c[0x0][0x320] ;  /* 0x0000c8001c007a20 */ /* 0x002fc80000410000 */
[----:B------:R1:W1:Y:S02]  /*d350*/  MUFU.TANH R124, R0 ;  /* 0x00000000007c7308 */ /* 0x0002640000002400 */
[----:B-1----:R-:W-:-:S06]  /*d360*/  FMUL.FTZ R0, R29, c[0x0][0x320] ;  /* 0x0000c8001d007a20 */ /* 0x002fcc0000410000 */
[----:B------:R1:W1:Y:S02]  /*d370*/  MUFU.TANH R111, R0 ;  /* 0x00000000006f7308 */ /* 0x0002640000002400 */
[----:B-1----:R-:W-:-:S06]  /*d380*/  FMUL.FTZ R0, R30, c[0x0][0x320] ;  /* 0x0000c8001e007a20 */ /* 0x002fcc0000410000 */
[----:B------:R1:W1:Y:S02]  /*d390*/  MUFU.TANH R110, R0 ;  /* 0x00000000006e7308 */ /* 0x0002640000002400 */
[----:B-1----:R-:W-:Y:S02]  /*d3a0*/  FMUL.FTZ R0, R31, c[0x0][0x320] ;  /* 0x0000c8001f007a20 */ /* 0x002fe40000410000 */
[----:B------:R-:W-:Y:S04]  /*d3b0*/  HMMA.16816.F32.BF16 R28, R204, R56, R20 ;  /* 0x00000038cc1c723c */ /* 0x000fe80000041814 */
[----:B------:R1:W1:Y:S04]  /*d3c0*/  MUFU.TANH R109, R0 ;  /* 0x00000000006d7308 */ /* 0x0002680000002400 */
[----:B------:R-:W-:Y:S08]  /*d3d0*/  HMMA.16816.F32.BF16 R20, R200, R40, R16 ;  /* 0x00000028c814723c */ /* 0x000ff00000041810 */
[----:B--2---:R-:W-:Y:S01]  /*d3e0*/  HMMA.16816.F32.BF16 R16, R196, R32, R64 ;  /* 0x00000020c410723c */ /* 0x004fe20000041840 */
[----:B-1----:R-:W-:-:S04]  /*d3f0*/  FMUL.FTZ R0, R8, c[0x0][0x320] ;  /* 0x0000c80008007a20 */ /* 0x002fc80000410000 */
[----:B------:R1:W2:Y:S03]  /*d400*/  MUFU.TANH R108, R0 ;  /* 0x00000000006c7308 */ /* 0x0002a60000002400 */
[----:B------:R-:W-:Y:S01]  /*d410*/  HMMA.16816.F32.BF16 R64, R184, R60, R96 ;  /* 0x0000003cb840723c */ /* 0x000fe20000041860 */
[----:B-1----:R-:W-:-:S04]  /*d420*/  FMUL.FTZ R0, R9, c[0x0][0x320] ;  /* 0x0000c80009007a20 */ /* 0x002fc80000410000 */
[----:B------:R1:W1:Y:S02]  /*d430*/  MUFU.TANH R100, R0 ;  /* 0x0000000000647308 */ /* 0x0002640000002400 */
[----:B-1----:R-:W-:-:S06]  /*d440*/  FMUL.FTZ R0, R10, c[0x0][0x320] ;  /* 0x0000c8000a007a20 */ /* 0x002fcc0000410000 */
[----:B------:R1:W1:Y:S02]  /*d450*/  MUFU.TANH R91, R0 ;  /* 0x00000000005b7308 */ /* 0x0002640000002400 */
[----:B-1----:R-:W-:Y:S02]  /*d460*/  FMUL.FTZ R0, R11, c[0x0][0x320] ;  /* 0x0000c8000b007a20 */ /* 0x002fe40000410000 */
[----:B------:R-:W-:Y:S04]  /*d470*/  HMMA.16816.F32.BF16 R8, R204, R58, R12 ;  /* 0x0000003acc08723c */ /* 0x000fe8000004180c */
[----:B------:R1:W1:Y:S04]  /*d480*/  MUFU.TANH R90, R0 ;  /* 0x00000000005a7308 */ /* 0x0002680000002400 */
[----:B------:R-:W-:Y:S01]  /*d490*/  HMMA.16816.F32.BF16 R12, R200, R42, R24 ;  /* 0x0000002ac80c723c */ /* 0x000fe20000041818 */
[----:B------:R-:W-:Y:S07]  /*d4a0*/  LDSM.16.M88.4 R40, [R211+0x6800] ;  /* 0x00680000d328783b */ /* 0x000fee0000000200 */
[----:B------:R-:W-:Y:S01]  /*d4b0*/  HMMA.16816.F32.BF16 R24, R196, R34, R76 ;  /* 0x00000022c418723c */ /* 0x000fe2000004184c */
[----:B------:R-:W2:Y:S01]  /*d4c0*/  LDSM.16.M88.4 R32, [R214+0xe900] ;  /* 0x00e90000d620783b */ /* 0x000ea20000000200 */
        /* <DEDUP_REMOVED lines=25> */
[----:B------:R-:W-:Y:S01]  /*d660*/  LDSM.16.M88.4 R52, [R208+0xf900] ;  /* 0x00f90000d034783b */ /* 0x000fe20000000200 */
        /* <DEDUP_REMOVED lines=9> */
[----:B--2---:R-:W-:Y:S08]  /*d700*/  HMMA.16816.F32.BF16 R20, R200, R32, R16 ;  /* 0x00000020c814723c */ /* 0x004ff00000041810 */
[----:B------:R-:W-:Y:S01]  /*d710*/  HMMA.16816.F32.BF16 R16, R196, R36, R64 ;  /* 0x00000024c410723c */ /* 0x000fe20000041840 */
[----:B-1----:R-:W-:-:S04]  /*d720*/  FMUL.FTZ R0, R8, c[0x0][0x320] ;  /* 0x0000c80008007a20 */ /* 0x002fc80000410000 */
[----:B------:R1:W2:Y:S02]  /*d730*/  MUFU.TANH R77, R0 ;  /* 0x00000000004d7308 */ /* 0x0002a40000002400 */
        /* <DEDUP_REMOVED lines=8> */
[----:B------:R-:W-:Y:S08]  /*d7c0*/  HMMA.16816.F32.BF16 R12, R200, R34, R24 ;  /* 0x00000022c80c723c */ /* 0x000ff00000041818 */
[----:B------:R-:W-:Y:S01]  /*d7d0*/  HMMA.16816.F32.BF16 R32, R196, R38, R56 ;  /* 0x00000026c420723c */ /* 0x000fe20000041838 */
[----:B------:R-:W-:Y:S01]  /*d7e0*/  LDSM.16.M88.4 R36, [R214+0xf900] ;  /* 0x00f90000d624783b */ /* 0x000fe20000000200 */
[----:B--2---:R-:W-:-:S03]  /*d7f0*/  FMUL.FTZ R0, R28, c[0x0][0x320] ;  /* 0x0000c8001c007a20 */ /* 0x004fc60000410000 */
[----:B------:R-:W2:Y:S01]  /*d800*/  LDSM.16.M88.4 R56, [R211+0x7000] ;  /* 0x00700000d338783b */ /* 0x000ea20000000200 */
[----:B------:R3:W1:Y:S10]  /*d810*/  MUFU.TANH R72, R0 ;  /* 0x0000000000487308 */ /* 0x0006740000002400 */
[----:B------:R-:W-:Y:S01]  /*d820*/  HMMA.16816.F32.BF16 R12, R204, R42, R12 ;  /* 0x0000002acc0c723c */ /* 0x000fe2000004180c */
[----:B---3--:R-:W-:-:S07]  /*d830*/  FMUL.FTZ R0, R29, c[0x0][0x320] ;  /* 0x0000c8001d007a20 */ /* 0x008fce0000410000 */
[----:B-1----:R-:W-:Y:S01]  /*d840*/  HMMA.16816.F32.BF16 R24, R200, R48, R16 ;  /* 0x00000030c818723c */ /* 0x002fe20000041810 */
[----:B------:R1:W3:Y:S11]  /*d850*/  MUFU.TANH R65, R0 ;  /* 0x0000000000417308 */ /* 0x0002f60000002400 */
[----:B------:R-:W-:Y:S04]  /*d860*/  @!UPT UIADD3 URZ, URZ, URZ, URZ ;  /* 0x0000003f3f3ff290 */ /* 0x000fe8000fffe03f */
[----:B------:R-:W-:Y:S02]  /*d870*/  FMUL.FTZ R12, R12, c[0x0][0x320] ;  /* 0x0000c8000c0c7a20 */ /* 0x000fe40000410000 */
[----:B-1----:R-:W-:Y:S02]  /*d880*/  FMUL.FTZ R0, R30, c[0x0][0x320] ;  /* 0x0000c8001e007a20 */ /* 0x002fe40000410000 */
[----:B------:R-:W-:Y:S02]  /*d890*/  FMUL.FTZ R13, R13, c[0x0][0x320] ;  /* 0x0000c8000d0d7a20 */ /* 0x000fe40000410000 */
[----:B------:R1:W1:Y:S01]  /*d8a0*/  MUFU.TANH R64, R0 ;  /* 0x0000000000407308 */ /* 0x0002620000002400 */
[----:B------:R-:W-:Y:S02]  /*d8b0*/  FMUL.FTZ R14, R14, c[0x0][0x320] ;  /* 0x0000c8000e0e7a20 */ /* 0x000fe40000410000 */
[----:B------:R-:W-:Y:S01]  /*d8c0*/  FMUL.FTZ R15, R15, c[0x0][0x320] ;  /* 0x0000c8000f0f7a20 */ /* 0x000fe20000410000 */
[----:B--2---:R-:W-:Y:S04]  /*d8d0*/  HMMA.16816.F32.BF16 R24, R204, R56, R24 ;  /* 0x00000038cc18723c */ /* 0x004fe80000041818 */
[----:B------:R-:W2:Y:S01]  /*d8e0*/  MUFU.TANH R43, R13 ;  /* 0x0000000d002b7308 */ /* 0x000ea20000002400 */
[----:B-1----:R-:W-:-:S07]  /*d8f0*/  FMUL.FTZ R0, R31, c[0x0][0x320] ;  /* 0x0000c8001f007a20 */ /* 0x002fce0000410000 */
[----:B------:R-:W1:Y:S01]  /*d900*/  MUFU.TANH R42, R14 ;  /* 0x0000000e002a7308 */ /* 0x000e620000002400 */
[----:B------:R-:W-:Y:S07]  /*d910*/  HMMA.16816.F32.BF16 R28, R204, R40, R20 ;  /* 0x00000028cc1c723c */ /* 0x000fee0000041814 */
[----:B------:R1:W1:Y:S01]  /*d920*/  MUFU.TANH R62, R0 ;  /* 0x00000000003e7308 */ /* 0x0002620000002400 */
[----:B------:R-:W-:Y:S03]  /*d930*/  HMMA.16816.F32.BF16 R20, R184, R52, R112 ;  /* 0x00000034b814723c */ /* 0x000fe60000041870 */
[----:B------:R-:W-:-:S02]  /*d940*/  FMUL.FTZ R24, R24, c[0x0][0x320] ;  /* 0x0000c80018187a20 */ /* 0x000fc40000410000 */
[----:B------:R-:W-:Y:S02]  /*d950*/  FMUL.FTZ R27, R27, c[0x0][0x320] ;  /* 0x0000c8001b1b7a20 */ /* 0x000fe40000410000 */
[----:B------:R-:W-:Y:S01]  /*d960*/  FMUL.FTZ R25, R25, c[0x0][0x320] ;  /* 0x0000c80019197a20 */ /* 0x000fe20000410000 */
[----:B------:R-:W2:Y:S01]  /*d970*/  MUFU.TANH R41, R15 ;  /* 0x0000000f00297308 */ /* 0x000ea20000002400 */
[----:B------:R-:W-:Y:S02]  /*d980*/  FMUL.FTZ R26, R26, c[0x0][0x320] ;  /* 0x0000c8001a1a7a20 */ /* 0x000fe40000410000 */
[----:B-1----:R-:W-:-:S05]  /*d990*/  FMUL.FTZ R0, R8, c[0x0][0x320] ;  /* 0x0000c80008007a20 */ /* 0x002fca0000410000 */
[----:B------:R-:W1:Y:S01]  /*d9a0*/  MUFU.TANH R40, R24 ;  /* 0x0000001800287308 */ /* 0x000e620000002400 */
[----:B------:R-:W-:Y:S02]  /*d9b0*/  FMUL.FTZ R29, R29, c[0x0][0x320] ;  /* 0x0000c8001d1d7a20 */ /* 0x000fe40000410000 */
[----:B------:R-:W-:Y:S02]  /*d9c0*/  FMUL.FTZ R30, R30, c[0x0][0x320] ;  /* 0x0000c8001e1e7a20 */ /* 0x000fe40000410000 */
[----:B------:R-:W-:-:S03]  /*d9d0*/  FMUL.FTZ R31, R31, c[0x0][0x320] ;  /* 0x0000c8001f1f7a20 */ /* 0x000fc60000410000 */
[----:B------:R1:W1:Y:S01]  /*d9e0*/  MUFU.TANH R63, R0 ;  /* 0x00000000003f7308 */ /* 0x0002620000002400 */
[----:B------:R-:W-:Y:S07]  /*d9f0*/  HMMA.16816.F32.BF16 R16, R196, R44, R20 ;  /* 0x0000002cc410723c */ /* 0x000fee0000041814 */
[----:B------:R-:W2:Y:S01]  /*da00*/  MUFU.TANH R49, R29 ;  /* 0x0000001d00317308 */ /* 0x000ea20000002400 */
[----:B------:R-:W-:Y:S01]  /*da10*/  HMMA.16816.F32.BF16 R20, R200, R50, R32 ;  /* 0x00000032c814723c */ /* 0x000fe20000041820 */
[----:B-1----:R-:W-:-:S06]  /*da20*/  FMUL.FTZ R0, R9, c[0x0][0x320] ;  /* 0x0000c80009007a20 */ /* 0x002fcc0000410000 */
[----:B------:R-:W1:Y:S08]  /*da30*/  MUFU.TANH R48, R30 ;  /* 0x0000001e00307308 */ /* 0x000e700000002400 */
[----:B------:R1:W1:Y:S01]  /*da40*/  MUFU.TANH R61, R0 ;  /* 0x00000000003d7308 */ /* 0x0002620000002400 */
[----:B------:R-:W-:Y:S07]  /*da50*/  HMMA.16816.F32.BF16 R16, R200, R36, R16 ;  /* 0x00000024c810723c */ /* 0x000fee0000041810 */
[----:B------:R-:W2:Y:S01]  /*da60*/  MUFU.TANH R45, R31 ;  /* 0x0000001f002d7308 */ /* 0x000ea20000002400 */
[----:B------:R-:W-:Y:S01]  /*da70*/  HMMA.16816.F32.BF16 R20, R204, R58, R20 ;  /* 0x0000003acc14723c */ /* 0x000fe20000041814 */
[----:B-1----:R-:W-:-:S06]  /*da80*/  FMUL.FTZ R0, R10, c[0x0][0x320] ;  /* 0x0000c8000a007a20 */ /* 0x002fcc0000410000 */
[----:B------:R-:W1:Y:S08]  /*da90*/  MUFU.TANH R44, R12 ;  /* 0x0000000c002c7308 */ /* 0x000e700000002400 */
[----:B------:R1:W1:Y:S09]  /*daa0*/  MUFU.TANH R60, R0 ;  /* 0x00000000003c7308 */ /* 0x0002720000002400 */
[----:B------:R-:W-:Y:S01]  /*dab0*/  FMUL.FTZ R20, R20, c[0x0][0x320] ;  /* 0x0000c80014147a20 */ /* 0x000fe20000410000 */
[----:B------:R-:W2:Y:S01]  /*dac0*/  MUFU.TANH R35, R27 ;  /* 0x0000001b00237308 */ /* 0x000ea20000002400 */
[----:B------:R-:W-:-:S02]  /*dad0*/  FMUL.FTZ R21, R21, c[0x0][0x320] ;  /* 0x0000c80015157a20 */ /* 0x000fc40000410000 */
[----:B------:R-:W-:Y:S02]  /*dae0*/  FMUL.FTZ R22, R22, c[0x0][0x320] ;  /* 0x0000c80016167a20 */ /* 0x000fe40000410000 */
[----:B------:R-:W-:Y:S02]  /*daf0*/  FMUL.FTZ R23, R23, c[0x0][0x320] ;  /* 0x0000c80017177a20 */ /* 0x000fe40000410000 */
[----:B-1----:R-:W-:Y:S01]  /*db00*/  FMUL.FTZ R0, R11, c[0x0][0x320] ;  /* 0x0000c8000b007a20 */ /* 0x002fe20000410000 */
[----:B------:R-:W1:Y:S01]  /*db10*/  MUFU.TANH R37, R25 ;  /* 0x0000001900257308 */ /* 0x000e620000002400 */
[----:B------:R-:W-:Y:S07]  /*db20*/  HMMA.16816.F32.BF16 R8, R184, R54, R120 ;  /* 0x00000036b808723c */ /* 0x000fee0000041878 */
[----:B------:R1:W1:Y:S08]  /*db30*/  MUFU.TANH R53, R0 ;  /* 0x0000000000357308 */ /* 0x0002700000002400 */
[----:B------:R2:W2:Y:S01]  /*db40*/  MUFU.TANH R36, R26 ;  /* 0x0000001a00247308 */ /* 0x0004a20000002400 */
[----:B-1----:R-:W-:-:S08]  /*db50*/  FMUL.FTZ R0, R28, c[0x0][0x320] ;  /* 0x0000c8001c007a20 */ /* 0x002fd00000410000 */
[----:B------:R-:W-:Y:S01]  /*db60*/  HMMA.16816.F32.BF16 R8, R196, R46, R8 ;  /* 0x0000002ec408723c */ /* 0x000fe20000041808 */
[----:B------:R-:W1:Y:S01]  /*db70*/  LDSM.16.M88.4 R28, [R211+0x7800] ;  /* 0x00780000d31c783b */ /* 0x000e620000000200 */
[----:B------:R1:W1:Y:S01]  /*db80*/  MUFU.TANH R34, R20 ;  /* 0x0000001400227308 */ /* 0x0002620000002400 */
[----:B------:R-:W-:-:S07]  /*db90*/  DEPBAR.LE SB0, 0x0 ;  /* 0x000080000000791a */ /* 0x000fce0000000000 */
[----:B------:R1:W1:Y:S08]  /*dba0*/  MUFU.TANH R27, R21 ;  /* 0x00000015001b7308 */ /* 0x0002700000002400 */
[----:B------:R1:W1:Y:S06]  /*dbb0*/  MUFU.TANH R24, R22 ;  /* 0x0000001600187308 */ /* 0x00026c0000002400 */
[----:B------:R-:W-:Y:S02]  /*dbc0*/  HMMA.16816.F32.BF16 R8, R200, R38, R8 ;  /* 0x00000026c808723c */ /* 0x000fe40000041808 */
[----:B------:R2:W2:Y:S08]  /*dbd0*/  MUFU.TANH R52, R0 ;  /* 0x0000000000347308 */ /* 0x0004b00000002400 */
[----:B------:R-:W2:Y:S01]  /*dbe0*/  MUFU.TANH R23, R23 ;  /* 0x0000001700177308 */ /* 0x000ea20000002400 */
[----:B-1----:R-:W-:Y:S07]  /*dbf0*/  HMMA.16816.F32.BF16 R12, R204, R28, R16 ;  /* 0x0000001ccc0c723c */ /* 0x002fee0000041810 */
[----:B------:R-:W-:-:S06]  /*dc00*/  P2R R16, PR, RZ, 0x40 ;  /* 0x00000040ff107803 */ /* 0x000fcc0000000000 */
[----:B------:R-:W-:Y:S11]  /*dc10*/  HMMA.16816.F32.BF16 R8, R204, R30, R8 ;  /* 0x0000001ecc08723c */ /* 0x000ff60000041808 */
[----:B------:R-:W-:-:S02]  /*dc20*/  FMUL.FTZ R12, R12, c[0x0][0x320] ;  /* 0x0000c8000c0c7a20 */ /* 0x000fc40000410000 */
[----:B------:R-:W-:Y:S02]  /*dc30*/  FMUL.FTZ R13, R13, c[0x0][0x320] ;  /* 0x0000c8000d0d7a20 */ /* 0x000fe40000410000 */
[----:B------:R-:W-:Y:S01]  /*dc40*/  FMUL.FTZ R14, R14, c[0x0][0x320] ;  /* 0x0000c8000e0e7a20 */ /* 0x000fe20000410000 */
[----:B------:R1:W1:Y:S01]  /*dc50*/  MUFU.TANH R20, R12 ;  /* 0x0000000c00147308 */ /* 0x0002620000002400 */
[----:B------:R-:W-:-:S07]  /*dc60*/  FMUL.FTZ R15, R15, c[0x0][0x320] ;  /* 0x0000c8000f0f7a20 */ /* 0x000fce0000410000 */
[----:B------:R-:W-:Y:S02]  /*dc70*/  FMUL.FTZ R8, R8, c[0x0][0x320] ;  /* 0x0000c80008087a20 */ /* 0x000fe40000410000 */
[----:B------:R-:W-:Y:S02]  /*dc80*/  FMUL.FTZ R9, R9, c[0x0][0x320] ;  /* 0x0000c80009097a20 */ /* 0x000fe40000410000 */
        /* <DEDUP_REMOVED lines=11> */
[----:B-1234-:R-:W-:Y:S01]  /*dd40*/  LEA.HI.SX32 R10, R157, 0xfffffffe, 0x19 ;  /* 0xfffffffe9d0a7811 */ /* 0x01efe200078fcaff */
[----:B------:R-:W-:-:S03]  /*dd50*/  IMAD.SHL.U32 R13, R152, 0x40, RZ ;  /* 0x00000040980d7824 */ /* 0x000fc600078e00ff */
[----:B------:R-:W-:Y:S01]  /*dd60*/  SHF.R.S32.HI R3, RZ, 0x1f, R10 ;  /* 0x0000001fff037819 */ /* 0x000fe2000001140a */
[----:B------:R-:W-:Y:S02]  /*dd70*/  IMAD R0, R150, R10, RZ ;  /* 0x0000000a96007224 */ /* 0x000fe400078e02ff */
[----:B------:R-:W-:-:S04]  /*dd80*/  IMAD.WIDE.U32 R10, R10, R153, R158 ;  /* 0x000000990a0a7225 */ /* 0x000fc800078e009e */
[----:B------:R-:W-:Y:S01]  /*dd90*/  IMAD R0, R3, R153, R0 ;  /* 0x0000009903007224 */ /* 0x000fe200078e0200 */
[----:B------:R-:W-:-:S03]  /*dda0*/  LEA R6, P1, R10, c[0x0][0x1c8], 0x1 ;  /* 0x000072000a067a11 */ /* 0x000fc600078208ff */
[----:B------:R-:W-:Y:S01]  /*ddb0*/  IMAD.IADD R0, R11, 0x1, R0 ;  /* 0x000000010b007824 */ /* 0x000fe200078e0200 */
[----:B------:R-:W-:Y:S02]  /*ddc0*/  SHF.L.U64.HI R11, R152, R151, c[0x0][0x1e4] ;  /* 0x00007900980b7619 */ /* 0x000fe40000010297 */
[----:B------:R-:W-:Y:S02]  /*ddd0*/  IADD3 R8, P0, R6, R13, RZ ;  /* 0x0000000d06087210 */ /* 0x000fe40007f1e0ff */
[----:B------:R-:W-:Y:S02]  /*dde0*/  LEA.HI.X R7, R10, c[0x0][0x1cc], R0, 0x1, P1 ;  /* 0x000073000a077a11 */ /* 0x000fe400008f0c00 */
[----:B------:R-:W-:-:S03]  /*ddf0*/  IADD3 R0, P2, R154, 0x80, RZ ;  /* 0x000000809a007810 */ /* 0x000fc60007f5e0ff */
[----:B------:R-:W-:Y:S01]  /*de00*/  IMAD.X R9, R7, 0x1, R11, P0 ;  /* 0x0000000107097824 */ /* 0x000fe200000e060b */
[----:B------:R-:W-:Y:S01]  /*de10*/  @!PT LDS RZ, [RZ] ;  /* 0x00000000fffff984 */ /* 0x000fe20000000800 */
[----:B------:R-:W-:Y:S01]  /*de20*/  @!PT LDS RZ, [RZ] ;  /* 0x00000000fffff984 */ /* 0x000fe20000000800 */
[----:B------:R-:W-:Y:S01]  /*de30*/  @!PT LDS RZ, [RZ] ;  /* 0x00000000fffff984 */ /* 0x000fe20000000800 */
[----:B------:R1:W-:Y:S01]  /*de40*/  LDGSTS.E.BYPASS.LTC128B.128 [R231+0x8100], [R6.64], !P4 ;  /* 0x0810000006e77fae */ /* 0x0003e2000e101d48 */
[----:B------:R-:W-:Y:S01]  /*de50*/  IADD3 R14, P1, P0, R13, 0x80, R6 ;  /* 0x000000800d0e7810 */ /* 0x000fe2000783e006 */
[----:B------:R-:W-:Y:S01]  /*de60*/  IMAD.X R3, RZ, RZ, R156, P2 ;  /* 0x000000ffff037224 */ /* 0x000fe200010e069c */
[----:B------:R-:W-:Y:S01]  /*de70*/  IADD3 R12, P2, R0, R8, RZ ;  /* 0x00000008000c7210 */ /* 0x000fe20007f5e0ff */
[----:B------:R1:W-:Y:S01]  /*de80*/  LDGSTS.E.BYPASS.LTC128B.128 [R231+0xc100], [R6.64+0x80], !P3 ;  /* 0x0c10008006e77fae */ /* 0x0003e2000d901d48 */
[----:B------:R-:W-:-:S03]  /*de90*/  IADD3.X R15, R11, RZ, R7, P1, P0 ;  /* 0x000000ff0b0f7210 */ /* 0x000fc60000fe0407 */
[----:B------:R2:W-:Y:S04]  /*dea0*/  LDGSTS.E.BYPASS.LTC128B.128 [R231+0x9100], [R8.64], !P4 ;  /* 0x0910000008e77fae */ /* 0x0005e8000e101d48 */
[----:B------:R3:W-:Y:S01]  /*deb0*/  LDGSTS.E.BYPASS.LTC128B.128 [R231+0xd100], [R14.64], !P3 ;  /* 0x0d1000000ee77fae */ /* 0x0007e2000d901d48 */
[----:B-1----:R-:W-:-:S04]  /*dec0*/  IADD3 R6, P5, R8, R13, RZ ;  /* 0x0000000d08067210 */ /* 0x002fc80007fbe0ff */
[----:B------:R-:W-:Y:S01]  /*ded0*/  IADD3 R10, P1, R6, R13, RZ ;  /* 0x0000000d060a7210 */ /* 0x000fe20007f3e0ff */
[----:B------:R-:W-:Y:S01]  /*dee0*/  IMAD.X R7, R9, 0x1, R11, P5 ;  /* 0x0000000109077824 */ /* 0x000fe200028e060b */
[----:B--2---:R-:W-:Y:S01]  /*def0*/  IADD3 R8, P0, R0, R6, RZ ;  /* 0x0000000600087210 */ /* 0x004fe20007f1e0ff */
[----:B------:R-:W-:Y:S02]  /*df00*/  IMAD.X R13, R3, 0x1, R9, P2 ;  /* 0x00000001030d7824 */ /* 0x000fe400010e0609 */
[----:B------:R-:W-:Y:S01]  /*df10*/  IMAD.X R11, R7, 0x1, R11, P1 ;  /* 0x00000001070b7824 */ /* 0x000fe200008e060b */
[----:B------:R3:W-:Y:S01]  /*df20*/  LDGSTS.E.BYPASS.LTC128B.128 [R231+0xa100], [R6.64], !P4 ;  /* 0x0a10000006e77fae */ /* 0x0007e2000e101d48 */
[----:B------:R-:W-:-:S03]  /*df30*/  IMAD.X R9, R3, 0x1, R7, P0 ;  /* 0x0000000103097824 */ /* 0x000fc600000e0607 */
[----:B------:R3:W-:Y:S04]  /*df40*/  LDGSTS.E.BYPASS.LTC128B.128 [R231+0xe100], [R12.64], !P3 ;  /* 0x0e1000000ce77fae */ /* 0x0007e8000d901d48 */
[----:B------:R3:W-:Y:S04]  /*df50*/  LDGSTS.E.BYPASS.LTC128B.128 [R231+0xb100], [R10.64], !P4 ;  /* 0x0b1000000ae77fae */ /* 0x0007e8000e101d48 */
[----:B------:R3:W-:Y:S02]  /*df60*/  LDGSTS.E.BYPASS.LTC128B.128 [R231+0xf100], [R8.64], !P3 ;  /* 0x0f10000008e77fae */ /* 0x0007e4000d901d48 */
.L_x_132:
[----:B--234-:R-:W-:Y:S01]  /*df70*/  LOP3.LUT R0, R149, 0xffffffe0, RZ, 0xc0, !PT ;  /* 0xffffffe095007812 */ /* 0x01cfe200078ec0ff */
[----:B------:R-:W-:Y:S01]  /*df80*/  IMAD.SHL.U32 R209, R4, 0x2, RZ ;  /* 0x0000000204d17824 */ /* 0x000fe200078e00ff */
[----:B------:R-:W0:Y:S03]  /*df90*/  LDGDEPBAR ;  /* 0x00000000000079af */ /* 0x000e260000000000 */
[----:B------:R-:W-:-:S02]  /*dfa0*/  IMAD.IADD R0, R212, 0x1, -R0 ;  /* 0x00000001d4007824 */ /* 0x000fc400078e0a00 */
[--C-:B------:R-:W-:Y:S02]  /*dfb0*/  IMAD R210, R5, 0x2, R209.reuse ;  /* 0x0000000205d27824 */ /* 0x100fe400078e02d1 */
[C---:B------:R-:W-:Y:S01]  /*dfc0*/  IMAD R213, R2.reuse, 0x2, R209 ;  /* 0x0000000202d57824 */ /* 0x040fe200078e02d1 */
[----:B------:R-:W-:Y:S01]  /*dfd0*/  SHF.R.S32.HI R3, RZ, 0x1f, R0 ;  /* 0x0000001fff037819 */ /* 0x000fe20000011400 */
[----:B------:R-:W-:-:S03]  /*dfe0*/  IMAD R212, R2, 0x2, R210 ;  /* 0x0000000202d47824 */ /* 0x000fc600078e02d2 */
[----:B------:R-:W-:-:S04]  /*dff0*/  LEA.HI R3, R3, R0, RZ, 0x2 ;  /* 0x0000000003037211 */ /* 0x000fc800078f10ff */
[----:B------:R-:W-:-:S05]  /*e000*/  LOP3.LUT R3, R3, 0x7ffffffc, RZ, 0xc0, !PT ;  /* 0x7ffffffc03037812 */ /* 0x000fca00078ec0ff */
[----:B------:R-:W-:-:S04]  /*e010*/  IMAD.IADD R0, R0, 0x1, -R3 ;  /* 0x0000000100007824 */ /* 0x000fc800078e0a03 */
[----:B------:R-:W-:-:S05]  /*e020*/  IMAD R0, R0, -0x2, R148 ;  /* 0xfffffffe00007824 */ /* 0x000fca00078e0294 */
[C---:B------:R-:W-:Y:S02]  /*e030*/  ISETP.GT.AND P0, PT, R0.reuse, RZ, PT ;  /* 0x000000ff0000720c */ /* 0x040fe40003f04270 */
[C---:B------:R-:W-:Y:S02]  /*e040*/  ISETP.GT.AND P1, PT, R0.reuse, 0x1, PT ;  /* 0x000000010000780c */ /* 0x040fe40003f24270 */
[----:B------:R-:W-:Y:S02]  /*e050*/  ISETP.GT.AND P2, PT, R0, 0x8, PT ;  /* 0x000000080000780c */ /* 0x000fe40003f44270 */
[----:B-1----:R-:W-:Y:S02]  /*e060*/  FSEL R8, R132, -INF , P0 ;  /* 0xff80000084087808 */ /* 0x002fe40000000000 */
        /* <DEDUP_REMOVED lines=150> */
[----:B------:R-:W-:Y:S01]  /*e9d0*/  FMNMX.FTZ R0, R249, R0, !PT ;  /* 0x00000000f9007209 */ /* 0x000fe20007810000 */
[----:B------:R-:W-:Y:S01]  /*e9e0*/  LDSM.16.MT88.4 R24, [R212+0x100] ;  /* 0x00010000d418783b */ /* 0x000fe20000004200 */
[----:B------:R-:W-:Y:S02]  /*e9f0*/  FSEL R250, R22, -INF , P1 ;  /* 0xff80000016fa7808 */ /* 0x000fe40000800000 */
[----:B------:R-:W-:Y:S02]  /*ea00*/  FMNMX.FTZ R0, R251, R0, !PT ;  /* 0x00000000fb007209 */ /* 0x000fe40007810000 */
[----:B------:R-:W-:-:S02]  /*ea10*/  FSEL R164, R21, -INF , P0 ;  /* 0xff80000015a47808 */ /* 0x000fc40000000000 */
[----:B------:R-:W-:Y:S01]  /*ea20*/  FMNMX.FTZ R0, R250, R0, !PT ;  /* 0x00000000fa007209 */ /* 0x000fe20007810000 */
[----:B------:R-:W-:Y:S01]  /*ea30*/  LDSM.16.MT88.4 R20, [R209+0x100] ;  /* 0x00010000d114783b */ /* 0x000fe20000004200 */
[----:B------:R-:W-:Y:S02]  /*ea40*/  ISETP.NE.AND P6, PT, R16, RZ, PT ;  /* 0x000000ff1000720c */ /* 0x000fe40003fc5270 */
[----:B------:R-:W-:Y:S01]  /*ea50*/  FMNMX.FTZ R0, R164, R0, !PT ;  /* 0x00000000a4007209 */ /* 0x000fe20007810000 */
[----:B------:R-:W-:Y:S01]  /*ea60*/  LDSM.16.MT88.4 R16, [R210+0x100] ;  /* 0x00010000d210783b */ /* 0x000fe20000004200 */
        /* <DEDUP_REMOVED lines=18> */
[--C-:B------:R-:W-:Y:S02]  /*eb90*/  FFMA.FTZ R0, R10, c[0x0][0x2d0], -R6.reuse ;  /* 0x0000b4000a007a23 */ /* 0x100fe40000010806 */
[----:B------:R-:W-:Y:S01]  /*eba0*/  FFMA.FTZ R7, R11, c[0x0][0x2d0], -R6 ;  /* 0x0000b4000b077a23 */ /* 0x000fe20000010806 */
[----:B------:R-:W-:-:S03]  /*ebb0*/  FSETP.NEU.FTZ.AND P0, PT, R3, -INF , PT ;  /* 0xff8000000300780b */ /* 0x000fc60003f1d000 */
[----:B------:R1:W-:Y:S01]  /*ebc0*/  MUFU.EX2 R189, R0 ;  /* 0x0000000000bd7308 */ /* 0x0003e20000000800 */
[----:B---3--:R-:W-:-:S07]  /*ebd0*/  FFMA.FTZ R2, R30, c[0x0][0x2d0], -R6 ;  /* 0x0000b4001e027a23 */ /* 0x008fce0000010806 */
[----:B------:R2:W3:Y:S01]  /*ebe0*/  MUFU.EX2 R114, R7 ;  /* 0x0000000700727308 */ /* 0x0004e20000000800 */
[----:B-1----:R-:W-:-:S07]  /*ebf0*/  FMUL.FTZ R0, R3, c[0x0][0x2d0] ;  /* 0x0000b40003007a20 */ /* 0x002fce0000410000 */
[----:B------:R1:W-:Y:S01]  /*ec00*/  MUFU.EX2 R179, R2 ;  /* 0x0000000200b37308 */ /* 0x0003e20000000800 */
[----:B------:R-:W-:Y:S01]  /*ec10*/  FSEL R0, R0, RZ, P0 ;  /* 0x000000ff00007208 */ /* 0x000fe20000000000 */
[----:B--2---:R-:W-:Y:S01]  /*ec20*/  IMAD.MOV.U32 R7, RZ, RZ, R38 ;  /* 0x000000ffff077224 */ /* 0x004fe200078e0026 */
[----:B---3--:R-:W-:-:S03]  /*ec30*/  F2FP.BF16.PACK_AB R10, R114, R189 ;  /* 0x000000bd720a723e */ /* 0x008fc600000010ff */
[----:B------:R-:W-:Y:S01]  /*ec40*/  FFMA.FTZ R4, R12, c[0x0][0x2d0], -R0 ;  /* 0x0000b4000c047a23 */ /* 0x000fe20000010800 */
[----:B------:R-:W-:Y:S03]  /*ec50*/  LDSM.16.MT88.4 R36, [R209+0x900] ;  /* 0x00090000d124783b */ /* 0x000fe60000004200 */
[----:B------:R2:W3:Y:S01]  /*ec60*/  MUFU.EX2 R8, R4 ;  /* 0x0000000400087308 */ /* 0x0004e20000000800 */
[----:B-1----:R-:W-:Y:S02]  /*ec70*/  FFMA.FTZ R2, R31, c[0x0][0x2d0], -R6 ;  /* 0x0000b4001f027a23 */ /* 0x002fe40000010806 */
[----:B------:R-:W-:Y:S05]  /*ec80*/  LDSM.16.MT88.4 R28, [R213+0x900] ;  /* 0x00090000d51c783b */ /* 0x000fea0000004200 */
[----:B------:R1:W-:Y:S01]  /*ec90*/  MUFU.EX2 R5, R2 ;  /* 0x0000000200057308 */ /* 0x0003e20000000800 */
[----:B--2---:R-:W-:-:S07]  /*eca0*/  FFMA.FTZ R4, R13, c[0x0][0x2d0], -R0 ;  /* 0x0000b4000d047a23 */ /* 0x004fce0000010800 */
[----:B------:R2:W-:Y:S01]  /*ecb0*/  MUFU.EX2 R178, R4 ;  /* 0x0000000400b27308 */ /* 0x0005e20000000800 */
[----:B-1----:R-:W-:-:S07]  /*ecc0*/  FFMA.FTZ R2, R32, c[0x0][0x2d0], -R0 ;  /* 0x0000b40020027a23 */ /* 0x002fce0000010800 */
[----:B------:R1:W-:Y:S01]  /*ecd0*/  MUFU.EX2 R163, R2 ;  /* 0x0000000200a37308 */ /* 0x0003e20000000800 */
[----:B--2---:R-:W-:-:S07]  /*ece0*/  FFMA.FTZ R4, R14, c[0x0][0x2d0], -R0 ;  /* 0x0000b4000e047a23 */ /* 0x004fce0000010800 */
[----:B------:R2:W-:Y:S01]  /*ecf0*/  MUFU.EX2 R188, R4 ;  /* 0x0000000400bc7308 */ /* 0x0005e20000000800 */
[--C-:B-1----:R-:W-:Y:S02]  /*ed00*/  FFMA.FTZ R2, R33, c[0x0][0x2d0], -R0.reuse ;  /* 0x0000b40021027a23 */ /* 0x102fe40000010800 */
[----:B------:R-:W-:Y:S05]  /*ed10*/  LDSM.16.MT88.4 R32, [R210+0x900] ;  /* 0x00090000d220783b */ /* 0x000fea0000004200 */
[----:B------:R1:W-:Y:S01]  /*ed20*/  MUFU.EX2 R252, R2 ;  /* 0x0000000200fc7308 */ /* 0x0003e20000000800 */
[--C-:B--2---:R-:W-:Y:S02]  /*ed30*/  FFMA.FTZ R4, R15, c[0x0][0x2d0], -R0.reuse ;  /* 0x0000b4000f047a23 */ /* 0x104fe40000010800 */
[----:B------:R-:W2:Y:S05]  /*ed40*/  LDSM.16.MT88.4 R12, [R213+0x100] ;  /* 0x00010000d50c783b */ /* 0x000eaa0000004200 */
[----:B-----5:R3:W4:Y:S01]  /*ed50*/  MUFU.EX2 R165, R4 ;  /* 0x0000000400a57308 */ /* 0x0207220000000800 */
[----:B-1----:R-:W-:-:S07]  /*ed60*/  FFMA.FTZ R2, R69, c[0x0][0x2d0], -R0 ;  /* 0x0000b40045027a23 */ /* 0x002fce0000010800 */
[----:B------:R1:W-:Y:S01]  /*ed70*/  MUFU.EX2 R69, R2 ;  /* 0x0000000200457308 */ /* 0x0003e20000000800 */
[----:B---3--:R-:W-:Y:S01]  /*ed80*/  IMAD.MOV.U32 R4, RZ, RZ, R8 ;  /* 0x000000ffff047224 */ /* 0x008fe200078e0008 */
[----:B------:R-:W-:Y:S02]  /*ed90*/  F2FP.BF16.PACK_AB R8, R7, R162 ;  /* 0x000000a20708723e */ /* 0x000fe400000010ff */
[----:B----4-:R-:W-:Y:S02]  /*eda0*/  F2FP.BF16.PACK_AB R11, R165, R188 ;  /* 0x000000bca50b723e */ /* 0x010fe400000010ff */
[----:B------:R-:W-:Y:S01]  /*edb0*/  F2FP.BF16.PACK_AB R9, R178, R4 ;  /* 0x00000004b209723e */ /* 0x000fe200000010ff */
[----:B-1----:R-:W-:-:S06]  /*edc0*/  FFMA.FTZ R2, R70, c[0x0][0x2d0], -R0 ;  /* 0x0000b40046027a23 */ /* 0x002fcc0000010800 */
        /* <DEDUP_REMOVED lines=9> */
[----:B------:R-:W3:Y:S07]  /*ee60*/  LDSM.16.MT88.4 R16, [R213+0x4100] ;  /* 0x00410000d510783b */ /* 0x000eee0000004200 */
        /* <DEDUP_REMOVED lines=17> */
[----:B------:R-:W4:Y:S07]  /*ef80*/  LDSM.16.MT88.4 R40, [R210+0x4900] ;  /* 0x00490000d228783b */ /* 0x000f2e0000004200 */
[----:B---3--:R-:W-:Y:S01]  /*ef90*/  HMMA.16816.F32.BF16 R96, R8, R16, RZ ;  /* 0x000000100860723c */ /* 0x008fe200000418ff */
[----:B--2---:R-:W-:-:S04]  /*efa0*/  FFMA.FTZ R2, R112, c[0x0][0x2d0], -R0 ;  /* 0x0000b40070027a23 */ /* 0x004fc80000010800 */
[----:B------:R2:W-:Y:S03]  /*efb0*/  MUFU.EX2 R240, R2 ;  /* 0x0000000200f07308 */ /* 0x0005e60000000800 */
[C---:B------:R-:W-:Y:S01]  /*efc0*/  HMMA.16816.F32.BF16 R92, R8.reuse, R18, RZ ;  /* 0x00000012085c723c */ /* 0x040fe200000418ff */
[----:B------:R-:W3:Y:S07]  /*efd0*/  LDSM.16.MT88.4 R16, [R213+0x4900] ;  /* 0x00490000d510783b */ /* 0x000eee0000004200 */
        /* <DEDUP_REMOVED lines=8> */
[----:B------:R-:W-:Y:S01]  /*f060*/  F2FP.BF16.PACK_AB R11, R70, R69 ;  /* 0x00000045460b723e */ /* 0x000fe200000010ff */
[----:B--2---:R-:W-:-:S06]  /*f070*/  FFMA.FTZ R2, R124, c[0x0][0x2d0], -R0 ;  /* 0x0000b4007c027a23 */ /* 0x004fcc0000010800 */
[C---:B------:R-:W-:Y:S01]  /*f080*/  HMMA.16816.F32.BF16 R128, R8.reuse, R36, R76 ;  /* 0x000000240880723c */ /* 0x040fe2000004184c */
[----:B------:R2:W-:Y:S07]  /*f090*/  MUFU.EX2 R238, R2 ;  /* 0x0000000200ee7308 */ /* 0x0005ee0000000800 */
[C---:B------:R-:W-:Y:S01]  /*f0a0*/  HMMA.16816.F32.BF16 R120, R8.reuse, R38, R64 ;  /* 0x000000260878723c */ /* 0x040fe20000041840 */
[----:B------:R-:W1:Y:S07]  /*f0b0*/  LDSM.16.MT88.4 R36, [R209+0x1100] ;  /* 0x00110000d124783b */ /* 0x000e6e0000004200 */
        /* <DEDUP_REMOVED lines=17> */
[----:B------:R-:W4:Y:S01]  /*f1d0*/  LDSM.16.MT88.4 R20, [R209+0x5100] ;  /* 0x00510000d114783b */ /* 0x000f220000004200 */
[----:B--2---:R-:W-:-:S06]  /*f1e0*/  FFMA.FTZ R2, R137, c[0x0][0x2d0], -R6 ;  /* 0x0000b40089027a23 */ /* 0x004fcc0000010806 */
[C---:B------:R-:W-:Y:S08]  /*f1f0*/  HMMA.16816.F32.BF16 R124, R8.reuse, R40, R100 ;  /* 0x00000028087c723c */ /* 0x040ff00000041864 */
[C---:B------:R-:W-:Y:S08]  /*f200*/  HMMA.16816.F32.BF16 R132, R8.reuse, R42, R104 ;  /* 0x0000002a0884723c */ /* 0x040ff00000041868 */
[C---:B---3--:R-:W-:Y:S08]  /*f210*/  HMMA.16816.F32.BF16 R100, R8.reuse, R16, R96 ;  /* 0x000000100864723c */ /* 0x048ff00000041860 */
[C---:B------:R-:W-:Y:S01]  /*f220*/  HMMA.16816.F32.BF16 R92, R8.reuse, R18, R92 ;  /* 0x00000012085c723c */ /* 0x040fe2000004185c */
[----:B------:R-:W-:Y:S07]  /*f230*/  LDSM.16.MT88.4 R16, [R213+0x5100] ;  /* 0x00510000d510783b */ /* 0x000fee0000004200 */
[C---:B-1----:R-:W-:Y:S07]  /*f240*/  HMMA.16816.F32.BF16 R88, R8.reuse, R12, R116 ;  /* 0x0000000c0858723c */ /* 0x042fee0000041874 */
[----:B------:R-:W-:Y:S01]  /*f250*/  IMAD.MOV.U32 R118, RZ, RZ, R189 ;  /* 0x000000ffff767224 */ /* 0x000fe200078e00bd */
[----:B------:R-:W-:Y:S01]  /*f260*/  HMMA.16816.F32.BF16 R72, R8, R14, R80 ;  /* 0x0000000e0848723c */ /* 0x000fe20000041850 */
[----:B------:R1:W-:Y:S01]  /*f270*/  MUFU.EX2 R189, R2 ;  /* 0x0000000200bd7308 */ /* 0x0003e20000000800 */
[----:B------:R-:W-:Y:S01]  /*f280*/  LDSM.16.MT88.4 R12, [R212+0x5100] ;  /* 0x00510000d40c783b */ /* 0x000fe20000004200 */
[----:B------:R-:W-:-:S02]  /*f290*/  IMAD.MOV.U32 R119, RZ, RZ, R188 ;  /* 0x000000ffff777224 */ /* 0x000fc400078e00bc */
[----:B------:R-:W-:Y:S02]  /*f2a0*/  IMAD.MOV.U32 R117, RZ, RZ, R179 ;  /* 0x000000ffff757224 */ /* 0x000fe400078e00b3 */
[----:B------:R-:W-:Y:S01]  /*f2b0*/  F2FP.BF16.PACK_AB R8, R242, R244 ;  /* 0x000000f4f208723e */ /* 0x000fe200000010ff */
[----:B------:R-:W-:Y:S01]  /*f2c0*/  IMAD.MOV.U32 R116, RZ, RZ, R4 ;  /* 0x000000ffff747224 */ /* 0x000fe200078e0004 */
[----:B------:R-:W-:Y:S02]  /*f2d0*/  F2FP.BF16.PACK_AB R10, R243, R241 ;  /* 0x000000f1f30a723e */ /* 0x000fe400000010ff */
[----:B------:R-:W-:Y:S02]  /*f2e0*/  F2FP.BF16.PACK_AB R9, R239, R240 ;  /* 0x000000f0ef09723e */ /* 0x000fe400000010ff */
[----:B------:R-:W-:Y:S01]  /*f2f0*/  F2FP.BF16.PACK_AB R11, R237, R238 ;  /* 0x000000eeed0b723e */ /* 0x000fe200000010ff */
[----:B-1----:R-:W-:-:S06]  /*f300*/  FFMA.FTZ R2, R139, c[0x0][0x2d0], -R6 ;  /* 0x0000b4008b027a23 */ /* 0x002fcc0000010806 */
[C---:B------:R-:W-:Y:S01]  /*f310*/  HMMA.16816.F32.BF16 R84, R8.reuse, R36, R128 ;  /* 0x000000240854723c */ /* 0x040fe20000041880 */
[----:B------:R1:W2:Y:S06]  /*f320*/  MUFU.EX2 R191, R2 ;  /* 0x0000000200bf7308 */ /* 0x0002ac0000000800 */
[----:B------:R-:W-:Y:S01]  /*f330*/  IMAD.MOV.U32 R130, RZ, RZ, R178 ;  /* 0x000000ffff827224 */ /* 0x000fe200078e00b2 */
[----:B------:R-:W-:Y:S01]  /*f340*/  HMMA.16816.F32.BF16 R80, R8, R38, R120 ;  /* 0x000000260850723c */ /* 0x000fe20000041878 */
[----:B------:R-:W3:Y:S01]  /*f350*/  LDSM.16.MT88.4 R36, [R210+0x5100] ;  /* 0x00510000d224783b */ /* 0x000ee20000004200 */
[----:B------:R-:W-:-:S02]  /*f360*/  IMAD.MOV.U32 R129, RZ, RZ, R165 ;  /* 0x000000ffff817224 */ /* 0x000fc400078e00a5 */
[----:B------:R-:W-:Y:S02]  /*f370*/  IMAD.MOV.U32 R131, RZ, RZ, R162 ;  /* 0x000000ffff837224 */ /* 0x000fe400078e00a2 */
[----:B------:R-:W-:Y:S02]  /*f380*/  IMAD.MOV.U32 R128, RZ, RZ, R163 ;  /* 0x000000ffff807224 */ /* 0x000fe400078e00a3 */
[----:B------:R-:W-:Y:S01]  /*f390*/  HMMA.16816.F32.BF16 R52, R8, R26, R44 ;  /* 0x0000001a0834723c */ /* 0x000fe2000004182c */
[----:B-1----:R-:W-:Y:S02]  /*f3a0*/  FFMA.FTZ R2, R149, c[0x0][0x2d0], -R0 ;  /* 0x0000b40095027a23 */ /* 0x002fe40000010800 */
[----:B------:R-:W-:Y:S02]  /*f3b0*/  IMAD.MOV.U32 R123, RZ, RZ, R161 ;  /* 0x000000ffff7b7224 */ /* 0x000fe400078e00a1 */
[----:B------:R1:W-:Y:S01]  /*f3c0*/  MUFU.EX2 R188, R2 ;  /* 0x0000000200bc7308 */ /* 0x0003e20000000800 */
[----:B------:R-:W-:-:S02]  /*f3d0*/  IMAD.MOV.U32 R122, RZ, RZ, R160 ;  /* 0x000000ffff7a7224 */ /* 0x000fc400078e00a0 */
[C---:B------:R-:W-:Y:S01]  /*f3e0*/  HMMA.16816.F32.BF16 R44, R8.reuse, R28, R48 ;  /* 0x0000001c082c723c */ /* 0x040fe20000041830 */
[----:B------:R-:W-:Y:S02]  /*f3f0*/  IMAD.MOV.U32 R120, RZ, RZ, R123 ;  /* 0x000000ffff787224 */ /* 0x000fe400078e007b */
[----:B------:R-:W-:Y:S02]  /*f400*/  IMAD.MOV.U32 R121, RZ, RZ, R129 ;  /* 0x000000ffff797224 */ /* 0x000fe400078e0081 */
[----:B------:R-:W-:Y:S02]  /*f410*/  IMAD.MOV.U32 R129, RZ, RZ, R116 ;  /* 0x000000ffff817224 */ /* 0x000fe400078e0074 */
[----:B------:R-:W-:Y:S01]  /*f420*/  IMAD.MOV.U32 R123, RZ, RZ, R119 ;  /* 0x000000ffff7b7224 */ /* 0x000fe200078e0077 */
[----:B------:R-:W-:Y:S01]  /*f430*/  HMMA.16816.F32.BF16 R40, R8, R30, R56 ;  /* 0x0000001e0828723c */ /* 0x000fe20000041838 */
[----:B------:R-:W2:Y:S01]  /*f440*/  LDSM.16.MT88.4 R28, [R209+0x1900] ;  /* 0x00190000d11c783b */ /* 0x000ea20000004200 */
[----:B-1----:R-:W-:-:S06]  /*f450*/  FFMA.FTZ R2, R148, c[0x0][0x2d0], -R0 ;  /* 0x0000b40094027a23 */ /* 0x002fcc0000010800 */
[C---:B------:R-:W-:Y:S01]  /*f460*/  HMMA.16816.F32.BF16 R60, R8.reuse, R24, R60 ;  /* 0x00000018083c723c */ /* 0x040fe2000004183c */
[----:B------:R-:W1:Y:S01]  /*f470*/  LDSM.16.MT88.4 R24, [R210+0x1900] ;  /* 0x00190000d218783b */ /* 0x000e620000004200 */
[----:B------:R3:W1:Y:S06]  /*f480*/  MUFU.EX2 R179, R2 ;  /* 0x0000000200b37308 */ /* 0x00066c0000000800 */
[C---:B------:R-:W-:Y:S08]  /*f490*/  HMMA.16816.F32.BF16 R76, R8.reuse, R32, R76 ;  /* 0x00000020084c723c */ /* 0x040ff0000004184c */
[----:B------:R-:W-:Y:S01]  /*f4a0*/  HMMA.16816.F32.BF16 R64, R8, R34, R64 ;  /* 0x000000220840723c */ /* 0x000fe20000041840 */
[----:B------:R-:W-:Y:S01]  /*f4b0*/  LDSM.16.MT88.4 R32, [R212+0x1900] ;  /* 0x00190000d420783b */ /* 0x000fe20000004200 */
[----:B---3--:R-:W-:-:S04]  /*f4c0*/  FFMA.FTZ R2, R150, c[0x0][0x2d0], -R0 ;  /* 0x0000b40096027a23 */ /* 0x008fc80000010800 */
[----:B------:R3:W-:Y:S02]  /*f4d0*/  MUFU.EX2 R4, R2 ;  /* 0x0000000200047308 */ /* 0x0007e40000000800 */
[C---:B----4-:R-:W-:Y:S08]  /*f4e0*/  HMMA.16816.F32.BF16 R96, R8.reuse, R20, R108 ;  /* 0x000000140860723c */ /* 0x050ff0000004186c */
[----:B------:R-:W-:Y:S01]  /*f4f0*/  HMMA.16816.F32.BF16 R104, R8, R22, R112 ;  /* 0x000000160868723c */ /* 0x000fe20000041870 */
[----:B------:R-:W4:Y:S01]  /*f500*/  LDSM.16.MT88.4 R20, [R213+0x1900] ;  /* 0x00190000d514783b */ /* 0x000f220000004200 */
[----:B---3--:R-:W-:-:S06]  /*f510*/  FFMA.FTZ R2, R151, c[0x0][0x2d0], -R0 ;  /* 0x0000b40097027a23 */ /* 0x008fcc0000010800 */
[C---:B------:R-:W-:Y:S01]  /*f520*/  HMMA.16816.F32.BF16 R108, R8.reuse, R36, R124 ;  /* 0x00000024086c723c */ /* 0x040fe2000004187c */
[----:B------:R3:W1:Y:S06]  /*f530*/  MUFU.EX2 R178, R2 ;  /* 0x0000000200b27308 */ /* 0x00066c0000000800 */
[----:B------:R-:W-:Y:S01]  /*f540*/  IMAD.MOV.U32 R124, RZ, RZ, R117 ;  /* 0x000000ffff7c7224 */ /* 0x000fe200078e0075 */
[----:B------:R-:W-:Y:S01]  /*f550*/  HMMA.16816.F32.BF16 R112, R8, R38, R132 ;  /* 0x000000260870723c */ /* 0x000fe20000041884 */
[----:B------:R-:W-:Y:S02]  /*f560*/  IMAD.MOV.U32 R117, RZ, RZ, R71 ;  /* 0x000000ffff757224 */ /* 0x000fe400078e0047 */
[----:B------:R-:W-:-:S02]  /*f570*/  IMAD.MOV.U32 R71, RZ, RZ, R7 ;  /* 0x000000ffff477224 */ /* 0x000fc400078e0007 */
[----:B------:R-:W-:Y:S02]  /*f580*/  IMAD.MOV.U32 R7, RZ, RZ, R164 ;  /* 0x000000ffff077224 */ /* 0x000fe400078e00a4 */
[----:B------:R-:W-:Y:S01]  /*f590*/  IMAD.MOV.U32 R127, RZ, RZ, R70 ;  /* 0x000000ffff7f7224 */ /* 0x000fe200078e0046 */
[C---:B------:R-:W-:Y:S01]  /*f5a0*/  HMMA.16816.F32.BF16 R100, R8.reuse, R16, R100 ;  /* 0x000000100864723c */ /* 0x040fe20000041864 */
[----:B------:R-:W-:Y:S02]  /*f5b0*/  IMAD.MOV.U32 R126, RZ, RZ, R69 ;  /* 0x000000ffff7e7224 */ /* 0x000fe400078e0045 */
[--C-:B---3--:R-:W-:Y:S02]  /*f5c0*/  FFMA.FTZ R2, R153, c[0x0][0x2d0], -R6.reuse ;  /* 0x0000b40099027a23 */ /* 0x108fe40000010806 */
[----:B------:R-:W-:Y:S02]  /*f5d0*/  IMAD.MOV.U32 R125, RZ, RZ, R7 ;  /* 0x000000ffff7d7224 */ /* 0x000fe400078e0007 */
[----:B------:R3:W-:Y:S01]  /*f5e0*/  MUFU.EX2 R165, R2 ;  /* 0x0000000200a57308 */ /* 0x0007e20000000800 */
[C---:B------:R-:W-:Y:S01]  /*f5f0*/  HMMA.16816.F32.BF16 R92, R8.reuse, R18, R92 ;  /* 0x00000012085c723c */ /* 0x040fe2000004185c */
[----:B------:R-:W-:Y:S07]  /*f600*/  LDSM.16.MT88.4 R16, [R209+0x2100] ;  /* 0x00210000d110783b */ /* 0x000fee0000004200 */
[----:B------:R-:W-:Y:S01]  /*f610*/  HMMA.16816.F32.BF16 R88, R8, R12, R88 ;  /* 0x0000000c0858723c */ /* 0x000fe20000041858 */
[----:B---3--:R-:W-:-:S07]  /*f620*/  FFMA.FTZ R2, R154, c[0x0][0x2d0], -R6 ;  /* 0x0000b4009a027a23 */ /* 0x008fce0000010806 */
[----:B------:R-:W-:Y:S01]  /*f630*/  HMMA.16816.F32.BF16 R72, R8, R14, R72 ;  /* 0x0000000e0848723c */ /* 0x000fe20000041848 */
[----:B------:R-:W3:Y:S01]  /*f640*/  LDSM.16.MT88.4 R12, [R209+0x5900] ;  /* 0x00590000d10c783b */ /* 0x000ee20000004200 */
[----:B------:R4:W3:Y:S05]  /*f650*/  MUFU.EX2 R164, R2 ;  /* 0x0000000200a47308 */ /* 0x0008ea0000000800 */
[----:B------:R-:W-:Y:S02]  /*f660*/  F2FP.BF16.PACK_AB R8, R190, R192 ;  /* 0x000000c0be08723e */ /* 0x000fe400000010ff */
[----:B--2---:R-:W-:Y:S02]  /*f670*/  F2FP.BF16.PACK_AB R10, R191, R189 ;  /* 0x000000bdbf0a723e */ /* 0x004fe400000010ff */
[----:B-1----:R-:W-:-:S02]  /*f680*/  F2FP.BF16.PACK_AB R9, R179, R188 ;  /* 0x000000bcb309723e */ /* 0x002fc400000010ff */
[----:B------:R-:W-:Y:S01]  /*f690*/  F2FP.BF16.PACK_AB R11, R178, R4 ;  /* 0x00000004b20b723e */ /* 0x000fe200000010ff */
[----:B----4-:R-:W-:-:S06]  /*f6a0*/  FFMA.FTZ R2, R152, c[0x0][0x2d0], -R6 ;  /* 0x0000b40098027a23 */ /* 0x010fcc0000010806 */
[C---:B------:R-:W-:Y:S01]  /*f6b0*/  HMMA.16816.F32.BF16 R84, R8.reuse, R28, R84 ;  /* 0x0000001c0854723c */ /* 0x040fe20000041854 */
[----:B------:R1:W-:Y:S07]  /*f6c0*/  MUFU.EX2 R162, R2 ;  /* 0x0000000200a27308 */ /* 0x0003ee0000000800 */
[C---:B------:R-:W-:Y:S01]  /*f6d0*/  HMMA.16816.F32.BF16 R56, R8.reuse, R30, R80 ;  /* 0x0000001e0838723c */ /* 0x040fe20000041850 */
[----:B------:R-:W2:Y:S07]  /*f6e0*/  LDSM.16.MT88.4 R28, [R210+0x5900] ;  /* 0x00590000d21c783b */ /* 0x000eae0000004200 */
[----:B------:R-:W-:Y:S01]  /*f6f0*/  HMMA.16816.F32.BF16 R76, R8, R24, R76 ;  /* 0x00000018084c723c */ /* 0x000fe2000004184c */
[----:B-1----:R-:W-:-:S04]  /*f700*/  FFMA.FTZ R2, R155, c[0x0][0x2d0], -R6 ;  /* 0x0000b4009b027a23 */ /* 0x002fc80000010806 */
[----:B------:R1:W4:Y:S03]  /*f710*/  MUFU.EX2 R163, R2 ;  /* 0x0000000200a37308 */ /* 0x0003260000000800 */
[C---:B------:R-:W-:Y:S01]  /*f720*/  HMMA.16816.F32.BF16 R64, R8.reuse, R26, R64 ;  /* 0x0000001a0840723c */ /* 0x040fe20000041840 */
[----:B------:R-:W2:Y:S07]  /*f730*/  LDSM.16.MT88.4 R24, [R213+0x5900] ;  /* 0x00590000d518783b */ /* 0x000eae0000004200 */
[----:B------:R-:W-:Y:S01]  /*f740*/  HMMA.16816.F32.BF16 R60, R8, R20, R60 ;  /* 0x00000014083c723c */ /* 0x000fe2000004183c */
[----:B-1----:R-:W-:-:S07]  /*f750*/  FFMA.FTZ R2, R156, c[0x0][0x2d0], -R0 ;  /* 0x0000b4009c027a23 */ /* 0x002fce0000010800 */
[C---:B------:R-:W-:Y:S01]  /*f760*/  HMMA.16816.F32.BF16 R52, R8.reuse, R22, R52 ;  /* 0x000000160834723c */ /* 0x040fe20000041834 */
[----:B------:R-:W1:Y:S01]  /*f770*/  LDSM.16.MT88.4 R20, [R212+0x5900] ;  /* 0x00590000d414783b */ /* 0x000e620000004200 */
[----:B------:R3:W-:Y:S06]  /*f780*/  MUFU.EX2 R161, R2 ;  /* 0x0000000200a17308 */ /* 0x0007ec0000000800 */
[C---:B------:R-:W-:Y:S08]  /*f790*/  HMMA.16816.F32.BF16 R48, R8.reuse, R32, R44 ;  /* 0x000000200830723c */ /* 0x040ff0000004182c */
[----:B------:R-:W-:Y:S01]  /*f7a0*/  HMMA.16816.F32.BF16 R36, R8, R34, R40 ;  /* 0x000000220824723c */ /* 0x000fe20000041828 */
[----:B------:R-:W-:Y:S01]  /*f7b0*/  LDSM.16.MT88.4 R32, [R213+0x2100] ;  /* 0x00210000d520783b */ /* 0x000fe20000004200 */
[----:B---3--:R-:W-:-:S04]  /*f7c0*/  FFMA.FTZ R2, R158, c[0x0][0x2d0], -R0 ;  /* 0x0000b4009e027a23 */ /* 0x008fc80000010800 */
[----:B------:R3:W1:Y:S02]  /*f7d0*/  MUFU.EX2 R160, R2 ;  /* 0x0000000200a07308 */ /* 0x0006640000000800 */
[C---:B------:R-:W-:Y:S08]  /*f7e0*/  HMMA.16816.F32.BF16 R44, R8.reuse, R12, R96 ;  /* 0x0000000c082c723c */ /* 0x040ff00000041860 */
[----:B------:R-:W-:Y:S01]  /*f7f0*/  HMMA.16816.F32.BF16 R40, R8, R14, R104 ;  /* 0x0000000e0828723c */ /* 0x000fe20000041868 */
[----:B------:R-:W1:Y:S01]  /*f800*/  LDSM.16.MT88.4 R12, [R210+0x2100] ;  /* 0x00210000d20c783b */ /* 0x000e620000004200 */
[----:B---3--:R-:W-:-:S06]  /*f810*/  FFMA.FTZ R2, R159, c[0x0][0x2d0], -R0 ;  /* 0x0000b4009f027a23 */ /* 0x008fcc0000010800 */
[----:B--2---:R-:W-:Y:S01]  /*f820*/  HMMA.16816.F32.BF16 R80, R8, R28, R108 ;  /* 0x0000001c0850723c */ /* 0x004fe2000004186c */
[----:B------:R-:W-:Y:S01]  /*f830*/  IMAD.MOV.U32 R159, RZ, RZ, R122 ;  /* 0x000000ffff9f7224 */ /* 0x000fe200078e007a */
[----:B------:R2:W-:Y:S01]  /*f840*/  MUFU.EX2 R158, R2 ;  /* 0x00000002009e7308 */ /* 0x0005e20000000800 */
[----:B------:R-:W-:-:S05]  /*f850*/  IMAD.MOV.U32 R122, RZ, RZ, R117 ;  /* 0x000000ffff7a7224 */ /* 0x000fca00078e0075 */
[C---:B------:R-:W-:Y:S01]  /*f860*/  HMMA.16816.F32.BF16 R104, R8.reuse, R30, R112 ;  /* 0x0000001e0868723c */ /* 0x040fe20000041870 */
[----:B------:R-:W3:Y:S07]  /*f870*/  LDSM.16.MT88.4 R28, [R212+0x2100] ;  /* 0x00210000d41c783b */ /* 0x000eee0000004200 */
[----:B------:R-:W-:Y:S01]  /*f880*/  HMMA.16816.F32.BF16 R112, R8, R26, R92 ;  /* 0x0000001a0870723c */ /* 0x000fe2000004185c */
[----:B--2---:R-:W-:Y:S02]  /*f890*/  FFMA.FTZ R2, R157, c[0x0][0x2d0], -R0 ;  /* 0x0000b4009d027a23 */ /* 0x004fe40000010800 */
[----:B------:R-:W-:-:S02]  /*f8a0*/  IMAD.MOV.U32 R157, RZ, RZ, R128 ;  /* 0x000000ffff9d7224 */ /* 0x000fc400078e0080 */
[----:B------:R-:W-:Y:S01]  /*f8b0*/  IMAD.MOV.U32 R128, RZ, RZ, R118 ;  /* 0x000000ffff807224 */ /* 0x000fe200078e0076 */
[----:B------:R2:W2:Y:S02]  /*f8c0*/  MUFU.EX2 R156, R2 ;  /* 0x00000002009c7308 */ /* 0x0004a40000000800 */
[C---:B------:R-:W-:Y:S01]  /*f8d0*/  HMMA.16816.F32.BF16 R116, R8.reuse, R24, R100 ;  /* 0x000000180874723c */ /* 0x040fe20000041864 */
[----:B------:R-:W3:Y:S07]  /*f8e0*/  LDSM.16.MT88.4 R24, [R209+0x6100] ;  /* 0x00610000d118783b */ /* 0x000eee0000004200 */
[----:B-1----:R-:W-:Y:S01]  /*f8f0*/  HMMA.16816.F32.BF16 R108, R8, R20, R88 ;  /* 0x00000014086c723c */ /* 0x002fe20000041858 */
[----:B--2---:R-:W-:-:S07]  /*f900*/  FFMA.FTZ R2, R166, c[0x0][0x2d0], -R6 ;  /* 0x0000b400a6027a23 */ /* 0x004fce0000010806 */
[----:B------:R-:W-:Y:S01]  /*f910*/  HMMA.16816.F32.BF16 R96, R8, R22, R72 ;  /* 0x000000160860723c */ /* 0x000fe20000041848 */
[----:B------:R-:W1:Y:S01]  /*f920*/  LDSM.16.MT88.4 R20, [R210+0x6100] ;  /* 0x00610000d214783b */ /* 0x000e620000004200 */
[----:B------:R-:W-:Y:S01]  /*f930*/  IMAD.MOV.U32 R166, RZ, RZ, R120 ;  /* 0x000000ffffa67224 */ /* 0x000fe200078e0078 */
[----:B------:R2:W-:Y:S04]  /*f940*/  MUFU.EX2 R155, R2 ;  /* 0x00000002009b7308 */ /* 0x0005e80000000800 */
[----:B------:R-:W-:Y:S02]  /*f950*/  F2FP.BF16.PACK_AB R8, R164, R165 ;  /* 0x000000a5a408723e */ /* 0x000fe400000010ff */
[----:B----4-:R-:W-:Y:S02]  /*f960*/  F2FP.BF16.PACK_AB R10, R163, R162 ;  /* 0x000000a2a30a723e */ /* 0x010fe400000010ff */
[----:B------:R-:W-:-:S02]  /*f970*/  F2FP.BF16.PACK_AB R9, R160, R161 ;  /* 0x000000a1a009723e */ /* 0x000fc400000010ff */
[----:B------:R-:W-:Y:S01]  /*f980*/  F2FP.BF16.PACK_AB R11, R156, R158 ;  /* 0x0000009e9c0b723e */ /* 0x000fe200000010ff */
[----:B--2---:R-:W-:-:S06]  /*f990*/  FFMA.FTZ R2, R168, c[0x0][0x2d0], -R6 ;  /* 0x0000b400a8027a23 */ /* 0x004fcc0000010806 */
[C---:B------:R-:W-:Y:S01]  /*f9a0*/  HMMA.16816.F32.BF16 R100, R8.reuse, R16, R84 ;  /* 0x000000100864723c */ /* 0x040fe20000041854 */
[----:B------:R-:W-:Y:S01]  /*f9b0*/  IMAD.MOV.U32 R168, RZ, RZ, R121 ;  /* 0x000000ffffa87224 */ /* 0x000fe200078e0079 */
[----:B------:R2:W4:Y:S06]  /*f9c0*/  MUFU.EX2 R154, R2 ;  /* 0x00000002009a7308 */ /* 0x00052c0000000800 */
[C---:B------:R-:W-:Y:S01]  /*f9d0*/  HMMA.16816.F32.BF16 R92, R8.reuse, R18, R56 ;  /* 0x00000012085c723c */ /* 0x040fe20000041838 */
[----:B------:R-:W1:Y:S07]  /*f9e0*/  LDSM.16.MT88.4 R16, [R213+0x6100] ;  /* 0x00610000d510783b */ /* 0x000e6e0000004200 */
[----:B------:R-:W-:Y:S01]  /*f9f0*/  HMMA.16816.F32.BF16 R88, R8, R12, R76 ;  /* 0x0000000c0858723c */ /* 0x000fe2000004184c */
[----:B--2---:R-:W-:-:S02]  /*fa00*/  FFMA.FTZ R2, R167, c[0x0][0x2d0], -R6 ;  /* 0x0000b400a7027a23 */ /* 0x004fc40000010806 */
[----:B------:R-:W-:Y:S02]  /*fa10*/  IMAD.MOV.U32 R167, RZ, RZ, R122 ;  /* 0x000000ffffa77224 */ /* 0x000fe400078e007a */
[----:B------:R2:W-:Y:S03]  /*fa20*/  MUFU.EX2 R153, R2 ;  /* 0x0000000200997308 */ /* 0x0005e60000000800 */
[C---:B------:R-:W-:Y:S01]  /*fa30*/  HMMA.16816.F32.BF16 R84, R8.reuse, R14, R64 ;  /* 0x0000000e0854723c */ /* 0x040fe20000041840 */
[----:B------:R-:W1:Y:S07]  /*fa40*/  LDSM.16.MT88.4 R12, [R212+0x6100] ;  /* 0x00610000d40c783b */ /* 0x000e6e0000004200 */
[----:B------:R-:W-:Y:S01]  /*fa50*/  HMMA.16816.F32.BF16 R76, R8, R32, R60 ;  /* 0x00000020084c723c */ /* 0x000fe2000004183c */
[----:B--2---:R-:W-:-:S07]  /*fa60*/  FFMA.FTZ R2, R169, c[0x0][0x2d0], -R6 ;  /* 0x0000b400a9027a23 */ /* 0x004fce0000010806 */
[C---:B------:R-:W-:Y:S01]  /*fa70*/  HMMA.16816.F32.BF16 R72, R8.reuse, R34, R52 ;  /* 0x000000220848723c */ /* 0x040fe20000041834 */
[----:B------:R-:W2:Y:S01]  /*fa80*/  LDSM.16.MT88.4 R32, [R209+0x2900] ;  /* 0x00290000d120783b */ /* 0x000ea20000004200 */
[----:B------:R-:W-:Y:S01]  /*fa90*/  IMAD.MOV.U32 R169, RZ, RZ, R123 ;  /* 0x000000ffffa97224 */ /* 0x000fe200078e007b */
[----:B------:R4:W1:Y:S05]  /*faa0*/  MUFU.EX2 R152, R2 ;  /* 0x0000000200987308 */ /* 0x00086a0000000800 */
[C---:B---3--:R-:W-:Y:S08]  /*fab0*/  HMMA.16816.F32.BF16 R64, R8.reuse, R28, R48 ;  /* 0x0000001c0840723c */ /* 0x048ff00000041830 */
[----:B------:R-:W-:Y:S01]  /*fac0*/  HMMA.16816.F32.BF16 R44, R8, R24, R44 ;  /* 0x00000018082c723c */ /* 0x000fe2000004182c */
[----:B----4-:R-:W-:-:S02]  /*fad0*/  FFMA.FTZ R2, R170, c[0x0][0x2d0], -R0 ;  /* 0x0000b400aa027a23 */ /* 0x010fc40000010800 */
[----:B------:R-:W-:Y:S02]  /*fae0*/  IMAD.MOV.U32 R170, RZ, RZ, R128 ;  /* 0x000000ffffaa7224 */ /* 0x000fe400078e0080 */
[----:B------:R3:W-:Y:S03]  /*faf0*/  MUFU.EX2 R151, R2 ;  /* 0x0000000200977308 */ /* 0x0007e60000000800 */
[C---:B------:R-:W-:Y:S01]  /*fb00*/  HMMA.16816.F32.BF16 R48, R8.reuse, R26, R40 ;  /* 0x0000001a0830723c */ /* 0x040fe20000041828 */
[----:B------:R-:W4:Y:S07]  /*fb10*/  LDSM.16.MT88.4 R24, [R213+0x2900] ;  /* 0x00290000d518783b */ /* 0x000f2e0000004200 */
[----:B------:R-:W-:Y:S01]  /*fb20*/  HMMA.16816.F32.BF16 R56, R8, R30, R36 ;  /* 0x0000001e0838723c */ /* 0x000fe20000041824 */
[----:B------:R-:W2:Y:S01]  /*fb30*/  LDSM.16.MT88.4 R28, [R210+0x2900] ;  /* 0x00290000d21c783b */ /* 0x000ea20000004200 */
[----:B---3--:R-:W-:-:S06]  /*fb40*/  FFMA.FTZ R2, R176, c[0x0][0x2d0], -R0 ;  /* 0x0000b400b0027a23 */ /* 0x008fcc0000010800 */
[C---:B-1----:R-:W-:Y:S01]  /*fb50*/  HMMA.16816.F32.BF16 R40, R8.reuse, R20, R80 ;  /* 0x000000140828723c */ /* 0x042fe20000041850 */
[----:B------:R-:W-:Y:S01]  /*fb60*/  IMAD.MOV.U32 R176, RZ, RZ, R129 ;  /* 0x000000ffffb07224 */ /* 0x000fe200078e0081 */
[----:B------:R1:W3:Y:S06]  /*fb70*/  MUFU.EX2 R150, R2 ;  /* 0x0000000200967308 */ /* 0x0002ec0000000800 */
[C---:B------:R-:W-:Y:S08]  /*fb80*/  HMMA.16816.F32.BF16 R60, R8.reuse, R18, R112 ;  /* 0x00000012083c723c */ /* 0x040ff00000041870 */
[----:B------:R-:W-:Y:S01]  /*fb90*/  HMMA.16816.F32.BF16 R36, R8, R22, R104 ;  /* 0x000000160824723c */ /* 0x000fe20000041868 */
[----:B------:R-:W2:Y:S01]  /*fba0*/  LDSM.16.MT88.4 R20, [R212+0x2900] ;  /* 0x00290000d414783b */ /* 0x000ea20000004200 */
[----:B-1----:R-:W-:-:S02]  /*fbb0*/  FFMA.FTZ R2, R171, c[0x0][0x2d0], -R0 ;  /* 0x0000b400ab027a23 */ /* 0x002fc40000010800 */
[----:B------:R-:W-:Y:S02]  /*fbc0*/  IMAD.MOV.U32 R171, RZ, RZ, R130 ;  /* 0x000000ffffab7224 */ /* 0x000fe400078e0082 */
[----:B------:R1:W-:Y:S02]  /*fbd0*/  MUFU.EX2 R149, R2 ;  /* 0x0000000200957308 */ /* 0x0003e40000000800 */
[C---:B------:R-:W-:Y:S01]  /*fbe0*/  HMMA.16816.F32.BF16 R52, R8.reuse, R16, R116 ;  /* 0x000000100834723c */ /* 0x040fe20000041874 */
[----:B------:R-:W-:Y:S07]  /*fbf0*/  LDSM.16.MT88.4 R16, [R210+0x6900] ;  /* 0x00690000d210783b */ /* 0x000fee0000004200 */
[----:B------:R-:W-:Y:S01]  /*fc00*/  HMMA.16816.F32.BF16 R112, R8, R12, R108 ;  /* 0x0000000c0870723c */ /* 0x000fe2000004186c */
[----:B-1----:R-:W-:-:S07]  /*fc10*/  FFMA.FTZ R2, R177, c[0x0][0x2d0], -R0 ;  /* 0x0000b400b1027a23 */ /* 0x002fce0000010800 */
[----:B------:R-:W-:Y:S01]  /*fc20*/  HMMA.16816.F32.BF16 R80, R8, R14, R96 ;  /* 0x0000000e0850723c */ /* 0x000fe20000041860 */
[----:B------:R-:W1:Y:S01]  /*fc30*/  LDSM.16.MT88.4 R12, [R209+0x6900] ;  /* 0x00690000d10c783b */ /* 0x000e620000004200 */
[----:B------:R-:W-:Y:S01]  /*fc40*/  IMAD.MOV.U32 R177, RZ, RZ, R131 ;  /* 0x000000ffffb17224 */ /* 0x000fe200078e0083 */
[----:B------:R-:W2:Y:S04]  /*fc50*/  MUFU.EX2 R148, R2 ;  /* 0x0000000200947308 */ /* 0x000ea80000000800 */
[----:B------:R-:W-:Y:S02]  /*fc60*/  F2FP.BF16.PACK_AB R8, R154, R155 ;  /* 0x0000009b9a08723e */ /* 0x000fe400000010ff */
[----:B------:R-:W-:Y:S02]  /*fc70*/  F2FP.BF16.PACK_AB R10, R152, R153 ;  /* 0x00000099980a723e */ /* 0x000fe400000010ff */
[----:B---3--:R-:W-:-:S02]  /*fc80*/  F2FP.BF16.PACK_AB R9, R150, R151 ;  /* 0x000000979609723e */ /* 0x008fc400000010ff */
[----:B--2---:R-:W-:Y:S01]  /*fc90*/  F2FP.BF16.PACK_AB R11, R148, R149 ;  /* 0x00000095940b723e */ /* 0x004fe200000010ff */
[--C-:B------:R-:W-:Y:S02]  /*fca0*/  FFMA.FTZ R2, R193, c[0x0][0x2d0], -R6.reuse ;  /* 0x0000b400c1027a23 */ /* 0x100fe40000010806 */
[----:B------:R-:W-:Y:S02]  /*fcb0*/  IMAD.MOV.U32 R193, RZ, RZ, R71 ;  /* 0x000000ffffc17224 */ /* 0x000fe400078e0047 */
[----:B------:R2:W-:Y:S02]  /*fcc0*/  MUFU.EX2 R139, R2 ;  /* 0x00000002008b7308 */ /* 0x0005e40000000800 */
[C---:B------:R-:W-:Y:S08]  /*fcd0*/  HMMA.16816.F32.BF16 R116, R8.reuse, R34, R92 ;  /* 0x000000220874723c */ /* 0x040ff0000004185c */
[----:B----4-:R-:W-:Y:S01]  /*fce0*/  HMMA.16816.F32.BF16 R96, R8, R24, R76 ;  /* 0x000000180860723c */ /* 0x010fe2000004184c */
[----:B--2---:R-:W-:-:S07]  /*fcf0*/  FFMA.FTZ R2, R194, c[0x0][0x2d0], -R6 ;  /* 0x0000b400c2027a23 */ /* 0x004fce0000010806 */
[C---:B------:R-:W-:Y:S01]  /*fd00*/  HMMA.16816.F32.BF16 R92, R8.reuse, R26, R72 ;  /* 0x0000001a085c723c */ /* 0x040fe20000041848 */
[----:B------:R-:W2:Y:S01]  /*fd10*/  LDSM.16.MT88.4 R24, [R213+0x6900] ;  /* 0x00690000d518783b */ /* 0x000ea20000004200 */
[----:B------:R3:W4:Y:S06]  /*fd20*/  MUFU.EX2 R138, R2 ;  /* 0x00000002008a7308 */ /* 0x00072c0000000800 */
[C---:B------:R-:W-:Y:S01]  /*fd30*/  HMMA.16816.F32.BF16 R108, R8.reuse, R32, R100 ;  /* 0x00000020086c723c */ /* 0x040fe20000041864 */
[----:B------:R-:W4:Y:S07]  /*fd40*/  LDSM.16.MT88.4 R32, [R212+0x6900] ;  /* 0x00690000d420783b */ /* 0x000f2e0000004200 */
[----:B------:R-:W-:Y:S01]  /*fd50*/  HMMA.16816.F32.BF16 R104, R8, R28, R88 ;  /* 0x0000001c0868723c */ /* 0x000fe20000041858 */
[----:B---3--:R-:W-:-:S04]  /*fd60*/  FFMA.FTZ R2, R195, c[0x0][0x2d0], -R6 ;  /* 0x0000b400c3027a23 */ /* 0x008fc80000010806 */
[----:B------:R3:W-:Y:S03]  /*fd70*/  MUFU.EX2 R137, R2 ;  /* 0x0000000200897308 */ /* 0x0007e60000000800 */
[C---:B------:R-:W-:Y:S08]  /*fd80*/  HMMA.16816.F32.BF16 R88, R8.reuse, R20, R64 ;  /* 0x000000140858723c */ /* 0x040ff00000041840 */
[----:B-1----:R-:W-:Y:S01]  /*fd90*/  HMMA.16816.F32.BF16 R64, R8, R14, R48 ;  /* 0x0000000e0840723c */ /* 0x002fe20000041830 */
[----:B---3--:R-:W-:-:S07]  /*fda0*/  FFMA.FTZ R2, R232, c[0x0][0x2d0], -R6 ;  /* 0x0000b400e8027a23 */ /* 0x008fce0000010806 */
[C---:B------:R-:W-:Y:S01]  /*fdb0*/  HMMA.16816.F32.BF16 R76, R8.reuse, R12, R44 ;  /* 0x0000000c084c723c */ /* 0x040fe2000004182c */
[----:B------:R-:W-:Y:S01]  /*fdc0*/  LDSM.16.MT88.4 R12, [R212+0x3100] ;  /* 0x00310000d40c783b */ /* 0x000fe20000004200 */
[----:B------:R1:W3:Y:S06]  /*fdd0*/  MUFU.EX2 R136, R2 ;  /* 0x0000000200887308 */ /* 0x0002ec0000000800 */
[C---:B--2---:R-:W-:Y:S08]  /*fde0*/  HMMA.16816.F32.BF16 R48, R8.reuse, R24, R52 ;  /* 0x000000180830723c */ /* 0x044ff00000041834 */
[----:B------:R-:W-:Y:S01]  /*fdf0*/  HMMA.16816.F32.BF16 R52, R8, R26, R60 ;  /* 0x0000001a0834723c */ /* 0x000fe2000004183c */
[----:B------:R-:W2:Y:S01]  /*fe00*/  LDSM.16.MT88.4 R24, [R209+0x7100] ;  /* 0x00710000d118783b */ /* 0x000ea20000004200 */
[----:B-1----:R-:W-:-:S04]  /*fe10*/  FFMA.FTZ R2, R234, c[0x0][0x2d0], -R0 ;  /* 0x0000b400ea027a23 */ /* 0x002fc80000010800 */
[----:B------:R1:W-:Y:S02]  /*fe20*/  MUFU.EX2 R71, R2 ;  /* 0x0000000200477308 */ /* 0x0003e40000000800 */
[C---:B------:R-:W-:Y:S01]  /*fe30*/  HMMA.16816.F32.BF16 R100, R8.reuse, R30, R84 ;  /* 0x0000001e0864723c */ /* 0x040fe20000041854 */
[----:B------:R-:W-:Y:S07]  /*fe40*/  LDSM.16.MT88.4 R28, [R209+0x3100] ;  /* 0x00310000d11c783b */ /* 0x000fee0000004200 */
[----:B------:R-:W-:Y:S01]  /*fe50*/  HMMA.16816.F32.BF16 R84, R8, R22, R56 ;  /* 0x000000160854723c */ /* 0x000fe20000041838 */
[----:B------:R-:W2:Y:S01]  /*fe60*/  LDSM.16.MT88.4 R20, [R210+0x3100] ;  /* 0x00310000d214783b */ /* 0x000ea20000004200 */
[----:B-1----:R-:W-:-:S06]  /*fe70*/  FFMA.FTZ R2, R233, c[0x0][0x2d0], -R0 ;  /* 0x0000b400e9027a23 */ /* 0x002fcc0000010800 */
[C---:B------:R-:W-:Y:S01]  /*fe80*/  HMMA.16816.F32.BF16 R56, R8.reuse, R16, R40 ;  /* 0x000000100838723c */ /* 0x040fe20000041828 */
[----:B------:R1:W1:Y:S07]  /*fe90*/  MUFU.EX2 R70, R2 ;  /* 0x0000000200467308 */ /* 0x00026e0000000800 */
[C---:B------:R-:W-:Y:S01]  /*fea0*/  HMMA.16816.F32.BF16 R40, R8.reuse, R18, R36 ;  /* 0x000000120828723c */ /* 0x040fe20000041824 */
[----:B------:R-:W2:Y:S07]  /*feb0*/  LDSM.16.MT88.4 R16, [R213+0x3100] ;  /* 0x00310000d510783b */ /* 0x000eae0000004200 */
[----:B----4-:R-:W-:Y:S01]  /*fec0*/  HMMA.16816.F32.BF16 R44, R8, R32, R112 ;  /* 0x00000020082c723c */ /* 0x010fe20000041870 */
[----:B-1----:R-:W-:-:S04]  /*fed0*/  FFMA.FTZ R2, R235, c[0x0][0x2d0], -R0 ;  /* 0x0000b400eb027a23 */ /* 0x002fc80000010800 */
[----:B------:R1:W-:Y:S03]  /*fee0*/  MUFU.EX2 R69, R2 ;  /* 0x0000000200457308 */ /* 0x0003e60000000800 */
[----:B------:R-:W-:Y:S01]  /*fef0*/  HMMA.16816.F32.BF16 R36, R8, R34, R80 ;  /* 0x000000220824723c */ /* 0x000fe20000041850 */
[----:B------:R-:W4:Y:S06]  /*ff00*/  LDSM.16.MT88.4 R32, [R210+0x7100] ;  /* 0x00710000d220783b */ /* 0x000f2c0000004200 */
[----:B------:R-:W-:-:S02]  /*ff10*/  F2FP.BF16.PACK_AB R8, R138, R139 ;  /* 0x0000008b8a08723e */ /* 0x000fc400000010ff */
[----:B---3--:R-:W-:Y:S02]  /*ff20*/  F2FP.BF16.PACK_AB R10, R136, R137 ;  /* 0x00000089880a723e */ /* 0x008fe400000010ff */
[----:B------:R-:W-:Y:S01]  /*ff30*/  F2FP.BF16.PACK_AB R9, R70, R71 ;  /* 0x000000474609723e */ /* 0x000fe200000010ff */
[----:B-1----:R-:W-:-:S04]  /*ff40*/  FFMA.FTZ R2, R236, c[0x0][0x2d0], -R0 ;  /* 0x0000b400ec027a23 */ /* 0x002fc80000010800 */
[----:B------:R1:W3:Y:S02]  /*ff50*/  MUFU.EX2 R62, R2 ;  /* 0x00000002003e7308 */ /* 0x0002e40000000800 */
[----:B-1----:R-:W-:Y:S01]  /*ff60*/  FFMA.FTZ R2, R246, c[0x0][0x2d0], -R6 ;  /* 0x0000b400f6027a23 */ /* 0x002fe20000010806 */
[----:B---3--:R-:W-:-:S05]  /*ff70*/  F2FP.BF16.PACK_AB R11, R62, R69 ;  /* 0x000000453e0b723e */ /* 0x008fca00000010ff */
[----:B------:R1:W-:Y:S02]  /*ff80*/  MUFU.EX2 R61, R2 ;  /* 0x00000002003d7308 */ /* 0x0003e40000000800 */
[C---:B--2---:R-:W-:Y:S08]  /*ff90*/  HMMA.16816.F32.BF16 R64, R8.reuse, R26, R64 ;  /* 0x0000001a0840723c */ /* 0x044ff00000041840 */
        /* <DEDUP_REMOVED lines=17> */
[----:B------:R2:W1:Y:S02]  /*100b0*/  MUFU.EX2 R25, R2 ;  /* 0x0000000200197308 */ /* 0x0004640000000800 */
[C---:B------:R-:W-:Y:S01]  /*100c0*/  HMMA.16816.F32.BF16 R20, R8.reuse, R22, R100 ;  /* 0x000000160814723c */ /* 0x040fe20000041864 */
[----:B------:R-:W3:Y:S07]  /*100d0*/  LDSM.16.MT88.4 R100, [R212+0x3900] ;  /* 0x00390000d464783b */ /* 0x000eee0000004200 */
[----:B------:R-:W-:Y:S01]  /*100e0*/  HMMA.16816.F32.BF16 R72, R8, R28, R108 ;  /* 0x0000001c0848723c */ /* 0x000fe2000004186c */
[----:B------:R-:W3:Y:S01]  /*100f0*/  LDSM.16.MT88.4 R108, [R209+0x7900] ;  /* 0x00790000d16c783b */ /* 0x000ee20000004200 */
[----:B--2---:R-:W-:-:S06]  /*10100*/  FFMA.FTZ R2, R249, c[0x0][0x2d0], -R0 ;  /* 0x0000b400f9027a23 */ /* 0x004fcc0000010800 */
[C---:B------:R-:W-:Y:S01]  /*10110*/  HMMA.16816.F32.BF16 R28, R8.reuse, R30, R116 ;  /* 0x0000001e081c723c */ /* 0x040fe20000041874 */
[----:B------:R-:W2:Y:S01]  /*10120*/  LDSM.16.MT88.4 R116, [R210+0x7900] ;  /* 0x00790000d274783b */ /* 0x000ea20000004200 */
[----:B-1----:R-:W-:Y:S01]  /*10130*/  F2FP.BF16.PACK_AB R134, R25, R26 ;  /* 0x0000001a1986723e */ /* 0x002fe200000010ff */
[----:B------:R1:W-:Y:S05]  /*10140*/  MUFU.EX2 R24, R2 ;  /* 0x0000000200187308 */ /* 0x0003ea0000000800 */
[C---:B----4-:R-:W-:Y:S08]  /*10150*/  HMMA.16816.F32.BF16 R56, R8.reuse, R32, R56 ;  /* 0x000000200838723c */ /* 0x050ff00000041838 */
[----:B------:R-:W-:Y:S01]  /*10160*/  HMMA.16816.F32.BF16 R40, R8, R34, R40 ;  /* 0x000000220828723c */ /* 0x000fe20000041828 */
[----:B-1----:R-:W-:-:S04]  /*10170*/  FFMA.FTZ R2, R251, c[0x0][0x2d0], -R0 ;  /* 0x0000b400fb027a23 */ /* 0x002fc80000010800 */
[----:B------:R1:W4:Y:S03]  /*10180*/  MUFU.EX2 R7, R2 ;  /* 0x0000000200077308 */ /* 0x0003260000000800 */
[C---:B------:R-:W-:Y:S08]  /*10190*/  HMMA.16816.F32.BF16 R48, R8.reuse, R16, R48 ;  /* 0x000000100830723c */ /* 0x040ff00000041830 */
[----:B------:R-:W-:Y:S01]  /*101a0*/  HMMA.16816.F32.BF16 R52, R8, R18, R52 ;  /* 0x000000120834723c */ /* 0x000fe20000041834 */
[----:B-1----:R-:W-:-:S07]  /*101b0*/  FFMA.FTZ R2, R250, c[0x0][0x2d0], -R0 ;  /* 0x0000b400fa027a23 */ /* 0x002fce0000010800 */
[----:B---3--:R-:W-:Y:S01]  /*101c0*/  HMMA.16816.F32.BF16 R44, R8, R12, R44 ;  /* 0x0000000c082c723c */ /* 0x008fe2000004182c */
[----:B------:R-:W-:Y:S01]  /*101d0*/  FFMA.FTZ R0, R125, c[0x0][0x2d0], -R0 ;  /* 0x0000b4007d007a23 */ /* 0x000fe20000010800 */
[----:B----4-:R-:W-:Y:S01]  /*101e0*/  F2FP.BF16.PACK_AB R133, R7, R24 ;  /* 0x000000180785723e */ /* 0x010fe200000010ff */
[----:B------:R-:W-:Y:S01]  /*101f0*/  IMAD.MOV.U32 R125, RZ, RZ, R126 ;  /* 0x000000ffff7d7224 */ /* 0x000fe200078e007e */
[----:B------:R1:W-:Y:S01]  /*10200*/  MUFU.EX2 R6, R2 ;  /* 0x0000000200067308 */ /* 0x0003e20000000800 */
[----:B------:R-:W-:-:S03]  /*10210*/  IMAD.MOV.U32 R126, RZ, RZ, R5 ;  /* 0x000000ffff7e7224 */ /* 0x000fc600078e0005 */
[----:B------:R-:W-:Y:S01]  /*10220*/  HMMA.16816.F32.BF16 R36, R8, R14, R36 ;  /* 0x0000000e0824723c */ /* 0x000fe20000041824 */
[----:B------:R-:W-:Y:S03]  /*10230*/  LDSM.16.MT88.4 R8, [R212+0x7900] ;  /* 0x00790000d408783b */ /* 0x000fe60000004200 */
        /* <DEDUP_REMOVED lines=35> */
[----:B------:R-:W-:Y:S03]  /*10470*/  HMMA.16816.F32.BF16 R80, R132, R84, R80 ;  /* 0x000000548450723c */ /* 0x000fe60000041850 */
[----:B------:R-:W-:-:S04]  /*10480*/  FADD.FTZ R0, R189, R0 ;  /* 0x00000000bd007221 */ /* 0x000fc80000010000 */
[----:B------:R-:W-:Y:S01]  /*10490*/  FADD.FTZ R2, R191, R0 ;  /* 0x00000000bf027221 */ /* 0x000fe20000010000 */
[C---:B------:R-:W-:Y:S01]  /*104a0*/  HMMA.16816.F32.BF16 R104, R132.reuse, R108, R128 ;  /* 0x0000006c8468723c */ /* 0x040fe20000041880 */
[----:B------:R-:W-:Y:S02]  /*104b0*/  FADD.FTZ R0, R178, R4 ;  /* 0x00000004b2007221 */ /* 0x000fe40000010000 */
[----:B------:R-:W-:Y:S02]  /*104c0*/  FADD.FTZ R2, R165, R2 ;  /* 0x00000002a5027221 */ /* 0x000fe40000010000 */
[----:B------:R-:W-:Y:S02]  /*104d0*/  FADD.FTZ R0, R161, R0 ;  /* 0x00000000a1007221 */ /* 0x000fe40000010000 */
[----:B------:R-:W-:Y:S01]  /*104e0*/  FADD.FTZ R2, R164, R2 ;  /* 0x00000002a4027221 */ /* 0x000fe20000010000 */
[----:B--2---:R-:W-:Y:S01]  /*104f0*/  HMMA.16816.F32.BF16 R112, R132, R116, R56 ;  /* 0x000000748470723c */ /* 0x004fe20000041838 */
[----:B------:R-:W-:-:S02]  /*10500*/  FADD.FTZ R0, R160, R0 ;  /* 0x00000000a0007221 */ /* 0x000fc40000010000 */
[----:B------:R-:W-:Y:S02]  /*10510*/  FADD.FTZ R2, R162, R2 ;  /* 0x00000002a2027221 */ /* 0x000fe40000010000 */
[----:B------:R-:W-:Y:S02]  /*10520*/  FADD.FTZ R0, R158, R0 ;  /* 0x000000009e007221 */ /* 0x000fe40000010000 */
[----:B------:R-:W-:Y:S01]  /*10530*/  FADD.FTZ R2, R163, R2 ;  /* 0x00000002a3027221 */ /* 0x000fe20000010000 */
[----:B-1----:R-:W-:Y:S01]  /*10540*/  HMMA.16816.F32.BF16 R120, R132, R124, R48 ;  /* 0x0000007c8478723c */ /* 0x002fe20000041830 */
        /* <DEDUP_REMOVED lines=30> */
[----:B------:R-:W-:-:S05]  /*10730*/  FADD.FTZ R0, R5, R2 ;  /* 0x0000000205007221 */ /* 0x000fca0000010000 */
[----:B------:R1:W-:Y:S02]  /*10740*/  STL [R1+0x8], R0 ;  /* 0x0000080001007387 */ /* 0x0003e40000100800 */
[----:B------:R-:W-:Y:S02]  /*10750*/  HMMA.16816.F32.BF16 R132, R132, R10, R36 ;  /* 0x0000000a8484723c */ /* 0x000fe40000041824 */
[----:B------:R1:W-:Y:S01]  /*10760*/  STL [R1+0x4], R4 ;  /* 0x0000040401007387 */ /* 0x0003e20000100800 */
[----:B------:R-:W-:Y:S05]  /*10770*/  @!P6 BRA `(.L_x_133) ;  /* 0x000041700000e947 */ /* 0x000fea0003800000 */
[----:B------:R-:W2:Y:S04]  /*10780*/  LDL.64 R170, [R1+0x30] ;  /* 0x0000300001aa7983 */ /* 0x000ea80000100a00 */
[----:B------:R-:W3:Y:S04]  /*10790*/  LDL.64 R168, [R1+0x38] ;  /* 0x0000380001a87983 */ /* 0x000ee80000100a00 */
[----:B------:R-:W4:Y:S04]  /*107a0*/  LDL R157, [R1+0x40] ;  /* 0x00004000019d7983 */ /* 0x000f280000100800 */
[----:B------:R-:W5:Y:S04]  /*107b0*/  LDL R159, [R1+0x4c] ;  /* 0x00004c00019f7983 */ /* 0x000f680000100800 */
[----:B------:R-:W4:Y:S04]  /*107c0*/  LDL.64 R166, [R1+0x28] ;  /* 0x0000280001a67983 */ /* 0x000f280000100a00 */
[----:B------:R-:W5:Y:S01]  /*107d0*/  LDL.LU R176, [R1] ;  /* 0x0000000001b07983 */ /* 0x000f620000300800 */
[----:B-1----:R-:W-:Y:S01]  /*107e0*/  MOV R0, c[0x0][0x208] ;  /* 0x0000820000007a02 */ /* 0x002fe20000000f00 */
[----:B------:R-:W-:-:S04]  /*107f0*/  IMAD.MOV.U32 R70, RZ, RZ, R3 ;  /* 0x000000ffff467224 */ /* 0x000fc800078e0003 */
[----:B------:R-:W-:-:S05]  /*10800*/  IMAD.SHL.U32 R2, R0, 0x40, RZ ;  /* 0x0000004000027824 */ /* 0x000fca00078e00ff */
[----:B------:R-:W-:Y:S01]  /*10810*/  IADD3 R0, P2, R2, 0x80, RZ ;  /* 0x0000008002007810 */ /* 0x000fe20007f5e0ff */
[----:B------:R-:W-:Y:S01]  /*10820*/  IMAD.MOV.U32 R69, RZ, RZ, R68 ;  /* 0x000000ffff457224 */ /* 0x000fe200078e0044 */
[----:B------:R-:W-:Y:S01]  /*10830*/  ULDC.64 UR4, c[0x0][0x118] ;  /* 0x0000460000047ab9 */ /* 0x000fe20000000a00 */
[----:B--2---:R-:W-:Y:S02]  /*10840*/  IADD3 R3, P1, R170, 0x40, RZ ;  /* 0x00000040aa037810 */ /* 0x004fe40007f3e0ff */
[----:B---3--:R-:W-:-:S03]  /*10850*/  IADD3 R4, P0, R168, 0x40, RZ ;  /* 0x00000040a8047810 */ /* 0x008fc60007f1e0ff */
[----:B------:R1:W-:Y:S04]  /*10860*/  STL [R1+0x20], R3 ;  /* 0x0000200301007387 */ /* 0x0003e80000100800 */
[----:B------:R-:W-:Y:S04]  /*10870*/  STL [R1+0x18], R4 ;  /* 0x0000180401007387 */ /* 0x000fe80000100800 */
[----:B------:R5:W-:Y:S01]  /*10880*/  STL [R1+0x10], R0 ;  /* 0x0000100001007387 */ /* 0x000be20000100800 */
[----:B----4-:R-:W-:Y:S01]  /*10890*/  IMAD.X R2, RZ, RZ, R167, P0 ;  /* 0x000000ffff027224 */ /* 0x010fe200000e06a7 */
[----:B-1----:R-:W-:-:S02]  /*108a0*/  IADD3.X R3, RZ, R157, RZ, P1, !PT ;  /* 0x0000009dff037210 */ /* 0x002fc40000ffe4ff */
[----:B-----5:R-:W-:-:S03]  /*108b0*/  IADD3.X R0, RZ, R159, RZ, P2, !PT ;  /* 0x0000009fff007210 */ /* 0x020fc600017fe4ff */
[----:B------:R1:W-:Y:S04]  /*108c0*/  STL [R1+0x1c], R3 ;  /* 0x00001c0301007387 */ /* 0x0003e80000100800 */
[----:B------:R1:W-:Y:S04]  /*108d0*/  STL [R1+0xc], R0 ;  /* 0x00000c0001007387 */ /* 0x0003e80000100800 */
[----:B------:R1:W-:Y:S01]  /*108e0*/  STL [R1+0x14], R2 ;  /* 0x0000140201007387 */ /* 0x0003e20000100800 */
[----:B------:R-:W-:-:S03]  /*108f0*/  LEA.HI.SX32 R232, R176, 0xfffffffe, 0x19 ;  /* 0xfffffffeb0e87811 */ /* 0x000fc600078fcaff */
.L_x_134:
[----:B------:R-:W2:Y:S01]  /*10900*/  LDL.64 R160, [R1+0x30] ;  /* 0x0000300001a07983 */ /* 0x000ea20000100a00 */
[----:B------:R-:W-:Y:S04]  /*10910*/  DEPBAR.LE SB0, 0x0 ;  /* 0x000080000000791a */ /* 0x000fe80000000000 */
[----:B-1----:R-:W-:Y:S01]  /*10920*/  SHF.R.S32.HI R0, RZ, 0x1f, R232 ;  /* 0x0000001fff007819 */ /* 0x002fe200000114e8 */
[----:B------:R-:W3:Y:S01]  /*10930*/  LDL R159, [R1+0x20] ;  /* 0x00002000019f7983 */ /* 0x000ee20000100800 */
[----:B------:R-:W-:Y:S01]  /*10940*/  IMAD.WIDE.U32 R156, R232, c[0x0][0x208], RZ ;  /* 0x00008200e89c7a25 */ /* 0x000fe200078e00ff */
[----:B------:R-:W-:Y:S02]  /*10950*/  MOV R191, c[0x0][0x208] ;  /* 0x0000820000bf7a02 */ /* 0x000fe40000000f00 */
[----:B------:R-:W4:Y:S01]  /*10960*/  LDL R68, [R1+0x40] ;  /* 0x0000400001447983 */ /* 0x000f220000100800 */
[----:B------:R-:W-:Y:S01]  /*10970*/  IMAD R0, R0, c[0x0][0x208], RZ ;  /* 0x0000820000007a24 */ /* 0x000fe200078e02ff */
[----:B------:R-:W-:Y:S02]  /*10980*/  SHF.L.U32 R3, R156, 0x7, RZ ;  /* 0x000000079c037819 */ /* 0x000fe400000006ff */
[----:B------:R-:W5:Y:S01]  /*10990*/  LDL R158, [R1+0x1c] ;  /* 0x00001c00019e7983 */ /* 0x000f620000100800 */
[----:B------:R-:W-:Y:S01]  /*109a0*/  IMAD R0, R232, c[0x0][0x20c], R0 ;  /* 0x00008300e8007a24 */ /* 0x000fe200078e0200 */
[----:B------:R-:W-:Y:S02]  /*109b0*/  SHF.L.U32 R191, R191, 0x6, RZ ;  /* 0x00000006bfbf7819 */ /* 0x000fe400000006ff */
[----:B------:R-:W5:Y:S01]  /*109c0*/  LDL R190, [R1+0x10] ;  /* 0x0000100001be7983 */ /* 0x000f620000100800 */
[----:B------:R-:W-:Y:S02]  /*109d0*/  MOV R189, 0x6 ;  /* 0x0000000600bd7802 */ /* 0x000fe40000000f00 */
[----:B------:R-:W-:Y:S01]  /*109e0*/  IADD3 R0, R157, R0, RZ ;  /* 0x000000009d007210 */ /* 0x000fe20007ffe0ff */
[----:B------:R-:W5:Y:S01]  /*109f0*/  LDL R71, [R1+0xc] ;  /* 0x00000c0001477983 */ /* 0x000f620000100800 */
[----:B------:R-:W-:Y:S02]  /*10a00*/  MOV R188, c[0x0][0x208] ;  /* 0x0000820000bc7a02 */ /* 0x000fe40000000f00 */
[----:B------:R-:W-:Y:S01]  /*10a10*/  SHF.L.U64.HI R0, R156, 0x7, R0 ;  /* 0x000000079c007819 */ /* 0x000fe20000010200 */
[----:B------:R-:W-:Y:S01]  /*10a20*/  BAR.SYNC.DEFER_BLOCKING 0x0 ;  /* 0x0000000000007b1d */ /* 0x000fe20000010000 */
[----:B------:R-:W-:Y:S07]  /*10a30*/  SHF.L.U64.HI R188, R188, R189, c[0x0][0x20c] ;  /* 0x00008300bcbc7619 */ /* 0x000fee00000102bd */
        /* <DEDUP_REMOVED lines=19> */
[C---:B------:R-:W-:Y:S06]  /*10b70*/  HMMA.16816.F32.BF16 R32, R140.reuse, R34, RZ ;  /* 0x000000228c20723c */ /* 0x040fec00000418ff */
[----:B------:R-:W-:Y:S02]  /*10b80*/  LDSM.16.M88.4 R168, [R224] ;  /* 0x00000000e0a8783b */ /* 0x000fe40000000200 */
        /* <DEDUP_REMOVED lines=12> */
[C---:B------:R-:W-:Y:S08]  /*10c50*/  HMMA.16816.F32.BF16 R16, R144.reuse, R150, R16 ;  /* 0x000000969010723c */ /* 0x040ff00000041810 */
[C---:B------:R-:W-:Y:S08]  /*10c60*/  HMMA.16816.F32.BF16 R20, R144.reuse, R152, R20 ;  /* 0x000000989014723c */ /* 0x040ff00000041814 */
[C---:B------:R-:W-:Y:S08]  /*10c70*/  HMMA.16816.F32.BF16 R24, R144.reuse, R154, R24 ;  /* 0x0000009a9018723c */ /* 0x040ff00000041818 */
[C---:B-1----:R-:W-:Y:S08]  /*10c80*/  HMMA.16816.F32.BF16 R28, R144.reuse, R136, R28 ;  /* 0x00000088901c723c */ /* 0x042ff0000004181c */
[C---:B------:R-:W-:Y:S04]  /*10c90*/  HMMA.16816.F32.BF16 R32, R144.reuse, R138, R32 ;  /* 0x0000008a9020723c */ /* 0x040fe80000041820 */
[C---:B--2---:R-:W-:Y:S02]  /*10ca0*/  IADD3 R2, P5, R3.reuse, R160, RZ ;  /* 0x000000a003027210 */ /* 0x044fe40007fbe0ff */
[----:B------:R-:W-:Y:S02]  /*10cb0*/  LDSM.16.M88.4 R160, [R226] ;  /* 0x00000000e2a0783b */ /* 0x000fe40000000200 */
[----:B------:R-:W-:Y:S04]  /*10cc0*/  LEA R176, P2, R2, c[0x0][0x1f8], 0x1 ;  /* 0x00007e0002b07a11 */ /* 0x000fe800078408ff */
[----:B---3--:R-:W-:Y:S02]  /*10cd0*/  IADD3 R3, P1, R3, R159, RZ ;  /* 0x0000009f03037210 */ /* 0x008fe40007f3e0ff */
[C---:B----4-:R-:W-:Y:S02]  /*10ce0*/  IADD3.X R68, R0.reuse, R68, RZ, P5, !PT ;  /* 0x0000004400447210 */ /* 0x050fe40002ffe4ff */
[C---:B------:R-:W-:Y:S02]  /*10cf0*/  LEA R178, P0, R3.reuse, c[0x0][0x1f8], 0x1 ;  /* 0x00007e0003b27a11 */ /* 0x040fe400078008ff */
[----:B-----5:R-:W-:Y:S02]  /*10d00*/  IADD3.X R0, R0, R158, RZ, P1, !PT ;  /* 0x0000009e00007210 */ /* 0x020fe40000ffe4ff */
[----:B------:R-:W1:Y:S01]  /*10d10*/  LDSM.16.M88.4 R156, [R227] ;  /* 0x00000000e39c783b */ /* 0x000e620000000200 */
[----:B------:R-:W-:Y:S02]  /*10d20*/  LEA.HI.X R177, R2, c[0x0][0x1fc], R68, 0x1, P2 ;  /* 0x00007f0002b17a11 */ /* 0x000fe400010f0c44 */
[----:B------:R-:W-:Y:S02]  /*10d30*/  LEA.HI.X R179, R3, c[0x0][0x1fc], R0, 0x1, P0 ;  /* 0x00007f0003b37a11 */ /* 0x000fe400000f0c00 */
[-C--:B------:R-:W-:Y:S03]  /*10d40*/  IADD3 R2, P0, R176, R191.reuse, RZ ;  /* 0x000000bfb0027210 */ /* 0x080fe60007f1e0ff */
[----:B------:R-:W-:Y:S01]  /*10d50*/  @!PT LDS RZ, [RZ] ;  /* 0x00000000fffff984 */ /* 0x000fe20000000800 */
[----:B------:R-:W-:Y:S01]  /*10d60*/  @!PT LDS RZ, [RZ] ;  /* 0x00000000fffff984 */ /* 0x000fe20000000800 */
[----:B------:R-:W-:Y:S01]  /*10d70*/  @!PT LDS RZ, [RZ] ;  /* 0x00000000fffff984 */ /* 0x000fe20000000800 */
[----:B------:R2:W-:Y:S01]  /*10d80*/  LDGSTS.E.BYPASS.LTC128B.128 [R231+0x100], [R176.64], !P4 ;  /* 0x00100000b0e77fae */ /* 0x0005e2000e101d44 */
[-C--:B------:R-:W-:Y:S02]  /*10d90*/  IADD3.X R3, R177, R188.reuse, RZ, P0, !PT ;  /* 0x000000bcb1037210 */ /* 0x080fe400007fe4ff */
[-C--:B------:R-:W-:Y:S04]  /*10da0*/  IADD3 R148, P0, R2, R191.reuse, RZ ;  /* 0x000000bf02947210 */ /* 0x080fe80007f1e0ff */
[-C--:B------:R-:W-:Y:S01]  /*10db0*/  IADD3.X R149, R3, R188.reuse, RZ, P0, !PT ;  /* 0x000000bc03957210 */ /* 0x080fe200007fe4ff */
[----:B------:R3:W-:Y:S01]  /*10dc0*/  LDGSTS.E.BYPASS.LTC128B.128 [R231+0x4100], [R178.64], !P3 ;  /* 0x04100000b2e77fae */ /* 0x0007e2000d901d44 */
[----:B------:R-:W-:Y:S04]  /*10dd0*/  IADD3 R150, P1, R148, R191, RZ ;  /* 0x000000bf94967210 */ /* 0x000fe80007f3e0ff */
[----:B------:R-:W-:Y:S03]  /*10de0*/  IADD3.X R151, R149, R188, RZ, P1, !PT ;  /* 0x000000bc95977210 */ /* 0x000fe60000ffe4ff */
[----:B------:R4:W-:Y:S08]  /*10df0*/  LDGSTS.E.BYPASS.LTC128B.128 [R231+0x1100], [R2.64], !P4 ;  /* 0x0110000002e77fae */ /* 0x0009f0000e101d44 */
[----:B------:R4:W-:Y:S01]  /*10e00*/  LDGSTS.E.BYPASS.LTC128B.128 [R231+0x5100], [R2.64+0x80], !P3 ;  /* 0x0510008002e77fae */ /* 0x0009e2000d901d44 */
[-C--:B--2---:R-:W-:Y:S04]  /*10e10*/  IADD3 R176, P2, R2, R190.reuse, RZ ;  /* 0x000000be02b07210 */ /* 0x084fe80007f5e0ff */
[-C--:B------:R-:W-:Y:S01]  /*10e20*/  IADD3.X R177, R3, R71.reuse, RZ, P2, !PT ;  /* 0x0000004703b17210 */ /* 0x080fe200017fe4ff */
[C---:B-1----:R-:W-:Y:S02]  /*10e30*/  HMMA.16816.F32.BF16 R36, R144.reuse, R156, R36 ;  /* 0x0000009c9024723c */ /* 0x042fe40000041824 */
[----:B------:R1:W-:Y:S06]  /*10e40*/  LDGSTS.E.BYPASS.LTC128B.128 [R231+0x2100], [R148.64], !P4 ;  /* 0x0210000094e77fae */ /* 0x0003ec000e101d44 */
[C---:B------:R-:W-:Y:S02]  /*10e50*/  HMMA.16816.F32.BF16 R40, R144.reuse, R158, R40 ;  /* 0x0000009e9028723c */ /* 0x040fe40000041828 */
[----:B------:R3:W-:Y:S06]  /*10e60*/  LDGSTS.E.BYPASS.LTC128B.128 [R231+0x6100], [R176.64], !P3 ;  /* 0x06100000b0e77fae */ /* 0x0007ec000d901d44 */
[C---:B------:R-:W-:Y:S02]  /*10e70*/  HMMA.16816.F32.BF16 R44, R144.reuse, R160, R44 ;  /* 0x000000a0902c723c */ /* 0x040fe4000004182c */
[----:B------:R1:W-:Y:S02]  /*10e80*/  LDGSTS.E.BYPASS.LTC128B.128 [R231+0x3100], [R150.64], !P4 ;  /* 0x0310000096e77fae */ /* 0x0003e4000e101d44 */
[----:B----4-:R-:W-:Y:S04]  /*10e90*/  IADD3 R2, P0, R148, R190, RZ ;  /* 0x000000be94027210 */ /* 0x010fe80007f1e0ff */
[C---:B------:R-:W-:Y:S04]  /*10ea0*/  HMMA.16816.F32.BF16 R48, R144.reuse, R162, R48 ;  /* 0x000000a29030723c */ /* 0x040fe80000041830 */
[----:B------:R-:W-:Y:S02]  /*10eb0*/  IADD3.X R3, R149, R71, RZ, P0, !PT ;  /* 0x0000004795037210 */ /* 0x000fe400007fe4ff */
[C---:B------:R-:W-:Y:S02]  /*10ec0*/  ISETP.GT.AND P0, PT, R232.reuse, RZ, PT ;  /* 0x000000ffe800720c */ /* 0x040fe40003f04270 */
[C---:B------:R-:W-:Y:S01]  /*10ed0*/  HMMA.16816.F32.BF16 R52, R144.reuse, R164, R52 ;  /* 0x000000a49034723c */ /* 0x040fe20000041834 */
[----:B------:R2:W-:Y:S03]  /*10ee0*/  LDGSTS.E.BYPASS.LTC128B.128 [R231+0x7100], [R2.64], !P3 ;  /* 0x0710000002e77fae */ /* 0x0005e6000d901d44 */
[----:B------:R-:W-:Y:S04]  /*10ef0*/  IADD3 R232, R232, -0x1, RZ ;  /* 0xffffffffe8e87810 */ /* 0x000fe80007ffe0ff */
[C---:B------:R-:W-:Y:S01]  /*10f00*/  HMMA.16816.F32.BF16 R56, R144.reuse, R166, R56 ;  /* 0x000000a69038723c */ /* 0x040fe20000041838 */
[----:B------:R-:W-:Y:S07]  /*10f10*/  LDSM.16.M88.4 R136, [R214+0x8900] ;  /* 0x00890000d688783b */ /* 0x000fee0000000200 */
[C---:B------:R-:W-:Y:S01]  /*10f20*/  HMMA.16816.F32.BF16 R60, R144.reuse, R168, R60 ;  /* 0x000000a8903c723c */ /* 0x040fe2000004183c */
[----:B-1----:R-:W1:Y:S07]  /*10f30*/  LDSM.16.M88.4 R148, [R214+0x8100] ;  /* 0x00810000d694783b */ /* 0x002e6e0000000200 */
[----:B------:R-:W-:Y:S01]  /*10f40*/  HMMA.16816.F32.BF16 R64, R144, R170, R64 ;  /* 0x000000aa9040723c */ /* 0x000fe20000041840 */
[----:B------:R-:W4:Y:S08]  /*10f50*/  LDSM.16.M88.4 R152, [R214+0x9100] ;  /* 0x00910000d698783b */ /* 0x000f300000000200 */
[----:B------:R-:W0:Y:S08]  /*10f60*/  LDGDEPBAR ;  /* 0x00000000000079af */ /* 0x000e300000000000 */
[----:B------:R-:W5:Y:S08]  /*10f70*/  LDSM.16.M88.4 R156, [R214+0x9900] ;  /* 0x00990000d69c783b */ /* 0x000f700000000200 */
[----:B------:R-:W2:Y:S01]  /*10f80*/  LDSM.16.M88.4 R160, [R214+0xa100] ;  /* 0x00a10000d6a0783b */ /* 0x000ea20000000200 */
[C---:B-1----:R-:W-:Y:S07]  /*10f90*/  HMMA.16816.F32.BF16 R4, R172.reuse, R148, R4 ;  /* 0x00000094ac04723c */ /* 0x042fee0000041804 */
[----:B------:R-:W1:Y:S01]  /*10fa0*/  LDSM.16.M88.4 R164, [R214+0xa900] ;  /* 0x00a90000d6a4783b */ /* 0x000e620000000200 */
[C---:B------:R-:W-:Y:S07]  /*10fb0*/  HMMA.16816.F32.BF16 R8, R172.reuse, R150, R8 ;  /* 0x00000096ac08723c */ /* 0x040fee0000041808 */
[----:B---3--:R-:W3:Y:S01]  /*10fc0*/  LDSM.16.M88.4 R176, [R214+0xb100] ;  /* 0x00b10000d6b0783b */ /* 0x008ee20000000200 */
[C---:B------:R-:W-:Y:S07]  /*10fd0*/  HMMA.16816.F32.BF16 R12, R172.reuse, R136, R12 ;  /* 0x00000088ac0c723c */ /* 0x040fee000004180c */
[----:B------:R-:W1:Y:S01]  /*10fe0*/  LDSM.16.M88.4 R168, [R214+0xb900] ;  /* 0x00b90000d6a8783b */ /* 0x000e620000000200 */
[C---:B------:R-:W-:Y:S07]  /*10ff0*/  HMMA.16816.F32.BF16 R16, R172.reuse, R138, R16 ;  /* 0x0000008aac10723c */ /* 0x040fee0000041810 */
[----:B------:R-:W1:Y:S01]  /*11000*/  LDSM.16.M88.4 R148, [R211] ;  /* 0x00000000d394783b */ /* 0x000e620000000200 */
[C---:B----4-:R-:W-:Y:S07]  /*11010*/  HMMA.16816.F32.BF16 R20, R172.reuse, R152, R20 ;  /* 0x00000098ac14723c */ /* 0x050fee0000041814 */
[----:B------:R-:W4:Y:S01]  /*11020*/  LDSM.16.M88.4 R136, [R211+0x800] ;  /* 0x00080000d388783b */ /* 0x000f220000000200 */
[C---:B------:R-:W-:Y:S07]  /*11030*/  HMMA.16816.F32.BF16 R24, R172.reuse, R154, R24 ;  /* 0x0000009aac18723c */ /* 0x040fee0000041818 */
[----:B------:R-:W3:Y:S01]  /*11040*/  LDSM.16.M88.4 R152, [R211+0x1000] ;  /* 0x00100000d398783b */ /* 0x000ee20000000200 */
[C---:B-----5:R-:W-:Y:S07]  /*11050*/  HMMA.16816.F32.BF16 R28, R172.reuse, R156, R28 ;  /* 0x0000009cac1c723c */ /* 0x060fee000004181c */
[----:B------:R-:W-:Y:S01]  /*11060*/  LDSM.16.M88.4 R188, [R208+0xc100] ;  /* 0x00c10000d0bc783b */ /* 0x000fe20000000200 */
[C---:B------:R-:W-:Y:S07]  /*11070*/  HMMA.16816.F32.BF16 R32, R172.reuse, R158, R32 ;  /* 0x0000009eac20723c */ /* 0x040fee0000041820 */
[----:B------:R-:W5:Y:S01]  /*11080*/  LDSM.16.M88.4 R156, [R211+0x1800] ;  /* 0x00180000d39c783b */ /* 0x000f620000000200 */
[C---:B--2---:R-:W-:Y:S07]  /*11090*/  HMMA.16816.F32.BF16 R36, R172.reuse, R160, R36 ;  /* 0x000000a0ac24723c */ /* 0x044fee0000041824 */
[----:B------:R-:W-:Y:S01]  /*110a0*/  LDSM.16.M88.4 R192, [R208+0xc900] ;  /* 0x00c90000d0c0783b */ /* 0x000fe20000000200 */
[C---:B------:R-:W-:Y:S07]  /*110b0*/  HMMA.16816.F32.BF16 R40, R172.reuse, R162, R40 ;  /* 0x000000a2ac28723c */ /* 0x040fee0000041828 */
[----:B------:R-:W2:Y:S01]  /*110c0*/  LDSM.16.M88.4 R160, [R211+0x2000] ;  /* 0x00200000d3a0783b */ /* 0x000ea20000000200 */
[C---:B-1----:R-:W-:Y:S08]  /*110d0*/  HMMA.16816.F32.BF16 R44, R172.reuse, R164, R44 ;  /* 0x000000a4ac2c723c */ /* 0x042ff0000004182c */
[C---:B------:R-:W-:Y:S01]  /*110e0*/  HMMA.16816.F32.BF16 R48, R172.reuse, R166, R48 ;  /* 0x000000a6ac30723c */ /* 0x040fe20000041830 */
[----:B------:R-:W1:Y:S07]  /*110f0*/  LDSM.16.M88.4 R164, [R211+0x2800] ;  /* 0x00280000d3a4783b */ /* 0x000e6e0000000200 */
[C---:B---3--:R-:W-:Y:S08]  /*11100*/  HMMA.16816.F32.BF16 R52, R172.reuse, R176, R52 ;  /* 0x000000b0ac34723c */ /* 0x048ff00000041834 */
[C---:B------:R-:W-:Y:S01]  /*11110*/  HMMA.16816.F32.BF16 R56, R172.reuse, R178, R56 ;  /* 0x000000b2ac38723c */ /* 0x040fe20000041838 */
[----:B------:R-:W-:Y:S07]  /*11120*/  LDSM.16.M88.4 R176, [R211+0x3800] ;  /* 0x00380000d3b0783b */ /* 0x000fee0000000200 */
[C---:B------:R-:W-:Y:S08]  /*11130*/  HMMA.16816.F32.BF16 R60, R172.reuse, R168, R60 ;  /* 0x000000a8ac3c723c */ /* 0x040ff0000004183c */
[----:B------:R-:W-:Y:S01]  /*11140*/  HMMA.16816.F32.BF16 R64, R172, R170, R64 ;  /* 0x000000aaac40723c */ /* 0x000fe20000041840 */
[----:B------:R-:W3:Y:S07]  /*11150*/  LDSM.16.M88.4 R168, [R211+0x3000] ;  /* 0x00300000d3a8783b */ /* 0x000eee0000000200 */
[C---:B------:R-:W-:Y:S08]  /*11160*/  HMMA.16816.F32.BF16 R4, R180.reuse, R148, R4 ;  /* 0x00000094b404723c */ /* 0x040ff00000041804 */
[C---:B------:R-:W-:Y:S01]  /*11170*/  HMMA.16816.F32.BF16 R8, R180.reuse, R150, R8 ;  /* 0x00000096b408723c */ /* 0x040fe20000041808 */
[----:B------:R-:W1:Y:S07]  /*11180*/  LDSM.16.M88.4 R148, [R208+0xd100] ;  /* 0x00d10000d094783b */ /* 0x000e6e0000000200 */
[C---:B----4-:R-:W-:Y:S08]  /*11190*/  HMMA.16816.F32.BF16 R12, R180.reuse, R136, R12 ;  /* 0x00000088b40c723c */ /* 0x050ff0000004180c */
[C---:B------:R-:W-:Y:S01]  /*111a0*/  HMMA.16816.F32.BF16 R16, R180.reuse, R138, R16 ;  /* 0x0000008ab410723c */ /* 0x040fe20000041810 */
[----:B------:R-:W4:Y:S07]  /*111b0*/  LDSM.16.M88.4 R136, [R208+0xd900] ;  /* 0x00d90000d088783b */ /* 0x000f2e0000000200 */
[C---:B------:R-:W-:Y:S08]  /*111c0*/  HMMA.16816.F32.BF16 R20, R180.reuse, R152, R20 ;  /* 0x00000098b414723c */ /* 0x040ff00000041814 */
[C---:B------:R-:W-:Y:S01]  /*111d0*/  HMMA.16816.F32.BF16 R24, R180.reuse, R154, R24 ;  /* 0x0000009ab418723c */ /* 0x040fe20000041818 */
[----:B------:R-:W3:Y:S07]  /*111e0*/  LDSM.16.M88.4 R152, [R208+0xe100] ;  /* 0x00e10000d098783b */ /* 0x000eee0000000200 */
[C---:B-----5:R-:W-:Y:S08]  /*111f0*/  HMMA.16816.F32.BF16 R28, R180.reuse, R156, R28 ;  /* 0x0000009cb41c723c */ /* 0x060ff0000004181c */
[C---:B------:R-:W-:Y:S01]  /*11200*/  HMMA.16816.F32.BF16 R32, R180.reuse, R158, R32 ;  /* 0x0000009eb420723c */ /* 0x040fe20000041820 */
[----:B------:R-:W5:Y:S07]  /*11210*/  LDSM.16.M88.4 R156, [R208+0xe900] ;  /* 0x00e90000d09c783b */ /* 0x000f6e0000000200 */
[C---:B--2---:R-:W-:Y:S08]  /*11220*/  HMMA.16816.F32.BF16 R36, R180.reuse, R160, R36 ;  /* 0x000000a0b424723c */ /* 0x044ff00000041824 */
[C---:B------:R-:W-:Y:S01]  /*11230*/  HMMA.16816.F32.BF16 R40, R180.reuse, R162, R40 ;  /* 0x000000a2b428723c */ /* 0x040fe20000041828 */
[----:B------:R-:W2:Y:S07]  /*11240*/  LDSM.16.M88.4 R160, [R208+0xf100] ;  /* 0x00f10000d0a0783b */ /* 0x000eae0000000200 */
[C---:B-1----:R-:W-:Y:S08]  /*11250*/  HMMA.16816.F32.BF16 R44, R180.reuse, R164, R44 ;  /* 0x000000a4b42c723c */ /* 0x042ff0000004182c */
[C---:B------:R-:W-:Y:S01]  /*11260*/  HMMA.16816.F32.BF16 R48, R180.reuse, R166, R48 ;  /* 0x000000a6b430723c */ /* 0x040fe20000041830 */
[----:B------:R-:W1:Y:S07]  /*11270*/  LDSM.16.M88.4 R164, [R208+0xf900] ;  /* 0x00f90000d0a4783b */ /* 0x000e6e0000000200 */
[C---:B---3--:R-:W-:Y:S08]  /*11280*/  HMMA.16816.F32.BF16 R52, R180.reuse, R168, R52 ;  /* 0x000000a8b434723c */ /* 0x048ff00000041834 */
[C---:B------:R-:W-:Y:S01]  /*11290*/  HMMA.16816.F32.BF16 R56, R180.reuse, R170, R56 ;  /* 0x000000aab438723c */ /* 0x040fe20000041838 */
[----:B------:R-:W3:Y:S07]  /*112a0*/  LDSM.16.M88.4 R168, [R223] ;  /* 0x00000000dfa8783b */ /* 0x000eee0000000200 */
[C---:B------:R-:W-:Y:S08]  /*112b0*/  HMMA.16816.F32.BF16 R60, R180.reuse, R176, R60 ;  /* 0x000000b0b43c723c */ /* 0x040ff0000004183c */
[----:B------:R-:W-:Y:S01]  /*112c0*/  HMMA.16816.F32.BF16 R64, R180, R178, R64 ;  /* 0x000000b2b440723c */ /* 0x000fe20000041840 */
[----:B------:R-:W1:Y:S07]  /*112d0*/  LDSM.16.M88.4 R176, [R222] ;  /* 0x00000000deb0783b */ /* 0x000e6e0000000200 */
        /* <DEDUP_REMOVED lines=8> */
[----:B------:R-:W1:Y:S07]  /*11360*/  LDSM.16.M88.4 R148, [R219] ;  /* 0x00000000db94783b */ /* 0x000e6e0000000200 */
[C---:B----4-:R-:W-:Y:S08]  /*11370*/  HMMA.16816.F32.BF16 R28, R184.reuse, R136, R28 ;  /* 0x00000088b81c723c */ /* 0x050ff0000004181c */
[C---:B------:R-:W-:Y:S01]  /*11380*/  HMMA.16816.F32.BF16 R32, R184.reuse, R138, R32 ;  /* 0x0000008ab820723c */ /* 0x040fe20000041820 */
[----:B------:R-:W4:Y:S07]  /*11390*/  LDSM.16.M88.4 R136, [R218] ;  /* 0x00000000da88783b */ /* 0x000f2e0000000200 */
[C---:B------:R-:W-:Y:S08]  /*113a0*/  HMMA.16816.F32.BF16 R36, R184.reuse, R152, R36 ;  /* 0x00000098b824723c */ /* 0x040ff00000041824 */
[C---:B------:R-:W-:Y:S01]  /*113b0*/  HMMA.16816.F32.BF16 R40, R184.reuse, R154, R40 ;  /* 0x0000009ab828723c */ /* 0x040fe20000041828 */
[----:B------:R-:W3:Y:S07]  /*113c0*/  LDSM.16.M88.4 R152, [R217] ;  /* 0x00000000d998783b */ /* 0x000eee0000000200 */
[C---:B-----5:R-:W-:Y:S08]  /*113d0*/  HMMA.16816.F32.BF16 R44, R184.reuse, R156, R44 ;  /* 0x0000009cb82c723c */ /* 0x060ff0000004182c */
[C---:B------:R-:W-:Y:S01]  /*113e0*/  HMMA.16816.F32.BF16 R48, R184.reuse, R158, R48 ;  /* 0x0000009eb830723c */ /* 0x040fe20000041830 */
[----:B------:R-:W5:Y:S07]  /*113f0*/  LDSM.16.M88.4 R156, [R216] ;  /* 0x00000000d89c783b */ /* 0x000f6e0000000200 */
[C---:B--2---:R-:W-:Y:S08]  /*11400*/  HMMA.16816.F32.BF16 R52, R184.reuse, R160, R52 ;  /* 0x000000a0b834723c */ /* 0x044ff00000041834 */
[C---:B------:R-:W-:Y:S01]  /*11410*/  HMMA.16816.F32.BF16 R56, R184.reuse, R162, R56 ;  /* 0x000000a2b838723c */ /* 0x040fe20000041838 */
[----:B------:R-:W-:Y:S07]  /*11420*/  LDSM.16.M88.4 R160, [R214+0xd100] ;  /* 0x00d10000d6a0783b */ /* 0x000fee0000000200 */
[C---:B-1----:R-:W-:Y:S08]  /*11430*/  HMMA.16816.F32.BF16 R60, R184.reuse, R164, R60 ;  /* 0x000000a4b83c723c */ /* 0x042ff0000004183c */
[----:B------:R-:W-:Y:S01]  /*11440*/  HMMA.16816.F32.BF16 R64, R184, R166, R64 ;  /* 0x000000a6b840723c */ /* 0x000fe20000041840 */
[----:B------:R-:W-:Y:S07]  /*11450*/  LDSM.16.M88.4 R164, [R214+0xd900] ;  /* 0x00d90000d6a4783b */ /* 0x000fee0000000200 */
[C---:B---3--:R-:W-:Y:S08]  /*11460*/  HMMA.16816.F32.BF16 R4, R196.reuse, R168, R4 ;  /* 0x000000a8c404723c */ /* 0x048ff00000041804 */
[C---:B------:R-:W-:Y:S01]  /*11470*/  HMMA.16816.F32.BF16 R8, R196.reuse, R170, R8 ;  /* 0x000000aac408723c */ /* 0x040fe20000041808 */
[----:B------:R-:W-:Y:S07]  /*11480*/  LDSM.16.M88.4 R168, [R214+0xe100] ;  /* 0x00e10000d6a8783b */ /* 0x000fee0000000200 */
[C---:B------:R-:W-:Y:S08]  /*11490*/  HMMA.16816.F32.BF16 R12, R196.reuse, R176, R12 ;  /* 0x000000b0c40c723c */ /* 0x040ff0000004180c */
        /* <DEDUP_REMOVED lines=10> */
[----:B------:R-:W1:Y:S07]  /*11540*/  LDSM.16.M88.4 R148, [R214+0xc100] ;  /* 0x00c10000d694783b */ /* 0x000e6e0000000200 */
[C---:B----4-:R-:W-:Y:S08]  /*11550*/  HMMA.16816.F32.BF16 R44, R196.reuse, R136, R44 ;  /* 0x00000088c42c723c */ /* 0x050ff0000004182c */
[C---:B------:R-:W-:Y:S01]  /*11560*/  HMMA.16816.F32.BF16 R48, R196.reuse, R138, R48 ;  /* 0x0000008ac430723c */ /* 0x040fe20000041830 */
[----:B------:R-:W2:Y:S07]  /*11570*/  LDSM.16.M88.4 R136, [R214+0xc900] ;  /* 0x00c90000d688783b */ /* 0x000eae0000000200 */
[C---:B------:R-:W-:Y:S08]  /*11580*/  HMMA.16816.F32.BF16 R52, R196.reuse, R152, R52 ;  /* 0x00000098c434723c */ /* 0x040ff00000041834 */
[C---:B------:R-:W-:Y:S01]  /*11590*/  HMMA.16816.F32.BF16 R56, R196.reuse, R154, R56 ;  /* 0x0000009ac438723c */ /* 0x040fe20000041838 */
[----:B------:R-:W3:Y:S07]  /*115a0*/  LDSM.16.M88.4 R152, [R211+0x4000] ;  /* 0x00400000d398783b */ /* 0x000eee0000000200 */
[C---:B-----5:R-:W-:Y:S08]  /*115b0*/  HMMA.16816.F32.BF16 R60, R196.reuse, R156, R60 ;  /* 0x0000009cc43c723c */ /* 0x060ff0000004183c */
[----:B------:R-:W-:Y:S08]  /*115c0*/  HMMA.16816.F32.BF16 R64, R196, R158, R64 ;  /* 0x0000009ec440723c */ /* 0x000ff00000041840 */
[C---:B-1----:R-:W-:Y:S08]  /*115d0*/  HMMA.16816.F32.BF16 R4, R200.reuse, R148, R4 ;  /* 0x00000094c804723c */ /* 0x042ff00000041804 */
[C---:B------:R-:W-:Y:S08]  /*115e0*/  HMMA.16816.F32.BF16 R8, R200.reuse, R150, R8 ;  /* 0x00000096c808723c */ /* 0x040ff00000041808 */
[C---:B--2---:R-:W-:Y:S08]  /*115f0*/  HMMA.16816.F32.BF16 R12, R200.reuse, R136, R12 ;  /* 0x00000088c80c723c */ /* 0x044ff0000004180c */
        /* <DEDUP_REMOVED lines=19> */
[----:B------:R-:W1:Y:S01]  /*11730*/  MUFU.TANH R148, R4 ;  /* 0x0000000400947308 */ /* 0x000e620000002400 */
[----:B------:R-:W-:Y:S02]  /*11740*/  FMUL.FTZ R5, R5, c[0x0][0x320] ;  /* 0x0000c80005057a20 */ /* 0x000fe40000410000 */
[----:B------:R-:W-:Y:S02]  /*11750*/  FMUL.FTZ R6, R6, c[0x0][0x320] ;  /* 0x0000c80006067a20 */ /* 0x000fe40000410000 */
[----:B------:R-:W-:Y:S04]  /*11760*/  FMUL.FTZ R7, R7, c[0x0][0x320] ;  /* 0x0000c80007077a20 */ /* 0x000fe80000410000 */
[----:B------:R-:W-:Y:S01]  /*11770*/  FMUL.FTZ R8, R8, c[0x0][0x320] ;  /* 0x0000c80008087a20 */ /* 0x000fe20000410000 */
[----:B------:R-:W2:Y:S01]  /*11780*/  MUFU.TANH R150, R5 ;  /* 0x0000000500967308 */ /* 0x000ea20000002400 */
[----:B------:R-:W-:Y:S02]  /*11790*/  FMUL.FTZ R9, R9, c[0x0][0x320] ;  /* 0x0000c80009097a20 */ /* 0x000fe40000410000 */
[----:B------:R-:W-:Y:S02]  /*117a0*/  FMUL.FTZ R10, R10, c[0x0][0x320] ;  /* 0x0000c8000a0a7a20 */ /* 0x000fe40000410000 */
[----:B------:R-:W-:Y:S02]  /*117b0*/  FMUL.FTZ R11, R11, c[0x0][0x320] ;  /* 0x0000c8000b0b7a20 */ /* 0x000fe40000410000 */
[----:B------:R-:W-:Y:S02]  /*117c0*/  FMUL.FTZ R12, R12, c[0x0][0x320] ;  /* 0x0000c8000c0c7a20 */ /* 0x000fe40000410000 */
[----:B------:R-:W-:Y:S01]  /*117d0*/  FMUL.FTZ R15, R15, c[0x0][0x320] ;  /* 0x0000c8000f0f7a20 */ /* 0x000fe20000410000 */
[----:B------:R-:W3:Y:S01]  /*117e0*/  MUFU.TANH R154, R6 ;  /* 0x00000006009a7308 */ /* 0x000ee20000002400 */
[----:B------:R-:W-:Y:S02]  /*117f0*/  FMUL.FTZ R18, R18, c[0x0][0x320] ;  /* 0x0000c80012127a20 */ /* 0x000fe40000410000 */
[----:B------:R-:W-:Y:S01]  /*11800*/  FMUL.FTZ R19, R19, c[0x0][0x320] ;  /* 0x0000c80013137a20 */ /* 0x000fe20000410000 */
[----:B-1----:R-:W-:Y:S01]  /*11810*/  FMNMX.FTZ R0, R148, R69, !PT ;  /* 0x0000004594007209 */ /* 0x002fe20007810000 */
[----:B------:R-:W-:Y:S02]  /*11820*/  FMUL.FTZ R16, R16, c[0x0][0x320] ;  /* 0x0000c80010107a20 */ /* 0x000fe40000410000 */
[----:B------:R-:W-:Y:S02]  /*11830*/  FMUL.FTZ R17, R17, c[0x0][0x320] ;  /* 0x0000c80011117a20 */ /* 0x000fe40000410000 */
[----:B------:R-:W-:Y:S01]  /*11840*/  FMUL.FTZ R13, R13, c[0x0][0x320] ;  /* 0x0000c8000d0d7a20 */ /* 0x000fe20000410000 */
[----:B------:R1:W4:Y:S01]  /*11850*/  MUFU.TANH R155, R7 ;  /* 0x00000007009b7308 */ /* 0x0003220000002400 */
[----:B------:R-:W-:Y:S01]  /*11860*/  FMUL.FTZ R14, R14, c[0x0][0x320] ;  /* 0x0000c8000e0e7a20 */ /* 0x000fe20000410000 */
[----:B--2---:R-:W-:Y:S08]  /*11870*/  FMNMX.FTZ R0, R150, R0, !PT ;  /* 0x0000000096007209 */ /* 0x004ff00007810000 */
[----:B------:R-:W2:Y:S01]  /*11880*/  MUFU.TANH R151, R8 ;  /* 0x0000000800977308 */ /* 0x000ea20000002400 */
[----:B---3--:R-:W-:Y:S09]  /*11890*/  FMNMX.FTZ R3, R154, R70, !PT ;  /* 0x000000469a037209 */ /* 0x008ff20007810000 */
[----:B------:R-:W3:Y:S01]  /*118a0*/  MUFU.TANH R149, R9 ;  /* 0x0000000900957308 */ /* 0x000ee20000002400 */
[----:B-1----:R-:W1:Y:S01]  /*118b0*/  LDSM.16.M88.4 R4, [R211+0x5000] ;  /* 0x00500000d304783b */ /* 0x002e620000000200 */
[----:B----4-:R-:W-:Y:S08]  /*118c0*/  FMNMX.FTZ R3, R155, R3, !PT ;  /* 0x000000039b037209 */ /* 0x010ff00007810000 */
[----:B------:R-:W4:Y:S01]  /*118d0*/  MUFU.TANH R152, R10 ;  /* 0x0000000a00987308 */ /* 0x000f220000002400 */
[----:B--2---:R-:W-:Y:S09]  /*118e0*/  FMNMX.FTZ R0, R151, R0, !PT ;  /* 0x0000000097007209 */ /* 0x004ff20007810000 */
[----:B------:R2:W5:Y:S01]  /*118f0*/  MUFU.TANH R153, R11 ;  /* 0x0000000b00997308 */ /* 0x0005620000002400 */
[----:B---3--:R-:W-:Y:S09]  /*11900*/  FMNMX.FTZ R0, R149, R0, !PT ;  /* 0x0000000095007209 */ /* 0x008ff20007810000 */
[----:B------:R-:W-:Y:S01]  /*11910*/  MUFU.TANH R159, R18 ;  /* 0x00000012009f7308 */ /* 0x000fe20000002400 */
[----:B----4-:R-:W-:Y:S09]  /*11920*/  FMNMX.FTZ R3, R152, R3, !PT ;  /* 0x0000000398037209 */ /* 0x010ff20007810000 */
[----:B------:R3:W-:Y:S01]  /*11930*/  MUFU.TANH R161, R19 ;  /* 0x0000001300a17308 */ /* 0x0007e20000002400 */
[----:B--2---:R-:W2:Y:S01]  /*11940*/  LDSM.16.M88.4 R8, [R211+0x5800] ;  /* 0x00580000d308783b */ /* 0x004ea20000000200 */
[C---:B-1----:R-:W-:Y:S03]  /*11950*/  HMMA.16816.F32.BF16 R20, R204.reuse, R4, R20 ;  /* 0x00000004cc14723c */ /* 0x042fe60000041814 */
[----:B-----5:R-:W-:Y:S05]  /*11960*/  FMNMX.FTZ R3, R153, R3, !PT ;  /* 0x0000000399037209 */ /* 0x020fea0007810000 */
[----:B------:R-:W-:Y:S01]  /*11970*/  MUFU.TANH R156, R16 ;  /* 0x00000010009c7308 */ /* 0x000fe20000002400 */
[C---:B------:R-:W-:Y:S01]  /*11980*/  HMMA.16816.F32.BF16 R24, R204.reuse, R6, R24 ;  /* 0x00000006cc18723c */ /* 0x040fe20000041818 */
[----:B------:R-:W1:Y:S08]  /*11990*/  LDSM.16.M88.4 R4, [R211+0x6000] ;  /* 0x00600000d304783b */ /* 0x000e700000000200 */
[----:B------:R4:W-:Y:S01]  /*119a0*/  MUFU.TANH R157, R17 ;  /* 0x00000011009d7308 */ /* 0x0009e20000002400 */
[----:B---3--:R-:W3:Y:S05]  /*119b0*/  LDL.64 R18, [R1+0x38] ;  /* 0x0000380001127983 */ /* 0x008eea0000100a00 */
[----:B------:R-:W-:Y:S04]  /*119c0*/  FMUL.FTZ R20, R20, c[0x0][0x320] ;  /* 0x0000c80014147a20 */ /* 0x000fe80000410000 */
[----:B------:R-:W5:Y:S01]  /*119d0*/  MUFU.TANH R138, R12 ;  /* 0x0000000c008a7308 */ /* 0x000f620000002400 */
[----:B------:R-:W-:Y:S02]  /*119e0*/  FMUL.FTZ R21, R21, c[0x0][0x320] ;  /* 0x0000c80015157a20 */ /* 0x000fe40000410000 */
[----:B------:R-:W-:Y:S02]  /*119f0*/  FMUL.FTZ R22, R22, c[0x0][0x320] ;  /* 0x0000c80016167a20 */ /* 0x000fe40000410000 */
[----:B------:R-:W-:Y:S02]  /*11a00*/  FMUL.FTZ R23, R23, c[0x0][0x320] ;  /* 0x0000c80017177a20 */ /* 0x000fe40000410000 */
[----:B------:R-:W-:Y:S02]  /*11a10*/  FMUL.FTZ R24, R24, c[0x0][0x320] ;  /* 0x0000c80018187a20 */ /* 0x000fe40000410000 */
[----:B------:R-:W-:Y:S01]  /*11a20*/  FMUL.FTZ R25, R25, c[0x0][0x320] ;  /* 0x0000c80019197a20 */ /* 0x000fe20000410000 */
[----:B------:R1:W1:Y:S01]  /*11a30*/  MUFU.TANH R139, R13 ;  /* 0x0000000d008b7308 */ /* 0x0002620000002400 */
[----:B------:R-:W-:Y:S02]  /*11a40*/  FMUL.FTZ R26, R26, c[0x0][0x320] ;  /* 0x0000c8001a1a7a20 */ /* 0x000fe40000410000 */
[----:B------:R-:W-:Y:S01]  /*11a50*/  FMUL.FTZ R27, R27, c[0x0][0x320] ;  /* 0x0000c8001b1b7a20 */ /* 0x000fe20000410000 */
[C---:B--2---:R-:W-:Y:S01]  /*11a60*/  HMMA.16816.F32.BF16 R28, R204.reuse, R8, R28 ;  /* 0x00000008cc1c723c */ /* 0x044fe2000004181c */
[----:B----4-:R-:W2:Y:S05]  /*11a70*/  LDL.64 R16, [R1+0x28] ;  /* 0x0000280001107983 */ /* 0x010eaa0000100a00 */
[----:B------:R-:W4:Y:S02]  /*11a80*/  MUFU.TANH R158, R14 ;  /* 0x0000000e009e7308 */ /* 0x000f240000002400 */
[C---:B------:R-:W-:Y:S01]  /*11a90*/  HMMA.16816.F32.BF16 R32, R204.reuse, R10, R32 ;  /* 0x0000000acc20723c */ /* 0x040fe20000041820 */
[----:B------:R-:W4:Y:S03]  /*11aa0*/  LDSM.16.M88.4 R8, [R211+0x6800] ;  /* 0x00680000d308783b */ /* 0x000f260000000200 */
[----:B-----5:R-:W-:Y:S04]  /*11ab0*/  FMNMX.FTZ R0, R138, R0, !PT ;  /* 0x000000008a007209 */ /* 0x020fe80007810000 */
[----:B------:R-:W5:Y:S01]  /*11ac0*/  MUFU.TANH R160, R15 ;  /* 0x0000000f00a07308 */ /* 0x000f620000002400 */
[C---:B-1----:R-:W-:Y:S01]  /*11ad0*/  HMMA.16816.F32.BF16 R36, R204.reuse, R4, R36 ;  /* 0x00000004cc24723c */ /* 0x042fe20000041824 */
[----:B------:R-:W3:Y:S02]  /*11ae0*/  LDL R12, [R1+0x48] ;  /* 0x00004800010c7983 */ /* 0x000ee40000100800 */
[----:B------:R-:W-:Y:S02]  /*11af0*/  MOV R13, 0x6 ;  /* 0x00000006000d7802 */ /* 0x000fe40000000f00 */
[----:B------:R-:W-:Y:S02]  /*11b00*/  FMNMX.FTZ R0, R139, R0, !PT ;  /* 0x000000008b007209 */ /* 0x000fe40007810000 */
[----:B------:R-:W-:Y:S01]  /*11b10*/  FMUL.FTZ R28, R28, c[0x0][0x320] ;  /* 0x0000c8001c1c7a20 */ /* 0x000fe20000410000 */
[C---:B------:R-:W-:Y:S01]  /*11b20*/  HMMA.16816.F32.BF16 R40, R204.reuse, R6, R40 ;  /* 0x00000006cc28723c */ /* 0x040fe20000041828 */
[----:B------:R-:W1:Y:S01]  /*11b30*/  MUFU.TANH R162, R20 ;  /* 0x0000001400a27308 */ /* 0x000e620000002400 */
[----:B------:R-:W1:Y:S02]  /*11b40*/  LDSM.16.M88.4 R4, [R211+0x7000] ;  /* 0x00700000d304783b */ /* 0x000e640000000200 */
[----:B------:R-:W-:Y:S01]  /*11b50*/  FMUL.FTZ R29, R29, c[0x0][0x320] ;  /* 0x0000c8001d1d7a20 */ /* 0x000fe20000410000 */
[----:B----4-:R-:W-:Y:S01]  /*11b60*/  FMNMX.FTZ R3, R158, R3, !PT ;  /* 0x000000039e037209 */ /* 0x010fe20007810000 */
[----:B------:R-:W-:Y:S01]  /*11b70*/  FMUL.FTZ R30, R30, c[0x0][0x320] ;  /* 0x0000c8001e1e7a20 */ /* 0x000fe20000410000 */
[----:B------:R-:W-:Y:S01]  /*11b80*/  FMNMX.FTZ R0, R156, R0, !PT ;  /* 0x000000009c007209 */ /* 0x000fe20007810000 */
[----:B------:R-:W-:Y:S03]  /*11b90*/  FMUL.FTZ R31, R31, c[0x0][0x320] ;  /* 0x0000c8001f1f7a20 */ /* 0x000fe60000410000 */
[----:B------:R-:W4:Y:S01]  /*11ba0*/  MUFU.TANH R167, R21 ;  /* 0x0000001500a77308 */ /* 0x000f220000002400 */
[----:B------:R-:W-:Y:S01]  /*11bb0*/  FMUL.FTZ R33, R33, c[0x0][0x320] ;  /* 0x0000c80021217a20 */ /* 0x000fe20000410000 */
[----:B------:R-:W-:Y:S01]  /*11bc0*/  FMNMX.FTZ R0, R157, R0, !PT ;  /* 0x000000009d007209 */ /* 0x000fe20007810000 */
[----:B------:R-:W-:Y:S01]  /*11bd0*/  FMUL.FTZ R34, R34, c[0x0][0x320] ;  /* 0x0000c80022227a20 */ /* 0x000fe20000410000 */
[----:B-----5:R-:W-:Y:S01]  /*11be0*/  FMNMX.FTZ R3, R160, R3, !PT ;  /* 0x00000003a0037209 */ /* 0x020fe20007810000 */
[----:B------:R-:W-:Y:S02]  /*11bf0*/  FMUL.FTZ R36, R36, c[0x0][0x320] ;  /* 0x0000c80024247a20 */ /* 0x000fe40000410000 */
[----:B------:R-:W-:Y:S01]  /*11c00*/  FMUL.FTZ R37, R37, c[0x0][0x320] ;  /* 0x0000c80025257a20 */ /* 0x000fe20000410000 */
[----:B------:R-:W-:Y:S01]  /*11c10*/  FMNMX.FTZ R3, R159, R3, !PT ;  /* 0x000000039f037209 */ /* 0x000fe20007810000 */
[----:B------:R-:W-:Y:S01]  /*11c20*/  FMUL.FTZ R38, R38, c[0x0][0x320] ;  /* 0x0000c80026267a20 */ /* 0x000fe20000410000 */
[----:B------:R-:W5:Y:S01]  /*11c30*/  MUFU.TANH R169, R24 ;  /* 0x0000001800a97308 */ /* 0x000f620000002400 */
[----:B------:R-:W-:Y:S01]  /*11c40*/  FMUL.FTZ R39, R39, c[0x0][0x320] ;  /* 0x0000c80027277a20 */ /* 0x000fe20000410000 */
[----:B------:R-:W-:Y:S01]  /*11c50*/  FMNMX.FTZ R3, R161, R3, !PT ;  /* 0x00000003a1037209 */ /* 0x000fe20007810000 */
[C---:B------:R-:W-:Y:S01]  /*11c60*/  HMMA.16816.F32.BF16 R44, R204.reuse, R8, R44 ;  /* 0x00000008cc2c723c */ /* 0x040fe2000004182c */
[----:B------:R-:W3:Y:S02]  /*11c70*/  LDL R9, [R1+0x18] ;  /* 0x0000180001097983 */ /* 0x000ee40000100800 */
[----:B------:R-:W-:Y:S01]  /*11c80*/  FMUL.FTZ R35, R35, c[0x0][0x320] ;  /* 0x0000c80023237a20 */ /* 0x000fe20000410000 */
[----:B-1----:R-:W-:Y:S01]  /*11c90*/  FMNMX.FTZ R0, R162, R0, !PT ;  /* 0x00000000a2007209 */ /* 0x002fe20007810000 */
[----:B------:R-:W-:Y:S02]  /*11ca0*/  FMUL.FTZ R32, R32, c[0x0][0x320] ;  /* 0x0000c80020207a20 */ /* 0x000fe40000410000 */
[----:B------:R-:W1:Y:S01]  /*11cb0*/  MUFU.TANH R171, R22 ;  /* 0x0000001600ab7308 */ /* 0x000e620000002400 */
[C---:B------:R-:W-:Y:S01]  /*11cc0*/  HMMA.16816.F32.BF16 R48, R204.reuse, R10, R48 ;  /* 0x0000000acc30723c */ /* 0x040fe20000041830 */
[----:B------:R-:W3:Y:S03]  /*11cd0*/  LDL R10, [R1+0x14] ;  /* 0x00001400010a7983 */ /* 0x000ee60000100800 */
[----:B------:R-:W-:Y:S01]  /*11ce0*/  FMUL.FTZ R41, R41, c[0x0][0x320] ;  /* 0x0000c80029297a20 */ /* 0x000fe20000410000 */
[----:B----4-:R-:W-:Y:S01]  /*11cf0*/  FMNMX.FTZ R0, R167, R0, !PT ;  /* 0x00000000a7007209 */ /* 0x010fe20007810000 */
[----:B------:R-:W-:Y:S02]  /*11d00*/  FMUL.FTZ R42, R42, c[0x0][0x320] ;  /* 0x0000c8002a2a7a20 */ /* 0x000fe40000410000 */
[----:B------:R-:W-:Y:S01]  /*11d10*/  FMUL.FTZ R43, R43, c[0x0][0x320] ;  /* 0x0000c8002b2b7a20 */ /* 0x000fe20000410000 */
[----:B------:R-:W-:Y:S01]  /*11d20*/  MUFU.TANH R168, R25 ;  /* 0x0000001900a87308 */ /* 0x000fe20000002400 */
[C---:B------:R-:W-:Y:S03]  /*11d30*/  HMMA.16816.F32.BF16 R52, R204.reuse, R4, R52 ;  /* 0x00000004cc34723c */ /* 0x040fe60000041834 */
[----:B-----5:R-:W-:Y:S01]  /*11d40*/  FMNMX.FTZ R0, R169, R0, !PT ;  /* 0x00000000a9007209 */ /* 0x020fe20007810000 */
[----:B------:R-:W-:Y:S02]  /*11d50*/  FMUL.FTZ R40, R40, c[0x0][0x320] ;  /* 0x0000c80028287a20 */ /* 0x000fe40000410000 */
[----:B------:R-:W-:Y:S02]  /*11d60*/  FMUL.FTZ R44, R44, c[0x0][0x320] ;  /* 0x0000c8002c2c7a20 */ /* 0x000fe40000410000 */
[C---:B------:R-:W-:Y:S01]  /*11d70*/  HMMA.16816.F32.BF16 R56, R204.reuse, R6, R56 ;  /* 0x00000006cc38723c */ /* 0x040fe20000041838 */
[----:B------:R-:W-:Y:S01]  /*11d80*/  MUFU.TANH R176, R23 ;  /* 0x0000001700b07308 */ /* 0x000fe20000002400 */
[----:B------:R-:W4:Y:S01]  /*11d90*/  LDSM.16.M88.4 R4, [R211+0x7800] ;  /* 0x00780000d304783b */ /* 0x000f220000000200 */
[----:B------:R-:W-:Y:S04]  /*11da0*/  DEPBAR.LE SB0, 0x0 ;  /* 0x000080000000791a */ /* 0x000fe80000000000 */
[----:B------:R-:W-:Y:S01]  /*11db0*/  FMUL.FTZ R45, R45, c[0x0][0x320] ;  /* 0x0000c8002d2d7a20 */ /* 0x000fe20000410000 */
[----:B-1----:R-:W-:Y:S01]  /*11dc0*/  FMNMX.FTZ R3, R171, R3, !PT ;  /* 0x00000003ab037209 */ /* 0x002fe20007810000 */
[----:B------:R-:W-:Y:S02]  /*11dd0*/  FMUL.FTZ R46, R46, c[0x0][0x320] ;  /* 0x0000c8002e2e7a20 */ /* 0x000fe40000410000 */
[----:B------:R-:W-:Y:S01]  /*11de0*/  MUFU.TANH R178, R28 ;  /* 0x0000001c00b27308 */ /* 0x000fe20000002400 */
[----:B------:R-:W-:Y:S01]  /*11df0*/  BAR.SYNC.DEFER_BLOCKING 0x0 ;  /* 0x0000000000007b1d */ /* 0x000fe20000010000 */
[----:B------:R-:W-:Y:S02]  /*11e00*/  FMUL.FTZ R47, R47, c[0x0][0x320] ;  /* 0x0000c8002f2f7a20 */ /* 0x000fe40000410000 */
[----:B------:R-:W-:Y:S02]  /*11e10*/  FMUL.FTZ R49, R49, c[0x0][0x320] ;  /* 0x0000c80031317a20 */ /* 0x000fe40000410000 */
[----:B------:R-:W-:Y:S02]  /*11e20*/  FMUL.FTZ R52, R52, c[0x0][0x320] ;  /* 0x0000c80034347a20 */ /* 0x000fe40000410000 */
[----:B------:R-:W-:Y:S02]  /*11e30*/  FMUL.FTZ R53, R53, c[0x0][0x320] ;  /* 0x0000c80035357a20 */ /* 0x000fe40000410000 */
        /* <DEDUP_REMOVED lines=10> */
[----:B------:R-:W-:Y:S03]  /*11ee0*/  FMUL.FTZ R48, R48, c[0x0][0x320] ;  /* 0x0000c80030307a20 */ /* 0x000fe60000410000 */
[----:B------:R1:W-:Y:S01]  /*11ef0*/  MUFU.TANH R15, R59 ;  /* 0x0000003b000f7308 */ /* 0x0003e20000002400 */
[C---:B----4-:R-:W-:Y:S08]  /*11f00*/  HMMA.16816.F32.BF16 R60, R204.reuse, R4, R60 ;  /* 0x00000004cc3c723c */ /* 0x050ff0000004183c */
[----:B------:R-:W-:Y:S01]  /*11f10*/  HMMA.16816.F32.BF16 R64, R204, R6, R64 ;  /* 0x00000006cc40723c */ /* 0x000fe20000041840 */
[----:B------:R-:W4:Y:S06]  /*11f20*/  MUFU.TANH R191, R29 ;  /* 0x0000001d00bf7308 */ /* 0x000f2c0000002400 */
[----:B------:R-:W-:Y:S04]  /*11f30*/  @P0 SHF.R.S32.HI R6, RZ, 0x1f, R232 ;  /* 0x0000001fff060819 */ /* 0x000fe800000114e8 */
[----:B------:R-:W5:Y:S01]  /*11f40*/  MUFU.TANH R192, R32 ;  /* 0x0000002000c07308 */ /* 0x000f620000002400 */
[----:B------:R-:W-:Y:S01]  /*11f50*/  @P0 IMAD R6, R6, c[0x0][0x1e0], RZ ;  /* 0x0000780006060a24 */ /* 0x000fe200078e02ff */
[----:B-1----:R-:W-:Y:S03]  /*11f60*/  MOV R59, R2 ;  /* 0x00000002003b7202 */ /* 0x002fe60000000f00 */
[----:B------:R-:W-:Y:S01]  /*11f70*/  FMUL.FTZ R60, R60, c[0x0][0x320] ;  /* 0x0000c8003c3c7a20 */ /* 0x000fe20000410000 */
[----:B------:R-:W-:Y:S01]  /*11f80*/  FMNMX.FTZ R2, R168, R0, !PT ;  /* 0x00000000a8027209 */ /* 0x000fe20007810000 */
[----:B------:R-:W-:Y:S01]  /*11f90*/  FMUL.FTZ R61, R61, c[0x0][0x320] ;  /* 0x0000c8003d3d7a20 */ /* 0x000fe20000410000 */
[----:B------:R-:W-:Y:S01]  /*11fa0*/  FMNMX.FTZ R0, R176, R3, !PT ;  /* 0x00000003b0007209 */ /* 0x000fe20007810000 */
[----:B------:R-:W-:Y:S01]  /*11fb0*/  FMUL.FTZ R63, R63, c[0x0][0x320] ;  /* 0x0000c8003f3f7a20 */ /* 0x000fe20000410000 */
[----:B------:R-:W1:Y:S01]  /*11fc0*/  MUFU.TANH R194, R33 ;  /* 0x0000002100c27308 */ /* 0x000e620000002400 */
[----:B------:R-:W-:Y:S01]  /*11fd0*/  FMNMX.FTZ R2, R178, R2, !PT ;  /* 0x00000002b2027209 */ /* 0x000fe20007810000 */
[----:B------:R-:W-:Y:S01]  /*11fe0*/  FMUL.FTZ R62, R62, c[0x0][0x320] ;  /* 0x0000c8003e3e7a20 */ /* 0x000fe20000410000 */
[----:B------:R-:W-:Y:S01]  /*11ff0*/  FMNMX.FTZ R3, R170, R0, !PT ;  /* 0x00000000aa037209 */ /* 0x000fe20007810000 */
[----:B------:R-:W-:Y:S01]  /*12000*/  FMUL.FTZ R64, R64, c[0x0][0x320] ;  /* 0x0000c80040407a20 */ /* 0x000fe20000410000 */
[----:B----4-:R-:W-:Y:S01]  /*12010*/  FMNMX.FTZ R0, R191, R2, !PT ;  /* 0x00000002bf007209 */ /* 0x010fe20007810000 */
[----:B------:R-:W-:Y:S02]  /*12020*/  FMUL.FTZ R65, R65, c[0x0][0x320] ;  /* 0x0000c80041417a20 */ /* 0x000fe40000410000 */
[----:B------:R-:W-:Y:S02]  /*12030*/  FMUL.FTZ R66, R66, c[0x0][0x320] ;  /* 0x0000c80042427a20 */ /* 0x000fe40000410000 */
[----:B------:R-:W4:Y:S01]  /*12040*/  MUFU.TANH R243, R36 ;  /* 0x0000002400f37308 */ /* 0x000f220000002400 */
[----:B------:R-:W-:Y:S01]  /*12050*/  @P0 IMAD R7, R232, c[0x0][0x1e4], R6 ;  /* 0x00007900e8070a24 */ /* 0x000fe200078e0206 */
[----:B-----5:R-:W-:Y:S08]  /*12060*/  FMNMX.FTZ R0, R192, R0, !PT ;  /* 0x00000000c0007209 */ /* 0x020ff00007810000 */
[----:B------:R-:W5:Y:S01]  /*12070*/  MUFU.TANH R245, R37 ;  /* 0x0000002500f57308 */ /* 0x000f620000002400 */
[----:B-1----:R-:W-:Y:S09]  /*12080*/  FMNMX.FTZ R0, R194, R0, !PT ;  /* 0x00000000c2007209 */ /* 0x002ff20007810000 */
[----:B------:R-:W1:Y:S01]  /*12090*/  MUFU.TANH R244, R40 ;  /* 0x0000002800f47308 */ /* 0x000e620000002400 */
[----:B----4-:R-:W-:Y:S09]  /*120a0*/  FMNMX.FTZ R0, R243, R0, !PT ;  /* 0x00000000f3007209 */ /* 0x010ff20007810000 */
[----:B------:R-:W4:Y:S01]  /*120b0*/  MUFU.TANH R246, R41 ;  /* 0x0000002900f67308 */ /* 0x000f220000002400 */
[----:B-----5:R-:W-:Y:S09]  /*120c0*/  FMNMX.FTZ R0, R245, R0, !PT ;  /* 0x00000000f5007209 */ /* 0x020ff20007810000 */
        /* <DEDUP_REMOVED lines=16> */
[----:B------:R5:W-:Y:S10]  /*121d0*/  MUFU.TANH R14, R64 ;  /* 0x00000040000e7308 */ /* 0x000bf40000002400 */
[----:B------:R-:W4:Y:S10]  /*121e0*/  MUFU.TANH R177, R27 ;  /* 0x0000001b00b17308 */ /* 0x000f340000002400 */
[----:B------:R-:W4:Y:S01]  /*121f0*/  MUFU.TANH R164, R57 ;  /* 0x0000003900a47308 */ /* 0x000f220000002400 */
[----:B-----5:R-:W-:Y:S02]  /*12200*/  MOV R64, R68 ;  /* 0x0000004400407202 */ /* 0x020fe40000000f00 */
[----:B-1----:R-:W-:Y:S01]  /*12210*/  FMNMX.FTZ R68, R165, R0, !PT ;  /* 0x00000000a5447209 */ /* 0x002fe20007810000 */
[----:B------:R-:W-:Y:S01]  /*12220*/  FMUL.FTZ R0, R67, c[0x0][0x320] ;  /* 0x0000c80043007a20 */ /* 0x000fe20000410000 */
[----:B--2---:R-:W-:Y:S05]  /*12230*/  MOV R16, c[0x0][0x1e0] ;  /* 0x0000780000107a02 */ /* 0x004fea0000000f00 */
[----:B------:R-:W1:Y:S01]  /*12240*/  MUFU.TANH R234, R30 ;  /* 0x0000001e00ea7308 */ /* 0x000e620000002400 */
[C---:B------:R-:W-:Y:S02]  /*12250*/  @P0 SHF.L.U32 R11, R16.reuse, 0x6, RZ ;  /* 0x00000006100b0819 */ /* 0x040fe400000006ff */
[----:B----4-:R-:W-:Y:S02]  /*12260*/  FMNMX.FTZ R2, R177, R3, !PT ;  /* 0x00000003b1027209 */ /* 0x010fe40007810000 */
[C---:B------:R-:W-:Y:S02]  /*12270*/  @P0 SHF.L.U64.HI R13, R16.reuse, R13, c[0x0][0x1e4] ;  /* 0x00007900100d0619 */ /* 0x040fe4000001020d */
[----:B------:R-:W-:Y:S03]  /*12280*/  SHF.L.U32 R16, R16, 0x6, RZ ;  /* 0x0000000610107819 */ /* 0x000fe600000006ff */
[----:B------:R-:W2:Y:S01]  /*12290*/  MUFU.TANH R190, R60 ;  /* 0x0000003c00be7308 */ /* 0x000ea20000002400 */
[----:B------:R-:W-:Y:S09]  /*122a0*/  FMNMX.FTZ R68, R164, R68, !PT ;  /* 0x00000044a4447209 */ /* 0x000ff20007810000 */
[----:B------:R-:W4:Y:S01]  /*122b0*/  MUFU.TANH R237, R31 ;  /* 0x0000001f00ed7308 */ /* 0x000f220000002400 */
[----:B-1----:R-:W-:Y:S09]  /*122c0*/  FMNMX.FTZ R2, R234, R2, !PT ;  /* 0x00000002ea027209 */ /* 0x002ff20007810000 */
[----:B------:R-:W1:Y:S01]  /*122d0*/  MUFU.TANH R56, R61 ;  /* 0x0000003d00387308 */ /* 0x000e620000002400 */
[----:B--2---:R-:W-:Y:S09]  /*122e0*/  FMNMX.FTZ R68, R190, R68, !PT ;  /* 0x00000044be447209 */ /* 0x004ff20007810000 */
[----:B------:R-:W2:Y:S01]  /*122f0*/  MUFU.TANH R236, R34 ;  /* 0x0000002200ec7308 */ /* 0x000ea20000002400 */
[----:B----4-:R-:W-:Y:S09]  /*12300*/  FMNMX.FTZ R2, R237, R2, !PT ;  /* 0x00000002ed027209 */ /* 0x010ff20007810000 */
[----:B------:R-:W4:Y:S01]  /*12310*/  MUFU.TANH R238, R35 ;  /* 0x0000002300ee7308 */ /* 0x000f220000002400 */
[----:B-1----:R-:W-:Y:S04]  /*12320*/  FMNMX.FTZ R68, R56, R68, !PT ;  /* 0x0000004438447209 */ /* 0x002fe80007810000 */
[----:B------:R-:W-:Y:S05]  /*12330*/  FMNMX.FTZ R68, R14, R68, !PT ;  /* 0x000000440e447209 */ /* 0x000fea0007810000 */
[----:B------:R-:W1:Y:S01]  /*12340*/  MUFU.TANH R65, R65 ;  /* 0x0000004100417308 */ /* 0x000e620000002400 */
[----:B--2---:R-:W-:Y:S09]  /*12350*/  FMNMX.FTZ R2, R236, R2, !PT ;  /* 0x00000002ec027209 */ /* 0x004ff20007810000 */
[----:B------:R-:W2:Y:S01]  /*12360*/  MUFU.TANH R248, R38 ;  /* 0x0000002600f87308 */ /* 0x000ea20000002400 */
[----:B----4-:R-:W-:Y:S09]  /*12370*/  FMNMX.FTZ R2, R238, R2, !PT ;  /* 0x00000002ee027209 */ /* 0x010ff20007810000 */
[----:B------:R-:W4:Y:S01]  /*12380*/  MUFU.TANH R249, R39 ;  /* 0x0000002700f97308 */ /* 0x000f220000002400 */
[----:B-1----:R-:W-:Y:S05]  /*12390*/  FMNMX.FTZ R68, R65, R68, !PT ;  /* 0x0000004441447209 */ /* 0x002fea0007810000 */
[----:B------:R-:W1:Y:S04]  /*123a0*/  SHFL.BFLY PT, R3, R68, 0x2, 0x1f ;  /* 0x0c401f0044037f89 */ /* 0x000e6800000e0000 */
[----:B------:R-:W5:Y:S01]  /*123b0*/  MUFU.TANH R247, R42 ;  /* 0x0000002a00f77308 */ /* 0x000f620000002400 */
[----:B--2---:R-:W-:Y:S09]  /*123c0*/  FMNMX.FTZ R2, R248, R2, !PT ;  /* 0x00000002f8027209 */ /* 0x004ff20007810000 */
[----:B------:R-:W2:Y:S01]  /*123d0*/  MUFU.TANH R250, R43 ;  /* 0x0000002b00fa7308 */ /* 0x000ea20000002400 */
[----:B----4-:R-:W-:Y:S09]  /*123e0*/  FMNMX.FTZ R2, R249, R2, !PT ;  /* 0x00000002f9027209 */ /* 0x010ff20007810000 */
[----:B------:R-:W4:Y:S01]  /*123f0*/  MUFU.TANH R235, R46 ;  /* 0x0000002e00eb7308 */ /* 0x000f220000002400 */
[----:B-1----:R-:W-:Y:S02]  /*12400*/  FMNMX.FTZ R68, R68, R3, !PT ;  /* 0x0000000344447209 */ /* 0x002fe40007810000 */
[----:B-----5:R-:W-:Y:S07]  /*12410*/  FMNMX.FTZ R2, R247, R2, !PT ;  /* 0x00000002f7027209 */ /* 0x020fee0007810000 */
[----:B------:R-:W1:Y:S01]  /*12420*/  MUFU.TANH R233, R47 ;  /* 0x0000002f00e97308 */ /* 0x000e620000002400 */
[----:B--2---:R-:W-:Y:S09]  /*12430*/  FMNMX.FTZ R2, R250, R2, !PT ;  /* 0x00000002fa027209 */ /* 0x004ff20007810000 */
[----:B------:R-:W2:Y:S01]  /*12440*/  MUFU.TANH R189, R50 ;  /* 0x0000003200bd7308 */ /* 0x000ea20000002400 */
[----:B----4-:R-:W-:Y:S09]  /*12450*/  FMNMX.FTZ R2, R235, R2, !PT ;  /* 0x00000002eb027209 */ /* 0x010ff20007810000 */
[----:B------:R-:W4:Y:S01]  /*12460*/  MUFU.TANH R71, R51 ;  /* 0x0000003300477308 */ /* 0x000f220000002400 */
[----:B-1----:R-:W-:Y:S09]  /*12470*/  FMNMX.FTZ R2, R233, R2, !PT ;  /* 0x00000002e9027209 */ /* 0x002ff20007810000 */
[----:B------:R-:W1:Y:S01]  /*12480*/  MUFU.TANH R4, R63 ;  /* 0x0000003f00047308 */ /* 0x000e620000002400 */
[----:B--2---:R-:W-:Y:S09]  /*12490*/  FMNMX.FTZ R2, R189, R2, !PT ;  /* 0x00000002bd027209 */ /* 0x004ff20007810000 */
[----:B------:R-:W2:Y:S01]  /*124a0*/  MUFU.TANH R193, R54 ;  /* 0x0000003600c17308 */ /* 0x000ea20000002400 */
[----:B----4-:R-:W-:Y:S04]  /*124b0*/  MOV R57, R71 ;  /* 0x0000004700397202 */ /* 0x010fe80000000f00 */
[----:B------:R-:W-:Y:S05]  /*124c0*/  FMNMX.FTZ R2, R57, R2, !PT ;  /* 0x0000000239027209 */ /* 0x000fea0007810000 */
[----:B------:R4:W-:Y:S01]  /*124d0*/  MUFU.TANH R136, R0 ;  /* 0x0000000000887308 */ /* 0x0009e20000002400 */
[----:B-1----:R-:W-:Y:S02]  /*124e0*/  MOV R67, R4 ;  /* 0x0000000400437202 */ /* 0x002fe40000000f00 */
[----:B------:R-:W1:Y:S07]  /*124f0*/  SHFL.BFLY PT, R4, R68, 0x1, 0x1f ;  /* 0x0c201f0044047f89 */ /* 0x000e6e00000e0000 */
[----:B------:R-:W5:Y:S01]  /*12500*/  MUFU.TANH R58, R62 ;  /* 0x0000003e003a7308 */ /* 0x000f620000002400 */
[----:B--2---:R-:W-:Y:S09]  /*12510*/  FMNMX.FTZ R2, R193, R2, !PT ;  /* 0x00000002c1027209 */ /* 0x004ff20007810000 */
[----:B------:R-:W2:Y:S01]  /*12520*/  MUFU.TANH R71, R66 ;  /* 0x0000004200477308 */ /* 0x000ea20000002400 */
[----:B----4-:R-:W-:Y:S04]  /*12530*/  FMNMX.FTZ R0, R64, R2, !PT ;  /* 0x0000000240007209 */ /* 0x010fe80007810000 */
[----:B------:R-:W-:Y:S02]  /*12540*/  FMNMX.FTZ R0, R59, R0, !PT ;  /* 0x000000003b007209 */ /* 0x000fe40007810000 */
[----:B-1----:R-:W-:Y:S01]  /*12550*/  FMNMX.FTZ R68, R68, R4, !PT ;  /* 0x0000000444447209 */ /* 0x002fe20007810000 */
[----:B------:R-:W-:Y:S01]  /*12560*/  @P0 IMAD.WIDE.U32 R4, R232, c[0x0][0x1e0], RZ ;  /* 0x00007800e8040a25 */ /* 0x000fe200078e00ff */
[----:B------:R-:W-:Y:S03]  /*12570*/  FMNMX.FTZ R0, R15, R0, !PT ;  /* 0x000000000f007209 */ /* 0x000fe60007810000 */
[----:B------:R-:W-:Y:S01]  /*12580*/  FMUL.FTZ R137, R68, c[0x0][0x2d0] ;  /* 0x0000b40044897a20 */ /* 0x000fe20000410000 */
[----:B-----5:R-:W-:Y:S02]  /*12590*/  FMNMX.FTZ R0, R58, R0, !PT ;  /* 0x000000003a007209 */ /* 0x020fe40007810000 */
[----:B------:R-:W-:Y:S01]  /*125a0*/  @P0 SHF.L.U32 R6, R4, 0x7, RZ ;  /* 0x0000000704060819 */ /* 0x000fe200000006ff */
[--C-:B------:R-:W-:Y:S01]  /*125b0*/  FFMA.FTZ R8, R148, c[0x0][0x2d0], -R137.reuse ;  /* 0x0000b40094087a23 */ /* 0x100fe20000010889 */
[----:B------:R-:W-:Y:S01]  /*125c0*/  FMNMX.FTZ R0, R67, R0, !PT ;  /* 0x0000000043007209 */ /* 0x000fe20007810000 */
[--C-:B------:R-:W-:Y:S01]  /*125d0*/  FFMA.FTZ R32, R138, c[0x0][0x2d0], -R137.reuse ;  /* 0x0000b4008a207a23 */ /* 0x100fe20000010889 */
[----:B------:R-:W-:Y:S01]  /*125e0*/  @P0 IADD3 R5, R5, R7, RZ ;  /* 0x0000000705050210 */ /* 0x000fe20007ffe0ff */
[----:B------:R1:W-:Y:S01]  /*125f0*/  MUFU.EX2 R240, R8 ;  /* 0x0000000800f07308 */ /* 0x0003e20000000800 */
[----:B--2---:R-:W-:Y:S01]  /*12600*/  FMNMX.FTZ R0, R71, R0, !PT ;  /* 0x0000000047007209 */ /* 0x004fe20007810000 */
[----:B------:R-:W-:Y:S01]  /*12610*/  FFMA.FTZ R40, R156, c[0x0][0x2d0], -R137 ;  /* 0x0000b4009c287a23 */ /* 0x000fe20000010889 */
[----:B---3--:R-:W-:Y:S02]  /*12620*/  @P0 IADD3 R7, P1, R6, R18, RZ ;  /* 0x0000001206070210 */ /* 0x008fe40007f3e0ff */
[----:B------:R-:W-:Y:S02]  /*12630*/  FMNMX.FTZ R0, R136, R0, !PT ;  /* 0x0000000088007209 */ /* 0x000fe40007810000 */
[----:B------:R-:W-:Y:S02]  /*12640*/  @P0 SHF.L.U64.HI R5, R4, 0x7, R5 ;  /* 0x0000000704050819 */ /* 0x000fe40000010205 */
[----:B------:R-:W-:Y:S01]  /*12650*/  @P0 IADD3 R4, P2, R6, R9, RZ ;  /* 0x0000000906040210 */ /* 0x000fe20007f5e0ff */
[----:B------:R-:W2:Y:S01]  /*12660*/  SHFL.BFLY PT, R2, R0, 0x2, 0x1f ;  /* 0x0c401f0000027f89 */ /* 0x000ea200000e0000 */
[----:B------:R-:W-:Y:S02]  /*12670*/  @P0 LEA R6, P5, R7, c[0x0][0x1c8], 0x1 ;  /* 0x0000720007060a11 */ /* 0x000fe400078a08ff */
[C---:B------:R-:W-:Y:S02]  /*12680*/  @P0 IADD3.X R9, R5.reuse, R17, RZ, P1, !PT ;  /* 0x0000001105090210 */ /* 0x040fe40000ffe4ff */
[----:B------:R-:W-:Y:S01]  /*12690*/  @P0 IADD3.X R5, R5, R10, RZ, P2, !PT ;  /* 0x0000000a05050210 */ /* 0x000fe200017fe4ff */
[----:B------:R-:W-:Y:S01]  /*126a0*/  FFMA.FTZ R10, R151, c[0x0][0x2d0], -R137 ;  /* 0x0000b400970a7a23 */ /* 0x000fe20000010889 */
[----:B------:R-:W-:Y:S02]  /*126b0*/  @P0 LEA.HI.X R7, R7, c[0x0][0x1cc], R9, 0x1, P5 ;  /* 0x0000730007070a11 */ /* 0x000fe400028f0c09 */
[----:B------:R-:W-:Y:S01]  /*126c0*/  MOV R151, R164 ;  /* 0x000000a400977202 */ /* 0x000fe20000000f00 */
[----:B------:R3:W-:Y:S01]  /*126d0*/  MUFU.EX2 R241, R10 ;  /* 0x0000000a00f17308 */ /* 0x0007e20000000800 */
[----:B------:R-:W-:Y:S01]  /*126e0*/  MOV R66, R195 ;  /* 0x000000c300427202 */ /* 0x000fe20000000f00 */
[----:B------:R4:W-:Y:S01]  /*126f0*/  @P0 LDGSTS.E.BYPASS.LTC128B.128 [R231+0x8100], [R6.64], !P4 ;  /* 0x0810000006e70fae */ /* 0x0009e2000e101d44 */
[----:B------:R-:W-:Y:S01]  /*12700*/  MOV R148, R193 ;  /* 0x000000c100947202 */ /* 0x000fe20000000f00 */
[----:B-1----:R-:W-:Y:S01]  /*12710*/  FFMA.FTZ R8, R150, c[0x0][0x2d0], -R137 ;  /* 0x0000b40096087a23 */ /* 0x002fe20000010889 */
[----:B------:R-:W-:Y:S02]  /*12720*/  MOV R150, R14 ;  /* 0x0000000e00967202 */ /* 0x000fe40000000f00 */
[----:B------:R-:W-:Y:S03]  /*12730*/  MOV R138, R67 ;  /* 0x00000043008a7202 */ /* 0x000fe60000000f00 */
[----:B------:R1:W-:Y:S01]  /*12740*/  MUFU.EX2 R242, R8 ;  /* 0x0000000800f27308 */ /* 0x0003e20000000800 */
[----:B--2---:R-:W-:Y:S01]  /*12750*/  FMNMX.FTZ R0, R0, R2, !PT ;  /* 0x0000000200007209 */ /* 0x004fe20007810000 */
[----:B------:R-:W-:Y:S04]  /*12760*/  FADD.FTZ R2, -R68, R69 ;  /* 0x0000004544027221 */ /* 0x000fe80000010100 */
[----:B------:R-:W2:Y:S01]  /*12770*/  SHFL.BFLY PT, R3, R0, 0x1, 0x1f ;  /* 0x0c201f0000037f89 */ /* 0x000ea200000e0000 */
[----:B------:R-:W-:Y:S03]  /*12780*/  FMUL.FTZ R2, R2, c[0x0][0x2d0] ;  /* 0x0000b40002027a20 */ /* 0x000fe60000410000 */
[----:B------:R-:W-:Y:S01]  /*12790*/  MUFU.EX2 R195, R40 ;  /* 0x0000002800c37308 */ /* 0x000fe20000000800 */
[----:B---3--:R-:W-:Y:S01]  /*127a0*/  FFMA.FTZ R10, R149, c[0x0][0x2d0], -R137 ;  /* 0x0000b400950a7a23 */ /* 0x008fe20000010889 */
[----:B------:R-:W-:Y:S08]  /*127b0*/  MOV R149, R165 ;  /* 0x000000a500957202 */ /* 0x000ff00000000f00 */
[----:B------:R-:W-:Y:S01]  /*127c0*/  MUFU.EX2 R239, R10 ;  /* 0x0000000a00ef7308 */ /* 0x000fe20000000800 */
[C---:B-1----:R-:W-:Y:S04]  /*127d0*/  @P0 LEA R8, P1, R4.reuse, c[0x0][0x1c8], 0x1 ;  /* 0x0000720004080a11 */ /* 0x042fe800078208ff */
[----:B------:R-:W-:Y:S02]  /*127e0*/  @P0 LEA.HI.X R9, R4, c[0x0][0x1cc], R5, 0x1, P1 ;  /* 0x0000730004090a11 */ /* 0x000fe400008f0c05 */
[----:B------:R-:W-:Y:S03]  /*127f0*/  @P0 IADD3 R4, P1, R6, R11, RZ ;  /* 0x0000000b06040210 */ /* 0x000fe60007f3e0ff */
[----:B------:R-:W1:Y:S01]  /*12800*/  MUFU.EX2 R2, R2 ;  /* 0x0000000200027308 */ /* 0x000e620000000800 */
[----:B--2---:R-:W-:Y:S01]  /*12810*/  FMNMX.FTZ R3, R0, R3, !PT ;  /* 0x0000000300037209 */ /* 0x004fe20007810000 */
[----:B------:R2:W-:Y:S01]  /*12820*/  @P0 LDGSTS.E.BYPASS.LTC128B.128 [R231+0xc100], [R8.64], !P3 ;  /* 0x0c10000008e70fae */ /* 0x0005e2000d901d44 */
[----:B------:R-:W-:Y:S02]  /*12830*/  @P0 IADD3.X R5, R7, R13, RZ, P1, !PT ;  /* 0x0000000d07050210 */ /* 0x000fe40000ffe4ff */
[----:B----4-:R-:W-:Y:S01]  /*12840*/  @P0 IADD3 R6, P6, R4, R11, RZ ;  /* 0x0000000b04060210 */ /* 0x010fe20007fde0ff */
[C---:B------:R-:W-:Y:S02]  /*12850*/  FMUL.FTZ R69, R3.reuse, c[0x0][0x2d0] ;  /* 0x0000b40003457a20 */ /* 0x040fe40000410000 */
[----:B------:R-:W-:Y:S01]  /*12860*/  FADD.FTZ R0, -R3, R70 ;  /* 0x0000004603007221 */ /* 0x000fe20000010100 */
[----:B------:R-:W-:Y:S01]  /*12870*/  MOV R70, R15 ;  /* 0x0000000f00467202 */ /* 0x000fe20000000f00 */
[--C-:B------:R-:W-:Y:S01]  /*12880*/  FFMA.FTZ R7, R154, c[0x0][0x2d0], -R69.reuse ;  /* 0x0000b4009a077a23 */ /* 0x100fe20000010845 */
[----:B------:R3:W-:Y:S01]  /*12890*/  @P0 LDGSTS.E.BYPASS.LTC128B.128 [R231+0x9100], [R4.64], !P4 ;  /* 0x0910000004e70fae */ /* 0x0007e2000e101d44 */
[--C-:B------:R-:W-:Y:S01]  /*128a0*/  FFMA.FTZ R14, R155, c[0x0][0x2d0], -R69.reuse ;  /* 0x0000b4009b0e7a23 */ /* 0x100fe20000010845 */
[----:B------:R-:W-:Y:S01]  /*128b0*/  MOV R154, R163 ;  /* 0x000000a3009a7202 */ /* 0x000fe20000000f00 */
[----:B------:R4:W-:Y:S01]  /*128c0*/  MUFU.EX2 R166, R7 ;  /* 0x0000000700a67308 */ /* 0x0009e20000000800 */
[----:B------:R-:W-:Y:S01]  /*128d0*/  FMUL.FTZ R0, R0, c[0x0][0x2d0] ;  /* 0x0000b40000007a20 */ /* 0x000fe20000410000 */
[----:B------:R-:W-:Y:S01]  /*128e0*/  MOV R155, R235 ;  /* 0x000000eb009b7202 */ /* 0x000fe20000000f00 */
[--C-:B------:R-:W-:Y:S02]  /*128f0*/  FFMA.FTZ R48, R158, c[0x0][0x2d0], -R69.reuse ;  /* 0x0000b4009e307a23 */ /* 0x100fe40000010845 */
[----:B------:R3:W-:Y:S01]  /*12900*/  @P0 LDGSTS.E.BYPASS.LTC128B.128 [R231+0xd100], [R4.64+0x80], !P3 ;  /* 0x0d10008004e70fae */ /* 0x0007e2000d901d44 */
[--C-:B------:R-:W-:Y:S02]  /*12910*/  FFMA.FTZ R71, R71, c[0x0][0x2d0], -R69.reuse ;  /* 0x0000b40047477a23 */ /* 0x100fe40000010845 */
[C---:B-1----:R-:W-:Y:S02]  /*12920*/  FMUL.FTZ R17, R2.reuse, R85 ;  /* 0x0000005502117220 */ /* 0x042fe40000410000 */
[----:B------:R-:W-:Y:S01]  /*12930*/  MUFU.EX2 R165, R14 ;  /* 0x0000000e00a57308 */ /* 0x000fe20000000800 */
[C---:B------:R-:W-:Y:S02]  /*12940*/  FMUL.FTZ R24, R2.reuse, R92 ;  /* 0x0000005c02187220 */ /* 0x040fe40000410000 */
[----:B------:R-:W-:Y:S01]  /*12950*/  FMUL.FTZ R25, R2, R93 ;  /* 0x0000005d02197220 */ /* 0x000fe20000410000 */
[----:B--2---:R-:W-:Y:S01]  /*12960*/  @P0 IADD3 R9, P1, R16, 0x80, RZ ;  /* 0x0000008010090810 */ /* 0x004fe20007f3e0ff */
[----:B------:R-:W-:Y:S01]  /*12970*/  FMUL.FTZ R16, R2, R84 ;  /* 0x0000005402107220 */ /* 0x000fe20000410000 */
[----:B------:R-:W-:Y:S01]  /*12980*/  @P0 IADD3 R8, P2, R6, R11, RZ ;  /* 0x0000000b06080210 */ /* 0x000fe20007f5e0ff */
[----:B------:R-:W-:Y:S01]  /*12990*/  FMUL.FTZ R33, R2, R101 ;  /* 0x0000006502217220 */ /* 0x000fe20000410000 */
[----:B------:R-:W-:Y:S02]  /*129a0*/  @P0 IADD3.X R12, RZ, R12, RZ, P1, !PT ;  /* 0x0000000cff0c0210 */ /* 0x000fe40000ffe4ff */
[----:B------:R-:W1:Y:S01]  /*129b0*/  MUFU.EX2 R0, R0 ;  /* 0x0000000000007308 */ /* 0x000e620000000800 */
[----:B------:R-:W-:Y:S01]  /*129c0*/  @P0 IADD3 R10, P5, R4, R9, RZ ;  /* 0x00000009040a0210 */ /* 0x000fe20007fbe0ff */
[C---:B------:R-:W-:Y:S01]  /*129d0*/  FMUL.FTZ R40, R2.reuse, R108 ;  /* 0x0000006c02287220 */ /* 0x040fe20000410000 */
[----:B------:R-:W-:Y:S01]  /*129e0*/  MOV R108, R59 ;  /* 0x0000003b006c7202 */ /* 0x000fe20000000f00 */
[C---:B------:R-:W-:Y:S01]  /*129f0*/  FMUL.FTZ R41, R2.reuse, R109 ;  /* 0x0000006d02297220 */ /* 0x040fe20000410000 */
[C---:B----4-:R-:W-:Y:S01]  /*12a00*/  @P0 IADD3.X R7, R5.reuse, R13, RZ, P6, !PT ;  /* 0x0000000d05070210 */ /* 0x050fe200037fe4ff */
[----:B------:R-:W-:Y:S01]  /*12a10*/  FMUL.FTZ R49, R2, R117 ;  /* 0x0000007502317220 */ /* 0x000fe20000410000 */
[----:B------:R-:W-:Y:S02]  /*12a20*/  @P0 IADD3.X R11, R5, R12, RZ, P5, !PT ;  /* 0x0000000c050b0210 */ /* 0x000fe40002ffe4ff */
[----:B------:R-:W-:Y:S01]  /*12a30*/  MOV R109, R66 ;  /* 0x00000042006d7202 */ /* 0x000fe20000000f00 */
[----:B------:R2:W-:Y:S01]  /*12a40*/  @P0 LDGSTS.E.BYPASS.LTC128B.128 [R231+0xa100], [R6.64], !P4 ;  /* 0x0a10000006e70fae */ /* 0x0005e2000e101d44 */
[----:B------:R4:W-:Y:S01]  /*12a50*/  MUFU.EX2 R235, R32 ;  /* 0x0000002000eb7308 */ /* 0x0009e20000000800 */
[----:B---3--:R-:W-:Y:S02]  /*12a60*/  @P0 IADD3 R4, P1, R6, R9, RZ ;  /* 0x0000000906040210 */ /* 0x008fe40007f3e0ff */
[C---:B------:R-:W-:Y:S02]  /*12a70*/  @P0 IADD3.X R9, R7.reuse, R13, RZ, P2, !PT ;  /* 0x0000000d07090210 */ /* 0x040fe400017fe4ff */
[----:B------:R-:W-:Y:S02]  /*12a80*/  @P0 IADD3.X R5, R7, R12, RZ, P1, !PT ;  /* 0x0000000c07050210 */ /* 0x000fe40000ffe4ff */
[----:B------:R3:W-:Y:S03]  /*12a90*/  @P0 LDGSTS.E.BYPASS.LTC128B.128 [R231+0xe100], [R10.64], !P3 ;  /* 0x0e1000000ae70fae */ /* 0x0007e6000d901d44 */
[----:B------:R5:W-:Y:S01]  /*12aa0*/  MUFU.EX2 R158, R48 ;  /* 0x00000030009e7308 */ /* 0x000be20000000800 */
[C---:B-1----:R-:W-:Y:S04]  /*12ab0*/  FMUL.FTZ R18, R0.reuse, R86 ;  /* 0x0000005600127220 */ /* 0x042fe80000410000 */
[----:B------:R1:W-:Y:S01]  /*12ac0*/  @P0 LDGSTS.E.BYPASS.LTC128B.128 [R231+0xb100], [R8.64], !P4 ;  /* 0x0b10000008e70fae */ /* 0x0003e2000e101d44 */
[C---:B------:R-:W-:Y:S02]  /*12ad0*/  FMUL.FTZ R19, R0.reuse, R87 ;  /* 0x0000005700137220 */ /* 0x040fe40000410000 */
[C---:B------:R-:W-:Y:S02]  /*12ae0*/  FMUL.FTZ R26, R0.reuse, R94 ;  /* 0x0000005e001a7220 */ /* 0x040fe40000410000 */
[C---:B------:R-:W-:Y:S01]  /*12af0*/  FMUL.FTZ R27, R0.reuse, R95 ;  /* 0x0000005f001b7220 */ /* 0x040fe20000410000 */
[----:B------:R-:W-:Y:S01]  /*12b00*/  MUFU.EX2 R71, R71 ;  /* 0x0000004700477308 */ /* 0x000fe20000000800 */
[----:B------:R-:W-:Y:S01]  /*12b10*/  FMUL.FTZ R34, R0, R102 ;  /* 0x0000006600227220 */ /* 0x000fe20000410000 */
[----:B------:R5:W-:Y:S01]  /*12b20*/  @P0 LDGSTS.E.BYPASS.LTC128B.128 [R231+0xf100], [R4.64], !P3 ;  /* 0x0f10000004e70fae */ /* 0x000be2000d901d44 */
[----:B----4-:R-:W-:Y:S02]  /*12b30*/  FMUL.FTZ R32, R2, R100 ;  /* 0x0000006402207220 */ /* 0x010fe40000410000 */
[--C-:B--2---:R-:W-:Y:S01]  /*12b40*/  FFMA.FTZ R6, R152, c[0x0][0x2d0], -R69.reuse ;  /* 0x0000b40098067a23 */ /* 0x104fe20000010845 */
[----:B------:R-:W-:Y:S01]  /*12b50*/  MOV R152, R233 ;  /* 0x000000e900987202 */ /* 0x000fe20000000f00 */
[C---:B------:R-:W-:Y:S02]  /*12b60*/  FMUL.FTZ R7, R0.reuse, R75 ;  /* 0x0000004b00077220 */ /* 0x040fe40000410000 */
[C---:B------:R-:W-:Y:S01]  /*12b70*/  FMUL.FTZ R35, R0.reuse, R103 ;  /* 0x0000006700237220 */ /* 0x040fe20000410000 */
[----:B------:R-:W2:Y:S01]  /*12b80*/  LDSM.16.MT88.4 R12, [R209+0x100] ;  /* 0x00010000d10c783b */ /* 0x000ea20000004200 */
[----:B------:R4:W-:Y:S01]  /*12b90*/  MUFU.EX2 R164, R6 ;  /* 0x0000000600a47308 */ /* 0x0009e20000000800 */
[C---:B------:R-:W-:Y:S01]  /*12ba0*/  FMUL.FTZ R42, R0.reuse, R110 ;  /* 0x0000006e002a7220 */ /* 0x040fe20000410000 */
[----:B------:R-:W-:Y:S01]  /*12bb0*/  MOV R110, R64 ;  /* 0x00000040006e7202 */ /* 0x000fe20000000f00 */
[C---:B---3--:R-:W-:Y:S02]  /*12bc0*/  FMUL.FTZ R10, R0.reuse, R78 ;  /* 0x0000004e000a7220 */ /* 0x048fe40000410000 */
[C---:B------:R-:W-:Y:S02]  /*12bd0*/  FMUL.FTZ R11, R0.reuse, R79 ;  /* 0x0000004f000b7220 */ /* 0x040fe40000410000 */
[----:B------:R-:W3:Y:S01]  /*12be0*/  LDSM.16.MT88.4 R20, [R210+0x100] ;  /* 0x00010000d214783b */ /* 0x000ee20000004200 */
[----:B------:R-:W-:Y:S01]  /*12bf0*/  FMUL.FTZ R43, R0, R111 ;  /* 0x0000006f002b7220 */ /* 0x000fe20000410000 */
[----:B------:R-:W-:Y:S01]  /*12c00*/  MOV R111, R148 ;  /* 0x00000094006f7202 */ /* 0x000fe20000000f00 */
[C---:B-1----:R-:W-:Y:S01]  /*12c10*/  FMUL.FTZ R8, R2.reuse, R76 ;  /* 0x0000004c02087220 */ /* 0x042fe20000410000 */
[----:B------:R-:W-:Y:S01]  /*12c20*/  MOV R148, R65 ;  /* 0x0000004100947202 */ /* 0x000fe20000000f00 */
[----:B------:R-:W-:Y:S02]  /*12c30*/  FMUL.FTZ R9, R2, R77 ;  /* 0x0000004d02097220 */ /* 0x000fe40000410000 */
[----:B------:R-:W-:Y:S01]  /*12c40*/  FMUL.FTZ R50, R0, R118 ;  /* 0x0000007600327220 */ /* 0x000fe20000410000 */
[----:B------:R-:W1:Y:S01]  /*12c50*/  LDSM.16.MT88.4 R28, [R213+0x100] ;  /* 0x00010000d51c783b */ /* 0x000e620000004200 */
[C---:B-----5:R-:W-:Y:S02]  /*12c60*/  FMUL.FTZ R48, R2.reuse, R116 ;  /* 0x0000007402307220 */ /* 0x060fe40000410000 */
[--C-:B------:R-:W-:Y:S01]  /*12c70*/  FFMA.FTZ R4, R153, c[0x0][0x2d0], -R69.reuse ;  /* 0x0000b40099047a23 */ /* 0x100fe20000010845 */
[----:B------:R-:W-:Y:S01]  /*12c80*/  MOV R153, R149 ;  /* 0x0000009500997202 */ /* 0x000fe20000000f00 */
[----:B------:R-:W-:Y:S01]  /*12c90*/  FMUL.FTZ R5, R2, R73 ;  /* 0x0000004902057220 */ /* 0x000fe20000410000 */
[----:B------:R-:W-:Y:S01]  /*12ca0*/  F2FP.BF16.PACK_AB R73, R165, R166 ;  /* 0x000000a6a549723e */ /* 0x000fe200000010ff */
[----:B------:R5:W2:Y:S01]  /*12cb0*/  MUFU.EX2 R163, R4 ;  /* 0x0000000400a37308 */ /* 0x000aa20000000800 */
[----:B------:R-:W1:Y:S01]  /*12cc0*/  LDSM.16.MT88.4 R36, [R212+0x100] ;  /* 0x00010000d424783b */ /* 0x000e620000004200 */
[C---:B----4-:R-:W-:Y:S01]  /*12cd0*/  FMUL.FTZ R6, R0.reuse, R74 ;  /* 0x0000004a00067220 */ /* 0x050fe20000410000 */
[----:B------:R-:W-:Y:S01]  /*12ce0*/  F2FP.BF16.PACK_AB R74, R239, R241 ;  /* 0x000000f1ef4a723e */ /* 0x000fe200000010ff */
[C---:B------:R-:W-:Y:S01]  /*12cf0*/  FMUL.FTZ R51, R0.reuse, R119 ;  /* 0x0000007700337220 */ /* 0x040fe20000410000 */
[----:B------:R-:W-:Y:S01]  /*12d00*/  MOV R149, R150 ;  /* 0x0000009600957202 */ /* 0x000fe20000000f00 */
[----:B------:R-:W-:Y:S01]  /*12d10*/  FMUL.FTZ R59, R0, R127 ;  /* 0x0000007f003b7220 */ /* 0x000fe20000410000 */
[----:B------:R-:W-:Y:S01]  /*12d20*/  MOV R150, R56 ;  /* 0x0000003800967202 */ /* 0x000fe20000000f00 */
[----:B------:R-:W-:Y:S01]  /*12d30*/  FFMA.FTZ R56, R159, c[0x0][0x2d0], -R69 ;  /* 0x0000b4009f387a23 */ /* 0x000fe20000010845 */
[----:B------:R-:W4:Y:S01]  /*12d40*/  LDSM.16.MT88.4 R44, [R209+0x4100] ;  /* 0x00410000d12c783b */ /* 0x000f220000004200 */
[----:B------:R-:W-:Y:S01]  /*12d50*/  MOV R159, R188 ;  /* 0x000000bc009f7202 */ /* 0x000fe20000000f00 */
[C---:B------:R-:W-:Y:S01]  /*12d60*/  FMUL.FTZ R64, R2.reuse, R132 ;  /* 0x0000008402407220 */ /* 0x040fe20000410000 */
[----:B------:R-:W-:Y:S01]  /*12d70*/  MOV R119, R57 ;  /* 0x0000003900777202 */ /* 0x000fe20000000f00 */
[C---:B------:R-:W-:Y:S01]  /*12d80*/  FMUL.FTZ R57, R2.reuse, R125 ;  /* 0x0000007d02397220 */ /* 0x040fe20000410000 */
[----:B------:R3:W-:Y:S01]  /*12d90*/  MUFU.EX2 R117, R56 ;  /* 0x0000003800757308 */ /* 0x0007e20000000800 */
[----:B------:R-:W-:Y:S02]  /*12da0*/  FMUL.FTZ R65, R2, R133 ;  /* 0x0000008502417220 */ /* 0x000fe40000410000 */
[----:B------:R-:W1:Y:S01]  /*12db0*/  LDSM.16.MT88.4 R52, [R210+0x4100] ;  /* 0x00410000d234783b */ /* 0x000e620000004200 */
[C---:B------:R-:W-:Y:S02]  /*12dc0*/  FMUL.FTZ R66, R0.reuse, R134 ;  /* 0x0000008600427220 */ /* 0x040fe40000410000 */
[----:B------:R-:W-:Y:S02]  /*12dd0*/  FMUL.FTZ R67, R0, R135 ;  /* 0x0000008700437220 */ /* 0x000fe40000410000 */
[----:B-----5:R-:W-:Y:S01]  /*12de0*/  FMUL.FTZ R4, R2, R72 ;  /* 0x0000004802047220 */ /* 0x020fe20000410000 */
[----:B------:R-:W-:Y:S02]  /*12df0*/  F2FP.BF16.PACK_AB R72, R242, R240 ;  /* 0x000000f0f248723e */ /* 0x000fe400000010ff */
[----:B------:R-:W5:Y:S01]  /*12e00*/  LDSM.16.MT88.4 R60, [R213+0x4100] ;  /* 0x00410000d53c783b */ /* 0x000f620000004200 */
[----:B--2---:R-:W-:Y:S07]  /*12e10*/  F2FP.BF16.PACK_AB R75, R163, R164 ;  /* 0x000000a4a34b723e */ /* 0x004fee00000010ff */
[C---:B------:R-:W-:Y:S01]  /*12e20*/  HMMA.16816.F32.BF16 R4, R72.reuse, R12, R4 ;  /* 0x0000000c4804723c */ /* 0x040fe20000041804 */
[----:B------:R-:W2:Y:S04]  /*12e30*/  LDSM.16.MT88.4 R76, [R212+0x4100] ;  /* 0x00410000d44c783b */ /* 0x000ea80000004200 */
[C---:B---3--:R-:W-:Y:S02]  /*12e40*/  FMUL.FTZ R56, R2.reuse, R124 ;  /* 0x0000007c02387220 */ /* 0x048fe40000410000 */
[C---:B------:R-:W-:Y:S01]  /*12e50*/  FMUL.FTZ R12, R2.reuse, R80 ;  /* 0x00000050020c7220 */ /* 0x040fe20000410000 */
[C---:B------:R-:W-:Y:S01]  /*12e60*/  HMMA.16816.F32.BF16 R8, R72.reuse, R14, R8 ;  /* 0x0000000e4808723c */ /* 0x040fe20000041808 */
[----:B------:R-:W-:Y:S03]  /*12e70*/  LDSM.16.MT88.4 R84, [R210+0x900] ;  /* 0x00090000d254783b */ /* 0x000fe60000004200 */
[----:B------:R-:W-:Y:S03]  /*12e80*/  FMUL.FTZ R13, R2, R81 ;  /* 0x00000051020d7220 */ /* 0x000fe60000410000 */
[C---:B------:R-:W-:Y:S02]  /*12e90*/  FMUL.FTZ R14, R0.reuse, R82 ;  /* 0x00000052000e7220 */ /* 0x040fe40000410000 */
[----:B------:R-:W-:Y:S01]  /*12ea0*/  FMUL.FTZ R15, R0, R83 ;  /* 0x00000053000f7220 */ /* 0x000fe20000410000 */
[----:B------:R-:W-:Y:S06]  /*12eb0*/  LDSM.16.MT88.4 R92, [R212+0x900] ;  /* 0x00090000d45c783b */ /* 0x000fec0000004200 */
[C---:B------:R-:W-:Y:S02]  /*12ec0*/  HMMA.16816.F32.BF16 R12, R72.reuse, R20, R12 ;  /* 0x00000014480c723c */ /* 0x040fe4000004180c */
[----:B------:R-:W3:Y:S05]  /*12ed0*/  LDSM.16.MT88.4 R80, [R209+0x900] ;  /* 0x00090000d150783b */ /* 0x000eea0000004200 */
[C---:B------:R-:W-:Y:S01]  /*12ee0*/  FMUL.FTZ R20, R2.reuse, R88 ;  /* 0x0000005802147220 */ /* 0x040fe20000410000 */
[C---:B------:R-:W-:Y:S02]  /*12ef0*/  HMMA.16816.F32.BF16 R16, R72.reuse, R22, R16 ;  /* 0x000000164810723c */ /* 0x040fe40000041810 */
[----:B------:R-:W-:Y:S02]  /*12f00*/  LDSM.16.MT88.4 R100, [R212+0x5100] ;  /* 0x00510000d464783b */ /* 0x000fe40000004200 */
[----:B------:R-:W-:Y:S03]  /*12f10*/  FMUL.FTZ R21, R2, R89 ;  /* 0x0000005902157220 */ /* 0x000fe60000410000 */
[C---:B------:R-:W-:Y:S02]  /*12f20*/  FMUL.FTZ R22, R0.reuse, R90 ;  /* 0x0000005a00167220 */ /* 0x040fe40000410000 */
[----:B------:R-:W-:Y:S01]  /*12f30*/  FMUL.FTZ R23, R0, R91 ;  /* 0x0000005b00177220 */ /* 0x000fe20000410000 */
[----:B------:R-:W0:Y:S06]  /*12f40*/  LDGDEPBAR ;  /* 0x00000000000079af */ /* 0x000e2c0000000000 */
[C---:B-1----:R-:W-:Y:S02]  /*12f50*/  HMMA.16816.F32.BF16 R20, R72.reuse, R28, R20 ;  /* 0x0000001c4814723c */ /* 0x042fe40000041814 */
[----:B------:R-:W1:Y:S05]  /*12f60*/  LDSM.16.MT88.4 R88, [R213+0x900] ;  /* 0x00090000d558783b */ /* 0x000e6a0000004200 */
        /* <DEDUP_REMOVED lines=10> */
[----:B------:R-:W-:Y:S01]  /*13010*/  FMUL.FTZ R37, R2, R105 ;  /* 0x0000006902257220 */ /* 0x000fe20000410000 */
[----:B------:R-:W-:Y:S01]  /*13020*/  MOV R139, R58 ;  /* 0x0000003a008b7202 */ /* 0x000fe20000000f00 */
[C---:B------:R-:W-:Y:S02]  /*13030*/  FMUL.FTZ R58, R0.reuse, R126 ;  /* 0x0000007e003a7220 */ /* 0x040fe40000410000 */
[C---:B------:R-:W-:Y:S04]  /*13040*/  FMUL.FTZ R38, R0.reuse, R106 ;  /* 0x0000006a00267220 */ /* 0x040fe80000410000 */
[----:B------:R-:W-:Y:S02]  /*13050*/  FMUL.FTZ R39, R0, R107 ;  /* 0x0000006b00277220 */ /* 0x000fe40000410000 */
[C---:B-1----:R-:W-:Y:S02]  /*13060*/  FMUL.FTZ R36, R2.reuse, R104 ;  /* 0x0000006802247220 */ /* 0x042fe40000410000 */
[----:B------:R-:W-:Y:S05]  /*13070*/  LDSM.16.MT88.4 R104, [R210+0x1900] ;  /* 0x00190000d268783b */ /* 0x000fea0000004200 */
[C---:B----4-:R-:W-:Y:S07]  /*13080*/  HMMA.16816.F32.BF16 R36, R72.reuse, R44, R36 ;  /* 0x0000002c4824723c */ /* 0x050fee0000041824 */
[----:B------:R-:W-:Y:S01]  /*13090*/  FFMA.FTZ R44, R157, c[0x0][0x2d0], -R137 ;  /* 0x0000b4009d2c7a23 */ /* 0x000fe20000010889 */
[C---:B------:R-:W-:Y:S03]  /*130a0*/  HMMA.16816.F32.BF16 R40, R72.reuse, R46, R40 ;  /* 0x0000002e4828723c */ /* 0x040fe60000041828 */
[----:B------:R1:W-:Y:S01]  /*130b0*/  MUFU.EX2 R193, R44 ;  /* 0x0000002c00c17308 */ /* 0x0003e20000000800 */
[----:B------:R-:W-:Y:S03]  /*130c0*/  FMUL.FTZ R45, R2, R113 ;  /* 0x00000071022d7220 */ /* 0x000fe60000410000 */
[C---:B------:R-:W-:Y:S02]  /*130d0*/  FMUL.FTZ R46, R0.reuse, R114 ;  /* 0x00000072002e7220 */ /* 0x040fe40000410000 */
[----:B------:R-:W-:Y:S03]  /*130e0*/  FMUL.FTZ R47, R0, R115 ;  /* 0x00000073002f7220 */ /* 0x000fe60000410000 */
[----:B-1----:R-:W-:Y:S07]  /*130f0*/  FMUL.FTZ R44, R2, R112 ;  /* 0x00000070022c7220 */ /* 0x002fee0000410000 */
[C---:B------:R-:W-:Y:S07]  /*13100*/  HMMA.16816.F32.BF16 R44, R72.reuse, R52, R44 ;  /* 0x00000034482c723c */ /* 0x040fee000004182c */
[----:B------:R-:W-:Y:S01]  /*13110*/  FFMA.FTZ R52, R160, c[0x0][0x2d0], -R69 ;  /* 0x0000b400a0347a23 */ /* 0x000fe20000010845 */
[C---:B------:R-:W-:Y:S03]  /*13120*/  HMMA.16816.F32.BF16 R48, R72.reuse, R54, R48 ;  /* 0x000000364830723c */ /* 0x040fe60000041830 */
[----:B------:R1:W4:Y:S01]  /*13130*/  MUFU.EX2 R118, R52 ;  /* 0x0000003400767308 */ /* 0x0003220000000800 */
[----:B------:R-:W-:Y:S01]  /*13140*/  FMUL.FTZ R53, R2, R121 ;  /* 0x0000007902357220 */ /* 0x000fe20000410000 */
[----:B------:R-:W-:Y:S02]  /*13150*/  MOV R121, R155 ;  /* 0x0000009b00797202 */ /* 0x000fe40000000f00 */
[----:B------:R-:W-:Y:S01]  /*13160*/  MOV R155, R70 ;  /* 0x00000046009b7202 */ /* 0x000fe20000000f00 */
[----:B------:R-:W-:Y:S01]  /*13170*/  FFMA.FTZ R70, R162, c[0x0][0x2d0], -R137 ;  /* 0x0000b400a2467a23 */ /* 0x000fe20000010889 */
[----:B------:R-:W-:Y:S03]  /*13180*/  MOV R160, R189 ;  /* 0x000000bd00a07202 */ /* 0x000fe60000000f00 */
[C---:B------:R-:W-:Y:S02]  /*13190*/  FMUL.FTZ R54, R0.reuse, R122 ;  /* 0x0000007a00367220 */ /* 0x040fe40000410000 */
[----:B------:R-:W-:Y:S02]  /*131a0*/  FMUL.FTZ R55, R0, R123 ;  /* 0x0000007b00377220 */ /* 0x000fe40000410000 */
[C---:B-1----:R-:W-:Y:S01]  /*131b0*/  FMUL.FTZ R52, R2.reuse, R120 ;  /* 0x0000007802347220 */ /* 0x042fe20000410000 */
[----:B------:R-:W-:Y:S02]  /*131c0*/  MOV R120, R152 ;  /* 0x0000009800787202 */ /* 0x000fe40000000f00 */
[----:B------:R-:W-:Y:S02]  /*131d0*/  MOV R152, R151 ;  /* 0x0000009700987202 */ /* 0x000fe40000000f00 */
[----:B------:R-:W-:Y:S02]  /*131e0*/  MOV R151, R190 ;  /* 0x000000be00977202 */ /* 0x000fe40000000f00 */
[C---:B-----5:R-:W-:Y:S01]  /*131f0*/  HMMA.16816.F32.BF16 R52, R72.reuse, R60, R52 ;  /* 0x0000003c4834723c */ /* 0x060fe20000041834 */
[----:B------:R1:W-:Y:S06]  /*13200*/  MUFU.EX2 R190, R70 ;  /* 0x0000004600be7308 */ /* 0x0003ec0000000800 */
[----:B------:R-:W-:Y:S01]  /*13210*/  FFMA.FTZ R60, R161, c[0x0][0x2d0], -R69 ;  /* 0x0000b400a13c7a23 */ /* 0x000fe20000010845 */
[C---:B------:R-:W-:Y:S03]  /*13220*/  HMMA.16816.F32.BF16 R56, R72.reuse, R62, R56 ;  /* 0x0000003e4838723c */ /* 0x040fe60000041838 */
[----:B------:R5:W2:Y:S01]  /*13230*/  MUFU.EX2 R116, R60 ;  /* 0x0000003c00747308 */ /* 0x000aa20000000800 */
[----:B------:R-:W-:Y:S03]  /*13240*/  FMUL.FTZ R61, R2, R129 ;  /* 0x00000081023d7220 */ /* 0x000fe60000410000 */
[C---:B------:R-:W-:Y:S02]  /*13250*/  FMUL.FTZ R62, R0.reuse, R130 ;  /* 0x00000082003e7220 */ /* 0x040fe40000410000 */
[----:B------:R-:W-:Y:S03]  /*13260*/  FMUL.FTZ R63, R0, R131 ;  /* 0x00000083003f7220 */ /* 0x000fe60000410000 */
[--C-:B-1----:R-:W-:Y:S04]  /*13270*/  FFMA.FTZ R70, R167, c[0x0][0x2d0], -R137.reuse ;  /* 0x0000b400a7467a23 */ /* 0x102fe80000010889 */
[----:B------:R1:W-:Y:S01]  /*13280*/  MUFU.EX2 R189, R70 ;  /* 0x0000004600bd7308 */ /* 0x0003e20000000800 */
[----:B-----5:R-:W-:Y:S01]  /*13290*/  FMUL.FTZ R60, R2, R128 ;  /* 0x00000080023c7220 */ /* 0x020fe20000410000 */
[----:B------:R-:W-:Y:S06]  /*132a0*/  MOV R128, R179 ;  /* 0x000000b300807202 */ /* 0x000fec0000000f00 */
[C---:B--2---:R-:W-:Y:S08]  /*132b0*/  HMMA.16816.F32.BF16 R60, R72.reuse, R76, R60 ;  /* 0x0000004c483c723c */ /* 0x044ff0000004183c */
[----:B------:R-:W-:Y:S01]  /*132c0*/  HMMA.16816.F32.BF16 R64, R72, R78, R64 ;  /* 0x0000004e4840723c */ /* 0x000fe20000041840 */
[----:B------:R-:W2:Y:S03]  /*132d0*/  LDSM.16.MT88.4 R76, [R209+0x4900] ;  /* 0x00490000d14c783b */ /* 0x000ea60000004200 */
[--C-:B-1----:R-:W-:Y:S03]  /*132e0*/  FFMA.FTZ R70, R169, c[0x0][0x2d0], -R137.reuse ;  /* 0x0000b400a9467a23 */ /* 0x102fe60000010889 */
[----:B----4-:R-:W-:Y:S01]  /*132f0*/  F2FP.BF16.PACK_AB R73, R118, R158 ;  /* 0x0000009e7649723e */ /* 0x010fe200000010ff */
[----:B------:R1:W-:Y:S01]  /*13300*/  MUFU.EX2 R188, R70 ;  /* 0x0000004600bc7308 */ /* 0x0003e20000000800 */
[----:B------:R-:W-:Y:S03]  /*13310*/  F2FP.BF16.PACK_AB R75, R116, R117 ;  /* 0x00000075744b723e */ /* 0x000fe600000010ff */
[----:B------:R-:W-:Y:S02]  /*13320*/  F2FP.BF16.PACK_AB R72, R233, R235 ;  /* 0x000000ebe948723e */ /* 0x000fe400000010ff */
[----:B------:R-:W-:Y:S07]  /*13330*/  F2FP.BF16.PACK_AB R74, R193, R195 ;  /* 0x000000c3c14a723e */ /* 0x000fee00000010ff */
[C---:B---3--:R-:W-:Y:S08]  /*13340*/  HMMA.16816.F32.BF16 R4, R72.reuse, R80, R4 ;  /* 0x000000504804723c */ /* 0x048ff00000041804 */
[C---:B------:R-:W-:Y:S01]  /*13350*/  HMMA.16816.F32.BF16 R8, R72.reuse, R82, R8 ;  /* 0x000000524808723c */ /* 0x040fe20000041808 */
[----:B------:R-:W3:Y:S03]  /*13360*/  LDSM.16.MT88.4 R80, [R210+0x4900] ;  /* 0x00490000d250783b */ /* 0x000ee60000004200 */
[----:B-1----:R-:W-:Y:S04]  /*13370*/  FFMA.FTZ R70, R168, c[0x0][0x2d0], -R137 ;  /* 0x0000b400a8467a23 */ /* 0x002fe80000010889 */
[C---:B------:R-:W-:Y:S01]  /*13380*/  HMMA.16816.F32.BF16 R12, R72.reuse, R84, R12 ;  /* 0x00000054480c723c */ /* 0x040fe2000004180c */
[----:B------:R1:W-:Y:S07]  /*13390*/  MUFU.EX2 R179, R70 ;  /* 0x0000004600b37308 */ /* 0x0003ee0000000800 */
[C---:B------:R-:W-:Y:S01]  /*133a0*/  HMMA.16816.F32.BF16 R16, R72.reuse, R86, R16 ;  /* 0x000000564810723c */ /* 0x040fe20000041810 */
[----:B------:R-:W4:Y:S07]  /*133b0*/  LDSM.16.MT88.4 R84, [R213+0x4900] ;  /* 0x00490000d554783b */ /* 0x000f2e0000004200 */
[C---:B------:R-:W-:Y:S08]  /*133c0*/  HMMA.16816.F32.BF16 R20, R72.reuse, R88, R20 ;  /* 0x000000584814723c */ /* 0x040ff00000041814 */
[C---:B------:R-:W-:Y:S01]  /*133d0*/  HMMA.16816.F32.BF16 R24, R72.reuse, R90, R24 ;  /* 0x0000005a4818723c */ /* 0x040fe20000041818 */
[----:B------:R-:W5:Y:S03]  /*133e0*/  LDSM.16.MT88.4 R88, [R212+0x4900] ;  /* 0x00490000d458783b */ /* 0x000f660000004200 */
        /* <DEDUP_REMOVED lines=8> */
[--C-:B-1----:R-:W-:Y:S04]  /*13470*/  FFMA.FTZ R70, R176, c[0x0][0x2d0], -R69.reuse ;  /* 0x0000b400b0467a23 */ /* 0x102fe80000010845 */
[C---:B---3--:R-:W-:Y:S01]  /*13480*/  HMMA.16816.F32.BF16 R44, R72.reuse, R80, R44 ;  /* 0x00000050482c723c */ /* 0x048fe2000004182c */
[----:B------:R1:W3:Y:S07]  /*13490*/  MUFU.EX2 R126, R70 ;  /* 0x00000046007e7308 */ /* 0x0002ee0000000800 */
[C---:B------:R-:W-:Y:S01]  /*134a0*/  HMMA.16816.F32.BF16 R48, R72.reuse, R82, R48 ;  /* 0x000000524830723c */ /* 0x040fe20000041830 */
[----:B------:R-:W2:Y:S07]  /*134b0*/  LDSM.16.MT88.4 R80, [R210+0x1100] ;  /* 0x00110000d250783b */ /* 0x000eae0000004200 */
[C---:B----4-:R-:W-:Y:S08]  /*134c0*/  HMMA.16816.F32.BF16 R52, R72.reuse, R84, R52 ;  /* 0x000000544834723c */ /* 0x050ff00000041834 */
[C---:B------:R-:W-:Y:S01]  /*134d0*/  HMMA.16816.F32.BF16 R56, R72.reuse, R86, R56 ;  /* 0x000000564838723c */ /* 0x040fe20000041838 */
[----:B------:R-:W4:Y:S03]  /*134e0*/  LDSM.16.MT88.4 R84, [R213+0x1100] ;  /* 0x00110000d554783b */ /* 0x000f260000004200 */
[--C-:B-1----:R-:W-:Y:S04]  /*134f0*/  FFMA.FTZ R70, R170, c[0x0][0x2d0], -R69.reuse ;  /* 0x0000b400aa467a23 */ /* 0x102fe80000010845 */
[C---:B-----5:R-:W-:Y:S01]  /*13500*/  HMMA.16816.F32.BF16 R60, R72.reuse, R88, R60 ;  /* 0x00000058483c723c */ /* 0x060fe2000004183c */
[----:B------:R1:W-:Y:S07]  /*13510*/  MUFU.EX2 R125, R70 ;  /* 0x00000046007d7308 */ /* 0x0003ee0000000800 */
[----:B------:R-:W-:Y:S01]  /*13520*/  HMMA.16816.F32.BF16 R64, R72, R90, R64 ;  /* 0x0000005a4840723c */ /* 0x000fe20000041840 */
[----:B------:R-:W5:Y:S06]  /*13530*/  LDSM.16.MT88.4 R88, [R212+0x1100] ;  /* 0x00110000d458783b */ /* 0x000f6c0000004200 */
[----:B---3--:R-:W-:Y:S02]  /*13540*/  F2FP.BF16.PACK_AB R73, R126, R127 ;  /* 0x0000007f7e49723e */ /* 0x008fe400000010ff */
[----:B------:R-:W-:Y:S03]  /*13550*/  F2FP.BF16.PACK_AB R72, R189, R190 ;  /* 0x000000bebd48723e */ /* 0x000fe600000010ff */
[----:B------:R-:W-:Y:S01]  /*13560*/  F2FP.BF16.PACK_AB R74, R179, R188 ;  /* 0x000000bcb34a723e */ /* 0x000fe200000010ff */
[----:B-1----:R-:W-:Y:S04]  /*13570*/  FFMA.FTZ R70, R177, c[0x0][0x2d0], -R69 ;  /* 0x0000b400b1467a23 */ /* 0x002fe80000010845 */
        /* <DEDUP_REMOVED lines=12> */
[C---:B----4-:R-:W-:Y:S08]  /*13640*/  HMMA.16816.F32.BF16 R20, R72.reuse, R84, R20 ;  /* 0x000000544814723c */ /* 0x050ff00000041814 */
[C---:B------:R-:W-:Y:S01]  /*13650*/  HMMA.16816.F32.BF16 R24, R72.reuse, R86, R24 ;  /* 0x000000564818723c */ /* 0x040fe20000041818 */
[----:B------:R-:W4:Y:S07]  /*13660*/  LDSM.16.MT88.4 R84, [R213+0x1900] ;  /* 0x00190000d554783b */ /* 0x000f2e0000004200 */
[C---:B-----5:R-:W-:Y:S04]  /*13670*/  HMMA.16816.F32.BF16 R28, R72.reuse, R88, R28 ;  /* 0x00000058481c723c */ /* 0x060fe8000004181c */
[--C-:B-1----:R-:W-:Y:S04]  /*13680*/  FFMA.FTZ R70, R192, c[0x0][0x2d0], -R137.reuse ;  /* 0x0000b400c0467a23 */ /* 0x102fe80000010889 */
[C---:B------:R-:W-:Y:S01]  /*13690*/  HMMA.16816.F32.BF16 R32, R72.reuse, R90, R32 ;  /* 0x0000005a4820723c */ /* 0x040fe20000041820 */
[----:B------:R1:W-:Y:S01]  /*136a0*/  MUFU.EX2 R177, R70 ;  /* 0x0000004600b17308 */ /* 0x0003e20000000800 */
[----:B------:R-:W-:Y:S06]  /*136b0*/  LDSM.16.MT88.4 R88, [R210+0x5900] ;  /* 0x00590000d258783b */ /* 0x000fec0000004200 */
[C---:B--2---:R-:W-:Y:S08]  /*136c0*/  HMMA.16816.F32.BF16 R36, R72.reuse, R76, R36 ;  /* 0x0000004c4824723c */ /* 0x044ff00000041824 */
[C---:B------:R-:W-:Y:S01]  /*136d0*/  HMMA.16816.F32.BF16 R40, R72.reuse, R78, R40 ;  /* 0x0000004e4828723c */ /* 0x040fe20000041828 */
[----:B------:R-:W2:Y:S07]  /*136e0*/  LDSM.16.MT88.4 R76, [R212+0x1900] ;  /* 0x00190000d44c783b */ /* 0x000eae0000004200 */
[C---:B------:R-:W-:Y:S04]  /*136f0*/  HMMA.16816.F32.BF16 R44, R72.reuse, R92, R44 ;  /* 0x0000005c482c723c */ /* 0x040fe8000004182c */
[----:B-1----:R-:W-:Y:S04]  /*13700*/  FFMA.FTZ R70, R194, c[0x0][0x2d0], -R137 ;  /* 0x0000b400c2467a23 */ /* 0x002fe80000010889 */
[C---:B------:R-:W-:Y:S01]  /*13710*/  HMMA.16816.F32.BF16 R48, R72.reuse, R94, R48 ;  /* 0x0000005e4830723c */ /* 0x040fe20000041830 */
[----:B------:R1:W5:Y:S01]  /*13720*/  MUFU.EX2 R171, R70 ;  /* 0x0000004600ab7308 */ /* 0x0003620000000800 */
[----:B------:R-:W-:Y:S06]  /*13730*/  LDSM.16.MT88.4 R92, [R210+0x6100] ;  /* 0x00610000d25c783b */ /* 0x000fec0000004200 */
[C---:B------:R-:W-:Y:S08]  /*13740*/  HMMA.16816.F32.BF16 R52, R72.reuse, R96, R52 ;  /* 0x000000604834723c */ /* 0x040ff00000041834 */
[C---:B------:R-:W-:Y:S01]  /*13750*/  HMMA.16816.F32.BF16 R56, R72.reuse, R98, R56 ;  /* 0x000000624838723c */ /* 0x040fe20000041838 */
[----:B------:R-:W-:Y:S07]  /*13760*/  LDSM.16.MT88.4 R96, [R213+0x6100] ;  /* 0x00610000d560783b */ /* 0x000fee0000004200 */
[C---:B------:R-:W-:Y:S04]  /*13770*/  HMMA.16816.F32.BF16 R60, R72.reuse, R100, R60 ;  /* 0x00000064483c723c */ /* 0x040fe8000004183c */
[--C-:B-1----:R-:W-:Y:S04]  /*13780*/  FFMA.FTZ R70, R234, c[0x0][0x2d0], -R69.reuse ;  /* 0x0000b400ea467a23 */ /* 0x102fe80000010845 */
[----:B------:R-:W-:Y:S01]  /*13790*/  HMMA.16816.F32.BF16 R64, R72, R102, R64 ;  /* 0x000000664840723c */ /* 0x000fe20000041840 */
[----:B------:R1:W-:Y:S01]  /*137a0*/  MUFU.EX2 R157, R70 ;  /* 0x00000046009d7308 */ /* 0x0003e20000000800 */
[----:B------:R-:W-:Y:S05]  /*137b0*/  LDSM.16.MT88.4 R100, [R210+0x2900] ;  /* 0x00290000d264783b */ /* 0x000fea0000004200 */
[----:B---3--:R-:W-:Y:S02]  /*137c0*/  F2FP.BF16.PACK_AB R72, R176, R178 ;  /* 0x000000b2b048723e */ /* 0x008fe400000010ff */
[----:B-----5:R-:W-:Y:S03]  /*137d0*/  F2FP.BF16.PACK_AB R74, R171, R177 ;  /* 0x000000b1ab4a723e */ /* 0x020fe600000010ff */
        /* <DEDUP_REMOVED lines=10> */
[C---:B------:R-:W-:Y:S08]  /*13880*/  HMMA.16816.F32.BF16 R4, R72.reuse, R80, R4 ;  /* 0x000000504804723c */ /* 0x040ff00000041804 */
        /* <DEDUP_REMOVED lines=22> */
[----:B------:R-:W3:Y:S06]  /*139f0*/  LDSM.16.MT88.4 R88, [R210+0x2100] ;  /* 0x00210000d258783b */ /* 0x000eec0000004200 */
        /* <DEDUP_REMOVED lines=10> */
[--C-:B-1----:R-:W-:Y:S04]  /*13aa0*/  FFMA.FTZ R70, R249, c[0x0][0x2d0], -R69.reuse ;  /* 0x0000b400f9467a23 */ /* 0x102fe80000010845 */
[----:B------:R1:W5:Y:S02]  /*13ab0*/  MUFU.EX2 R112, R70 ;  /* 0x0000004600707308 */ /* 0x0003640000000800 */
[--C-:B-1----:R-:W-:Y:S01]  /*13ac0*/  FFMA.FTZ R70, R247, c[0x0][0x2d0], -R69.reuse ;  /* 0x0000b400f7467a23 */ /* 0x102fe20000010845 */
[----:B-----5:R-:W-:Y:S07]  /*13ad0*/  F2FP.BF16.PACK_AB R73, R112, R113 ;  /* 0x000000717049723e */ /* 0x020fee00000010ff */
[----:B------:R1:W-:Y:S02]  /*13ae0*/  MUFU.EX2 R123, R70 ;  /* 0x00000046007b7308 */ /* 0x0003e40000000800 */
[----:B-1----:R-:W-:Y:S08]  /*13af0*/  FFMA.FTZ R70, R250, c[0x0][0x2d0], -R69 ;  /* 0x0000b400fa467a23 */ /* 0x002ff00000010845 */
[----:B------:R1:W5:Y:S02]  /*13b00*/  MUFU.EX2 R122, R70 ;  /* 0x00000046007a7308 */ /* 0x0003640000000800 */
[--C-:B-1----:R-:W-:Y:S01]  /*13b10*/  FFMA.FTZ R70, R251, c[0x0][0x2d0], -R137.reuse ;  /* 0x0000b400fb467a23 */ /* 0x102fe20000010889 */
[----:B-----5:R-:W-:Y:S07]  /*13b20*/  F2FP.BF16.PACK_AB R75, R122, R123 ;  /* 0x0000007b7a4b723e */ /* 0x020fee00000010ff */
[----:B------:R1:W-:Y:S01]  /*13b30*/  MUFU.EX2 R162, R70 ;  /* 0x0000004600a27308 */ /* 0x0003e20000000800 */
[C---:B---3--:R-:W-:Y:S08]  /*13b40*/  HMMA.16816.F32.BF16 R4, R72.reuse, R80, R4 ;  /* 0x000000504804723c */ /* 0x048ff00000041804 */
[C---:B------:R-:W-:Y:S01]  /*13b50*/  HMMA.16816.F32.BF16 R8, R72.reuse, R82, R8 ;  /* 0x000000524808723c */ /* 0x040fe20000041808 */
[----:B------:R-:W3:Y:S07]  /*13b60*/  LDSM.16.MT88.4 R80, [R209+0x6100] ;  /* 0x00610000d150783b */ /* 0x000eee0000004200 */
[C---:B------:R-:W-:Y:S04]  /*13b70*/  HMMA.16816.F32.BF16 R12, R72.reuse, R88, R12 ;  /* 0x00000058480c723c */ /* 0x040fe8000004180c */
[--C-:B-1----:R-:W-:Y:S04]  /*13b80*/  FFMA.FTZ R70, R252, c[0x0][0x2d0], -R137.reuse ;  /* 0x0000b400fc467a23 */ /* 0x102fe80000010889 */
[C---:B------:R-:W-:Y:S01]  /*13b90*/  HMMA.16816.F32.BF16 R16, R72.reuse, R90, R16 ;  /* 0x0000005a4810723c */ /* 0x040fe20000041810 */
[----:B------:R1:W5:Y:S01]  /*13ba0*/  MUFU.EX2 R161, R70 ;  /* 0x0000004600a17308 */ /* 0x0003620000000800 */
[----:B------:R-:W5:Y:S06]  /*13bb0*/  LDSM.16.MT88.4 R88, [R212+0x6100] ;  /* 0x00610000d458783b */ /* 0x000f6c0000004200 */
[C---:B----4-:R-:W-:Y:S08]  /*13bc0*/  HMMA.16816.F32.BF16 R20, R72.reuse, R84, R20 ;  /* 0x000000544814723c */ /* 0x050ff00000041814 */
[C---:B------:R-:W-:Y:S01]  /*13bd0*/  HMMA.16816.F32.BF16 R24, R72.reuse, R86, R24 ;  /* 0x000000564818723c */ /* 0x040fe20000041818 */
[----:B------:R-:W4:Y:S07]  /*13be0*/  LDSM.16.MT88.4 R84, [R209+0x2900] ;  /* 0x00290000d154783b */ /* 0x000f2e0000004200 */
[C---:B--2---:R-:W-:Y:S04]  /*13bf0*/  HMMA.16816.F32.BF16 R28, R72.reuse, R76, R28 ;  /* 0x0000004c481c723c */ /* 0x044fe8000004181c */
[--C-:B-1----:R-:W-:Y:S01]  /*13c00*/  FFMA.FTZ R70, R128, c[0x0][0x2d0], -R137.reuse ;  /* 0x0000b40080467a23 */ /* 0x102fe20000010889 */
[----:B------:R-:W-:Y:S03]  /*13c10*/  MOV R128, R160 ;  /* 0x000000a000807202 */ /* 0x000fe60000000f00 */
        /* <DEDUP_REMOVED lines=14> */
[C---:B-----5:R-:W-:Y:S04]  /*13d00*/  HMMA.16816.F32.BF16 R60, R72.reuse, R88, R60 ;  /* 0x00000058483c723c */ /* 0x060fe8000004183c */
[--C-:B-1----:R-:W-:Y:S04]  /*13d10*/  FFMA.FTZ R70, R121, c[0x0][0x2d0], -R69.reuse ;  /* 0x0000b40079467a23 */ /* 0x102fe80000010845 */
[----:B------:R-:W-:Y:S01]  /*13d20*/  HMMA.16816.F32.BF16 R64, R72, R90, R64 ;  /* 0x0000005a4840723c */ /* 0x000fe20000041840 */
[----:B------:R1:W-:Y:S01]  /*13d30*/  MUFU.EX2 R121, R70 ;  /* 0x0000004600797308 */ /* 0x0003e20000000800 */
[----:B------:R-:W-:Y:S05]  /*13d40*/  LDSM.16.MT88.4 R88, [R210+0x6900] ;  /* 0x00690000d258783b */ /* 0x000fea0000004200 */
[----:B------:R-:W-:Y:S02]  /*13d50*/  F2FP.BF16.PACK_AB R72, R161, R162 ;  /* 0x000000a2a148723e */ /* 0x000fe400000010ff */
        /* <DEDUP_REMOVED lines=9> */
[----:B------:R-:W-:Y:S02]  /*13df0*/  MOV R109, R155 ;  /* 0x0000009b006d7202 */ /* 0x000fe40000000f00 */
[----:B-----5:R-:W-:Y:S05]  /*13e00*/  F2FP.BF16.PACK_AB R75, R130, R131 ;  /* 0x00000083824b723e */ /* 0x020fea00000010ff */
[----:B------:R1:W-:Y:S02]  /*13e10*/  MUFU.EX2 R155, R70 ;  /* 0x00000046009b7308 */ /* 0x0003e40000000800 */
[C---:B----4-:R-:W-:Y:S08]  /*13e20*/  HMMA.16816.F32.BF16 R4, R72.reuse, R84, R4 ;  /* 0x000000544804723c */ /* 0x050ff00000041804 */
[C---:B------:R-:W-:Y:S01]  /*13e30*/  HMMA.16816.F32.BF16 R8, R72.reuse, R86, R8 ;  /* 0x000000564808723c */ /* 0x040fe20000041808 */
[----:B------:R-:W4:Y:S07]  /*13e40*/  LDSM.16.MT88.4 R84, [R209+0x6900] ;  /* 0x00690000d154783b */ /* 0x000f2e0000004200 */
[C---:B------:R-:W-:Y:S04]  /*13e50*/  HMMA.16816.F32.BF16 R12, R72.reuse, R100, R12 ;  /* 0x00000064480c723c */ /* 0x040fe8000004180c */
[--C-:B-1----:R-:W-:Y:S04]  /*13e60*/  FFMA.FTZ R70, R154, c[0x0][0x2d0], -R137.reuse ;  /* 0x0000b4009a467a23 */ /* 0x102fe80000010889 */
[C---:B------:R-:W-:Y:S01]  /*13e70*/  HMMA.16816.F32.BF16 R16, R72.reuse, R102, R16 ;  /* 0x000000664810723c */ /* 0x040fe20000041810 */
[----:B------:R1:W5:Y:S01]  /*13e80*/  MUFU.EX2 R154, R70 ;  /* 0x00000046009a7308 */ /* 0x0003620000000800 */
[----:B------:R-:W-:Y:S06]  /*13e90*/  LDSM.16.MT88.4 R100, [R212+0x7100] ;  /* 0x00710000d464783b */ /* 0x000fec0000004200 */
[C---:B--2---:R-:W-:Y:S08]  /*13ea0*/  HMMA.16816.F32.BF16 R20, R72.reuse, R76, R20 ;  /* 0x0000004c4814723c */ /* 0x044ff00000041814 */
[C---:B------:R-:W-:Y:S01]  /*13eb0*/  HMMA.16816.F32.BF16 R24, R72.reuse, R78, R24 ;  /* 0x0000004e4818723c */ /* 0x040fe20000041818 */
[----:B------:R-:W2:Y:S07]  /*13ec0*/  LDSM.16.MT88.4 R76, [R213+0x6900] ;  /* 0x00690000d54c783b */ /* 0x000eae0000004200 */
[C---:B---3--:R-:W-:Y:S04]  /*13ed0*/  HMMA.16816.F32.BF16 R28, R72.reuse, R80, R28 ;  /* 0x00000050481c723c */ /* 0x048fe8000004181c */
[--C-:B-1----:R-:W-:Y:S04]  /*13ee0*/  FFMA.FTZ R70, R153, c[0x0][0x2d0], -R137.reuse ;  /* 0x0000b40099467a23 */ /* 0x102fe80000010889 */
[C---:B------:R-:W-:Y:S01]  /*13ef0*/  HMMA.16816.F32.BF16 R32, R72.reuse, R82, R32 ;  /* 0x000000524820723c */ /* 0x040fe20000041820 */
[----:B------:R1:W-:Y:S01]  /*13f00*/  MUFU.EX2 R153, R70 ;  /* 0x0000004600997308 */ /* 0x0003e20000000800 */
[----:B------:R-:W3:Y:S06]  /*13f10*/  LDSM.16.MT88.4 R80, [R212+0x6900] ;  /* 0x00690000d450783b */ /* 0x000eec0000004200 */
[C---:B----4-:R-:W-:Y:S08]  /*13f20*/  HMMA.16816.F32.BF16 R36, R72.reuse, R84, R36 ;  /* 0x000000544824723c */ /* 0x050ff00000041824 */
[C---:B------:R-:W-:Y:S01]  /*13f30*/  HMMA.16816.F32.BF16 R40, R72.reuse, R86, R40 ;  /* 0x000000564828723c */ /* 0x040fe20000041828 */
[----:B------:R-:W4:Y:S07]  /*13f40*/  LDSM.16.MT88.4 R84, [R209+0x3100] ;  /* 0x00310000d154783b */ /* 0x000f2e0000004200 */
[C---:B------:R-:W-:Y:S04]  /*13f50*/  HMMA.16816.F32.BF16 R44, R72.reuse, R88, R44 ;  /* 0x00000058482c723c */ /* 0x040fe8000004182c */
[----:B-1----:R-:W-:Y:S04]  /*13f60*/  FFMA.FTZ R70, R152, c[0x0][0x2d0], -R137 ;  /* 0x0000b40098467a23 */ /* 0x002fe80000010889 */
[C---:B------:R-:W-:Y:S01]  /*13f70*/  HMMA.16816.F32.BF16 R48, R72.reuse, R90, R48 ;  /* 0x0000005a4830723c */ /* 0x040fe20000041830 */
[----:B------:R1:W1:Y:S01]  /*13f80*/  MUFU.EX2 R152, R70 ;  /* 0x0000004600987308 */ /* 0x0002620000000800 */
[----:B------:R-:W-:Y:S06]  /*13f90*/  LDSM.16.MT88.4 R88, [R212+0x3100] ;  /* 0x00310000d458783b */ /* 0x000fec0000004200 */
[C---:B--2---:R-:W-:Y:S08]  /*13fa0*/  HMMA.16816.F32.BF16 R52, R72.reuse, R76, R52 ;  /* 0x0000004c4834723c */ /* 0x044ff00000041834 */
[C---:B------:R-:W-:Y:S01]  /*13fb0*/  HMMA.16816.F32.BF16 R56, R72.reuse, R78, R56 ;  /* 0x0000004e4838723c */ /* 0x040fe20000041838 */
[----:B------:R-:W2:Y:S07]  /*13fc0*/  LDSM.16.MT88.4 R76, [R210+0x3100] ;  /* 0x00310000d24c783b */ /* 0x000eae0000004200 */
[C---:B---3--:R-:W-:Y:S04]  /*13fd0*/  HMMA.16816.F32.BF16 R60, R72.reuse, R80, R60 ;  /* 0x00000050483c723c */ /* 0x048fe8000004183c */
[--C-:B-1----:R-:W-:Y:S04]  /*13fe0*/  FFMA.FTZ R70, R111, c[0x0][0x2d0], -R69.reuse ;  /* 0x0000b4006f467a23 */ /* 0x102fe80000010845 */
[----:B------:R-:W-:Y:S01]  /*13ff0*/  HMMA.16816.F32.BF16 R64, R72, R82, R64 ;  /* 0x000000524840723c */ /* 0x000fe20000041840 */
[----:B------:R1:W-:Y:S01]  /*14000*/  MUFU.EX2 R129, R70 ;  /* 0x0000004600817308 */ /* 0x0003e20000000800 */
[----:B------:R-:W3:Y:S05]  /*14010*/  LDSM.16.MT88.4 R80, [R213+0x3100] ;  /* 0x00310000d550783b */ /* 0x000eea0000004200 */
[----:B-----5:R-:W-:Y:S02]  /*14020*/  F2FP.BF16.PACK_AB R72, R154, R155 ;  /* 0x0000009b9a48723e */ /* 0x020fe400000010ff */
[----:B------:R-:W-:Y:S03]  /*14030*/  F2FP.BF16.PACK_AB R74, R152, R153 ;  /* 0x00000099984a723e */ /* 0x000fe600000010ff */
[--C-:B-1----:R-:W-:Y:S01]  /*14040*/  FFMA.FTZ R70, R110, c[0x0][0x2d0], -R69.reuse ;  /* 0x0000b4006e467a23 */ /* 0x102fe20000010845 */
[----:B------:R-:W-:Y:S03]  /*14050*/  MOV R110, R138 ;  /* 0x0000008a006e7202 */ /* 0x000fe60000000f00 */
[----:B------:R1:W5:Y:S02]  /*14060*/  MUFU.EX2 R128, R70 ;  /* 0x0000004600807308 */ /* 0x0003640000000800 */
[--C-:B-1----:R-:W-:Y:S01]  /*14070*/  FFMA.FTZ R70, R108, c[0x0][0x2d0], -R69.reuse ;  /* 0x0000b4006c467a23 */ /* 0x102fe20000010845 */
[----:B------:R-:W-:Y:S02]  /*14080*/  MOV R108, R139 ;  /* 0x0000008b006c7202 */ /* 0x000fe40000000f00 */
[----:B-----5:R-:W-:Y:S05]  /*14090*/  F2FP.BF16.PACK_AB R73, R128, R129 ;  /* 0x000000818049723e */ /* 0x020fea00000010ff */
[----:B------:R1:W-:Y:S02]  /*140a0*/  MUFU.EX2 R139, R70 ;  /* 0x00000046008b7308 */ /* 0x0003e40000000800 */
[----:B-1----:R-:W-:Y:S02]  /*140b0*/  FFMA.FTZ R70, R109, c[0x0][0x2d0], -R69 ;  /* 0x0000b4006d467a23 */ /* 0x002fe40000010845 */
[----:B------:R-:W5:Y:S06]  /*140c0*/  LDL.LU R109, [R1+0x4] ;  /* 0x00000400016d7983 */ /* 0x000f6c0000300800 */
[----:B------:R1:W1:Y:S02]  /*140d0*/  MUFU.EX2 R138, R70 ;  /* 0x00000046008a7308 */ /* 0x0002640000000800 */
[--C-:B-1----:R-:W-:Y:S01]  /*140e0*/  FFMA.FTZ R70, R151, c[0x0][0x2d0], -R137.reuse ;  /* 0x0000b40097467a23 */ /* 0x102fe20000010889 */
[----:B------:R-:W-:Y:S07]  /*140f0*/  F2FP.BF16.PACK_AB R75, R138, R139 ;  /* 0x0000008b8a4b723e */ /* 0x000fee00000010ff */
[----:B------:R1:W-:Y:S01]  /*14100*/  MUFU.EX2 R151, R70 ;  /* 0x0000004600977308 */ /* 0x0003e20000000800 */
[C---:B----4-:R-:W-:Y:S08]  /*14110*/  HMMA.16816.F32.BF16 R4, R72.reuse, R84, R4 ;  /* 0x000000544804723c */ /* 0x050ff00000041804 */
[C---:B------:R-:W-:Y:S01]  /*14120*/  HMMA.16816.F32.BF16 R8, R72.reuse, R86, R8 ;  /* 0x000000564808723c */ /* 0x040fe20000041808 */
[----:B------:R-:W4:Y:S07]  /*14130*/  LDSM.16.MT88.4 R84, [R209+0x7100] ;  /* 0x00710000d154783b */ /* 0x000f2e0000004200 */
[C---:B--2---:R-:W-:Y:S04]  /*14140*/  HMMA.16816.F32.BF16 R12, R72.reuse, R76, R12 ;  /* 0x0000004c480c723c */ /* 0x044fe8000004180c */
[--C-:B-1----:R-:W-:Y:S04]  /*14150*/  FFMA.FTZ R70, R150, c[0x0][0x2d0], -R137.reuse ;  /* 0x0000b40096467a23 */ /* 0x102fe80000010889 */
[C---:B------:R-:W-:Y:S01]  /*14160*/  HMMA.16816.F32.BF16 R16, R72.reuse, R78, R16 ;  /* 0x0000004e4810723c */ /* 0x040fe20000041810 */
[----:B------:R1:W2:Y:S01]  /*14170*/  MUFU.EX2 R150, R70 ;  /* 0x0000004600967308 */ /* 0x0002a20000000800 */
[----:B------:R-:W4:Y:S06]  /*14180*/  LDSM.16.MT88.4 R76, [R209+0x3900] ;  /* 0x00390000d14c783b */ /* 0x000f2c0000004200 */
[C---:B---3--:R-:W-:Y:S08]  /*14190*/  HMMA.16816.F32.BF16 R20, R72.reuse, R80, R20 ;  /* 0x000000504814723c */ /* 0x048ff00000041814 */
[C---:B------:R-:W-:Y:S08]  /*141a0*/  HMMA.16816.F32.BF16 R24, R72.reuse, R82, R24 ;  /* 0x000000524818723c */ /* 0x040ff00000041818 */
[C---:B------:R-:W-:Y:S04]  /*141b0*/  HMMA.16816.F32.BF16 R28, R72.reuse, R88, R28 ;  /* 0x00000058481c723c */ /* 0x040fe8000004181c */
[--C-:B-1----:R-:W-:Y:S01]  /*141c0*/  FFMA.FTZ R70, R149, c[0x0][0x2d0], -R137.reuse ;  /* 0x0000b40095467a23 */ /* 0x102fe20000010889 */
[----:B--2---:R-:W-:Y:S03]  /*141d0*/  F2FP.BF16.PACK_AB R132, R150, R151 ;  /* 0x000000979684723e */ /* 0x004fe600000010ff */
[C---:B------:R-:W-:Y:S01]  /*141e0*/  HMMA.16816.F32.BF16 R32, R72.reuse, R90, R32 ;  /* 0x0000005a4820723c */ /* 0x040fe20000041820 */
[----:B------:R1:W-:Y:S07]  /*141f0*/  MUFU.EX2 R149, R70 ;  /* 0x0000004600957308 */ /* 0x0003ee0000000800 */
[C---:B----4-:R-:W-:Y:S08]  /*14200*/  HMMA.16816.F32.BF16 R36, R72.reuse, R84, R36 ;  /* 0x000000544824723c */ /* 0x050ff00000041824 */
        /* <DEDUP_REMOVED lines=107> */
[----:B------:R1:W-:Y:S04]  /*148c0*/  STL [R1+0x4], R2 ;  /* 0x0000040201007387 */ /* 0x0003e80000100800 */
[----:B------:R1:W-:Y:S01]  /*148d0*/  STL [R1+0x8], R0 ;  /* 0x0000080001007387 */ /* 0x0003e20000100800 */
[----:B------:R-:W-:-:S05]  /*148e0*/  @P0 BRA `(.L_x_134) ;  /* 0xffffc01000000947 */ /* 0x000fca000383ffff */
.L_x_133:
[----:B-1----:R-:W2:Y:S04]  /*148f0*/  LDL.LU R0, [R1+0x4] ;  /* 0x0000040001007983 */ /* 0x002ea80000300800 */
[----:B------:R-:W3:Y:S01]  /*14900*/  LDL.LU R2, [R1+0x8] ;  /* 0x0000080001027983 */ /* 0x000ee20000300800 */
[----:B------:R-:W-:-:S02]  /*14910*/  MOV R30, 0xff800000 ;  /* 0xff800000001e7802 */ /* 0x000fc40000000f00 */
[----:B------:R-:W-:Y:S02]  /*14920*/  MOV R31, 0xff800000 ;  /* 0xff800000001f7802 */ /* 0x000fe40000000f00 */
[----:B------:R-:W-:Y:S01]  /*14930*/  PLOP3.LUT P2, PT, PT, PT, PT, 0x8, 0x0 ;  /* 0x000000000000781c */ /* 0x000fe20003f4e170 */
[----:B--2---:R-:W1:Y:S04]  /*14940*/  SHFL.BFLY PT, R4, R0, 0x2, 0x1f ;  /* 0x0c401f0000047f89 */ /* 0x004e6800000e0000 */
[----:B---3--:R-:W2:Y:S01]  /*14950*/  SHFL.BFLY PT, R7, R2, 0x2, 0x1f ;  /* 0x0c401f0002077f89 */ /* 0x008ea200000e0000 */
[----:B-1----:R-:W-:Y:S02]  /*14960*/  FADD.FTZ R4, R4, R0 ;  /* 0x0000000004047221 */ /* 0x002fe40000010000 */
[----:B--2---:R-:W-:-:S03]  /*14970*/  FADD.FTZ R7, R7, R2 ;  /* 0x0000000207077221 */ /* 0x004fc60000010000 */
[----:B------:R-:W1:Y:S01]  /*14980*/  SHFL.BFLY PT, R0, R4, 0x1, 0x1f ;  /* 0x0c201f0004007f89 */ /* 0x000e6200000e0000 */
[----:B------:R-:W-:-:S03]  /*14990*/  MOV R2, RZ ;  /* 0x000000ff00027202 */ /* 0x000fc60000000f00 */
[----:B------:R-:W2:Y:S01]  /*149a0*/  SHFL.BFLY PT, R5, R7, 0x1, 0x1f ;  /* 0x0c201f0007057f89 */ /* 0x000ea200000e0000 */
[----:B-1----:R-:W-:Y:S01]  /*149b0*/  FADD.FTZ R4, R4, R0 ;  /* 0x0000000004047221 */ /* 0x002fe20000010000 */
[----:B------:R-:W-:Y:S01]  /*149c0*/  MOV R0, RZ ;  /* 0x000000ff00007202 */ /* 0x000fe20000000f00 */
[----:B--2---:R-:W-:-:S03]  /*149d0*/  FADD.FTZ R7, R5, R7 ;  /* 0x0000000705077221 */ /* 0x004fc60000010000 */
[----:B------:R-:W-:Y:S02]  /*149e0*/  FSETP.NE.FTZ.AND P1, PT, R4, RZ, PT ;  /* 0x000000ff0400720b */ /* 0x000fe40003f35000 */
[----:B------:R-:W-:-:S11]  /*149f0*/  FSETP.NE.FTZ.AND P0, PT, R7, RZ, PT ;  /* 0x000000ff0700720b */ /* 0x000fd60003f15000 */
[----:B------:R-:W1:Y:S08]  /*14a00*/  @P1 MUFU.RCP R2, R4 ;  /* 0x0000000400021308 */ /* 0x000e700000001000 */
[----:B------:R-:W-:Y:S08]  /*14a10*/  @P0 MUFU.RCP R0, R7 ;  /* 0x0000000700000308 */ /* 0x000ff00000001000 */
[----:B------:R2:W3:Y:S01]  /*14a20*/  @P1 MUFU.LG2 R6, R4 ;  /* 0x0000000400061308 */ /* 0x0004e20000000c00 */
[----:B-1----:R-:W-:-:S02]  /*14a30*/  FMUL.FTZ R72, R2, R72 ;  /* 0x0000004802487220 */ /* 0x002fc40000410000 */
[C---:B------:R-:W-:Y:S02]  /*14a40*/  FMUL.FTZ R27, R2.reuse, R73 ;  /* 0x00000049021b7220 */ /* 0x040fe40000410000 */
[C---:B------:R-:W-:Y:S02]  /*14a50*/  FMUL.FTZ R76, R2.reuse, R76 ;  /* 0x0000004c024c7220 */ /* 0x040fe40000410000 */
[C---:B------:R-:W-:Y:S01]  /*14a60*/  FMUL.FTZ R8, R2.reuse, R77 ;  /* 0x0000004d02087220 */ /* 0x040fe20000410000 */
[----:B------:R-:W1:Y:S01]  /*14a70*/  @P0 MUFU.LG2 R7, R7 ;  /* 0x0000000700070308 */ /* 0x000e620000000c00 */
[C---:B------:R-:W-:Y:S02]  /*14a80*/  FMUL.FTZ R80, R2.reuse, R80 ;  /* 0x0000005002507220 */ /* 0x040fe40000410000 */
[C---:B------:R-:W-:Y:S02]  /*14a90*/  FMUL.FTZ R81, R2.reuse, R81 ;  /* 0x0000005102517220 */ /* 0x040fe40000410000 */
[----:B------:R-:W-:-:S02]  /*14aa0*/  FMUL.FTZ R84, R2, R84 ;  /* 0x0000005402547220 */ /* 0x000fc40000410000 */
[C---:B------:R-:W-:Y:S01]  /*14ab0*/  FMUL.FTZ R85, R2.reuse, R85 ;  /* 0x0000005502557220 */ /* 0x040fe20000410000 */
[----:B--2---:R-:W-:Y:S01]  /*14ac0*/  @P1 MOV R4, 0x3f317218 ;  /* 0x3f31721800041802 */ /* 0x004fe20000000f00 */
        /* <DEDUP_REMOVED lines=25> */
[----:B------:R-:W-:Y:S02]  /*14c60*/  @P1 FMUL.FTZ R5, R4, c[0x0][0x2d0] ;  /* 0x0000b40004051a20 */ /* 0x000fe40000410000 */
[----:B---3--:R-:W-:Y:S02]  /*14c70*/  @P1 FMUL.FTZ R6, R6, 0.69314718246459960938 ;  /* 0x3f31721806061820 */ /* 0x008fe40000410000 */
[----:B-1----:R-:W-:Y:S02]  /*14c80*/  @P0 FMUL.FTZ R4, R7, 0.69314718246459960938 ;  /* 0x3f31721807040820 */ /* 0x002fe40000410000 */
[----:B------:R-:W-:Y:S02]  /*14c90*/  @P0 FMUL.FTZ R2, R2, c[0x0][0x2d0] ;  /* 0x0000b40002020a20 */ /* 0x000fe40000410000 */
        /* <DEDUP_REMOVED lines=31> */
[----:B------:R-:W-:Y:S02]  /*14e90*/  FMUL.FTZ R10, R0, R135 ;  /* 0x00000087000a7220 */ /* 0x000fe40000410000 */
[----:B------:R-:W-:Y:S02]  /*14ea0*/  @P1 FFMA.FTZ R30, R5, R68, R6 ;  /* 0x00000044051e1223 */ /* 0x000fe40000010006 */
[----:B------:R-:W-:Y:S02]  /*14eb0*/  @P0 FFMA.FTZ R31, R2, R3, R4 ;  /* 0x00000003021f0223 */ /* 0x000fe40000010004 */
.L_x_103:
[----:B------:R-:W1:Y:S01]  /*14ec0*/  S2R R44, SR_CTAID.Y ;  /* 0x00000000002c7919 */ /* 0x000e620000002600 */
[----:B------:R-:W-:Y:S01]  /*14ed0*/  ULDC.64 UR4, c[0x0][0x118] ;  /* 0x0000460000047ab9 */ /* 0x000fe20000000a00 */
[----:B-1----:R-:W-:Y:S01]  /*14ee0*/  SHF.R.S32.HI R34, RZ, 0x1f, R44 ;  /* 0x0000001fff227819 */ /* 0x002fe2000001142c */
[----:B------:R-:W-:Y:S05]  /*14ef0*/  @P2 BRA `(.L_x_135) ;  /* 0x0000129000002947 */ /* 0x000fea0003800000 */
[----:B------:R-:W2:Y:S01]  /*14f00*/  LDL R35, [R1+0x44] ;  /* 0x0000440001237983 */ /* 0x000ea20000100800 */
[----:B------:R-:W-:Y:S02]  /*14f10*/  F2FP.BF16.PACK_AB R27, R27, R72 ;  /* 0x000000481b1b723e */ /* 0x000fe400000010ff */
[----:B------:R-:W-:Y:S01]  /*14f20*/  F2FP.BF16.PACK_AB R74, R75, R74 ;  /* 0x0000004a4b4a723e */ /* 0x000fe200000010ff */
[----:B------:R-:W1:Y:S01]  /*14f30*/  S2R R32, SR_TID.X ;  /* 0x0000000000207919 */ /* 0x000e620000002100 */
        /* <DEDUP_REMOVED lines=12> */
[----:B-1----:R-:W-:-:S02]  /*15000*/  SHF.R.S32.HI R33, RZ, 0x1f, R32 ;  /* 0x0000001fff217819 */ /* 0x002fc40000011420 */
[----:B------:R-:W-:Y:S02]  /*15010*/  F2FP.BF16.PACK_AB R24, R24, R100 ;  /* 0x000000641818723e */ /* 0x000fe400000010ff */
[CC--:B------:R-:W-:Y:S02]  /*15020*/  LEA.HI R2, R33.reuse, R32.reuse, RZ, 0x2 ;  /* 0x0000002021027211 */ /* 0x0c0fe400078f10ff */
[----:B------:R-:W-:Y:S02]  /*15030*/  LEA.HI R29, R33, R32, RZ, 0x5 ;  /* 0x00000020211d7211 */ /* 0x000fe400078f28ff */
[--C-:B------:R-:W-:Y:S02]  /*15040*/  SHF.R.S32.HI R4, RZ, 0x2, R2.reuse ;  /* 0x00000002ff047819 */ /* 0x100fe40000011402 */
[----:B------:R-:W-:Y:S02]  /*15050*/  SHF.R.S32.HI R0, RZ, 0x1f, R2 ;  /* 0x0000001fff007819 */ /* 0x000fe40000011402 */
[----:B------:R-:W-:-:S02]  /*15060*/  SHF.R.S32.HI R28, RZ, 0x5, R29 ;  /* 0x00000005ff1c7819 */ /* 0x000fc4000001141d */
[----:B------:R-:W-:Y:S02]  /*15070*/  LEA.HI R0, R0, R4, RZ, 0x3 ;  /* 0x0000000400007211 */ /* 0x000fe400078f18ff */
[----:B------:R-:W-:Y:S02]  /*15080*/  F2FP.BF16.PACK_AB R102, R103, R102 ;  /* 0x000000666766723e */ /* 0x000fe400000010ff */
[----:B------:R-:W-:Y:S02]  /*15090*/  LOP3.LUT R0, R0, 0xfffffff8, RZ, 0xc0, !PT ;  /* 0xfffffff800007812 */ /* 0x000fe400078ec0ff */
[----:B------:R-:W-:Y:S02]  /*150a0*/  F2FP.BF16.PACK_AB R23, R23, R104 ;  /* 0x000000681717723e */ /* 0x000fe400000010ff */
[----:B------:R-:W-:Y:S01]  /*150b0*/  F2FP.BF16.PACK_AB R106, R107, R106 ;  /* 0x0000006a6b6a723e */ /* 0x000fe200000010ff */
[----:B------:R-:W-:Y:S01]  /*150c0*/  IMAD.IADD R4, R4, 0x1, -R0 ;  /* 0x0000000104047824 */ /* 0x000fe200078e0a00 */
[----:B------:R-:W-:-:S02]  /*150d0*/  LOP3.LUT R0, R2, 0xfffffffc, RZ, 0xc0, !PT ;  /* 0xfffffffc02007812 */ /* 0x000fc400078ec0ff */
[----:B------:R-:W-:Y:S01]  /*150e0*/  F2FP.BF16.PACK_AB R21, R21, R108 ;  /* 0x0000006c1515723e */ /* 0x000fe200000010ff */
[C---:B------:R-:W-:Y:S01]  /*150f0*/  IMAD.SHL.U32 R2, R4.reuse, 0x40, RZ ;  /* 0x0000004004027824 */ /* 0x040fe200078e00ff */
[----:B------:R-:W-:Y:S01]  /*15100*/  LOP3.LUT R3, R4, 0x1, RZ, 0xc0, !PT ;  /* 0x0000000104037812 */ /* 0x000fe200078ec0ff */
[----:B------:R-:W-:Y:S01]  /*15110*/  IMAD.IADD R22, R32, 0x1, -R0 ;  /* 0x0000000120167824 */ /* 0x000fe200078e0a00 */
[----:B------:R-:W-:Y:S02]  /*15120*/  F2FP.BF16.PACK_AB R110, R111, R110 ;  /* 0x0000006e6f6e723e */ /* 0x000fe400000010ff */
[----:B------:R-:W-:Y:S01]  /*15130*/  LOP3.LUT R0, R2, 0x1c0, RZ, 0xc0, !PT ;  /* 0x000001c002007812 */ /* 0x000fe200078ec0ff */
[----:B------:R-:W-:Y:S01]  /*15140*/  IMAD R2, R28, 0x200, R22 ;  /* 0x000002001c027824 */ /* 0x000fe200078e0216 */
[----:B------:R-:W-:Y:S02]  /*15150*/  ISETP.NE.U32.AND P0, PT, R3, 0x1, PT ;  /* 0x000000010300780c */ /* 0x000fe40003f05070 */
[----:B------:R-:W-:-:S02]  /*15160*/  LEA.HI R0, R0, R0, RZ, 0x1d ;  /* 0x0000000000007211 */ /* 0x000fc400078fe8ff */
[----:B------:R-:W-:Y:S01]  /*15170*/  R2P PR, R4, 0x6 ;  /* 0x0000000604007804 */ /* 0x000fe20000000000 */
[----:B------:R-:W-:Y:S01]  /*15180*/  IMAD.MOV.U32 R4, RZ, RZ, 0x20 ;  /* 0x00000020ff047424 */ /* 0x000fe200078e00ff */
[----:B------:R-:W-:Y:S01]  /*15190*/  F2FP.BF16.PACK_AB R20, R20, R112 ;  /* 0x000000701414723e */ /* 0x000fe200000010ff */
[----:B------:R-:W-:Y:S01]  /*151a0*/  IMAD.U32 R0, R2, 0x2, R0 ;  /* 0x0000000202007824 */ /* 0x000fe200078e0000 */
[----:B------:R-:W-:Y:S02]  /*151b0*/  F2FP.BF16.PACK_AB R19, R115, R114 ;  /* 0x000000727313723e */ /* 0x000fe400000010ff */
[----:B------:R-:W-:Y:S01]  /*151c0*/  SEL R4, R4, 0xffffffe0, !P1 ;  /* 0xffffffe004047807 */ /* 0x000fe20004800000 */
[----:B------:R-:W-:Y:S01]  /*151d0*/  IMAD.SHL.U32 R0, R0, 0x2, RZ ;  /* 0x0000000200007824 */ /* 0x000fe200078e00ff */
[----:B------:R-:W-:Y:S01]  /*151e0*/  BAR.SYNC.DEFER_BLOCKING 0x1, 0x100 ;  /* 0x0044000000007b1d */ /* 0x000fe20000010000 */
[----:B------:R-:W-:Y:S02]  /*151f0*/  F2FP.BF16.PACK_AB R18, R18, R116 ;  /* 0x000000741212723e */ /* 0x000fe400000010ff */
[----:B------:R-:W-:-:S02]  /*15200*/  F2FP.BF16.PACK_AB R17, R17, R118 ;  /* 0x000000761111723e */ /* 0x000fc400000010ff */
[C---:B------:R-:W-:Y:S02]  /*15210*/  IADD3 R3, R0.reuse, 0x80, RZ ;  /* 0x0000008000037810 */ /* 0x040fe40007ffe0ff */
[C---:B------:R-:W-:Y:S02]  /*15220*/  IADD3 R2, R0.reuse, 0x70, RZ ;  /* 0x0000007000027810 */ /* 0x040fe40007ffe0ff */
[----:B------:R-:W-:Y:S01]  /*15230*/  @P0 IADD3 R2, R3, 0x10, RZ ;  /* 0x0000001003020810 */ /* 0x000fe20007ffe0ff */
[----:B------:R-:W-:Y:S01]  /*15240*/  IMAD.IADD R3, R0, 0x1, R4 ;  /* 0x0000000100037824 */ /* 0x000fe200078e0204 */
[----:B------:R-:W-:Y:S02]  /*15250*/  F2FP.BF16.PACK_AB R16, R16, R120 ;  /* 0x000000781010723e */ /* 0x000fe400000010ff */
[----:B------:R-:W-:Y:S01]  /*15260*/  F2FP.BF16.PACK_AB R13, R13, R122 ;  /* 0x0000007a0d0d723e */ /* 0x000fe200000010ff */
[----:B------:R-:W-:Y:S01]  /*15270*/  IMAD.IADD R4, R4, 0x1, R2 ;  /* 0x0000000104047824 */ /* 0x000fe200078e0202 */
[----:B------:R-:W-:-:S02]  /*15280*/  F2FP.BF16.PACK_AB R12, R12, R124 ;  /* 0x0000007c0c0c723e */ /* 0x000fc400000010ff */
[----:B------:R-:W-:Y:S02]  /*15290*/  F2FP.BF16.PACK_AB R11, R11, R126 ;  /* 0x0000007e0b0b723e */ /* 0x000fe400000010ff */
[----:B------:R-:W-:Y:S02]  /*152a0*/  F2FP.BF16.PACK_AB R9, R9, R128 ;  /* 0x000000800909723e */ /* 0x000fe400000010ff */
[----:B------:R-:W-:Y:S02]  /*152b0*/  F2FP.BF16.PACK_AB R15, R15, R130 ;  /* 0x000000820f0f723e */ /* 0x000fe400000010ff */
[----:B------:R-:W-:Y:S01]  /*152c0*/  F2FP.BF16.PACK_AB R14, R14, R132 ;  /* 0x000000840e0e723e */ /* 0x000fe200000010ff */
[----:B------:R1:W-:Y:S01]  /*152d0*/  STS [R0+0x80], R27 ;  /* 0x0000801b00007388 */ /* 0x0003e20000000800 */
[----:B------:R-:W-:Y:S02]  /*152e0*/  F2FP.BF16.PACK_AB R10, R10, R134 ;  /* 0x000000860a0a723e */ /* 0x000fe400000010ff */
[----:B------:R-:W-:Y:S01]  /*152f0*/  ISETP.NE.U32.AND P0, PT, RZ, c[0x0][0x500], PT ;  /* 0x00014000ff007a0c */ /* 0x000fe20003f05070 */
[----:B------:R-:W-:Y:S01]  /*15300*/  STS [R0+0x480], R74 ;  /* 0x0004804a00007388 */ /* 0x000fe20000000800 */
[----:B------:R-:W-:-:S02]  /*15310*/  ISETP.NE.U32.AND P1, PT, RZ, c[0x0][0x508], PT ;  /* 0x00014200ff007a0c */ /* 0x000fc40003f25070 */
[----:B------:R-:W-:Y:S01]  /*15320*/  ISETP.NE.AND.EX P0, PT, RZ, c[0x0][0x504], PT, P0 ;  /* 0x00014100ff007a0c */ /* 0x000fe20003f05300 */
[----:B------:R3:W-:Y:S01]  /*15330*/  STS [R2], R8 ;  /* 0x0000000802007388 */ /* 0x0007e20000000800 */
[----:B------:R-:W-:-:S03]  /*15340*/  ISETP.NE.AND.EX P1, PT, RZ, c[0x0][0x50c], PT, P1 ;  /* 0x00014300ff007a0c */ /* 0x000fc60003f25310 */
[----:B------:R-:W-:Y:S04]  /*15350*/  STS [R2+0x400], R78 ;  /* 0x0004004e02007388 */ /* 0x000fe80000000800 */
[----:B------:R4:W-:Y:S04]  /*15360*/  STS [R3+0x80], R5 ;  /* 0x0000800503007388 */ /* 0x0009e80000000800 */
[----:B------:R-:W-:Y:S04]  /*15370*/  STS [R3+0x480], R82 ;  /* 0x0004805203007388 */ /* 0x000fe80000000800 */
[----:B------:R4:W-:Y:S01]  /*15380*/  STS [R4], R6 ;  /* 0x0000000604007388 */ /* 0x0009e20000000800 */
[----:B-1----:R-:W-:-:S03]  /*15390*/  IMAD.MOV.U32 R27, RZ, RZ, 0x40 ;  /* 0x00000040ff1b7424 */ /* 0x002fc600078e00ff */
[----:B------:R-:W-:Y:S02]  /*153a0*/  STS [R4+0x400], R86 ;  /* 0x0004005604007388 */ /* 0x000fe40000000800 */
[----:B---3--:R-:W-:-:S05]  /*153b0*/  SEL R8, R27, 0xffffffc0, !P2 ;  /* 0xffffffc01b087807 */ /* 0x008fca0005000000 */
[----:B----4-:R-:W-:-:S05]  /*153c0*/  IMAD.IADD R5, R0, 0x1, R8 ;  /* 0x0000000100057824 */ /* 0x010fca00078e0208 */
[----:B------:R1:W-:Y:S01]  /*153d0*/  STS [R5+0x80], R7 ;  /* 0x0000800705007388 */ /* 0x0003e20000000800 */
[----:B------:R-:W-:-:S03]  /*153e0*/  IMAD.IADD R6, R8, 0x1, R2 ;  /* 0x0000000108067824 */ /* 0x000fc600078e0202 */
[----:B------:R-:W-:Y:S04]  /*153f0*/  STS [R5+0x480], R90 ;  /* 0x0004805a05007388 */ /* 0x000fe80000000800 */
[----:B------:R-:W-:Y:S04]  /*15400*/  STS [R6], R26 ;  /* 0x0000001a06007388 */ /* 0x000fe80000000800 */
[----:B------:R-:W-:Y:S01]  /*15410*/  STS [R6+0x400], R94 ;  /* 0x0004005e06007388 */ /* 0x000fe20000000800 */
[----:B-1----:R-:W-:Y:S02]  /*15420*/  IMAD.IADD R7, R8, 0x1, R3 ;  /* 0x0000000108077824 */ /* 0x002fe400078e0203 */
[----:B------:R-:W-:-:S03]  /*15430*/  IMAD.IADD R8, R4, 0x1, R8 ;  /* 0x0000000104087824 */ /* 0x000fc600078e0208 */
[----:B------:R-:W-:Y:S04]  /*15440*/  STS [R7+0x80], R25 ;  /* 0x0000801907007388 */ /* 0x000fe80000000800 */
[----:B------:R-:W-:Y:S04]  /*15450*/  STS [R7+0x480], R98 ;  /* 0x0004806207007388 */ /* 0x000fe80000000800 */
[----:B------:R-:W-:Y:S04]  /*15460*/  STS [R8], R24 ;  /* 0x0000001808007388 */ /* 0x000fe80000000800 */
[----:B------:R-:W-:Y:S04]  /*15470*/  STS [R8+0x400], R102 ;  /* 0x0004006608007388 */ /* 0x000fe80000000800 */
        /* <DEDUP_REMOVED lines=9> */
[----:B------:R2:W-:Y:S01]  /*15510*/  STS [R5+0x4480], R13 ;  /* 0x0044800d05007388 */ /* 0x0005e20000000800 */
[----:B-1----:R-:W-:-:S03]  /*15520*/  IMAD.MOV.U32 R2, RZ, RZ, 0x4 ;  /* 0x00000004ff027424 */ /* 0x002fc600078e00ff */
[----:B------:R-:W-:Y:S04]  /*15530*/  STS [R6+0x4000], R12 ;  /* 0x0040000c06007388 */ /* 0x000fe80000000800 */
[----:B------:R-:W-:Y:S04]  /*15540*/  STS [R6+0x4400], R11 ;  /* 0x0044000b06007388 */ /* 0x000fe80000000800 */
[----:B------:R-:W-:Y:S04]  /*15550*/  STS [R7+0x4080], R9 ;  /* 0x0040800907007388 */ /* 0x000fe80000000800 */
[----:B------:R1:W-:Y:S04]  /*15560*/  STS [R7+0x4480], R15 ;  /* 0x0044800f07007388 */ /* 0x0003e80000000800 */
[----:B------:R3:W-:Y:S04]  /*15570*/  STS [R8+0x4000], R14 ;  /* 0x0040000e08007388 */ /* 0x0007e80000000800 */
[----:B------:R3:W-:Y:S01]  /*15580*/  STS [R8+0x4400], R10 ;  /* 0x0044000a08007388 */ /* 0x0007e20000000800 */
[----:B--2---:R-:W-:-:S03]  /*15590*/  IMAD.WIDE R4, R35, R2, c[0x0][0x500] ;  /* 0x0001400023047625 */ /* 0x004fc600078e0202 */
[----:B------:R-:W-:Y:S06]  /*155a0*/  BAR.SYNC.DEFER_BLOCKING 0x1, 0x100 ;  /* 0x0044000000007b1d */ /* 0x000fec0000010000 */
[----:B------:R-:W2:Y:S01]  /*155b0*/  @P0 LDG.E R0, [R4.64] ;  /* 0x0000000404000981 */ /* 0x000ea2000c1e1900 */
[----:B-1----:R-:W-:Y:S02]  /*155c0*/  IMAD.MOV.U32 R15, RZ, RZ, c[0x0][0x388] ;  /* 0x0000e200ff0f7624 */ /* 0x002fe400078e00ff */
[----:B------:R-:W-:-:S05]  /*155d0*/  @P1 IMAD.WIDE R2, R35, R2, c[0x0][0x508] ;  /* 0x0001420023021625 */ /* 0x000fca00078e0202 */
[----:B------:R1:W5:Y:S02]  /*155e0*/  @P1 LDG.E R15, [R2.64] ;  /* 0x00000004020f1981 */ /* 0x000364000c1e1900 */
[----:B-1----:R-:W-:Y:S02]  /*155f0*/  CS2R R2, SRZ ;  /* 0x0000000000027805 */ /* 0x002fe4000001ff00 */
[--C-:B--2---:R-:W-:Y:S01]  /*15600*/  @P0 SHF.R.S32.HI R3, RZ, 0x1f, R0.reuse ;  /* 0x0000001fff030819 */ /* 0x104fe20000011400 */
[----:B------:R-:W-:Y:S01]  /*15610*/  @P0 IMAD.MOV.U32 R2, RZ, RZ, R0 ;  /* 0x000000ffff020224 */ /* 0x000fe200078e0000 */
[----:B------:R-:W-:Y:S05]  /*15620*/  @P1 BRA `(.L_x_136) ;  /* 0x0000004000001947 */ /* 0x000fea0003800000 */
[----:B---3--:R-:W-:Y:S05]  /*15630*/  @!P0 BRA `(.L_x_136) ;  /* 0x0000003000008947 */ /* 0x008fea0003800000 */
[----:B------:R1:W2:Y:S04]  /*15640*/  LDG.E R0, [R4.64] ;  /* 0x0000000404007981 */ /* 0x0002a8000c1e1900 */
[----:B-1----:R-:W2:Y:S02]  /*15650*/  LDG.E R4, [R4.64+0x4] ;  /* 0x0000040404047981 */ /* 0x002ea4000c1e1900 */
[----:B--2--5:R-:W-:-:S02]  /*15660*/  IADD3 R15, -R0, R4, RZ ;  /* 0x00000004000f7210 */ /* 0x024fc40007ffe1ff */
.L_x_136:
[----:B---3--:R-:W-:Y:S01]  /*15670*/  LOP3.LUT R0, R29, 0xffffffe0, RZ, 0xc0, !PT ;  /* 0xffffffe01d007812 */ /* 0x008fe200078ec0ff */
[----:B------:R-:W1:Y:S01]  /*15680*/  S2R R19, SR_CTAID.X ;  /* 0x0000000000137919 */ /* 0x000e620000002500 */
[----:B------:R-:W-:Y:S01]  /*15690*/  SHF.R.S32.HI R4, RZ, 0x1f, R28 ;  /* 0x0000001fff047819 */ /* 0x000fe2000001141c */
[----:B------:R-:W-:Y:S01]  /*156a0*/  IMAD.MOV.U32 R8, RZ, RZ, c[0x0][0x4e8] ;  /* 0x00013a00ff087624 */ /* 0x000fe200078e00ff */
[----:B------:R-:W-:Y:S01]  /*156b0*/  LEA.HI R5, R22, R22, RZ, 0x1 ;  /* 0x0000001616057211 */ /* 0x000fe200078f08ff */
[----:B------:R-:W-:Y:S01]  /*156c0*/  IMAD.IADD R0, R32, 0x1, -R0 ;  /* 0x0000000120007824 */ /* 0x000fe200078e0a00 */
[----:B------:R-:W-:Y:S01]  /*156d0*/  LEA.HI R4, R4, R28, RZ, 0x3 ;  /* 0x0000001c04047211 */ /* 0x000fe200078f18ff */
[----:B------:R-:W-:Y:S01]  /*156e0*/  IMAD R9, R34, c[0x0][0x3e8], RZ ;  /* 0x0000fa0022097a24 */ /* 0x000fe200078e02ff */
[----:B------:R-:W-:Y:S01]  /*156f0*/  LOP3.LUT R5, R5, 0x1ffffffe, RZ, 0xc0, !PT ;  /* 0x1ffffffe05057812 */ /* 0x000fe200078ec0ff */
[----:B-----5:R-:W-:Y:S01]  /*15700*/  IMAD R15, R15, c[0x0][0x4e8], RZ ;  /* 0x00013a000f0f7a24 */ /* 0x020fe200078e02ff */
[----:B------:R-:W-:Y:S01]  /*15710*/  SHF.R.S32.HI R7, RZ, 0x1f, R0 ;  /* 0x0000001fff077819 */ /* 0x000fe20000011400 */
[----:B------:R-:W-:Y:S01]  /*15720*/  BSSY B0, `(.L_x_137) ;  /* 0x0000076000007945 */ /* 0x000fe20003800000 */
[----:B------:R-:W-:-:S02]  /*15730*/  LOP3.LUT R6, R4, 0xffffff8, RZ, 0xc0, !PT ;  /* 0x0ffffff804067812 */ /* 0x000fc400078ec0ff */
[----:B------:R-:W-:Y:S01]  /*15740*/  LEA.HI R4, R7, R0, RZ, 0x2 ;  /* 0x0000000007047211 */ /* 0x000fe200078f10ff */
[----:B------:R-:W-:Y:S01]  /*15750*/  IMAD.IADD R7, R22, 0x1, -R5 ;  /* 0x0000000116077824 */ /* 0x000fe200078e0a05 */
[----:B------:R-:W-:Y:S01]  /*15760*/  IADD3 R6, R28, -R6, RZ ;  /* 0x800000061c067210 */ /* 0x000fe20007ffe0ff */
[----:B------:R-:W-:Y:S01]  /*15770*/  IMAD.MOV.U32 R5, RZ, RZ, R3 ;  /* 0x000000ffff057224 */ /* 0x000fe200078e0003 */
[----:B------:R-:W-:Y:S02]  /*15780*/  SHF.R.S32.HI R4, RZ, 0x2, R4 ;  /* 0x00000002ff047819 */ /* 0x000fe40000011404 */
[----:B------:R-:W-:Y:S01]  /*15790*/  LOP3.LUT P2, RZ, R0, 0x3, RZ, 0xc0, !PT ;  /* 0x0000000300ff7812 */ /* 0x000fe2000784c0ff */
[----:B------:R-:W-:Y:S01]  /*157a0*/  IMAD R0, R3, c[0x0][0x3a0], RZ ;  /* 0x0000e80003007a24 */ /* 0x000fe200078e02ff */
[----:B------:R-:W-:Y:S01]  /*157b0*/  ISETP.NE.AND P1, PT, R8, 0x1, PT ;  /* 0x000000010800780c */ /* 0x000fe20003f25270 */
[----:B------:R-:W-:Y:S01]  /*157c0*/  IMAD R17, R6, 0x10, R4 ;  /* 0x0000001006117824 */ /* 0x000fe200078e0204 */
[----:B------:R-:W-:Y:S01]  /*157d0*/  MOV R4, R2 ;  /* 0x0000000200047202 */ /* 0x000fe20000000f00 */
[----:B------:R-:W-:Y:S01]  /*157e0*/  IMAD R6, R2, c[0x0][0x3a4], R0 ;  /* 0x0000e90002067a24 */ /* 0x000fe200078e0200 */
[----:B------:R-:W-:Y:S01]  /*157f0*/  LEA.HI R16, R33, R32, RZ, 0x3 ;  /* 0x0000002021107211 */ /* 0x000fe200078f18ff */
[----:B------:R-:W-:Y:S01]  /*15800*/  IMAD R8, R34, c[0x0][0x490], RZ ;  /* 0x0001240022087a24 */ /* 0x000fe200078e02ff */
[----:B------:R-:W-:Y:S01]  /*15810*/  SEL R14, R35, RZ, !P0 ;  /* 0x000000ff230e7207 */ /* 0x000fe20004000000 */
[----:B------:R-:W-:Y:S01]  /*15820*/  IMAD R0, R7, 0x8, R17 ;  /* 0x0000000807007824 */ /* 0x000fe200078e0211 */
[----:B------:R-:W-:Y:S01]  /*15830*/  LOP3.LUT R12, R16, 0xfffffff8, RZ, 0xc0, !PT ;  /* 0xfffffff8100c7812 */ /* 0x000fe200078ec0ff */
[----:B------:R-:W-:Y:S01]  /*15840*/  IMAD.WIDE.U32 R10, R44, c[0x0][0x490], R4 ;  /* 0x000124002c0a7a25 */ /* 0x000fe200078e0004 */
[----:B------:R-:W-:-:S02]  /*15850*/  SHF.R.S32.HI R16, RZ, 0x3, R16 ;  /* 0x00000003ff107819 */ /* 0x000fc40000011410 */
[----:B------:R-:W-:Y:S01]  /*15860*/  LEA.HI R18, R33, R32, RZ, 0x6 ;  /* 0x0000002021127211 */ /* 0x000fe200078f30ff */
[----:B------:R-:W-:Y:S02]  /*15870*/  IMAD R4, R44, c[0x0][0x494], R8 ;  /* 0x000125002c047a24 */ /* 0x000fe400078e0208 */
[----:B-1----:R-:W-:Y:S02]  /*15880*/  IMAD R8, R19, 0x80, R0 ;  /* 0x0000008013087824 */ /* 0x002fe400078e0200 */
[----:B------:R-:W-:Y:S01]  /*15890*/  IMAD.WIDE.U32 R2, R2, c[0x0][0x3a0], RZ ;  /* 0x0000e80002027a25 */ /* 0x000fe200078e00ff */
[----:B------:R-:W-:-:S03]  /*158a0*/  IADD3 R5, R11, R4, RZ ;  /* 0x000000040b057210 */ /* 0x000fc60007ffe0ff */
[----:B------:R-:W-:Y:S01]  /*158b0*/  IMAD R7, R44, c[0x0][0x3ec], R9 ;  /* 0x0000fb002c077a24 */ /* 0x000fe200078e0209 */
[----:B------:R-:W-:Y:S01]  /*158c0*/  IADD3 R3, R3, R6, RZ ;  /* 0x0000000603037210 */ /* 0x000fe20007ffe0ff */
[----:B------:R-:W-:Y:S01]  /*158d0*/  @P1 IMAD.HI.U32 R9, R8, c[0x0][0x4ec], RZ ;  /* 0x00013b0008091a27 */ /* 0x000fe200078e00ff */
[----:B------:R-:W-:-:S03]  /*158e0*/  SHF.R.S32.HI R6, RZ, 0x1f, R35 ;  /* 0x0000001fff067819 */ /* 0x000fc60000011423 */
[----:B------:R-:W-:Y:S01]  /*158f0*/  IMAD.MOV.U32 R0, RZ, RZ, R8 ;  /* 0x000000ffff007224 */ /* 0x000fe200078e0008 */
[----:B------:R-:W-:Y:S01]  /*15900*/  @P1 SHF.R.U32.HI R0, RZ, c[0x0][0x4f0], R9 ;  /* 0x00013c00ff001a19 */ /* 0x000fe20000011609 */
[----:B------:R-:W-:Y:S01]  /*15910*/  IMAD.WIDE.U32 R2, R44, c[0x0][0x3e8], R2 ;  /* 0x0000fa002c027a25 */ /* 0x000fe200078e0002 */
[----:B------:R-:W-:-:S03]  /*15920*/  SEL R11, R6, RZ, !P0 ;  /* 0x000000ff060b7207 */ /* 0x000fc60004000000 */
[----:B------:R-:W-:Y:S01]  /*15930*/  IMAD.MOV.U32 R4, RZ, RZ, R10 ;  /* 0x000000ffff047224 */ /* 0x000fe200078e000a */
[----:B------:R-:W-:Y:S01]  /*15940*/  IADD3 R7, R3, R7, RZ ;  /* 0x0000000703077210 */ /* 0x000fe20007ffe0ff */
[----:B------:R-:W-:Y:S01]  /*15950*/  IMAD.MOV R10, RZ, RZ, -R0 ;  /* 0x000000ffff0a7224 */ /* 0x000fe200078e0a00 */
[----:B------:R-:W-:Y:S01]  /*15960*/  MOV R6, R2 ;  /* 0x0000000200067202 */ /* 0x000fe20000000f00 */
[----:B------:R-:W-:-:S04]  /*15970*/  IMAD.WIDE.U32 R2, R14, c[0x0][0x498], R4 ;  /* 0x000126000e027a25 */ /* 0x000fc800078e0004 */
[----:B------:R-:W-:Y:S01]  /*15980*/  IMAD.IADD R12, R32, 0x1, -R12 ;  /* 0x00000001200c7824 */ /* 0x000fe200078e0a0c */
[----:B------:R-:W-:Y:S01]  /*15990*/  IADD3 R2, P0, R0, R2, RZ ;  /* 0x0000000200027210 */ /* 0x000fe20007f1e0ff */
[----:B------:R-:W-:Y:S02]  /*159a0*/  IMAD R9, R11, c[0x0][0x498], RZ ;  /* 0x000126000b097a24 */ /* 0x000fe400078e02ff */
[----:B------:R-:W-:Y:S01]  /*159b0*/  IMAD R5, R10, c[0x0][0x4e8], R8 ;  /* 0x00013a000a057a24 */ /* 0x000fe200078e0208 */
[----:B------:R-:W-:Y:S01]  /*159c0*/  SHF.R.S32.HI R8, RZ, 0x1f, R0 ;  /* 0x0000001fff087819 */ /* 0x000fe20000011400 */
[----:B------:R-:W-:Y:S02]  /*159d0*/  IMAD R13, R12, 0x20, R16 ;  /* 0x000000200c0d7824 */ /* 0x000fe400078e0210 */
[----:B------:R-:W-:Y:S01]  /*159e0*/  IMAD R9, R14, c[0x0][0x49c], R9 ;  /* 0x000127000e097a24 */ /* 0x000fe200078e0209 */
[----:B------:R-:W-:Y:S01]  /*159f0*/  SHF.R.S32.HI R10, RZ, 0x1f, R5 ;  /* 0x0000001fff0a7819 */ /* 0x000fe20000011405 */
[----:B------:R-:W-:-:S02]  /*15a00*/  IMAD R13, R19, 0x80, R13 ;  /* 0x00000080130d7824 */ /* 0x000fc400078e020d */
[----:B------:R-:W-:Y:S01]  /*15a10*/  IMAD.SHL.U32 R12, R12, 0x8, RZ ;  /* 0x000000080c0c7824 */ /* 0x000fe200078e00ff */
[----:B------:R-:W-:Y:S01]  /*15a20*/  IADD3.X R3, R8, R3, R9, P0, !PT ;  /* 0x0000000308037210 */ /* 0x000fe200007fe409 */
[----:B------:R-:W-:Y:S01]  /*15a30*/  IMAD R9, R10, c[0x0][0x488], RZ ;  /* 0x000122000a097a24 */ /* 0x000fe200078e02ff */
[----:B------:R-:W-:Y:S01]  /*15a40*/  SHF.L.U32 R8, R16, 0x6, RZ ;  /* 0x0000000610087819 */ /* 0x000fe200000006ff */
[----:B------:R-:W-:-:S04]  /*15a50*/  @P1 IMAD.HI.U32 R4, R13, c[0x0][0x4ec], RZ ;  /* 0x00013b000d041a27 */ /* 0x000fc800078e00ff */
[----:B------:R-:W-:-:S04]  /*15a60*/  IMAD.WIDE.U32 R2, R5, c[0x0][0x488], R2 ;  /* 0x0001220005027a25 */ /* 0x000fc800078e0002 */
[----:B------:R-:W-:Y:S02]  /*15a70*/  IMAD R9, R5, c[0x0][0x48c], R9 ;  /* 0x0001230005097a24 */ /* 0x000fe400078e0209 */
[----:B------:R-:W-:Y:S01]  /*15a80*/  IMAD.MOV.U32 R0, RZ, RZ, R13 ;  /* 0x000000ffff007224 */ /* 0x000fe200078e000d */
[----:B------:R-:W-:Y:S01]  /*15a90*/  @P1 SHF.R.U32.HI R0, RZ, c[0x0][0x4f0], R4 ;  /* 0x00013c00ff001a19 */ /* 0x000fe20000011604 */
[----:B------:R-:W-:Y:S01]  /*15aa0*/  IMAD.IADD R9, R3, 0x1, R9 ;  /* 0x0000000103097824 */ /* 0x000fe200078e0209 */
[----:B------:R-:W-:Y:S01]  /*15ab0*/  LOP3.LUT R4, R8, 0x1c0, RZ, 0xc0, !PT ;  /* 0x000001c008047812 */ /* 0x000fe200078ec0ff */
[----:B------:R-:W-:Y:S01]  /*15ac0*/  IMAD R5, R11, c[0x0][0x3f0], RZ ;  /* 0x0000fc000b057a24 */ /* 0x000fe200078e02ff */
[----:B------:R-:W-:Y:S02]  /*15ad0*/  LEA R8, P0, R2, c[0x0][0x450], 0x2 ;  /* 0x0001140002087a11 */ /* 0x000fe400078010ff */
[----:B------:R-:W-:Y:S01]  /*15ae0*/  LOP3.LUT R11, R4, 0x38, R12, 0xf8, !PT ;  /* 0x00000038040b7812 */ /* 0x000fe200078ef80c */
[C---:B------:R-:W-:Y:S01]  /*15af0*/  IMAD R3, R14.reuse, c[0x0][0x3f4], R5 ;  /* 0x0000fd000e037a24 */ /* 0x040fe200078e0205 */
[----:B------:R-:W-:Y:S01]  /*15b00*/  SHF.R.U32.HI R10, RZ, 0x3, R4 ;  /* 0x00000003ff0a7819 */ /* 0x000fe20000011604 */
[----:B------:R-:W-:Y:S01]  /*15b10*/  IMAD.WIDE.U32 R4, R14, c[0x0][0x3f0], R6 ;  /* 0x0000fc000e047a25 */ /* 0x000fe200078e0006 */
[----:B------:R-:W-:-:S02]  /*15b20*/  LEA.HI.X R2, R2, c[0x0][0x454], R9, 0x2, P0 ;  /* 0x0001150002027a11 */ /* 0x000fc400000f1409 */
[----:B------:R-:W-:Y:S01]  /*15b30*/  LOP3.LUT R14, R11, R10, RZ, 0x3c, !PT ;  /* 0x0000000a0b0e7212 */ /* 0x000fe200078e3cff */
[----:B------:R-:W-:Y:S01]  /*15b40*/  IMAD.IADD R3, R5, 0x1, R3 ;  /* 0x0000000105037824 */ /* 0x000fe200078e0203 */
[----:B------:R-:W-:Y:S01]  /*15b50*/  SHFL.IDX PT, R10, R8, RZ, 0x1c1f ;  /* 0x001c1fff080a7589 */ /* 0x000fe200000e0000 */
[----:B------:R-:W-:Y:S02]  /*15b60*/  IADD3 R6, -R0, RZ, RZ ;  /* 0x000000ff00067210 */ /* 0x000fe40007ffe1ff */
[----:B------:R-:W-:Y:S01]  /*15b70*/  SHF.R.S32.HI R7, RZ, 0x1f, R0 ;  /* 0x0000001fff077819 */ /* 0x000fe20000011400 */
[----:B------:R-:W1:Y:S01]  /*15b80*/  SHFL.IDX PT, R11, R2, RZ, 0x1c1f ;  /* 0x001c1fff020b7589 */ /* 0x000e6200000e0000 */
[----:B------:R-:W-:Y:S01]  /*15b90*/  LEA R5, R19, R17, 0x7 ;  /* 0x0000001113057211 */ /* 0x000fe200078e38ff */
[----:B------:R-:W-:Y:S02]  /*15ba0*/  IMAD R6, R6, c[0x0][0x4e8], R13 ;  /* 0x00013a0006067a24 */ /* 0x000fe400078e020d */
[----:B------:R-:W-:Y:S01]  /*15bb0*/  SHFL.IDX PT, R8, R8, 0x1, 0x1c1f ;  /* 0x003c1f0008087f89 */ /* 0x000fe200000e0000 */
[----:B------:R-:W-:Y:S01]  /*15bc0*/  IMAD R7, R7, c[0x0][0x3e0], RZ ;  /* 0x0000f80007077a24 */ /* 0x000fe200078e02ff */
[----:B------:R-:W-:-:S02]  /*15bd0*/  ISETP.GE.OR P1, PT, R5, R15, P2 ;  /* 0x0000000f0500720c */ /* 0x000fc40001726670 */
[----:B------:R2:W3:Y:S01]  /*15be0*/  SHFL.IDX PT, R9, R2, 0x1, 0x1c1f ;  /* 0x003c1f0002097f89 */ /* 0x0004e200000e0000 */
[----:B------:R-:W-:-:S10]  /*15bf0*/  IMAD R7, R0, c[0x0][0x3e4], R7 ;  /* 0x0000f90000077a24 */ /* 0x000fd400078e0207 */
[----:B-1----:R1:W-:Y:S01]  /*15c00*/  @!P1 ST.E [R10.64], R30 ;  /* 0x0000001e0a009985 */ /* 0x0023e2000c101904 */
[----:B--2---:R-:W-:Y:S01]  /*15c10*/  IMAD.MOV.U32 R2, RZ, RZ, R4 ;  /* 0x000000ffff027224 */ /* 0x004fe200078e0004 */
[----:B------:R-:W-:-:S03]  /*15c20*/  IADD3 R4, R5, 0x8, RZ ;  /* 0x0000000805047810 */ /* 0x000fc60007ffe0ff */
[----:B------:R-:W-:Y:S01]  /*15c30*/  IMAD.WIDE.U32 R2, R0, c[0x0][0x3e0], R2 ;  /* 0x0000f80000027a25 */ /* 0x000fe200078e0002 */
[----:B------:R-:W-:Y:S02]  /*15c40*/  SHF.R.S32.HI R0, RZ, 0x1f, R6 ;  /* 0x0000001fff007819 */ /* 0x000fe40000011406 */
[----:B------:R-:W-:Y:S01]  /*15c50*/  ISETP.GE.OR P0, PT, R4, R15, P2 ;  /* 0x0000000f0400720c */ /* 0x000fe20001706670 */
[----:B------:R-:W-:Y:S01]  /*15c60*/  IMAD.IADD R3, R3, 0x1, R7 ;  /* 0x0000000103037824 */ /* 0x000fe200078e0207 */
[----:B------:R-:W-:Y:S01]  /*15c70*/  SHF.L.U32 R4, R18, 0x3, RZ ;  /* 0x0000000312047819 */ /* 0x000fe200000006ff */
[----:B------:R-:W-:Y:S01]  /*15c80*/  IMAD R0, R0, c[0x0][0x3d8], RZ ;  /* 0x0000f60000007a24 */ /* 0x000fe200078e02ff */
[----:B------:R-:W-:Y:S01]  /*15c90*/  LEA R7, R19, R16, 0x7 ;  /* 0x0000001013077211 */ /* 0x000fe200078e38ff */
[----:B------:R-:W-:Y:S01]  /*15ca0*/  IMAD.WIDE.U32 R2, R6, c[0x0][0x3d8], R2 ;  /* 0x0000f60006027a25 */ /* 0x000fe200078e0002 */
[----:B------:R-:W-:-:S03]  /*15cb0*/  LOP3.LUT R5, R14, 0x7ffffe00, R4, 0xf8, !PT ;  /* 0x7ffffe000e057812 */ /* 0x000fc600078ef804 */
[----:B------:R-:W-:Y:S01]  /*15cc0*/  IMAD R4, R6, c[0x0][0x3dc], R0 ;  /* 0x0000f70006047a24 */ /* 0x000fe200078e0200 */
[----:B------:R-:W-:Y:S02]  /*15cd0*/  SHF.L.U32 R0, R5, 0x1, RZ ;  /* 0x0000000105007819 */ /* 0x000fe400000006ff */
[----:B------:R-:W-:Y:S01]  /*15ce0*/  IADD3 R6, R12, 0x40, RZ ;  /* 0x000000400c067810 */ /* 0x000fe20007ffe0ff */
[----:B---3--:R1:W-:Y:S01]  /*15cf0*/  @!P0 ST.E [R8.64], R31 ;  /* 0x0000001f08008985 */ /* 0x0083e2000c101904 */
[----:B------:R-:W-:Y:S01]  /*15d00*/  IMAD.IADD R3, R3, 0x1, R4 ;  /* 0x0000000103037824 */ /* 0x000fe200078e0204 */
[C---:B------:R-:W-:Y:S02]  /*15d10*/  LEA R14, P0, R2.reuse, c[0x0][0x380], 0x1 ;  /* 0x0000e000020e7a11 */ /* 0x040fe400078008ff */
[----:B------:R1:W2:Y:S02]  /*15d20*/  LDS.128 R24, [R0+0x1080] ;  /* 0x0010800000187984 */ /* 0x0002a40000000c00 */
[----:B------:R-:W-:-:S02]  /*15d30*/  LEA.HI.X R13, R2, c[0x0][0x384], R3, 0x1, P0 ;  /* 0x0000e100020d7a11 */ /* 0x000fc400000f0c03 */
[----:B------:R1:W3:Y:S01]  /*15d40*/  LDS.128 R32, [R0+0x2080] ;  /* 0x0020800000207984 */ /* 0x0002e20000000c00 */
[----:B------:R-:W-:-:S03]  /*15d50*/  ISETP.GE.AND P0, PT, R7, R15, PT ;  /* 0x0000000f0700720c */ /* 0x000fc60003f06270 */
[----:B------:R1:W4:Y:S04]  /*15d60*/  LDS.128 R36, [R0+0x3080] ;  /* 0x0030800000247984 */ /* 0x0003280000000c00 */
[----:B------:R1:W1:Y:S04]  /*15d70*/  LDS.128 R20, [R0+0x5080] ;  /* 0x0050800000147984 */ /* 0x0002680000000c00 */
[----:B------:R1:W1:Y:S04]  /*15d80*/  LDS.128 R28, [R0+0x6080] ;  /* 0x00608000001c7984 */ /* 0x0002680000000c00 */
[----:B------:R1:W1:Y:S04]  /*15d90*/  LDS.128 R40, [R0+0x7080] ;  /* 0x0070800000287984 */ /* 0x0002680000000c00 */
[----:B------:R1:W1:Y:S04]  /*15da0*/  SHFL.IDX PT, R2, R14, RZ, 0x181f ;  /* 0x00181fff0e027589 */ /* 0x00026800000e0000 */
[----:B------:R1:W1:Y:S01]  /*15db0*/  SHFL.IDX PT, R3, R13, RZ, 0x181f ;  /* 0x00181fff0d037589 */ /* 0x00026200000e0000 */
[----:B------:R-:W-:Y:S05]  /*15dc0*/  @P0 BRA `(.L_x_138) ;  /* 0x000000b000000947 */ /* 0x000fea0003800000 */
[----:B------:R-:W5:Y:S01]  /*15dd0*/  LDS.128 R16, [R0+0x80] ;  /* 0x0000800000107984 */ /* 0x000f620000000c00 */
[----:B------:R-:W-:-:S02]  /*15de0*/  ISETP.GE.AND P0, PT, R6, c[0x0][0x3c8], PT ;  /* 0x0000f20006007a0c */ /* 0x000fc40003f06270 */
[----:B------:R-:W-:Y:S01]  /*15df0*/  ISETP.GE.AND P1, PT, R12, c[0x0][0x3c8], PT ;  /* 0x0000f2000c007a0c */ /* 0x000fe20003f26270 */
[----:B-1----:R1:W4:-:S12]  /*15e00*/  LDS.128 R8, [R0+0x4080] ;  /* 0x0040800000087984 */ /* 0x0023180000000c00 */
[----:B------:R-:W-:Y:S01]  /*15e10*/  @!P1 IMAD.WIDE R4, R12, 0x2, R2 ;  /* 0x000000020c049825 */ /* 0x000fe200078e0202 */
[----:B-1----:R-:W-:-:S04]  /*15e20*/  @!P0 SHF.R.S32.HI R0, RZ, 0x1f, R6 ;  /* 0x0000001fff008819 */ /* 0x002fc80000011406 */
[----:B------:R-:W-:-:S04]  /*15e30*/  @!P0 LEA.HI R0, R0, R6, RZ, 0x3 ;  /* 0x0000000600008211 */ /* 0x000fc800078f18ff */
[----:B------:R-:W-:-:S05]  /*15e40*/  @!P0 LOP3.LUT R0, R0, 0xfffffff8, RZ, 0xc0, !PT ;  /* 0xfffffff800008812 */ /* 0x000fca00078ec0ff */
[----:B------:R-:W-:Y:S01]  /*15e50*/  @!P0 IMAD.WIDE R2, R0, 0x2, R2 ;  /* 0x0000000200028825 */ /* 0x000fe200078e0202 */
[----:B-----5:R1:W-:Y:S04]  /*15e60*/  @!P1 ST.E.128 [R4.64], R16 ;  /* 0x0000001004009985 */ /* 0x0203e8000c101d04 */
[----:B----4-:R1:W-:Y:S02]  /*15e70*/  @!P0 ST.E.128 [R2.64], R8 ;  /* 0x0000000802008985 */ /* 0x0103e4000c101d04 */
.L_x_138:
[----:B------:R-:W-:Y:S05]  /*15e80*/  BSYNC B0 ;  /* 0x0000000000007941 */ /* 0x000fea0003800000 */
.L_x_137:
[----:B-1----:R-:W-:Y:S01]  /*15e90*/  IADD3 R0, R7, 0x20, RZ ;  /* 0x0000002007007810 */ /* 0x002fe20007ffe0ff */
[----:B------:R1:W4:Y:S01]  /*15ea0*/  SHFL.IDX PT, R3, R13, 0x1, 0x181f ;  /* 0x00381f000d037f89 */ /* 0x00032200000e0000 */
        /* <DEDUP_REMOVED lines=13> */
.L_x_140:
[----:B------:R-:W-:Y:S05]  /*15f80*/  BSYNC B0 ;  /* 0x0000000000007941 */ /* 0x000fea0003800000 */
.L_x_139:
        /* <DEDUP_REMOVED lines=15> */
.L_x_142:
[----:B------:R-:W-:Y:S05]  /*16080*/  BSYNC B0 ;  /* 0x0000000000007941 */ /* 0x000fea0003800000 */
.L_x_141:
        /* <DEDUP_REMOVED lines=16> */
.L_x_135:
[----:B------:R-:W2:Y:S01]  /*16190*/  LDL R8, [R1+0x44] ;  /* 0x0000440001087983 */ /* 0x000ea20000100800 */
[----:B------:R-:W-:Y:S01]  /*161a0*/  ISETP.NE.U32.AND P1, PT, RZ, c[0x0][0x508], PT ;  /* 0x00014200ff007a0c */ /* 0x000fe20003f25070 */
[----:B------:R-:W-:Y:S01]  /*161b0*/  IMAD.MOV.U32 R2, RZ, RZ, 0x4 ;  /* 0x00000004ff027424 */ /* 0x000fe200078e00ff */
[----:B------:R-:W-:Y:S02]  /*161c0*/  ISETP.NE.U32.AND P0, PT, RZ, c[0x0][0x500], PT ;  /* 0x00014000ff007a0c */ /* 0x000fe40003f05070 */
[----:B------:R-:W-:Y:S02]  /*161d0*/  ISETP.NE.AND.EX P1, PT, RZ, c[0x0][0x50c], PT, P1 ;  /* 0x00014300ff007a0c */ /* 0x000fe40003f25310 */
[----:B------:R-:W-:Y:S01]  /*161e0*/  ISETP.NE.AND.EX P0, PT, RZ, c[0x0][0x504], PT, P0 ;  /* 0x00014100ff007a0c */ /* 0x000fe20003f05300 */
[----:B------:R-:W-:Y:S02]  /*161f0*/  IMAD.MOV.U32 R13, RZ, RZ, c[0x0][0x388] ;  /* 0x0000e200ff0d7624 */ /* 0x000fe400078e00ff */
[----:B--2---:R-:W-:-:S08]  /*16200*/  IMAD.WIDE R6, R8, R2, c[0x0][0x500] ;  /* 0x0001400008067625 */ /* 0x004fd000078e0202 */
        /* <DEDUP_REMOVED lines=8> */
[----:B------:R1:W2:Y:S04]  /*16290*/  LDG.E R0, [R6.64] ;  /* 0x0000000406007981 */ /* 0x0002a8000c1e1900 */
[----:B-1----:R-:W2:Y:S02]  /*162a0*/  LDG.E R6, [R6.64+0x4] ;  /* 0x0000040406067981 */ /* 0x002ea4000c1e1900 */
[----:B--2--5:R-:W-:-:S02]  /*162b0*/  IADD3 R13, -R0, R6, RZ ;  /* 0x00000006000d7210 */ /* 0x024fc40007ffe1ff */
.L_x_143:
        /* <DEDUP_REMOVED lines=12> */
[----:B------:R-:W-:Y:S01]  /*16380*/  MOV R0, c[0x0][0x4e8] ;  /* 0x00013a0000007a02 */ /* 0x000fe20000000f00 */
[----:B------:R-:W-:Y:S01]  /*16390*/  IMAD R6, R34, c[0x0][0x490], RZ ;  /* 0x0001240022067a24 */ /* 0x000fe200078e02ff */
[----:B------:R-:W-:Y:S01]  /*163a0*/  MOV R2, R4 ;  /* 0x0000000400027202 */ /* 0x000fe20000000f00 */
[----:B------:R-:W-:Y:S01]  /*163b0*/  IMAD.MOV.U32 R3, RZ, RZ, R5 ;  /* 0x000000ffff037224 */ /* 0x000fe200078e0005 */
[----:B------:R-:W-:Y:S01]  /*163c0*/  ISETP.NE.AND P0, PT, R0, 0x1, PT ;  /* 0x000000010000780c */ /* 0x000fe20003f05270 */
[C---:B------:R-:W-:Y:S01]  /*163d0*/  IMAD R6, R44.reuse, c[0x0][0x494], R6 ;  /* 0x000125002c067a24 */ /* 0x040fe200078e0206 */
[----:B------:R-:W-:Y:S01]  /*163e0*/  MOV R0, R8 ;  /* 0x0000000800007202 */ /* 0x000fe20000000f00 */
[----:B------:R-:W-:-:S05]  /*163f0*/  IMAD.WIDE.U32 R2, R44, c[0x0][0x490], R2 ;  /* 0x000124002c027a25 */ /* 0x000fca00078e0002 */
[----:B------:R-:W-:-:S05]  /*16400*/  IADD3 R3, R6, R3, RZ ;  /* 0x0000000306037210 */ /* 0x000fca0007ffe0ff */
[----:B------:R-:W-:-:S04]  /*16410*/  @P0 IMAD.HI.U32 R7, R8, c[0x0][0x4ec], RZ ;  /* 0x00013b0008070a27 */ /* 0x000fc800078e00ff */
[----:B------:R-:W-:Y:S01]  /*16420*/  IMAD.WIDE.U32 R2, R9, c[0x0][0x498], R2 ;  /* 0x0001260009027a25 */ /* 0x000fe200078e0002 */
[----:B------:R-:W-:-:S03]  /*16430*/  @P0 SHF.R.U32.HI R0, RZ, c[0x0][0x4f0], R7 ;  /* 0x00013c00ff000a19 */ /* 0x000fc60000011607 */
[----:B------:R-:W-:Y:S01]  /*16440*/  IMAD R7, R10, c[0x0][0x498], RZ ;  /* 0x000126000a077a24 */ /* 0x000fe200078e02ff */
[----:B------:R-:W-:Y:S01]  /*16450*/  IADD3 R2, P0, R0, R2, RZ ;  /* 0x0000000200027210 */ /* 0x000fe20007f1e0ff */
[----:B------:R-:W-:Y:S02]  /*16460*/  IMAD.MOV R6, RZ, RZ, -R0 ;  /* 0x000000ffff067224 */ /* 0x000fe400078e0a00 */
[----:B------:R-:W-:Y:S02]  /*16470*/  IMAD R7, R9, c[0x0][0x49c], R7 ;  /* 0x0001270009077a24 */ /* 0x000fe400078e0207 */
[----:B------:R-:W-:Y:S01]  /*16480*/  IMAD R6, R6, c[0x0][0x4e8], R8 ;  /* 0x00013a0006067a24 */ /* 0x000fe200078e0208 */
[----:B------:R-:W-:-:S04]  /*16490*/  SHF.R.S32.HI R8, RZ, 0x1f, R0 ;  /* 0x0000001fff087819 */ /* 0x000fc80000011400 */
[----:B------:R-:W-:Y:S02]  /*164a0*/  SHF.R.S32.HI R0, RZ, 0x1f, R6 ;  /* 0x0000001fff007819 */ /* 0x000fe40000011406 */
[----:B------:R-:W-:-:S03]  /*164b0*/  IADD3.X R3, R8, R3, R7, P0, !PT ;  /* 0x0000000308037210 */ /* 0x000fc600007fe407 */
[----:B------:R-:W-:Y:S02]  /*164c0*/  IMAD R0, R0, c[0x0][0x488], RZ ;  /* 0x0001220000007a24 */ /* 0x000fe400078e02ff */
[----:B------:R-:W-:-:S04]  /*164d0*/  IMAD.WIDE.U32 R2, R6, c[0x0][0x488], R2 ;  /* 0x0001220006027a25 */ /* 0x000fc800078e0002 */
[----:B------:R-:W-:Y:S01]  /*164e0*/  IMAD R0, R6, c[0x0][0x48c], R0 ;  /* 0x0001230006007a24 */ /* 0x000fe200078e0200 */
[----:B------:R-:W-:-:S04]  /*164f0*/  LEA R6, P0, R2, c[0x0][0x450], 0x2 ;  /* 0x0001140002067a11 */ /* 0x000fc800078010ff */
[----:B------:R-:W-:-:S04]  /*16500*/  IADD3 R0, R3, R0, RZ ;  /* 0x0000000003007210 */ /* 0x000fc80007ffe0ff */
[----:B------:R-:W-:Y:S02]  /*16510*/  LEA.HI.X R7, R2, c[0x0][0x454], R0, 0x2, P0 ;  /* 0x0001150002077a11 */ /* 0x000fe400000f1400 */
[----:B------:R-:W-:-:S05]  /*16520*/  MOV R0, 0xff800000 ;  /* 0xff80000000007802 */ /* 0x000fca0000000f00 */
[----:B------:R1:W-:Y:S02]  /*16530*/  STG.E [R6.64], R0 ;  /* 0x0000000006007986 */ /* 0x0003e4000c101904 */
.L_x_145:
[----:B------:R-:W-:Y:S05]  /*16540*/  BSYNC B0 ;  /* 0x0000000000007941 */ /* 0x000fea0003800000 */
.L_x_144:
[----:B------:R-:W2:Y:S01]  /*16550*/  S2R R14, SR_CTAID.X ;  /* 0x00000000000e7919 */ /* 0x000ea20000002500 */
[----:B-1----:R-:W-:Y:S01]  /*16560*/  IMAD R0, R5, c[0x0][0x3a0], RZ ;  /* 0x0000e80005007a24 */ /* 0x002fe200078e02ff */
[----:B------:R-:W-:Y:S01]  /*16570*/  SHF.R.S32.HI R5, RZ, 0x1f, R12 ;  /* 0x0000001fff057819 */ /* 0x000fe2000001140c */
[C---:B------:R-:W-:Y:S01]  /*16580*/  IMAD.WIDE.U32 R2, R4.reuse, c[0x0][0x3a0], RZ ;  /* 0x0000e80004027a25 */ /* 0x040fe200078e00ff */
[----:B------:R-:W-:Y:S01]  /*16590*/  MOV R6, c[0x0][0x4e8] ;  /* 0x00013a0000067a02 */ /* 0x000fe20000000f00 */
[----:B------:R-:W-:Y:S01]  /*165a0*/  BSSY B0, `(.L_x_146) ;  /* 0x0000034000007945 */ /* 0x000fe20003800000 */
[-C--:B------:R-:W-:Y:S01]  /*165b0*/  LEA.HI R5, R5, R12.reuse, RZ, 0x3 ;  /* 0x0000000c05057211 */ /* 0x080fe200078f18ff */
[----:B------:R-:W-:Y:S01]  /*165c0*/  IMAD R0, R4, c[0x0][0x3a4], R0 ;  /* 0x0000e90004007a24 */ /* 0x000fe200078e0200 */
[----:B------:R-:W-:Y:S01]  /*165d0*/  ISETP.NE.AND P0, PT, R6, 0x1, PT ;  /* 0x000000010600780c */ /* 0x000fe20003f05270 */
[----:B------:R-:W-:Y:S01]  /*165e0*/  IMAD R6, R10, c[0x0][0x3f0], RZ ;  /* 0x0000fc000a067a24 */ /* 0x000fe200078e02ff */
[----:B------:R-:W-:Y:S01]  /*165f0*/  LOP3.LUT R4, R5, 0xfffffff8, RZ, 0xc0, !PT ;  /* 0xfffffff805047812 */ /* 0x000fe200078ec0ff */
[----:B-----5:R-:W-:Y:S01]  /*16600*/  IMAD R10, R13, c[0x0][0x4e8], RZ ;  /* 0x00013a000d0a7a24 */ /* 0x020fe200078e02ff */
[----:B------:R-:W-:Y:S01]  /*16610*/  SHF.R.S32.HI R8, RZ, 0x3, R5 ;  /* 0x00000003ff087819 */ /* 0x000fe20000011405 */
[----:B------:R-:W-:Y:S01]  /*16620*/  IMAD R7, R9, c[0x0][0x3f4], R6 ;  /* 0x0000fd0009077a24 */ /* 0x000fe200078e0206 */
[----:B------:R-:W-:-:S02]  /*16630*/  IADD3 R12, -R4, R12, RZ ;  /* 0x0000000c040c7210 */ /* 0x000fc40007ffe1ff */
[----:B------:R-:W-:Y:S01]  /*16640*/  IADD3 R3, R3, R0, RZ ;  /* 0x0000000003037210 */ /* 0x000fe20007ffe0ff */
[----:B------:R-:W-:Y:S02]  /*16650*/  IMAD R0, R34, c[0x0][0x3e8], RZ ;  /* 0x0000fa0022007a24 */ /* 0x000fe400078e02ff */
[----:B------:R-:W-:Y:S02]  /*16660*/  IMAD R4, R12, 0x20, R8 ;  /* 0x000000200c047824 */ /* 0x000fe400078e0208 */
[C---:B------:R-:W-:Y:S02]  /*16670*/  IMAD R0, R44.reuse, c[0x0][0x3ec], R0 ;  /* 0x0000fb002c007a24 */ /* 0x040fe400078e0200 */
[----:B------:R-:W-:Y:S01]  /*16680*/  IMAD.WIDE.U32 R2, R44, c[0x0][0x3e8], R2 ;  /* 0x0000fa002c027a25 */ /* 0x000fe200078e0002 */
[C---:B--2---:R-:W-:Y:S02]  /*16690*/  LEA R4, R14.reuse, R4, 0x7 ;  /* 0x000000040e047211 */ /* 0x044fe400078e38ff */
[----:B------:R-:W-:-:S02]  /*166a0*/  LEA R8, R14, R8, 0x7 ;  /* 0x000000080e087211 */ /* 0x000fc400078e38ff */
[----:B------:R-:W-:Y:S01]  /*166b0*/  IADD3 R3, R0, R3, RZ ;  /* 0x0000000300037210 */ /* 0x000fe20007ffe0ff */
[----:B------:R-:W-:-:S04]  /*166c0*/  @P0 IMAD.HI.U32 R5, R4, c[0x0][0x4ec], RZ ;  /* 0x00013b0004050a27 */ /* 0x000fc800078e00ff */
[----:B------:R-:W-:Y:S01]  /*166d0*/  IMAD.MOV.U32 R0, RZ, RZ, R4 ;  /* 0x000000ffff007224 */ /* 0x000fe200078e0004 */
[----:B------:R-:W-:Y:S01]  /*166e0*/  @P0 SHF.R.U32.HI R0, RZ, c[0x0][0x4f0], R5 ;  /* 0x00013c00ff000a19 */ /* 0x000fe20000011605 */
[----:B------:R-:W-:-:S03]  /*166f0*/  IMAD.WIDE.U32 R2, R9, c[0x0][0x3f0], R2 ;  /* 0x0000fc0009027a25 */ /* 0x000fc600078e0002 */
[----:B------:R-:W-:Y:S02]  /*16700*/  IADD3 R5, -R0, RZ, RZ ;  /* 0x000000ff00057210 */ /* 0x000fe40007ffe1ff */
[----:B------:R-:W-:Y:S02]  /*16710*/  SHF.R.S32.HI R6, RZ, 0x1f, R0 ;  /* 0x0000001fff067819 */ /* 0x000fe40000011400 */
[----:B------:R-:W-:Y:S01]  /*16720*/  IADD3 R3, R3, R7, RZ ;  /* 0x0000000703037210 */ /* 0x000fe20007ffe0ff */
[----:B------:R-:W-:Y:S02]  /*16730*/  IMAD R5, R5, c[0x0][0x4e8], R4 ;  /* 0x00013a0005057a24 */ /* 0x000fe400078e0204 */
[----:B------:R-:W-:Y:S02]  /*16740*/  IMAD R6, R6, c[0x0][0x3e0], RZ ;  /* 0x0000f80006067a24 */ /* 0x000fe400078e02ff */
[----:B------:R-:W-:Y:S01]  /*16750*/  IMAD.WIDE.U32 R2, R0, c[0x0][0x3e0], R2 ;  /* 0x0000f80000027a25 */ /* 0x000fe200078e0002 */
[----:B------:R-:W-:-:S03]  /*16760*/  SHF.R.S32.HI R4, RZ, 0x1f, R5 ;  /* 0x0000001fff047819 */ /* 0x000fc60000011405 */
[----:B------:R-:W-:-:S04]  /*16770*/  IMAD R0, R0, c[0x0][0x3e4], R6 ;  /* 0x0000f90000007a24 */ /* 0x000fc800078e0206 */
[----:B------:R-:W-:Y:S02]  /*16780*/  IMAD.IADD R3, R3, 0x1, R0 ;  /* 0x0000000103037824 */ /* 0x000fe400078e0200 */
[----:B------:R-:W-:Y:S02]  /*16790*/  IMAD R0, R4, c[0x0][0x3d8], RZ ;  /* 0x0000f60004007a24 */ /* 0x000fe400078e02ff */
[----:B------:R-:W-:-:S04]  /*167a0*/  IMAD.WIDE.U32 R2, R5, c[0x0][0x3d8], R2 ;  /* 0x0000f60005027a25 */ /* 0x000fc800078e0002 */
[----:B------:R-:W-:Y:S01]  /*167b0*/  IMAD R0, R5, c[0x0][0x3dc], R0 ;  /* 0x0000f70005007a24 */ /* 0x000fe200078e0200 */
[----:B------:R-:W-:-:S04]  /*167c0*/  LEA R11, P0, R2, c[0x0][0x380], 0x1 ;  /* 0x0000e000020b7a11 */ /* 0x000fc800078008ff */
[----:B------:R-:W-:-:S04]  /*167d0*/  IADD3 R0, R3, R0, RZ ;  /* 0x0000000003007210 */ /* 0x000fc80007ffe0ff */
[----:B------:R-:W-:Y:S02]  /*167e0*/  LEA.HI.X R9, R2, c[0x0][0x384], R0, 0x1, P0 ;  /* 0x0000e10002097a11 */ /* 0x000fe400000f0c00 */
[----:B------:R-:W-:Y:S01]  /*167f0*/  ISETP.GE.AND P0, PT, R8, R10, PT ;  /* 0x0000000a0800720c */ /* 0x000fe20003f06270 */
[----:B------:R1:W2:Y:S01]  /*16800*/  SHFL.IDX PT, R2, R11, RZ, 0x181f ;  /* 0x00181fff0b027589 */ /* 0x0002a200000e0000 */
[----:B------:R-:W-:-:S03]  /*16810*/  SHF.L.U32 R0, R12, 0x3, RZ ;  /* 0x000000030c007819 */ /* 0x000fc600000006ff */
[----:B------:R1:W3:Y:S01]  /*16820*/  SHFL.IDX PT, R3, R9, RZ, 0x181f ;  /* 0x00181fff09037589 */ /* 0x0002e200000e0000 */
[----:B------:R-:W-:-:S07]  /*16830*/  IADD3 R7, R0, 0x40, RZ ;  /* 0x0000004000077810 */ /* 0x000fce0007ffe0ff */
[----:B------:R-:W-:Y:S05]  /*16840*/  @P0 BRA `(.L_x_147) ;  /* 0x0000009000000947 */ /* 0x000fea0003800000 */
[----:B------:R-:W-:Y:S02]  /*16850*/  ISETP.GE.AND P0, PT, R7, c[0x0][0x3c8], PT ;  /* 0x0000f20007007a0c */ /* 0x000fe40003f06270 */
[----:B------:R-:W-:-:S11]  /*16860*/  ISETP.GE.AND P1, PT, R0, c[0x0][0x3c8], PT ;  /* 0x0000f20000007a0c */ /* 0x000fd60003f26270 */
[----:B------:R-:W-:-:S04]  /*16870*/  @!P0 SHF.R.S32.HI R4, RZ, 0x1f, R7 ;  /* 0x0000001fff048819 */ /* 0x000fc80000011407 */
[----:B------:R-:W-:-:S04]  /*16880*/  @!P0 LEA.HI R4, R4, R7, RZ, 0x3 ;  /* 0x0000000704048211 */ /* 0x000fc800078f18ff */
[----:B------:R-:W-:Y:S01]  /*16890*/  @!P0 LOP3.LUT R6, R4, 0xfffffff8, RZ, 0xc0, !PT ;  /* 0xfffffff804068812 */ /* 0x000fe200078ec0ff */
[----:B--23--:R-:W-:-:S04]  /*168a0*/  @!P1 IMAD.WIDE R4, R0, 0x2, R2 ;  /* 0x0000000200049825 */ /* 0x00cfc800078e0202 */
[----:B------:R-:W-:Y:S01]  /*168b0*/  @!P0 IMAD.WIDE R2, R6, 0x2, R2 ;  /* 0x0000000206028825 */ /* 0x000fe200078e0202 */
[----:B------:R2:W-:Y:S04]  /*168c0*/  @!P1 ST.E.128 [R4.64], RZ ;  /* 0x000000ff04009985 */ /* 0x0005e8000c101d04 */
[----:B------:R2:W-:Y:S02]  /*168d0*/  @!P0 ST.E.128 [R2.64], RZ ;  /* 0x000000ff02008985 */ /* 0x0005e4000c101d04 */
.L_x_147:
[----:B------:R-:W-:Y:S05]  /*168e0*/  BSYNC B0 ;  /* 0x0000000000007941 */ /* 0x000fea0003800000 */
.L_x_146:
[----:B--2---:R-:W-:Y:S01]  /*168f0*/  IADD3 R4, R8, 0x20, RZ ;  /* 0x0000002008047810 */ /* 0x004fe20007ffe0ff */
[----:B---3--:R2:W3:Y:S01]  /*16900*/  SHFL.IDX PT, R3, R9, 0x1, 0x181f ;  /* 0x00381f0009037f89 */ /* 0x0084e200000e0000 */
[----:B------:R-:W-:Y:S02]  /*16910*/  BSSY B0, `(.L_x_148) ;  /* 0x000000d000007945 */ /* 0x000fe40003800000 */
[----:B------:R-:W-:Y:S01]  /*16920*/  ISETP.GE.AND P0, PT, R4, R10, PT ;  /* 0x0000000a0400720c */ /* 0x000fe20003f06270 */
[----:B------:R2:W4:-:S12]  /*16930*/  SHFL.IDX PT, R2, R11, 0x1, 0x181f ;  /* 0x00381f000b027f89 */ /* 0x00051800000e0000 */
[----:B------:R-:W-:Y:S05]  /*16940*/  @P0 BRA `(.L_x_149) ;  /* 0x0000009000000947 */ /* 0x000fea0003800000 */
[----:B------:R-:W-:Y:S02]  /*16950*/  ISETP.GE.AND P0, PT, R7, c[0x0][0x3c8], PT ;  /* 0x0000f20007007a0c */ /* 0x000fe40003f06270 */
[----:B------:R-:W-:-:S11]  /*16960*/  ISETP.GE.AND P1, PT, R0, c[0x0][0x3c8], PT ;  /* 0x0000f20000007a0c */ /* 0x000fd60003f26270 */
[----:B------:R-:W-:-:S04]  /*16970*/  @!P0 SHF.R.S32.HI R4, RZ, 0x1f, R7 ;  /* 0x0000001fff048819 */ /* 0x000fc80000011407 */
[----:B------:R-:W-:-:S04]  /*16980*/  @!P0 LEA.HI R4, R4, R7, RZ, 0x3 ;  /* 0x0000000704048211 */ /* 0x000fc800078f18ff */
[----:B------:R-:W-:Y:S01]  /*16990*/  @!P0 LOP3.LUT R6, R4, 0xfffffff8, RZ, 0xc0, !PT ;  /* 0xfffffff804068812 */ /* 0x000fe200078ec0ff */
[----:B---34-:R-:W-:-:S04]  /*169a0*/  @!P1 IMAD.WIDE R4, R0, 0x2, R2 ;  /* 0x0000000200049825 */ /* 0x018fc800078e0202 */
[----:B------:R-:W-:Y:S01]  /*169b0*/  @!P0 IMAD.WIDE R2, R6, 0x2, R2 ;  /* 0x0000000206028825 */ /* 0x000fe200078e0202 */
[----:B------:R3:W-:Y:S04]  /*169c0*/  @!P1 ST.E.128 [R4.64], RZ ;  /* 0x000000ff04009985 */ /* 0x0007e8000c101d04 */
[----:B------:R3:W-:Y:S02]  /*169d0*/  @!P0 ST.E.128 [R2.64], RZ ;  /* 0x000000ff02008985 */ /* 0x0007e4000c101d04 */
.L_x_149:
[----:B------:R-:W-:Y:S05]  /*169e0*/  BSYNC B0 ;  /* 0x0000000000007941 */ /* 0x000fea0003800000 */
.L_x_148:
        /* <DEDUP_REMOVED lines=8> */
[----:B------:R-:W-:-:S04]  /*16a70*/  @!P0 SHF.R.S32.HI R4, RZ, 0x1f, R7 ;  /* 0x0000001fff048819 */ /* 0x000fc80000011407 */
[----:B------:R-:W-:-:S04]  /*16a80*/  @!P0 LEA.HI R4, R4, R7, RZ, 0x3 ;  /* 0x0000000704048211 */ /* 0x000fc800078f18ff */
[----:B------:R-:W-:Y:S01]  /*16a90*/  @!P0 LOP3.LUT R6, R4, 0xfffffff8, RZ, 0xc0, !PT ;  /* 0xfffffff804068812 */ /* 0x000fe200078ec0ff */
[----:B-1--4-:R-:W-:-:S04]  /*16aa0*/  @!P1 IMAD.WIDE R4, R0, 0x2, R2 ;  /* 0x0000000200049825 */ /* 0x012fc800078e0202 */
[----:B------:R-:W-:Y:S01]  /*16ab0*/  @!P0 IMAD.WIDE R2, R6, 0x2, R2 ;  /* 0x0000000206028825 */ /* 0x000fe200078e0202 */
[----:B------:R1:W-:Y:S04]  /*16ac0*/  @!P1 ST.E.128 [R4.64], RZ ;  /* 0x000000ff04009985 */ /* 0x0003e8000c101d04 */
[----:B------:R1:W-:Y:S02]  /*16ad0*/  @!P0 ST.E.128 [R2.64], RZ ;  /* 0x000000ff02008985 */ /* 0x0003e4000c101d04 */
.L_x_151:
[----:B------:R-:W-:Y:S05]  /*16ae0*/  BSYNC B0 ;  /* 0x0000000000007941 */ /* 0x000fea0003800000 */
.L_x_150:
[----:B-1----:R-:W-:Y:S01]  /*16af0*/  IADD3 R4, R8, 0x60, RZ ;  /* 0x0000006008047810 */ /* 0x002fe20007ffe0ff */
[----:B------:R1:W2:Y:S03]  /*16b00*/  SHFL.IDX PT, R3, R9, 0x3, 0x181f ;  /* 0x00781f0009037f89 */ /* 0x0002a600000e0000 */
[----:B------:R-:W-:Y:S01]  /*16b10*/  ISETP.GE.AND P0, PT, R4, R10, PT ;  /* 0x0000000a0400720c */ /* 0x000fe20003f06270 */
[----:B----4-:R1:W4:-:S12]  /*16b20*/  SHFL.IDX PT, R2, R11, 0x3, 0x181f ;  /* 0x00781f000b027f89 */ /* 0x01031800000e0000 */
[----:B------:R-:W-:Y:S05]  /*16b30*/  @P0 EXIT ;  /* 0x000000000000094d */ /* 0x000fea0003800000 */
[----:B------:R-:W-:-:S13]  /*16b40*/  ISETP.GE.AND P0, PT, R0, c[0x0][0x3c8], PT ;  /* 0x0000f20000007a0c */ /* 0x000fda0003f06270 */
[----:B--2-4-:R-:W-:-:S05]  /*16b50*/  @!P0 IMAD.WIDE R4, R0, 0x2, R2 ;  /* 0x0000000200048825 */ /* 0x014fca00078e0202 */
[----:B------:R2:W-:Y:S01]  /*16b60*/  @!P0 ST.E.128 [R4.64], RZ ;  /* 0x000000ff04008985 */ /* 0x0005e2000c101d04 */
[----:B------:R-:W-:-:S13]  /*16b70*/  ISETP.GE.AND P0, PT, R7, c[0x0][0x3c8], PT ;  /* 0x0000f20007007a0c */ /* 0x000fda0003f06270 */
[----:B------:R-:W-:Y:S05]  /*16b80*/  @P0 EXIT ;  /* 0x000000000000094d */ /* 0x000fea0003800000 */
[----:B------:R-:W-:-:S04]  /*16b90*/  SHF.R.S32.HI R0, RZ, 0x1f, R7 ;  /* 0x0000001fff007819 */ /* 0x000fc80000011407 */
[----:B------:R-:W-:-:S04]  /*16ba0*/  LEA.HI R0, R0, R7, RZ, 0x3 ;  /* 0x0000000700007211 */ /* 0x000fc800078f18ff */
[----:B------:R-:W-:-:S05]  /*16bb0*/  LOP3.LUT R0, R0, 0xfffffff8, RZ, 0xc0, !PT ;  /* 0xfffffff800007812 */ /* 0x000fca00078ec0ff */
[----:B------:R-:W-:-:S05]  /*16bc0*/  IMAD.WIDE R2, R0, 0x2, R2 ;  /* 0x0000000200027825 */ /* 0x000fca00078e0202 */
[----:B------:R-:W-:Y:S01]  /*16bd0*/  ST.E.128 [R2.64], RZ ;  /* 0x000000ff02007985 */ /* 0x000fe2000c101d04 */
[----:B------:R-:W-:Y:S05]  /*16be0*/  EXIT ;  /* 0x000000000000794d */ /* 0x000fea0003800000 */
.L_x_152:
        /* <DEDUP_REMOVED lines=9> */
.L_x_3760:


//--------------------- .text._ZN7cutlass13device_kernelIN5flash19enable_sm80_to_sm89INS1_16FlashAttnFwdSm80INS1_25CollectiveMainloopFwdSm80ILi8ELi1ELb1EN4cute5tupleIJNS5_1CILi128EEENS7_ILi96EEES8_EEELi128ENS_10bfloat16_tEfNS_4arch4Sm80ELb0ELb1ELb1ELb0ELb0ELb0ELb1ELb0EEENS1_21CollectiveEpilogueFwdINS6_IJS8_S8_S9_EEENS6_IJNS7_ILi1EEESH_SH_EEESB_SD_Li256ELb0ELb1ELb0ELb0EEENS1_19SingleTileSchedulerILb0ELb0ELb1ELi128EEEEEEEEEvNT_6ParamsE --------------------------
	.section	.text._ZN7cutlass13device_kernelIN5flash19enable_sm80_to_sm89INS1_16FlashAttnFwdSm80INS1_25CollectiveMainloopFwdSm80ILi8ELi1ELb1EN4cute5tupleIJNS5_1CILi128EEENS7_ILi96EEES8_EEELi128ENS_10bfloat16_tEfNS_4arch4Sm80ELb0ELb1ELb1ELb0ELb0ELb0ELb1ELb0EEENS1_21CollectiveEpilogueFwdINS6_IJS8_S8_S9_EEENS6_IJNS7_ILi1EEESH_SH_EEESB_SD_Li256ELb0ELb1ELb0ELb0EEENS1_19SingleTileSchedulerILb0ELb0ELb1ELi128EEEEEEEEEvNT_6ParamsE,"ax",@progbits
	.sectioninfo	@"SHI_REGISTERS=255"
	.align	128
.text._ZN7cutlass13device_kernelIN5flash19enable_sm80_to_sm89INS1_16FlashAttnFwdSm80INS1_25CollectiveMainloopFwdSm80ILi8ELi1ELb1EN4cute5tupleIJNS5_1CILi128EEENS7_ILi96EEES8_EEELi128ENS_10bfloat16_tEfNS_4arch4Sm80ELb0ELb1ELb1ELb0ELb0ELb0ELb1ELb0EEENS1_21CollectiveEpilogueFwdINS6_IJS8_S8_S9_EEENS6_IJNS7_ILi1EEESH_SH_EEESB_SD_Li256ELb0ELb1ELb0ELb0EEENS1_19SingleTileSchedulerILb0ELb0ELb1ELi128EEEEEEEEEvNT_6ParamsE:
        .type           _ZN7cutlass13device_kernelIN5flash19enable_sm80_to_sm89INS1_16FlashAttnFwdSm80INS1_25CollectiveMainloopFwdSm80ILi8ELi1ELb1EN4cute5tupleIJNS5_1CILi128EEENS7_ILi96EEES8_EEELi128ENS_10bfloat16_tEfNS_4arch4Sm80ELb0ELb1ELb1ELb0ELb0ELb0ELb1ELb0EEENS1_21CollectiveEpilogueFwdINS6_IJS8_S8_S9_EEENS6_IJNS7_ILi1EEESH_SH_EEESB_SD_Li256ELb0ELb1ELb0ELb0EEENS1_19SingleTileSchedulerILb0ELb0ELb1ELi128EEEEEEEEEvNT_6ParamsE,@function
        .size           _ZN7cutlass13device_kernelIN5flash19enable_sm80_to_sm89INS1_16FlashAttnFwdSm80INS1_25CollectiveMainloopFwdSm80ILi8ELi1ELb1EN4cute5tupleIJNS5_1CILi128EEENS7_ILi96EEES8_EEELi128ENS_10bfloat16_tEfNS_4arch4Sm80ELb0ELb1ELb1ELb0ELb0ELb0ELb1ELb0EEENS1_21CollectiveEpilogueFwdINS6_IJS8_S8_S9_EEENS6_IJNS7_ILi1EEESH_SH_EEESB_SD_Li256ELb0ELb1ELb0ELb0EEENS1_19SingleTileSchedulerILb0ELb0ELb1ELi128EEEEEEEEEvNT_6ParamsE,(.L_x_3761 - _ZN7cutlass13device_kernelIN5flash19enable_sm80_to_sm89INS1_16FlashAttnFwdSm80INS1_25CollectiveMainloopFwdSm80ILi8ELi1ELb1EN4cute5tupleIJNS5_1CILi128EEENS7_ILi96EEES8_EEELi128ENS_10bfloat16_tEfNS_4arch4Sm80ELb0ELb1ELb1ELb0ELb0ELb0ELb1ELb0EEENS1_21CollectiveEpilogueFwdINS6_IJS8_S8_S9_EEENS6_IJNS7_ILi1EEESH_SH_EEESB_SD_Li256ELb0ELb1ELb0ELb0EEENS1_19SingleTileSchedulerILb0ELb0ELb1ELi128EEEEEEEEEvNT_6ParamsE)
        .other          _ZN7cutlass13device_kernelIN5flash19enable_sm80_to_sm89INS1_16FlashAttnFwdSm80INS1_25CollectiveMainloopFwdSm80ILi8ELi1ELb1EN4cute5tupleIJNS5_1CILi128EEENS7_ILi96EEES8_EEELi128ENS_10bfloat16_tEfNS_4arch4Sm80ELb0ELb1ELb1ELb0ELb0ELb0ELb1ELb0EEENS1_21CollectiveEpilogueFwdINS6_IJS8_S8_S9_EEENS6_IJNS7_ILi1EEESH_SH_EEESB_SD_Li256ELb0ELb1ELb0ELb0EEENS1_19SingleTileSchedulerILb0ELb0ELb1ELi128EEEEEEEEEvNT_6ParamsE,@"STO_CUDA_ENTRY STV_DEFAULT"
_ZN7cutlass13device_kernelIN5flash19enable_sm80_to_sm89INS1_16FlashAttnFwdSm80INS1_25CollectiveMainloopFwdSm80ILi8ELi1ELb1EN4cute5tupleIJNS5_1CILi128EEENS7_ILi96EEES8_EEELi128ENS_10bfloat16_tEfNS_4arch4Sm80ELb0ELb1ELb1ELb0ELb0ELb0ELb1ELb0EEENS1_21CollectiveEpilogueFwdINS6_IJS8_S8_S9_EEENS6_IJNS7_ILi1EEESH_SH_EEESB_SD_Li256ELb0ELb1ELb0ELb0EEENS1_19SingleTileSchedulerILb0ELb0ELb1ELi128EEEEEEEEEvNT_6ParamsE:
[----:B------:R-:W-:Y:S02]  /*0000*/  MOV R1, c[0x0][0x28] ;  /* 0x00000a0000017a02 */ /* 0x000fe40000000f00 */
[----:B------:R-:W1:Y:S02]  /*0010*/  S2R R0, SR_CTAID.Z ;  /* 0x0000000000007919 */ /* 0x000e640000002700 */
[----:B-1----:R-:W-:-:S13]  /*0020*/  ISETP.GE.AND P0, PT, R0, RZ, PT ;  /* 0x000000ff0000720c */ /* 0x002fda0003f06270 */
[----:B------:R-:W-:Y:S05]  /*0030*/  @!P0 EXIT ;  /* 0x000000000000894d */ /* 0x000fea0003800000 */
[----:B------:R-:W1:Y:S01]  /*0040*/  S2UR UR4, SR_CTAID.X ;  /* 0x00000000000479c3 */ /* 0x000e620000002500 */
[----:B------:R-:W-:Y:S01]  /*0050*/  IMAD.MOV.U32 R2, RZ, RZ, c[0x0][0x2c4] ;  /* 0x0000b100ff027624 */ /* 0x000fe200078e00ff */
[----:B------:R-:W2:Y:S01]  /*0060*/  S2R R104, SR_TID.X ;  /* 0x0000000000687919 */ /* 0x000ea20000002100 */
[----:B------:R-:W-:-:S03]  /*0070*/  IMAD.MOV.U32 R4, RZ, RZ, 0x1 ;  /* 0x00000001ff047424 */ /* 0x000fc600078e00ff */
[----:B------:R-:W-:Y:S02]  /*0080*/  ISETP.NE.AND P4, PT, R2, 0x1, PT ;  /* 0x000000010200780c */ /* 0x000fe40003f85270 */
[C---:B------:R-:W-:Y:S02]  /*0090*/  ISETP.LE.AND P3, PT, R4.reuse, c[0x0][0x32c], PT ;  /* 0x0000cb0004007a0c */ /* 0x040fe40003f63270 */
[----:B------:R-:W-:Y:S01]  /*00a0*/  IADD3 R3, R4, -c[0x0][0x168], RZ ;  /* 0x80005a0004037a10 */ /* 0x000fe20007ffe0ff */
[----:B-1----:R-:W-:-:S06]  /*00b0*/  USHF.L.U32 UR4, UR4, 0x7, URZ ;  /* 0x0000000704047899 */ /* 0x002fcc000800063f */
[----:B------:R-:W-:Y:S01]  /*00c0*/  IMAD.U32 R37, RZ, RZ, UR4 ;  /* 0x00000004ff257e24 */ /* 0x000fe2000f8e00ff */
[----:B------:R-:W-:-:S04]  /*00d0*/  UIADD3 UR4, UR4, 0x7f, URZ ;  /* 0x0000007f04047890 */ /* 0x000fc8000fffe03f */
[----:B------:R-:W-:Y:S02]  /*00e0*/  @P4 IADD3 R5, R37, 0x7f, RZ ;  /* 0x0000007f25054810 */ /* 0x000fe40007ffe0ff */
[----:B------:R-:W-:-:S03]  /*00f0*/  IMAD.U32 R6, RZ, RZ, UR4 ;  /* 0x00000004ff067e24 */ /* 0x000fc6000f8e00ff */
[----:B------:R-:W-:-:S05]  /*0100*/  @P4 IMAD.HI.U32 R5, R5, c[0x0][0x2c8], RZ ;  /* 0x0000b20005054a27 */ /* 0x000fca00078e00ff */
[----:B------:R-:W-:-:S04]  /*0110*/  @P4 SHF.R.U32.HI R6, RZ, c[0x0][0x2cc], R5 ;  /* 0x0000b300ff064a19 */ /* 0x000fc80000011605 */
[----:B------:R-:W-:-:S04]  /*0120*/  IADD3 R3, R6, c[0x0][0x1d0], R3 ;  /* 0x0000740006037a10 */ /* 0x000fc80007ffe003 */
[----:B------:R-:W-:Y:S01]  /*0130*/  IADD3 R6, R3, c[0x0][0x328], RZ ;  /* 0x0000ca0003067a10 */ /* 0x000fe20007ffe0ff */
[----:B------:R-:W-:Y:S05]  /*0140*/  @!P3 BRA `(.L_x_153) ;  /* 0x000000f00000b947 */ /* 0x000fea0003800000 */
[C---:B--2---:R-:W-:Y:S02]  /*0150*/  ISETP.GT.AND P0, PT, R3.reuse, RZ, PT ;  /* 0x000000ff0300720c */ /* 0x044fe40003f04270 */
[----:B------:R-:W-:-:S11]  /*0160*/  IADD3 R5, R3, -0x1, RZ ;  /* 0xffffffff03057810 */ /* 0x000fd60007ffe0ff */
[----:B------:R-:W-:Y:S05]  /*0170*/  @P0 BRA `(.L_x_154) ;  /* 0x0000006000000947 */ /* 0x000fea0003800000 */
[----:B------:R-:W-:Y:S01]  /*0180*/  ISETP.NE.AND P0, PT, R4, c[0x0][0x32c], PT ;  /* 0x0000cb0004007a0c */ /* 0x000fe20003f05270 */
[----:B------:R-:W-:-:S12]  /*0190*/  IMAD.MOV R5, RZ, RZ, -R3 ;  /* 0x000000ffff057224 */ /* 0x000fd800078e0a03 */
[----:B------:R-:W-:-:S05]  /*01a0*/  @P0 IMAD.HI.U32 R3, R5, c[0x0][0x330], RZ ;  /* 0x0000cc0005030a27 */ /* 0x000fca00078e00ff */
[----:B------:R-:W-:-:S04]  /*01b0*/  @P0 SHF.R.U32.HI R5, RZ, c[0x0][0x334], R3 ;  /* 0x0000cd00ff050a19 */ /* 0x000fc80000011603 */
[----:B------:R-:W-:Y:S01]  /*01c0*/  LOP3.LUT R5, RZ, R5, RZ, 0x33, !PT ;  /* 0x00000005ff057212 */ /* 0x000fe200078e33ff */
[----:B------:R-:W-:Y:S05]  /*01d0*/  BRA `(.L_x_155) ;  /* 0x0000003000007947 */ /* 0x000fea0003800000 */
.L_x_154:
[----:B------:R-:W-:-:S13]  /*01e0*/  ISETP.NE.AND P0, PT, R4, c[0x0][0x32c], PT ;  /* 0x0000cb0004007a0c */ /* 0x000fda0003f05270 */
[----:B------:R-:W-:-:S05]  /*01f0*/  @P0 IMAD.HI.U32 R3, R5, c[0x0][0x330], RZ ;  /* 0x0000cc0005030a27 */ /* 0x000fca00078e00ff */
[----:B------:R-:W-:Y:S02]  /*0200*/  @P0 SHF.R.U32.HI R5, RZ, c[0x0][0x334], R3 ;  /* 0x0000cd00ff050a19 */ /* 0x000fe40000011603 */
.L_x_155:
[----:B------:R-:W-:-:S05]  /*0210*/  MOV R4, c[0x0][0x32c] ;  /* 0x0000cb0000047a02 */ /* 0x000fca0000000f00 */
[----:B------:R-:W-:-:S05]  /*0220*/  IMAD R5, R5, R4, c[0x0][0x32c] ;  /* 0x0000cb0005057624 */ /* 0x000fca00078e0204 */
[----:B------:R-:W-:-:S03]  /*0230*/  IMNMX R6, R6, R5, PT ;  /* 0x0000000506067217 */ /* 0x000fc60003800200 */
.L_x_153:
[----:B--2---:R-:W-:Y:S01]  /*0240*/  UMOV UR4, 0x5f ;  /* 0x0000005f00047882 */ /* 0x004fe20000000000 */
[----:B------:R-:W-:Y:S01]  /*0250*/  IADD3 R4, R6, 0x5f, RZ ;  /* 0x0000005f06047810 */ /* 0x000fe20007ffe0ff */
[----:B------:R-:W-:Y:S01]  /*0260*/  ULDC UR6, c[0x0][0x1d0] ;  /* 0x0000740000067ab9 */ /* 0x000fe20000000800 */
[----:B------:R-:W-:Y:S01]  /*0270*/  @P4 IMAD.HI.U32 R3, R37, c[0x0][0x2c8], RZ ;  /* 0x0000b20025034a27 */ /* 0x000fe200078e00ff */
[----:B------:R-:W-:Y:S02]  /*0280*/  UIADD3 UR4, UR4, UR6, URZ ;  /* 0x0000000604047290 */ /* 0x000fe4000fffe03f */
[----:B------:R-:W-:Y:S01]  /*0290*/  ULDC UR13, c[0x0][0x168] ;  /* 0x00005a00000d7ab9 */ /* 0x000fe20000000800 */
[----:B------:R-:W-:Y:S01]  /*02a0*/  IMAD.HI R4, R4, 0x2aaaaaab, RZ ;  /* 0x2aaaaaab04047827 */ /* 0x000fe200078e02ff */
[----:B------:R-:W-:Y:S02]  /*02b0*/  UIMAD.WIDE UR4, UR4, 0x2aaaaaab, URZ ;  /* 0x2aaaaaab040478a5 */ /* 0x000fe4000f8e023f */
[----:B------:R-:W-:Y:S01]  /*02c0*/  UIADD3 UR13, UR6, -UR13, URZ ;  /* 0x8000000d060d7290 */ /* 0x000fe2000fffe03f */
[----:B------:R-:W-:Y:S01]  /*02d0*/  IMAD.MOV.U32 R5, RZ, RZ, R37 ;  /* 0x000000ffff057224 */ /* 0x000fe200078e0025 */
[----:B------:R-:W-:Y:S01]  /*02e0*/  USHF.R.U32.HI UR4, URZ, 0x1f, UR5 ;  /* 0x0000001f3f047899 */ /* 0x000fe20008011605 */
[----:B------:R-:W-:-:S02]  /*02f0*/  @P4 SHF.R.U32.HI R5, RZ, c[0x0][0x2cc], R3 ;  /* 0x0000b300ff054a19 */ /* 0x000fc40000011603 */
[----:B------:R-:W-:Y:S01]  /*0300*/  SHF.R.U32.HI R3, RZ, 0x1f, R4 ;  /* 0x0000001fff037819 */ /* 0x000fe20000011604 */
[----:B------:R-:W-:Y:S01]  /*0310*/  ULEA.HI.SX32 UR4, UR5, UR4, 0x1c ;  /* 0x0000000405047291 */ /* 0x000fe2000f8fe23f */
[----:B------:R-:W-:Y:S02]  /*0320*/  IADD3 R5, R5, UR13, RZ ;  /* 0x0000000d05057c10 */ /* 0x000fe4000fffe0ff */
[----:B------:R-:W-:Y:S02]  /*0330*/  LEA.HI.SX32 R3, R4, R3, 0x1c ;  /* 0x0000000304037211 */ /* 0x000fe400078fe2ff */
[----:B------:R-:W-:Y:S02]  /*0340*/  IADD3 R4, R5, -c[0x0][0x324], RZ ;  /* 0x8000c90005047a10 */ /* 0x000fe40007ffe0ff */
[----:B------:R-:W-:Y:S01]  /*0350*/  IMNMX R36, R3, UR4, PT ;  /* 0x0000000403247c17 */ /* 0x000fe2000b800200 */
[----:B------:R-:W-:Y:S05]  /*0360*/  @!P3 BRA `(.L_x_156) ;  /* 0x000000f00000b947 */ /* 0x000fea0003800000 */
[----:B------:R-:W-:-:S13]  /*0370*/  ISETP.GT.AND P0, PT, R5, -0x1, PT ;  /* 0xffffffff0500780c */ /* 0x000fda0003f04270 */
[----:B------:R-:W-:Y:S05]  /*0380*/  @P0 BRA `(.L_x_157) ;  /* 0x0000007000000947 */ /* 0x000fea0003800000 */
[----:B------:R-:W-:Y:S01]  /*0390*/  IMAD.MOV.U32 R3, RZ, RZ, c[0x0][0x32c] ;  /* 0x0000cb00ff037624 */ /* 0x000fe200078e00ff */
[----:B------:R-:W-:-:S04]  /*03a0*/  LOP3.LUT R5, RZ, R5, RZ, 0x33, !PT ;  /* 0x00000005ff057212 */ /* 0x000fc800078e33ff */
[----:B------:R-:W-:-:S13]  /*03b0*/  ISETP.NE.AND P0, PT, R3, 0x1, PT ;  /* 0x000000010300780c */ /* 0x000fda0003f05270 */
[----:B------:R-:W-:-:S05]  /*03c0*/  @P0 IMAD.HI.U32 R3, R5, c[0x0][0x330], RZ ;  /* 0x0000cc0005030a27 */ /* 0x000fca00078e00ff */
[----:B------:R-:W-:-:S04]  /*03d0*/  @P0 SHF.R.U32.HI R5, RZ, c[0x0][0x334], R3 ;  /* 0x0000cd00ff050a19 */ /* 0x000fc80000011603 */
[----:B------:R-:W-:Y:S01]  /*03e0*/  LOP3.LUT R5, RZ, R5, RZ, 0x33, !PT ;  /* 0x00000005ff057212 */ /* 0x000fe200078e33ff */
[----:B------:R-:W-:Y:S05]  /*03f0*/  BRA `(.L_x_158) ;  /* 0x0000004000007947 */ /* 0x000fea0003800000 */
.L_x_157:
[----:B------:R-:W-:-:S04]  /*0400*/  MOV R3, c[0x0][0x32c] ;  /* 0x0000cb0000037a02 */ /* 0x000fc80000000f00 */
[----:B------:R-:W-:-:S13]  /*0410*/  ISETP.NE.AND P0, PT, R3, 0x1, PT ;  /* 0x000000010300780c */ /* 0x000fda0003f05270 */
[----:B------:R-:W-:-:S05]  /*0420*/  @P0 IMAD.HI.U32 R3, R5, c[0x0][0x330], RZ ;  /* 0x0000cc0005030a27 */ /* 0x000fca00078e00ff */
[----:B------:R-:W-:-:S05]  /*0430*/  @P0 SHF.R.U32.HI R5, RZ, c[0x0][0x334], R3 ;  /* 0x0000cd00ff050a19 */ /* 0x000fca0000011603 */
.L_x_158:
[----:B------:R-:W-:-:S05]  /*0440*/  IMAD R5, R5, c[0x0][0x32c], RZ ;  /* 0x0000cb0005057a24 */ /* 0x000fca00078e02ff */
[----:B------:R-:W-:-:S05]  /*0450*/  IMNMX R4, R4, R5, !PT ;  /* 0x0000000504047217 */ /* 0x000fca0007800200 */
.L_x_156:
[----:B------:R-:W-:Y:S01]  /*0460*/  IMAD.HI R4, R4, 0x2aaaaaab, RZ ;  /* 0x2aaaaaab04047827 */ /* 0x000fe200078e02ff */
[----:B------:R-:W-:Y:S01]  /*0470*/  ULDC.64 UR10, c[0x0][0x118] ;  /* 0x00004600000a7ab9 */ /* 0x000fe20000000a00 */
[----:B------:R-:W-:Y:S01]  /*0480*/  PLOP3.LUT P1, PT, PT, PT, PT, 0x80, 0x0 ;  /* 0x000000000000781c */ /* 0x000fe20003f2f070 */
[----:B------:R-:W-:Y:S01]  /*0490*/  CS2R R66, SRZ ;  /* 0x0000000000427805 */ /* 0x000fe2000001ff00 */
[----:B------:R-:W-:Y:S01]  /*04a0*/  IMAD.MOV.U32 R5, RZ, RZ, RZ ;  /* 0x000000ffff057224 */ /* 0x000fe200078e00ff */
[----:B------:R-:W-:Y:S01]  /*04b0*/  SHF.R.U32.HI R215, RZ, 0x1f, R4 ;  /* 0x0000001fffd77819 */ /* 0x000fe20000011604 */
[----:B------:R-:W-:Y:S01]  /*04c0*/  IMAD.MOV.U32 R64, RZ, RZ, RZ ;  /* 0x000000ffff407224 */ /* 0x000fe200078e00ff */
[----:B------:R-:W-:Y:S01]  /*04d0*/  CS2R R62, SRZ ;  /* 0x00000000003e7805 */ /* 0x000fe2000001ff00 */
[----:B------:R-:W-:Y:S01]  /*04e0*/  CS2R R60, SRZ ;  /* 0x00000000003c7805 */ /* 0x000fe2000001ff00 */
[----:B------:R-:W-:Y:S01]  /*04f0*/  LEA.HI.SX32 R215, R4, R215, 0x1c ;  /* 0x000000d704d77211 */ /* 0x000fe200078fe2ff */
[----:B------:R-:W-:Y:S01]  /*0500*/  CS2R R58, SRZ ;  /* 0x00000000003a7805 */ /* 0x000fe2000001ff00 */
[----:B------:R-:W-:Y:S01]  /*0510*/  CS2R R56, SRZ ;  /* 0x0000000000387805 */ /* 0x000fe2000001ff00 */
[----:B------:R-:W-:Y:S01]  /*0520*/  CS2R R54, SRZ ;  /* 0x0000000000367805 */ /* 0x000fe2000001ff00 */
[----:B------:R-:W-:Y:S01]  /*0530*/  IMNMX R215, RZ, R215, !PT ;  /* 0x000000d7ffd77217 */ /* 0x000fe20007800200 */
[----:B------:R-:W-:Y:S01]  /*0540*/  CS2R R52, SRZ ;  /* 0x0000000000347805 */ /* 0x000fe2000001ff00 */
[----:B------:R-:W-:Y:S01]  /*0550*/  CS2R R70, SRZ ;  /* 0x0000000000467805 */ /* 0x000fe2000001ff00 */
[----:B------:R-:W-:Y:S01]  /*0560*/  CS2R R68, SRZ ;  /* 0x0000000000447805 */ /* 0x000fe2000001ff00 */
[----:B------:R-:W-:Y:S01]  /*0570*/  ISETP.GT.AND P0, PT, R36, R215, PT ;  /* 0x000000d72400720c */ /* 0x000fe20003f04270 */
        /* <DEDUP_REMOVED lines=27> */
[----:B------:R-:W-:-:S02]  /*0730*/  SHF.R.S32.HI R107, RZ, 0x1f, R104 ;  /* 0x0000001fff6b7819 */ /* 0x000fc40000011468 */
[----:B------:R-:W-:Y:S01]  /*0740*/  SHF.R.S32.HI R7, RZ, 0x1f, R0 ;  /* 0x0000001fff077819 */ /* 0x000fe20000011400 */
[----:B------:R-:W-:Y:S01]  /*0750*/  IMAD.MOV.U32 R39, RZ, RZ, 0x60 ;  /* 0x00000060ff277424 */ /* 0x000fe200078e00ff */
[----:B------:R-:W-:Y:S01]  /*0760*/  ISETP.NE.AND.EX P2, PT, RZ, c[0x0][0x344], PT, P2 ;  /* 0x0000d100ff007a0c */ /* 0x000fe20003f45320 */
[----:B------:R-:W-:Y:S01]  /*0770*/  ULDC.64 UR6, c[0x0][0x1e0] ;  /* 0x0000780000067ab9 */ /* 0x000fe20000000a00 */
[----:B------:R-:W-:Y:S01]  /*0780*/  IADD3 R111, R36, -0x1, RZ ;  /* 0xffffffff246f7810 */ /* 0x000fe20007ffe0ff */
[----:B------:R-:W-:-:S10]  /*0790*/  ULDC.64 UR4, c[0x0][0x208] ;  /* 0x0000820000047ab9 */ /* 0x000fd40000000a00 */
[----:B------:R-:W-:-:S04]  /*07a0*/  @P2 IMAD.MOV.U32 R3, RZ, RZ, 0x4 ;  /* 0x00000004ff032424 */ /* 0x000fc800078e00ff */
[----:B------:R-:W-:-:S06]  /*07b0*/  @P2 IMAD.WIDE R226, R0, R3, c[0x0][0x340] ;  /* 0x0000d00000e22625 */ /* 0x000fcc00078e0203 */
[----:B------:R-:W2:Y:S01]  /*07c0*/  @P2 LDG.E R226, [R226.64] ;  /* 0x0000000ae2e22981 */ /* 0x000ea2000c1e1900 */
[-C--:B------:R-:W-:Y:S01]  /*07d0*/  LEA.HI R30, R107, R104.reuse, RZ, 0x3 ;  /* 0x000000686b1e7211 */ /* 0x080fe200078f18ff */
[----:B-1----:R-:W-:Y:S01]  /*07e0*/  IMAD.WIDE.U32 R10, R26, c[0x0][0x1b8], RZ ;  /* 0x00006e001a0a7a25 */ /* 0x002fe200078e00ff */
[----:B------:R-:W-:Y:S01]  /*07f0*/  SHF.R.S32.HI R28, RZ, 0x1f, R26 ;  /* 0x0000001fff1c7819 */ /* 0x000fe2000001141a */
[----:B------:R-:W-:Y:S01]  /*0800*/  UIMAD.WIDE.U32 UR14, UR6, 0x40, URZ ;  /* 0x00000040060e78a5 */ /* 0x000fe2000f8e003f */
[----:B------:R-:W-:Y:S01]  /*0810*/  LOP3.LUT R25, R30, 0xfffffff8, RZ, 0xc0, !PT ;  /* 0xfffffff81e197812 */ /* 0x000fe200078ec0ff */
[----:B------:R-:W-:Y:S01]  /*0820*/  IMAD.WIDE.U32 R108, R39, c[0x0][0x1e0], RZ ;  /* 0x00007800276c7a25 */ /* 0x000fe200078e00ff */
[----:B------:R-:W-:Y:S01]  /*0830*/  SHF.R.S32.HI R30, RZ, 0x3, R30 ;  /* 0x00000003ff1e7819 */ /* 0x000fe2000001141e */
[----:B------:R-:W-:Y:S01]  /*0840*/  USHF.L.U32 UR8, UR7, 0x6, URZ ;  /* 0x0000000607087899 */ /* 0x000fe2000800063f */
[----:B------:R-:W-:Y:S01]  /*0850*/  SHF.R.S32.HI R27, RZ, 0x1f, R111 ;  /* 0x0000001fff1b7819 */ /* 0x000fe2000001146f */
[----:B------:R-:W-:Y:S01]  /*0860*/  IMAD.IADD R25, R104, 0x1, -R25 ;  /* 0x0000000168197824 */ /* 0x000fe200078e0a19 */
[--C-:B------:R-:W-:Y:S01]  /*0870*/  SHF.R.S32.HI R29, RZ, 0x1f, R30.reuse ;  /* 0x0000001fff1d7819 */ /* 0x100fe2000001141e */
[----:B------:R-:W-:Y:S01]  /*0880*/  IMAD R5, R28, c[0x0][0x1b8], RZ ;  /* 0x00006e001c057a24 */ /* 0x000fe200078e02ff */
[-C--:B------:R-:W-:Y:S01]  /*0890*/  LEA.HI R214, R107, R104.reuse, RZ, 0x4 ;  /* 0x000000686bd67211 */ /* 0x080fe200078f20ff */
[----:B------:R-:W-:Y:S01]  /*08a0*/  IMAD R4, R25, 0x20, R30 ;  /* 0x0000002019047824 */ /* 0x000fe200078e021e */
[----:B------:R-:W-:Y:S01]  /*08b0*/  UIADD3 UR8, UR15, UR8, URZ ;  /* 0x000000080f087290 */ /* 0x000fe2000fffe03f */
[----:B------:R-:W-:Y:S01]  /*08c0*/  IMAD R5, R26, c[0x0][0x1bc], R5 ;  /* 0x00006f001a057a24 */ /* 0x000fe200078e0205 */
[----:B------:R-:W-:Y:S01]  /*08d0*/  LEA.HI R106, R107, R104, RZ, 0x5 ;  /* 0x000000686b6a7211 */ /* 0x000fe200078f28ff */
[----:B------:R-:W-:Y:S01]  /*08e0*/  IMAD.IADD R3, R37, 0x1, R4 ;  /* 0x0000000125037824 */ /* 0x000fe200078e0204 */
[----:B------:R-:W-:Y:S01]  /*08f0*/  USHF.L.U32 UR9, UR4, 0x6, URZ ;  /* 0x0000000604097899 */ /* 0x000fe2000800063f */
[----:B------:R-:W-:Y:S01]  /*0900*/  IMAD.IADD R11, R11, 0x1, R5 ;  /* 0x000000010b0b7824 */ /* 0x000fe200078e0205 */
[----:B------:R-:W-:Y:S01]  /*0910*/  SHF.R.S32.HI R105, RZ, 0x5, R106 ;  /* 0x00000005ff697819 */ /* 0x000fe2000001146a */
[----:B------:R-:W-:Y:S01]  /*0920*/  @P4 IMAD.HI.U32 R4, R3, c[0x0][0x2c8], RZ ;  /* 0x0000b20003044a27 */ /* 0x000fe200078e00ff */
[----:B------:R-:W-:-:S02]  /*0930*/  UMOV UR12, 0x6 ;  /* 0x00000006000c7882 */ /* 0x000fc40000000000 */
[----:B------:R-:W-:Y:S01]  /*0940*/  USHF.L.U64.HI UR12, UR4, UR12, UR5 ;  /* 0x0000000c040c7299 */ /* 0x000fe20008010205 */
[----:B------:R-:W-:Y:S01]  /*0950*/  IMAD.MOV.U32 R8, RZ, RZ, R3 ;  /* 0x000000ffff087224 */ /* 0x000fe200078e0003 */
[----:B------:R-:W-:Y:S01]  /*0960*/  @P4 SHF.R.U32.HI R8, RZ, c[0x0][0x2cc], R4 ;  /* 0x0000b300ff084a19 */ /* 0x000fe20000011604 */
[----:B------:R-:W-:Y:S02]  /*0970*/  IMAD R5, R7, c[0x0][0x1c0], RZ ;  /* 0x0000700007057a24 */ /* 0x000fe400078e02ff */
[----:B------:R-:W-:Y:S01]  /*0980*/  IMAD.WIDE.U32 R10, R0, c[0x0][0x1c0], R10 ;  /* 0x00007000000a7a25 */ /* 0x000fe200078e000a */
[----:B------:R-:W-:-:S03]  /*0990*/  SHF.R.S32.HI R6, RZ, 0x1f, R8 ;  /* 0x0000001fff067819 */ /* 0x000fc60000011408 */
[----:B------:R-:W-:Y:S02]  /*09a0*/  IMAD R5, R0, c[0x0][0x1c4], R5 ;  /* 0x0000710000057a24 */ /* 0x000fe400078e0205 */
[----:B------:R-:W-:Y:S02]  /*09b0*/  IMAD.MOV R4, RZ, RZ, -R8 ;  /* 0x000000ffff047224 */ /* 0x000fe400078e0a08 */
[----:B------:R-:W-:Y:S02]  /*09c0*/  IMAD.IADD R11, R11, 0x1, R5 ;  /* 0x000000010b0b7824 */ /* 0x000fe400078e0205 */
[----:B------:R-:W-:Y:S02]  /*09d0*/  IMAD R5, R6, c[0x0][0x1b0], RZ ;  /* 0x00006c0006057a24 */ /* 0x000fe400078e02ff */
[----:B------:R-:W-:Y:S02]  /*09e0*/  IMAD R4, R4, c[0x0][0x2c4], R3 ;  /* 0x0000b10004047a24 */ /* 0x000fe400078e0203 */
[----:B------:R-:W-:-:S02]  /*09f0*/  IMAD R3, R8, c[0x0][0x1b4], R5 ;  /* 0x00006d0008037a24 */ /* 0x000fc400078e0205 */
[----:B------:R-:W-:Y:S01]  /*0a00*/  IMAD.WIDE.U32 R10, R8, c[0x0][0x1b0], R10 ;  /* 0x00006c00080a7a25 */ /* 0x000fe200078e000a */
[----:B------:R-:W-:-:S03]  /*0a10*/  SHF.R.S32.HI R5, RZ, 0x1f, R4 ;  /* 0x0000001fff057819 */ /* 0x000fc60000011404 */
[----:B------:R-:W-:Y:S02]  /*0a20*/  IMAD.IADD R11, R11, 0x1, R3 ;  /* 0x000000010b0b7824 */ /* 0x000fe400078e0203 */
[----:B------:R-:W-:Y:S02]  /*0a30*/  IMAD R5, R5, c[0x0][0x1a8], RZ ;  /* 0x00006a0005057a24 */ /* 0x000fe400078e02ff */
[----:B------:R-:W-:-:S04]  /*0a40*/  IMAD.WIDE.U32 R8, R4, c[0x0][0x1a8], R10 ;  /* 0x00006a0004087a25 */ /* 0x000fc800078e000a */
[----:B------:R-:W-:Y:S01]  /*0a50*/  IMAD R5, R4, c[0x0][0x1ac], R5 ;  /* 0x00006b0004057a24 */ /* 0x000fe200078e0205 */
[----:B------:R-:W-:Y:S01]  /*0a60*/  BAR.SYNC.DEFER_BLOCKING 0x0 ;  /* 0x0000000000007b1d */ /* 0x000fe20000010000 */
[----:B------:R-:W-:Y:S01]  /*0a70*/  IMAD.SHL.U32 R3, R30, 0x40, RZ ;  /* 0x000000401e037824 */ /* 0x000fe200078e00ff */
[----:B------:R-:W-:Y:S01]  /*0a80*/  LEA R6, P0, R8, c[0x0][0x160], 0x1 ;  /* 0x0000580008067a11 */ /* 0x000fe200078008ff */
[----:B------:R-:W-:Y:S02]  /*0a90*/  IMAD.IADD R4, R9, 0x1, R5 ;  /* 0x0000000109047824 */ /* 0x000fe400078e0205 */
[----:B------:R-:W-:Y:S01]  /*0aa0*/  IMAD.SHL.U32 R32, R25, 0x8, RZ ;  /* 0x0000000819207824 */ /* 0x000fe200078e00ff */
[----:B------:R-:W-:Y:S01]  /*0ab0*/  LOP3.LUT R3, R3, 0x1c0, RZ, 0xc0, !PT ;  /* 0x000001c003037812 */ /* 0x000fe200078ec0ff */
[----:B------:R-:W-:Y:S01]  /*0ac0*/  IMAD R5, R2, c[0x0][0x168], RZ ;  /* 0x00005a0002057a24 */ /* 0x000fe200078e02ff */
[----:B------:R-:W-:Y:S01]  /*0ad0*/  LEA.HI.X R4, R8, c[0x0][0x164], R4, 0x1, P0 ;  /* 0x0000590008047a11 */ /* 0x000fe200000f0c04 */
[----:B------:R-:W1:Y:S01]  /*0ae0*/  SHFL.IDX PT, R12, R6, RZ, 0x181f ;  /* 0x00181fff060c7589 */ /* 0x000e6200000e0000 */
[----:B------:R-:W-:Y:S01]  /*0af0*/  IMAD.IADD R2, R37, 0x1, R30 ;  /* 0x0000000125027824 */ /* 0x000fe200078e021e */
[----:B------:R-:W-:-:S02]  /*0b00*/  LOP3.LUT R9, R3, 0x38, R32, 0xf8, !PT ;  /* 0x0000003803097812 */ /* 0x000fc400078ef820 */
[----:B------:R-:W-:Y:S01]  /*0b10*/  SHF.R.U32.HI R216, RZ, 0x3, R3 ;  /* 0x00000003ffd87819 */ /* 0x000fe20000011603 */
[----:B------:R-:W3:Y:S01]  /*0b20*/  SHFL.IDX PT, R13, R4, RZ, 0x181f ;  /* 0x00181fff040d7589 */ /* 0x000ee200000e0000 */
[----:B------:R-:W-:Y:S02]  /*0b30*/  LEA.HI R3, R107, R104, RZ, 0x6 ;  /* 0x000000686b037211 */ /* 0x000fe400078f30ff */
[C---:B------:R-:W-:Y:S01]  /*0b40*/  ISETP.GE.AND P1, PT, R2.reuse, R5, PT ;  /* 0x000000050200720c */ /* 0x040fe20003f26270 */
[----:B------:R-:W4:Y:S01]  /*0b50*/  SHFL.IDX PT, R10, R6, 0x1, 0x181f ;  /* 0x00381f00060a7f89 */ /* 0x000f2200000e0000 */
[----:B------:R-:W-:Y:S01]  /*0b60*/  LOP3.LUT R216, R9, R216, RZ, 0x3c, !PT ;  /* 0x000000d809d87212 */ /* 0x000fe200078e3cff */
[----:B------:R-:W-:Y:S01]  /*0b70*/  IMAD.SHL.U32 R3, R3, 0x8, RZ ;  /* 0x0000000803037824 */ /* 0x000fe200078e00ff */
[----:B------:R-:W-:Y:S01]  /*0b80*/  IADD3 R8, R2, 0x20, RZ ;  /* 0x0000002002087810 */ /* 0x000fe20007ffe0ff */
[----:B------:R-:W5:Y:S01]  /*0b90*/  SHFL.IDX PT, R11, R4, 0x1, 0x181f ;  /* 0x00381f00040b7f89 */ /* 0x000f6200000e0000 */
[----:B------:R-:W-:-:S02]  /*0ba0*/  SHF.R.S32.HI R33, RZ, 0x1f, R32 ;  /* 0x0000001fff217819 */ /* 0x000fc40000011420 */
[----:B------:R-:W-:Y:S01]  /*0bb0*/  LOP3.LUT R216, R216, 0xfffffe00, R3, 0xf8, !PT ;  /* 0xfffffe00d8d87812 */ /* 0x000fe200078ef803 */
[----:B------:R-:W-:Y:S01]  /*0bc0*/  SHFL.IDX PT, R9, R4, 0x2, 0x181f ;  /* 0x00581f0004097f89 */ /* 0x000fe200000e0000 */
[----:B------:R-:W-:Y:S02]  /*0bd0*/  IADD3 R3, R32, 0x40, RZ ;  /* 0x0000004020037810 */ /* 0x000fe40007ffe0ff */
[----:B------:R-:W-:Y:S01]  /*0be0*/  ISETP.GE.AND P0, PT, R8, R5, PT ;  /* 0x000000050800720c */ /* 0x000fe20003f06270 */
[----:B------:R-:W-:Y:S01]  /*0bf0*/  IMAD.SHL.U32 R216, R216, 0x2, RZ ;  /* 0x00000002d8d87824 */ /* 0x000fe200078e00ff */
[----:B------:R-:W-:Y:S02]  /*0c00*/  IADD3 R8, R2, 0x40, RZ ;  /* 0x0000004002087810 */ /* 0x000fe40007ffe0ff */
[C---:B-1----:R-:W-:Y:S02]  /*0c10*/  @!P1 LEA R16, P5, R32.reuse, R12, 0x1 ;  /* 0x0000000c20109211 */ /* 0x042fe400078a08ff */
[----:B------:R-:W-:-:S02]  /*0c20*/  ISETP.GE.AND P6, PT, R32, c[0x0][0x198], PT ;  /* 0x0000660020007a0c */ /* 0x000fc40003fc6270 */
[----:B------:R-:W-:Y:S02]  /*0c30*/  IADD3 R2, R2, 0x60, RZ ;  /* 0x0000006002027810 */ /* 0x000fe40007ffe0ff */
[----:B---3--:R-:W-:Y:S02]  /*0c40*/  @!P1 LEA.HI.X R17, R32, R13, R33, 0x1, P5 ;  /* 0x0000000d20119211 */ /* 0x008fe400028f0c21 */
[----:B------:R-:W-:Y:S02]  /*0c50*/  ISETP.GE.AND P5, PT, R8, R5, PT ;  /* 0x000000050800720c */ /* 0x000fe40003fa6270 */
[----:B------:R-:W1:Y:S05]  /*0c60*/  SHFL.IDX PT, R8, R6, 0x2, 0x181f ;  /* 0x00581f0006087f89 */ /* 0x000e6a00000e0000 */
[----:B------:R1:W-:Y:S01]  /*0c70*/  @!P1 LDGSTS.E.BYPASS.LTC128B.128 [R216+0x100], [R16.64], !P6 ;  /* 0x0010000010d89fae */ /* 0x0003e2000f101d4a */
[----:B--2---:R-:W-:Y:S01]  /*0c80*/  @P2 SHF.R.S32.HI R227, RZ, 0x1f, R226 ;  /* 0x0000001fffe32819 */ /* 0x004fe200000114e2 */
[----:B------:R-:W-:Y:S01]  /*0c90*/  @!P2 IMAD.MOV.U32 R226, RZ, RZ, R0 ;  /* 0x000000ffffe2a224 */ /* 0x000fe200078e0000 */
[----:B------:R-:W-:Y:S01]  /*0ca0*/  @!P1 SHF.R.S32.HI R0, RZ, 0x1f, R3 ;  /* 0x0000001fff009819 */ /* 0x000fe20000011403 */
[----:B------:R-:W-:Y:S01]  /*0cb0*/  @!P2 IMAD.MOV.U32 R227, RZ, RZ, R7 ;  /* 0x000000ffffe3a224 */ /* 0x000fe200078e0007 */
[----:B------:R-:W-:Y:S01]  /*0cc0*/  ISETP.GE.AND P2, PT, R3, c[0x0][0x198], PT ;  /* 0x0000660003007a0c */ /* 0x000fe20003f46270 */
[----:B------:R-:W-:Y:S01]  /*0cd0*/  IMAD R7, R29, c[0x0][0x1e0], RZ ;  /* 0x000078001d077a24 */ /* 0x000fe200078e02ff */
[----:B------:R-:W-:Y:S01]  /*0ce0*/  @!P1 LEA.HI R0, R0, R3, RZ, 0x3 ;  /* 0x0000000300009211 */ /* 0x000fe200078f18ff */
[----:B------:R-:W-:-:S02]  /*0cf0*/  IMAD R221, R227, c[0x0][0x1f0], RZ ;  /* 0x00007c00e3dd7a24 */ /* 0x000fc400078e02ff */
[----:B------:R-:W-:Y:S01]  /*0d00*/  IMAD R7, R30, c[0x0][0x1e4], R7 ;  /* 0x000079001e077a24 */ /* 0x000fe200078e0207 */
[----:B------:R-:W-:Y:S01]  /*0d10*/  @!P1 LOP3.LUT R0, R0, 0xfffffff8, RZ, 0xc0, !PT ;  /* 0xfffffff800009812 */ /* 0x000fe200078ec0ff */
[----:B------:R-:W-:Y:S02]  /*0d20*/  IMAD R221, R226, c[0x0][0x1f4], R221 ;  /* 0x00007d00e2dd7a24 */ /* 0x000fe400078e02dd */
[----:B------:R-:W-:Y:S02]  /*0d30*/  IMAD R29, R29, c[0x0][0x208], RZ ;  /* 0x000082001d1d7a24 */ /* 0x000fe400078e02ff */
[----:B------:R-:W-:Y:S01]  /*0d40*/  @!P1 IMAD.WIDE R18, R0, 0x2, R12 ;  /* 0x0000000200129825 */ /* 0x000fe200078e020c */
[----:B------:R-:W-:-:S03]  /*0d50*/  @!P0 SHF.R.S32.HI R0, RZ, 0x1f, R3 ;  /* 0x0000001fff008819 */ /* 0x000fc60000011403 */
[----:B------:R-:W-:Y:S01]  /*0d60*/  IMAD.WIDE.U32 R12, R30, c[0x0][0x1e0], R32 ;  /* 0x000078001e0c7a25 */ /* 0x000fe200078e0020 */
[----:B------:R-:W-:Y:S01]  /*0d70*/  @!P0 LEA.HI R0, R0, R3, RZ, 0x3 ;  /* 0x0000000300008211 */ /* 0x000fe200078f18ff */
[----:B------:R2:W-:Y:S01]  /*0d80*/  @!P1 LDGSTS.E.BYPASS.LTC128B.128 [R216+0x4100], [R18.64], !P2 ;  /* 0x0410000012d89fae */ /* 0x0005e2000d101d4a */
[----:B----4-:R-:W-:Y:S01]  /*0d90*/  @!P0 LEA R14, P1, R32, R10, 0x1 ;  /* 0x0000000a200e8211 */ /* 0x010fe200078208ff */
[----:B------:R-:W-:Y:S01]  /*0da0*/  IMAD.IADD R13, R13, 0x1, R7 ;  /* 0x000000010d0d7824 */ /* 0x000fe200078e0207 */
[----:B------:R-:W-:Y:S01]  /*0db0*/  @!P0 LOP3.LUT R0, R0, 0xfffffff8, RZ, 0xc0, !PT ;  /* 0xfffffff800008812 */ /* 0x000fe200078ec0ff */
[----:B------:R-:W-:Y:S01]  /*0dc0*/  IMAD R229, R227, c[0x0][0x218], RZ ;  /* 0x00008600e3e57a24 */ /* 0x000fe200078e02ff */
[----:B-----5:R-:W-:Y:S02]  /*0dd0*/  @!P0 LEA.HI.X R15, R32, R11, R33, 0x1, P1 ;  /* 0x0000000b200f8211 */ /* 0x020fe400008f0c21 */
[----:B------:R-:W-:Y:S01]  /*0de0*/  ISETP.GE.AND P1, PT, R2, R5, PT ;  /* 0x000000050200720c */ /* 0x000fe20003f26270 */
[----:B------:R-:W-:Y:S01]  /*0df0*/  @!P0 IMAD.WIDE R10, R0, 0x2, R10 ;  /* 0x00000002000a8825 */ /* 0x000fe200078e020a */
[----:B------:R-:W-:Y:S01]  /*0e00*/  @!P5 SHF.R.S32.HI R0, RZ, 0x1f, R3 ;  /* 0x0000001fff00d819 */ /* 0x000fe20000011403 */
[----:B------:R3:W-:Y:S01]  /*0e10*/  @!P0 LDGSTS.E.BYPASS.LTC128B.128 [R216+0x1100], [R14.64], !P6 ;  /* 0x011000000ed88fae */ /* 0x0007e2000f101d4a */
[----:B------:R-:W-:Y:S01]  /*0e20*/  LOP3.LUT R7, R214, 0xfffffff0, RZ, 0xc0, !PT ;  /* 0xfffffff0d6077812 */ /* 0x000fe200078ec0ff */
[----:B------:R-:W-:Y:S01]  /*0e30*/  IMAD R5, R28, c[0x0][0x1e8], RZ ;  /* 0x00007a001c057a24 */ /* 0x000fe200078e02ff */
[----:B------:R-:W-:Y:S01]  /*0e40*/  @!P5 LEA.HI R0, R0, R3, RZ, 0x3 ;  /* 0x000000030000d211 */ /* 0x000fe200078f18ff */
[----:B------:R4:W-:Y:S01]  /*0e50*/  @!P0 LDGSTS.E.BYPASS.LTC128B.128 [R216+0x5100], [R10.64], !P2 ;  /* 0x051000000ad88fae */ /* 0x0009e2000d101d4a */
[----:B-1----:R-:W-:Y:S01]  /*0e60*/  @!P5 LEA R16, P0, R32, R8, 0x1 ;  /* 0x000000082010d211 */ /* 0x002fe200078008ff */
[----:B------:R-:W-:Y:S01]  /*0e70*/  IMAD R218, R26, c[0x0][0x1ec], R5 ;  /* 0x00007b001ada7a24 */ /* 0x000fe200078e0205 */
[----:B------:R-:W-:Y:S01]  /*0e80*/  @!P5 LOP3.LUT R5, R0, 0xfffffff8, RZ, 0xc0, !PT ;  /* 0xfffffff80005d812 */ /* 0x000fe200078ec0ff */
[----:B------:R-:W-:Y:S01]  /*0e90*/  IMAD R229, R226, c[0x0][0x21c], R229 ;  /* 0x00008700e2e57a24 */ /* 0x000fe200078e02e5 */
[----:B------:R-:W-:-:S02]  /*0ea0*/  @!P5 LEA.HI.X R17, R32, R9, R33, 0x1, P0 ;  /* 0x000000092011d211 */ /* 0x000fc400000f0c21 */
[----:B------:R-:W-:Y:S01]  /*0eb0*/  @!P1 SHF.R.S32.HI R0, RZ, 0x1f, R3 ;  /* 0x0000001fff009819 */ /* 0x000fe20000011403 */
[----:B------:R-:W-:Y:S02]  /*0ec0*/  @!P5 IMAD.WIDE R8, R5, 0x2, R8 ;  /* 0x000000020508d825 */ /* 0x000fe400078e0208 */
[----:B------:R1:W-:Y:S01]  /*0ed0*/  @!P5 LDGSTS.E.BYPASS.LTC128B.128 [R216+0x2100], [R16.64], !P6 ;  /* 0x0210000010d8dfae */ /* 0x0003e2000f101d4a */
[----:B------:R-:W-:Y:S01]  /*0ee0*/  @!P1 LEA.HI R0, R0, R3, RZ, 0x3 ;  /* 0x0000000300009211 */ /* 0x000fe200078f18ff */
[----:B------:R-:W-:Y:S02]  /*0ef0*/  IMAD R5, R39, c[0x0][0x1e4], RZ ;  /* 0x0000790027057a24 */ /* 0x000fe400078e02ff */
[----:B--2---:R-:W-:Y:S01]  /*0f00*/  IMAD.WIDE.U32 R18, R26, c[0x0][0x1e8], R12 ;  /* 0x00007a001a127a25 */ /* 0x004fe200078e000c */
[----:B------:R2:W-:Y:S01]  /*0f10*/  @!P5 LDGSTS.E.BYPASS.LTC128B.128 [R216+0x6100], [R8.64], !P2 ;  /* 0x0610000008d8dfae */ /* 0x0005e2000d101d4a */
[----:B------:R-:W-:Y:S02]  /*0f20*/  @!P1 LOP3.LUT R0, R0, 0xfffffff8, RZ, 0xc0, !PT ;  /* 0xfffffff800009812 */ /* 0x000fe400078ec0ff */
[----:B------:R-:W-:Y:S01]  /*0f30*/  IMAD R39, R36, -0x60, R39 ;  /* 0xffffffa024277824 */ /* 0x000fe200078e0227 */
[----:B------:R-:W3:Y:S01]  /*0f40*/  SHFL.IDX PT, R12, R6, 0x3, 0x181f ;  /* 0x00781f00060c7f89 */ /* 0x000ee200000e0000 */
[----:B------:R-:W-:-:S02]  /*0f50*/  IMAD.IADD R219, R19, 0x1, R218 ;  /* 0x0000000113db7824 */ /* 0x000fc400078e02da */
[----:B------:R-:W-:Y:S01]  /*0f60*/  IMAD.MOV.U32 R218, RZ, RZ, R18 ;  /* 0x000000ffffda7224 */ /* 0x000fe200078e0012 */
[----:B------:R5:W1:Y:S01]  /*0f70*/  SHFL.IDX PT, R13, R4, 0x3, 0x181f ;  /* 0x00781f00040d7f89 */ /* 0x000a6200000e0000 */
[----:B------:R-:W-:Y:S01]  /*0f80*/  IADD3 R24, R39, c[0x0][0x1d0], -R30 ;  /* 0x0000740027187a10 */ /* 0x000fe20007ffe81e */
[----:B------:R-:W-:Y:S02]  /*0f90*/  IMAD.IADD R38, R109, 0x1, R5 ;  /* 0x000000016d267824 */ /* 0x000fe400078e0205 */
[----:B------:R-:W-:Y:S01]  /*0fa0*/  IMAD.WIDE.U32 R218, R226, c[0x0][0x1f0], R218 ;  /* 0x00007c00e2da7a25 */ /* 0x000fe200078e00da */
[----:B------:R-:W-:-:S03]  /*0fb0*/  ISETP.GE.AND P0, PT, R24, 0x1, PT ;  /* 0x000000011800780c */ /* 0x000fc60003f06270 */
[----:B------:R-:W-:Y:S02]  /*0fc0*/  IMAD R5, R38, R111, RZ ;  /* 0x0000006f26057224 */ /* 0x000fe400078e02ff */
[----:B------:R-:W-:Y:S02]  /*0fd0*/  IMAD.IADD R221, R219, 0x1, R221 ;  /* 0x00000001dbdd7824 */ /* 0x000fe400078e02dd */
[----:B------:R-:W-:Y:S02]  /*0fe0*/  IMAD.MOV.U32 R220, RZ, RZ, R218 ;  /* 0x000000ffffdc7224 */ /* 0x000fe400078e00da */
[-C--:B------:R-:W-:Y:S02]  /*0ff0*/  IMAD R5, R27, R108.reuse, R5 ;  /* 0x0000006c1b057224 */ /* 0x080fe400078e0205 */
[----:B--2---:R-:W-:Y:S01]  /*1000*/  IMAD.WIDE.U32 R8, R111, R108, R220 ;  /* 0x0000006c6f087225 */ /* 0x004fe200078e00dc */
[----:B---3--:R-:W-:-:S03]  /*1010*/  @!P1 LEA R14, P5, R32, R12, 0x1 ;  /* 0x0000000c200e9211 */ /* 0x008fc600078a08ff */
[----:B-----5:R-:W-:Y:S01]  /*1020*/  IMAD.IADD R4, R104, 0x1, -R7 ;  /* 0x0000000168047824 */ /* 0x020fe200078e0a07 */
[----:B-1----:R-:W-:Y:S01]  /*1030*/  @!P1 LEA.HI.X R15, R32, R13, R33, 0x1, P5 ;  /* 0x0000000d200f9211 */ /* 0x002fe200028f0c21 */
[----:B------:R-:W-:Y:S01]  /*1040*/  IMAD.IADD R5, R9, 0x1, R5 ;  /* 0x0000000109057824 */ /* 0x000fe200078e0205 */
[----:B----4-:R-:W-:Y:S01]  /*1050*/  @P0 LEA R10, P5, R8, c[0x0][0x1c8], 0x1 ;  /* 0x00007200080a0a11 */ /* 0x010fe200078a08ff */
[----:B------:R-:W-:Y:S01]  /*1060*/  @!P1 IMAD.WIDE R12, R0, 0x2, R12 ;  /* 0x00000002000c9825 */ /* 0x000fe200078e020c */
[----:B------:R-:W-:Y:S01]  /*1070*/  SHF.R.S32.HI R7, RZ, 0x1f, R4 ;  /* 0x0000001fff077819 */ /* 0x000fe20000011404 */
[----:B------:R1:W-:Y:S01]  /*1080*/  @!P1 LDGSTS.E.BYPASS.LTC128B.128 [R216+0x3100], [R14.64], !P6 ;  /* 0x031000000ed89fae */ /* 0x0003e2000f101d4a */
[----:B------:R-:W-:Y:S01]  /*1090*/  ISETP.GE.AND P6, PT, R32, c[0x0][0x1d4], PT ;  /* 0x0000750020007a0c */ /* 0x000fe20003fc6270 */
[----:B------:R-:W-:Y:S01]  /*10a0*/  IMAD.U32 R6, RZ, RZ, UR6 ;  /* 0x00000006ff067e24 */ /* 0x000fe2000f8e00ff */
[----:B------:R-:W-:Y:S01]  /*10b0*/  @P0 LEA.HI.X R11, R8, c[0x0][0x1cc], R5, 0x1, P5 ;  /* 0x00007300080b0a11 */ /* 0x000fe200028f0c05 */
[----:B------:R2:W-:Y:S01]  /*10c0*/  @!P1 LDGSTS.E.BYPASS.LTC128B.128 [R216+0x7100], [R12.64], !P2 ;  /* 0x071000000cd89fae */ /* 0x0005e2000d101d4a */
[----:B------:R-:W-:-:S02]  /*10d0*/  ISETP.GE.AND P5, PT, R3, c[0x0][0x1d4], PT ;  /* 0x0000750003007a0c */ /* 0x000fc40003fa6270 */
[C---:B------:R-:W-:Y:S01]  /*10e0*/  ISETP.GE.AND P2, PT, R24.reuse, 0x21, PT ;  /* 0x000000211800780c */ /* 0x040fe20003f46270 */
[----:B------:R-:W0:Y:S01]  /*10f0*/  LDGDEPBAR ;  /* 0x00000000000079af */ /* 0x000e220000000000 */
[----:B------:R-:W-:Y:S02]  /*1100*/  LEA.HI R2, R7, R4, RZ, 0x3 ;  /* 0x0000000407027211 */ /* 0x000fe400078f18ff */
[----:B------:R-:W-:Y:S02]  /*1110*/  ISETP.GE.AND P1, PT, R24, 0x41, PT ;  /* 0x000000411800780c */ /* 0x000fe40003f26270 */
[----:B------:R-:W-:Y:S01]  /*1120*/  LOP3.LUT R3, R2, 0xfffffff8, RZ, 0xc0, !PT ;  /* 0xfffffff802037812 */ /* 0x000fe200078ec0ff */
[----:B------:R3:W-:Y:S01]  /*1130*/  @P0 LDGSTS.E.BYPASS.LTC128B.128 [R216+0x8100], [R10.64], !P6 ;  /* 0x081000000ad80fae */ /* 0x0007e2000f101d4a */
[----:B------:R-:W-:-:S03]  /*1140*/  SHF.R.S32.HI R7, RZ, 0x4, R214 ;  /* 0x00000004ff077819 */ /* 0x000fc600000114d6 */
[----:B------:R-:W-:Y:S01]  /*1150*/  IMAD.IADD R0, R4, 0x1, -R3 ;  /* 0x0000000104007824 */ /* 0x000fe200078e0a03 */
[----:B------:R3:W-:Y:S01]  /*1160*/  @P0 LDGSTS.E.BYPASS.LTC128B.128 [R216+0xb100], [R10.64+0x80], !P5 ;  /* 0x0b1000800ad80fae */ /* 0x0007e2000e901d4a */
[----:B------:R-:W-:Y:S01]  /*1170*/  IMAD.U32 R4, RZ, RZ, UR6 ;  /* 0x00000006ff047e24 */ /* 0x000fe2000f8e00ff */
[----:B------:R-:W-:Y:S01]  /*1180*/  @P2 LEA R6, P0, R6, R8, 0x5 ;  /* 0x0000000806062211 */ /* 0x000fe200078028ff */
[----:B------:R-:W-:Y:S01]  /*1190*/  IMAD.U32 R3, RZ, RZ, UR7 ;  /* 0x00000007ff037e24 */ /* 0x000fe2000f8e00ff */
[----:B------:R-:W-:-:S04]  /*11a0*/  LEA.HI R214, R214, R7, RZ, 0x1 ;  /* 0x00000007d6d67211 */ /* 0x000fc800078f08ff */
[----:B------:R-:W-:Y:S02]  /*11b0*/  @P2 LEA.HI.X R3, R4, R5, R3, 0x5, P0 ;  /* 0x0000000504032211 */ /* 0x000fe400000f2c03 */
[----:B------:R-:W-:-:S05]  /*11c0*/  LOP3.LUT R214, R214, 0xfffffffe, RZ, 0xc0, !PT ;  /* 0xfffffffed6d67812 */ /* 0x000fca00078ec0ff */
[----:B------:R-:W-:Y:S02]  /*11d0*/  IMAD.IADD R214, R7, 0x1, -R214 ;  /* 0x0000000107d67824 */ /* 0x000fe400078e0ad6 */
[----:B------:R-:W-:Y:S02]  /*11e0*/  IMAD.SHL.U32 R7, R0, 0x40, RZ ;  /* 0x0000004000077824 */ /* 0x000fe400078e00ff */
[----:B------:R-:W-:-:S03]  /*11f0*/  IMAD.SHL.U32 R4, R214, 0x8, RZ ;  /* 0x00000008d6047824 */ /* 0x000fc600078e00ff */
[----:B------:R-:W-:-:S04]  /*1200*/  LOP3.LUT R7, R7, 0x1c0, RZ, 0xc0, !PT ;  /* 0x000001c007077812 */ /* 0x000fc800078ec0ff */
[----:B------:R-:W-:Y:S02]  /*1210*/  LOP3.LUT R4, R7, 0x8, R4, 0xf8, !PT ;  /* 0x0000000807047812 */ /* 0x000fe400078ef804 */
[C---:B---3--:R-:W-:Y:S02]  /*1220*/  @P2 LEA R10, P0, R6.reuse, c[0x0][0x1c8], 0x1 ;  /* 0x00007200060a2a11 */ /* 0x048fe400078008ff */
[----:B------:R-:W-:Y:S02]  /*1230*/  SHF.R.U32.HI R7, RZ, 0x3, R7 ;  /* 0x00000003ff077819 */ /* 0x000fe40000011607 */
[----:B------:R-:W-:Y:S01]  /*1240*/  @P2 LEA.HI.X R11, R6, c[0x0][0x1cc], R3, 0x1, P0 ;  /* 0x00007300060b2a11 */ /* 0x000fe200000f0c03 */
[----:B------:R-:W-:Y:S01]  /*1250*/  IMAD.SHL.U32 R6, R25, 0x40, RZ ;  /* 0x0000004019067824 */ /* 0x000fe200078e00ff */
[----:B------:R-:W-:Y:S01]  /*1260*/  @P1 IADD3 R8, P0, R8, UR14, RZ ;  /* 0x0000000e08081c10 */ /* 0x000fe2000ff1e0ff */
[----:B------:R-:W-:Y:S01]  /*1270*/  IMAD.SHL.U32 R3, R30, 0x8, RZ ;  /* 0x000000081e037824 */ /* 0x000fe200078e00ff */
[----:B------:R-:W-:Y:S01]  /*1280*/  LOP3.LUT R4, R4, R7, RZ, 0x3c, !PT ;  /* 0x0000000704047212 */ /* 0x000fe200078e3cff */
[----:B------:R3:W-:Y:S01]  /*1290*/  @P2 LDGSTS.E.BYPASS.LTC128B.128 [R216+0x9100], [R10.64], !P6 ;  /* 0x091000000ad82fae */ /* 0x0007e2000f101d4a */
[----:B------:R-:W-:-:S02]  /*12a0*/  @P1 IADD3.X R5, R5, UR8, RZ, P0, !PT ;  /* 0x0000000805051c10 */ /* 0x000fc400087fe4ff */
[----:B--2---:R-:W-:Y:S01]  /*12b0*/  @P1 LEA R12, P0, R8, c[0x0][0x1c8], 0x1 ;  /* 0x00007200080c1a11 */ /* 0x004fe200078008ff */
[----:B------:R3:W-:Y:S01]  /*12c0*/  @P2 LDGSTS.E.BYPASS.LTC128B.128 [R216+0xc100], [R10.64+0x80], !P5 ;  /* 0x0c1000800ad82fae */ /* 0x0007e2000e901d4a */
[----:B------:R-:W-:Y:S02]  /*12d0*/  LOP3.LUT R6, R6, 0x1c0, RZ, 0xc0, !PT ;  /* 0x000001c006067812 */ /* 0x000fe400078ec0ff */
[----:B------:R-:W-:Y:S01]  /*12e0*/  @P1 LEA.HI.X R13, R8, c[0x0][0x1cc], R5, 0x1, P0 ;  /* 0x00007300080d1a11 */ /* 0x000fe200000f0c05 */
[----:B------:R-:W-:Y:S01]  /*12f0*/  IMAD.SHL.U32 R5, R2, 0x40, RZ ;  /* 0x0000004002057824 */ /* 0x000fe200078e00ff */
[----:B------:R-:W-:-:S03]  /*1300*/  SHF.R.U32.HI R9, RZ, 0x3, R6 ;  /* 0x00000003ff097819 */ /* 0x000fc60000011606 */
[----:B------:R1:W-:Y:S01]  /*1310*/  @P1 LDGSTS.E.BYPASS.LTC128B.128 [R216+0xa100], [R12.64], !P6 ;  /* 0x0a1000000cd81fae */ /* 0x0003e2000f101d4a */
[----:B------:R-:W-:Y:S01]  /*1320*/  LOP3.LUT R2, R4, 0xfffffe00, R5, 0xf8, !PT ;  /* 0xfffffe0004027812 */ /* 0x000fe200078ef805 */
[----:B------:R-:W-:Y:S01]  /*1330*/  IMAD.MOV.U32 R5, RZ, RZ, 0x10 ;  /* 0x00000010ff057424 */ /* 0x000fe200078e00ff */
[----:B------:R-:W-:Y:S01]  /*1340*/  LOP3.LUT R4, R6, 0x8, R3, 0xf8, !PT ;  /* 0x0000000806047812 */ /* 0x000fe200078ef803 */
[----:B------:R1:W-:Y:S01]  /*1350*/  @P1 LDGSTS.E.BYPASS.LTC128B.128 [R216+0xd100], [R12.64+0x80], !P5 ;  /* 0x0d1000800cd81fae */ /* 0x0003e2000e901d4a */
[----:B------:R-:W-:Y:S01]  /*1360*/  R2P PR, R0, 0x6 ;  /* 0x0000000600007804 */ /* 0x000fe20000000000 */
[----:B------:R-:W-:Y:S01]  /*1370*/  IMAD R7, R105, 0x400, R2 ;  /* 0x0000040069077824 */ /* 0x000fe200078e0202 */
[----:B------:R-:W-:Y:S01]  /*1380*/  LOP3.LUT R9, R4, R9, RZ, 0x3c, !PT ;  /* 0x0000000904097212 */ /* 0x000fe200078e3cff */
[----:B------:R-:W0:Y:S01]  /*1390*/  LDGDEPBAR ;  /* 0x00000000000079af */ /* 0x000e220000000000 */
[----:B------:R-:W-:Y:S01]  /*13a0*/  IMAD.MOV.U32 R3, RZ, RZ, 0x20 ;  /* 0x00000020ff037424 */ /* 0x000fe200078e00ff */
[----:B------:R-:W-:-:S02]  /*13b0*/  SEL R5, R5, 0xfffffff0, !P1 ;  /* 0xfffffff005057807 */ /* 0x000fc40004800000 */
[C---:B------:R-:W-:Y:S01]  /*13c0*/  LEA R4, R7.reuse, 0x100, 0x1 ;  /* 0x0000010007047811 */ /* 0x040fe200078e08ff */
[----:B------:R-:W-:Y:S01]  /*13d0*/  IMAD.SHL.U32 R7, R7, 0x2, RZ ;  /* 0x0000000207077824 */ /* 0x000fe200078e00ff */
[----:B------:R-:W-:Y:S01]  /*13e0*/  SEL R3, R3, 0xffffffe0, !P2 ;  /* 0xffffffe003037807 */ /* 0x000fe20005000000 */
[----:B------:R-:W-:Y:S01]  /*13f0*/  IMAD R214, R214, 0x200, R9 ;  /* 0x00000200d6d67824 */ /* 0x000fe200078e0209 */
[----:B------:R-:W-:Y:S01]  /*1400*/  LOP3.LUT P0, RZ, R25, 0x2, RZ, 0xc0, !PT ;  /* 0x0000000219ff7812 */ /* 0x000fe2000780c0ff */
[--C-:B------:R-:W-:Y:S01]  /*1410*/  IMAD R6, R5, 0x2, R4.reuse ;  /* 0x0000000205067824 */ /* 0x100fe200078e0204 */
[----:B------:R-:W-:Y:S01]  /*1420*/  ISETP.LT.OR P2, PT, R24, 0x1, P6 ;  /* 0x000000011800780c */ /* 0x000fe20003741670 */
[C---:B------:R-:W-:Y:S02]  /*1430*/  IMAD R4, R3.reuse, 0x2, R4 ;  /* 0x0000000203047824 */ /* 0x040fe400078e0204 */
[----:B------:R-:W-:Y:S02]  /*1440*/  IMAD R0, R3, 0x2, R6 ;  /* 0x0000000203007824 */ /* 0x000fe400078e0206 */
[----:B------:R-:W-:-:S05]  /*1450*/  IMAD.SHL.U32 R214, R214, 0x2, RZ ;  /* 0x00000002d6d67824 */ /* 0x000fca00078e00ff */
[----:B------:R-:W-:Y:S01]  /*1460*/  IADD3 R213, R214, 0x8120, RZ ;  /* 0x00008120d6d57810 */ /* 0x000fe20007ffe0ff */
[----:B------:R-:W-:-:S04]  /*1470*/  DEPBAR.LE SB0, 0x1 ;  /* 0x000080400000791a */ /* 0x000fc80000000000 */
[----:B------:R-:W-:Y:S06]  /*1480*/  BAR.SYNC.DEFER_BLOCKING 0x0 ;  /* 0x0000000000007b1d */ /* 0x000fec0000010000 */
[----:B------:R-:W-:Y:S04]  /*1490*/  LDSM.16.M88.4 R120, [R7+0x100] ;  /* 0x000100000778783b */ /* 0x000fe80000000200 */
[----:B------:R2:W-:Y:S04]  /*14a0*/  LDSM.16.M88.4 R172, [R7+0x4100] ;  /* 0x0041000007ac783b */ /* 0x0005e80000000200 */
[----:B------:R-:W-:Y:S04]  /*14b0*/  LDSM.16.M88.4 R140, [R6] ;  /* 0x00000000068c783b */ /* 0x000fe80000000200 */
[----:B------:R-:W-:Y:S04]  /*14c0*/  LDSM.16.M88.4 R176, [R6+0x4000] ;  /* 0x0040000006b0783b */ /* 0x000fe80000000200 */
[----:B------:R-:W-:Y:S04]  /*14d0*/  LDSM.16.M88.4 R152, [R4] ;  /* 0x000000000498783b */ /* 0x000fe80000000200 */
[----:B------:R-:W-:Y:S04]  /*14e0*/  LDSM.16.M88.4 R180, [R4+0x4000] ;  /* 0x0040000004b4783b */ /* 0x000fe80000000200 */
[----:B------:R-:W-:Y:S01]  /*14f0*/  LDSM.16.M88.4 R168, [R0] ;  /* 0x0000000000a8783b */ /* 0x000fe20000000200 */
[----:B--2---:R-:W-:-:S03]  /*1500*/  IADD3 R7, R214, 0x8100, RZ ;  /* 0x00008100d6077810 */ /* 0x004fc60007ffe0ff */
[----:B------:R2:W-:Y:S01]  /*1510*/  LDSM.16.M88.4 R188, [R0+0x4000] ;  /* 0x0040000000bc783b */ /* 0x0005e20000000200 */
[----:B------:R-:W-:-:S03]  /*1520*/  @P0 IADD3 R213, R7, -0x20, RZ ;  /* 0xffffffe007d50810 */ /* 0x000fc60007ffe0ff */
[----:B------:R-:W-:Y:S01]  /*1530*/  BAR.SYNC.DEFER_BLOCKING 0x0 ;  /* 0x0000000000007b1d */ /* 0x000fe20000010000 */
[----:B------:R-:W-:Y:S01]  /*1540*/  IMAD R7, R28, c[0x0][0x210], RZ ;  /* 0x000084001c077a24 */ /* 0x000fe200078e02ff */
[C---:B------:R-:W-:Y:S02]  /*1550*/  IADD3 R207, R213.reuse, 0x800, RZ ;  /* 0x00000800d5cf7810 */ /* 0x040fe40007ffe0ff */
[C---:B------:R-:W-:Y:S02]  /*1560*/  IADD3 R206, R213.reuse, 0x1000, RZ ;  /* 0x00001000d5ce7810 */ /* 0x040fe40007ffe0ff */
[C---:B------:R-:W-:Y:S02]  /*1570*/  IADD3 R205, R213.reuse, 0x1800, RZ ;  /* 0x00001800d5cd7810 */ /* 0x040fe40007ffe0ff */
[C---:B------:R-:W-:Y:S02]  /*1580*/  IADD3 R204, R213.reuse, 0x2000, RZ ;  /* 0x00002000d5cc7810 */ /* 0x040fe40007ffe0ff */
[----:B------:R-:W-:-:S02]  /*1590*/  IADD3 R203, R213, 0x2800, RZ ;  /* 0x00002800d5cb7810 */ /* 0x000fc40007ffe0ff */
[C---:B------:R-:W-:Y:S02]  /*15a0*/  IADD3 R201, R213.reuse, 0x3000, RZ ;  /* 0x00003000d5c97810 */ /* 0x040fe40007ffe0ff */
[C---:B------:R-:W-:Y:S02]  /*15b0*/  IADD3 R200, R213.reuse, 0x3800, RZ ;  /* 0x00003800d5c87810 */ /* 0x040fe40007ffe0ff */
[C---:B------:R-:W-:Y:S01]  /*15c0*/  IADD3 R199, R213.reuse, 0x4000, RZ ;  /* 0x00004000d5c77810 */ /* 0x040fe20007ffe0ff */
[C---:B--2---:R-:W-:Y:S01]  /*15d0*/  IMAD R0, R30.reuse, c[0x0][0x20c], R29 ;  /* 0x000083001e007a24 */ /* 0x044fe200078e021d */
[C---:B------:R-:W-:Y:S01]  /*15e0*/  IADD3 R198, R213.reuse, 0x4800, RZ ;  /* 0x00004800d5c67810 */ /* 0x040fe20007ffe0ff */
[----:B------:R-:W-:Y:S01]  /*15f0*/  IMAD.WIDE.U32 R30, R30, c[0x0][0x208], R32 ;  /* 0x000082001e1e7a25 */ /* 0x000fe200078e0020 */
[----:B------:R-:W-:Y:S01]  /*1600*/  IADD3 R197, R213, 0x5000, RZ ;  /* 0x00005000d5c57810 */ /* 0x000fe20007ffe0ff */
[----:B------:R-:W-:-:S04]  /*1610*/  DEPBAR.LE SB0, 0x0 ;  /* 0x000080000000791a */ /* 0x000fc80000000000 */
[----:B------:R-:W-:Y:S01]  /*1620*/  BAR.SYNC.DEFER_BLOCKING 0x0 ;  /* 0x0000000000007b1d */ /* 0x000fe20000010000 */
[----:B------:R-:W-:Y:S01]  /*1630*/  IMAD.IADD R31, R31, 0x1, R0 ;  /* 0x000000011f1f7824 */ /* 0x000fe200078e0200 */
[----:B------:R-:W-:Y:S01]  /*1640*/  IADD3 R196, R213, 0x5800, RZ ;  /* 0x00005800d5c47810 */ /* 0x000fe20007ffe0ff */
[----:B------:R-:W-:Y:S02]  /*1650*/  IMAD R0, R27, c[0x0][0x208], RZ ;  /* 0x000082001b007a24 */ /* 0x000fe400078e02ff */
[----:B------:R-:W-:Y:S01]  /*1660*/  IMAD.U32 R27, RZ, RZ, UR9 ;  /* 0x00000009ff1b7e24 */ /* 0x000fe2000f8e00ff */
[----:B---3--:R-:W1:Y:S04]  /*1670*/  LDSM.16.M88.4 R8, [R214+0x8100] ;  /* 0x00810000d608783b */ /* 0x008e680000000200 */
[----:B------:R-:W-:Y:S04]  /*1680*/  LDSM.16.M88.4 R16, [R213] ;  /* 0x00000000d510783b */ /* 0x000fe80000000200 */
[----:B------:R-:W2:Y:S04]  /*1690*/  LDSM.16.M88.4 R76, [R214+0x8900] ;  /* 0x00890000d64c783b */ /* 0x000ea80000000200 */
[----:B------:R-:W3:Y:S04]  /*16a0*/  LDSM.16.M88.4 R68, [R214+0x9100] ;  /* 0x00910000d644783b */ /* 0x000ee80000000200 */
[----:B------:R-:W4:Y:S04]  /*16b0*/  LDSM.16.M88.4 R20, [R213+0x800] ;  /* 0x00080000d514783b */ /* 0x000f280000000200 */
[----:B------:R-:W5:Y:S04]  /*16c0*/  LDSM.16.M88.4 R60, [R214+0x9900] ;  /* 0x00990000d63c783b */ /* 0x000f680000000200 */
[----:B------:R-:W-:Y:S04]  /*16d0*/  LDSM.16.M88.4 R52, [R214+0xa100] ;  /* 0x00a10000d634783b */ /* 0x000fe80000000200 */
[----:B------:R-:W-:Y:S04]  /*16e0*/  LDSM.16.M88.4 R44, [R214+0xa900] ;  /* 0x00a90000d62c783b */ /* 0x000fe80000000200 */
[----:B------:R-:W-:Y:S01]  /*16f0*/  LDSM.16.M88.4 R40, [R213+0x2800] ;  /* 0x00280000d528783b */ /* 0x000fe20000000200 */
[C---:B-1----:R-:W-:Y:S08]  /*1700*/  HMMA.16816.F32.BF16 R12, R120.reuse, R8, RZ ;  /* 0x00000008780c723c */ /* 0x042ff000000418ff */
[C---:B------:R-:W-:Y:S08]  /*1710*/  HMMA.16816.F32.BF16 R8, R120.reuse, R10, RZ ;  /* 0x0000000a7808723c */ /* 0x040ff000000418ff */
[----:B--2---:R-:W-:Y:S08]  /*1720*/  HMMA.16816.F32.BF16 R80, R120, R76, RZ ;  /* 0x0000004c7850723c */ /* 0x004ff000000418ff */
[C---:B------:R-:W-:Y:S08]  /*1730*/  HMMA.16816.F32.BF16 R12, R140.reuse, R16, R12 ;  /* 0x000000108c0c723c */ /* 0x040ff0000004180c */
[----:B------:R-:W-:Y:S01]  /*1740*/  HMMA.16816.F32.BF16 R8, R140, R18, R8 ;  /* 0x000000128c08723c */ /* 0x000fe20000041808 */
[----:B------:R-:W1:Y:S07]  /*1750*/  LDSM.16.M88.4 R16, [R213+0x1000] ;  /* 0x00100000d510783b */ /* 0x000e6e0000000200 */
[----:B---3--:R-:W-:Y:S08]  /*1760*/  HMMA.16816.F32.BF16 R72, R120, R68, RZ ;  /* 0x000000447848723c */ /* 0x008ff000000418ff */
[----:B----4-:R-:W-:Y:S07]  /*1770*/  HMMA.16816.F32.BF16 R80, R140, R20, R80 ;  /* 0x000000148c50723c */ /* 0x010fee0000041850 */
[C---:B------:R-:W-:Y:S01]  /*1780*/  IMAD R21, R26.reuse, c[0x0][0x214], R7 ;  /* 0x000085001a157a24 */ /* 0x040fe200078e0207 */
[----:B------:R-:W-:Y:S01]  /*1790*/  HMMA.16816.F32.BF16 R76, R120, R78, RZ ;  /* 0x0000004e784c723c */ /* 0x000fe200000418ff */
[----:B------:R-:W-:-:S04]  /*17a0*/  IMAD.WIDE.U32 R6, R26, c[0x0][0x210], R30 ;  /* 0x000084001a067a25 */ /* 0x000fc800078e001e */
[----:B------:R-:W-:-:S03]  /*17b0*/  IMAD.IADD R7, R7, 0x1, R21 ;  /* 0x0000000107077824 */ /* 0x000fc600078e0215 */
[----:B------:R-:W-:Y:S01]  /*17c0*/  HMMA.16816.F32.BF16 R68, R120, R70, RZ ;  /* 0x000000467844723c */ /* 0x000fe200000418ff */
[----:B------:R-:W-:-:S04]  /*17d0*/  IMAD.WIDE.U32 R226, R226, c[0x0][0x218], R6 ;  /* 0x00008600e2e27a25 */ /* 0x000fc800078e0006 */
[----:B------:R-:W-:Y:S02]  /*17e0*/  IMAD R7, R111, c[0x0][0x20c], R0 ;  /* 0x000083006f077a24 */ /* 0x000fe400078e0200 */
[----:B------:R-:W-:Y:S01]  /*17f0*/  IMAD.IADD R229, R227, 0x1, R229 ;  /* 0x00000001e3e57824 */ /* 0x000fe200078e02e5 */
[----:B-----5:R-:W-:Y:S01]  /*1800*/  HMMA.16816.F32.BF16 R64, R120, R60, RZ ;  /* 0x0000003c7840723c */ /* 0x020fe200000418ff */
[----:B------:R-:W-:-:S07]  /*1810*/  IMAD.MOV.U32 R228, RZ, RZ, R226 ;  /* 0x000000ffffe47224 */ /* 0x000fce00078e00e2 */
[C---:B-1----:R-:W-:Y:S07]  /*1820*/  HMMA.16816.F32.BF16 R72, R140.reuse, R16, R72 ;  /* 0x000000108c48723c */ /* 0x042fee0000041848 */
[----:B------:R-:W-:Y:S01]  /*1830*/  IMAD.WIDE.U32 R16, R111, c[0x0][0x208], RZ ;  /* 0x000082006f107a25 */ /* 0x000fe200078e00ff */
[----:B------:R-:W-:Y:S01]  /*1840*/  HMMA.16816.F32.BF16 R76, R140, R22, R76 ;  /* 0x000000168c4c723c */ /* 0x000fe2000004184c */
[----:B------:R-:W1:Y:S02]  /*1850*/  LDSM.16.M88.4 R20, [R213+0x1800] ;  /* 0x00180000d514783b */ /* 0x000e640000000200 */
[----:B------:R-:W-:-:S02]  /*1860*/  IMAD.IADD R0, R17, 0x1, R7 ;  /* 0x0000000111007824 */ /* 0x000fc400078e0207 */
[----:B------:R-:W-:-:S03]  /*1870*/  IMAD.WIDE.U32 R16, R16, 0x60, R228 ;  /* 0x0000006010107825 */ /* 0x000fc600078e00e4 */
[----:B------:R-:W-:Y:S01]  /*1880*/  HMMA.16816.F32.BF16 R68, R140, R18, R68 ;  /* 0x000000128c44723c */ /* 0x000fe20000041844 */
[----:B------:R-:W-:Y:S01]  /*1890*/  IMAD R0, R0, 0x60, RZ ;  /* 0x0000006000007824 */ /* 0x000fe200078e02ff */
[----:B------:R-:W-:-:S03]  /*18a0*/  LEA R6, P0, R16, c[0x0][0x1f8], 0x1 ;  /* 0x00007e0010067a11 */ /* 0x000fc600078008ff */
[----:B------:R-:W-:-:S03]  /*18b0*/  IMAD.IADD R0, R17, 0x1, R0 ;  /* 0x0000000111007824 */ /* 0x000fc600078e0200 */
[C---:B------:R-:W-:Y:S02]  /*18c0*/  HMMA.16816.F32.BF16 R60, R120.reuse, R62, RZ ;  /* 0x0000003e783c723c */ /* 0x040fe400000418ff */
[----:B------:R-:W-:Y:S01]  /*18d0*/  LEA.HI.X R7, R16, c[0x0][0x1fc], R0, 0x1, P0 ;  /* 0x00007f0010077a11 */ /* 0x000fe200000f0c00 */
[----:B------:R-:W-:Y:S01]  /*18e0*/  IMAD.MOV.U32 R0, RZ, RZ, 0x40 ;  /* 0x00000040ff007424 */ /* 0x000fe200078e00ff */
[----:B------:R-:W-:Y:S01]  /*18f0*/  IADD3 R26, P1, P0, R27, 0x80, R6 ;  /* 0x000000801b1a7810 */ /* 0x000fe2000783e006 */
[----:B------:R-:W2:Y:S03]  /*1900*/  LDSM.16.M88.4 R16, [R213+0x2000] ;  /* 0x00200000d510783b */ /* 0x000ea60000000200 */
[----:B------:R-:W-:Y:S01]  /*1910*/  IADD3.X R27, RZ, UR12, R7, P1, P0 ;  /* 0x0000000cff1b7c10 */ /* 0x000fe20008fe0407 */
[----:B------:R-:W-:Y:S01]  /*1920*/  @!PT LDS RZ, [RZ] ;  /* 0x00000000fffff984 */ /* 0x000fe20000000800 */
[----:B------:R-:W-:Y:S01]  /*1930*/  @!PT LDS RZ, [RZ] ;  /* 0x00000000fffff984 */ /* 0x000fe20000000800 */
[----:B------:R-:W-:Y:S01]  /*1940*/  @!PT LDS RZ, [RZ] ;  /* 0x00000000fffff984 */ /* 0x000fe20000000800 */
[----:B------:R3:W-:Y:S01]  /*1950*/  LDGSTS.E.BYPASS.LTC128B.128 [R216+0x100], [R6.64], !P2 ;  /* 0x0010000006d87fae */ /* 0x0007e2000d101d4a */
[----:B------:R-:W-:Y:S01]  /*1960*/  IADD3 R28, P0, R6, UR9, RZ ;  /* 0x00000009061c7c10 */ /* 0x000fe2000ff1e0ff */
[----:B------:R-:W-:Y:S01]  /*1970*/  HMMA.16816.F32.BF16 R56, R120, R52, RZ ;  /* 0x000000347838723c */ /* 0x000fe200000418ff */
[----:B------:R-:W-:-:S02]  /*1980*/  ISETP.LT.OR P1, PT, R24, 0x1, P5 ;  /* 0x000000011800780c */ /* 0x000fc40002f21670 */
[----:B------:R-:W-:Y:S02]  /*1990*/  IADD3.X R29, R7, UR12, RZ, P0, !PT ;  /* 0x0000000c071d7c10 */ /* 0x000fe400087fe4ff */
[C---:B------:R-:W-:Y:S02]  /*19a0*/  ISETP.LT.OR P0, PT, R24.reuse, 0x21, P6 ;  /* 0x000000211800780c */ /* 0x040fe40003701670 */
[----:B------:R-:W-:Y:S01]  /*19b0*/  ISETP.LT.OR P2, PT, R24, 0x21, P5 ;  /* 0x000000211800780c */ /* 0x000fe20002f41670 */
[C---:B------:R-:W-:Y:S06]  /*19c0*/  HMMA.16816.F32.BF16 R52, R120.reuse, R54, RZ ;  /* 0x000000367834723c */ /* 0x040fec00000418ff */
[----:B------:R3:W-:Y:S01]  /*19d0*/  LDGSTS.E.BYPASS.LTC128B.128 [R216+0x3100], [R6.64+0x80], !P1 ;  /* 0x0310008006d87fae */ /* 0x0007e2000c901d4a */
[----:B------:R-:W-:Y:S01]  /*19e0*/  LOP3.LUT P1, RZ, R25, 0x4, RZ, 0xc0, !PT ;  /* 0x0000000419ff7812 */ /* 0x000fe2000782c0ff */
[----:B------:R-:W-:Y:S02]  /*19f0*/  HMMA.16816.F32.BF16 R48, R120, R44, RZ ;  /* 0x0000002c7830723c */ /* 0x000fe400000418ff */
[----:B------:R4:W-:Y:S01]  /*1a00*/  LDGSTS.E.BYPASS.LTC128B.128 [R216+0x1100], [R28.64], !P0 ;  /* 0x011000001cd87fae */ /* 0x0009e2000c101d4a */
[----:B------:R-:W-:-:S02]  /*1a10*/  IADD3 R84, P0, R28, UR9, RZ ;  /* 0x000000091c547c10 */ /* 0x000fc4000ff1e0ff */
[----:B------:R-:W-:Y:S01]  /*1a20*/  SEL R0, R0, 0xffffffc0, !P1 ;  /* 0xffffffc000007807 */ /* 0x000fe20004800000 */
[----:B------:R5:W-:Y:S01]  /*1a30*/  LDGSTS.E.BYPASS.LTC128B.128 [R216+0x4100], [R26.64], !P2 ;  /* 0x041000001ad87fae */ /* 0x000be2000d101d4a */
[----:B------:R-:W-:Y:S01]  /*1a40*/  IADD3.X R85, R29, UR12, RZ, P0, !PT ;  /* 0x0000000c1d557c10 */ /* 0x000fe200087fe4ff */
[----:B-1----:R-:W-:Y:S01]  /*1a50*/  HMMA.16816.F32.BF16 R64, R140, R20, R64 ;  /* 0x000000148c40723c */ /* 0x002fe20000041840 */
[----:B------:R-:W-:Y:S01]  /*1a60*/  ISETP.LT.OR P2, PT, R24, 0x41, P6 ;  /* 0x000000411800780c */ /* 0x000fe20003741670 */
[----:B------:R-:W-:Y:S01]  /*1a70*/  IMAD.IADD R211, R214, 0x1, R0 ;  /* 0x00000001d6d37824 */ /* 0x000fe200078e0200 */
[----:B------:R-:W-:Y:S01]  /*1a80*/  ISETP.LT.OR P0, PT, R24, 0x41, P5 ;  /* 0x000000411800780c */ /* 0x000fe20002f01670 */
[----:B------:R-:W-:-:S04]  /*1a90*/  IMAD.IADD R202, R0, 0x1, R213 ;  /* 0x0000000100ca7824 */ /* 0x000fc800078e02d5 */
[----:B------:R-:W-:Y:S06]  /*1aa0*/  HMMA.16816.F32.BF16 R60, R140, R22, R60 ;  /* 0x000000168c3c723c */ /* 0x000fec000004183c */
[----:B------:R1:W-:Y:S02]  /*1ab0*/  LDGSTS.E.BYPASS.LTC128B.128 [R216+0x2100], [R84.64], !P2 ;  /* 0x0210000054d87fae */ /* 0x0003e4000d101d4a */
[----:B------:R-:W-:Y:S02]  /*1ac0*/  HMMA.16816.F32.BF16 R44, R120, R46, RZ ;  /* 0x0000002e782c723c */ /* 0x000fe400000418ff */
[----:B------:R1:W-:Y:S01]  /*1ad0*/  LDGSTS.E.BYPASS.LTC128B.128 [R216+0x5100], [R84.64+0x80], !P0 ;  /* 0x0510008054d87fae */ /* 0x0003e2000c101d4a */
[----:B------:R-:W-:-:S03]  /*1ae0*/  ISETP.GT.AND P0, PT, R111, R215, PT ;  /* 0x000000d76f00720c */ /* 0x000fc60003f04270 */
[----:B------:R-:W3:Y:S02]  /*1af0*/  LDSM.16.M88.4 R32, [R211+0x8100] ;  /* 0x00810000d320783b */ /* 0x000ee40000000200 */
[C---:B--2---:R-:W-:Y:S02]  /*1b00*/  HMMA.16816.F32.BF16 R56, R140.reuse, R16, R56 ;  /* 0x000000108c38723c */ /* 0x044fe40000041838 */
[----:B------:R-:W2:Y:S04]  /*1b10*/  LDSM.16.M88.4 R96, [R211+0x8900] ;  /* 0x00890000d360783b */ /* 0x000ea80000000200 */
[----:B----4-:R-:W4:Y:S02]  /*1b20*/  LDSM.16.M88.4 R28, [R211+0x9100] ;  /* 0x00910000d31c783b */ /* 0x010f240000000200 */
[C---:B------:R-:W-:Y:S02]  /*1b30*/  HMMA.16816.F32.BF16 R52, R140.reuse, R18, R52 ;  /* 0x000000128c34723c */ /* 0x040fe40000041834 */
[----:B-----5:R-:W5:Y:S04]  /*1b40*/  LDSM.16.M88.4 R24, [R211+0x9900] ;  /* 0x00990000d318783b */ /* 0x020f680000000200 */
[----:B------:R-:W2:Y:S02]  /*1b50*/  LDSM.16.M88.4 R20, [R211+0xa100] ;  /* 0x00a10000d314783b */ /* 0x000ea40000000200 */
[C---:B------:R-:W-:Y:S02]  /*1b60*/  HMMA.16816.F32.BF16 R48, R140.reuse, R40, R48 ;  /* 0x000000288c30723c */ /* 0x040fe40000041830 */
[----:B------:R-:W4:Y:S04]  /*1b70*/  LDSM.16.M88.4 R16, [R211+0xa900] ;  /* 0x00a90000d310783b */ /* 0x000f280000000200 */
[----:B------:R-:W4:Y:S02]  /*1b80*/  LDSM.16.M88.4 R92, [R202] ;  /* 0x00000000ca5c783b */ /* 0x000f240000000200 */
[----:B------:R-:W-:Y:S02]  /*1b90*/  HMMA.16816.F32.BF16 R44, R140, R42, R44 ;  /* 0x0000002a8c2c723c */ /* 0x000fe4000004182c */
[----:B------:R-:W4:Y:S04]  /*1ba0*/  LDSM.16.M88.4 R88, [R202+0x800] ;  /* 0x00080000ca58783b */ /* 0x000f280000000200 */
[----:B-1----:R-:W1:Y:S04]  /*1bb0*/  LDSM.16.M88.4 R84, [R202+0x1000] ;  /* 0x00100000ca54783b */ /* 0x002e680000000200 */
[----:B------:R-:W1:Y:S01]  /*1bc0*/  LDSM.16.M88.4 R40, [R202+0x1800] ;  /* 0x00180000ca28783b */ /* 0x000e620000000200 */
[C---:B---3--:R-:W-:Y:S03]  /*1bd0*/  HMMA.16816.F32.BF16 R12, R152.reuse, R32, R12 ;  /* 0x00000020980c723c */ /* 0x048fe6000004180c */
[----:B------:R-:W-:Y:S04]  /*1be0*/  LDSM.16.M88.4 R100, [R211+0xb900] ;  /* 0x00b90000d364783b */ /* 0x000fe80000000200 */
[----:B------:R-:W0:Y:S01]  /*1bf0*/  LDGDEPBAR ;  /* 0x00000000000079af */ /* 0x000e220000000000 */
[C---:B------:R-:W-:Y:S03]  /*1c00*/  HMMA.16816.F32.BF16 R8, R152.reuse, R34, R8 ;  /* 0x000000229808723c */ /* 0x040fe60000041808 */
[----:B------:R-:W3:Y:S05]  /*1c10*/  LDSM.16.M88.4 R32, [R202+0x2000] ;  /* 0x00200000ca20783b */ /* 0x000eea0000000200 */
[C---:B--2---:R-:W-:Y:S08]  /*1c20*/  HMMA.16816.F32.BF16 R80, R152.reuse, R96, R80 ;  /* 0x000000609850723c */ /* 0x044ff00000041850 */
[C---:B------:R-:W-:Y:S01]  /*1c30*/  HMMA.16816.F32.BF16 R76, R152.reuse, R98, R76 ;  /* 0x00000062984c723c */ /* 0x040fe2000004184c */
[----:B------:R-:W2:Y:S07]  /*1c40*/  LDSM.16.M88.4 R96, [R202+0x2800] ;  /* 0x00280000ca60783b */ /* 0x000eae0000000200 */
[C---:B----4-:R-:W-:Y:S08]  /*1c50*/  HMMA.16816.F32.BF16 R72, R152.reuse, R28, R72 ;  /* 0x0000001c9848723c */ /* 0x050ff00000041848 */
[C---:B------:R-:W-:Y:S01]  /*1c60*/  HMMA.16816.F32.BF16 R68, R152.reuse, R30, R68 ;  /* 0x0000001e9844723c */ /* 0x040fe20000041844 */
[----:B------:R-:W4:Y:S07]  /*1c70*/  LDSM.16.M88.4 R28, [R214+0xb100] ;  /* 0x00b10000d61c783b */ /* 0x000f2e0000000200 */
[C---:B-----5:R-:W-:Y:S08]  /*1c80*/  HMMA.16816.F32.BF16 R64, R152.reuse, R24, R64 ;  /* 0x000000189840723c */ /* 0x060ff00000041840 */
[C---:B------:R-:W-:Y:S01]  /*1c90*/  HMMA.16816.F32.BF16 R60, R152.reuse, R26, R60 ;  /* 0x0000001a983c723c */ /* 0x040fe2000004183c */
[----:B------:R-:W5:Y:S07]  /*1ca0*/  LDSM.16.M88.4 R24, [R214+0xb900] ;  /* 0x00b90000d618783b */ /* 0x000f6e0000000200 */
[C---:B------:R-:W-:Y:S08]  /*1cb0*/  HMMA.16816.F32.BF16 R56, R152.reuse, R20, R56 ;  /* 0x000000149838723c */ /* 0x040ff00000041838 */
[C---:B------:R-:W-:Y:S01]  /*1cc0*/  HMMA.16816.F32.BF16 R52, R152.reuse, R22, R52 ;  /* 0x000000169834723c */ /* 0x040fe20000041834 */
[----:B------:R-:W1:Y:S07]  /*1cd0*/  LDSM.16.M88.4 R20, [R214+0xc100] ;  /* 0x00c10000d614783b */ /* 0x000e6e0000000200 */
[C---:B------:R-:W-:Y:S08]  /*1ce0*/  HMMA.16816.F32.BF16 R48, R152.reuse, R16, R48 ;  /* 0x000000109830723c */ /* 0x040ff00000041830 */
[----:B------:R-:W-:Y:S01]  /*1cf0*/  HMMA.16816.F32.BF16 R44, R152, R18, R44 ;  /* 0x00000012982c723c */ /* 0x000fe2000004182c */
[----:B------:R-:W2:Y:S07]  /*1d00*/  LDSM.16.M88.4 R16, [R214+0xc900] ;  /* 0x00c90000d610783b */ /* 0x000eae0000000200 */
[C---:B------:R-:W-:Y:S08]  /*1d10*/  HMMA.16816.F32.BF16 R12, R168.reuse, R92, R12 ;  /* 0x0000005ca80c723c */ /* 0x040ff0000004180c */
[C---:B------:R-:W-:Y:S01]  /*1d20*/  HMMA.16816.F32.BF16 R8, R168.reuse, R94, R8 ;  /* 0x0000005ea808723c */ /* 0x040fe20000041808 */
[----:B------:R-:W2:Y:S07]  /*1d30*/  LDSM.16.M88.4 R92, [R214+0xd100] ;  /* 0x00d10000d65c783b */ /* 0x000eae0000000200 */
[C---:B------:R-:W-:Y:S08]  /*1d40*/  HMMA.16816.F32.BF16 R80, R168.reuse, R88, R80 ;  /* 0x00000058a850723c */ /* 0x040ff00000041850 */
[C---:B------:R-:W-:Y:S01]  /*1d50*/  HMMA.16816.F32.BF16 R76, R168.reuse, R90, R76 ;  /* 0x0000005aa84c723c */ /* 0x040fe2000004184c */
[----:B------:R-:W2:Y:S07]  /*1d60*/  LDSM.16.M88.4 R88, [R214+0xd900] ;  /* 0x00d90000d658783b */ /* 0x000eae0000000200 */
[C---:B-1----:R-:W-:Y:S08]  /*1d70*/  HMMA.16816.F32.BF16 R72, R168.reuse, R84, R72 ;  /* 0x00000054a848723c */ /* 0x042ff00000041848 */
[C---:B------:R-:W-:Y:S01]  /*1d80*/  HMMA.16816.F32.BF16 R68, R168.reuse, R86, R68 ;  /* 0x00000056a844723c */ /* 0x040fe20000041844 */
[----:B------:R-:W1:Y:S07]  /*1d90*/  LDSM.16.M88.4 R84, [R213+0x3000] ;  /* 0x00300000d554783b */ /* 0x000e6e0000000200 */
[C---:B------:R-:W-:Y:S08]  /*1da0*/  HMMA.16816.F32.BF16 R64, R168.reuse, R40, R64 ;  /* 0x00000028a840723c */ /* 0x040ff00000041840 */
[C---:B------:R-:W-:Y:S01]  /*1db0*/  HMMA.16816.F32.BF16 R60, R168.reuse, R42, R60 ;  /* 0x0000002aa83c723c */ /* 0x040fe2000004183c */
[----:B------:R-:W1:Y:S07]  /*1dc0*/  LDSM.16.M88.4 R40, [R213+0x3800] ;  /* 0x00380000d528783b */ /* 0x000e6e0000000200 */
[C---:B---3--:R-:W-:Y:S08]  /*1dd0*/  HMMA.16816.F32.BF16 R56, R168.reuse, R32, R56 ;  /* 0x00000020a838723c */ /* 0x048ff00000041838 */
[C---:B------:R-:W-:Y:S01]  /*1de0*/  HMMA.16816.F32.BF16 R52, R168.reuse, R34, R52 ;  /* 0x00000022a834723c */ /* 0x040fe20000041834 */
[----:B------:R-:W3:Y:S07]  /*1df0*/  LDSM.16.M88.4 R32, [R213+0x4000] ;  /* 0x00400000d520783b */ /* 0x000eee0000000200 */
[C---:B--2---:R-:W-:Y:S08]  /*1e00*/  HMMA.16816.F32.BF16 R48, R168.reuse, R96, R48 ;  /* 0x00000060a830723c */ /* 0x044ff00000041830 */
[----:B------:R-:W-:Y:S01]  /*1e10*/  HMMA.16816.F32.BF16 R44, R168, R98, R44 ;  /* 0x00000062a82c723c */ /* 0x000fe2000004182c */
[----:B------:R-:W-:Y:S07]  /*1e20*/  LDSM.16.M88.4 R96, [R211+0xc100] ;  /* 0x00c10000d360783b */ /* 0x000fee0000000200 */
[C---:B----4-:R-:W-:Y:S08]  /*1e30*/  HMMA.16816.F32.BF16 R12, R172.reuse, R28, R12 ;  /* 0x0000001cac0c723c */ /* 0x050ff0000004180c */
[C---:B------:R-:W-:Y:S01]  /*1e40*/  HMMA.16816.F32.BF16 R8, R172.reuse, R30, R8 ;  /* 0x0000001eac08723c */ /* 0x040fe20000041808 */
[----:B------:R-:W2:Y:S07]  /*1e50*/  LDSM.16.M88.4 R28, [R213+0x4800] ;  /* 0x00480000d51c783b */ /* 0x000eae0000000200 */
[C---:B-----5:R-:W-:Y:S08]  /*1e60*/  HMMA.16816.F32.BF16 R80, R172.reuse, R24, R80 ;  /* 0x00000018ac50723c */ /* 0x060ff00000041850 */
[C---:B------:R-:W-:Y:S01]  /*1e70*/  HMMA.16816.F32.BF16 R76, R172.reuse, R26, R76 ;  /* 0x0000001aac4c723c */ /* 0x040fe2000004184c */
[----:B------:R-:W4:Y:S07]  /*1e80*/  LDSM.16.M88.4 R24, [R213+0x5000] ;  /* 0x00500000d518783b */ /* 0x000f2e0000000200 */
[C---:B------:R-:W-:Y:S08]  /*1e90*/  HMMA.16816.F32.BF16 R72, R172.reuse, R20, R72 ;  /* 0x00000014ac48723c */ /* 0x040ff00000041848 */
[C---:B------:R-:W-:Y:S01]  /*1ea0*/  HMMA.16816.F32.BF16 R68, R172.reuse, R22, R68 ;  /* 0x00000016ac44723c */ /* 0x040fe20000041844 */
[----:B------:R-:W5:Y:S07]  /*1eb0*/  LDSM.16.M88.4 R20, [R213+0x5800] ;  /* 0x00580000d514783b */ /* 0x000f6e0000000200 */
[C---:B------:R-:W-:Y:S08]  /*1ec0*/  HMMA.16816.F32.BF16 R64, R172.reuse, R16, R64 ;  /* 0x00000010ac40723c */ /* 0x040ff00000041840 */
[C---:B------:R-:W-:Y:S01]  /*1ed0*/  HMMA.16816.F32.BF16 R60, R172.reuse, R18, R60 ;  /* 0x00000012ac3c723c */ /* 0x040fe2000004183c */
[----:B------:R-:W2:Y:S07]  /*1ee0*/  LDSM.16.M88.4 R16, [R211+0xb100] ;  /* 0x00b10000d310783b */ /* 0x000eae0000000200 */
[C---:B------:R-:W-:Y:S08]  /*1ef0*/  HMMA.16816.F32.BF16 R56, R172.reuse, R92, R56 ;  /* 0x0000005cac38723c */ /* 0x040ff00000041838 */
[C---:B------:R-:W-:Y:S01]  /*1f00*/  HMMA.16816.F32.BF16 R52, R172.reuse, R94, R52 ;  /* 0x0000005eac34723c */ /* 0x040fe20000041834 */
[----:B------:R-:W2:Y:S07]  /*1f10*/  LDSM.16.M88.4 R92, [R211+0xc900] ;  /* 0x00c90000d35c783b */ /* 0x000eae0000000200 */
[C---:B------:R-:W-:Y:S08]  /*1f20*/  HMMA.16816.F32.BF16 R48, R172.reuse, R88, R48 ;  /* 0x00000058ac30723c */ /* 0x040ff00000041830 */
[----:B------:R-:W-:Y:S01]  /*1f30*/  HMMA.16816.F32.BF16 R44, R172, R90, R44 ;  /* 0x0000005aac2c723c */ /* 0x000fe2000004182c */
        /* <DEDUP_REMOVED lines=11> */
[C---:B------:R-:W-:Y:S01]  /*1ff0*/  HMMA.16816.F32.BF16 R60, R176.reuse, R30, R60 ;  /* 0x0000001eb03c723c */ /* 0x040fe2000004183c */
[----:B------:R-:W2:Y:S07]  /*2000*/  LDSM.16.M88.4 R28, [R202+0x4000] ;  /* 0x00400000ca1c783b */ /* 0x000eae0000000200 */
[C---:B----4-:R-:W-:Y:S08]  /*2010*/  HMMA.16816.F32.BF16 R56, R176.reuse, R24, R56 ;  /* 0x00000018b038723c */ /* 0x050ff00000041838 */
[C---:B------:R-:W-:Y:S01]  /*2020*/  HMMA.16816.F32.BF16 R52, R176.reuse, R26, R52 ;  /* 0x0000001ab034723c */ /* 0x040fe20000041834 */
[----:B------:R-:W4:Y:S07]  /*2030*/  LDSM.16.M88.4 R24, [R202+0x4800] ;  /* 0x00480000ca18783b */ /* 0x000f2e0000000200 */
[C---:B-----5:R-:W-:Y:S08]  /*2040*/  HMMA.16816.F32.BF16 R48, R176.reuse, R20, R48 ;  /* 0x00000014b030723c */ /* 0x060ff00000041830 */
[----:B------:R-:W-:Y:S01]  /*2050*/  HMMA.16816.F32.BF16 R44, R176, R22, R44 ;  /* 0x00000016b02c723c */ /* 0x000fe2000004182c */
[----:B------:R-:W5:Y:S07]  /*2060*/  LDSM.16.M88.4 R20, [R202+0x5000] ;  /* 0x00500000ca14783b */ /* 0x000f6e0000000200 */
[C---:B------:R-:W-:Y:S08]  /*2070*/  HMMA.16816.F32.BF16 R12, R180.reuse, R16, R12 ;  /* 0x00000010b40c723c */ /* 0x040ff0000004180c */
[----:B------:R-:W-:Y:S01]  /*2080*/  HMMA.16816.F32.BF16 R8, R180, R18, R8 ;  /* 0x00000012b408723c */ /* 0x000fe20000041808 */
[----:B------:R-:W1:Y:S01]  /*2090*/  LDSM.16.M88.4 R16, [R202+0x5800] ;  /* 0x00580000ca10783b */ /* 0x000e620000000200 */
[----:B------:R-:W-:-:S06]  /*20a0*/  DEPBAR.LE SB0, 0x0 ;  /* 0x000080000000791a */ /* 0x000fcc0000000000 */
        /* <DEDUP_REMOVED lines=8> */
[C---:B-1----:R-:W-:Y:S08]  /*2130*/  HMMA.16816.F32.BF16 R48, R180.reuse, R84, R48 ;  /* 0x00000054b430723c */ /* 0x042ff00000041830 */
[----:B------:R-:W-:Y:S08]  /*2140*/  HMMA.16816.F32.BF16 R44, R180, R86, R44 ;  /* 0x00000056b42c723c */ /* 0x000ff0000004182c */
[C---:B------:R-:W-:Y:S08]  /*2150*/  HMMA.16816.F32.BF16 R12, R188.reuse, R40, R12 ;  /* 0x00000028bc0c723c */ /* 0x040ff0000004180c */
[C---:B------:R-:W-:Y:S08]  /*2160*/  HMMA.16816.F32.BF16 R8, R188.reuse, R42, R8 ;  /* 0x0000002abc08723c */ /* 0x040ff00000041808 */
[C---:B---3--:R-:W-:Y:S08]  /*2170*/  HMMA.16816.F32.BF16 R80, R188.reuse, R32, R80 ;  /* 0x00000020bc50723c */ /* 0x048ff00000041850 */
[C---:B------:R-:W-:Y:S08]  /*2180*/  HMMA.16816.F32.BF16 R76, R188.reuse, R34, R76 ;  /* 0x00000022bc4c723c */ /* 0x040ff0000004184c */
[C---:B--2---:R-:W-:Y:S08]  /*2190*/  HMMA.16816.F32.BF16 R72, R188.reuse, R28, R72 ;  /* 0x0000001cbc48723c */ /* 0x044ff00000041848 */
[C---:B------:R-:W-:Y:S08]  /*21a0*/  HMMA.16816.F32.BF16 R68, R188.reuse, R30, R68 ;  /* 0x0000001ebc44723c */ /* 0x040ff00000041844 */
[C---:B----4-:R-:W-:Y:S08]  /*21b0*/  HMMA.16816.F32.BF16 R64, R188.reuse, R24, R64 ;  /* 0x00000018bc40723c */ /* 0x050ff00000041840 */
[C---:B------:R-:W-:Y:S08]  /*21c0*/  HMMA.16816.F32.BF16 R60, R188.reuse, R26, R60 ;  /* 0x0000001abc3c723c */ /* 0x040ff0000004183c */
[C---:B-----5:R-:W-:Y:S08]  /*21d0*/  HMMA.16816.F32.BF16 R56, R188.reuse, R20, R56 ;  /* 0x00000014bc38723c */ /* 0x060ff00000041838 */
[C---:B------:R-:W-:Y:S08]  /*21e0*/  HMMA.16816.F32.BF16 R52, R188.reuse, R22, R52 ;  /* 0x00000016bc34723c */ /* 0x040ff00000041834 */
[C---:B------:R-:W-:Y:S08]  /*21f0*/  HMMA.16816.F32.BF16 R48, R188.reuse, R16, R48 ;  /* 0x00000010bc30723c */ /* 0x040ff00000041830 */
[----:B------:R-:W-:Y:S01]  /*2200*/  HMMA.16816.F32.BF16 R44, R188, R18, R44 ;  /* 0x00000012bc2c723c */ /* 0x000fe2000004182c */
[----:B------:R-:W-:Y:S06]  /*2210*/  BAR.SYNC.DEFER_BLOCKING 0x0 ;  /* 0x0000000000007b1d */ /* 0x000fec0000010000 */
[----:B------:R-:W-:Y:S05]  /*2220*/  @!P0 BRA `(.L_x_160) ;  /* 0x000001a000008947 */ /* 0x000fea0003800000 */
[----:B------:R-:W-:Y:S01]  /*2230*/  IADD3 R17, R36, -0x2, RZ ;  /* 0xfffffffe24117810 */ /* 0x000fe20007ffe0ff */
[----:B------:R-:W-:-:S02]  /*2240*/  USHF.L.U32 UR4, UR6, 0x6, URZ ;  /* 0x0000000606047899 */ /* 0x000fc4000800063f */
[----:B------:R-:W-:Y:S01]  /*2250*/  USHF.L.U64.HI UR6, UR6, 0x6, UR7 ;  /* 0x0000000606067899 */ /* 0x000fe20008010207 */
[----:B------:R-:W-:Y:S01]  /*2260*/  SHF.R.S32.HI R7, RZ, 0x1f, R17 ;  /* 0x0000001fff077819 */ /* 0x000fe20000011411 */
[----:B------:R-:W-:Y:S02]  /*2270*/  IMAD R38, R38, R17, RZ ;  /* 0x0000001126267224 */ /* 0x000fe400078e02ff */
[----:B------:R-:W-:-:S04]  /*2280*/  IMAD.WIDE.U32 R16, R17, R108, R220 ;  /* 0x0000006c11107225 */ /* 0x000fc800078e00dc */
[----:B------:R-:W-:Y:S01]  /*2290*/  IMAD R4, R7, R108, R38 ;  /* 0x0000006c07047224 */ /* 0x000fe200078e0226 */
[----:B------:R-:W-:Y:S01]  /*22a0*/  LEA R6, P0, R16, c[0x0][0x1c8], 0x1 ;  /* 0x0000720010067a11 */ /* 0x000fe200078008ff */
[----:B------:R-:W-:Y:S02]  /*22b0*/  IMAD.U32 R0, RZ, RZ, UR4 ;  /* 0x00000004ff007e24 */ /* 0x000fe4000f8e00ff */
[----:B------:R-:W-:-:S03]  /*22c0*/  IMAD.IADD R4, R17, 0x1, R4 ;  /* 0x0000000111047824 */ /* 0x000fc600078e0204 */
[----:B------:R-:W-:Y:S02]  /*22d0*/  IADD3 R18, P2, P1, R0, 0x80, R6 ;  /* 0x0000008000127810 */ /* 0x000fe4000795e006 */
[----:B------:R-:W-:Y:S02]  /*22e0*/  LEA.HI.X R7, R16, c[0x0][0x1cc], R4, 0x1, P0 ;  /* 0x0000730010077a11 */ /* 0x000fe400000f0c04 */
[----:B------:R-:W-:Y:S02]  /*22f0*/  IADD3 R16, P0, R6, UR4, RZ ;  /* 0x0000000406107c10 */ /* 0x000fe4000ff1e0ff */
[----:B------:R-:W-:Y:S01]  /*2300*/  IADD3.X R19, RZ, UR6, R7, P2, P1 ;  /* 0x00000006ff137c10 */ /* 0x000fe200097e2407 */
[----:B------:R-:W-:Y:S01]  /*2310*/  @!PT LDS RZ, [RZ] ;  /* 0x00000000fffff984 */ /* 0x000fe20000000800 */
[----:B------:R-:W-:Y:S01]  /*2320*/  @!PT LDS RZ, [RZ] ;  /* 0x00000000fffff984 */ /* 0x000fe20000000800 */
[----:B------:R-:W-:Y:S01]  /*2330*/  @!PT LDS RZ, [RZ] ;  /* 0x00000000fffff984 */ /* 0x000fe20000000800 */
[----:B------:R1:W-:Y:S01]  /*2340*/  LDGSTS.E.BYPASS.LTC128B.128 [R216+0x8100], [R6.64], !P6 ;  /* 0x0810000006d87fae */ /* 0x0003e2000f101d4a */
[----:B------:R-:W-:Y:S02]  /*2350*/  IADD3.X R17, R7, UR6, RZ, P0, !PT ;  /* 0x0000000607117c10 */ /* 0x000fe400087fe4ff */
[----:B------:R-:W-:Y:S01]  /*2360*/  IADD3 R20, P0, R16, UR4, RZ ;  /* 0x0000000410147c10 */ /* 0x000fe2000ff1e0ff */
[----:B------:R1:W-:Y:S03]  /*2370*/  LDGSTS.E.BYPASS.LTC128B.128 [R216+0xb100], [R6.64+0x80], !P5 ;  /* 0x0b10008006d87fae */ /* 0x0003e6000e901d4a */
[----:B------:R-:W-:Y:S01]  /*2380*/  IADD3.X R21, R17, UR6, RZ, P0, !PT ;  /* 0x0000000611157c10 */ /* 0x000fe200087fe4ff */
[----:B------:R1:W-:Y:S04]  /*2390*/  LDGSTS.E.BYPASS.LTC128B.128 [R216+0x9100], [R16.64], !P6 ;  /* 0x0910000010d87fae */ /* 0x0003e8000f101d4a */
[----:B------:R1:W-:Y:S04]  /*23a0*/  LDGSTS.E.BYPASS.LTC128B.128 [R216+0xc100], [R18.64], !P5 ;  /* 0x0c10000012d87fae */ /* 0x0003e8000e901d4a */
[----:B------:R1:W-:Y:S04]  /*23b0*/  LDGSTS.E.BYPASS.LTC128B.128 [R216+0xa100], [R20.64], !P6 ;  /* 0x0a10000014d87fae */ /* 0x0003e8000f101d4a */
[----:B------:R1:W-:Y:S02]  /*23c0*/  LDGSTS.E.BYPASS.LTC128B.128 [R216+0xd100], [R20.64+0x80], !P5 ;  /* 0x0d10008014d87fae */ /* 0x0003e4000e901d4a */
.L_x_160:
[----:B------:R-:W-:Y:S01]  /*23d0*/  LOP3.LUT R25, R106, 0xffffffe0, RZ, 0xc0, !PT ;  /* 0xffffffe06a197812 */ /* 0x000fe200078ec0ff */
[----:B------:R-:W-:Y:S01]  /*23e0*/  FMUL.FTZ R0, R12, c[0x0][0x320] ;  /* 0x0000c8000c007a20 */ /* 0x000fe20000410000 */
[-C--:B------:R-:W-:Y:S01]  /*23f0*/  LEA.HI R27, R107, R104.reuse, RZ, 0x2 ;  /* 0x000000686b1b7211 */ /* 0x080fe200078f10ff */
[----:B------:R-:W-:Y:S01]  /*2400*/  FMUL.FTZ R8, R8, c[0x0][0x320] ;  /* 0x0000c80008087a20 */ /* 0x000fe20000410000 */
[----:B------:R-:W-:Y:S01]  /*2410*/  SHF.R.S32.HI R12, RZ, 0x1f, R105 ;  /* 0x0000001fff0c7819 */ /* 0x000fe20000011469 */
[----:B------:R-:W-:Y:S01]  /*2420*/  FMUL.FTZ R23, R13, c[0x0][0x320] ;  /* 0x0000c8000d177a20 */ /* 0x000fe20000410000 */
[-C--:B-1----:R-:W-:Y:S01]  /*2430*/  IADD3 R6, -R25, R104.reuse, RZ ;  /* 0x0000006819067210 */ /* 0x082fe20007ffe1ff */
[----:B------:R1:W2:Y:S01]  /*2440*/  MUFU.TANH R21, R8 ;  /* 0x0000000800157308 */ /* 0x0002a20000002400 */
[----:B------:R-:W-:Y:S01]  /*2450*/  LOP3.LUT R27, R27, 0xfffffffc, RZ, 0xc0, !PT ;  /* 0xfffffffc1b1b7812 */ /* 0x000fe200078ec0ff */
[----:B------:R-:W-:Y:S01]  /*2460*/  FMUL.FTZ R19, R9, c[0x0][0x320] ;  /* 0x0000c80009137a20 */ /* 0x000fe20000410000 */
[----:B------:R-:W-:Y:S01]  /*2470*/  LEA.HI R12, R12, R105, RZ, 0x3 ;  /* 0x000000690c0c7211 */ /* 0x000fe200078f18ff */
[----:B------:R-:W-:Y:S01]  /*2480*/  FMUL.FTZ R135, R49, c[0x0][0x320] ;  /* 0x0000c80031877a20 */ /* 0x000fe20000410000 */
[----:B------:R-:W-:Y:S01]  /*2490*/  SHF.R.S32.HI R25, RZ, 0x1f, R6 ;  /* 0x0000001fff197819 */ /* 0x000fe20000011406 */
[----:B------:R-:W-:Y:S01]  /*24a0*/  FMUL.FTZ R17, R80, c[0x0][0x320] ;  /* 0x0000c80050117a20 */ /* 0x000fe20000410000 */
[----:B------:R-:W-:Y:S01]  /*24b0*/  IADD3 R104, -R27, R104, RZ ;  /* 0x000000681b687210 */ /* 0x000fe20007ffe1ff */
[----:B------:R-:W-:Y:S01]  /*24c0*/  FMUL.FTZ R13, R81, c[0x0][0x320] ;  /* 0x0000c800510d7a20 */ /* 0x000fe20000410000 */
[----:B------:R-:W-:Y:S01]  /*24d0*/  LOP3.LUT R12, R12, 0xffffff8, RZ, 0xc0, !PT ;  /* 0x0ffffff80c0c7812 */ /* 0x000fe200078ec0ff */
[----:B------:R-:W-:Y:S01]  /*24e0*/  FMUL.FTZ R7, R76, c[0x0][0x320] ;  /* 0x0000c8004c077a20 */ /* 0x000fe20000410000 */
[----:B------:R-:W-:Y:S01]  /*24f0*/  LEA.HI R4, R104, R104, RZ, 0x1 ;  /* 0x0000006868047211 */ /* 0x000fe200078f08ff */
[----:B------:R-:W-:Y:S01]  /*2500*/  FMUL.FTZ R9, R77, c[0x0][0x320] ;  /* 0x0000c8004d097a20 */ /* 0x000fe20000410000 */
[----:B------:R-:W-:Y:S01]  /*2510*/  IADD3 R105, R105, -R12, RZ ;  /* 0x8000000c69697210 */ /* 0x000fe20007ffe0ff */
[----:B------:R-:W-:Y:S01]  /*2520*/  FMUL.FTZ R33, R72, c[0x0][0x320] ;  /* 0x0000c80048217a20 */ /* 0x000fe20000410000 */
[----:B------:R-:W-:Y:S01]  /*2530*/  IADD3.X R49, R39, c[0x0][0x1d0], RZ, PT, !PT ;  /* 0x0000740027317a10 */ /* 0x000fe20003ffe4ff */
[----:B------:R-:W-:Y:S01]  /*2540*/  FMUL.FTZ R31, R73, c[0x0][0x320] ;  /* 0x0000c800491f7a20 */ /* 0x000fe20000410000 */
[----:B-1----:R-:W-:Y:S01]  /*2550*/  LEA.HI R8, R25, R6, RZ, 0x2 ;  /* 0x0000000619087211 */ /* 0x002fe200078f10ff */
[----:B------:R-:W-:Y:S01]  /*2560*/  FMUL.FTZ R29, R68, c[0x0][0x320] ;  /* 0x0000c800441d7a20 */ /* 0x000fe20000410000 */
[----:B------:R-:W-:Y:S01]  /*2570*/  LOP3.LUT R25, R4, 0x1ffffffe, RZ, 0xc0, !PT ;  /* 0x1ffffffe04197812 */ /* 0x000fe200078ec0ff */
[----:B------:R-:W-:Y:S01]  /*2580*/  FMUL.FTZ R69, R69, c[0x0][0x320] ;  /* 0x0000c80045457a20 */ /* 0x000fe20000410000 */
[----:B------:R-:W-:Y:S01]  /*2590*/  LEA.HI.SX32 R12, R8, R37, 0x1e ;  /* 0x00000025080c7211 */ /* 0x000fe200078ff2ff */
[----:B------:R-:W-:Y:S01]  /*25a0*/  FMUL.FTZ R64, R64, c[0x0][0x320] ;  /* 0x0000c80040407a20 */ /* 0x000fe20000410000 */
[----:B------:R-:W-:Y:S01]  /*25b0*/  IADD3 R25, R104, -R25, RZ ;  /* 0x8000001968197210 */ /* 0x000fe20007ffe0ff */
[----:B------:R-:W-:Y:S01]  /*25c0*/  FMUL.FTZ R60, R60, c[0x0][0x320] ;  /* 0x0000c8003c3c7a20 */ /* 0x000fe20000410000 */
[----:B------:R-:W1:Y:S01]  /*25d0*/  MUFU.TANH R0, R0 ;  /* 0x0000000000007308 */ /* 0x000e620000002400 */
[----:B------:R-:W-:Y:S01]  /*25e0*/  IMAD R12, R105, 0x10, R12 ;  /* 0x00000010690c7824 */ /* 0x000fe200078e020c */
[----:B------:R-:W-:Y:S01]  /*25f0*/  ULDC UR7, c[0x0][0x324] ;  /* 0x0000c90000077ab9 */ /* 0x000fe20000000800 */
[----:B------:R-:W-:Y:S01]  /*2600*/  FMUL.FTZ R61, R61, c[0x0][0x320] ;  /* 0x0000c8003d3d7a20 */ /* 0x000fe20000410000 */
[----:B------:R-:W-:Y:S01]  /*2610*/  ULOP3.LUT UR7, URZ, UR7, URZ, 0x33, !UPT ;  /* 0x000000073f077292 */ /* 0x000fe2000f8e333f */
[----:B------:R-:W-:Y:S01]  /*2620*/  FMUL.FTZ R53, R53, c[0x0][0x320] ;  /* 0x0000c80035357a20 */ /* 0x000fe20000410000 */
[----:B------:R-:W-:Y:S01]  /*2630*/  LEA R217, R25, R12, 0x3 ;  /* 0x0000000c19d97211 */ /* 0x000fe200078e18ff */
[----:B------:R-:W-:Y:S01]  /*2640*/  FMUL.FTZ R44, R44, c[0x0][0x320] ;  /* 0x0000c8002c2c7a20 */ /* 0x000fe20000410000 */
[----:B------:R-:W-:Y:S01]  /*2650*/  LOP3.LUT R25, R8, 0x7ffffffc, RZ, 0xc0, !PT ;  /* 0x7ffffffc08197812 */ /* 0x000fe200078ec0ff */
[----:B------:R-:W-:Y:S01]  /*2660*/  FMUL.FTZ R45, R45, c[0x0][0x320] ;  /* 0x0000c8002d2d7a20 */ /* 0x000fe20000410000 */
[----:B------:R-:W3:Y:S01]  /*2670*/  MUFU.TANH R23, R23 ;  /* 0x0000001700177308 */ /* 0x000ee20000002400 */
[----:B------:R-:W-:Y:S01]  /*2680*/  @P4 IMAD.HI.U32 R4, R217, c[0x0][0x2c8], RZ ;  /* 0x0000b200d9044a27 */ /* 0x000fe200078e00ff */
[----:B------:R-:W-:Y:S01]  /*2690*/  IADD3 R222, R6, -R25, RZ ;  /* 0x8000001906de7210 */ /* 0x000fe20007ffe0ff */
[----:B------:R-:W0:Y:S02]  /*26a0*/  LDGDEPBAR ;  /* 0x00000000000079af */ /* 0x000e240000000000 */
[----:B------:R-:W-:Y:S01]  /*26b0*/  IMAD.MOV.U32 R12, RZ, RZ, R217 ;  /* 0x000000ffff0c7224 */ /* 0x000fe200078e00d9 */
[----:B------:R-:W-:Y:S01]  /*26c0*/  @P4 SHF.R.U32.HI R12, RZ, c[0x0][0x2cc], R4 ;  /* 0x0000b300ff0c4a19 */ /* 0x000fe20000011604 */
[----:B------:R-:W-:Y:S01]  /*26d0*/  FMUL.FTZ R65, R65, c[0x0][0x320] ;  /* 0x0000c80041417a20 */ /* 0x000fe20000410000 */
[----:B------:R-:W-:Y:S01]  /*26e0*/  SHF.L.U32 R222, R222, 0x1, RZ ;  /* 0x00000001dede7819 */ /* 0x000fe200000006ff */
[----:B------:R-:W-:Y:S01]  /*26f0*/  FMUL.FTZ R52, R52, c[0x0][0x320] ;  /* 0x0000c80034347a20 */ /* 0x000fe20000410000 */
[----:B------:R-:W4:Y:S01]  /*2700*/  MUFU.TANH R19, R19 ;  /* 0x0000001300137308 */ /* 0x000f220000002400 */
[----:B------:R-:W5:Y:S01]  /*2710*/  SHFL.IDX PT, R4, R12, RZ, 0x1c1f ;  /* 0x001c1fff0c047589 */ /* 0x000f6200000e0000 */
[----:B------:R-:W-:Y:S01]  /*2720*/  IADD3 R49, R49, -c[0x0][0x168], -R222 ;  /* 0x80005a0031317a10 */ /* 0x000fe20007ffe8de */
[----:B------:R-:W-:Y:S01]  /*2730*/  FMUL.FTZ R57, R57, c[0x0][0x320] ;  /* 0x0000c80039397a20 */ /* 0x000fe20000410000 */
[----:B------:R-:W-:Y:S01]  /*2740*/  IADD3 R40, R39, -R222, RZ ;  /* 0x800000de27287210 */ /* 0x000fe20007ffe0ff */
[----:B------:R-:W-:-:S02]  /*2750*/  FMUL.FTZ R48, R48, c[0x0][0x320] ;  /* 0x0000c80030307a20 */ /* 0x000fc40000410000 */
[----:B------:R-:W-:Y:S01]  /*2760*/  FMUL.FTZ R56, R56, c[0x0][0x320] ;  /* 0x0000c80038387a20 */ /* 0x000fe20000410000 */
[----:B------:R-:W1:Y:S08]  /*2770*/  MUFU.TANH R17, R17 ;  /* 0x0000001100117308 */ /* 0x000e700000002400 */
        /* <DEDUP_REMOVED lines=15> */
[----:B------:R1:W1:Y:S08]  /*2870*/  MUFU.TANH R157, R52 ;  /* 0x00000034009d7308 */ /* 0x0002700000002400 */
[----:B------:R5:W2:Y:S01]  /*2880*/  MUFU.TANH R159, R57 ;  /* 0x00000039009f7308 */ /* 0x000aa20000002400 */
[----:B-1----:R-:W-:-:S07]  /*2890*/  IADD3 R52, R49, c[0x0][0x328], RZ ;  /* 0x0000ca0031347a10 */ /* 0x002fce0007ffe0ff */
[----:B------:R1:W1:Y:S01]  /*28a0*/  MUFU.TANH R137, R48 ;  /* 0x0000003000897308 */ /* 0x0002620000002400 */
[----:B------:R-:W-:Y:S01]  /*28b0*/  IADD3 R49, R49, UR7, RZ ;  /* 0x0000000731317c10 */ /* 0x000fe2000fffe0ff */
[----:B-----5:R-:W-:-:S06]  /*28c0*/  IMAD.IADD R57, R52, 0x1, R4 ;  /* 0x0000000134397824 */ /* 0x020fcc00078e0204 */
[----:B------:R5:W2:Y:S01]  /*28d0*/  MUFU.TANH R161, R56 ;  /* 0x0000003800a17308 */ /* 0x000aa20000002400 */
[----:B-1----:R-:W-:-:S04]  /*28e0*/  IADD3 R48, -R222, c[0x0][0x1d0], R39 ;  /* 0x00007400de307a10 */ /* 0x002fc80007ffe127 */
[----:B------:R-:W-:Y:S02]  /*28f0*/  IMNMX R57, R57, R48, PT ;  /* 0x0000003039397217 */ /* 0x000fe40003800200 */
[----:B-----5:R-:W-:Y:S01]  /*2900*/  IADD3 R56, R49, R4, RZ ;  /* 0x0000000431387210 */ /* 0x020fe20007ffe0ff */
[----:B------:R-:W-:Y:S05]  /*2910*/  @!P3 BRA `(.L_x_161) ;  /* 0x000001500000b947 */ /* 0x000fea0003800000 */
[----:B--234-:R-:W-:Y:S01]  /*2920*/  IADD3 R4, R4, c[0x0][0x1d0], RZ ;  /* 0x0000740004047a10 */ /* 0x01cfe20007ffe0ff */
[----:B------:R-:W-:Y:S03]  /*2930*/  BSSY B0, `(.L_x_162) ;  /* 0x000000f000007945 */ /* 0x000fe60003800000 */
[----:B------:R-:W-:-:S04]  /*2940*/  IADD3 R25, R4, -c[0x0][0x168], RZ ;  /* 0x80005a0004197a10 */ /* 0x000fc80007ffe0ff */
        /* <DEDUP_REMOVED lines=9> */
.L_x_163:
[----:B------:R-:W-:-:S04]  /*29e0*/  MOV R4, c[0x0][0x32c] ;  /* 0x0000cb0000047a02 */ /* 0x000fc80000000f00 */
[----:B------:R-:W-:-:S13]  /*29f0*/  ISETP.NE.AND P0, PT, R4, 0x1, PT ;  /* 0x000000010400780c */ /* 0x000fda0003f05270 */
[----:B------:R-:W-:-:S05]  /*2a00*/  @P0 IMAD.HI.U32 R4, R25, c[0x0][0x330], RZ ;  /* 0x0000cc0019040a27 */ /* 0x000fca00078e00ff */
[----:B------:R-:W-:Y:S02]  /*2a10*/  @P0 SHF.R.U32.HI R25, RZ, c[0x0][0x334], R4 ;  /* 0x0000cd00ff190a19 */ /* 0x000fe40000011604 */
.L_x_164:
[----:B------:R-:W-:Y:S05]  /*2a20*/  BSYNC B0 ;  /* 0x0000000000007941 */ /* 0x000fea0003800000 */
.L_x_162:
[----:B------:R-:W-:-:S05]  /*2a30*/  IMAD R25, R25, c[0x0][0x32c], R40 ;  /* 0x0000cb0019197a24 */ /* 0x000fca00078e0228 */
[----:B------:R-:W-:Y:S02]  /*2a40*/  IADD3 R4, R25, c[0x0][0x32c], RZ ;  /* 0x0000cb0019047a10 */ /* 0x000fe40007ffe0ff */
[----:B------:R-:W-:Y:S02]  /*2a50*/  IMNMX R56, R56, R25, !PT ;  /* 0x0000001938387217 */ /* 0x000fe40007800200 */
[----:B------:R-:W-:Y:S02]  /*2a60*/  IMNMX R57, R57, R4, PT ;  /* 0x0000000439397217 */ /* 0x000fe40003800200 */
.L_x_161:
[C---:B--234-:R-:W-:Y:S01]  /*2a70*/  ISETP.GE.AND P0, PT, R39.reuse, 0x2, PT ;  /* 0x000000022700780c */ /* 0x05cfe20003f06270 */
[----:B------:R-:W1:Y:S01]  /*2a80*/  SHFL.IDX PT, R12, R12, 0x1, 0x1c1f ;  /* 0x003c1f000c0c7f89 */ /* 0x000e6200000e0000 */
[----:B------:R-:W-:Y:S01]  /*2a90*/  ISETP.GE.AND P1, PT, R39, 0x9, PT ;  /* 0x000000092700780c */ /* 0x000fe20003f26270 */
[----:B------:R-:W-:Y:S01]  /*2aa0*/  FMUL.FTZ R136, R50, c[0x0][0x320] ;  /* 0x0000c80032887a20 */ /* 0x000fe20000410000 */
[----:B------:R-:W-:Y:S01]  /*2ab0*/  P2R R53, PR, RZ, 0x1 ;  /* 0x00000001ff357803 */ /* 0x000fe20000000000 */
[----:B------:R-:W-:Y:S01]  /*2ac0*/  FMUL.FTZ R50, R83, c[0x0][0x320] ;  /* 0x0000c80053327a20 */ /* 0x000fe20000410000 */
[----:B------:R-:W-:Y:S01]  /*2ad0*/  ISETP.GT.AND P0, PT, R56, 0x1, !P0 ;  /* 0x000000013800780c */ /* 0x000fe20004704270 */
[----:B------:R-:W-:Y:S01]  /*2ae0*/  FMUL.FTZ R10, R10, c[0x0][0x320] ;  /* 0x0000c8000a0a7a20 */ /* 0x000fe20000410000 */
[----:B------:R-:W-:Y:S01]  /*2af0*/  P2R R24, PR, RZ, 0x2 ;  /* 0x00000002ff187803 */ /* 0x000fe20000000000 */
[----:B------:R-:W-:Y:S01]  /*2b00*/  FMUL.FTZ R66, R66, c[0x0][0x320] ;  /* 0x0000c80042427a20 */ /* 0x000fe20000410000 */
[----:B------:R-:W-:Y:S01]  /*2b10*/  ISETP.LT.OR P0, PT, R57, 0x2, P0 ;  /* 0x000000023900780c */ /* 0x000fe20000701670 */
[----:B------:R-:W-:Y:S01]  /*2b20*/  FMUL.FTZ R67, R67, c[0x0][0x320] ;  /* 0x0000c80043437a20 */ /* 0x000fe20000410000 */
[----:B------:R-:W-:Y:S01]  /*2b30*/  ISETP.GE.AND P2, PT, R39, 0x59, PT ;  /* 0x000000592700780c */ /* 0x000fe20003f46270 */
[----:B------:R-:W-:Y:S01]  /*2b40*/  FMUL.FTZ R62, R62, c[0x0][0x320] ;  /* 0x0000c8003e3e7a20 */ /* 0x000fe20000410000 */
[----:B------:R-:W-:Y:S01]  /*2b50*/  FSEL R23, R23, -INF , !P0 ;  /* 0xff80000017177808 */ /* 0x000fe20004000000 */
[----:B------:R-:W-:Y:S01]  /*2b60*/  FMUL.FTZ R63, R63, c[0x0][0x320] ;  /* 0x0000c8003f3f7a20 */ /* 0x000fe20000410000 */
[----:B------:R-:W-:Y:S01]  /*2b70*/  ISETP.GT.AND P0, PT, R56, 0x8, !P1 ;  /* 0x000000083800780c */ /* 0x000fe20004f04270 */
[----:B------:R-:W-:Y:S01]  /*2b80*/  FMUL.FTZ R58, R58, c[0x0][0x320] ;  /* 0x0000c8003a3a7a20 */ /* 0x000fe20000410000 */
[----:B------:R-:W-:Y:S01]  /*2b90*/  ISETP.GE.AND P1, PT, R39, 0xa, PT ;  /* 0x0000000a2700780c */ /* 0x000fe20003f26270 */
[----:B------:R-:W-:Y:S01]  /*2ba0*/  FMUL.FTZ R59, R59, c[0x0][0x320] ;  /* 0x0000c8003b3b7a20 */ /* 0x000fe20000410000 */
[----:B------:R-:W-:Y:S01]  /*2bb0*/  ISETP.LT.OR P0, PT, R57, 0x9, P0 ;  /* 0x000000093900780c */ /* 0x000fe20000701670 */
[----:B------:R-:W-:Y:S01]  /*2bc0*/  FMUL.FTZ R74, R74, c[0x0][0x320] ;  /* 0x0000c8004a4a7a20 */ /* 0x000fe20000410000 */
[----:B------:R-:W-:Y:S01]  /*2bd0*/  P2R R18, PR, RZ, 0x2 ;  /* 0x00000002ff127803 */ /* 0x000fe20000000000 */
        /* <DEDUP_REMOVED lines=14> */
[----:B------:R-:W2:Y:S01]  /*2cc0*/  MUFU.TANH R166, R66 ;  /* 0x0000004200a67308 */ /* 0x000ea20000002400 */
[----:B------:R-:W-:Y:S01]  /*2cd0*/  ISETP.GE.AND P1, PT, R39, 0x12, PT ;  /* 0x000000122700780c */ /* 0x000fe20003f26270 */
[----:B------:R-:W-:Y:S01]  /*2ce0*/  FMUL.FTZ R51, R51, c[0x0][0x320] ;  /* 0x0000c80033337a20 */ /* 0x000fe20000410000 */
[----:B------:R-:W-:Y:S01]  /*2cf0*/  ISETP.LT.OR P0, PT, R57, 0x11, P0 ;  /* 0x000000113900780c */ /* 0x000fe20000701670 */
[----:B-1----:R-:W-:Y:S01]  /*2d00*/  IMAD.IADD R49, R49, 0x1, R12 ;  /* 0x0000000131317824 */ /* 0x002fe200078e020c */
[----:B------:R-:W-:-:S02]  /*2d10*/  P2R R44, PR, RZ, 0x2 ;  /* 0x00000002ff2c7803 */ /* 0x000fc40000000000 */
[----:B------:R-:W-:Y:S01]  /*2d20*/  FSEL R17, R17, -INF , !P0 ;  /* 0xff80000011117808 */ /* 0x000fe20004000000 */
[----:B------:R-:W1:Y:S01]  /*2d30*/  MUFU.TANH R150, R67 ;  /* 0x0000004300967308 */ /* 0x000e620000002400 */
[----:B------:R-:W-:Y:S02]  /*2d40*/  ISETP.GT.AND P0, PT, R56, 0x11, !P1 ;  /* 0x000000113800780c */ /* 0x000fe40004f04270 */
[----:B------:R-:W-:Y:S02]  /*2d50*/  ISETP.GE.AND P1, PT, R39, 0x19, PT ;  /* 0x000000192700780c */ /* 0x000fe40003f26270 */
[----:B------:R-:W-:Y:S02]  /*2d60*/  ISETP.LT.OR P0, PT, R57, 0x12, P0 ;  /* 0x000000123900780c */ /* 0x000fe40000701670 */
[----:B------:R-:W-:Y:S01]  /*2d70*/  P2R R43, PR, RZ, 0x2 ;  /* 0x00000002ff2b7803 */ /* 0x000fe20000000000 */
[----:B------:R-:W3:Y:S01]  /*2d80*/  MUFU.TANH R164, R62 ;  /* 0x0000003e00a47308 */ /* 0x000ee20000002400 */
[----:B------:R-:W-:-:S02]  /*2d90*/  FSEL R13, R13, -INF , !P0 ;  /* 0xff8000000d0d7808 */ /* 0x000fc40004000000 */
[C---:B------:R-:W-:Y:S02]  /*2da0*/  ISETP.GT.AND P0, PT, R56.reuse, 0x18, !P1 ;  /* 0x000000183800780c */ /* 0x040fe40004f04270 */
[----:B------:R-:W-:Y:S02]  /*2db0*/  ISETP.GE.AND P1, PT, R39, 0x1a, PT ;  /* 0x0000001a2700780c */ /* 0x000fe40003f26270 */
[----:B------:R-:W-:Y:S01]  /*2dc0*/  ISETP.LT.OR P0, PT, R57, 0x19, P0 ;  /* 0x000000193900780c */ /* 0x000fe20000701670 */
[----:B------:R-:W4:Y:S01]  /*2dd0*/  MUFU.TANH R158, R63 ;  /* 0x0000003f009e7308 */ /* 0x000f220000002400 */
[----:B------:R-:W-:Y:S02]  /*2de0*/  P2R R8, PR, RZ, 0x2 ;  /* 0x00000002ff087803 */ /* 0x000fe40000000000 */
[----:B------:R-:W-:Y:S02]  /*2df0*/  FSEL R7, R7, -INF , !P0 ;  /* 0xff80000007077808 */ /* 0x000fe40004000000 */
[----:B------:R-:W-:-:S02]  /*2e00*/  ISETP.GT.AND P0, PT, R56, 0x19, !P1 ;  /* 0x000000193800780c */ /* 0x000fc40004f04270 */
[----:B------:R-:W-:Y:S01]  /*2e10*/  ISETP.GE.AND P1, PT, R39, 0x21, PT ;  /* 0x000000212700780c */ /* 0x000fe20003f26270 */
[----:B------:R-:W1:Y:S01]  /*2e20*/  MUFU.TANH R162, R58 ;  /* 0x0000003a00a27308 */ /* 0x000e620000002400 */
[----:B------:R-:W-:Y:S02]  /*2e30*/  ISETP.LT.OR P0, PT, R57, 0x1a, P0 ;  /* 0x0000001a3900780c */ /* 0x000fe40000701670 */
[----:B------:R-:W-:Y:S02]  /*2e40*/  P2R R42, PR, RZ, 0x2 ;  /* 0x00000002ff2a7803 */ /* 0x000fe40000000000 */
[----:B------:R-:W-:Y:S02]  /*2e50*/  FSEL R9, R9, -INF , !P0 ;  /* 0xff80000009097808 */ /* 0x000fe40004000000 */
[----:B------:R-:W-:Y:S01]  /*2e60*/  ISETP.GT.AND P0, PT, R56, 0x20, !P1 ;  /* 0x000000203800780c */ /* 0x000fe20004f04270 */
[----:B------:R-:W1:Y:S01]  /*2e70*/  MUFU.TANH R160, R59 ;  /* 0x0000003b00a07308 */ /* 0x000e620000002400 */
[----:B------:R-:W-:-:S02]  /*2e80*/  ISETP.GE.AND P1, PT, R39, 0x22, PT ;  /* 0x000000222700780c */ /* 0x000fc40003f26270 */
[----:B------:R-:W-:Y:S02]  /*2e90*/  ISETP.LT.OR P0, PT, R57, 0x21, P0 ;  /* 0x000000213900780c */ /* 0x000fe40000701670 */
[----:B------:R-:W-:Y:S02]  /*2ea0*/  P2R R41, PR, RZ, 0x2 ;  /* 0x00000002ff297803 */ /* 0x000fe40000000000 */
[----:B------:R-:W-:Y:S01]  /*2eb0*/  FSEL R33, R33, -INF , !P0 ;  /* 0xff80000021217808 */ /* 0x000fe20004000000 */
[----:B------:R-:W1:Y:S01]  /*2ec0*/  MUFU.TANH R146, R74 ;  /* 0x0000004a00927308 */ /* 0x000e620000002400 */
[----:B------:R-:W-:Y:S02]  /*2ed0*/  ISETP.GT.AND P0, PT, R56, 0x21, !P1 ;  /* 0x000000213800780c */ /* 0x000fe40004f04270 */
[----:B------:R-:W-:Y:S02]  /*2ee0*/  ISETP.GE.AND P1, PT, R39, 0x29, PT ;  /* 0x000000292700780c */ /* 0x000fe40003f26270 */
[----:B------:R-:W-:-:S02]  /*2ef0*/  ISETP.LT.OR P0, PT, R57, 0x22, P0 ;  /* 0x000000223900780c */ /* 0x000fc40000701670 */
[----:B------:R-:W-:Y:S01]  /*2f00*/  P2R R38, PR, RZ, 0x2 ;  /* 0x00000002ff267803 */ /* 0x000fe20000000000 */
[----:B------:R-:W1:Y:S01]  /*2f10*/  MUFU.TANH R156, R54 ;  /* 0x00000036009c7308 */ /* 0x000e620000002400 */
[----:B------:R-:W-:Y:S02]  /*2f20*/  FSEL R31, R31, -INF , !P0 ;  /* 0xff8000001f1f7808 */ /* 0x000fe40004000000 */
[----:B------:R-:W-:Y:S02]  /*2f30*/  ISETP.GT.AND P0, PT, R56, 0x28, !P1 ;  /* 0x000000283800780c */ /* 0x000fe40004f04270 */
[----:B------:R-:W-:Y:S02]  /*2f40*/  ISETP.GE.AND P1, PT, R39, 0x2a, PT ;  /* 0x0000002a2700780c */ /* 0x000fe40003f26270 */
[----:B------:R-:W-:Y:S01]  /*2f50*/  ISETP.LT.OR P0, PT, R57, 0x29, P0 ;  /* 0x000000293900780c */ /* 0x000fe20000701670 */
[----:B------:R-:W1:Y:S01]  /*2f60*/  MUFU.TANH R148, R55 ;  /* 0x0000003700947308 */ /* 0x000e620000002400 */
[----:B------:R-:W-:-:S02]  /*2f70*/  P2R R35, PR, RZ, 0x2 ;  /* 0x00000002ff237803 */ /* 0x000fc40000000000 */
[----:B------:R-:W-:Y:S02]  /*2f80*/  FSEL R29, R29, -INF , !P0 ;  /* 0xff8000001d1d7808 */ /* 0x000fe40004000000 */
[----:B------:R-:W-:Y:S02]  /*2f90*/  ISETP.GT.AND P0, PT, R56, 0x29, !P1 ;  /* 0x000000293800780c */ /* 0x000fe40004f04270 */
[----:B------:R-:W-:Y:S01]  /*2fa0*/  ISETP.GE.AND P1, PT, R39, 0x31, PT ;  /* 0x000000312700780c */ /* 0x000fe20003f26270 */
[----:B------:R-:W1:Y:S01]  /*2fb0*/  MUFU.TANH R126, R75 ;  /* 0x0000004b007e7308 */ /* 0x000e620000002400 */
[----:B------:R-:W-:Y:S02]  /*2fc0*/  ISETP.LT.OR P0, PT, R57, 0x2a, P0 ;  /* 0x0000002a3900780c */ /* 0x000fe40000701670 */
[----:B------:R-:W-:Y:S02]  /*2fd0*/  P2R R34, PR, RZ, 0x2 ;  /* 0x00000002ff227803 */ /* 0x000fe40000000000 */
[----:B------:R-:W-:-:S02]  /*2fe0*/  FSEL R119, R119, -INF , !P0 ;  /* 0xff80000077777808 */ /* 0x000fc40004000000 */
[C---:B------:R-:W-:Y:S01]  /*2ff0*/  ISETP.GT.AND P0, PT, R56.reuse, 0x30, !P1 ;  /* 0x000000303800780c */ /* 0x040fe20004f04270 */
[----:B------:R-:W1:Y:S01]  /*3000*/  MUFU.TANH R136, R136 ;  /* 0x0000008800887308 */ /* 0x000e620000002400 */
[----:B------:R-:W-:Y:S02]  /*3010*/  ISETP.GE.AND P1, PT, R39, 0x32, PT ;  /* 0x000000322700780c */ /* 0x000fe40003f26270 */
[----:B------:R-:W-:Y:S02]  /*3020*/  ISETP.LT.OR P0, PT, R57, 0x31, P0 ;  /* 0x000000313900780c */ /* 0x000fe40000701670 */
[----:B------:R-:W-:Y:S02]  /*3030*/  P2R R32, PR, RZ, 0x2 ;  /* 0x00000002ff207803 */ /* 0x000fe40000000000 */
[----:B------:R-:W-:Y:S01]  /*3040*/  FSEL R139, R139, -INF , !P0 ;  /* 0xff8000008b8b7808 */ /* 0x000fe20004000000 */
[----:B------:R-:W1:Y:S01]  /*3050*/  MUFU.TANH R50, R50 ;  /* 0x0000003200327308 */ /* 0x000e620000002400 */
[----:B------:R-:W-:-:S02]  /*3060*/  ISETP.GT.AND P0, PT, R56, 0x31, !P1 ;  /* 0x000000313800780c */ /* 0x000fc40004f04270 */
[----:B------:R-:W-:Y:S02]  /*3070*/  ISETP.GE.AND P1, PT, R39, 0x39, PT ;  /* 0x000000392700780c */ /* 0x000fe40003f26270 */
[----:B------:R-:W-:Y:S02]  /*3080*/  ISETP.LT.OR P0, PT, R57, 0x32, P0 ;  /* 0x000000323900780c */ /* 0x000fe40000701670 */
[----:B------:R-:W-:Y:S01]  /*3090*/  P2R R30, PR, RZ, 0x2 ;  /* 0x00000002ff1e7803 */ /* 0x000fe20000000000 */
[----:B------:R-:W1:Y:S01]  /*30a0*/  MUFU.TANH R144, R70 ;  /* 0x0000004600907308 */ /* 0x000e620000002400 */
[----:B------:R-:W-:Y:S02]  /*30b0*/  FSEL R151, R151, -INF , !P0 ;  /* 0xff80000097977808 */ /* 0x000fe40004000000 */
[----:B------:R-:W-:Y:S02]  /*30c0*/  ISETP.GT.AND P0, PT, R56, 0x38, !P1 ;  /* 0x000000383800780c */ /* 0x000fe40004f04270 */
[----:B------:R-:W-:-:S02]  /*30d0*/  ISETP.GE.AND P1, PT, R39, 0x3a, PT ;  /* 0x0000003a2700780c */ /* 0x000fc40003f26270 */
[----:B------:R-:W-:Y:S01]  /*30e0*/  ISETP.LT.OR P0, PT, R57, 0x39, P0 ;  /* 0x000000393900780c */ /* 0x000fe20000701670 */
[----:B------:R-:W1:Y:S01]  /*30f0*/  MUFU.TANH R130, R46 ;  /* 0x0000002e00827308 */ /* 0x000e620000002400 */
[----:B------:R-:W-:Y:S02]  /*3100*/  P2R R28, PR, RZ, 0x2 ;  /* 0x00000002ff1c7803 */ /* 0x000fe40000000000 */
[----:B------:R-:W-:Y:S02]  /*3110*/  FSEL R147, R147, -INF , !P0 ;  /* 0xff80000093937808 */ /* 0x000fe40004000000 */
[----:B------:R-:W-:Y:S02]  /*3120*/  ISETP.GT.AND P0, PT, R56, 0x39, !P1 ;  /* 0x000000393800780c */ /* 0x000fe40004f04270 */
[----:B------:R-:W-:Y:S01]  /*3130*/  ISETP.GE.AND P1, PT, R39, 0x41, PT ;  /* 0x000000412700780c */ /* 0x000fe20003f26270 */
[----:B------:R-:W1:Y:S01]  /*3140*/  MUFU.TANH R128, R47 ;  /* 0x0000002f00807308 */ /* 0x000e620000002400 */
[----:B------:R-:W-:-:S02]  /*3150*/  ISETP.LT.OR P0, PT, R57, 0x3a, P0 ;  /* 0x0000003a3900780c */ /* 0x000fc40000701670 */
[----:B------:R-:W-:Y:S02]  /*3160*/  P2R R27, PR, RZ, 0x2 ;  /* 0x00000002ff1b7803 */ /* 0x000fe40000000000 */
[----:B------:R-:W-:Y:S02]  /*3170*/  FSEL R145, R145, -INF , !P0 ;  /* 0xff80000091917808 */ /* 0x000fe40004000000 */
[----:B------:R-:W-:Y:S01]  /*3180*/  ISETP.GT.AND P0, PT, R56, 0x40, !P1 ;  /* 0x000000403800780c */ /* 0x000fe20004f04270 */
[----:B------:R-:W1:Y:S01]  /*3190*/  MUFU.TANH R132, R71 ;  /* 0x0000004700847308 */ /* 0x000e620000002400 */
[----:B------:R-:W-:Y:S02]  /*31a0*/  ISETP.GE.AND P1, PT, R39, 0x42, PT ;  /* 0x000000422700780c */ /* 0x000fe40003f26270 */
[----:B------:R-:W-:Y:S02]  /*31b0*/  ISETP.LT.OR P0, PT, R57, 0x41, P0 ;  /* 0x000000413900780c */ /* 0x000fe40000701670 */
[----:B------:R-:W-:-:S02]  /*31c0*/  P2R R26, PR, RZ, 0x2 ;  /* 0x00000002ff1a7803 */ /* 0x000fc40000000000 */
[----:B------:R-:W-:Y:S01]  /*31d0*/  FSEL R161, R161, -INF , !P0 ;  /* 0xff800000a1a17808 */ /* 0x000fe20004000000 */
[----:B------:R-:W1:Y:S01]  /*31e0*/  MUFU.TANH R10, R10 ;  /* 0x0000000a000a7308 */ /* 0x000e620000002400 */
[----:B------:R-:W-:Y:S02]  /*31f0*/  ISETP.GT.AND P0, PT, R56, 0x41, !P1 ;  /* 0x000000413800780c */ /* 0x000fe40004f04270 */
[----:B------:R-:W-:Y:S02]  /*3200*/  ISETP.GE.AND P1, PT, R39, 0x49, PT ;  /* 0x000000492700780c */ /* 0x000fe40003f26270 */
[----:B------:R-:W-:Y:S02]  /*3210*/  ISETP.LT.OR P0, PT, R57, 0x42, P0 ;  /* 0x000000423900780c */ /* 0x000fe40000701670 */
[----:B------:R-:W-:Y:S01]  /*3220*/  P2R R25, PR, RZ, 0x2 ;  /* 0x00000002ff197803 */ /* 0x000fe20000000000 */
[----:B------:R5:W1:Y:S01]  /*3230*/  MUFU.TANH R134, R51 ;  /* 0x0000003300867308 */ /* 0x000a620000002400 */
[----:B------:R-:W-:-:S02]  /*3240*/  FSEL R159, R159, -INF , !P0 ;  /* 0xff8000009f9f7808 */ /* 0x000fc40004000000 */
[C---:B------:R-:W-:Y:S02]  /*3250*/  ISETP.GT.AND P0, PT, R56.reuse, 0x48, !P1 ;  /* 0x000000483800780c */ /* 0x040fe40004f04270 */
[----:B------:R-:W-:Y:S02]  /*3260*/  ISETP.GE.AND P1, PT, R39, 0x4a, PT ;  /* 0x0000004a2700780c */ /* 0x000fe40003f26270 */
[----:B------:R-:W-:Y:S02]  /*3270*/  ISETP.LT.OR P0, PT, R57, 0x49, P0 ;  /* 0x000000493900780c */ /* 0x000fe40000701670 */
[----:B------:R-:W-:Y:S02]  /*3280*/  P2R R22, PR, RZ, 0x2 ;  /* 0x00000002ff167803 */ /* 0x000fe40000000000 */
[----:B------:R-:W-:Y:S02]  /*3290*/  FSEL R157, R157, -INF , !P0 ;  /* 0xff8000009d9d7808 */ /* 0x000fe40004000000 */
[----:B------:R-:W-:-:S02]  /*32a0*/  ISETP.GT.AND P0, PT, R56, 0x49, !P1 ;  /* 0x000000493800780c */ /* 0x000fc40004f04270 */
[----:B------:R-:W-:Y:S01]  /*32b0*/  ISETP.GE.AND P1, PT, R39, 0x51, PT ;  /* 0x000000512700780c */ /* 0x000fe20003f26270 */
[----:B-----5:R-:W-:Y:S01]  /*32c0*/  IMAD.IADD R51, R52, 0x1, R12 ;  /* 0x0000000134337824 */ /* 0x020fe200078e020c */
[----:B------:R-:W-:Y:S02]  /*32d0*/  ISETP.LT.OR P0, PT, R57, 0x4a, P0 ;  /* 0x0000004a3900780c */ /* 0x000fe40000701670 */
[----:B------:R-:W-:Y:S02]  /*32e0*/  P2R R20, PR, RZ, 0x2 ;  /* 0x00000002ff147803 */ /* 0x000fe40000000000 */
[----:B------:R-:W-:Y:S02]  /*32f0*/  FSEL R149, R149, -INF , !P0 ;  /* 0xff80000095957808 */ /* 0x000fe40004000000 */
[----:B------:R-:W-:Y:S02]  /*3300*/  ISETP.GT.AND P0, PT, R56, 0x50, !P1 ;  /* 0x000000503800780c */ /* 0x000fe40004f04270 */
[----:B------:R-:W-:-:S02]  /*3310*/  ISETP.GE.AND P1, PT, R39, 0x52, PT ;  /* 0x000000522700780c */ /* 0x000fc40003f26270 */
[----:B------:R-:W-:Y:S02]  /*3320*/  ISETP.LT.OR P0, PT, R57, 0x51, P0 ;  /* 0x000000513900780c */ /* 0x000fe40000701670 */
[----:B------:R-:W-:Y:S02]  /*3330*/  P2R R6, PR, RZ, 0x2 ;  /* 0x00000002ff067803 */ /* 0x000fe40000000000 */
[----:B------:R-:W-:Y:S02]  /*3340*/  FSEL R137, R137, -INF , !P0 ;  /* 0xff80000089897808 */ /* 0x000fe40004000000 */
[----:B------:R-:W-:Y:S02]  /*3350*/  ISETP.GT.AND P0, PT, R56, 0x51, !P1 ;  /* 0x000000513800780c */ /* 0x000fe40004f04270 */
[----:B------:R-:W-:Y:S02]  /*3360*/  ISETP.GE.AND P1, PT, R39, 0x1, PT ;  /* 0x000000012700780c */ /* 0x000fe40003f26270 */
[----:B------:R-:W-:-:S02]  /*3370*/  ISETP.LT.OR P0, PT, R57, 0x52, P0 ;  /* 0x000000523900780c */ /* 0x000fc40000701670 */
[----:B------:R-:W-:Y:S02]  /*3380*/  P2R R16, PR, RZ, 0x2 ;  /* 0x00000002ff107803 */ /* 0x000fe40000000000 */
[----:B------:R-:W-:Y:S02]  /*3390*/  FSEL R135, R135, -INF , !P0 ;  /* 0xff80000087877808 */ /* 0x000fe40004000000 */
[----:B------:R-:W-:Y:S02]  /*33a0*/  ISETP.GT.AND P0, PT, R56, 0x58, !P2 ;  /* 0x000000583800780c */ /* 0x000fe40005704270 */
[----:B------:R-:W-:Y:S02]  /*33b0*/  IMNMX R48, R51, R48, PT ;  /* 0x0000003033307217 */ /* 0x000fe40003800200 */
[----:B------:R-:W-:-:S04]  /*33c0*/  ISETP.LT.OR P0, PT, R57, 0x59, P0 ;  /* 0x000000593900780c */ /* 0x000fc80000701670 */
[----:B------:R-:W-:Y:S02]  /*33d0*/  FSEL R133, R133, -INF , !P0 ;  /* 0xff80000085857808 */ /* 0x000fe40004000000 */
[----:B------:R-:W-:Y:S02]  /*33e0*/  ISETP.GT.AND P0, PT, R56, RZ, !P1 ;  /* 0x000000ff3800720c */ /* 0x000fe40004f04270 */
[----:B------:R-:W-:Y:S01]  /*33f0*/  ISETP.GE.AND P1, PT, R39, 0x5a, PT ;  /* 0x0000005a2700780c */ /* 0x000fe20003f26270 */
[----:B------:R-:W-:Y:S01]  /*3400*/  FMUL.FTZ R39, R79, c[0x0][0x320] ;  /* 0x0000c8004f277a20 */ /* 0x000fe20000410000 */
[----:B------:R-:W-:-:S04]  /*3410*/  ISETP.LT.OR P0, PT, R57, 0x1, P0 ;  /* 0x000000013900780c */ /* 0x000fc80000701670 */
[----:B------:R-:W-:Y:S01]  /*3420*/  FSEL R4, R0, -INF , !P0 ;  /* 0xff80000000047808 */ /* 0x000fe20004000000 */
[----:B------:R-:W-:Y:S01]  /*3430*/  FMUL.FTZ R0, R14, c[0x0][0x320] ;  /* 0x0000c8000e007a20 */ /* 0x000fe20000410000 */
[----:B------:R-:W-:Y:S01]  /*3440*/  ISETP.GT.AND P0, PT, R56, 0x59, !P1 ;  /* 0x000000593800780c */ /* 0x000fe20004f04270 */
[----:B------:R-:W-:Y:S01]  /*3450*/  FMUL.FTZ R56, R11, c[0x0][0x320] ;  /* 0x0000c8000b387a20 */ /* 0x000fe20000410000 */
[----:B------:R-:W1:Y:S01]  /*3460*/  MUFU.TANH R39, R39 ;  /* 0x0000002700277308 */ /* 0x000e620000002400 */
[----:B------:R-:W-:Y:S01]  /*3470*/  FMUL.FTZ R14, R15, c[0x0][0x320] ;  /* 0x0000c8000f0e7a20 */ /* 0x000fe20000410000 */
[----:B------:R-:W-:Y:S01]  /*3480*/  ISETP.LT.OR P0, PT, R57, 0x5a, P0 ;  /* 0x0000005a3900780c */ /* 0x000fe20000701670 */
[----:B------:R-:W-:Y:S02]  /*3490*/  FMUL.FTZ R11, R78, c[0x0][0x320] ;  /* 0x0000c8004e0b7a20 */ /* 0x000fe40000410000 */
[----:B------:R-:W-:Y:S01]  /*34a0*/  FMUL.FTZ R15, R82, c[0x0][0x320] ;  /* 0x0000c800520f7a20 */ /* 0x000fe20000410000 */
[----:B------:R-:W-:-:S02]  /*34b0*/  FSEL R131, R131, -INF , !P0 ;  /* 0xff80000083837808 */ /* 0x000fc40004000000 */
[----:B------:R-:W1:Y:S08]  /*34c0*/  MUFU.TANH R56, R56 ;  /* 0x0000003800387308 */ /* 0x000e700000002400 */
[----:B------:R-:W1:Y:S08]  /*34d0*/  MUFU.TANH R11, R11 ;  /* 0x0000000b000b7308 */ /* 0x000e700000002400 */
[----:B------:R-:W1:Y:S08]  /*34e0*/  MUFU.TANH R0, R0 ;  /* 0x0000000000007308 */ /* 0x000e700000002400 */
[----:B------:R-:W1:Y:S08]  /*34f0*/  MUFU.TANH R14, R14 ;  /* 0x0000000e000e7308 */ /* 0x000e700000002400 */
[----:B------:R-:W1:Y:S01]  /*3500*/  MUFU.TANH R15, R15 ;  /* 0x0000000f000f7308 */ /* 0x000e620000002400 */
        /* <DEDUP_REMOVED lines=13> */
.L_x_167:
[----:B------:R-:W-:-:S04]  /*35e0*/  MOV R12, c[0x0][0x32c] ;  /* 0x0000cb00000c7a02 */ /* 0x000fc80000000f00 */
[----:B------:R-:W-:-:S13]  /*35f0*/  ISETP.NE.AND P0, PT, R12, 0x1, PT ;  /* 0x000000010c00780c */ /* 0x000fda0003f05270 */
[----:B------:R-:W-:-:S05]  /*3600*/  @P0 IMAD.HI.U32 R12, R47, c[0x0][0x330], RZ ;  /* 0x0000cc002f0c0a27 */ /* 0x000fca00078e00ff */
[----:B------:R-:W-:Y:S02]  /*3610*/  @P0 SHF.R.U32.HI R47, RZ, c[0x0][0x334], R12 ;  /* 0x0000cd00ff2f0a19 */ /* 0x000fe4000001160c */
.L_x_168:
[----:B------:R-:W-:Y:S05]  /*3620*/  BSYNC B0 ;  /* 0x0000000000007941 */ /* 0x000fea0003800000 */
.L_x_166:
[----:B------:R-:W-:-:S05]  /*3630*/  IMAD R40, R47, c[0x0][0x32c], R40 ;  /* 0x0000cb002f287a24 */ /* 0x000fca00078e0228 */
[----:B------:R-:W-:Y:S02]  /*3640*/  IADD3 R47, R40, c[0x0][0x32c], RZ ;  /* 0x0000cb00282f7a10 */ /* 0x000fe40007ffe0ff */
[----:B------:R-:W-:Y:S02]  /*3650*/  IMNMX R49, R49, R40, !PT ;  /* 0x0000002831317217 */ /* 0x000fe40007800200 */
[----:B------:R-:W-:Y:S02]  /*3660*/  IMNMX R48, R48, R47, PT ;  /* 0x0000002f30307217 */ /* 0x000fe40003800200 */
.L_x_165:
[----:B--234-:R-:W-:Y:S01]  /*3670*/  ISETP.NE.AND P0, PT, R53, RZ, PT ;  /* 0x000000ff3500720c */ /* 0x01cfe20003f05270 */
[----:B------:R-:W-:Y:S01]  /*3680*/  IMAD.SHL.U32 R212, R2, 0x2, RZ ;  /* 0x0000000202d47824 */ /* 0x000fe200078e00ff */
[C---:B------:R-:W-:Y:S02]  /*3690*/  ISETP.GT.AND P2, PT, R49.reuse, 0x58, !P2 ;  /* 0x000000583100780c */ /* 0x040fe40005744270 */
[----:B------:R-:W-:Y:S01]  /*36a0*/  ISETP.GT.AND P0, PT, R49, 0x1, !P0 ;  /* 0x000000013100780c */ /* 0x000fe20004704270 */
[----:B------:R-:W-:Y:S01]  /*36b0*/  IMAD R210, R5, 0x2, R212 ;  /* 0x0000000205d27824 */ /* 0x000fe200078e02d4 */
[----:B------:R-:W-:Y:S01]  /*36c0*/  ISETP.GT.AND P1, PT, R49, 0x59, !P1 ;  /* 0x000000593100780c */ /* 0x000fe20004f24270 */
[----:B------:R-:W-:Y:S01]  /*36d0*/  LDSM.16.MT88.4 R76, [R212+0x3100] ;  /* 0x00310000d44c783b */ /* 0x000fe20000004200 */
[C---:B------:R-:W-:Y:S01]  /*36e0*/  ISETP.LT.OR P0, PT, R48.reuse, 0x2, P0 ;  /* 0x000000023000780c */ /* 0x040fe20000701670 */
[C---:B------:R-:W-:Y:S01]  /*36f0*/  IMAD R208, R3.reuse, 0x2, R210 ;  /* 0x0000000203d07824 */ /* 0x040fe200078e02d2 */
[----:B------:R-:W-:Y:S01]  /*3700*/  ISETP.LT.OR P2, PT, R48, 0x59, P2 ;  /* 0x000000593000780c */ /* 0x000fe20001741670 */
[----:B------:R-:W-:Y:S01]  /*3710*/  IMAD R209, R3, 0x2, R212 ;  /* 0x0000000203d17824 */ /* 0x000fe200078e02d4 */
[----:B-1----:R-:W-:Y:S01]  /*3720*/  FSEL R40, R14, -INF , !P0 ;  /* 0xff8000000e287808 */ /* 0x002fe20004000000 */
[----:B------:R-:W-:Y:S01]  /*3730*/  LDSM.16.MT88.4 R108, [R212+0x100] ;  /* 0x00010000d46c783b */ /* 0x000fe20000004200 */
[----:B------:R-:W-:-:S02]  /*3740*/  ISETP.NE.AND P0, PT, R24, RZ, PT ;  /* 0x000000ff1800720c */ /* 0x000fc40003f05270 */
[----:B------:R-:W-:Y:S01]  /*3750*/  ISETP.LT.OR P1, PT, R48, 0x5a, P1 ;  /* 0x0000005a3000780c */ /* 0x000fe20000f21670 */
[----:B------:R-:W-:Y:S01]  /*3760*/  LDSM.16.MT88.4 R84, [R208+0x100] ;  /* 0x00010000d054783b */ /* 0x000fe20000004200 */
[----:B------:R-:W-:Y:S02]  /*3770*/  ISETP.GT.AND P0, PT, R49, 0x8, !P0 ;  /* 0x000000083100780c */ /* 0x000fe40004704270 */
[----:B------:R-:W-:Y:S01]  /*3780*/  FSEL R130, R130, -INF , !P2 ;  /* 0xff80000082827808 */ /* 0x000fe20005000000 */
[----:B------:R-:W-:Y:S01]  /*3790*/  LDSM.16.MT88.4 R100, [R210+0x100] ;  /* 0x00010000d264783b */ /* 0x000fe20000004200 */
[----:B------:R-:W-:Y:S02]  /*37a0*/  ISETP.LT.OR P0, PT, R48, 0x9, P0 ;  /* 0x000000093000780c */ /* 0x000fe40000701670 */
[----:B------:R-:W-:Y:S01]  /*37b0*/  FSEL R128, R128, -INF , !P1 ;  /* 0xff80000080807808 */ /* 0x000fe20004800000 */
[----:B------:R-:W-:Y:S01]  /*37c0*/  LDSM.16.MT88.4 R92, [R209+0x100] ;  /* 0x00010000d15c783b */ /* 0x000fe20000004200 */
[----:B------:R-:W-:-:S02]  /*37d0*/  FSEL R24, R10, -INF , !P0 ;  /* 0xff8000000a187808 */ /* 0x000fc40004000000 */
[----:B------:R-:W-:Y:S01]  /*37e0*/  ISETP.NE.AND P0, PT, R18, RZ, PT ;  /* 0x000000ff1200720c */ /* 0x000fe20003f05270 */
[----:B------:R-:W-:Y:S01]  /*37f0*/  LDSM.16.MT88.4 R68, [R210+0x3100] ;  /* 0x00310000d244783b */ /* 0x000fe20000004200 */
[----:B------:R-:W-:Y:S02]  /*3800*/  IADD3 R192, R36, -0x2, RZ ;  /* 0xfffffffe24c07810 */ /* 0x000fe40007ffe0ff */
[----:B------:R-:W-:-:S04]  /*3810*/  ISETP.GT.AND P0, PT, R49, 0x9, !P0 ;  /* 0x000000093100780c */ /* 0x000fc80004704270 */
[----:B------:R-:W-:-:S04]  /*3820*/  ISETP.LT.OR P0, PT, R48, 0xa, P0 ;  /* 0x0000000a3000780c */ /* 0x000fc80000701670 */
[----:B------:R-:W-:Y:S02]  /*3830*/  FSEL R18, R56, -INF , !P0 ;  /* 0xff80000038127808 */ /* 0x000fe40004000000 */
[----:B------:R-:W-:Y:S01]  /*3840*/  ISETP.NE.AND P0, PT, R45, RZ, PT ;  /* 0x000000ff2d00720c */ /* 0x000fe20003f05270 */
[----:B------:R-:W-:Y:S03]  /*3850*/  LDSM.16.MT88.4 R56, [R209+0x3100] ;  /* 0x00310000d138783b */ /* 0x000fe60000004200 */
[----:B------:R-:W-:-:S04]  /*3860*/  ISETP.GT.AND P0, PT, R49, 0x10, !P0 ;  /* 0x000000103100780c */ /* 0x000fc80004704270 */
[----:B------:R-:W-:-:S04]  /*3870*/  ISETP.LT.OR P0, PT, R48, 0x11, P0 ;  /* 0x000000113000780c */ /* 0x000fc80000701670 */
[----:B------:R-:W-:Y:S02]  /*3880*/  FSEL R14, R15, -INF , !P0 ;  /* 0xff8000000f0e7808 */ /* 0x000fe40004000000 */
[----:B------:R-:W-:-:S04]  /*3890*/  ISETP.NE.AND P0, PT, R44, RZ, PT ;  /* 0x000000ff2c00720c */ /* 0x000fc80003f05270 */
        /* <DEDUP_REMOVED lines=64> */
[----:B------:R-:W-:-:S04]  /*3ca0*/  ISETP.GT.AND P0, PT, R49, RZ, !P0 ;  /* 0x000000ff3100720c */ /* 0x000fc80004704270 */
[----:B------:R-:W-:-:S04]  /*3cb0*/  ISETP.LT.OR P0, PT, R48, 0x1, P0 ;  /* 0x000000013000780c */ /* 0x000fc80000701670 */
[----:B------:R-:W-:Y:S02]  /*3cc0*/  FSEL R11, R0, -INF , !P0 ;  /* 0xff800000000b7808 */ /* 0x000fe40004000000 */
[----:B------:R-:W-:Y:S02]  /*3cd0*/  FMNMX.FTZ R0, R4, R23, !PT ;  /* 0x0000001704007209 */ /* 0x000fe40007810000 */
[----:B------:R-:W-:Y:S02]  /*3ce0*/  FMNMX.FTZ R25, R11, R40, !PT ;  /* 0x000000280b197209 */ /* 0x000fe40007810000 */
[----:B------:R-:W-:Y:S02]  /*3cf0*/  FMNMX.FTZ R0, R21, R0, !PT ;  /* 0x0000000015007209 */ /* 0x000fe40007810000 */
[----:B------:R-:W-:Y:S02]  /*3d00*/  FMNMX.FTZ R25, R24, R25, !PT ;  /* 0x0000001918197209 */ /* 0x000fe40007810000 */
[----:B------:R-:W-:-:S02]  /*3d10*/  FMNMX.FTZ R0, R19, R0, !PT ;  /* 0x0000000013007209 */ /* 0x000fc40007810000 */
[----:B------:R-:W-:Y:S02]  /*3d20*/  FMNMX.FTZ R25, R18, R25, !PT ;  /* 0x0000001912197209 */ /* 0x000fe40007810000 */
        /* <DEDUP_REMOVED lines=27> */
[----:B------:R-:W-:Y:S02]  /*3ee0*/  ISETP.NE.AND P0, PT, R6, RZ, PT ;  /* 0x000000ff0600720c */ /* 0x000fe40003f05270 */
[----:B------:R-:W-:-:S02]  /*3ef0*/  FMNMX.FTZ R0, R157, R0, !PT ;  /* 0x000000009d007209 */ /* 0x000fc40007810000 */
[----:B------:R-:W-:Y:S02]  /*3f00*/  FMNMX.FTZ R25, R160, R25, !PT ;  /* 0x00000019a0197209 */ /* 0x000fe40007810000 */
[----:B------:R-:W-:Y:S02]  /*3f10*/  FMNMX.FTZ R0, R149, R0, !PT ;  /* 0x0000000095007209 */ /* 0x000fe40007810000 */
[----:B------:R-:W-:Y:S02]  /*3f20*/  ISETP.GT.AND P0, PT, R49, 0x51, !P0 ;  /* 0x000000513100780c */ /* 0x000fe40004704270 */
[----:B------:R-:W-:Y:S02]  /*3f30*/  FMNMX.FTZ R0, R137, R0, !PT ;  /* 0x0000000089007209 */ /* 0x000fe40007810000 */
[----:B------:R-:W-:Y:S02]  /*3f40*/  FMNMX.FTZ R25, R156, R25, !PT ;  /* 0x000000199c197209 */ /* 0x000fe40007810000 */
[----:B------:R-:W-:-:S02]  /*3f50*/  FMNMX.FTZ R0, R135, R0, !PT ;  /* 0x0000000087007209 */ /* 0x000fc40007810000 */
[----:B------:R-:W-:Y:S02]  /*3f60*/  ISETP.LT.OR P0, PT, R48, 0x52, P0 ;  /* 0x000000523000780c */ /* 0x000fe40000701670 */
[----:B------:R-:W-:Y:S02]  /*3f70*/  FMNMX.FTZ R0, R133, R0, !PT ;  /* 0x0000000085007209 */ /* 0x000fe40007810000 */
[----:B------:R-:W-:Y:S02]  /*3f80*/  FMNMX.FTZ R25, R148, R25, !PT ;  /* 0x0000001994197209 */ /* 0x000fe40007810000 */
[----:B------:R-:W-:Y:S02]  /*3f90*/  FMNMX.FTZ R15, R131, R0, !PT ;  /* 0x00000000830f7209 */ /* 0x000fe40007810000 */
[----:B------:R-:W-:Y:S02]  /*3fa0*/  FSEL R134, R134, -INF , !P0 ;  /* 0xff80000086867808 */ /* 0x000fe40004000000 */
[----:B------:R-:W-:Y:S01]  /*3fb0*/  FMNMX.FTZ R25, R136, R25, !PT ;  /* 0x0000001988197209 */ /* 0x000fe20007810000 */
[----:B------:R-:W1:Y:S03]  /*3fc0*/  SHFL.BFLY PT, R0, R15, 0x2, 0x1f ;  /* 0x0c401f000f007f89 */ /* 0x000e6600000e0000 */
        /* <DEDUP_REMOVED lines=18> */
[----:B------:R-:W-:Y:S01]  /*40f0*/  LDSM.16.MT88.4 R20, [R210+0x900] ;  /* 0x00090000d214783b */ /* 0x000fe20000004200 */
[----:B-1----:R-:W-:Y:S01]  /*4100*/  FMNMX.FTZ R116, R15, R116, !PT ;  /* 0x000000740f747209 */ /* 0x002fe20007810000 */
[----:B------:R-:W-:-:S02]  /*4110*/  FFMA.FTZ R42, R13, c[0x0][0x2d0], -R138 ;  /* 0x0000b4000d2a7a23 */ /* 0x000fc4000001088a */
[----:B------:R-:W1:Y:S01]  /*4120*/  LDSM.16.MT88.4 R4, [R208+0x3100] ;  /* 0x00310000d004783b */ /* 0x000e620000004200 */
[C---:B------:R-:W-:Y:S01]  /*4130*/  FSETP.NEU.FTZ.AND P0, PT, R116.reuse, -INF , PT ;  /* 0xff8000007400780b */ /* 0x040fe20003f1d000 */
[----:B------:R-:W-:Y:S01]  /*4140*/  FMUL.FTZ R127, R116, c[0x0][0x2d0] ;  /* 0x0000b400747f7a20 */ /* 0x000fe20000410000 */
[----:B------:R-:W2:Y:S01]  /*4150*/  MUFU.EX2 R48, R48 ;  /* 0x0000003000307308 */ /* 0x000ea20000000800 */
[--C-:B------:R-:W-:Y:S02]  /*4160*/  FFMA.FTZ R38, R9, c[0x0][0x2d0], -R138.reuse ;  /* 0x0000b40009267a23 */ /* 0x100fe4000001088a */
[--C-:B------:R-:W-:Y:S01]  /*4170*/  FFMA.FTZ R43, R17, c[0x0][0x2d0], -R138.reuse ;  /* 0x0000b400112b7a23 */ /* 0x100fe2000001088a */
[----:B------:R-:W-:Y:S01]  /*4180*/  FSEL R127, R127, RZ, P0 ;  /* 0x000000ff7f7f7208 */ /* 0x000fe20000000000 */
[--C-:B------:R-:W-:Y:S02]  /*4190*/  FFMA.FTZ R117, R33, c[0x0][0x2d0], -R138.reuse ;  /* 0x0000b40021757a23 */ /* 0x100fe4000001088a */
[----:B------:R-:W-:Y:S01]  /*41a0*/  FFMA.FTZ R118, R31, c[0x0][0x2d0], -R138 ;  /* 0x0000b4001f767a23 */ /* 0x000fe2000001088a */
[----:B------:R-:W-:Y:S01]  /*41b0*/  MUFU.EX2 R45, R45 ;  /* 0x0000002d002d7308 */ /* 0x000fe20000000800 */
[--C-:B------:R-:W-:Y:S01]  /*41c0*/  FFMA.FTZ R50, R11, c[0x0][0x2d0], -R127.reuse ;  /* 0x0000b4000b327a23 */ /* 0x100fe2000001087f */
[----:B------:R-:W-:Y:S01]  /*41d0*/  LDSM.16.MT88.4 R32, [R210+0x3900] ;  /* 0x00390000d220783b */ /* 0x000fe20000004200 */
[----:B------:R-:W-:-:S02]  /*41e0*/  FFMA.FTZ R51, R40, c[0x0][0x2d0], -R127 ;  /* 0x0000b40028337a23 */ /* 0x000fc4000001087f */
[--C-:B------:R-:W-:Y:S02]  /*41f0*/  FFMA.FTZ R47, R24, c[0x0][0x2d0], -R127.reuse ;  /* 0x0000b400182f7a23 */ /* 0x100fe4000001087f */
[--C-:B------:R-:W-:Y:S01]  /*4200*/  FFMA.FTZ R46, R18, c[0x0][0x2d0], -R127.reuse ;  /* 0x0000b400122e7a23 */ /* 0x100fe2000001087f */
[----:B------:R-:W3:Y:S01]  /*4210*/  MUFU.EX2 R44, R44 ;  /* 0x0000002c002c7308 */ /* 0x000ee20000000800 */
[--C-:B------:R-:W-:Y:S01]  /*4220*/  FFMA.FTZ R41, R14, c[0x0][0x2d0], -R127.reuse ;  /* 0x0000b4000e297a23 */ /* 0x100fe2000001087f */
[----:B--2---:R-:W-:Y:S01]  /*4230*/  F2FP.BF16.PACK_AB R64, R48, R49 ;  /* 0x000000313040723e */ /* 0x004fe200000010ff */
[--C-:B------:R-:W-:Y:S01]  /*4240*/  FFMA.FTZ R40, R12, c[0x0][0x2d0], -R127.reuse ;  /* 0x0000b4000c287a23 */ /* 0x100fe2000001087f */
[----:B------:R-:W-:Y:S01]  /*4250*/  LDSM.16.MT88.4 R24, [R212+0x900] ;  /* 0x00090000d418783b */ /* 0x000fe20000004200 */
[--C-:B------:R-:W-:Y:S02]  /*4260*/  FFMA.FTZ R3, R10, c[0x0][0x2d0], -R127.reuse ;  /* 0x0000b4000a037a23 */ /* 0x100fe4000001087f */
[----:B------:R-:W-:Y:S01]  /*4270*/  FFMA.FTZ R2, R8, c[0x0][0x2d0], -R127 ;  /* 0x0000b40008027a23 */ /* 0x000fe2000001087f */
[----:B------:R-:W-:Y:S01]  /*4280*/  MUFU.EX2 R50, R50 ;  /* 0x0000003200327308 */ /* 0x000fe20000000800 */
[----:B------:R-:W2:Y:S01]  /*4290*/  LDSM.16.MT88.4 R12, [R208+0x900] ;  /* 0x00090000d00c783b */ /* 0x000ea20000004200 */
[----:B------:R-:W-:-:S02]  /*42a0*/  FFMA.FTZ R124, R29, c[0x0][0x2d0], -R138 ;  /* 0x0000b4001d7c7a23 */ /* 0x000fc4000001088a */
[--C-:B------:R-:W-:Y:S01]  /*42b0*/  FFMA.FTZ R119, R119, c[0x0][0x2d0], -R138.reuse ;  /* 0x0000b40077777a23 */ /* 0x100fe2000001088a */
[----:B------:R-:W4:Y:S01]  /*42c0*/  LDSM.16.MT88.4 R8, [R212+0x3900] ;  /* 0x00390000d408783b */ /* 0x000f220000004200 */
[--C-:B------:R-:W-:Y:S02]  /*42d0*/  FFMA.FTZ R125, R146, c[0x0][0x2d0], -R127.reuse ;  /* 0x0000b400927d7a23 */ /* 0x100fe4000001087f */
[----:B------:R-:W5:Y:S01]  /*42e0*/  MUFU.EX2 R51, R51 ;  /* 0x0000003300337308 */ /* 0x000f620000000800 */
[----:B---3--:R-:W-:Y:S01]  /*42f0*/  F2FP.BF16.PACK_AB R66, R44, R45 ;  /* 0x0000002d2c42723e */ /* 0x008fe200000010ff */
[----:B------:R-:W3:Y:S01]  /*4300*/  LDSM.16.MT88.4 R16, [R209+0x900] ;  /* 0x00090000d110783b */ /* 0x000ee20000004200 */
[--C-:B------:R-:W-:Y:S02]  /*4310*/  FFMA.FTZ R126, R126, c[0x0][0x2d0], -R127.reuse ;  /* 0x0000b4007e7e7a23 */ /* 0x100fe4000001087f */
[--C-:B------:R-:W-:Y:S01]  /*4320*/  FFMA.FTZ R129, R144, c[0x0][0x2d0], -R127.reuse ;  /* 0x0000b40090817a23 */ /* 0x100fe2000001087f */
[----:B------:R-:W1:Y:S01]  /*4330*/  LDSM.16.MT88.4 R28, [R209+0x3900] ;  /* 0x00390000d11c783b */ /* 0x000e620000004200 */
[----:B------:R-:W-:Y:S01]  /*4340*/  FFMA.FTZ R132, R132, c[0x0][0x2d0], -R127 ;  /* 0x0000b40084847a23 */ /* 0x000fe2000001087f */
[----:B------:R-:W-:Y:S01]  /*4350*/  MUFU.EX2 R47, R47 ;  /* 0x0000002f002f7308 */ /* 0x000fe20000000800 */
[----:B------:R-:W-:-:S02]  /*4360*/  FFMA.FTZ R144, R151, c[0x0][0x2d0], -R138 ;  /* 0x0000b40097907a23 */ /* 0x000fc4000001088a */
[--C-:B------:R-:W-:Y:S02]  /*4370*/  FFMA.FTZ R146, R147, c[0x0][0x2d0], -R138.reuse ;  /* 0x0000b40093927a23 */ /* 0x100fe4000001088a */
[--C-:B------:R-:W-:Y:S02]  /*4380*/  FFMA.FTZ R139, R139, c[0x0][0x2d0], -R138.reuse ;  /* 0x0000b4008b8b7a23 */ /* 0x100fe4000001088a */
[----:B------:R-:W-:Y:S01]  /*4390*/  FFMA.FTZ R145, R145, c[0x0][0x2d0], -R138 ;  /* 0x0000b40091917a23 */ /* 0x000fe2000001088a */
[----:B------:R-:W2:Y:S01]  /*43a0*/  MUFU.EX2 R46, R46 ;  /* 0x0000002e002e7308 */ /* 0x000ea20000000800 */
[----:B-----5:R-:W-:Y:S01]  /*43b0*/  F2FP.BF16.PACK_AB R65, R51, R50 ;  /* 0x000000323341723e */ /* 0x020fe200000010ff */
[--C-:B------:R-:W-:Y:S02]  /*43c0*/  FFMA.FTZ R147, R166, c[0x0][0x2d0], -R127.reuse ;  /* 0x0000b400a6937a23 */ /* 0x100fe4000001087f */
[--C-:B------:R-:W-:Y:S02]  /*43d0*/  FFMA.FTZ R150, R150, c[0x0][0x2d0], -R127.reuse ;  /* 0x0000b40096967a23 */ /* 0x100fe4000001087f */
[----:B------:R-:W-:-:S02]  /*43e0*/  FFMA.FTZ R151, R164, c[0x0][0x2d0], -R127 ;  /* 0x0000b400a4977a23 */ /* 0x000fc4000001087f */
[----:B------:R-:W-:Y:S01]  /*43f0*/  MUFU.EX2 R43, R43 ;  /* 0x0000002b002b7308 */ /* 0x000fe20000000800 */
[----:B------:R-:W-:Y:S02]  /*4400*/  FFMA.FTZ R158, R158, c[0x0][0x2d0], -R127 ;  /* 0x0000b4009e9e7a23 */ /* 0x000fe4000001087f */
[--C-:B------:R-:W-:Y:S02]  /*4410*/  FFMA.FTZ R164, R159, c[0x0][0x2d0], -R138.reuse ;  /* 0x0000b4009fa47a23 */ /* 0x100fe4000001088a */
[--C-:B------:R-:W-:Y:S02]  /*4420*/  FFMA.FTZ R166, R149, c[0x0][0x2d0], -R138.reuse ;  /* 0x0000b40095a67a23 */ /* 0x100fe4000001088a */
[--C-:B------:R-:W-:Y:S01]  /*4430*/  FFMA.FTZ R161, R161, c[0x0][0x2d0], -R138.reuse ;  /* 0x0000b400a1a17a23 */ /* 0x100fe2000001088a */
[----:B--2---:R-:W-:Y:S01]  /*4440*/  F2FP.BF16.PACK_AB R67, R46, R47 ;  /* 0x0000002f2e43723e */ /* 0x004fe200000010ff */
[----:B------:R-:W2:Y:S01]  /*4450*/  MUFU.EX2 R42, R42 ;  /* 0x0000002a002a7308 */ /* 0x000ea20000000800 */
[----:B------:R-:W-:-:S02]  /*4460*/  FFMA.FTZ R157, R157, c[0x0][0x2d0], -R138 ;  /* 0x0000b4009d9d7a23 */ /* 0x000fc4000001088a */
[--C-:B------:R-:W-:Y:S02]  /*4470*/  FFMA.FTZ R149, R162, c[0x0][0x2d0], -R127.reuse ;  /* 0x0000b400a2957a23 */ /* 0x100fe4000001087f */
[--C-:B------:R-:W-:Y:S01]  /*4480*/  FFMA.FTZ R160, R160, c[0x0][0x2d0], -R127.reuse ;  /* 0x0000b400a0a07a23 */ /* 0x100fe2000001087f */
[C---:B------:R-:W-:Y:S01]  /*4490*/  HMMA.16816.F32.BF16 R88, R64.reuse, R84, RZ ;  /* 0x000000544058723c */ /* 0x040fe200000418ff */
[--C-:B------:R-:W-:Y:S01]  /*44a0*/  FFMA.FTZ R156, R156, c[0x0][0x2d0], -R127.reuse ;  /* 0x0000b4009c9c7a23 */ /* 0x100fe2000001087f */
[----:B------:R-:W-:Y:S01]  /*44b0*/  MUFU.EX2 R39, R39 ;  /* 0x0000002700277308 */ /* 0x000fe20000000800 */
[----:B------:R-:W-:Y:S02]  /*44c0*/  FFMA.FTZ R159, R148, c[0x0][0x2d0], -R127 ;  /* 0x0000b400949f7a23 */ /* 0x000fe4000001087f */
[----:B------:R-:W-:Y:S02]  /*44d0*/  FADD.FTZ R50, R50, R51 ;  /* 0x0000003332327221 */ /* 0x000fe40000010000 */
[----:B------:R-:W-:Y:S01]  /*44e0*/  FADD.FTZ R48, R49, R48 ;  /* 0x0000003031307221 */ /* 0x000fe20000010000 */
[----:B------:R-:W-:Y:S01]  /*44f0*/  HMMA.16816.F32.BF16 R84, R64, R86, RZ ;  /* 0x000000564054723c */ /* 0x000fe200000418ff */
[----:B------:R-:W-:Y:S01]  /*4500*/  FADD.FTZ R47, R47, R50 ;  /* 0x000000322f2f7221 */ /* 0x000fe20000010000 */
[----:B------:R-:W-:Y:S01]  /*4510*/  MUFU.EX2 R38, R38 ;  /* 0x0000002600267308 */ /* 0x000fe20000000800 */
[----:B------:R-:W-:-:S02]  /*4520*/  FADD.FTZ R45, R45, R48 ;  /* 0x000000302d2d7221 */ /* 0x000fc40000010000 */
[----:B------:R-:W-:Y:S02]  /*4530*/  FADD.FTZ R46, R46, R47 ;  /* 0x0000002f2e2e7221 */ /* 0x000fe40000010000 */
[----:B------:R-:W-:Y:S01]  /*4540*/  FADD.FTZ R44, R44, R45 ;  /* 0x0000002d2c2c7221 */ /* 0x000fe20000010000 */
[C---:B------:R-:W-:Y:S01]  /*4550*/  HMMA.16816.F32.BF16 R80, R64.reuse, R76, RZ ;  /* 0x0000004c4050723c */ /* 0x040fe200000418ff */
[--C-:B------:R-:W-:Y:S01]  /*4560*/  FFMA.FTZ R224, R131, c[0x0][0x2d0], -R138.reuse ;  /* 0x0000b40083e07a23 */ /* 0x100fe2000001088a */
[----:B------:R-:W-:Y:S01]  /*4570*/  MUFU.EX2 R41, R41 ;  /* 0x0000002900297308 */ /* 0x000fe20000000800 */
[--C-:B------:R-:W-:Y:S02]  /*4580*/  FFMA.FTZ R137, R137, c[0x0][0x2d0], -R138.reuse ;  /* 0x0000b40089897a23 */ /* 0x100fe4000001088a */
[--C-:B------:R-:W-:Y:S02]  /*4590*/  FFMA.FTZ R148, R135, c[0x0][0x2d0], -R138.reuse ;  /* 0x0000b40087947a23 */ /* 0x100fe4000001088a */
[----:B------:R-:W-:Y:S01]  /*45a0*/  FFMA.FTZ R133, R133, c[0x0][0x2d0], -R138 ;  /* 0x0000b40085857a23 */ /* 0x000fe2000001088a */
[----:B------:R-:W-:Y:S01]  /*45b0*/  HMMA.16816.F32.BF16 R76, R64, R78, RZ ;  /* 0x0000004e404c723c */ /* 0x000fe200000418ff */
[--C-:B------:R-:W-:Y:S01]  /*45c0*/  FFMA.FTZ R131, R136, c[0x0][0x2d0], -R127.reuse ;  /* 0x0000b40088837a23 */ /* 0x100fe2000001087f */
[----:B------:R-:W5:Y:S01]  /*45d0*/  MUFU.EX2 R40, R40 ;  /* 0x0000002800287308 */ /* 0x000f620000000800 */
[----:B------:R-:W-:-:S02]  /*45e0*/  FFMA.FTZ R134, R134, c[0x0][0x2d0], -R127 ;  /* 0x0000b40086867a23 */ /* 0x000fc4000001087f */
[----:B------:R-:W-:-:S03]  /*45f0*/  FFMA.FTZ R225, R128, c[0x0][0x2d0], -R127 ;  /* 0x0000b40080e17a23 */ /* 0x000fc6000001087f */
[C---:B------:R-:W-:Y:S02]  /*4600*/  HMMA.16816.F32.BF16 R112, R64.reuse, R108, RZ ;  /* 0x0000006c4070723c */ /* 0x040fe400000418ff */
[----:B------:R-:W-:Y:S06]  /*4610*/  MUFU.EX2 R3, R3 ;  /* 0x0000000300037308 */ /* 0x000fec0000000800 */
[C---:B------:R-:W-:Y:S02]  /*4620*/  HMMA.16816.F32.BF16 R104, R64.reuse, R100, RZ ;  /* 0x000000644068723c */ /* 0x040fe400000418ff */
[----:B------:R-:W1:Y:S06]  /*4630*/  MUFU.EX2 R2, R2 ;  /* 0x0000000200027308 */ /* 0x000e6c0000000800 */
[C---:B------:R-:W-:Y:S02]  /*4640*/  HMMA.16816.F32.BF16 R96, R64.reuse, R92, RZ ;  /* 0x0000005c4060723c */ /* 0x040fe400000418ff */
[----:B------:R-:W1:Y:S06]  /*4650*/  MUFU.EX2 R117, R117 ;  /* 0x0000007500757308 */ /* 0x000e6c0000000800 */
        /* <DEDUP_REMOVED lines=13> */
[----:B------:R-:W3:Y:S06]  /*4730*/  MUFU.EX2 R132, R132 ;  /* 0x0000008400847308 */ /* 0x000eec0000000800 */
[C---:B-1----:R-:W-:Y:S02]  /*4740*/  HMMA.16816.F32.BF16 R60, R64.reuse, R4, RZ ;  /* 0x00000004403c723c */ /* 0x042fe400000418ff */
[----:B------:R-:W1:Y:S05]  /*4750*/  MUFU.EX2 R139, R139 ;  /* 0x0000008b008b7308 */ /* 0x000e6a0000000800 */
[----:B--2---:R-:W-:Y:S01]  /*4760*/  F2FP.BF16.PACK_AB R4, R42, R43 ;  /* 0x0000002b2a04723e */ /* 0x004fe200000010ff */
[----:B------:R-:W-:Y:S01]  /*4770*/  HMMA.16816.F32.BF16 R64, R64, R6, RZ ;  /* 0x000000064040723c */ /* 0x000fe200000418ff */
[----:B-----5:R-:W-:Y:S01]  /*4780*/  F2FP.BF16.PACK_AB R5, R40, R41 ;  /* 0x000000292805723e */ /* 0x020fe200000010ff */
[----:B------:R-:W2:Y:S01]  /*4790*/  MUFU.EX2 R144, R144 ;  /* 0x0000009000907308 */ /* 0x000ea20000000800 */
[----:B------:R-:W-:-:S02]  /*47a0*/  FADD.FTZ R41, R41, R46 ;  /* 0x0000002e29297221 */ /* 0x000fc40000010000 */
[----:B------:R-:W-:Y:S02]  /*47b0*/  FADD.FTZ R43, R43, R44 ;  /* 0x0000002c2b2b7221 */ /* 0x000fe40000010000 */
[----:B------:R-:W-:Y:S01]  /*47c0*/  F2FP.BF16.PACK_AB R6, R38, R39 ;  /* 0x000000272606723e */ /* 0x000fe200000010ff */
[----:B------:R-:W-:Y:S01]  /*47d0*/  FADD.FTZ R40, R40, R41 ;  /* 0x0000002928287221 */ /* 0x000fe20000010000 */
[----:B------:R-:W-:Y:S01]  /*47e0*/  F2FP.BF16.PACK_AB R7, R2, R3 ;  /* 0x000000030207723e */ /* 0x000fe200000010ff */
[----:B------:R-:W5:Y:S01]  /*47f0*/  MUFU.EX2 R146, R146 ;  /* 0x0000009200927308 */ /* 0x000f620000000800 */
[----:B------:R-:W-:Y:S02]  /*4800*/  FADD.FTZ R42, R42, R43 ;  /* 0x0000002b2a2a7221 */ /* 0x000fe40000010000 */
[----:B------:R-:W-:Y:S02]  /*4810*/  FADD.FTZ R3, R3, R40 ;  /* 0x0000002803037221 */ /* 0x000fe40000010000 */
[----:B------:R-:W-:Y:S01]  /*4820*/  FADD.FTZ R39, R39, R42 ;  /* 0x0000002a27277221 */ /* 0x000fe20000010000 */
[----:B------:R-:W-:Y:S01]  /*4830*/  HMMA.16816.F32.BF16 R88, R4, R12, R88 ;  /* 0x0000000c0458723c */ /* 0x000fe20000041858 */
[----:B------:R-:W-:Y:S01]  /*4840*/  FADD.FTZ R2, R2, R3 ;  /* 0x0000000302027221 */ /* 0x000fe20000010000 */
[----:B------:R-:W1:Y:S01]  /*4850*/  MUFU.EX2 R145, R145 ;  /* 0x0000009100917308 */ /* 0x000e620000000800 */
[----:B------:R-:W-:-:S04]  /*4860*/  FADD.FTZ R38, R38, R39 ;  /* 0x0000002726267221 */ /* 0x000fc80000010000 */
[----:B------:R-:W-:Y:S01]  /*4870*/  FADD.FTZ R3, R117, R38 ;  /* 0x0000002675037221 */ /* 0x000fe20000010000 */
[----:B------:R-:W-:Y:S01]  /*4880*/  HMMA.16816.F32.BF16 R84, R4, R14, R84 ;  /* 0x0000000e0454723c */ /* 0x000fe20000041854 */
[----:B------:R-:W1:Y:S01]  /*4890*/  LDSM.16.MT88.4 R12, [R208+0x3900] ;  /* 0x00390000d00c783b */ /* 0x000e620000004200 */
[----:B------:R-:W-:Y:S01]  /*48a0*/  MUFU.EX2 R147, R147 ;  /* 0x0000009300937308 */ /* 0x000fe20000000800 */
[----:B------:R-:W-:-:S05]  /*48b0*/  FADD.FTZ R3, R118, R3 ;  /* 0x0000000376037221 */ /* 0x000fca0000010000 */
[C---:B----4-:R-:W-:Y:S02]  /*48c0*/  HMMA.16816.F32.BF16 R80, R4.reuse, R8, R80 ;  /* 0x000000080450723c */ /* 0x050fe40000041850 */
[----:B------:R-:W4:Y:S06]  /*48d0*/  MUFU.EX2 R150, R150 ;  /* 0x0000009600967308 */ /* 0x000f2c0000000800 */
[C---:B------:R-:W-:Y:S01]  /*48e0*/  HMMA.16816.F32.BF16 R76, R4.reuse, R10, R76 ;  /* 0x0000000a044c723c */ /* 0x040fe2000004184c */
[----:B------:R-:W1:Y:S01]  /*48f0*/  LDSM.16.MT88.4 R8, [R208+0x1100] ;  /* 0x00110000d008783b */ /* 0x000e620000004200 */
[----:B------:R-:W-:Y:S06]  /*4900*/  MUFU.EX2 R151, R151 ;  /* 0x0000009700977308 */ /* 0x000fec0000000800 */
[C---:B------:R-:W-:Y:S02]  /*4910*/  HMMA.16816.F32.BF16 R112, R4.reuse, R24, R112 ;  /* 0x000000180470723c */ /* 0x040fe40000041870 */
[----:B------:R-:W1:Y:S06]  /*4920*/  MUFU.EX2 R158, R158 ;  /* 0x0000009e009e7308 */ /* 0x000e6c0000000800 */
[C---:B------:R-:W-:Y:S01]  /*4930*/  HMMA.16816.F32.BF16 R108, R4.reuse, R26, R108 ;  /* 0x0000001a046c723c */ /* 0x040fe2000004186c */
[----:B------:R-:W1:Y:S01]  /*4940*/  LDSM.16.MT88.4 R24, [R212+0x1100] ;  /* 0x00110000d418783b */ /* 0x000e620000004200 */
[----:B------:R-:W-:Y:S06]  /*4950*/  MUFU.EX2 R161, R161 ;  /* 0x000000a100a17308 */ /* 0x000fec0000000800 */
[C---:B------:R-:W-:Y:S02]  /*4960*/  HMMA.16816.F32.BF16 R104, R4.reuse, R20, R104 ;  /* 0x000000140468723c */ /* 0x040fe40000041868 */
[----:B------:R-:W-:Y:S06]  /*4970*/  MUFU.EX2 R164, R164 ;  /* 0x000000a400a47308 */ /* 0x000fec0000000800 */
[C---:B------:R-:W-:Y:S01]  /*4980*/  HMMA.16816.F32.BF16 R100, R4.reuse, R22, R100 ;  /* 0x000000160464723c */ /* 0x040fe20000041864 */
[----:B------:R-:W-:Y:S01]  /*4990*/  LDSM.16.MT88.4 R20, [R210+0x1100] ;  /* 0x00110000d214783b */ /* 0x000fe20000004200 */
[----:B------:R-:W-:Y:S06]  /*49a0*/  MUFU.EX2 R157, R157 ;  /* 0x0000009d009d7308 */ /* 0x000fec0000000800 */
[C---:B---3--:R-:W-:Y:S02]  /*49b0*/  HMMA.16816.F32.BF16 R96, R4.reuse, R16, R96 ;  /* 0x000000100460723c */ /* 0x048fe40000041860 */
[----:B------:R-:W-:Y:S06]  /*49c0*/  MUFU.EX2 R166, R166 ;  /* 0x000000a600a67308 */ /* 0x000fec0000000800 */
[C---:B------:R-:W-:Y:S01]  /*49d0*/  HMMA.16816.F32.BF16 R92, R4.reuse, R18, R92 ;  /* 0x00000012045c723c */ /* 0x040fe2000004185c */
[----:B------:R-:W-:Y:S01]  /*49e0*/  LDSM.16.MT88.4 R16, [R209+0x1100] ;  /* 0x00110000d110783b */ /* 0x000fe20000004200 */
[----:B------:R-:W3:Y:S06]  /*49f0*/  MUFU.EX2 R149, R149 ;  /* 0x0000009500957308 */ /* 0x000eec0000000800 */
[C---:B------:R-:W-:Y:S02]  /*4a00*/  HMMA.16816.F32.BF16 R72, R4.reuse, R32, R72 ;  /* 0x000000200448723c */ /* 0x040fe40000041848 */
[----:B------:R-:W1:Y:S06]  /*4a10*/  MUFU.EX2 R160, R160 ;  /* 0x000000a000a07308 */ /* 0x000e6c0000000800 */
[C---:B------:R-:W-:Y:S01]  /*4a20*/  HMMA.16816.F32.BF16 R68, R4.reuse, R34, R68 ;  /* 0x000000220444723c */ /* 0x040fe20000041844 */
[----:B------:R-:W-:Y:S01]  /*4a30*/  LDSM.16.MT88.4 R32, [R210+0x4100] ;  /* 0x00410000d220783b */ /* 0x000fe20000004200 */
[----:B------:R-:W1:Y:S06]  /*4a40*/  MUFU.EX2 R156, R156 ;  /* 0x0000009c009c7308 */ /* 0x000e6c0000000800 */
[C---:B------:R-:W-:Y:S02]  /*4a50*/  HMMA.16816.F32.BF16 R52, R4.reuse, R28, R52 ;  /* 0x0000001c0434723c */ /* 0x040fe40000041834 */
[----:B------:R-:W2:Y:S06]  /*4a60*/  MUFU.EX2 R159, R159 ;  /* 0x0000009f009f7308 */ /* 0x000eac0000000800 */
[C---:B------:R-:W-:Y:S01]  /*4a70*/  HMMA.16816.F32.BF16 R56, R4.reuse, R30, R56 ;  /* 0x0000001e0438723c */ /* 0x040fe20000041838 */
[----:B------:R-:W-:Y:S01]  /*4a80*/  LDSM.16.MT88.4 R28, [R209+0x4100] ;  /* 0x00410000d11c783b */ /* 0x000fe20000004200 */
[----:B------:R-:W-:Y:S06]  /*4a90*/  MUFU.EX2 R137, R137 ;  /* 0x0000008900897308 */ /* 0x000fec0000000800 */
[C---:B-1----:R-:W-:Y:S02]  /*4aa0*/  HMMA.16816.F32.BF16 R60, R4.reuse, R12, R60 ;  /* 0x0000000c043c723c */ /* 0x042fe4000004183c */
[----:B------:R-:W1:Y:S06]  /*4ab0*/  MUFU.EX2 R148, R148 ;  /* 0x0000009400947308 */ /* 0x000e6c0000000800 */
[----:B------:R-:W-:Y:S01]  /*4ac0*/  HMMA.16816.F32.BF16 R64, R4, R14, R64 ;  /* 0x0000000e0440723c */ /* 0x000fe20000041840 */
[----:B------:R-:W1:Y:S01]  /*4ad0*/  LDSM.16.MT88.4 R12, [R212+0x4100] ;  /* 0x00410000d40c783b */ /* 0x000e620000004200 */
[----:B------:R-:W-:Y:S05]  /*4ae0*/  MUFU.EX2 R133, R133 ;  /* 0x0000008500857308 */ /* 0x000fea0000000800 */
[----:B------:R-:W-:-:S02]  /*4af0*/  F2FP.BF16.PACK_AB R4, R118, R117 ;  /* 0x000000757604723e */ /* 0x000fc400000010ff */
[----:B------:R-:W-:Y:S01]  /*4b00*/  F2FP.BF16.PACK_AB R6, R119, R124 ;  /* 0x0000007c7706723e */ /* 0x000fe200000010ff */
[----:B------:R-:W1:Y:S01]  /*4b10*/  MUFU.EX2 R224, R224 ;  /* 0x000000e000e07308 */ /* 0x000e620000000800 */
[----:B------:R-:W-:Y:S01]  /*4b20*/  F2FP.BF16.PACK_AB R5, R126, R125 ;  /* 0x0000007d7e05723e */ /* 0x000fe200000010ff */
[----:B------:R-:W-:Y:S01]  /*4b30*/  FADD.FTZ R125, R125, R2 ;  /* 0x000000027d7d7221 */ /* 0x000fe20000010000 */
[----:B------:R-:W-:Y:S01]  /*4b40*/  F2FP.BF16.PACK_AB R7, R132, R129 ;  /* 0x000000818407723e */ /* 0x000fe200000010ff */
[----:B------:R-:W-:Y:S02]  /*4b50*/  FADD.FTZ R2, R124, R3 ;  /* 0x000000037c027221 */ /* 0x000fe40000010000 */
[----:B------:R-:W-:Y:S02]  /*4b60*/  FADD.FTZ R126, R126, R125 ;  /* 0x0000007d7e7e7221 */ /* 0x000fe40000010000 */
[----:B------:R-:W-:Y:S01]  /*4b70*/  MUFU.EX2 R131, R131 ;  /* 0x0000008300837308 */ /* 0x000fe20000000800 */
[----:B------:R-:W-:Y:S01]  /*4b80*/  FADD.FTZ R2, R119, R2 ;  /* 0x0000000277027221 */ /* 0x000fe20000010000 */
[----:B------:R-:W-:Y:S01]  /*4b90*/  HMMA.16816.F32.BF16 R88, R4, R8, R88 ;  /* 0x000000080458723c */ /* 0x000fe20000041858 */
[----:B------:R-:W-:-:S02]  /*4ba0*/  FADD.FTZ R129, R129, R126 ;  /* 0x0000007e81817221 */ /* 0x000fc40000010000 */
[----:B------:R-:W-:Y:S02]  /*4bb0*/  FADD.FTZ R3, R139, R2 ;  /* 0x000000028b037221 */ /* 0x000fe40000010000 */
[----:B------:R-:W-:Y:S01]  /*4bc0*/  FADD.FTZ R132, R132, R129 ;  /* 0x0000008184847221 */ /* 0x000fe20000010000 */
[----:B------:R-:W1:Y:S01]  /*4bd0*/  MUFU.EX2 R134, R134 ;  /* 0x0000008600867308 */ /* 0x000e620000000800 */
[----:B--2---:R-:W-:Y:S01]  /*4be0*/  FADD.FTZ R3, R144, R3 ;  /* 0x0000000390037221 */ /* 0x004fe20000010000 */
[----:B------:R-:W-:Y:S01]  /*4bf0*/  HMMA.16816.F32.BF16 R84, R4, R10, R84 ;  /* 0x0000000a0454723c */ /* 0x000fe20000041854 */
[----:B------:R-:W2:Y:S02]  /*4c00*/  LDSM.16.MT88.4 R8, [R208+0x4100] ;  /* 0x00410000d008783b */ /* 0x000ea40000004200 */
[----:B-----5:R-:W-:-:S03]  /*4c10*/  FADD.FTZ R2, R146, R3 ;  /* 0x0000000392027221 */ /* 0x020fc60000010000 */
[----:B------:R-:W-:Y:S01]  /*4c20*/  MUFU.EX2 R225, R225 ;  /* 0x000000e100e17308 */ /* 0x000fe20000000800 */
[----:B------:R-:W-:Y:S01]  /*4c30*/  FADD.FTZ R2, R145, R2 ;  /* 0x0000000291027221 */ /* 0x000fe20000010000 */
[C---:B------:R-:W-:Y:S08]  /*4c40*/  HMMA.16816.F32.BF16 R112, R4.reuse, R24, R112 ;  /* 0x000000180470723c */ /* 0x040ff00000041870 */
[C---:B-1----:R-:W-:Y:S08]  /*4c50*/  HMMA.16816.F32.BF16 R80, R4.reuse, R12, R80 ;  /* 0x0000000c0450723c */ /* 0x042ff00000041850 */
[C---:B------:R-:W-:Y:S01]  /*4c60*/  HMMA.16816.F32.BF16 R76, R4.reuse, R14, R76 ;  /* 0x0000000e044c723c */ /* 0x040fe2000004184c */
[----:B------:R-:W1:Y:S07]  /*4c70*/  LDSM.16.MT88.4 R12, [R208+0x1900] ;  /* 0x00190000d00c783b */ /* 0x000e6e0000004200 */
[C---:B------:R-:W-:Y:S01]  /*4c80*/  HMMA.16816.F32.BF16 R108, R4.reuse, R26, R108 ;  /* 0x0000001a046c723c */ /* 0x040fe2000004186c */
[----:B------:R-:W-:Y:S07]  /*4c90*/  LDSM.16.MT88.4 R24, [R212+0x1900] ;  /* 0x00190000d418783b */ /* 0x000fee0000004200 */
[C---:B------:R-:W-:Y:S08]  /*4ca0*/  HMMA.16816.F32.BF16 R104, R4.reuse, R20, R104 ;  /* 0x000000140468723c */ /* 0x040ff00000041868 */
[C---:B--2---:R-:W-:Y:S08]  /*4cb0*/  HMMA.16816.F32.BF16 R60, R4.reuse, R8, R60 ;  /* 0x00000008043c723c */ /* 0x044ff0000004183c */
[C---:B------:R-:W-:Y:S01]  /*4cc0*/  HMMA.16816.F32.BF16 R64, R4.reuse, R10, R64 ;  /* 0x0000000a0440723c */ /* 0x040fe20000041840 */
[----:B------:R-:W2:Y:S07]  /*4cd0*/  LDSM.16.MT88.4 R8, [R212+0x4900] ;  /* 0x00490000d408783b */ /* 0x000eae0000004200 */
[C---:B------:R-:W-:Y:S01]  /*4ce0*/  HMMA.16816.F32.BF16 R100, R4.reuse, R22, R100 ;  /* 0x000000160464723c */ /* 0x040fe20000041864 */
[----:B------:R-:W5:Y:S07]  /*4cf0*/  LDSM.16.MT88.4 R20, [R210+0x1900] ;  /* 0x00190000d214783b */ /* 0x000f6e0000004200 */
[C---:B------:R-:W-:Y:S08]  /*4d00*/  HMMA.16816.F32.BF16 R96, R4.reuse, R16, R96 ;  /* 0x000000100460723c */ /* 0x040ff00000041860 */
[C---:B------:R-:W-:Y:S01]  /*4d10*/  HMMA.16816.F32.BF16 R92, R4.reuse, R18, R92 ;  /* 0x00000012045c723c */ /* 0x040fe2000004185c */
[----:B------:R-:W1:Y:S07]  /*4d20*/  LDSM.16.MT88.4 R16, [R209+0x1900] ;  /* 0x00190000d110783b */ /* 0x000e6e0000004200 */
[C---:B------:R-:W-:Y:S08]  /*4d30*/  HMMA.16816.F32.BF16 R72, R4.reuse, R32, R72 ;  /* 0x000000200448723c */ /* 0x040ff00000041848 */
[C---:B------:R-:W-:Y:S01]  /*4d40*/  HMMA.16816.F32.BF16 R68, R4.reuse, R34, R68 ;  /* 0x000000220444723c */ /* 0x040fe20000041844 */
[----:B------:R-:W2:Y:S07]  /*4d50*/  LDSM.16.MT88.4 R32, [R210+0x4900] ;  /* 0x00490000d220783b */ /* 0x000eae0000004200 */
[C---:B------:R-:W-:Y:S08]  /*4d60*/  HMMA.16816.F32.BF16 R52, R4.reuse, R28, R52 ;  /* 0x0000001c0434723c */ /* 0x040ff00000041834 */
[----:B------:R-:W-:Y:S01]  /*4d70*/  HMMA.16816.F32.BF16 R56, R4, R30, R56 ;  /* 0x0000001e0438723c */ /* 0x000fe20000041838 */
[----:B------:R-:W5:Y:S06]  /*4d80*/  LDSM.16.MT88.4 R28, [R209+0x4900] ;  /* 0x00490000d11c783b */ /* 0x000f6c0000004200 */
[----:B------:R-:W-:-:S02]  /*4d90*/  F2FP.BF16.PACK_AB R4, R144, R139 ;  /* 0x0000008b9004723e */ /* 0x000fc400000010ff */
[----:B------:R-:W-:Y:S02]  /*4da0*/  F2FP.BF16.PACK_AB R6, R145, R146 ;  /* 0x000000929106723e */ /* 0x000fe400000010ff */
[----:B----4-:R-:W-:Y:S01]  /*4db0*/  F2FP.BF16.PACK_AB R5, R150, R147 ;  /* 0x000000939605723e */ /* 0x010fe200000010ff */
[----:B------:R-:W-:Y:S01]  /*4dc0*/  FADD.FTZ R147, R147, R132 ;  /* 0x0000008493937221 */ /* 0x000fe20000010000 */
[----:B------:R-:W-:-:S03]  /*4dd0*/  F2FP.BF16.PACK_AB R7, R158, R151 ;  /* 0x000000979e07723e */ /* 0x000fc600000010ff */
[----:B------:R-:W-:-:S04]  /*4de0*/  FADD.FTZ R150, R150, R147 ;  /* 0x0000009396967221 */ /* 0x000fc80000010000 */
[----:B-1----:R-:W-:Y:S01]  /*4df0*/  HMMA.16816.F32.BF16 R88, R4, R12, R88 ;  /* 0x0000000c0458723c */ /* 0x002fe20000041858 */
[----:B------:R-:W-:-:S04]  /*4e00*/  FADD.FTZ R151, R151, R150 ;  /* 0x0000009697977221 */ /* 0x000fc80000010000 */
[----:B------:R-:W-:-:S03]  /*4e10*/  FADD.FTZ R158, R158, R151 ;  /* 0x000000979e9e7221 */ /* 0x000fc60000010000 */
[----:B------:R-:W-:Y:S01]  /*4e20*/  HMMA.16816.F32.BF16 R84, R4, R14, R84 ;  /* 0x0000000e0454723c */ /* 0x000fe20000041854 */
[----:B------:R-:W1:Y:S01]  /*4e30*/  LDSM.16.MT88.4 R12, [R208+0x4900] ;  /* 0x00490000d00c783b */ /* 0x000e620000004200 */
[----:B---3--:R-:W-:-:S04]  /*4e40*/  FADD.FTZ R3, R149, R158 ;  /* 0x0000009e95037221 */ /* 0x008fc80000010000 */
[----:B------:R-:W-:Y:S02]  /*4e50*/  FADD.FTZ R3, R160, R3 ;  /* 0x00000003a0037221 */ /* 0x000fe40000010000 */
[C---:B--2---:R-:W-:Y:S08]  /*4e60*/  HMMA.16816.F32.BF16 R80, R4.reuse, R8, R80 ;  /* 0x000000080450723c */ /* 0x044ff00000041850 */
[C---:B------:R-:W-:Y:S01]  /*4e70*/  HMMA.16816.F32.BF16 R76, R4.reuse, R10, R76 ;  /* 0x0000000a044c723c */ /* 0x040fe2000004184c */
[----:B------:R-:W2:Y:S07]  /*4e80*/  LDSM.16.MT88.4 R8, [R208+0x2100] ;  /* 0x00210000d008783b */ /* 0x000eae0000004200 */
[C---:B------:R-:W-:Y:S08]  /*4e90*/  HMMA.16816.F32.BF16 R112, R4.reuse, R24, R112 ;  /* 0x000000180470723c */ /* 0x040ff00000041870 */
[C---:B------:R-:W-:Y:S01]  /*4ea0*/  HMMA.16816.F32.BF16 R108, R4.reuse, R26, R108 ;  /* 0x0000001a046c723c */ /* 0x040fe2000004186c */
[----:B------:R-:W-:Y:S07]  /*4eb0*/  LDSM.16.MT88.4 R24, [R212+0x2100] ;  /* 0x00210000d418783b */ /* 0x000fee0000004200 */
[C---:B-----5:R-:W-:Y:S08]  /*4ec0*/  HMMA.16816.F32.BF16 R104, R4.reuse, R20, R104 ;  /* 0x000000140468723c */ /* 0x060ff00000041868 */
[C---:B------:R-:W-:Y:S01]  /*4ed0*/  HMMA.16816.F32.BF16 R100, R4.reuse, R22, R100 ;  /* 0x000000160464723c */ /* 0x040fe20000041864 */
[----:B------:R-:W-:Y:S07]  /*4ee0*/  LDSM.16.MT88.4 R20, [R210+0x2100] ;  /* 0x00210000d214783b */ /* 0x000fee0000004200 */
[C---:B------:R-:W-:Y:S08]  /*4ef0*/  HMMA.16816.F32.BF16 R96, R4.reuse, R16, R96 ;  /* 0x000000100460723c */ /* 0x040ff00000041860 */
[C---:B------:R-:W-:Y:S01]  /*4f00*/  HMMA.16816.F32.BF16 R92, R4.reuse, R18, R92 ;  /* 0x00000012045c723c */ /* 0x040fe2000004185c */
[----:B------:R-:W3:Y:S07]  /*4f10*/  LDSM.16.MT88.4 R16, [R209+0x2100] ;  /* 0x00210000d110783b */ /* 0x000eee0000004200 */
[C---:B------:R-:W-:Y:S08]  /*4f20*/  HMMA.16816.F32.BF16 R72, R4.reuse, R32, R72 ;  /* 0x000000200448723c */ /* 0x040ff00000041848 */
[C---:B------:R-:W-:Y:S01]  /*4f30*/  HMMA.16816.F32.BF16 R68, R4.reuse, R34, R68 ;  /* 0x000000220444723c */ /* 0x040fe20000041844 */
[----:B------:R-:W-:Y:S07]  /*4f40*/  LDSM.16.MT88.4 R32, [R210+0x5100] ;  /* 0x00510000d220783b */ /* 0x000fee0000004200 */
[C---:B------:R-:W-:Y:S08]  /*4f50*/  HMMA.16816.F32.BF16 R52, R4.reuse, R28, R52 ;  /* 0x0000001c0434723c */ /* 0x040ff00000041834 */
[C---:B------:R-:W-:Y:S01]  /*4f60*/  HMMA.16816.F32.BF16 R56, R4.reuse, R30, R56 ;  /* 0x0000001e0438723c */ /* 0x040fe20000041838 */
[----:B------:R-:W-:Y:S07]  /*4f70*/  LDSM.16.MT88.4 R28, [R209+0x5100] ;  /* 0x00510000d11c783b */ /* 0x000fee0000004200 */
[C---:B-1----:R-:W-:Y:S08]  /*4f80*/  HMMA.16816.F32.BF16 R60, R4.reuse, R12, R60 ;  /* 0x0000000c043c723c */ /* 0x042ff0000004183c */
[----:B------:R-:W-:Y:S01]  /*4f90*/  HMMA.16816.F32.BF16 R64, R4, R14, R64 ;  /* 0x0000000e0440723c */ /* 0x000fe20000041840 */
[----:B------:R-:W1:Y:S06]  /*4fa0*/  LDSM.16.MT88.4 R12, [R212+0x5100] ;  /* 0x00510000d40c783b */ /* 0x000e6c0000004200 */
[----:B------:R-:W-:Y:S01]  /*4fb0*/  F2FP.BF16.PACK_AB R4, R164, R161 ;  /* 0x000000a1a404723e */ /* 0x000fe200000010ff */
[----:B------:R-:W-:Y:S01]  /*4fc0*/  FADD.FTZ R161, R161, R2 ;  /* 0x00000002a1a17221 */ /* 0x000fe20000010000 */
[----:B------:R-:W-:Y:S01]  /*4fd0*/  F2FP.BF16.PACK_AB R6, R166, R157 ;  /* 0x0000009da606723e */ /* 0x000fe200000010ff */
[----:B------:R-:W-:Y:S01]  /*4fe0*/  FADD.FTZ R2, R156, R3 ;  /* 0x000000039c027221 */ /* 0x000fe20000010000 */
[----:B------:R-:W-:Y:S01]  /*4ff0*/  F2FP.BF16.PACK_AB R5, R160, R149 ;  /* 0x00000095a005723e */ /* 0x000fe200000010ff */
[----:B------:R-:W-:Y:S01]  /*5000*/  FADD.FTZ R164, R164, R161 ;  /* 0x000000a1a4a47221 */ /* 0x000fe20000010000 */
[C---:B------:R-:W-:Y:S01]  /*5010*/  F2FP.BF16.PACK_AB R7, R159.reuse, R156 ;  /* 0x0000009c9f07723e */ /* 0x040fe200000010ff */
[----:B------:R-:W-:-:S02]  /*5020*/  FADD.FTZ R2, R159, R2 ;  /* 0x000000029f027221 */ /* 0x000fc40000010000 */
        /* <DEDUP_REMOVED lines=8> */
[C---:B-1----:R-:W-:Y:S08]  /*50b0*/  HMMA.16816.F32.BF16 R80, R4.reuse, R12, R80 ;  /* 0x0000000c0450723c */ /* 0x042ff00000041850 */
[C---:B------:R-:W-:Y:S01]  /*50c0*/  HMMA.16816.F32.BF16 R76, R4.reuse, R14, R76 ;  /* 0x0000000e044c723c */ /* 0x040fe2000004184c */
[----:B------:R-:W1:Y:S07]  /*50d0*/  LDSM.16.MT88.4 R12, [R208+0x2900] ;  /* 0x00290000d00c783b */ /* 0x000e6e0000004200 */
[C---:B------:R-:W-:Y:S07]  /*50e0*/  HMMA.16816.F32.BF16 R72, R4.reuse, R32, R72 ;  /* 0x000000200448723c */ /* 0x040fee0000041848 */
[----:B------:R-:W-:Y:S01]  /*50f0*/  FFMA.FTZ R32, R130, c[0x0][0x2d0], -R127 ;  /* 0x0000b40082207a23 */ /* 0x000fe2000001087f */
[C---:B--2---:R-:W-:Y:S05]  /*5100*/  HMMA.16816.F32.BF16 R60, R4.reuse, R8, R60 ;  /* 0x00000008043c723c */ /* 0x044fea000004183c */
[----:B------:R-:W2:Y:S03]  /*5110*/  MUFU.EX2 R32, R32 ;  /* 0x0000002000207308 */ /* 0x000ea60000000800 */
[C---:B------:R-:W-:Y:S01]  /*5120*/  HMMA.16816.F32.BF16 R64, R4.reuse, R10, R64 ;  /* 0x0000000a0440723c */ /* 0x040fe20000041840 */
[----:B------:R-:W4:Y:S07]  /*5130*/  LDSM.16.MT88.4 R8, [R212+0x5900] ;  /* 0x00590000d408783b */ /* 0x000f2e0000004200 */
[C---:B------:R-:W-:Y:S08]  /*5140*/  HMMA.16816.F32.BF16 R112, R4.reuse, R24, R112 ;  /* 0x000000180470723c */ /* 0x040ff00000041870 */
[C---:B------:R-:W-:Y:S01]  /*5150*/  HMMA.16816.F32.BF16 R108, R4.reuse, R26, R108 ;  /* 0x0000001a046c723c */ /* 0x040fe2000004186c */
[----:B------:R-:W5:Y:S07]  /*5160*/  LDSM.16.MT88.4 R24, [R212+0x2900] ;  /* 0x00290000d418783b */ /* 0x000f6e0000004200 */
[C---:B------:R-:W-:Y:S08]  /*5170*/  HMMA.16816.F32.BF16 R104, R4.reuse, R20, R104 ;  /* 0x000000140468723c */ /* 0x040ff00000041868 */
[C---:B------:R-:W-:Y:S01]  /*5180*/  HMMA.16816.F32.BF16 R100, R4.reuse, R22, R100 ;  /* 0x000000160464723c */ /* 0x040fe20000041864 */
[----:B------:R-:W1:Y:S07]  /*5190*/  LDSM.16.MT88.4 R20, [R210+0x2900] ;  /* 0x00290000d214783b */ /* 0x000e6e0000004200 */
[C---:B------:R-:W-:Y:S08]  /*51a0*/  HMMA.16816.F32.BF16 R68, R4.reuse, R34, R68 ;  /* 0x000000220444723c */ /* 0x040ff00000041844 */
[C---:B------:R-:W-:Y:S08]  /*51b0*/  HMMA.16816.F32.BF16 R52, R4.reuse, R28, R52 ;  /* 0x0000001c0434723c */ /* 0x040ff00000041834 */
[----:B------:R-:W-:Y:S07]  /*51c0*/  HMMA.16816.F32.BF16 R56, R4, R30, R56 ;  /* 0x0000001e0438723c */ /* 0x000fee0000041838 */
[----:B------:R-:W-:Y:S01]  /*51d0*/  F2FP.BF16.PACK_AB R4, R148, R137 ;  /* 0x000000899404723e */ /* 0x000fe200000010ff */
[----:B------:R-:W-:Y:S01]  /*51e0*/  FADD.FTZ R137, R137, R166 ;  /* 0x000000a689897221 */ /* 0x000fe20000010000 */
[----:B------:R-:W-:-:S02]  /*51f0*/  F2FP.BF16.PACK_AB R6, R224, R133 ;  /* 0x00000085e006723e */ /* 0x000fc400000010ff */
[----:B------:R-:W-:Y:S01]  /*5200*/  F2FP.BF16.PACK_AB R5, R134, R131 ;  /* 0x000000838605723e */ /* 0x000fe200000010ff */
[----:B------:R-:W-:Y:S01]  /*5210*/  FADD.FTZ R131, R131, R2 ;  /* 0x0000000283837221 */ /* 0x000fe20000010000 */
[----:B--2---:R-:W-:Y:S01]  /*5220*/  F2FP.BF16.PACK_AB R7, R225, R32 ;  /* 0x00000020e107723e */ /* 0x004fe200000010ff */
[----:B------:R-:W-:-:S04]  /*5230*/  @P4 IMAD.HI.U32 R2, R37, c[0x0][0x2c8], RZ ;  /* 0x0000b20025024a27 */ /* 0x000fc800078e00ff */
[----:B------:R-:W-:Y:S01]  /*5240*/  FADD.FTZ R148, R148, R137 ;  /* 0x0000008994947221 */ /* 0x000fe20000010000 */
[----:B------:R-:W-:Y:S01]  /*5250*/  @P4 SHF.R.U32.HI R37, RZ, c[0x0][0x2cc], R2 ;  /* 0x0000b300ff254a19 */ /* 0x000fe20000011602 */
[C---:B---3--:R-:W-:Y:S01]  /*5260*/  HMMA.16816.F32.BF16 R96, R4.reuse, R16, R96 ;  /* 0x000000100460723c */ /* 0x048fe20000041860 */
[----:B------:R-:W-:Y:S02]  /*5270*/  FADD.FTZ R131, R134, R131 ;  /* 0x0000008386837221 */ /* 0x000fe40000010000 */
[----:B------:R-:W-:Y:S01]  /*5280*/  FADD.FTZ R133, R133, R148 ;  /* 0x0000009485857221 */ /* 0x000fe20000010000 */
[----:B------:R-:W-:Y:S01]  /*5290*/  IADD3 R37, R37, UR13, RZ ;  /* 0x0000000d25257c10 */ /* 0x000fe2000fffe0ff */
[----:B------:R-:W-:Y:S02]  /*52a0*/  FADD.FTZ R32, R32, R131 ;  /* 0x0000008320207221 */ /* 0x000fe40000010000 */
[----:B------:R-:W-:Y:S01]  /*52b0*/  FADD.FTZ R224, R224, R133 ;  /* 0x00000085e0e07221 */ /* 0x000fe20000010000 */
[----:B------:R-:W-:Y:S01]  /*52c0*/  HMMA.16816.F32.BF16 R92, R4, R18, R92 ;  /* 0x00000012045c723c */ /* 0x000fe2000004185c */
[----:B------:R-:W2:Y:S01]  /*52d0*/  LDSM.16.MT88.4 R16, [R210+0x5900] ;  /* 0x00590000d210783b */ /* 0x000ea20000004200 */
[----:B------:R-:W-:Y:S01]  /*52e0*/  FADD.FTZ R225, R225, R32 ;  /* 0x00000020e1e17221 */ /* 0x000fe20000010000 */
[----:B------:R-:W-:-:S05]  /*52f0*/  IADD3 R3, R37, c[0x0][0x328], RZ ;  /* 0x0000ca0025037a10 */ /* 0x000fca0007ffe0ff */
[C---:B-1----:R-:W-:Y:S08]  /*5300*/  HMMA.16816.F32.BF16 R88, R4.reuse, R12, R88 ;  /* 0x0000000c0458723c */ /* 0x042ff00000041858 */
[C---:B------:R-:W-:Y:S01]  /*5310*/  HMMA.16816.F32.BF16 R84, R4.reuse, R14, R84 ;  /* 0x0000000e0454723c */ /* 0x040fe20000041854 */
[----:B------:R-:W1:Y:S07]  /*5320*/  LDSM.16.MT88.4 R12, [R209+0x5900] ;  /* 0x00590000d10c783b */ /* 0x000e6e0000004200 */
[C---:B----4-:R-:W-:Y:S08]  /*5330*/  HMMA.16816.F32.BF16 R80, R4.reuse, R8, R80 ;  /* 0x000000080450723c */ /* 0x050ff00000041850 */
[C---:B------:R-:W-:Y:S01]  /*5340*/  HMMA.16816.F32.BF16 R76, R4.reuse, R10, R76 ;  /* 0x0000000a044c723c */ /* 0x040fe2000004184c */
[----:B------:R-:W3:Y:S07]  /*5350*/  LDSM.16.MT88.4 R8, [R208+0x5900] ;  /* 0x00590000d008783b */ /* 0x000eee0000004200 */
[C---:B-----5:R-:W-:Y:S08]  /*5360*/  HMMA.16816.F32.BF16 R112, R4.reuse, R24, R112 ;  /* 0x000000180470723c */ /* 0x060ff00000041870 */
[C---:B------:R-:W-:Y:S08]  /*5370*/  HMMA.16816.F32.BF16 R108, R4.reuse, R26, R108 ;  /* 0x0000001a046c723c */ /* 0x040ff0000004186c */
[C---:B------:R-:W-:Y:S08]  /*5380*/  HMMA.16816.F32.BF16 R104, R4.reuse, R20, R104 ;  /* 0x000000140468723c */ /* 0x040ff00000041868 */
[C---:B------:R-:W-:Y:S08]  /*5390*/  HMMA.16816.F32.BF16 R100, R4.reuse, R22, R100 ;  /* 0x000000160464723c */ /* 0x040ff00000041864 */
[C---:B--2---:R-:W-:Y:S08]  /*53a0*/  HMMA.16816.F32.BF16 R72, R4.reuse, R16, R72 ;  /* 0x000000100448723c */ /* 0x044ff00000041848 */
[C---:B------:R-:W-:Y:S08]  /*53b0*/  HMMA.16816.F32.BF16 R68, R4.reuse, R18, R68 ;  /* 0x000000120444723c */ /* 0x040ff00000041844 */
[C---:B-1----:R-:W-:Y:S08]  /*53c0*/  HMMA.16816.F32.BF16 R52, R4.reuse, R12, R52 ;  /* 0x0000000c0434723c */ /* 0x042ff00000041834 */
[C---:B------:R-:W-:Y:S08]  /*53d0*/  HMMA.16816.F32.BF16 R56, R4.reuse, R14, R56 ;  /* 0x0000000e0438723c */ /* 0x040ff00000041838 */
[C---:B---3--:R-:W-:Y:S08]  /*53e0*/  HMMA.16816.F32.BF16 R60, R4.reuse, R8, R60 ;  /* 0x00000008043c723c */ /* 0x048ff0000004183c */
[----:B------:R-:W-:Y:S01]  /*53f0*/  HMMA.16816.F32.BF16 R64, R4, R10, R64 ;  /* 0x0000000a0440723c */ /* 0x000fe20000041840 */
[----:B------:R-:W-:Y:S07]  /*5400*/  @!P3 BRA `(.L_x_169) ;  /* 0x000000f00000b947 */ /* 0x000fee0003800000 */
[C---:B------:R-:W-:Y:S01]  /*5410*/  ISETP.GT.AND P0, PT, R37.reuse, RZ, PT ;  /* 0x000000ff2500720c */ /* 0x040fe20003f04270 */
[----:B------:R-:W-:Y:S01]  /*5420*/  IMAD.MOV.U32 R2, RZ, RZ, c[0x0][0x32c] ;  /* 0x0000cb00ff027624 */ /* 0x000fe200078e00ff */
[----:B------:R-:W-:-:S11]  /*5430*/  IADD3 R5, R37, -0x1, RZ ;  /* 0xffffffff25057810 */ /* 0x000fd60007ffe0ff */
[----:B------:R-:W-:Y:S05]  /*5440*/  @P0 BRA `(.L_x_170) ;  /* 0x0000006000000947 */ /* 0x000fea0003800000 */
[----:B------:R-:W-:Y:S01]  /*5450*/  ISETP.NE.AND P0, PT, R2, 0x1, PT ;  /* 0x000000010200780c */ /* 0x000fe20003f05270 */
[----:B------:R-:W-:-:S12]  /*5460*/  IMAD.MOV R37, RZ, RZ, -R37 ;  /* 0x000000ffff257224 */ /* 0x000fd800078e0a25 */
[----:B------:R-:W-:-:S05]  /*5470*/  @P0 IMAD.HI.U32 R4, R37, c[0x0][0x330], RZ ;  /* 0x0000cc0025040a27 */ /* 0x000fca00078e00ff */
[----:B------:R-:W-:-:S04]  /*5480*/  @P0 SHF.R.U32.HI R37, RZ, c[0x0][0x334], R4 ;  /* 0x0000cd00ff250a19 */ /* 0x000fc80000011604 */
[----:B------:R-:W-:Y:S01]  /*5490*/  LOP3.LUT R5, RZ, R37, RZ, 0x33, !PT ;  /* 0x00000025ff057212 */ /* 0x000fe200078e33ff */
[----:B------:R-:W-:Y:S05]  /*54a0*/  BRA `(.L_x_171) ;  /* 0x0000003000007947 */ /* 0x000fea0003800000 */
.L_x_170:
[----:B------:R-:W-:-:S13]  /*54b0*/  ISETP.NE.AND P0, PT, R2, 0x1, PT ;  /* 0x000000010200780c */ /* 0x000fda0003f05270 */
[----:B------:R-:W-:-:S05]  /*54c0*/  @P0 IMAD.HI.U32 R4, R5, c[0x0][0x330], RZ ;  /* 0x0000cc0005040a27 */ /* 0x000fca00078e00ff */
[----:B------:R-:W-:-:S05]  /*54d0*/  @P0 SHF.R.U32.HI R5, RZ, c[0x0][0x334], R4 ;  /* 0x0000cd00ff050a19 */ /* 0x000fca0000011604 */
.L_x_171:
[----:B------:R-:W-:-:S05]  /*54e0*/  IMAD R2, R5, R2, c[0x0][0x32c] ;  /* 0x0000cb0005027624 */ /* 0x000fca00078e0202 */
[----:B------:R-:W-:-:S05]  /*54f0*/  IMNMX R3, R3, R2, PT ;  /* 0x0000000203037217 */ /* 0x000fca0003800200 */
.L_x_169:
[----:B------:R-:W-:-:S05]  /*5500*/  IMAD.HI R3, R3, 0x2aaaaaab, RZ ;  /* 0x2aaaaaab03037827 */ /* 0x000fca00078e02ff */
[----:B------:R-:W-:-:S04]  /*5510*/  SHF.R.U32.HI R2, RZ, 0x1f, R3 ;  /* 0x0000001fff027819 */ /* 0x000fc80000011603 */
[----:B------:R-:W-:-:S04]  /*5520*/  LEA.HI.SX32 R2, R3, R2, 0x1c ;  /* 0x0000000203027211 */ /* 0x000fc800078fe2ff */
[----:B------:R-:W-:-:S04]  /*5530*/  IMNMX R231, R215, R2, !PT ;  /* 0x00000002d7e77217 */ /* 0x000fc80007800200 */
[----:B------:R-:W-:-:S13]  /*5540*/  ISETP.GE.AND P0, PT, R192, R231, PT ;  /* 0x000000e7c000720c */ /* 0x000fda0003f06270 */
[----:B------:R-:W-:Y:S05]  /*5550*/  @!P0 BRA `(.L_x_172) ;  /* 0x000042f000008947 */ /* 0x000fea0003800000 */
[----:B------:R-:W-:Y:S01]  /*5560*/  @P4 IMAD.HI.U32 R193, R217, c[0x0][0x2c8], RZ ;  /* 0x0000b200d9c14a27 */ /* 0x000fe200078e00ff */
[----:B------:R-:W-:Y:S02]  /*5570*/  MOV R2, R116 ;  /* 0x0000007400027202 */ /* 0x000fe40000000f00 */
[----:B------:R-:W-:Y:S01]  /*5580*/  MOV R3, R0 ;  /* 0x0000000000037202 */ /* 0x000fe20000000f00 */
[----:B------:R-:W-:Y:S01]  /*5590*/  IMAD.MOV.U32 R230, RZ, RZ, R192 ;  /* 0x000000ffffe67224 */ /* 0x000fe200078e00c0 */
[----:B------:R-:W-:Y:S01]  /*55a0*/  @P4 SHF.R.U32.HI R193, RZ, c[0x0][0x2cc], R193 ;  /* 0x0000b300ffc14a19 */ /* 0x000fe200000116c1 */
[----:B------:R-:W-:Y:S01]  /*55b0*/  IMAD.MOV.U32 R194, RZ, RZ, c[0x0][0x1e4] ;  /* 0x00007900ffc27624 */ /* 0x000fe200078e00ff */
[----:B------:R-:W-:Y:S02]  /*55c0*/  MOV R195, c[0x0][0x1e0] ;  /* 0x0000780000c37a02 */ /* 0x000fe40000000f00 */
.L_x_181:
[----:B------:R-:W-:Y:S04]  /*55d0*/  DEPBAR.LE SB0, 0x0 ;  /* 0x000080000000791a */ /* 0x000fe80000000000 */
[----:B------:R-:W-:Y:S01]  /*55e0*/  BAR.SYNC.DEFER_BLOCKING 0x0 ;  /* 0x0000000000007b1d */ /* 0x000fe20000010000 */
[----:B------:R-:W-:Y:S11]  /*55f0*/  ISETP.GT.AND P2, PT, R215, R230, PT ;  /* 0x000000e6d700720c */ /* 0x000ff60003f44270 */
[----:B------:R-:W-:Y:S02]  /*5600*/  @!UPT UIADD3 URZ, URZ, URZ, URZ ;  /* 0x0000003f3f3ff290 */ /* 0x000fe4000fffe03f */
[----:B------:R-:W-:Y:S01]  /*5610*/  @!P2 SHF.R.S32.HI R0, RZ, 0x1f, R230 ;  /* 0x0000001fff00a819 */ /* 0x000fe200000114e6 */
[----:B------:R-:W-:Y:S01]  /*5620*/  @!P2 IMAD.WIDE.U32 R156, R230, c[0x0][0x208], RZ ;  /* 0x00008200e69caa25 */ /* 0x000fe200078e00ff */
[----:B------:R-:W-:Y:S02]  /*5630*/  @!P2 MOV R160, R226 ;  /* 0x000000e200a0a202 */ /* 0x000fe40000000f00 */
[----:B------:R-:W-:Y:S01]  /*5640*/  @!P2 MOV R161, R229 ;  /* 0x000000e500a1a202 */ /* 0x000fe20000000f00 */
[----:B------:R-:W-:Y:S04]  /*5650*/  @!P2 IMAD R0, R0, c[0x0][0x208], RZ ;  /* 0x000082000000aa24 */ /* 0x000fe800078e02ff */
[----:B------:R-:W-:Y:S01]  /*5660*/  @!P2 IMAD R0, R230, c[0x0][0x20c], R0 ;  /* 0x00008300e600aa24 */ /* 0x000fe200078e0200 */
[----:B------:R-:W1:Y:S01]  /*5670*/  LDSM.16.M88.4 R116, [R214+0x8100] ;  /* 0x00810000d674783b */ /* 0x000e620000000200 */
[----:B------:R-:W-:Y:S03]  /*5680*/  @!P2 IMAD.WIDE.U32 R160, R156, 0x60, R160 ;  /* 0x000000609ca0a825 */ /* 0x000fe600078e00a0 */
[----:B------:R-:W-:Y:S02]  /*5690*/  @!P2 IADD3 R0, R157, R0, RZ ;  /* 0x000000009d00a210 */ /* 0x000fe40007ffe0ff */
[----:B------:R-:W-:Y:S02]  /*56a0*/  @!P2 SHF.L.U32 R158, R160, 0x1, RZ ;  /* 0x00000001a09ea819 */ /* 0x000fe400000006ff */
[----:B------:R-:W2:Y:S01]  /*56b0*/  LDSM.16.M88.4 R124, [R214+0x8900] ;  /* 0x00890000d67c783b */ /* 0x000ea20000000200 */
[----:B------:R-:W-:Y:S01]  /*56c0*/  @!P2 IMAD R157, R0, 0x60, RZ ;  /* 0x00000060009da824 */ /* 0x000fe200078e02ff */
[----:B------:R-:W-:Y:S04]  /*56d0*/  @!P2 IADD3 R156, P1, R158, 0x80, RZ ;  /* 0x000000809e9ca810 */ /* 0x000fe80007f3e0ff */
[----:B------:R-:W-:Y:S02]  /*56e0*/  @!P2 IADD3 R156, P0, R156, c[0x0][0x1f8], RZ ;  /* 0x00007e009c9caa10 */ /* 0x000fe40007f1e0ff */
[----:B------:R-:W3:Y:S01]  /*56f0*/  LDSM.16.M88.4 R128, [R214+0x9100] ;  /* 0x00910000d680783b */ /* 0x000ee20000000200 */
[----:B------:R-:W-:Y:S04]  /*5700*/  @!P2 IADD3 R0, R161, R157, RZ ;  /* 0x0000009da100a210 */ /* 0x000fe80007ffe0ff */
[----:B------:R-:W-:Y:S03]  /*5710*/  @!P2 SHF.L.U64.HI R0, R160, 0x1, R0 ;  /* 0x00000001a000a819 */ /* 0x000fe60000010200 */
[----:B------:R-:W4:Y:S01]  /*5720*/  LDSM.16.M88.4 R132, [R214+0x9900] ;  /* 0x00990000d684783b */ /* 0x000f220000000200 */
[----:B------:R-:W-:Y:S02]  /*5730*/  @!P2 IADD3.X R157, RZ, c[0x0][0x1fc], R0, P0, P1 ;  /* 0x00007f00ff9daa10 */ /* 0x000fe400007e2400 */
[----:B------:R-:W-:Y:S04]  /*5740*/  @!P2 IADD3 R158, P0, R158, c[0x0][0x1f8], RZ ;  /* 0x00007e009e9eaa10 */ /* 0x000fe80007f1e0ff */
[----:B------:R-:W-:Y:S01]  /*5750*/  @!P2 IADD3.X R159, R0, c[0x0][0x1fc], RZ, P0, !PT ;  /* 0x00007f00009faa10 */ /* 0x000fe200007fe4ff */
[----:B------:R-:W5:Y:S01]  /*5760*/  LDSM.16.M88.4 R136, [R214+0xa100] ;  /* 0x00a10000d688783b */ /* 0x000f620000000200 */
[----:B------:R-:W-:Y:S04]  /*5770*/  @!P2 IADD3 R160, P1, R158, UR9, RZ ;  /* 0x000000099ea0ac10 */ /* 0x000fe8000ff3e0ff */
[----:B------:R-:W-:Y:S02]  /*5780*/  @!P2 IADD3.X R161, R159, UR12, RZ, P1, !PT ;  /* 0x0000000c9fa1ac10 */ /* 0x000fe40008ffe4ff */
[----:B------:R-:W-:Y:S01]  /*5790*/  @!P2 IADD3 R184, P0, R160, UR9, RZ ;  /* 0x00000009a0b8ac10 */ /* 0x000fe2000ff1e0ff */
[C---:B-1----:R-:W-:Y:S01]  /*57a0*/  HMMA.16816.F32.BF16 R4, R120.reuse, R116, RZ ;  /* 0x000000747804723c */ /* 0x042fe200000418ff */
[----:B------:R-:W-:Y:S02]  /*57b0*/  LDSM.16.M88.4 R144, [R204] ;  /* 0x00000000cc90783b */ /* 0x000fe40000000200 */
[----:B------:R-:W-:Y:S05]  /*57c0*/  @!P2 IADD3.X R185, R161, UR12, RZ, P0, !PT ;  /* 0x0000000ca1b9ac10 */ /* 0x000fea00087fe4ff */
[C---:B------:R-:W-:Y:S01]  /*57d0*/  HMMA.16816.F32.BF16 R8, R120.reuse, R118, RZ ;  /* 0x000000767808723c */ /* 0x040fe200000418ff */
[----:B------:R-:W1:Y:S07]  /*57e0*/  LDSM.16.M88.4 R116, [R214+0xa900] ;  /* 0x00a90000d674783b */ /* 0x000e6e0000000200 */
[C---:B--2---:R-:W-:Y:S01]  /*57f0*/  HMMA.16816.F32.BF16 R12, R120.reuse, R124, RZ ;  /* 0x0000007c780c723c */ /* 0x044fe200000418ff */
[----:B------:R-:W-:Y:S07]  /*5800*/  LDSM.16.M88.4 R148, [R203] ;  /* 0x00000000cb94783b */ /* 0x000fee0000000200 */
[C---:B------:R-:W-:Y:S01]  /*5810*/  HMMA.16816.F32.BF16 R16, R120.reuse, R126, RZ ;  /* 0x0000007e7810723c */ /* 0x040fe200000418ff */
[----:B------:R-:W2:Y:S07]  /*5820*/  LDSM.16.M88.4 R124, [R213] ;  /* 0x00000000d57c783b */ /* 0x000eae0000000200 */
[C---:B---3--:R-:W-:Y:S08]  /*5830*/  HMMA.16816.F32.BF16 R20, R120.reuse, R128, RZ ;  /* 0x000000807814723c */ /* 0x048ff000000418ff */
[C---:B------:R-:W-:Y:S01]  /*5840*/  HMMA.16816.F32.BF16 R24, R120.reuse, R130, RZ ;  /* 0x000000827818723c */ /* 0x040fe200000418ff */
[----:B------:R-:W3:Y:S07]  /*5850*/  LDSM.16.M88.4 R128, [R207] ;  /* 0x00000000cf80783b */ /* 0x000eee0000000200 */
[C---:B----4-:R-:W-:Y:S08]  /*5860*/  HMMA.16816.F32.BF16 R28, R120.reuse, R132, RZ ;  /* 0x00000084781c723c */ /* 0x050ff000000418ff */
[C---:B------:R-:W-:Y:S01]  /*5870*/  HMMA.16816.F32.BF16 R32, R120.reuse, R134, RZ ;  /* 0x000000867820723c */ /* 0x040fe200000418ff */
[----:B------:R-:W4:Y:S07]  /*5880*/  LDSM.16.M88.4 R132, [R206] ;  /* 0x00000000ce84783b */ /* 0x000f2e0000000200 */
[C---:B-----5:R-:W-:Y:S08]  /*5890*/  HMMA.16816.F32.BF16 R36, R120.reuse, R136, RZ ;  /* 0x000000887824723c */ /* 0x060ff000000418ff */
[C---:B------:R-:W-:Y:S01]  /*58a0*/  HMMA.16816.F32.BF16 R40, R120.reuse, R138, RZ ;  /* 0x0000008a7828723c */ /* 0x040fe200000418ff */
[----:B------:R-:W5:Y:S07]  /*58b0*/  LDSM.16.M88.4 R136, [R205] ;  /* 0x00000000cd88783b */ /* 0x000f6e0000000200 */
[C---:B-1----:R-:W-:Y:S01]  /*58c0*/  HMMA.16816.F32.BF16 R44, R120.reuse, R116, RZ ;  /* 0x00000074782c723c */ /* 0x042fe200000418ff */
[----:B------:R-:W-:Y:S01]  /*58d0*/  @!PT LDS RZ, [RZ] ;  /* 0x00000000fffff984 */ /* 0x000fe20000000800 */
[----:B------:R-:W-:Y:S01]  /*58e0*/  @!PT LDS RZ, [RZ] ;  /* 0x00000000fffff984 */ /* 0x000fe20000000800 */
[----:B------:R-:W-:Y:S01]  /*58f0*/  @!PT LDS RZ, [RZ] ;  /* 0x00000000fffff984 */ /* 0x000fe20000000800 */
[----:B------:R1:W-:Y:S07]  /*5900*/  @!P2 LDGSTS.E.BYPASS.LTC128B.128 [R216+0x100], [R158.64], !P6 ;  /* 0x001000009ed8afae */ /* 0x0003ee000f101d4a */
[----:B------:R-:W-:Y:S01]  /*5910*/  HMMA.16816.F32.BF16 R48, R120, R118, RZ ;  /* 0x000000767830723c */ /* 0x000fe200000418ff */
[----:B------:R1:W-:Y:S07]  /*5920*/  @!P2 LDGSTS.E.BYPASS.LTC128B.128 [R216+0x3100], [R156.64], !P5 ;  /* 0x031000009cd8afae */ /* 0x0003ee000e901d4a */
[C---:B--2---:R-:W-:Y:S01]  /*5930*/  HMMA.16816.F32.BF16 R4, R140.reuse, R124, R4 ;  /* 0x0000007c8c04723c */ /* 0x044fe20000041804 */
[----:B------:R2:W-:Y:S07]  /*5940*/  @!P2 LDGSTS.E.BYPASS.LTC128B.128 [R216+0x1100], [R160.64], !P6 ;  /* 0x01100000a0d8afae */ /* 0x0005ee000f101d4a */
[C---:B------:R-:W-:Y:S01]  /*5950*/  HMMA.16816.F32.BF16 R8, R140.reuse, R126, R8 ;  /* 0x0000007e8c08723c */ /* 0x040fe20000041808 */
[----:B------:R2:W-:Y:S07]  /*5960*/  @!P2 LDGSTS.E.BYPASS.LTC128B.128 [R216+0x4100], [R160.64+0x80], !P5 ;  /* 0x04100080a0d8afae */ /* 0x0005ee000e901d4a */
[C---:B---3--:R-:W-:Y:S01]  /*5970*/  HMMA.16816.F32.BF16 R12, R140.reuse, R128, R12 ;  /* 0x000000808c0c723c */ /* 0x048fe2000004180c */
[----:B------:R3:W-:Y:S07]  /*5980*/  @!P2 LDGSTS.E.BYPASS.LTC128B.128 [R216+0x2100], [R184.64], !P6 ;  /* 0x02100000b8d8afae */ /* 0x0007ee000f101d4a */
[C---:B------:R-:W-:Y:S01]  /*5990*/  HMMA.16816.F32.BF16 R16, R140.reuse, R130, R16 ;  /* 0x000000828c10723c */ /* 0x040fe20000041810 */
[----:B------:R3:W-:Y:S02]  /*59a0*/  @!P2 LDGSTS.E.BYPASS.LTC128B.128 [R216+0x5100], [R184.64+0x80], !P5 ;  /* 0x05100080b8d8afae */ /* 0x0007e4000e901d4a */
[C---:B------:R-:W-:Y:S05]  /*59b0*/  ISETP.GT.AND P2, PT, R230.reuse, R215, PT ;  /* 0x000000d7e600720c */ /* 0x040fea0003f44270 */
[C---:B----4-:R-:W-:Y:S01]  /*59c0*/  HMMA.16816.F32.BF16 R20, R140.reuse, R132, R20 ;  /* 0x000000848c14723c */ /* 0x050fe20000041814 */
[----:B------:R-:W4:Y:S07]  /*59d0*/  LDSM.16.M88.4 R116, [R211+0x8100] ;  /* 0x00810000d374783b */ /* 0x000f2e0000000200 */
[C---:B------:R-:W-:Y:S01]  /*59e0*/  HMMA.16816.F32.BF16 R24, R140.reuse, R134, R24 ;  /* 0x000000868c18723c */ /* 0x040fe20000041818 */
[----:B------:R-:W0:Y:S03]  /*59f0*/  LDGDEPBAR ;  /* 0x00000000000079af */ /* 0x000e260000000000 */
[----:B------:R-:W-:Y:S04]  /*5a00*/  @P2 IADD3 R251, R230, -0x1, RZ ;  /* 0xffffffffe6fb2810 */ /* 0x000fe80007ffe0ff */
[C---:B-----5:R-:W-:Y:S01]  /*5a10*/  HMMA.16816.F32.BF16 R28, R140.reuse, R136, R28 ;  /* 0x000000888c1c723c */ /* 0x060fe2000004181c */
[----:B------:R-:W5:Y:S03]  /*5a20*/  LDSM.16.M88.4 R124, [R211+0x8900] ;  /* 0x00890000d37c783b */ /* 0x000f660000000200 */
[----:B------:R-:W-:Y:S04]  /*5a30*/  @P2 SHF.R.S32.HI R250, RZ, 0x1f, R251 ;  /* 0x0000001ffffa2819 */ /* 0x000fe800000114fb */
[C---:B------:R-:W-:Y:S01]  /*5a40*/  HMMA.16816.F32.BF16 R32, R140.reuse, R138, R32 ;  /* 0x0000008a8c20723c */ /* 0x040fe20000041820 */
[----:B------:R-:W3:Y:S03]  /*5a50*/  LDSM.16.M88.4 R128, [R211+0x9100] ;  /* 0x00910000d380783b */ /* 0x000ee60000000200 */
[----:B------:R-:W-:Y:S04]  /*5a60*/  @P2 IMAD R250, R250, c[0x0][0x1e0], RZ ;  /* 0x00007800fafa2a24 */ /* 0x000fe800078e02ff */
[C---:B------:R-:W-:Y:S01]  /*5a70*/  HMMA.16816.F32.BF16 R36, R140.reuse, R144, R36 ;  /* 0x000000908c24723c */ /* 0x040fe20000041824 */
[----:B-1----:R-:W1:Y:S03]  /*5a80*/  LDSM.16.M88.4 R156, [R211+0x9900] ;  /* 0x00990000d39c783b */ /* 0x002e660000000200 */
[----:B------:R-:W-:Y:S04]  /*5a90*/  @P2 IMAD R250, R251, c[0x0][0x1e4], R250 ;  /* 0x00007900fbfa2a24 */ /* 0x000fe800078e02fa */
[C---:B------:R-:W-:Y:S01]  /*5aa0*/  HMMA.16816.F32.BF16 R40, R140.reuse, R146, R40 ;  /* 0x000000928c28723c */ /* 0x040fe20000041828 */
[----:B--2---:R-:W2:Y:S07]  /*5ab0*/  LDSM.16.M88.4 R160, [R211+0xa100] ;  /* 0x00a10000d3a0783b */ /* 0x004eae0000000200 */
[C---:B------:R-:W-:Y:S01]  /*5ac0*/  HMMA.16816.F32.BF16 R44, R140.reuse, R148, R44 ;  /* 0x000000948c2c723c */ /* 0x040fe2000004182c */
[----:B------:R-:W1:Y:S07]  /*5ad0*/  LDSM.16.M88.4 R164, [R211+0xa900] ;  /* 0x00a90000d3a4783b */ /* 0x000e6e0000000200 */
[----:B------:R-:W-:Y:S01]  /*5ae0*/  HMMA.16816.F32.BF16 R48, R140, R150, R48 ;  /* 0x000000968c30723c */ /* 0x000fe20000041830 */
[----:B------:R-:W-:Y:S07]  /*5af0*/  LDSM.16.M88.4 R132, [R202+0x800] ;  /* 0x00080000ca84783b */ /* 0x000fee0000000200 */
[C---:B----4-:R-:W-:Y:S01]  /*5b00*/  HMMA.16816.F32.BF16 R4, R152.reuse, R116, R4 ;  /* 0x000000749804723c */ /* 0x050fe20000041804 */
[----:B------:R-:W-:Y:S07]  /*5b10*/  LDSM.16.M88.4 R136, [R202+0x1000] ;  /* 0x00100000ca88783b */ /* 0x000fee0000000200 */
[C---:B------:R-:W-:Y:S01]  /*5b20*/  HMMA.16816.F32.BF16 R8, R152.reuse, R118, R8 ;  /* 0x000000769808723c */ /* 0x040fe20000041808 */
[----:B------:R-:W4:Y:S07]  /*5b30*/  LDSM.16.M88.4 R116, [R202] ;  /* 0x00000000ca74783b */ /* 0x000f2e0000000200 */
[C---:B-----5:R-:W-:Y:S01]  /*5b40*/  HMMA.16816.F32.BF16 R12, R152.reuse, R124, R12 ;  /* 0x0000007c980c723c */ /* 0x060fe2000004180c */
[----:B------:R-:W5:Y:S07]  /*5b50*/  LDSM.16.M88.4 R144, [R202+0x1800] ;  /* 0x00180000ca90783b */ /* 0x000f6e0000000200 */
[C---:B------:R-:W-:Y:S01]  /*5b60*/  HMMA.16816.F32.BF16 R16, R152.reuse, R126, R16 ;  /* 0x0000007e9810723c */ /* 0x040fe20000041810 */
[----:B------:R-:W4:Y:S07]  /*5b70*/  LDSM.16.M88.4 R148, [R202+0x2000] ;  /* 0x00200000ca94783b */ /* 0x000f2e0000000200 */
[C---:B---3--:R-:W-:Y:S01]  /*5b80*/  HMMA.16816.F32.BF16 R20, R152.reuse, R128, R20 ;  /* 0x000000809814723c */ /* 0x048fe20000041814 */
[----:B------:R-:W3:Y:S07]  /*5b90*/  LDSM.16.M88.4 R124, [R202+0x2800] ;  /* 0x00280000ca7c783b */ /* 0x000eee0000000200 */
[C---:B------:R-:W-:Y:S01]  /*5ba0*/  HMMA.16816.F32.BF16 R24, R152.reuse, R130, R24 ;  /* 0x000000829818723c */ /* 0x040fe20000041818 */
[----:B------:R-:W3:Y:S07]  /*5bb0*/  LDSM.16.M88.4 R128, [R214+0xb100] ;  /* 0x00b10000d680783b */ /* 0x000eee0000000200 */
[C---:B-1----:R-:W-:Y:S01]  /*5bc0*/  HMMA.16816.F32.BF16 R28, R152.reuse, R156, R28 ;  /* 0x0000009c981c723c */ /* 0x042fe2000004181c */
[----:B------:R-:W-:Y:S07]  /*5bd0*/  LDSM.16.M88.4 R184, [R211+0xd900] ;  /* 0x00d90000d3b8783b */ /* 0x000fee0000000200 */
[C---:B------:R-:W-:Y:S01]  /*5be0*/  HMMA.16816.F32.BF16 R32, R152.reuse, R158, R32 ;  /* 0x0000009e9820723c */ /* 0x040fe20000041820 */
[----:B------:R-:W1:Y:S07]  /*5bf0*/  LDSM.16.M88.4 R156, [R214+0xb900] ;  /* 0x00b90000d69c783b */ /* 0x000e6e0000000200 */
[C---:B--2---:R-:W-:Y:S08]  /*5c00*/  HMMA.16816.F32.BF16 R36, R152.reuse, R160, R36 ;  /* 0x000000a09824723c */ /* 0x044ff00000041824 */
[C---:B------:R-:W-:Y:S01]  /*5c10*/  HMMA.16816.F32.BF16 R40, R152.reuse, R162, R40 ;  /* 0x000000a29828723c */ /* 0x040fe20000041828 */
[----:B------:R-:W2:Y:S07]  /*5c20*/  LDSM.16.M88.4 R160, [R214+0xc100] ;  /* 0x00c10000d6a0783b */ /* 0x000eae0000000200 */
[C---:B------:R-:W-:Y:S08]  /*5c30*/  HMMA.16816.F32.BF16 R44, R152.reuse, R164, R44 ;  /* 0x000000a4982c723c */ /* 0x040ff0000004182c */
[----:B------:R-:W-:Y:S01]  /*5c40*/  HMMA.16816.F32.BF16 R48, R152, R166, R48 ;  /* 0x000000a69830723c */ /* 0x000fe20000041830 */
[----:B------:R-:W1:Y:S07]  /*5c50*/  LDSM.16.M88.4 R164, [R214+0xc900] ;  /* 0x00c90000d6a4783b */ /* 0x000e6e0000000200 */
[C---:B----4-:R-:W-:Y:S08]  /*5c60*/  HMMA.16816.F32.BF16 R4, R168.reuse, R116, R4 ;  /* 0x00000074a804723c */ /* 0x050ff00000041804 */
[C---:B------:R-:W-:Y:S01]  /*5c70*/  HMMA.16816.F32.BF16 R8, R168.reuse, R118, R8 ;  /* 0x00000076a808723c */ /* 0x040fe20000041808 */
[----:B------:R-:W4:Y:S07]  /*5c80*/  LDSM.16.M88.4 R116, [R214+0xd100] ;  /* 0x00d10000d674783b */ /* 0x000f2e0000000200 */
[C---:B------:R-:W-:Y:S08]  /*5c90*/  HMMA.16816.F32.BF16 R12, R168.reuse, R132, R12 ;  /* 0x00000084a80c723c */ /* 0x040ff0000004180c */
[C---:B------:R-:W-:Y:S01]  /*5ca0*/  HMMA.16816.F32.BF16 R16, R168.reuse, R134, R16 ;  /* 0x00000086a810723c */ /* 0x040fe20000041810 */
[----:B------:R-:W1:Y:S07]  /*5cb0*/  LDSM.16.M88.4 R132, [R214+0xd900] ;  /* 0x00d90000d684783b */ /* 0x000e6e0000000200 */
        /* <DEDUP_REMOVED lines=8> */
[----:B------:R-:W-:Y:S07]  /*5d40*/  LDSM.16.M88.4 R148, [R197] ;  /* 0x00000000c594783b */ /* 0x000fee0000000200 */
[C---:B---3--:R-:W-:Y:S08]  /*5d50*/  HMMA.16816.F32.BF16 R44, R168.reuse, R124, R44 ;  /* 0x0000007ca82c723c */ /* 0x048ff0000004182c */
[----:B------:R-:W-:Y:S01]  /*5d60*/  HMMA.16816.F32.BF16 R48, R168, R126, R48 ;  /* 0x0000007ea830723c */ /* 0x000fe20000041830 */
[----:B------:R-:W3:Y:S07]  /*5d70*/  LDSM.16.M88.4 R124, [R199] ;  /* 0x00000000c77c783b */ /* 0x000eee0000000200 */
[C---:B------:R-:W-:Y:S08]  /*5d80*/  HMMA.16816.F32.BF16 R4, R172.reuse, R128, R4 ;  /* 0x00000080ac04723c */ /* 0x040ff00000041804 */
[C---:B------:R-:W-:Y:S01]  /*5d90*/  HMMA.16816.F32.BF16 R8, R172.reuse, R130, R8 ;  /* 0x00000082ac08723c */ /* 0x040fe20000041808 */
[----:B------:R-:W3:Y:S07]  /*5da0*/  LDSM.16.M88.4 R128, [R198] ;  /* 0x00000000c680783b */ /* 0x000eee0000000200 */
[C---:B-1----:R-:W-:Y:S08]  /*5db0*/  HMMA.16816.F32.BF16 R12, R172.reuse, R156, R12 ;  /* 0x0000009cac0c723c */ /* 0x042ff0000004180c */
[C---:B------:R-:W-:Y:S01]  /*5dc0*/  HMMA.16816.F32.BF16 R16, R172.reuse, R158, R16 ;  /* 0x0000009eac10723c */ /* 0x040fe20000041810 */
[----:B------:R-:W1:Y:S07]  /*5dd0*/  LDSM.16.M88.4 R156, [R196] ;  /* 0x00000000c49c783b */ /* 0x000e6e0000000200 */
[C---:B--2---:R-:W-:Y:S08]  /*5de0*/  HMMA.16816.F32.BF16 R20, R172.reuse, R160, R20 ;  /* 0x000000a0ac14723c */ /* 0x044ff00000041814 */
[C---:B------:R-:W-:Y:S01]  /*5df0*/  HMMA.16816.F32.BF16 R24, R172.reuse, R162, R24 ;  /* 0x000000a2ac18723c */ /* 0x040fe20000041818 */
[----:B------:R-:W2:Y:S07]  /*5e00*/  LDSM.16.M88.4 R160, [R211+0xb100] ;  /* 0x00b10000d3a0783b */ /* 0x000eae0000000200 */
[C---:B------:R-:W-:Y:S08]  /*5e10*/  HMMA.16816.F32.BF16 R28, R172.reuse, R164, R28 ;  /* 0x000000a4ac1c723c */ /* 0x040ff0000004181c */
[C---:B------:R-:W-:Y:S01]  /*5e20*/  HMMA.16816.F32.BF16 R32, R172.reuse, R166, R32 ;  /* 0x000000a6ac20723c */ /* 0x040fe20000041820 */
[----:B------:R-:W-:Y:S07]  /*5e30*/  LDSM.16.M88.4 R164, [R211+0xd100] ;  /* 0x00d10000d3a4783b */ /* 0x000fee0000000200 */
[C---:B----4-:R-:W-:Y:S08]  /*5e40*/  HMMA.16816.F32.BF16 R36, R172.reuse, R116, R36 ;  /* 0x00000074ac24723c */ /* 0x050ff00000041824 */
[C---:B------:R-:W-:Y:S01]  /*5e50*/  HMMA.16816.F32.BF16 R40, R172.reuse, R118, R40 ;  /* 0x00000076ac28723c */ /* 0x040fe20000041828 */
[----:B------:R-:W4:Y:S07]  /*5e60*/  LDSM.16.M88.4 R116, [R211+0xb900] ;  /* 0x00b90000d374783b */ /* 0x000f2e0000000200 */
[C---:B------:R-:W-:Y:S08]  /*5e70*/  HMMA.16816.F32.BF16 R44, R172.reuse, R132, R44 ;  /* 0x00000084ac2c723c */ /* 0x040ff0000004182c */
[----:B------:R-:W-:Y:S01]  /*5e80*/  HMMA.16816.F32.BF16 R48, R172, R134, R48 ;  /* 0x00000086ac30723c */ /* 0x000fe20000041830 */
[----:B------:R-:W1:Y:S07]  /*5e90*/  LDSM.16.M88.4 R132, [R211+0xc100] ;  /* 0x00c10000d384783b */ /* 0x000e6e0000000200 */
[C---:B------:R-:W-:Y:S08]  /*5ea0*/  HMMA.16816.F32.BF16 R4, R176.reuse, R136, R4 ;  /* 0x00000088b004723c */ /* 0x040ff00000041804 */
[C---:B------:R-:W-:Y:S01]  /*5eb0*/  HMMA.16816.F32.BF16 R8, R176.reuse, R138, R8 ;  /* 0x0000008ab008723c */ /* 0x040fe20000041808 */
[----:B------:R-:W1:Y:S07]  /*5ec0*/  LDSM.16.M88.4 R136, [R211+0xc900] ;  /* 0x00c90000d388783b */ /* 0x000e6e0000000200 */
[C---:B-----5:R-:W-:Y:S08]  /*5ed0*/  HMMA.16816.F32.BF16 R12, R176.reuse, R144, R12 ;  /* 0x00000090b00c723c */ /* 0x060ff0000004180c */
[C---:B------:R-:W-:Y:S01]  /*5ee0*/  HMMA.16816.F32.BF16 R16, R176.reuse, R146, R16 ;  /* 0x00000092b010723c */ /* 0x040fe20000041810 */
[----:B------:R-:W5:Y:S07]  /*5ef0*/  LDSM.16.M88.4 R144, [R202+0x3000] ;  /* 0x00300000ca90783b */ /* 0x000f6e0000000200 */
[C---:B---3--:R-:W-:Y:S08]  /*5f00*/  HMMA.16816.F32.BF16 R20, R176.reuse, R124, R20 ;  /* 0x0000007cb014723c */ /* 0x048ff00000041814 */
[C---:B------:R-:W-:Y:S01]  /*5f10*/  HMMA.16816.F32.BF16 R24, R176.reuse, R126, R24 ;  /* 0x0000007eb018723c */ /* 0x040fe20000041818 */
[----:B------:R-:W-:Y:S07]  /*5f20*/  LDSM.16.M88.4 R124, [R202+0x4000] ;  /* 0x00400000ca7c783b */ /* 0x000fee0000000200 */
[C---:B------:R-:W-:Y:S08]  /*5f30*/  HMMA.16816.F32.BF16 R28, R176.reuse, R128, R28 ;  /* 0x00000080b01c723c */ /* 0x040ff0000004181c */
[C---:B------:R-:W-:Y:S08]  /*5f40*/  HMMA.16816.F32.BF16 R32, R176.reuse, R130, R32 ;  /* 0x00000082b020723c */ /* 0x040ff00000041820 */
[C---:B------:R-:W-:Y:S08]  /*5f50*/  HMMA.16816.F32.BF16 R36, R176.reuse, R148, R36 ;  /* 0x00000094b024723c */ /* 0x040ff00000041824 */
[C---:B------:R-:W-:Y:S08]  /*5f60*/  HMMA.16816.F32.BF16 R40, R176.reuse, R150, R40 ;  /* 0x00000096b028723c */ /* 0x040ff00000041828 */
[C---:B-1----:R-:W-:Y:S08]  /*5f70*/  HMMA.16816.F32.BF16 R44, R176.reuse, R156, R44 ;  /* 0x0000009cb02c723c */ /* 0x042ff0000004182c */
        /* <DEDUP_REMOVED lines=14> */
[C---:B-----5:R-:W-:Y:S08]  /*6060*/  HMMA.16816.F32.BF16 R4, R188.reuse, R144, R4 ;  /* 0x00000090bc04723c */ /* 0x060ff00000041804 */
[C---:B------:R-:W-:Y:S08]  /*6070*/  HMMA.16816.F32.BF16 R8, R188.reuse, R146, R8 ;  /* 0x00000092bc08723c */ /* 0x040ff00000041808 */
[C---:B-1----:R-:W-:Y:S08]  /*6080*/  HMMA.16816.F32.BF16 R12, R188.reuse, R116, R12 ;  /* 0x00000074bc0c723c */ /* 0x042ff0000004180c */
[C---:B------:R-:W-:Y:S01]  /*6090*/  HMMA.16816.F32.BF16 R16, R188.reuse, R118, R16 ;  /* 0x00000076bc10723c */ /* 0x040fe20000041810 */
[----:B------:R-:W1:Y:S03]  /*60a0*/  LDSM.16.M88.4 R116, [R202+0x4800] ;  /* 0x00480000ca74783b */ /* 0x000e660000000200 */
[----:B------:R-:W-:Y:S02]  /*60b0*/  FMUL.FTZ R156, R4, c[0x0][0x320] ;  /* 0x0000c800049c7a20 */ /* 0x000fe40000410000 */
[----:B------:R-:W-:Y:S02]  /*60c0*/  FMUL.FTZ R160, R5, c[0x0][0x320] ;  /* 0x0000c80005a07a20 */ /* 0x000fe40000410000 */
[C---:B------:R-:W-:Y:S02]  /*60d0*/  HMMA.16816.F32.BF16 R20, R188.reuse, R124, R20 ;  /* 0x0000007cbc14723c */ /* 0x040fe40000041814 */
[----:B------:R-:W2:Y:S02]  /*60e0*/  MUFU.TANH R156, R156 ;  /* 0x0000009c009c7308 */ /* 0x000ea40000002400 */
[----:B------:R-:W-:Y:S02]  /*60f0*/  FMUL.FTZ R158, R10, c[0x0][0x320] ;  /* 0x0000c8000a9e7a20 */ /* 0x000fe40000410000 */
[----:B------:R-:W-:Y:S02]  /*6100*/  FMUL.FTZ R164, R9, c[0x0][0x320] ;  /* 0x0000c80009a47a20 */ /* 0x000fe40000410000 */
[C---:B------:R-:W-:Y:S01]  /*6110*/  HMMA.16816.F32.BF16 R24, R188.reuse, R126, R24 ;  /* 0x0000007ebc18723c */ /* 0x040fe20000041818 */
[----:B------:R-:W3:Y:S03]  /*6120*/  LDSM.16.M88.4 R124, [R202+0x5000] ;  /* 0x00500000ca7c783b */ /* 0x000ee60000000200 */
[----:B------:R-:W4:Y:S01]  /*6130*/  MUFU.TANH R160, R160 ;  /* 0x000000a000a07308 */ /* 0x000f220000002400 */
[----:B------:R-:W-:Y:S02]  /*6140*/  FMUL.FTZ R167, R14, c[0x0][0x320] ;  /* 0x0000c8000ea77a20 */ /* 0x000fe40000410000 */
[----:B------:R-:W-:Y:S02]  /*6150*/  FMUL.FTZ R166, R13, c[0x0][0x320] ;  /* 0x0000c8000da67a20 */ /* 0x000fe40000410000 */
[----:B------:R-:W-:Y:S03]  /*6160*/  FMUL.FTZ R165, R18, c[0x0][0x320] ;  /* 0x0000c80012a57a20 */ /* 0x000fe60000410000 */
[----:B------:R-:W-:Y:S02]  /*6170*/  FMUL.FTZ R163, R19, c[0x0][0x320] ;  /* 0x0000c80013a37a20 */ /* 0x000fe40000410000 */
[----:B------:R-:W2:Y:S01]  /*6180*/  MUFU.TANH R164, R164 ;  /* 0x000000a400a47308 */ /* 0x000ea20000002400 */
[----:B------:R-:W-:Y:S04]  /*6190*/  @P2 IMAD.WIDE.U32 R18, R251, c[0x0][0x1e0], RZ ;  /* 0x00007800fb122a25 */ /* 0x000fe800078e00ff */
[----:B------:R-:W-:Y:S01]  /*61a0*/  FMUL.FTZ R237, R22, c[0x0][0x320] ;  /* 0x0000c80016ed7a20 */ /* 0x000fe20000410000 */
[----:B------:R-:W-:Y:S01]  /*61b0*/  @P2 MOV R22, R218 ;  /* 0x000000da00162202 */ /* 0x000fe20000000f00 */
[----:B------:R-:W-:Y:S01]  /*61c0*/  FMUL.FTZ R187, R23, c[0x0][0x320] ;  /* 0x0000c80017bb7a20 */ /* 0x000fe20000410000 */
[----:B------:R-:W-:Y:S01]  /*61d0*/  @P2 MOV R23, R221 ;  /* 0x000000dd00172202 */ /* 0x000fe20000000f00 */
[----:B------:R-:W-:Y:S01]  /*61e0*/  FMUL.FTZ R159, R11, c[0x0][0x320] ;  /* 0x0000c8000b9f7a20 */ /* 0x000fe20000410000 */
[----:B------:R-:W2:Y:S01]  /*61f0*/  MUFU.TANH R158, R158 ;  /* 0x0000009e009e7308 */ /* 0x000ea20000002400 */
[C---:B-1----:R-:W-:Y:S03]  /*6200*/  HMMA.16816.F32.BF16 R28, R188.reuse, R116, R28 ;  /* 0x00000074bc1c723c */ /* 0x042fe6000004181c */
[----:B------:R-:W-:Y:S01]  /*6210*/  FMUL.FTZ R235, R26, c[0x0][0x320] ;  /* 0x0000c8001aeb7a20 */ /* 0x000fe20000410000 */
[----:B------:R-:W-:Y:S01]  /*6220*/  @P2 IADD3 R250, R19, R250, RZ ;  /* 0x000000fa13fa2210 */ /* 0x000fe20007ffe0ff */
[----:B------:R-:W-:Y:S03]  /*6230*/  @P2 IMAD.WIDE.U32 R18, R18, 0x60, R22 ;  /* 0x0000006012122825 */ /* 0x000fe600078e0016 */
[C---:B------:R-:W-:Y:S01]  /*6240*/  HMMA.16816.F32.BF16 R32, R188.reuse, R118, R32 ;  /* 0x00000076bc20723c */ /* 0x040fe20000041820 */
[----:B------:R-:W1:Y:S01]  /*6250*/  MUFU.TANH R159, R159 ;  /* 0x0000009f009f7308 */ /* 0x000e620000002400 */
[----:B------:R-:W5:Y:S01]  /*6260*/  LDSM.16.M88.4 R116, [R202+0x5800] ;  /* 0x00580000ca74783b */ /* 0x000f620000000200 */
[----:B------:R-:W-:Y:S04]  /*6270*/  DEPBAR.LE SB0, 0x0 ;  /* 0x000080000000791a */ /* 0x000fe80000000000 */
[----:B------:R-:W-:Y:S01]  /*6280*/  FMUL.FTZ R233, R27, c[0x0][0x320] ;  /* 0x0000c8001be97a20 */ /* 0x000fe20000410000 */
[C---:B---3--:R-:W-:Y:S03]  /*6290*/  HMMA.16816.F32.BF16 R36, R188.reuse, R124, R36 ;  /* 0x0000007cbc24723c */ /* 0x048fe60000041824 */
[----:B------:R-:W3:Y:S01]  /*62a0*/  MUFU.TANH R166, R166 ;  /* 0x000000a600a67308 */ /* 0x000ee20000002400 */
[----:B------:R-:W-:Y:S01]  /*62b0*/  BAR.SYNC.DEFER_BLOCKING 0x0 ;  /* 0x0000000000007b1d */ /* 0x000fe20000010000 */
[----:B------:R-:W-:Y:S02]  /*62c0*/  @P2 IMAD R10, R250, 0x60, RZ ;  /* 0x00000060fa0a2824 */ /* 0x000fe400078e02ff */
[----:B------:R-:W-:Y:S01]  /*62d0*/  FMUL.FTZ R0, R6, c[0x0][0x320] ;  /* 0x0000c80006007a20 */ /* 0x000fe20000410000 */
[C---:B------:R-:W-:Y:S04]  /*62e0*/  HMMA.16816.F32.BF16 R40, R188.reuse, R126, R40 ;  /* 0x0000007ebc28723c */ /* 0x040fe80000041828 */
[----:B------:R-:W-:Y:S01]  /*62f0*/  FMUL.FTZ R245, R30, c[0x0][0x320] ;  /* 0x0000c8001ef57a20 */ /* 0x000fe20000410000 */
[----:B------:R-:W1:Y:S01]  /*6300*/  MUFU.TANH R0, R0 ;  /* 0x0000000000007308 */ /* 0x000e620000002400 */
[----:B------:R-:W-:Y:S01]  /*6310*/  FMUL.FTZ R243, R31, c[0x0][0x320] ;  /* 0x0000c8001ff37a20 */ /* 0x000fe20000410000 */
[----:B------:R-:W-:Y:S01]  /*6320*/  @P2 IADD3 R10, R19, R10, RZ ;  /* 0x0000000a130a2210 */ /* 0x000fe20007ffe0ff */
[----:B------:R-:W-:Y:S04]  /*6330*/  FMUL.FTZ R241, R34, c[0x0][0x320] ;  /* 0x0000c80022f17a20 */ /* 0x000fe80000410000 */
[----:B------:R-:W-:Y:S01]  /*6340*/  @P2 SHF.L.U64.HI R10, R18, 0x1, R10 ;  /* 0x00000001120a2819 */ /* 0x000fe2000001020a */
[----:B------:R-:W-:Y:S02]  /*6350*/  FMUL.FTZ R239, R35, c[0x0][0x320] ;  /* 0x0000c80023ef7a20 */ /* 0x000fe40000410000 */
[----:B------:R-:W1:Y:S01]  /*6360*/  MUFU.TANH R167, R167 ;  /* 0x000000a700a77308 */ /* 0x000e620000002400 */
[----:B------:R-:W-:Y:S02]  /*6370*/  FMUL.FTZ R248, R36, c[0x0][0x320] ;  /* 0x0000c80024f87a20 */ /* 0x000fe40000410000 */
[----:B------:R-:W-:Y:S02]  /*6380*/  FMUL.FTZ R247, R37, c[0x0][0x320] ;  /* 0x0000c80025f77a20 */ /* 0x000fe40000410000 */
[----:B------:R-:W-:Y:S02]  /*6390*/  FMUL.FTZ R157, R7, c[0x0][0x320] ;  /* 0x0000c800079d7a20 */ /* 0x000fe40000410000 */
[----:B------:R-:W-:Y:S02]  /*63a0*/  FMUL.FTZ R162, R8, c[0x0][0x320] ;  /* 0x0000c80008a27a20 */ /* 0x000fe40000410000 */
[----:B------:R-:W-:Y:S01]  /*63b0*/  FMUL.FTZ R252, R40, c[0x0][0x320] ;  /* 0x0000c80028fc7a20 */ /* 0x000fe20000410000 */
[----:B------:R-:W1:Y:S01]  /*63c0*/  MUFU.TANH R11, R248 ;  /* 0x000000f8000b7308 */ /* 0x000e620000002400 */
[C---:B-----5:R-:W-:Y:S03]  /*63d0*/  HMMA.16816.F32.BF16 R44, R188.reuse, R116, R44 ;  /* 0x00000074bc2c723c */ /* 0x060fe6000004182c */
[----:B------:R-:W-:Y:S02]  /*63e0*/  FMUL.FTZ R184, R12, c[0x0][0x320] ;  /* 0x0000c8000cb87a20 */ /* 0x000fe40000410000 */
[----:B------:R-:W-:Y:S02]  /*63f0*/  FMUL.FTZ R161, R15, c[0x0][0x320] ;  /* 0x0000c8000fa17a20 */ /* 0x000fe40000410000 */
[----:B------:R-:W-:Y:S01]  /*6400*/  FMUL.FTZ R185, R16, c[0x0][0x320] ;  /* 0x0000c80010b97a20 */ /* 0x000fe20000410000 */
[----:B------:R-:W-:Y:S01]  /*6410*/  HMMA.16816.F32.BF16 R48, R188, R118, R48 ;  /* 0x00000076bc30723c */ /* 0x000fe20000041830 */
[----:B------:R5:W1:Y:S03]  /*6420*/  MUFU.TANH R13, R252 ;  /* 0x000000fc000d7308 */ /* 0x000a660000002400 */
[----:B------:R-:W-:Y:S02]  /*6430*/  FMUL.FTZ R186, R17, c[0x0][0x320] ;  /* 0x0000c80011ba7a20 */ /* 0x000fe40000410000 */
[----:B------:R-:W-:Y:S02]  /*6440*/  FMUL.FTZ R232, R20, c[0x0][0x320] ;  /* 0x0000c80014e87a20 */ /* 0x000fe40000410000 */
[----:B------:R-:W-:Y:S03]  /*6450*/  FMUL.FTZ R192, R21, c[0x0][0x320] ;  /* 0x0000c80015c07a20 */ /* 0x000fe60000410000 */
[----:B------:R1:W1:Y:S01]  /*6460*/  MUFU.TANH R9, R247 ;  /* 0x000000f700097308 */ /* 0x0002620000002400 */
[----:B------:R-:W-:Y:S02]  /*6470*/  FMUL.FTZ R234, R24, c[0x0][0x320] ;  /* 0x0000c80018ea7a20 */ /* 0x000fe40000410000 */
[----:B------:R-:W-:Y:S02]  /*6480*/  FMUL.FTZ R236, R25, c[0x0][0x320] ;  /* 0x0000c80019ec7a20 */ /* 0x000fe40000410000 */
[----:B------:R-:W-:Y:S02]  /*6490*/  FMUL.FTZ R238, R28, c[0x0][0x320] ;  /* 0x0000c8001cee7a20 */ /* 0x000fe40000410000 */
[----:B------:R-:W-:Y:S02]  /*64a0*/  FMUL.FTZ R240, R29, c[0x0][0x320] ;  /* 0x0000c8001df07a20 */ /* 0x000fe40000410000 */
[----:B------:R-:W-:Y:S01]  /*64b0*/  FMUL.FTZ R246, R32, c[0x0][0x320] ;  /* 0x0000c80020f67a20 */ /* 0x000fe20000410000 */
[----:B------:R-:W2:Y:S01]  /*64c0*/  MUFU.TANH R157, R157 ;  /* 0x0000009d009d7308 */ /* 0x000ea20000002400 */
[----:B------:R-:W-:Y:S02]  /*64d0*/  FMUL.FTZ R249, R33, c[0x0][0x320] ;  /* 0x0000c80021f97a20 */ /* 0x000fe40000410000 */
[----:B------:R-:W-:Y:S02]  /*64e0*/  FMUL.FTZ R244, R38, c[0x0][0x320] ;  /* 0x0000c80026f47a20 */ /* 0x000fe40000410000 */
[----:B-----5:R-:W-:Y:S02]  /*64f0*/  FMUL.FTZ R252, R45, c[0x0][0x320] ;  /* 0x0000c8002dfc7a20 */ /* 0x020fe40000410000 */
[----:B------:R-:W-:Y:S02]  /*6500*/  FMUL.FTZ R242, R39, c[0x0][0x320] ;  /* 0x0000c80027f27a20 */ /* 0x000fe40000410000 */
[----:B------:R-:W-:Y:S01]  /*6510*/  FMUL.FTZ R15, R41, c[0x0][0x320] ;  /* 0x0000c800290f7a20 */ /* 0x000fe20000410000 */
[----:B------:R5:W2:Y:S01]  /*6520*/  MUFU.TANH R150, R252 ;  /* 0x000000fc00967308 */ /* 0x000aa20000002400 */
[----:B------:R-:W-:Y:S02]  /*6530*/  FMUL.FTZ R248, R42, c[0x0][0x320] ;  /* 0x0000c8002af87a20 */ /* 0x000fe40000410000 */
[----:B------:R-:W-:Y:S02]  /*6540*/  FMUL.FTZ R17, R44, c[0x0][0x320] ;  /* 0x0000c8002c117a20 */ /* 0x000fe40000410000 */
[----:B-1----:R-:W-:Y:S02]  /*6550*/  FMUL.FTZ R247, R43, c[0x0][0x320] ;  /* 0x0000c8002bf77a20 */ /* 0x002fe40000410000 */
[----:B------:R-:W-:Y:S02]  /*6560*/  FMUL.FTZ R251, R46, c[0x0][0x320] ;  /* 0x0000c8002efb7a20 */ /* 0x000fe40000410000 */
[----:B------:R-:W-:Y:S01]  /*6570*/  FMUL.FTZ R250, R47, c[0x0][0x320] ;  /* 0x0000c8002ffa7a20 */ /* 0x000fe20000410000 */
[----:B------:R-:W1:Y:S01]  /*6580*/  MUFU.TANH R162, R162 ;  /* 0x000000a200a27308 */ /* 0x000e620000002400 */
[----:B------:R-:W-:Y:S02]  /*6590*/  FMUL.FTZ R146, R48, c[0x0][0x320] ;  /* 0x0000c80030927a20 */ /* 0x000fe40000410000 */
[----:B------:R-:W-:Y:S02]  /*65a0*/  FMUL.FTZ R21, R49, c[0x0][0x320] ;  /* 0x0000c80031157a20 */ /* 0x000fe40000410000 */
[----:B------:R-:W-:Y:S05]  /*65b0*/  IMAD R19, R230, -0x60, RZ ;  /* 0xffffffa0e6137824 */ /* 0x000fea00078e02ff */
[----:B------:R-:W1:Y:S01]  /*65c0*/  MUFU.TANH R184, R184 ;  /* 0x000000b800b87308 */ /* 0x000e620000002400 */
[----:B-----5:R-:W-:Y:S02]  /*65d0*/  @P2 SHF.L.U32 R252, R18, 0x1, RZ ;  /* 0x0000000112fc2819 */ /* 0x020fe400000006ff */
[----:B------:R-:W-:Y:S02]  /*65e0*/  MOV R18, R217 ;  /* 0x000000d900127202 */ /* 0x000fe40000000f00 */
[C---:B------:R-:W-:Y:S05]  /*65f0*/  @P2 IADD3 R22, P0, R252.reuse, c[0x0][0x1c8], RZ ;  /* 0x00007200fc162a10 */ /* 0x040fea0007f1e0ff */
[----:B------:R-:W1:Y:S01]  /*6600*/  MUFU.TANH R161, R161 ;  /* 0x000000a100a17308 */ /* 0x000e620000002400 */
[----:B------:R-:W-:Y:S02]  /*6610*/  @P2 IADD3 R14, P1, R252, 0x80, RZ ;  /* 0x00000080fc0e2810 */ /* 0x000fe40007f3e0ff */
[----:B------:R-:W-:Y:S02]  /*6620*/  @P2 IADD3.X R23, R10, c[0x0][0x1cc], RZ, P0, !PT ;  /* 0x000073000a172a10 */ /* 0x000fe400007fe4ff */
[----:B------:R-:W-:Y:S01]  /*6630*/  @P2 IADD3 R26, P0, R14, c[0x0][0x1c8], RZ ;  /* 0x000072000e1a2a10 */ /* 0x000fe20007f1e0ff */
[----:B------:R-:W-:Y:S01]  /*6640*/  FMUL.FTZ R14, R50, c[0x0][0x320] ;  /* 0x0000c800320e7a20 */ /* 0x000fe20000410000 */
[C---:B------:R-:W-:Y:S01]  /*6650*/  @P2 SHF.L.U32 R252, R195.reuse, 0x6, RZ ;  /* 0x00000006c3fc2819 */ /* 0x040fe200000006ff */
[----:B------:R-:W-:Y:S01]  /*6660*/  @!PT LDS RZ, [RZ] ;  /* 0x00000000fffff984 */ /* 0x000fe20000000800 */
[----:B------:R-:W-:Y:S01]  /*6670*/  @!PT LDS RZ, [RZ] ;  /* 0x00000000fffff984 */ /* 0x000fe20000000800 */
[----:B------:R-:W-:Y:S01]  /*6680*/  @!PT LDS RZ, [RZ] ;  /* 0x00000000fffff984 */ /* 0x000fe20000000800 */
[----:B------:R5:W-:Y:S01]  /*6690*/  @P2 LDGSTS.E.BYPASS.LTC128B.128 [R216+0x8100], [R22.64], !P6 ;  /* 0x0810000016d82fae */ /* 0x000be2000f101d4a */
[----:B------:R-:W-:Y:S01]  /*66a0*/  @P2 IADD3.X R27, RZ, c[0x0][0x1cc], R10, P0, P1 ;  /* 0x00007300ff1b2a10 */ /* 0x000fe200007e240a */
[----:B------:R-:W1:Y:S01]  /*66b0*/  MUFU.TANH R185, R185 ;  /* 0x000000b900b97308 */ /* 0x000e620000002400 */
[-C--:B------:R-:W-:Y:S02]  /*66c0*/  @P2 IADD3 R30, P1, R22, R252.reuse, RZ ;  /* 0x000000fc161e2210 */ /* 0x080fe40007f3e0ff */
[----:B------:R-:W-:Y:S02]  /*66d0*/  @P2 SHF.L.U64.HI R10, R195, 0x6, R194 ;  /* 0x00000006c30a2819 */ /* 0x000fe400000102c2 */
[----:B------:R-:W-:Y:S01]  /*66e0*/  @P2 IADD3 R34, P0, R30, R252, RZ ;  /* 0x000000fc1e222210 */ /* 0x000fe20007f1e0ff */
[----:B------:R1:W-:Y:S01]  /*66f0*/  @P2 LDGSTS.E.BYPASS.LTC128B.128 [R216+0xb100], [R26.64], !P5 ;  /* 0x0b1000001ad82fae */ /* 0x0003e2000e901d4a */
[-C--:B------:R-:W-:Y:S01]  /*6700*/  @P2 IADD3.X R31, R23, R10.reuse, RZ, P1, !PT ;  /* 0x0000000a171f2210 */ /* 0x080fe20000ffe4ff */
[----:B------:R-:W-:Y:S01]  /*6710*/  FMUL.FTZ R252, R51, c[0x0][0x320] ;  /* 0x0000c80033fc7a20 */ /* 0x000fe20000410000 */
[----:B------:R-:W-:Y:S01]  /*6720*/  @P4 MOV R18, R193 ;  /* 0x000000c100124202 */ /* 0x000fe20000000f00 */
[----:B------:R-:W1:Y:S01]  /*6730*/  MUFU.TANH R186, R186 ;  /* 0x000000ba00ba7308 */ /* 0x000e620000002400 */
[----:B------:R-:W-:Y:S03]  /*6740*/  @P2 IADD3.X R35, R31, R10, RZ, P0, !PT ;  /* 0x0000000a1f232210 */ /* 0x000fe600007fe4ff */
[----:B------:R1:W-:Y:S06]  /*6750*/  @P2 LDGSTS.E.BYPASS.LTC128B.128 [R216+0x9100], [R30.64], !P6 ;  /* 0x091000001ed82fae */ /* 0x0003ec000f101d4a */
[----:B------:R-:W1:Y:S02]  /*6760*/  MUFU.TANH R165, R165 ;  /* 0x000000a500a57308 */ /* 0x000e640000002400 */
[----:B------:R1:W-:Y:S01]  /*6770*/  @P2 LDGSTS.E.BYPASS.LTC128B.128 [R216+0xc100], [R30.64+0x80], !P5 ;  /* 0x0c1000801ed82fae */ /* 0x0003e2000e901d4a */
[----:B-----5:R-:W-:Y:S04]  /*6780*/  IADD3 R22, -R222, 0x1, R19 ;  /* 0x00000001de167810 */ /* 0x020fe80007ffe113 */
[----:B------:R-:W-:Y:S03]  /*6790*/  IADD3 R22, R22, c[0x0][0x1d0], RZ ;  /* 0x0000740016167a10 */ /* 0x000fe60007ffe0ff */
[----:B------:R-:W1:Y:S01]  /*67a0*/  MUFU.TANH R163, R163 ;  /* 0x000000a300a37308 */ /* 0x000e620000002400 */
[----:B------:R1:W-:Y:S01]  /*67b0*/  @P2 LDGSTS.E.BYPASS.LTC128B.128 [R216+0xa100], [R34.64], !P6 ;  /* 0x0a10000022d82fae */ /* 0x0003e2000f101d4a */
[----:B------:R-:W-:Y:S04]  /*67c0*/  IADD3 R22, R22, -c[0x0][0x168], RZ ;  /* 0x80005a0016167a10 */ /* 0x000fe80007ffe0ff */
[C---:B------:R-:W-:Y:S03]  /*67d0*/  IADD3 R23, R22.reuse, c[0x0][0x328], RZ ;  /* 0x0000ca0016177a10 */ /* 0x040fe60007ffe0ff */
[----:B------:R1:W-:Y:S01]  /*67e0*/  @P2 LDGSTS.E.BYPASS.LTC128B.128 [R216+0xd100], [R34.64+0x80], !P5 ;  /* 0x0d10008022d82fae */ /* 0x0003e2000e901d4a */
[----:B------:R-:W1:Y:S01]  /*67f0*/  MUFU.TANH R232, R232 ;  /* 0x000000e800e87308 */ /* 0x000e620000002400 */
[----:B------:R-:W-:Y:S06]  /*6800*/  IADD3 R22, R22, UR7, RZ ;  /* 0x0000000716167c10 */ /* 0x000fec000fffe0ff */
[----:B------:R-:W0:Y:S03]  /*6810*/  LDGDEPBAR ;  /* 0x00000000000079af */ /* 0x000e260000000000 */
[----:B------:R-:W1:Y:S05]  /*6820*/  MUFU.TANH R192, R192 ;  /* 0x000000c000c07308 */ /* 0x000e6a0000002400 */
[----:B------:R-:W1:Y:S05]  /*6830*/  SHFL.IDX PT, R10, R18, RZ, 0x1c1f ;  /* 0x001c1fff120a7589 */ /* 0x000e6a00000e0000 */
[----:B------:R-:W2:Y:S10]  /*6840*/  MUFU.TANH R237, R237 ;  /* 0x000000ed00ed7308 */ /* 0x000eb40000002400 */
[----:B------:R-:W2:Y:S01]  /*6850*/  MUFU.TANH R187, R187 ;  /* 0x000000bb00bb7308 */ /* 0x000ea20000002400 */
[----:B-1----:R-:W-:Y:S09]  /*6860*/  IADD3 R26, R23, R10, RZ ;  /* 0x0000000a171a7210 */ /* 0x002ff20007ffe0ff */
[----:B------:R-:W1:Y:S01]  /*6870*/  MUFU.TANH R234, R234 ;  /* 0x000000ea00ea7308 */ /* 0x000e620000002400 */
[----:B------:R-:W-:Y:S09]  /*6880*/  IADD3 R25, R10, R22, RZ ;  /* 0x000000160a197210 */ /* 0x000ff20007ffe0ff */
[----:B------:R-:W1:Y:S10]  /*6890*/  MUFU.TANH R236, R236 ;  /* 0x000000ec00ec7308 */ /* 0x000e740000002400 */
        /* <DEDUP_REMOVED lines=21> */
[----:B------:R-:W1:Y:S01]  /*69f0*/  MUFU.TANH R252, R252 ;  /* 0x000000fc00fc7308 */ /* 0x000e620000002400 */
[----:B------:R-:W-:-:S05]  /*6a00*/  @!P3 BRA `(.L_x_173) ;  /* 0x000001900000b947 */ /* 0x000fca0003800000 */
[----:B--234-:R-:W-:Y:S01]  /*6a10*/  IADD3 R5, R10, c[0x0][0x1d0], RZ ;  /* 0x000074000a057a10 */ /* 0x01cfe20007ffe0ff */
[----:B------:R-:W-:Y:S03]  /*6a20*/  BSSY B0, `(.L_x_174) ;  /* 0x0000012000007945 */ /* 0x000fe60003800000 */
[----:B------:R-:W-:Y:S04]  /*6a30*/  IADD3 R5, R5, -c[0x0][0x168], RZ ;  /* 0x80005a0005057a10 */ /* 0x000fe80007ffe0ff */
[----:B------:R-:W-:Y:S11]  /*6a40*/  ISETP.GT.AND P0, PT, R5, -0x1, PT ;  /* 0xffffffff0500780c */ /* 0x000ff60003f04270 */
[----:B------:R-:W-:Y:S02]  /*6a50*/  @!UPT UIADD3 URZ, URZ, URZ, URZ ;  /* 0x0000003f3f3ff290 */ /* 0x000fe4000fffe03f */
[----:B------:R-:W-:-:S05]  /*6a60*/  @P0 BRA `(.L_x_175) ;  /* 0x0000008000000947 */ /* 0x000fca0003800000 */
[----:B------:R-:W-:Y:S01]  /*6a70*/  LOP3.LUT R5, RZ, R5, RZ, 0x33, !PT ;  /* 0x00000005ff057212 */ /* 0x000fe200078e33ff */
[----:B------:R-:W-:Y:S05]  /*6a80*/  IMAD.MOV.U32 R4, RZ, RZ, c[0x0][0x32c] ;  /* 0x0000cb00ff047624 */ /* 0x000fea00078e00ff */
[----:B------:R-:W-:Y:S11]  /*6a90*/  ISETP.NE.AND P0, PT, R4, 0x1, PT ;  /* 0x000000010400780c */ /* 0x000ff60003f05270 */
[----:B------:R-:W-:Y:S02]  /*6aa0*/  @!UPT UIADD3 URZ, URZ, URZ, URZ ;  /* 0x0000003f3f3ff290 */ /* 0x000fe4000fffe03f */
[----:B------:R-:W-:Y:S05]  /*6ab0*/  @P0 IMAD.HI.U32 R4, R5, c[0x0][0x330], RZ ;  /* 0x0000cc0005040a27 */ /* 0x000fea00078e00ff */
[----:B------:R-:W-:Y:S04]  /*6ac0*/  @P0 SHF.R.U32.HI R5, RZ, c[0x0][0x334], R4 ;  /* 0x0000cd00ff050a19 */ /* 0x000fe80000011604 */
[----:B------:R-:W-:Y:S01]  /*6ad0*/  LOP3.LUT R5, RZ, R5, RZ, 0x33, !PT ;  /* 0x00000005ff057212 */ /* 0x000fe200078e33ff */
[----:B------:R-:W-:-:S05]  /*6ae0*/  BRA `(.L_x_176) ;  /* 0x0000005000007947 */ /* 0x000fca0003800000 */
.L_x_175:
[----:B------:R-:W-:Y:S04]  /*6af0*/  MOV R4, c[0x0][0x32c] ;  /* 0x0000cb0000047a02 */ /* 0x000fe80000000f00 */
[----:B------:R-:W-:Y:S11]  /*6b00*/  ISETP.NE.AND P0, PT, R4, 0x1, PT ;  /* 0x000000010400780c */ /* 0x000ff60003f05270 */
[----:B------:R-:W-:Y:S02]  /*6b10*/  @!UPT UIADD3 URZ, URZ, URZ, URZ ;  /* 0x0000003f3f3ff290 */ /* 0x000fe4000fffe03f */
[----:B------:R-:W-:Y:S05]  /*6b20*/  @P0 IMAD.HI.U32 R4, R5, c[0x0][0x330], RZ ;  /* 0x0000cc0005040a27 */ /* 0x000fea00078e00ff */
[----:B------:R-:W-:Y:S02]  /*6b30*/  @P0 SHF.R.U32.HI R5, RZ, c[0x0][0x334], R4 ;  /* 0x0000cd00ff050a19 */ /* 0x000fe40000011604 */
.L_x_176:
[----:B------:R-:W-:Y:S05]  /*6b40*/  BSYNC B0 ;  /* 0x0000000000007941 */ /* 0x000fea0003800000 */
.L_x_174:
[----:B------:R-:W-:Y:S04]  /*6b50*/  IMAD.IADD R4, R19, 0x1, -R222 ;  /* 0x0000000113047824 */ /* 0x000fe800078e0ade */
[----:B------:R-:W-:Y:S05]  /*6b60*/  IMAD R4, R5, c[0x0][0x32c], R4 ;  /* 0x0000cb0005047a24 */ /* 0x000fea00078e0204 */
[----:B------:R-:W-:Y:S02]  /*6b70*/  IADD3 R5, R4, c[0x0][0x32c], RZ ;  /* 0x0000cb0004057a10 */ /* 0x000fe40007ffe0ff */
[----:B------:R-:W-:Y:S02]  /*6b80*/  IMNMX R25, R25, R4, !PT ;  /* 0x0000000419197217 */ /* 0x000fe40007800200 */
[----:B------:R-:W-:Y:S02]  /*6b90*/  IMNMX R26, R26, R5, PT ;  /* 0x000000051a1a7217 */ /* 0x000fe40003800200 */
.L_x_173:
[C---:B--234-:R-:W-:Y:S01]  /*6ba0*/  ISETP.GE.AND P0, PT, R19.reuse, 0x1, PT ;  /* 0x000000011300780c */ /* 0x05cfe20003f06270 */
[----:B------:R-:W2:Y:S01]  /*6bb0*/  SHFL.IDX PT, R4, R18, 0x1, 0x1c1f ;  /* 0x003c1f0012047f89 */ /* 0x000ea200000e0000 */
[----:B------:R-:W-:Y:S02]  /*6bc0*/  ISETP.GE.AND P1, PT, R19, 0x2, PT ;  /* 0x000000021300780c */ /* 0x000fe40003f26270 */
[----:B------:R-:W-:Y:S02]  /*6bd0*/  LOP3.LUT R223, R223, 0xffdfffff, RZ, 0xc0, !PT ;  /* 0xffdfffffdfdf7812 */ /* 0x000fe400078ec0ff */
[----:B------:R-:W-:Y:S07]  /*6be0*/  ISETP.GE.AND P2, PT, R19, 0x59, PT ;  /* 0x000000591300780c */ /* 0x000fee0003f46270 */
[----:B------:R-:W-:Y:S02]  /*6bf0*/  @P0 LOP3.LUT R223, R223, 0x200000, RZ, 0xfc, !PT ;  /* 0x00200000dfdf0812 */ /* 0x000fe400078efcff */
[----:B------:R-:W-:Y:S02]  /*6c00*/  ISETP.GT.AND P0, PT, R25, RZ, !P0 ;  /* 0x000000ff1900720c */ /* 0x000fe40004704270 */
[----:B------:R-:W-:Y:S02]  /*6c10*/  LOP3.LUT R223, R223, 0xffefffff, RZ, 0xc0, !PT ;  /* 0xffefffffdfdf7812 */ /* 0x000fe400078ec0ff */
[----:B------:R-:W-:Y:S02]  /*6c20*/  ISETP.LT.OR P0, PT, R26, 0x1, P0 ;  /* 0x000000011a00780c */ /* 0x000fe40000701670 */
[----:B------:R-:W-:Y:S02]  /*6c30*/  @P1 LOP3.LUT R223, R223, 0x100000, RZ, 0xfc, !PT ;  /* 0x00100000dfdf1812 */ /* 0x000fe400078efcff */
[----:B------:R-:W-:Y:S02]  /*6c40*/  FSEL R12, R156, -INF , !P0 ;  /* 0xff8000009c0c7808 */ /* 0x000fe40004000000 */
[----:B------:R-:W-:Y:S01]  /*6c50*/  ISETP.GT.AND P0, PT, R25, 0x1, !P1 ;  /* 0x000000011900780c */ /* 0x000fe20004f04270 */
[--C-:B--2---:R-:W-:Y:S01]  /*6c60*/  IMAD.IADD R23, R23, 0x1, R4.reuse ;  /* 0x0000000117177824 */ /* 0x104fe200078e0204 */
[----:B------:R-:W-:Y:S01]  /*6c70*/  ISETP.GE.AND P1, PT, R19, 0x9, PT ;  /* 0x000000091300780c */ /* 0x000fe20003f26270 */
[----:B------:R-:W-:Y:S01]  /*6c80*/  IMAD.IADD R22, R22, 0x1, R4 ;  /* 0x0000000116167824 */ /* 0x000fe200078e0204 */
[----:B------:R-:W-:Y:S02]  /*6c90*/  ISETP.LT.OR P0, PT, R26, 0x2, P0 ;  /* 0x000000021a00780c */ /* 0x000fe40000701670 */
[----:B------:R-:W-:Y:S02]  /*6ca0*/  LOP3.LUT R223, R223, 0xfff7ffff, RZ, 0xc0, !PT ;  /* 0xfff7ffffdfdf7812 */ /* 0x000fe400078ec0ff */
[----:B------:R-:W-:Y:S02]  /*6cb0*/  FSEL R10, R160, -INF , !P0 ;  /* 0xff800000a00a7808 */ /* 0x000fe40004000000 */
[----:B------:R-:W-:Y:S04]  /*6cc0*/  ISETP.GT.AND P0, PT, R25, 0x8, !P1 ;  /* 0x000000081900780c */ /* 0x000fe80004f04270 */
[----:B------:R-:W-:Y:S02]  /*6cd0*/  ISETP.LT.OR P0, PT, R26, 0x9, P0 ;  /* 0x000000091a00780c */ /* 0x000fe40000701670 */
[----:B------:R-:W-:Y:S02]  /*6ce0*/  @P1 LOP3.LUT R223, R223, 0x80000, RZ, 0xfc, !PT ;  /* 0x00080000dfdf1812 */ /* 0x000fe400078efcff */
[----:B------:R-:W-:Y:S02]  /*6cf0*/  ISETP.GE.AND P1, PT, R19, 0xa, PT ;  /* 0x0000000a1300780c */ /* 0x000fe40003f26270 */
[----:B------:R-:W-:Y:S02]  /*6d00*/  LOP3.LUT R223, R223, 0xfffbffff, RZ, 0xc0, !PT ;  /* 0xfffbffffdfdf7812 */ /* 0x000fe400078ec0ff */
[----:B------:R-:W-:Y:S02]  /*6d10*/  FSEL R6, R162, -INF , !P0 ;  /* 0xff800000a2067808 */ /* 0x000fe40004000000 */
[----:B------:R-:W-:Y:S04]  /*6d20*/  ISETP.GT.AND P0, PT, R25, 0x9, !P1 ;  /* 0x000000091900780c */ /* 0x000fe80004f04270 */
[----:B------:R-:W-:Y:S03]  /*6d30*/  ISETP.LT.OR P0, PT, R26, 0xa, P0 ;  /* 0x0000000a1a00780c */ /* 0x000fe60000701670 */
        /* <DEDUP_REMOVED lines=17> */
[C---:B------:R-:W-:Y:S03]  /*6e50*/  ISETP.LT.OR P0, PT, R26.reuse, 0x19, P0 ;  /* 0x000000191a00780c */ /* 0x040fe60000701670 */
        /* <DEDUP_REMOVED lines=27> */
[----:B-1----:R-:W-:Y:S02]  /*7010*/  FSEL R162, R234, -INF , !P0 ;  /* 0xff800000eaa27808 */ /* 0x002fe40004000000 */
        /* <DEDUP_REMOVED lines=52> */
[----:B------:R-:W-:Y:S02]  /*7360*/  FSEL R166, R15, -INF , !P0 ;  /* 0xff8000000fa67808 */ /* 0x000fe40004000000 */
[----:B------:R-:W-:Y:S02]  /*7370*/  LOP3.LUT R223, R223, 0xfffffffd, RZ, 0xc0, !PT ;  /* 0xfffffffddfdf7812 */ /* 0x000fe400078ec0ff */
[----:B------:R-:W-:Y:S04]  /*7380*/  ISETP.GT.AND P0, PT, R25, 0x50, !P1 ;  /* 0x000000501900780c */ /* 0x000fe80004f04270 */
[C---:B------:R-:W-:Y:S03]  /*7390*/  ISETP.LT.OR P0, PT, R26.reuse, 0x51, P0 ;  /* 0x000000511a00780c */ /* 0x040fe60000701670 */
[----:B------:R-:W-:Y:S02]  /*73a0*/  @P1 LOP3.LUT R223, R223, 0x2, RZ, 0xfc, !PT ;  /* 0x00000002dfdf1812 */ /* 0x000fe400078efcff */
[----:B------:R-:W-:Y:S02]  /*73b0*/  ISETP.GE.AND P1, PT, R19, 0x52, PT ;  /* 0x000000521300780c */ /* 0x000fe40003f26270 */
[----:B------:R-:W-:Y:S02]  /*73c0*/  FSEL R156, R17, -INF , !P0 ;  /* 0xff800000119c7808 */ /* 0x000fe40004000000 */
[----:B------:R-:W-:Y:S02]  /*73d0*/  ISETP.GT.AND P0, PT, R25, 0x51, !P1 ;  /* 0x000000511900780c */ /* 0x000fe40004f04270 */
[----:B------:R-:W-:Y:S02]  /*73e0*/  LOP3.LUT R223, R223, 0xfffffffe, RZ, 0xc0, !PT ;  /* 0xfffffffedfdf7812 */ /* 0x000fe400078ec0ff */
[----:B------:R-:W-:Y:S04]  /*73f0*/  ISETP.LT.OR P0, PT, R26, 0x52, P0 ;  /* 0x000000521a00780c */ /* 0x000fe80000701670 */
[----:B------:R-:W-:Y:S02]  /*7400*/  FSEL R150, R150, -INF , !P0 ;  /* 0xff80000096967808 */ /* 0x000fe40004000000 */
[----:B------:R-:W-:Y:S02]  /*7410*/  ISETP.GT.AND P0, PT, R25, 0x58, !P2 ;  /* 0x000000581900780c */ /* 0x000fe40005704270 */
[----:B------:R-:W-:Y:S02]  /*7420*/  @P1 LOP3.LUT R223, R223, 0x1, RZ, 0xfc, !PT ;  /* 0x00000001dfdf1812 */ /* 0x000fe400078efcff */
[----:B------:R-:W-:Y:S02]  /*7430*/  ISETP.LT.OR P0, PT, R26, 0x59, P0 ;  /* 0x000000591a00780c */ /* 0x000fe40000701670 */
[----:B------:R-:W-:Y:S02]  /*7440*/  ISETP.GE.AND P1, PT, R19, 0x5a, PT ;  /* 0x0000005a1300780c */ /* 0x000fe40003f26270 */
[----:B------:R-:W-:Y:S02]  /*7450*/  FSEL R146, R146, -INF , !P0 ;  /* 0xff80000092927808 */ /* 0x000fe40004000000 */
[----:B------:R-:W-:Y:S04]  /*7460*/  ISETP.GT.AND P0, PT, R25, 0x59, !P1 ;  /* 0x000000591900780c */ /* 0x000fe80004f04270 */
[----:B------:R-:W-:Y:S04]  /*7470*/  ISETP.LT.OR P0, PT, R26, 0x5a, P0 ;  /* 0x0000005a1a00780c */ /* 0x000fe80000701670 */
[----:B------:R-:W-:Y:S01]  /*7480*/  FSEL R144, R21, -INF , !P0 ;  /* 0xff80000015907808 */ /* 0x000fe20004000000 */
[----:B------:R-:W-:-:S05]  /*7490*/  @!P3 BRA `(.L_x_177) ;  /* 0x000001900000b947 */ /* 0x000fca0003800000 */
[----:B------:R-:W-:Y:S01]  /*74a0*/  IADD3 R4, R4, c[0x0][0x1d0], RZ ;  /* 0x0000740004047a10 */ /* 0x000fe20007ffe0ff */
        /* <DEDUP_REMOVED lines=13> */
.L_x_179:
[----:B------:R-:W-:Y:S04]  /*7580*/  MOV R4, c[0x0][0x32c] ;  /* 0x0000cb0000047a02 */ /* 0x000fe80000000f00 */
[----:B------:R-:W-:Y:S11]  /*7590*/  ISETP.NE.AND P0, PT, R4, 0x1, PT ;  /* 0x000000010400780c */ /* 0x000ff60003f05270 */
[----:B------:R-:W-:Y:S02]  /*75a0*/  @!UPT UIADD3 URZ, URZ, URZ, URZ ;  /* 0x0000003f3f3ff290 */ /* 0x000fe4000fffe03f */
[----:B------:R-:W-:Y:S05]  /*75b0*/  @P0 IMAD.HI.U32 R4, R5, c[0x0][0x330], RZ ;  /* 0x0000cc0005040a27 */ /* 0x000fea00078e00ff */
[----:B------:R-:W-:Y:S02]  /*75c0*/  @P0 SHF.R.U32.HI R5, RZ, c[0x0][0x334], R4 ;  /* 0x0000cd00ff050a19 */ /* 0x000fe40000011604 */
.L_x_180:
[----:B------:R-:W-:Y:S05]  /*75d0*/  BSYNC B0 ;  /* 0x0000000000007941 */ /* 0x000fea0003800000 */
.L_x_178:
[----:B------:R-:W-:Y:S04]  /*75e0*/  IMAD.IADD R4, R19, 0x1, -R222 ;  /* 0x0000000113047824 */ /* 0x000fe800078e0ade */
[----:B------:R-:W-:Y:S05]  /*75f0*/  IMAD R4, R5, c[0x0][0x32c], R4 ;  /* 0x0000cb0005047a24 */ /* 0x000fea00078e0204 */
[----:B------:R-:W-:Y:S02]  /*7600*/  IADD3 R16, R4, c[0x0][0x32c], RZ ;  /* 0x0000cb0004107a10 */ /* 0x000fe40007ffe0ff */
[----:B------:R-:W-:Y:S02]  /*7610*/  IMNMX R22, R22, R4, !PT ;  /* 0x0000000416167217 */ /* 0x000fe40007800200 */
[----:B------:R-:W-:Y:S02]  /*7620*/  IMNMX R23, R23, R16, PT ;  /* 0x0000001017177217 */ /* 0x000fe40003800200 */
.L_x_177:
[----:B------:R-:W-:Y:S01]  /*7630*/  LOP3.LUT P0, RZ, R223, 0x200000, RZ, 0xc0, !PT ;  /* 0x00200000dfff7812 */ /* 0x000fe2000780c0ff */
[----:B------:R-:W-:Y:S01]  /*7640*/  LDSM.16.MT88.4 R28, [R209+0x100] ;  /* 0x00010000d11c783b */ /* 0x000fe20000004200 */
[----:B------:R-:W-:Y:S02]  /*7650*/  FMNMX.FTZ R7, R12, R3, !PT ;  /* 0x000000030c077209 */ /* 0x000fe40007810000 */
[----:B------:R-:W-:Y:S02]  /*7660*/  ISETP.GT.AND P0, PT, R22, RZ, !P0 ;  /* 0x000000ff1600720c */ /* 0x000fe40004704270 */
[----:B------:R-:W-:Y:S02]  /*7670*/  FMNMX.FTZ R7, R10, R7, !PT ;  /* 0x000000070a077209 */ /* 0x000fe40007810000 */
[----:B------:R-:W-:Y:S01]  /*7680*/  ISETP.LT.OR P0, PT, R23, 0x1, P0 ;  /* 0x000000011700780c */ /* 0x000fe20000701670 */
[----:B------:R-:W-:Y:S01]  /*7690*/  LDSM.16.MT88.4 R36, [R208+0x100] ;  /* 0x00010000d024783b */ /* 0x000fe20000004200 */
[----:B------:R-:W-:Y:S02]  /*76a0*/  FMNMX.FTZ R7, R6, R7, !PT ;  /* 0x0000000706077209 */ /* 0x000fe40007810000 */
[----:B------:R-:W-:Y:S02]  /*76b0*/  FSEL R15, R0, -INF , !P0 ;  /* 0xff800000000f7808 */ /* 0x000fe40004000000 */
[----:B------:R-:W-:Y:S02]  /*76c0*/  LOP3.LUT P0, RZ, R223, 0x100000, RZ, 0xc0, !PT ;  /* 0x00100000dfff7812 */ /* 0x000fe4000780c0ff */
[----:B------:R-:W-:Y:S01]  /*76d0*/  FMNMX.FTZ R0, R15, R2, !PT ;  /* 0x000000020f007209 */ /* 0x000fe20007810000 */
[----:B------:R-:W-:Y:S01]  /*76e0*/  LDSM.16.MT88.4 R44, [R212+0x3100] ;  /* 0x00310000d42c783b */ /* 0x000fe20000004200 */
[----:B------:R-:W-:Y:S02]  /*76f0*/  ISETP.GT.AND P0, PT, R22, 0x1, !P0 ;  /* 0x000000011600780c */ /* 0x000fe40004704270 */
[----:B------:R-:W-:Y:S02]  /*7700*/  FMNMX.FTZ R7, R8, R7, !PT ;  /* 0x0000000708077209 */ /* 0x000fe40007810000 */
[----:B------:R-:W-:Y:S02]  /*7710*/  ISETP.LT.OR P0, PT, R23, 0x2, P0 ;  /* 0x000000021700780c */ /* 0x000fe40000701670 */
[----:B------:R-:W-:Y:S02]  /*7720*/  FMNMX.FTZ R7, R42, R7, !PT ;  /* 0x000000072a077209 */ /* 0x000fe40007810000 */
[----:B------:R-:W-:Y:S02]  /*7730*/  FSEL R13, R157, -INF , !P0 ;  /* 0xff8000009d0d7808 */ /* 0x000fe40004000000 */
[----:B------:R-:W-:Y:S02]  /*7740*/  LOP3.LUT P0, RZ, R223, 0x80000, RZ, 0xc0, !PT ;  /* 0x00080000dfff7812 */ /* 0x000fe4000780c0ff */
[----:B------:R-:W-:Y:S02]  /*7750*/  FMNMX.FTZ R0, R13, R0, !PT ;  /* 0x000000000d007209 */ /* 0x000fe40007810000 */
        /* <DEDUP_REMOVED lines=59> */
[C---:B------:R-:W-:Y:S02]  /*7b10*/  ISETP.GT.AND P2, PT, R22.reuse, 0x58, !P2 ;  /* 0x000000581600780c */ /* 0x040fe40005744270 */
        /* <DEDUP_REMOVED lines=11> */
[C---:B------:R-:W-:Y:S02]  /*7bd0*/  ISETP.LT.OR P2, PT, R23.reuse, 0x59, P2 ;  /* 0x000000591700780c */ /* 0x040fe40001741670 */
[----:B------:R-:W-:Y:S02]  /*7be0*/  ISETP.LT.OR P0, PT, R23, 0x31, P0 ;  /* 0x000000311700780c */ /* 0x000fe40000701670 */
[----:B------:R-:W-:Y:S02]  /*7bf0*/  FMNMX.FTZ R5, R144, R7, !PT ;  /* 0x0000000790057209 */ /* 0x000fe40007810000 */
[----:B------:R-:W-:Y:S02]  /*7c00*/  FSEL R245, R245, -INF , !P0 ;  /* 0xff800000f5f57808 */ /* 0x000fe40004000000 */
[----:B------:R-:W-:Y:S01]  /*7c10*/  LOP3.LUT P0, RZ, R223, 0x100, RZ, 0xc0, !PT ;  /* 0x00000100dfff7812 */ /* 0x000fe2000780c0ff */
[----:B------:R-:W1:Y:S01]  /*7c20*/  SHFL.BFLY PT, R16, R5, 0x2, 0x1f ;  /* 0x0c401f0005107f89 */ /* 0x000e6200000e0000 */
[----:B------:R-:W-:Y:S02]  /*7c30*/  FMNMX.FTZ R0, R245, R0, !PT ;  /* 0x00000000f5007209 */ /* 0x000fe40007810000 */
[----:B------:R-:W-:Y:S02]  /*7c40*/  ISETP.GT.AND P0, PT, R22, 0x31, !P0 ;  /* 0x000000311600780c */ /* 0x000fe40004704270 */
[C---:B------:R-:W-:Y:S02]  /*7c50*/  ISETP.LT.OR P1, PT, R23.reuse, 0x5a, P1 ;  /* 0x0000005a1700780c */ /* 0x040fe40000f21670 */
[----:B------:R-:W-:Y:S02]  /*7c60*/  ISETP.LT.OR P0, PT, R23, 0x32, P0 ;  /* 0x000000321700780c */ /* 0x000fe40000701670 */
[----:B------:R-:W-:Y:S02]  /*7c70*/  FSEL R135, R14, -INF , !P2 ;  /* 0xff8000000e877808 */ /* 0x000fe40005000000 */
[----:B------:R-:W-:Y:S02]  /*7c80*/  FSEL R243, R243, -INF , !P0 ;  /* 0xff800000f3f37808 */ /* 0x000fe40004000000 */
[----:B------:R-:W-:Y:S02]  /*7c90*/  LOP3.LUT P0, RZ, R223, 0x80, RZ, 0xc0, !PT ;  /* 0x00000080dfff7812 */ /* 0x000fe4000780c0ff */
[----:B------:R-:W-:Y:S02]  /*7ca0*/  FMNMX.FTZ R0, R243, R0, !PT ;  /* 0x00000000f3007209 */ /* 0x000fe40007810000 */
[----:B------:R-:W-:Y:S02]  /*7cb0*/  ISETP.GT.AND P0, PT, R22, 0x38, !P0 ;  /* 0x000000381600780c */ /* 0x000fe40004704270 */
[----:B------:R-:W-:Y:S02]  /*7cc0*/  FSEL R117, R252, -INF , !P1 ;  /* 0xff800000fc757808 */ /* 0x000fe40004800000 */
[----:B------:R-:W-:Y:S02]  /*7cd0*/  ISETP.LT.OR P0, PT, R23, 0x39, P0 ;  /* 0x000000391700780c */ /* 0x000fe40000701670 */
[----:B-1----:R-:W-:Y:S02]  /*7ce0*/  FMNMX.FTZ R16, R5, R16, !PT ;  /* 0x0000001005107209 */ /* 0x002fe40007810000 */
[----:B------:R-:W-:Y:S02]  /*7cf0*/  FSEL R241, R241, -INF , !P0 ;  /* 0xff800000f1f17808 */ /* 0x000fe40004000000 */
[----:B------:R-:W-:Y:S01]  /*7d00*/  LOP3.LUT P0, RZ, R223, 0x40, RZ, 0xc0, !PT ;  /* 0x00000040dfff7812 */ /* 0x000fe2000780c0ff */
[----:B------:R-:W1:Y:S01]  /*7d10*/  SHFL.BFLY PT, R17, R16, 0x1, 0x1f ;  /* 0x0c201f0010117f89 */ /* 0x000e6200000e0000 */
[----:B------:R-:W-:Y:S02]  /*7d20*/  FMNMX.FTZ R0, R241, R0, !PT ;  /* 0x00000000f1007209 */ /* 0x000fe40007810000 */
[C---:B------:R-:W-:Y:S04]  /*7d30*/  ISETP.GT.AND P0, PT, R22.reuse, 0x39, !P0 ;  /* 0x000000391600780c */ /* 0x040fe80004704270 */
[----:B------:R-:W-:Y:S04]  /*7d40*/  ISETP.LT.OR P0, PT, R23, 0x3a, P0 ;  /* 0x0000003a1700780c */ /* 0x000fe80000701670 */
[----:B------:R-:W-:Y:S02]  /*7d50*/  FSEL R239, R239, -INF , !P0 ;  /* 0xff800000efef7808 */ /* 0x000fe40004000000 */
[----:B------:R-:W-:Y:S02]  /*7d60*/  LOP3.LUT P0, RZ, R223, 0x20, RZ, 0xc0, !PT ;  /* 0x00000020dfff7812 */ /* 0x000fe4000780c0ff */
[----:B------:R-:W-:Y:S02]  /*7d70*/  FMNMX.FTZ R0, R239, R0, !PT ;  /* 0x00000000ef007209 */ /* 0x000fe40007810000 */
[----:B------:R-:W-:Y:S04]  /*7d80*/  ISETP.GT.AND P0, PT, R22, 0x40, !P0 ;  /* 0x000000401600780c */ /* 0x000fe80004704270 */
        /* <DEDUP_REMOVED lines=14> */
[C---:B------:R-:W-:Y:S04]  /*7e70*/  ISETP.GT.AND P0, PT, R22.reuse, 0x49, !P0 ;  /* 0x000000491600780c */ /* 0x040fe80004704270 */
        /* <DEDUP_REMOVED lines=9> */
[----:B------:R-:W-:Y:S04]  /*7f10*/  ISETP.GT.AND P0, PT, R22, 0x51, !P0 ;  /* 0x000000511600780c */ /* 0x000fe80004704270 */
[----:B------:R-:W-:Y:S02]  /*7f20*/  ISETP.LT.OR P0, PT, R23, 0x52, P0 ;  /* 0x000000521700780c */ /* 0x000fe40000701670 */
[----:B------:R-:W-:Y:S02]  /*7f30*/  LDSM.16.MT88.4 R20, [R210+0x100] ;  /* 0x00010000d214783b */ /* 0x000fe40000004200 */
[----:B------:R-:W-:Y:S04]  /*7f40*/  FSEL R139, R250, -INF , !P0 ;  /* 0xff800000fa8b7808 */ /* 0x000fe80004000000 */
[----:B------:R-:W-:Y:S04]  /*7f50*/  FMNMX.FTZ R0, R139, R0, !PT ;  /* 0x000000008b007209 */ /* 0x000fe80007810000 */
[----:B------:R-:W-:Y:S04]  /*7f60*/  FMNMX.FTZ R0, R135, R0, !PT ;  /* 0x0000000087007209 */ /* 0x000fe80007810000 */
[----:B------:R-:W-:Y:S02]  /*7f70*/  FMNMX.FTZ R7, R117, R0, !PT ;  /* 0x0000000075077209 */ /* 0x000fe40007810000 */
[----:B-1----:R-:W-:Y:S03]  /*7f80*/  FMNMX.FTZ R0, R16, R17, !PT ;  /* 0x0000001110007209 */ /* 0x002fe60007810000 */
[----:B------:R-:W1:Y:S01]  /*7f90*/  SHFL.BFLY PT, R4, R7, 0x2, 0x1f ;  /* 0x0c401f0007047f89 */ /* 0x000e6200000e0000 */
[C---:B------:R-:W-:Y:S01]  /*7fa0*/  FSETP.NEU.FTZ.AND P0, PT, R0.reuse, -INF , PT ;  /* 0xff8000000000780b */ /* 0x040fe20003f1d000 */
[----:B------:R-:W-:Y:S05]  /*7fb0*/  FMUL.FTZ R149, R0, c[0x0][0x2d0] ;  /* 0x0000b40000957a20 */ /* 0x000fea0000410000 */
[----:B------:R-:W-:Y:S05]  /*7fc0*/  FSEL R149, R149, RZ, P0 ;  /* 0x000000ff95957208 */ /* 0x000fea0000000000 */
[--C-:B------:R-:W-:Y:S01]  /*7fd0*/  FFMA.FTZ R118, R6, c[0x0][0x2d0], -R149.reuse ;  /* 0x0000b40006767a23 */ /* 0x100fe20000010895 */
[----:B------:R-:W-:Y:S01]  /*7fe0*/  FSEL R6, R0, RZ, P0 ;  /* 0x000000ff00067208 */ /* 0x000fe20000000000 */
[--C-:B------:R-:W-:Y:S02]  /*7ff0*/  FFMA.FTZ R128, R12, c[0x0][0x2d0], -R149.reuse ;  /* 0x0000b4000c807a23 */ /* 0x100fe40000010895 */
[----:B------:R-:W-:Y:S02]  /*8000*/  FFMA.FTZ R119, R10, c[0x0][0x2d0], -R149 ;  /* 0x0000b4000a777a23 */ /* 0x000fe40000010895 */
[----:B------:R-:W-:Y:S01]  /*8010*/  FADD.FTZ R3, -R6, R3 ;  /* 0x0000000306037221 */ /* 0x000fe20000010100 */
[----:B------:R-:W-:Y:S01]  /*8020*/  MUFU.EX2 R118, R118 ;  /* 0x0000007600767308 */ /* 0x000fe20000000800 */
[--C-:B------:R-:W-:Y:S02]  /*8030*/  FFMA.FTZ R129, R8, c[0x0][0x2d0], -R149.reuse ;  /* 0x0000b40008817a23 */ /* 0x100fe40000010895 */
[--C-:B------:R-:W-:Y:S01]  /*8040*/  FFMA.FTZ R136, R42, c[0x0][0x2d0], -R149.reuse ;  /* 0x0000b4002a887a23 */ /* 0x100fe20000010895 */
[----:B-1----:R-:W-:Y:S01]  /*8050*/  FMNMX.FTZ R5, R7, R4, !PT ;  /* 0x0000000407057209 */ /* 0x002fe20007810000 */
[--C-:B------:R-:W-:Y:S02]  /*8060*/  FFMA.FTZ R137, R40, c[0x0][0x2d0], -R149.reuse ;  /* 0x0000b40028897a23 */ /* 0x100fe40000010895 */
[--C-:B------:R-:W-:Y:S02]  /*8070*/  FFMA.FTZ R138, R50, c[0x0][0x2d0], -R149.reuse ;  /* 0x0000b400328a7a23 */ /* 0x100fe40000010895 */
[----:B------:R-:W1:Y:S01]  /*8080*/  SHFL.BFLY PT, R4, R5, 0x1, 0x1f ;  /* 0x0c201f0005047f89 */ /* 0x000e6200000e0000 */
[----:B------:R-:W-:Y:S01]  /*8090*/  MUFU.EX2 R128, R128 ;  /* 0x0000008000807308 */ /* 0x000fe20000000800 */
[--C-:B------:R-:W-:Y:S02]  /*80a0*/  FFMA.FTZ R145, R48, c[0x0][0x2d0], -R149.reuse ;  /* 0x0000b40030917a23 */ /* 0x100fe40000010895 */
[--C-:B------:R-:W-:Y:S02]  /*80b0*/  FFMA.FTZ R232, R232, c[0x0][0x2d0], -R149.reuse ;  /* 0x0000b400e8e87a23 */ /* 0x100fe40000010895 */
[--C-:B------:R-:W-:Y:S02]  /*80c0*/  FFMA.FTZ R184, R184, c[0x0][0x2d0], -R149.reuse ;  /* 0x0000b400b8b87a23 */ /* 0x100fe40000010895 */
[--C-:B------:R-:W-:Y:S02]  /*80d0*/  FFMA.FTZ R160, R160, c[0x0][0x2d0], -R149.reuse ;  /* 0x0000b400a0a07a23 */ /* 0x100fe40000010895 */
[--C-:B------:R-:W-:Y:S01]  /*80e0*/  FFMA.FTZ R162, R162, c[0x0][0x2d0], -R149.reuse ;  /* 0x0000b400a2a27a23 */ /* 0x100fe20000010895 */
[----:B------:R-:W2:Y:S01]  /*80f0*/  MUFU.EX2 R119, R119 ;  /* 0x0000007700777308 */ /* 0x000ea20000000800 */
[--C-:B------:R-:W-:Y:S02]  /*8100*/  FFMA.FTZ R234, R234, c[0x0][0x2d0], -R149.reuse ;  /* 0x0000b400eaea7a23 */ /* 0x100fe40000010895 */
[--C-:B------:R-:W-:Y:S02]  /*8110*/  FFMA.FTZ R236, R236, c[0x0][0x2d0], -R149.reuse ;  /* 0x0000b400ecec7a23 */ /* 0x100fe40000010895 */
[--C-:B------:R-:W-:Y:S02]  /*8120*/  FFMA.FTZ R156, R156, c[0x0][0x2d0], -R149.reuse ;  /* 0x0000b4009c9c7a23 */ /* 0x100fe40000010895 */
[--C-:B------:R-:W-:Y:S03]  /*8130*/  FFMA.FTZ R146, R146, c[0x0][0x2d0], -R149.reuse ;  /* 0x0000b40092927a23 */ /* 0x100fe60000010895 */
[----:B------:R-:W3:Y:S01]  /*8140*/  MUFU.EX2 R129, R129 ;  /* 0x0000008100817308 */ /* 0x000ee20000000800 */
[----:B-1----:R-:W-:Y:S01]  /*8150*/  FMNMX.FTZ R116, R5, R4, !PT ;  /* 0x0000000405747209 */ /* 0x002fe20007810000 */
[----:B------:R-:W-:Y:S03]  /*8160*/  FMUL.FTZ R4, R3, c[0x0][0x2d0] ;  /* 0x0000b40003047a20 */ /* 0x000fe60000410000 */
[C---:B------:R-:W-:Y:S01]  /*8170*/  FSETP.NEU.FTZ.AND P0, PT, R116.reuse, -INF , PT ;  /* 0xff8000007400780b */ /* 0x040fe20003f1d000 */
[C---:B------:R-:W-:Y:S04]  /*8180*/  FMUL.FTZ R134, R116.reuse, c[0x0][0x2d0] ;  /* 0x0000b40074867a20 */ /* 0x040fe80000410000 */
[----:B------:R-:W1:Y:S01]  /*8190*/  MUFU.EX2 R3, R4 ;  /* 0x0000000400037308 */ /* 0x000e620000000800 */
[----:B------:R-:W-:Y:S02]  /*81a0*/  FSEL R5, R116, RZ, P0 ;  /* 0x000000ff74057208 */ /* 0x000fe40000000000 */
[----:B------:R-:W-:Y:S02]  /*81b0*/  FSEL R134, R134, RZ, P0 ;  /* 0x000000ff86867208 */ /* 0x000fe40000000000 */
[----:B--2---:R-:W-:Y:S01]  /*81c0*/  F2FP.BF16.PACK_AB R124, R119, R128 ;  /* 0x00000080777c723e */ /* 0x004fe200000010ff */
[----:B------:R-:W-:Y:S01]  /*81d0*/  FADD.FTZ R5, -R5, R2 ;  /* 0x0000000205057221 */ /* 0x000fe20000010100 */
[----:B------:R-:W-:Y:S01]  /*81e0*/  ISETP.GT.AND P0, PT, R230, R231, PT ;  /* 0x000000e7e600720c */ /* 0x000fe20003f04270 */
[--C-:B------:R-:W-:Y:S02]  /*81f0*/  FFMA.FTZ R133, R15, c[0x0][0x2d0], -R134.reuse ;  /* 0x0000b4000f857a23 */ /* 0x100fe40000010886 */
[--C-:B------:R-:W-:Y:S01]  /*8200*/  FFMA.FTZ R132, R13, c[0x0][0x2d0], -R134.reuse ;  /* 0x0000b4000d847a23 */ /* 0x100fe20000010886 */
[----:B------:R-:W-:Y:S01]  /*8210*/  MUFU.EX2 R232, R232 ;  /* 0x000000e800e87308 */ /* 0x000fe20000000800 */
[----:B------:R-:W2:Y:S01]  /*8220*/  LDSM.16.MT88.4 R12, [R212+0x100] ;  /* 0x00010000d40c783b */ /* 0x000ea20000004200 */
[--C-:B------:R-:W-:Y:S01]  /*8230*/  FFMA.FTZ R131, R11, c[0x0][0x2d0], -R134.reuse ;  /* 0x0000b4000b837a23 */ /* 0x100fe20000010886 */
[----:B---3--:R-:W-:Y:S01]  /*8240*/  F2FP.BF16.PACK_AB R126, R129, R118 ;  /* 0x00000076817e723e */ /* 0x008fe200000010ff */
[--C-:B------:R-:W-:Y:S02]  /*8250*/  FFMA.FTZ R130, R9, c[0x0][0x2d0], -R134.reuse ;  /* 0x0000b40009827a23 */ /* 0x100fe40000010886 */
[----:B------:R-:W-:Y:S02]  /*8260*/  FMUL.FTZ R2, R5, c[0x0][0x2d0] ;  /* 0x0000b40005027a20 */ /* 0x000fe40000410000 */
[--C-:B------:R-:W-:Y:S02]  /*8270*/  FFMA.FTZ R165, R165, c[0x0][0x2d0], -R134.reuse ;  /* 0x0000b400a5a57a23 */ /* 0x100fe40000010886 */
[----:B------:R-:W-:Y:S01]  /*8280*/  MUFU.EX2 R133, R133 ;  /* 0x0000008500857308 */ /* 0x000fe20000000800 */
[--C-:B------:R-:W-:Y:S02]  /*8290*/  FFMA.FTZ R161, R161, c[0x0][0x2d0], -R134.reuse ;  /* 0x0000b400a1a17a23 */ /* 0x100fe40000010886 */
[C---:B-1----:R-:W-:Y:S02]  /*82a0*/  FMUL.FTZ R4, R3.reuse, R112 ;  /* 0x0000007003047220 */ /* 0x042fe40000410000 */
[C---:B------:R-:W-:Y:S02]  /*82b0*/  FMUL.FTZ R5, R3.reuse, R113 ;  /* 0x0000007103057220 */ /* 0x040fe40000410000 */
[C---:B------:R-:W-:Y:S02]  /*82c0*/  FMUL.FTZ R8, R3.reuse, R108 ;  /* 0x0000006c03087220 */ /* 0x040fe40000410000 */
[C---:B------:R-:W-:Y:S01]  /*82d0*/  FMUL.FTZ R9, R3.reuse, R109 ;  /* 0x0000006d03097220 */ /* 0x040fe20000410000 */
[----:B------:R-:W1:Y:S01]  /*82e0*/  MUFU.EX2 R2, R2 ;  /* 0x0000000200027308 */ /* 0x000e620000000800 */
[C---:B------:R-:W-:Y:S02]  /*82f0*/  FMUL.FTZ R16, R3.reuse, R100 ;  /* 0x0000006403107220 */ /* 0x040fe40000410000 */
[C---:B------:R-:W-:Y:S02]  /*8300*/  FMUL.FTZ R17, R3.reuse, R101 ;  /* 0x0000006503117220 */ /* 0x040fe40000410000 */
[C---:B------:R-:W-:Y:S02]  /*8310*/  FMUL.FTZ R24, R3.reuse, R92 ;  /* 0x0000005c03187220 */ /* 0x040fe40000410000 */
[C---:B------:R-:W-:Y:S02]  /*8320*/  FMUL.FTZ R25, R3.reuse, R93 ;  /* 0x0000005d03197220 */ /* 0x040fe40000410000 */
[C---:B------:R-:W-:Y:S01]  /*8330*/  FMUL.FTZ R32, R3.reuse, R84 ;  /* 0x0000005403207220 */ /* 0x040fe20000410000 */
[----:B------:R-:W3:Y:S01]  /*8340*/  MUFU.EX2 R132, R132 ;  /* 0x0000008400847308 */ /* 0x000ee20000000800 */
[C---:B------:R-:W-:Y:S02]  /*8350*/  FMUL.FTZ R33, R3.reuse, R85 ;  /* 0x0000005503217220 */ /* 0x040fe40000410000 */
[C---:B------:R-:W-:Y:S02]  /*8360*/  FMUL.FTZ R40, R3.reuse, R76 ;  /* 0x0000004c03287220 */ /* 0x040fe40000410000 */
[C---:B------:R-:W-:Y:S02]  /*8370*/  FMUL.FTZ R41, R3.reuse, R77 ;  /* 0x0000004d03297220 */ /* 0x040fe40000410000 */
[C---:B------:R-:W-:Y:S02]  /*8380*/  FMUL.FTZ R48, R3.reuse, R68 ;  /* 0x0000004403307220 */ /* 0x040fe40000410000 */
[C---:B------:R-:W-:Y:S01]  /*8390*/  FMUL.FTZ R49, R3.reuse, R69 ;  /* 0x0000004503317220 */ /* 0x040fe20000410000 */
[----:B------:R-:W-:Y:S01]  /*83a0*/  MUFU.EX2 R131, R131 ;  /* 0x0000008300837308 */ /* 0x000fe20000000800 */
[C---:B------:R-:W-:Y:S02]  /*83b0*/  FMUL.FTZ R52, R3.reuse, R52 ;  /* 0x0000003403347220 */ /* 0x040fe40000410000 */
[C---:B------:R-:W-:Y:S02]  /*83c0*/  FMUL.FTZ R53, R3.reuse, R53 ;  /* 0x0000003503357220 */ /* 0x040fe40000410000 */
[C---:B-1----:R-:W-:Y:S02]  /*83d0*/  FMUL.FTZ R6, R2.reuse, R114 ;  /* 0x0000007202067220 */ /* 0x042fe40000410000 */
[C---:B------:R-:W-:Y:S02]  /*83e0*/  FMUL.FTZ R7, R2.reuse, R115 ;  /* 0x0000007302077220 */ /* 0x040fe40000410000 */
[C---:B------:R-:W-:Y:S01]  /*83f0*/  FMUL.FTZ R10, R2.reuse, R110 ;  /* 0x0000006e020a7220 */ /* 0x040fe20000410000 */
[----:B------:R-:W1:Y:S01]  /*8400*/  MUFU.EX2 R130, R130 ;  /* 0x0000008200827308 */ /* 0x000e620000000800 */
[C---:B------:R-:W-:Y:S02]  /*8410*/  FMUL.FTZ R11, R2.reuse, R111 ;  /* 0x0000006f020b7220 */ /* 0x040fe40000410000 */
[----:B------:R-:W-:Y:S01]  /*8420*/  FMUL.FTZ R18, R2, R102 ;  /* 0x0000006602127220 */ /* 0x000fe20000410000 */
[----:B---3--:R-:W-:Y:S01]  /*8430*/  F2FP.BF16.PACK_AB R125, R132, R133 ;  /* 0x00000085847d723e */ /* 0x008fe200000010ff */
[C---:B------:R-:W-:Y:S01]  /*8440*/  FMUL.FTZ R19, R2.reuse, R103 ;  /* 0x0000006702137220 */ /* 0x040fe20000410000 */
[----:B------:R-:W-:Y:S01]  /*8450*/  LDSM.16.MT88.4 R108, [R212+0x2900] ;  /* 0x00290000d46c783b */ /* 0x000fe20000004200 */
[C---:B------:R-:W-:Y:S02]  /*8460*/  FMUL.FTZ R26, R2.reuse, R94 ;  /* 0x0000005e021a7220 */ /* 0x040fe40000410000 */
[C---:B------:R-:W-:Y:S01]  /*8470*/  FMUL.FTZ R27, R2.reuse, R95 ;  /* 0x0000005f021b7220 */ /* 0x040fe20000410000 */
[----:B------:R-:W-:Y:S01]  /*8480*/  MUFU.EX2 R184, R184 ;  /* 0x000000b800b87308 */ /* 0x000fe20000000800 */
[C---:B------:R-:W-:Y:S02]  /*8490*/  FMUL.FTZ R34, R2.reuse, R86 ;  /* 0x0000005602227220 */ /* 0x040fe40000410000 */
[C---:B------:R-:W-:Y:S01]  /*84a0*/  FMUL.FTZ R35, R2.reuse, R87 ;  /* 0x0000005702237220 */ /* 0x040fe20000410000 */
[----:B------:R-:W-:Y:S01]  /*84b0*/  LDSM.16.MT88.4 R92, [R208+0x4900] ;  /* 0x00490000d05c783b */ /* 0x000fe20000004200 */
[C---:B------:R-:W-:Y:S02]  /*84c0*/  FMUL.FTZ R42, R2.reuse, R78 ;  /* 0x0000004e022a7220 */ /* 0x040fe40000410000 */
[C---:B------:R-:W-:Y:S02]  /*84d0*/  FMUL.FTZ R43, R2.reuse, R79 ;  /* 0x0000004f022b7220 */ /* 0x040fe40000410000 */
[C---:B------:R-:W-:Y:S01]  /*84e0*/  FMUL.FTZ R50, R2.reuse, R70 ;  /* 0x0000004602327220 */ /* 0x040fe20000410000 */
[----:B------:R-:W-:Y:S01]  /*84f0*/  MUFU.EX2 R165, R165 ;  /* 0x000000a500a57308 */ /* 0x000fe20000000800 */
[C---:B------:R-:W-:Y:S01]  /*8500*/  FMUL.FTZ R51, R2.reuse, R71 ;  /* 0x0000004702337220 */ /* 0x040fe20000410000 */
[----:B------:R-:W3:Y:S01]  /*8510*/  LDSM.16.MT88.4 R84, [R210+0x3100] ;  /* 0x00310000d254783b */ /* 0x000ee20000004200 */
[----:B------:R-:W-:Y:S01]  /*8520*/  FMUL.FTZ R54, R2, R54 ;  /* 0x0000003602367220 */ /* 0x000fe20000410000 */
[----:B-1----:R-:W-:Y:S01]  /*8530*/  F2FP.BF16.PACK_AB R127, R130, R131 ;  /* 0x00000083827f723e */ /* 0x002fe200000010ff */
[C---:B------:R-:W-:Y:S02]  /*8540*/  FMUL.FTZ R55, R2.reuse, R55 ;  /* 0x0000003702377220 */ /* 0x040fe40000410000 */
[C---:B------:R-:W-:Y:S02]  /*8550*/  FMUL.FTZ R56, R3.reuse, R56 ;  /* 0x0000003803387220 */ /* 0x040fe40000410000 */
[C---:B------:R-:W-:Y:S01]  /*8560*/  FMUL.FTZ R57, R3.reuse, R57 ;  /* 0x0000003903397220 */ /* 0x040fe20000410000 */
[----:B------:R-:W1:Y:S01]  /*8570*/  LDSM.16.MT88.4 R76, [R209+0x3100] ;  /* 0x00310000d14c783b */ /* 0x000e620000004200 */
[C---:B--2---:R-:W-:Y:S01]  /*8580*/  HMMA.16816.F32.BF16 R4, R124.reuse, R12, R4 ;  /* 0x0000000c7c04723c */ /* 0x044fe20000041804 */
[----:B------:R-:W-:Y:S04]  /*8590*/  MUFU.EX2 R161, R161 ;  /* 0x000000a100a17308 */ /* 0x000fe80000000800 */
[C---:B------:R-:W-:Y:S02]  /*85a0*/  FMUL.FTZ R58, R2.reuse, R58 ;  /* 0x0000003a023a7220 */ /* 0x040fe40000410000 */
[----:B------:R-:W2:Y:S01]  /*85b0*/  LDSM.16.MT88.4 R68, [R208+0x3100] ;  /* 0x00310000d044783b */ /* 0x000ea20000004200 */
[C---:B------:R-:W-:Y:S03]  /*85c0*/  HMMA.16816.F32.BF16 R8, R124.reuse, R14, R8 ;  /* 0x0000000e7c08723c */ /* 0x040fe60000041808 */
[----:B------:R-:W-:Y:S01]  /*85d0*/  MUFU.EX2 R136, R136 ;  /* 0x0000008800887308 */ /* 0x000fe20000000800 */
[C---:B------:R-:W-:Y:S02]  /*85e0*/  FMUL.FTZ R12, R3.reuse, R104 ;  /* 0x00000068030c7220 */ /* 0x040fe40000410000 */
[C---:B------:R-:W-:Y:S01]  /*85f0*/  FMUL.FTZ R13, R3.reuse, R105 ;  /* 0x00000069030d7220 */ /* 0x040fe20000410000 */
[----:B------:R-:W-:Y:S01]  /*8600*/  LDSM.16.MT88.4 R100, [R210+0x2900] ;  /* 0x00290000d264783b */ /* 0x000fe20000004200 */
[C---:B------:R-:W-:Y:S04]  /*8610*/  FMUL.FTZ R14, R2.reuse, R106 ;  /* 0x0000006a020e7220 */ /* 0x040fe80000410000 */
[C---:B------:R-:W-:Y:S01]  /*8620*/  FMUL.FTZ R15, R2.reuse, R107 ;  /* 0x0000006b020f7220 */ /* 0x040fe20000410000 */
[----:B------:R-:W4:Y:S01]  /*8630*/  MUFU.EX2 R137, R137 ;  /* 0x0000008900897308 */ /* 0x000f220000000800 */
[C---:B------:R-:W-:Y:S02]  /*8640*/  FMUL.FTZ R59, R2.reuse, R59 ;  /* 0x0000003b023b7220 */ /* 0x040fe40000410000 */
[C---:B------:R-:W-:Y:S02]  /*8650*/  FMUL.FTZ R60, R3.reuse, R60 ;  /* 0x0000003c033c7220 */ /* 0x040fe40000410000 */
[C---:B------:R-:W-:Y:S01]  /*8660*/  FMUL.FTZ R61, R3.reuse, R61 ;  /* 0x0000003d033d7220 */ /* 0x040fe20000410000 */
[C---:B------:R-:W-:Y:S03]  /*8670*/  HMMA.16816.F32.BF16 R12, R124.reuse, R20, R12 ;  /* 0x000000147c0c723c */ /* 0x040fe6000004180c */
[C---:B------:R-:W-:Y:S01]  /*8680*/  FMUL.FTZ R62, R2.reuse, R62 ;  /* 0x0000003e023e7220 */ /* 0x040fe20000410000 */
[----:B------:R-:W-:Y:S01]  /*8690*/  MUFU.EX2 R138, R138 ;  /* 0x0000008a008a7308 */ /* 0x000fe20000000800 */
[C---:B------:R-:W-:Y:S02]  /*86a0*/  FMUL.FTZ R63, R2.reuse, R63 ;  /* 0x0000003f023f7220 */ /* 0x040fe40000410000 */
[C---:B------:R-:W-:Y:S01]  /*86b0*/  FMUL.FTZ R20, R3.reuse, R96 ;  /* 0x0000006003147220 */ /* 0x040fe20000410000 */
[C---:B------:R-:W-:Y:S04]  /*86c0*/  HMMA.16816.F32.BF16 R16, R124.reuse, R22, R16 ;  /* 0x000000167c10723c */ /* 0x040fe80000041810 */
[C---:B------:R-:W-:Y:S02]  /*86d0*/  FMUL.FTZ R21, R3.reuse, R97 ;  /* 0x0000006103157220 */ /* 0x040fe40000410000 */
[----:B------:R-:W-:Y:S01]  /*86e0*/  MUFU.EX2 R145, R145 ;  /* 0x0000009100917308 */ /* 0x000fe20000000800 */
[C---:B------:R-:W-:Y:S02]  /*86f0*/  FMUL.FTZ R22, R2.reuse, R98 ;  /* 0x0000006202167220 */ /* 0x040fe40000410000 */
[C---:B------:R-:W-:Y:S03]  /*8700*/  FMUL.FTZ R23, R2.reuse, R99 ;  /* 0x0000006302177220 */ /* 0x040fe60000410000 */
[C---:B------:R-:W-:Y:S02]  /*8710*/  FMUL.FTZ R64, R3.reuse, R64 ;  /* 0x0000004003407220 */ /* 0x040fe40000410000 */
[C---:B------:R-:W-:Y:S02]  /*8720*/  FMUL.FTZ R65, R3.reuse, R65 ;  /* 0x0000004103417220 */ /* 0x040fe40000410000 */
[C---:B------:R-:W-:Y:S01]  /*8730*/  HMMA.16816.F32.BF16 R20, R124.reuse, R28, R20 ;  /* 0x0000001c7c14723c */ /* 0x040fe20000041814 */
[----:B------:R-:W-:Y:S02]  /*8740*/  MUFU.EX2 R160, R160 ;  /* 0x000000a000a07308 */ /* 0x000fe40000000800 */
[C---:B------:R-:W-:Y:S02]  /*8750*/  FMUL.FTZ R66, R2.reuse, R66 ;  /* 0x0000004202427220 */ /* 0x040fe40000410000 */
[C---:B------:R-:W-:Y:S02]  /*8760*/  FMUL.FTZ R67, R2.reuse, R67 ;  /* 0x0000004302437220 */ /* 0x040fe40000410000 */
[C---:B------:R-:W-:Y:S01]  /*8770*/  FMUL.FTZ R28, R3.reuse, R88 ;  /* 0x00000058031c7220 */ /* 0x040fe20000410000 */
[C---:B------:R-:W-:Y:S03]  /*8780*/  HMMA.16816.F32.BF16 R24, R124.reuse, R30, R24 ;  /* 0x0000001e7c18723c */ /* 0x040fe60000041818 */
[----:B------:R-:W-:Y:S01]  /*8790*/  MUFU.EX2 R162, R162 ;  /* 0x000000a200a27308 */ /* 0x000fe20000000800 */
[----:B------:R-:W-:Y:S02]  /*87a0*/  FMUL.FTZ R29, R3, R89 ;  /* 0x00000059031d7220 */ /* 0x000fe40000410000 */
[--C-:B------:R-:W-:Y:S02]  /*87b0*/  FFMA.FTZ R148, R167, c[0x0][0x2d0], -R134.reuse ;  /* 0x0000b400a7947a23 */ /* 0x100fe40000010886 */
[C---:B------:R-:W-:Y:S04]  /*87c0*/  FMUL.FTZ R30, R2.reuse, R90 ;  /* 0x0000005a021e7220 */ /* 0x040fe80000410000 */
[----:B------:R-:W-:Y:S01]  /*87d0*/  FMUL.FTZ R31, R2, R91 ;  /* 0x0000005b021f7220 */ /* 0x000fe20000410000 */
[----:B------:R-:W-:Y:S01]  /*87e0*/  MUFU.EX2 R148, R148 ;  /* 0x0000009400947308 */ /* 0x000fe20000000800 */
[----:B------:R-:W-:Y:S01]  /*87f0*/  LDSM.16.MT88.4 R88, [R212+0x3900] ;  /* 0x00390000d458783b */ /* 0x000fe20000004200 */
[--C-:B------:R-:W-:Y:S02]  /*8800*/  FFMA.FTZ R151, R151, c[0x0][0x2d0], -R134.reuse ;  /* 0x0000b40097977a23 */ /* 0x100fe40000010886 */
[--C-:B------:R-:W-:Y:S02]  /*8810*/  FFMA.FTZ R157, R157, c[0x0][0x2d0], -R134.reuse ;  /* 0x0000b4009d9d7a23 */ /* 0x100fe40000010886 */
[C---:B------:R-:W-:Y:S03]  /*8820*/  HMMA.16816.F32.BF16 R28, R124.reuse, R36, R28 ;  /* 0x000000247c1c723c */ /* 0x040fe6000004181c */
[--C-:B------:R-:W-:Y:S01]  /*8830*/  FFMA.FTZ R158, R163, c[0x0][0x2d0], -R134.reuse ;  /* 0x0000b400a39e7a23 */ /* 0x100fe20000010886 */
[----:B------:R-:W5:Y:S01]  /*8840*/  MUFU.EX2 R151, R151 ;  /* 0x0000009700977308 */ /* 0x000f620000000800 */
[--C-:B------:R-:W-:Y:S02]  /*8850*/  FFMA.FTZ R163, R186, c[0x0][0x2d0], -R149.reuse ;  /* 0x0000b400baa37a23 */ /* 0x100fe40000010895 */
[C---:B------:R-:W-:Y:S01]  /*8860*/  FMUL.FTZ R36, R3.reuse, R80 ;  /* 0x0000005003247220 */ /* 0x040fe20000410000 */
[C---:B------:R-:W-:Y:S04]  /*8870*/  HMMA.16816.F32.BF16 R32, R124.reuse, R38, R32 ;  /* 0x000000267c20723c */ /* 0x040fe80000041820 */
[----:B------:R-:W-:Y:S02]  /*8880*/  FMUL.FTZ R37, R3, R81 ;  /* 0x0000005103257220 */ /* 0x000fe40000410000 */
[----:B------:R-:W-:Y:S01]  /*8890*/  MUFU.EX2 R157, R157 ;  /* 0x0000009d009d7308 */ /* 0x000fe20000000800 */
[C---:B------:R-:W-:Y:S02]  /*88a0*/  FMUL.FTZ R38, R2.reuse, R82 ;  /* 0x0000005202267220 */ /* 0x040fe40000410000 */
[----:B------:R-:W-:Y:S02]  /*88b0*/  FMUL.FTZ R39, R2, R83 ;  /* 0x0000005302277220 */ /* 0x000fe40000410000 */
[----:B------:R-:W-:Y:S01]  /*88c0*/  LDSM.16.MT88.4 R80, [R209+0x900] ;  /* 0x00090000d150783b */ /* 0x000fe20000004200 */
[--C-:B------:R-:W-:Y:S02]  /*88d0*/  FFMA.FTZ R167, R164, c[0x0][0x2d0], -R149.reuse ;  /* 0x0000b400a4a77a23 */ /* 0x100fe40000010895 */
[--C-:B------:R-:W-:Y:S02]  /*88e0*/  FFMA.FTZ R164, R237, c[0x0][0x2d0], -R134.reuse ;  /* 0x0000b400eda47a23 */ /* 0x100fe40000010886 */
[C---:B------:R-:W-:Y:S01]  /*88f0*/  HMMA.16816.F32.BF16 R36, R124.reuse, R44, R36 ;  /* 0x0000002c7c24723c */ /* 0x040fe20000041824 */
[----:B------:R-:W1:Y:S02]  /*8900*/  MUFU.EX2 R158, R158 ;  /* 0x0000009e009e7308 */ /* 0x000e640000000800 */
[--C-:B------:R-:W-:Y:S02]  /*8910*/  FFMA.FTZ R187, R187, c[0x0][0x2d0], -R134.reuse ;  /* 0x0000b400bbbb7a23 */ /* 0x100fe40000010886 */
[--C-:B------:R-:W-:Y:S02]  /*8920*/  FFMA.FTZ R186, R235, c[0x0][0x2d0], -R134.reuse ;  /* 0x0000b400ebba7a23 */ /* 0x100fe40000010886 */
[C---:B------:R-:W-:Y:S01]  /*8930*/  FMUL.FTZ R44, R3.reuse, R72 ;  /* 0x00000048032c7220 */ /* 0x040fe20000410000 */
[C---:B------:R-:W-:Y:S03]  /*8940*/  HMMA.16816.F32.BF16 R40, R124.reuse, R46, R40 ;  /* 0x0000002e7c28723c */ /* 0x040fe60000041828 */
[----:B------:R-:W1:Y:S01]  /*8950*/  MUFU.EX2 R163, R163 ;  /* 0x000000a300a37308 */ /* 0x000e620000000800 */
[----:B------:R-:W-:Y:S02]  /*8960*/  FMUL.FTZ R45, R3, R73 ;  /* 0x00000049032d7220 */ /* 0x000fe40000410000 */
[--C-:B------:R-:W-:Y:S02]  /*8970*/  FFMA.FTZ R233, R233, c[0x0][0x2d0], -R134.reuse ;  /* 0x0000b400e9e97a23 */ /* 0x100fe40000010886 */
[C---:B------:R-:W-:Y:S04]  /*8980*/  FMUL.FTZ R46, R2.reuse, R74 ;  /* 0x0000004a022e7220 */ /* 0x040fe80000410000 */
[----:B------:R-:W-:Y:S01]  /*8990*/  FMUL.FTZ R47, R2, R75 ;  /* 0x0000004b022f7220 */ /* 0x000fe20000410000 */
[----:B------:R-:W2:Y:S01]  /*89a0*/  MUFU.EX2 R167, R167 ;  /* 0x000000a700a77308 */ /* 0x000ea20000000800 */
[----:B------:R-:W4:Y:S01]  /*89b0*/  LDSM.16.MT88.4 R72, [R212+0x900] ;  /* 0x00090000d448783b */ /* 0x000f220000004200 */
[--C-:B------:R-:W-:Y:S02]  /*89c0*/  FFMA.FTZ R235, R240, c[0x0][0x2d0], -R149.reuse ;  /* 0x0000b400f0eb7a23 */ /* 0x100fe40000010895 */
[--C-:B------:R-:W-:Y:S02]  /*89d0*/  FFMA.FTZ R237, R238, c[0x0][0x2d0], -R149.reuse ;  /* 0x0000b400eeed7a23 */ /* 0x100fe40000010895 */
[C---:B---3--:R-:W-:Y:S03]  /*89e0*/  HMMA.16816.F32.BF16 R44, R124.reuse, R84, R44 ;  /* 0x000000547c2c723c */ /* 0x048fe6000004182c */
[--C-:B------:R-:W-:Y:S01]  /*89f0*/  FFMA.FTZ R238, R245, c[0x0][0x2d0], -R134.reuse ;  /* 0x0000b400f5ee7a23 */ /* 0x100fe20000010886 */
[----:B------:R-:W-:Y:S01]  /*8a00*/  MUFU.EX2 R164, R164 ;  /* 0x000000a400a47308 */ /* 0x000fe20000000800 */
[--C-:B------:R-:W-:Y:S02]  /*8a10*/  FFMA.FTZ R245, R166, c[0x0][0x2d0], -R149.reuse ;  /* 0x0000b400a6f57a23 */ /* 0x100fe40000010895 */
[--C-:B------:R-:W-:Y:S01]  /*8a20*/  FFMA.FTZ R166, R185, c[0x0][0x2d0], -R134.reuse ;  /* 0x0000b400b9a67a23 */ /* 0x100fe20000010886 */
[C---:B------:R-:W-:Y:S01]  /*8a30*/  HMMA.16816.F32.BF16 R48, R124.reuse, R86, R48 ;  /* 0x000000567c30723c */ /* 0x040fe20000041830 */
[----:B------:R-:W-:Y:S03]  /*8a40*/  LDSM.16.MT88.4 R84, [R208+0x900] ;  /* 0x00090000d054783b */ /* 0x000fe60000004200 */
[--C-:B------:R-:W-:Y:S02]  /*8a50*/  FFMA.FTZ R243, R243, c[0x0][0x2d0], -R134.reuse ;  /* 0x0000b400f3f37a23 */ /* 0x100fe40000010886 */
[----:B------:R-:W-:Y:S01]  /*8a60*/  MUFU.EX2 R245, R245 ;  /* 0x000000f500f57308 */ /* 0x000fe20000000800 */
[--C-:B------:R-:W-:Y:S01]  /*8a70*/  FFMA.FTZ R240, R241, c[0x0][0x2d0], -R134.reuse ;  /* 0x0000b400f1f07a23 */ /* 0x100fe20000010886 */
[C---:B-1----:R-:W-:Y:S04]  /*8a80*/  HMMA.16816.F32.BF16 R52, R124.reuse, R76, R52 ;  /* 0x0000004c7c34723c */ /* 0x042fe80000041834 */
[--C-:B------:R-:W-:Y:S02]  /*8a90*/  FFMA.FTZ R241, R192, c[0x0][0x2d0], -R149.reuse ;  /* 0x0000b400c0f17a23 */ /* 0x100fe40000010895 */
[--C-:B------:R-:W-:Y:S02]  /*8aa0*/  FFMA.FTZ R192, R159, c[0x0][0x2d0], -R134.reuse ;  /* 0x0000b4009fc07a23 */ /* 0x100fe40000010886 */
[C---:B------:R-:W-:Y:S01]  /*8ab0*/  HMMA.16816.F32.BF16 R56, R124.reuse, R78, R56 ;  /* 0x0000004e7c38723c */ /* 0x040fe20000041838 */
[----:B------:R-:W1:Y:S01]  /*8ac0*/  LDSM.16.MT88.4 R76, [R210+0x900] ;  /* 0x00090000d24c783b */ /* 0x000e620000004200 */
[----:B------:R-:W-:Y:S02]  /*8ad0*/  MUFU.EX2 R241, R241 ;  /* 0x000000f100f17308 */ /* 0x000fe40000000800 */
[--C-:B------:R-:W-:Y:S02]  /*8ae0*/  FFMA.FTZ R239, R239, c[0x0][0x2d0], -R134.reuse ;  /* 0x0000b400efef7a23 */ /* 0x100fe40000010886 */
[--C-:B------:R-:W-:Y:S02]  /*8af0*/  FFMA.FTZ R159, R150, c[0x0][0x2d0], -R149.reuse ;  /* 0x0000b400969f7a23 */ /* 0x100fe40000010895 */
[C---:B--2---:R-:W-:Y:S04]  /*8b00*/  HMMA.16816.F32.BF16 R60, R124.reuse, R68, R60 ;  /* 0x000000447c3c723c */ /* 0x044fe8000004183c */
[----:B------:R-:W-:Y:S01]  /*8b10*/  MUFU.EX2 R166, R166 ;  /* 0x000000a600a67308 */ /* 0x000fe20000000800 */
[----:B------:R-:W-:Y:S02]  /*8b20*/  FFMA.FTZ R149, R144, c[0x0][0x2d0], -R149 ;  /* 0x0000b40090957a23 */ /* 0x000fe40000010895 */
[----:B----4-:R-:W-:Y:S01]  /*8b30*/  F2FP.BF16.PACK_AB R68, R137, R136 ;  /* 0x000000888944723e */ /* 0x010fe200000010ff */
[----:B------:R-:W-:Y:S04]  /*8b40*/  HMMA.16816.F32.BF16 R64, R124, R70, R64 ;  /* 0x000000467c40723c */ /* 0x000fe80000041840 */
[----:B-----5:R-:W-:Y:S01]  /*8b50*/  F2FP.BF16.PACK_AB R69, R151, R148 ;  /* 0x000000949745723e */ /* 0x020fe200000010ff */
[--C-:B------:R-:W-:Y:S01]  /*8b60*/  FFMA.FTZ R144, R147, c[0x0][0x2d0], -R134.reuse ;  /* 0x0000b40093907a23 */ /* 0x100fe20000010886 */
[----:B------:R-:W-:Y:S01]  /*8b70*/  MUFU.EX2 R192, R192 ;  /* 0x000000c000c07308 */ /* 0x000fe20000000800 */
[----:B------:R-:W-:Y:S01]  /*8b80*/  F2FP.BF16.PACK_AB R70, R145, R138 ;  /* 0x0000008a9146723e */ /* 0x000fe200000010ff */
[--C-:B------:R-:W-:Y:S01]  /*8b90*/  FFMA.FTZ R139, R139, c[0x0][0x2d0], -R134.reuse ;  /* 0x0000b4008b8b7a23 */ /* 0x100fe20000010886 */
[----:B------:R-:W-:Y:S03]  /*8ba0*/  F2FP.BF16.PACK_AB R71, R158, R157 ;  /* 0x0000009d9e47723e */ /* 0x000fe600000010ff */
[--C-:B------:R-:W-:Y:S02]  /*8bb0*/  FFMA.FTZ R135, R135, c[0x0][0x2d0], -R134.reuse ;  /* 0x0000b40087877a23 */ /* 0x100fe40000010886 */
[----:B------:R-:W-:Y:S02]  /*8bc0*/  FFMA.FTZ R134, R117, c[0x0][0x2d0], -R134 ;  /* 0x0000b40075867a23 */ /* 0x000fe40000010886 */
[C---:B------:R-:W-:Y:S01]  /*8bd0*/  HMMA.16816.F32.BF16 R4, R68.reuse, R72, R4 ;  /* 0x000000484404723c */ /* 0x040fe20000041804 */
[----:B------:R-:W2:Y:S04]  /*8be0*/  MUFU.EX2 R187, R187 ;  /* 0x000000bb00bb7308 */ /* 0x000ea80000000800 */
[----:B------:R-:W-:Y:S02]  /*8bf0*/  FFMA.FTZ R128, R3, R224, R128 ;  /* 0x000000e003807223 */ /* 0x000fe40000010080 */
[----:B------:R-:W-:Y:S01]  /*8c00*/  FFMA.FTZ R133, R2, R225, R133 ;  /* 0x000000e102857223 */ /* 0x000fe20000010085 */
[C---:B------:R-:W-:Y:S01]  /*8c10*/  HMMA.16816.F32.BF16 R8, R68.reuse, R74, R8 ;  /* 0x0000004a4408723c */ /* 0x040fe20000041808 */
[----:B------:R-:W3:Y:S02]  /*8c20*/  LDSM.16.MT88.4 R72, [R210+0x3900] ;  /* 0x00390000d248783b */ /* 0x000ee40000004200 */
[----:B------:R-:W-:Y:S01]  /*8c30*/  MUFU.EX2 R186, R186 ;  /* 0x000000ba00ba7308 */ /* 0x000fe20000000800 */
[----:B------:R-:W-:Y:S02]  /*8c40*/  FADD.FTZ R119, R119, R128 ;  /* 0x0000008077777221 */ /* 0x000fe40000010000 */
[----:B------:R-:W-:Y:S02]  /*8c50*/  FADD.FTZ R132, R132, R133 ;  /* 0x0000008584847221 */ /* 0x000fe40000010000 */
[C---:B-1----:R-:W-:Y:S04]  /*8c60*/  HMMA.16816.F32.BF16 R12, R68.reuse, R76, R12 ;  /* 0x0000004c440c723c */ /* 0x042fe8000004180c */
[----:B------:R-:W-:Y:S01]  /*8c70*/  FADD.FTZ R118, R118, R119 ;  /* 0x0000007776767221 */ /* 0x000fe20000010000 */
[----:B------:R-:W1:Y:S01]  /*8c80*/  MUFU.EX2 R233, R233 ;  /* 0x000000e900e97308 */ /* 0x000e620000000800 */
[----:B------:R-:W-:Y:S02]  /*8c90*/  FADD.FTZ R3, R131, R132 ;  /* 0x0000008483037221 */ /* 0x000fe40000010000 */
[C---:B------:R-:W-:Y:S01]  /*8ca0*/  HMMA.16816.F32.BF16 R16, R68.reuse, R78, R16 ;  /* 0x0000004e4410723c */ /* 0x040fe20000041810 */
[----:B------:R-:W4:Y:S03]  /*8cb0*/  LDSM.16.MT88.4 R76, [R209+0x3900] ;  /* 0x00390000d14c783b */ /* 0x000f260000004200 */
[----:B------:R-:W-:Y:S02]  /*8cc0*/  FADD.FTZ R129, R129, R118 ;  /* 0x0000007681817221 */ /* 0x000fe40000010000 */
[----:B------:R-:W-:Y:S01]  /*8cd0*/  FADD.FTZ R3, R130, R3 ;  /* 0x0000000382037221 */ /* 0x000fe20000010000 */
[----:B------:R-:W-:Y:S01]  /*8ce0*/  MUFU.EX2 R234, R234 ;  /* 0x000000ea00ea7308 */ /* 0x000fe20000000800 */
[C---:B------:R-:W-:Y:S04]  /*8cf0*/  HMMA.16816.F32.BF16 R20, R68.reuse, R80, R20 ;  /* 0x000000504414723c */ /* 0x040fe80000041814 */
[----:B------:R-:W-:Y:S02]  /*8d00*/  FADD.FTZ R136, R136, R129 ;  /* 0x0000008188887221 */ /* 0x000fe40000010000 */
[----:B------:R-:W-:Y:S02]  /*8d10*/  FADD.FTZ R2, R148, R3 ;  /* 0x0000000394027221 */ /* 0x000fe40000010000 */
[C---:B------:R-:W-:Y:S01]  /*8d20*/  HMMA.16816.F32.BF16 R24, R68.reuse, R82, R24 ;  /* 0x000000524418723c */ /* 0x040fe20000041818 */
[----:B------:R-:W5:Y:S01]  /*8d30*/  LDSM.16.MT88.4 R80, [R208+0x3900] ;  /* 0x00390000d050783b */ /* 0x000f620000004200 */
[----:B------:R-:W-:Y:S02]  /*8d40*/  MUFU.EX2 R235, R235 ;  /* 0x000000eb00eb7308 */ /* 0x000fe40000000800 */
[----:B------:R-:W-:Y:S02]  /*8d50*/  FADD.FTZ R137, R137, R136 ;  /* 0x0000008889897221 */ /* 0x000fe40000010000 */
[----:B------:R-:W-:Y:S02]  /*8d60*/  FADD.FTZ R2, R151, R2 ;  /* 0x0000000297027221 */ /* 0x000fe40000010000 */
[C---:B------:R-:W-:Y:S04]  /*8d70*/  HMMA.16816.F32.BF16 R28, R68.reuse, R84, R28 ;  /* 0x00000054441c723c */ /* 0x040fe8000004181c */
[----:B------:R-:W-:Y:S01]  /*8d80*/  MUFU.EX2 R236, R236 ;  /* 0x000000ec00ec7308 */ /* 0x000fe20000000800 */
[----:B------:R-:W-:Y:S02]  /*8d90*/  FADD.FTZ R138, R138, R137 ;  /* 0x000000898a8a7221 */ /* 0x000fe40000010000 */
[----:B------:R-:W-:Y:S01]  /*8da0*/  FADD.FTZ R3, R157, R2 ;  /* 0x000000029d037221 */ /* 0x000fe20000010000 */
[C---:B------:R-:W-:Y:S01]  /*8db0*/  HMMA.16816.F32.BF16 R32, R68.reuse, R86, R32 ;  /* 0x000000564420723c */ /* 0x040fe20000041820 */
[----:B------:R-:W-:Y:S03]  /*8dc0*/  LDSM.16.MT88.4 R84, [R210+0x1100] ;  /* 0x00110000d254783b */ /* 0x000fe60000004200 */
[----:B------:R-:W-:Y:S02]  /*8dd0*/  FADD.FTZ R138, R145, R138 ;  /* 0x0000008a918a7221 */ /* 0x000fe40000010000 */
[----:B------:R-:W-:Y:S01]  /*8de0*/  MUFU.EX2 R237, R237 ;  /* 0x000000ed00ed7308 */ /* 0x000fe20000000800 */
[----:B------:R-:W-:Y:S01]  /*8df0*/  FADD.FTZ R3, R158, R3 ;  /* 0x000000039e037221 */ /* 0x000fe20000010000 */
[C---:B------:R-:W-:Y:S08]  /*8e00*/  HMMA.16816.F32.BF16 R36, R68.reuse, R88, R36 ;  /* 0x000000584424723c */ /* 0x040ff00000041824 */
[C---:B------:R-:W-:Y:S01]  /*8e10*/  HMMA.16816.F32.BF16 R40, R68.reuse, R90, R40 ;  /* 0x0000005a4428723c */ /* 0x040fe20000041828 */
[----:B------:R-:W-:Y:S01]  /*8e20*/  LDSM.16.MT88.4 R88, [R208+0x4100] ;  /* 0x00410000d058783b */ /* 0x000fe20000004200 */
[----:B------:R-:W-:Y:S06]  /*8e30*/  MUFU.EX2 R238, R238 ;  /* 0x000000ee00ee7308 */ /* 0x000fec0000000800 */
[C---:B---3--:R-:W-:Y:S04]  /*8e40*/  HMMA.16816.F32.BF16 R44, R68.reuse, R72, R44 ;  /* 0x00000048442c723c */ /* 0x048fe8000004182c */
[----:B------:R-:W-:Y:S04]  /*8e50*/  MUFU.EX2 R243, R243 ;  /* 0x000000f300f37308 */ /* 0x000fe80000000800 */
[C---:B------:R-:W-:Y:S01]  /*8e60*/  HMMA.16816.F32.BF16 R48, R68.reuse, R74, R48 ;  /* 0x0000004a4430723c */ /* 0x040fe20000041830 */
[----:B------:R-:W3:Y:S05]  /*8e70*/  LDSM.16.MT88.4 R72, [R212+0x1100] ;  /* 0x00110000d448783b */ /* 0x000eea0000004200 */
[----:B------:R-:W-:Y:S02]  /*8e80*/  MUFU.EX2 R240, R240 ;  /* 0x000000f000f07308 */ /* 0x000fe40000000800 */
[C---:B----4-:R-:W-:Y:S08]  /*8e90*/  HMMA.16816.F32.BF16 R52, R68.reuse, R76, R52 ;  /* 0x0000004c4434723c */ /* 0x050ff00000041834 */
[C---:B------:R-:W-:Y:S01]  /*8ea0*/  HMMA.16816.F32.BF16 R56, R68.reuse, R78, R56 ;  /* 0x0000004e4438723c */ /* 0x040fe20000041838 */
[----:B------:R-:W4:Y:S01]  /*8eb0*/  LDSM.16.MT88.4 R76, [R209+0x1100] ;  /* 0x00110000d14c783b */ /* 0x000f220000004200 */
[----:B------:R-:W-:Y:S06]  /*8ec0*/  MUFU.EX2 R239, R239 ;  /* 0x000000ef00ef7308 */ /* 0x000fec0000000800 */
[C---:B-----5:R-:W-:Y:S04]  /*8ed0*/  HMMA.16816.F32.BF16 R60, R68.reuse, R80, R60 ;  /* 0x00000050443c723c */ /* 0x060fe8000004183c */
[----:B------:R-:W-:Y:S04]  /*8ee0*/  MUFU.EX2 R156, R156 ;  /* 0x0000009c009c7308 */ /* 0x000fe80000000800 */
[----:B------:R-:W-:Y:S01]  /*8ef0*/  HMMA.16816.F32.BF16 R64, R68, R82, R64 ;  /* 0x000000524440723c */ /* 0x000fe20000041840 */
[----:B------:R-:W5:Y:S05]  /*8f00*/  LDSM.16.MT88.4 R80, [R208+0x1100] ;  /* 0x00110000d050783b */ /* 0x000f6a0000004200 */
[----:B------:R-:W4:Y:S01]  /*8f10*/  MUFU.EX2 R159, R159 ;  /* 0x0000009f009f7308 */ /* 0x000f220000000800 */
[----:B------:R-:W-:Y:S01]  /*8f20*/  F2FP.BF16.PACK_AB R68, R160, R163 ;  /* 0x000000a3a044723e */ /* 0x000fe200000010ff */
[----:B------:R-:W-:Y:S01]  /*8f30*/  FADD.FTZ R163, R163, R138 ;  /* 0x0000008aa3a37221 */ /* 0x000fe20000010000 */
[----:B------:R-:W-:Y:S03]  /*8f40*/  F2FP.BF16.PACK_AB R70, R167, R162 ;  /* 0x000000a2a746723e */ /* 0x000fe600000010ff */
[----:B--2---:R-:W-:Y:S01]  /*8f50*/  F2FP.BF16.PACK_AB R69, R187, R164 ;  /* 0x000000a4bb45723e */ /* 0x004fe200000010ff */
[----:B------:R-:W-:Y:S01]  /*8f60*/  FADD.FTZ R164, R164, R3 ;  /* 0x00000003a4a47221 */ /* 0x000fe20000010000 */
[----:B-1----:R-:W-:Y:S01]  /*8f70*/  F2FP.BF16.PACK_AB R71, R233, R186 ;  /* 0x000000bae947723e */ /* 0x002fe200000010ff */
[----:B------:R-:W-:Y:S01]  /*8f80*/  FADD.FTZ R163, R160, R163 ;  /* 0x000000a3a0a37221 */ /* 0x000fe20000010000 */
[----:B------:R-:W-:Y:S01]  /*8f90*/  MUFU.EX2 R146, R146 ;  /* 0x0000009200927308 */ /* 0x000fe20000000800 */
[----:B------:R-:W-:Y:S02]  /*8fa0*/  FADD.FTZ R187, R187, R164 ;  /* 0x000000a4bbbb7221 */ /* 0x000fe40000010000 */
[----:B------:R-:W-:Y:S02]  /*8fb0*/  FADD.FTZ R162, R162, R163 ;  /* 0x000000a3a2a27221 */ /* 0x000fe40000010000 */
[C---:B---3--:R-:W-:Y:S03]  /*8fc0*/  HMMA.16816.F32.BF16 R4, R68.reuse, R72, R4 ;  /* 0x000000484404723c */ /* 0x048fe60000041804 */
[----:B------:R-:W-:Y:S02]  /*8fd0*/  FADD.FTZ R186, R186, R187 ;  /* 0x000000bbbaba7221 */ /* 0x000fe40000010000 */
[----:B------:R-:W1:Y:S01]  /*8fe0*/  MUFU.EX2 R149, R149 ;  /* 0x0000009500957308 */ /* 0x000e620000000800 */
[----:B------:R-:W-:Y:S02]  /*8ff0*/  FADD.FTZ R167, R167, R162 ;  /* 0x000000a2a7a77221 */ /* 0x000fe40000010000 */
[C---:B------:R-:W-:Y:S01]  /*9000*/  HMMA.16816.F32.BF16 R8, R68.reuse, R74, R8 ;  /* 0x0000004a4408723c */ /* 0x040fe20000041808 */
[----:B------:R-:W2:Y:S03]  /*9010*/  LDSM.16.MT88.4 R72, [R212+0x4100] ;  /* 0x00410000d448783b */ /* 0x000ea60000004200 */
[----:B----4-:R-:W-:Y:S01]  /*9020*/  F2FP.BF16.PACK_AB R124, R159, R156 ;  /* 0x0000009c9f7c723e */ /* 0x010fe200000010ff */
[----:B------:R-:W-:Y:S02]  /*9030*/  FADD.FTZ R233, R233, R186 ;  /* 0x000000bae9e97221 */ /* 0x000fe40000010000 */
[----:B------:R-:W-:Y:S01]  /*9040*/  MUFU.EX2 R144, R144 ;  /* 0x0000009000907308 */ /* 0x000fe20000000800 */
[C---:B------:R-:W-:Y:S08]  /*9050*/  HMMA.16816.F32.BF16 R12, R68.reuse, R84, R12 ;  /* 0x00000054440c723c */ /* 0x040ff0000004180c */
[C---:B------:R-:W-:Y:S01]  /*9060*/  HMMA.16816.F32.BF16 R16, R68.reuse, R86, R16 ;  /* 0x000000564410723c */ /* 0x040fe20000041810 */
[----:B------:R-:W3:Y:S01]  /*9070*/  LDSM.16.MT88.4 R84, [R210+0x4100] ;  /* 0x00410000d254783b */ /* 0x000ee20000004200 */
[----:B------:R-:W4:Y:S02]  /*9080*/  MUFU.EX2 R139, R139 ;  /* 0x0000008b008b7308 */ /* 0x000f240000000800 */
[----:B-1----:R-:W-:Y:S04]  /*9090*/  F2FP.BF16.PACK_AB R126, R149, R146 ;  /* 0x00000092957e723e */ /* 0x002fe800000010ff */
[C---:B------:R-:W-:Y:S04]  /*90a0*/  HMMA.16816.F32.BF16 R20, R68.reuse, R76, R20 ;  /* 0x0000004c4414723c */ /* 0x040fe80000041814 */
[----:B------:R-:W-:Y:S04]  /*90b0*/  MUFU.EX2 R135, R135 ;  /* 0x0000008700877308 */ /* 0x000fe80000000800 */
[C---:B------:R-:W-:Y:S01]  /*90c0*/  HMMA.16816.F32.BF16 R24, R68.reuse, R78, R24 ;  /* 0x0000004e4418723c */ /* 0x040fe20000041818 */
[----:B------:R-:W1:Y:S05]  /*90d0*/  LDSM.16.MT88.4 R76, [R209+0x4100] ;  /* 0x00410000d14c783b */ /* 0x000e6a0000004200 */
[----:B------:R-:W3:Y:S02]  /*90e0*/  MUFU.EX2 R134, R134 ;  /* 0x0000008600867308 */ /* 0x000ee40000000800 */
[C---:B-----5:R-:W-:Y:S04]  /*90f0*/  HMMA.16816.F32.BF16 R28, R68.reuse, R80, R28 ;  /* 0x00000050441c723c */ /* 0x060fe8000004181c */
[----:B----4-:R-:W-:Y:S04]  /*9100*/  F2FP.BF16.PACK_AB R125, R139, R144 ;  /* 0x000000908b7d723e */ /* 0x010fe800000010ff */
[C---:B------:R-:W-:Y:S01]  /*9110*/  HMMA.16816.F32.BF16 R32, R68.reuse, R82, R32 ;  /* 0x000000524420723c */ /* 0x040fe20000041820 */
[----:B------:R-:W4:Y:S07]  /*9120*/  LDSM.16.MT88.4 R80, [R212+0x1900] ;  /* 0x00190000d450783b */ /* 0x000f2e0000004200 */
[C---:B--2---:R-:W-:Y:S04]  /*9130*/  HMMA.16816.F32.BF16 R36, R68.reuse, R72, R36 ;  /* 0x000000484424723c */ /* 0x044fe80000041824 */
[----:B---3--:R-:W-:Y:S04]  /*9140*/  F2FP.BF16.PACK_AB R127, R134, R135 ;  /* 0x00000087867f723e */ /* 0x008fe800000010ff */
[C---:B------:R-:W-:Y:S01]  /*9150*/  HMMA.16816.F32.BF16 R40, R68.reuse, R74, R40 ;  /* 0x0000004a4428723c */ /* 0x040fe20000041828 */
[----:B------:R-:W2:Y:S07]  /*9160*/  LDSM.16.MT88.4 R72, [R210+0x1900] ;  /* 0x00190000d248783b */ /* 0x000eae0000004200 */
[C---:B------:R-:W-:Y:S08]  /*9170*/  HMMA.16816.F32.BF16 R44, R68.reuse, R84, R44 ;  /* 0x00000054442c723c */ /* 0x040ff0000004182c */
[C---:B------:R-:W-:Y:S01]  /*9180*/  HMMA.16816.F32.BF16 R48, R68.reuse, R86, R48 ;  /* 0x000000564430723c */ /* 0x040fe20000041830 */
[----:B------:R-:W-:Y:S07]  /*9190*/  LDSM.16.MT88.4 R84, [R208+0x1900] ;  /* 0x00190000d054783b */ /* 0x000fee0000004200 */
[C---:B-1----:R-:W-:Y:S08]  /*91a0*/  HMMA.16816.F32.BF16 R52, R68.reuse, R76, R52 ;  /* 0x0000004c4434723c */ /* 0x042ff00000041834 */
[C---:B------:R-:W-:Y:S01]  /*91b0*/  HMMA.16816.F32.BF16 R56, R68.reuse, R78, R56 ;  /* 0x0000004e4438723c */ /* 0x040fe20000041838 */
[----:B------:R-:W1:Y:S07]  /*91c0*/  LDSM.16.MT88.4 R76, [R209+0x1900] ;  /* 0x00190000d14c783b */ /* 0x000e6e0000004200 */
[C---:B------:R-:W-:Y:S08]  /*91d0*/  HMMA.16816.F32.BF16 R60, R68.reuse, R88, R60 ;  /* 0x00000058443c723c */ /* 0x040ff0000004183c */
[----:B------:R-:W-:Y:S01]  /*91e0*/  HMMA.16816.F32.BF16 R64, R68, R90, R64 ;  /* 0x0000005a4440723c */ /* 0x000fe20000041840 */
[----:B------:R-:W-:Y:S06]  /*91f0*/  LDSM.16.MT88.4 R88, [R209+0x4900] ;  /* 0x00490000d158783b */ /* 0x000fec0000004200 */
[----:B------:R-:W-:Y:S01]  /*9200*/  F2FP.BF16.PACK_AB R68, R235, R234 ;  /* 0x000000eaeb44723e */ /* 0x000fe200000010ff */
[----:B------:R-:W-:Y:S01]  /*9210*/  FADD.FTZ R234, R234, R167 ;  /* 0x000000a7eaea7221 */ /* 0x000fe20000010000 */
[----:B------:R-:W-:Y:S03]  /*9220*/  F2FP.BF16.PACK_AB R70, R237, R236 ;  /* 0x000000eced46723e */ /* 0x000fe600000010ff */
[----:B------:R-:W-:Y:S01]  /*9230*/  F2FP.BF16.PACK_AB R69, R243, R238 ;  /* 0x000000eef345723e */ /* 0x000fe200000010ff */
[----:B------:R-:W-:Y:S01]  /*9240*/  FADD.FTZ R238, R238, R233 ;  /* 0x000000e9eeee7221 */ /* 0x000fe20000010000 */
[----:B------:R-:W-:Y:S01]  /*9250*/  F2FP.BF16.PACK_AB R71, R239, R240 ;  /* 0x000000f0ef47723e */ /* 0x000fe200000010ff */
[----:B------:R-:W-:Y:S02]  /*9260*/  FADD.FTZ R235, R235, R234 ;  /* 0x000000eaebeb7221 */ /* 0x000fe40000010000 */
[----:B------:R-:W-:Y:S02]  /*9270*/  FADD.FTZ R243, R243, R238 ;  /* 0x000000eef3f37221 */ /* 0x000fe40000010000 */
[----:B------:R-:W-:Y:S02]  /*9280*/  FADD.FTZ R236, R236, R235 ;  /* 0x000000ebecec7221 */ /* 0x000fe40000010000 */
[C---:B----4-:R-:W-:Y:S03]  /*9290*/  HMMA.16816.F32.BF16 R4, R68.reuse, R80, R4 ;  /* 0x000000504404723c */ /* 0x050fe60000041804 */
[----:B------:R-:W-:Y:S02]  /*92a0*/  FADD.FTZ R240, R240, R243 ;  /* 0x000000f3f0f07221 */ /* 0x000fe40000010000 */
[----:B------:R-:W-:Y:S02]  /*92b0*/  FADD.FTZ R237, R237, R236 ;  /* 0x000000eceded7221 */ /* 0x000fe40000010000 */
[----:B------:R-:W-:Y:S01]  /*92c0*/  FADD.FTZ R239, R239, R240 ;  /* 0x000000f0efef7221 */ /* 0x000fe20000010000 */
[C---:B------:R-:W-:Y:S01]  /*92d0*/  HMMA.16816.F32.BF16 R8, R68.reuse, R82, R8 ;  /* 0x000000524408723c */ /* 0x040fe20000041808 */
[----:B------:R-:W3:Y:S03]  /*92e0*/  LDSM.16.MT88.4 R80, [R212+0x4900] ;  /* 0x00490000d450783b */ /* 0x000ee60000004200 */
[----:B------:R-:W-:Y:S04]  /*92f0*/  FADD.FTZ R2, R166, R239 ;  /* 0x000000efa6027221 */ /* 0x000fe80000010000 */
[C---:B--2---:R-:W-:Y:S04]  /*9300*/  HMMA.16816.F32.BF16 R12, R68.reuse, R72, R12 ;  /* 0x00000048440c723c */ /* 0x044fe8000004180c */
[----:B------:R-:W-:Y:S04]  /*9310*/  FADD.FTZ R2, R165, R2 ;  /* 0x00000002a5027221 */ /* 0x000fe80000010000 */
[C---:B------:R-:W-:Y:S01]  /*9320*/  HMMA.16816.F32.BF16 R16, R68.reuse, R74, R16 ;  /* 0x0000004a4410723c */ /* 0x040fe20000041810 */
[----:B------:R-:W2:Y:S03]  /*9330*/  LDSM.16.MT88.4 R72, [R210+0x4900] ;  /* 0x00490000d248783b */ /* 0x000ea60000004200 */
[----:B------:R-:W-:Y:S02]  /*9340*/  FADD.FTZ R3, R161, R2 ;  /* 0x00000002a1037221 */ /* 0x000fe40000010000 */
[----:B------:R-:W-:Y:S02]  /*9350*/  IMAD.MOV.U32 R2, RZ, RZ, R116 ;  /* 0x000000ffff027224 */ /* 0x000fe400078e0074 */
[C---:B-1----:R-:W-:Y:S04]  /*9360*/  HMMA.16816.F32.BF16 R20, R68.reuse, R76, R20 ;  /* 0x0000004c4414723c */ /* 0x042fe80000041814 */
[----:B------:R-:W-:Y:S04]  /*9370*/  FADD.FTZ R3, R192, R3 ;  /* 0x00000003c0037221 */ /* 0x000fe80000010000 */
[C---:B------:R-:W-:Y:S01]  /*9380*/  HMMA.16816.F32.BF16 R24, R68.reuse, R78, R24 ;  /* 0x0000004e4418723c */ /* 0x040fe20000041818 */
[----:B------:R-:W1:Y:S03]  /*9390*/  LDSM.16.MT88.4 R76, [R212+0x2100] ;  /* 0x00210000d44c783b */ /* 0x000e660000004200 */
[----:B------:R-:W-:Y:S02]  /*93a0*/  FADD.FTZ R144, R144, R3 ;  /* 0x0000000390907221 */ /* 0x000fe40000010000 */
[----:B------:R-:W-:Y:S02]  /*93b0*/  IMAD.MOV.U32 R3, RZ, RZ, R0 ;  /* 0x000000ffff037224 */ /* 0x000fe400078e0000 */
[C---:B------:R-:W-:Y:S04]  /*93c0*/  HMMA.16816.F32.BF16 R28, R68.reuse, R84, R28 ;  /* 0x00000054441c723c */ /* 0x040fe8000004181c */
[----:B------:R-:W-:Y:S04]  /*93d0*/  FADD.FTZ R144, R139, R144 ;  /* 0x000000908b907221 */ /* 0x000fe80000010000 */
[C---:B------:R-:W-:Y:S01]  /*93e0*/  HMMA.16816.F32.BF16 R32, R68.reuse, R86, R32 ;  /* 0x000000564420723c */ /* 0x040fe20000041820 */
[----:B------:R-:W-:Y:S03]  /*93f0*/  LDSM.16.MT88.4 R84, [R208+0x2100] ;  /* 0x00210000d054783b */ /* 0x000fe60000004200 */
[----:B------:R-:W-:Y:S04]  /*9400*/  FADD.FTZ R135, R135, R144 ;  /* 0x0000009087877221 */ /* 0x000fe80000010000 */
[C---:B---3--:R-:W-:Y:S04]  /*9410*/  HMMA.16816.F32.BF16 R36, R68.reuse, R80, R36 ;  /* 0x000000504424723c */ /* 0x048fe80000041824 */
[----:B------:R-:W-:Y:S04]  /*9420*/  FADD.FTZ R225, R134, R135 ;  /* 0x0000008786e17221 */ /* 0x000fe80000010000 */
[C---:B------:R-:W-:Y:S01]  /*9430*/  HMMA.16816.F32.BF16 R40, R68.reuse, R82, R40 ;  /* 0x000000524428723c */ /* 0x040fe20000041828 */
[----:B------:R-:W3:Y:S07]  /*9440*/  LDSM.16.MT88.4 R80, [R210+0x2100] ;  /* 0x00210000d250783b */ /* 0x000eee0000004200 */
[C---:B--2---:R-:W-:Y:S08]  /*9450*/  HMMA.16816.F32.BF16 R44, R68.reuse, R72, R44 ;  /* 0x00000048442c723c */ /* 0x044ff0000004182c */
[C---:B------:R-:W-:Y:S01]  /*9460*/  HMMA.16816.F32.BF16 R48, R68.reuse, R74, R48 ;  /* 0x0000004a4430723c */ /* 0x040fe20000041830 */
[----:B------:R-:W2:Y:S07]  /*9470*/  LDSM.16.MT88.4 R72, [R209+0x2100] ;  /* 0x00210000d148783b */ /* 0x000eae0000004200 */
[C---:B------:R-:W-:Y:S08]  /*9480*/  HMMA.16816.F32.BF16 R52, R68.reuse, R88, R52 ;  /* 0x000000584434723c */ /* 0x040ff00000041834 */
[C---:B------:R-:W-:Y:S01]  /*9490*/  HMMA.16816.F32.BF16 R56, R68.reuse, R90, R56 ;  /* 0x0000005a4438723c */ /* 0x040fe20000041838 */
[----:B------:R-:W-:Y:S07]  /*94a0*/  LDSM.16.MT88.4 R88, [R209+0x5100] ;  /* 0x00510000d158783b */ /* 0x000fee0000004200 */
        /* <DEDUP_REMOVED lines=8> */
[----:B------:R-:W-:Y:S02]  /*9530*/  F2FP.BF16.PACK_AB R71, R192, R161 ;  /* 0x000000a1c047723e */ /* 0x000fe400000010ff */
[----:B------:R-:W-:Y:S01]  /*9540*/  IADD3 R192, R230, -0x1, RZ ;  /* 0xffffffffe6c07810 */ /* 0x000fe20007ffe0ff */
[----:B------:R-:W-:Y:S04]  /*9550*/  FADD.FTZ R184, R184, R241 ;  /* 0x000000f1b8b87221 */ /* 0x000fe80000010000 */
[C---:B-1----:R-:W-:Y:S03]  /*9560*/  HMMA.16816.F32.BF16 R4, R68.reuse, R76, R4 ;  /* 0x0000004c4404723c */ /* 0x042fe60000041804 */
[----:B------:R-:W-:Y:S02]  /*9570*/  FADD.FTZ R245, R245, R184 ;  /* 0x000000b8f5f57221 */ /* 0x000fe40000010000 */
[----:B------:R-:W-:Y:S02]  /*9580*/  IMAD.MOV.U32 R230, RZ, RZ, R192 ;  /* 0x000000ffffe67224 */ /* 0x000fe400078e00c0 */
[----:B------:R-:W-:Y:S01]  /*9590*/  FADD.FTZ R156, R156, R245 ;  /* 0x000000f59c9c7221 */ /* 0x000fe20000010000 */
[C---:B------:R-:W-:Y:S01]  /*95a0*/  HMMA.16816.F32.BF16 R8, R68.reuse, R78, R8 ;  /* 0x0000004e4408723c */ /* 0x040fe20000041808 */
[----:B------:R-:W1:Y:S03]  /*95b0*/  LDSM.16.MT88.4 R76, [R212+0x5100] ;  /* 0x00510000d44c783b */ /* 0x000e660000004200 */
[----:B------:R-:W-:Y:S04]  /*95c0*/  FADD.FTZ R159, R159, R156 ;  /* 0x0000009c9f9f7221 */ /* 0x000fe80000010000 */
[C---:B---3--:R-:W-:Y:S04]  /*95d0*/  HMMA.16816.F32.BF16 R12, R68.reuse, R80, R12 ;  /* 0x00000050440c723c */ /* 0x048fe8000004180c */
[----:B------:R-:W-:Y:S04]  /*95e0*/  FADD.FTZ R146, R146, R159 ;  /* 0x0000009f92927221 */ /* 0x000fe80000010000 */
[C---:B------:R-:W-:Y:S01]  /*95f0*/  HMMA.16816.F32.BF16 R16, R68.reuse, R82, R16 ;  /* 0x000000524410723c */ /* 0x040fe20000041810 */
[----:B------:R-:W3:Y:S03]  /*9600*/  LDSM.16.MT88.4 R80, [R210+0x5100] ;  /* 0x00510000d250783b */ /* 0x000ee60000004200 */
[----:B------:R-:W-:Y:S04]  /*9610*/  FADD.FTZ R224, R149, R146 ;  /* 0x0000009295e07221 */ /* 0x000fe80000010000 */
[C---:B--2---:R-:W-:Y:S08]  /*9620*/  HMMA.16816.F32.BF16 R20, R68.reuse, R72, R20 ;  /* 0x000000484414723c */ /* 0x044ff00000041814 */
[C---:B------:R-:W-:Y:S01]  /*9630*/  HMMA.16816.F32.BF16 R24, R68.reuse, R74, R24 ;  /* 0x0000004a4418723c */ /* 0x040fe20000041818 */
[----:B------:R-:W2:Y:S07]  /*9640*/  LDSM.16.MT88.4 R72, [R208+0x5100] ;  /* 0x00510000d048783b */ /* 0x000eae0000004200 */
[C---:B------:R-:W-:Y:S08]  /*9650*/  HMMA.16816.F32.BF16 R28, R68.reuse, R84, R28 ;  /* 0x00000054441c723c */ /* 0x040ff0000004181c */
[C---:B------:R-:W-:Y:S01]  /*9660*/  HMMA.16816.F32.BF16 R32, R68.reuse, R86, R32 ;  /* 0x000000564420723c */ /* 0x040fe20000041820 */
[----:B------:R-:W4:Y:S07]  /*9670*/  LDSM.16.MT88.4 R84, [R208+0x2900] ;  /* 0x00290000d054783b */ /* 0x000f2e0000004200 */
[C---:B-1----:R-:W-:Y:S08]  /*9680*/  HMMA.16816.F32.BF16 R36, R68.reuse, R76, R36 ;  /* 0x0000004c4424723c */ /* 0x042ff00000041824 */
[C---:B------:R-:W-:Y:S01]  /*9690*/  HMMA.16816.F32.BF16 R40, R68.reuse, R78, R40 ;  /* 0x0000004e4428723c */ /* 0x040fe20000041828 */
[----:B------:R-:W1:Y:S07]  /*96a0*/  LDSM.16.MT88.4 R76, [R212+0x5900] ;  /* 0x00590000d44c783b */ /* 0x000e6e0000004200 */
[C---:B---3--:R-:W-:Y:S08]  /*96b0*/  HMMA.16816.F32.BF16 R44, R68.reuse, R80, R44 ;  /* 0x00000050442c723c */ /* 0x048ff0000004182c */
[C---:B------:R-:W-:Y:S08]  /*96c0*/  HMMA.16816.F32.BF16 R48, R68.reuse, R82, R48 ;  /* 0x000000524430723c */ /* 0x040ff00000041830 */
[C---:B------:R-:W-:Y:S08]  /*96d0*/  HMMA.16816.F32.BF16 R52, R68.reuse, R88, R52 ;  /* 0x000000584434723c */ /* 0x040ff00000041834 */
[C---:B------:R-:W-:Y:S08]  /*96e0*/  HMMA.16816.F32.BF16 R56, R68.reuse, R90, R56 ;  /* 0x0000005a4438723c */ /* 0x040ff00000041838 */
[C---:B--2---:R-:W-:Y:S08]  /*96f0*/  HMMA.16816.F32.BF16 R60, R68.reuse, R72, R60 ;  /* 0x00000048443c723c */ /* 0x044ff0000004183c */
[----:B------:R-:W-:Y:S01]  /*9700*/  HMMA.16816.F32.BF16 R64, R68, R74, R64 ;  /* 0x0000004a4440723c */ /* 0x000fe20000041840 */
[----:B------:R-:W2:Y:S07]  /*9710*/  LDSM.16.MT88.4 R68, [R210+0x5900] ;  /* 0x00590000d244783b */ /* 0x000eae0000004200 */
[C---:B------:R-:W-:Y:S01]  /*9720*/  HMMA.16816.F32.BF16 R112, R124.reuse, R108, R4 ;  /* 0x0000006c7c70723c */ /* 0x040fe20000041804 */
[----:B------:R-:W3:Y:S07]  /*9730*/  LDSM.16.MT88.4 R4, [R209+0x5900] ;  /* 0x00590000d104783b */ /* 0x000eee0000004200 */
[C---:B------:R-:W-:Y:S01]  /*9740*/  HMMA.16816.F32.BF16 R108, R124.reuse, R110, R8 ;  /* 0x0000006e7c6c723c */ /* 0x040fe20000041808 */
[----:B------:R-:W5:Y:S07]  /*9750*/  LDSM.16.MT88.4 R8, [R208+0x5900] ;  /* 0x00590000d008783b */ /* 0x000f6e0000004200 */
[C---:B------:R-:W-:Y:S08]  /*9760*/  HMMA.16816.F32.BF16 R104, R124.reuse, R100, R12 ;  /* 0x000000647c68723c */ /* 0x040ff0000004180c */
[C---:B------:R-:W-:Y:S08]  /*9770*/  HMMA.16816.F32.BF16 R100, R124.reuse, R102, R16 ;  /* 0x000000667c64723c */ /* 0x040ff00000041810 */
[C---:B------:R-:W-:Y:S08]  /*9780*/  HMMA.16816.F32.BF16 R96, R124.reuse, R92, R20 ;  /* 0x0000005c7c60723c */ /* 0x040ff00000041814 */
[C---:B------:R-:W-:Y:S08]  /*9790*/  HMMA.16816.F32.BF16 R92, R124.reuse, R94, R24 ;  /* 0x0000005e7c5c723c */ /* 0x040ff00000041818 */
[C---:B----4-:R-:W-:Y:S08]  /*97a0*/  HMMA.16816.F32.BF16 R88, R124.reuse, R84, R28 ;  /* 0x000000547c58723c */ /* 0x050ff0000004181c */
[C---:B------:R-:W-:Y:S08]  /*97b0*/  HMMA.16816.F32.BF16 R84, R124.reuse, R86, R32 ;  /* 0x000000567c54723c */ /* 0x040ff00000041820 */
[C---:B-1----:R-:W-:Y:S08]  /*97c0*/  HMMA.16816.F32.BF16 R80, R124.reuse, R76, R36 ;  /* 0x0000004c7c50723c */ /* 0x042ff00000041824 */
[C---:B------:R-:W-:Y:S08]  /*97d0*/  HMMA.16816.F32.BF16 R76, R124.reuse, R78, R40 ;  /* 0x0000004e7c4c723c */ /* 0x040ff00000041828 */
[C---:B--2---:R-:W-:Y:S08]  /*97e0*/  HMMA.16816.F32.BF16 R72, R124.reuse, R68, R44 ;  /* 0x000000447c48723c */ /* 0x044ff0000004182c */
[C---:B------:R-:W-:Y:S08]  /*97f0*/  HMMA.16816.F32.BF16 R68, R124.reuse, R70, R48 ;  /* 0x000000467c44723c */ /* 0x040ff00000041830 */
[C---:B---3--:R-:W-:Y:S08]  /*9800*/  HMMA.16816.F32.BF16 R52, R124.reuse, R4, R52 ;  /* 0x000000047c34723c */ /* 0x048ff00000041834 */
[C---:B------:R-:W-:Y:S08]  /*9810*/  HMMA.16816.F32.BF16 R56, R124.reuse, R6, R56 ;  /* 0x000000067c38723c */ /* 0x040ff00000041838 */
[C---:B-----5:R-:W-:Y:S08]  /*9820*/  HMMA.16816.F32.BF16 R60, R124.reuse, R8, R60 ;  /* 0x000000087c3c723c */ /* 0x060ff0000004183c */
[----:B------:R-:W-:Y:S01]  /*9830*/  HMMA.16816.F32.BF16 R64, R124, R10, R64 ;  /* 0x0000000a7c40723c */ /* 0x000fe20000041840 */
[----:B------:R-:W-:-:S07]  /*9840*/  @P0 BRA `(.L_x_181) ;  /* 0xffffbd8000000947 */ /* 0x000fce000383ffff */
.L_x_172:
[----:B------:R-:W1:Y:S01]  /*9850*/  S2R R2, SR_CTAID.X ;  /* 0x0000000000027919 */ /* 0x000e620000002500 */
[----:B------:R-:W-:-:S05]  /*9860*/  IMAD.MOV.U32 R3, RZ, RZ, c[0x0][0x168] ;  /* 0x00005a00ff037624 */ /* 0x000fca00078e00ff */
[----:B------:R-:W-:Y:S02]  /*9870*/  IADD3 R3, -R3, 0x1, RZ ;  /* 0x0000000103037810 */ /* 0x000fe40007ffe1ff */
[----:B-1----:R-:W-:-:S05]  /*9880*/  LEA R2, R2, 0x7f, 0x7 ;  /* 0x0000007f02027811 */ /* 0x002fca00078e38ff */
[----:B------:R-:W-:-:S05]  /*9890*/  @P4 IMAD.HI.U32 R4, R2, c[0x0][0x2c8], RZ ;  /* 0x0000b20002044a27 */ /* 0x000fca00078e00ff */
[----:B------:R-:W-:-:S04]  /*98a0*/  @P4 SHF.R.U32.HI R2, RZ, c[0x0][0x2cc], R4 ;  /* 0x0000b300ff024a19 */ /* 0x000fc80000011604 */
[----:B------:R-:W-:-:S04]  /*98b0*/  IADD3 R4, R2, c[0x0][0x1d0], R3 ;  /* 0x0000740002047a10 */ /* 0x000fc80007ffe003 */
[----:B------:R-:W-:Y:S01]  /*98c0*/  IADD3 R3, R4, -c[0x0][0x324], RZ ;  /* 0x8000c90004037a10 */ /* 0x000fe20007ffe0ff */
        /* <DEDUP_REMOVED lines=10> */
.L_x_183:
[----:B------:R-:W-:-:S04]  /*9970*/  MOV R2, c[0x0][0x32c] ;  /* 0x0000cb0000027a02 */ /* 0x000fc80000000f00 */
[----:B------:R-:W-:-:S13]  /*9980*/  ISETP.NE.AND P0, PT, R2, 0x1, PT ;  /* 0x000000010200780c */ /* 0x000fda0003f05270 */
[----:B------:R-:W-:-:S05]  /*9990*/  @P0 IMAD.HI.U32 R2, R4, c[0x0][0x330], RZ ;  /* 0x0000cc0004020a27 */ /* 0x000fca00078e00ff */
[----:B------:R-:W-:-:S05]  /*99a0*/  @P0 SHF.R.U32.HI R4, RZ, c[0x0][0x334], R2 ;  /* 0x0000cd00ff040a19 */ /* 0x000fca0000011602 */
.L_x_184:
[----:B------:R-:W-:-:S05]  /*99b0*/  IMAD R4, R4, c[0x0][0x32c], RZ ;  /* 0x0000cb0004047a24 */ /* 0x000fca00078e02ff */
[----:B------:R-:W-:-:S04]  /*99c0*/  IMNMX R3, R3, R4, !PT ;  /* 0x0000000403037217 */ /* 0x000fc80007800200 */
.L_x_182:
[----:B------:R-:W-:-:S05]  /*99d0*/  IADD3 R3, R3, 0x5f, RZ ;  /* 0x0000005f03037810 */ /* 0x000fca0007ffe0ff */
[----:B------:R-:W-:-:S05]  /*99e0*/  IMAD.HI R3, R3, 0x2aaaaaab, RZ ;  /* 0x2aaaaaab03037827 */ /* 0x000fca00078e02ff */
[----:B------:R-:W-:-:S04]  /*99f0*/  SHF.R.U32.HI R2, RZ, 0x1f, R3 ;  /* 0x0000001fff027819 */ /* 0x000fc80000011603 */
[----:B------:R-:W-:-:S04]  /*9a00*/  LEA.HI.SX32 R2, R3, R2, 0x1c ;  /* 0x0000000203027211 */ /* 0x000fc800078fe2ff */
[----:B------:R-:W-:-:S04]  /*9a10*/  IMNMX R233, R215, R2, !PT ;  /* 0x00000002d7e97217 */ /* 0x000fc80007800200 */
[----:B------:R-:W-:-:S13]  /*9a20*/  ISETP.GE.AND P0, PT, R192, R233, PT ;  /* 0x000000e9c000720c */ /* 0x000fda0003f06270 */
[----:B------:R-:W-:Y:S05]  /*9a30*/  @!P0 BRA `(.L_x_185) ;  /* 0x00002f7000008947 */ /* 0x000fea0003800000 */
[----:B------:R-:W-:Y:S01]  /*9a40*/  MOV R119, R116 ;  /* 0x0000007400777202 */ /* 0x000fe20000000f00 */
[----:B------:R-:W-:Y:S01]  /*9a50*/  IMAD.MOV.U32 R232, RZ, RZ, R192 ;  /* 0x000000ffffe87224 */ /* 0x000fe200078e00c0 */
[----:B------:R-:W-:Y:S01]  /*9a60*/  MOV R3, R0 ;  /* 0x0000000000037202 */ /* 0x000fe20000000f00 */
[----:B------:R-:W-:Y:S01]  /*9a70*/  IMAD.MOV.U32 R230, RZ, RZ, c[0x0][0x1e4] ;  /* 0x00007900ffe67624 */ /* 0x000fe200078e00ff */
[----:B------:R-:W-:Y:S02]  /*9a80*/  MOV R231, c[0x0][0x1e0] ;  /* 0x0000780000e77a02 */ /* 0x000fe40000000f00 */
.L_x_186:
        /* <DEDUP_REMOVED lines=30> */
[----:B------:R-:W1:Y:S02]  /*9c70*/  LDSM.16.M88.4 R48, [R214+0xa900] ;  /* 0x00a90000d630783b */ /* 0x000e640000000200 */
[----:B------:R-:W-:Y:S05]  /*9c80*/  @!P2 IADD3.X R193, R165, UR12, RZ, P0, !PT ;  /* 0x0000000ca5c1ac10 */ /* 0x000fea00087fe4ff */
[C---:B------:R-:W-:Y:S01]  /*9c90*/  HMMA.16816.F32.BF16 R8, R120.reuse, R10, RZ ;  /* 0x0000000a7808723c */ /* 0x040fe200000418ff */
[----:B------:R-:W1:Y:S07]  /*9ca0*/  LDSM.16.M88.4 R124, [R213] ;  /* 0x00000000d57c783b */ /* 0x000e6e0000000200 */
[C---:B--2---:R-:W-:Y:S01]  /*9cb0*/  HMMA.16816.F32.BF16 R12, R120.reuse, R16, RZ ;  /* 0x00000010780c723c */ /* 0x044fe200000418ff */
[----:B------:R-:W2:Y:S07]  /*9cc0*/  LDSM.16.M88.4 R128, [R207] ;  /* 0x00000000cf80783b */ /* 0x000eae0000000200 */
[C---:B------:R-:W-:Y:S01]  /*9cd0*/  HMMA.16816.F32.BF16 R16, R120.reuse, R18, RZ ;  /* 0x000000127810723c */ /* 0x040fe200000418ff */
[----:B------:R-:W1:Y:S07]  /*9ce0*/  LDSM.16.M88.4 R132, [R206] ;  /* 0x00000000ce84783b */ /* 0x000e6e0000000200 */
[C---:B---3--:R-:W-:Y:S01]  /*9cf0*/  HMMA.16816.F32.BF16 R20, R120.reuse, R24, RZ ;  /* 0x000000187814723c */ /* 0x048fe200000418ff */
[----:B------:R-:W3:Y:S07]  /*9d00*/  LDSM.16.M88.4 R136, [R205] ;  /* 0x00000000cd88783b */ /* 0x000eee0000000200 */
[C---:B------:R-:W-:Y:S01]  /*9d10*/  HMMA.16816.F32.BF16 R24, R120.reuse, R26, RZ ;  /* 0x0000001a7818723c */ /* 0x040fe200000418ff */
[----:B------:R-:W2:Y:S07]  /*9d20*/  LDSM.16.M88.4 R144, [R204] ;  /* 0x00000000cc90783b */ /* 0x000eae0000000200 */
[C---:B----4-:R-:W-:Y:S01]  /*9d30*/  HMMA.16816.F32.BF16 R28, R120.reuse, R32, RZ ;  /* 0x00000020781c723c */ /* 0x050fe200000418ff */
[----:B------:R-:W4:Y:S07]  /*9d40*/  LDSM.16.M88.4 R148, [R203] ;  /* 0x00000000cb94783b */ /* 0x000f2e0000000200 */
[C---:B------:R-:W-:Y:S01]  /*9d50*/  HMMA.16816.F32.BF16 R32, R120.reuse, R34, RZ ;  /* 0x000000227820723c */ /* 0x040fe200000418ff */
[----:B------:R-:W-:Y:S01]  /*9d60*/  @!PT LDS RZ, [RZ] ;  /* 0x00000000fffff984 */ /* 0x000fe20000000800 */
[----:B------:R-:W-:Y:S01]  /*9d70*/  @!PT LDS RZ, [RZ] ;  /* 0x00000000fffff984 */ /* 0x000fe20000000800 */
[----:B------:R-:W-:Y:S01]  /*9d80*/  @!PT LDS RZ, [RZ] ;  /* 0x00000000fffff984 */ /* 0x000fe20000000800 */
[----:B------:R2:W-:Y:S07]  /*9d90*/  @!P2 LDGSTS.E.BYPASS.LTC128B.128 [R216+0x100], [R160.64], !P6 ;  /* 0x00100000a0d8afae */ /* 0x0005ee000f101d4a */
[C---:B-----5:R-:W-:Y:S01]  /*9da0*/  HMMA.16816.F32.BF16 R36, R120.reuse, R40, RZ ;  /* 0x000000287824723c */ /* 0x060fe200000418ff */
[----:B------:R5:W-:Y:S07]  /*9db0*/  @!P2 LDGSTS.E.BYPASS.LTC128B.128 [R216+0x3100], [R116.64], !P5 ;  /* 0x0310000074d8afae */ /* 0x000bee000e901d4a */
[C---:B------:R-:W-:Y:S01]  /*9dc0*/  HMMA.16816.F32.BF16 R40, R120.reuse, R42, RZ ;  /* 0x0000002a7828723c */ /* 0x040fe200000418ff */
[----:B------:R2:W-:Y:S07]  /*9dd0*/  @!P2 LDGSTS.E.BYPASS.LTC128B.128 [R216+0x1100], [R164.64], !P6 ;  /* 0x01100000a4d8afae */ /* 0x0005ee000f101d4a */
[C---:B-1----:R-:W-:Y:S01]  /*9de0*/  HMMA.16816.F32.BF16 R44, R120.reuse, R48, RZ ;  /* 0x00000030782c723c */ /* 0x042fe200000418ff */
[----:B------:R1:W-:Y:S07]  /*9df0*/  @!P2 LDGSTS.E.BYPASS.LTC128B.128 [R216+0x4100], [R164.64+0x80], !P5 ;  /* 0x04100080a4d8afae */ /* 0x0003ee000e901d4a */
[----:B------:R-:W-:Y:S01]  /*9e00*/  HMMA.16816.F32.BF16 R48, R120, R50, RZ ;  /* 0x000000327830723c */ /* 0x000fe200000418ff */
[----:B------:R1:W-:Y:S07]  /*9e10*/  @!P2 LDGSTS.E.BYPASS.LTC128B.128 [R216+0x2100], [R192.64], !P6 ;  /* 0x02100000c0d8afae */ /* 0x0003ee000f101d4a */
[C---:B------:R-:W-:Y:S01]  /*9e20*/  HMMA.16816.F32.BF16 R4, R140.reuse, R124, R4 ;  /* 0x0000007c8c04723c */ /* 0x040fe20000041804 */
[----:B------:R1:W-:Y:S04]  /*9e30*/  @!P2 LDGSTS.E.BYPASS.LTC128B.128 [R216+0x5100], [R192.64+0x80], !P5 ;  /* 0x05100080c0d8afae */ /* 0x0003e8000e901d4a */
[C---:B------:R-:W-:Y:S03]  /*9e40*/  ISETP.GT.AND P2, PT, R232.reuse, R215, PT ;  /* 0x000000d7e800720c */ /* 0x040fe60003f44270 */
[C---:B------:R-:W-:Y:S01]  /*9e50*/  HMMA.16816.F32.BF16 R8, R140.reuse, R126, R8 ;  /* 0x0000007e8c08723c */ /* 0x040fe20000041808 */
[----:B------:R-:W1:Y:S07]  /*9e60*/  LDSM.16.M88.4 R156, [R211+0x8100] ;  /* 0x00810000d39c783b */ /* 0x000e6e0000000200 */
[C---:B--2---:R-:W-:Y:S01]  /*9e70*/  HMMA.16816.F32.BF16 R12, R140.reuse, R128, R12 ;  /* 0x000000808c0c723c */ /* 0x044fe2000004180c */
[----:B------:R-:W0:Y:S07]  /*9e80*/  LDGDEPBAR ;  /* 0x00000000000079af */ /* 0x000e2e0000000000 */
[C---:B------:R-:W-:Y:S01]  /*9e90*/  HMMA.16816.F32.BF16 R16, R140.reuse, R130, R16 ;  /* 0x000000828c10723c */ /* 0x040fe20000041810 */
[----:B------:R-:W2:Y:S07]  /*9ea0*/  LDSM.16.M88.4 R124, [R211+0x8900] ;  /* 0x00890000d37c783b */ /* 0x000eae0000000200 */
[C---:B------:R-:W-:Y:S01]  /*9eb0*/  HMMA.16816.F32.BF16 R20, R140.reuse, R132, R20 ;  /* 0x000000848c14723c */ /* 0x040fe20000041814 */
[----:B------:R-:W2:Y:S07]  /*9ec0*/  LDSM.16.M88.4 R128, [R211+0x9100] ;  /* 0x00910000d380783b */ /* 0x000eae0000000200 */
[C---:B------:R-:W-:Y:S01]  /*9ed0*/  HMMA.16816.F32.BF16 R24, R140.reuse, R134, R24 ;  /* 0x000000868c18723c */ /* 0x040fe20000041818 */
[----:B------:R-:W2:Y:S07]  /*9ee0*/  LDSM.16.M88.4 R160, [R211+0x9900] ;  /* 0x00990000d3a0783b */ /* 0x000eae0000000200 */
[C---:B---3--:R-:W-:Y:S01]  /*9ef0*/  HMMA.16816.F32.BF16 R28, R140.reuse, R136, R28 ;  /* 0x000000888c1c723c */ /* 0x048fe2000004181c */
[----:B-1----:R-:W1:Y:S07]  /*9f00*/  LDSM.16.M88.4 R164, [R211+0xa100] ;  /* 0x00a10000d3a4783b */ /* 0x002e6e0000000200 */
[C---:B------:R-:W-:Y:S01]  /*9f10*/  HMMA.16816.F32.BF16 R32, R140.reuse, R138, R32 ;  /* 0x0000008a8c20723c */ /* 0x040fe20000041820 */
[----:B------:R-:W3:Y:S07]  /*9f20*/  LDSM.16.M88.4 R184, [R211+0xa900] ;  /* 0x00a90000d3b8783b */ /* 0x000eee0000000200 */
[C---:B------:R-:W-:Y:S01]  /*9f30*/  HMMA.16816.F32.BF16 R36, R140.reuse, R144, R36 ;  /* 0x000000908c24723c */ /* 0x040fe20000041824 */
[----:B------:R-:W1:Y:S07]  /*9f40*/  LDSM.16.M88.4 R132, [R202] ;  /* 0x00000000ca84783b */ /* 0x000e6e0000000200 */
[C---:B------:R-:W-:Y:S01]  /*9f50*/  HMMA.16816.F32.BF16 R40, R140.reuse, R146, R40 ;  /* 0x000000928c28723c */ /* 0x040fe20000041828 */
[----:B------:R-:W1:Y:S07]  /*9f60*/  LDSM.16.M88.4 R136, [R202+0x800] ;  /* 0x00080000ca88783b */ /* 0x000e6e0000000200 */
[C---:B----4-:R-:W-:Y:S01]  /*9f70*/  HMMA.16816.F32.BF16 R44, R140.reuse, R148, R44 ;  /* 0x000000948c2c723c */ /* 0x050fe2000004182c */
[----:B------:R-:W4:Y:S07]  /*9f80*/  LDSM.16.M88.4 R144, [R202+0x1000] ;  /* 0x00100000ca90783b */ /* 0x000f2e0000000200 */
[----:B------:R-:W-:Y:S01]  /*9f90*/  HMMA.16816.F32.BF16 R48, R140, R150, R48 ;  /* 0x000000968c30723c */ /* 0x000fe20000041830 */
[----:B------:R-:W1:Y:S07]  /*9fa0*/  LDSM.16.M88.4 R148, [R202+0x1800] ;  /* 0x00180000ca94783b */ /* 0x000e6e0000000200 */
[C---:B------:R-:W-:Y:S01]  /*9fb0*/  HMMA.16816.F32.BF16 R4, R152.reuse, R156, R4 ;  /* 0x0000009c9804723c */ /* 0x040fe20000041804 */
[----:B------:R-:W-:Y:S07]  /*9fc0*/  LDSM.16.M88.4 R192, [R211+0xd900] ;  /* 0x00d90000d3c0783b */ /* 0x000fee0000000200 */
[C---:B------:R-:W-:Y:S01]  /*9fd0*/  HMMA.16816.F32.BF16 R8, R152.reuse, R158, R8 ;  /* 0x0000009e9808723c */ /* 0x040fe20000041808 */
[----:B------:R-:W1:Y:S07]  /*9fe0*/  LDSM.16.M88.4 R156, [R202+0x2000] ;  /* 0x00200000ca9c783b */ /* 0x000e6e0000000200 */
[C---:B--2---:R-:W-:Y:S08]  /*9ff0*/  HMMA.16816.F32.BF16 R12, R152.reuse, R124, R12 ;  /* 0x0000007c980c723c */ /* 0x044ff0000004180c */
[C---:B------:R-:W-:Y:S01]  /*a000*/  HMMA.16816.F32.BF16 R16, R152.reuse, R126, R16 ;  /* 0x0000007e9810723c */ /* 0x040fe20000041810 */
        /* <DEDUP_REMOVED lines=10> */
[C---:B---3--:R-:W-:Y:S08]  /*a0b0*/  HMMA.16816.F32.BF16 R44, R152.reuse, R184, R44 ;  /* 0x000000b8982c723c */ /* 0x048ff0000004182c */
[----:B------:R-:W-:Y:S01]  /*a0c0*/  HMMA.16816.F32.BF16 R48, R152, R186, R48 ;  /* 0x000000ba9830723c */ /* 0x000fe20000041830 */
[----:B------:R-:W3:Y:S07]  /*a0d0*/  LDSM.16.M88.4 R184, [R214+0xc900] ;  /* 0x00c90000d6b8783b */ /* 0x000eee0000000200 */
[C---:B------:R-:W-:Y:S08]  /*a0e0*/  HMMA.16816.F32.BF16 R4, R168.reuse, R132, R4 ;  /* 0x00000084a804723c */ /* 0x040ff00000041804 */
[C---:B------:R-:W-:Y:S01]  /*a0f0*/  HMMA.16816.F32.BF16 R8, R168.reuse, R134, R8 ;  /* 0x00000086a808723c */ /* 0x040fe20000041808 */
[----:B------:R-:W1:Y:S07]  /*a100*/  LDSM.16.M88.4 R132, [R214+0xd100] ;  /* 0x00d10000d684783b */ /* 0x000e6e0000000200 */
[C---:B------:R-:W-:Y:S08]  /*a110*/  HMMA.16816.F32.BF16 R12, R168.reuse, R136, R12 ;  /* 0x00000088a80c723c */ /* 0x040ff0000004180c */
[C---:B------:R-:W-:Y:S01]  /*a120*/  HMMA.16816.F32.BF16 R16, R168.reuse, R138, R16 ;  /* 0x0000008aa810723c */ /* 0x040fe20000041810 */
[----:B------:R-:W1:Y:S07]  /*a130*/  LDSM.16.M88.4 R136, [R214+0xd900] ;  /* 0x00d90000d688783b */ /* 0x000e6e0000000200 */
[C---:B----4-:R-:W-:Y:S08]  /*a140*/  HMMA.16816.F32.BF16 R20, R168.reuse, R144, R20 ;  /* 0x00000090a814723c */ /* 0x050ff00000041814 */
[C---:B------:R-:W-:Y:S01]  /*a150*/  HMMA.16816.F32.BF16 R24, R168.reuse, R146, R24 ;  /* 0x00000092a818723c */ /* 0x040fe20000041818 */
[----:B------:R-:W4:Y:S07]  /*a160*/  LDSM.16.M88.4 R144, [R201] ;  /* 0x00000000c990783b */ /* 0x000f2e0000000200 */
[C---:B------:R-:W-:Y:S08]  /*a170*/  HMMA.16816.F32.BF16 R28, R168.reuse, R148, R28 ;  /* 0x00000094a81c723c */ /* 0x040ff0000004181c */
[C---:B------:R-:W-:Y:S01]  /*a180*/  HMMA.16816.F32.BF16 R32, R168.reuse, R150, R32 ;  /* 0x00000096a820723c */ /* 0x040fe20000041820 */
[----:B------:R-:W1:Y:S07]  /*a190*/  LDSM.16.M88.4 R148, [R200] ;  /* 0x00000000c894783b */ /* 0x000e6e0000000200 */
[C---:B------:R-:W-:Y:S08]  /*a1a0*/  HMMA.16816.F32.BF16 R36, R168.reuse, R156, R36 ;  /* 0x0000009ca824723c */ /* 0x040ff00000041824 */
[C---:B------:R-:W-:Y:S01]  /*a1b0*/  HMMA.16816.F32.BF16 R40, R168.reuse, R158, R40 ;  /* 0x0000009ea828723c */ /* 0x040fe20000041828 */
[----:B------:R-:W-:Y:S07]  /*a1c0*/  LDSM.16.M88.4 R156, [R197] ;  /* 0x00000000c59c783b */ /* 0x000fee0000000200 */
[C---:B--2---:R-:W-:Y:S08]  /*a1d0*/  HMMA.16816.F32.BF16 R44, R168.reuse, R124, R44 ;  /* 0x0000007ca82c723c */ /* 0x044ff0000004182c */
[----:B------:R-:W-:Y:S01]  /*a1e0*/  HMMA.16816.F32.BF16 R48, R168, R126, R48 ;  /* 0x0000007ea830723c */ /* 0x000fe20000041830 */
[----:B------:R-:W2:Y:S07]  /*a1f0*/  LDSM.16.M88.4 R124, [R199] ;  /* 0x00000000c77c783b */ /* 0x000eae0000000200 */
[C---:B------:R-:W-:Y:S08]  /*a200*/  HMMA.16816.F32.BF16 R4, R172.reuse, R128, R4 ;  /* 0x00000080ac04723c */ /* 0x040ff00000041804 */
[C---:B------:R-:W-:Y:S01]  /*a210*/  HMMA.16816.F32.BF16 R8, R172.reuse, R130, R8 ;  /* 0x00000082ac08723c */ /* 0x040fe20000041808 */
[----:B------:R-:W2:Y:S07]  /*a220*/  LDSM.16.M88.4 R128, [R198] ;  /* 0x00000000c680783b */ /* 0x000eae0000000200 */
[C---:B------:R-:W-:Y:S08]  /*a230*/  HMMA.16816.F32.BF16 R12, R172.reuse, R160, R12 ;  /* 0x000000a0ac0c723c */ /* 0x040ff0000004180c */
[C---:B------:R-:W-:Y:S01]  /*a240*/  HMMA.16816.F32.BF16 R16, R172.reuse, R162, R16 ;  /* 0x000000a2ac10723c */ /* 0x040fe20000041810 */
[----:B------:R-:W2:Y:S07]  /*a250*/  LDSM.16.M88.4 R160, [R196] ;  /* 0x00000000c4a0783b */ /* 0x000eae0000000200 */
[C---:B-1----:R-:W-:Y:S08]  /*a260*/  HMMA.16816.F32.BF16 R20, R172.reuse, R164, R20 ;  /* 0x000000a4ac14723c */ /* 0x042ff00000041814 */
[C---:B------:R-:W-:Y:S01]  /*a270*/  HMMA.16816.F32.BF16 R24, R172.reuse, R166, R24 ;  /* 0x000000a6ac18723c */ /* 0x040fe20000041818 */
[----:B------:R-:W1:Y:S07]  /*a280*/  LDSM.16.M88.4 R164, [R211+0xb100] ;  /* 0x00b10000d3a4783b */ /* 0x000e6e0000000200 */
[C---:B---3--:R-:W-:Y:S08]  /*a290*/  HMMA.16816.F32.BF16 R28, R172.reuse, R184, R28 ;  /* 0x000000b8ac1c723c */ /* 0x048ff0000004181c */
[C---:B------:R-:W-:Y:S01]  /*a2a0*/  HMMA.16816.F32.BF16 R32, R172.reuse, R186, R32 ;  /* 0x000000baac20723c */ /* 0x040fe20000041820 */
[----:B------:R-:W-:Y:S07]  /*a2b0*/  LDSM.16.M88.4 R184, [R211+0xd100] ;  /* 0x00d10000d3b8783b */ /* 0x000fee0000000200 */
[C---:B------:R-:W-:Y:S08]  /*a2c0*/  HMMA.16816.F32.BF16 R36, R172.reuse, R132, R36 ;  /* 0x00000084ac24723c */ /* 0x040ff00000041824 */
[C---:B------:R-:W-:Y:S01]  /*a2d0*/  HMMA.16816.F32.BF16 R40, R172.reuse, R134, R40 ;  /* 0x00000086ac28723c */ /* 0x040fe20000041828 */
[----:B------:R-:W3:Y:S07]  /*a2e0*/  LDSM.16.M88.4 R132, [R211+0xb900] ;  /* 0x00b90000d384783b */ /* 0x000eee0000000200 */
        /* <DEDUP_REMOVED lines=9> */
[C---:B--2---:R-:W-:Y:S08]  /*a380*/  HMMA.16816.F32.BF16 R20, R176.reuse, R124, R20 ;  /* 0x0000007cb014723c */ /* 0x044ff00000041814 */
[C---:B------:R-:W-:Y:S01]  /*a390*/  HMMA.16816.F32.BF16 R24, R176.reuse, R126, R24 ;  /* 0x0000007eb018723c */ /* 0x040fe20000041818 */
[----:B------:R-:W2:Y:S07]  /*a3a0*/  LDSM.16.M88.4 R124, [R202+0x3800] ;  /* 0x00380000ca7c783b */ /* 0x000eae0000000200 */
[C---:B------:R-:W-:Y:S08]  /*a3b0*/  HMMA.16816.F32.BF16 R28, R176.reuse, R128, R28 ;  /* 0x00000080b01c723c */ /* 0x040ff0000004181c */
[C---:B------:R-:W-:Y:S08]  /*a3c0*/  HMMA.16816.F32.BF16 R32, R176.reuse, R130, R32 ;  /* 0x00000082b020723c */ /* 0x040ff00000041820 */
[C---:B------:R-:W-:Y:S08]  /*a3d0*/  HMMA.16816.F32.BF16 R36, R176.reuse, R156, R36 ;  /* 0x0000009cb024723c */ /* 0x040ff00000041824 */
[C---:B------:R-:W-:Y:S08]  /*a3e0*/  HMMA.16816.F32.BF16 R40, R176.reuse, R158, R40 ;  /* 0x0000009eb028723c */ /* 0x040ff00000041828 */
[C---:B------:R-:W-:Y:S08]  /*a3f0*/  HMMA.16816.F32.BF16 R44, R176.reuse, R160, R44 ;  /* 0x000000a0b02c723c */ /* 0x040ff0000004182c */
[----:B------:R-:W-:Y:S08]  /*a400*/  HMMA.16816.F32.BF16 R48, R176, R162, R48 ;  /* 0x000000a2b030723c */ /* 0x000ff00000041830 */
[C---:B-1----:R-:W-:Y:S08]  /*a410*/  HMMA.16816.F32.BF16 R4, R180.reuse, R164, R4 ;  /* 0x000000a4b404723c */ /* 0x042ff00000041804 */
[C---:B------:R-:W-:Y:S08]  /*a420*/  HMMA.16816.F32.BF16 R8, R180.reuse, R166, R8 ;  /* 0x000000a6b408723c */ /* 0x040ff00000041808 */
[C---:B---3--:R-:W-:Y:S08]  /*a430*/  HMMA.16816.F32.BF16 R12, R180.reuse, R132, R12 ;  /* 0x00000084b40c723c */ /* 0x048ff0000004180c */
[C---:B------:R-:W-:Y:S08]  /*a440*/  HMMA.16816.F32.BF16 R16, R180.reuse, R134, R16 ;  /* 0x00000086b410723c */ /* 0x040ff00000041810 */
[C---:B------:R-:W-:Y:S08]  /*a450*/  HMMA.16816.F32.BF16 R20, R180.reuse, R136, R20 ;  /* 0x00000088b414723c */ /* 0x040ff00000041814 */
[C---:B------:R-:W-:Y:S08]  /*a460*/  HMMA.16816.F32.BF16 R24, R180.reuse, R138, R24 ;  /* 0x0000008ab418723c */ /* 0x040ff00000041818 */
[C---:B----4-:R-:W-:Y:S08]  /*a470*/  HMMA.16816.F32.BF16 R28, R180.reuse, R144, R28 ;  /* 0x00000090b41c723c */ /* 0x050ff0000004181c */
[C---:B------:R-:W-:Y:S08]  /*a480*/  HMMA.16816.F32.BF16 R32, R180.reuse, R146, R32 ;  /* 0x00000092b420723c */ /* 0x040ff00000041820 */
[C---:B------:R-:W-:Y:S08]  /*a490*/  HMMA.16816.F32.BF16 R36, R180.reuse, R184, R36 ;  /* 0x000000b8b424723c */ /* 0x040ff00000041824 */
[C---:B------:R-:W-:Y:S08]  /*a4a0*/  HMMA.16816.F32.BF16 R40, R180.reuse, R186, R40 ;  /* 0x000000bab428723c */ /* 0x040ff00000041828 */
[C---:B------:R-:W-:Y:S07]  /*a4b0*/  HMMA.16816.F32.BF16 R44, R180.reuse, R192, R44 ;  /* 0x000000c0b42c723c */ /* 0x040fee000004182c */
[----:B------:R-:W-:Y:S01]  /*a4c0*/  IADD3 R192, R232, -0x1, RZ ;  /* 0xffffffffe8c07810 */ /* 0x000fe20007ffe0ff */
[----:B------:R-:W-:Y:S08]  /*a4d0*/  HMMA.16816.F32.BF16 R48, R180, R194, R48 ;  /* 0x000000c2b430723c */ /* 0x000ff00000041830 */
[C---:B------:R-:W-:Y:S08]  /*a4e0*/  HMMA.16816.F32.BF16 R4, R188.reuse, R148, R4 ;  /* 0x00000094bc04723c */ /* 0x040ff00000041804 */
[C---:B------:R-:W-:Y:S08]  /*a4f0*/  HMMA.16816.F32.BF16 R8, R188.reuse, R150, R8 ;  /* 0x00000096bc08723c */ /* 0x040ff00000041808 */
[C---:B--2---:R-:W-:Y:S08]  /*a500*/  HMMA.16816.F32.BF16 R12, R188.reuse, R124, R12 ;  /* 0x0000007cbc0c723c */ /* 0x044ff0000004180c */
[----:B------:R-:W-:Y:S01]  /*a510*/  FMUL.FTZ R130, R4, c[0x0][0x320] ;  /* 0x0000c80004827a20 */ /* 0x000fe20000410000 */
[C---:B------:R-:W-:Y:S03]  /*a520*/  HMMA.16816.F32.BF16 R16, R188.reuse, R126, R16 ;  /* 0x0000007ebc10723c */ /* 0x040fe60000041810 */
[----:B------:R-:W-:Y:S02]  /*a530*/  FMUL.FTZ R131, R5, c[0x0][0x320] ;  /* 0x0000c80005837a20 */ /* 0x000fe40000410000 */
[----:B------:R-:W1:Y:S01]  /*a540*/  MUFU.TANH R130, R130 ;  /* 0x0000008200827308 */ /* 0x000e620000002400 */
[----:B------:R-:W-:Y:S02]  /*a550*/  FMUL.FTZ R128, R6, c[0x0][0x320] ;  /* 0x0000c80006807a20 */ /* 0x000fe40000410000 */
[----:B------:R-:W-:Y:S02]  /*a560*/  FMUL.FTZ R129, R7, c[0x0][0x320] ;  /* 0x0000c80007817a20 */ /* 0x000fe40000410000 */
[----:B------:R-:W2:Y:S02]  /*a570*/  LDSM.16.M88.4 R4, [R202+0x4000] ;  /* 0x00400000ca04783b */ /* 0x000ea40000000200 */
[----:B------:R-:W-:Y:S02]  /*a580*/  FMUL.FTZ R9, R9, c[0x0][0x320] ;  /* 0x0000c80009097a20 */ /* 0x000fe40000410000 */
[----:B------:R-:W-:Y:S01]  /*a590*/  FMUL.FTZ R10, R10, c[0x0][0x320] ;  /* 0x0000c8000a0a7a20 */ /* 0x000fe20000410000 */
[----:B------:R-:W3:Y:S01]  /*a5a0*/  MUFU.TANH R131, R131 ;  /* 0x0000008300837308 */ /* 0x000ee20000002400 */
[----:B------:R-:W-:Y:S02]  /*a5b0*/  FMUL.FTZ R11, R11, c[0x0][0x320] ;  /* 0x0000c8000b0b7a20 */ /* 0x000fe40000410000 */
[----:B------:R-:W-:Y:S02]  /*a5c0*/  FMUL.FTZ R134, R8, c[0x0][0x320] ;  /* 0x0000c80008867a20 */ /* 0x000fe40000410000 */
[----:B------:R-:W-:Y:S02]  /*a5d0*/  FMUL.FTZ R135, R12, c[0x0][0x320] ;  /* 0x0000c8000c877a20 */ /* 0x000fe40000410000 */
[----:B------:R-:W-:Y:S02]  /*a5e0*/  FMUL.FTZ R14, R14, c[0x0][0x320] ;  /* 0x0000c8000e0e7a20 */ /* 0x000fe40000410000 */
[----:B------:R-:W-:Y:S01]  /*a5f0*/  FMUL.FTZ R15, R15, c[0x0][0x320] ;  /* 0x0000c8000f0f7a20 */ /* 0x000fe20000410000 */
[----:B------:R-:W-:Y:S01]  /*a600*/  MUFU.TANH R124, R9 ;  /* 0x00000009007c7308 */ /* 0x000fe20000002400 */
[----:B------:R-:W-:Y:S02]  /*a610*/  FMUL.FTZ R137, R16, c[0x0][0x320] ;  /* 0x0000c80010897a20 */ /* 0x000fe40000410000 */
[----:B------:R-:W-:Y:S01]  /*a620*/  FMUL.FTZ R13, R13, c[0x0][0x320] ;  /* 0x0000c8000d0d7a20 */ /* 0x000fe20000410000 */
[----:B-1----:R-:W-:Y:S01]  /*a630*/  FMNMX.FTZ R0, R130, R3, !PT ;  /* 0x0000000382007209 */ /* 0x002fe20007810000 */
[----:B------:R-:W-:Y:S02]  /*a640*/  FMUL.FTZ R17, R17, c[0x0][0x320] ;  /* 0x0000c80011117a20 */ /* 0x000fe40000410000 */
[----:B------:R-:W-:Y:S02]  /*a650*/  FMUL.FTZ R18, R18, c[0x0][0x320] ;  /* 0x0000c80012127a20 */ /* 0x000fe40000410000 */
[----:B------:R-:W-:Y:S01]  /*a660*/  FMUL.FTZ R19, R19, c[0x0][0x320] ;  /* 0x0000c80013137a20 */ /* 0x000fe20000410000 */
[----:B------:R-:W-:Y:S10]  /*a670*/  MUFU.TANH R138, R17 ;  /* 0x00000011008a7308 */ /* 0x000ff40000002400 */
[----:B------:R-:W-:Y:S01]  /*a680*/  MUFU.TANH R166, R10 ;  /* 0x0000000a00a67308 */ /* 0x000fe20000002400 */
[C---:B--2---:R-:W-:Y:S09]  /*a690*/  HMMA.16816.F32.BF16 R20, R188.reuse, R4, R20 ;  /* 0x00000004bc14723c */ /* 0x044ff20000041814 */
[----:B------:R1:W-:Y:S01]  /*a6a0*/  MUFU.TANH R158, R11 ;  /* 0x0000000b009e7308 */ /* 0x0003e20000002400 */
[C---:B------:R-:W-:Y:S01]  /*a6b0*/  HMMA.16816.F32.BF16 R24, R188.reuse, R6, R24 ;  /* 0x00000006bc18723c */ /* 0x040fe20000041818 */
[----:B------:R-:W-:Y:S08]  /*a6c0*/  LDSM.16.M88.4 R4, [R202+0x5000] ;  /* 0x00500000ca04783b */ /* 0x000ff00000000200 */
[----:B------:R-:W2:Y:S05]  /*a6d0*/  MUFU.TANH R128, R128 ;  /* 0x0000008000807308 */ /* 0x000eaa0000002400 */
[----:B------:R-:W-:Y:S05]  /*a6e0*/  FMUL.FTZ R187, R20, c[0x0][0x320] ;  /* 0x0000c80014bb7a20 */ /* 0x000fea0000410000 */
[----:B------:R-:W-:Y:S01]  /*a6f0*/  MUFU.TANH R129, R129 ;  /* 0x0000008100817308 */ /* 0x000fe20000002400 */
[----:B------:R-:W-:Y:S02]  /*a700*/  FMUL.FTZ R21, R21, c[0x0][0x320] ;  /* 0x0000c80015157a20 */ /* 0x000fe40000410000 */
[----:B------:R-:W-:Y:S01]  /*a710*/  FMUL.FTZ R22, R22, c[0x0][0x320] ;  /* 0x0000c80016167a20 */ /* 0x000fe20000410000 */
[----:B-1----:R-:W1:Y:S01]  /*a720*/  LDSM.16.M88.4 R8, [R202+0x4800] ;  /* 0x00480000ca08783b */ /* 0x002e620000000200 */
[----:B------:R-:W-:Y:S02]  /*a730*/  FMUL.FTZ R23, R23, c[0x0][0x320] ;  /* 0x0000c80017177a20 */ /* 0x000fe40000410000 */
[----:B------:R-:W-:Y:S02]  /*a740*/  FMUL.FTZ R193, R24, c[0x0][0x320] ;  /* 0x0000c80018c17a20 */ /* 0x000fe40000410000 */
[----:B------:R-:W-:Y:S01]  /*a750*/  FMUL.FTZ R25, R25, c[0x0][0x320] ;  /* 0x0000c80019197a20 */ /* 0x000fe20000410000 */
[----:B------:R-:W4:Y:S01]  /*a760*/  MUFU.TANH R134, R134 ;  /* 0x0000008600867308 */ /* 0x000f220000002400 */
[----:B------:R-:W-:Y:S02]  /*a770*/  FMUL.FTZ R26, R26, c[0x0][0x320] ;  /* 0x0000c8001a1a7a20 */ /* 0x000fe40000410000 */
[----:B------:R-:W-:Y:S07]  /*a780*/  FMUL.FTZ R27, R27, c[0x0][0x320] ;  /* 0x0000c8001b1b7a20 */ /* 0x000fee0000410000 */
[----:B------:R-:W1:Y:S10]  /*a790*/  MUFU.TANH R135, R135 ;  /* 0x0000008700877308 */ /* 0x000e740000002400 */
[----:B------:R-:W2:Y:S10]  /*a7a0*/  MUFU.TANH R136, R13 ;  /* 0x0000000d00887308 */ /* 0x000eb40000002400 */
[----:B------:R-:W2:Y:S01]  /*a7b0*/  MUFU.TANH R146, R14 ;  /* 0x0000000e00927308 */ /* 0x000ea20000002400 */
[C---:B-1----:R-:W-:Y:S09]  /*a7c0*/  HMMA.16816.F32.BF16 R28, R188.reuse, R8, R28 ;  /* 0x00000008bc1c723c */ /* 0x042ff2000004181c */
[----:B------:R-:W-:Y:S01]  /*a7d0*/  MUFU.TANH R147, R15 ;  /* 0x0000000f00937308 */ /* 0x000fe20000002400 */
[C---:B------:R-:W-:Y:S01]  /*a7e0*/  HMMA.16816.F32.BF16 R32, R188.reuse, R10, R32 ;  /* 0x0000000abc20723c */ /* 0x040fe20000041820 */
[----:B------:R-:W1:Y:S01]  /*a7f0*/  LDSM.16.M88.4 R8, [R202+0x5800] ;  /* 0x00580000ca08783b */ /* 0x000e620000000200 */
[----:B------:R-:W-:Y:S07]  /*a800*/  DEPBAR.LE SB0, 0x0 ;  /* 0x000080000000791a */ /* 0x000fee0000000000 */
[----:B------:R-:W1:Y:S01]  /*a810*/  MUFU.TANH R137, R137 ;  /* 0x0000008900897308 */ /* 0x000e620000002400 */
[C---:B------:R-:W-:Y:S01]  /*a820*/  HMMA.16816.F32.BF16 R36, R188.reuse, R4, R36 ;  /* 0x00000004bc24723c */ /* 0x040fe20000041824 */
[----:B------:R-:W-:Y:S04]  /*a830*/  BAR.SYNC.DEFER_BLOCKING 0x0 ;  /* 0x0000000000007b1d */ /* 0x000fe80000010000 */
[----:B------:R-:W-:Y:S03]  /*a840*/  FMUL.FTZ R251, R28, c[0x0][0x320] ;  /* 0x0000c8001cfb7a20 */ /* 0x000fe60000410000 */
[C---:B------:R-:W-:Y:S01]  /*a850*/  HMMA.16816.F32.BF16 R40, R188.reuse, R6, R40 ;  /* 0x00000006bc28723c */ /* 0x040fe20000041828 */
[----:B------:R-:W5:Y:S03]  /*a860*/  MUFU.TANH R149, R18 ;  /* 0x0000001200957308 */ /* 0x000f660000002400 */
[----:B------:R-:W-:Y:S02]  /*a870*/  FMUL.FTZ R29, R29, c[0x0][0x320] ;  /* 0x0000c8001d1d7a20 */ /* 0x000fe40000410000 */
[----:B------:R-:W-:Y:S01]  /*a880*/  FMUL.FTZ R30, R30, c[0x0][0x320] ;  /* 0x0000c8001e1e7a20 */ /* 0x000fe20000410000 */
[----:B---3--:R-:W-:Y:S01]  /*a890*/  FMNMX.FTZ R7, R131, R0, !PT ;  /* 0x0000000083077209 */ /* 0x008fe20007810000 */
[----:B------:R-:W-:Y:S01]  /*a8a0*/  FMUL.FTZ R31, R31, c[0x0][0x320] ;  /* 0x0000c8001f1f7a20 */ /* 0x000fe20000410000 */
[----:B--2---:R-:W-:Y:S02]  /*a8b0*/  FMNMX.FTZ R0, R128, R119, !PT ;  /* 0x0000007780007209 */ /* 0x004fe40007810000 */
[----:B------:R-:W-:Y:S01]  /*a8c0*/  MUFU.TANH R150, R19 ;  /* 0x0000001300967308 */ /* 0x000fe20000002400 */
[----:B------:R-:W-:Y:S01]  /*a8d0*/  FMUL.FTZ R32, R32, c[0x0][0x320] ;  /* 0x0000c80020207a20 */ /* 0x000fe20000410000 */
[----:B----4-:R-:W-:Y:S01]  /*a8e0*/  FMNMX.FTZ R7, R134, R7, !PT ;  /* 0x0000000786077209 */ /* 0x010fe20007810000 */
[----:B------:R-:W-:Y:S01]  /*a8f0*/  FMUL.FTZ R33, R33, c[0x0][0x320] ;  /* 0x0000c80021217a20 */ /* 0x000fe20000410000 */
[----:B------:R-:W-:Y:S01]  /*a900*/  FMNMX.FTZ R5, R129, R0, !PT ;  /* 0x0000000081057209 */ /* 0x000fe20007810000 */
[----:B------:R-:W-:Y:S01]  /*a910*/  FMUL.FTZ R36, R36, c[0x0][0x320] ;  /* 0x0000c80024247a20 */ /* 0x000fe20000410000 */
[----:B------:R-:W-:Y:S01]  /*a920*/  FMNMX.FTZ R0, R124, R7, !PT ;  /* 0x000000077c007209 */ /* 0x000fe20007810000 */
[----:B------:R-:W-:Y:S01]  /*a930*/  FMUL.FTZ R37, R37, c[0x0][0x320] ;  /* 0x0000c80025257a20 */ /* 0x000fe20000410000 */
[----:B------:R-:W-:Y:S01]  /*a940*/  FMNMX.FTZ R5, R166, R5, !PT ;  /* 0x00000005a6057209 */ /* 0x000fe20007810000 */
[----:B------:R-:W-:Y:S01]  /*a950*/  FMUL.FTZ R38, R38, c[0x0][0x320] ;  /* 0x0000c80026267a20 */ /* 0x000fe20000410000 */
[----:B------:R-:W2:Y:S01]  /*a960*/  MUFU.TANH R187, R187 ;  /* 0x000000bb00bb7308 */ /* 0x000ea20000002400 */
[----:B------:R-:W-:Y:S01]  /*a970*/  FMUL.FTZ R39, R39, c[0x0][0x320] ;  /* 0x0000c80027277a20 */ /* 0x000fe20000410000 */
[----:B------:R-:W-:Y:S01]  /*a980*/  FMNMX.FTZ R7, R135, R0, !PT ;  /* 0x0000000087077209 */ /* 0x000fe20007810000 */
[C---:B-1----:R-:W-:Y:S03]  /*a990*/  HMMA.16816.F32.BF16 R44, R188.reuse, R8, R44 ;  /* 0x00000008bc2c723c */ /* 0x042fe6000004182c */
[----:B------:R-:W-:Y:S01]  /*a9a0*/  FMUL.FTZ R34, R34, c[0x0][0x320] ;  /* 0x0000c80022227a20 */ /* 0x000fe20000410000 */
[----:B------:R-:W-:Y:S01]  /*a9b0*/  FMNMX.FTZ R5, R158, R5, !PT ;  /* 0x000000059e057209 */ /* 0x000fe20007810000 */
[----:B------:R-:W-:Y:S01]  /*a9c0*/  FMUL.FTZ R35, R35, c[0x0][0x320] ;  /* 0x0000c80023237a20 */ /* 0x000fe20000410000 */
[----:B------:R-:W-:Y:S01]  /*a9d0*/  FMNMX.FTZ R0, R136, R7, !PT ;  /* 0x0000000788007209 */ /* 0x000fe20007810000 */
[----:B------:R-:W1:Y:S01]  /*a9e0*/  MUFU.TANH R156, R21 ;  /* 0x00000015009c7308 */ /* 0x000e620000002400 */
[----:B------:R-:W-:Y:S04]  /*a9f0*/  HMMA.16816.F32.BF16 R48, R188, R10, R48 ;  /* 0x0000000abc30723c */ /* 0x000fe80000041830 */
[----:B------:R-:W-:Y:S01]  /*aa00*/  FMUL.FTZ R40, R40, c[0x0][0x320] ;  /* 0x0000c80028287a20 */ /* 0x000fe20000410000 */
[----:B------:R-:W-:Y:S01]  /*aa10*/  FMNMX.FTZ R2, R146, R5, !PT ;  /* 0x0000000592027209 */ /* 0x000fe20007810000 */
[----:B------:R-:W-:Y:S01]  /*aa20*/  FMUL.FTZ R41, R41, c[0x0][0x320] ;  /* 0x0000c80029297a20 */ /* 0x000fe20000410000 */
[----:B------:R-:W-:Y:S01]  /*aa30*/  FMNMX.FTZ R5, R137, R0, !PT ;  /* 0x0000000089057209 */ /* 0x000fe20007810000 */
[----:B------:R-:W-:Y:S01]  /*aa40*/  FMUL.FTZ R42, R42, c[0x0][0x320] ;  /* 0x0000c8002a2a7a20 */ /* 0x000fe20000410000 */
[----:B------:R-:W3:Y:S03]  /*aa50*/  MUFU.TANH R195, R22 ;  /* 0x0000001600c37308 */ /* 0x000ee60000002400 */
[----:B------:R-:W-:Y:S01]  /*aa60*/  FMUL.FTZ R43, R43, c[0x0][0x320] ;  /* 0x0000c8002b2b7a20 */ /* 0x000fe20000410000 */
[----:B------:R-:W-:Y:S02]  /*aa70*/  FMNMX.FTZ R2, R147, R2, !PT ;  /* 0x0000000293027209 */ /* 0x000fe40007810000 */
[----:B------:R-:W-:Y:S01]  /*aa80*/  FMNMX.FTZ R0, R138, R5, !PT ;  /* 0x000000058a007209 */ /* 0x000fe20007810000 */
[----:B------:R-:W-:Y:S01]  /*aa90*/  FMUL.FTZ R44, R44, c[0x0][0x320] ;  /* 0x0000c8002c2c7a20 */ /* 0x000fe20000410000 */
[----:B-----5:R-:W-:Y:S01]  /*aaa0*/  FMNMX.FTZ R5, R149, R2, !PT ;  /* 0x0000000295057209 */ /* 0x020fe20007810000 */
[----:B------:R-:W-:Y:S01]  /*aab0*/  FMUL.FTZ R45, R45, c[0x0][0x320] ;  /* 0x0000c8002d2d7a20 */ /* 0x000fe20000410000 */
[----:B------:R-:W4:Y:S01]  /*aac0*/  MUFU.TANH R160, R23 ;  /* 0x0000001700a07308 */ /* 0x000f220000002400 */
[----:B------:R-:W-:Y:S01]  /*aad0*/  FMUL.FTZ R46, R46, c[0x0][0x320] ;  /* 0x0000c8002e2e7a20 */ /* 0x000fe20000410000 */
[----:B--2---:R-:W-:Y:S01]  /*aae0*/  FMNMX.FTZ R7, R187, R0, !PT ;  /* 0x00000000bb077209 */ /* 0x004fe20007810000 */
[----:B------:R-:W-:Y:S01]  /*aaf0*/  FMUL.FTZ R47, R47, c[0x0][0x320] ;  /* 0x0000c8002f2f7a20 */ /* 0x000fe20000410000 */
[----:B------:R-:W-:Y:S01]  /*ab00*/  FMNMX.FTZ R0, R150, R5, !PT ;  /* 0x0000000596007209 */ /* 0x000fe20007810000 */
[----:B------:R-:W-:Y:S01]  /*ab10*/  FMUL.FTZ R48, R48, c[0x0][0x320] ;  /* 0x0000c80030307a20 */ /* 0x000fe20000410000 */
[----:B-1----:R-:W-:Y:S01]  /*ab20*/  FMNMX.FTZ R2, R156, R7, !PT ;  /* 0x000000079c027209 */ /* 0x002fe20007810000 */
[----:B------:R-:W-:Y:S02]  /*ab30*/  FMUL.FTZ R49, R49, c[0x0][0x320] ;  /* 0x0000c80031317a20 */ /* 0x000fe40000410000 */
[----:B------:R-:W-:Y:S01]  /*ab40*/  FMUL.FTZ R50, R50, c[0x0][0x320] ;  /* 0x0000c80032327a20 */ /* 0x000fe20000410000 */
[----:B------:R-:W1:Y:S01]  /*ab50*/  MUFU.TANH R193, R193 ;  /* 0x000000c100c17308 */ /* 0x000e620000002400 */
[----:B---3--:R-:W-:Y:S09]  /*ab60*/  FMNMX.FTZ R5, R195, R0, !PT ;  /* 0x00000000c3057209 */ /* 0x008ff20007810000 */
[----:B------:R-:W2:Y:S01]  /*ab70*/  MUFU.TANH R164, R25 ;  /* 0x0000001900a47308 */ /* 0x000ea20000002400 */
[----:B----4-:R-:W-:Y:S09]  /*ab80*/  FMNMX.FTZ R5, R160, R5, !PT ;  /* 0x00000005a0057209 */ /* 0x010ff20007810000 */
[----:B------:R-:W3:Y:S01]  /*ab90*/  MUFU.TANH R162, R26 ;  /* 0x0000001a00a27308 */ /* 0x000ee20000002400 */
[----:B-1----:R-:W-:Y:S09]  /*aba0*/  FMNMX.FTZ R7, R193, R2, !PT ;  /* 0x00000002c1077209 */ /* 0x002ff20007810000 */
[----:B------:R-:W1:Y:S01]  /*abb0*/  MUFU.TANH R235, R27 ;  /* 0x0000001b00eb7308 */ /* 0x000e620000002400 */
[----:B--2---:R-:W-:Y:S09]  /*abc0*/  FMNMX.FTZ R0, R164, R7, !PT ;  /* 0x00000007a4007209 */ /* 0x004ff20007810000 */
[----:B------:R-:W2:Y:S01]  /*abd0*/  MUFU.TANH R251, R251 ;  /* 0x000000fb00fb7308 */ /* 0x000ea20000002400 */
[----:B---3--:R-:W-:Y:S09]  /*abe0*/  FMNMX.FTZ R2, R162, R5, !PT ;  /* 0x00000005a2027209 */ /* 0x008ff20007810000 */
        /* <DEDUP_REMOVED lines=11> */
[----:B---3--:R-:W-:Y:S01]  /*aca0*/  FMNMX.FTZ R4, R249, R0, !PT ;  /* 0x00000000f9047209 */ /* 0x008fe20007810000 */
[----:B------:R-:W-:Y:S08]  /*acb0*/  FMUL.FTZ R0, R51, c[0x0][0x320] ;  /* 0x0000c80033007a20 */ /* 0x000ff00000410000 */
        /* <DEDUP_REMOVED lines=32> */
[----:B------:R3:W1:Y:S01]  /*aec0*/  MUFU.TANH R117, R0 ;  /* 0x0000000000757308 */ /* 0x0006620000002400 */
[----:B--2---:R-:W-:Y:S02]  /*aed0*/  FMNMX.FTZ R6, R126, R13, !PT ;  /* 0x0000000d7e067209 */ /* 0x004fe40007810000 */
[----:B---3--:R-:W-:Y:S03]  /*aee0*/  FMNMX.FTZ R0, R118, R9, !PT ;  /* 0x0000000976007209 */ /* 0x008fe60007810000 */
[----:B------:R-:W2:Y:S01]  /*aef0*/  SHFL.BFLY PT, R9, R6, 0x2, 0x1f ;  /* 0x0c401f0006097f89 */ /* 0x000ea200000e0000 */
[----:B-1----:R-:W-:Y:S07]  /*af00*/  FMNMX.FTZ R7, R117, R0, !PT ;  /* 0x0000000075077209 */ /* 0x002fee0007810000 */
[----:B------:R-:W1:Y:S01]  /*af10*/  SHFL.BFLY PT, R0, R7, 0x2, 0x1f ;  /* 0x0c401f0007007f89 */ /* 0x000e6200000e0000 */
[----:B--2---:R-:W-:Y:S01]  /*af20*/  FMNMX.FTZ R11, R6, R9, !PT ;  /* 0x00000009060b7209 */ /* 0x004fe20007810000 */
[----:B------:R-:W-:Y:S06]  /*af30*/  @P2 IMAD.WIDE.U32 R8, R192, c[0x0][0x1e0], RZ ;  /* 0x00007800c0082a25 */ /* 0x000fec00078e00ff */
[----:B------:R-:W2:Y:S01]  /*af40*/  SHFL.BFLY PT, R2, R11, 0x1, 0x1f ;  /* 0x0c201f000b027f89 */ /* 0x000ea200000e0000 */
[----:B-1----:R-:W-:Y:S02]  /*af50*/  FMNMX.FTZ R5, R7, R0, !PT ;  /* 0x0000000007057209 */ /* 0x002fe40007810000 */
[----:B------:R-:W-:Y:S05]  /*af60*/  @P2 MOV R7, R221 ;  /* 0x000000dd00072202 */ /* 0x000fea0000000f00 */
[----:B------:R-:W1:Y:S01]  /*af70*/  SHFL.BFLY PT, R4, R5, 0x1, 0x1f ;  /* 0x0c201f0005047f89 */ /* 0x000e6200000e0000 */
[----:B--2---:R-:W-:Y:S05]  /*af80*/  FMNMX.FTZ R0, R11, R2, !PT ;  /* 0x000000020b007209 */ /* 0x004fea0007810000 */
[C---:B------:R-:W-:Y:S02]  /*af90*/  FADD.FTZ R2, -R0.reuse, R3 ;  /* 0x0000000300027221 */ /* 0x040fe40000010100 */
[----:B------:R-:W-:Y:S01]  /*afa0*/  FMUL.FTZ R148, R0, c[0x0][0x2d0] ;  /* 0x0000b40000947a20 */ /* 0x000fe20000410000 */
[----:B-1----:R-:W-:Y:S01]  /*afb0*/  FMNMX.FTZ R116, R5, R4, !PT ;  /* 0x0000000405747209 */ /* 0x002fe20007810000 */
[----:B------:R-:W-:Y:S01]  /*afc0*/  FMUL.FTZ R3, R2, c[0x0][0x2d0] ;  /* 0x0000b40002037a20 */ /* 0x000fe20000410000 */
[----:B------:R-:W-:Y:S01]  /*afd0*/  @P2 SHF.R.S32.HI R4, RZ, 0x1f, R192 ;  /* 0x0000001fff042819 */ /* 0x000fe200000114c0 */
[----:B------:R-:W-:Y:S01]  /*afe0*/  FFMA.FTZ R133, R130, c[0x0][0x2d0], -R148 ;  /* 0x0000b40082857a23 */ /* 0x000fe20000010894 */
[----:B------:R-:W-:Y:S01]  /*aff0*/  @P2 SHF.L.U32 R5, R231, 0x6, RZ ;  /* 0x00000006e7052819 */ /* 0x000fe200000006ff */
[----:B------:R-:W-:Y:S02]  /*b000*/  FADD.FTZ R2, -R116, R119 ;  /* 0x0000007774027221 */ /* 0x000fe40000010100 */
[----:B------:R-:W-:Y:S01]  /*b010*/  @P2 IMAD R4, R4, c[0x0][0x1e0], RZ ;  /* 0x0000780004042a24 */ /* 0x000fe200078e02ff */
[----:B------:R-:W1:Y:S01]  /*b020*/  MUFU.EX2 R3, R3 ;  /* 0x0000000300037308 */ /* 0x000e620000000800 */
[----:B------:R-:W-:Y:S02]  /*b030*/  FMUL.FTZ R6, R2, c[0x0][0x2d0] ;  /* 0x0000b40002067a20 */ /* 0x000fe40000410000 */
[----:B------:R-:W-:Y:S02]  /*b040*/  @P2 IMAD R4, R192, c[0x0][0x1e4], R4 ;  /* 0x00007900c0042a24 */ /* 0x000fe400078e0204 */
[--C-:B------:R-:W-:Y:S02]  /*b050*/  FFMA.FTZ R130, R124, c[0x0][0x2d0], -R148.reuse ;  /* 0x0000b4007c827a23 */ /* 0x100fe40000010894 */
[----:B------:R-:W-:Y:S01]  /*b060*/  FMUL.FTZ R124, R116, c[0x0][0x2d0] ;  /* 0x0000b400747c7a20 */ /* 0x000fe20000410000 */
[----:B------:R-:W-:Y:S01]  /*b070*/  @P2 IADD3 R4, R9, R4, RZ ;  /* 0x0000000409042210 */ /* 0x000fe20007ffe0ff */
[--C-:B------:R-:W-:Y:S01]  /*b080*/  FFMA.FTZ R132, R131, c[0x0][0x2d0], -R148.reuse ;  /* 0x0000b40083847a23 */ /* 0x100fe20000010894 */
[----:B------:R2:W3:Y:S01]  /*b090*/  MUFU.EX2 R2, R6 ;  /* 0x0000000600027308 */ /* 0x0004e20000000800 */
[----:B------:R-:W-:Y:S02]  /*b0a0*/  FFMA.FTZ R131, R134, c[0x0][0x2d0], -R148 ;  /* 0x0000b40086837a23 */ /* 0x000fe40000010894 */
[----:B------:R-:W-:Y:S02]  /*b0b0*/  @P2 IMAD R4, R4, 0x60, RZ ;  /* 0x0000006004042824 */ /* 0x000fe400078e02ff */
[--C-:B------:R-:W-:Y:S02]  /*b0c0*/  FFMA.FTZ R134, R128, c[0x0][0x2d0], -R124.reuse ;  /* 0x0000b40080867a23 */ /* 0x100fe4000001087c */
[--C-:B------:R-:W-:Y:S02]  /*b0d0*/  FFMA.FTZ R129, R129, c[0x0][0x2d0], -R124.reuse ;  /* 0x0000b40081817a23 */ /* 0x100fe4000001087c */
[--C-:B------:R-:W-:Y:S01]  /*b0e0*/  FFMA.FTZ R128, R166, c[0x0][0x2d0], -R124.reuse ;  /* 0x0000b400a6807a23 */ /* 0x100fe2000001087c */
[----:B------:R-:W-:Y:S01]  /*b0f0*/  MUFU.EX2 R133, R133 ;  /* 0x0000008500857308 */ /* 0x000fe20000000800 */
[----:B------:R-:W-:Y:S02]  /*b100*/  FFMA.FTZ R119, R158, c[0x0][0x2d0], -R124 ;  /* 0x0000b4009e777a23 */ /* 0x000fe4000001087c */
[----:B------:R-:W-:Y:S02]  /*b110*/  FFMA.FTZ R185, R185, c[0x0][0x2d0], -R148 ;  /* 0x0000b400b9b97a23 */ /* 0x000fe40000010894 */
[C---:B-1----:R-:W-:Y:S02]  /*b120*/  FMUL.FTZ R24, R3.reuse, R92 ;  /* 0x0000005c03187220 */ /* 0x042fe40000410000 */
[C---:B------:R-:W-:Y:S02]  /*b130*/  FMUL.FTZ R25, R3.reuse, R93 ;  /* 0x0000005d03197220 */ /* 0x040fe40000410000 */
[C---:B------:R-:W-:Y:S01]  /*b140*/  FMUL.FTZ R32, R3.reuse, R84 ;  /* 0x0000005403207220 */ /* 0x040fe20000410000 */
[----:B------:R-:W1:Y:S01]  /*b150*/  MUFU.EX2 R132, R132 ;  /* 0x0000008400847308 */ /* 0x000e620000000800 */
[C---:B------:R-:W-:Y:S02]  /*b160*/  FMUL.FTZ R33, R3.reuse, R85 ;  /* 0x0000005503217220 */ /* 0x040fe40000410000 */
[----:B------:R-:W-:Y:S01]  /*b170*/  FMUL.FTZ R40, R3, R76 ;  /* 0x0000004c03287220 */ /* 0x000fe20000410000 */
[----:B--2---:R-:W-:Y:S01]  /*b180*/  @P2 MOV R6, R218 ;  /* 0x000000da00062202 */ /* 0x004fe20000000f00 */
[C---:B---3--:R-:W-:Y:S02]  /*b190*/  FMUL.FTZ R18, R2.reuse, R102 ;  /* 0x0000006602127220 */ /* 0x048fe40000410000 */
[----:B------:R-:W-:Y:S02]  /*b1a0*/  FMUL.FTZ R19, R2, R103 ;  /* 0x0000006702137220 */ /* 0x000fe40000410000 */
[----:B------:R-:W-:Y:S01]  /*b1b0*/  @P2 IMAD.WIDE.U32 R6, R8, 0x60, R6 ;  /* 0x0000006008062825 */ /* 0x000fe200078e0006 */
[----:B------:R-:W-:Y:S03]  /*b1c0*/  MUFU.EX2 R131, R131 ;  /* 0x0000008300837308 */ /* 0x000fe60000000800 */
[C---:B------:R-:W-:Y:S01]  /*b1d0*/  FMUL.FTZ R26, R2.reuse, R94 ;  /* 0x0000005e021a7220 */ /* 0x040fe20000410000 */
[----:B------:R-:W-:Y:S01]  /*b1e0*/  @P2 IADD3 R4, R7, R4, RZ ;  /* 0x0000000407042210 */ /* 0x000fe20007ffe0ff */
[----:B------:R-:W-:Y:S01]  /*b1f0*/  FMUL.FTZ R27, R2, R95 ;  /* 0x0000005f021b7220 */ /* 0x000fe20000410000 */
[----:B------:R-:W-:Y:S01]  /*b200*/  @P2 SHF.L.U32 R8, R6, 0x1, RZ ;  /* 0x0000000106082819 */ /* 0x000fe200000006ff */
[----:B------:R-:W-:Y:S01]  /*b210*/  FMUL.FTZ R34, R2, R86 ;  /* 0x0000005602227220 */ /* 0x000fe20000410000 */
[----:B------:R-:W-:Y:S01]  /*b220*/  @P2 SHF.L.U64.HI R6, R6, 0x1, R4 ;  /* 0x0000000106062819 */ /* 0x000fe20000010204 */
[----:B------:R-:W-:Y:S01]  /*b230*/  FMUL.FTZ R35, R2, R87 ;  /* 0x0000005702237220 */ /* 0x000fe20000410000 */
[C---:B------:R-:W-:Y:S01]  /*b240*/  @P2 IADD3 R10, P0, R8.reuse, c[0x0][0x1c8], RZ ;  /* 0x00007200080a2a10 */ /* 0x040fe20007f1e0ff */
[----:B------:R-:W-:Y:S01]  /*b250*/  MUFU.EX2 R130, R130 ;  /* 0x0000008200827308 */ /* 0x000fe20000000800 */
[----:B------:R-:W-:Y:S01]  /*b260*/  @P2 IADD3 R8, P1, R8, 0x80, RZ ;  /* 0x0000008008082810 */ /* 0x000fe20007f3e0ff */
[----:B------:R-:W-:Y:S01]  /*b270*/  FMUL.FTZ R41, R3, R77 ;  /* 0x0000004d03297220 */ /* 0x000fe20000410000 */
[----:B------:R-:W-:Y:S01]  /*b280*/  @P2 IADD3.X R11, R6, c[0x0][0x1cc], RZ, P0, !PT ;  /* 0x00007300060b2a10 */ /* 0x000fe200007fe4ff */
[----:B------:R-:W-:Y:S01]  /*b290*/  FMUL.FTZ R42, R2, R78 ;  /* 0x0000004e022a7220 */ /* 0x000fe20000410000 */
[----:B------:R-:W-:Y:S01]  /*b2a0*/  @P2 IADD3 R8, P0, R8, c[0x0][0x1c8], RZ ;  /* 0x0000720008082a10 */ /* 0x000fe20007f1e0ff */
[----:B------:R-:W-:Y:S01]  /*b2b0*/  FMUL.FTZ R43, R2, R79 ;  /* 0x0000004f022b7220 */ /* 0x000fe20000410000 */
[----:B------:R-:W-:Y:S01]  /*b2c0*/  @P2 SHF.L.U64.HI R4, R231, 0x6, R230 ;  /* 0x00000006e7042819 */ /* 0x000fe200000102e6 */
[----:B------:R2:W-:Y:S01]  /*b2d0*/  @P2 LDGSTS.E.BYPASS.LTC128B.128 [R216+0x8100], [R10.64], !P6 ;  /* 0x081000000ad82fae */ /* 0x0005e2000f101d4a */
[----:B------:R-:W-:Y:S01]  /*b2e0*/  @P2 IADD3.X R9, RZ, c[0x0][0x1cc], R6, P0, P1 ;  /* 0x00007300ff092a10 */ /* 0x000fe200007e2406 */
[----:B------:R-:W-:Y:S01]  /*b2f0*/  MUFU.EX2 R134, R134 ;  /* 0x0000008600867308 */ /* 0x000fe20000000800 */
[----:B------:R-:W-:Y:S01]  /*b300*/  @P2 IADD3 R6, P1, R10, R5, RZ ;  /* 0x000000050a062210 */ /* 0x000fe20007f3e0ff */
[C---:B------:R-:W-:Y:S02]  /*b310*/  FMUL.FTZ R48, R3.reuse, R68 ;  /* 0x0000004403307220 */ /* 0x040fe40000410000 */
[----:B------:R-:W-:Y:S01]  /*b320*/  FMUL.FTZ R49, R3, R69 ;  /* 0x0000004503317220 */ /* 0x000fe20000410000 */
[-C--:B------:R-:W-:Y:S01]  /*b330*/  @P2 IADD3.X R7, R11, R4.reuse, RZ, P1, !PT ;  /* 0x000000040b072210 */ /* 0x080fe20000ffe4ff */
[----:B------:R3:W-:Y:S01]  /*b340*/  @P2 LDGSTS.E.BYPASS.LTC128B.128 [R216+0xb100], [R8.64], !P5 ;  /* 0x0b10000008d82fae */ /* 0x0007e2000e901d4a */
[----:B------:R-:W-:Y:S01]  /*b350*/  @P2 IADD3 R16, P0, R6, R5, RZ ;  /* 0x0000000506102210 */ /* 0x000fe20007f1e0ff */
[----:B------:R-:W-:Y:S02]  /*b360*/  FMUL.FTZ R5, R3, R113 ;  /* 0x0000007103057220 */ /* 0x000fe40000410000 */
[----:B------:R-:W4:Y:S01]  /*b370*/  MUFU.EX2 R129, R129 ;  /* 0x0000008100817308 */ /* 0x000f220000000800 */
[----:B------:R-:W-:Y:S01]  /*b380*/  @P2 IADD3.X R17, R7, R4, RZ, P0, !PT ;  /* 0x0000000407112210 */ /* 0x000fe200007fe4ff */
[C---:B------:R-:W-:Y:S01]  /*b390*/  FMUL.FTZ R4, R3.reuse, R112 ;  /* 0x0000007003047220 */ /* 0x040fe20000410000 */
[----:B-1----:R-:W-:Y:S01]  /*b3a0*/  F2FP.BF16.PACK_AB R112, R132, R133 ;  /* 0x000000858470723e */ /* 0x002fe200000010ff */
[----:B------:R1:W-:Y:S01]  /*b3b0*/  @P2 LDGSTS.E.BYPASS.LTC128B.128 [R216+0x9100], [R6.64], !P6 ;  /* 0x0910000006d82fae */ /* 0x0003e2000f101d4a */
[----:B------:R-:W-:Y:S01]  /*b3c0*/  FMUL.FTZ R50, R2, R70 ;  /* 0x0000004602327220 */ /* 0x000fe20000410000 */
[----:B------:R-:W-:Y:S01]  /*b3d0*/  ISETP.GT.AND P0, PT, R232, R233, PT ;  /* 0x000000e9e800720c */ /* 0x000fe20003f04270 */
[C---:B------:R-:W-:Y:S01]  /*b3e0*/  FMUL.FTZ R51, R2.reuse, R71 ;  /* 0x0000004702337220 */ /* 0x040fe20000410000 */
[----:B------:R-:W-:Y:S01]  /*b3f0*/  MOV R232, R192 ;  /* 0x000000c000e87202 */ /* 0x000fe20000000f00 */
[C---:B------:R-:W-:Y:S01]  /*b400*/  FMUL.FTZ R52, R3.reuse, R52 ;  /* 0x0000003403347220 */ /* 0x040fe20000410000 */
[----:B------:R-:W-:Y:S01]  /*b410*/  MUFU.EX2 R128, R128 ;  /* 0x0000008000807308 */ /* 0x000fe20000000800 */
[C---:B------:R-:W-:Y:S01]  /*b420*/  FMUL.FTZ R53, R3.reuse, R53 ;  /* 0x0000003503357220 */ /* 0x040fe20000410000 */
[----:B------:R1:W-:Y:S01]  /*b430*/  @P2 LDGSTS.E.BYPASS.LTC128B.128 [R216+0xc100], [R6.64+0x80], !P5 ;  /* 0x0c10008006d82fae */ /* 0x0003e2000e901d4a */
[C---:B------:R-:W-:Y:S02]  /*b440*/  FMUL.FTZ R54, R2.reuse, R54 ;  /* 0x0000003602367220 */ /* 0x040fe40000410000 */
[C---:B--2---:R-:W-:Y:S02]  /*b450*/  FMUL.FTZ R10, R2.reuse, R110 ;  /* 0x0000006e020a7220 */ /* 0x044fe40000410000 */
[C---:B------:R-:W-:Y:S02]  /*b460*/  FMUL.FTZ R11, R2.reuse, R111 ;  /* 0x0000006f020b7220 */ /* 0x040fe40000410000 */
[C---:B------:R-:W-:Y:S01]  /*b470*/  FMUL.FTZ R55, R2.reuse, R55 ;  /* 0x0000003702377220 */ /* 0x040fe20000410000 */
[----:B------:R2:W-:Y:S01]  /*b480*/  @P2 LDGSTS.E.BYPASS.LTC128B.128 [R216+0xa100], [R16.64], !P6 ;  /* 0x0a10000010d82fae */ /* 0x0005e2000f101d4a */
[----:B------:R-:W5:Y:S01]  /*b490*/  MUFU.EX2 R119, R119 ;  /* 0x0000007700777308 */ /* 0x000f620000000800 */
[----:B------:R-:W-:Y:S01]  /*b4a0*/  FMUL.FTZ R56, R3, R56 ;  /* 0x0000003803387220 */ /* 0x000fe20000410000 */
[----:B----4-:R-:W-:Y:S01]  /*b4b0*/  F2FP.BF16.PACK_AB R113, R129, R134 ;  /* 0x000000868171723e */ /* 0x010fe200000010ff */
[C---:B---3--:R-:W-:Y:S02]  /*b4c0*/  FMUL.FTZ R8, R3.reuse, R108 ;  /* 0x0000006c03087220 */ /* 0x048fe40000410000 */
[C---:B------:R-:W-:Y:S02]  /*b4d0*/  FMUL.FTZ R9, R3.reuse, R109 ;  /* 0x0000006d03097220 */ /* 0x040fe40000410000 */
[----:B------:R2:W-:Y:S01]  /*b4e0*/  @P2 LDGSTS.E.BYPASS.LTC128B.128 [R216+0xd100], [R16.64+0x80], !P5 ;  /* 0x0d10008010d82fae */ /* 0x0005e2000e901d4a */
[C---:B------:R-:W-:Y:S02]  /*b4f0*/  FMUL.FTZ R57, R3.reuse, R57 ;  /* 0x0000003903397220 */ /* 0x040fe40000410000 */
[C---:B------:R-:W-:Y:S01]  /*b500*/  FMUL.FTZ R58, R2.reuse, R58 ;  /* 0x0000003a023a7220 */ /* 0x040fe20000410000 */
[----:B------:R-:W-:Y:S01]  /*b510*/  MUFU.EX2 R185, R185 ;  /* 0x000000b900b97308 */ /* 0x000fe20000000800 */
[C---:B------:R-:W-:Y:S02]  /*b520*/  FMUL.FTZ R59, R2.reuse, R59 ;  /* 0x0000003b023b7220 */ /* 0x040fe40000410000 */
[C---:B------:R-:W-:Y:S01]  /*b530*/  FMUL.FTZ R60, R3.reuse, R60 ;  /* 0x0000003c033c7220 */ /* 0x040fe20000410000 */
[----:B------:R-:W3:Y:S01]  /*b540*/  LDSM.16.MT88.4 R12, [R212+0x100] ;  /* 0x00010000d40c783b */ /* 0x000ee20000004200 */
[----:B------:R-:W-:Y:S02]  /*b550*/  FMUL.FTZ R61, R3, R61 ;  /* 0x0000003d033d7220 */ /* 0x000fe40000410000 */
[----:B-1----:R-:W-:Y:S01]  /*b560*/  FMUL.FTZ R6, R2, R114 ;  /* 0x0000007202067220 */ /* 0x002fe20000410000 */
[----:B------:R-:W-:Y:S01]  /*b570*/  F2FP.BF16.PACK_AB R114, R130, R131 ;  /* 0x000000838272723e */ /* 0x000fe200000010ff */
[C---:B------:R-:W-:Y:S02]  /*b580*/  FMUL.FTZ R7, R2.reuse, R115 ;  /* 0x0000007302077220 */ /* 0x040fe40000410000 */
[C---:B------:R-:W-:Y:S01]  /*b590*/  FMUL.FTZ R62, R2.reuse, R62 ;  /* 0x0000003e023e7220 */ /* 0x040fe20000410000 */
[----:B------:R-:W1:Y:S01]  /*b5a0*/  LDSM.16.MT88.4 R20, [R210+0x100] ;  /* 0x00010000d214783b */ /* 0x000e620000004200 */
[----:B-----5:R-:W-:Y:S01]  /*b5b0*/  F2FP.BF16.PACK_AB R115, R119, R128 ;  /* 0x000000807773723e */ /* 0x020fe200000010ff */
[C---:B------:R-:W-:Y:S02]  /*b5c0*/  FMUL.FTZ R63, R2.reuse, R63 ;  /* 0x0000003f023f7220 */ /* 0x040fe40000410000 */
[C---:B------:R-:W-:Y:S02]  /*b5d0*/  FMUL.FTZ R64, R3.reuse, R64 ;  /* 0x0000004003407220 */ /* 0x040fe40000410000 */
[C---:B------:R-:W-:Y:S02]  /*b5e0*/  FMUL.FTZ R65, R3.reuse, R65 ;  /* 0x0000004103417220 */ /* 0x040fe40000410000 */
[----:B------:R-:W4:Y:S01]  /*b5f0*/  LDSM.16.MT88.4 R28, [R209+0x100] ;  /* 0x00010000d11c783b */ /* 0x000f220000004200 */
[C---:B------:R-:W-:Y:S02]  /*b600*/  FMUL.FTZ R66, R2.reuse, R66 ;  /* 0x0000004202427220 */ /* 0x040fe40000410000 */
[C---:B--2---:R-:W-:Y:S02]  /*b610*/  FMUL.FTZ R16, R3.reuse, R100 ;  /* 0x0000006403107220 */ /* 0x044fe40000410000 */
[----:B------:R-:W-:Y:S02]  /*b620*/  FMUL.FTZ R17, R3, R101 ;  /* 0x0000006503117220 */ /* 0x000fe40000410000 */
[C---:B------:R-:W-:Y:S01]  /*b630*/  FMUL.FTZ R67, R2.reuse, R67 ;  /* 0x0000004302437220 */ /* 0x040fe20000410000 */
[----:B------:R-:W2:Y:S01]  /*b640*/  LDSM.16.MT88.4 R36, [R208+0x100] ;  /* 0x00010000d024783b */ /* 0x000ea20000004200 */
[--C-:B------:R-:W-:Y:S02]  /*b650*/  FFMA.FTZ R194, R165, c[0x0][0x2d0], -R148.reuse ;  /* 0x0000b400a5c27a23 */ /* 0x100fe40000010894 */
[--C-:B------:R-:W-:Y:S02]  /*b660*/  FFMA.FTZ R165, R167, c[0x0][0x2d0], -R148.reuse ;  /* 0x0000b400a7a57a23 */ /* 0x100fe40000010894 */
[----:B------:R-:W-:Y:S02]  /*b670*/  FFMA.FTZ R234, R163, c[0x0][0x2d0], -R148 ;  /* 0x0000b400a3ea7a23 */ /* 0x000fe40000010894 */
[----:B------:R-:W-:Y:S01]  /*b680*/  MUFU.EX2 R194, R194 ;  /* 0x000000c200c27308 */ /* 0x000fe20000000800 */
[----:B------:R-:W5:Y:S01]  /*b690*/  LDSM.16.MT88.4 R44, [R212+0x3100] ;  /* 0x00310000d42c783b */ /* 0x000f620000004200 */
[--C-:B------:R-:W-:Y:S02]  /*b6a0*/  FFMA.FTZ R159, R159, c[0x0][0x2d0], -R124.reuse ;  /* 0x0000b4009f9f7a23 */ /* 0x100fe4000001087c */
[--C-:B------:R-:W-:Y:S02]  /*b6b0*/  FFMA.FTZ R236, R157, c[0x0][0x2d0], -R124.reuse ;  /* 0x0000b4009dec7a23 */ /* 0x100fe4000001087c */
[--C-:B------:R-:W-:Y:S02]  /*b6c0*/  FFMA.FTZ R157, R161, c[0x0][0x2d0], -R124.reuse ;  /* 0x0000b400a19d7a23 */ /* 0x100fe4000001087c */
[--C-:B------:R-:W-:Y:S01]  /*b6d0*/  FFMA.FTZ R238, R151, c[0x0][0x2d0], -R124.reuse ;  /* 0x0000b40097ee7a23 */ /* 0x100fe2000001087c */
[C---:B---3--:R-:W-:Y:S01]  /*b6e0*/  HMMA.16816.F32.BF16 R4, R112.reuse, R12, R4 ;  /* 0x0000000c7004723c */ /* 0x048fe20000041804 */
[----:B------:R-:W3:Y:S01]  /*b6f0*/  LDSM.16.MT88.4 R84, [R210+0x3100] ;  /* 0x00310000d254783b */ /* 0x000ee20000004200 */
[----:B------:R-:W-:Y:S03]  /*b700*/  MUFU.EX2 R165, R165 ;  /* 0x000000a500a57308 */ /* 0x000fe60000000800 */
[--C-:B------:R-:W-:Y:S02]  /*b710*/  FFMA.FTZ R151, R127, c[0x0][0x2d0], -R124.reuse ;  /* 0x0000b4007f977a23 */ /* 0x100fe4000001087c */
[C---:B------:R-:W-:Y:S01]  /*b720*/  FMUL.FTZ R12, R3.reuse, R104 ;  /* 0x00000068030c7220 */ /* 0x040fe20000410000 */
[C---:B------:R-:W-:Y:S01]  /*b730*/  HMMA.16816.F32.BF16 R8, R112.reuse, R14, R8 ;  /* 0x0000000e7008723c */ /* 0x040fe20000041808 */
[----:B------:R-:W2:Y:S03]  /*b740*/  LDSM.16.MT88.4 R76, [R209+0x3100] ;  /* 0x00310000d14c783b */ /* 0x000ea60000004200 */
[----:B------:R-:W-:Y:S01]  /*b750*/  FMUL.FTZ R13, R3, R105 ;  /* 0x00000069030d7220 */ /* 0x000fe20000410000 */
[----:B------:R-:W-:Y:S01]  /*b760*/  MUFU.EX2 R234, R234 ;  /* 0x000000ea00ea7308 */ /* 0x000fe20000000800 */
[----:B------:R-:W-:Y:S02]  /*b770*/  FFMA.FTZ R240, R125, c[0x0][0x2d0], -R124 ;  /* 0x0000b4007df07a23 */ /* 0x000fe4000001087c */
[C---:B------:R-:W-:Y:S01]  /*b780*/  FMUL.FTZ R14, R2.reuse, R106 ;  /* 0x0000006a020e7220 */ /* 0x040fe20000410000 */
[----:B------:R-:W2:Y:S03]  /*b790*/  LDSM.16.MT88.4 R68, [R208+0x3100] ;  /* 0x00310000d044783b */ /* 0x000ea60000004200 */
[----:B------:R-:W-:Y:S02]  /*b7a0*/  FMUL.FTZ R15, R2, R107 ;  /* 0x0000006b020f7220 */ /* 0x000fe40000410000 */
[--C-:B------:R-:W-:Y:S01]  /*b7b0*/  FFMA.FTZ R135, R135, c[0x0][0x2d0], -R148.reuse ;  /* 0x0000b40087877a23 */ /* 0x100fe20000010894 */
[----:B------:R-:W-:Y:S01]  /*b7c0*/  MUFU.EX2 R159, R159 ;  /* 0x0000009f009f7308 */ /* 0x000fe20000000800 */
[--C-:B------:R-:W-:Y:S01]  /*b7d0*/  FFMA.FTZ R136, R136, c[0x0][0x2d0], -R148.reuse ;  /* 0x0000b40088887a23 */ /* 0x100fe20000010894 */
[----:B------:R-:W-:Y:S01]  /*b7e0*/  LDSM.16.MT88.4 R92, [R209+0x4100] ;  /* 0x00410000d15c783b */ /* 0x000fe20000004200 */
[--C-:B------:R-:W-:Y:S01]  /*b7f0*/  FFMA.FTZ R137, R137, c[0x0][0x2d0], -R148.reuse ;  /* 0x0000b40089897a23 */ /* 0x100fe20000010894 */
[C---:B-1----:R-:W-:Y:S03]  /*b800*/  HMMA.16816.F32.BF16 R12, R112.reuse, R20, R12 ;  /* 0x00000014700c723c */ /* 0x042fe6000004180c */
[----:B------:R-:W-:Y:S02]  /*b810*/  FFMA.FTZ R138, R138, c[0x0][0x2d0], -R148 ;  /* 0x0000b4008a8a7a23 */ /* 0x000fe40000010894 */
[--C-:B------:R-:W-:Y:S01]  /*b820*/  FFMA.FTZ R146, R146, c[0x0][0x2d0], -R124.reuse ;  /* 0x0000b40092927a23 */ /* 0x100fe2000001087c */
[----:B------:R-:W-:Y:S01]  /*b830*/  LDSM.16.MT88.4 R100, [R210+0x1900] ;  /* 0x00190000d264783b */ /* 0x000fe20000004200 */
[C---:B------:R-:W-:Y:S01]  /*b840*/  FMUL.FTZ R20, R3.reuse, R96 ;  /* 0x0000006003147220 */ /* 0x040fe20000410000 */
[C---:B------:R-:W-:Y:S01]  /*b850*/  HMMA.16816.F32.BF16 R16, R112.reuse, R22, R16 ;  /* 0x000000167010723c */ /* 0x040fe20000041810 */
[----:B------:R-:W-:Y:S03]  /*b860*/  MUFU.EX2 R236, R236 ;  /* 0x000000ec00ec7308 */ /* 0x000fe60000000800 */
[----:B------:R-:W-:Y:S02]  /*b870*/  FMUL.FTZ R21, R3, R97 ;  /* 0x0000006103157220 */ /* 0x000fe40000410000 */
[----:B------:R-:W-:Y:S01]  /*b880*/  LDSM.16.MT88.4 R108, [R212+0x2900] ;  /* 0x00290000d46c783b */ /* 0x000fe20000004200 */
[C---:B------:R-:W-:Y:S02]  /*b890*/  FMUL.FTZ R22, R2.reuse, R98 ;  /* 0x0000006202167220 */ /* 0x040fe40000410000 */
[----:B------:R-:W-:Y:S02]  /*b8a0*/  FMUL.FTZ R23, R2, R99 ;  /* 0x0000006302177220 */ /* 0x000fe40000410000 */
[----:B------:R-:W-:Y:S01]  /*b8b0*/  MUFU.EX2 R157, R157 ;  /* 0x0000009d009d7308 */ /* 0x000fe20000000800 */
[--C-:B------:R-:W-:Y:S02]  /*b8c0*/  FFMA.FTZ R147, R147, c[0x0][0x2d0], -R124.reuse ;  /* 0x0000b40093937a23 */ /* 0x100fe4000001087c */
[----:B------:R-:W-:Y:S01]  /*b8d0*/  LDSM.16.MT88.4 R96, [R208+0x4100] ;  /* 0x00410000d060783b */ /* 0x000fe20000004200 */
[--C-:B------:R-:W-:Y:S01]  /*b8e0*/  FFMA.FTZ R149, R149, c[0x0][0x2d0], -R124.reuse ;  /* 0x0000b40095957a23 */ /* 0x100fe2000001087c */
[C---:B----4-:R-:W-:Y:S03]  /*b8f0*/  HMMA.16816.F32.BF16 R20, R112.reuse, R28, R20 ;  /* 0x0000001c7014723c */ /* 0x050fe60000041814 */
[----:B------:R-:W-:Y:S02]  /*b900*/  FFMA.FTZ R150, R150, c[0x0][0x2d0], -R124 ;  /* 0x0000b40096967a23 */ /* 0x000fe4000001087c */
[----:B------:R-:W-:Y:S01]  /*b910*/  MUFU.EX2 R238, R238 ;  /* 0x000000ee00ee7308 */ /* 0x000fe20000000800 */
[----:B------:R-:W0:Y:S01]  /*b920*/  LDGDEPBAR ;  /* 0x00000000000079af */ /* 0x000e220000000000 */
[C---:B------:R-:W-:Y:S01]  /*b930*/  FMUL.FTZ R28, R3.reuse, R88 ;  /* 0x00000058031c7220 */ /* 0x040fe20000410000 */
[C---:B------:R-:W-:Y:S04]  /*b940*/  HMMA.16816.F32.BF16 R24, R112.reuse, R30, R24 ;  /* 0x0000001e7018723c */ /* 0x040fe80000041818 */
[----:B------:R-:W-:Y:S02]  /*b950*/  FMUL.FTZ R29, R3, R89 ;  /* 0x00000059031d7220 */ /* 0x000fe40000410000 */
[--C-:B------:R-:W-:Y:S01]  /*b960*/  FFMA.FTZ R187, R187, c[0x0][0x2d0], -R148.reuse ;  /* 0x0000b400bbbb7a23 */ /* 0x100fe20000010894 */
[----:B------:R-:W-:Y:S01]  /*b970*/  MUFU.EX2 R135, R135 ;  /* 0x0000008700877308 */ /* 0x000fe20000000800 */
[C---:B------:R-:W-:Y:S04]  /*b980*/  FMUL.FTZ R30, R2.reuse, R90 ;  /* 0x0000005a021e7220 */ /* 0x040fe80000410000 */
[----:B------:R-:W-:Y:S02]  /*b990*/  FMUL.FTZ R31, R2, R91 ;  /* 0x0000005b021f7220 */ /* 0x000fe40000410000 */
[----:B------:R-:W-:Y:S01]  /*b9a0*/  LDSM.16.MT88.4 R88, [R212+0x3900] ;  /* 0x00390000d458783b */ /* 0x000fe20000004200 */
[--C-:B------:R-:W-:Y:S02]  /*b9b0*/  FFMA.FTZ R156, R156, c[0x0][0x2d0], -R148.reuse ;  /* 0x0000b4009c9c7a23 */ /* 0x100fe40000010894 */
[----:B------:R-:W1:Y:S01]  /*b9c0*/  MUFU.EX2 R136, R136 ;  /* 0x0000008800887308 */ /* 0x000e620000000800 */
[--C-:B------:R-:W-:Y:S01]  /*b9d0*/  FFMA.FTZ R158, R193, c[0x0][0x2d0], -R148.reuse ;  /* 0x0000b400c19e7a23 */ /* 0x100fe20000010894 */
[C---:B--2---:R-:W-:Y:S03]  /*b9e0*/  HMMA.16816.F32.BF16 R28, R112.reuse, R36, R28 ;  /* 0x00000024701c723c */ /* 0x044fe6000004181c */
[----:B------:R-:W-:Y:S02]  /*b9f0*/  FFMA.FTZ R193, R164, c[0x0][0x2d0], -R148 ;  /* 0x0000b400a4c17a23 */ /* 0x000fe40000010894 */
[--C-:B------:R-:W-:Y:S02]  /*ba00*/  FFMA.FTZ R195, R195, c[0x0][0x2d0], -R124.reuse ;  /* 0x0000b400c3c37a23 */ /* 0x100fe4000001087c */
[C---:B------:R-:W-:Y:S01]  /*ba10*/  FMUL.FTZ R36, R3.reuse, R80 ;  /* 0x0000005003247220 */ /* 0x040fe20000410000 */
[C---:B------:R-:W-:Y:S01]  /*ba20*/  HMMA.16816.F32.BF16 R32, R112.reuse, R38, R32 ;  /* 0x000000267020723c */ /* 0x040fe20000041820 */
[----:B------:R-:W-:Y:S03]  /*ba30*/  MUFU.EX2 R137, R137 ;  /* 0x0000008900897308 */ /* 0x000fe60000000800 */
[----:B------:R-:W-:Y:S02]  /*ba40*/  FMUL.FTZ R37, R3, R81 ;  /* 0x0000005103257220 */ /* 0x000fe40000410000 */
[--C-:B------:R-:W-:Y:S02]  /*ba50*/  FFMA.FTZ R160, R160, c[0x0][0x2d0], -R124.reuse ;  /* 0x0000b400a0a07a23 */ /* 0x100fe4000001087c */
[C---:B------:R-:W-:Y:S03]  /*ba60*/  FMUL.FTZ R38, R2.reuse, R82 ;  /* 0x0000005202267220 */ /* 0x040fe60000410000 */
[----:B------:R-:W-:Y:S01]  /*ba70*/  MUFU.EX2 R138, R138 ;  /* 0x0000008a008a7308 */ /* 0x000fe20000000800 */
[----:B------:R-:W-:Y:S02]  /*ba80*/  FMUL.FTZ R39, R2, R83 ;  /* 0x0000005302277220 */ /* 0x000fe40000410000 */
[----:B------:R-:W-:Y:S01]  /*ba90*/  LDSM.16.MT88.4 R80, [R209+0x900] ;  /* 0x00090000d150783b */ /* 0x000fe20000004200 */
[--C-:B------:R-:W-:Y:S02]  /*baa0*/  FFMA.FTZ R162, R162, c[0x0][0x2d0], -R124.reuse ;  /* 0x0000b400a2a27a23 */ /* 0x100fe4000001087c */
[----:B------:R-:W-:Y:S02]  /*bab0*/  FFMA.FTZ R235, R235, c[0x0][0x2d0], -R124 ;  /* 0x0000b400ebeb7a23 */ /* 0x000fe4000001087c */
[C---:B-----5:R-:W-:Y:S02]  /*bac0*/  HMMA.16816.F32.BF16 R36, R112.reuse, R44, R36 ;  /* 0x0000002c7024723c */ /* 0x060fe40000041824 */
[----:B------:R-:W-:Y:S01]  /*bad0*/  MUFU.EX2 R146, R146 ;  /* 0x0000009200927308 */ /* 0x000fe20000000800 */
[--C-:B------:R-:W-:Y:S02]  /*bae0*/  FFMA.FTZ R164, R251, c[0x0][0x2d0], -R148.reuse ;  /* 0x0000b400fba47a23 */ /* 0x100fe40000010894 */
[--C-:B------:R-:W-:Y:S02]  /*baf0*/  FFMA.FTZ R237, R237, c[0x0][0x2d0], -R148.reuse ;  /* 0x0000b400eded7a23 */ /* 0x100fe40000010894 */
[C---:B------:R-:W-:Y:S01]  /*bb00*/  FMUL.FTZ R44, R3.reuse, R72 ;  /* 0x00000048032c7220 */ /* 0x040fe20000410000 */
[C---:B------:R-:W-:Y:S04]  /*bb10*/  HMMA.16816.F32.BF16 R40, R112.reuse, R46, R40 ;  /* 0x0000002e7028723c */ /* 0x040fe80000041828 */
[----:B------:R-:W-:Y:S01]  /*bb20*/  FMUL.FTZ R45, R3, R73 ;  /* 0x00000049032d7220 */ /* 0x000fe20000410000 */
[----:B------:R-:W2:Y:S01]  /*bb30*/  MUFU.EX2 R147, R147 ;  /* 0x0000009300937308 */ /* 0x000ea20000000800 */
[--C-:B------:R-:W-:Y:S02]  /*bb40*/  FFMA.FTZ R166, R249, c[0x0][0x2d0], -R148.reuse ;  /* 0x0000b400f9a67a23 */ /* 0x100fe40000010894 */
[C---:B------:R-:W-:Y:S04]  /*bb50*/  FMUL.FTZ R46, R2.reuse, R74 ;  /* 0x0000004a022e7220 */ /* 0x040fe80000410000 */
[----:B------:R-:W-:Y:S02]  /*bb60*/  FMUL.FTZ R47, R2, R75 ;  /* 0x0000004b022f7220 */ /* 0x000fe40000410000 */
[----:B------:R-:W4:Y:S01]  /*bb70*/  LDSM.16.MT88.4 R72, [R212+0x900] ;  /* 0x00090000d448783b */ /* 0x000f220000004200 */
[----:B------:R-:W-:Y:S01]  /*bb80*/  MUFU.EX2 R149, R149 ;  /* 0x0000009500957308 */ /* 0x000fe20000000800 */
[----:B------:R-:W-:Y:S02]  /*bb90*/  FFMA.FTZ R239, R239, c[0x0][0x2d0], -R148 ;  /* 0x0000b400efef7a23 */ /* 0x000fe40000010894 */
[--C-:B------:R-:W-:Y:S01]  /*bba0*/  FFMA.FTZ R184, R247, c[0x0][0x2d0], -R124.reuse ;  /* 0x0000b400f7b87a23 */ /* 0x100fe2000001087c */
[C---:B---3--:R-:W-:Y:S03]  /*bbb0*/  HMMA.16816.F32.BF16 R44, R112.reuse, R84, R44 ;  /* 0x00000054702c723c */ /* 0x048fe6000004182c */
[--C-:B------:R-:W-:Y:S02]  /*bbc0*/  FFMA.FTZ R243, R243, c[0x0][0x2d0], -R124.reuse ;  /* 0x0000b400f3f37a23 */ /* 0x100fe4000001087c */
[--C-:B------:R-:W-:Y:S01]  /*bbd0*/  FFMA.FTZ R186, R245, c[0x0][0x2d0], -R124.reuse ;  /* 0x0000b400f5ba7a23 */ /* 0x100fe2000001087c */
[----:B------:R-:W3:Y:S01]  /*bbe0*/  MUFU.EX2 R150, R150 ;  /* 0x0000009600967308 */ /* 0x000ee20000000800 */
[----:B------:R-:W-:Y:S01]  /*bbf0*/  FFMA.FTZ R241, R241, c[0x0][0x2d0], -R124 ;  /* 0x0000b400f1f17a23 */ /* 0x000fe2000001087c */
[C---:B------:R-:W-:Y:S01]  /*bc00*/  HMMA.16816.F32.BF16 R48, R112.reuse, R86, R48 ;  /* 0x000000567030723c */ /* 0x040fe20000041830 */
[----:B------:R-:W-:Y:S03]  /*bc10*/  LDSM.16.MT88.4 R84, [R208+0x900] ;  /* 0x00090000d054783b */ /* 0x000fe60000004200 */
[--C-:B------:R-:W-:Y:S02]  /*bc20*/  FFMA.FTZ R145, R145, c[0x0][0x2d0], -R148.reuse ;  /* 0x0000b40091917a23 */ /* 0x100fe40000010894 */
[--C-:B------:R-:W-:Y:S02]  /*bc30*/  FFMA.FTZ R144, R144, c[0x0][0x2d0], -R148.reuse ;  /* 0x0000b40090907a23 */ /* 0x100fe40000010894 */
[C---:B------:R-:W-:Y:S01]  /*bc40*/  HMMA.16816.F32.BF16 R52, R112.reuse, R76, R52 ;  /* 0x0000004c7034723c */ /* 0x040fe20000041834 */
[----:B------:R-:W-:Y:S03]  /*bc50*/  MUFU.EX2 R187, R187 ;  /* 0x000000bb00bb7308 */ /* 0x000fe60000000800 */
[--C-:B------:R-:W-:Y:S02]  /*bc60*/  FFMA.FTZ R139, R139, c[0x0][0x2d0], -R148.reuse ;  /* 0x0000b4008b8b7a23 */ /* 0x100fe40000010894 */
[----:B------:R-:W-:Y:S02]  /*bc70*/  FFMA.FTZ R148, R126, c[0x0][0x2d0], -R148 ;  /* 0x0000b4007e947a23 */ /* 0x000fe40000010894 */
[C---:B------:R-:W-:Y:S01]  /*bc80*/  HMMA.16816.F32.BF16 R56, R112.reuse, R78, R56 ;  /* 0x0000004e7038723c */ /* 0x040fe20000041838 */
[----:B------:R-:W5:Y:S02]  /*bc90*/  LDSM.16.MT88.4 R76, [R210+0x900] ;  /* 0x00090000d24c783b */ /* 0x000f640000004200 */
[----:B------:R-:W3:Y:S01]  /*bca0*/  MUFU.EX2 R156, R156 ;  /* 0x0000009c009c7308 */ /* 0x000ee20000000800 */
[--C-:B------:R-:W-:Y:S02]  /*bcb0*/  FFMA.FTZ R118, R118, c[0x0][0x2d0], -R124.reuse ;  /* 0x0000b40076767a23 */ /* 0x100fe4000001087c */
[----:B------:R-:W-:Y:S02]  /*bcc0*/  FFMA.FTZ R124, R117, c[0x0][0x2d0], -R124 ;  /* 0x0000b400757c7a23 */ /* 0x000fe4000001087c */
[C---:B------:R-:W-:Y:S04]  /*bcd0*/  HMMA.16816.F32.BF16 R60, R112.reuse, R68, R60 ;  /* 0x00000044703c723c */ /* 0x040fe8000004183c */
[----:B------:R-:W-:Y:S01]  /*bce0*/  FFMA.FTZ R133, R3, R224, R133 ;  /* 0x000000e003857223 */ /* 0x000fe20000010085 */
[----:B------:R-:W-:Y:S01]  /*bcf0*/  MUFU.EX2 R158, R158 ;  /* 0x0000009e009e7308 */ /* 0x000fe20000000800 */
[----:B------:R-:W-:Y:S01]  /*bd00*/  MOV R3, R0 ;  /* 0x0000000000037202 */ /* 0x000fe20000000f00 */
[----:B------:R-:W-:Y:S01]  /*bd10*/  FFMA.FTZ R134, R2, R225, R134 ;  /* 0x000000e102867223 */ /* 0x000fe20000010086 */
[----:B------:R-:W-:Y:S04]  /*bd20*/  HMMA.16816.F32.BF16 R64, R112, R70, R64 ;  /* 0x000000467040723c */ /* 0x000fe80000041840 */
[----:B-1----:R-:W-:Y:S01]  /*bd30*/  F2FP.BF16.PACK_AB R68, R136, R135 ;  /* 0x000000878844723e */ /* 0x002fe200000010ff */
[----:B------:R-:W-:Y:S01]  /*bd40*/  FADD.FTZ R132, R132, R133 ;  /* 0x0000008584847221 */ /* 0x000fe20000010000 */
[----:B--2---:R-:W-:Y:S01]  /*bd50*/  F2FP.BF16.PACK_AB R69, R147, R146 ;  /* 0x000000929345723e */ /* 0x004fe200000010ff */
[----:B------:R-:W1:Y:S01]  /*bd60*/  MUFU.EX2 R193, R193 ;  /* 0x000000c100c17308 */ /* 0x000e620000000800 */
[----:B------:R-:W-:Y:S01]  /*bd70*/  F2FP.BF16.PACK_AB R70, R138, R137 ;  /* 0x000000898a46723e */ /* 0x000fe200000010ff */
[----:B------:R-:W-:Y:S03]  /*bd80*/  FADD.FTZ R129, R129, R134 ;  /* 0x0000008681817221 */ /* 0x000fe60000010000 */
[----:B---3--:R-:W-:Y:S01]  /*bd90*/  F2FP.BF16.PACK_AB R71, R150, R149 ;  /* 0x000000959647723e */ /* 0x008fe200000010ff */
[----:B------:R-:W-:Y:S02]  /*bda0*/  FADD.FTZ R131, R131, R132 ;  /* 0x0000008483837221 */ /* 0x000fe40000010000 */
[----:B------:R-:W-:Y:S02]  /*bdb0*/  FADD.FTZ R128, R128, R129 ;  /* 0x0000008180807221 */ /* 0x000fe40000010000 */
[----:B------:R-:W-:Y:S01]  /*bdc0*/  MUFU.EX2 R195, R195 ;  /* 0x000000c300c37308 */ /* 0x000fe20000000800 */
[----:B------:R-:W-:Y:S01]  /*bdd0*/  FADD.FTZ R130, R130, R131 ;  /* 0x0000008382827221 */ /* 0x000fe20000010000 */
[C---:B----4-:R-:W-:Y:S05]  /*bde0*/  HMMA.16816.F32.BF16 R4, R68.reuse, R72, R4 ;  /* 0x000000484404723c */ /* 0x050fea0000041804 */
[----:B------:R-:W-:Y:S02]  /*bdf0*/  FADD.FTZ R119, R119, R128 ;  /* 0x0000008077777221 */ /* 0x000fe40000010000 */
[----:B------:R-:W-:Y:S01]  /*be00*/  FADD.FTZ R135, R135, R130 ;  /* 0x0000008287877221 */ /* 0x000fe20000010000 */
[C---:B------:R-:W-:Y:S01]  /*be10*/  HMMA.16816.F32.BF16 R8, R68.reuse, R74, R8 ;  /* 0x0000004a4408723c */ /* 0x040fe20000041808 */
[----:B------:R-:W2:Y:S01]  /*be20*/  LDSM.16.MT88.4 R72, [R210+0x3900] ;  /* 0x00390000d248783b */ /* 0x000ea20000004200 */
[----:B------:R-:W3:Y:S02]  /*be30*/  MUFU.EX2 R160, R160 ;  /* 0x000000a000a07308 */ /* 0x000ee40000000800 */
[----:B------:R-:W-:Y:S01]  /*be40*/  FADD.FTZ R146, R146, R119 ;  /* 0x0000007792927221 */ /* 0x000fe20000010000 */
[----:B------:R-:W-:Y:S01]  /*be50*/  MOV R119, R116 ;  /* 0x0000007400777202 */ /* 0x000fe20000000f00 */
[----:B------:R-:W-:Y:S02]  /*be60*/  FADD.FTZ R136, R136, R135 ;  /* 0x0000008788887221 */ /* 0x000fe40000010000 */
[C---:B-----5:R-:W-:Y:S04]  /*be70*/  HMMA.16816.F32.BF16 R12, R68.reuse, R76, R12 ;  /* 0x0000004c440c723c */ /* 0x060fe8000004180c */
[----:B------:R-:W-:Y:S01]  /*be80*/  MUFU.EX2 R162, R162 ;  /* 0x000000a200a27308 */ /* 0x000fe20000000800 */
[----:B------:R-:W-:Y:S02]  /*be90*/  FADD.FTZ R146, R147, R146 ;  /* 0x0000009293927221 */ /* 0x000fe40000010000 */
[----:B------:R-:W-:Y:S01]  /*bea0*/  FADD.FTZ R137, R137, R136 ;  /* 0x0000008889897221 */ /* 0x000fe20000010000 */
[C---:B------:R-:W-:Y:S01]  /*beb0*/  HMMA.16816.F32.BF16 R16, R68.reuse, R78, R16 ;  /* 0x0000004e4410723c */ /* 0x040fe20000041810 */
[----:B------:R-:W4:Y:S03]  /*bec0*/  LDSM.16.MT88.4 R76, [R209+0x3900] ;  /* 0x00390000d14c783b */ /* 0x000f260000004200 */
[----:B------:R-:W-:Y:S02]  /*bed0*/  FADD.FTZ R149, R149, R146 ;  /* 0x0000009295957221 */ /* 0x000fe40000010000 */
[----:B------:R-:W5:Y:S01]  /*bee0*/  MUFU.EX2 R235, R235 ;  /* 0x000000eb00eb7308 */ /* 0x000f620000000800 */
[----:B------:R-:W-:Y:S01]  /*bef0*/  FADD.FTZ R138, R138, R137 ;  /* 0x000000898a8a7221 */ /* 0x000fe20000010000 */
[C---:B------:R-:W-:Y:S04]  /*bf00*/  HMMA.16816.F32.BF16 R20, R68.reuse, R80, R20 ;  /* 0x000000504414723c */ /* 0x040fe80000041814 */
[----:B------:R-:W-:Y:S04]  /*bf10*/  FADD.FTZ R150, R150, R149 ;  /* 0x0000009596967221 */ /* 0x000fe80000010000 */
[C---:B------:R-:W-:Y:S01]  /*bf20*/  HMMA.16816.F32.BF16 R24, R68.reuse, R82, R24 ;  /* 0x000000524418723c */ /* 0x040fe20000041818 */
[----:B------:R-:W1:Y:S01]  /*bf30*/  LDSM.16.MT88.4 R80, [R208+0x3900] ;  /* 0x00390000d050783b */ /* 0x000e620000004200 */
[----:B------:R-:W-:Y:S06]  /*bf40*/  MUFU.EX2 R164, R164 ;  /* 0x000000a400a47308 */ /* 0x000fec0000000800 */
[C---:B------:R-:W-:Y:S04]  /*bf50*/  HMMA.16816.F32.BF16 R28, R68.reuse, R84, R28 ;  /* 0x00000054441c723c */ /* 0x040fe8000004181c */
[----:B------:R-:W-:Y:S04]  /*bf60*/  MUFU.EX2 R237, R237 ;  /* 0x000000ed00ed7308 */ /* 0x000fe80000000800 */
[C---:B------:R-:W-:Y:S01]  /*bf70*/  HMMA.16816.F32.BF16 R32, R68.reuse, R86, R32 ;  /* 0x000000564420723c */ /* 0x040fe20000041820 */
[----:B------:R-:W-:Y:S05]  /*bf80*/  LDSM.16.MT88.4 R84, [R208+0x1100] ;  /* 0x00110000d054783b */ /* 0x000fea0000004200 */
[----:B------:R-:W-:Y:S02]  /*bf90*/  MUFU.EX2 R166, R166 ;  /* 0x000000a600a67308 */ /* 0x000fe40000000800 */
[C---:B------:R-:W-:Y:S08]  /*bfa0*/  HMMA.16816.F32.BF16 R36, R68.reuse, R88, R36 ;  /* 0x000000584424723c */ /* 0x040ff00000041824 */
[C---:B------:R-:W-:Y:S01]  /*bfb0*/  HMMA.16816.F32.BF16 R40, R68.reuse, R90, R40 ;  /* 0x0000005a4428723c */ /* 0x040fe20000041828 */
[----:B------:R-:W-:Y:S01]  /*bfc0*/  LDSM.16.MT88.4 R88, [R210+0x4100] ;  /* 0x00410000d258783b */ /* 0x000fe20000004200 */
[----:B------:R-:W-:Y:S06]  /*bfd0*/  MUFU.EX2 R239, R239 ;  /* 0x000000ef00ef7308 */ /* 0x000fec0000000800 */
[C---:B--2---:R-:W-:Y:S04]  /*bfe0*/  HMMA.16816.F32.BF16 R44, R68.reuse, R72, R44 ;  /* 0x00000048442c723c */ /* 0x044fe8000004182c */
[----:B------:R-:W-:Y:S04]  /*bff0*/  MUFU.EX2 R184, R184 ;  /* 0x000000b800b87308 */ /* 0x000fe80000000800 */
[C---:B------:R-:W-:Y:S01]  /*c000*/  HMMA.16816.F32.BF16 R48, R68.reuse, R74, R48 ;  /* 0x0000004a4430723c */ /* 0x040fe20000041830 */
[----:B------:R-:W2:Y:S05]  /*c010*/  LDSM.16.MT88.4 R72, [R212+0x1100] ;  /* 0x00110000d448783b */ /* 0x000eaa0000004200 */
[----:B------:R-:W-:Y:S02]  /*c020*/  MUFU.EX2 R243, R243 ;  /* 0x000000f300f37308 */ /* 0x000fe40000000800 */
[C---:B----4-:R-:W-:Y:S08]  /*c030*/  HMMA.16816.F32.BF16 R52, R68.reuse, R76, R52 ;  /* 0x0000004c4434723c */ /* 0x050ff00000041834 */
[C---:B------:R-:W-:Y:S01]  /*c040*/  HMMA.16816.F32.BF16 R56, R68.reuse, R78, R56 ;  /* 0x0000004e4438723c */ /* 0x040fe20000041838 */
[----:B------:R-:W4:Y:S01]  /*c050*/  LDSM.16.MT88.4 R76, [R210+0x1100] ;  /* 0x00110000d24c783b */ /* 0x000f220000004200 */
[----:B------:R-:W-:Y:S06]  /*c060*/  MUFU.EX2 R186, R186 ;  /* 0x000000ba00ba7308 */ /* 0x000fec0000000800 */
[C---:B-1----:R-:W-:Y:S04]  /*c070*/  HMMA.16816.F32.BF16 R60, R68.reuse, R80, R60 ;  /* 0x00000050443c723c */ /* 0x042fe8000004183c */
[----:B------:R-:W-:Y:S04]  /*c080*/  MUFU.EX2 R241, R241 ;  /* 0x000000f100f17308 */ /* 0x000fe80000000800 */
[----:B------:R-:W-:Y:S01]  /*c090*/  HMMA.16816.F32.BF16 R64, R68, R82, R64 ;  /* 0x000000524440723c */ /* 0x000fe20000041840 */
[----:B------:R-:W1:Y:S05]  /*c0a0*/  LDSM.16.MT88.4 R80, [R209+0x1100] ;  /* 0x00110000d150783b */ /* 0x000e6a0000004200 */
[----:B------:R-:W-:Y:S01]  /*c0b0*/  MUFU.EX2 R145, R145 ;  /* 0x0000009100917308 */ /* 0x000fe20000000800 */
[----:B------:R-:W-:Y:S01]  /*c0c0*/  F2FP.BF16.PACK_AB R68, R156, R187 ;  /* 0x000000bb9c44723e */ /* 0x000fe200000010ff */
[----:B------:R-:W-:Y:S01]  /*c0d0*/  FADD.FTZ R187, R187, R138 ;  /* 0x0000008abbbb7221 */ /* 0x000fe20000010000 */
[----:B------:R-:W-:Y:S03]  /*c0e0*/  F2FP.BF16.PACK_AB R70, R193, R158 ;  /* 0x0000009ec146723e */ /* 0x000fe600000010ff */
[----:B---3--:R-:W-:Y:S01]  /*c0f0*/  F2FP.BF16.PACK_AB R69, R160, R195 ;  /* 0x000000c3a045723e */ /* 0x008fe200000010ff */
[----:B------:R-:W-:Y:S01]  /*c100*/  FADD.FTZ R195, R195, R150 ;  /* 0x00000096c3c37221 */ /* 0x000fe20000010000 */
[----:B-----5:R-:W-:Y:S01]  /*c110*/  F2FP.BF16.PACK_AB R71, R235, R162 ;  /* 0x000000a2eb47723e */ /* 0x020fe200000010ff */
[----:B------:R-:W-:Y:S01]  /*c120*/  FADD.FTZ R187, R156, R187 ;  /* 0x000000bb9cbb7221 */ /* 0x000fe20000010000 */
[----:B------:R-:W-:Y:S01]  /*c130*/  MUFU.EX2 R144, R144 ;  /* 0x0000009000907308 */ /* 0x000fe20000000800 */
[----:B------:R-:W-:Y:S02]  /*c140*/  FADD.FTZ R195, R160, R195 ;  /* 0x000000c3a0c37221 */ /* 0x000fe40000010000 */
[----:B------:R-:W-:Y:S02]  /*c150*/  FADD.FTZ R158, R158, R187 ;  /* 0x000000bb9e9e7221 */ /* 0x000fe40000010000 */
[C---:B--2---:R-:W-:Y:S03]  /*c160*/  HMMA.16816.F32.BF16 R4, R68.reuse, R72, R4 ;  /* 0x000000484404723c */ /* 0x044fe60000041804 */
[----:B------:R-:W-:Y:S02]  /*c170*/  FADD.FTZ R162, R162, R195 ;  /* 0x000000c3a2a27221 */ /* 0x000fe40000010000 */
[----:B------:R-:W-:Y:S01]  /*c180*/  MUFU.EX2 R139, R139 ;  /* 0x0000008b008b7308 */ /* 0x000fe20000000800 */
[----:B------:R-:W-:Y:S02]  /*c190*/  FADD.FTZ R193, R193, R158 ;  /* 0x0000009ec1c17221 */ /* 0x000fe40000010000 */
[C---:B------:R-:W-:Y:S01]  /*c1a0*/  HMMA.16816.F32.BF16 R8, R68.reuse, R74, R8 ;  /* 0x0000004a4408723c */ /* 0x040fe20000041808 */
[----:B------:R-:W2:Y:S03]  /*c1b0*/  LDSM.16.MT88.4 R72, [R212+0x4100] ;  /* 0x00410000d448783b */ /* 0x000ea60000004200 */
[----:B------:R-:W-:Y:S03]  /*c1c0*/  FADD.FTZ R235, R235, R162 ;  /* 0x000000a2ebeb7221 */ /* 0x000fe60000010000 */
[----:B------:R-:W3:Y:S01]  /*c1d0*/  MUFU.EX2 R148, R148 ;  /* 0x0000009400947308 */ /* 0x000ee20000000800 */
[C---:B----4-:R-:W-:Y:S08]  /*c1e0*/  HMMA.16816.F32.BF16 R12, R68.reuse, R76, R12 ;  /* 0x0000004c440c723c */ /* 0x050ff0000004180c */
[C---:B------:R-:W-:Y:S01]  /*c1f0*/  HMMA.16816.F32.BF16 R16, R68.reuse, R78, R16 ;  /* 0x0000004e4410723c */ /* 0x040fe20000041810 */
[----:B------:R-:W4:Y:S01]  /*c200*/  LDSM.16.MT88.4 R76, [R212+0x1900] ;  /* 0x00190000d44c783b */ /* 0x000f220000004200 */
[----:B------:R-:W-:Y:S06]  /*c210*/  MUFU.EX2 R151, R151 ;  /* 0x0000009700977308 */ /* 0x000fec0000000800 */
[C---:B-1----:R-:W-:Y:S04]  /*c220*/  HMMA.16816.F32.BF16 R20, R68.reuse, R80, R20 ;  /* 0x000000504414723c */ /* 0x042fe80000041814 */
[----:B------:R-:W1:Y:S01]  /*c230*/  MUFU.EX2 R240, R240 ;  /* 0x000000f000f07308 */ /* 0x000e620000000800 */
[----:B---3--:R-:W-:Y:S03]  /*c240*/  F2FP.BF16.PACK_AB R126, R148, R139 ;  /* 0x0000008b947e723e */ /* 0x008fe600000010ff */
[C---:B------:R-:W-:Y:S01]  /*c250*/  HMMA.16816.F32.BF16 R24, R68.reuse, R82, R24 ;  /* 0x000000524418723c */ /* 0x040fe20000041818 */
[----:B------:R-:W3:Y:S05]  /*c260*/  LDSM.16.MT88.4 R80, [R209+0x1900] ;  /* 0x00190000d150783b */ /* 0x000eea0000004200 */
[----:B------:R-:W-:Y:S02]  /*c270*/  MUFU.EX2 R118, R118 ;  /* 0x0000007600767308 */ /* 0x000fe40000000800 */
[C---:B------:R-:W-:Y:S08]  /*c280*/  HMMA.16816.F32.BF16 R28, R68.reuse, R84, R28 ;  /* 0x00000054441c723c */ /* 0x040ff0000004181c */
[C---:B------:R-:W-:Y:S01]  /*c290*/  HMMA.16816.F32.BF16 R32, R68.reuse, R86, R32 ;  /* 0x000000564420723c */ /* 0x040fe20000041820 */
[----:B------:R-:W-:Y:S01]  /*c2a0*/  LDSM.16.MT88.4 R84, [R210+0x4900] ;  /* 0x00490000d254783b */ /* 0x000fe20000004200 */
[----:B------:R5:W3:Y:S02]  /*c2b0*/  MUFU.EX2 R117, R124 ;  /* 0x0000007c00757308 */ /* 0x000ae40000000800 */
[----:B-1----:R-:W-:Y:S04]  /*c2c0*/  F2FP.BF16.PACK_AB R125, R240, R151 ;  /* 0x00000097f07d723e */ /* 0x002fe800000010ff */
[C---:B--2---:R-:W-:Y:S08]  /*c2d0*/  HMMA.16816.F32.BF16 R36, R68.reuse, R72, R36 ;  /* 0x000000484424723c */ /* 0x044ff00000041824 */
[C---:B------:R-:W-:Y:S01]  /*c2e0*/  HMMA.16816.F32.BF16 R40, R68.reuse, R74, R40 ;  /* 0x0000004a4428723c */ /* 0x040fe20000041828 */
[----:B------:R-:W1:Y:S07]  /*c2f0*/  LDSM.16.MT88.4 R72, [R208+0x1900] ;  /* 0x00190000d048783b */ /* 0x000e6e0000004200 */
[C---:B------:R-:W-:Y:S04]  /*c300*/  HMMA.16816.F32.BF16 R44, R68.reuse, R88, R44 ;  /* 0x00000058442c723c */ /* 0x040fe8000004182c */
[----:B-----5:R-:W-:Y:S02]  /*c310*/  F2FP.BF16.PACK_AB R124, R144, R145 ;  /* 0x00000091907c723e */ /* 0x020fe400000010ff */
[----:B---3--:R-:W-:Y:S02]  /*c320*/  F2FP.BF16.PACK_AB R127, R117, R118 ;  /* 0x00000076757f723e */ /* 0x008fe400000010ff */
[C---:B------:R-:W-:Y:S01]  /*c330*/  HMMA.16816.F32.BF16 R48, R68.reuse, R90, R48 ;  /* 0x0000005a4430723c */ /* 0x040fe20000041830 */
[----:B------:R-:W-:Y:S07]  /*c340*/  LDSM.16.MT88.4 R88, [R208+0x5100] ;  /* 0x00510000d058783b */ /* 0x000fee0000004200 */
[C---:B------:R-:W-:Y:S08]  /*c350*/  HMMA.16816.F32.BF16 R52, R68.reuse, R92, R52 ;  /* 0x0000005c4434723c */ /* 0x040ff00000041834 */
[C---:B------:R-:W-:Y:S01]  /*c360*/  HMMA.16816.F32.BF16 R56, R68.reuse, R94, R56 ;  /* 0x0000005e4438723c */ /* 0x040fe20000041838 */
[----:B------:R-:W-:Y:S07]  /*c370*/  LDSM.16.MT88.4 R92, [R209+0x2900] ;  /* 0x00290000d15c783b */ /* 0x000fee0000004200 */
[C---:B------:R-:W-:Y:S08]  /*c380*/  HMMA.16816.F32.BF16 R60, R68.reuse, R96, R60 ;  /* 0x00000060443c723c */ /* 0x040ff0000004183c */
[----:B------:R-:W-:Y:S07]  /*c390*/  HMMA.16816.F32.BF16 R64, R68, R98, R64 ;  /* 0x000000624440723c */ /* 0x000fee0000041840 */
        /* <DEDUP_REMOVED lines=14> */
[----:B------:R-:W2:Y:S07]  /*c480*/  LDSM.16.MT88.4 R76, [R212+0x4900] ;  /* 0x00490000d44c783b */ /* 0x000eae0000004200 */
[C---:B------:R-:W-:Y:S08]  /*c490*/  HMMA.16816.F32.BF16 R12, R68.reuse, R100, R12 ;  /* 0x00000064440c723c */ /* 0x040ff0000004180c */
[C---:B------:R-:W-:Y:S01]  /*c4a0*/  HMMA.16816.F32.BF16 R16, R68.reuse, R102, R16 ;  /* 0x000000664410723c */ /* 0x040fe20000041810 */
[----:B------:R-:W-:Y:S07]  /*c4b0*/  LDSM.16.MT88.4 R100, [R210+0x2900] ;  /* 0x00290000d264783b */ /* 0x000fee0000004200 */
[C---:B------:R-:W-:Y:S08]  /*c4c0*/  HMMA.16816.F32.BF16 R20, R68.reuse, R80, R20 ;  /* 0x000000504414723c */ /* 0x040ff00000041814 */
[C---:B------:R-:W-:Y:S01]  /*c4d0*/  HMMA.16816.F32.BF16 R24, R68.reuse, R82, R24 ;  /* 0x000000524418723c */ /* 0x040fe20000041818 */
[----:B------:R-:W3:Y:S07]  /*c4e0*/  LDSM.16.MT88.4 R80, [R209+0x4900] ;  /* 0x00490000d150783b */ /* 0x000eee0000004200 */
[C---:B-1----:R-:W-:Y:S08]  /*c4f0*/  HMMA.16816.F32.BF16 R28, R68.reuse, R72, R28 ;  /* 0x00000048441c723c */ /* 0x042ff0000004181c */
[C---:B------:R-:W-:Y:S01]  /*c500*/  HMMA.16816.F32.BF16 R32, R68.reuse, R74, R32 ;  /* 0x0000004a4420723c */ /* 0x040fe20000041820 */
[----:B------:R-:W1:Y:S07]  /*c510*/  LDSM.16.MT88.4 R72, [R208+0x4900] ;  /* 0x00490000d048783b */ /* 0x000e6e0000004200 */
[C---:B--2---:R-:W-:Y:S08]  /*c520*/  HMMA.16816.F32.BF16 R36, R68.reuse, R76, R36 ;  /* 0x0000004c4424723c */ /* 0x044ff00000041824 */
[C---:B------:R-:W-:Y:S01]  /*c530*/  HMMA.16816.F32.BF16 R40, R68.reuse, R78, R40 ;  /* 0x0000004e4428723c */ /* 0x040fe20000041828 */
[----:B------:R-:W2:Y:S07]  /*c540*/  LDSM.16.MT88.4 R76, [R212+0x2100] ;  /* 0x00210000d44c783b */ /* 0x000eae0000004200 */
[C---:B------:R-:W-:Y:S08]  /*c550*/  HMMA.16816.F32.BF16 R44, R68.reuse, R84, R44 ;  /* 0x00000054442c723c */ /* 0x040ff0000004182c */
[C---:B------:R-:W-:Y:S01]  /*c560*/  HMMA.16816.F32.BF16 R48, R68.reuse, R86, R48 ;  /* 0x000000564430723c */ /* 0x040fe20000041830 */
[----:B------:R-:W4:Y:S07]  /*c570*/  LDSM.16.MT88.4 R84, [R210+0x2100] ;  /* 0x00210000d254783b */ /* 0x000f2e0000004200 */
[C---:B---3--:R-:W-:Y:S08]  /*c580*/  HMMA.16816.F32.BF16 R52, R68.reuse, R80, R52 ;  /* 0x000000504434723c */ /* 0x048ff00000041834 */
[C---:B------:R-:W-:Y:S01]  /*c590*/  HMMA.16816.F32.BF16 R56, R68.reuse, R82, R56 ;  /* 0x000000524438723c */ /* 0x040fe20000041838 */
[----:B------:R-:W3:Y:S07]  /*c5a0*/  LDSM.16.MT88.4 R80, [R209+0x2100] ;  /* 0x00210000d150783b */ /* 0x000eee0000004200 */
[C---:B-1----:R-:W-:Y:S08]  /*c5b0*/  HMMA.16816.F32.BF16 R60, R68.reuse, R72, R60 ;  /* 0x00000048443c723c */ /* 0x042ff0000004183c */
[----:B------:R-:W-:Y:S01]  /*c5c0*/  HMMA.16816.F32.BF16 R64, R68, R74, R64 ;  /* 0x0000004a4440723c */ /* 0x000fe20000041840 */
[----:B------:R-:W1:Y:S06]  /*c5d0*/  LDSM.16.MT88.4 R72, [R208+0x2100] ;  /* 0x00210000d048783b */ /* 0x000e6c0000004200 */
        /* <DEDUP_REMOVED lines=9> */
[C---:B--2---:R-:W-:Y:S03]  /*c670*/  HMMA.16816.F32.BF16 R4, R68.reuse, R76, R4 ;  /* 0x0000004c4404723c */ /* 0x044fe60000041804 */
[----:B------:R-:W-:Y:S02]  /*c680*/  FADD.FTZ R157, R157, R236 ;  /* 0x000000ec9d9d7221 */ /* 0x000fe40000010000 */
[----:B------:R-:W-:Y:S02]  /*c690*/  FADD.FTZ R234, R234, R165 ;  /* 0x000000a5eaea7221 */ /* 0x000fe40000010000 */
[----:B------:R-:W-:Y:S01]  /*c6a0*/  FADD.FTZ R238, R238, R157 ;  /* 0x0000009deeee7221 */ /* 0x000fe20000010000 */
[C---:B------:R-:W-:Y:S01]  /*c6b0*/  HMMA.16816.F32.BF16 R8, R68.reuse, R78, R8 ;  /* 0x0000004e4408723c */ /* 0x040fe20000041808 */
[----:B------:R-:W2:Y:S03]  /*c6c0*/  LDSM.16.MT88.4 R76, [R212+0x5100] ;  /* 0x00510000d44c783b */ /* 0x000ea60000004200 */
[----:B------:R-:W-:Y:S02]  /*c6d0*/  FADD.FTZ R145, R145, R234 ;  /* 0x000000ea91917221 */ /* 0x000fe40000010000 */
[----:B------:R-:W-:Y:S02]  /*c6e0*/  FADD.FTZ R151, R151, R238 ;  /* 0x000000ee97977221 */ /* 0x000fe40000010000 */
[C---:B----4-:R-:W-:Y:S04]  /*c6f0*/  HMMA.16816.F32.BF16 R12, R68.reuse, R84, R12 ;  /* 0x00000054440c723c */ /* 0x050fe8000004180c */
[----:B------:R-:W-:Y:S02]  /*c700*/  FADD.FTZ R144, R144, R145 ;  /* 0x0000009190907221 */ /* 0x000fe40000010000 */
[----:B------:R-:W-:Y:S02]  /*c710*/  FADD.FTZ R151, R240, R151 ;  /* 0x00000097f0977221 */ /* 0x000fe40000010000 */
[C---:B------:R-:W-:Y:S01]  /*c720*/  HMMA.16816.F32.BF16 R16, R68.reuse, R86, R16 ;  /* 0x000000564410723c */ /* 0x040fe20000041810 */
[----:B------:R-:W4:Y:S03]  /*c730*/  LDSM.16.MT88.4 R84, [R210+0x5100] ;  /* 0x00510000d254783b */ /* 0x000f260000004200 */
[----:B------:R-:W-:Y:S02]  /*c740*/  FADD.FTZ R139, R139, R144 ;  /* 0x000000908b8b7221 */ /* 0x000fe40000010000 */
[----:B------:R-:W-:Y:S02]  /*c750*/  FADD.FTZ R118, R118, R151 ;  /* 0x0000009776767221 */ /* 0x000fe40000010000 */
[C---:B---3--:R-:W-:Y:S04]  /*c760*/  HMMA.16816.F32.BF16 R20, R68.reuse, R80, R20 ;  /* 0x000000504414723c */ /* 0x048fe80000041814 */
[----:B------:R-:W-:Y:S02]  /*c770*/  FADD.FTZ R224, R148, R139 ;  /* 0x0000008b94e07221 */ /* 0x000fe40000010000 */
[----:B------:R-:W-:Y:S02]  /*c780*/  FADD.FTZ R225, R117, R118 ;  /* 0x0000007675e17221 */ /* 0x000fe40000010000 */
        /* <DEDUP_REMOVED lines=8> */
[C---:B----4-:R-:W-:Y:S08]  /*c810*/  HMMA.16816.F32.BF16 R44, R68.reuse, R84, R44 ;  /* 0x00000054442c723c */ /* 0x050ff0000004182c */
[C---:B------:R-:W-:Y:S08]  /*c820*/  HMMA.16816.F32.BF16 R48, R68.reuse, R86, R48 ;  /* 0x000000564430723c */ /* 0x040ff00000041830 */
[C---:B---3--:R-:W-:Y:S08]  /*c830*/  HMMA.16816.F32.BF16 R52, R68.reuse, R80, R52 ;  /* 0x000000504434723c */ /* 0x048ff00000041834 */
[C---:B------:R-:W-:Y:S08]  /*c840*/  HMMA.16816.F32.BF16 R56, R68.reuse, R82, R56 ;  /* 0x000000524438723c */ /* 0x040ff00000041838 */
[C---:B------:R-:W-:Y:S08]  /*c850*/  HMMA.16816.F32.BF16 R60, R68.reuse, R88, R60 ;  /* 0x00000058443c723c */ /* 0x040ff0000004183c */
[----:B------:R-:W-:Y:S01]  /*c860*/  HMMA.16816.F32.BF16 R64, R68, R90, R64 ;  /* 0x0000005a4440723c */ /* 0x000fe20000041840 */
[----:B------:R-:W3:Y:S07]  /*c870*/  LDSM.16.MT88.4 R68, [R210+0x5900] ;  /* 0x00590000d244783b */ /* 0x000eee0000004200 */
[C---:B------:R-:W-:Y:S01]  /*c880*/  HMMA.16816.F32.BF16 R112, R124.reuse, R108, R4 ;  /* 0x0000006c7c70723c */ /* 0x040fe20000041804 */
[----:B------:R-:W4:Y:S07]  /*c890*/  LDSM.16.MT88.4 R4, [R209+0x5900] ;  /* 0x00590000d104783b */ /* 0x000f2e0000004200 */
[C---:B------:R-:W-:Y:S01]  /*c8a0*/  HMMA.16816.F32.BF16 R108, R124.reuse, R110, R8 ;  /* 0x0000006e7c6c723c */ /* 0x040fe20000041808 */
[----:B------:R-:W5:Y:S07]  /*c8b0*/  LDSM.16.MT88.4 R8, [R208+0x5900] ;  /* 0x00590000d008783b */ /* 0x000f6e0000004200 */
[C---:B------:R-:W-:Y:S08]  /*c8c0*/  HMMA.16816.F32.BF16 R104, R124.reuse, R100, R12 ;  /* 0x000000647c68723c */ /* 0x040ff0000004180c */
[C---:B------:R-:W-:Y:S08]  /*c8d0*/  HMMA.16816.F32.BF16 R100, R124.reuse, R102, R16 ;  /* 0x000000667c64723c */ /* 0x040ff00000041810 */
[C---:B------:R-:W-:Y:S08]  /*c8e0*/  HMMA.16816.F32.BF16 R96, R124.reuse, R92, R20 ;  /* 0x0000005c7c60723c */ /* 0x040ff00000041814 */
[C---:B------:R-:W-:Y:S08]  /*c8f0*/  HMMA.16816.F32.BF16 R92, R124.reuse, R94, R24 ;  /* 0x0000005e7c5c723c */ /* 0x040ff00000041818 */
[C---:B-1----:R-:W-:Y:S08]  /*c900*/  HMMA.16816.F32.BF16 R88, R124.reuse, R72, R28 ;  /* 0x000000487c58723c */ /* 0x042ff0000004181c */
[C---:B------:R-:W-:Y:S08]  /*c910*/  HMMA.16816.F32.BF16 R84, R124.reuse, R74, R32 ;  /* 0x0000004a7c54723c */ /* 0x040ff00000041820 */
[C---:B--2---:R-:W-:Y:S08]  /*c920*/  HMMA.16816.F32.BF16 R80, R124.reuse, R76, R36 ;  /* 0x0000004c7c50723c */ /* 0x044ff00000041824 */
[C---:B------:R-:W-:Y:S08]  /*c930*/  HMMA.16816.F32.BF16 R76, R124.reuse, R78, R40 ;  /* 0x0000004e7c4c723c */ /* 0x040ff00000041828 */
[C---:B---3--:R-:W-:Y:S08]  /*c940*/  HMMA.16816.F32.BF16 R72, R124.reuse, R68, R44 ;  /* 0x000000447c48723c */ /* 0x048ff0000004182c */
[C---:B------:R-:W-:Y:S08]  /*c950*/  HMMA.16816.F32.BF16 R68, R124.reuse, R70, R48 ;  /* 0x000000467c44723c */ /* 0x040ff00000041830 */
[C---:B----4-:R-:W-:Y:S08]  /*c960*/  HMMA.16816.F32.BF16 R52, R124.reuse, R4, R52 ;  /* 0x000000047c34723c */ /* 0x050ff00000041834 */
[C---:B------:R-:W-:Y:S08]  /*c970*/  HMMA.16816.F32.BF16 R56, R124.reuse, R6, R56 ;  /* 0x000000067c38723c */ /* 0x040ff00000041838 */
[C---:B-----5:R-:W-:Y:S08]  /*c980*/  HMMA.16816.F32.BF16 R60, R124.reuse, R8, R60 ;  /* 0x000000087c3c723c */ /* 0x060ff0000004183c */
[----:B------:R-:W-:Y:S01]  /*c990*/  HMMA.16816.F32.BF16 R64, R124, R10, R64 ;  /* 0x0000000a7c40723c */ /* 0x000fe20000041840 */
[----:B------:R-:W-:-:S07]  /*c9a0*/  @P0 BRA `(.L_x_186) ;  /* 0xffffd0e000000947 */ /* 0x000fce000383ffff */
.L_x_185:
[----:B------:R-:W-:-:S13]  /*c9b0*/  ISETP.GE.AND P0, PT, R192, R215, PT ;  /* 0x000000d7c000720c */ /* 0x000fda0003f06270 */
[----:B------:R-:W-:Y:S05]  /*c9c0*/  @!P0 BRA `(.L_x_187) ;  /* 0x0000433000008947 */ /* 0x000fea0003800000 */
[----:B------:R-:W-:Y:S01]  /*c9d0*/  ULDC.64 UR4, c[0x0][0x1e0] ;  /* 0x0000780000047ab9 */ /* 0x000fe20000000a00 */
[----:B------:R-:W-:Y:S01]  /*c9e0*/  IADD3 R194, P0, R226, 0x40, RZ ;  /* 0x00000040e2c27810 */ /* 0x000fe20007f1e0ff */
[----:B------:R-:W-:Y:S01]  /*c9f0*/  UIADD3 UR6, UP1, UR14, 0x80, URZ ;  /* 0x000000800e067890 */ /* 0x000fe2000ff3e03f */
[----:B------:R-:W-:Y:S01]  /*ca00*/  IMAD.MOV.U32 R2, RZ, RZ, R116 ;  /* 0x000000ffff027224 */ /* 0x000fe200078e0074 */
[----:B------:R-:W-:Y:S01]  /*ca10*/  USHF.L.U64.HI UR13, UR4, 0x6, UR5 ;  /* 0x00000006040d7899 */ /* 0x000fe20008010205 */
[----:B------:R-:W-:Y:S01]  /*ca20*/  IMAD.MOV.U32 R3, RZ, RZ, R0 ;  /* 0x000000ffff037224 */ /* 0x000fe200078e0000 */
[----:B------:R-:W-:Y:S01]  /*ca30*/  USHF.L.U32 UR15, UR4, 0x6, URZ ;  /* 0x00000006040f7899 */ /* 0x000fe2000800063f */
[-C--:B------:R-:W-:Y:S01]  /*ca40*/  IADD3.X R195, RZ, R229.reuse, RZ, P0, !PT ;  /* 0x000000e5ffc37210 */ /* 0x080fe200007fe4ff */
[----:B------:R-:W-:Y:S01]  /*ca50*/  UMOV UR14, 0x60 ;  /* 0x00000060000e7882 */ /* 0x000fe20000000000 */
[----:B------:R-:W-:Y:S01]  /*ca60*/  @P4 IMAD.HI.U32 R193, R217, c[0x0][0x2c8], RZ ;  /* 0x0000b200d9c14a27 */ /* 0x000fe200078e00ff */
[----:B------:R-:W-:Y:S01]  /*ca70*/  ULDC.64 UR4, c[0x0][0x208] ;  /* 0x0000820000047ab9 */ /* 0x000fe20000000a00 */
[----:B------:R-:W-:Y:S01]  /*ca80*/  MOV R227, R229 ;  /* 0x000000e500e37202 */ /* 0x000fe20000000f00 */
[----:B------:R-:W-:-:S02]  /*ca90*/  UIADD3 UR16, UP0, UR9, 0x80, URZ ;  /* 0x0000008009107890 */ /* 0x000fc4000ff1e03f */
[----:B------:R-:W-:Y:S02]  /*caa0*/  UIMAD.WIDE.U32 UR18, UR14, UR4, URZ ;  /* 0x000000040e1272a5 */ /* 0x000fe4000f8e003f */
[----:B------:R-:W-:Y:S02]  /*cab0*/  UIMAD UR5, UR14, UR5, URZ ;  /* 0x000000050e0572a4 */ /* 0x000fe4000f8e023f */
[----:B------:R-:W-:Y:S02]  /*cac0*/  UIADD3.X UR8, URZ, UR8, URZ, UP1, !UPT ;  /* 0x000000083f087290 */ /* 0x000fe40008ffe43f */
[----:B------:R-:W-:Y:S02]  /*cad0*/  UIADD3.X UR4, URZ, UR12, URZ, UP0, !UPT ;  /* 0x0000000c3f047290 */ /* 0x000fe400087fe43f */
[----:B------:R-:W-:Y:S02]  /*cae0*/  UIADD3 UR5, UR19, UR5, URZ ;  /* 0x0000000513057290 */ /* 0x000fe4000fffe03f */
.L_x_196:
[----:B------:R-:W-:Y:S04]  /*caf0*/  DEPBAR.LE SB0, 0x0 ;  /* 0x000080000000791a */ /* 0x000fe80000000000 */
[----:B------:R-:W-:Y:S01]  /*cb00*/  BAR.SYNC.DEFER_BLOCKING 0x0 ;  /* 0x0000000000007b1d */ /* 0x000fe20000010000 */
[----:B------:R-:W-:Y:S01]  /*cb10*/  SHF.R.S32.HI R29, RZ, 0x1f, R192 ;  /* 0x0000001fff1d7819 */ /* 0x000fe200000114c0 */
[C---:B------:R-:W-:Y:S01]  /*cb20*/  IMAD R0, R192.reuse, UR5, RZ ;  /* 0x00000005c0007c24 */ /* 0x040fe2000f8e02ff */
[C---:B------:R-:W-:Y:S01]  /*cb30*/  ISETP.GT.AND P2, PT, R192.reuse, R215, PT ;  /* 0x000000d7c000720c */ /* 0x040fe20003f44270 */
[----:B------:R-:W-:Y:S04]  /*cb40*/  IMAD.WIDE.U32 R38, R192, UR18, R226 ;  /* 0x00000012c0267c25 */ /* 0x000fe8000f8e00e2 */
[----:B------:R-:W-:Y:S01]  /*cb50*/  IMAD R0, R29, UR18, R0 ;  /* 0x000000121d007c24 */ /* 0x000fe2000f8e0200 */
[----:B------:R-:W-:Y:S01]  /*cb60*/  LEA R44, P1, R38, c[0x0][0x1f8], 0x1 ;  /* 0x00007e00262c7a11 */ /* 0x000fe200078208ff */
[----:B------:R-:W-:Y:S03]  /*cb70*/  IMAD.WIDE.U32 R46, R192, UR18, R194 ;  /* 0x00000012c02e7c25 */ /* 0x000fe6000f8e00c2 */
[----:B------:R-:W-:Y:S02]  /*cb80*/  IADD3 R36, R39, R0, RZ ;  /* 0x0000000027247210 */ /* 0x000fe40007ffe0ff */
[----:B------:R-:W-:Y:S02]  /*cb90*/  LEA R156, P0, R46, c[0x0][0x1f8], 0x1 ;  /* 0x00007e002e9c7a11 */ /* 0x000fe400078008ff */
[----:B------:R-:W-:Y:S02]  /*cba0*/  LEA.HI.X R45, R38, c[0x0][0x1fc], R36, 0x1, P1 ;  /* 0x00007f00262d7a11 */ /* 0x000fe400008f0c24 */
[----:B------:R-:W-:Y:S04]  /*cbb0*/  IADD3 R0, R0, R47, RZ ;  /* 0x0000002f00007210 */ /* 0x000fe80007ffe0ff */
[----:B------:R-:W-:Y:S01]  /*cbc0*/  LEA.HI.X R157, R46, c[0x0][0x1fc], R0, 0x1, P0 ;  /* 0x00007f002e9d7a11 */ /* 0x000fe200000f0c00 */
[----:B------:R-:W1:Y:S01]  /*cbd0*/  LDSM.16.M88.4 R8, [R214+0x8100] ;  /* 0x00810000d608783b */ /* 0x000e620000000200 */
[----:B------:R-:W-:Y:S04]  /*cbe0*/  IADD3 R160, P0, R44, UR9, RZ ;  /* 0x000000092ca07c10 */ /* 0x000fe8000ff1e0ff */
[----:B------:R-:W-:Y:S02]  /*cbf0*/  IADD3.X R161, R45, UR12, RZ, P0, !PT ;  /* 0x0000000c2da17c10 */ /* 0x000fe400087fe4ff */
[C---:B------:R-:W-:Y:S01]  /*cc00*/  IADD3 R164, P1, R160.reuse, UR9, RZ ;  /* 0x00000009a0a47c10 */ /* 0x040fe2000ff3e0ff */
[----:B------:R-:W2:Y:S01]  /*cc10*/  LDSM.16.M88.4 R16, [R214+0x8900] ;  /* 0x00890000d610783b */ /* 0x000ea20000000200 */
[----:B------:R-:W-:Y:S02]  /*cc20*/  IADD3 R162, P0, R160, UR16, RZ ;  /* 0x00000010a0a27c10 */ /* 0x000fe4000ff1e0ff */
[C---:B------:R-:W-:Y:S02]  /*cc30*/  IADD3.X R165, R161.reuse, UR12, RZ, P1, !PT ;  /* 0x0000000ca1a57c10 */ /* 0x040fe40008ffe4ff */
[----:B------:R-:W-:Y:S03]  /*cc40*/  IADD3.X R163, R161, UR4, RZ, P0, !PT ;  /* 0x00000004a1a37c10 */ /* 0x000fe600087fe4ff */
[----:B------:R-:W3:Y:S08]  /*cc50*/  LDSM.16.M88.4 R24, [R214+0x9100] ;  /* 0x00910000d618783b */ /* 0x000ef00000000200 */
[----:B------:R-:W4:Y:S08]  /*cc60*/  LDSM.16.M88.4 R32, [R214+0x9900] ;  /* 0x00990000d620783b */ /* 0x000f300000000200 */
[----:B------:R-:W5:Y:S01]  /*cc70*/  LDSM.16.M88.4 R40, [R214+0xa100] ;  /* 0x00a10000d628783b */ /* 0x000f620000000200 */
[C---:B-1----:R-:W-:Y:S07]  /*cc80*/  HMMA.16816.F32.BF16 R4, R120.reuse, R8, RZ ;  /* 0x000000087804723c */ /* 0x042fee00000418ff */
[----:B------:R-:W1:Y:S01]  /*cc90*/  LDSM.16.M88.4 R48, [R214+0xa900] ;  /* 0x00a90000d630783b */ /* 0x000e620000000200 */
[C---:B------:R-:W-:Y:S07]  /*cca0*/  HMMA.16816.F32.BF16 R8, R120.reuse, R10, RZ ;  /* 0x0000000a7808723c */ /* 0x040fee00000418ff */
[----:B------:R-:W1:Y:S01]  /*ccb0*/  LDSM.16.M88.4 R116, [R213] ;  /* 0x00000000d574783b */ /* 0x000e620000000200 */
[C---:B--2---:R-:W-:Y:S07]  /*ccc0*/  HMMA.16816.F32.BF16 R12, R120.reuse, R16, RZ ;  /* 0x00000010780c723c */ /* 0x044fee00000418ff */
[----:B------:R-:W2:Y:S01]  /*ccd0*/  LDSM.16.M88.4 R124, [R207] ;  /* 0x00000000cf7c783b */ /* 0x000ea20000000200 */
[C---:B------:R-:W-:Y:S07]  /*cce0*/  HMMA.16816.F32.BF16 R16, R120.reuse, R18, RZ ;  /* 0x000000127810723c */ /* 0x040fee00000418ff */
[----:B------:R-:W1:Y:S01]  /*ccf0*/  LDSM.16.M88.4 R128, [R206] ;  /* 0x00000000ce80783b */ /* 0x000e620000000200 */
[C---:B---3--:R-:W-:Y:S07]  /*cd00*/  HMMA.16816.F32.BF16 R20, R120.reuse, R24, RZ ;  /* 0x000000187814723c */ /* 0x048fee00000418ff */
[----:B------:R-:W3:Y:S01]  /*cd10*/  LDSM.16.M88.4 R132, [R205] ;  /* 0x00000000cd84783b */ /* 0x000ee20000000200 */
[C---:B------:R-:W-:Y:S07]  /*cd20*/  HMMA.16816.F32.BF16 R24, R120.reuse, R26, RZ ;  /* 0x0000001a7818723c */ /* 0x040fee00000418ff */
[----:B------:R-:W1:Y:S01]  /*cd30*/  LDSM.16.M88.4 R136, [R204] ;  /* 0x00000000cc88783b */ /* 0x000e620000000200 */
[C---:B----4-:R-:W-:Y:S07]  /*cd40*/  HMMA.16816.F32.BF16 R28, R120.reuse, R32, RZ ;  /* 0x00000020781c723c */ /* 0x050fee00000418ff */
[----:B------:R-:W4:Y:S01]  /*cd50*/  LDSM.16.M88.4 R144, [R203] ;  /* 0x00000000cb90783b */ /* 0x000f220000000200 */
[C---:B------:R-:W-:Y:S07]  /*cd60*/  HMMA.16816.F32.BF16 R32, R120.reuse, R34, RZ ;  /* 0x000000227820723c */ /* 0x040fee00000418ff */
[----:B------:R-:W-:Y:S01]  /*cd70*/  @!PT LDS RZ, [RZ] ;  /* 0x00000000fffff984 */ /* 0x000fe20000000800 */
[----:B------:R-:W-:Y:S01]  /*cd80*/  @!PT LDS RZ, [RZ] ;  /* 0x00000000fffff984 */ /* 0x000fe20000000800 */
[----:B------:R-:W-:Y:S01]  /*cd90*/  @!PT LDS RZ, [RZ] ;  /* 0x00000000fffff984 */ /* 0x000fe20000000800 */
[----:B------:R1:W-:Y:S01]  /*cda0*/  LDGSTS.E.BYPASS.LTC128B.128 [R216+0x100], [R44.64], !P6 ;  /* 0x001000002cd87fae */ /* 0x0003e2000f101d4a */
[C---:B-----5:R-:W-:Y:S07]  /*cdb0*/  HMMA.16816.F32.BF16 R36, R120.reuse, R40, RZ ;  /* 0x000000287824723c */ /* 0x060fee00000418ff */
[----:B------:R5:W-:Y:S01]  /*cdc0*/  LDGSTS.E.BYPASS.LTC128B.128 [R216+0x3100], [R156.64], !P5 ;  /* 0x031000009cd87fae */ /* 0x000be2000e901d4a */
[C---:B------:R-:W-:Y:S07]  /*cdd0*/  HMMA.16816.F32.BF16 R40, R120.reuse, R42, RZ ;  /* 0x0000002a7828723c */ /* 0x040fee00000418ff */
[----:B------:R2:W-:Y:S08]  /*cde0*/  LDGSTS.E.BYPASS.LTC128B.128 [R216+0x1100], [R160.64], !P6 ;  /* 0x01100000a0d87fae */ /* 0x0005f0000f101d4a */
[----:B------:R2:W-:Y:S01]  /*cdf0*/  LDGSTS.E.BYPASS.LTC128B.128 [R216+0x4100], [R160.64+0x80], !P5 ;  /* 0x04100080a0d87fae */ /* 0x0005e2000e901d4a */
[C---:B-1----:R-:W-:Y:S07]  /*ce00*/  HMMA.16816.F32.BF16 R44, R120.reuse, R48, RZ ;  /* 0x00000030782c723c */ /* 0x042fee00000418ff */
[----:B------:R1:W-:Y:S01]  /*ce10*/  LDGSTS.E.BYPASS.LTC128B.128 [R216+0x2100], [R164.64], !P6 ;  /* 0x02100000a4d87fae */ /* 0x0003e2000f101d4a */
[----:B------:R-:W-:Y:S07]  /*ce20*/  HMMA.16816.F32.BF16 R48, R120, R50, RZ ;  /* 0x000000327830723c */ /* 0x000fee00000418ff */
[----:B------:R1:W-:Y:S01]  /*ce30*/  LDGSTS.E.BYPASS.LTC128B.128 [R216+0x5100], [R162.64], !P5 ;  /* 0x05100000a2d87fae */ /* 0x0003e2000e901d4a */
[C---:B------:R-:W-:Y:S07]  /*ce40*/  HMMA.16816.F32.BF16 R4, R140.reuse, R116, R4 ;  /* 0x000000748c04723c */ /* 0x040fee0000041804 */
[----:B------:R-:W1:Y:S01]  /*ce50*/  LDSM.16.M88.4 R148, [R211+0x8100] ;  /* 0x00810000d394783b */ /* 0x000e620000000200 */
[C---:B------:R-:W-:Y:S07]  /*ce60*/  HMMA.16816.F32.BF16 R8, R140.reuse, R118, R8 ;  /* 0x000000768c08723c */ /* 0x040fee0000041808 */
[----:B------:R-:W0:Y:S01]  /*ce70*/  LDGDEPBAR ;  /* 0x00000000000079af */ /* 0x000e220000000000 */
[C---:B--2---:R-:W-:Y:S07]  /*ce80*/  HMMA.16816.F32.BF16 R12, R140.reuse, R124, R12 ;  /* 0x0000007c8c0c723c */ /* 0x044fee000004180c */
[----:B-----5:R-:W2:Y:S01]  /*ce90*/  LDSM.16.M88.4 R156, [R211+0x8900] ;  /* 0x00890000d39c783b */ /* 0x020ea20000000200 */
[C---:B------:R-:W-:Y:S07]  /*cea0*/  HMMA.16816.F32.BF16 R16, R140.reuse, R126, R16 ;  /* 0x0000007e8c10723c */ /* 0x040fee0000041810 */
[----:B------:R-:W5:Y:S01]  /*ceb0*/  LDSM.16.M88.4 R116, [R211+0x9100] ;  /* 0x00910000d374783b */ /* 0x000f620000000200 */
[C---:B------:R-:W-:Y:S07]  /*cec0*/  HMMA.16816.F32.BF16 R20, R140.reuse, R128, R20 ;  /* 0x000000808c14723c */ /* 0x040fee0000041814 */
[----:B------:R-:W2:Y:S01]  /*ced0*/  LDSM.16.M88.4 R124, [R211+0x9900] ;  /* 0x00990000d37c783b */ /* 0x000ea20000000200 */
[C---:B------:R-:W-:Y:S07]  /*cee0*/  HMMA.16816.F32.BF16 R24, R140.reuse, R130, R24 ;  /* 0x000000828c18723c */ /* 0x040fee0000041818 */
[----:B-1----:R-:W1:Y:S01]  /*cef0*/  LDSM.16.M88.4 R160, [R211+0xa100] ;  /* 0x00a10000d3a0783b */ /* 0x002e620000000200 */
[C---:B---3--:R-:W-:Y:S07]  /*cf00*/  HMMA.16816.F32.BF16 R28, R140.reuse, R132, R28 ;  /* 0x000000848c1c723c */ /* 0x048fee000004181c */
[----:B------:R-:W3:Y:S01]  /*cf10*/  LDSM.16.M88.4 R164, [R211+0xa900] ;  /* 0x00a90000d3a4783b */ /* 0x000ee20000000200 */
[C---:B------:R-:W-:Y:S07]  /*cf20*/  HMMA.16816.F32.BF16 R32, R140.reuse, R134, R32 ;  /* 0x000000868c20723c */ /* 0x040fee0000041820 */
[----:B------:R-:W1:Y:S01]  /*cf30*/  LDSM.16.M88.4 R128, [R202] ;  /* 0x00000000ca80783b */ /* 0x000e620000000200 */
[C---:B------:R-:W-:Y:S07]  /*cf40*/  HMMA.16816.F32.BF16 R36, R140.reuse, R136, R36 ;  /* 0x000000888c24723c */ /* 0x040fee0000041824 */
[----:B------:R-:W1:Y:S01]  /*cf50*/  LDSM.16.M88.4 R132, [R202+0x800] ;  /* 0x00080000ca84783b */ /* 0x000e620000000200 */
[C---:B------:R-:W-:Y:S07]  /*cf60*/  HMMA.16816.F32.BF16 R40, R140.reuse, R138, R40 ;  /* 0x0000008a8c28723c */ /* 0x040fee0000041828 */
[----:B------:R-:W1:Y:S01]  /*cf70*/  LDSM.16.M88.4 R136, [R202+0x1000] ;  /* 0x00100000ca88783b */ /* 0x000e620000000200 */
[C---:B----4-:R-:W-:Y:S07]  /*cf80*/  HMMA.16816.F32.BF16 R44, R140.reuse, R144, R44 ;  /* 0x000000908c2c723c */ /* 0x050fee000004182c */
[----:B------:R-:W-:Y:S01]  /*cf90*/  LDSM.16.M88.4 R184, [R211+0xd900] ;  /* 0x00d90000d3b8783b */ /* 0x000fe20000000200 */
[----:B------:R-:W-:Y:S07]  /*cfa0*/  HMMA.16816.F32.BF16 R48, R140, R146, R48 ;  /* 0x000000928c30723c */ /* 0x000fee0000041830 */
[----:B------:R-:W4:Y:S01]  /*cfb0*/  LDSM.16.M88.4 R144, [R202+0x1800] ;  /* 0x00180000ca90783b */ /* 0x000f220000000200 */
[C---:B------:R-:W-:Y:S08]  /*cfc0*/  HMMA.16816.F32.BF16 R4, R152.reuse, R148, R4 ;  /* 0x000000949804723c */ /* 0x040ff00000041804 */
[C---:B------:R-:W-:Y:S01]  /*cfd0*/  HMMA.16816.F32.BF16 R8, R152.reuse, R150, R8 ;  /* 0x000000969808723c */ /* 0x040fe20000041808 */
[----:B------:R-:W1:Y:S07]  /*cfe0*/  LDSM.16.M88.4 R148, [R202+0x2000] ;  /* 0x00200000ca94783b */ /* 0x000e6e0000000200 */
[C---:B--2---:R-:W-:Y:S08]  /*cff0*/  HMMA.16816.F32.BF16 R12, R152.reuse, R156, R12 ;  /* 0x0000009c980c723c */ /* 0x044ff0000004180c */
[C---:B------:R-:W-:Y:S01]  /*d000*/  HMMA.16816.F32.BF16 R16, R152.reuse, R158, R16 ;  /* 0x0000009e9810723c */ /* 0x040fe20000041810 */
[----:B------:R-:W-:Y:S07]  /*d010*/  LDSM.16.M88.4 R156, [R214+0xb900] ;  /* 0x00b90000d69c783b */ /* 0x000fee0000000200 */
[C---:B-----5:R-:W-:Y:S08]  /*d020*/  HMMA.16816.F32.BF16 R20, R152.reuse, R116, R20 ;  /* 0x000000749814723c */ /* 0x060ff00000041814 */
[C---:B------:R-:W-:Y:S01]  /*d030*/  HMMA.16816.F32.BF16 R24, R152.reuse, R118, R24 ;  /* 0x000000769818723c */ /* 0x040fe20000041818 */
[----:B------:R-:W2:Y:S07]  /*d040*/  LDSM.16.M88.4 R116, [R202+0x2800] ;  /* 0x00280000ca74783b */ /* 0x000eae0000000200 */
[C---:B------:R-:W-:Y:S08]  /*d050*/  HMMA.16816.F32.BF16 R28, R152.reuse, R124, R28 ;  /* 0x0000007c981c723c */ /* 0x040ff0000004181c */
[C---:B------:R-:W-:Y:S01]  /*d060*/  HMMA.16816.F32.BF16 R32, R152.reuse, R126, R32 ;  /* 0x0000007e9820723c */ /* 0x040fe20000041820 */
[----:B------:R-:W5:Y:S07]  /*d070*/  LDSM.16.M88.4 R124, [R214+0xb100] ;  /* 0x00b10000d67c783b */ /* 0x000f6e0000000200 */
        /* <DEDUP_REMOVED lines=20> */
[----:B------:R-:W-:Y:S07]  /*d1c0*/  LDSM.16.M88.4 R148, [R197] ;  /* 0x00000000c594783b */ /* 0x000fee0000000200 */
[C---:B--2---:R-:W-:Y:S08]  /*d1d0*/  HMMA.16816.F32.BF16 R44, R168.reuse, R116, R44 ;  /* 0x00000074a82c723c */ /* 0x044ff0000004182c */
[----:B------:R-:W-:Y:S01]  /*d1e0*/  HMMA.16816.F32.BF16 R48, R168, R118, R48 ;  /* 0x00000076a830723c */ /* 0x000fe20000041830 */
[----:B------:R-:W2:Y:S07]  /*d1f0*/  LDSM.16.M88.4 R116, [R199] ;  /* 0x00000000c774783b */ /* 0x000eae0000000200 */
[C---:B-----5:R-:W-:Y:S08]  /*d200*/  HMMA.16816.F32.BF16 R4, R172.reuse, R124, R4 ;  /* 0x0000007cac04723c */ /* 0x060ff00000041804 */
[C---:B------:R-:W-:Y:S01]  /*d210*/  HMMA.16816.F32.BF16 R8, R172.reuse, R126, R8 ;  /* 0x0000007eac08723c */ /* 0x040fe20000041808 */
[----:B------:R-:W5:Y:S07]  /*d220*/  LDSM.16.M88.4 R124, [R198] ;  /* 0x00000000c67c783b */ /* 0x000f6e0000000200 */
        /* <DEDUP_REMOVED lines=15> */
[C---:B------:R-:W-:Y:S08]  /*d320*/  HMMA.16816.F32.BF16 R4, R176.reuse, R136, R4 ;  /* 0x00000088b004723c */ /* 0x040ff00000041804 */
[C---:B------:R-:W-:Y:S01]  /*d330*/  HMMA.16816.F32.BF16 R8, R176.reuse, R138, R8 ;  /* 0x0000008ab008723c */ /* 0x040fe20000041808 */
[----:B------:R-:W1:Y:S07]  /*d340*/  LDSM.16.M88.4 R136, [R211+0xc900] ;  /* 0x00c90000d388783b */ /* 0x000e6e0000000200 */
[C---:B----4-:R-:W-:Y:S08]  /*d350*/  HMMA.16816.F32.BF16 R12, R176.reuse, R144, R12 ;  /* 0x00000090b00c723c */ /* 0x050ff0000004180c */
[C---:B------:R-:W-:Y:S01]  /*d360*/  HMMA.16816.F32.BF16 R16, R176.reuse, R146, R16 ;  /* 0x00000092b010723c */ /* 0x040fe20000041810 */
[----:B------:R-:W4:Y:S07]  /*d370*/  LDSM.16.M88.4 R144, [R202+0x3000] ;  /* 0x00300000ca90783b */ /* 0x000f2e0000000200 */
[C---:B--2---:R-:W-:Y:S08]  /*d380*/  HMMA.16816.F32.BF16 R20, R176.reuse, R116, R20 ;  /* 0x00000074b014723c */ /* 0x044ff00000041814 */
[C---:B------:R-:W-:Y:S01]  /*d390*/  HMMA.16816.F32.BF16 R24, R176.reuse, R118, R24 ;  /* 0x00000076b018723c */ /* 0x040fe20000041818 */
[----:B------:R-:W2:Y:S07]  /*d3a0*/  LDSM.16.M88.4 R116, [R202+0x3800] ;  /* 0x00380000ca74783b */ /* 0x000eae0000000200 */
[C---:B-----5:R-:W-:Y:S08]  /*d3b0*/  HMMA.16816.F32.BF16 R28, R176.reuse, R124, R28 ;  /* 0x0000007cb01c723c */ /* 0x060ff0000004181c */
        /* <DEDUP_REMOVED lines=17> */
[C---:B----4-:R-:W-:Y:S08]  /*d4d0*/  HMMA.16816.F32.BF16 R4, R188.reuse, R144, R4 ;  /* 0x00000090bc04723c */ /* 0x050ff00000041804 */
        /* <DEDUP_REMOVED lines=17> */
[----:B------:R-:W4:Y:S01]  /*d5f0*/  MUFU.TANH R128, R9 ;  /* 0x0000000900807308 */ /* 0x000f220000002400 */
[----:B------:R-:W-:Y:S02]  /*d600*/  FMUL.FTZ R19, R19, c[0x0][0x320] ;  /* 0x0000c80013137a20 */ /* 0x000fe40000410000 */
[----:B------:R-:W-:Y:S02]  /*d610*/  FMUL.FTZ R14, R17, c[0x0][0x320] ;  /* 0x0000c800110e7a20 */ /* 0x000fe40000410000 */
[----:B------:R-:W-:Y:S02]  /*d620*/  FMUL.FTZ R12, R13, c[0x0][0x320] ;  /* 0x0000c8000d0c7a20 */ /* 0x000fe40000410000 */
[----:B------:R-:W-:Y:S02]  /*d630*/  FMUL.FTZ R13, R16, c[0x0][0x320] ;  /* 0x0000c800100d7a20 */ /* 0x000fe40000410000 */
[----:B------:R-:W-:Y:S01]  /*d640*/  FMUL.FTZ R15, R15, c[0x0][0x320] ;  /* 0x0000c8000f0f7a20 */ /* 0x000fe20000410000 */
[----:B------:R-:W1:Y:S10]  /*d650*/  MUFU.TANH R116, R10 ;  /* 0x0000000a00747308 */ /* 0x000e740000002400 */
[----:B------:R5:W1:Y:S01]  /*d660*/  MUFU.TANH R117, R11 ;  /* 0x0000000b00757308 */ /* 0x000a620000002400 */
[C---:B--2---:R-:W-:Y:S09]  /*d670*/  HMMA.16816.F32.BF16 R20, R188.reuse, R4, R20 ;  /* 0x00000004bc14723c */ /* 0x044ff20000041814 */
[----:B------:R-:W2:Y:S01]  /*d680*/  MUFU.TANH R157, R18 ;  /* 0x00000012009d7308 */ /* 0x000ea20000002400 */
[C---:B------:R-:W-:Y:S01]  /*d690*/  HMMA.16816.F32.BF16 R24, R188.reuse, R6, R24 ;  /* 0x00000006bc18723c */ /* 0x040fe20000041818 */
[----:B------:R-:W-:Y:S08]  /*d6a0*/  LDSM.16.M88.4 R4, [R202+0x5000] ;  /* 0x00500000ca04783b */ /* 0x000ff00000000200 */
[----:B------:R-:W1:Y:S01]  /*d6b0*/  MUFU.TANH R163, R19 ;  /* 0x0000001300a37308 */ /* 0x000e620000002400 */
[----:B-----5:R-:W5:Y:S04]  /*d6c0*/  LDSM.16.M88.4 R8, [R202+0x4800] ;  /* 0x00480000ca08783b */ /* 0x020f680000000200 */
[----:B------:R-:W-:Y:S05]  /*d6d0*/  FMUL.FTZ R186, R20, c[0x0][0x320] ;  /* 0x0000c80014ba7a20 */ /* 0x000fea0000410000 */
        /* <DEDUP_REMOVED lines=8> */
[----:B------:R-:W-:Y:S07]  /*d760*/  FMUL.FTZ R27, R27, c[0x0][0x320] ;  /* 0x0000c8001b1b7a20 */ /* 0x000fee0000410000 */
[----:B------:R-:W2:Y:S01]  /*d770*/  MUFU.TANH R125, R125 ;  /* 0x0000007d007d7308 */ /* 0x000ea20000002400 */
[----:B-1----:R-:W-:Y:S09]  /*d780*/  IMAD R15, R192, -0x60, RZ ;  /* 0xffffffa0c00f7824 */ /* 0x002ff200078e02ff */
[----:B------:R-:W1:Y:S01]  /*d790*/  MUFU.TANH R127, R127 ;  /* 0x0000007f007f7308 */ /* 0x000e620000002400 */
[C---:B-----5:R-:W-:Y:S09]  /*d7a0*/  HMMA.16816.F32.BF16 R28, R188.reuse, R8, R28 ;  /* 0x00000008bc1c723c */ /* 0x060ff2000004181c */
[----:B------:R-:W1:Y:S01]  /*d7b0*/  MUFU.TANH R118, R118 ;  /* 0x0000007600767308 */ /* 0x000e620000002400 */
[C---:B------:R-:W-:Y:S01]  /*d7c0*/  HMMA.16816.F32.BF16 R32, R188.reuse, R10, R32 ;  /* 0x0000000abc20723c */ /* 0x040fe20000041820 */
[----:B------:R-:W5:Y:S01]  /*d7d0*/  LDSM.16.M88.4 R8, [R202+0x5800] ;  /* 0x00580000ca08783b */ /* 0x000f620000000200 */
[----:B------:R-:W-:Y:S07]  /*d7e0*/  DEPBAR.LE SB0, 0x0 ;  /* 0x000080000000791a */ /* 0x000fee0000000000 */
[----:B------:R-:W1:Y:S01]  /*d7f0*/  MUFU.TANH R12, R12 ;  /* 0x0000000c000c7308 */ /* 0x000e620000002400 */
[----:B------:R-:W-:Y:S01]  /*d800*/  BAR.SYNC.DEFER_BLOCKING 0x0 ;  /* 0x0000000000007b1d */ /* 0x000fe20000010000 */
[C---:B------:R-:W-:Y:S05]  /*d810*/  HMMA.16816.F32.BF16 R36, R188.reuse, R4, R36 ;  /* 0x00000004bc24723c */ /* 0x040fea0000041824 */
[----:B------:R-:W-:Y:S03]  /*d820*/  FMUL.FTZ R238, R28, c[0x0][0x320] ;  /* 0x0000c8001cee7a20 */ /* 0x000fe60000410000 */
[----:B------:R-:W1:Y:S01]  /*d830*/  MUFU.TANH R167, R167 ;  /* 0x000000a700a77308 */ /* 0x000e620000002400 */
[C---:B------:R-:W-:Y:S03]  /*d840*/  HMMA.16816.F32.BF16 R40, R188.reuse, R6, R40 ;  /* 0x00000006bc28723c */ /* 0x040fe60000041828 */
[----:B------:R-:W-:Y:S02]  /*d850*/  FMUL.FTZ R29, R29, c[0x0][0x320] ;  /* 0x0000c8001d1d7a20 */ /* 0x000fe40000410000 */
[----:B------:R-:W-:Y:S02]  /*d860*/  FMUL.FTZ R236, R32, c[0x0][0x320] ;  /* 0x0000c80020ec7a20 */ /* 0x000fe40000410000 */
[----:B------:R-:W-:Y:S01]  /*d870*/  @P2 IADD3 R6, R192, -0x1, RZ ;  /* 0xffffffffc0062810 */ /* 0x000fe20007ffe0ff */
[----:B------:R-:W-:Y:S01]  /*d880*/  FMUL.FTZ R30, R30, c[0x0][0x320] ;  /* 0x0000c8001e1e7a20 */ /* 0x000fe20000410000 */
[----:B------:R-:W1:Y:S03]  /*d890*/  MUFU.TANH R13, R13 ;  /* 0x0000000d000d7308 */ /* 0x000e660000002400 */
[----:B------:R-:W-:Y:S01]  /*d8a0*/  @P2 SHF.R.S32.HI R5, RZ, 0x1f, R6 ;  /* 0x0000001fff052819 */ /* 0x000fe20000011406 */
[----:B------:R-:W-:Y:S02]  /*d8b0*/  FMUL.FTZ R31, R31, c[0x0][0x320] ;  /* 0x0000c8001f1f7a20 */ /* 0x000fe40000410000 */
[----:B------:R-:W-:Y:S02]  /*d8c0*/  FMUL.FTZ R230, R36, c[0x0][0x320] ;  /* 0x0000c80024e67a20 */ /* 0x000fe40000410000 */
[----:B------:R-:W-:Y:S02]  /*d8d0*/  @P2 IMAD R5, R5, c[0x0][0x1e0], RZ ;  /* 0x0000780005052a24 */ /* 0x000fe400078e02ff */
[----:B------:R-:W1:Y:S01]  /*d8e0*/  MUFU.TANH R14, R14 ;  /* 0x0000000e000e7308 */ /* 0x000e620000002400 */
[----:B------:R-:W-:Y:S01]  /*d8f0*/  FMUL.FTZ R33, R33, c[0x0][0x320] ;  /* 0x0000c80021217a20 */ /* 0x000fe20000410000 */
[C---:B-----5:R-:W-:Y:S03]  /*d900*/  HMMA.16816.F32.BF16 R44, R188.reuse, R8, R44 ;  /* 0x00000008bc2c723c */ /* 0x060fe6000004182c */
[C---:B------:R-:W-:Y:S02]  /*d910*/  @P2 IMAD R5, R6.reuse, c[0x0][0x1e4], R5 ;  /* 0x0000790006052a24 */ /* 0x040fe400078e0205 */
[----:B------:R-:W-:Y:S03]  /*d920*/  @P2 IMAD.WIDE.U32 R6, R6, c[0x0][0x1e0], RZ ;  /* 0x0000780006062a25 */ /* 0x000fe600078e00ff */
[----:B------:R-:W1:Y:S01]  /*d930*/  MUFU.TANH R186, R186 ;  /* 0x000000ba00ba7308 */ /* 0x000e620000002400 */
[----:B------:R-:W-:Y:S01]  /*d940*/  @P2 MOV R8, R218 ;  /* 0x000000da00082202 */ /* 0x000fe20000000f00 */
[----:B------:R-:W-:Y:S03]  /*d950*/  HMMA.16816.F32.BF16 R48, R188, R10, R48 ;  /* 0x0000000abc30723c */ /* 0x000fe60000041830 */
[----:B------:R-:W-:Y:S01]  /*d960*/  @P2 MOV R9, R221 ;  /* 0x000000dd00092202 */ /* 0x000fe20000000f00 */
[----:B------:R-:W-:Y:S01]  /*d970*/  FMUL.FTZ R184, R40, c[0x0][0x320] ;  /* 0x0000c80028b87a20 */ /* 0x000fe20000410000 */
[----:B------:R-:W-:Y:S01]  /*d980*/  @P2 IADD3 R4, R7, R5, RZ ;  /* 0x0000000507042210 */ /* 0x000fe20007ffe0ff */
[----:B------:R-:W-:Y:S02]  /*d990*/  FMUL.FTZ R34, R34, c[0x0][0x320] ;  /* 0x0000c80022227a20 */ /* 0x000fe40000410000 */
[----:B------:R1:W1:Y:S01]  /*d9a0*/  MUFU.TANH R160, R21 ;  /* 0x0000001500a07308 */ /* 0x0002620000002400 */
[----:B------:R-:W-:Y:S04]  /*d9b0*/  @P2 IMAD.WIDE.U32 R6, R6, 0x60, R8 ;  /* 0x0000006006062825 */ /* 0x000fe800078e0008 */
[----:B------:R-:W-:Y:S01]  /*d9c0*/  @P2 IMAD R4, R4, 0x60, RZ ;  /* 0x0000006004042824 */ /* 0x000fe200078e02ff */
[----:B------:R-:W-:Y:S01]  /*d9d0*/  @P2 SHF.L.U32 R5, R6, 0x1, RZ ;  /* 0x0000000106052819 */ /* 0x000fe200000006ff */
[----:B------:R-:W-:Y:S02]  /*d9e0*/  FMUL.FTZ R35, R35, c[0x0][0x320] ;  /* 0x0000c80023237a20 */ /* 0x000fe40000410000 */
[----:B------:R-:W-:Y:S01]  /*d9f0*/  FMUL.FTZ R37, R37, c[0x0][0x320] ;  /* 0x0000c80025257a20 */ /* 0x000fe20000410000 */
[----:B------:R1:W1:Y:S01]  /*da00*/  MUFU.TANH R233, R22 ;  /* 0x0000001600e97308 */ /* 0x0002620000002400 */
[----:B------:R-:W-:Y:S01]  /*da10*/  @P2 IADD3 R4, R7, R4, RZ ;  /* 0x0000000407042210 */ /* 0x000fe20007ffe0ff */
[----:B------:R-:W-:Y:S02]  /*da20*/  FMUL.FTZ R38, R38, c[0x0][0x320] ;  /* 0x0000c80026267a20 */ /* 0x000fe40000410000 */
[----:B------:R-:W-:Y:S01]  /*da30*/  FMUL.FTZ R39, R39, c[0x0][0x320] ;  /* 0x0000c80027277a20 */ /* 0x000fe20000410000 */
[----:B------:R-:W-:Y:S01]  /*da40*/  @P2 SHF.L.U64.HI R4, R6, 0x1, R4 ;  /* 0x0000000106042819 */ /* 0x000fe20000010204 */
[----:B------:R-:W-:Y:S01]  /*da50*/  FMUL.FTZ R41, R41, c[0x0][0x320] ;  /* 0x0000c80029297a20 */ /* 0x000fe20000410000 */
[C---:B------:R-:W-:Y:S01]  /*da60*/  @P2 IADD3 R6, P0, R5.reuse, c[0x0][0x1c8], RZ ;  /* 0x0000720005062a10 */ /* 0x040fe20007f1e0ff */
[----:B------:R-:W-:Y:S01]  /*da70*/  FMUL.FTZ R42, R42, c[0x0][0x320] ;  /* 0x0000c8002a2a7a20 */ /* 0x000fe20000410000 */
[----:B------:R-:W-:Y:S01]  /*da80*/  @P2 IADD3 R5, P1, R5, 0x80, RZ ;  /* 0x0000008005052810 */ /* 0x000fe20007f3e0ff */
[----:B------:R1:W1:Y:S01]  /*da90*/  MUFU.TANH R187, R23 ;  /* 0x0000001700bb7308 */ /* 0x0002620000002400 */
[----:B------:R-:W-:Y:S01]  /*daa0*/  @P2 IADD3.X R7, R4, c[0x0][0x1cc], RZ, P0, !PT ;  /* 0x0000730004072a10 */ /* 0x000fe200007fe4ff */
[----:B------:R-:W-:Y:S01]  /*dab0*/  FMUL.FTZ R43, R43, c[0x0][0x320] ;  /* 0x0000c8002b2b7a20 */ /* 0x000fe20000410000 */
[----:B------:R-:W-:Y:S01]  /*dac0*/  @P2 IADD3 R10, P0, R5, c[0x0][0x1c8], RZ ;  /* 0x00007200050a2a10 */ /* 0x000fe20007f1e0ff */
[----:B------:R-:W-:Y:S01]  /*dad0*/  FMUL.FTZ R44, R44, c[0x0][0x320] ;  /* 0x0000c8002c2c7a20 */ /* 0x000fe20000410000 */
[----:B------:R-:W-:Y:S01]  /*dae0*/  MOV R5, R217 ;  /* 0x000000d900057202 */ /* 0x000fe20000000f00 */
[----:B------:R-:W-:Y:S01]  /*daf0*/  @!PT LDS RZ, [RZ] ;  /* 0x00000000fffff984 */ /* 0x000fe20000000800 */
[----:B------:R-:W-:Y:S01]  /*db00*/  @!PT LDS RZ, [RZ] ;  /* 0x00000000fffff984 */ /* 0x000fe20000000800 */
[----:B------:R-:W-:Y:S01]  /*db10*/  @!PT LDS RZ, [RZ] ;  /* 0x00000000fffff984 */ /* 0x000fe20000000800 */
[----:B------:R5:W-:Y:S01]  /*db20*/  @P2 LDGSTS.E.BYPASS.LTC128B.128 [R216+0x8100], [R6.64], !P6 ;  /* 0x0810000006d82fae */ /* 0x000be2000f101d4a */
[----:B------:R-:W-:Y:S01]  /*db30*/  @P2 IADD3.X R11, RZ, c[0x0][0x1cc], R4, P0, P1 ;  /* 0x00007300ff0b2a10 */ /* 0x000fe200007e2404 */
[----:B------:R-:W-:Y:S01]  /*db40*/  FMUL.FTZ R4, R51, c[0x0][0x320] ;  /* 0x0000c80033047a20 */ /* 0x000fe20000410000 */
[----:B------:R-:W-:Y:S01]  /*db50*/  @P2 IADD3 R8, P0, R6, UR15, RZ ;  /* 0x0000000f06082c10 */ /* 0x000fe2000ff1e0ff */
[----:B------:R-:W1:Y:S01]  /*db60*/  MUFU.TANH R162, R162 ;  /* 0x000000a200a27308 */ /* 0x000e620000002400 */
[----:B------:R-:W-:Y:S01]  /*db70*/  @P4 SHF.R.U32.HI R5, RZ, c[0x0][0x2cc], R193 ;  /* 0x0000b300ff054a19 */ /* 0x000fe200000116c1 */
[----:B------:R-:W-:Y:S01]  /*db80*/  FMUL.FTZ R45, R45, c[0x0][0x320] ;  /* 0x0000c8002d2d7a20 */ /* 0x000fe20000410000 */
[----:B------:R-:W-:Y:S01]  /*db90*/  @P2 IADD3.X R9, R7, UR13, RZ, P0, !PT ;  /* 0x0000000d07092c10 */ /* 0x000fe200087fe4ff */
[----:B------:R1:W-:Y:S01]  /*dba0*/  @P2 LDGSTS.E.BYPASS.LTC128B.128 [R216+0xb100], [R10.64], !P5 ;  /* 0x0b1000000ad82fae */ /* 0x0003e2000e901d4a */
[----:B------:R-:W-:Y:S01]  /*dbb0*/  @P2 IADD3 R16, P1, R8, UR15, RZ ;  /* 0x0000000f08102c10 */ /* 0x000fe2000ff3e0ff */
[----:B------:R-:W-:Y:S01]  /*dbc0*/  FMUL.FTZ R46, R46, c[0x0][0x320] ;  /* 0x0000c8002e2e7a20 */ /* 0x000fe20000410000 */
[----:B------:R-:W-:Y:S01]  /*dbd0*/  @P2 IADD3 R18, P0, R8, UR6, RZ ;  /* 0x0000000608122c10 */ /* 0x000fe2000ff1e0ff */
[----:B------:R-:W-:Y:S01]  /*dbe0*/  FMUL.FTZ R47, R47, c[0x0][0x320] ;  /* 0x0000c8002f2f7a20 */ /* 0x000fe20000410000 */
[C---:B------:R-:W-:Y:S01]  /*dbf0*/  @P2 IADD3.X R17, R9.reuse, UR13, RZ, P1, !PT ;  /* 0x0000000d09112c10 */ /* 0x040fe20008ffe4ff */
[----:B------:R1:W1:Y:S01]  /*dc00*/  MUFU.TANH R164, R25 ;  /* 0x0000001900a47308 */ /* 0x0002620000002400 */
[----:B------:R-:W-:Y:S01]  /*dc10*/  @P2 IADD3.X R19, R9, UR8, RZ, P0, !PT ;  /* 0x0000000809132c10 */ /* 0x000fe200087fe4ff */
[----:B------:R1:W-:Y:S01]  /*dc20*/  @P2 LDGSTS.E.BYPASS.LTC128B.128 [R216+0x9100], [R8.64], !P6 ;  /* 0x0910000008d82fae */ /* 0x0003e2000f101d4a */
[----:B------:R-:W-:Y:S02]  /*dc30*/  FMUL.FTZ R48, R48, c[0x0][0x320] ;  /* 0x0000c80030307a20 */ /* 0x000fe40000410000 */
[----:B------:R-:W-:Y:S02]  /*dc40*/  FMUL.FTZ R49, R49, c[0x0][0x320] ;  /* 0x0000c80031317a20 */ /* 0x000fe40000410000 */
[----:B------:R-:W-:Y:S03]  /*dc50*/  FMUL.FTZ R50, R50, c[0x0][0x320] ;  /* 0x0000c80032327a20 */ /* 0x000fe60000410000 */
[----:B------:R1:W1:Y:S01]  /*dc60*/  MUFU.TANH R231, R26 ;  /* 0x0000001a00e77308 */ /* 0x0002620000002400 */
[----:B------:R1:W-:Y:S01]  /*dc70*/  @P2 LDGSTS.E.BYPASS.LTC128B.128 [R216+0xc100], [R8.64+0x80], !P5 ;  /* 0x0c10008008d82fae */ /* 0x0003e2000e901d4a */
[C---:B-----5:R-:W-:Y:S07]  /*dc80*/  IADD3 R7, -R222.reuse, R15, RZ ;  /* 0x0000000fde077210 */ /* 0x060fee0007ffe1ff */
[----:B------:R5:W-:Y:S01]  /*dc90*/  @P2 LDGSTS.E.BYPASS.LTC128B.128 [R216+0xa100], [R16.64], !P6 ;  /* 0x0a10000010d82fae */ /* 0x000be2000f101d4a */
[----:B------:R2:W2:Y:S07]  /*dca0*/  MUFU.TANH R229, R27 ;  /* 0x0000001b00e57308 */ /* 0x0004ae0000002400 */
[----:B------:R2:W-:Y:S03]  /*dcb0*/  @P2 LDGSTS.E.BYPASS.LTC128B.128 [R216+0xd100], [R18.64], !P5 ;  /* 0x0d10000012d82fae */ /* 0x0005e6000e901d4a */
[----:B------:R-:W2:Y:S05]  /*dcc0*/  MUFU.TANH R238, R238 ;  /* 0x000000ee00ee7308 */ /* 0x000eaa0000002400 */
[----:B------:R-:W0:Y:S01]  /*dcd0*/  LDGDEPBAR ;  /* 0x00000000000079af */ /* 0x000e220000000000 */
[----:B-1----:R-:W-:Y:S04]  /*dce0*/  IADD3 R9, -R222, 0x1, R15 ;  /* 0x00000001de097810 */ /* 0x002fe80007ffe10f */
[----:B------:R1:W1:Y:S01]  /*dcf0*/  MUFU.TANH R232, R29 ;  /* 0x0000001d00e87308 */ /* 0x0002620000002400 */
[----:B------:R-:W-:Y:S02]  /*dd00*/  IADD3 R9, R9, c[0x0][0x1d0], RZ ;  /* 0x0000740009097a10 */ /* 0x000fe40007ffe0ff */
[----:B------:R-:W5:Y:S02]  /*dd10*/  SHFL.IDX PT, R6, R5, RZ, 0x1c1f ;  /* 0x001c1fff05067589 */ /* 0x000f6400000e0000 */
[----:B------:R-:W-:Y:S05]  /*dd20*/  IADD3 R9, R9, -c[0x0][0x168], RZ ;  /* 0x80005a0009097a10 */ /* 0x000fea0007ffe0ff */
[----:B------:R1:W1:Y:S01]  /*dd30*/  MUFU.TANH R241, R30 ;  /* 0x0000001e00f17308 */ /* 0x0002620000002400 */
[C---:B------:R-:W-:Y:S02]  /*dd40*/  IADD3 R11, R9.reuse, c[0x0][0x328], RZ ;  /* 0x0000ca00090b7a10 */ /* 0x040fe40007ffe0ff */
[----:B------:R-:W-:Y:S07]  /*dd50*/  IADD3 R9, R9, UR7, RZ ;  /* 0x0000000709097c10 */ /* 0x000fee000fffe0ff */
[----:B------:R1:W1:Y:S01]  /*dd60*/  MUFU.TANH R239, R31 ;  /* 0x0000001f00ef7308 */ /* 0x0002620000002400 */
[-C--:B-----5:R-:W-:Y:S02]  /*dd70*/  IADD3 R17, R11, R6.reuse, RZ ;  /* 0x000000060b117210 */ /* 0x0a0fe40007ffe0ff */
[----:B------:R-:W-:Y:S07]  /*dd80*/  IADD3 R16, R9, R6, RZ ;  /* 0x0000000609107210 */ /* 0x000fee0007ffe0ff */
[----:B------:R-:W1:Y:S10]  /*dd90*/  MUFU.TANH R236, R236 ;  /* 0x000000ec00ec7308 */ /* 0x000e740000002400 */
[----:B------:R1:W1:Y:S10]  /*dda0*/  MUFU.TANH R234, R33 ;  /* 0x0000002100ea7308 */ /* 0x0002740000002400 */
[----:B------:R1:W1:Y:S10]  /*ddb0*/  MUFU.TANH R237, R34 ;  /* 0x0000002200ed7308 */ /* 0x0002740000002400 */
[----:B------:R1:W1:Y:S10]  /*ddc0*/  MUFU.TANH R235, R35 ;  /* 0x0000002300eb7308 */ /* 0x0002740000002400 */
        /* <DEDUP_REMOVED lines=31> */
.L_x_190:
[----:B------:R-:W-:Y:S04]  /*dfc0*/  MOV R6, c[0x0][0x32c] ;  /* 0x0000cb0000067a02 */ /* 0x000fe80000000f00 */
[----:B------:R-:W-:Y:S11]  /*dfd0*/  ISETP.NE.AND P0, PT, R6, 0x1, PT ;  /* 0x000000010600780c */ /* 0x000ff60003f05270 */
[----:B------:R-:W-:Y:S02]  /*dfe0*/  @!UPT UIADD3 URZ, URZ, URZ, URZ ;  /* 0x0000003f3f3ff290 */ /* 0x000fe4000fffe03f */
[----:B------:R-:W-:Y:S05]  /*dff0*/  @P0 IMAD.HI.U32 R6, R8, c[0x0][0x330], RZ ;  /* 0x0000cc0008060a27 */ /* 0x000fea00078e00ff */
[----:B------:R-:W-:Y:S02]  /*e000*/  @P0 SHF.R.U32.HI R8, RZ, c[0x0][0x334], R6 ;  /* 0x0000cd00ff080a19 */ /* 0x000fe40000011606 */
.L_x_191:
[----:B------:R-:W-:Y:S05]  /*e010*/  BSYNC B0 ;  /* 0x0000000000007941 */ /* 0x000fea0003800000 */
.L_x_189:
[----:B------:R-:W-:Y:S05]  /*e020*/  IMAD R19, R8, c[0x0][0x32c], R7 ;  /* 0x0000cb0008137a24 */ /* 0x000fea00078e0207 */
[----:B------:R-:W-:Y:S02]  /*e030*/  IADD3 R6, R19, c[0x0][0x32c], RZ ;  /* 0x0000cb0013067a10 */ /* 0x000fe40007ffe0ff */
[----:B------:R-:W-:Y:S02]  /*e040*/  IMNMX R16, R16, R19, !PT ;  /* 0x0000001310107217 */ /* 0x000fe40007800200 */
[----:B------:R-:W-:Y:S02]  /*e050*/  IMNMX R17, R17, R6, PT ;  /* 0x0000000611117217 */ /* 0x000fe40003800200 */
.L_x_188:
[C---:B--234-:R-:W-:Y:S02]  /*e060*/  ISETP.GE.AND P0, PT, R15.reuse, 0x2, PT ;  /* 0x000000020f00780c */ /* 0x05cfe40003f06270 */
[----:B------:R-:W-:Y:S02]  /*e070*/  ISETP.GE.AND P1, PT, R15, 0x9, PT ;  /* 0x000000090f00780c */ /* 0x000fe40003f26270 */
[----:B------:R-:W-:Y:S02]  /*e080*/  LOP3.LUT R223, R223, 0xffefffff, RZ, 0xc0, !PT ;  /* 0xffefffffdfdf7812 */ /* 0x000fe400078ec0ff */
[----:B------:R-:W-:Y:S07]  /*e090*/  ISETP.GE.AND P2, PT, R15, 0x59, PT ;  /* 0x000000590f00780c */ /* 0x000fee0003f46270 */
[----:B------:R-:W-:Y:S02]  /*e0a0*/  @P0 LOP3.LUT R223, R223, 0x100000, RZ, 0xfc, !PT ;  /* 0x00100000dfdf0812 */ /* 0x000fe400078efcff */
[----:B------:R-:W-:Y:S02]  /*e0b0*/  ISETP.GT.AND P0, PT, R16, 0x1, !P0 ;  /* 0x000000011000780c */ /* 0x000fe40004704270 */
[----:B------:R-:W-:Y:S02]  /*e0c0*/  LOP3.LUT R223, R223, 0xfff7ffff, RZ, 0xc0, !PT ;  /* 0xfff7ffffdfdf7812 */ /* 0x000fe400078ec0ff */
[----:B------:R-:W-:Y:S02]  /*e0d0*/  ISETP.LT.OR P0, PT, R17, 0x2, P0 ;  /* 0x000000021100780c */ /* 0x000fe40000701670 */
[----:B------:R-:W-:Y:S02]  /*e0e0*/  @P1 LOP3.LUT R223, R223, 0x80000, RZ, 0xfc, !PT ;  /* 0x00080000dfdf1812 */ /* 0x000fe400078efcff */
[----:B------:R-:W-:Y:S02]  /*e0f0*/  FSEL R126, R126, -INF , !P0 ;  /* 0xff8000007e7e7808 */ /* 0x000fe40004000000 */
[C---:B------:R-:W-:Y:S02]  /*e100*/  ISETP.GT.AND P0, PT, R16.reuse, 0x8, !P1 ;  /* 0x000000081000780c */ /* 0x040fe40004f04270 */
[----:B------:R-:W-:Y:S02]  /*e110*/  ISETP.GE.AND P1, PT, R15, 0xa, PT ;  /* 0x0000000a0f00780c */ /* 0x000fe40003f26270 */
        /* <DEDUP_REMOVED lines=21> */
[C---:B------:R-:W-:Y:S04]  /*e270*/  ISETP.GT.AND P0, PT, R16.reuse, 0x18, !P1 ;  /* 0x000000181000780c */ /* 0x040fe80004f04270 */
        /* <DEDUP_REMOVED lines=11> */
[----:B------:R-:W-:Y:S01]  /*e330*/  ISETP.GT.AND P0, PT, R16, 0x20, !P1 ;  /* 0x000000201000780c */ /* 0x000fe20004f04270 */
[----:B------:R-:W1:Y:S03]  /*e340*/  SHFL.IDX PT, R14, R5, 0x1, 0x1c1f ;  /* 0x003c1f00050e7f89 */ /* 0x000e6600000e0000 */
        /* <DEDUP_REMOVED lines=8> */
[----:B------:R-:W-:Y:S01]  /*e3d0*/  ISETP.GE.AND P1, PT, R15, 0x29, PT ;  /* 0x000000290f00780c */ /* 0x000fe20003f26270 */
[--C-:B-1----:R-:W-:Y:S01]  /*e3e0*/  IMAD.IADD R12, R9, 0x1, R14.reuse ;  /* 0x00000001090c7824 */ /* 0x102fe200078e020e */
        /* <DEDUP_REMOVED lines=66> */
[----:B------:R-:W-:Y:S02]  /*e810*/  FSEL R156, R156, -INF , !P0 ;  /* 0xff8000009c9c7808 */ /* 0x000fe40004000000 */
[----:B------:R-:W-:Y:S02]  /*e820*/  ISETP.GT.AND P0, PT, R16, 0x51, !P1 ;  /* 0x000000511000780c */ /* 0x000fe40004f04270 */
[----:B------:R-:W-:Y:S02]  /*e830*/  LOP3.LUT R223, R223, 0xfffffffe, RZ, 0xc0, !PT ;  /* 0xfffffffedfdf7812 */ /* 0x000fe400078ec0ff */
[----:B------:R-:W-:Y:S04]  /*e840*/  ISETP.LT.OR P0, PT, R17, 0x52, P0 ;  /* 0x000000521100780c */ /* 0x000fe80000701670 */
[----:B------:R-:W-:Y:S02]  /*e850*/  FSEL R150, R150, -INF , !P0 ;  /* 0xff80000096967808 */ /* 0x000fe40004000000 */
[----:B------:R-:W-:Y:S02]  /*e860*/  @P1 LOP3.LUT R223, R223, 0x1, RZ, 0xfc, !PT ;  /* 0x00000001dfdf1812 */ /* 0x000fe400078efcff */
[----:B------:R-:W-:Y:S02]  /*e870*/  ISETP.GE.AND P1, PT, R15, 0x1, PT ;  /* 0x000000010f00780c */ /* 0x000fe40003f26270 */
[----:B------:R-:W-:Y:S02]  /*e880*/  ISETP.GT.AND P0, PT, R16, 0x58, !P2 ;  /* 0x000000581000780c */ /* 0x000fe40005704270 */
[----:B------:R-:W-:Y:S02]  /*e890*/  LOP3.LUT R223, R223, 0xffdfffff, RZ, 0xc0, !PT ;  /* 0xffdfffffdfdf7812 */ /* 0x000fe400078ec0ff */
[----:B------:R-:W-:Y:S04]  /*e8a0*/  ISETP.LT.OR P0, PT, R17, 0x59, P0 ;  /* 0x000000591100780c */ /* 0x000fe80000701670 */
[----:B------:R-:W-:Y:S02]  /*e8b0*/  FSEL R146, R146, -INF , !P0 ;  /* 0xff80000092927808 */ /* 0x000fe40004000000 */
[----:B------:R-:W-:Y:S02]  /*e8c0*/  ISETP.GT.AND P0, PT, R16, RZ, !P1 ;  /* 0x000000ff1000720c */ /* 0x000fe40004f04270 */
[----:B------:R-:W-:Y:S02]  /*e8d0*/  @P1 LOP3.LUT R223, R223, 0x200000, RZ, 0xfc, !PT ;  /* 0x00200000dfdf1812 */ /* 0x000fe400078efcff */
[----:B------:R-:W-:Y:S02]  /*e8e0*/  ISETP.LT.OR P0, PT, R17, 0x1, P0 ;  /* 0x000000011100780c */ /* 0x000fe40000701670 */
[----:B------:R-:W-:Y:S02]  /*e8f0*/  ISETP.GE.AND P1, PT, R15, 0x5a, PT ;  /* 0x0000005a0f00780c */ /* 0x000fe40003f26270 */
[----:B------:R-:W-:Y:S01]  /*e900*/  FSEL R10, R0, -INF , !P0 ;  /* 0xff800000000a7808 */ /* 0x000fe20004000000 */
[----:B------:R-:W-:Y:S01]  /*e910*/  IMAD.IADD R0, R11, 0x1, R14 ;  /* 0x000000010b007824 */ /* 0x000fe200078e020e */
        /* <DEDUP_REMOVED lines=18> */
.L_x_194:
[----:B------:R-:W-:Y:S04]  /*ea40*/  MOV R5, c[0x0][0x32c] ;  /* 0x0000cb0000057a02 */ /* 0x000fe80000000f00 */
[----:B------:R-:W-:Y:S11]  /*ea50*/  ISETP.NE.AND P0, PT, R5, 0x1, PT ;  /* 0x000000010500780c */ /* 0x000ff60003f05270 */
[----:B------:R-:W-:Y:S02]  /*ea60*/  @!UPT UIADD3 URZ, URZ, URZ, URZ ;  /* 0x0000003f3f3ff290 */ /* 0x000fe4000fffe03f */
[----:B------:R-:W-:Y:S05]  /*ea70*/  @P0 IMAD.HI.U32 R5, R14, c[0x0][0x330], RZ ;  /* 0x0000cc000e050a27 */ /* 0x000fea00078e00ff */
[----:B------:R-:W-:Y:S02]  /*ea80*/  @P0 SHF.R.U32.HI R14, RZ, c[0x0][0x334], R5 ;  /* 0x0000cd00ff0e0a19 */ /* 0x000fe40000011605 */
.L_x_195:
[----:B------:R-:W-:Y:S05]  /*ea90*/  BSYNC B0 ;  /* 0x0000000000007941 */ /* 0x000fea0003800000 */
.L_x_193:
[----:B------:R-:W-:Y:S05]  /*eaa0*/  IMAD R7, R14, c[0x0][0x32c], R7 ;  /* 0x0000cb000e077a24 */ /* 0x000fea00078e0207 */
[----:B------:R-:W-:Y:S02]  /*eab0*/  IADD3 R5, R7, c[0x0][0x32c], RZ ;  /* 0x0000cb0007057a10 */ /* 0x000fe40007ffe0ff */
[----:B------:R-:W-:Y:S02]  /*eac0*/  IMNMX R12, R12, R7, !PT ;  /* 0x000000070c0c7217 */ /* 0x000fe40007800200 */
[----:B------:R-:W-:Y:S02]  /*ead0*/  IMNMX R0, R0, R5, PT ;  /* 0x0000000500007217 */ /* 0x000fe40003800200 */
.L_x_192:
[C---:B------:R-:W-:Y:S01]  /*eae0*/  LOP3.LUT P0, RZ, R223.reuse, 0x200000, RZ, 0xc0, !PT ;  /* 0x00200000dfff7812 */ /* 0x040fe2000780c0ff */
        /* <DEDUP_REMOVED lines=14> */
[----:B------:R-:W-:Y:S01]  /*ebd0*/  FMNMX.FTZ R5, R42, R5, !PT ;  /* 0x000000052a057209 */ /* 0x000fe20007810000 */
[----:B------:R-:W-:Y:S01]  /*ebe0*/  LDSM.16.MT88.4 R44, [R212+0x3100] ;  /* 0x00310000d42c783b */ /* 0x000fe20000004200 */
        /* <DEDUP_REMOVED lines=124> */
[----:B------:R-:W-:Y:S02]  /*f3b0*/  ISETP.GT.AND P0, PT, R12, 0x51, !P0 ;  /* 0x000000510c00780c */ /* 0x000fe40004704270 */
[----:B-1----:R-:W-:Y:S02]  /*f3c0*/  FMNMX.FTZ R12, R14, R5, !PT ;  /* 0x000000050e0c7209 */ /* 0x002fe40007810000 */
[----:B------:R-:W-:Y:S03]  /*f3d0*/  ISETP.LT.OR P0, PT, R0, 0x52, P0 ;  /* 0x000000520000780c */ /* 0x000fe60000701670 */
[----:B------:R-:W1:Y:S01]  /*f3e0*/  SHFL.BFLY PT, R15, R12, 0x1, 0x1f ;  /* 0x0c201f000c0f7f89 */ /* 0x000e6200000e0000 */
[----:B------:R-:W-:Y:S04]  /*f3f0*/  FSEL R139, R139, -INF , !P0 ;  /* 0xff8000008b8b7808 */ /* 0x000fe80004000000 */
[----:B------:R-:W-:Y:S04]  /*f400*/  FMNMX.FTZ R0, R139, R16, !PT ;  /* 0x000000108b007209 */ /* 0x000fe80007810000 */
[----:B------:R-:W-:Y:S04]  /*f410*/  FMNMX.FTZ R0, R135, R0, !PT ;  /* 0x0000000087007209 */ /* 0x000fe80007810000 */
[----:B------:R-:W-:Y:S05]  /*f420*/  FMNMX.FTZ R7, R117, R0, !PT ;  /* 0x0000000075077209 */ /* 0x000fea0007810000 */
[----:B------:R-:W2:Y:S01]  /*f430*/  SHFL.BFLY PT, R4, R7, 0x2, 0x1f ;  /* 0x0c401f0007047f89 */ /* 0x000ea200000e0000 */
[----:B-1----:R-:W-:Y:S04]  /*f440*/  FMNMX.FTZ R0, R12, R15, !PT ;  /* 0x0000000f0c007209 */ /* 0x002fe80007810000 */
[C---:B------:R-:W-:Y:S01]  /*f450*/  FSETP.NEU.FTZ.AND P0, PT, R0.reuse, -INF , PT ;  /* 0xff8000000000780b */ /* 0x040fe20003f1d000 */
[----:B------:R-:W-:Y:S05]  /*f460*/  FMUL.FTZ R149, R0, c[0x0][0x2d0] ;  /* 0x0000b40000957a20 */ /* 0x000fea0000410000 */
[----:B------:R-:W-:Y:S05]  /*f470*/  FSEL R149, R149, RZ, P0 ;  /* 0x000000ff95957208 */ /* 0x000fea0000000000 */
[--C-:B------:R-:W-:Y:S01]  /*f480*/  FFMA.FTZ R118, R6, c[0x0][0x2d0], -R149.reuse ;  /* 0x0000b40006767a23 */ /* 0x100fe20000010895 */
[----:B------:R-:W-:Y:S01]  /*f490*/  FSEL R6, R0, RZ, P0 ;  /* 0x000000ff00067208 */ /* 0x000fe20000000000 */
[--C-:B------:R-:W-:Y:S01]  /*f4a0*/  FFMA.FTZ R128, R10, c[0x0][0x2d0], -R149.reuse ;  /* 0x0000b4000a807a23 */ /* 0x100fe20000010895 */
[----:B--2---:R-:W-:Y:S01]  /*f4b0*/  FMNMX.FTZ R5, R7, R4, !PT ;  /* 0x0000000407057209 */ /* 0x004fe20007810000 */
[----:B------:R-:W-:Y:S02]  /*f4c0*/  FFMA.FTZ R129, R8, c[0x0][0x2d0], -R149 ;  /* 0x0000b40008817a23 */ /* 0x000fe40000010895 */
[----:B------:R-:W-:Y:S01]  /*f4d0*/  FADD.FTZ R3, -R6, R3 ;  /* 0x0000000306037221 */ /* 0x000fe20000010100 */
[----:B------:R-:W-:Y:S01]  /*f4e0*/  MUFU.EX2 R118, R118 ;  /* 0x0000007600767308 */ /* 0x000fe20000000800 */
[----:B------:R-:W1:Y:S01]  /*f4f0*/  SHFL.BFLY PT, R4, R5, 0x1, 0x1f ;  /* 0x0c201f0005047f89 */ /* 0x000e6200000e0000 */
[--C-:B------:R-:W-:Y:S02]  /*f500*/  FFMA.FTZ R119, R126, c[0x0][0x2d0], -R149.reuse ;  /* 0x0000b4007e777a23 */ /* 0x100fe40000010895 */
[--C-:B------:R-:W-:Y:S02]  /*f510*/  FFMA.FTZ R136, R42, c[0x0][0x2d0], -R149.reuse ;  /* 0x0000b4002a887a23 */ /* 0x100fe40000010895 */
[--C-:B------:R-:W-:Y:S02]  /*f520*/  FFMA.FTZ R137, R40, c[0x0][0x2d0], -R149.reuse ;  /* 0x0000b40028897a23 */ /* 0x100fe40000010895 */
[--C-:B------:R-:W-:Y:S02]  /*f530*/  FFMA.FTZ R138, R50, c[0x0][0x2d0], -R149.reuse ;  /* 0x0000b400328a7a23 */ /* 0x100fe40000010895 */
        /* <DEDUP_REMOVED lines=8> */
[--C-:B------:R-:W-:Y:S01]  /*f5c0*/  FFMA.FTZ R234, R234, c[0x0][0x2d0], -R149.reuse ;  /* 0x0000b400eaea7a23 */ /* 0x100fe20000010895 */
[----:B-1----:R-:W-:Y:S01]  /*f5d0*/  FMNMX.FTZ R116, R5, R4, !PT ;  /* 0x0000000405747209 */ /* 0x002fe20007810000 */
[----:B------:R-:W-:Y:S02]  /*f5e0*/  FMUL.FTZ R4, R3, c[0x0][0x2d0] ;  /* 0x0000b40003047a20 */ /* 0x000fe40000410000 */
[--C-:B------:R-:W-:Y:S01]  /*f5f0*/  FFMA.FTZ R156, R156, c[0x0][0x2d0], -R149.reuse ;  /* 0x0000b4009c9c7a23 */ /* 0x100fe20000010895 */
[C---:B------:R-:W-:Y:S01]  /*f600*/  FSETP.NEU.FTZ.AND P0, PT, R116.reuse, -INF , PT ;  /* 0xff8000007400780b */ /* 0x040fe20003f1d000 */
[----:B------:R-:W-:Y:S01]  /*f610*/  FMUL.FTZ R134, R116, c[0x0][0x2d0] ;  /* 0x0000b40074867a20 */ /* 0x000fe20000410000 */
[----:B------:R-:W1:Y:S01]  /*f620*/  MUFU.EX2 R3, R4 ;  /* 0x0000000400037308 */ /* 0x000e620000000800 */
[--C-:B------:R-:W-:Y:S01]  /*f630*/  FFMA.FTZ R146, R146, c[0x0][0x2d0], -R149.reuse ;  /* 0x0000b40092927a23 */ /* 0x100fe20000010895 */
[----:B------:R-:W-:Y:S02]  /*f640*/  FSEL R5, R116, RZ, P0 ;  /* 0x000000ff74057208 */ /* 0x000fe40000000000 */
[----:B------:R-:W-:Y:S02]  /*f650*/  FSEL R134, R134, RZ, P0 ;  /* 0x000000ff86867208 */ /* 0x000fe40000000000 */
[----:B------:R-:W-:Y:S01]  /*f660*/  ISETP.GT.AND P0, PT, R192, R215, PT ;  /* 0x000000d7c000720c */ /* 0x000fe20003f04270 */
[----:B------:R-:W-:Y:S02]  /*f670*/  FADD.FTZ R5, -R5, R2 ;  /* 0x0000000205057221 */ /* 0x000fe40000010100 */
[--C-:B------:R-:W-:Y:S01]  /*f680*/  FFMA.FTZ R133, R13, c[0x0][0x2d0], -R134.reuse ;  /* 0x0000b4000d857a23 */ /* 0x100fe20000010886 */
[----:B------:R-:W3:Y:S01]  /*f690*/  MUFU.EX2 R129, R129 ;  /* 0x0000008100817308 */ /* 0x000ee20000000800 */
[----:B------:R-:W4:Y:S01]  /*f6a0*/  LDSM.16.MT88.4 R12, [R212+0x100] ;  /* 0x00010000d40c783b */ /* 0x000f220000004200 */
[--C-:B------:R-:W-:Y:S01]  /*f6b0*/  FFMA.FTZ R131, R11, c[0x0][0x2d0], -R134.reuse ;  /* 0x0000b4000b837a23 */ /* 0x100fe20000010886 */
[----:B--2---:R-:W-:Y:S01]  /*f6c0*/  F2FP.BF16.PACK_AB R124, R119, R128 ;  /* 0x00000080777c723e */ /* 0x004fe200000010ff */
[--C-:B------:R-:W-:Y:S02]  /*f6d0*/  FFMA.FTZ R130, R9, c[0x0][0x2d0], -R134.reuse ;  /* 0x0000b40009827a23 */ /* 0x100fe40000010886 */
[--C-:B------:R-:W-:Y:S02]  /*f6e0*/  FFMA.FTZ R132, R125, c[0x0][0x2d0], -R134.reuse ;  /* 0x0000b4007d847a23 */ /* 0x100fe40000010886 */
[----:B------:R-:W-:Y:S02]  /*f6f0*/  FMUL.FTZ R2, R5, c[0x0][0x2d0] ;  /* 0x0000b40005027a20 */ /* 0x000fe40000410000 */
[----:B------:R-:W-:Y:S01]  /*f700*/  MUFU.EX2 R133, R133 ;  /* 0x0000008500857308 */ /* 0x000fe20000000800 */
[--C-:B------:R-:W-:Y:S02]  /*f710*/  FFMA.FTZ R165, R165, c[0x0][0x2d0], -R134.reuse ;  /* 0x0000b400a5a57a23 */ /* 0x100fe40000010886 */
[--C-:B------:R-:W-:Y:S02]  /*f720*/  FFMA.FTZ R161, R161, c[0x0][0x2d0], -R134.reuse ;  /* 0x0000b400a1a17a23 */ /* 0x100fe40000010886 */
[C---:B-1----:R-:W-:Y:S02]  /*f730*/  FMUL.FTZ R4, R3.reuse, R112 ;  /* 0x0000007003047220 */ /* 0x042fe40000410000 */
[C---:B------:R-:W-:Y:S02]  /*f740*/  FMUL.FTZ R5, R3.reuse, R113 ;  /* 0x0000007103057220 */ /* 0x040fe40000410000 */
[C---:B------:R-:W-:Y:S01]  /*f750*/  FMUL.FTZ R8, R3.reuse, R108 ;  /* 0x0000006c03087220 */ /* 0x040fe20000410000 */
[----:B------:R-:W1:Y:S01]  /*f760*/  MUFU.EX2 R2, R2 ;  /* 0x0000000200027308 */ /* 0x000e620000000800 */
[C---:B------:R-:W-:Y:S02]  /*f770*/  FMUL.FTZ R9, R3.reuse, R109 ;  /* 0x0000006d03097220 */ /* 0x040fe40000410000 */
[----:B------:R-:W-:Y:S01]  /*f780*/  FMUL.FTZ R16, R3, R100 ;  /* 0x0000006403107220 */ /* 0x000fe20000410000 */
[----:B---3--:R-:W-:Y:S01]  /*f790*/  F2FP.BF16.PACK_AB R126, R129, R118 ;  /* 0x00000076817e723e */ /* 0x008fe200000010ff */
[C---:B------:R-:W-:Y:S02]  /*f7a0*/  FMUL.FTZ R17, R3.reuse, R101 ;  /* 0x0000006503117220 */ /* 0x040fe40000410000 */
[C---:B------:R-:W-:Y:S02]  /*f7b0*/  FMUL.FTZ R24, R3.reuse, R92 ;  /* 0x0000005c03187220 */ /* 0x040fe40000410000 */
[C---:B------:R-:W-:Y:S01]  /*f7c0*/  FMUL.FTZ R25, R3.reuse, R93 ;  /* 0x0000005d03197220 */ /* 0x040fe20000410000 */
[----:B------:R-:W2:Y:S01]  /*f7d0*/  MUFU.EX2 R132, R132 ;  /* 0x0000008400847308 */ /* 0x000ea20000000800 */
        /* <DEDUP_REMOVED lines=14> */
[----:B--2---:R-:W-:Y:S01]  /*f8c0*/  F2FP.BF16.PACK_AB R125, R132, R133 ;  /* 0x00000085847d723e */ /* 0x004fe200000010ff */
        /* <DEDUP_REMOVED lines=12> */
[----:B------:R-:W-:Y:S01]  /*f990*/  FMUL.FTZ R51, R2, R71 ;  /* 0x0000004702337220 */ /* 0x000fe20000410000 */
[----:B------:R-:W2:Y:S01]  /*f9a0*/  LDSM.16.MT88.4 R84, [R210+0x3100] ;  /* 0x00310000d254783b */ /* 0x000ea20000004200 */
[C---:B------:R-:W-:Y:S01]  /*f9b0*/  FMUL.FTZ R53, R3.reuse, R53 ;  /* 0x0000003503357220 */ /* 0x040fe20000410000 */
[----:B-1----:R-:W-:Y:S01]  /*f9c0*/  F2FP.BF16.PACK_AB R127, R130, R131 ;  /* 0x00000083827f723e */ /* 0x002fe200000010ff */
[C---:B------:R-:W-:Y:S02]  /*f9d0*/  FMUL.FTZ R54, R2.reuse, R54 ;  /* 0x0000003602367220 */ /* 0x040fe40000410000 */
[C---:B------:R-:W-:Y:S02]  /*f9e0*/  FMUL.FTZ R55, R2.reuse, R55 ;  /* 0x0000003702377220 */ /* 0x040fe40000410000 */
[C---:B------:R-:W-:Y:S01]  /*f9f0*/  FMUL.FTZ R56, R3.reuse, R56 ;  /* 0x0000003803387220 */ /* 0x040fe20000410000 */
[----:B------:R-:W1:Y:S01]  /*fa00*/  LDSM.16.MT88.4 R76, [R209+0x3100] ;  /* 0x00310000d14c783b */ /* 0x000e620000004200 */
[C---:B----4-:R-:W-:Y:S01]  /*fa10*/  HMMA.16816.F32.BF16 R4, R124.reuse, R12, R4 ;  /* 0x0000000c7c04723c */ /* 0x050fe20000041804 */
[----:B------:R-:W-:Y:S04]  /*fa20*/  MUFU.EX2 R165, R165 ;  /* 0x000000a500a57308 */ /* 0x000fe80000000800 */
[C---:B------:R-:W-:Y:S02]  /*fa30*/  FMUL.FTZ R57, R3.reuse, R57 ;  /* 0x0000003903397220 */ /* 0x040fe40000410000 */
[----:B------:R-:W3:Y:S01]  /*fa40*/  LDSM.16.MT88.4 R68, [R208+0x3100] ;  /* 0x00310000d044783b */ /* 0x000ee20000004200 */
[C---:B------:R-:W-:Y:S03]  /*fa50*/  HMMA.16816.F32.BF16 R8, R124.reuse, R14, R8 ;  /* 0x0000000e7c08723c */ /* 0x040fe60000041808 */
[----:B------:R-:W-:Y:S01]  /*fa60*/  MUFU.EX2 R161, R161 ;  /* 0x000000a100a17308 */ /* 0x000fe20000000800 */
[C---:B------:R-:W-:Y:S02]  /*fa70*/  FMUL.FTZ R12, R3.reuse, R104 ;  /* 0x00000068030c7220 */ /* 0x040fe40000410000 */
[C---:B------:R-:W-:Y:S01]  /*fa80*/  FMUL.FTZ R13, R3.reuse, R105 ;  /* 0x00000069030d7220 */ /* 0x040fe20000410000 */
[----:B------:R-:W-:Y:S01]  /*fa90*/  LDSM.16.MT88.4 R100, [R210+0x2900] ;  /* 0x00290000d264783b */ /* 0x000fe20000004200 */
[C---:B------:R-:W-:Y:S04]  /*faa0*/  FMUL.FTZ R14, R2.reuse, R106 ;  /* 0x0000006a020e7220 */ /* 0x040fe80000410000 */
[C---:B------:R-:W-:Y:S01]  /*fab0*/  FMUL.FTZ R15, R2.reuse, R107 ;  /* 0x0000006b020f7220 */ /* 0x040fe20000410000 */
[----:B------:R-:W-:Y:S01]  /*fac0*/  MUFU.EX2 R136, R136 ;  /* 0x0000008800887308 */ /* 0x000fe20000000800 */
[C---:B------:R-:W-:Y:S02]  /*fad0*/  FMUL.FTZ R58, R2.reuse, R58 ;  /* 0x0000003a023a7220 */ /* 0x040fe40000410000 */
[C---:B------:R-:W-:Y:S02]  /*fae0*/  FMUL.FTZ R59, R2.reuse, R59 ;  /* 0x0000003b023b7220 */ /* 0x040fe40000410000 */
[C---:B------:R-:W-:Y:S01]  /*faf0*/  FMUL.FTZ R60, R3.reuse, R60 ;  /* 0x0000003c033c7220 */ /* 0x040fe20000410000 */
[C---:B------:R-:W-:Y:S03]  /*fb00*/  HMMA.16816.F32.BF16 R12, R124.reuse, R20, R12 ;  /* 0x000000147c0c723c */ /* 0x040fe6000004180c */
[C---:B------:R-:W-:Y:S01]  /*fb10*/  FMUL.FTZ R61, R3.reuse, R61 ;  /* 0x0000003d033d7220 */ /* 0x040fe20000410000 */
[----:B------:R-:W4:Y:S01]  /*fb20*/  MUFU.EX2 R137, R137 ;  /* 0x0000008900897308 */ /* 0x000f220000000800 */
        /* <DEDUP_REMOVED lines=17> */
[C---:B------:R-:W-:Y:S02]  /*fc40*/  FMUL.FTZ R67, R2.reuse, R67 ;  /* 0x0000004302437220 */ /* 0x040fe40000410000 */
[C---:B------:R-:W-:Y:S04]  /*fc50*/  FMUL.FTZ R30, R2.reuse, R90 ;  /* 0x0000005a021e7220 */ /* 0x040fe80000410000 */
[C---:B------:R-:W-:Y:S01]  /*fc60*/  FMUL.FTZ R31, R2.reuse, R91 ;  /* 0x0000005b021f7220 */ /* 0x040fe20000410000 */
[----:B------:R-:W-:Y:S01]  /*fc70*/  MUFU.EX2 R162, R162 ;  /* 0x000000a200a27308 */ /* 0x000fe20000000800 */
[----:B------:R-:W-:Y:S01]  /*fc80*/  LDSM.16.MT88.4 R88, [R212+0x3900] ;  /* 0x00390000d458783b */ /* 0x000fe20000004200 */
[--C-:B------:R-:W-:Y:S02]  /*fc90*/  FFMA.FTZ R148, R167, c[0x0][0x2d0], -R134.reuse ;  /* 0x0000b400a7947a23 */ /* 0x100fe40000010886 */
[--C-:B------:R-:W-:Y:S02]  /*fca0*/  FFMA.FTZ R151, R151, c[0x0][0x2d0], -R134.reuse ;  /* 0x0000b40097977a23 */ /* 0x100fe40000010886 */
[C---:B------:R-:W-:Y:S03]  /*fcb0*/  HMMA.16816.F32.BF16 R28, R124.reuse, R36, R28 ;  /* 0x000000247c1c723c */ /* 0x040fe6000004181c */
[--C-:B------:R-:W-:Y:S01]  /*fcc0*/  FFMA.FTZ R157, R157, c[0x0][0x2d0], -R134.reuse ;  /* 0x0000b4009d9d7a23 */ /* 0x100fe20000010886 */
[----:B------:R-:W-:Y:S01]  /*fcd0*/  MUFU.EX2 R148, R148 ;  /* 0x0000009400947308 */ /* 0x000fe20000000800 */
[--C-:B------:R-:W-:Y:S02]  /*fce0*/  FFMA.FTZ R158, R163, c[0x0][0x2d0], -R134.reuse ;  /* 0x0000b400a39e7a23 */ /* 0x100fe40000010886 */
[C---:B------:R-:W-:Y:S01]  /*fcf0*/  FMUL.FTZ R36, R3.reuse, R80 ;  /* 0x0000005003247220 */ /* 0x040fe20000410000 */
[C---:B------:R-:W-:Y:S04]  /*fd00*/  HMMA.16816.F32.BF16 R32, R124.reuse, R38, R32 ;  /* 0x000000267c20723c */ /* 0x040fe80000041820 */
[----:B------:R-:W-:Y:S02]  /*fd10*/  FMUL.FTZ R37, R3, R81 ;  /* 0x0000005103257220 */ /* 0x000fe40000410000 */
[----:B------:R-:W5:Y:S01]  /*fd20*/  MUFU.EX2 R151, R151 ;  /* 0x0000009700977308 */ /* 0x000f620000000800 */
[C---:B------:R-:W-:Y:S02]  /*fd30*/  FMUL.FTZ R38, R2.reuse, R82 ;  /* 0x0000005202267220 */ /* 0x040fe40000410000 */
[----:B------:R-:W-:Y:S02]  /*fd40*/  FMUL.FTZ R39, R2, R83 ;  /* 0x0000005302277220 */ /* 0x000fe40000410000 */
[----:B------:R-:W-:Y:S01]  /*fd50*/  LDSM.16.MT88.4 R80, [R209+0x900] ;  /* 0x00090000d150783b */ /* 0x000fe20000004200 */
[--C-:B------:R-:W-:Y:S02]  /*fd60*/  FFMA.FTZ R163, R186, c[0x0][0x2d0], -R149.reuse ;  /* 0x0000b400baa37a23 */ /* 0x100fe40000010895 */
[--C-:B------:R-:W-:Y:S02]  /*fd70*/  FFMA.FTZ R167, R164, c[0x0][0x2d0], -R149.reuse ;  /* 0x0000b400a4a77a23 */ /* 0x100fe40000010895 */
[C---:B------:R-:W-:Y:S01]  /*fd80*/  HMMA.16816.F32.BF16 R36, R124.reuse, R44, R36 ;  /* 0x0000002c7c24723c */ /* 0x040fe20000041824 */
[----:B------:R-:W-:Y:S02]  /*fd90*/  MUFU.EX2 R157, R157 ;  /* 0x0000009d009d7308 */ /* 0x000fe40000000800 */
        /* <DEDUP_REMOVED lines=9> */
[----:B------:R-:W3:Y:S01]  /*fe30*/  MUFU.EX2 R163, R163 ;  /* 0x000000a300a37308 */ /* 0x000ee20000000800 */
[----:B------:R-:W4:Y:S01]  /*fe40*/  LDSM.16.MT88.4 R72, [R212+0x900] ;  /* 0x00090000d448783b */ /* 0x000f220000004200 */
[--C-:B------:R-:W-:Y:S02]  /*fe50*/  FFMA.FTZ R229, R229, c[0x0][0x2d0], -R134.reuse ;  /* 0x0000b400e5e57a23 */ /* 0x100fe40000010886 */
[--C-:B------:R-:W-:Y:S02]  /*fe60*/  FFMA.FTZ R231, R238, c[0x0][0x2d0], -R149.reuse ;  /* 0x0000b400eee77a23 */ /* 0x100fe40000010895 */
[C---:B--2---:R-:W-:Y:S03]  /*fe70*/  HMMA.16816.F32.BF16 R44, R124.reuse, R84, R44 ;  /* 0x000000547c2c723c */ /* 0x044fe6000004182c */
[--C-:B------:R-:W-:Y:S01]  /*fe80*/  FFMA.FTZ R233, R236, c[0x0][0x2d0], -R149.reuse ;  /* 0x0000b400ece97a23 */ /* 0x100fe20000010895 */
[----:B------:R-:W2:Y:S01]  /*fe90*/  MUFU.EX2 R167, R167 ;  /* 0x000000a700a77308 */ /* 0x000ea20000000800 */
        /* <DEDUP_REMOVED lines=15> */
[C---:B---3--:R-:W-:Y:S04]  /*ff90*/  HMMA.16816.F32.BF16 R60, R124.reuse, R68, R60 ;  /* 0x000000447c3c723c */ /* 0x048fe8000004183c */
[----:B------:R-:W-:Y:S01]  /*ffa0*/  MUFU.EX2 R235, R235 ;  /* 0x000000eb00eb7308 */ /* 0x000fe20000000800 */
[--C-:B------:R-:W-:Y:S02]  /*ffb0*/  FFMA.FTZ R159, R150, c[0x0][0x2d0], -R149.reuse ;  /* 0x0000b400969f7a23 */ /* 0x100fe40000010895 */
[----:B----4-:R-:W-:Y:S01]  /*ffc0*/  F2FP.BF16.PACK_AB R68, R137, R136 ;  /* 0x000000888944723e */ /* 0x010fe200000010ff */
[----:B------:R-:W-:Y:S04]  /*ffd0*/  HMMA.16816.F32.BF16 R64, R124, R70, R64 ;  /* 0x000000467c40723c */ /* 0x000fe80000041840 */
[----:B-----5:R-:W-:Y:S01]  /*ffe0*/  F2FP.BF16.PACK_AB R69, R151, R148 ;  /* 0x000000949745723e */ /* 0x020fe200000010ff */
[----:B------:R-:W-:Y:S01]  /*fff0*/  FFMA.FTZ R149, R144, c[0x0][0x2d0], -R149 ;  /* 0x0000b40090957a23 */ /* 0x000fe20000010895 */
[----:B------:R-:W-:Y:S01]  /*10000*/  MUFU.EX2 R228, R228 ;  /* 0x000000e400e47308 */ /* 0x000fe20000000800 */
[----:B------:R-:W-:Y:S01]  /*10010*/  F2FP.BF16.PACK_AB R70, R145, R138 ;  /* 0x0000008a9146723e */ /* 0x000fe200000010ff */
[--C-:B------:R-:W-:Y:S01]  /*10020*/  FFMA.FTZ R144, R147, c[0x0][0x2d0], -R134.reuse ;  /* 0x0000b40093907a23 */ /* 0x100fe20000010886 */
[----:B------:R-:W-:Y:S03]  /*10030*/  F2FP.BF16.PACK_AB R71, R158, R157 ;  /* 0x0000009d9e47723e */ /* 0x000fe600000010ff */
[--C-:B------:R-:W-:Y:S02]  /*10040*/  FFMA.FTZ R139, R139, c[0x0][0x2d0], -R134.reuse ;  /* 0x0000b4008b8b7a23 */ /* 0x100fe40000010886 */
[--C-:B------:R-:W-:Y:S02]  /*10050*/  FFMA.FTZ R135, R135, c[0x0][0x2d0], -R134.reuse ;  /* 0x0000b40087877a23 */ /* 0x100fe40000010886 */
[C---:B------:R-:W-:Y:S01]  /*10060*/  HMMA.16816.F32.BF16 R4, R68.reuse, R72, R4 ;  /* 0x000000484404723c */ /* 0x040fe20000041804 */
[----:B------:R-:W-:Y:S04]  /*10070*/  MUFU.EX2 R164, R164 ;  /* 0x000000a400a47308 */ /* 0x000fe80000000800 */
[----:B------:R-:W-:Y:S02]  /*10080*/  FFMA.FTZ R134, R117, c[0x0][0x2d0], -R134 ;  /* 0x0000b40075867a23 */ /* 0x000fe40000010886 */
[----:B------:R-:W-:Y:S01]  /*10090*/  FFMA.FTZ R128, R3, R224, R128 ;  /* 0x000000e003807223 */ /* 0x000fe20000010080 */
[C---:B------:R-:W-:Y:S01]  /*100a0*/  HMMA.16816.F32.BF16 R8, R68.reuse, R74, R8 ;  /* 0x0000004a4408723c */ /* 0x040fe20000041808 */
[----:B------:R-:W3:Y:S02]  /*100b0*/  LDSM.16.MT88.4 R72, [R210+0x3900] ;  /* 0x00390000d248783b */ /* 0x000ee40000004200 */
[----:B------:R-:W4:Y:S01]  /*100c0*/  MUFU.EX2 R187, R187 ;  /* 0x000000bb00bb7308 */ /* 0x000f220000000800 */
[----:B------:R-:W-:Y:S02]  /*100d0*/  FFMA.FTZ R133, R2, R225, R133 ;  /* 0x000000e102857223 */ /* 0x000fe40000010085 */
[----:B------:R-:W-:Y:S02]  /*100e0*/  FADD.FTZ R119, R119, R128 ;  /* 0x0000008077777221 */ /* 0x000fe40000010000 */
[C---:B-1----:R-:W-:Y:S04]  /*100f0*/  HMMA.16816.F32.BF16 R12, R68.reuse, R76, R12 ;  /* 0x0000004c440c723c */ /* 0x042fe8000004180c */
[----:B------:R-:W-:Y:S01]  /*10100*/  FADD.FTZ R132, R132, R133 ;  /* 0x0000008584847221 */ /* 0x000fe20000010000 */
[----:B------:R-:W-:Y:S01]  /*10110*/  MUFU.EX2 R186, R186 ;  /* 0x000000ba00ba7308 */ /* 0x000fe20000000800 */
[----:B------:R-:W-:Y:S02]  /*10120*/  FADD.FTZ R118, R118, R119 ;  /* 0x0000007776767221 */ /* 0x000fe40000010000 */
[C---:B------:R-:W-:Y:S01]  /*10130*/  HMMA.16816.F32.BF16 R16, R68.reuse, R78, R16 ;  /* 0x0000004e4410723c */ /* 0x040fe20000041810 */
[----:B------:R-:W1:Y:S03]  /*10140*/  LDSM.16.MT88.4 R76, [R209+0x3900] ;  /* 0x00390000d14c783b */ /* 0x000e660000004200 */
[----:B------:R-:W-:Y:S02]  /*10150*/  FADD.FTZ R3, R131, R132 ;  /* 0x0000008483037221 */ /* 0x000fe40000010000 */
[----:B------:R-:W-:Y:S01]  /*10160*/  FADD.FTZ R129, R129, R118 ;  /* 0x0000007681817221 */ /* 0x000fe20000010000 */
[----:B------:R-:W5:Y:S01]  /*10170*/  MUFU.EX2 R229, R229 ;  /* 0x000000e500e57308 */ /* 0x000f620000000800 */
[C---:B------:R-:W-:Y:S04]  /*10180*/  HMMA.16816.F32.BF16 R20, R68.reuse, R80, R20 ;  /* 0x000000504414723c */ /* 0x040fe80000041814 */
[----:B------:R-:W-:Y:S02]  /*10190*/  FADD.FTZ R3, R130, R3 ;  /* 0x0000000382037221 */ /* 0x000fe40000010000 */
[----:B------:R-:W-:Y:S02]  /*101a0*/  FADD.FTZ R136, R136, R129 ;  /* 0x0000008188887221 */ /* 0x000fe40000010000 */
[C---:B------:R-:W-:Y:S01]  /*101b0*/  HMMA.16816.F32.BF16 R24, R68.reuse, R82, R24 ;  /* 0x000000524418723c */ /* 0x040fe20000041818 */
[----:B------:R-:W1:Y:S01]  /*101c0*/  LDSM.16.MT88.4 R80, [R208+0x3900] ;  /* 0x00390000d050783b */ /* 0x000e620000004200 */
        /* <DEDUP_REMOVED lines=12> */
[C---:B------:R-:W-:Y:S04]  /*10290*/  HMMA.16816.F32.BF16 R36, R68.reuse, R88, R36 ;  /* 0x000000584424723c */ /* 0x040fe80000041824 */
[----:B------:R-:W-:Y:S04]  /*102a0*/  FADD.FTZ R3, R158, R3 ;  /* 0x000000039e037221 */ /* 0x000fe80000010000 */
        /* <DEDUP_REMOVED lines=8> */
[C---:B-1----:R-:W-:Y:S08]  /*10330*/  HMMA.16816.F32.BF16 R52, R68.reuse, R76, R52 ;  /* 0x0000004c4434723c */ /* 0x042ff00000041834 */
[C---:B------:R-:W-:Y:S01]  /*10340*/  HMMA.16816.F32.BF16 R56, R68.reuse, R78, R56 ;  /* 0x0000004e4438723c */ /* 0x040fe20000041838 */
[----:B------:R-:W1:Y:S01]  /*10350*/  LDSM.16.MT88.4 R76, [R209+0x1100] ;  /* 0x00110000d14c783b */ /* 0x000e620000004200 */
[----:B------:R-:W-:Y:S06]  /*10360*/  MUFU.EX2 R237, R237 ;  /* 0x000000ed00ed7308 */ /* 0x000fec0000000800 */
[C---:B------:R-:W-:Y:S04]  /*10370*/  HMMA.16816.F32.BF16 R60, R68.reuse, R80, R60 ;  /* 0x00000050443c723c */ /* 0x040fe8000004183c */
[----:B------:R-:W-:Y:S04]  /*10380*/  MUFU.EX2 R238, R238 ;  /* 0x000000ee00ee7308 */ /* 0x000fe80000000800 */
[----:B------:R-:W-:Y:S01]  /*10390*/  HMMA.16816.F32.BF16 R64, R68, R82, R64 ;  /* 0x000000524440723c */ /* 0x000fe20000041840 */
[----:B------:R-:W1:Y:S05]  /*103a0*/  LDSM.16.MT88.4 R80, [R208+0x1100] ;  /* 0x00110000d050783b */ /* 0x000e6a0000004200 */
[----:B------:R-:W-:Y:S01]  /*103b0*/  MUFU.EX2 R156, R156 ;  /* 0x0000009c009c7308 */ /* 0x000fe20000000800 */
[----:B------:R-:W-:Y:S01]  /*103c0*/  F2FP.BF16.PACK_AB R68, R160, R163 ;  /* 0x000000a3a044723e */ /* 0x000fe200000010ff */
[----:B------:R-:W-:Y:S01]  /*103d0*/  FADD.FTZ R163, R163, R138 ;  /* 0x0000008aa3a37221 */ /* 0x000fe20000010000 */
[----:B--2---:R-:W-:Y:S03]  /*103e0*/  F2FP.BF16.PACK_AB R70, R167, R162 ;  /* 0x000000a2a746723e */ /* 0x004fe600000010ff */
[----:B----4-:R-:W-:Y:S01]  /*103f0*/  F2FP.BF16.PACK_AB R69, R187, R164 ;  /* 0x000000a4bb45723e */ /* 0x010fe200000010ff */
[----:B------:R-:W-:Y:S01]  /*10400*/  FADD.FTZ R164, R164, R3 ;  /* 0x00000003a4a47221 */ /* 0x000fe20000010000 */
[----:B-----5:R-:W-:Y:S01]  /*10410*/  F2FP.BF16.PACK_AB R71, R229, R186 ;  /* 0x000000bae547723e */ /* 0x020fe200000010ff */
[----:B------:R-:W-:Y:S01]  /*10420*/  FADD.FTZ R163, R160, R163 ;  /* 0x000000a3a0a37221 */ /* 0x000fe20000010000 */
[----:B------:R-:W2:Y:S01]  /*10430*/  MUFU.EX2 R159, R159 ;  /* 0x0000009f009f7308 */ /* 0x000ea20000000800 */
[----:B------:R-:W-:Y:S02]  /*10440*/  FADD.FTZ R187, R187, R164 ;  /* 0x000000a4bbbb7221 */ /* 0x000fe40000010000 */
[----:B------:R-:W-:Y:S02]  /*10450*/  FADD.FTZ R162, R162, R163 ;  /* 0x000000a3a2a27221 */ /* 0x000fe40000010000 */
[C---:B---3--:R-:W-:Y:S03]  /*10460*/  HMMA.16816.F32.BF16 R4, R68.reuse, R72, R4 ;  /* 0x000000484404723c */ /* 0x048fe60000041804 */
[----:B------:R-:W-:Y:S02]  /*10470*/  FADD.FTZ R186, R186, R187 ;  /* 0x000000bbbaba7221 */ /* 0x000fe40000010000 */
[----:B------:R-:W-:Y:S01]  /*10480*/  MUFU.EX2 R146, R146 ;  /* 0x0000009200927308 */ /* 0x000fe20000000800 */
[----:B------:R-:W-:Y:S02]  /*10490*/  FADD.FTZ R162, R167, R162 ;  /* 0x000000a2a7a27221 */ /* 0x000fe40000010000 */
[C---:B------:R-:W-:Y:S01]  /*104a0*/  HMMA.16816.F32.BF16 R8, R68.reuse, R74, R8 ;  /* 0x0000004a4408723c */ /* 0x040fe20000041808 */
[----:B------:R-:W3:Y:S03]  /*104b0*/  LDSM.16.MT88.4 R72, [R212+0x4100] ;  /* 0x00410000d448783b */ /* 0x000ee60000004200 */
[----:B------:R-:W-:Y:S03]  /*104c0*/  FADD.FTZ R229, R229, R186 ;  /* 0x000000bae5e57221 */ /* 0x000fe60000010000 */
[----:B------:R-:W4:Y:S01]  /*104d0*/  MUFU.EX2 R149, R149 ;  /* 0x0000009500957308 */ /* 0x000f220000000800 */
[C---:B------:R-:W-:Y:S04]  /*104e0*/  HMMA.16816.F32.BF16 R12, R68.reuse, R84, R12 ;  /* 0x00000054440c723c */ /* 0x040fe8000004180c */
[----:B--2---:R-:W-:Y:S01]  /*104f0*/  F2FP.BF16.PACK_AB R124, R159, R156 ;  /* 0x0000009c9f7c723e */ /* 0x004fe200000010ff */
[----:B------:R-:W-:Y:S03]  /*10500*/  FADD.FTZ R2, R236, R229 ;  /* 0x000000e5ec027221 */ /* 0x000fe60000010000 */
[C---:B------:R-:W-:Y:S01]  /*10510*/  HMMA.16816.F32.BF16 R16, R68.reuse, R86, R16 ;  /* 0x000000564410723c */ /* 0x040fe20000041810 */
[----:B------:R-:W2:Y:S01]  /*10520*/  LDSM.16.MT88.4 R84, [R210+0x4100] ;  /* 0x00410000d254783b */ /* 0x000ea20000004200 */
[----:B------:R-:W-:Y:S02]  /*10530*/  MUFU.EX2 R144, R144 ;  /* 0x0000009000907308 */ /* 0x000fe40000000800 */
[----:B------:R-:W-:Y:S04]  /*10540*/  FADD.FTZ R2, R239, R2 ;  /* 0x00000002ef027221 */ /* 0x000fe80000010000 */
[C---:B-1----:R-:W-:Y:S04]  /*10550*/  HMMA.16816.F32.BF16 R20, R68.reuse, R76, R20 ;  /* 0x0000004c4414723c */ /* 0x042fe80000041814 */
[----:B------:R-:W1:Y:S01]  /*10560*/  MUFU.EX2 R139, R139 ;  /* 0x0000008b008b7308 */ /* 0x000e620000000800 */
[----:B------:R-:W-:Y:S01]  /*10570*/  FADD.FTZ R3, R237, R2 ;  /* 0x00000002ed037221 */ /* 0x000fe20000010000 */
[----:B----4-:R-:W-:Y:S02]  /*10580*/  F2FP.BF16.PACK_AB R126, R149, R146 ;  /* 0x00000092957e723e */ /* 0x010fe400000010ff */
[C---:B------:R-:W-:Y:S01]  /*10590*/  HMMA.16816.F32.BF16 R24, R68.reuse, R78, R24 ;  /* 0x0000004e4418723c */ /* 0x040fe20000041818 */
[----:B------:R-:W4:Y:S03]  /*105a0*/  LDSM.16.MT88.4 R76, [R209+0x4100] ;  /* 0x00410000d14c783b */ /* 0x000f260000004200 */
[----:B------:R-:W-:Y:S02]  /*105b0*/  FADD.FTZ R3, R238, R3 ;  /* 0x00000003ee037221 */ /* 0x000fe40000010000 */
[----:B------:R-:W-:Y:S02]  /*105c0*/  MUFU.EX2 R135, R135 ;  /* 0x0000008700877308 */ /* 0x000fe40000000800 */
[C---:B------:R-:W-:Y:S04]  /*105d0*/  HMMA.16816.F32.BF16 R28, R68.reuse, R80, R28 ;  /* 0x00000050441c723c */ /* 0x040fe8000004181c */
[----:B------:R-:W-:Y:S04]  /*105e0*/  FADD.FTZ R2, R166, R3 ;  /* 0x00000003a6027221 */ /* 0x000fe80000010000 */
[C---:B------:R-:W-:Y:S01]  /*105f0*/  HMMA.16816.F32.BF16 R32, R68.reuse, R82, R32 ;  /* 0x000000524420723c */ /* 0x040fe20000041820 */
[----:B------:R-:W5:Y:S01]  /*10600*/  LDSM.16.MT88.4 R80, [R212+0x1900] ;  /* 0x00190000d450783b */ /* 0x000f620000004200 */
[----:B------:R-:W4:Y:S02]  /*10610*/  MUFU.EX2 R134, R134 ;  /* 0x0000008600867308 */ /* 0x000f240000000800 */
[----:B-1----:R-:W-:Y:S01]  /*10620*/  F2FP.BF16.PACK_AB R125, R139, R144 ;  /* 0x000000908b7d723e */ /* 0x002fe200000010ff */
[----:B------:R-:W-:Y:S03]  /*10630*/  FADD.FTZ R2, R165, R2 ;  /* 0x00000002a5027221 */ /* 0x000fe60000010000 */
[C---:B---3--:R-:W-:Y:S04]  /*10640*/  HMMA.16816.F32.BF16 R36, R68.reuse, R72, R36 ;  /* 0x000000484424723c */ /* 0x048fe80000041824 */
[----:B------:R-:W-:Y:S01]  /*10650*/  FADD.FTZ R3, R161, R2 ;  /* 0x00000002a1037221 */ /* 0x000fe20000010000 */
[----:B------:R-:W-:Y:S03]  /*10660*/  IADD3 R2, R192, -0x1, RZ ;  /* 0xffffffffc0027810 */ /* 0x000fe60007ffe0ff */
[C---:B------:R-:W-:Y:S01]  /*10670*/  HMMA.16816.F32.BF16 R40, R68.reuse, R74, R40 ;  /* 0x0000004a4428723c */ /* 0x040fe20000041828 */
[----:B------:R-:W1:Y:S03]  /*10680*/  LDSM.16.MT88.4 R72, [R210+0x1900] ;  /* 0x00190000d248783b */ /* 0x000e660000004200 */
[----:B------:R-:W-:Y:S02]  /*10690*/  FADD.FTZ R3, R228, R3 ;  /* 0x00000003e4037221 */ /* 0x000fe40000010000 */
[----:B------:R-:W-:Y:S02]  /*106a0*/  IMAD.MOV.U32 R192, RZ, RZ, R2 ;  /* 0x000000ffffc07224 */ /* 0x000fe400078e0002 */
[C---:B--2---:R-:W-:Y:S04]  /*106b0*/  HMMA.16816.F32.BF16 R44, R68.reuse, R84, R44 ;  /* 0x00000054442c723c */ /* 0x044fe8000004182c */
[----:B----4-:R-:W-:Y:S01]  /*106c0*/  F2FP.BF16.PACK_AB R127, R134, R135 ;  /* 0x00000087867f723e */ /* 0x010fe200000010ff */
[----:B------:R-:W-:Y:S02]  /*106d0*/  FADD.FTZ R144, R144, R3 ;  /* 0x0000000390907221 */ /* 0x000fe40000010000 */
[----:B------:R-:W-:Y:S01]  /*106e0*/  IMAD.MOV.U32 R3, RZ, RZ, R0 ;  /* 0x000000ffff037224 */ /* 0x000fe200078e0000 */
[C---:B------:R-:W-:Y:S01]  /*106f0*/  HMMA.16816.F32.BF16 R48, R68.reuse, R86, R48 ;  /* 0x000000564430723c */ /* 0x040fe20000041830 */
[----:B------:R-:W-:Y:S03]  /*10700*/  LDSM.16.MT88.4 R84, [R208+0x1900] ;  /* 0x00190000d054783b */ /* 0x000fe60000004200 */
[----:B------:R-:W-:Y:S02]  /*10710*/  FADD.FTZ R144, R139, R144 ;  /* 0x000000908b907221 */ /* 0x000fe40000010000 */
[----:B------:R-:W-:Y:S02]  /*10720*/  IMAD.MOV.U32 R2, RZ, RZ, R116 ;  /* 0x000000ffff027224 */ /* 0x000fe400078e0074 */
[C---:B------:R-:W-:Y:S04]  /*10730*/  HMMA.16816.F32.BF16 R52, R68.reuse, R76, R52 ;  /* 0x0000004c4434723c */ /* 0x040fe80000041834 */
[----:B------:R-:W-:Y:S04]  /*10740*/  FADD.FTZ R135, R135, R144 ;  /* 0x0000009087877221 */ /* 0x000fe80000010000 */
[C---:B------:R-:W-:Y:S01]  /*10750*/  HMMA.16816.F32.BF16 R56, R68.reuse, R78, R56 ;  /* 0x0000004e4438723c */ /* 0x040fe20000041838 */
[----:B------:R-:W2:Y:S03]  /*10760*/  LDSM.16.MT88.4 R76, [R209+0x1900] ;  /* 0x00190000d14c783b */ /* 0x000ea60000004200 */
[----:B------:R-:W-:Y:S04]  /*10770*/  FADD.FTZ R225, R134, R135 ;  /* 0x0000008786e17221 */ /* 0x000fe80000010000 */
        /* <DEDUP_REMOVED lines=8> */
[----:B------:R-:W-:Y:S03]  /*10800*/  F2FP.BF16.PACK_AB R71, R238, R237 ;  /* 0x000000edee47723e */ /* 0x000fe600000010ff */
[----:B------:R-:W-:Y:S04]  /*10810*/  FADD.FTZ R233, R233, R232 ;  /* 0x000000e8e9e97221 */ /* 0x000fe80000010000 */
[C---:B-----5:R-:W-:Y:S03]  /*10820*/  HMMA.16816.F32.BF16 R4, R68.reuse, R80, R4 ;  /* 0x000000504404723c */ /* 0x060fe60000041804 */
[----:B------:R-:W-:Y:S05]  /*10830*/  FADD.FTZ R233, R234, R233 ;  /* 0x000000e9eae97221 */ /* 0x000fea0000010000 */
        /* <DEDUP_REMOVED lines=10> */
[----:B------:R-:W-:Y:S07]  /*108e0*/  LDSM.16.MT88.4 R84, [R208+0x2100] ;  /* 0x00210000d054783b */ /* 0x000fee0000004200 */
[C---:B---3--:R-:W-:Y:S08]  /*108f0*/  HMMA.16816.F32.BF16 R36, R68.reuse, R80, R36 ;  /* 0x000000504424723c */ /* 0x048ff00000041824 */
[C---:B------:R-:W-:Y:S01]  /*10900*/  HMMA.16816.F32.BF16 R40, R68.reuse, R82, R40 ;  /* 0x000000524428723c */ /* 0x040fe20000041828 */
[----:B------:R-:W3:Y:S07]  /*10910*/  LDSM.16.MT88.4 R80, [R210+0x2100] ;  /* 0x00210000d250783b */ /* 0x000eee0000004200 */
[C---:B-1----:R-:W-:Y:S08]  /*10920*/  HMMA.16816.F32.BF16 R44, R68.reuse, R72, R44 ;  /* 0x00000048442c723c */ /* 0x042ff0000004182c */
[C---:B------:R-:W-:Y:S01]  /*10930*/  HMMA.16816.F32.BF16 R48, R68.reuse, R74, R48 ;  /* 0x0000004a4430723c */ /* 0x040fe20000041830 */
[----:B------:R-:W1:Y:S07]  /*10940*/  LDSM.16.MT88.4 R72, [R209+0x2100] ;  /* 0x00210000d148783b */ /* 0x000e6e0000004200 */
        /* <DEDUP_REMOVED lines=13> */
[C---:B--2---:R-:W-:Y:S03]  /*10a20*/  HMMA.16816.F32.BF16 R4, R68.reuse, R76, R4 ;  /* 0x0000004c4404723c */ /* 0x044fe60000041804 */
[----:B------:R-:W-:Y:S04]  /*10a30*/  FADD.FTZ R241, R241, R184 ;  /* 0x000000b8f1f17221 */ /* 0x000fe80000010000 */
[----:B------:R-:W-:Y:S01]  /*10a40*/  FADD.FTZ R156, R156, R241 ;  /* 0x000000f19c9c7221 */ /* 0x000fe20000010000 */
[C---:B------:R-:W-:Y:S01]  /*10a50*/  HMMA.16816.F32.BF16 R8, R68.reuse, R78, R8 ;  /* 0x0000004e4408723c */ /* 0x040fe20000041808 */
[----:B------:R-:W2:Y:S03]  /*10a60*/  LDSM.16.MT88.4 R76, [R212+0x5100] ;  /* 0x00510000d44c783b */ /* 0x000ea60000004200 */
[----:B------:R-:W-:Y:S04]  /*10a70*/  FADD.FTZ R159, R159, R156 ;  /* 0x0000009c9f9f7221 */ /* 0x000fe80000010000 */
[C---:B---3--:R-:W-:Y:S04]  /*10a80*/  HMMA.16816.F32.BF16 R12, R68.reuse, R80, R12 ;  /* 0x00000050440c723c */ /* 0x048fe8000004180c */
[----:B------:R-:W-:Y:S04]  /*10a90*/  FADD.FTZ R146, R146, R159 ;  /* 0x0000009f92927221 */ /* 0x000fe80000010000 */
[C---:B------:R-:W-:Y:S01]  /*10aa0*/  HMMA.16816.F32.BF16 R16, R68.reuse, R82, R16 ;  /* 0x000000524410723c */ /* 0x040fe20000041810 */
[----:B------:R-:W3:Y:S03]  /*10ab0*/  LDSM.16.MT88.4 R80, [R210+0x5100] ;  /* 0x00510000d250783b */ /* 0x000ee60000004200 */
[----:B------:R-:W-:Y:S04]  /*10ac0*/  FADD.FTZ R224, R149, R146 ;  /* 0x0000009295e07221 */ /* 0x000fe80000010000 */
[C---:B-1----:R-:W-:Y:S08]  /*10ad0*/  HMMA.16816.F32.BF16 R20, R68.reuse, R72, R20 ;  /* 0x000000484414723c */ /* 0x042ff00000041814 */
[C---:B------:R-:W-:Y:S01]  /*10ae0*/  HMMA.16816.F32.BF16 R24, R68.reuse, R74, R24 ;  /* 0x0000004a4418723c */ /* 0x040fe20000041818 */
[----:B------:R-:W1:Y:S07]  /*10af0*/  LDSM.16.MT88.4 R72, [R208+0x5100] ;  /* 0x00510000d048783b */ /* 0x000e6e0000004200 */
[C---:B------:R-:W-:Y:S08]  /*10b00*/  HMMA.16816.F32.BF16 R28, R68.reuse, R84, R28 ;  /* 0x00000054441c723c */ /* 0x040ff0000004181c */
[C---:B------:R-:W-:Y:S01]  /*10b10*/  HMMA.16816.F32.BF16 R32, R68.reuse, R86, R32 ;  /* 0x000000564420723c */ /* 0x040fe20000041820 */
[----:B------:R-:W4:Y:S07]  /*10b20*/  LDSM.16.MT88.4 R84, [R208+0x2900] ;  /* 0x00290000d054783b */ /* 0x000f2e0000004200 */
[C---:B--2---:R-:W-:Y:S08]  /*10b30*/  HMMA.16816.F32.BF16 R36, R68.reuse, R76, R36 ;  /* 0x0000004c4424723c */ /* 0x044ff00000041824 */
[C---:B------:R-:W-:Y:S01]  /*10b40*/  HMMA.16816.F32.BF16 R40, R68.reuse, R78, R40 ;  /* 0x0000004e4428723c */ /* 0x040fe20000041828 */
[----:B------:R-:W2:Y:S07]  /*10b50*/  LDSM.16.MT88.4 R76, [R212+0x5900] ;  /* 0x00590000d44c783b */ /* 0x000eae0000004200 */
[C---:B---3--:R-:W-:Y:S08]  /*10b60*/  HMMA.16816.F32.BF16 R44, R68.reuse, R80, R44 ;  /* 0x00000050442c723c */ /* 0x048ff0000004182c */
[C---:B------:R-:W-:Y:S08]  /*10b70*/  HMMA.16816.F32.BF16 R48, R68.reuse, R82, R48 ;  /* 0x000000524430723c */ /* 0x040ff00000041830 */
[C---:B------:R-:W-:Y:S08]  /*10b80*/  HMMA.16816.F32.BF16 R52, R68.reuse, R88, R52 ;  /* 0x000000584434723c */ /* 0x040ff00000041834 */
[C---:B------:R-:W-:Y:S08]  /*10b90*/  HMMA.16816.F32.BF16 R56, R68.reuse, R90, R56 ;  /* 0x0000005a4438723c */ /* 0x040ff00000041838 */
[C---:B-1----:R-:W-:Y:S08]  /*10ba0*/  HMMA.16816.F32.BF16 R60, R68.reuse, R72, R60 ;  /* 0x00000048443c723c */ /* 0x042ff0000004183c */
[----:B------:R-:W-:Y:S01]  /*10bb0*/  HMMA.16816.F32.BF16 R64, R68, R74, R64 ;  /* 0x0000004a4440723c */ /* 0x000fe20000041840 */
[----:B------:R-:W1:Y:S07]  /*10bc0*/  LDSM.16.MT88.4 R68, [R210+0x5900] ;  /* 0x00590000d244783b */ /* 0x000e6e0000004200 */
        /* <DEDUP_REMOVED lines=10> */
[C---:B--2---:R-:W-:Y:S08]  /*10c70*/  HMMA.16816.F32.BF16 R80, R124.reuse, R76, R36 ;  /* 0x0000004c7c50723c */ /* 0x044ff00000041824 */
[C---:B------:R-:W-:Y:S08]  /*10c80*/  HMMA.16816.F32.BF16 R76, R124.reuse, R78, R40 ;  /* 0x0000004e7c4c723c */ /* 0x040ff00000041828 */
[C---:B-1----:R-:W-:Y:S08]  /*10c90*/  HMMA.16816.F32.BF16 R72, R124.reuse, R68, R44 ;  /* 0x000000447c48723c */ /* 0x042ff0000004182c */
[C---:B------:R-:W-:Y:S08]  /*10ca0*/  HMMA.16816.F32.BF16 R68, R124.reuse, R70, R48 ;  /* 0x000000467c44723c */ /* 0x040ff00000041830 */
[C---:B---3--:R-:W-:Y:S08]  /*10cb0*/  HMMA.16816.F32.BF16 R52, R124.reuse, R4, R52 ;  /* 0x000000047c34723c */ /* 0x048ff00000041834 */
[C---:B------:R-:W-:Y:S08]  /*10cc0*/  HMMA.16816.F32.BF16 R56, R124.reuse, R6, R56 ;  /* 0x000000067c38723c */ /* 0x040ff00000041838 */
[C---:B-----5:R-:W-:Y:S08]  /*10cd0*/  HMMA.16816.F32.BF16 R60, R124.reuse, R8, R60 ;  /* 0x000000087c3c723c */ /* 0x060ff0000004183c */
[----:B------:R-:W-:Y:S01]  /*10ce0*/  HMMA.16816.F32.BF16 R64, R124, R10, R64 ;  /* 0x0000000a7c40723c */ /* 0x000fe20000041840 */
[----:B------:R-:W-:-:S07]  /*10cf0*/  @P0 BRA `(.L_x_196) ;  /* 0xffffbdf000000947 */ /* 0x000fce000383ffff */
.L_x_187:
[----:B------:R-:W1:Y:S01]  /*10d00*/  SHFL.BFLY PT, R3, R224, 0x2, 0x1f ;  /* 0x0c401f00e0037f89 */ /* 0x000e6200000e0000 */
[----:B------:R-:W-:Y:S01]  /*10d10*/  CS2R R4, SRZ ;  /* 0x0000000000047805 */ /* 0x000fe2000001ff00 */
[----:B------:R-:W-:-:S02]  /*10d20*/  MOV R8, 0xff800000 ;  /* 0xff80000000087802 */ /* 0x000fc40000000f00 */
[----:B------:R-:W2:Y:S01]  /*10d30*/  SHFL.BFLY PT, R2, R225, 0x2, 0x1f ;  /* 0x0c401f00e1027f89 */ /* 0x000ea200000e0000 */
[----:B------:R-:W-:Y:S01]  /*10d40*/  PLOP3.LUT P1, PT, PT, PT, PT, 0x8, 0x0 ;  /* 0x000000000000781c */ /* 0x000fe20003f2e170 */
[----:B-1----:R-:W-:Y:S02]  /*10d50*/  FADD.FTZ R6, R3, R224 ;  /* 0x000000e003067221 */ /* 0x002fe40000010000 */
[----:B--2---:R-:W-:-:S03]  /*10d60*/  FADD.FTZ R7, R2, R225 ;  /* 0x000000e102077221 */ /* 0x004fc60000010000 */
[----:B------:R-:W1:Y:S04]  /*10d70*/  SHFL.BFLY PT, R3, R6, 0x1, 0x1f ;  /* 0x0c201f0006037f89 */ /* 0x000e6800000e0000 */
        /* <DEDUP_REMOVED lines=21> */
[----:B------:R-:W-:Y:S02]  /*10ed0*/  FMUL.FTZ R101, R5, R101 ;  /* 0x0000006505657220 */ /* 0x000fe40000410000 */
        /* <DEDUP_REMOVED lines=25> */
[----:B------:R-:W-:Y:S02]  /*11070*/  FMUL.FTZ R5, R5, R65 ;  /* 0x0000004105057220 */ /* 0x000fe40000410000 */
        /* <DEDUP_REMOVED lines=34> */
.L_x_159:
[----:B------:R-:W-:Y:S05]  /*112a0*/  @P1 BRA `(.L_x_197) ;  /* 0x000010f000001947 */ /* 0x000fea0003800000 */
[----:B------:R-:W1:Y:S01]  /*112b0*/  S2R R0, SR_CTAID.Y ;  /* 0x0000000000007919 */ /* 0x000e620000002600 */
[----:B------:R-:W-:Y:S01]  /*112c0*/  F2FP.BF16.PACK_AB R112, R113, R112 ;  /* 0x000000707170723e */ /* 0x000fe200000010ff */
[----:B------:R-:W-:Y:S01]  /*112d0*/  BSSY B0, `(.L_x_198) ;  /* 0x00000dc000007945 */ /* 0x000fe20003800000 */
[----:B------:R-:W-:Y:S01]  /*112e0*/  F2FP.BF16.PACK_AB R114, R115, R114 ;  /* 0x000000727372723e */ /* 0x000fe200000010ff */
[----:B------:R-:W2:Y:S01]  /*112f0*/  S2R R2, SR_TID.X ;  /* 0x0000000000027919 */ /* 0x000ea20000002100 */
[----:B------:R-:W-:Y:S02]  /*11300*/  F2FP.BF16.PACK_AB R108, R109, R108 ;  /* 0x0000006c6d6c723e */ /* 0x000fe400000010ff */
[----:B------:R-:W-:Y:S01]  /*11310*/  F2FP.BF16.PACK_AB R110, R111, R110 ;  /* 0x0000006e6f6e723e */ /* 0x000fe200000010ff */
[----:B------:R-:W3:Y:S01]  /*11320*/  S2R R22, SR_CTAID.Z ;  /* 0x0000000000167919 */ /* 0x000ee20000002700 */
[----:B------:R-:W-:-:S02]  /*11330*/  F2FP.BF16.PACK_AB R6, R105, R6 ;  /* 0x000000066906723e */ /* 0x000fc400000010ff */
[----:B------:R-:W-:Y:S01]  /*11340*/  F2FP.BF16.PACK_AB R106, R107, R106 ;  /* 0x0000006a6b6a723e */ /* 0x000fe200000010ff */
[----:B------:R-:W-:Y:S01]  /*11350*/  BAR.SYNC.DEFER_BLOCKING 0x1, 0x100 ;  /* 0x0044000000007b1d */ /* 0x000fe20000010000 */
[----:B------:R-:W-:Y:S02]  /*11360*/  F2FP.BF16.PACK_AB R100, R101, R100 ;  /* 0x000000646564723e */ /* 0x000fe400000010ff */
[----:B------:R-:W-:Y:S02]  /*11370*/  F2FP.BF16.PACK_AB R102, R103, R102 ;  /* 0x000000666766723e */ /* 0x000fe400000010ff */
[----:B------:R-:W-:Y:S02]  /*11380*/  F2FP.BF16.PACK_AB R96, R97, R96 ;  /* 0x000000606160723e */ /* 0x000fe400000010ff */
[----:B------:R-:W-:Y:S02]  /*11390*/  F2FP.BF16.PACK_AB R98, R99, R98 ;  /* 0x000000626362723e */ /* 0x000fe400000010ff */
[----:B------:R-:W-:-:S02]  /*113a0*/  F2FP.BF16.PACK_AB R92, R93, R92 ;  /* 0x0000005c5d5c723e */ /* 0x000fc400000010ff */
[----:B------:R-:W-:Y:S01]  /*113b0*/  F2FP.BF16.PACK_AB R94, R95, R94 ;  /* 0x0000005e5f5e723e */ /* 0x000fe200000010ff */
[C---:B-1----:R-:W-:Y:S01]  /*113c0*/  IMAD.WIDE.U32 R24, R0.reuse, c[0x0][0x490], RZ ;  /* 0x0001240000187a25 */ /* 0x042fe200078e00ff */
[----:B------:R-:W-:Y:S02]  /*113d0*/  SHF.R.S32.HI R3, RZ, 0x1f, R0 ;  /* 0x0000001fff037819 */ /* 0x000fe40000011400 */
[----:B------:R-:W-:Y:S01]  /*113e0*/  F2FP.BF16.PACK_AB R88, R89, R88 ;  /* 0x000000585958723e */ /* 0x000fe200000010ff */
[C---:B------:R-:W-:Y:S01]  /*113f0*/  IMAD.WIDE.U32 R14, R0.reuse, c[0x0][0x3e8], RZ ;  /* 0x0000fa00000e7a25 */ /* 0x040fe200078e00ff */
[----:B--2---:R-:W-:Y:S02]  /*11400*/  SHF.R.S32.HI R9, RZ, 0x1f, R2 ;  /* 0x0000001fff097819 */ /* 0x004fe40000011402 */
[----:B------:R-:W-:Y:S01]  /*11410*/  F2FP.BF16.PACK_AB R90, R91, R90 ;  /* 0x0000005a5b5a723e */ /* 0x000fe200000010ff */
[----:B------:R-:W-:Y:S01]  /*11420*/  IMAD R13, R3, c[0x0][0x490], RZ ;  /* 0x00012400030d7a24 */ /* 0x000fe200078e02ff */
[-C--:B------:R-:W-:Y:S01]  /*11430*/  LEA.HI R11, R9, R2.reuse, RZ, 0x2 ;  /* 0x00000002090b7211 */ /* 0x080fe200078f10ff */
[----:B------:R-:W-:Y:S01]  /*11440*/  IMAD R3, R3, c[0x0][0x3e8], RZ ;  /* 0x0000fa0003037a24 */ /* 0x000fe200078e02ff */
[CC--:B------:R-:W-:Y:S01]  /*11450*/  LEA.HI R10, R9.reuse, R2.reuse, RZ, 0x3 ;  /* 0x00000002090a7211 */ /* 0x0c0fe200078f18ff */
[C---:B------:R-:W-:Y:S01]  /*11460*/  IMAD R13, R0.reuse, c[0x0][0x494], R13 ;  /* 0x00012500000d7a24 */ /* 0x040fe200078e020d */
[----:B------:R-:W-:Y:S01]  /*11470*/  SHF.R.S32.HI R20, RZ, 0x2, R11 ;  /* 0x00000002ff147819 */ /* 0x000fe2000001140b */
[----:B------:R-:W-:Y:S01]  /*11480*/  IMAD R28, R0, c[0x0][0x3ec], R3 ;  /* 0x0000fb00001c7a24 */ /* 0x000fe200078e0203 */
[-C--:B------:R-:W-:Y:S01]  /*11490*/  LEA.HI R3, R9, R2.reuse, RZ, 0x5 ;  /* 0x0000000209037211 */ /* 0x080fe200078f28ff */
[----:B------:R-:W-:Y:S01]  /*114a0*/  IMAD.IADD R25, R25, 0x1, R13 ;  /* 0x0000000119197824 */ /* 0x000fe200078e020d */
[----:B------:R-:W-:Y:S01]  /*114b0*/  LEA.HI R0, R9, R2, RZ, 0x6 ;  /* 0x0000000209007211 */ /* 0x000fe200078f30ff */
[----:B------:R-:W-:Y:S01]  /*114c0*/  IMAD.IADD R29, R15, 0x1, R28 ;  /* 0x000000010f1d7824 */ /* 0x000fe200078e021c */
[----:B------:R-:W-:Y:S01]  /*114d0*/  LOP3.LUT R9, R3, 0xffffffe0, RZ, 0xc0, !PT ;  /* 0xffffffe003097812 */ /* 0x000fe200078ec0ff */
[----:B------:R-:W-:Y:S01]  /*114e0*/  IMAD.MOV.U32 R28, RZ, RZ, R14 ;  /* 0x000000ffff1c7224 */ /* 0x000fe200078e000e */
[----:B------:R-:W-:Y:S01]  /*114f0*/  SHF.R.S32.HI R17, RZ, 0x1f, R11 ;  /* 0x0000001fff117819 */ /* 0x000fe2000001140b */
[----:B------:R-:W-:Y:S01]  /*11500*/  IMAD.MOV.U32 R14, RZ, RZ, c[0x0][0x4e8] ;  /* 0x00013a00ff0e7624 */ /* 0x000fe200078e00ff */
[----:B------:R-:W-:Y:S01]  /*11510*/  LOP3.LUT R11, R11, 0xfffffffc, RZ, 0xc0, !PT ;  /* 0xfffffffc0b0b7812 */ /* 0x000fe200078ec0ff */
[----:B------:R-:W-:Y:S01]  /*11520*/  IMAD.IADD R12, R2, 0x1, -R9 ;  /* 0x00000001020c7824 */ /* 0x000fe200078e0a09 */
[----:B------:R-:W-:Y:S01]  /*11530*/  LEA.HI R4, R17, R20, RZ, 0x3 ;  /* 0x0000001411047211 */ /* 0x000fe200078f18ff */
[----:B------:R-:W-:Y:S01]  /*11540*/  IMAD.SHL.U32 R0, R0, 0x8, RZ ;  /* 0x0000000800007824 */ /* 0x000fe200078e00ff */
[----:B------:R-:W-:Y:S01]  /*11550*/  LOP3.LUT R19, R10, 0xfffffff8, RZ, 0xc0, !PT ;  /* 0xfffffff80a137812 */ /* 0x000fe200078ec0ff */
[----:B------:R-:W-:Y:S01]  /*11560*/  IMAD.IADD R11, R2, 0x1, -R11 ;  /* 0x00000001020b7824 */ /* 0x000fe200078e0a0b */
[----:B------:R-:W-:Y:S01]  /*11570*/  SHF.R.S32.HI R13, RZ, 0x1f, R12 ;  /* 0x0000001fff0d7819 */ /* 0x000fe2000001140c */
[----:B---3--:R-:W-:Y:S01]  /*11580*/  IMAD.WIDE.U32 R24, R22, c[0x0][0x498], R24 ;  /* 0x0001260016187a25 */ /* 0x008fe200078e0018 */
[----:B------:R-:W-:-:S02]  /*11590*/  LOP3.LUT R9, R4, 0xfffffff8, RZ, 0xc0, !PT ;  /* 0xfffffff804097812 */ /* 0x000fc400078ec0ff */
[----:B------:R-:W-:Y:S01]  /*115a0*/  SHF.R.S32.HI R15, RZ, 0x1f, R22 ;  /* 0x0000001fff0f7819 */ /* 0x000fe20000011416 */
[----:B------:R-:W-:Y:S01]  /*115b0*/  IMAD.IADD R19, R2, 0x1, -R19 ;  /* 0x0000000102137824 */ /* 0x000fe200078e0a13 */
[----:B------:R-:W-:Y:S01]  /*115c0*/  LOP3.LUT P4, RZ, R12, 0x3, RZ, 0xc0, !PT ;  /* 0x000000030cff7812 */ /* 0x000fe2000788c0ff */
[----:B------:R-:W-:Y:S01]  /*115d0*/  IMAD.IADD R20, R20, 0x1, -R9 ;  /* 0x0000000114147824 */ /* 0x000fe200078e0a09 */
[--C-:B------:R-:W-:Y:S01]  /*115e0*/  SHF.R.S32.HI R26, RZ, 0x5, R3.reuse ;  /* 0x00000005ff1a7819 */ /* 0x100fe20000011403 */
[----:B------:R-:W-:Y:S01]  /*115f0*/  IMAD R9, R15, c[0x0][0x498], RZ ;  /* 0x000126000f097a24 */ /* 0x000fe200078e02ff */
[----:B------:R-:W-:Y:S01]  /*11600*/  LEA.HI R12, R13, R12, RZ, 0x2 ;  /* 0x0000000c0d0c7211 */ /* 0x000fe200078f10ff */
[----:B------:R-:W-:Y:S01]  /*11610*/  IMAD R15, R15, c[0x0][0x3f0], RZ ;  /* 0x0000fc000f0f7a24 */ /* 0x000fe200078e02ff */
[----:B------:R-:W-:Y:S01]  /*11620*/  SHF.R.S32.HI R3, RZ, 0x1f, R3 ;  /* 0x0000001fff037819 */ /* 0x000fe20000011403 */
[----:B------:R-:W1:Y:S01]  /*11630*/  S2R R13, SR_CTAID.X ;  /* 0x00000000000d7919 */ /* 0x000e620000002500 */
[----:B------:R-:W-:Y:S01]  /*11640*/  SHF.R.S32.HI R10, RZ, 0x3, R10 ;  /* 0x00000003ff0a7819 */ /* 0x000fe2000001140a */
[----:B------:R-:W-:Y:S01]  /*11650*/  IMAD R16, R22, c[0x0][0x49c], R9 ;  /* 0x0001270016107a24 */ /* 0x000fe200078e0209 */
[----:B------:R-:W-:Y:S01]  /*11660*/  LEA.HI R3, R3, R26, RZ, 0x3 ;  /* 0x0000001a03037211 */ /* 0x000fe200078f18ff */
[----:B------:R-:W-:Y:S01]  /*11670*/  IMAD.SHL.U32 R9, R19, 0x8, RZ ;  /* 0x0000000813097824 */ /* 0x000fe200078e00ff */
[----:B------:R-:W-:Y:S01]  /*11680*/  LEA.HI R4, R11, R11, RZ, 0x1 ;  /* 0x0000000b0b047211 */ /* 0x000fe200078f08ff */
[----:B------:R-:W-:Y:S01]  /*11690*/  IMAD.SHL.U32 R2, R10, 0x40, RZ ;  /* 0x000000400a027824 */ /* 0x000fe200078e00ff */
[----:B------:R-:W-:Y:S01]  /*116a0*/  LOP3.LUT R3, R3, 0xffffff8, RZ, 0xc0, !PT ;  /* 0x0ffffff803037812 */ /* 0x000fe200078ec0ff */
[----:B------:R-:W-:Y:S01]  /*116b0*/  IMAD R17, R26, 0x200, R11 ;  /* 0x000002001a117824 */ /* 0x000fe200078e020b */
[----:B------:R-:W-:Y:S01]  /*116c0*/  LOP3.LUT R4, R4, 0x1ffffffe, RZ, 0xc0, !PT ;  /* 0x1ffffffe04047812 */ /* 0x000fe200078ec0ff */
[----:B------:R-:W-:Y:S01]  /*116d0*/  IMAD R15, R22, c[0x0][0x3f4], R15 ;  /* 0x0000fd00160f7a24 */ /* 0x000fe200078e020f */
[----:B------:R-:W-:Y:S01]  /*116e0*/  LOP3.LUT R2, R2, 0x1c0, RZ, 0xc0, !PT ;  /* 0x000001c002027812 */ /* 0x000fe200078ec0ff */
[----:B------:R-:W-:Y:S01]  /*116f0*/  IMAD.IADD R18, R26, 0x1, -R3 ;  /* 0x000000011a127824 */ /* 0x000fe200078e0a03 */
[----:B------:R-:W-:Y:S01]  /*11700*/  ISETP.NE.AND P0, PT, R14, 0x1, PT ;  /* 0x000000010e00780c */ /* 0x000fe20003f05270 */
[----:B------:R-:W-:Y:S01]  /*11710*/  IMAD.IADD R11, R11, 0x1, -R4 ;  /* 0x000000010b0b7824 */ /* 0x000fe200078e0a04 */
[----:B------:R-:W-:Y:S01]  /*11720*/  LOP3.LUT R4, R2, 0x38, R9, 0xf8, !PT ;  /* 0x0000003802047812 */ /* 0x000fe200078ef809 */
[----:B------:R-:W-:Y:S01]  /*11730*/  IMAD.WIDE.U32 R22, R22, c[0x0][0x3f0], R28 ;  /* 0x0000fc0016167a25 */ /* 0x000fe200078e001c */
[----:B------:R-:W-:-:S02]  /*11740*/  SHF.R.U32.HI R3, RZ, 0x3, R2 ;  /* 0x00000003ff037819 */ /* 0x000fc40000011602 */
[----:B------:R-:W-:Y:S01]  /*11750*/  SHF.R.S32.HI R21, RZ, 0x2, R12 ;  /* 0x00000002ff157819 */ /* 0x000fe2000001140c */
[----:B------:R-:W-:Y:S01]  /*11760*/  IMAD R2, R19, 0x20, R10 ;  /* 0x0000002013027824 */ /* 0x000fe200078e020a */
[----:B------:R-:W-:Y:S01]  /*11770*/  LOP3.LUT R19, R20, 0x1, RZ, 0xc0, !PT ;  /* 0x0000000114137812 */ /* 0x000fe200078ec0ff */
[----:B------:R-:W-:Y:S01]  /*11780*/  IMAD.IADD R23, R23, 0x1, R15 ;  /* 0x0000000117177824 */ /* 0x000fe200078e020f */
[----:B------:R-:W-:Y:S01]  /*11790*/  LOP3.LUT R3, R4, R3, RZ, 0x3c, !PT ;  /* 0x0000000304037212 */ /* 0x000fe200078e3cff */
[----:B-1----:R-:W-:Y:S01]  /*117a0*/  IMAD R2, R13, 0x80, R2 ;  /* 0x000000800d027824 */ /* 0x002fe200078e0202 */
[----:B------:R-:W-:Y:S01]  /*117b0*/  ISETP.NE.U32.AND P3, PT, R19, 0x1, PT ;  /* 0x000000011300780c */ /* 0x000fe20003f65070 */
[----:B------:R-:W-:Y:S01]  /*117c0*/  IMAD R18, R18, 0x10, R21 ;  /* 0x0000001012127824 */ /* 0x000fe200078e0215 */
[----:B------:R-:W-:Y:S01]  /*117d0*/  LOP3.LUT R0, R3, 0x7ffffe00, R0, 0xf8, !PT ;  /* 0x7ffffe0003007812 */ /* 0x000fe200078ef800 */
[----:B------:R-:W-:Y:S01]  /*117e0*/  @P0 IMAD.HI.U32 R4, R2, c[0x0][0x4ec], RZ ;  /* 0x00013b0002040a27 */ /* 0x000fe200078e00ff */
[----:B------:R-:W-:-:S02]  /*117f0*/  R2P PR, R20, 0x6 ;  /* 0x0000000614007804 */ /* 0x000fc40000000000 */
[----:B------:R-:W-:Y:S01]  /*11800*/  F2FP.BF16.PACK_AB R84, R85, R84 ;  /* 0x000000545554723e */ /* 0x000fe200000010ff */
[----:B------:R-:W-:Y:S01]  /*11810*/  IMAD.SHL.U32 R20, R20, 0x40, RZ ;  /* 0x0000004014147824 */ /* 0x000fe200078e00ff */
[----:B------:R-:W-:Y:S01]  /*11820*/  F2FP.BF16.PACK_AB R86, R87, R86 ;  /* 0x000000565756723e */ /* 0x000fe200000010ff */
[----:B------:R-:W-:Y:S01]  /*11830*/  IMAD.MOV.U32 R12, RZ, RZ, R2 ;  /* 0x000000ffff0c7224 */ /* 0x000fe200078e0002 */
[----:B------:R-:W-:Y:S01]  /*11840*/  @P0 SHF.R.U32.HI R12, RZ, c[0x0][0x4f0], R4 ;  /* 0x00013c00ff0c0a19 */ /* 0x000fe20000011604 */
[----:B------:R-:W-:Y:S01]  /*11850*/  IMAD R3, R14, c[0x0][0x388], RZ ;  /* 0x0000e2000e037a24 */ /* 0x000fe200078e02ff */
[----:B------:R-:W-:Y:S01]  /*11860*/  LOP3.LUT R26, R20, 0x1c0, RZ, 0xc0, !PT ;  /* 0x000001c0141a7812 */ /* 0x000fe200078ec0ff */
[----:B------:R-:W-:Y:S01]  /*11870*/  IMAD R4, R11, 0x8, R18 ;  /* 0x000000080b047824 */ /* 0x000fe200078e0212 */
[--C-:B------:R-:W-:Y:S01]  /*11880*/  SHF.R.S32.HI R14, RZ, 0x1f, R12.reuse ;  /* 0x0000001fff0e7819 */ /* 0x100fe2000001140c */
[----:B------:R-:W-:Y:S01]  /*11890*/  IMAD.MOV R11, RZ, RZ, -R12 ;  /* 0x000000ffff0b7224 */ /* 0x000fe200078e0a0c */
[----:B------:R-:W-:Y:S01]  /*118a0*/  LEA.HI R26, R26, R26, RZ, 0x1d ;  /* 0x0000001a1a1a7211 */ /* 0x000fe200078fe8ff */
[----:B------:R-:W-:Y:S01]  /*118b0*/  IMAD R4, R13, 0x80, R4 ;  /* 0x000000800d047824 */ /* 0x000fe200078e0204 */
[----:B------:R-:W-:Y:S01]  /*118c0*/  F2FP.BF16.PACK_AB R80, R81, R80 ;  /* 0x000000505150723e */ /* 0x000fe200000010ff */
[----:B------:R-:W-:Y:S01]  /*118d0*/  IMAD R15, R14, c[0x0][0x3e0], RZ ;  /* 0x0000f8000e0f7a24 */ /* 0x000fe200078e02ff */
[----:B------:R-:W-:Y:S01]  /*118e0*/  F2FP.BF16.PACK_AB R82, R83, R82 ;  /* 0x000000525352723e */ /* 0x000fe200000010ff */
[----:B------:R-:W-:Y:S01]  /*118f0*/  IMAD.U32 R17, R17, 0x2, R26 ;  /* 0x0000000211117824 */ /* 0x000fe200078e001a */
[----:B------:R-:W-:Y:S01]  /*11900*/  F2FP.BF16.PACK_AB R76, R77, R76 ;  /* 0x0000004c4d4c723e */ /* 0x000fe200000010ff */
[----:B------:R-:W-:Y:S01]  /*11910*/  IMAD R11, R11, c[0x0][0x4e8], R2 ;  /* 0x00013a000b0b7a24 */ /* 0x000fe200078e0202 */
[----:B------:R-:W-:Y:S01]  /*11920*/  F2FP.BF16.PACK_AB R78, R79, R78 ;  /* 0x0000004e4f4e723e */ /* 0x000fe200000010ff */
[----:B------:R-:W-:Y:S01]  /*11930*/  IMAD.SHL.U32 R17, R17, 0x2, RZ ;  /* 0x0000000211117824 */ /* 0x000fe200078e00ff */
[----:B------:R-:W-:Y:S01]  /*11940*/  F2FP.BF16.PACK_AB R72, R73, R72 ;  /* 0x000000484948723e */ /* 0x000fe200000010ff */
[----:B------:R-:W-:Y:S01]  /*11950*/  @P0 IMAD.HI.U32 R2, R4, c[0x0][0x4ec], RZ ;  /* 0x00013b0004020a27 */ /* 0x000fe200078e00ff */
[----:B------:R-:W-:-:S02]  /*11960*/  F2FP.BF16.PACK_AB R74, R75, R74 ;  /* 0x0000004a4b4a723e */ /* 0x000fc400000010ff */
[----:B------:R-:W-:Y:S01]  /*11970*/  IADD3 R21, R17, 0x70, RZ ;  /* 0x0000007011157810 */ /* 0x000fe20007ffe0ff */
[C---:B------:R-:W-:Y:S01]  /*11980*/  IMAD.WIDE.U32 R22, R12.reuse, c[0x0][0x3e0], R22 ;  /* 0x0000f8000c167a25 */ /* 0x040fe200078e0016 */
[----:B------:R-:W-:Y:S01]  /*11990*/  STS [R17+0x80], R112 ;  /* 0x0000807011007388 */ /* 0x000fe20000000800 */
[----:B------:R-:W-:Y:S02]  /*119a0*/  F2FP.BF16.PACK_AB R68, R69, R68 ;  /* 0x000000444544723e */ /* 0x000fe400000010ff */
[----:B------:R-:W-:Y:S01]  /*119b0*/  IMAD R15, R12, c[0x0][0x3e4], R15 ;  /* 0x0000f9000c0f7a24 */ /* 0x000fe200078e020f */
[----:B------:R-:W-:Y:S01]  /*119c0*/  IADD3 R12, R17, 0x80, RZ ;  /* 0x00000080110c7810 */ /* 0x000fe20007ffe0ff */
[----:B------:R-:W-:Y:S01]  /*119d0*/  IMAD.MOV.U32 R19, RZ, RZ, R4 ;  /* 0x000000ffff137224 */ /* 0x000fe200078e0004 */
[----:B------:R-:W-:Y:S01]  /*119e0*/  @P0 SHF.R.U32.HI R19, RZ, c[0x0][0x4f0], R2 ;  /* 0x00013c00ff130a19 */ /* 0x000fe20000011602 */
[----:B------:R-:W-:Y:S01]  /*119f0*/  IMAD.IADD R23, R23, 0x1, R15 ;  /* 0x0000000117177824 */ /* 0x000fe200078e020f */
[----:B------:R-:W-:Y:S01]  /*11a00*/  @P3 IADD3 R21, R12, 0x10, RZ ;  /* 0x000000100c153810 */ /* 0x000fe20007ffe0ff */
[----:B------:R-:W-:Y:S01]  /*11a10*/  IMAD.MOV.U32 R2, RZ, RZ, 0x20 ;  /* 0x00000020ff027424 */ /* 0x000fe200078e00ff */
[----:B------:R-:W-:Y:S01]  /*11a20*/  SHF.R.S32.HI R12, RZ, 0x1f, R11 ;  /* 0x0000001fff0c7819 */ /* 0x000fe2000001140b */
[----:B------:R-:W-:Y:S01]  /*11a30*/  IMAD.WIDE.U32 R22, R11, c[0x0][0x3d8], R22 ;  /* 0x0000f6000b167a25 */ /* 0x000fe200078e0016 */
[--C-:B------:R-:W-:Y:S01]  /*11a40*/  SHF.R.S32.HI R15, RZ, 0x1f, R19.reuse ;  /* 0x0000001fff0f7819 */ /* 0x100fe20000011413 */
[----:B------:R-:W-:Y:S01]  /*11a50*/  STS [R17+0x480], R114 ;  /* 0x0004807211007388 */ /* 0x000fe20000000800 */
[----:B------:R-:W-:Y:S01]  /*11a60*/  IADD3 R14, P0, R19, R24, RZ ;  /* 0x00000018130e7210 */ /* 0x000fe20007f1e0ff */
[----:B------:R-:W-:Y:S01]  /*11a70*/  IMAD.MOV R19, RZ, RZ, -R19 ;  /* 0x000000ffff137224 */ /* 0x000fe200078e0a13 */
[----:B------:R-:W-:Y:S01]  /*11a80*/  SEL R2, R2, 0xffffffe0, !P1 ;  /* 0xffffffe002027807 */ /* 0x000fe20004800000 */
[----:B------:R-:W-:Y:S01]  /*11a90*/  IMAD R12, R12, c[0x0][0x3d8], RZ ;  /* 0x0000f6000c0c7a24 */ /* 0x000fe200078e02ff */
[----:B------:R-:W-:Y:S01]  /*11aa0*/  IADD3.X R15, R15, R25, R16, P0, !PT ;  /* 0x000000190f0f7210 */ /* 0x000fe200007fe410 */
[----:B------:R-:W-:Y:S01]  /*11ab0*/  IMAD R25, R19, c[0x0][0x4e8], R4 ;  /* 0x00013a0013197a24 */ /* 0x000fe200078e0204 */
[----:B------:R-:W-:Y:S01]  /*11ac0*/  STS [R21], R108 ;  /* 0x0000006c15007388 */ /* 0x000fe20000000800 */
[----:B------:R-:W-:Y:S01]  /*11ad0*/  IMAD R4, R11, c[0x0][0x3dc], R12 ;  /* 0x0000f7000b047a24 */ /* 0x000fe200078e020c */
[----:B------:R-:W-:Y:S01]  /*11ae0*/  F2FP.BF16.PACK_AB R70, R71, R70 ;  /* 0x000000464746723e */ /* 0x000fe200000010ff */
[----:B------:R-:W-:Y:S01]  /*11af0*/  IMAD.IADD R19, R17, 0x1, R2 ;  /* 0x0000000111137824 */ /* 0x000fe200078e0202 */
[----:B------:R-:W-:Y:S01]  /*11b00*/  STS [R21+0x400], R110 ;  /* 0x0004006e15007388 */ /* 0x000fe20000000800 */
[----:B------:R-:W-:Y:S01]  /*11b10*/  IMAD.IADD R11, R2, 0x1, R21 ;  /* 0x00000001020b7824 */ /* 0x000fe200078e0215 */
[----:B------:R-:W-:Y:S01]  /*11b20*/  SHF.R.S32.HI R2, RZ, 0x1f, R25 ;  /* 0x0000001fff027819 */ /* 0x000fe20000011419 */
[----:B------:R-:W-:Y:S01]  /*11b30*/  IMAD.MOV.U32 R12, RZ, RZ, 0x40 ;  /* 0x00000040ff0c7424 */ /* 0x000fe200078e00ff */
[----:B------:R1:W-:Y:S01]  /*11b40*/  STS [R19+0x80], R6 ;  /* 0x0000800613007388 */ /* 0x0003e20000000800 */
[----:B------:R-:W-:Y:S01]  /*11b50*/  IMAD.WIDE.U32 R14, R25, c[0x0][0x488], R14 ;  /* 0x00012200190e7a25 */ /* 0x000fe200078e000e */
[----:B------:R-:W-:-:S02]  /*11b60*/  F2FP.BF16.PACK_AB R52, R53, R52 ;  /* 0x000000343534723e */ /* 0x000fc400000010ff */
[----:B------:R-:W-:Y:S01]  /*11b70*/  SEL R12, R12, 0xffffffc0, !P2 ;  /* 0xffffffc00c0c7807 */ /* 0x000fe20005000000 */
[----:B------:R-:W-:Y:S01]  /*11b80*/  IMAD R2, R2, c[0x0][0x488], RZ ;  /* 0x0001220002027a24 */ /* 0x000fe200078e02ff */
[----:B------:R-:W-:Y:S01]  /*11b90*/  STS [R19+0x480], R106 ;  /* 0x0004806a13007388 */ /* 0x000fe20000000800 */
[----:B------:R-:W-:Y:S01]  /*11ba0*/  F2FP.BF16.PACK_AB R54, R55, R54 ;  /* 0x000000363736723e */ /* 0x000fe200000010ff */
[----:B------:R-:W-:Y:S01]  /*11bb0*/  IMAD R20, R13, 0x80, R18 ;  /* 0x000000800d147824 */ /* 0x000fe200078e0212 */
[----:B------:R-:W-:Y:S01]  /*11bc0*/  F2FP.BF16.PACK_AB R56, R57, R56 ;  /* 0x000000383938723e */ /* 0x000fe200000010ff */
[----:B------:R-:W-:Y:S01]  /*11bd0*/  IMAD R2, R25, c[0x0][0x48c], R2 ;  /* 0x0001230019027a24 */ /* 0x000fe200078e0202 */
[----:B------:R-:W-:Y:S01]  /*11be0*/  STS [R11], R100 ;  /* 0x000000640b007388 */ /* 0x000fe20000000800 */
[--C-:B------:R-:W-:Y:S01]  /*11bf0*/  IMAD.IADD R25, R17, 0x1, R12.reuse ;  /* 0x0000000111197824 */ /* 0x100fe200078e020c */
[----:B------:R-:W-:Y:S01]  /*11c00*/  F2FP.BF16.PACK_AB R58, R59, R58 ;  /* 0x0000003a3b3a723e */ /* 0x000fe200000010ff */
[C---:B------:R-:W-:Y:S01]  /*11c10*/  IMAD.IADD R27, R12.reuse, 0x1, R21 ;  /* 0x000000010c1b7824 */ /* 0x040fe200078e0215 */
[----:B------:R-:W-:Y:S01]  /*11c20*/  STS [R11+0x400], R102 ;  /* 0x000400660b007388 */ /* 0x000fe20000000800 */
[----:B------:R-:W-:Y:S01]  /*11c30*/  IMAD.IADD R29, R12, 0x1, R19 ;  /* 0x000000010c1d7824 */ /* 0x000fe200078e0213 */
[----:B------:R-:W-:Y:S01]  /*11c40*/  F2FP.BF16.PACK_AB R60, R61, R60 ;  /* 0x0000003c3d3c723e */ /* 0x000fe200000010ff */
[----:B------:R-:W-:Y:S01]  /*11c50*/  IMAD.IADD R31, R11, 0x1, R12 ;  /* 0x000000010b1f7824 */ /* 0x000fe200078e020c */
[----:B------:R-:W-:Y:S01]  /*11c60*/  STS [R25+0x80], R96 ;  /* 0x0000806019007388 */ /* 0x000fe20000000800 */
[----:B------:R-:W-:Y:S01]  /*11c70*/  IMAD.IADD R15, R15, 0x1, R2 ;  /* 0x000000010f0f7824 */ /* 0x000fe200078e0202 */
[----:B------:R-:W-:Y:S01]  /*11c80*/  F2FP.BF16.PACK_AB R62, R63, R62 ;  /* 0x0000003e3f3e723e */ /* 0x000fe200000010ff */
[----:B------:R-:W-:Y:S01]  /*11c90*/  IMAD.SHL.U32 R0, R0, 0x2, RZ ;  /* 0x0000000200007824 */ /* 0x000fe200078e00ff */
[----:B------:R-:W-:Y:S01]  /*11ca0*/  STS [R25+0x480], R98 ;  /* 0x0004806219007388 */ /* 0x000fe20000000800 */
[----:B------:R-:W-:Y:S01]  /*11cb0*/  F2FP.BF16.PACK_AB R5, R5, R64 ;  /* 0x000000400505723e */ /* 0x000fe200000010ff */
[----:B------:R-:W-:Y:S01]  /*11cc0*/  IMAD R10, R13, 0x80, R10 ;  /* 0x000000800d0a7824 */ /* 0x000fe200078e020a */
[----:B-1----:R-:W-:Y:S01]  /*11cd0*/  LEA R6, P0, R14, c[0x0][0x450], 0x2 ;  /* 0x000114000e067a11 */ /* 0x002fe200078010ff */
[----:B------:R-:W-:Y:S01]  /*11ce0*/  STS [R27], R92 ;  /* 0x0000005c1b007388 */ /* 0x000fe20000000800 */
[----:B------:R-:W-:-:S02]  /*11cf0*/  F2FP.BF16.PACK_AB R66, R67, R66 ;  /* 0x000000424342723e */ /* 0x000fc400000010ff */
[----:B------:R-:W-:Y:S01]  /*11d00*/  LEA.HI.X R15, R14, c[0x0][0x454], R15, 0x2, P0 ;  /* 0x000115000e0f7a11 */ /* 0x000fe200000f140f */
[----:B------:R-:W-:Y:S01]  /*11d10*/  STS [R27+0x400], R94 ;  /* 0x0004005e1b007388 */ /* 0x000fe20000000800 */
[C---:B------:R-:W-:Y:S02]  /*11d20*/  IADD3 R18, R20.reuse, 0x8, RZ ;  /* 0x0000000814127810 */ /* 0x040fe40007ffe0ff */
[-C--:B------:R-:W-:Y:S01]  /*11d30*/  ISETP.GE.OR P5, PT, R20, R3.reuse, P4 ;  /* 0x000000031400720c */ /* 0x080fe200027a6670 */
[----:B------:R-:W-:Y:S01]  /*11d40*/  STS [R29+0x80], R88 ;  /* 0x000080581d007388 */ /* 0x000fe20000000800 */
[----:B------:R-:W-:Y:S02]  /*11d50*/  ISETP.GE.OR P4, PT, R18, R3, P4 ;  /* 0x000000031200720c */ /* 0x000fe40002786670 */
[----:B------:R-:W-:Y:S01]  /*11d60*/  LEA R2, P0, R22, c[0x0][0x380], 0x1 ;  /* 0x0000e00016027a11 */ /* 0x000fe200078008ff */
[----:B------:R-:W-:Y:S04]  /*11d70*/  STS [R29+0x480], R90 ;  /* 0x0004805a1d007388 */ /* 0x000fe80000000800 */
[----:B------:R-:W-:Y:S04]  /*11d80*/  STS [R31], R84 ;  /* 0x000000541f007388 */ /* 0x000fe80000000800 */
        /* <DEDUP_REMOVED lines=15> */
[----:B------:R1:W-:Y:S04]  /*11e80*/  STS [R31+0x4000], R5 ;  /* 0x004000051f007388 */ /* 0x0003e80000000800 */
[----:B------:R-:W-:Y:S04]  /*11e90*/  STS [R31+0x4400], R66 ;  /* 0x004400421f007388 */ /* 0x000fe80000000800 */
[----:B------:R-:W-:Y:S04]  /*11ea0*/  SHFL.IDX PT, R32, R6, RZ, 0x1c1f ;  /* 0x001c1fff06207589 */ /* 0x000fe800000e0000 */
[----:B------:R-:W2:Y:S04]  /*11eb0*/  SHFL.IDX PT, R33, R15, RZ, 0x1c1f ;  /* 0x001c1fff0f217589 */ /* 0x000ea800000e0000 */
[----:B------:R-:W-:Y:S06]  /*11ec0*/  BAR.SYNC.DEFER_BLOCKING 0x1, 0x100 ;  /* 0x0044000000007b1d */ /* 0x000fec0000010000 */
[----:B------:R-:W-:Y:S01]  /*11ed0*/  SHFL.IDX PT, R34, R6, 0x1, 0x1c1f ;  /* 0x003c1f0006227f89 */ /* 0x000fe200000e0000 */
[----:B-1----:R-:W-:-:S03]  /*11ee0*/  IMAD.IADD R5, R23, 0x1, R4 ;  /* 0x0000000117057824 */ /* 0x002fc600078e0204 */
[----:B------:R-:W1:Y:S02]  /*11ef0*/  SHFL.IDX PT, R35, R15, 0x1, 0x1c1f ;  /* 0x003c1f000f237f89 */ /* 0x000e6400000e0000 */
[----:B------:R-:W-:Y:S02]  /*11f00*/  LEA.HI.X R22, R22, c[0x0][0x384], R5, 0x1, P0 ;  /* 0x0000e10016167a11 */ /* 0x000fe400000f0c05 */
[----:B------:R-:W3:Y:S01]  /*11f10*/  SHFL.IDX PT, R20, R2, RZ, 0x181f ;  /* 0x00181fff02147589 */ /* 0x000ee200000e0000 */
[----:B------:R-:W-:-:S03]  /*11f20*/  ISETP.GE.AND P0, PT, R10, R3, PT ;  /* 0x000000030a00720c */ /* 0x000fc60003f06270 */
[----:B------:R-:W4:Y:S04]  /*11f30*/  SHFL.IDX PT, R21, R22, RZ, 0x181f ;  /* 0x00181fff16157589 */ /* 0x000f2800000e0000 */
[----:B--2---:R-:W-:Y:S04]  /*11f40*/  @!P5 ST.E [R32.64], R7 ;  /* 0x000000072000d985 */ /* 0x004fe8000c10190a */
[----:B-1----:R1:W-:Y:S04]  /*11f50*/  @!P4 ST.E [R34.64], R8 ;  /* 0x000000082200c985 */ /* 0x0023e8000c10190a */
[----:B------:R2:W2:Y:S04]  /*11f60*/  LDS.128 R48, [R0+0x1080] ;  /* 0x0010800000307984 */ /* 0x0004a80000000c00 */
[----:B------:R2:W2:Y:S04]  /*11f70*/  LDS.128 R44, [R0+0x2080] ;  /* 0x00208000002c7984 */ /* 0x0004a80000000c00 */
[----:B------:R2:W2:Y:S04]  /*11f80*/  LDS.128 R40, [R0+0x3080] ;  /* 0x0030800000287984 */ /* 0x0004a80000000c00 */
[----:B------:R2:W2:Y:S04]  /*11f90*/  LDS.128 R36, [R0+0x5080] ;  /* 0x0050800000247984 */ /* 0x0004a80000000c00 */
[----:B------:R2:W2:Y:S04]  /*11fa0*/  LDS.128 R24, [R0+0x6080] ;  /* 0x0060800000187984 */ /* 0x0004a80000000c00 */
[----:B------:R2:W2:Y:S01]  /*11fb0*/  LDS.128 R16, [R0+0x7080] ;  /* 0x0070800000107984 */ /* 0x0004a20000000c00 */
[----:B-1----:R-:W-:Y:S01]  /*11fc0*/  IADD3 R8, R9, 0x40, RZ ;  /* 0x0000004009087810 */ /* 0x002fe20007ffe0ff */
[----:B------:R-:W-:Y:S05]  /*11fd0*/  @P0 BRA `(.L_x_199) ;  /* 0x000000b000000947 */ /* 0x000fea0003800000 */
[----:B---34-:R-:W1:Y:S01]  /*11fe0*/  LDS.128 R4, [R0+0x80] ;  /* 0x0000800000047984 */ /* 0x018e620000000c00 */
[----:B------:R-:W-:-:S02]  /*11ff0*/  ISETP.GE.AND P0, PT, R8, c[0x0][0x3c8], PT ;  /* 0x0000f20008007a0c */ /* 0x000fc40003f06270 */
[----:B------:R-:W-:Y:S01]  /*12000*/  ISETP.GE.AND P1, PT, R9, c[0x0][0x3c8], PT ;  /* 0x0000f20009007a0c */ /* 0x000fe20003f26270 */
[----:B------:R-:W3:Y:S10]  /*12010*/  LDS.128 R12, [R0+0x4080] ;  /* 0x00408000000c7984 */ /* 0x000ef40000000c00 */
[----:B------:R-:W-:-:S02]  /*12020*/  @!P0 SHF.R.S32.HI R11, RZ, 0x1f, R8 ;  /* 0x0000001fff0b8819 */ /* 0x000fc40000011408 */
[----:B------:R-:W-:Y:S02]  /*12030*/  @!P1 IMAD.WIDE R28, R9, 0x2, R20 ;  /* 0x00000002091c9825 */ /* 0x000fe400078e0214 */
[----:B------:R-:W-:-:S04]  /*12040*/  @!P0 LEA.HI R11, R11, R8, RZ, 0x3 ;  /* 0x000000080b0b8211 */ /* 0x000fc800078f18ff */
[----:B------:R-:W-:-:S05]  /*12050*/  @!P0 LOP3.LUT R11, R11, 0xfffffff8, RZ, 0xc0, !PT ;  /* 0xfffffff80b0b8812 */ /* 0x000fca00078ec0ff */
[----:B------:R-:W-:Y:S01]  /*12060*/  @!P0 IMAD.WIDE R20, R11, 0x2, R20 ;  /* 0x000000020b148825 */ /* 0x000fe200078e0214 */
[----:B-1----:R1:W-:Y:S04]  /*12070*/  @!P1 ST.E.128 [R28.64], R4 ;  /* 0x000000041c009985 */ /* 0x0023e8000c101d0a */
[----:B---3--:R1:W-:Y:S02]  /*12080*/  @!P0 ST.E.128 [R20.64], R12 ;  /* 0x0000000c14008985 */ /* 0x0083e4000c101d0a */
.L_x_199:
[----:B---34-:R-:W-:Y:S05]  /*12090*/  BSYNC B0 ;  /* 0x0000000000007941 */ /* 0x018fea0003800000 */
.L_x_198:
[----:B--2---:R-:W-:Y:S01]  /*120a0*/  IADD3 R0, R10, 0x20, RZ ;  /* 0x000000200a007810 */ /* 0x004fe20007ffe0ff */
[----:B-1----:R1:W2:Y:S01]  /*120b0*/  SHFL.IDX PT, R7, R22, 0x1, 0x181f ;  /* 0x00381f0016077f89 */ /* 0x0022a200000e0000 */
[----:B------:R-:W-:Y:S02]  /*120c0*/  BSSY B0, `(.L_x_200) ;  /* 0x000000d000007945 */ /* 0x000fe40003800000 */
[----:B------:R-:W-:Y:S01]  /*120d0*/  ISETP.GE.AND P0, PT, R0, R3, PT ;  /* 0x000000030000720c */ /* 0x000fe20003f06270 */
[----:B------:R1:W3:-:S12]  /*120e0*/  SHFL.IDX PT, R6, R2, 0x1, 0x181f ;  /* 0x00381f0002067f89 */ /* 0x0002d800000e0000 */
[----:B------:R-:W-:Y:S05]  /*120f0*/  @P0 BRA `(.L_x_201) ;  /* 0x0000009000000947 */ /* 0x000fea0003800000 */
[----:B------:R-:W-:Y:S02]  /*12100*/  ISETP.GE.AND P0, PT, R8, c[0x0][0x3c8], PT ;  /* 0x0000f20008007a0c */ /* 0x000fe40003f06270 */
[----:B------:R-:W-:-:S11]  /*12110*/  ISETP.GE.AND P1, PT, R9, c[0x0][0x3c8], PT ;  /* 0x0000f20009007a0c */ /* 0x000fd60003f26270 */
[----:B------:R-:W-:-:S04]  /*12120*/  @!P0 SHF.R.S32.HI R5, RZ, 0x1f, R8 ;  /* 0x0000001fff058819 */ /* 0x000fc80000011408 */
[----:B------:R-:W-:Y:S01]  /*12130*/  @!P0 LEA.HI R0, R5, R8, RZ, 0x3 ;  /* 0x0000000805008211 */ /* 0x000fe200078f18ff */
[----:B--23--:R-:W-:-:S03]  /*12140*/  @!P1 IMAD.WIDE R4, R9, 0x2, R6 ;  /* 0x0000000209049825 */ /* 0x00cfc600078e0206 */
[----:B------:R-:W-:Y:S02]  /*12150*/  @!P0 LOP3.LUT R0, R0, 0xfffffff8, RZ, 0xc0, !PT ;  /* 0xfffffff800008812 */ /* 0x000fe400078ec0ff */
[----:B------:R2:W-:Y:S03]  /*12160*/  @!P1 ST.E.128 [R4.64], R48 ;  /* 0x0000003004009985 */ /* 0x0005e6000c101d0a */
[----:B------:R-:W-:-:S05]  /*12170*/  @!P0 IMAD.WIDE R6, R0, 0x2, R6 ;  /* 0x0000000200068825 */ /* 0x000fca00078e0206 */
[----:B------:R2:W-:Y:S02]  /*12180*/  @!P0 ST.E.128 [R6.64], R36 ;  /* 0x0000002406008985 */ /* 0x0005e4000c101d0a */
.L_x_201:
[----:B------:R-:W-:Y:S05]  /*12190*/  BSYNC B0 ;  /* 0x0000000000007941 */ /* 0x000fea0003800000 */
.L_x_200:
[----:B------:R-:W-:Y:S01]  /*121a0*/  IADD3 R0, R10, 0x40, RZ ;  /* 0x000000400a007810 */ /* 0x000fe20007ffe0ff */
[----:B--2---:R2:W4:Y:S01]  /*121b0*/  SHFL.IDX PT, R7, R22, 0x2, 0x181f ;  /* 0x00581f0016077f89 */ /* 0x00452200000e0000 */
[----:B------:R-:W-:Y:S02]  /*121c0*/  BSSY B0, `(.L_x_202) ;  /* 0x000000d000007945 */ /* 0x000fe40003800000 */
[----:B------:R-:W-:Y:S01]  /*121d0*/  ISETP.GE.AND P0, PT, R0, R3, PT ;  /* 0x000000030000720c */ /* 0x000fe20003f06270 */
[----:B---3--:R2:W3:-:S12]  /*121e0*/  SHFL.IDX PT, R6, R2, 0x2, 0x181f ;  /* 0x00581f0002067f89 */ /* 0x0084d800000e0000 */
[----:B------:R-:W-:Y:S05]  /*121f0*/  @P0 BRA `(.L_x_203) ;  /* 0x0000009000000947 */ /* 0x000fea0003800000 */
[----:B------:R-:W-:Y:S02]  /*12200*/  ISETP.GE.AND P0, PT, R8, c[0x0][0x3c8], PT ;  /* 0x0000f20008007a0c */ /* 0x000fe40003f06270 */
[----:B------:R-:W-:-:S11]  /*12210*/  ISETP.GE.AND P1, PT, R9, c[0x0][0x3c8], PT ;  /* 0x0000f20009007a0c */ /* 0x000fd60003f26270 */
[----:B------:R-:W-:-:S04]  /*12220*/  @!P0 SHF.R.S32.HI R5, RZ, 0x1f, R8 ;  /* 0x0000001fff058819 */ /* 0x000fc80000011408 */
[----:B------:R-:W-:Y:S01]  /*12230*/  @!P0 LEA.HI R0, R5, R8, RZ, 0x3 ;  /* 0x0000000805008211 */ /* 0x000fe200078f18ff */
[----:B---34-:R-:W-:-:S03]  /*12240*/  @!P1 IMAD.WIDE R4, R9, 0x2, R6 ;  /* 0x0000000209049825 */ /* 0x018fc600078e0206 */
[----:B------:R-:W-:Y:S02]  /*12250*/  @!P0 LOP3.LUT R0, R0, 0xfffffff8, RZ, 0xc0, !PT ;  /* 0xfffffff800008812 */ /* 0x000fe400078ec0ff */
[----:B------:R3:W-:Y:S03]  /*12260*/  @!P1 ST.E.128 [R4.64], R44 ;  /* 0x0000002c04009985 */ /* 0x0007e6000c101d0a */
[----:B------:R-:W-:-:S05]  /*12270*/  @!P0 IMAD.WIDE R6, R0, 0x2, R6 ;  /* 0x0000000200068825 */ /* 0x000fca00078e0206 */
[----:B------:R3:W-:Y:S02]  /*12280*/  @!P0 ST.E.128 [R6.64], R24 ;  /* 0x0000001806008985 */ /* 0x0007e4000c101d0a */
.L_x_203:
[----:B------:R-:W-:Y:S05]  /*12290*/  BSYNC B0 ;  /* 0x0000000000007941 */ /* 0x000fea0003800000 */
.L_x_202:
[----:B------:R-:W-:Y:S01]  /*122a0*/  IADD3 R10, R10, 0x60, RZ ;  /* 0x000000600a0a7810 */ /* 0x000fe20007ffe0ff */
[----:B---3--:R3:W1:Y:S03]  /*122b0*/  SHFL.IDX PT, R5, R22, 0x3, 0x181f ;  /* 0x00781f0016057f89 */ /* 0x00866600000e0000 */
[----:B------:R-:W-:Y:S01]  /*122c0*/  ISETP.GE.AND P0, PT, R10, R3, PT ;  /* 0x000000030a00720c */ /* 0x000fe20003f06270 */
[----:B------:R3:W2:-:S12]  /*122d0*/  SHFL.IDX PT, R4, R2, 0x3, 0x181f ;  /* 0x00781f0002047f89 */ /* 0x00069800000e0000 */
[----:B------:R-:W-:Y:S05]  /*122e0*/  @P0 EXIT ;  /* 0x000000000000094d */ /* 0x000fea0003800000 */
[----:B------:R-:W-:-:S13]  /*122f0*/  ISETP.GE.AND P0, PT, R9, c[0x0][0x3c8], PT ;  /* 0x0000f20009007a0c */ /* 0x000fda0003f06270 */
[----:B-123--:R-:W-:-:S05]  /*12300*/  @!P0 IMAD.WIDE R2, R9, 0x2, R4 ;  /* 0x0000000209028825 */ /* 0x00efca00078e0204 */
        /* <DEDUP_REMOVED lines=9> */
.L_x_197:
[----:B------:R-:W1:Y:S01]  /*123a0*/  S2R R5, SR_TID.X ;  /* 0x0000000000057919 */ /* 0x000e620000002100 */
[----:B------:R-:W-:Y:S03]  /*123b0*/  BSSY B0, `(.L_x_204) ;  /* 0x0000027000007945 */ /* 0x000fe60003800000 */
[----:B------:R-:W2:Y:S01]  /*123c0*/  S2R R8, SR_CTAID.Z ;  /* 0x0000000000087919 */ /* 0x000ea20000002700 */
[----:B-1----:R-:W-:Y:S02]  /*123d0*/  ISETP.GT.AND P0, PT, R5, 0x7f, PT ;  /* 0x0000007f0500780c */ /* 0x002fe40003f04270 */
[----:B--2---:R-:W-:-:S11]  /*123e0*/  SHF.R.S32.HI R11, RZ, 0x1f, R8 ;  /* 0x0000001fff0b7819 */ /* 0x004fd60000011408 */
[----:B------:R-:W-:Y:S05]  /*123f0*/  @P0 BRA `(.L_x_205) ;  /* 0x0000022000000947 */ /* 0x000fea0003800000 */
[----:B------:R-:W1:Y:S01]  /*12400*/  S2R R0, SR_CTAID.X ;  /* 0x0000000000007919 */ /* 0x000e620000002500 */
[----:B------:R-:W-:-:S05]  /*12410*/  MOV R2, c[0x0][0x4e8] ;  /* 0x00013a0000027a02 */ /* 0x000fca0000000f00 */
[----:B------:R-:W-:Y:S01]  /*12420*/  IMAD R3, R2, c[0x0][0x388], RZ ;  /* 0x0000e20002037a24 */ /* 0x000fe200078e02ff */
[----:B-1----:R-:W-:-:S04]  /*12430*/  LEA R0, R0, R5, 0x7 ;  /* 0x0000000500007211 */ /* 0x002fc800078e38ff */
[----:B------:R-:W-:-:S13]  /*12440*/  ISETP.GE.AND P0, PT, R0, R3, PT ;  /* 0x000000030000720c */ /* 0x000fda0003f06270 */
[----:B------:R-:W-:Y:S05]  /*12450*/  @P0 BRA `(.L_x_205) ;  /* 0x000001c000000947 */ /* 0x000fea0003800000 */
[----:B------:R-:W1:Y:S01]  /*12460*/  S2R R7, SR_CTAID.Y ;  /* 0x0000000000077919 */ /* 0x000e620000002600 */
[----:B------:R-:W-:Y:S02]  /*12470*/  ISETP.NE.AND P0, PT, R2, 0x1, PT ;  /* 0x000000010200780c */ /* 0x000fe40003f05270 */
[----:B------:R-:W-:-:S11]  /*12480*/  MOV R6, R0 ;  /* 0x0000000000067202 */ /* 0x000fd60000000f00 */
[----:B------:R-:W-:-:S05]  /*12490*/  @P0 IMAD.HI.U32 R9, R0, c[0x0][0x4ec], RZ ;  /* 0x00013b0000090a27 */ /* 0x000fca00078e00ff */
[----:B------:R-:W-:Y:S02]  /*124a0*/  @P0 SHF.R.U32.HI R6, RZ, c[0x0][0x4f0], R9 ;  /* 0x00013c00ff060a19 */ /* 0x000fe40000011609 */
[----:B-1----:R-:W-:Y:S01]  /*124b0*/  SHF.R.S32.HI R4, RZ, 0x1f, R7 ;  /* 0x0000001fff047819 */ /* 0x002fe20000011407 */
[----:B------:R-:W-:-:S04]  /*124c0*/  IMAD.WIDE.U32 R2, R7, c[0x0][0x490], RZ ;  /* 0x0001240007027a25 */ /* 0x000fc800078e00ff */
[----:B------:R-:W-:Y:S02]  /*124d0*/  IMAD R4, R4, c[0x0][0x490], RZ ;  /* 0x0001240004047a24 */ /* 0x000fe400078e02ff */
[----:B------:R-:W-:Y:S02]  /*124e0*/  IMAD.MOV.U32 R12, RZ, RZ, R2 ;  /* 0x000000ffff0c7224 */ /* 0x000fe400078e0002 */
[----:B------:R-:W-:Y:S01]  /*124f0*/  IMAD R13, R7, c[0x0][0x494], R4 ;  /* 0x00012500070d7a24 */ /* 0x000fe200078e0204 */
[----:B------:R-:W-:-:S04]  /*12500*/  IADD3 R7, -R6, RZ, RZ ;  /* 0x000000ff06077210 */ /* 0x000fc80007ffe1ff */
[----:B------:R-:W-:Y:S01]  /*12510*/  IADD3 R13, R3, R13, RZ ;  /* 0x0000000d030d7210 */ /* 0x000fe20007ffe0ff */
[----:B------:R-:W-:Y:S02]  /*12520*/  IMAD R3, R11, c[0x0][0x498], RZ ;  /* 0x000126000b037a24 */ /* 0x000fe400078e02ff */
[----:B------:R-:W-:Y:S02]  /*12530*/  IMAD R4, R7, c[0x0][0x4e8], R0 ;  /* 0x00013a0007047a24 */ /* 0x000fe400078e0200 */
[----:B------:R-:W-:-:S03]  /*12540*/  IMAD.WIDE.U32 R12, R8, c[0x0][0x498], R12 ;  /* 0x00012600080c7a25 */ /* 0x000fc600078e000c */
[----:B------:R-:W-:Y:S01]  /*12550*/  SHF.R.S32.HI R2, RZ, 0x1f, R4 ;  /* 0x0000001fff027819 */ /* 0x000fe20000011404 */
[----:B------:R-:W-:Y:S01]  /*12560*/  IMAD R0, R8, c[0x0][0x49c], R3 ;  /* 0x0001270008007a24 */ /* 0x000fe200078e0203 */
[----:B------:R-:W-:Y:S02]  /*12570*/  SHF.R.S32.HI R3, RZ, 0x1f, R6 ;  /* 0x0000001fff037819 */ /* 0x000fe40000011406 */
[----:B------:R-:W-:Y:S01]  /*12580*/  IADD3 R12, P0, R6, R12, RZ ;  /* 0x0000000c060c7210 */ /* 0x000fe20007f1e0ff */
[----:B------:R-:W-:-:S03]  /*12590*/  IMAD R7, R2, c[0x0][0x488], RZ ;  /* 0x0001220002077a24 */ /* 0x000fc600078e02ff */
[----:B------:R-:W-:Y:S01]  /*125a0*/  IADD3.X R13, R3, R13, R0, P0, !PT ;  /* 0x0000000d030d7210 */ /* 0x000fe200007fe400 */
[----:B------:R-:W-:-:S04]  /*125b0*/  IMAD R7, R4, c[0x0][0x48c], R7 ;  /* 0x0001230004077a24 */ /* 0x000fc800078e0207 */
[----:B------:R-:W-:-:S05]  /*125c0*/  IMAD.WIDE.U32 R12, R4, c[0x0][0x488], R12 ;  /* 0x00012200040c7a25 */ /* 0x000fca00078e000c */
[----:B------:R-:W-:Y:S02]  /*125d0*/  IADD3 R7, R13, R7, RZ ;  /* 0x000000070d077210 */ /* 0x000fe40007ffe0ff */
[----:B------:R-:W-:-:S04]  /*125e0*/  LEA R2, P0, R12, c[0x0][0x450], 0x2 ;  /* 0x000114000c027a11 */ /* 0x000fc800078010ff */
[----:B------:R-:W-:Y:S01]  /*125f0*/  LEA.HI.X R3, R12, c[0x0][0x454], R7, 0x2, P0 ;  /* 0x000115000c037a11 */ /* 0x000fe200000f1407 */
[----:B------:R-:W-:-:S05]  /*12600*/  IMAD.MOV.U32 R7, RZ, RZ, -0x800000 ;  /* 0xff800000ff077424 */ /* 0x000fca00078e00ff */
[----:B------:R1:W-:Y:S03]  /*12610*/  STG.E [R2.64], R7 ;  /* 0x0000000702007986 */ /* 0x0003e6000c10190a */
.L_x_205:
[----:B------:R-:W-:Y:S05]  /*12620*/  BSYNC B0 ;  /* 0x0000000000007941 */ /* 0x000fea0003800000 */
.L_x_204:
[----:B------:R-:W2:Y:S01]  /*12630*/  S2R R12, SR_CTAID.Y ;  /* 0x00000000000c7919 */ /* 0x000ea20000002600 */
[----:B------:R-:W-:Y:S01]  /*12640*/  SHF.R.S32.HI R6, RZ, 0x1f, R5 ;  /* 0x0000001fff067819 */ /* 0x000fe20000011405 */
[----:B------:R-:W-:Y:S01]  /*12650*/  IMAD R11, R11, c[0x0][0x3f0], RZ ;  /* 0x0000fc000b0b7a24 */ /* 0x000fe200078e02ff */
[----:B-1----:R-:W-:Y:S01]  /*12660*/  MOV R3, c[0x0][0x4e8] ;  /* 0x00013a0000037a02 */ /* 0x002fe20000000f00 */
[----:B------:R-:W1:Y:S01]  /*12670*/  S2R R7, SR_CTAID.X ;  /* 0x0000000000077919 */ /* 0x000e620000002500 */
[----:B------:R-:W-:Y:S01]  /*12680*/  LEA.HI R6, R6, R5, RZ, 0x3 ;  /* 0x0000000506067211 */ /* 0x000fe200078f18ff */
[----:B------:R-:W-:Y:S01]  /*12690*/  BSSY B0, `(.L_x_206) ;  /* 0x0000031000007945 */ /* 0x000fe20003800000 */
[C---:B------:R-:W-:Y:S01]  /*126a0*/  ISETP.NE.AND P0, PT, R3.reuse, 0x1, PT ;  /* 0x000000010300780c */ /* 0x040fe20003f05270 */
[----:B------:R-:W-:Y:S01]  /*126b0*/  IMAD R3, R3, c[0x0][0x388], RZ ;  /* 0x0000e20003037a24 */ /* 0x000fe200078e02ff */
[----:B------:R-:W-:Y:S02]  /*126c0*/  LOP3.LUT R2, R6, 0xfffffff8, RZ, 0xc0, !PT ;  /* 0xfffffff806027812 */ /* 0x000fe400078ec0ff */
[----:B------:R-:W-:-:S03]  /*126d0*/  SHF.R.S32.HI R6, RZ, 0x3, R6 ;  /* 0x00000003ff067819 */ /* 0x000fc60000011406 */
[----:B------:R-:W-:-:S05]  /*126e0*/  IMAD.IADD R5, R5, 0x1, -R2 ;  /* 0x0000000105057824 */ /* 0x000fca00078e0a02 */
[CC--:B------:R-:W-:Y:S02]  /*126f0*/  LEA R4, R5.reuse, R6.reuse, 0x5 ;  /* 0x0000000605047211 */ /* 0x0c0fe400078e28ff */
[----:B------:R-:W-:Y:S02]  /*12700*/  SHF.L.U32 R5, R5, 0x3, RZ ;  /* 0x0000000305057819 */ /* 0x000fe400000006ff */
[----:B--2---:R-:W-:Y:S01]  /*12710*/  SHF.R.S32.HI R0, RZ, 0x1f, R12 ;  /* 0x0000001fff007819 */ /* 0x004fe2000001140c */
[C---:B-1----:R-:W-:Y:S01]  /*12720*/  IMAD R4, R7.reuse, 0x80, R4 ;  /* 0x0000008007047824 */ /* 0x042fe200078e0204 */
[----:B------:R-:W-:-:S03]  /*12730*/  LEA R6, R7, R6, 0x7 ;  /* 0x0000000607067211 */ /* 0x000fc600078e38ff */
[----:B------:R-:W-:Y:S02]  /*12740*/  IMAD R9, R0, c[0x0][0x3e8], RZ ;  /* 0x0000fa0000097a24 */ /* 0x000fe400078e02ff */
[----:B------:R-:W-:-:S04]  /*12750*/  @P0 IMAD.HI.U32 R2, R4, c[0x0][0x4ec], RZ ;  /* 0x00013b0004020a27 */ /* 0x000fc800078e00ff */
[C---:B------:R-:W-:Y:S02]  /*12760*/  IMAD R9, R12.reuse, c[0x0][0x3ec], R9 ;  /* 0x0000fb000c097a24 */ /* 0x040fe400078e0209 */
[----:B------:R-:W-:-:S04]  /*12770*/  IMAD.WIDE.U32 R12, R12, c[0x0][0x3e8], RZ ;  /* 0x0000fa000c0c7a25 */ /* 0x000fc800078e00ff */
[----:B------:R-:W-:Y:S01]  /*12780*/  IMAD R0, R8, c[0x0][0x3f4], R11 ;  /* 0x0000fd0008007a24 */ /* 0x000fe200078e020b */
[----:B------:R-:W-:Y:S01]  /*12790*/  IADD3 R13, R13, R9, RZ ;  /* 0x000000090d0d7210 */ /* 0x000fe20007ffe0ff */
[----:B------:R-:W-:Y:S01]  /*127a0*/  IMAD.MOV.U32 R9, RZ, RZ, R4 ;  /* 0x000000ffff097224 */ /* 0x000fe200078e0004 */
[----:B------:R-:W-:-:S03]  /*127b0*/  @P0 SHF.R.U32.HI R9, RZ, c[0x0][0x4f0], R2 ;  /* 0x00013c00ff090a19 */ /* 0x000fc60000011602 */
[----:B------:R-:W-:Y:S01]  /*127c0*/  IMAD.WIDE.U32 R12, R8, c[0x0][0x3f0], R12 ;  /* 0x0000fc00080c7a25 */ /* 0x000fe200078e000c */
[----:B------:R-:W-:Y:S02]  /*127d0*/  SHF.R.S32.HI R2, RZ, 0x1f, R9 ;  /* 0x0000001fff027819 */ /* 0x000fe40000011409 */
[----:B------:R-:W-:Y:S01]  /*127e0*/  IADD3 R11, -R9, RZ, RZ ;  /* 0x000000ff090b7210 */ /* 0x000fe20007ffe1ff */
[----:B------:R-:W-:Y:S02]  /*127f0*/  IMAD.IADD R13, R13, 0x1, R0 ;  /* 0x000000010d0d7824 */ /* 0x000fe400078e0200 */
[----:B------:R-:W-:Y:S02]  /*12800*/  IMAD R2, R2, c[0x0][0x3e0], RZ ;  /* 0x0000f80002027a24 */ /* 0x000fe400078e02ff */
[----:B------:R-:W-:Y:S01]  /*12810*/  IMAD R11, R11, c[0x0][0x4e8], R4 ;  /* 0x00013a000b0b7a24 */ /* 0x000fe200078e0204 */
[----:B------:R-:W-:Y:S01]  /*12820*/  IADD3 R4, R5, 0x40, RZ ;  /* 0x0000004005047810 */ /* 0x000fe20007ffe0ff */
        /* <DEDUP_REMOVED lines=23> */
.L_x_207:
[----:B------:R-:W-:Y:S05]  /*129a0*/  BSYNC B0 ;  /* 0x0000000000007941 */ /* 0x000fea0003800000 */
.L_x_206:
        /* <DEDUP_REMOVED lines=15> */
.L_x_209:
[----:B------:R-:W-:Y:S05]  /*12aa0*/  BSYNC B0 ;  /* 0x0000000000007941 */ /* 0x000fea0003800000 */
.L_x_208:
        /* <DEDUP_REMOVED lines=15> */
.L_x_211:
[----:B------:R-:W-:Y:S05]  /*12ba0*/  BSYNC B0 ;  /* 0x0000000000007941 */ /* 0x000fea0003800000 */
.L_x_210:
[----:B------:R-:W-:Y:S01]  /*12bb0*/  IADD3 R6, R6, 0x60, RZ ;  /* 0x0000006006067810 */ /* 0x000fe20007ffe0ff */
[----:B-1----:R1:W2:Y:S03]  /*12bc0*/  SHFL.IDX PT, R9, R0, 0x3, 0x181f ;  /* 0x00781f0000097f89 */ /* 0x0022a600000e0000 */
[----:B------:R-:W-:Y:S01]  /*12bd0*/  ISETP.GE.AND P0, PT, R6, R3, PT ;  /* 0x000000030600720c */ /* 0x000fe20003f06270 */
[----:B----4-:R1:W4:-:S12]  /*12be0*/  SHFL.IDX PT, R8, R2, 0x3, 0x181f ;  /* 0x00781f0002087f89 */ /* 0x01031800000e0000 */
[----:B------:R-:W-:Y:S05]  /*12bf0*/  @P0 EXIT ;  /* 0x000000000000094d */ /* 0x000fea0003800000 */
[----:B------:R-:W-:-:S13]  /*12c00*/  ISETP.GE.AND P0, PT, R5, c[0x0][0x3c8], PT ;  /* 0x0000f20005007a0c */ /* 0x000fda0003f06270 */
[----:B-1234-:R-:W-:-:S05]  /*12c10*/  @!P0 IMAD.WIDE R2, R5, 0x2, R8 ;  /* 0x0000000205028825 */ /* 0x01efca00078e0208 */
        /* <DEDUP_REMOVED lines=9> */
.L_x_212:
        /* <DEDUP_REMOVED lines=13> */
.L_x_3761:


//--------------------- .text._ZN7cutlass13device_kernelIN5flash19enable_sm80_to_sm89INS1_16FlashAttnFwdSm80INS1_25CollectiveMainloopFwdSm80ILi8ELi1ELb1EN4cute5tupleIJNS5_1CILi128EEENS7_ILi96EEES8_EEELi128ENS_10bfloat16_tEfNS_4arch4Sm80ELb0ELb1ELb1ELb1ELb0ELb0ELb1ELb0EEENS1_21CollectiveEpilogueFwdINS6_IJS8_S8_S9_EEENS6_IJNS7_ILi1EEESH_SH_EEESB_SD_Li256ELb1ELb1ELb0ELb0EEENS1_19SingleTileSchedulerILb1ELb0ELb1ELi128EEEEEEEEEvNT_6ParamsE --------------------------
	.section	.text._ZN7cutlass13device_kernelIN5flash19enable_sm80_to_sm89INS1_16FlashAttnFwdSm80INS1_25CollectiveMainloopFwdSm80ILi8ELi1ELb1EN4cute5tupleIJNS5_1CILi128EEENS7_ILi96EEES8_EEELi128ENS_10bfloat16_tEfNS_4arch4Sm80ELb0ELb1ELb1ELb1ELb0ELb0ELb1ELb0EEENS1_21CollectiveEpilogueFwdINS6_IJS8_S8_S9_EEENS6_IJNS7_ILi1EEESH_SH_EEESB_SD_Li256ELb1ELb1ELb0ELb0EEENS1_19SingleTileSchedulerILb1ELb0ELb1ELi128EEEEEEEEEvNT_6ParamsE,"ax",@progbits
	.sectioninfo	@"SHI_REGISTERS=255"
	.align	128
.text._ZN7cutlass13device_kernelIN5flash19enable_sm80_to_sm89INS1_16FlashAttnFwdSm80INS1_25CollectiveMainloopFwdSm80ILi8ELi1ELb1EN4cute5tupleIJNS5_1CILi128EEENS7_ILi96EEES8_EEELi128ENS_10bfloat16_tEfNS_4arch4Sm80ELb0ELb1ELb1ELb1ELb0ELb0ELb1ELb0EEENS1_21CollectiveEpilogueFwdINS6_IJS8_S8_S9_EEENS6_IJNS7_ILi1EEESH_SH_EEESB_SD_Li256ELb1ELb1ELb0ELb0EEENS1_19SingleTileSchedulerILb1ELb0ELb1ELi128EEEEEEEEEvNT_6ParamsE:
        .type           _ZN7cutlass13device_kernelIN5flash19enable_sm80_to_sm89INS1_16FlashAttnFwdSm80INS1_25CollectiveMainloopFwdSm80ILi8ELi1ELb1EN4cute5tupleIJNS5_1CILi128EEENS7_ILi96EEES8_EEELi128ENS_10bfloat16_tEfNS_4arch4Sm80ELb0ELb1ELb1ELb1ELb0ELb0ELb1ELb0EEENS1_21CollectiveEpilogueFwdINS6_IJS8_S8_S9_EEENS6_IJNS7_ILi1EEESH_SH_EEESB_SD_Li256ELb1ELb1ELb0ELb0EEENS1_19SingleTileSchedulerILb1ELb0ELb1ELi128EEEEEEEEEvNT_6ParamsE,@function
        .size           _ZN7cutlass13device_kernelIN5flash19enable_sm80_to_sm89INS1_16FlashAttnFwdSm80INS1_25CollectiveMainloopFwdSm80ILi8ELi1ELb1EN4cute5tupleIJNS5_1CILi128EEENS7_ILi96EEES8_EEELi128ENS_10bfloat16_tEfNS_4arch4Sm80ELb0ELb1ELb1ELb1ELb0ELb0ELb1ELb0EEENS1_21CollectiveEpilogueFwdINS6_IJS8_S8_S9_EEENS6_IJNS7_ILi1EEESH_SH_EEESB_SD_Li256ELb1ELb1ELb0ELb0EEENS1_19SingleTileSchedulerILb1ELb0ELb1ELi128EEEEEEEEEvNT_6ParamsE,(.L_x_3762 - _ZN7cutlass13device_kernelIN5flash19enable_sm80_to_sm89INS1_16FlashAttnFwdSm80INS1_25CollectiveMainloopFwdSm80ILi8ELi1ELb1EN4cute5tupleIJNS5_1CILi128EEENS7_ILi96EEES8_EEELi128ENS_10bfloat16_tEfNS_4arch4Sm80ELb0ELb1ELb1ELb1ELb0ELb0ELb1ELb0EEENS1_21CollectiveEpilogueFwdINS6_IJS8_S8_S9_EEENS6_IJNS7_ILi1EEESH_SH_EEESB_SD_Li256ELb1ELb1ELb0ELb0EEENS1_19SingleTileSchedulerILb1ELb0ELb1ELi128EEEEEEEEEvNT_6ParamsE)
        .other          _ZN7cutlass13device_kernelIN5flash19enable_sm80_to_sm89INS1_16FlashAttnFwdSm80INS1_25CollectiveMainloopFwdSm80ILi8ELi1ELb1EN4cute5tupleIJNS5_1CILi128EEENS7_ILi96EEES8_EEELi128ENS_10bfloat16_tEfNS_4arch4Sm80ELb0ELb1ELb1ELb1ELb0ELb0ELb1ELb0EEENS1_21CollectiveEpilogueFwdINS6_IJS8_S8_S9_EEENS6_IJNS7_ILi1EEESH_SH_EEESB_SD_Li256ELb1ELb1ELb0ELb0EEENS1_19SingleTileSchedulerILb1ELb0ELb1ELi128EEEEEEEEEvNT_6ParamsE,@"STO_CUDA_ENTRY STV_DEFAULT"
_ZN7cutlass13device_kernelIN5flash19enable_sm80_to_sm89INS1_16FlashAttnFwdSm80INS1_25CollectiveMainloopFwdSm80ILi8ELi1ELb1EN4cute5tupleIJNS5_1CILi128EEENS7_ILi96EEES8_EEELi128ENS_10bfloat16_tEfNS_4arch4Sm80ELb0ELb1ELb1ELb1ELb0ELb0ELb1ELb0EEENS1_21CollectiveEpilogueFwdINS6_IJS8_S8_S9_EEENS6_IJNS7_ILi1EEESH_SH_EEESB_SD_Li256ELb1ELb1ELb0ELb0EEENS1_19SingleTileSchedulerILb1ELb0ELb1ELi128EEEEEEEEEvNT_6ParamsE:
[----:B------:R-:W-:Y:S02]  /*0000*/  MOV R1, c[0x0][0x28] ;  /* 0x00000a0000017a02 */ /* 0x000fe40000000f00 */
[----:B------:R-:W1:Y:S01]  /*0010*/  S2R R42, SR_TID.X ;  /* 0x00000000002a7919 */ /* 0x000e620000002100 */
[----:B------:R-:W-:Y:S01]  /*0020*/  MOV R5, 0x4 ;  /* 0x0000000400057802 */ /* 0x000fe20000000f00 */
[----:B------:R-:W2:Y:S01]  /*0030*/  S2UR UR4, SR_CTAID.X ;  /* 0x00000000000479c3 */ /* 0x000ea20000002500 */
[----:B------:R-:W-:Y:S01]  /*0040*/  ULDC.64 UR10, c[0x0][0x118] ;  /* 0x00004600000a7ab9 */ /* 0x000fe20000000a00 */
[----:B------:R-:W3:Y:S01]  /*0050*/  S2R R218, SR_CTAID.Z ;  /* 0x0000000000da7919 */ /* 0x000ee20000002700 */
[----:B-1----:R-:W-:Y:S01]  /*0060*/  SHF.R.U32.HI R0, RZ, 0x5, R42 ;  /* 0x00000005ff007819 */ /* 0x002fe2000001162a */
[----:B---3--:R-:W-:-:S05]  /*0070*/  IMAD.WIDE R2, R218, R5, c[0x0][0x568] ;  /* 0x00015a00da027625 */ /* 0x008fca00078e0205 */
[----:B------:R-:W1:Y:S02]  /*0080*/  SHFL.IDX PT, R0, R0, RZ, 0x1f ;  /* 0x00001fff00007589 */ /* 0x000e6400000e0000 */
[----:B-1----:R-:W-:-:S13]  /*0090*/  ISETP.NE.AND P0, PT, R0, RZ, PT ;  /* 0x000000ff0000720c */ /* 0x002fda0003f05270 */
[----:B--2---:R-:W-:Y:S05]  /*00a0*/  @!P0 BRA `(.L_x_213) ;  /* 0x0000014000008947 */ /* 0x004fea0003800000 */
[----:B------:R-:W-:-:S04]  /*00b0*/  ISETP.NE.U32.AND P0, PT, RZ, c[0x0][0x568], PT ;  /* 0x00015a00ff007a0c */ /* 0x000fc80003f05070 */
[----:B------:R-:W-:-:S13]  /*00c0*/  ISETP.NE.AND.EX P0, PT, RZ, c[0x0][0x56c], PT, P0 ;  /* 0x00015b00ff007a0c */ /* 0x000fda0003f05300 */
[----:B------:R-:W-:Y:S05]  /*00d0*/  @!P0 BRA `(.L_x_214) ;  /* 0x0000002000008947 */ /* 0x000fea0003800000 */
[----:B------:R1:W5:Y:S01]  /*00e0*/  LDG.E R3, [R2.64] ;  /* 0x0000000a02037981 */ /* 0x000362000c1e1900 */
[----:B------:R-:W-:Y:S05]  /*00f0*/  BRA `(.L_x_215) ;  /* 0x0000009000007947 */ /* 0x000fea0003800000 */
.L_x_214:
        /* <DEDUP_REMOVED lines=8> */
.L_x_216:
[----:B------:R-:W-:-:S04]  /*0180*/  MOV R3, c[0x0][0x54c] ;  /* 0x0001530000037a02 */ /* 0x000fc80000000f00 */
.L_x_215:
[----:B------:R-:W-:Y:S01]  /*0190*/  USHF.L.U32 UR4, UR4, 0x7, URZ ;  /* 0x0000000704047899 */ /* 0x000fe2000800063f */
[----:B-----5:R-:W-:-:S05]  /*01a0*/  IMAD R3, R3, c[0x0][0x548], RZ ;  /* 0x0001520003037a24 */ /* 0x020fca00078e02ff */
[----:B------:R-:W-:-:S04]  /*01b0*/  MOV R40, UR4 ;  /* 0x0000000400287c02 */ /* 0x000fc80008000f00 */
[----:B------:R-:W-:-:S04]  /*01c0*/  ISETP.GE.AND P0, PT, R40, R3, PT ;  /* 0x000000032800720c */ /* 0x000fc80003f06270 */
[----:B------:R-:W-:Y:S01]  /*01d0*/  SEL R218, R218, 0xffffffff, !P0 ;  /* 0xffffffffdada7807 */ /* 0x000fe20004000000 */
[----:B------:R-:W-:Y:S05]  /*01e0*/  BRA `(.L_x_217) ;  /* 0x0000013000007947 */ /* 0x000fea0003800000 */
.L_x_213:
[----:B------:R-:W-:-:S04]  /*01f0*/  ISETP.NE.U32.AND P0, PT, RZ, c[0x0][0x568], PT ;  /* 0x00015a00ff007a0c */ /* 0x000fc80003f05070 */
[----:B------:R-:W-:-:S13]  /*0200*/  ISETP.NE.AND.EX P0, PT, RZ, c[0x0][0x56c], PT, P0 ;  /* 0x00015b00ff007a0c */ /* 0x000fda0003f05300 */
[----:B------:R-:W-:Y:S05]  /*0210*/  @!P0 BRA `(.L_x_218) ;  /* 0x0000002000008947 */ /* 0x000fea0003800000 */
[----:B------:R1:W5:Y:S01]  /*0220*/  LDG.E R3, [R2.64] ;  /* 0x0000000a02037981 */ /* 0x000362000c1e1900 */
[----:B------:R-:W-:Y:S05]  /*0230*/  BRA `(.L_x_219) ;  /* 0x0000009000007947 */ /* 0x000fea0003800000 */
.L_x_218:
        /* <DEDUP_REMOVED lines=8> */
.L_x_220:
[----:B------:R-:W-:-:S04]  /*02c0*/  MOV R3, c[0x0][0x54c] ;  /* 0x0001530000037a02 */ /* 0x000fc80000000f00 */
.L_x_219:
[----:B------:R-:W-:Y:S01]  /*02d0*/  USHF.L.U32 UR4, UR4, 0x7, URZ ;  /* 0x0000000704047899 */ /* 0x000fe2000800063f */
[----:B-----5:R-:W-:-:S05]  /*02e0*/  IMAD R3, R3, c[0x0][0x548], RZ ;  /* 0x0001520003037a24 */ /* 0x020fca00078e02ff */
[----:B------:R-:W-:-:S04]  /*02f0*/  MOV R40, UR4 ;  /* 0x0000000400287c02 */ /* 0x000fc80008000f00 */
[----:B------:R-:W-:-:S04]  /*0300*/  ISETP.GE.AND P0, PT, R40, R3, PT ;  /* 0x000000032800720c */ /* 0x000fc80003f06270 */
[----:B------:R-:W-:-:S04]  /*0310*/  SEL R218, R218, 0xffffffff, !P0 ;  /* 0xffffffffdada7807 */ /* 0x000fc80004000000 */
.L_x_217:
[----:B------:R-:W-:-:S13]  /*0320*/  ISETP.GE.AND P0, PT, R218, RZ, PT ;  /* 0x000000ffda00720c */ /* 0x000fda0003f06270 */
[----:B------:R-:W-:Y:S05]  /*0330*/  @!P0 EXIT ;  /* 0x000000000000894d */ /* 0x000fea0003800000 */
[----:B------:R-:W-:Y:S01]  /*0340*/  ISETP.NE.U32.AND P2, PT, RZ, c[0x0][0x370], PT ;  /* 0x0000dc00ff007a0c */ /* 0x000fe20003f45070 */
[----:B------:R-:W-:Y:S01]  /*0350*/  IMAD.MOV.U32 R9, RZ, RZ, RZ ;  /* 0x000000ffff097224 */ /* 0x000fe200078e00ff */
[----:B------:R-:W-:Y:S01]  /*0360*/  ISETP.NE.U32.AND P1, PT, RZ, c[0x0][0x360], PT ;  /* 0x0000d800ff007a0c */ /* 0x000fe20003f25070 */
[----:B------:R-:W-:Y:S01]  /*0370*/  IMAD.MOV.U32 R219, RZ, RZ, c[0x0][0x168] ;  /* 0x00005a00ffdb7624 */ /* 0x000fe200078e00ff */
[----:B------:R-:W-:Y:S01]  /*0380*/  ISETP.NE.AND.EX P2, PT, RZ, c[0x0][0x374], PT, P2 ;  /* 0x0000dd00ff007a0c */ /* 0x000fe20003f45320 */
[----:B------:R-:W-:Y:S01]  /*0390*/  IMAD.MOV.U32 R30, RZ, RZ, RZ ;  /* 0x000000ffff1e7224 */ /* 0x000fe200078e00ff */
[----:B------:R-:W-:Y:S01]  /*03a0*/  ISETP.NE.AND.EX P1, PT, RZ, c[0x0][0x364], PT, P1 ;  /* 0x0000d900ff007a0c */ /* 0x000fe20003f25310 */
[CC--:B------:R-:W-:Y:S01]  /*03b0*/  IMAD.WIDE R6, R218.reuse, R5.reuse, c[0x0][0x348] ;  /* 0x0000d200da067625 */ /* 0x0c0fe200078e0205 */
[----:B------:R-:W-:Y:S02]  /*03c0*/  ISETP.NE.U32.AND P0, PT, RZ, c[0x0][0x348], PT ;  /* 0x0000d200ff007a0c */ /* 0x000fe40003f05070 */
[----:B------:R-:W-:Y:S01]  /*03d0*/  ISETP.NE.U32.AND P5, PT, RZ, c[0x0][0x350], PT ;  /* 0x0000d400ff007a0c */ /* 0x000fe20003fa5070 */
[----:B-1----:R-:W-:Y:S01]  /*03e0*/  IMAD.WIDE R2, R218, R5, c[0x0][0x350] ;  /* 0x0000d400da027625 */ /* 0x002fe200078e0205 */
[----:B------:R-:W-:-:S02]  /*03f0*/  ISETP.NE.AND.EX P0, PT, RZ, c[0x0][0x34c], PT, P0 ;  /* 0x0000d300ff007a0c */ /* 0x000fc40003f05300 */
[----:B------:R-:W-:Y:S02]  /*0400*/  ISETP.NE.AND.EX P5, PT, RZ, c[0x0][0x354], PT, P5 ;  /* 0x0000d500ff007a0c */ /* 0x000fe40003fa5350 */
[----:B------:R-:W-:Y:S01]  /*0410*/  MOV R0, RZ ;  /* 0x000000ff00007202 */ /* 0x000fe20000000f00 */
[----:B------:R-:W-:-:S04]  /*0420*/  @P2 IMAD.WIDE R12, R218, R5, c[0x0][0x370] ;  /* 0x0000dc00da0c2625 */ /* 0x000fc800078e0205 */
[----:B------:R-:W-:Y:S01]  /*0430*/  @P1 IMAD.WIDE R10, R218, R5, c[0x0][0x360] ;  /* 0x0000d800da0a1625 */ /* 0x000fe200078e0205 */
[----:B------:R1:W5:Y:S04]  /*0440*/  @P2 LDG.E R9, [R12.64] ;  /* 0x0000000a0c092981 */ /* 0x000368000c1e1900 */
[----:B------:R1:W5:Y:S04]  /*0450*/  @P1 LDG.E R219, [R10.64] ;  /* 0x0000000a0adb1981 */ /* 0x000368000c1e1900 */
[----:B------:R1:W5:Y:S04]  /*0460*/  @P0 LDG.E R0, [R6.64] ;  /* 0x0000000a06000981 */ /* 0x000368000c1e1900 */
[----:B------:R1:W5:Y:S01]  /*0470*/  @P5 LDG.E R30, [R2.64] ;  /* 0x0000000a021e5981 */ /* 0x000362000c1e1900 */
[----:B------:R-:W-:Y:S01]  /*0480*/  MOV R216, c[0x0][0x1d0] ;  /* 0x0000740000d87a02 */ /* 0x000fe20000000f00 */
[----:B------:R-:W-:Y:S05]  /*0490*/  @P1 BRA `(.L_x_221) ;  /* 0x0000004000001947 */ /* 0x000fea0003800000 */
[----:B------:R-:W-:Y:S05]  /*04a0*/  @!P0 BRA `(.L_x_221) ;  /* 0x0000003000008947 */ /* 0x000fea0003800000 */
[----:B-----5:R-:W2:Y:S04]  /*04b0*/  LDG.E R219, [R6.64] ;  /* 0x0000000a06db7981 */ /* 0x020ea8000c1e1900 */
[----:B------:R-:W2:Y:S02]  /*04c0*/  LDG.E R4, [R6.64+0x4] ;  /* 0x0000040a06047981 */ /* 0x000ea4000c1e1900 */
[----:B--2---:R-:W-:-:S02]  /*04d0*/  IADD3 R219, -R219, R4, RZ ;  /* 0x00000004dbdb7210 */ /* 0x004fc40007ffe1ff */
.L_x_221:
[----:B------:R-:W-:-:S04]  /*04e0*/  ISETP.NE.U32.AND P1, PT, RZ, c[0x0][0x368], PT ;  /* 0x0000da00ff007a0c */ /* 0x000fc80003f25070 */
[----:B------:R-:W-:-:S13]  /*04f0*/  ISETP.NE.AND.EX P1, PT, RZ, c[0x0][0x36c], PT, P1 ;  /* 0x0000db00ff007a0c */ /* 0x000fda0003f25310 */
[----:B------:R-:W-:Y:S05]  /*0500*/  @!P1 BRA `(.L_x_222) ;  /* 0x0000003000009947 */ /* 0x000fea0003800000 */
[----:B------:R-:W-:-:S06]  /*0510*/  IMAD.WIDE R216, R218, R5, c[0x0][0x368] ;  /* 0x0000da00dad87625 */ /* 0x000fcc00078e0205 */
[----:B------:R2:W5:Y:S01]  /*0520*/  LDG.E R216, [R216.64] ;  /* 0x0000000ad8d87981 */ /* 0x000562000c1e1900 */
[----:B------:R-:W-:Y:S05]  /*0530*/  BRA `(.L_x_223) ;  /* 0x0000004000007947 */ /* 0x000fea0003800000 */
.L_x_222:
[----:B------:R-:W-:Y:S05]  /*0540*/  @!P5 BRA `(.L_x_223) ;  /* 0x000000300000d947 */ /* 0x000fea0003800000 */
[----:B------:R-:W2:Y:S04]  /*0550*/  LDG.E R216, [R2.64] ;  /* 0x0000000a02d87981 */ /* 0x000ea8000c1e1900 */
[----:B-1----:R-:W2:Y:S02]  /*0560*/  LDG.E R7, [R2.64+0x4] ;  /* 0x0000040a02077981 */ /* 0x002ea4000c1e1900 */
[----:B--2---:R-:W-:Y:S02]  /*0570*/  IADD3 R216, -R216, R7, RZ ;  /* 0x00000007d8d87210 */ /* 0x004fe40007ffe1ff */
.L_x_223:
[----:B-1----:R-:W-:Y:S01]  /*0580*/  IMAD.MOV.U32 R2, RZ, RZ, c[0x0][0x2c4] ;  /* 0x0000b100ff027624 */ /* 0x002fe200078e00ff */
[----:B------:R-:W-:Y:S01]  /*0590*/  IADD3 R7, R40, 0x7f, RZ ;  /* 0x0000007f28077810 */ /* 0x000fe20007ffe0ff */
[----:B------:R-:W-:Y:S02]  /*05a0*/  IMAD.MOV.U32 R36, RZ, RZ, c[0x0][0x32c] ;  /* 0x0000cb00ff247624 */ /* 0x000fe400078e00ff */
[--C-:B-----5:R-:W-:Y:S01]  /*05b0*/  IMAD.IADD R216, R216, 0x1, -R9.reuse ;  /* 0x00000001d8d87824 */ /* 0x120fe200078e0a09 */
[----:B------:R-:W-:Y:S01]  /*05c0*/  ISETP.NE.AND P4, PT, R2, 0x1, PT ;  /* 0x000000010200780c */ /* 0x000fe20003f85270 */
[----:B------:R-:W-:Y:S01]  /*05d0*/  IMAD.IADD R30, R30, 0x1, R9 ;  /* 0x000000011e1e7824 */ /* 0x000fe200078e0209 */
[----:B------:R-:W-:-:S02]  /*05e0*/  ISETP.GE.AND P3, PT, R36, 0x1, PT ;  /* 0x000000012400780c */ /* 0x000fc40003f66270 */
[----:B------:R-:W-:-:S09]  /*05f0*/  IADD3 R2, R216, 0x1, -R219 ;  /* 0x00000001d8027810 */ /* 0x000fd20007ffe8db */
[----:B------:R-:W-:-:S05]  /*0600*/  @P4 IADD3 R3, R40, 0x7f, RZ ;  /* 0x0000007f28034810 */ /* 0x000fca0007ffe0ff */
[----:B------:R-:W-:-:S05]  /*0610*/  @P4 IMAD.HI.U32 R3, R3, c[0x0][0x2c8], RZ ;  /* 0x0000b20003034a27 */ /* 0x000fca00078e00ff */
[----:B------:R-:W-:-:S05]  /*0620*/  @P4 SHF.R.U32.HI R7, RZ, c[0x0][0x2cc], R3 ;  /* 0x0000b300ff074a19 */ /* 0x000fca0000011603 */
[----:B------:R-:W-:-:S05]  /*0630*/  IMAD.IADD R2, R2, 0x1, R7 ;  /* 0x0000000102027824 */ /* 0x000fca00078e0207 */
[----:B------:R-:W-:Y:S01]  /*0640*/  IADD3 R4, R2, c[0x0][0x328], RZ ;  /* 0x0000ca0002047a10 */ /* 0x000fe20007ffe0ff */
[----:B------:R-:W-:Y:S05]  /*0650*/  @!P3 BRA `(.L_x_224) ;  /* 0x000000e00000b947 */ /* 0x000fea0003800000 */
[C---:B------:R-:W-:Y:S02]  /*0660*/  ISETP.GT.AND P1, PT, R2.reuse, RZ, PT ;  /* 0x000000ff0200720c */ /* 0x040fe40003f24270 */
        /* <DEDUP_REMOVED lines=8> */
.L_x_225:
[----:B------:R-:W-:-:S13]  /*06f0*/  ISETP.NE.AND P1, PT, R36, 0x1, PT ;  /* 0x000000012400780c */ /* 0x000fda0003f25270 */
[----:B------:R-:W-:-:S05]  /*0700*/  @P1 IMAD.HI.U32 R2, R3, c[0x0][0x330], RZ ;  /* 0x0000cc0003021a27 */ /* 0x000fca00078e00ff */
[----:B------:R-:W-:-:S05]  /*0710*/  @P1 SHF.R.U32.HI R3, RZ, c[0x0][0x334], R2 ;  /* 0x0000cd00ff031a19 */ /* 0x000fca0000011602 */
.L_x_226:
[----:B------:R-:W-:-:S05]  /*0720*/  IMAD R3, R3, R36, c[0x0][0x32c] ;  /* 0x0000cb0003037624 */ /* 0x000fca00078e0224 */
[----:B------:R-:W-:-:S04]  /*0730*/  IMNMX R4, R4, R3, PT ;  /* 0x0000000304047217 */ /* 0x000fc80003800200 */
.L_x_224:
[----:B------:R-:W-:Y:S01]  /*0740*/  IADD3 R4, R4, 0x5f, RZ ;  /* 0x0000005f04047810 */ /* 0x000fe20007ffe0ff */
[----:B------:R-:W-:Y:S01]  /*0750*/  @P4 IMAD.HI.U32 R3, R40, c[0x0][0x2c8], RZ ;  /* 0x0000b20028034a27 */ /* 0x000fe200078e00ff */
[----:B------:R-:W-:-:S03]  /*0760*/  IADD3 R7, R216, 0x5f, RZ ;  /* 0x0000005fd8077810 */ /* 0x000fc60007ffe0ff */
[----:B------:R-:W-:-:S04]  /*0770*/  IMAD.HI R4, R4, 0x2aaaaaab, RZ ;  /* 0x2aaaaaab04047827 */ /* 0x000fc800078e02ff */
[----:B------:R-:W-:-:S04]  /*0780*/  IMAD.HI R7, R7, 0x2aaaaaab, RZ ;  /* 0x2aaaaaab07077827 */ /* 0x000fc800078e02ff */
[----:B------:R-:W-:Y:S01]  /*0790*/  IMAD.MOV.U32 R2, RZ, RZ, R40 ;  /* 0x000000ffff027224 */ /* 0x000fe200078e0028 */
[----:B------:R-:W-:Y:S01]  /*07a0*/  @P4 SHF.R.U32.HI R2, RZ, c[0x0][0x2cc], R3 ;  /* 0x0000b300ff024a19 */ /* 0x000fe20000011603 */
[----:B------:R-:W-:Y:S01]  /*07b0*/  IMAD.IADD R37, R216, 0x1, -R219 ;  /* 0x00000001d8257824 */ /* 0x000fe200078e0adb */
[----:B------:R-:W-:Y:S02]  /*07c0*/  SHF.R.U32.HI R3, RZ, 0x1f, R4 ;  /* 0x0000001fff037819 */ /* 0x000fe40000011604 */
[----:B------:R-:W-:Y:S01]  /*07d0*/  SHF.R.U32.HI R6, RZ, 0x1f, R7 ;  /* 0x0000001fff067819 */ /* 0x000fe20000011607 */
[----:B------:R-:W-:Y:S01]  /*07e0*/  IMAD.IADD R2, R37, 0x1, R2 ;  /* 0x0000000125027824 */ /* 0x000fe200078e0202 */
[----:B------:R-:W-:Y:S02]  /*07f0*/  LEA.HI.SX32 R3, R4, R3, 0x1c ;  /* 0x0000000304037211 */ /* 0x000fe400078fe2ff */
[----:B------:R-:W-:Y:S02]  /*0800*/  LEA.HI.SX32 R6, R7, R6, 0x1c ;  /* 0x0000000607067211 */ /* 0x000fe400078fe2ff */
[----:B------:R-:W-:-:S02]  /*0810*/  IADD3 R4, R2, -c[0x0][0x324], RZ ;  /* 0x8000c90002047a10 */ /* 0x000fc40007ffe0ff */
[----:B------:R-:W-:Y:S01]  /*0820*/  IMNMX R38, R6, R3, PT ;  /* 0x0000000306267217 */ /* 0x000fe20003800200 */
[----:B------:R-:W-:Y:S05]  /*0830*/  @!P3 BRA `(.L_x_227) ;  /* 0x000000e00000b947 */ /* 0x000fea0003800000 */
[----:B------:R-:W-:-:S04]  /*0840*/  MOV R3, R2 ;  /* 0x0000000200037202 */ /* 0x000fc80000000f00 */
[----:B------:R-:W-:-:S13]  /*0850*/  ISETP.GT.AND P1, PT, R3, -0x1, PT ;  /* 0xffffffff0300780c */ /* 0x000fda0003f24270 */
[----:B------:R-:W-:Y:S05]  /*0860*/  @P1 BRA `(.L_x_228) ;  /* 0x0000006000001947 */ /* 0x000fea0003800000 */
[----:B------:R-:W-:Y:S02]  /*0870*/  ISETP.NE.AND P1, PT, R36, 0x1, PT ;  /* 0x000000012400780c */ /* 0x000fe40003f25270 */
[----:B------:R-:W-:-:S11]  /*0880*/  LOP3.LUT R3, RZ, R3, RZ, 0x33, !PT ;  /* 0x00000003ff037212 */ /* 0x000fd600078e33ff */
[----:B------:R-:W-:-:S05]  /*0890*/  @P1 IMAD.HI.U32 R2, R3, c[0x0][0x330], RZ ;  /* 0x0000cc0003021a27 */ /* 0x000fca00078e00ff */
[----:B------:R-:W-:-:S04]  /*08a0*/  @P1 SHF.R.U32.HI R3, RZ, c[0x0][0x334], R2 ;  /* 0x0000cd00ff031a19 */ /* 0x000fc80000011602 */
[----:B------:R-:W-:Y:S01]  /*08b0*/  LOP3.LUT R3, RZ, R3, RZ, 0x33, !PT ;  /* 0x00000003ff037212 */ /* 0x000fe200078e33ff */
[----:B------:R-:W-:Y:S05]  /*08c0*/  BRA `(.L_x_229) ;  /* 0x0000003000007947 */ /* 0x000fea0003800000 */
.L_x_228:
[----:B------:R-:W-:-:S13]  /*08d0*/  ISETP.NE.AND P1, PT, R36, 0x1, PT ;  /* 0x000000012400780c */ /* 0x000fda0003f25270 */
[----:B------:R-:W-:-:S05]  /*08e0*/  @P1 IMAD.HI.U32 R2, R3, c[0x0][0x330], RZ ;  /* 0x0000cc0003021a27 */ /* 0x000fca00078e00ff */
[----:B------:R-:W-:-:S05]  /*08f0*/  @P1 SHF.R.U32.HI R3, RZ, c[0x0][0x334], R2 ;  /* 0x0000cd00ff031a19 */ /* 0x000fca0000011602 */
.L_x_229:
[----:B------:R-:W-:-:S05]  /*0900*/  IMAD R3, R3, c[0x0][0x32c], RZ ;  /* 0x0000cb0003037a24 */ /* 0x000fca00078e02ff */
[----:B------:R-:W-:-:S05]  /*0910*/  IMNMX R4, R4, R3, !PT ;  /* 0x0000000304047217 */ /* 0x000fca0007800200 */
.L_x_227:
[----:B------:R-:W-:Y:S01]  /*0920*/  IMAD.HI R2, R4, 0x2aaaaaab, RZ ;  /* 0x2aaaaaab04027827 */ /* 0x000fe200078e02ff */
[----:B------:R-:W-:Y:S01]  /*0930*/  PLOP3.LUT P2, PT, PT, PT, PT, 0x80, 0x0 ;  /* 0x000000000000781c */ /* 0x000fe20003f4f070 */
[----:B------:R-:W-:Y:S01]  /*0940*/  CS2R R64, SRZ ;  /* 0x0000000000407805 */ /* 0x000fe2000001ff00 */
[----:B------:R-:W-:Y:S01]  /*0950*/  CS2R R62, SRZ ;  /* 0x00000000003e7805 */ /* 0x000fe2000001ff00 */
[----:B------:R-:W-:Y:S01]  /*0960*/  IMAD.MOV.U32 R66, RZ, RZ, RZ ;  /* 0x000000ffff427224 */ /* 0x000fe200078e00ff */
[----:B------:R-:W-:Y:S01]  /*0970*/  SHF.R.U32.HI R215, RZ, 0x1f, R2 ;  /* 0x0000001fffd77819 */ /* 0x000fe20000011602 */
[----:B------:R-:W-:Y:S01]  /*0980*/  CS2R R60, SRZ ;  /* 0x00000000003c7805 */ /* 0x000fe2000001ff00 */
        /* <DEDUP_REMOVED lines=33> */
[----:B------:R-:W-:Y:S05]  /*0ba0*/  @!P1 BRA `(.L_x_230) ;  /* 0x00010b6000009947 */ /* 0x000fea0003800000 */
[----:B------:R-:W-:Y:S01]  /*0bb0*/  ISETP.NE.U32.AND P2, PT, RZ, c[0x0][0x340], PT ;  /* 0x0000d000ff007a0c */ /* 0x000fe20003f45070 */
[----:B------:R-:W1:Y:S01]  /*0bc0*/  S2R R28, SR_CTAID.Y ;  /* 0x00000000001c7919 */ /* 0x000e620000002600 */
[----:B------:R-:W-:Y:S01]  /*0bd0*/  SHF.R.S32.HI R109, RZ, 0x1f, R42 ;  /* 0x0000001fff6d7819 */ /* 0x000fe2000001142a */
[----:B------:R-:W-:Y:S01]  /*0be0*/  IMAD.WIDE.U32 R8, R0, c[0x0][0x178], RZ ;  /* 0x00005e0000087a25 */ /* 0x000fe200078e00ff */
[----:B------:R-:W-:Y:S01]  /*0bf0*/  ISETP.NE.AND.EX P2, PT, RZ, c[0x0][0x344], PT, P2 ;  /* 0x0000d100ff007a0c */ /* 0x000fe20003f45320 */
[----:B------:R-:W-:Y:S01]  /*0c00*/  ULDC.64 UR6, c[0x0][0x1e0] ;  /* 0x0000780000067ab9 */ /* 0x000fe20000000a00 */
[----:B------:R-:W-:Y:S01]  /*0c10*/  SEL R10, R218, RZ, !P0 ;  /* 0x000000ffda0a7207 */ /* 0x000fe20004000000 */
[----:B------:R-:W-:Y:S01]  /*0c20*/  IMAD.MOV.U32 R39, RZ, RZ, 0x60 ;  /* 0x00000060ff277424 */ /* 0x000fe200078e00ff */
[----:B------:R-:W-:Y:S01]  /*0c30*/  IADD3 R112, R38, -0x1, RZ ;  /* 0xffffffff26707810 */ /* 0x000fe20007ffe0ff */
[----:B------:R-:W-:-:S08]  /*0c40*/  ULDC.64 UR4, c[0x0][0x208] ;  /* 0x0000820000047ab9 */ /* 0x000fd00000000a00 */
[----:B------:R-:W-:-:S06]  /*0c50*/  @P2 IMAD.WIDE R26, R218, R5, c[0x0][0x340] ;  /* 0x0000d000da1a2625 */ /* 0x000fcc00078e0205 */
[----:B------:R-:W3:Y:S01]  /*0c60*/  @P2 LDG.E R26, [R26.64] ;  /* 0x0000000a1a1a2981 */ /* 0x000ee2000c1e1900 */
[-C--:B------:R-:W-:Y:S01]  /*0c70*/  LEA.HI R3, R109, R42.reuse, RZ, 0x3 ;  /* 0x0000002a6d037211 */ /* 0x080fe200078f18ff */
[C---:B------:R-:W-:Y:S01]  /*0c80*/  IMAD R41, R39.reuse, c[0x0][0x1e4], RZ ;  /* 0x0000790027297a24 */ /* 0x040fe200078e02ff */
[----:B------:R-:W-:Y:S01]  /*0c90*/  SHF.R.S32.HI R5, RZ, 0x1f, R0 ;  /* 0x0000001fff057819 */ /* 0x000fe20000011400 */
[----:B------:R-:W-:Y:S01]  /*0ca0*/  IMAD.WIDE.U32 R110, R39, c[0x0][0x1e0], RZ ;  /* 0x00007800276e7a25 */ /* 0x000fe200078e00ff */
[----:B------:R-:W-:Y:S01]  /*0cb0*/  LOP3.LUT R25, R3, 0xfffffff8, RZ, 0xc0, !PT ;  /* 0xfffffff803197812 */ /* 0x000fe200078ec0ff */
[----:B------:R-:W-:Y:S01]  /*0cc0*/  UIMAD.WIDE.U32 UR14, UR6, 0x40, URZ ;  /* 0x00000040060e78a5 */ /* 0x000fe2000f8e003f */
[----:B------:R-:W-:Y:S01]  /*0cd0*/  SHF.R.S32.HI R3, RZ, 0x3, R3 ;  /* 0x00000003ff037819 */ /* 0x000fe20000011403 */
[----:B------:R-:W-:Y:S01]  /*0ce0*/  IMAD R5, R5, c[0x0][0x178], RZ ;  /* 0x00005e0005057a24 */ /* 0x000fe200078e02ff */
[----:B-1----:R-:W-:Y:S01]  /*0cf0*/  SHF.R.S32.HI R29, RZ, 0x1f, R28 ;  /* 0x0000001fff1d7819 */ /* 0x002fe2000001141c */
[----:B------:R-:W-:Y:S01]  /*0d00*/  IMAD.IADD R25, R42, 0x1, -R25 ;  /* 0x000000012a197824 */ /* 0x000fe200078e0a19 */
[----:B------:R-:W-:Y:S01]  /*0d10*/  USHF.L.U32 UR8, UR7, 0x6, URZ ;  /* 0x0000000607087899 */ /* 0x000fe2000800063f */
[----:B------:R-:W-:Y:S01]  /*0d20*/  IMAD R5, R0, c[0x0][0x17c], R5 ;  /* 0x00005f0000057a24 */ /* 0x000fe200078e0205 */
[----:B------:R-:W-:Y:S01]  /*0d30*/  LEA.HI R108, R109, R42, RZ, 0x5 ;  /* 0x0000002a6d6c7211 */ /* 0x000fe200078f28ff */
[----:B------:R-:W-:Y:S01]  /*0d40*/  IMAD R11, R25, 0x20, R3 ;  /* 0x00000020190b7824 */ /* 0x000fe200078e0203 */
[----:B------:R-:W-:Y:S01]  /*0d50*/  UIADD3 UR8, UR15, UR8, URZ ;  /* 0x000000080f087290 */ /* 0x000fe2000fffe03f */
[----:B------:R-:W-:Y:S01]  /*0d60*/  IMAD.IADD R9, R9, 0x1, R5 ;  /* 0x0000000109097824 */ /* 0x000fe200078e0205 */
[----:B------:R-:W-:Y:S01]  /*0d70*/  SHF.R.S32.HI R5, RZ, 0x1f, R218 ;  /* 0x0000001fff057819 */ /* 0x000fe200000114da */
[----:B------:R-:W-:Y:S01]  /*0d80*/  IMAD R7, R29, c[0x0][0x1b8], RZ ;  /* 0x00006e001d077a24 */ /* 0x000fe200078e02ff */
[----:B------:R-:W-:Y:S01]  /*0d90*/  SHF.R.S32.HI R43, RZ, 0x5, R108 ;  /* 0x00000005ff2b7819 */ /* 0x000fe2000001146c */
[----:B------:R-:W-:Y:S01]  /*0da0*/  IMAD.IADD R2, R40, 0x1, R11 ;  /* 0x0000000128027824 */ /* 0x000fe200078e020b */
[----:B------:R-:W-:Y:S01]  /*0db0*/  SEL R0, R5, RZ, !P0 ;  /* 0x000000ff05007207 */ /* 0x000fe20004000000 */
[C---:B------:R-:W-:Y:S01]  /*0dc0*/  IMAD R7, R28.reuse, c[0x0][0x1bc], R7 ;  /* 0x00006f001c077a24 */ /* 0x040fe200078e0207 */
[----:B------:R-:W-:Y:S01]  /*0dd0*/  USHF.L.U32 UR9, UR4, 0x6, URZ ;  /* 0x0000000604097899 */ /* 0x000fe2000800063f */
[----:B------:R-:W-:Y:S01]  /*0de0*/  IMAD.WIDE.U32 R8, R28, c[0x0][0x1b8], R8 ;  /* 0x00006e001c087a25 */ /* 0x000fe200078e0008 */
[----:B------:R-:W-:-:S02]  /*0df0*/  UMOV UR12, 0x6 ;  /* 0x00000006000c7882 */ /* 0x000fc40000000000 */
[----:B------:R-:W-:Y:S01]  /*0e00*/  USHF.L.U64.HI UR12, UR4, UR12, UR5 ;  /* 0x0000000c040c7299 */ /* 0x000fe20008010205 */
[----:B------:R-:W-:-:S04]  /*0e10*/  @P4 IMAD.HI.U32 R4, R2, c[0x0][0x2c8], RZ ;  /* 0x0000b20002044a27 */ /* 0x000fc800078e00ff */
[----:B------:R-:W-:Y:S02]  /*0e20*/  IMAD.IADD R9, R9, 0x1, R7 ;  /* 0x0000000109097824 */ /* 0x000fe400078e0207 */
[----:B------:R-:W-:Y:S01]  /*0e30*/  IMAD.MOV.U32 R7, RZ, RZ, R2 ;  /* 0x000000ffff077224 */ /* 0x000fe200078e0002 */
[----:B------:R-:W-:Y:S01]  /*0e40*/  @P4 SHF.R.U32.HI R7, RZ, c[0x0][0x2cc], R4 ;  /* 0x0000b300ff074a19 */ /* 0x000fe20000011604 */
[----:B------:R-:W-:Y:S02]  /*0e50*/  IMAD R13, R0, c[0x0][0x1c0], RZ ;  /* 0x00007000000d7a24 */ /* 0x000fe400078e02ff */
[----:B--2---:R-:W-:Y:S01]  /*0e60*/  IMAD.SHL.U32 R217, R3, 0x40, RZ ;  /* 0x0000004003d97824 */ /* 0x004fe200078e00ff */
[----:B------:R-:W-:Y:S01]  /*0e70*/  SHF.R.S32.HI R0, RZ, 0x1f, R7 ;  /* 0x0000001fff007819 */ /* 0x000fe20000011407 */
[C---:B------:R-:W-:Y:S02]  /*0e80*/  IMAD R13, R10.reuse, c[0x0][0x1c4], R13 ;  /* 0x000071000a0d7a24 */ /* 0x040fe400078e020d */
[----:B------:R-:W-:Y:S01]  /*0e90*/  IMAD.WIDE.U32 R10, R10, c[0x0][0x1c0], R8 ;  /* 0x000070000a0a7a25 */ /* 0x000fe200078e0008 */
[----:B------:R-:W-:-:S02]  /*0ea0*/  LOP3.LUT R217, R217, 0x1c0, RZ, 0xc0, !PT ;  /* 0x000001c0d9d97812 */ /* 0x000fc400078ec0ff */
[----:B------:R-:W-:Y:S01]  /*0eb0*/  LEA.HI R8, R109, R42, RZ, 0x6 ;  /* 0x0000002a6d087211 */ /* 0x000fe200078f30ff */
[----:B------:R-:W-:Y:S02]  /*0ec0*/  IMAD.MOV R9, RZ, RZ, -R7 ;  /* 0x000000ffff097224 */ /* 0x000fe400078e0a07 */
[----:B------:R-:W-:Y:S02]  /*0ed0*/  IMAD.IADD R11, R11, 0x1, R13 ;  /* 0x000000010b0b7824 */ /* 0x000fe400078e020d */
[----:B------:R-:W-:Y:S02]  /*0ee0*/  IMAD R6, R9, c[0x0][0x2c4], R2 ;  /* 0x0000b10009067a24 */ /* 0x000fe400078e0202 */
[----:B------:R-:W-:Y:S02]  /*0ef0*/  IMAD R0, R0, c[0x0][0x1b0], RZ ;  /* 0x00006c0000007a24 */ /* 0x000fe400078e02ff */
[----:B------:R-:W-:Y:S01]  /*0f00*/  IMAD.WIDE.U32 R10, R7, c[0x0][0x1b0], R10 ;  /* 0x00006c00070a7a25 */ /* 0x000fe200078e000a */
[----:B------:R-:W-:-:S03]  /*0f10*/  SHF.R.S32.HI R9, RZ, 0x1f, R6 ;  /* 0x0000001fff097819 */ /* 0x000fc60000011406 */
[----:B------:R-:W-:Y:S02]  /*0f20*/  IMAD R0, R7, c[0x0][0x1b4], R0 ;  /* 0x00006d0007007a24 */ /* 0x000fe400078e0200 */
[----:B------:R-:W-:Y:S02]  /*0f30*/  IMAD R9, R9, c[0x0][0x1a8], RZ ;  /* 0x00006a0009097a24 */ /* 0x000fe400078e02ff */
[----:B------:R-:W-:Y:S02]  /*0f40*/  IMAD.IADD R11, R11, 0x1, R0 ;  /* 0x000000010b0b7824 */ /* 0x000fe400078e0200 */
[----:B------:R-:W-:Y:S02]  /*0f50*/  IMAD.SHL.U32 R32, R25, 0x8, RZ ;  /* 0x0000000819207824 */ /* 0x000fe400078e00ff */
[C---:B------:R-:W-:Y:S02]  /*0f60*/  IMAD R9, R6.reuse, c[0x0][0x1ac], R9 ;  /* 0x00006b0006097a24 */ /* 0x040fe400078e0209 */
[----:B------:R-:W-:Y:S01]  /*0f70*/  IMAD.WIDE.U32 R6, R6, c[0x0][0x1a8], R10 ;  /* 0x00006a0006067a25 */ /* 0x000fe200078e000a */
[----:B------:R-:W-:-:S02]  /*0f80*/  LOP3.LUT R2, R217, 0x38, R32, 0xf8, !PT ;  /* 0x00000038d9027812 */ /* 0x000fc400078ef820 */
[----:B------:R-:W-:Y:S01]  /*0f90*/  SHF.R.U32.HI R217, RZ, 0x3, R217 ;  /* 0x00000003ffd97819 */ /* 0x000fe200000116d9 */
[----:B------:R-:W-:Y:S01]  /*0fa0*/  IMAD.IADD R0, R7, 0x1, R9 ;  /* 0x0000000107007824 */ /* 0x000fe200078e0209 */
[----:B------:R-:W-:Y:S01]  /*0fb0*/  LEA R4, P0, R6, c[0x0][0x160], 0x1 ;  /* 0x0000580006047a11 */ /* 0x000fe200078008ff */
[----:B------:R-:W-:Y:S01]  /*0fc0*/  IMAD R7, R219, c[0x0][0x2c4], RZ ;  /* 0x0000b100db077a24 */ /* 0x000fe200078e02ff */
[----:B------:R-:W-:Y:S01]  /*0fd0*/  LOP3.LUT R217, R2, R217, RZ, 0x3c, !PT ;  /* 0x000000d902d97212 */ /* 0x000fe200078e3cff */
[----:B------:R-:W-:Y:S01]  /*0fe0*/  IMAD.IADD R2, R40, 0x1, R3 ;  /* 0x0000000128027824 */ /* 0x000fe200078e0203 */
[----:B------:R-:W-:Y:S01]  /*0ff0*/  LEA.HI.X R0, R6, c[0x0][0x164], R0, 0x1, P0 ;  /* 0x0000590006007a11 */ /* 0x000fe200000f0c00 */
[----:B------:R-:W1:Y:S01]  /*1000*/  SHFL.IDX PT, R10, R4, RZ, 0x181f ;  /* 0x00181fff040a7589 */ /* 0x000e6200000e0000 */
[----:B------:R-:W-:Y:S01]  /*1010*/  IMAD.SHL.U32 R8, R8, 0x8, RZ ;  /* 0x0000000808087824 */ /* 0x000fe200078e00ff */
[----:B------:R-:W-:Y:S01]  /*1020*/  SHF.R.S32.HI R33, RZ, 0x1f, R32 ;  /* 0x0000001fff217819 */ /* 0x000fe20000011420 */
[----:B------:R-:W-:Y:S01]  /*1030*/  IMAD R39, R38, -0x60, R39 ;  /* 0xffffffa026277824 */ /* 0x000fe200078e0227 */
[CC--:B------:R-:W-:Y:S01]  /*1040*/  ISETP.GE.AND P1, PT, R2.reuse, R7.reuse, PT ;  /* 0x000000070200720c */ /* 0x0c0fe20003f26270 */
[----:B------:R-:W2:Y:S01]  /*1050*/  SHFL.IDX PT, R11, R0, RZ, 0x181f ;  /* 0x00181fff000b7589 */ /* 0x000ea200000e0000 */
[----:B------:R-:W-:Y:S01]  /*1060*/  IADD3 R6, R2, 0x20, RZ ;  /* 0x0000002002067810 */ /* 0x000fe20007ffe0ff */
[----:B------:R-:W-:Y:S01]  /*1070*/  IMAD.IADD R41, R111, 0x1, R41 ;  /* 0x000000016f297824 */ /* 0x000fe200078e0229 */
[----:B------:R-:W-:Y:S01]  /*1080*/  LOP3.LUT R217, R217, 0xfffffe00, R8, 0xf8, !PT ;  /* 0xfffffe00d9d97812 */ /* 0x000fe200078ef808 */
[----:B------:R-:W-:Y:S04]  /*1090*/  SHFL.IDX PT, R12, R4, 0x1, 0x181f ;  /* 0x00381f00040c7f89 */ /* 0x000fe800000e0000 */
[----:B------:R-:W-:Y:S01]  /*10a0*/  BAR.SYNC.DEFER_BLOCKING 0x0 ;  /* 0x0000000000007b1d */ /* 0x000fe20000010000 */
[----:B------:R-:W-:Y:S01]  /*10b0*/  ISETP.GE.AND P0, PT, R6, R7, PT ;  /* 0x000000070600720c */ /* 0x000fe20003f06270 */
[----:B------:R-:W-:Y:S01]  /*10c0*/  IMAD.SHL.U32 R217, R217, 0x2, RZ ;  /* 0x00000002d9d97824 */ /* 0x000fe200078e00ff */
[----:B------:R-:W-:-:S02]  /*10d0*/  SHF.R.S32.HI R6, RZ, 0x1f, R30 ;  /* 0x0000001fff067819 */ /* 0x000fc4000001141e */
[----:B------:R-:W-:Y:S01]  /*10e0*/  IADD3 R8, R2, 0x40, RZ ;  /* 0x0000004002087810 */ /* 0x000fe20007ffe0ff */
[----:B------:R-:W4:Y:S01]  /*10f0*/  SHFL.IDX PT, R13, R0, 0x1, 0x181f ;  /* 0x00381f00000d7f89 */ /* 0x000f2200000e0000 */
[----:B------:R-:W-:Y:S02]  /*1100*/  ISETP.GE.AND P6, PT, R32, c[0x0][0x198], PT ;  /* 0x0000660020007a0c */ /* 0x000fe40003fc6270 */
[----:B------:R-:W-:Y:S02]  /*1110*/  IADD3 R2, R2, 0x60, RZ ;  /* 0x0000006002027810 */ /* 0x000fe40007ffe0ff */
[----:B------:R-:W-:Y:S02]  /*1120*/  IADD3 R24, R39, R216, -R3 ;  /* 0x000000d827187210 */ /* 0x000fe40007ffe803 */
[----:B---3--:R-:W-:Y:S01]  /*1130*/  @P2 SHF.R.S32.HI R27, RZ, 0x1f, R26 ;  /* 0x0000001fff1b2819 */ /* 0x008fe2000001141a */
[----:B------:R-:W-:Y:S02]  /*1140*/  @!P2 IMAD.MOV.U32 R26, RZ, RZ, R218 ;  /* 0x000000ffff1aa224 */ /* 0x000fe400078e00da */
[----:B------:R-:W-:Y:S01]  /*1150*/  @!P2 IMAD.MOV.U32 R27, RZ, RZ, R5 ;  /* 0x000000ffff1ba224 */ /* 0x000fe200078e0005 */
[----:B------:R-:W-:-:S02]  /*1160*/  IADD3 R30, P2, R30, R3, RZ ;  /* 0x000000031e1e7210 */ /* 0x000fc40007f5e0ff */
[----:B------:R-:W-:Y:S02]  /*1170*/  IADD3 R5, R32, 0x40, RZ ;  /* 0x0000004020057810 */ /* 0x000fe40007ffe0ff */
[----:B------:R-:W-:Y:S01]  /*1180*/  LEA.HI.X.SX32 R31, R3, R6, 0x1, P2 ;  /* 0x00000006031f7211 */ /* 0x000fe200010f0eff */
[----:B------:R-:W-:Y:S01]  /*1190*/  IMAD.WIDE.U32 R14, R30, c[0x0][0x1e0], R32 ;  /* 0x000078001e0e7a25 */ /* 0x000fe200078e0020 */
[----:B------:R-:W-:Y:S02]  /*11a0*/  @!P1 SHF.R.S32.HI R6, RZ, 0x1f, R5 ;  /* 0x0000001fff069819 */ /* 0x000fe40000011405 */
[----:B------:R-:W-:Y:S01]  /*11b0*/  SEL R230, R26, RZ, !P5 ;  /* 0x000000ff1ae67207 */ /* 0x000fe20006800000 */
[C---:B------:R-:W-:Y:S01]  /*11c0*/  IMAD R9, R31.reuse, c[0x0][0x1e0], RZ ;  /* 0x000078001f097a24 */ /* 0x040fe200078e02ff */
[----:B------:R-:W-:Y:S01]  /*11d0*/  @!P1 LEA.HI R6, R6, R5, RZ, 0x3 ;  /* 0x0000000506069211 */ /* 0x000fe200078f18ff */
[----:B------:R-:W-:Y:S01]  /*11e0*/  IMAD R31, R31, c[0x0][0x208], RZ ;  /* 0x000082001f1f7a24 */ /* 0x000fe200078e02ff */
[----:B------:R-:W-:-:S02]  /*11f0*/  SEL R26, R27, RZ, !P5 ;  /* 0x000000ff1b1a7207 */ /* 0x000fc40006800000 */
[----:B------:R-:W-:Y:S02]  /*1200*/  @!P1 LOP3.LUT R6, R6, 0xfffffff8, RZ, 0xc0, !PT ;  /* 0xfffffff806069812 */ /* 0x000fe400078ec0ff */
[----:B-1----:R-:W-:Y:S01]  /*1210*/  @!P1 LEA R18, P5, R32, R10, 0x1 ;  /* 0x0000000a20129211 */ /* 0x002fe200078a08ff */
[----:B------:R-:W-:Y:S01]  /*1220*/  IMAD R223, R26, c[0x0][0x1f0], RZ ;  /* 0x00007c001adf7a24 */ /* 0x000fe200078e02ff */
[----:B------:R-:W-:Y:S01]  /*1230*/  ISETP.GE.AND P2, PT, R5, c[0x0][0x198], PT ;  /* 0x0000660005007a0c */ /* 0x000fe20003f46270 */
[----:B--2---:R-:W-:Y:S01]  /*1240*/  @!P1 IMAD.WIDE R20, R6, 0x2, R10 ;  /* 0x0000000206149825 */ /* 0x004fe200078e020a */
[----:B------:R-:W-:Y:S02]  /*1250*/  @!P1 LEA.HI.X R19, R32, R11, R33, 0x1, P5 ;  /* 0x0000000b20139211 */ /* 0x000fe400028f0c21 */
[----:B------:R-:W-:Y:S01]  /*1260*/  @!P0 SHF.R.S32.HI R6, RZ, 0x1f, R5 ;  /* 0x0000001fff068819 */ /* 0x000fe20000011405 */
[----:B------:R-:W-:Y:S01]  /*1270*/  IMAD R10, R30, c[0x0][0x1e4], R9 ;  /* 0x000079001e0a7a24 */ /* 0x000fe200078e0209 */
[----:B------:R-:W-:Y:S01]  /*1280*/  ISETP.GE.AND P5, PT, R8, R7, PT ;  /* 0x000000070800720c */ /* 0x000fe20003fa6270 */
[----:B------:R-:W-:Y:S01]  /*1290*/  SHFL.IDX PT, R9, R0, 0x2, 0x181f ;  /* 0x00581f0000097f89 */ /* 0x000fe200000e0000 */
[----:B------:R-:W-:Y:S01]  /*12a0*/  @!P0 LEA.HI R6, R6, R5, RZ, 0x3 ;  /* 0x0000000506068211 */ /* 0x000fe200078f18ff */
[----:B------:R-:W-:Y:S01]  /*12b0*/  IMAD.IADD R15, R15, 0x1, R10 ;  /* 0x000000010f0f7824 */ /* 0x000fe200078e020a */
[----:B------:R-:W-:Y:S01]  /*12c0*/  SHF.R.S32.HI R27, RZ, 0x1f, R112 ;  /* 0x0000001fff1b7819 */ /* 0x000fe20000011470 */
[----:B------:R-:W1:Y:S01]  /*12d0*/  SHFL.IDX PT, R8, R4, 0x2, 0x181f ;  /* 0x00581f0004087f89 */ /* 0x000e6200000e0000 */
[----:B------:R-:W-:Y:S01]  /*12e0*/  @!P0 LOP3.LUT R11, R6, 0xfffffff8, RZ, 0xc0, !PT ;  /* 0xfffffff8060b8812 */ /* 0x000fe200078ec0ff */
[----:B------:R-:W-:-:S02]  /*12f0*/  IMAD R223, R230, c[0x0][0x1f4], R223 ;  /* 0x00007d00e6df7a24 */ /* 0x000fc400078e02df */
[----:B------:R2:W-:Y:S01]  /*1300*/  @!P1 LDGSTS.E.BYPASS.LTC128B.128 [R217+0x100], [R18.64], !P6 ;  /* 0x0010000012d99fae */ /* 0x0005e2000f101d4a */
[----:B------:R-:W-:Y:S02]  /*1310*/  IMAD R233, R26, c[0x0][0x218], RZ ;  /* 0x000086001ae97a24 */ /* 0x000fe400078e02ff */
[----:B----4-:R-:W-:Y:S01]  /*1320*/  @!P0 IMAD.WIDE R10, R11, 0x2, R12 ;  /* 0x000000020b0a8825 */ /* 0x010fe200078e020c */
[----:B------:R3:W-:Y:S01]  /*1330*/  @!P1 LDGSTS.E.BYPASS.LTC128B.128 [R217+0x4100], [R20.64], !P2 ;  /* 0x0410000014d99fae */ /* 0x0007e2000d101d4a */
[----:B------:R-:W-:Y:S02]  /*1340*/  @!P0 LEA R16, P1, R32, R12, 0x1 ;  /* 0x0000000c20108211 */ /* 0x000fe400078208ff */
[----:B------:R-:W-:Y:S01]  /*1350*/  IMAD R233, R230, c[0x0][0x21c], R233 ;  /* 0x00008700e6e97a24 */ /* 0x000fe200078e02e9 */
[----:B------:R4:W5:Y:S01]  /*1360*/  SHFL.IDX PT, R12, R4, 0x3, 0x181f ;  /* 0x00781f00040c7f89 */ /* 0x00096200000e0000 */
[----:B------:R-:W-:Y:S02]  /*1370*/  @!P0 LEA.HI.X R17, R32, R13, R33, 0x1, P1 ;  /* 0x0000000d20118211 */ /* 0x000fe400008f0c21 */
[----:B------:R-:W-:Y:S01]  /*1380*/  ISETP.GE.AND P1, PT, R2, R7, PT ;  /* 0x000000070200720c */ /* 0x000fe20003f26270 */
[C---:B------:R-:W-:Y:S01]  /*1390*/  IMAD R7, R29.reuse, c[0x0][0x1e8], RZ ;  /* 0x00007a001d077a24 */ /* 0x040fe200078e02ff */
[----:B------:R3:W3:Y:S01]  /*13a0*/  SHFL.IDX PT, R13, R0, 0x3, 0x181f ;  /* 0x00781f00000d7f89 */ /* 0x0006e200000e0000 */
[----:B------:R-:W-:Y:S01]  /*13b0*/  @!P5 SHF.R.S32.HI R2, RZ, 0x1f, R5 ;  /* 0x0000001fff02d819 */ /* 0x000fe20000011405 */
[----:B------:R-:W-:-:S02]  /*13c0*/  IMAD R29, R29, c[0x0][0x210], RZ ;  /* 0x000084001d1d7a24 */ /* 0x000fc400078e02ff */
[----:B------:R-:W-:Y:S01]  /*13d0*/  IMAD R220, R28, c[0x0][0x1ec], R7 ;  /* 0x00007b001cdc7a24 */ /* 0x000fe200078e0207 */
[----:B------:R-:W-:Y:S01]  /*13e0*/  @!P5 LEA.HI R2, R2, R5, RZ, 0x3 ;  /* 0x000000050202d211 */ /* 0x000fe200078f18ff */
[----:B------:R5:W-:Y:S01]  /*13f0*/  @!P0 LDGSTS.E.BYPASS.LTC128B.128 [R217+0x1100], [R16.64], !P6 ;  /* 0x0110000010d98fae */ /* 0x000be2000f101d4a */
[----:B------:R-:W-:Y:S02]  /*1400*/  IMAD R29, R28, c[0x0][0x214], R29 ;  /* 0x000085001c1d7a24 */ /* 0x000fe400078e021d */
[----:B------:R-:W-:Y:S01]  /*1410*/  @!P5 LOP3.LUT R7, R2, 0xfffffff8, RZ, 0xc0, !PT ;  /* 0xfffffff80207d812 */ /* 0x000fe200078ec0ff */
[----:B------:R5:W-:Y:S01]  /*1420*/  @!P0 LDGSTS.E.BYPASS.LTC128B.128 [R217+0x5100], [R10.64], !P2 ;  /* 0x051000000ad98fae */ /* 0x000be2000d101d4a */
[----:B--2---:R-:W-:Y:S01]  /*1430*/  IMAD.WIDE.U32 R18, R28, c[0x0][0x1e8], R14 ;  /* 0x00007a001c127a25 */ /* 0x004fe200078e000e */
[----:B-1----:R-:W-:-:S03]  /*1440*/  @!P5 LEA R14, P0, R32, R8, 0x1 ;  /* 0x00000008200ed211 */ /* 0x002fc600078008ff */
[----:B------:R-:W-:Y:S01]  /*1450*/  IMAD.IADD R221, R19, 0x1, R220 ;  /* 0x0000000113dd7824 */ /* 0x000fe200078e02dc */
[----:B------:R-:W-:Y:S01]  /*1460*/  @!P5 LEA.HI.X R15, R32, R9, R33, 0x1, P0 ;  /* 0x00000009200fd211 */ /* 0x000fe200000f0c21 */
[----:B------:R-:W-:Y:S01]  /*1470*/  IMAD.MOV.U32 R220, RZ, RZ, R18 ;  /* 0x000000ffffdc7224 */ /* 0x000fe200078e0012 */
[----:B----4-:R-:W-:Y:S01]  /*1480*/  LEA.HI R4, R109, R42, RZ, 0x4 ;  /* 0x0000002a6d047211 */ /* 0x010fe200078f20ff */
[----:B------:R-:W-:Y:S01]  /*1490*/  @!P5 IMAD.WIDE R8, R7, 0x2, R8 ;  /* 0x000000020708d825 */ /* 0x000fe200078e0208 */
[----:B------:R-:W-:Y:S01]  /*14a0*/  ISETP.GE.AND P0, PT, R24, 0x1, PT ;  /* 0x000000011800780c */ /* 0x000fe20003f06270 */
[----:B------:R1:W-:Y:S01]  /*14b0*/  @!P5 LDGSTS.E.BYPASS.LTC128B.128 [R217+0x2100], [R14.64], !P6 ;  /* 0x021000000ed9dfae */ /* 0x0003e2000f101d4a */
[----:B---3--:R-:W-:Y:S01]  /*14c0*/  @!P1 SHF.R.S32.HI R0, RZ, 0x1f, R5 ;  /* 0x0000001fff009819 */ /* 0x008fe20000011405 */
[----:B------:R-:W-:Y:S01]  /*14d0*/  IMAD.WIDE.U32 R220, R230, c[0x0][0x1f0], R220 ;  /* 0x00007c00e6dc7a25 */ /* 0x000fe200078e00dc */
[----:B------:R-:W-:Y:S01]  /*14e0*/  LOP3.LUT R7, R4, 0xfffffff0, RZ, 0xc0, !PT ;  /* 0xfffffff004077812 */ /* 0x000fe200078ec0ff */
[----:B------:R2:W-:Y:S01]  /*14f0*/  @!P5 LDGSTS.E.BYPASS.LTC128B.128 [R217+0x6100], [R8.64], !P2 ;  /* 0x0610000008d9dfae */ /* 0x0005e2000d101d4a */
[----:B------:R-:W-:Y:S01]  /*1500*/  @!P1 LEA.HI R0, R0, R5, RZ, 0x3 ;  /* 0x0000000500009211 */ /* 0x000fe200078f18ff */
[----:B------:R-:W-:-:S02]  /*1510*/  IMAD.IADD R223, R221, 0x1, R223 ;  /* 0x00000001dddf7824 */ /* 0x000fc400078e02df */
[----:B------:R-:W-:Y:S01]  /*1520*/  IMAD.MOV.U32 R222, RZ, RZ, R220 ;  /* 0x000000ffffde7224 */ /* 0x000fe200078e00dc */
[----:B------:R-:W-:Y:S01]  /*1530*/  @!P1 LOP3.LUT R0, R0, 0xfffffff8, RZ, 0xc0, !PT ;  /* 0xfffffff800009812 */ /* 0x000fe200078ec0ff */
[----:B------:R-:W-:Y:S02]  /*1540*/  IMAD.IADD R7, R42, 0x1, -R7 ;  /* 0x000000012a077824 */ /* 0x000fe400078e0a07 */
[----:B-----5:R-:W-:-:S03]  /*1550*/  IMAD R11, R41, R112, RZ ;  /* 0x00000070290b7224 */ /* 0x020fc600078e02ff */
[----:B------:R-:W-:Y:S01]  /*1560*/  SHF.R.S32.HI R2, RZ, 0x1f, R7 ;  /* 0x0000001fff027819 */ /* 0x000fe20000011407 */
[----:B------:R-:W-:-:S03]  /*1570*/  IMAD R11, R27, R110, R11 ;  /* 0x0000006e1b0b7224 */ /* 0x000fc600078e020b */
[----:B------:R-:W-:Y:S01]  /*1580*/  LEA.HI R2, R2, R7, RZ, 0x3 ;  /* 0x0000000702027211 */ /* 0x000fe200078f18ff */
[----:B------:R-:W-:-:S04]  /*1590*/  IMAD R27, R27, c[0x0][0x208], RZ ;  /* 0x000082001b1b7a24 */ /* 0x000fc800078e02ff */
[----:B------:R-:W-:Y:S01]  /*15a0*/  IMAD R27, R112, c[0x0][0x20c], R27 ;  /* 0x00008300701b7a24 */ /* 0x000fe200078e021b */
[----:B-1----:R-:W-:Y:S01]  /*15b0*/  @!P1 LEA R14, P5, R32, R12, 0x1 ;  /* 0x0000000c200e9211 */ /* 0x002fe200078a08ff */
[----:B--2---:R-:W-:-:S03]  /*15c0*/  IMAD.WIDE.U32 R8, R112, R110, R222 ;  /* 0x0000006e70087225 */ /* 0x004fc600078e00de */
[----:B------:R-:W-:Y:S01]  /*15d0*/  @!P1 LEA.HI.X R15, R32, R13, R33, 0x1, P5 ;  /* 0x0000000d200f9211 */ /* 0x000fe200028f0c21 */
[----:B------:R-:W-:Y:S01]  /*15e0*/  IMAD.IADD R6, R9, 0x1, R11 ;  /* 0x0000000109067824 */ /* 0x000fe200078e020b */
[----:B------:R-:W-:Y:S01]  /*15f0*/  @P0 LEA R10, P5, R8, c[0x0][0x1c8], 0x1 ;  /* 0x00007200080a0a11 */ /* 0x000fe200078a08ff */
[----:B------:R-:W-:Y:S02]  /*1600*/  @!P1 IMAD.WIDE R12, R0, 0x2, R12 ;  /* 0x00000002000c9825 */ /* 0x000fe400078e020c */
[----:B------:R1:W-:Y:S01]  /*1610*/  @!P1 LDGSTS.E.BYPASS.LTC128B.128 [R217+0x3100], [R14.64], !P6 ;  /* 0x031000000ed99fae */ /* 0x0003e2000f101d4a */
[----:B------:R-:W-:Y:S02]  /*1620*/  ISETP.GE.AND P6, PT, R32, c[0x0][0x1d4], PT ;  /* 0x0000750020007a0c */ /* 0x000fe40003fc6270 */
[----:B------:R-:W-:Y:S01]  /*1630*/  @P0 LEA.HI.X R11, R8, c[0x0][0x1cc], R6, 0x1, P5 ;  /* 0x00007300080b0a11 */ /* 0x000fe200028f0c06 */
[----:B------:R2:W-:Y:S01]  /*1640*/  @!P1 LDGSTS.E.BYPASS.LTC128B.128 [R217+0x7100], [R12.64], !P2 ;  /* 0x071000000cd99fae */ /* 0x0005e2000d101d4a */
[----:B------:R-:W-:Y:S01]  /*1650*/  ISETP.GE.AND P5, PT, R5, c[0x0][0x1d4], PT ;  /* 0x0000750005007a0c */ /* 0x000fe20003fa6270 */
[----:B------:R-:W-:Y:S01]  /*1660*/  IMAD.U32 R5, RZ, RZ, UR6 ;  /* 0x00000006ff057e24 */ /* 0x000fe2000f8e00ff */
[----:B------:R-:W-:Y:S01]  /*1670*/  ISETP.GE.AND P2, PT, R24, 0x21, PT ;  /* 0x000000211800780c */ /* 0x000fe20003f46270 */
[----:B------:R-:W0:Y:S01]  /*1680*/  LDGDEPBAR ;  /* 0x00000000000079af */ /* 0x000e220000000000 */
[C---:B------:R-:W-:Y:S01]  /*1690*/  LOP3.LUT R0, R2.reuse, 0xfffffff8, RZ, 0xc0, !PT ;  /* 0xfffffff802007812 */ /* 0x040fe200078ec0ff */
[----:B------:R-:W-:Y:S01]  /*16a0*/  IMAD.SHL.U32 R2, R2, 0x40, RZ ;  /* 0x0000004002027824 */ /* 0x000fe200078e00ff */
[----:B------:R-:W-:-:S02]  /*16b0*/  SHF.R.S32.HI R9, RZ, 0x4, R4 ;  /* 0x00000004ff097819 */ /* 0x000fc40000011404 */
[----:B------:R-:W-:Y:S01]  /*16c0*/  ISETP.GE.AND P1, PT, R24, 0x41, PT ;  /* 0x000000411800780c */ /* 0x000fe20003f26270 */
[----:B------:R-:W-:Y:S01]  /*16d0*/  IMAD.IADD R0, R7, 0x1, -R0 ;  /* 0x0000000107007824 */ /* 0x000fe200078e0a00 */
[----:B------:R3:W-:Y:S01]  /*16e0*/  @P0 LDGSTS.E.BYPASS.LTC128B.128 [R217+0x8100], [R10.64], !P6 ;  /* 0x081000000ad90fae */ /* 0x0007e2000f101d4a */
[----:B------:R-:W-:Y:S01]  /*16f0*/  IMAD.U32 R7, RZ, RZ, UR6 ;  /* 0x00000006ff077e24 */ /* 0x000fe2000f8e00ff */
[----:B------:R-:W-:Y:S01]  /*1700*/  LEA.HI R214, R4, R9, RZ, 0x1 ;  /* 0x0000000904d67211 */ /* 0x000fe200078f08ff */
[----:B------:R-:W-:Y:S01]  /*1710*/  IMAD.U32 R4, RZ, RZ, UR7 ;  /* 0x00000007ff047e24 */ /* 0x000fe2000f8e00ff */
[----:B------:R3:W-:Y:S02]  /*1720*/  @P0 LDGSTS.E.BYPASS.LTC128B.128 [R217+0xb100], [R10.64+0x80], !P5 ;  /* 0x0b1000800ad90fae */ /* 0x0007e4000e901d4a */
[----:B------:R-:W-:Y:S02]  /*1730*/  @P2 LEA R7, P0, R7, R8, 0x5 ;  /* 0x0000000807072211 */ /* 0x000fe400078028ff */
[----:B------:R-:W-:-:S02]  /*1740*/  LOP3.LUT R214, R214, 0xfffffffe, RZ, 0xc0, !PT ;  /* 0xfffffffed6d67812 */ /* 0x000fc400078ec0ff */
[----:B------:R-:W-:-:S03]  /*1750*/  @P2 LEA.HI.X R4, R5, R6, R4, 0x5, P0 ;  /* 0x0000000605042211 */ /* 0x000fc600000f2c04 */
[----:B------:R-:W-:Y:S02]  /*1760*/  IMAD.IADD R214, R9, 0x1, -R214 ;  /* 0x0000000109d67824 */ /* 0x000fe400078e0ad6 */
[----:B------:R-:W-:Y:S01]  /*1770*/  IMAD.SHL.U32 R9, R25, 0x40, RZ ;  /* 0x0000004019097824 */ /* 0x000fe200078e00ff */
[----:B--2---:R-:W-:Y:S01]  /*1780*/  @P2 LEA R12, P0, R7, c[0x0][0x1c8], 0x1 ;  /* 0x00007200070c2a11 */ /* 0x004fe200078008ff */
[----:B------:R-:W-:-:S03]  /*1790*/  IMAD.SHL.U32 R5, R214, 0x8, RZ ;  /* 0x00000008d6057824 */ /* 0x000fc600078e00ff */
[----:B------:R-:W-:Y:S01]  /*17a0*/  @P2 LEA.HI.X R13, R7, c[0x0][0x1cc], R4, 0x1, P0 ;  /* 0x00007300070d2a11 */ /* 0x000fe200000f0c04 */
[----:B------:R-:W-:Y:S01]  /*17b0*/  IMAD.SHL.U32 R4, R3, 0x8, RZ ;  /* 0x0000000803047824 */ /* 0x000fe200078e00ff */
[----:B------:R-:W-:Y:S01]  /*17c0*/  @P1 IADD3 R8, P0, R8, UR14, RZ ;  /* 0x0000000e08081c10 */ /* 0x000fe2000ff1e0ff */
[----:B------:R-:W-:Y:S01]  /*17d0*/  IMAD.MOV.U32 R3, RZ, RZ, 0x20 ;  /* 0x00000020ff037424 */ /* 0x000fe200078e00ff */
[----:B------:R-:W-:Y:S01]  /*17e0*/  LOP3.LUT R9, R9, 0x1c0, RZ, 0xc0, !PT ;  /* 0x000001c009097812 */ /* 0x000fe200078ec0ff */
[----:B------:R1:W-:Y:S01]  /*17f0*/  @P2 LDGSTS.E.BYPASS.LTC128B.128 [R217+0x9100], [R12.64], !P6 ;  /* 0x091000000cd92fae */ /* 0x0003e2000f101d4a */
[----:B------:R-:W-:Y:S02]  /*1800*/  @P1 IADD3.X R7, R6, UR8, RZ, P0, !PT ;  /* 0x0000000806071c10 */ /* 0x000fe400087fe4ff */
[----:B------:R-:W-:Y:S01]  /*1810*/  @P1 LEA R6, P0, R8, c[0x0][0x1c8], 0x1 ;  /* 0x0000720008061a11 */ /* 0x000fe200078008ff */
[----:B------:R1:W-:Y:S01]  /*1820*/  @P2 LDGSTS.E.BYPASS.LTC128B.128 [R217+0xc100], [R12.64+0x80], !P5 ;  /* 0x0c1000800cd92fae */ /* 0x0003e2000e901d4a */
[----:B------:R-:W-:Y:S01]  /*1830*/  LOP3.LUT R4, R9, 0x8, R4, 0xf8, !PT ;  /* 0x0000000809047812 */ /* 0x000fe200078ef804 */
[----:B---3--:R-:W-:Y:S01]  /*1840*/  IMAD.SHL.U32 R10, R0, 0x40, RZ ;  /* 0x00000040000a7824 */ /* 0x008fe200078e00ff */
[----:B------:R-:W-:-:S02]  /*1850*/  @P1 LEA.HI.X R7, R8, c[0x0][0x1cc], R7, 0x1, P0 ;  /* 0x0000730008071a11 */ /* 0x000fc400000f0c07 */
[----:B------:R-:W-:Y:S02]  /*1860*/  SHF.R.U32.HI R9, RZ, 0x3, R9 ;  /* 0x00000003ff097819 */ /* 0x000fe40000011609 */
[----:B------:R-:W-:Y:S01]  /*1870*/  LOP3.LUT R10, R10, 0x1c0, RZ, 0xc0, !PT ;  /* 0x000001c00a0a7812 */ /* 0x000fe200078ec0ff */
[----:B------:R2:W-:Y:S01]  /*1880*/  @P1 LDGSTS.E.BYPASS.LTC128B.128 [R217+0xa100], [R6.64], !P6 ;  /* 0x0a10000006d91fae */ /* 0x0005e2000f101d4a */
[----:B------:R-:W-:Y:S02]  /*1890*/  LOP3.LUT R9, R4, R9, RZ, 0x3c, !PT ;  /* 0x0000000904097212 */ /* 0x000fe400078e3cff */
[----:B------:R-:W-:Y:S01]  /*18a0*/  LOP3.LUT R5, R10, 0x8, R5, 0xf8, !PT ;  /* 0x000000080a057812 */ /* 0x000fe200078ef805 */
[----:B------:R2:W-:Y:S01]  /*18b0*/  @P1 LDGSTS.E.BYPASS.LTC128B.128 [R217+0xd100], [R6.64+0x80], !P5 ;  /* 0x0d10008006d91fae */ /* 0x0005e2000e901d4a */
[----:B------:R-:W-:Y:S01]  /*18c0*/  SHF.R.U32.HI R10, RZ, 0x3, R10 ;  /* 0x00000003ff0a7819 */ /* 0x000fe2000001160a */
[----:B------:R-:W-:Y:S01]  /*18d0*/  IMAD R214, R214, 0x200, R9 ;  /* 0x00000200d6d67824 */ /* 0x000fe200078e0209 */
[----:B------:R-:W-:Y:S01]  /*18e0*/  R2P PR, R0, 0x6 ;  /* 0x0000000600007804 */ /* 0x000fe20000000000 */
[----:B------:R-:W0:Y:S01]  /*18f0*/  LDGDEPBAR ;  /* 0x00000000000079af */ /* 0x000e220000000000 */
[----:B------:R-:W-:Y:S01]  /*1900*/  LOP3.LUT R5, R5, R10, RZ, 0x3c, !PT ;  /* 0x0000000a05057212 */ /* 0x000fe200078e3cff */
[----:B------:R-:W-:Y:S01]  /*1910*/  IMAD.SHL.U32 R214, R214, 0x2, RZ ;  /* 0x00000002d6d67824 */ /* 0x000fe200078e00ff */
[----:B------:R-:W-:-:S02]  /*1920*/  LOP3.LUT P0, RZ, R25, 0x2, RZ, 0xc0, !PT ;  /* 0x0000000219ff7812 */ /* 0x000fc4000780c0ff */
[----:B------:R-:W-:Y:S01]  /*1930*/  LOP3.LUT R2, R5, 0xfffffe00, R2, 0xf8, !PT ;  /* 0xfffffe0005027812 */ /* 0x000fe200078ef802 */
[----:B------:R-:W-:Y:S01]  /*1940*/  IMAD.MOV.U32 R5, RZ, RZ, 0x10 ;  /* 0x00000010ff057424 */ /* 0x000fe200078e00ff */
[----:B------:R-:W-:Y:S02]  /*1950*/  SEL R3, R3, 0xffffffe0, !P2 ;  /* 0xffffffe003037807 */ /* 0x000fe40005000000 */
[----:B------:R-:W-:Y:S02]  /*1960*/  IADD3 R213, R214, 0x8120, RZ ;  /* 0x00008120d6d57810 */ /* 0x000fe40007ffe0ff */
[----:B------:R-:W-:Y:S02]  /*1970*/  SEL R5, R5, 0xfffffff0, !P1 ;  /* 0xfffffff005057807 */ /* 0x000fe40004800000 */
[----:B------:R-:W-:Y:S01]  /*1980*/  ISETP.LT.OR P2, PT, R24, 0x1, P6 ;  /* 0x000000011800780c */ /* 0x000fe20003741670 */
[----:B--2---:R-:W-:Y:S01]  /*1990*/  IMAD R7, R43, 0x400, R2 ;  /* 0x000004002b077824 */ /* 0x004fe200078e0202 */
[----:B------:R-:W-:-:S04]  /*19a0*/  DEPBAR.LE SB0, 0x1 ;  /* 0x000080400000791a */ /* 0x000fc80000000000 */
[C---:B------:R-:W-:Y:S01]  /*19b0*/  LEA R4, R7.reuse, 0x100, 0x1 ;  /* 0x0000010007047811 */ /* 0x040fe200078e08ff */
[----:B------:R-:W-:Y:S01]  /*19c0*/  IMAD.SHL.U32 R7, R7, 0x2, RZ ;  /* 0x0000000207077824 */ /* 0x000fe200078e00ff */
[----:B------:R-:W-:Y:S03]  /*19d0*/  BAR.SYNC.DEFER_BLOCKING 0x0 ;  /* 0x0000000000007b1d */ /* 0x000fe60000010000 */
[--C-:B------:R-:W-:Y:S02]  /*19e0*/  IMAD R6, R5, 0x2, R4.reuse ;  /* 0x0000000205067824 */ /* 0x100fe400078e0204 */
[C---:B------:R-:W-:Y:S02]  /*19f0*/  IMAD R4, R3.reuse, 0x2, R4 ;  /* 0x0000000203047824 */ /* 0x040fe400078e0204 */
[----:B------:R-:W-:Y:S01]  /*1a00*/  IMAD R0, R3, 0x2, R6 ;  /* 0x0000000203007824 */ /* 0x000fe200078e0206 */
        /* <DEDUP_REMOVED lines=11> */
[C---:B------:R-:W-:Y:S02]  /*1ac0*/  IADD3 R207, R213.reuse, 0x800, RZ ;  /* 0x00000800d5cf7810 */ /* 0x040fe40007ffe0ff */
[C---:B------:R-:W-:Y:S02]  /*1ad0*/  IADD3 R206, R213.reuse, 0x1000, RZ ;  /* 0x00001000d5ce7810 */ /* 0x040fe40007ffe0ff */
[C---:B------:R-:W-:Y:S02]  /*1ae0*/  IADD3 R205, R213.reuse, 0x1800, RZ ;  /* 0x00001800d5cd7810 */ /* 0x040fe40007ffe0ff */
[C---:B------:R-:W-:Y:S02]  /*1af0*/  IADD3 R204, R213.reuse, 0x2000, RZ ;  /* 0x00002000d5cc7810 */ /* 0x040fe40007ffe0ff */
[C---:B------:R-:W-:Y:S02]  /*1b00*/  IADD3 R203, R213.reuse, 0x2800, RZ ;  /* 0x00002800d5cb7810 */ /* 0x040fe40007ffe0ff */
[----:B------:R-:W-:-:S02]  /*1b10*/  IADD3 R201, R213, 0x3000, RZ ;  /* 0x00003000d5c97810 */ /* 0x000fc40007ffe0ff */
        /* <DEDUP_REMOVED lines=9> */
[----:B------:R-:W-:-:S03]  /*1bb0*/  IADD3 R196, R213, 0x5800, RZ ;  /* 0x00005800d5c47810 */ /* 0x000fc60007ffe0ff */
[----:B------:R-:W-:-:S04]  /*1bc0*/  IMAD.WIDE.U32 R6, R28, c[0x0][0x210], R30 ;  /* 0x000084001c067a25 */ /* 0x000fc800078e001e */
[----:B------:R-:W-:-:S04]  /*1bd0*/  IMAD.IADD R7, R7, 0x1, R29 ;  /* 0x0000000107077824 */ /* 0x000fc800078e021d */
[----:B------:R-:W-:-:S04]  /*1be0*/  IMAD.WIDE.U32 R230, R230, c[0x0][0x218], R6 ;  /* 0x00008600e6e67a25 */ /* 0x000fc800078e0006 */
[----:B------:R-:W-:Y:S02]  /*1bf0*/  IMAD.IADD R233, R231, 0x1, R233 ;  /* 0x00000001e7e97824 */ /* 0x000fe400078e02e9 */
[----:B------:R-:W-:Y:S01]  /*1c00*/  IMAD.MOV.U32 R232, RZ, RZ, R230 ;  /* 0x000000ffffe87224 */ /* 0x000fe200078e00e6 */
[----:B------:R-:W1:Y:S04]  /*1c10*/  LDSM.16.M88.4 R8, [R214+0x8100] ;  /* 0x00810000d608783b */ /* 0x000e680000000200 */
[----:B------:R-:W-:Y:S04]  /*1c20*/  LDSM.16.M88.4 R16, [R213] ;  /* 0x00000000d510783b */ /* 0x000fe80000000200 */
[----:B------:R-:W2:Y:S04]  /*1c30*/  LDSM.16.M88.4 R72, [R214+0x9100] ;  /* 0x00910000d648783b */ /* 0x000ea80000000200 */
[----:B------:R-:W3:Y:S04]  /*1c40*/  LDSM.16.M88.4 R80, [R214+0x8900] ;  /* 0x00890000d650783b */ /* 0x000ee80000000200 */
[----:B------:R-:W4:Y:S04]  /*1c50*/  LDSM.16.M88.4 R20, [R213+0x800] ;  /* 0x00080000d514783b */ /* 0x000f280000000200 */
[----:B------:R-:W-:Y:S04]  /*1c60*/  LDSM.16.M88.4 R64, [R214+0x9900] ;  /* 0x00990000d640783b */ /* 0x000fe80000000200 */
        /* <DEDUP_REMOVED lines=9> */
[C---:B---3--:R-:W-:Y:S08]  /*1d00*/  HMMA.16816.F32.BF16 R84, R120.reuse, R80, RZ ;  /* 0x000000507854723c */ /* 0x048ff000000418ff */
[C---:B------:R-:W-:Y:S08]  /*1d10*/  HMMA.16816.F32.BF16 R80, R120.reuse, R82, RZ ;  /* 0x000000527850723c */ /* 0x040ff000000418ff */
[----:B------:R-:W-:Y:S08]  /*1d20*/  HMMA.16816.F32.BF16 R72, R120, R74, RZ ;  /* 0x0000004a7848723c */ /* 0x000ff000000418ff */
[C---:B----4-:R-:W-:Y:S08]  /*1d30*/  HMMA.16816.F32.BF16 R84, R140.reuse, R20, R84 ;  /* 0x000000148c54723c */ /* 0x050ff00000041854 */
[C---:B------:R-:W-:Y:S01]  /*1d40*/  HMMA.16816.F32.BF16 R80, R140.reuse, R22, R80 ;  /* 0x000000168c50723c */ /* 0x040fe20000041850 */
[----:B------:R-:W2:Y:S07]  /*1d50*/  LDSM.16.M88.4 R20, [R213+0x1800] ;  /* 0x00180000d514783b */ /* 0x000eae0000000200 */
[C---:B-1----:R-:W-:Y:S07]  /*1d60*/  HMMA.16816.F32.BF16 R76, R140.reuse, R16, R76 ;  /* 0x000000108c4c723c */ /* 0x042fee000004184c */
[----:B------:R-:W-:Y:S01]  /*1d70*/  IMAD.WIDE.U32 R16, R112, c[0x0][0x208], RZ ;  /* 0x0000820070107a25 */ /* 0x000fe200078e00ff */
[----:B------:R-:W-:Y:S03]  /*1d80*/  HMMA.16816.F32.BF16 R72, R140, R18, R72 ;  /* 0x000000128c48723c */ /* 0x000fe60000041848 */
[----:B------:R-:W-:-:S02]  /*1d90*/  IMAD.IADD R0, R17, 0x1, R27 ;  /* 0x0000000111007824 */ /* 0x000fc400078e021b */
[----:B------:R-:W-:-:S03]  /*1da0*/  IMAD.WIDE.U32 R16, R16, 0x60, R232 ;  /* 0x0000006010107825 */ /* 0x000fc600078e00e8 */
[----:B------:R-:W-:Y:S01]  /*1db0*/  HMMA.16816.F32.BF16 R68, R120, R64, RZ ;  /* 0x000000407844723c */ /* 0x000fe200000418ff */
[----:B------:R-:W-:Y:S01]  /*1dc0*/  IMAD R0, R0, 0x60, RZ ;  /* 0x0000006000007824 */ /* 0x000fe200078e02ff */
[----:B------:R-:W-:Y:S01]  /*1dd0*/  LEA R6, P0, R16, c[0x0][0x1f8], 0x1 ;  /* 0x00007e0010067a11 */ /* 0x000fe200078008ff */
[----:B------:R-:W-:Y:S02]  /*1de0*/  IMAD.U32 R27, RZ, RZ, UR9 ;  /* 0x00000009ff1b7e24 */ /* 0x000fe4000f8e00ff */
[----:B------:R-:W-:-:S03]  /*1df0*/  IMAD.IADD R0, R17, 0x1, R0 ;  /* 0x0000000111007824 */ /* 0x000fc600078e0200 */
[C---:B------:R-:W-:Y:S02]  /*1e00*/  HMMA.16816.F32.BF16 R64, R120.reuse, R66, RZ ;  /* 0x000000427840723c */ /* 0x040fe400000418ff */
[----:B------:R-:W-:Y:S01]  /*1e10*/  LEA.HI.X R7, R16, c[0x0][0x1fc], R0, 0x1, P0 ;  /* 0x00007f0010077a11 */ /* 0x000fe200000f0c00 */
[----:B------:R-:W-:Y:S01]  /*1e20*/  IMAD.MOV.U32 R0, RZ, RZ, 0x40 ;  /* 0x00000040ff007424 */ /* 0x000fe200078e00ff */
[----:B------:R-:W-:Y:S01]  /*1e30*/  IADD3 R26, P1, P0, R27, 0x80, R6 ;  /* 0x000000801b1a7810 */ /* 0x000fe2000783e006 */
[----:B------:R-:W1:Y:S03]  /*1e40*/  LDSM.16.M88.4 R16, [R213+0x2000] ;  /* 0x00200000d510783b */ /* 0x000e660000000200 */
        /* <DEDUP_REMOVED lines=20> */
[----:B--2---:R-:W-:Y:S01]  /*1f90*/  HMMA.16816.F32.BF16 R68, R140, R20, R68 ;  /* 0x000000148c44723c */ /* 0x004fe20000041844 */
        /* <DEDUP_REMOVED lines=10> */
[C---:B-1----:R-:W-:Y:S02]  /*2040*/  HMMA.16816.F32.BF16 R60, R140.reuse, R16, R60 ;  /* 0x000000108c3c723c */ /* 0x042fe4000004183c */
[----:B------:R-:W1:Y:S04]  /*2050*/  LDSM.16.M88.4 R100, [R211+0x8900] ;  /* 0x00890000d364783b */ /* 0x000e680000000200 */
[----:B----4-:R-:W4:Y:S02]  /*2060*/  LDSM.16.M88.4 R28, [R211+0x9100] ;  /* 0x00910000d31c783b */ /* 0x010f240000000200 */
[C---:B------:R-:W-:Y:S02]  /*2070*/  HMMA.16816.F32.BF16 R56, R140.reuse, R18, R56 ;  /* 0x000000128c38723c */ /* 0x040fe40000041838 */
[----:B-----5:R-:W5:Y:S04]  /*2080*/  LDSM.16.M88.4 R24, [R211+0x9900] ;  /* 0x00990000d318783b */ /* 0x020f680000000200 */
[----:B------:R-:W1:Y:S02]  /*2090*/  LDSM.16.M88.4 R20, [R211+0xa100] ;  /* 0x00a10000d314783b */ /* 0x000e640000000200 */
[C---:B------:R-:W-:Y:S02]  /*20a0*/  HMMA.16816.F32.BF16 R52, R140.reuse, R44, R52 ;  /* 0x0000002c8c34723c */ /* 0x040fe40000041834 */
[----:B------:R-:W4:Y:S04]  /*20b0*/  LDSM.16.M88.4 R16, [R211+0xa900] ;  /* 0x00a90000d310783b */ /* 0x000f280000000200 */
[----:B------:R-:W4:Y:S02]  /*20c0*/  LDSM.16.M88.4 R96, [R202] ;  /* 0x00000000ca60783b */ /* 0x000f240000000200 */
[----:B------:R-:W-:Y:S02]  /*20d0*/  HMMA.16816.F32.BF16 R48, R140, R46, R48 ;  /* 0x0000002e8c30723c */ /* 0x000fe40000041830 */
[----:B------:R-:W4:Y:S04]  /*20e0*/  LDSM.16.M88.4 R92, [R202+0x800] ;  /* 0x00080000ca5c783b */ /* 0x000f280000000200 */
[----:B--2---:R-:W2:Y:S04]  /*20f0*/  LDSM.16.M88.4 R88, [R202+0x1000] ;  /* 0x00100000ca58783b */ /* 0x004ea80000000200 */
[----:B------:R-:W2:Y:S01]  /*2100*/  LDSM.16.M88.4 R44, [R202+0x1800] ;  /* 0x00180000ca2c783b */ /* 0x000ea20000000200 */
[C---:B---3--:R-:W-:Y:S03]  /*2110*/  HMMA.16816.F32.BF16 R12, R152.reuse, R32, R12 ;  /* 0x00000020980c723c */ /* 0x048fe6000004180c */
[----:B------:R-:W-:Y:S04]  /*2120*/  LDSM.16.M88.4 R104, [R211+0xb900] ;  /* 0x00b90000d368783b */ /* 0x000fe80000000200 */
[----:B------:R-:W0:Y:S01]  /*2130*/  LDGDEPBAR ;  /* 0x00000000000079af */ /* 0x000e220000000000 */
[C---:B------:R-:W-:Y:S03]  /*2140*/  HMMA.16816.F32.BF16 R8, R152.reuse, R34, R8 ;  /* 0x000000229808723c */ /* 0x040fe60000041808 */
[----:B------:R-:W3:Y:S05]  /*2150*/  LDSM.16.M88.4 R32, [R202+0x2000] ;  /* 0x00200000ca20783b */ /* 0x000eea0000000200 */
[C---:B-1----:R-:W-:Y:S08]  /*2160*/  HMMA.16816.F32.BF16 R84, R152.reuse, R100, R84 ;  /* 0x000000649854723c */ /* 0x042ff00000041854 */
[C---:B------:R-:W-:Y:S01]  /*2170*/  HMMA.16816.F32.BF16 R80, R152.reuse, R102, R80 ;  /* 0x000000669850723c */ /* 0x040fe20000041850 */
[----:B------:R-:W1:Y:S07]  /*2180*/  LDSM.16.M88.4 R100, [R202+0x2800] ;  /* 0x00280000ca64783b */ /* 0x000e6e0000000200 */
        /* <DEDUP_REMOVED lines=11> */
[----:B------:R-:W1:Y:S07]  /*2240*/  LDSM.16.M88.4 R16, [R214+0xc900] ;  /* 0x00c90000d610783b */ /* 0x000e6e0000000200 */
[C---:B------:R-:W-:Y:S08]  /*2250*/  HMMA.16816.F32.BF16 R12, R168.reuse, R96, R12 ;  /* 0x00000060a80c723c */ /* 0x040ff0000004180c */
        /* <DEDUP_REMOVED lines=11> */
[C---:B---3--:R-:W-:Y:S08]  /*2310*/  HMMA.16816.F32.BF16 R60, R168.reuse, R32, R60 ;  /* 0x00000020a83c723c */ /* 0x048ff0000004183c */
[C---:B------:R-:W-:Y:S01]  /*2320*/  HMMA.16816.F32.BF16 R56, R168.reuse, R34, R56 ;  /* 0x00000022a838723c */ /* 0x040fe20000041838 */
[----:B------:R-:W3:Y:S07]  /*2330*/  LDSM.16.M88.4 R32, [R213+0x4000] ;  /* 0x00400000d520783b */ /* 0x000eee0000000200 */
[C---:B-1----:R-:W-:Y:S08]  /*2340*/  HMMA.16816.F32.BF16 R52, R168.reuse, R100, R52 ;  /* 0x00000064a834723c */ /* 0x042ff00000041834 */
[----:B------:R-:W-:Y:S01]  /*2350*/  HMMA.16816.F32.BF16 R48, R168, R102, R48 ;  /* 0x00000066a830723c */ /* 0x000fe20000041830 */
[----:B------:R-:W-:Y:S07]  /*2360*/  LDSM.16.M88.4 R100, [R211+0xc100] ;  /* 0x00c10000d364783b */ /* 0x000fee0000000200 */
[C---:B----4-:R-:W-:Y:S08]  /*2370*/  HMMA.16816.F32.BF16 R12, R172.reuse, R28, R12 ;  /* 0x0000001cac0c723c */ /* 0x050ff0000004180c */
[C---:B------:R-:W-:Y:S01]  /*2380*/  HMMA.16816.F32.BF16 R8, R172.reuse, R30, R8 ;  /* 0x0000001eac08723c */ /* 0x040fe20000041808 */
[----:B------:R-:W1:Y:S07]  /*2390*/  LDSM.16.M88.4 R28, [R213+0x4800] ;  /* 0x00480000d51c783b */ /* 0x000e6e0000000200 */
        /* <DEDUP_REMOVED lines=8> */
[----:B------:R-:W1:Y:S07]  /*2420*/  LDSM.16.M88.4 R16, [R211+0xb100] ;  /* 0x00b10000d310783b */ /* 0x000e6e0000000200 */
[C---:B------:R-:W-:Y:S08]  /*2430*/  HMMA.16816.F32.BF16 R60, R172.reuse, R96, R60 ;  /* 0x00000060ac3c723c */ /* 0x040ff0000004183c */
[C---:B------:R-:W-:Y:S01]  /*2440*/  HMMA.16816.F32.BF16 R56, R172.reuse, R98, R56 ;  /* 0x00000062ac38723c */ /* 0x040fe20000041838 */
[----:B------:R-:W1:Y:S07]  /*2450*/  LDSM.16.M88.4 R96, [R211+0xc900] ;  /* 0x00c90000d360783b */ /* 0x000e6e0000000200 */
[C---:B------:R-:W-:Y:S08]  /*2460*/  HMMA.16816.F32.BF16 R52, R172.reuse, R92, R52 ;  /* 0x0000005cac34723c */ /* 0x040ff00000041834 */
[----:B------:R-:W-:Y:S01]  /*2470*/  HMMA.16816.F32.BF16 R48, R172, R94, R48 ;  /* 0x0000005eac30723c */ /* 0x000fe20000041830 */
        /* <DEDUP_REMOVED lines=11> */
[C---:B------:R-:W-:Y:S01]  /*2530*/  HMMA.16816.F32.BF16 R64, R176.reuse, R30, R64 ;  /* 0x0000001eb040723c */ /* 0x040fe20000041840 */
[----:B------:R-:W1:Y:S07]  /*2540*/  LDSM.16.M88.4 R28, [R202+0x4000] ;  /* 0x00400000ca1c783b */ /* 0x000e6e0000000200 */
        /* <DEDUP_REMOVED lines=18> */
[C---:B--2---:R-:W-:Y:S08]  /*2670*/  HMMA.16816.F32.BF16 R52, R180.reuse, R88, R52 ;  /* 0x00000058b434723c */ /* 0x044ff00000041834 */
[----:B------:R-:W-:Y:S08]  /*2680*/  HMMA.16816.F32.BF16 R48, R180, R90, R48 ;  /* 0x0000005ab430723c */ /* 0x000ff00000041830 */
[C---:B------:R-:W-:Y:S08]  /*2690*/  HMMA.16816.F32.BF16 R12, R188.reuse, R44, R12 ;  /* 0x0000002cbc0c723c */ /* 0x040ff0000004180c */
[C---:B------:R-:W-:Y:S08]  /*26a0*/  HMMA.16816.F32.BF16 R8, R188.reuse, R46, R8 ;  /* 0x0000002ebc08723c */ /* 0x040ff00000041808 */
[C---:B---3--:R-:W-:Y:S08]  /*26b0*/  HMMA.16816.F32.BF16 R84, R188.reuse, R32, R84 ;  /* 0x00000020bc54723c */ /* 0x048ff00000041854 */
[C---:B------:R-:W-:Y:S08]  /*26c0*/  HMMA.16816.F32.BF16 R80, R188.reuse, R34, R80 ;  /* 0x00000022bc50723c */ /* 0x040ff00000041850 */
[C---:B-1----:R-:W-:Y:S08]  /*26d0*/  HMMA.16816.F32.BF16 R76, R188.reuse, R28, R76 ;  /* 0x0000001cbc4c723c */ /* 0x042ff0000004184c */
        /* <DEDUP_REMOVED lines=35> */
.L_x_231:
[----:B------:R-:W-:Y:S01]  /*2910*/  FMUL.FTZ R8, R8, c[0x0][0x320] ;  /* 0x0000c80008087a20 */ /* 0x000fe20000410000 */
[----:B------:R-:W-:Y:S01]  /*2920*/  LOP3.LUT R25, R108, 0xffffffe0, RZ, 0xc0, !PT ;  /* 0xffffffe06c197812 */ /* 0x000fe200078ec0ff */
[----:B------:R-:W-:Y:S01]  /*2930*/  FMUL.FTZ R0, R12, c[0x0][0x320] ;  /* 0x0000c8000c007a20 */ /* 0x000fe20000410000 */
[-C--:B------:R-:W-:Y:S01]  /*2940*/  LEA.HI R27, R109, R42.reuse, RZ, 0x2 ;  /* 0x0000002a6d1b7211 */ /* 0x080fe200078f10ff */
[----:B-1----:R1:W2:Y:S01]  /*2950*/  MUFU.TANH R21, R8 ;  /* 0x0000000800157308 */ /* 0x0022a20000002400 */
[-C--:B------:R-:W-:Y:S01]  /*2960*/  IADD3 R6, -R25, R42.reuse, RZ ;  /* 0x0000002a19067210 */ /* 0x080fe20007ffe1ff */
[----:B------:R-:W-:Y:S01]  /*2970*/  FMUL.FTZ R23, R13, c[0x0][0x320] ;  /* 0x0000c8000d177a20 */ /* 0x000fe20000410000 */
[----:B------:R-:W-:Y:S01]  /*2980*/  LOP3.LUT R27, R27, 0xfffffffc, RZ, 0xc0, !PT ;  /* 0xfffffffc1b1b7812 */ /* 0x000fe200078ec0ff */
[----:B------:R-:W-:Y:S01]  /*2990*/  FMUL.FTZ R19, R9, c[0x0][0x320] ;  /* 0x0000c80009137a20 */ /* 0x000fe20000410000 */
[----:B------:R-:W-:Y:S01]  /*29a0*/  SHF.R.S32.HI R25, RZ, 0x1f, R6 ;  /* 0x0000001fff197819 */ /* 0x000fe20000011406 */
[----:B------:R-:W-:Y:S01]  /*29b0*/  FMUL.FTZ R17, R84, c[0x0][0x320] ;  /* 0x0000c80054117a20 */ /* 0x000fe20000410000 */
[----:B------:R-:W-:Y:S01]  /*29c0*/  IADD3 R42, -R27, R42, RZ ;  /* 0x0000002a1b2a7210 */ /* 0x000fe20007ffe1ff */
[----:B------:R-:W-:Y:S01]  /*29d0*/  FMUL.FTZ R13, R85, c[0x0][0x320] ;  /* 0x0000c800550d7a20 */ /* 0x000fe20000410000 */
[----:B------:R-:W-:Y:S01]  /*29e0*/  LEA.HI R25, R25, R6, RZ, 0x2 ;  /* 0x0000000619197211 */ /* 0x000fe200078f10ff */
[----:B------:R-:W-:Y:S01]  /*29f0*/  FMUL.FTZ R7, R80, c[0x0][0x320] ;  /* 0x0000c80050077a20 */ /* 0x000fe20000410000 */
[----:B------:R-:W-:Y:S01]  /*2a00*/  LEA.HI R4, R42, R42, RZ, 0x1 ;  /* 0x0000002a2a047211 */ /* 0x000fe200078f08ff */
[----:B------:R-:W-:Y:S01]  /*2a10*/  FMUL.FTZ R9, R81, c[0x0][0x320] ;  /* 0x0000c80051097a20 */ /* 0x000fe20000410000 */
[----:B------:R-:W-:Y:S01]  /*2a20*/  LOP3.LUT R225, R25, 0x7ffffffc, RZ, 0xc0, !PT ;  /* 0x7ffffffc19e17812 */ /* 0x000fe200078ec0ff */
[----:B------:R-:W-:Y:S01]  /*2a30*/  FMUL.FTZ R33, R76, c[0x0][0x320] ;  /* 0x0000c8004c217a20 */ /* 0x000fe20000410000 */
[----:B------:R-:W-:Y:S01]  /*2a40*/  LOP3.LUT R27, R4, 0x1ffffffe, RZ, 0xc0, !PT ;  /* 0x1ffffffe041b7812 */ /* 0x000fe200078ec0ff */
[----:B------:R-:W-:Y:S01]  /*2a50*/  FMUL.FTZ R31, R77, c[0x0][0x320] ;  /* 0x0000c8004d1f7a20 */ /* 0x000fe20000410000 */
[----:B-1----:R-:W-:Y:S01]  /*2a60*/  SHF.R.S32.HI R8, RZ, 0x1f, R43 ;  /* 0x0000001fff087819 */ /* 0x002fe2000001142b */
[----:B------:R-:W-:Y:S01]  /*2a70*/  FMUL.FTZ R29, R72, c[0x0][0x320] ;  /* 0x0000c800481d7a20 */ /* 0x000fe20000410000 */
[----:B------:R-:W-:Y:S01]  /*2a80*/  IADD3 R27, R42, -R27, RZ ;  /* 0x8000001b2a1b7210 */ /* 0x000fe20007ffe0ff */
[----:B------:R-:W-:Y:S01]  /*2a90*/  FMUL.FTZ R131, R49, c[0x0][0x320] ;  /* 0x0000c80031837a20 */ /* 0x000fe20000410000 */
[----:B------:R-:W-:Y:S01]  /*2aa0*/  LEA.HI R8, R8, R43, RZ, 0x3 ;  /* 0x0000002b08087211 */ /* 0x000fe200078f18ff */
[----:B------:R-:W-:Y:S01]  /*2ab0*/  FMUL.FTZ R73, R73, c[0x0][0x320] ;  /* 0x0000c80049497a20 */ /* 0x000fe20000410000 */
[----:B------:R-:W-:Y:S01]  /*2ac0*/  IADD3 R225, R6, -R225, RZ ;  /* 0x800000e106e17210 */ /* 0x000fe20007ffe0ff */
[----:B------:R-:W-:Y:S01]  /*2ad0*/  FMUL.FTZ R68, R68, c[0x0][0x320] ;  /* 0x0000c80044447a20 */ /* 0x000fe20000410000 */
[----:B------:R-:W-:Y:S01]  /*2ae0*/  LOP3.LUT R8, R8, 0xffffff8, RZ, 0xc0, !PT ;  /* 0x0ffffff808087812 */ /* 0x000fe200078ec0ff */
[----:B------:R-:W-:Y:S01]  /*2af0*/  FMUL.FTZ R64, R64, c[0x0][0x320] ;  /* 0x0000c80040407a20 */ /* 0x000fe20000410000 */
[----:B------:R-:W-:Y:S01]  /*2b00*/  IADD3 R6, R216, 0x1, R39 ;  /* 0x00000001d8067810 */ /* 0x000fe20007ffe027 */
[----:B------:R-:W-:Y:S01]  /*2b10*/  FMUL.FTZ R65, R65, c[0x0][0x320] ;  /* 0x0000c80041417a20 */ /* 0x000fe20000410000 */
[----:B------:R-:W-:Y:S01]  /*2b20*/  IADD3 R43, R43, -R8, RZ ;  /* 0x800000082b2b7210 */ /* 0x000fe20007ffe0ff */
[----:B------:R-:W-:Y:S01]  /*2b30*/  FMUL.FTZ R60, R60, c[0x0][0x320] ;  /* 0x0000c8003c3c7a20 */ /* 0x000fe20000410000 */
[----:B------:R-:W-:Y:S01]  /*2b40*/  LEA.HI.SX32 R8, R25, R40, 0x1e ;  /* 0x0000002819087211 */ /* 0x000fe200078ff2ff */
[----:B------:R-:W-:Y:S01]  /*2b50*/  FMUL.FTZ R61, R61, c[0x0][0x320] ;  /* 0x0000c8003d3d7a20 */ /* 0x000fe20000410000 */
[----:B------:R-:W-:Y:S01]  /*2b60*/  SHF.L.U32 R225, R225, 0x1, RZ ;  /* 0x00000001e1e17819 */ /* 0x000fe200000006ff */
[----:B------:R-:W-:Y:S01]  /*2b70*/  FMUL.FTZ R53, R53, c[0x0][0x320] ;  /* 0x0000c80035357a20 */ /* 0x000fe20000410000 */
[----:B------:R-:W1:Y:S01]  /*2b80*/  MUFU.TANH R0, R0 ;  /* 0x0000000000007308 */ /* 0x000e620000002400 */
[----:B------:R-:W-:Y:S01]  /*2b90*/  IMAD R8, R43, 0x10, R8 ;  /* 0x000000102b087824 */ /* 0x000fe200078e0208 */
[----:B------:R-:W-:Y:S01]  /*2ba0*/  IADD3 R49, -R219, R6, -R225 ;  /* 0x00000006db317210 */ /* 0x000fe20007ffe9e1 */
[----:B------:R-:W-:Y:S01]  /*2bb0*/  FMUL.FTZ R69, R69, c[0x0][0x320] ;  /* 0x0000c80045457a20 */ /* 0x000fe20000410000 */
[----:B------:R-:W-:Y:S01]  /*2bc0*/  ULDC UR7, c[0x0][0x324] ;  /* 0x0000c90000077ab9 */ /* 0x000fe20000000800 */
[----:B------:R-:W-:Y:S01]  /*2bd0*/  FMUL.FTZ R52, R52, c[0x0][0x320] ;  /* 0x0000c80034347a20 */ /* 0x000fe20000410000 */
[----:B------:R-:W-:Y:S01]  /*2be0*/  LEA R224, R27, R8, 0x3 ;  /* 0x000000081be07211 */ /* 0x000fe200078e18ff */
[----:B------:R-:W-:Y:S01]  /*2bf0*/  FMUL.FTZ R57, R57, c[0x0][0x320] ;  /* 0x0000c80039397a20 */ /* 0x000fe20000410000 */
[----:B------:R-:W3:Y:S01]  /*2c00*/  MUFU.TANH R23, R23 ;  /* 0x0000001700177308 */ /* 0x000ee20000002400 */
[----:B------:R-:W-:Y:S01]  /*2c10*/  ULOP3.LUT UR7, URZ, UR7, URZ, 0x33, !UPT ;  /* 0x000000073f077292 */ /* 0x000fe2000f8e333f */
[----:B------:R-:W-:Y:S01]  /*2c20*/  FMUL.FTZ R48, R48, c[0x0][0x320] ;  /* 0x0000c80030307a20 */ /* 0x000fe20000410000 */
[----:B------:R-:W0:Y:S01]  /*2c30*/  LDGDEPBAR ;  /* 0x00000000000079af */ /* 0x000e220000000000 */
[----:B------:R-:W-:Y:S01]  /*2c40*/  @P4 IMAD.HI.U32 R4, R224, c[0x0][0x2c8], RZ ;  /* 0x0000b200e0044a27 */ /* 0x000fe200078e00ff */
[----:B------:R-:W-:-:S03]  /*2c50*/  IADD3 R42, R39, -R225, RZ ;  /* 0x800000e1272a7210 */ /* 0x000fc60007ffe0ff */
[----:B------:R-:W-:Y:S01]  /*2c60*/  IMAD.MOV.U32 R12, RZ, RZ, R224 ;  /* 0x000000ffff0c7224 */ /* 0x000fe200078e00e0 */
[----:B------:R-:W-:Y:S01]  /*2c70*/  @P4 SHF.R.U32.HI R12, RZ, c[0x0][0x2cc], R4 ;  /* 0x0000b300ff0c4a19 */ /* 0x000fe20000011604 */
[----:B------:R-:W4:Y:S01]  /*2c80*/  MUFU.TANH R19, R19 ;  /* 0x0000001300137308 */ /* 0x000f220000002400 */
[----:B------:R-:W-:-:S03]  /*2c90*/  FMUL.FTZ R56, R56, c[0x0][0x320] ;  /* 0x0000c80038387a20 */ /* 0x000fc60000410000 */
[----:B------:R-:W5:Y:S04]  /*2ca0*/  SHFL.IDX PT, R4, R12, RZ, 0x1c1f ;  /* 0x001c1fff0c047589 */ /* 0x000f6800000e0000 */
        /* <DEDUP_REMOVED lines=23> */
[----:B-1----:R-:W-:-:S04]  /*2e20*/  IADD3 R48, -R225, R216, R39 ;  /* 0x000000d8e1307210 */ /* 0x002fc80007ffe127 */
[----:B------:R-:W-:Y:S02]  /*2e30*/  IMNMX R57, R57, R48, PT ;  /* 0x0000003039397217 */ /* 0x000fe40003800200 */
[----:B-----5:R-:W-:Y:S01]  /*2e40*/  IADD3 R56, R49, R4, RZ ;  /* 0x0000000431387210 */ /* 0x020fe20007ffe0ff */
[----:B------:R-:W-:Y:S05]  /*2e50*/  @!P3 BRA `(.L_x_232) ;  /* 0x000001200000b947 */ /* 0x000fea0003800000 */
[----:B--234-:R-:W-:Y:S01]  /*2e60*/  IADD3 R25, -R219, R216, R4 ;  /* 0x000000d8db197210 */ /* 0x01cfe20007ffe104 */
[----:B------:R-:W-:Y:S03]  /*2e70*/  BSSY B0, `(.L_x_233) ;  /* 0x000000c000007945 */ /* 0x000fe60003800000 */
        /* <DEDUP_REMOVED lines=8> */
.L_x_234:
[----:B------:R-:W-:-:S13]  /*2f00*/  ISETP.NE.AND P0, PT, R36, 0x1, PT ;  /* 0x000000012400780c */ /* 0x000fda0003f05270 */
[----:B------:R-:W-:-:S05]  /*2f10*/  @P0 IMAD.HI.U32 R4, R25, c[0x0][0x330], RZ ;  /* 0x0000cc0019040a27 */ /* 0x000fca00078e00ff */
[----:B------:R-:W-:Y:S02]  /*2f20*/  @P0 SHF.R.U32.HI R25, RZ, c[0x0][0x334], R4 ;  /* 0x0000cd00ff190a19 */ /* 0x000fe40000011604 */
.L_x_235:
[----:B------:R-:W-:Y:S05]  /*2f30*/  BSYNC B0 ;  /* 0x0000000000007941 */ /* 0x000fea0003800000 */
.L_x_233:
[----:B------:R-:W-:-:S05]  /*2f40*/  IMAD R25, R25, c[0x0][0x32c], R42 ;  /* 0x0000cb0019197a24 */ /* 0x000fca00078e022a */
[----:B------:R-:W-:Y:S02]  /*2f50*/  IADD3 R4, R25, c[0x0][0x32c], RZ ;  /* 0x0000cb0019047a10 */ /* 0x000fe40007ffe0ff */
[----:B------:R-:W-:Y:S02]  /*2f60*/  IMNMX R56, R56, R25, !PT ;  /* 0x0000001938387217 */ /* 0x000fe40007800200 */
[----:B------:R-:W-:Y:S02]  /*2f70*/  IMNMX R57, R57, R4, PT ;  /* 0x0000000439397217 */ /* 0x000fe40003800200 */
.L_x_232:
        /* <DEDUP_REMOVED lines=181> */
.L_x_238:
[----:B------:R-:W-:-:S13]  /*3ad0*/  ISETP.NE.AND P0, PT, R36, 0x1, PT ;  /* 0x000000012400780c */ /* 0x000fda0003f05270 */
[----:B------:R-:W-:-:S05]  /*3ae0*/  @P0 IMAD.HI.U32 R12, R51, c[0x0][0x330], RZ ;  /* 0x0000cc00330c0a27 */ /* 0x000fca00078e00ff */
[----:B------:R-:W-:Y:S02]  /*3af0*/  @P0 SHF.R.U32.HI R51, RZ, c[0x0][0x334], R12 ;  /* 0x0000cd00ff330a19 */ /* 0x000fe4000001160c */
.L_x_239:
[----:B------:R-:W-:Y:S05]  /*3b00*/  BSYNC B0 ;  /* 0x0000000000007941 */ /* 0x000fea0003800000 */
.L_x_237:
[----:B------:R-:W-:-:S05]  /*3b10*/  IMAD R42, R51, c[0x0][0x32c], R42 ;  /* 0x0000cb00332a7a24 */ /* 0x000fca00078e022a */
[----:B------:R-:W-:Y:S02]  /*3b20*/  IADD3 R51, R42, c[0x0][0x32c], RZ ;  /* 0x0000cb002a337a10 */ /* 0x000fe40007ffe0ff */
[----:B------:R-:W-:Y:S02]  /*3b30*/  IMNMX R49, R49, R42, !PT ;  /* 0x0000002a31317217 */ /* 0x000fe40007800200 */
[----:B------:R-:W-:Y:S02]  /*3b40*/  IMNMX R48, R48, R51, PT ;  /* 0x0000003330307217 */ /* 0x000fe40003800200 */
.L_x_236:
        /* <DEDUP_REMOVED lines=171> */
[--C-:B------:R-:W-:Y:S01]  /*4600*/  FFMA.FTZ R46, R17, c[0x0][0x2d0], -R146.reuse ;  /* 0x0000b400112e7a23 */ /* 0x100fe20000010892 */
[C---:B------:R-:W-:Y:S01]  /*4610*/  FSETP.NEU.FTZ.AND P0, PT, R116.reuse, -INF , PT ;  /* 0xff8000007400780b */ /* 0x040fe20003f1d000 */
[----:B------:R-:W-:Y:S01]  /*4620*/  FMUL.FTZ R127, R116, c[0x0][0x2d0] ;  /* 0x0000b400747f7a20 */ /* 0x000fe20000410000 */
[----:B------:R-:W1:Y:S01]  /*4630*/  MUFU.EX2 R49, R49 ;  /* 0x0000003100317308 */ /* 0x000e620000000800 */
[--C-:B------:R-:W-:Y:S02]  /*4640*/  FFMA.FTZ R117, R33, c[0x0][0x2d0], -R146.reuse ;  /* 0x0000b40021757a23 */ /* 0x100fe40000010892 */
[--C-:B------:R-:W-:Y:S01]  /*4650*/  FFMA.FTZ R126, R31, c[0x0][0x2d0], -R146.reuse ;  /* 0x0000b4001f7e7a23 */ /* 0x100fe20000010892 */
[----:B------:R-:W-:Y:S01]  /*4660*/  FSEL R127, R127, RZ, P0 ;  /* 0x000000ff7f7f7208 */ /* 0x000fe20000000000 */
[--C-:B------:R-:W-:Y:S01]  /*4670*/  FFMA.FTZ R128, R29, c[0x0][0x2d0], -R146.reuse ;  /* 0x0000b4001d807a23 */ /* 0x100fe20000010892 */
[----:B------:R-:W-:Y:S01]  /*4680*/  LDSM.16.MT88.4 R32, [R210+0x3900] ;  /* 0x00390000d220783b */ /* 0x000fe20000004200 */
[----:B------:R-:W-:Y:S01]  /*4690*/  FFMA.FTZ R119, R119, c[0x0][0x2d0], -R146 ;  /* 0x0000b40077777a23 */ /* 0x000fe20000010892 */
[----:B------:R-:W-:Y:S01]  /*46a0*/  MUFU.EX2 R48, R48 ;  /* 0x0000003000307308 */ /* 0x000fe20000000800 */
[--C-:B------:R-:W-:Y:S01]  /*46b0*/  FFMA.FTZ R51, R11, c[0x0][0x2d0], -R127.reuse ;  /* 0x0000b4000b337a23 */ /* 0x100fe2000001087f */
[----:B------:R-:W-:Y:S01]  /*46c0*/  LDSM.16.MT88.4 R28, [R209+0x3900] ;  /* 0x00390000d11c783b */ /* 0x000fe20000004200 */
[----:B------:R-:W-:-:S02]  /*46d0*/  FFMA.FTZ R124, R42, c[0x0][0x2d0], -R127 ;  /* 0x0000b4002a7c7a23 */ /* 0x000fc4000001087f */
[--C-:B------:R-:W-:Y:S02]  /*46e0*/  FFMA.FTZ R50, R24, c[0x0][0x2d0], -R127.reuse ;  /* 0x0000b40018327a23 */ /* 0x100fe4000001087f */
[--C-:B------:R-:W-:Y:S01]  /*46f0*/  FFMA.FTZ R47, R18, c[0x0][0x2d0], -R127.reuse ;  /* 0x0000b400122f7a23 */ /* 0x100fe2000001087f */
[----:B------:R-:W2:Y:S01]  /*4700*/  MUFU.EX2 R45, R45 ;  /* 0x0000002d002d7308 */ /* 0x000ea20000000800 */
[----:B------:R-:W-:Y:S01]  /*4710*/  FFMA.FTZ R42, R7, c[0x0][0x2d0], -R146 ;  /* 0x0000b400072a7a23 */ /* 0x000fe20000010892 */
[----:B-1----:R-:W-:Y:S01]  /*4720*/  F2FP.BF16.PACK_AB R64, R49, R118 ;  /* 0x000000763140723e */ /* 0x002fe200000010ff */
[----:B------:R-:W1:Y:S01]  /*4730*/  LDSM.16.MT88.4 R4, [R208+0x3100] ;  /* 0x00310000d004783b */ /* 0x000e620000004200 */
[--C-:B------:R-:W-:Y:S02]  /*4740*/  FFMA.FTZ R44, R14, c[0x0][0x2d0], -R127.reuse ;  /* 0x0000b4000e2c7a23 */ /* 0x100fe4000001087f */
[--C-:B------:R-:W-:Y:S01]  /*4750*/  FFMA.FTZ R41, R12, c[0x0][0x2d0], -R127.reuse ;  /* 0x0000b4000c297a23 */ /* 0x100fe2000001087f */
[----:B------:R-:W-:Y:S01]  /*4760*/  LDSM.16.MT88.4 R24, [R212+0x900] ;  /* 0x00090000d418783b */ /* 0x000fe20000004200 */
[----:B------:R-:W-:Y:S01]  /*4770*/  MUFU.EX2 R51, R51 ;  /* 0x0000003300337308 */ /* 0x000fe20000000800 */
[----:B------:R-:W-:-:S02]  /*4780*/  FFMA.FTZ R3, R10, c[0x0][0x2d0], -R127 ;  /* 0x0000b4000a037a23 */ /* 0x000fc4000001087f */
[----:B------:R-:W3:Y:S01]  /*4790*/  LDSM.16.MT88.4 R12, [R208+0x900] ;  /* 0x00090000d00c783b */ /* 0x000ee20000004200 */
[--C-:B------:R-:W-:Y:S02]  /*47a0*/  FFMA.FTZ R2, R8, c[0x0][0x2d0], -R127.reuse ;  /* 0x0000b40008027a23 */ /* 0x100fe4000001087f */
[--C-:B------:R-:W-:Y:S01]  /*47b0*/  FFMA.FTZ R125, R150, c[0x0][0x2d0], -R127.reuse ;  /* 0x0000b400967d7a23 */ /* 0x100fe2000001087f */
[----:B------:R-:W4:Y:S01]  /*47c0*/  LDSM.16.MT88.4 R8, [R212+0x3900] ;  /* 0x00390000d408783b */ /* 0x000f220000004200 */
[----:B------:R-:W5:Y:S01]  /*47d0*/  MUFU.EX2 R124, R124 ;  /* 0x0000007c007c7308 */ /* 0x000f620000000800 */
[----:B--2---:R-:W-:Y:S01]  /*47e0*/  F2FP.BF16.PACK_AB R66, R45, R48 ;  /* 0x000000302d42723e */ /* 0x004fe200000010ff */
[--C-:B------:R-:W-:Y:S01]  /*47f0*/  FFMA.FTZ R130, R130, c[0x0][0x2d0], -R127.reuse ;  /* 0x0000b40082827a23 */ /* 0x100fe2000001087f */
[----:B------:R-:W2:Y:S01]  /*4800*/  LDSM.16.MT88.4 R16, [R209+0x900] ;  /* 0x00090000d110783b */ /* 0x000ea20000004200 */
[--C-:B------:R-:W-:Y:S02]  /*4810*/  FFMA.FTZ R129, R148, c[0x0][0x2d0], -R127.reuse ;  /* 0x0000b40094817a23 */ /* 0x100fe4000001087f */
[----:B------:R-:W-:-:S02]  /*4820*/  FFMA.FTZ R136, R136, c[0x0][0x2d0], -R127 ;  /* 0x0000b40088887a23 */ /* 0x000fc4000001087f */
[----:B------:R-:W-:Y:S01]  /*4830*/  MUFU.EX2 R50, R50 ;  /* 0x0000003200327308 */ /* 0x000fe20000000800 */
[--C-:B------:R-:W-:Y:S02]  /*4840*/  FFMA.FTZ R148, R151, c[0x0][0x2d0], -R146.reuse ;  /* 0x0000b40097947a23 */ /* 0x100fe40000010892 */
[--C-:B------:R-:W-:Y:S02]  /*4850*/  FFMA.FTZ R150, R147, c[0x0][0x2d0], -R146.reuse ;  /* 0x0000b40093967a23 */ /* 0x100fe40000010892 */
[--C-:B------:R-:W-:Y:S02]  /*4860*/  FFMA.FTZ R139, R139, c[0x0][0x2d0], -R146.reuse ;  /* 0x0000b4008b8b7a23 */ /* 0x100fe40000010892 */
[----:B------:R-:W-:Y:S01]  /*4870*/  FFMA.FTZ R145, R145, c[0x0][0x2d0], -R146 ;  /* 0x0000b40091917a23 */ /* 0x000fe20000010892 */
[----:B------:R-:W1:Y:S01]  /*4880*/  MUFU.EX2 R47, R47 ;  /* 0x0000002f002f7308 */ /* 0x000e620000000800 */
[----:B-----5:R-:W-:Y:S01]  /*4890*/  F2FP.BF16.PACK_AB R65, R124, R51 ;  /* 0x000000337c41723e */ /* 0x020fe200000010ff */
[----:B------:R-:W-:-:S02]  /*48a0*/  FFMA.FTZ R147, R186, c[0x0][0x2d0], -R127 ;  /* 0x0000b400ba937a23 */ /* 0x000fc4000001087f */
[--C-:B------:R-:W-:Y:S02]  /*48b0*/  FFMA.FTZ R158, R158, c[0x0][0x2d0], -R127.reuse ;  /* 0x0000b4009e9e7a23 */ /* 0x100fe4000001087f */
[--C-:B------:R-:W-:Y:S02]  /*48c0*/  FFMA.FTZ R151, R184, c[0x0][0x2d0], -R127.reuse ;  /* 0x0000b400b8977a23 */ /* 0x100fe4000001087f */
[----:B------:R-:W-:Y:S01]  /*48d0*/  MUFU.EX2 R46, R46 ;  /* 0x0000002e002e7308 */ /* 0x000fe20000000800 */
[----:B------:R-:W-:Y:S02]  /*48e0*/  FFMA.FTZ R162, R162, c[0x0][0x2d0], -R127 ;  /* 0x0000b400a2a27a23 */ /* 0x000fe4000001087f */
[--C-:B------:R-:W-:Y:S02]  /*48f0*/  FFMA.FTZ R184, R159, c[0x0][0x2d0], -R146.reuse ;  /* 0x0000b4009fb87a23 */ /* 0x100fe40000010892 */
[--C-:B------:R-:W-:Y:S02]  /*4900*/  FFMA.FTZ R186, R149, c[0x0][0x2d0], -R146.reuse ;  /* 0x0000b40095ba7a23 */ /* 0x100fe40000010892 */
[--C-:B------:R-:W-:Y:S01]  /*4910*/  FFMA.FTZ R161, R161, c[0x0][0x2d0], -R146.reuse ;  /* 0x0000b400a1a17a23 */ /* 0x100fe20000010892 */
[----:B-1----:R-:W-:Y:S01]  /*4920*/  F2FP.BF16.PACK_AB R67, R47, R50 ;  /* 0x000000322f43723e */ /* 0x002fe200000010ff */
[----:B------:R-:W1:Y:S01]  /*4930*/  MUFU.EX2 R43, R43 ;  /* 0x0000002b002b7308 */ /* 0x000e620000000800 */
[----:B------:R-:W-:-:S02]  /*4940*/  FFMA.FTZ R157, R157, c[0x0][0x2d0], -R146 ;  /* 0x0000b4009d9d7a23 */ /* 0x000fc40000010892 */
[--C-:B------:R-:W-:Y:S02]  /*4950*/  FFMA.FTZ R149, R166, c[0x0][0x2d0], -R127.reuse ;  /* 0x0000b400a6957a23 */ /* 0x100fe4000001087f */
[--C-:B------:R-:W-:Y:S01]  /*4960*/  FFMA.FTZ R164, R164, c[0x0][0x2d0], -R127.reuse ;  /* 0x0000b400a4a47a23 */ /* 0x100fe2000001087f */
[C---:B------:R-:W-:Y:S01]  /*4970*/  HMMA.16816.F32.BF16 R88, R64.reuse, R84, RZ ;  /* 0x000000544058723c */ /* 0x040fe200000418ff */
[--C-:B------:R-:W-:Y:S01]  /*4980*/  FFMA.FTZ R159, R160, c[0x0][0x2d0], -R127.reuse ;  /* 0x0000b400a09f7a23 */ /* 0x100fe2000001087f */
[----:B------:R-:W-:Y:S01]  /*4990*/  MUFU.EX2 R42, R42 ;  /* 0x0000002a002a7308 */ /* 0x000fe20000000800 */
[----:B------:R-:W-:Y:S02]  /*49a0*/  FFMA.FTZ R156, R156, c[0x0][0x2d0], -R127 ;  /* 0x0000b4009c9c7a23 */ /* 0x000fe4000001087f */
[--C-:B------:R-:W-:Y:S02]  /*49b0*/  FFMA.FTZ R228, R131, c[0x0][0x2d0], -R146.reuse ;  /* 0x0000b40083e47a23 */ /* 0x100fe40000010892 */
[--C-:B------:R-:W-:Y:S01]  /*49c0*/  FFMA.FTZ R137, R137, c[0x0][0x2d0], -R146.reuse ;  /* 0x0000b40089897a23 */ /* 0x100fe20000010892 */
[----:B------:R-:W-:Y:S01]  /*49d0*/  HMMA.16816.F32.BF16 R84, R64, R86, RZ ;  /* 0x000000564054723c */ /* 0x000fe200000418ff */
[--C-:B------:R-:W-:Y:S01]  /*49e0*/  FFMA.FTZ R160, R135, c[0x0][0x2d0], -R146.reuse ;  /* 0x0000b40087a07a23 */ /* 0x100fe20000010892 */
[----:B------:R-:W-:Y:S01]  /*49f0*/  MUFU.EX2 R39, R39 ;  /* 0x0000002700277308 */ /* 0x000fe20000000800 */
[----:B------:R-:W-:-:S02]  /*4a00*/  FFMA.FTZ R133, R133, c[0x0][0x2d0], -R146 ;  /* 0x0000b40085857a23 */ /* 0x000fc40000010892 */
[--C-:B------:R-:W-:Y:S02]  /*4a10*/  FFMA.FTZ R131, R144, c[0x0][0x2d0], -R127.reuse ;  /* 0x0000b40090837a23 */ /* 0x100fe4000001087f */
[--C-:B------:R-:W-:Y:S01]  /*4a20*/  FFMA.FTZ R138, R138, c[0x0][0x2d0], -R127.reuse ;  /* 0x0000b4008a8a7a23 */ /* 0x100fe2000001087f */
[C---:B------:R-:W-:Y:S01]  /*4a30*/  HMMA.16816.F32.BF16 R80, R64.reuse, R76, RZ ;  /* 0x0000004c4050723c */ /* 0x040fe200000418ff */
[----:B------:R-:W-:Y:S01]  /*4a40*/  FFMA.FTZ R227, R132, c[0x0][0x2d0], -R127 ;  /* 0x0000b40084e37a23 */ /* 0x000fe2000001087f */
[----:B------:R-:W-:Y:S01]  /*4a50*/  MUFU.EX2 R44, R44 ;  /* 0x0000002c002c7308 */ /* 0x000fe20000000800 */
[----:B------:R-:W-:Y:S02]  /*4a60*/  FADD.FTZ R49, R118, R49 ;  /* 0x0000003176317221 */ /* 0x000fe40000010000 */
[----:B------:R-:W-:Y:S02]  /*4a70*/  FADD.FTZ R51, R51, R124 ;  /* 0x0000007c33337221 */ /* 0x000fe40000010000 */
[----:B------:R-:W-:Y:S01]  /*4a80*/  FADD.FTZ R48, R48, R49 ;  /* 0x0000003130307221 */ /* 0x000fe20000010000 */
[----:B------:R-:W-:Y:S01]  /*4a90*/  HMMA.16816.F32.BF16 R76, R64, R78, RZ ;  /* 0x0000004e404c723c */ /* 0x000fe200000418ff */
[----:B------:R-:W-:Y:S01]  /*4aa0*/  FADD.FTZ R50, R50, R51 ;  /* 0x0000003332327221 */ /* 0x000fe20000010000 */
[----:B------:R-:W5:Y:S01]  /*4ab0*/  MUFU.EX2 R41, R41 ;  /* 0x0000002900297308 */ /* 0x000f620000000800 */
[----:B------:R-:W-:-:S02]  /*4ac0*/  FADD.FTZ R45, R45, R48 ;  /* 0x000000302d2d7221 */ /* 0x000fc40000010000 */
[----:B------:R-:W-:-:S03]  /*4ad0*/  FADD.FTZ R47, R47, R50 ;  /* 0x000000322f2f7221 */ /* 0x000fc60000010000 */
        /* <DEDUP_REMOVED lines=19> */
[----:B------:R-:W2:Y:S06]  /*4c10*/  MUFU.EX2 R136, R136 ;  /* 0x0000008800887308 */ /* 0x000eac0000000800 */
[C---:B------:R-:W-:Y:S02]  /*4c20*/  HMMA.16816.F32.BF16 R60, R64.reuse, R4, RZ ;  /* 0x00000004403c723c */ /* 0x040fe400000418ff */
[----:B------:R-:W-:Y:S05]  /*4c30*/  MUFU.EX2 R139, R139 ;  /* 0x0000008b008b7308 */ /* 0x000fea0000000800 */
[----:B-1----:R-:W-:Y:S01]  /*4c40*/  F2FP.BF16.PACK_AB R4, R43, R46 ;  /* 0x0000002e2b04723e */ /* 0x002fe200000010ff */
[----:B------:R-:W-:Y:S01]  /*4c50*/  HMMA.16816.F32.BF16 R64, R64, R6, RZ ;  /* 0x000000064040723c */ /* 0x000fe200000418ff */
[----:B-----5:R-:W-:Y:S01]  /*4c60*/  F2FP.BF16.PACK_AB R5, R41, R44 ;  /* 0x0000002c2905723e */ /* 0x020fe200000010ff */
[----:B------:R-:W1:Y:S01]  /*4c70*/  MUFU.EX2 R148, R148 ;  /* 0x0000009400947308 */ /* 0x000e620000000800 */
[----:B------:R-:W-:-:S04]  /*4c80*/  FADD.FTZ R46, R46, R45 ;  /* 0x0000002d2e2e7221 */ /* 0x000fc80000010000 */
[----:B------:R-:W-:Y:S01]  /*4c90*/  F2FP.BF16.PACK_AB R6, R39, R42 ;  /* 0x0000002a2706723e */ /* 0x000fe200000010ff */
[----:B------:R-:W-:Y:S01]  /*4ca0*/  FADD.FTZ R43, R43, R46 ;  /* 0x0000002e2b2b7221 */ /* 0x000fe20000010000 */
[----:B------:R-:W-:Y:S01]  /*4cb0*/  F2FP.BF16.PACK_AB R7, R2, R3 ;  /* 0x000000030207723e */ /* 0x000fe200000010ff */
[----:B------:R-:W-:Y:S02]  /*4cc0*/  MUFU.EX2 R150, R150 ;  /* 0x0000009600967308 */ /* 0x000fe40000000800 */
[----:B------:R-:W-:-:S04]  /*4cd0*/  FADD.FTZ R42, R42, R43 ;  /* 0x0000002b2a2a7221 */ /* 0x000fc80000010000 */
[C---:B---3--:R-:W-:Y:S02]  /*4ce0*/  HMMA.16816.F32.BF16 R88, R4.reuse, R12, R88 ;  /* 0x0000000c0458723c */ /* 0x048fe40000041858 */
[----:B------:R-:W3:Y:S06]  /*4cf0*/  MUFU.EX2 R145, R145 ;  /* 0x0000009100917308 */ /* 0x000eec0000000800 */
[C---:B------:R-:W-:Y:S01]  /*4d00*/  HMMA.16816.F32.BF16 R84, R4.reuse, R14, R84 ;  /* 0x0000000e0454723c */ /* 0x040fe20000041854 */
[----:B------:R-:W5:Y:S01]  /*4d10*/  LDSM.16.MT88.4 R12, [R208+0x3900] ;  /* 0x00390000d00c783b */ /* 0x000f620000004200 */
[----:B------:R-:W-:Y:S06]  /*4d20*/  MUFU.EX2 R147, R147 ;  /* 0x0000009300937308 */ /* 0x000fec0000000800 */
        /* <DEDUP_REMOVED lines=8> */
[----:B------:R-:W-:Y:S01]  /*4db0*/  LDSM.16.MT88.4 R24, [R212+0x1100] ;  /* 0x00110000d418783b */ /* 0x000fe20000004200 */
[----:B------:R-:W-:Y:S06]  /*4dc0*/  MUFU.EX2 R161, R161 ;  /* 0x000000a100a17308 */ /* 0x000fec0000000800 */
[C---:B------:R-:W-:Y:S02]  /*4dd0*/  HMMA.16816.F32.BF16 R104, R4.reuse, R20, R104 ;  /* 0x000000140468723c */ /* 0x040fe40000041868 */
[----:B------:R-:W1:Y:S06]  /*4de0*/  MUFU.EX2 R184, R184 ;  /* 0x000000b800b87308 */ /* 0x000e6c0000000800 */
[C---:B------:R-:W-:Y:S01]  /*4df0*/  HMMA.16816.F32.BF16 R100, R4.reuse, R22, R100 ;  /* 0x000000160464723c */ /* 0x040fe20000041864 */
[----:B------:R-:W1:Y:S01]  /*4e00*/  LDSM.16.MT88.4 R20, [R210+0x1100] ;  /* 0x00110000d214783b */ /* 0x000e620000004200 */
[----:B------:R-:W-:Y:S06]  /*4e10*/  MUFU.EX2 R157, R157 ;  /* 0x0000009d009d7308 */ /* 0x000fec0000000800 */
[C---:B--2---:R-:W-:Y:S02]  /*4e20*/  HMMA.16816.F32.BF16 R96, R4.reuse, R16, R96 ;  /* 0x000000100460723c */ /* 0x044fe40000041860 */
[----:B------:R-:W2:Y:S06]  /*4e30*/  MUFU.EX2 R186, R186 ;  /* 0x000000ba00ba7308 */ /* 0x000eac0000000800 */
[C---:B------:R-:W-:Y:S01]  /*4e40*/  HMMA.16816.F32.BF16 R92, R4.reuse, R18, R92 ;  /* 0x00000012045c723c */ /* 0x040fe2000004185c */
[----:B------:R-:W-:Y:S01]  /*4e50*/  LDSM.16.MT88.4 R16, [R209+0x1100] ;  /* 0x00110000d110783b */ /* 0x000fe20000004200 */
        /* <DEDUP_REMOVED lines=11> */
[C---:B-----5:R-:W-:Y:S02]  /*4f10*/  HMMA.16816.F32.BF16 R60, R4.reuse, R12, R60 ;  /* 0x0000000c043c723c */ /* 0x060fe4000004183c */
[----:B------:R-:W5:Y:S06]  /*4f20*/  MUFU.EX2 R160, R160 ;  /* 0x000000a000a07308 */ /* 0x000f6c0000000800 */
[----:B------:R-:W-:Y:S01]  /*4f30*/  HMMA.16816.F32.BF16 R64, R4, R14, R64 ;  /* 0x0000000e0440723c */ /* 0x000fe20000041840 */
[----:B------:R-:W2:Y:S01]  /*4f40*/  LDSM.16.MT88.4 R12, [R212+0x4100] ;  /* 0x00410000d40c783b */ /* 0x000ea20000004200 */
[----:B------:R-:W-:Y:S05]  /*4f50*/  MUFU.EX2 R133, R133 ;  /* 0x0000008500857308 */ /* 0x000fea0000000800 */
[----:B------:R-:W-:-:S02]  /*4f60*/  F2FP.BF16.PACK_AB R4, R126, R117 ;  /* 0x000000757e04723e */ /* 0x000fc400000010ff */
[----:B------:R-:W-:Y:S01]  /*4f70*/  F2FP.BF16.PACK_AB R6, R119, R128 ;  /* 0x000000807706723e */ /* 0x000fe200000010ff */
[----:B------:R-:W2:Y:S01]  /*4f80*/  MUFU.EX2 R228, R228 ;  /* 0x000000e400e47308 */ /* 0x000ea20000000800 */
[----:B------:R-:W-:Y:S02]  /*4f90*/  F2FP.BF16.PACK_AB R5, R130, R125 ;  /* 0x0000007d8205723e */ /* 0x000fe400000010ff */
[----:B------:R-:W-:-:S05]  /*4fa0*/  F2FP.BF16.PACK_AB R7, R136, R129 ;  /* 0x000000818807723e */ /* 0x000fca00000010ff */
[----:B------:R-:W-:Y:S02]  /*4fb0*/  MUFU.EX2 R131, R131 ;  /* 0x0000008300837308 */ /* 0x000fe40000000800 */
[C---:B-1----:R-:W-:Y:S06]  /*4fc0*/  HMMA.16816.F32.BF16 R88, R4.reuse, R8, R88 ;  /* 0x000000080458723c */ /* 0x042fec0000041858 */
[----:B------:R-:W1:Y:S02]  /*4fd0*/  MUFU.EX2 R138, R138 ;  /* 0x0000008a008a7308 */ /* 0x000e640000000800 */
[C---:B------:R-:W-:Y:S01]  /*4fe0*/  HMMA.16816.F32.BF16 R84, R4.reuse, R10, R84 ;  /* 0x0000000a0454723c */ /* 0x040fe20000041854 */
[----:B------:R-:W1:Y:S05]  /*4ff0*/  LDSM.16.MT88.4 R8, [R208+0x4100] ;  /* 0x00410000d008783b */ /* 0x000e6a0000004200 */
[----:B------:R-:W-:Y:S02]  /*5000*/  MUFU.EX2 R227, R227 ;  /* 0x000000e300e37308 */ /* 0x000fe40000000800 */
[C---:B------:R-:W-:Y:S08]  /*5010*/  HMMA.16816.F32.BF16 R104, R4.reuse, R20, R104 ;  /* 0x000000140468723c */ /* 0x040ff00000041868 */
[C---:B--2---:R-:W-:Y:S08]  /*5020*/  HMMA.16816.F32.BF16 R80, R4.reuse, R12, R80 ;  /* 0x0000000c0450723c */ /* 0x044ff00000041850 */
[C---:B------:R-:W-:Y:S01]  /*5030*/  HMMA.16816.F32.BF16 R76, R4.reuse, R14, R76 ;  /* 0x0000000e044c723c */ /* 0x040fe2000004184c */
[----:B------:R-:W2:Y:S07]  /*5040*/  LDSM.16.MT88.4 R12, [R208+0x1900] ;  /* 0x00190000d00c783b */ /* 0x000eae0000004200 */
[C---:B------:R-:W-:Y:S01]  /*5050*/  HMMA.16816.F32.BF16 R100, R4.reuse, R22, R100 ;  /* 0x000000160464723c */ /* 0x040fe20000041864 */
[----:B------:R-:W-:Y:S07]  /*5060*/  LDSM.16.MT88.4 R20, [R210+0x1900] ;  /* 0x00190000d214783b */ /* 0x000fee0000004200 */
[C---:B------:R-:W-:Y:S08]  /*5070*/  HMMA.16816.F32.BF16 R72, R4.reuse, R32, R72 ;  /* 0x000000200448723c */ /* 0x040ff00000041848 */
[C---:B-1----:R-:W-:Y:S08]  /*5080*/  HMMA.16816.F32.BF16 R60, R4.reuse, R8, R60 ;  /* 0x00000008043c723c */ /* 0x042ff0000004183c */
[C---:B------:R-:W-:Y:S01]  /*5090*/  HMMA.16816.F32.BF16 R64, R4.reuse, R10, R64 ;  /* 0x0000000a0440723c */ /* 0x040fe20000041840 */
[----:B------:R-:W1:Y:S07]  /*50a0*/  LDSM.16.MT88.4 R8, [R212+0x4900] ;  /* 0x00490000d408783b */ /* 0x000e6e0000004200 */
[C---:B------:R-:W-:Y:S01]  /*50b0*/  HMMA.16816.F32.BF16 R68, R4.reuse, R34, R68 ;  /* 0x000000220444723c */ /* 0x040fe20000041844 */
[----:B------:R-:W1:Y:S07]  /*50c0*/  LDSM.16.MT88.4 R32, [R210+0x4900] ;  /* 0x00490000d220783b */ /* 0x000e6e0000004200 */
[C---:B------:R-:W-:Y:S08]  /*50d0*/  HMMA.16816.F32.BF16 R112, R4.reuse, R24, R112 ;  /* 0x000000180470723c */ /* 0x040ff00000041870 */
[C---:B------:R-:W-:Y:S01]  /*50e0*/  HMMA.16816.F32.BF16 R108, R4.reuse, R26, R108 ;  /* 0x0000001a046c723c */ /* 0x040fe2000004186c */
[----:B------:R-:W1:Y:S07]  /*50f0*/  LDSM.16.MT88.4 R24, [R212+0x1900] ;  /* 0x00190000d418783b */ /* 0x000e6e0000004200 */
[C---:B------:R-:W-:Y:S08]  /*5100*/  HMMA.16816.F32.BF16 R96, R4.reuse, R16, R96 ;  /* 0x000000100460723c */ /* 0x040ff00000041860 */
[C---:B------:R-:W-:Y:S01]  /*5110*/  HMMA.16816.F32.BF16 R92, R4.reuse, R18, R92 ;  /* 0x00000012045c723c */ /* 0x040fe2000004185c */
[----:B------:R-:W1:Y:S07]  /*5120*/  LDSM.16.MT88.4 R16, [R209+0x1900] ;  /* 0x00190000d110783b */ /* 0x000e6e0000004200 */
[C---:B------:R-:W-:Y:S08]  /*5130*/  HMMA.16816.F32.BF16 R52, R4.reuse, R28, R52 ;  /* 0x0000001c0434723c */ /* 0x040ff00000041834 */
[----:B------:R-:W-:Y:S01]  /*5140*/  HMMA.16816.F32.BF16 R56, R4, R30, R56 ;  /* 0x0000001e0438723c */ /* 0x000fe20000041838 */
[----:B------:R-:W5:Y:S06]  /*5150*/  LDSM.16.MT88.4 R28, [R209+0x4900] ;  /* 0x00490000d11c783b */ /* 0x000f6c0000004200 */
[----:B------:R-:W-:-:S02]  /*5160*/  F2FP.BF16.PACK_AB R4, R148, R139 ;  /* 0x0000008b9404723e */ /* 0x000fc400000010ff */
[----:B---3--:R-:W-:Y:S02]  /*5170*/  F2FP.BF16.PACK_AB R6, R145, R150 ;  /* 0x000000969106723e */ /* 0x008fe400000010ff */
[----:B----4-:R-:W-:Y:S02]  /*5180*/  F2FP.BF16.PACK_AB R5, R158, R147 ;  /* 0x000000939e05723e */ /* 0x010fe400000010ff */
[----:B------:R-:W-:-:S07]  /*5190*/  F2FP.BF16.PACK_AB R7, R162, R151 ;  /* 0x00000097a207723e */ /* 0x000fce00000010ff */
[C---:B--2---:R-:W-:Y:S08]  /*51a0*/  HMMA.16816.F32.BF16 R88, R4.reuse, R12, R88 ;  /* 0x0000000c0458723c */ /* 0x044ff00000041858 */
[C---:B------:R-:W-:Y:S01]  /*51b0*/  HMMA.16816.F32.BF16 R84, R4.reuse, R14, R84 ;  /* 0x0000000e0454723c */ /* 0x040fe20000041854 */
[----:B------:R-:W2:Y:S07]  /*51c0*/  LDSM.16.MT88.4 R12, [R208+0x4900] ;  /* 0x00490000d00c783b */ /* 0x000eae0000004200 */
[C---:B-1----:R-:W-:Y:S08]  /*51d0*/  HMMA.16816.F32.BF16 R80, R4.reuse, R8, R80 ;  /* 0x000000080450723c */ /* 0x042ff00000041850 */
[C---:B------:R-:W-:Y:S01]  /*51e0*/  HMMA.16816.F32.BF16 R76, R4.reuse, R10, R76 ;  /* 0x0000000a044c723c */ /* 0x040fe2000004184c */
[----:B------:R-:W1:Y:S07]  /*51f0*/  LDSM.16.MT88.4 R8, [R208+0x2100] ;  /* 0x00210000d008783b */ /* 0x000e6e0000004200 */
[C---:B------:R-:W-:Y:S08]  /*5200*/  HMMA.16816.F32.BF16 R104, R4.reuse, R20, R104 ;  /* 0x000000140468723c */ /* 0x040ff00000041868 */
[C---:B------:R-:W-:Y:S01]  /*5210*/  HMMA.16816.F32.BF16 R100, R4.reuse, R22, R100 ;  /* 0x000000160464723c */ /* 0x040fe20000041864 */
[----:B------:R-:W3:Y:S07]  /*5220*/  LDSM.16.MT88.4 R20, [R210+0x2100] ;  /* 0x00210000d214783b */ /* 0x000eee0000004200 */
[C---:B------:R-:W-:Y:S08]  /*5230*/  HMMA.16816.F32.BF16 R72, R4.reuse, R32, R72 ;  /* 0x000000200448723c */ /* 0x040ff00000041848 */
[C---:B------:R-:W-:Y:S01]  /*5240*/  HMMA.16816.F32.BF16 R68, R4.reuse, R34, R68 ;  /* 0x000000220444723c */ /* 0x040fe20000041844 */
[----:B------:R-:W4:Y:S07]  /*5250*/  LDSM.16.MT88.4 R32, [R210+0x5100] ;  /* 0x00510000d220783b */ /* 0x000f2e0000004200 */
[C---:B------:R-:W-:Y:S08]  /*5260*/  HMMA.16816.F32.BF16 R112, R4.reuse, R24, R112 ;  /* 0x000000180470723c */ /* 0x040ff00000041870 */
[C---:B------:R-:W-:Y:S01]  /*5270*/  HMMA.16816.F32.BF16 R108, R4.reuse, R26, R108 ;  /* 0x0000001a046c723c */ /* 0x040fe2000004186c */
[----:B------:R-:W1:Y:S07]  /*5280*/  LDSM.16.MT88.4 R24, [R212+0x2100] ;  /* 0x00210000d418783b */ /* 0x000e6e0000004200 */
[C---:B------:R-:W-:Y:S08]  /*5290*/  HMMA.16816.F32.BF16 R96, R4.reuse, R16, R96 ;  /* 0x000000100460723c */ /* 0x040ff00000041860 */
[C---:B------:R-:W-:Y:S01]  /*52a0*/  HMMA.16816.F32.BF16 R92, R4.reuse, R18, R92 ;  /* 0x00000012045c723c */ /* 0x040fe2000004185c */
[----:B------:R-:W1:Y:S07]  /*52b0*/  LDSM.16.MT88.4 R16, [R209+0x2100] ;  /* 0x00210000d110783b */ /* 0x000e6e0000004200 */
[C---:B-----5:R-:W-:Y:S08]  /*52c0*/  HMMA.16816.F32.BF16 R52, R4.reuse, R28, R52 ;  /* 0x0000001c0434723c */ /* 0x060ff00000041834 */
[C---:B------:R-:W-:Y:S01]  /*52d0*/  HMMA.16816.F32.BF16 R56, R4.reuse, R30, R56 ;  /* 0x0000001e0438723c */ /* 0x040fe20000041838 */
[----:B------:R-:W-:Y:S07]  /*52e0*/  LDSM.16.MT88.4 R28, [R209+0x5100] ;  /* 0x00510000d11c783b */ /* 0x000fee0000004200 */
[C---:B--2---:R-:W-:Y:S08]  /*52f0*/  HMMA.16816.F32.BF16 R60, R4.reuse, R12, R60 ;  /* 0x0000000c043c723c */ /* 0x044ff0000004183c */
[----:B------:R-:W-:Y:S01]  /*5300*/  HMMA.16816.F32.BF16 R64, R4, R14, R64 ;  /* 0x0000000e0440723c */ /* 0x000fe20000041840 */
[----:B------:R-:W2:Y:S06]  /*5310*/  LDSM.16.MT88.4 R12, [R212+0x5100] ;  /* 0x00510000d40c783b */ /* 0x000eac0000004200 */
[----:B------:R-:W-:-:S02]  /*5320*/  F2FP.BF16.PACK_AB R4, R184, R161 ;  /* 0x000000a1b804723e */ /* 0x000fc400000010ff */
[----:B------:R-:W-:Y:S02]  /*5330*/  F2FP.BF16.PACK_AB R6, R186, R157 ;  /* 0x0000009dba06723e */ /* 0x000fe400000010ff */
[----:B------:R-:W-:Y:S02]  /*5340*/  F2FP.BF16.PACK_AB R5, R164, R149 ;  /* 0x00000095a405723e */ /* 0x000fe400000010ff */
[----:B------:R-:W-:-:S07]  /*5350*/  F2FP.BF16.PACK_AB R7, R156, R159 ;  /* 0x0000009f9c07723e */ /* 0x000fce00000010ff */
[C---:B-1----:R-:W-:Y:S08]  /*5360*/  HMMA.16816.F32.BF16 R88, R4.reuse, R8, R88 ;  /* 0x000000080458723c */ /* 0x042ff00000041858 */
[C---:B------:R-:W-:Y:S01]  /*5370*/  HMMA.16816.F32.BF16 R84, R4.reuse, R10, R84 ;  /* 0x0000000a0454723c */ /* 0x040fe20000041854 */
[----:B------:R-:W1:Y:S07]  /*5380*/  LDSM.16.MT88.4 R8, [R208+0x5100] ;  /* 0x00510000d008783b */ /* 0x000e6e0000004200 */
[C---:B---3--:R-:W-:Y:S08]  /*5390*/  HMMA.16816.F32.BF16 R104, R4.reuse, R20, R104 ;  /* 0x000000140468723c */ /* 0x048ff00000041868 */
[C---:B------:R-:W-:Y:S01]  /*53a0*/  HMMA.16816.F32.BF16 R100, R4.reuse, R22, R100 ;  /* 0x000000160464723c */ /* 0x040fe20000041864 */
[----:B------:R-:W3:Y:S07]  /*53b0*/  LDSM.16.MT88.4 R20, [R210+0x2900] ;  /* 0x00290000d214783b */ /* 0x000eee0000004200 */
[C---:B----4-:R-:W-:Y:S07]  /*53c0*/  HMMA.16816.F32.BF16 R72, R4.reuse, R32, R72 ;  /* 0x000000200448723c */ /* 0x050fee0000041848 */
[----:B------:R-:W-:Y:S01]  /*53d0*/  FFMA.FTZ R32, R134, c[0x0][0x2d0], -R127 ;  /* 0x0000b40086207a23 */ /* 0x000fe2000001087f */
[C---:B------:R-:W-:Y:S05]  /*53e0*/  HMMA.16816.F32.BF16 R112, R4.reuse, R24, R112 ;  /* 0x000000180470723c */ /* 0x040fea0000041870 */
[----:B------:R-:W4:Y:S03]  /*53f0*/  MUFU.EX2 R32, R32 ;  /* 0x0000002000207308 */ /* 0x000f260000000800 */
[C---:B------:R-:W-:Y:S01]  /*5400*/  HMMA.16816.F32.BF16 R108, R4.reuse, R26, R108 ;  /* 0x0000001a046c723c */ /* 0x040fe2000004186c */
[----:B------:R-:W-:Y:S07]  /*5410*/  LDSM.16.MT88.4 R24, [R212+0x2900] ;  /* 0x00290000d418783b */ /* 0x000fee0000004200 */
[C---:B------:R-:W-:Y:S08]  /*5420*/  HMMA.16816.F32.BF16 R96, R4.reuse, R16, R96 ;  /* 0x000000100460723c */ /* 0x040ff00000041860 */
[C---:B------:R-:W-:Y:S01]  /*5430*/  HMMA.16816.F32.BF16 R92, R4.reuse, R18, R92 ;  /* 0x00000012045c723c */ /* 0x040fe2000004185c */
[----:B------:R-:W5:Y:S07]  /*5440*/  LDSM.16.MT88.4 R16, [R209+0x2900] ;  /* 0x00290000d110783b */ /* 0x000f6e0000004200 */
[C---:B--2---:R-:W-:Y:S08]  /*5450*/  HMMA.16816.F32.BF16 R80, R4.reuse, R12, R80 ;  /* 0x0000000c0450723c */ /* 0x044ff00000041850 */
[C---:B------:R-:W-:Y:S01]  /*5460*/  HMMA.16816.F32.BF16 R76, R4.reuse, R14, R76 ;  /* 0x0000000e044c723c */ /* 0x040fe2000004184c */
[----:B------:R-:W2:Y:S07]  /*5470*/  LDSM.16.MT88.4 R12, [R208+0x2900] ;  /* 0x00290000d00c783b */ /* 0x000eae0000004200 */
[C---:B------:R-:W-:Y:S08]  /*5480*/  HMMA.16816.F32.BF16 R68, R4.reuse, R34, R68 ;  /* 0x000000220444723c */ /* 0x040ff00000041844 */
[C---:B------:R-:W-:Y:S08]  /*5490*/  HMMA.16816.F32.BF16 R52, R4.reuse, R28, R52 ;  /* 0x0000001c0434723c */ /* 0x040ff00000041834 */
[C---:B------:R-:W-:Y:S08]  /*54a0*/  HMMA.16816.F32.BF16 R56, R4.reuse, R30, R56 ;  /* 0x0000001e0438723c */ /* 0x040ff00000041838 */
[C---:B-1----:R-:W-:Y:S08]  /*54b0*/  HMMA.16816.F32.BF16 R60, R4.reuse, R8, R60 ;  /* 0x00000008043c723c */ /* 0x042ff0000004183c */
[----:B------:R-:W-:Y:S01]  /*54c0*/  HMMA.16816.F32.BF16 R64, R4, R10, R64 ;  /* 0x0000000a0440723c */ /* 0x000fe20000041840 */
[----:B------:R-:W1:Y:S06]  /*54d0*/  LDSM.16.MT88.4 R8, [R212+0x5900] ;  /* 0x00590000d408783b */ /* 0x000e6c0000004200 */
[----:B------:R-:W-:-:S02]  /*54e0*/  F2FP.BF16.PACK_AB R4, R160, R137 ;  /* 0x00000089a004723e */ /* 0x000fc400000010ff */
[----:B------:R-:W-:Y:S02]  /*54f0*/  F2FP.BF16.PACK_AB R6, R228, R133 ;  /* 0x00000085e406723e */ /* 0x000fe400000010ff */
[----:B------:R-:W-:Y:S02]  /*5500*/  F2FP.BF16.PACK_AB R5, R138, R131 ;  /* 0x000000838a05723e */ /* 0x000fe400000010ff */
[----:B----4-:R-:W-:-:S07]  /*5510*/  F2FP.BF16.PACK_AB R7, R227, R32 ;  /* 0x00000020e307723e */ /* 0x010fce00000010ff */
[C---:B---3--:R-:W-:Y:S07]  /*5520*/  HMMA.16816.F32.BF16 R104, R4.reuse, R20, R104 ;  /* 0x000000140468723c */ /* 0x048fee0000041868 */
[----:B------:R-:W-:Y:S01]  /*5530*/  FADD.FTZ R20, R44, R47 ;  /* 0x0000002f2c147221 */ /* 0x000fe20000010000 */
[----:B-----5:R-:W-:Y:S03]  /*5540*/  HMMA.16816.F32.BF16 R96, R4, R16, R96 ;  /* 0x000000100460723c */ /* 0x020fe60000041860 */
[----:B------:R-:W-:-:S04]  /*5550*/  FADD.FTZ R20, R41, R20 ;  /* 0x0000001429147221 */ /* 0x000fc80000010000 */
[----:B------:R-:W-:Y:S01]  /*5560*/  FADD.FTZ R3, R3, R20 ;  /* 0x0000001403037221 */ /* 0x000fe20000010000 */
[C---:B------:R-:W-:Y:S01]  /*5570*/  HMMA.16816.F32.BF16 R92, R4.reuse, R18, R92 ;  /* 0x00000012045c723c */ /* 0x040fe2000004185c */
[----:B------:R-:W-:Y:S01]  /*5580*/  FADD.FTZ R20, R39, R42 ;  /* 0x0000002a27147221 */ /* 0x000fe20000010000 */
[----:B------:R-:W3:Y:S01]  /*5590*/  LDSM.16.MT88.4 R16, [R210+0x5900] ;  /* 0x00590000d210783b */ /* 0x000ee20000004200 */
        /* <DEDUP_REMOVED lines=8> */
[----:B------:R-:W-:Y:S01]  /*5620*/  HMMA.16816.F32.BF16 R84, R4, R14, R84 ;  /* 0x0000000e0454723c */ /* 0x000fe20000041854 */
[----:B------:R-:W-:Y:S01]  /*5630*/  FADD.FTZ R2, R119, R2 ;  /* 0x0000000277027221 */ /* 0x000fe20000010000 */
[----:B------:R-:W2:Y:S01]  /*5640*/  LDSM.16.MT88.4 R12, [R209+0x5900] ;  /* 0x00590000d10c783b */ /* 0x000ea20000004200 */
        /* <DEDUP_REMOVED lines=9> */
[----:B------:R-:W1:Y:S01]  /*56e0*/  LDSM.16.MT88.4 R8, [R208+0x5900] ;  /* 0x00590000d008783b */ /* 0x000e620000004200 */
        /* <DEDUP_REMOVED lines=9> */
[----:B------:R-:W-:Y:S01]  /*5780*/  HMMA.16816.F32.BF16 R108, R4, R26, R108 ;  /* 0x0000001a046c723c */ /* 0x000fe2000004186c */
[----:B------:R-:W-:Y:S02]  /*5790*/  FADD.FTZ R186, R186, R157 ;  /* 0x0000009dbaba7221 */ /* 0x000fe40000010000 */
[----:B------:R-:W-:Y:S02]  /*57a0*/  FADD.FTZ R156, R156, R159 ;  /* 0x0000009f9c9c7221 */ /* 0x000fe40000010000 */
[----:B------:R-:W-:-:S03]  /*57b0*/  @P4 IMAD.HI.U32 R2, R40, c[0x0][0x2c8], RZ ;  /* 0x0000b20028024a27 */ /* 0x000fc600078e00ff */
[C---:B------:R-:W-:Y:S01]  /*57c0*/  HMMA.16816.F32.BF16 R100, R4.reuse, R22, R100 ;  /* 0x000000160464723c */ /* 0x040fe20000041864 */
[----:B------:R-:W-:Y:S01]  /*57d0*/  FADD.FTZ R137, R137, R186 ;  /* 0x000000ba89897221 */ /* 0x000fe20000010000 */
[----:B------:R-:W-:Y:S01]  /*57e0*/  @P4 SHF.R.U32.HI R40, RZ, c[0x0][0x2cc], R2 ;  /* 0x0000b300ff284a19 */ /* 0x000fe20000011602 */
[----:B------:R-:W-:Y:S02]  /*57f0*/  FADD.FTZ R131, R131, R156 ;  /* 0x0000009c83837221 */ /* 0x000fe40000010000 */
[----:B------:R-:W-:Y:S02]  /*5800*/  FADD.FTZ R160, R160, R137 ;  /* 0x00000089a0a07221 */ /* 0x000fe40000010000 */
[----:B------:R-:W-:Y:S01]  /*5810*/  FADD.FTZ R131, R138, R131 ;  /* 0x000000838a837221 */ /* 0x000fe20000010000 */
[----:B---3--:R-:W-:Y:S01]  /*5820*/  HMMA.16816.F32.BF16 R72, R4, R16, R72 ;  /* 0x000000100448723c */ /* 0x008fe20000041848 */
[----:B------:R-:W-:Y:S02]  /*5830*/  IMAD.IADD R37, R37, 0x1, R40 ;  /* 0x0000000125257824 */ /* 0x000fe400078e0228 */
[----:B------:R-:W-:-:S02]  /*5840*/  FADD.FTZ R133, R133, R160 ;  /* 0x000000a085857221 */ /* 0x000fc40000010000 */
[----:B------:R-:W-:Y:S01]  /*5850*/  FADD.FTZ R32, R32, R131 ;  /* 0x0000008320207221 */ /* 0x000fe20000010000 */
[----:B------:R-:W-:Y:S01]  /*5860*/  IADD3 R2, R37, c[0x0][0x328], RZ ;  /* 0x0000ca0025027a10 */ /* 0x000fe20007ffe0ff */
[----:B------:R-:W-:Y:S01]  /*5870*/  FADD.FTZ R228, R228, R133 ;  /* 0x00000085e4e47221 */ /* 0x000fe20000010000 */
[----:B------:R-:W-:Y:S01]  /*5880*/  HMMA.16816.F32.BF16 R68, R4, R18, R68 ;  /* 0x000000120444723c */ /* 0x000fe20000041844 */
[----:B------:R-:W-:-:S07]  /*5890*/  FADD.FTZ R227, R227, R32 ;  /* 0x00000020e3e37221 */ /* 0x000fce0000010000 */
[C---:B--2---:R-:W-:Y:S08]  /*58a0*/  HMMA.16816.F32.BF16 R52, R4.reuse, R12, R52 ;  /* 0x0000000c0434723c */ /* 0x044ff00000041834 */
[C---:B------:R-:W-:Y:S08]  /*58b0*/  HMMA.16816.F32.BF16 R56, R4.reuse, R14, R56 ;  /* 0x0000000e0438723c */ /* 0x040ff00000041838 */
[C---:B-1----:R-:W-:Y:S08]  /*58c0*/  HMMA.16816.F32.BF16 R60, R4.reuse, R8, R60 ;  /* 0x00000008043c723c */ /* 0x042ff0000004183c */
[----:B------:R-:W-:Y:S01]  /*58d0*/  HMMA.16816.F32.BF16 R64, R4, R10, R64 ;  /* 0x0000000a0440723c */ /* 0x000fe20000041840 */
[----:B------:R-:W-:Y:S07]  /*58e0*/  @!P3 BRA `(.L_x_240) ;  /* 0x000000e00000b947 */ /* 0x000fee0003800000 */
        /* <DEDUP_REMOVED lines=9> */
.L_x_241:
[----:B------:R-:W-:-:S13]  /*5980*/  ISETP.NE.AND P0, PT, R36, 0x1, PT ;  /* 0x000000012400780c */ /* 0x000fda0003f05270 */
[----:B------:R-:W-:-:S05]  /*5990*/  @P0 IMAD.HI.U32 R4, R3, c[0x0][0x330], RZ ;  /* 0x0000cc0003040a27 */ /* 0x000fca00078e00ff */
[----:B------:R-:W-:-:S05]  /*59a0*/  @P0 SHF.R.U32.HI R3, RZ, c[0x0][0x334], R4 ;  /* 0x0000cd00ff030a19 */ /* 0x000fca0000011604 */
.L_x_242:
[----:B------:R-:W-:-:S05]  /*59b0*/  IMAD R3, R3, R36, c[0x0][0x32c] ;  /* 0x0000cb0003037624 */ /* 0x000fca00078e0224 */
[----:B------:R-:W-:-:S05]  /*59c0*/  IMNMX R2, R2, R3, PT ;  /* 0x0000000302027217 */ /* 0x000fca0003800200 */
.L_x_240:
        /* <DEDUP_REMOVED lines=13> */
.L_x_252:
        /* <DEDUP_REMOVED lines=62> */
[----:B------:R-:W-:Y:S05]  /*5e80*/  ISETP.GT.AND P2, PT, R234, R215, PT ;  /* 0x000000d7ea00720c */ /* 0x000fea0003f44270 */
[C---:B----4-:R-:W-:Y:S01]  /*5e90*/  HMMA.16816.F32.BF16 R20, R140.reuse, R132, R20 ;  /* 0x000000848c14723c */ /* 0x050fe20000041814 */
[----:B------:R-:W4:Y:S07]  /*5ea0*/  LDSM.16.M88.4 R116, [R211+0x8100] ;  /* 0x00810000d374783b */ /* 0x000f2e0000000200 */
[C---:B------:R-:W-:Y:S01]  /*5eb0*/  HMMA.16816.F32.BF16 R24, R140.reuse, R134, R24 ;  /* 0x000000868c18723c */ /* 0x040fe20000041818 */
[----:B------:R-:W0:Y:S07]  /*5ec0*/  LDGDEPBAR ;  /* 0x00000000000079af */ /* 0x000e2e0000000000 */
[C---:B-----5:R-:W-:Y:S01]  /*5ed0*/  HMMA.16816.F32.BF16 R28, R140.reuse, R136, R28 ;  /* 0x000000888c1c723c */ /* 0x060fe2000004181c */
[----:B------:R-:W5:Y:S07]  /*5ee0*/  LDSM.16.M88.4 R124, [R211+0x8900] ;  /* 0x00890000d37c783b */ /* 0x000f6e0000000200 */
[C---:B------:R-:W-:Y:S01]  /*5ef0*/  HMMA.16816.F32.BF16 R32, R140.reuse, R138, R32 ;  /* 0x0000008a8c20723c */ /* 0x040fe20000041820 */
[----:B------:R-:W3:Y:S07]  /*5f00*/  LDSM.16.M88.4 R128, [R211+0x9100] ;  /* 0x00910000d380783b */ /* 0x000eee0000000200 */
[C---:B------:R-:W-:Y:S01]  /*5f10*/  HMMA.16816.F32.BF16 R36, R140.reuse, R144, R36 ;  /* 0x000000908c24723c */ /* 0x040fe20000041824 */
[----:B-1----:R-:W1:Y:S07]  /*5f20*/  LDSM.16.M88.4 R156, [R211+0x9900] ;  /* 0x00990000d39c783b */ /* 0x002e6e0000000200 */
        /* <DEDUP_REMOVED lines=98> */
[----:B------:R-:W-:Y:S01]  /*6550*/  FMUL.FTZ R0, R6, c[0x0][0x320] ;  /* 0x0000c80006007a20 */ /* 0x000fe20000410000 */
[----:B------:R-:W-:Y:S01]  /*6560*/  @P2 IADD3 R6, R234, -0x1, RZ ;  /* 0xffffffffea062810 */ /* 0x000fe20007ffe0ff */
[C---:B------:R-:W-:Y:S02]  /*6570*/  HMMA.16816.F32.BF16 R20, R188.reuse, R124, R20 ;  /* 0x0000007cbc14723c */ /* 0x040fe40000041814 */
[----:B------:R-:W2:Y:S02]  /*6580*/  MUFU.TANH R157, R157 ;  /* 0x0000009d009d7308 */ /* 0x000ea40000002400 */
[----:B------:R-:W-:Y:S01]  /*6590*/  FMUL.FTZ R158, R10, c[0x0][0x320] ;  /* 0x0000c8000a9e7a20 */ /* 0x000fe20000410000 */
[----:B------:R-:W-:Y:S01]  /*65a0*/  @P2 SHF.L.U64.HI R10, R195, 0x6, R194 ;  /* 0x00000006c30a2819 */ /* 0x000fe200000102c2 */
[----:B------:R-:W-:Y:S01]  /*65b0*/  FMUL.FTZ R160, R5, c[0x0][0x320] ;  /* 0x0000c80005a07a20 */ /* 0x000fe20000410000 */
[----:B------:R-:W-:Y:S01]  /*65c0*/  @P2 SHF.R.S32.HI R5, RZ, 0x1f, R6 ;  /* 0x0000001fff052819 */ /* 0x000fe20000011406 */
[C---:B------:R-:W-:Y:S01]  /*65d0*/  HMMA.16816.F32.BF16 R24, R188.reuse, R126, R24 ;  /* 0x0000007ebc18723c */ /* 0x040fe20000041818 */
[----:B------:R-:W3:Y:S03]  /*65e0*/  LDSM.16.M88.4 R124, [R202+0x5000] ;  /* 0x00500000ca7c783b */ /* 0x000ee60000000200 */
[----:B------:R-:W4:Y:S01]  /*65f0*/  MUFU.TANH R160, R160 ;  /* 0x000000a000a07308 */ /* 0x000f220000002400 */
[----:B------:R-:W-:Y:S02]  /*6600*/  @P2 IMAD R5, R5, c[0x0][0x1e0], RZ ;  /* 0x0000780005052a24 */ /* 0x000fe400078e02ff */
[----:B------:R-:W-:Y:S02]  /*6610*/  FMUL.FTZ R164, R9, c[0x0][0x320] ;  /* 0x0000c80009a47a20 */ /* 0x000fe40000410000 */
[C---:B------:R-:W-:Y:S03]  /*6620*/  @P2 IMAD R5, R6.reuse, c[0x0][0x1e4], R5 ;  /* 0x0000790006052a24 */ /* 0x040fe600078e0205 */
[----:B------:R-:W-:Y:S02]  /*6630*/  @P2 IMAD.WIDE.U32 R6, R6, c[0x0][0x1e0], RZ ;  /* 0x0000780006062a25 */ /* 0x000fe400078e00ff */
[----:B------:R-:W2:Y:S02]  /*6640*/  MUFU.TANH R0, R0 ;  /* 0x0000000000007308 */ /* 0x000ea40000002400 */
[----:B------:R-:W-:Y:S01]  /*6650*/  FMUL.FTZ R239, R22, c[0x0][0x320] ;  /* 0x0000c80016ef7a20 */ /* 0x000fe20000410000 */
[----:B------:R-:W-:Y:S01]  /*6660*/  @P2 IADD3 R5, R7, R5, RZ ;  /* 0x0000000507052210 */ /* 0x000fe20007ffe0ff */
[----:B------:R-:W-:Y:S02]  /*6670*/  FMUL.FTZ R187, R23, c[0x0][0x320] ;  /* 0x0000c80017bb7a20 */ /* 0x000fe40000410000 */
[----:B------:R-:W-:Y:S01]  /*6680*/  FMUL.FTZ R165, R18, c[0x0][0x320] ;  /* 0x0000c80012a57a20 */ /* 0x000fe20000410000 */
[----:B------:R-:W-:Y:S01]  /*6690*/  @P2 MOV R18, R220 ;  /* 0x000000dc00122202 */ /* 0x000fe20000000f00 */
[----:B------:R-:W-:Y:S01]  /*66a0*/  FMUL.FTZ R163, R19, c[0x0][0x320] ;  /* 0x0000c80013a37a20 */ /* 0x000fe20000410000 */
[----:B------:R-:W-:Y:S01]  /*66b0*/  @P2 MOV R19, R223 ;  /* 0x000000df00132202 */ /* 0x000fe20000000f00 */
[----:B------:R-:W2:Y:S01]  /*66c0*/  MUFU.TANH R164, R164 ;  /* 0x000000a400a47308 */ /* 0x000ea20000002400 */
[C---:B-1----:R-:W-:Y:S03]  /*66d0*/  HMMA.16816.F32.BF16 R28, R188.reuse, R116, R28 ;  /* 0x00000074bc1c723c */ /* 0x042fe6000004181c */
[----:B------:R-:W-:Y:S02]  /*66e0*/  FMUL.FTZ R237, R26, c[0x0][0x320] ;  /* 0x0000c8001aed7a20 */ /* 0x000fe40000410000 */
[----:B------:R-:W-:Y:S02]  /*66f0*/  FMUL.FTZ R235, R27, c[0x0][0x320] ;  /* 0x0000c8001beb7a20 */ /* 0x000fe40000410000 */
[----:B------:R-:W-:Y:S01]  /*6700*/  @P2 IMAD.WIDE.U32 R18, R6, 0x60, R18 ;  /* 0x0000006006122825 */ /* 0x000fe200078e0012 */
[C---:B------:R-:W-:Y:S01]  /*6710*/  HMMA.16816.F32.BF16 R32, R188.reuse, R118, R32 ;  /* 0x00000076bc20723c */ /* 0x040fe20000041820 */
[----:B------:R-:W1:Y:S01]  /*6720*/  MUFU.TANH R158, R158 ;  /* 0x0000009e009e7308 */ /* 0x000e620000002400 */
[----:B------:R-:W5:Y:S01]  /*6730*/  LDSM.16.M88.4 R116, [R202+0x5800] ;  /* 0x00580000ca74783b */ /* 0x000f620000000200 */
[----:B------:R-:W-:Y:S04]  /*6740*/  DEPBAR.LE SB0, 0x0 ;  /* 0x000080000000791a */ /* 0x000fe80000000000 */
[----:B------:R-:W-:Y:S01]  /*6750*/  @P2 SHF.L.U32 R7, R18, 0x1, RZ ;  /* 0x0000000112072819 */ /* 0x000fe200000006ff */
[----:B------:R-:W-:Y:S01]  /*6760*/  @P2 IMAD R6, R5, 0x60, RZ ;  /* 0x0000006005062824 */ /* 0x000fe200078e02ff */
[C---:B---3--:R-:W-:Y:S02]  /*6770*/  HMMA.16816.F32.BF16 R36, R188.reuse, R124, R36 ;  /* 0x0000007cbc24723c */ /* 0x048fe40000041824 */
[----:B------:R-:W3:Y:S01]  /*6780*/  MUFU.TANH R165, R165 ;  /* 0x000000a500a57308 */ /* 0x000ee20000002400 */
[----:B------:R-:W-:Y:S02]  /*6790*/  BAR.SYNC.DEFER_BLOCKING 0x0 ;  /* 0x0000000000007b1d */ /* 0x000fe40000010000 */
[----:B------:R-:W-:Y:S01]  /*67a0*/  @P2 IADD3 R26, P0, R7, c[0x0][0x1c8], RZ ;  /* 0x00007200071a2a10 */ /* 0x000fe20007f1e0ff */
[----:B------:R-:W-:Y:S01]  /*67b0*/  FMUL.FTZ R159, R11, c[0x0][0x320] ;  /* 0x0000c8000b9f7a20 */ /* 0x000fe20000410000 */
[----:B------:R-:W-:Y:S01]  /*67c0*/  @P2 IADD3 R7, P1, R7, 0x80, RZ ;  /* 0x0000008007072810 */ /* 0x000fe20007f3e0ff */
[----:B------:R-:W-:Y:S01]  /*67d0*/  FMUL.FTZ R247, R30, c[0x0][0x320] ;  /* 0x0000c8001ef77a20 */ /* 0x000fe20000410000 */
[----:B------:R-:W-:Y:S01]  /*67e0*/  @P2 IADD3 R6, R19, R6, RZ ;  /* 0x0000000613062210 */ /* 0x000fe20007ffe0ff */
[C---:B------:R-:W-:Y:S02]  /*67f0*/  HMMA.16816.F32.BF16 R40, R188.reuse, R126, R40 ;  /* 0x0000007ebc28723c */ /* 0x040fe40000041828 */
[----:B------:R-:W1:Y:S01]  /*6800*/  MUFU.TANH R159, R159 ;  /* 0x0000009f009f7308 */ /* 0x000e620000002400 */
[----:B------:R-:W-:Y:S01]  /*6810*/  @P2 SHF.L.U64.HI R6, R18, 0x1, R6 ;  /* 0x0000000112062819 */ /* 0x000fe20000010206 */
[----:B------:R-:W-:Y:S01]  /*6820*/  FMUL.FTZ R245, R31, c[0x0][0x320] ;  /* 0x0000c8001ff57a20 */ /* 0x000fe20000410000 */
[----:B------:R-:W-:Y:S01]  /*6830*/  MOV R18, R224 ;  /* 0x000000e000127202 */ /* 0x000fe20000000f00 */
[----:B------:R-:W-:Y:S01]  /*6840*/  FMUL.FTZ R243, R34, c[0x0][0x320] ;  /* 0x0000c80022f37a20 */ /* 0x000fe20000410000 */
[----:B------:R-:W-:Y:S01]  /*6850*/  @P2 IADD3.X R27, R6, c[0x0][0x1cc], RZ, P0, !PT ;  /* 0x00007300061b2a10 */ /* 0x000fe200007fe4ff */
[----:B------:R-:W-:Y:S01]  /*6860*/  FMUL.FTZ R241, R35, c[0x0][0x320] ;  /* 0x0000c80023f17a20 */ /* 0x000fe20000410000 */
[----:B------:R-:W-:Y:S03]  /*6870*/  @P2 IADD3 R22, P0, R7, c[0x0][0x1c8], RZ ;  /* 0x0000720007162a10 */ /* 0x000fe60007f1e0ff */
[----:B------:R-:W1:Y:S01]  /*6880*/  MUFU.TANH R163, R163 ;  /* 0x000000a300a37308 */ /* 0x000e620000002400 */
[----:B------:R-:W-:Y:S01]  /*6890*/  @P2 IADD3.X R23, RZ, c[0x0][0x1cc], R6, P0, P1 ;  /* 0x00007300ff172a10 */ /* 0x000fe200007e2406 */
[----:B------:R-:W-:Y:S01]  /*68a0*/  FMUL.FTZ R251, R36, c[0x0][0x320] ;  /* 0x0000c80024fb7a20 */ /* 0x000fe20000410000 */
[----:B------:R-:W-:Y:S01]  /*68b0*/  @P2 SHF.L.U32 R7, R195, 0x6, RZ ;  /* 0x00000006c3072819 */ /* 0x000fe200000006ff */
[----:B------:R-:W-:Y:S01]  /*68c0*/  FMUL.FTZ R250, R37, c[0x0][0x320] ;  /* 0x0000c80025fa7a20 */ /* 0x000fe20000410000 */
[----:B------:R-:W-:Y:S01]  /*68d0*/  @!PT LDS RZ, [RZ] ;  /* 0x00000000fffff984 */ /* 0x000fe20000000800 */
[----:B------:R-:W-:Y:S01]  /*68e0*/  @!PT LDS RZ, [RZ] ;  /* 0x00000000fffff984 */ /* 0x000fe20000000800 */
[----:B------:R-:W-:Y:S01]  /*68f0*/  @!PT LDS RZ, [RZ] ;  /* 0x00000000fffff984 */ /* 0x000fe20000000800 */
[----:B------:R1:W-:Y:S01]  /*6900*/  @P2 LDGSTS.E.BYPASS.LTC128B.128 [R217+0x8100], [R26.64], !P6 ;  /* 0x081000001ad92fae */ /* 0x0003e2000f101d4a */
[----:B------:R-:W-:Y:S01]  /*6910*/  @P4 MOV R18, R193 ;  /* 0x000000c100124202 */ /* 0x000fe20000000f00 */
[----:B------:R-:W-:Y:S01]  /*6920*/  FMUL.FTZ R156, R4, c[0x0][0x320] ;  /* 0x0000c800049c7a20 */ /* 0x000fe20000410000 */
[-C--:B------:R-:W-:Y:S01]  /*6930*/  @P2 IADD3 R30, P1, R26, R7.reuse, RZ ;  /* 0x000000071a1e2210 */ /* 0x080fe20007f3e0ff */
[----:B------:R-:W-:Y:S01]  /*6940*/  FMUL.FTZ R162, R8, c[0x0][0x320] ;  /* 0x0000c80008a27a20 */ /* 0x000fe20000410000 */
[----:B------:R1:W1:Y:S01]  /*6950*/  MUFU.TANH R11, R251 ;  /* 0x000000fb000b7308 */ /* 0x0002620000002400 */
[C---:B-----5:R-:W-:Y:S02]  /*6960*/  HMMA.16816.F32.BF16 R44, R188.reuse, R116, R44 ;  /* 0x00000074bc2c723c */ /* 0x060fe4000004182c */
[----:B------:R5:W-:Y:S01]  /*6970*/  @P2 LDGSTS.E.BYPASS.LTC128B.128 [R217+0xb100], [R22.64], !P5 ;  /* 0x0b10000016d92fae */ /* 0x000be2000e901d4a */
[-C--:B------:R-:W-:Y:S01]  /*6980*/  @P2 IADD3.X R31, R27, R10.reuse, RZ, P1, !PT ;  /* 0x0000000a1b1f2210 */ /* 0x080fe20000ffe4ff */
[----:B------:R-:W-:Y:S01]  /*6990*/  FMUL.FTZ R184, R12, c[0x0][0x320] ;  /* 0x0000c8000cb87a20 */ /* 0x000fe20000410000 */
[----:B------:R-:W-:Y:S01]  /*69a0*/  @P2 IADD3 R34, P0, R30, R7, RZ ;  /* 0x000000071e222210 */ /* 0x000fe20007f1e0ff */
[----:B------:R-:W-:Y:S02]  /*69b0*/  FMUL.FTZ R166, R13, c[0x0][0x320] ;  /* 0x0000c8000da67a20 */ /* 0x000fe40000410000 */
[----:B------:R-:W-:Y:S01]  /*69c0*/  HMMA.16816.F32.BF16 R48, R188, R118, R48 ;  /* 0x00000076bc30723c */ /* 0x000fe20000041830 */
[----:B------:R1:W1:Y:S01]  /*69d0*/  MUFU.TANH R9, R250 ;  /* 0x000000fa00097308 */ /* 0x0002620000002400 */
[----:B------:R1:W-:Y:S02]  /*69e0*/  @P2 LDGSTS.E.BYPASS.LTC128B.128 [R217+0x9100], [R30.64], !P6 ;  /* 0x091000001ed92fae */ /* 0x0003e4000f101d4a */
[----:B------:R-:W-:Y:S01]  /*69f0*/  @P2 IADD3.X R35, R31, R10, RZ, P0, !PT ;  /* 0x0000000a1f232210 */ /* 0x000fe200007fe4ff */
[----:B------:R-:W-:Y:S02]  /*6a00*/  FMUL.FTZ R167, R14, c[0x0][0x320] ;  /* 0x0000c8000ea77a20 */ /* 0x000fe40000410000 */
[----:B------:R-:W-:Y:S02]  /*6a10*/  FMUL.FTZ R161, R15, c[0x0][0x320] ;  /* 0x0000c8000fa17a20 */ /* 0x000fe40000410000 */
[----:B------:R-:W-:Y:S01]  /*6a20*/  FMUL.FTZ R185, R16, c[0x0][0x320] ;  /* 0x0000c80010b97a20 */ /* 0x000fe20000410000 */
[----:B------:R1:W-:Y:S01]  /*6a30*/  @P2 LDGSTS.E.BYPASS.LTC128B.128 [R217+0xc100], [R30.64+0x80], !P5 ;  /* 0x0c1000801ed92fae */ /* 0x0003e2000e901d4a */
[----:B------:R-:W1:Y:S01]  /*6a40*/  MUFU.TANH R156, R156 ;  /* 0x0000009c009c7308 */ /* 0x000e620000002400 */
[----:B------:R-:W-:Y:S02]  /*6a50*/  FMUL.FTZ R186, R17, c[0x0][0x320] ;  /* 0x0000c80011ba7a20 */ /* 0x000fe40000410000 */
[----:B------:R-:W-:Y:S02]  /*6a60*/  FMUL.FTZ R236, R20, c[0x0][0x320] ;  /* 0x0000c80014ec7a20 */ /* 0x000fe40000410000 */
[----:B------:R-:W-:Y:S02]  /*6a70*/  FMUL.FTZ R192, R21, c[0x0][0x320] ;  /* 0x0000c80015c07a20 */ /* 0x000fe40000410000 */
[----:B------:R2:W-:Y:S01]  /*6a80*/  @P2 LDGSTS.E.BYPASS.LTC128B.128 [R217+0xa100], [R34.64], !P6 ;  /* 0x0a10000022d92fae */ /* 0x0005e2000f101d4a */
[----:B------:R-:W-:Y:S02]  /*6a90*/  FMUL.FTZ R238, R24, c[0x0][0x320] ;  /* 0x0000c80018ee7a20 */ /* 0x000fe40000410000 */
[----:B------:R-:W2:Y:S01]  /*6aa0*/  MUFU.TANH R162, R162 ;  /* 0x000000a200a27308 */ /* 0x000ea20000002400 */
[----:B------:R-:W-:Y:S02]  /*6ab0*/  FMUL.FTZ R240, R25, c[0x0][0x320] ;  /* 0x0000c80019f07a20 */ /* 0x000fe40000410000 */
[----:B------:R-:W-:Y:S02]  /*6ac0*/  FMUL.FTZ R244, R28, c[0x0][0x320] ;  /* 0x0000c8001cf47a20 */ /* 0x000fe40000410000 */
[----:B------:R2:W-:Y:S01]  /*6ad0*/  @P2 LDGSTS.E.BYPASS.LTC128B.128 [R217+0xd100], [R34.64+0x80], !P5 ;  /* 0x0d10008022d92fae */ /* 0x0005e2000e901d4a */
[----:B------:R-:W-:Y:S02]  /*6ae0*/  FMUL.FTZ R242, R29, c[0x0][0x320] ;  /* 0x0000c8001df27a20 */ /* 0x000fe40000410000 */
[----:B------:R-:W-:Y:S02]  /*6af0*/  FMUL.FTZ R249, R32, c[0x0][0x320] ;  /* 0x0000c80020f97a20 */ /* 0x000fe40000410000 */
[----:B------:R-:W2:Y:S01]  /*6b00*/  MUFU.TANH R184, R184 ;  /* 0x000000b800b87308 */ /* 0x000ea20000002400 */
[----:B------:R-:W-:Y:S02]  /*6b10*/  FMUL.FTZ R252, R33, c[0x0][0x320] ;  /* 0x0000c80021fc7a20 */ /* 0x000fe40000410000 */
[----:B------:R-:W0:Y:S01]  /*6b20*/  LDGDEPBAR ;  /* 0x00000000000079af */ /* 0x000e220000000000 */
[----:B------:R-:W-:Y:S02]  /*6b30*/  FMUL.FTZ R248, R38, c[0x0][0x320] ;  /* 0x0000c80026f87a20 */ /* 0x000fe40000410000 */
[----:B------:R-:W-:Y:S02]  /*6b40*/  FMUL.FTZ R246, R39, c[0x0][0x320] ;  /* 0x0000c80027f67a20 */ /* 0x000fe40000410000 */
[----:B------:R-:W-:Y:S02]  /*6b50*/  FMUL.FTZ R13, R40, c[0x0][0x320] ;  /* 0x0000c800280d7a20 */ /* 0x000fe40000410000 */
[----:B------:R-:W2:Y:S01]  /*6b60*/  MUFU.TANH R166, R166 ;  /* 0x000000a600a67308 */ /* 0x000ea20000002400 */
[----:B------:R-:W-:Y:S01]  /*6b70*/  FMUL.FTZ R15, R41, c[0x0][0x320] ;  /* 0x0000c800290f7a20 */ /* 0x000fe20000410000 */
[----:B------:R-:W2:Y:S01]  /*6b80*/  SHFL.IDX PT, R6, R18, RZ, 0x1c1f ;  /* 0x001c1fff12067589 */ /* 0x000ea200000e0000 */
[----:B-1----:R-:W-:Y:S02]  /*6b90*/  FMUL.FTZ R251, R42, c[0x0][0x320] ;  /* 0x0000c8002afb7a20 */ /* 0x002fe40000410000 */
        /* <DEDUP_REMOVED lines=9> */
[----:B------:R-:W1:Y:S01]  /*6c30*/  MUFU.TANH R161, R161 ;  /* 0x000000a100a17308 */ /* 0x000e620000002400 */
[----:B------:R-:W-:Y:S02]  /*6c40*/  FMUL.FTZ R46, R46, c[0x0][0x320] ;  /* 0x0000c8002e2e7a20 */ /* 0x000fe40000410000 */
[----:B------:R-:W-:Y:S05]  /*6c50*/  IMAD R26, R234, -0x60, RZ ;  /* 0xffffffa0ea1a7824 */ /* 0x000fea00078e02ff */
[----:B------:R-:W-:Y:S02]  /*6c60*/  IADD3 R21, -R225, 0x1, R26 ;  /* 0x00000001e1157810 */ /* 0x000fe40007ffe11a */
[----:B------:R-:W1:Y:S02]  /*6c70*/  MUFU.TANH R185, R185 ;  /* 0x000000b900b97308 */ /* 0x000e640000002400 */
[----:B------:R-:W-:Y:S04]  /*6c80*/  IADD3 R21, -R219, R21, R216 ;  /* 0x00000015db157210 */ /* 0x000fe80007ffe1d8 */
[C---:B-----5:R-:W-:Y:S02]  /*6c90*/  IADD3 R22, R21.reuse, c[0x0][0x328], RZ ;  /* 0x0000ca0015167a10 */ /* 0x060fe40007ffe0ff */
[----:B------:R-:W-:Y:S02]  /*6ca0*/  IADD3 R21, R21, UR7, RZ ;  /* 0x0000000715157c10 */ /* 0x000fe4000fffe0ff */
[----:B------:R-:W1:Y:S01]  /*6cb0*/  MUFU.TANH R186, R186 ;  /* 0x000000ba00ba7308 */ /* 0x000e620000002400 */
[----:B--2---:R-:W-:Y:S02]  /*6cc0*/  IADD3 R25, R22, R6, RZ ;  /* 0x0000000616197210 */ /* 0x004fe40007ffe0ff */
[----:B------:R-:W-:Y:S07]  /*6cd0*/  IADD3 R23, R6, R21, RZ ;  /* 0x0000001506177210 */ /* 0x000fee0007ffe0ff */
[----:B------:R-:W2:Y:S10]  /*6ce0*/  MUFU.TANH R236, R236 ;  /* 0x000000ec00ec7308 */ /* 0x000eb40000002400 */
        /* <DEDUP_REMOVED lines=22> */
[----:B------:R1:W1:Y:S10]  /*6e50*/  MUFU.TANH R150, R45 ;  /* 0x0000002d00967308 */ /* 0x0002740000002400 */
[----:B------:R1:W1:Y:S10]  /*6e60*/  MUFU.TANH R147, R46 ;  /* 0x0000002e00937308 */ /* 0x0002740000002400 */
[----:B------:R-:W1:Y:S10]  /*6e70*/  MUFU.TANH R5, R5 ;  /* 0x0000000500057308 */ /* 0x000e740000002400 */
[----:B------:R-:W1:Y:S10]  /*6e80*/  MUFU.TANH R146, R146 ;  /* 0x0000009200927308 */ /* 0x000e740000002400 */
[----:B------:R-:W1:Y:S10]  /*6e90*/  MUFU.TANH R19, R19 ;  /* 0x0000001300137308 */ /* 0x000e740000002400 */
[----:B------:R-:W1:Y:S10]  /*6ea0*/  MUFU.TANH R14, R14 ;  /* 0x0000000e000e7308 */ /* 0x000e740000002400 */
[----:B------:R-:W1:Y:S01]  /*6eb0*/  MUFU.TANH R7, R7 ;  /* 0x0000000700077308 */ /* 0x000e620000002400 */
[----:B------:R-:W-:-:S05]  /*6ec0*/  @!P3 BRA `(.L_x_244) ;  /* 0x000001800000b947 */ /* 0x000fca0003800000 */
[----:B--234-:R-:W-:Y:S01]  /*6ed0*/  IADD3 R6, -R219, R216, R6 ;  /* 0x000000d8db067210 */ /* 0x01cfe20007ffe106 */
[----:B------:R-:W-:Y:S03]  /*6ee0*/  BSSY B0, `(.L_x_245) ;  /* 0x0000011000007945 */ /* 0x000fe60003800000 */
        /* <DEDUP_REMOVED lines=11> */
.L_x_246:
[----:B------:R-:W-:Y:S04]  /*6fa0*/  MOV R4, c[0x0][0x32c] ;  /* 0x0000cb0000047a02 */ /* 0x000fe80000000f00 */
[----:B------:R-:W-:Y:S11]  /*6fb0*/  ISETP.NE.AND P0, PT, R4, 0x1, PT ;  /* 0x000000010400780c */ /* 0x000ff60003f05270 */
[----:B------:R-:W-:Y:S02]  /*6fc0*/  @!UPT UIADD3 URZ, URZ, URZ, URZ ;  /* 0x0000003f3f3ff290 */ /* 0x000fe4000fffe03f */
[----:B------:R-:W-:Y:S05]  /*6fd0*/  @P0 IMAD.HI.U32 R4, R6, c[0x0][0x330], RZ ;  /* 0x0000cc0006040a27 */ /* 0x000fea00078e00ff */
[----:B------:R-:W-:Y:S02]  /*6fe0*/  @P0 SHF.R.U32.HI R6, RZ, c[0x0][0x334], R4 ;  /* 0x0000cd00ff060a19 */ /* 0x000fe40000011604 */
.L_x_247:
[----:B------:R-:W-:Y:S05]  /*6ff0*/  BSYNC B0 ;  /* 0x0000000000007941 */ /* 0x000fea0003800000 */
.L_x_245:
[----:B------:R-:W-:Y:S04]  /*7000*/  IMAD.IADD R27, R26, 0x1, -R225 ;  /* 0x000000011a1b7824 */ /* 0x000fe800078e0ae1 */
[----:B------:R-:W-:Y:S05]  /*7010*/  IMAD R6, R6, c[0x0][0x32c], R27 ;  /* 0x0000cb0006067a24 */ /* 0x000fea00078e021b */
[----:B------:R-:W-:Y:S02]  /*7020*/  IADD3 R4, R6, c[0x0][0x32c], RZ ;  /* 0x0000cb0006047a10 */ /* 0x000fe40007ffe0ff */
[----:B------:R-:W-:Y:S02]  /*7030*/  IMNMX R23, R23, R6, !PT ;  /* 0x0000000617177217 */ /* 0x000fe40007800200 */
[----:B------:R-:W-:Y:S02]  /*7040*/  IMNMX R25, R25, R4, PT ;  /* 0x0000000419197217 */ /* 0x000fe40003800200 */
.L_x_244:
        /* <DEDUP_REMOVED lines=125> */
[----:B------:R-:W-:Y:S02]  /*7820*/  LOP3.LUT R226, R226, 0xfffffffd, RZ, 0xc0, !PT ;  /* 0xfffffffde2e27812 */ /* 0x000fe400078ec0ff */
        /* <DEDUP_REMOVED lines=18> */
[----:B------:R-:W-:Y:S01]  /*7950*/  IADD3 R9, -R219, R216, R4 ;  /* 0x000000d8db097210 */ /* 0x000fe20007ffe104 */
        /* <DEDUP_REMOVED lines=12> */
.L_x_250:
[----:B------:R-:W-:Y:S04]  /*7a20*/  MOV R4, c[0x0][0x32c] ;  /* 0x0000cb0000047a02 */ /* 0x000fe80000000f00 */
[----:B------:R-:W-:Y:S11]  /*7a30*/  ISETP.NE.AND P0, PT, R4, 0x1, PT ;  /* 0x000000010400780c */ /* 0x000ff60003f05270 */
[----:B------:R-:W-:Y:S02]  /*7a40*/  @!UPT UIADD3 URZ, URZ, URZ, URZ ;  /* 0x0000003f3f3ff290 */ /* 0x000fe4000fffe03f */
[----:B------:R-:W-:Y:S05]  /*7a50*/  @P0 IMAD.HI.U32 R4, R9, c[0x0][0x330], RZ ;  /* 0x0000cc0009040a27 */ /* 0x000fea00078e00ff */
[----:B------:R-:W-:Y:S02]  /*7a60*/  @P0 SHF.R.U32.HI R9, RZ, c[0x0][0x334], R4 ;  /* 0x0000cd00ff090a19 */ /* 0x000fe40000011604 */
.L_x_251:
[----:B------:R-:W-:Y:S05]  /*7a70*/  BSYNC B0 ;  /* 0x0000000000007941 */ /* 0x000fea0003800000 */
.L_x_249:
[----:B------:R-:W-:Y:S04]  /*7a80*/  IMAD.IADD R26, R26, 0x1, -R225 ;  /* 0x000000011a1a7824 */ /* 0x000fe800078e0ae1 */
[----:B------:R-:W-:Y:S05]  /*7a90*/  IMAD R26, R9, c[0x0][0x32c], R26 ;  /* 0x0000cb00091a7a24 */ /* 0x000fea00078e021a */
[----:B------:R-:W-:Y:S02]  /*7aa0*/  IADD3 R9, R26, c[0x0][0x32c], RZ ;  /* 0x0000cb001a097a10 */ /* 0x000fe40007ffe0ff */
[----:B------:R-:W-:Y:S02]  /*7ab0*/  IMNMX R21, R21, R26, !PT ;  /* 0x0000001a15157217 */ /* 0x000fe40007800200 */
[----:B------:R-:W-:Y:S02]  /*7ac0*/  IMNMX R22, R22, R9, PT ;  /* 0x0000000916167217 */ /* 0x000fe40003800200 */
.L_x_248:
        /* <DEDUP_REMOVED lines=75> */
[C---:B------:R-:W-:Y:S02]  /*7f80*/  ISETP.GT.AND P0, PT, R21.reuse, 0x28, !P0 ;  /* 0x000000281500780c */ /* 0x040fe40004704270 */
[----:B------:R-:W-:Y:S02]  /*7f90*/  FMNMX.FTZ R19, R150, R19, !PT ;  /* 0x0000001396137209 */ /* 0x000fe40007810000 */
[----:B------:R-:W-:Y:S02]  /*7fa0*/  ISETP.LT.OR P0, PT, R22, 0x29, P0 ;  /* 0x000000291600780c */ /* 0x000fe40000701670 */
[----:B------:R-:W-:Y:S02]  /*7fb0*/  ISETP.GT.AND P2, PT, R21, 0x58, !P2 ;  /* 0x000000581500780c */ /* 0x000fe40005744270 */
        /* <DEDUP_REMOVED lines=339> */
[C---:B------:R-:W-:Y:S04]  /*94f0*/  HMMA.16816.F32.BF16 R12, R68.reuse, R84, R12 ;  /* 0x00000054440c723c */ /* 0x040fe8000004180c */
[----:B------:R-:W-:Y:S04]  /*9500*/  FADD.FTZ R2, R242, R235 ;  /* 0x000000ebf2027221 */ /* 0x000fe80000010000 */
[C---:B------:R-:W-:Y:S01]  /*9510*/  HMMA.16816.F32.BF16 R16, R68.reuse, R86, R16 ;  /* 0x000000564410723c */ /* 0x040fe20000041810 */
[----:B------:R-:W3:Y:S01]  /*9520*/  LDSM.16.MT88.4 R84, [R210+0x4100] ;  /* 0x00410000d254783b */ /* 0x000ee20000004200 */
[----:B------:R-:W4:Y:S02]  /*9530*/  MUFU.EX2 R139, R139 ;  /* 0x0000008b008b7308 */ /* 0x000f240000000800 */
[----:B------:R-:W-:Y:S01]  /*9540*/  FADD.FTZ R2, R245, R2 ;  /* 0x00000002f5027221 */ /* 0x000fe20000010000 */
[----:B-1----:R-:W-:Y:S03]  /*9550*/  F2FP.BF16.PACK_AB R126, R149, R146 ;  /* 0x00000092957e723e */ /* 0x002fe600000010ff */
[C---:B------:R-:W-:Y:S04]  /*9560*/  HMMA.16816.F32.BF16 R20, R68.reuse, R76, R20 ;  /* 0x0000004c4414723c */ /* 0x040fe80000041814 */
[----:B------:R-:W-:Y:S01]  /*9570*/  MUFU.EX2 R135, R135 ;  /* 0x0000008700877308 */ /* 0x000fe20000000800 */
[----:B------:R-:W-:Y:S03]  /*9580*/  FADD.FTZ R3, R243, R2 ;  /* 0x00000002f3037221 */ /* 0x000fe60000010000 */
[C---:B------:R-:W-:Y:S01]  /*9590*/  HMMA.16816.F32.BF16 R24, R68.reuse, R78, R24 ;  /* 0x0000004e4418723c */ /* 0x040fe20000041818 */
[----:B------:R-:W1:Y:S03]  /*95a0*/  LDSM.16.MT88.4 R76, [R209+0x4100] ;  /* 0x00410000d14c783b */ /* 0x000e660000004200 */
[----:B------:R-:W-:Y:S02]  /*95b0*/  FADD.FTZ R3, R244, R3 ;  /* 0x00000003f4037221 */ /* 0x000fe40000010000 */
[----:B------:R-:W3:Y:S02]  /*95c0*/  MUFU.EX2 R134, R134 ;  /* 0x0000008600867308 */ /* 0x000ee40000000800 */
[C---:B-----5:R-:W-:Y:S04]  /*95d0*/  HMMA.16816.F32.BF16 R28, R68.reuse, R80, R28 ;  /* 0x00000050441c723c */ /* 0x060fe8000004181c */
[----:B----4-:R-:W-:Y:S01]  /*95e0*/  F2FP.BF16.PACK_AB R125, R139, R144 ;  /* 0x000000908b7d723e */ /* 0x010fe200000010ff */
[----:B------:R-:W-:Y:S03]  /*95f0*/  FADD.FTZ R2, R166, R3 ;  /* 0x00000003a6027221 */ /* 0x000fe60000010000 */
[C---:B------:R-:W-:Y:S01]  /*9600*/  HMMA.16816.F32.BF16 R32, R68.reuse, R82, R32 ;  /* 0x000000524420723c */ /* 0x040fe20000041820 */
[----:B------:R-:W4:Y:S03]  /*9610*/  LDSM.16.MT88.4 R80, [R212+0x1900] ;  /* 0x00190000d450783b */ /* 0x000f260000004200 */
[----:B------:R-:W-:Y:S04]  /*9620*/  FADD.FTZ R2, R165, R2 ;  /* 0x00000002a5027221 */ /* 0x000fe80000010000 */
[C---:B--2---:R-:W-:Y:S04]  /*9630*/  HMMA.16816.F32.BF16 R36, R68.reuse, R72, R36 ;  /* 0x000000484424723c */ /* 0x044fe80000041824 */
[----:B------:R-:W-:Y:S01]  /*9640*/  FADD.FTZ R3, R161, R2 ;  /* 0x00000002a1037221 */ /* 0x000fe20000010000 */
[----:B---3--:R-:W-:Y:S01]  /*9650*/  F2FP.BF16.PACK_AB R127, R134, R135 ;  /* 0x00000087867f723e */ /* 0x008fe200000010ff */
[----:B------:R-:W-:Y:S02]  /*9660*/  IMAD.MOV.U32 R2, RZ, RZ, R116 ;  /* 0x000000ffff027224 */ /* 0x000fe400078e0074 */
[C---:B------:R-:W-:Y:S01]  /*9670*/  HMMA.16816.F32.BF16 R40, R68.reuse, R74, R40 ;  /* 0x0000004a4428723c */ /* 0x040fe20000041828 */
[----:B------:R-:W2:Y:S03]  /*9680*/  LDSM.16.MT88.4 R72, [R210+0x1900] ;  /* 0x00190000d248783b */ /* 0x000ea60000004200 */
[----:B------:R-:W-:Y:S04]  /*9690*/  FADD.FTZ R3, R192, R3 ;  /* 0x00000003c0037221 */ /* 0x000fe80000010000 */
[C---:B------:R-:W-:Y:S04]  /*96a0*/  HMMA.16816.F32.BF16 R44, R68.reuse, R84, R44 ;  /* 0x00000054442c723c */ /* 0x040fe8000004182c */
[----:B------:R-:W-:Y:S02]  /*96b0*/  FADD.FTZ R144, R144, R3 ;  /* 0x0000000390907221 */ /* 0x000fe40000010000 */
[----:B------:R-:W-:Y:S02]  /*96c0*/  IMAD.MOV.U32 R3, RZ, RZ, R0 ;  /* 0x000000ffff037224 */ /* 0x000fe400078e0000 */
[C---:B------:R-:W-:Y:S01]  /*96d0*/  HMMA.16816.F32.BF16 R48, R68.reuse, R86, R48 ;  /* 0x000000564430723c */ /* 0x040fe20000041830 */
[----:B------:R-:W-:Y:S03]  /*96e0*/  LDSM.16.MT88.4 R84, [R208+0x1900] ;  /* 0x00190000d054783b */ /* 0x000fe60000004200 */
[----:B------:R-:W-:Y:S04]  /*96f0*/  FADD.FTZ R144, R139, R144 ;  /* 0x000000908b907221 */ /* 0x000fe80000010000 */
[C---:B-1----:R-:W-:Y:S04]  /*9700*/  HMMA.16816.F32.BF16 R52, R68.reuse, R76, R52 ;  /* 0x0000004c4434723c */ /* 0x042fe80000041834 */
[----:B------:R-:W-:Y:S04]  /*9710*/  FADD.FTZ R135, R135, R144 ;  /* 0x0000009087877221 */ /* 0x000fe80000010000 */
[C---:B------:R-:W-:Y:S01]  /*9720*/  HMMA.16816.F32.BF16 R56, R68.reuse, R78, R56 ;  /* 0x0000004e4438723c */ /* 0x040fe20000041838 */
[----:B------:R-:W1:Y:S03]  /*9730*/  LDSM.16.MT88.4 R76, [R209+0x1900] ;  /* 0x00190000d14c783b */ /* 0x000e660000004200 */
        /* <DEDUP_REMOVED lines=11> */
[C---:B----4-:R-:W-:Y:S03]  /*97f0*/  HMMA.16816.F32.BF16 R4, R68.reuse, R80, R4 ;  /* 0x000000504404723c */ /* 0x050fe60000041804 */
[----:B------:R-:W-:Y:S05]  /*9800*/  FADD.FTZ R239, R240, R239 ;  /* 0x000000eff0ef7221 */ /* 0x000fea0000010000 */
[C---:B------:R-:W-:Y:S01]  /*9810*/  HMMA.16816.F32.BF16 R8, R68.reuse, R82, R8 ;  /* 0x000000524408723c */ /* 0x040fe20000041808 */
[----:B------:R-:W3:Y:S07]  /*9820*/  LDSM.16.MT88.4 R80, [R212+0x4900] ;  /* 0x00490000d450783b */ /* 0x000eee0000004200 */
        /* <DEDUP_REMOVED lines=8> */
[----:B------:R-:W-:Y:S07]  /*98b0*/  LDSM.16.MT88.4 R84, [R208+0x2100] ;  /* 0x00210000d054783b */ /* 0x000fee0000004200 */
[C---:B---3--:R-:W-:Y:S08]  /*98c0*/  HMMA.16816.F32.BF16 R36, R68.reuse, R80, R36 ;  /* 0x000000504424723c */ /* 0x048ff00000041824 */
        /* <DEDUP_REMOVED lines=66> */
.L_x_243:
[----:B------:R-:W1:Y:S01]  /*9cf0*/  S2R R5, SR_CTAID.X ;  /* 0x0000000000057919 */ /* 0x000e620000002500 */
[----:B------:R-:W-:-:S02]  /*9d00*/  IADD3 R2, R216, 0x1, -R219 ;  /* 0x00000001d8027810 */ /* 0x000fc40007ffe8db */
[----:B-1----:R-:W-:-:S05]  /*9d10*/  LEA R5, R5, 0x7f, 0x7 ;  /* 0x0000007f05057811 */ /* 0x002fca00078e38ff */
[----:B------:R-:W-:-:S05]  /*9d20*/  @P4 IMAD.HI.U32 R3, R5, c[0x0][0x2c8], RZ ;  /* 0x0000b20005034a27 */ /* 0x000fca00078e00ff */
[----:B------:R-:W-:-:S05]  /*9d30*/  @P4 SHF.R.U32.HI R5, RZ, c[0x0][0x2cc], R3 ;  /* 0x0000b300ff054a19 */ /* 0x000fca0000011603 */
[----:B------:R-:W-:-:S05]  /*9d40*/  IMAD.IADD R4, R2, 0x1, R5 ;  /* 0x0000000102047824 */ /* 0x000fca00078e0205 */
        /* <DEDUP_REMOVED lines=11> */
.L_x_254:
[----:B------:R-:W-:-:S04]  /*9e00*/  MOV R2, c[0x0][0x32c] ;  /* 0x0000cb0000027a02 */ /* 0x000fc80000000f00 */
[----:B------:R-:W-:-:S13]  /*9e10*/  ISETP.NE.AND P0, PT, R2, 0x1, PT ;  /* 0x000000010200780c */ /* 0x000fda0003f05270 */
[----:B------:R-:W-:-:S05]  /*9e20*/  @P0 IMAD.HI.U32 R2, R4, c[0x0][0x330], RZ ;  /* 0x0000cc0004020a27 */ /* 0x000fca00078e00ff */
[----:B------:R-:W-:-:S05]  /*9e30*/  @P0 SHF.R.U32.HI R4, RZ, c[0x0][0x334], R2 ;  /* 0x0000cd00ff040a19 */ /* 0x000fca0000011602 */
.L_x_255:
[----:B------:R-:W-:-:S05]  /*9e40*/  IMAD R4, R4, c[0x0][0x32c], RZ ;  /* 0x0000cb0004047a24 */ /* 0x000fca00078e02ff */
[----:B------:R-:W-:-:S04]  /*9e50*/  IMNMX R3, R3, R4, !PT ;  /* 0x0000000403037217 */ /* 0x000fc80007800200 */
.L_x_253:
        /* <DEDUP_REMOVED lines=12> */
.L_x_257:
        /* <DEDUP_REMOVED lines=285> */
[----:B-1----:R-:W-:Y:S01]  /*b0f0*/  FMNMX.FTZ R2, R249, R0, !PT ;  /* 0x00000000f9027209 */ /* 0x002fe20007810000 */
[----:B------:R-:W-:Y:S08]  /*b100*/  FMUL.FTZ R0, R51, c[0x0][0x320] ;  /* 0x0000c80033007a20 */ /* 0x000ff00000410000 */
        /* <DEDUP_REMOVED lines=95> */
[C---:B------:R-:W-:Y:S01]  /*b700*/  FMUL.FTZ R41, R3.reuse, R77 ;  /* 0x0000004d03297220 */ /* 0x040fe20000410000 */
        /* <DEDUP_REMOVED lines=371> */
.L_x_256:
        /* <DEDUP_REMOVED lines=20> */
.L_x_267:
        /* <DEDUP_REMOVED lines=182> */
[----:B------:R-:W1:Y:S01]  /*dae0*/  MUFU.TANH R116, R10 ;  /* 0x0000000a00747308 */ /* 0x000e620000002400 */
[----:B------:R-:W-:Y:S09]  /*daf0*/  IMAD R16, R192, -0x60, RZ ;  /* 0xffffffa0c0107824 */ /* 0x000ff200078e02ff */
[----:B------:R5:W1:Y:S01]  /*db00*/  MUFU.TANH R117, R11 ;  /* 0x0000000b00757308 */ /* 0x000a620000002400 */
[C---:B--2---:R-:W-:Y:S09]  /*db10*/  HMMA.16816.F32.BF16 R20, R188.reuse, R4, R20 ;  /* 0x00000004bc14723c */ /* 0x044ff20000041814 */
[----:B------:R2:W1:Y:S01]  /*db20*/  MUFU.TANH R157, R18 ;  /* 0x00000012009d7308 */ /* 0x0004620000002400 */
[C---:B------:R-:W-:Y:S01]  /*db30*/  HMMA.16816.F32.BF16 R24, R188.reuse, R6, R24 ;  /* 0x00000006bc18723c */ /* 0x040fe20000041818 */
[----:B------:R-:W-:Y:S08]  /*db40*/  LDSM.16.M88.4 R4, [R202+0x5000] ;  /* 0x00500000ca04783b */ /* 0x000ff00000000200 */
[----:B------:R1:W1:Y:S01]  /*db50*/  MUFU.TANH R163, R19 ;  /* 0x0000001300a37308 */ /* 0x0002620000002400 */
[----:B-----5:R-:W5:Y:S04]  /*db60*/  LDSM.16.M88.4 R8, [R202+0x4800] ;  /* 0x00480000ca08783b */ /* 0x020f680000000200 */
[----:B------:R-:W-:Y:S05]  /*db70*/  FMUL.FTZ R22, R22, c[0x0][0x320] ;  /* 0x0000c80016167a20 */ /* 0x000fea0000410000 */
[----:B------:R-:W1:Y:S01]  /*db80*/  MUFU.TANH R151, R15 ;  /* 0x0000000f00977308 */ /* 0x000e620000002400 */
[----:B------:R-:W-:Y:S02]  /*db90*/  FMUL.FTZ R23, R23, c[0x0][0x320] ;  /* 0x0000c80017177a20 */ /* 0x000fe40000410000 */
[----:B------:R-:W-:Y:S02]  /*dba0*/  FMUL.FTZ R21, R21, c[0x0][0x320] ;  /* 0x0000c80015157a20 */ /* 0x000fe40000410000 */
[----:B------:R-:W-:Y:S02]  /*dbb0*/  FMUL.FTZ R186, R20, c[0x0][0x320] ;  /* 0x0000c80014ba7a20 */ /* 0x000fe40000410000 */
[----:B------:R-:W-:Y:S02]  /*dbc0*/  FMUL.FTZ R162, R24, c[0x0][0x320] ;  /* 0x0000c80018a27a20 */ /* 0x000fe40000410000 */
[----:B------:R-:W-:Y:S01]  /*dbd0*/  FMUL.FTZ R25, R25, c[0x0][0x320] ;  /* 0x0000c80019197a20 */ /* 0x000fe20000410000 */
[----:B------:R1:W1:Y:S01]  /*dbe0*/  MUFU.TANH R235, R22 ;  /* 0x0000001600eb7308 */ /* 0x0002620000002400 */
[----:B------:R-:W-:Y:S02]  /*dbf0*/  FMUL.FTZ R26, R26, c[0x0][0x320] ;  /* 0x0000c8001a1a7a20 */ /* 0x000fe40000410000 */
[----:B------:R-:W-:Y:S07]  /*dc00*/  FMUL.FTZ R27, R27, c[0x0][0x320] ;  /* 0x0000c8001b1b7a20 */ /* 0x000fee0000410000 */
[----:B------:R1:W1:Y:S10]  /*dc10*/  MUFU.TANH R187, R23 ;  /* 0x0000001700bb7308 */ /* 0x0002740000002400 */
[----:B------:R1:W1:Y:S01]  /*dc20*/  MUFU.TANH R160, R21 ;  /* 0x0000001500a07308 */ /* 0x0002620000002400 */
        /* <DEDUP_REMOVED lines=26> */
[----:B------:R-:W-:Y:S03]  /*ddd0*/  HMMA.16816.F32.BF16 R48, R188, R10, R48 ;  /* 0x0000000abc30723c */ /* 0x000fe60000041830 */
[----:B------:R-:W-:Y:S01]  /*dde0*/  @P2 IADD3 R4, R7, R4, RZ ;  /* 0x0000000407042210 */ /* 0x000fe20007ffe0ff */
[----:B------:R-:W-:Y:S01]  /*ddf0*/  FMUL.FTZ R184, R40, c[0x0][0x320] ;  /* 0x0000c80028b87a20 */ /* 0x000fe20000410000 */
[----:B------:R-:W-:Y:S01]  /*de00*/  @P2 MOV R8, R220 ;  /* 0x000000dc00082202 */ /* 0x000fe20000000f00 */
[----:B------:R-:W-:Y:S01]  /*de10*/  FMUL.FTZ R34, R34, c[0x0][0x320] ;  /* 0x0000c80022227a20 */ /* 0x000fe20000410000 */
[----:B------:R-:W-:Y:S02]  /*de20*/  @P2 MOV R9, R223 ;  /* 0x000000df00092202 */ /* 0x000fe40000000f00 */
[----:B------:R-:W1:Y:S03]  /*de30*/  MUFU.TANH R13, R13 ;  /* 0x0000000d000d7308 */ /* 0x000e660000002400 */
[----:B------:R-:W-:Y:S02]  /*de40*/  @P2 IMAD R4, R4, 0x60, RZ ;  /* 0x0000006004042824 */ /* 0x000fe400078e02ff */
[----:B------:R-:W-:Y:S01]  /*de50*/  @P2 IMAD.WIDE.U32 R6, R6, 0x60, R8 ;  /* 0x0000006006062825 */ /* 0x000fe200078e0008 */
[----:B------:R-:W-:Y:S03]  /*de60*/  IADD3 R9, -R225, 0x1, R16 ;  /* 0x00000001e1097810 */ /* 0x000fe60007ffe110 */
[----:B------:R-:W-:Y:S01]  /*de70*/  FMUL.FTZ R35, R35, c[0x0][0x320] ;  /* 0x0000c80023237a20 */ /* 0x000fe20000410000 */
[----:B------:R-:W3:Y:S01]  /*de80*/  MUFU.TANH R14, R14 ;  /* 0x0000000e000e7308 */ /* 0x000ee20000002400 */
[----:B------:R-:W-:Y:S01]  /*de90*/  @P2 IADD3 R4, R7, R4, RZ ;  /* 0x0000000407042210 */ /* 0x000fe20007ffe0ff */
[----:B------:R-:W-:Y:S01]  /*dea0*/  FMUL.FTZ R37, R37, c[0x0][0x320] ;  /* 0x0000c80025257a20 */ /* 0x000fe20000410000 */
[----:B------:R-:W-:Y:S01]  /*deb0*/  @P2 SHF.L.U32 R5, R6, 0x1, RZ ;  /* 0x0000000106052819 */ /* 0x000fe200000006ff */
[----:B------:R-:W-:Y:S01]  /*dec0*/  FMUL.FTZ R38, R38, c[0x0][0x320] ;  /* 0x0000c80026267a20 */ /* 0x000fe20000410000 */
[----:B------:R-:W-:Y:S01]  /*ded0*/  @P2 SHF.L.U64.HI R4, R6, 0x1, R4 ;  /* 0x0000000106042819 */ /* 0x000fe20000010204 */
[----:B------:R-:W-:Y:S01]  /*dee0*/  FMUL.FTZ R39, R39, c[0x0][0x320] ;  /* 0x0000c80027277a20 */ /* 0x000fe20000410000 */
[----:B------:R-:W-:Y:S01]  /*def0*/  @P2 IADD3 R6, P0, R5, c[0x0][0x1c8], RZ ;  /* 0x0000720005062a10 */ /* 0x000fe20007f1e0ff */
[----:B------:R-:W-:Y:S01]  /*df00*/  FMUL.FTZ R41, R41, c[0x0][0x320] ;  /* 0x0000c80029297a20 */ /* 0x000fe20000410000 */
[----:B------:R-:W-:Y:S01]  /*df10*/  @P2 IADD3 R5, P1, R5, 0x80, RZ ;  /* 0x0000008005052810 */ /* 0x000fe20007f3e0ff */
[----:B------:R-:W3:Y:S01]  /*df20*/  MUFU.TANH R186, R186 ;  /* 0x000000ba00ba7308 */ /* 0x000ee20000002400 */
        /* <DEDUP_REMOVED lines=11> */
[----:B--2---:R-:W-:Y:S01]  /*dfe0*/  @P2 IADD3 R18, P0, R6, UR15, RZ ;  /* 0x0000000f06122c10 */ /* 0x004fe2000ff1e0ff */
[----:B------:R-:W2:Y:S01]  /*dff0*/  MUFU.TANH R162, R162 ;  /* 0x000000a200a27308 */ /* 0x000ea20000002400 */
[----:B------:R-:W-:Y:S01]  /*e000*/  @P4 SHF.R.U32.HI R5, RZ, c[0x0][0x2cc], R193 ;  /* 0x0000b300ff054a19 */ /* 0x000fe200000116c1 */
[----:B------:R-:W-:Y:S01]  /*e010*/  FMUL.FTZ R44, R44, c[0x0][0x320] ;  /* 0x0000c8002c2c7a20 */ /* 0x000fe20000410000 */
[----:B-1----:R-:W-:Y:S01]  /*e020*/  @P2 IADD3.X R19, R7, UR13, RZ, P0, !PT ;  /* 0x0000000d07132c10 */ /* 0x002fe200087fe4ff */
[----:B------:R1:W-:Y:S01]  /*e030*/  @P2 LDGSTS.E.BYPASS.LTC128B.128 [R217+0xb100], [R10.64], !P5 ;  /* 0x0b1000000ad92fae */ /* 0x0003e2000e901d4a */
[C---:B------:R-:W-:Y:S01]  /*e040*/  @P2 IADD3 R22, P1, R18.reuse, UR15, RZ ;  /* 0x0000000f12162c10 */ /* 0x040fe2000ff3e0ff */
[----:B------:R-:W-:Y:S01]  /*e050*/  FMUL.FTZ R45, R45, c[0x0][0x320] ;  /* 0x0000c8002d2d7a20 */ /* 0x000fe20000410000 */
[----:B------:R-:W-:Y:S01]  /*e060*/  @P2 IADD3 R20, P0, R18, UR6, RZ ;  /* 0x0000000612142c10 */ /* 0x000fe2000ff1e0ff */
[----:B------:R-:W-:Y:S01]  /*e070*/  FMUL.FTZ R46, R46, c[0x0][0x320] ;  /* 0x0000c8002e2e7a20 */ /* 0x000fe20000410000 */
[C---:B------:R-:W-:Y:S01]  /*e080*/  @P2 IADD3.X R23, R19.reuse, UR13, RZ, P1, !PT ;  /* 0x0000000d13172c10 */ /* 0x040fe20008ffe4ff */
[----:B------:R2:W2:Y:S01]  /*e090*/  MUFU.TANH R164, R25 ;  /* 0x0000001900a47308 */ /* 0x0004a20000002400 */
[----:B------:R-:W-:Y:S01]  /*e0a0*/  @P2 IADD3.X R21, R19, UR8, RZ, P0, !PT ;  /* 0x0000000813152c10 */ /* 0x000fe200087fe4ff */
[----:B------:R2:W-:Y:S01]  /*e0b0*/  @P2 LDGSTS.E.BYPASS.LTC128B.128 [R217+0x9100], [R18.64], !P6 ;  /* 0x0910000012d92fae */ /* 0x0005e2000f101d4a */
[----:B------:R-:W-:Y:S01]  /*e0c0*/  FMUL.FTZ R47, R47, c[0x0][0x320] ;  /* 0x0000c8002f2f7a20 */ /* 0x000fe20000410000 */
[----:B------:R-:W-:Y:S01]  /*e0d0*/  IADD3 R9, -R219, R9, R216 ;  /* 0x00000009db097210 */ /* 0x000fe20007ffe1d8 */
[----:B------:R-:W-:Y:S02]  /*e0e0*/  FMUL.FTZ R48, R48, c[0x0][0x320] ;  /* 0x0000c80030307a20 */ /* 0x000fe40000410000 */
[----:B------:R-:W-:Y:S02]  /*e0f0*/  FMUL.FTZ R49, R49, c[0x0][0x320] ;  /* 0x0000c80031317a20 */ /* 0x000fe40000410000 */
[----:B------:R-:W-:Y:S01]  /*e100*/  FMUL.FTZ R50, R50, c[0x0][0x320] ;  /* 0x0000c80032327a20 */ /* 0x000fe20000410000 */
[----:B------:R2:W2:Y:S01]  /*e110*/  MUFU.TANH R233, R26 ;  /* 0x0000001a00e97308 */ /* 0x0004a20000002400 */
[----:B------:R2:W-:Y:S01]  /*e120*/  @P2 LDGSTS.E.BYPASS.LTC128B.128 [R217+0xc100], [R18.64+0x80], !P5 ;  /* 0x0c10008012d92fae */ /* 0x0005e2000e901d4a */
[----:B-----5:R-:W-:Y:S07]  /*e130*/  IADD3 R7, -R225, R16, RZ ;  /* 0x00000010e1077210 */ /* 0x020fee0007ffe1ff */
[----:B------:R2:W-:Y:S01]  /*e140*/  @P2 LDGSTS.E.BYPASS.LTC128B.128 [R217+0xa100], [R22.64], !P6 ;  /* 0x0a10000016d92fae */ /* 0x0005e2000f101d4a */
[----:B------:R2:W2:Y:S01]  /*e150*/  MUFU.TANH R229, R27 ;  /* 0x0000001b00e57308 */ /* 0x0004a20000002400 */
[C---:B-1----:R-:W-:Y:S02]  /*e160*/  IADD3 R11, R9.reuse, c[0x0][0x328], RZ ;  /* 0x0000ca00090b7a10 */ /* 0x042fe40007ffe0ff */
[----:B------:R-:W-:Y:S04]  /*e170*/  IADD3 R9, R9, UR7, RZ ;  /* 0x0000000709097c10 */ /* 0x000fe8000fffe0ff */
[----:B------:R1:W-:Y:S03]  /*e180*/  @P2 LDGSTS.E.BYPASS.LTC128B.128 [R217+0xd100], [R20.64], !P5 ;  /* 0x0d10000014d92fae */ /* 0x0003e6000e901d4a */
[----:B------:R-:W1:Y:S05]  /*e190*/  MUFU.TANH R242, R242 ;  /* 0x000000f200f27308 */ /* 0x000e6a0000002400 */
[----:B------:R-:W0:Y:S05]  /*e1a0*/  LDGDEPBAR ;  /* 0x00000000000079af */ /* 0x000e2a0000000000 */
[----:B------:R1:W1:Y:S03]  /*e1b0*/  MUFU.TANH R236, R29 ;  /* 0x0000001d00ec7308 */ /* 0x0002660000002400 */
[----:B------:R-:W5:Y:S07]  /*e1c0*/  SHFL.IDX PT, R8, R5, RZ, 0x1c1f ;  /* 0x001c1fff05087589 */ /* 0x000f6e00000e0000 */
[----:B------:R1:W1:Y:S10]  /*e1d0*/  MUFU.TANH R239, R30 ;  /* 0x0000001e00ef7308 */ /* 0x0002740000002400 */
        /* <DEDUP_REMOVED lines=37> */
.L_x_261:
[----:B------:R-:W-:Y:S04]  /*e430*/  MOV R6, c[0x0][0x32c] ;  /* 0x0000cb0000067a02 */ /* 0x000fe80000000f00 */
[----:B------:R-:W-:Y:S11]  /*e440*/  ISETP.NE.AND P0, PT, R6, 0x1, PT ;  /* 0x000000010600780c */ /* 0x000ff60003f05270 */
[----:B------:R-:W-:Y:S02]  /*e450*/  @!UPT UIADD3 URZ, URZ, URZ, URZ ;  /* 0x0000003f3f3ff290 */ /* 0x000fe4000fffe03f */
[----:B------:R-:W-:Y:S05]  /*e460*/  @P0 IMAD.HI.U32 R6, R8, c[0x0][0x330], RZ ;  /* 0x0000cc0008060a27 */ /* 0x000fea00078e00ff */
[----:B------:R-:W-:Y:S02]  /*e470*/  @P0 SHF.R.U32.HI R8, RZ, c[0x0][0x334], R6 ;  /* 0x0000cd00ff080a19 */ /* 0x000fe40000011606 */
.L_x_262:
[----:B------:R-:W-:Y:S05]  /*e480*/  BSYNC B0 ;  /* 0x0000000000007941 */ /* 0x000fea0003800000 */
.L_x_260:
[----:B------:R-:W-:Y:S05]  /*e490*/  IMAD R8, R8, c[0x0][0x32c], R7 ;  /* 0x0000cb0008087a24 */ /* 0x000fea00078e0207 */
[----:B------:R-:W-:Y:S02]  /*e4a0*/  IADD3 R6, R8, c[0x0][0x32c], RZ ;  /* 0x0000cb0008067a10 */ /* 0x000fe40007ffe0ff */
[----:B------:R-:W-:Y:S02]  /*e4b0*/  IMNMX R15, R15, R8, !PT ;  /* 0x000000080f0f7217 */ /* 0x000fe40007800200 */
[----:B------:R-:W-:Y:S02]  /*e4c0*/  IMNMX R17, R17, R6, PT ;  /* 0x0000000611117217 */ /* 0x000fe40003800200 */
.L_x_259:
        /* <DEDUP_REMOVED lines=10> */
[----:B------:R-:W-:Y:S02]  /*e570*/  ISETP.GT.AND P0, PT, R15, 0x8, !P1 ;  /* 0x000000080f00780c */ /* 0x000fe40004f04270 */
        /* <DEDUP_REMOVED lines=146> */
.L_x_265:
[----:B------:R-:W-:Y:S04]  /*eea0*/  MOV R5, c[0x0][0x32c] ;  /* 0x0000cb0000057a02 */ /* 0x000fe80000000f00 */
[----:B------:R-:W-:Y:S11]  /*eeb0*/  ISETP.NE.AND P0, PT, R5, 0x1, PT ;  /* 0x000000010500780c */ /* 0x000ff60003f05270 */
[----:B------:R-:W-:Y:S02]  /*eec0*/  @!UPT UIADD3 URZ, URZ, URZ, URZ ;  /* 0x0000003f3f3ff290 */ /* 0x000fe4000fffe03f */
[----:B------:R-:W-:Y:S05]  /*eed0*/  @P0 IMAD.HI.U32 R5, R14, c[0x0][0x330], RZ ;  /* 0x0000cc000e050a27 */ /* 0x000fea00078e00ff */
[----:B------:R-:W-:Y:S02]  /*eee0*/  @P0 SHF.R.U32.HI R14, RZ, c[0x0][0x334], R5 ;  /* 0x0000cd00ff0e0a19 */ /* 0x000fe40000011605 */
.L_x_266:
[----:B------:R-:W-:Y:S05]  /*eef0*/  BSYNC B0 ;  /* 0x0000000000007941 */ /* 0x000fea0003800000 */
.L_x_264:
[----:B------:R-:W-:Y:S05]  /*ef00*/  IMAD R7, R14, c[0x0][0x32c], R7 ;  /* 0x0000cb000e077a24 */ /* 0x000fea00078e0207 */
[----:B------:R-:W-:Y:S02]  /*ef10*/  IADD3 R5, R7, c[0x0][0x32c], RZ ;  /* 0x0000cb0007057a10 */ /* 0x000fe40007ffe0ff */
[----:B------:R-:W-:Y:S02]  /*ef20*/  IMNMX R12, R12, R7, !PT ;  /* 0x000000070c0c7217 */ /* 0x000fe40007800200 */
[----:B------:R-:W-:Y:S02]  /*ef30*/  IMNMX R0, R0, R5, PT ;  /* 0x0000000500007217 */ /* 0x000fe40003800200 */
.L_x_263:
        /* <DEDUP_REMOVED lines=79> */
[----:B------:R-:W-:Y:S02]  /*f430*/  ISETP.GT.AND P2, PT, R12, 0x58, !P2 ;  /* 0x000000580c00780c */ /* 0x000fe40005744270 */
        /* <DEDUP_REMOVED lines=337> */
[----:B--2---:R-:W-:Y:S04]  /*10950*/  F2FP.BF16.PACK_AB R124, R159, R156 ;  /* 0x0000009c9f7c723e */ /* 0x004fe800000010ff */
[C---:B------:R-:W-:Y:S01]  /*10960*/  HMMA.16816.F32.BF16 R16, R68.reuse, R86, R16 ;  /* 0x000000564410723c */ /* 0x040fe20000041810 */
[----:B------:R-:W2:Y:S01]  /*10970*/  LDSM.16.MT88.4 R84, [R210+0x4100] ;  /* 0x00410000d254783b */ /* 0x000ea20000004200 */
[----:B------:R-:W-:Y:S06]  /*10980*/  MUFU.EX2 R144, R144 ;  /* 0x0000009000907308 */ /* 0x000fec0000000800 */
[C---:B-1----:R-:W-:Y:S04]  /*10990*/  HMMA.16816.F32.BF16 R20, R68.reuse, R76, R20 ;  /* 0x0000004c4414723c */ /* 0x042fe80000041814 */
[----:B------:R-:W1:Y:S01]  /*109a0*/  MUFU.EX2 R139, R139 ;  /* 0x0000008b008b7308 */ /* 0x000e620000000800 */
[----:B----4-:R-:W-:Y:S03]  /*109b0*/  F2FP.BF16.PACK_AB R126, R149, R146 ;  /* 0x00000092957e723e */ /* 0x010fe600000010ff */
[C---:B------:R-:W-:Y:S01]  /*109c0*/  HMMA.16816.F32.BF16 R24, R68.reuse, R78, R24 ;  /* 0x0000004e4418723c */ /* 0x040fe20000041818 */
[----:B------:R-:W4:Y:S05]  /*109d0*/  LDSM.16.MT88.4 R76, [R209+0x4100] ;  /* 0x00410000d14c783b */ /* 0x000f2a0000004200 */
[----:B------:R-:W-:Y:S02]  /*109e0*/  MUFU.EX2 R135, R135 ;  /* 0x0000008700877308 */ /* 0x000fe40000000800 */
[C---:B------:R-:W-:Y:S08]  /*109f0*/  HMMA.16816.F32.BF16 R28, R68.reuse, R80, R28 ;  /* 0x00000050441c723c */ /* 0x040ff0000004181c */
[C---:B------:R-:W-:Y:S01]  /*10a00*/  HMMA.16816.F32.BF16 R32, R68.reuse, R82, R32 ;  /* 0x000000524420723c */ /* 0x040fe20000041820 */
[----:B------:R-:W5:Y:S01]  /*10a10*/  LDSM.16.MT88.4 R80, [R212+0x1900] ;  /* 0x00190000d450783b */ /* 0x000f620000004200 */
[----:B------:R-:W4:Y:S02]  /*10a20*/  MUFU.EX2 R134, R134 ;  /* 0x0000008600867308 */ /* 0x000f240000000800 */
[----:B-1----:R-:W-:Y:S04]  /*10a30*/  F2FP.BF16.PACK_AB R125, R139, R144 ;  /* 0x000000908b7d723e */ /* 0x002fe800000010ff */
[C---:B---3--:R-:W-:Y:S08]  /*10a40*/  HMMA.16816.F32.BF16 R36, R68.reuse, R72, R36 ;  /* 0x000000484424723c */ /* 0x048ff00000041824 */
[C---:B------:R-:W-:Y:S01]  /*10a50*/  HMMA.16816.F32.BF16 R40, R68.reuse, R74, R40 ;  /* 0x0000004a4428723c */ /* 0x040fe20000041828 */
[----:B------:R-:W1:Y:S07]  /*10a60*/  LDSM.16.MT88.4 R72, [R210+0x1900] ;  /* 0x00190000d248783b */ /* 0x000e6e0000004200 */
[C---:B--2---:R-:W-:Y:S04]  /*10a70*/  HMMA.16816.F32.BF16 R44, R68.reuse, R84, R44 ;  /* 0x00000054442c723c */ /* 0x044fe8000004182c */
[----:B----4-:R-:W-:Y:S04]  /*10a80*/  F2FP.BF16.PACK_AB R127, R134, R135 ;  /* 0x00000087867f723e */ /* 0x010fe800000010ff */
[C---:B------:R-:W-:Y:S01]  /*10a90*/  HMMA.16816.F32.BF16 R48, R68.reuse, R86, R48 ;  /* 0x000000564430723c */ /* 0x040fe20000041830 */
[----:B------:R-:W-:Y:S07]  /*10aa0*/  LDSM.16.MT88.4 R84, [R208+0x1900] ;  /* 0x00190000d054783b */ /* 0x000fee0000004200 */
[C---:B------:R-:W-:Y:S08]  /*10ab0*/  HMMA.16816.F32.BF16 R52, R68.reuse, R76, R52 ;  /* 0x0000004c4434723c */ /* 0x040ff00000041834 */
[C---:B------:R-:W-:Y:S01]  /*10ac0*/  HMMA.16816.F32.BF16 R56, R68.reuse, R78, R56 ;  /* 0x0000004e4438723c */ /* 0x040fe20000041838 */
[----:B------:R-:W2:Y:S07]  /*10ad0*/  LDSM.16.MT88.4 R76, [R209+0x1900] ;  /* 0x00190000d14c783b */ /* 0x000eae0000004200 */
        /* <DEDUP_REMOVED lines=12> */
[C---:B-----5:R-:W-:Y:S03]  /*10ba0*/  HMMA.16816.F32.BF16 R4, R68.reuse, R80, R4 ;  /* 0x000000504404723c */ /* 0x060fe60000041804 */
[----:B------:R-:W-:Y:S02]  /*10bb0*/  FADD.FTZ R3, R241, R240 ;  /* 0x000000f0f1037221 */ /* 0x000fe40000010000 */
[----:B------:R-:W-:Y:S02]  /*10bc0*/  FADD.FTZ R235, R238, R235 ;  /* 0x000000ebeeeb7221 */ /* 0x000fe40000010000 */
[----:B------:R-:W-:Y:S01]  /*10bd0*/  FADD.FTZ R3, R242, R3 ;  /* 0x00000003f2037221 */ /* 0x000fe20000010000 */
[C---:B------:R-:W-:Y:S01]  /*10be0*/  HMMA.16816.F32.BF16 R8, R68.reuse, R82, R8 ;  /* 0x000000524408723c */ /* 0x040fe20000041808 */
[----:B------:R-:W3:Y:S03]  /*10bf0*/  LDSM.16.MT88.4 R80, [R212+0x4900] ;  /* 0x00490000d450783b */ /* 0x000ee60000004200 */
[----:B------:R-:W-:Y:S04]  /*10c00*/  FADD.FTZ R2, R166, R3 ;  /* 0x00000003a6027221 */ /* 0x000fe80000010000 */
[C---:B-1----:R-:W-:Y:S04]  /*10c10*/  HMMA.16816.F32.BF16 R12, R68.reuse, R72, R12 ;  /* 0x00000048440c723c */ /* 0x042fe8000004180c */
[----:B------:R-:W-:Y:S04]  /*10c20*/  FADD.FTZ R2, R165, R2 ;  /* 0x00000002a5027221 */ /* 0x000fe80000010000 */
[C---:B------:R-:W-:Y:S01]  /*10c30*/  HMMA.16816.F32.BF16 R16, R68.reuse, R74, R16 ;  /* 0x0000004a4410723c */ /* 0x040fe20000041810 */
[----:B------:R-:W1:Y:S03]  /*10c40*/  LDSM.16.MT88.4 R72, [R210+0x4900] ;  /* 0x00490000d248783b */ /* 0x000e660000004200 */
[----:B------:R-:W-:Y:S01]  /*10c50*/  FADD.FTZ R3, R161, R2 ;  /* 0x00000002a1037221 */ /* 0x000fe20000010000 */
[----:B------:R-:W-:Y:S03]  /*10c60*/  IADD3 R2, R192, -0x1, RZ ;  /* 0xffffffffc0027810 */ /* 0x000fe60007ffe0ff */
[C---:B--2---:R-:W-:Y:S04]  /*10c70*/  HMMA.16816.F32.BF16 R20, R68.reuse, R76, R20 ;  /* 0x0000004c4414723c */ /* 0x044fe80000041814 */
[----:B------:R-:W-:Y:S02]  /*10c80*/  FADD.FTZ R3, R232, R3 ;  /* 0x00000003e8037221 */ /* 0x000fe40000010000 */
[----:B------:R-:W-:Y:S02]  /*10c90*/  IMAD.MOV.U32 R192, RZ, RZ, R2 ;  /* 0x000000ffffc07224 */ /* 0x000fe400078e0002 */
[C---:B------:R-:W-:Y:S01]  /*10ca0*/  HMMA.16816.F32.BF16 R24, R68.reuse, R78, R24 ;  /* 0x0000004e4418723c */ /* 0x040fe20000041818 */
[----:B------:R-:W2:Y:S03]  /*10cb0*/  LDSM.16.MT88.4 R76, [R212+0x2100] ;  /* 0x00210000d44c783b */ /* 0x000ea60000004200 */
[----:B------:R-:W-:Y:S02]  /*10cc0*/  FADD.FTZ R144, R144, R3 ;  /* 0x0000000390907221 */ /* 0x000fe40000010000 */
[----:B------:R-:W-:Y:S02]  /*10cd0*/  IMAD.MOV.U32 R3, RZ, RZ, R0 ;  /* 0x000000ffff037224 */ /* 0x000fe400078e0000 */
[C---:B------:R-:W-:Y:S04]  /*10ce0*/  HMMA.16816.F32.BF16 R28, R68.reuse, R84, R28 ;  /* 0x00000054441c723c */ /* 0x040fe8000004181c */
[----:B------:R-:W-:Y:S02]  /*10cf0*/  FADD.FTZ R144, R139, R144 ;  /* 0x000000908b907221 */ /* 0x000fe40000010000 */
[----:B------:R-:W-:Y:S02]  /*10d00*/  IMAD.MOV.U32 R2, RZ, RZ, R116 ;  /* 0x000000ffff027224 */ /* 0x000fe400078e0074 */
[C---:B------:R-:W-:Y:S01]  /*10d10*/  HMMA.16816.F32.BF16 R32, R68.reuse, R86, R32 ;  /* 0x000000564420723c */ /* 0x040fe20000041820 */
[----:B------:R-:W-:Y:S03]  /*10d20*/  LDSM.16.MT88.4 R84, [R208+0x2100] ;  /* 0x00210000d054783b */ /* 0x000fe60000004200 */
[----:B------:R-:W-:Y:S04]  /*10d30*/  FADD.FTZ R135, R135, R144 ;  /* 0x0000009087877221 */ /* 0x000fe80000010000 */
[C---:B---3--:R-:W-:Y:S04]  /*10d40*/  HMMA.16816.F32.BF16 R36, R68.reuse, R80, R36 ;  /* 0x000000504424723c */ /* 0x048fe80000041824 */
[----:B------:R-:W-:Y:S04]  /*10d50*/  FADD.FTZ R227, R134, R135 ;  /* 0x0000008786e37221 */ /* 0x000fe80000010000 */
        /* <DEDUP_REMOVED lines=64> */
.L_x_258:
[----:B------:R-:W1:Y:S01]  /*11160*/  SHFL.BFLY PT, R3, R228, 0x2, 0x1f ;  /* 0x0c401f00e4037f89 */ /* 0x000e6200000e0000 */
[----:B------:R-:W-:-:S02]  /*11170*/  MOV R4, RZ ;  /* 0x000000ff00047202 */ /* 0x000fc40000000f00 */
[----:B------:R-:W-:Y:S01]  /*11180*/  PLOP3.LUT P2, PT, PT, PT, PT, 0x8, 0x0 ;  /* 0x000000000000781c */ /* 0x000fe20003f4e170 */
[----:B------:R-:W2:Y:S01]  /*11190*/  SHFL.BFLY PT, R2, R227, 0x2, 0x1f ;  /* 0x0c401f00e3027f89 */ /* 0x000ea200000e0000 */
[----:B-1----:R-:W-:Y:S01]  /*111a0*/  FADD.FTZ R6, R3, R228 ;  /* 0x000000e403067221 */ /* 0x002fe20000010000 */
[----:B------:R-:W-:Y:S01]  /*111b0*/  MOV R3, RZ ;  /* 0x000000ff00037202 */ /* 0x000fe20000000f00 */
[----:B--2---:R-:W-:-:S03]  /*111c0*/  FADD.FTZ R7, R2, R227 ;  /* 0x000000e302077221 */ /* 0x004fc60000010000 */
[----:B------:R-:W1:Y:S04]  /*111d0*/  SHFL.BFLY PT, R5, R6, 0x1, 0x1f ;  /* 0x0c201f0006057f89 */ /* 0x000e6800000e0000 */
[----:B------:R-:W2:Y:S01]  /*111e0*/  SHFL.BFLY PT, R2, R7, 0x1, 0x1f ;  /* 0x0c201f0007027f89 */ /* 0x000ea200000e0000 */
[----:B-1----:R-:W-:Y:S02]  /*111f0*/  FADD.FTZ R5, R6, R5 ;  /* 0x0000000506057221 */ /* 0x002fe40000010000 */
[----:B--2---:R-:W-:-:S03]  /*11200*/  FADD.FTZ R2, R2, R7 ;  /* 0x0000000702027221 */ /* 0x004fc60000010000 */
[----:B------:R-:W-:Y:S02]  /*11210*/  FSETP.NE.FTZ.AND P1, PT, R5, RZ, PT ;  /* 0x000000ff0500720b */ /* 0x000fe40003f35000 */
[----:B------:R-:W-:-:S11]  /*11220*/  FSETP.NE.FTZ.AND P0, PT, R2, RZ, PT ;  /* 0x000000ff0200720b */ /* 0x000fd60003f15000 */
[----:B------:R-:W1:Y:S01]  /*11230*/  @P1 MUFU.RCP R4, R5 ;  /* 0x0000000500041308 */ /* 0x000e620000001000 */
[----:B------:R-:W-:Y:S02]  /*11240*/  @P1 MOV R7, 0x3f317218 ;  /* 0x3f31721800071802 */ /* 0x000fe40000000f00 */
[----:B------:R-:W-:-:S03]  /*11250*/  @P0 MOV R9, 0x3f317218 ;  /* 0x3f31721800090802 */ /* 0x000fc60000000f00 */
[----:B------:R-:W-:Y:S02]  /*11260*/  @P1 FMUL.FTZ R7, R7, c[0x0][0x2d0] ;  /* 0x0000b40007071a20 */ /* 0x000fe40000410000 */
[----:B------:R-:W2:Y:S01]  /*11270*/  @P1 MUFU.LG2 R5, R5 ;  /* 0x0000000500051308 */ /* 0x000ea20000000c00 */
[----:B------:R-:W-:-:S07]  /*11280*/  @P0 FMUL.FTZ R9, R9, c[0x0][0x2d0] ;  /* 0x0000b40009090a20 */ /* 0x000fce0000410000 */
[----:B------:R-:W3:Y:S01]  /*11290*/  @P0 MUFU.LG2 R6, R2 ;  /* 0x0000000200060308 */ /* 0x000ee20000000c00 */
[C---:B-1----:R-:W-:Y:S02]  /*112a0*/  FMUL.FTZ R112, R4.reuse, R112 ;  /* 0x0000007004707220 */ /* 0x042fe40000410000 */
[C---:B------:R-:W-:Y:S02]  /*112b0*/  FMUL.FTZ R113, R4.reuse, R113 ;  /* 0x0000007104717220 */ /* 0x040fe40000410000 */
[C---:B------:R-:W-:Y:S02]  /*112c0*/  FMUL.FTZ R108, R4.reuse, R108 ;  /* 0x0000006c046c7220 */ /* 0x040fe40000410000 */
[C---:B------:R-:W-:Y:S01]  /*112d0*/  FMUL.FTZ R109, R4.reuse, R109 ;  /* 0x0000006d046d7220 */ /* 0x040fe20000410000 */
[----:B------:R1:W4:Y:S01]  /*112e0*/  @P0 MUFU.RCP R3, R2 ;  /* 0x0000000200030308 */ /* 0x0003220000001000 */
[----:B--2---:R-:W-:Y:S02]  /*112f0*/  @P1 FMUL.FTZ R5, R5, 0.69314718246459960938 ;  /* 0x3f31721805051820 */ /* 0x004fe40000410000 */
[----:B------:R-:W-:-:S02]  /*11300*/  FMUL.FTZ R104, R4, R104 ;  /* 0x0000006804687220 */ /* 0x000fc40000410000 */
[C---:B------:R-:W-:Y:S02]  /*11310*/  FMUL.FTZ R105, R4.reuse, R105 ;  /* 0x0000006904697220 */ /* 0x040fe40000410000 */
[----:B------:R-:W-:Y:S02]  /*11320*/  FMUL.FTZ R100, R4, R100 ;  /* 0x0000006404647220 */ /* 0x000fe40000410000 */
[----:B---3--:R-:W-:Y:S02]  /*11330*/  @P0 FMUL.FTZ R6, R6, 0.69314718246459960938 ;  /* 0x3f31721806060820 */ /* 0x008fe40000410000 */
[C---:B------:R-:W-:Y:S02]  /*11340*/  FMUL.FTZ R101, R4.reuse, R101 ;  /* 0x0000006504657220 */ /* 0x040fe40000410000 */
[C---:B------:R-:W-:Y:S02]  /*11350*/  FMUL.FTZ R96, R4.reuse, R96 ;  /* 0x0000006004607220 */ /* 0x040fe40000410000 */
[C---:B------:R-:W-:Y:S01]  /*11360*/  FMUL.FTZ R97, R4.reuse, R97 ;  /* 0x0000006104617220 */ /* 0x040fe20000410000 */
[----:B-1----:R-:W-:Y:S01]  /*11370*/  MOV R2, 0xff800000 ;  /* 0xff80000000027802 */ /* 0x002fe20000000f00 */
        /* <DEDUP_REMOVED lines=21> */
[----:B------:R-:W-:Y:S01]  /*114d0*/  FMUL.FTZ R65, R4, R65 ;  /* 0x0000004104417220 */ /* 0x000fe20000410000 */
[----:B------:R-:W-:Y:S01]  /*114e0*/  MOV R4, 0xff800000 ;  /* 0xff80000000047802 */ /* 0x000fe20000000f00 */
[C---:B----4-:R-:W-:Y:S02]  /*114f0*/  FMUL.FTZ R114, R3.reuse, R114 ;  /* 0x0000007203727220 */ /* 0x050fe40000410000 */
        /* <DEDUP_REMOVED lines=30> */
[----:B------:R-:W-:Y:S02]  /*116e0*/  FMUL.FTZ R3, R3, R67 ;  /* 0x0000004303037220 */ /* 0x000fe40000410000 */
[----:B------:R-:W-:-:S02]  /*116f0*/  @P1 FFMA.FTZ R2, R7, R0, R5 ;  /* 0x0000000007021223 */ /* 0x000fc40000010005 */
[----:B------:R-:W-:Y:S02]  /*11700*/  @P0 FFMA.FTZ R4, R9, R116, R6 ;  /* 0x0000007409040223 */ /* 0x000fe40000010006 */
.L_x_230:
[----:B------:R-:W-:Y:S05]  /*11710*/  @P2 BRA `(.L_x_268) ;  /* 0x0000127000002947 */ /* 0x000fea0003800000 */
[----:B------:R-:W1:Y:S01]  /*11720*/  S2R R0, SR_TID.X ;  /* 0x0000000000007919 */ /* 0x000e620000002100 */
[----:B------:R-:W-:Y:S02]  /*11730*/  F2FP.BF16.PACK_AB R112, R113, R112 ;  /* 0x000000707170723e */ /* 0x000fe400000010ff */
[----:B------:R-:W-:Y:S01]  /*11740*/  F2FP.BF16.PACK_AB R114, R115, R114 ;  /* 0x000000727372723e */ /* 0x000fe200000010ff */
[----:B------:R-:W-:Y:S01]  /*11750*/  BAR.SYNC.DEFER_BLOCKING 0x1, 0x100 ;  /* 0x0044000000007b1d */ /* 0x000fe20000010000 */
        /* <DEDUP_REMOVED lines=10> */
[----:B-1----:R-:W-:Y:S02]  /*11800*/  SHF.R.S32.HI R5, RZ, 0x1f, R0 ;  /* 0x0000001fff057819 */ /* 0x002fe40000011400 */
[----:B------:R-:W-:Y:S02]  /*11810*/  F2FP.BF16.PACK_AB R88, R89, R88 ;  /* 0x000000585958723e */ /* 0x000fe400000010ff */
[----:B------:R-:W-:Y:S02]  /*11820*/  LEA.HI R6, R5, R0, RZ, 0x2 ;  /* 0x0000000005067211 */ /* 0x000fe400078f10ff */
[----:B------:R-:W-:Y:S02]  /*11830*/  F2FP.BF16.PACK_AB R90, R91, R90 ;  /* 0x0000005a5b5a723e */ /* 0x000fe400000010ff */
[--C-:B------:R-:W-:Y:S02]  /*11840*/  SHF.R.S32.HI R8, RZ, 0x2, R6.reuse ;  /* 0x00000002ff087819 */ /* 0x100fe40000011406 */
[----:B------:R-:W-:-:S02]  /*11850*/  SHF.R.S32.HI R7, RZ, 0x1f, R6 ;  /* 0x0000001fff077819 */ /* 0x000fc40000011406 */
[----:B------:R-:W-:Y:S02]  /*11860*/  LOP3.LUT R9, R6, 0xfffffffc, RZ, 0xc0, !PT ;  /* 0xfffffffc06097812 */ /* 0x000fe400078ec0ff */
[----:B------:R-:W-:Y:S02]  /*11870*/  LEA.HI R7, R7, R8, RZ, 0x3 ;  /* 0x0000000807077211 */ /* 0x000fe400078f18ff */
[----:B------:R-:W-:Y:S01]  /*11880*/  F2FP.BF16.PACK_AB R84, R85, R84 ;  /* 0x000000545554723e */ /* 0x000fe200000010ff */
[----:B------:R-:W-:Y:S01]  /*11890*/  IMAD.IADD R9, R0, 0x1, -R9 ;  /* 0x0000000100097824 */ /* 0x000fe200078e0a09 */
[----:B------:R-:W-:Y:S02]  /*118a0*/  LOP3.LUT R7, R7, 0xfffffff8, RZ, 0xc0, !PT ;  /* 0xfffffff807077812 */ /* 0x000fe400078ec0ff */
[----:B------:R-:W-:Y:S02]  /*118b0*/  F2FP.BF16.PACK_AB R86, R87, R86 ;  /* 0x000000565756723e */ /* 0x000fe400000010ff */
[----:B------:R-:W-:Y:S01]  /*118c0*/  F2FP.BF16.PACK_AB R80, R81, R80 ;  /* 0x000000505150723e */ /* 0x000fe200000010ff */
[----:B------:R-:W-:Y:S01]  /*118d0*/  IMAD.IADD R8, R8, 0x1, -R7 ;  /* 0x0000000108087824 */ /* 0x000fe200078e0a07 */
[----:B------:R-:W-:-:S02]  /*118e0*/  LEA.HI R7, R5, R0, RZ, 0x5 ;  /* 0x0000000005077211 */ /* 0x000fc400078f28ff */
[----:B------:R-:W-:Y:S01]  /*118f0*/  F2FP.BF16.PACK_AB R82, R83, R82 ;  /* 0x000000525352723e */ /* 0x000fe200000010ff */
[C---:B------:R-:W-:Y:S01]  /*11900*/  IMAD.SHL.U32 R10, R8.reuse, 0x40, RZ ;  /* 0x00000040080a7824 */ /* 0x040fe200078e00ff */
[----:B------:R-:W-:Y:S02]  /*11910*/  SHF.R.S32.HI R6, RZ, 0x5, R7 ;  /* 0x00000005ff067819 */ /* 0x000fe40000011407 */
[----:B------:R-:W-:Y:S02]  /*11920*/  LOP3.LUT R12, R8, 0x1, RZ, 0xc0, !PT ;  /* 0x00000001080c7812 */ /* 0x000fe400078ec0ff */
        /* <DEDUP_REMOVED lines=11> */
[----:B------:R-:W-:Y:S02]  /*119e0*/  F2FP.BF16.PACK_AB R72, R73, R72 ;  /* 0x000000484948723e */ /* 0x000fe400000010ff */
[----:B------:R-:W-:Y:S01]  /*119f0*/  F2FP.BF16.PACK_AB R74, R75, R74 ;  /* 0x0000004a4b4a723e */ /* 0x000fe200000010ff */
[C---:B------:R-:W-:Y:S01]  /*11a00*/  IMAD.IADD R15, R11.reuse, 0x1, R8 ;  /* 0x000000010b0f7824 */ /* 0x040fe200078e0208 */
[C---:B------:R-:W-:Y:S01]  /*11a10*/  IADD3 R10, R11.reuse, 0x80, RZ ;  /* 0x000000800b0a7810 */ /* 0x040fe20007ffe0ff */
[----:B------:R-:W-:Y:S01]  /*11a20*/  STS [R11+0x80], R112 ;  /* 0x000080700b007388 */ /* 0x000fe20000000800 */
[----:B------:R-:W-:-:S02]  /*11a30*/  IADD3 R13, R11, 0x70, RZ ;  /* 0x000000700b0d7810 */ /* 0x000fc40007ffe0ff */
[----:B------:R-:W-:Y:S01]  /*11a40*/  @P0 IADD3 R13, R10, 0x10, RZ ;  /* 0x000000100a0d0810 */ /* 0x000fe20007ffe0ff */
[----:B------:R-:W-:Y:S01]  /*11a50*/  IMAD.MOV.U32 R10, RZ, RZ, 0x40 ;  /* 0x00000040ff0a7424 */ /* 0x000fe200078e00ff */
[----:B------:R-:W-:Y:S01]  /*11a60*/  STS [R11+0x480], R114 ;  /* 0x000480720b007388 */ /* 0x000fe20000000800 */
[----:B------:R-:W-:Y:S02]  /*11a70*/  F2FP.BF16.PACK_AB R68, R69, R68 ;  /* 0x000000444544723e */ /* 0x000fe400000010ff */
[--C-:B------:R-:W-:Y:S01]  /*11a80*/  IMAD.IADD R17, R8, 0x1, R13.reuse ;  /* 0x0000000108117824 */ /* 0x100fe200078e020d */
[----:B------:R-:W-:Y:S01]  /*11a90*/  SEL R10, R10, 0xffffffc0, !P2 ;  /* 0xffffffc00a0a7807 */ /* 0x000fe20005000000 */
[----:B------:R-:W-:Y:S01]  /*11aa0*/  STS [R13], R108 ;  /* 0x0000006c0d007388 */ /* 0x000fe20000000800 */
[----:B------:R-:W-:Y:S02]  /*11ab0*/  F2FP.BF16.PACK_AB R70, R71, R70 ;  /* 0x000000464746723e */ /* 0x000fe400000010ff */
        /* <DEDUP_REMOVED lines=8> */
[----:B------:R-:W-:-:S02]  /*11b40*/  F2FP.BF16.PACK_AB R56, R57, R56 ;  /* 0x000000383938723e */ /* 0x000fc400000010ff */
[----:B------:R-:W-:Y:S01]  /*11b50*/  STS [R15+0x480], R106 ;  /* 0x0004806a0f007388 */ /* 0x000fe20000000800 */
[----:B------:R-:W-:Y:S02]  /*11b60*/  F2FP.BF16.PACK_AB R58, R59, R58 ;  /* 0x0000003a3b3a723e */ /* 0x000fe400000010ff */
        /* <DEDUP_REMOVED lines=28> */
[----:B------:R1:W-:Y:S01]  /*11d30*/  STS [R19+0x4480], R54 ;  /* 0x0044803613007388 */ /* 0x0003e20000000800 */
[----:B---3--:R-:W-:-:S03]  /*11d40*/  IMAD.WIDE R12, R218, R11, c[0x0][0x500] ;  /* 0x00014000da0c7625 */ /* 0x008fc600078e020b */
[----:B------:R3:W-:Y:S04]  /*11d50*/  STS [R21+0x4000], R56 ;  /* 0x0040003815007388 */ /* 0x0007e80000000800 */
        /* <DEDUP_REMOVED lines=8> */
[----:B----4-:R-:W4:Y:S04]  /*11de0*/  @P0 LDG.E R15, [R12.64] ;  /* 0x0000000a0c0f0981 */ /* 0x010f28000c1e1900 */
[----:B------:R3:W5:Y:S01]  /*11df0*/  @P1 LDG.E R8, [R10.64] ;  /* 0x0000000a0a081981 */ /* 0x000762000c1e1900 */
[----:B-1----:R-:W-:Y:S02]  /*11e00*/  CS2R R18, SRZ ;  /* 0x0000000000127805 */ /* 0x002fe4000001ff00 */
[--C-:B----4-:R-:W-:Y:S01]  /*11e10*/  @P0 SHF.R.S32.HI R19, RZ, 0x1f, R15.reuse ;  /* 0x0000001fff130819 */ /* 0x110fe2000001140f */
[----:B------:R-:W-:Y:S01]  /*11e20*/  @P0 IMAD.MOV.U32 R18, RZ, RZ, R15 ;  /* 0x000000ffff120224 */ /* 0x000fe200078e000f */
[----:B------:R-:W-:Y:S05]  /*11e30*/  @P1 BRA `(.L_x_269) ;  /* 0x0000004000001947 */ /* 0x000fea0003800000 */
[----:B---3--:R-:W-:Y:S05]  /*11e40*/  @!P0 BRA `(.L_x_269) ;  /* 0x0000003000008947 */ /* 0x008fea0003800000 */
[----:B-----5:R-:W3:Y:S04]  /*11e50*/  LDG.E R8, [R12.64] ;  /* 0x0000000a0c087981 */ /* 0x020ee8000c1e1900 */
[----:B------:R-:W3:Y:S02]  /*11e60*/  LDG.E R3, [R12.64+0x4] ;  /* 0x0000040a0c037981 */ /* 0x000ee4000c1e1900 */
[----:B---3--:R-:W-:-:S02]  /*11e70*/  IADD3 R8, -R8, R3, RZ ;  /* 0x0000000308087210 */ /* 0x008fc40007ffe1ff */
.L_x_269:
[----:B---3--:R-:W1:Y:S01]  /*11e80*/  S2R R10, SR_CTAID.Y ;  /* 0x00000000000a7919 */ /* 0x008e620000002600 */
[----:B------:R-:W-:Y:S01]  /*11e90*/  LOP3.LUT R3, R7, 0xffffffe0, RZ, 0xc0, !PT ;  /* 0xffffffe007037812 */ /* 0x000fe200078ec0ff */
[----:B------:R-:W-:Y:S01]  /*11ea0*/  IMAD.MOV.U32 R13, RZ, RZ, c[0x0][0x4e8] ;  /* 0x00013a00ff0d7624 */ /* 0x000fe200078e00ff */
[----:B------:R-:W-:Y:S01]  /*11eb0*/  SHF.R.S32.HI R7, RZ, 0x1f, R6 ;  /* 0x0000001fff077819 */ /* 0x000fe20000011406 */
[----:B------:R-:W3:Y:S01]  /*11ec0*/  S2R R40, SR_CTAID.X ;  /* 0x0000000000287919 */ /* 0x000ee20000002500 */
[----:B------:R-:W-:Y:S01]  /*11ed0*/  MOV R16, R18 ;  /* 0x0000001200107202 */ /* 0x000fe20000000f00 */
[----:B------:R-:W-:Y:S01]  /*11ee0*/  IMAD.IADD R12, R0, 0x1, -R3 ;  /* 0x00000001000c7824 */ /* 0x000fe200078e0a03 */
[----:B------:R-:W-:Y:S01]  /*11ef0*/  LEA.HI R7, R7, R6, RZ, 0x3 ;  /* 0x0000000607077211 */ /* 0x000fe200078f18ff */
[----:B------:R-:W-:Y:S01]  /*11f00*/  IMAD.MOV.U32 R17, RZ, RZ, R19 ;  /* 0x000000ffff117224 */ /* 0x000fe200078e0013 */
[----:B------:R-:W-:Y:S01]  /*11f10*/  LEA.HI R3, R9, R9, RZ, 0x1 ;  /* 0x0000000909037211 */ /* 0x000fe200078f08ff */
[----:B------:R-:W-:Y:S01]  /*11f20*/  IMAD R15, R19, c[0x0][0x3a0], RZ ;  /* 0x0000e800130f7a24 */ /* 0x000fe200078e02ff */
[----:B------:R-:W-:Y:S01]  /*11f30*/  SHF.R.S32.HI R11, RZ, 0x1f, R12 ;  /* 0x0000001fff0b7819 */ /* 0x000fe2000001140c */
[----:B------:R-:W-:Y:S01]  /*11f40*/  BSSY B0, `(.L_x_270) ;  /* 0x0000074000007945 */ /* 0x000fe20003800000 */
[----:B------:R-:W-:Y:S01]  /*11f50*/  LOP3.LUT R7, R7, 0xffffff8, RZ, 0xc0, !PT ;  /* 0x0ffffff807077812 */ /* 0x000fe200078ec0ff */
[C---:B------:R-:W-:Y:S01]  /*11f60*/  IMAD R15, R18.reuse, c[0x0][0x3a4], R15 ;  /* 0x0000e900120f7a24 */ /* 0x040fe200078e020f */
[----:B------:R-:W-:Y:S01]  /*11f70*/  LEA.HI R11, R11, R12, RZ, 0x2 ;  /* 0x0000000c0b0b7211 */ /* 0x000fe200078f10ff */
[----:B------:R-:W-:Y:S01]  /*11f80*/  IMAD.WIDE.U32 R18, R18, c[0x0][0x3a0], RZ ;  /* 0x0000e80012127a25 */ /* 0x000fe200078e00ff */
[----:B------:R-:W-:-:S02]  /*11f90*/  IADD3 R7, R6, -R7, RZ ;  /* 0x8000000706077210 */ /* 0x000fc40007ffe0ff */
[----:B------:R-:W-:Y:S02]  /*11fa0*/  LOP3.LUT R6, R3, 0x1ffffffe, RZ, 0xc0, !PT ;  /* 0x1ffffffe03067812 */ /* 0x000fe400078ec0ff */
[----:B------:R-:W-:Y:S02]  /*11fb0*/  SHF.R.S32.HI R14, RZ, 0x2, R11 ;  /* 0x00000002ff0e7819 */ /* 0x000fe4000001140b */
[----:B------:R-:W-:Y:S01]  /*11fc0*/  ISETP.NE.AND P1, PT, R13, 0x1, PT ;  /* 0x000000010d00780c */ /* 0x000fe20003f25270 */
[----:B-1----:R-:W-:Y:S01]  /*11fd0*/  IMAD.WIDE.U32 R16, R10, c[0x0][0x490], R16 ;  /* 0x000124000a107a25 */ /* 0x002fe200078e0010 */
[----:B------:R-:W-:Y:S02]  /*11fe0*/  SHF.R.S32.HI R13, RZ, 0x1f, R10 ;  /* 0x0000001fff0d7819 */ /* 0x000fe4000001140a */
[----:B------:R-:W-:Y:S01]  /*11ff0*/  LOP3.LUT P2, RZ, R12, 0x3, RZ, 0xc0, !PT ;  /* 0x000000030cff7812 */ /* 0x000fe2000784c0ff */
[----:B------:R-:W-:Y:S01]  /*12000*/  IMAD.IADD R12, R9, 0x1, -R6 ;  /* 0x00000001090c7824 */ /* 0x000fe200078e0a06 */
[-C--:B------:R-:W-:Y:S01]  /*12010*/  LEA.HI R11, R5, R0.reuse, RZ, 0x3 ;  /* 0x00000000050b7211 */ /* 0x080fe200078f18ff */
[----:B------:R-:W-:Y:S01]  /*12020*/  IMAD R3, R7, 0x10, R14 ;  /* 0x0000001007037824 */ /* 0x000fe200078e020e */
[----:B------:R-:W-:Y:S01]  /*12030*/  LEA.HI R6, R5, R0, RZ, 0x6 ;  /* 0x0000000005067211 */ /* 0x000fe200078f30ff */
[----:B------:R-:W-:Y:S01]  /*12040*/  IMAD R5, R13, c[0x0][0x490], RZ ;  /* 0x000124000d057a24 */ /* 0x000fe200078e02ff */
[----:B------:R-:W-:Y:S01]  /*12050*/  LOP3.LUT R9, R11, 0xfffffff8, RZ, 0xc0, !PT ;  /* 0xfffffff80b097812 */ /* 0x000fe200078ec0ff */
[----:B------:R-:W-:Y:S01]  /*12060*/  IMAD R7, R12, 0x8, R3 ;  /* 0x000000080c077824 */ /* 0x000fe200078e0203 */
[----:B------:R-:W-:Y:S01]  /*12070*/  IADD3 R19, R19, R15, RZ ;  /* 0x0000000f13137210 */ /* 0x000fe20007ffe0ff */
[----:B------:R-:W-:Y:S01]  /*12080*/  IMAD R5, R10, c[0x0][0x494], R5 ;  /* 0x000125000a057a24 */ /* 0x000fe200078e0205 */
[----:B------:R-:W-:Y:S01]  /*12090*/  SHF.R.S32.HI R15, RZ, 0x1f, R218 ;  /* 0x0000001fff0f7819 */ /* 0x000fe200000114da */
[----:B---3--:R-:W-:Y:S01]  /*120a0*/  IMAD R7, R40, 0x80, R7 ;  /* 0x0000008028077824 */ /* 0x008fe200078e0207 */
[----:B------:R-:W-:Y:S01]  /*120b0*/  SEL R14, R218, RZ, !P0 ;  /* 0x000000ffda0e7207 */ /* 0x000fe20004000000 */
[----:B------:R-:W-:Y:S01]  /*120c0*/  IMAD.IADD R0, R0, 0x1, -R9 ;  /* 0x0000000100007824 */ /* 0x000fe200078e0a09 */
[----:B------:R-:W-:Y:S01]  /*120d0*/  IADD3 R17, R17, R5, RZ ;  /* 0x0000000511117210 */ /* 0x000fe20007ffe0ff */
[----:B------:R-:W-:Y:S01]  /*120e0*/  @P1 IMAD.HI.U32 R5, R7, c[0x0][0x4ec], RZ ;  /* 0x00013b0007051a27 */ /* 0x000fe200078e00ff */
[----:B------:R-:W-:-:S03]  /*120f0*/  SEL R15, R15, RZ, !P0 ;  /* 0x000000ff0f0f7207 */ /* 0x000fc60004000000 */
[----:B------:R-:W-:Y:S01]  /*12100*/  IMAD.MOV.U32 R9, RZ, RZ, R7 ;  /* 0x000000ffff097224 */ /* 0x000fe200078e0007 */
[----:B------:R-:W-:Y:S01]  /*12110*/  @P1 SHF.R.U32.HI R9, RZ, c[0x0][0x4f0], R5 ;  /* 0x00013c00ff091a19 */ /* 0x000fe20000011605 */
[----:B------:R-:W-:Y:S01]  /*12120*/  IMAD R13, R13, c[0x0][0x3e8], RZ ;  /* 0x0000fa000d0d7a24 */ /* 0x000fe200078e02ff */
[----:B------:R-:W-:Y:S01]  /*12130*/  SHF.R.S32.HI R5, RZ, 0x3, R11 ;  /* 0x00000003ff057819 */ /* 0x000fe2000001140b */
[----:B------:R-:W-:Y:S01]  /*12140*/  IMAD.WIDE.U32 R18, R10, c[0x0][0x3e8], R18 ;  /* 0x0000fa000a127a25 */ /* 0x000fe200078e0012 */
[----:B------:R-:W-:-:S03]  /*12150*/  SHF.R.S32.HI R20, RZ, 0x1f, R9 ;  /* 0x0000001fff147819 */ /* 0x000fc60000011409 */
[----:B------:R-:W-:Y:S02]  /*12160*/  IMAD R13, R10, c[0x0][0x3ec], R13 ;  /* 0x0000fb000a0d7a24 */ /* 0x000fe400078e020d */
[----:B------:R-:W-:Y:S02]  /*12170*/  IMAD.MOV R10, RZ, RZ, -R9 ;  /* 0x000000ffff0a7224 */ /* 0x000fe400078e0a09 */
[----:B------:R-:W-:Y:S02]  /*12180*/  IMAD R11, R15, c[0x0][0x498], RZ ;  /* 0x000126000f0b7a24 */ /* 0x000fe400078e02ff */
[----:B------:R-:W-:-:S04]  /*12190*/  IMAD.WIDE.U32 R16, R14, c[0x0][0x498], R16 ;  /* 0x000126000e107a25 */ /* 0x000fc800078e0010 */
[----:B------:R-:W-:Y:S01]  /*121a0*/  IMAD R10, R10, c[0x0][0x4e8], R7 ;  /* 0x00013a000a0a7a24 */ /* 0x000fe200078e0207 */
[----:B------:R-:W-:Y:S01]  /*121b0*/  IADD3 R16, P0, R9, R16, RZ ;  /* 0x0000001009107210 */ /* 0x000fe20007f1e0ff */
[----:B------:R-:W-:Y:S01]  /*121c0*/  IMAD.IADD R19, R19, 0x1, R13 ;  /* 0x0000000113137824 */ /* 0x000fe200078e020d */
[----:B------:R-:W-:Y:S01]  /*121d0*/  LEA R13, R0, R5, 0x5 ;  /* 0x00000005000d7211 */ /* 0x000fe200078e28ff */
[----:B------:R-:W-:Y:S01]  /*121e0*/  IMAD R7, R14, c[0x0][0x49c], R11 ;  /* 0x000127000e077a24 */ /* 0x000fe200078e020b */
[----:B------:R-:W-:Y:S01]  /*121f0*/  SHF.R.S32.HI R11, RZ, 0x1f, R10 ;  /* 0x0000001fff0b7819 */ /* 0x000fe2000001140a */
[----:B------:R-:W-:Y:S02]  /*12200*/  IMAD.SHL.U32 R0, R0, 0x8, RZ ;  /* 0x0000000800007824 */ /* 0x000fe400078e00ff */
[----:B------:R-:W-:Y:S01]  /*12210*/  IMAD R13, R40, 0x80, R13 ;  /* 0x00000080280d7824 */ /* 0x000fe200078e020d */
[----:B------:R-:W-:Y:S01]  /*12220*/  IADD3.X R17, R20, R17, R7, P0, !PT ;  /* 0x0000001114117210 */ /* 0x000fe200007fe407 */
[----:B------:R-:W-:Y:S01]  /*12230*/  IMAD R11, R11, c[0x0][0x488], RZ ;  /* 0x000122000b0b7a24 */ /* 0x000fe200078e02ff */
[----:B------:R-:W-:Y:S01]  /*12240*/  IADD3 R36, R0, 0x40, RZ ;  /* 0x0000004000247810 */ /* 0x000fe20007ffe0ff */
[----:B------:R-:W-:Y:S01]  /*12250*/  @P1 IMAD.HI.U32 R12, R13, c[0x0][0x4ec], RZ ;  /* 0x00013b000d0c1a27 */ /* 0x000fe200078e00ff */
[----:B------:R-:W-:-:S03]  /*12260*/  MOV R9, R13 ;  /* 0x0000000d00097202 */ /* 0x000fc60000000f00 */
[----:B------:R-:W-:Y:S01]  /*12270*/  IMAD.WIDE.U32 R16, R10, c[0x0][0x488], R16 ;  /* 0x000122000a107a25 */ /* 0x000fe200078e0010 */
[----:B------:R-:W-:-:S03]  /*12280*/  @P1 SHF.R.U32.HI R9, RZ, c[0x0][0x4f0], R12 ;  /* 0x00013c00ff091a19 */ /* 0x000fc6000001160c */
[----:B------:R-:W-:Y:S01]  /*12290*/  IMAD R11, R10, c[0x0][0x48c], R11 ;  /* 0x000123000a0b7a24 */ /* 0x000fe200078e020b */
[----:B------:R-:W-:Y:S01]  /*122a0*/  LEA R12, P0, R16, c[0x0][0x450], 0x2 ;  /* 0x00011400100c7a11 */ /* 0x000fe200078010ff */
[----:B------:R-:W-:Y:S02]  /*122b0*/  IMAD.SHL.U32 R7, R5, 0x40, RZ ;  /* 0x0000004005077824 */ /* 0x000fe400078e00ff */
[----:B------:R-:W-:Y:S01]  /*122c0*/  IMAD R15, R15, c[0x0][0x3f0], RZ ;  /* 0x0000fc000f0f7a24 */ /* 0x000fe200078e02ff */
[----:B------:R-:W-:Y:S01]  /*122d0*/  IADD3 R11, R17, R11, RZ ;  /* 0x0000000b110b7210 */ /* 0x000fe20007ffe0ff */
[----:B------:R-:W-:Y:S01]  /*122e0*/  SHFL.IDX PT, R42, R12, RZ, 0x1c1f ;  /* 0x001c1fff0c2a7589 */ /* 0x000fe200000e0000 */
[----:B------:R-:W-:Y:S01]  /*122f0*/  LOP3.LUT R7, R7, 0x1c0, RZ, 0xc0, !PT ;  /* 0x000001c007077812 */ /* 0x000fe200078ec0ff */
[----:B------:R-:W-:Y:S01]  /*12300*/  IMAD R17, R14, c[0x0][0x3f4], R15 ;  /* 0x0000fd000e117a24 */ /* 0x000fe200078e020f */
[----:B------:R-:W-:Y:S01]  /*12310*/  LEA.HI.X R11, R16, c[0x0][0x454], R11, 0x2, P0 ;  /* 0x00011500100b7a11 */ /* 0x000fe200000f140b */
[----:B------:R-:W-:Y:S01]  /*12320*/  SHFL.IDX PT, R34, R12, 0x1, 0x1c1f ;  /* 0x003c1f000c227f89 */ /* 0x000fe200000e0000 */
[----:B------:R-:W-:Y:S01]  /*12330*/  LOP3.LUT R10, R7, 0x38, R0, 0xf8, !PT ;  /* 0x00000038070a7812 */ /* 0x000fe200078ef800 */
[----:B------:R-:W-:Y:S01]  /*12340*/  IMAD.WIDE.U32 R14, R14, c[0x0][0x3f0], R18 ;  /* 0x0000fc000e0e7a25 */ /* 0x000fe200078e0012 */
[----:B------:R-:W-:Y:S01]  /*12350*/  SHF.R.U32.HI R7, RZ, 0x3, R7 ;  /* 0x00000003ff077819 */ /* 0x000fe20000011607 */
[----:B------:R-:W1:Y:S01]  /*12360*/  SHFL.IDX PT, R43, R11, RZ, 0x1c1f ;  /* 0x001c1fff0b2b7589 */ /* 0x000e6200000e0000 */
[----:B------:R-:W-:Y:S01]  /*12370*/  LEA R16, R40, R3, 0x7 ;  /* 0x0000000328107211 */ /* 0x000fe200078e38ff */
[--C-:B------:R-:W-:Y:S01]  /*12380*/  IMAD.MOV R32, RZ, RZ, -R9.reuse ;  /* 0x000000ffff207224 */ /* 0x100fe200078e0a09 */
[----:B------:R-:W-:Y:S01]  /*12390*/  LOP3.LUT R7, R10, R7, RZ, 0x3c, !PT ;  /* 0x000000070a077212 */ /* 0x000fe200078e3cff */
[----:B------:R-:W3:Y:S01]  /*123a0*/  SHFL.IDX PT, R35, R11, 0x1, 0x1c1f ;  /* 0x003c1f000b237f89 */ /* 0x000ee200000e0000 */
[----:B------:R-:W-:Y:S01]  /*123b0*/  SHF.R.S32.HI R10, RZ, 0x1f, R9 ;  /* 0x0000001fff0a7819 */ /* 0x000fe20000011409 */
[----:B-----5:R-:W-:Y:S01]  /*123c0*/  IMAD R3, R8, c[0x0][0x4e8], RZ ;  /* 0x00013a0008037a24 */ /* 0x020fe200078e02ff */
[----:B------:R-:W-:Y:S01]  /*123d0*/  IADD3 R8, R16, 0x8, RZ ;  /* 0x0000000810087810 */ /* 0x000fe20007ffe0ff */
[----:B------:R-:W-:Y:S01]  /*123e0*/  IMAD.IADD R15, R15, 0x1, R17 ;  /* 0x000000010f0f7824 */ /* 0x000fe200078e0211 */
[----:B------:R-:W-:Y:S01]  /*123f0*/  LEA R40, R40, R5, 0x7 ;  /* 0x0000000528287211 */ /* 0x000fe200078e38ff */
[----:B------:R-:W-:Y:S01]  /*12400*/  IMAD R32, R32, c[0x0][0x4e8], R13 ;  /* 0x00013a0020207a24 */ /* 0x000fe200078e020d */
[-C--:B------:R-:W-:Y:S01]  /*12410*/  ISETP.GE.OR P0, PT, R16, R3.reuse, P2 ;  /* 0x000000031000720c */ /* 0x080fe20001706670 */
[----:B------:R-:W-:Y:S01]  /*12420*/  IMAD R10, R10, c[0x0][0x3e0], RZ ;  /* 0x0000f8000a0a7a24 */ /* 0x000fe200078e02ff */
[----:B------:R-:W-:Y:S01]  /*12430*/  ISETP.GE.OR P2, PT, R8, R3, P2 ;  /* 0x000000030800720c */ /* 0x000fe20001746670 */
[----:B------:R-:W-:-:S02]  /*12440*/  IMAD.SHL.U32 R6, R6, 0x8, RZ ;  /* 0x0000000806067824 */ /* 0x000fc400078e00ff */
[C---:B------:R-:W-:Y:S02]  /*12450*/  IMAD R10, R9.reuse, c[0x0][0x3e4], R10 ;  /* 0x0000f900090a7a24 */ /* 0x040fe400078e020a */
[----:B------:R-:W-:Y:S01]  /*12460*/  IMAD.WIDE.U32 R14, R9, c[0x0][0x3e0], R14 ;  /* 0x0000f800090e7a25 */ /* 0x000fe200078e000e */
[----:B------:R-:W-:Y:S02]  /*12470*/  SHF.R.S32.HI R9, RZ, 0x1f, R32 ;  /* 0x0000001fff097819 */ /* 0x000fe40000011420 */
[----:B------:R-:W-:Y:S01]  /*12480*/  LOP3.LUT R7, R7, 0x7ffffe00, R6, 0xf8, !PT ;  /* 0x7ffffe0007077812 */ /* 0x000fe200078ef806 */
[----:B------:R-:W-:Y:S02]  /*12490*/  IMAD.IADD R15, R15, 0x1, R10 ;  /* 0x000000010f0f7824 */ /* 0x000fe400078e020a */
[----:B------:R-:W-:Y:S01]  /*124a0*/  IMAD R9, R9, c[0x0][0x3d8], RZ ;  /* 0x0000f60009097a24 */ /* 0x000fe200078e02ff */
[----:B------:R-:W-:Y:S01]  /*124b0*/  SHF.L.U32 R41, R7, 0x1, RZ ;  /* 0x0000000107297819 */ /* 0x000fe200000006ff */
[----:B-1----:R1:W-:Y:S02]  /*124c0*/  @!P0 ST.E [R42.64], R2 ;  /* 0x000000022a008985 */ /* 0x0023e4000c10190a */
[----:B------:R-:W-:-:S02]  /*124d0*/  IMAD R6, R32, c[0x0][0x3dc], R9 ;  /* 0x0000f70020067a24 */ /* 0x000fc400078e0209 */
[----:B------:R-:W-:Y:S01]  /*124e0*/  IMAD.WIDE.U32 R32, R32, c[0x0][0x3d8], R14 ;  /* 0x0000f60020207a25 */ /* 0x000fe200078e000e */
[----:B---3--:R1:W-:Y:S03]  /*124f0*/  @!P2 ST.E [R34.64], R4 ;  /* 0x000000042200a985 */ /* 0x0083e6000c10190a */
[----:B------:R-:W-:Y:S01]  /*12500*/  IMAD.IADD R6, R33, 0x1, R6 ;  /* 0x0000000121067824 */ /* 0x000fe200078e0206 */
[----:B------:R1:W3:Y:S01]  /*12510*/  LDS.128 R28, [R41+0x1080] ;  /* 0x00108000291c7984 */ /* 0x0002e20000000c00 */
[----:B------:R-:W-:-:S03]  /*12520*/  LEA R38, P0, R32, c[0x0][0x380], 0x1 ;  /* 0x0000e00020267a11 */ /* 0x000fc600078008ff */
[----:B------:R1:W4:Y:S01]  /*12530*/  LDS.128 R24, [R41+0x2080] ;  /* 0x0020800029187984 */ /* 0x0003220000000c00 */
[----:B------:R-:W-:Y:S02]  /*12540*/  LEA.HI.X R37, R32, c[0x0][0x384], R6, 0x1, P0 ;  /* 0x0000e10020257a11 */ /* 0x000fe400000f0c06 */
[----:B------:R-:W-:Y:S01]  /*12550*/  ISETP.GE.AND P0, PT, R40, R3, PT ;  /* 0x000000032800720c */ /* 0x000fe20003f06270 */
[----:B------:R1:W2:Y:S04]  /*12560*/  LDS.128 R20, [R41+0x3080] ;  /* 0x0030800029147984 */ /* 0x0002a80000000c00 */
        /* <DEDUP_REMOVED lines=17> */
.L_x_271:
[----:B------:R-:W-:Y:S05]  /*12680*/  BSYNC B0 ;  /* 0x0000000000007941 */ /* 0x000fea0003800000 */
.L_x_270:
        /* <DEDUP_REMOVED lines=15> */
.L_x_273:
[----:B------:R-:W-:Y:S05]  /*12780*/  BSYNC B0 ;  /* 0x0000000000007941 */ /* 0x000fea0003800000 */
.L_x_272:
[----:B------:R-:W-:Y:S01]  /*12790*/  IADD3 R2, R40, 0x40, RZ ;  /* 0x0000004028027810 */ /* 0x000fe20007ffe0ff */
[----:B---34-:R3:W4:Y:S01]  /*127a0*/  SHFL.IDX PT, R7, R37, 0x2, 0x181f ;  /* 0x00581f0025077f89 */ /* 0x01872200000e0000 */
[----:B------:R-:W-:Y:S02]  /*127b0*/  BSSY B0, `(.L_x_274) ;  /* 0x000000d000007945 */ /* 0x000fe40003800000 */
[----:B------:R-:W-:Y:S01]  /*127c0*/  ISETP.GE.AND P0, PT, R2, R3, PT ;  /* 0x000000030200720c */ /* 0x000fe20003f06270 */
[----:B------:R3:W1:-:S12]  /*127d0*/  SHFL.IDX PT, R6, R38, 0x2, 0x181f ;  /* 0x00581f0026067f89 */ /* 0x00065800000e0000 */
[----:B------:R-:W-:Y:S05]  /*127e0*/  @P0 BRA `(.L_x_275) ;  /* 0x0000009000000947 */ /* 0x000fea0003800000 */
[----:B------:R-:W-:Y:S02]  /*127f0*/  ISETP.GE.AND P0, PT, R36, c[0x0][0x3c8], PT ;  /* 0x0000f20024007a0c */ /* 0x000fe40003f06270 */
[----:B------:R-:W-:-:S11]  /*12800*/  ISETP.GE.AND P1, PT, R0, c[0x0][0x3c8], PT ;  /* 0x0000f20000007a0c */ /* 0x000fd60003f26270 */
[----:B------:R-:W-:-:S04]  /*12810*/  @!P0 SHF.R.S32.HI R5, RZ, 0x1f, R36 ;  /* 0x0000001fff058819 */ /* 0x000fc80000011424 */
[----:B------:R-:W-:Y:S01]  /*12820*/  @!P0 LEA.HI R2, R5, R36, RZ, 0x3 ;  /* 0x0000002405028211 */ /* 0x000fe200078f18ff */
[----:B-1--4-:R-:W-:-:S03]  /*12830*/  @!P1 IMAD.WIDE R4, R0, 0x2, R6 ;  /* 0x0000000200049825 */ /* 0x012fc600078e0206 */
[----:B------:R-:W-:Y:S02]  /*12840*/  @!P0 LOP3.LUT R2, R2, 0xfffffff8, RZ, 0xc0, !PT ;  /* 0xfffffff802028812 */ /* 0x000fe400078ec0ff */
[----:B------:R1:W-:Y:S03]  /*12850*/  @!P1 ST.E.128 [R4.64], R24 ;  /* 0x0000001804009985 */ /* 0x0003e6000c101d0a */
[----:B------:R-:W-:-:S05]  /*12860*/  @!P0 IMAD.WIDE R6, R2, 0x2, R6 ;  /* 0x0000000202068825 */ /* 0x000fca00078e0206 */
[----:B------:R1:W-:Y:S02]  /*12870*/  @!P0 ST.E.128 [R6.64], R12 ;  /* 0x0000000c06008985 */ /* 0x0003e4000c101d0a */
.L_x_275:
[----:B------:R-:W-:Y:S05]  /*12880*/  BSYNC B0 ;  /* 0x0000000000007941 */ /* 0x000fea0003800000 */
.L_x_274:
[----:B------:R-:W-:Y:S01]  /*12890*/  IADD3 R40, R40, 0x60, RZ ;  /* 0x0000006028287810 */ /* 0x000fe20007ffe0ff */
[----:B-1----:R1:W3:Y:S03]  /*128a0*/  SHFL.IDX PT, R5, R37, 0x3, 0x181f ;  /* 0x00781f0025057f89 */ /* 0x0022e600000e0000 */
[----:B------:R-:W-:Y:S01]  /*128b0*/  ISETP.GE.AND P0, PT, R40, R3, PT ;  /* 0x000000032800720c */ /* 0x000fe20003f06270 */
[----:B------:R1:W4:-:S12]  /*128c0*/  SHFL.IDX PT, R4, R38, 0x3, 0x181f ;  /* 0x00781f0026047f89 */ /* 0x00031800000e0000 */
[----:B------:R-:W-:Y:S05]  /*128d0*/  @P0 EXIT ;  /* 0x000000000000094d */ /* 0x000fea0003800000 */
[----:B------:R-:W-:-:S13]  /*128e0*/  ISETP.GE.AND P0, PT, R0, c[0x0][0x3c8], PT ;  /* 0x0000f20000007a0c */ /* 0x000fda0003f06270 */
[----:B---34-:R-:W-:-:S05]  /*128f0*/  @!P0 IMAD.WIDE R2, R0, 0x2, R4 ;  /* 0x0000000200028825 */ /* 0x018fca00078e0204 */
[----:B--2---:R2:W-:Y:S01]  /*12900*/  @!P0 ST.E.128 [R2.64], R20 ;  /* 0x0000001402008985 */ /* 0x0045e2000c101d0a */
[----:B------:R-:W-:-:S13]  /*12910*/  ISETP.GE.AND P0, PT, R36, c[0x0][0x3c8], PT ;  /* 0x0000f20024007a0c */ /* 0x000fda0003f06270 */
[----:B------:R-:W-:Y:S05]  /*12920*/  @P0 EXIT ;  /* 0x000000000000094d */ /* 0x000fea0003800000 */
[----:B--2---:R-:W-:-:S04]  /*12930*/  SHF.R.S32.HI R3, RZ, 0x1f, R36 ;  /* 0x0000001fff037819 */ /* 0x004fc80000011424 */
[----:B------:R-:W-:-:S04]  /*12940*/  LEA.HI R3, R3, R36, RZ, 0x3 ;  /* 0x0000002403037211 */ /* 0x000fc800078f18ff */
[----:B------:R-:W-:-:S05]  /*12950*/  LOP3.LUT R3, R3, 0xfffffff8, RZ, 0xc0, !PT ;  /* 0xfffffff803037812 */ /* 0x000fca00078ec0ff */
[----:B------:R-:W-:-:S05]  /*12960*/  IMAD.WIDE R4, R3, 0x2, R4 ;  /* 0x0000000203047825 */ /* 0x000fca00078e0204 */
[----:B------:R-:W-:Y:S01]  /*12970*/  ST.E.128 [R4.64], R8 ;  /* 0x0000000804007985 */ /* 0x000fe2000c101d0a */
[----:B------:R-:W-:Y:S05]  /*12980*/  EXIT ;  /* 0x000000000000794d */ /* 0x000fea0003800000 */
.L_x_268:
        /* <DEDUP_REMOVED lines=8> */
[----:B------:R-:W3:Y:S04]  /*12a10*/  @P1 LDG.E R3, [R4.64] ;  /* 0x0000000a04031981 */ /* 0x000ee8000c1e1900 */
[----:B------:R1:W5:Y:S01]  /*12a20*/  @P0 LDG.E R2, [R6.64] ;  /* 0x0000000a06020981 */ /* 0x000362000c1e1900 */
[----:B------:R-:W-:Y:S02]  /*12a30*/  CS2R R12, SRZ ;  /* 0x00000000000c7805 */ /* 0x000fe4000001ff00 */
[--C-:B---3--:R-:W-:Y:S01]  /*12a40*/  @P1 SHF.R.S32.HI R13, RZ, 0x1f, R3.reuse ;  /* 0x0000001fff0d1819 */ /* 0x108fe20000011403 */
[----:B------:R-:W-:Y:S01]  /*12a50*/  @P1 IMAD.MOV.U32 R12, RZ, RZ, R3 ;  /* 0x000000ffff0c1224 */ /* 0x000fe200078e0003 */
[----:B------:R-:W-:Y:S05]  /*12a60*/  @P0 BRA `(.L_x_276) ;  /* 0x0000004000000947 */ /* 0x000fea0003800000 */
[----:B-1----:R-:W-:Y:S05]  /*12a70*/  @!P1 BRA `(.L_x_276) ;  /* 0x0000003000009947 */ /* 0x002fea0003800000 */
[----:B-----5:R-:W3:Y:S04]  /*12a80*/  LDG.E R2, [R4.64] ;  /* 0x0000000a04027981 */ /* 0x020ee8000c1e1900 */
[----:B------:R-:W3:Y:S02]  /*12a90*/  LDG.E R3, [R4.64+0x4] ;  /* 0x0000040a04037981 */ /* 0x000ee4000c1e1900 */
[----:B---3--:R-:W-:-:S02]  /*12aa0*/  IADD3 R2, -R2, R3, RZ ;  /* 0x0000000302027210 */ /* 0x008fc40007ffe1ff */
.L_x_276:
[----:B-1----:R-:W1:Y:S01]  /*12ab0*/  S2R R0, SR_TID.X ;  /* 0x0000000000007919 */ /* 0x002e620000002100 */
[----:B------:R-:W-:Y:S01]  /*12ac0*/  SHF.R.S32.HI R9, RZ, 0x1f, R218 ;  /* 0x0000001fff097819 */ /* 0x000fe200000114da */
[----:B------:R-:W-:Y:S01]  /*12ad0*/  BSSY B0, `(.L_x_277) ;  /* 0x0000028000007945 */ /* 0x000fe20003800000 */
[----:B------:R-:W-:-:S02]  /*12ae0*/  SEL R218, R218, RZ, !P1 ;  /* 0x000000ffdada7207 */ /* 0x000fc40004800000 */
[----:B------:R-:W-:Y:S02]  /*12af0*/  SEL R9, R9, RZ, !P1 ;  /* 0x000000ff09097207 */ /* 0x000fe40004800000 */
[----:B-1----:R-:W-:-:S13]  /*12b00*/  ISETP.GT.AND P0, PT, R0, 0x7f, PT ;  /* 0x0000007f0000780c */ /* 0x002fda0003f04270 */
        /* <DEDUP_REMOVED lines=36> */
.L_x_278:
[----:B------:R-:W-:Y:S05]  /*12d50*/  BSYNC B0 ;  /* 0x0000000000007941 */ /* 0x000fea0003800000 */
.L_x_277:
[----:B------:R-:W3:Y:S01]  /*12d60*/  S2R R7, SR_CTAID.Y ;  /* 0x0000000000077919 */ /* 0x000ee20000002600 */
        /* <DEDUP_REMOVED lines=18> */
[----:B---3--:R-:W-:Y:S01]  /*12e90*/  SHF.R.S32.HI R6, RZ, 0x1f, R7 ;  /* 0x0000001fff067819 */ /* 0x008fe20000011407 */
        /* <DEDUP_REMOVED lines=26> */
[----:B------:R1:W3:Y:S01]  /*13040*/  SHFL.IDX PT, R6, R3, RZ, 0x181f ;  /* 0x00181fff03067589 */ /* 0x0002e200000e0000 */
[----:B------:R-:W-:-:S03]  /*13050*/  ISETP.GE.AND P0, PT, R9, R2, PT ;  /* 0x000000020900720c */ /* 0x000fc60003f06270 */
[----:B------:R1:W4:Y:S10]  /*13060*/  SHFL.IDX PT, R7, R0, RZ, 0x181f ;  /* 0x00181fff00077589 */ /* 0x00033400000e0000 */
        /* <DEDUP_REMOVED lines=10> */
.L_x_280:
[----:B------:R-:W-:Y:S05]  /*13110*/  BSYNC B0 ;  /* 0x0000000000007941 */ /* 0x000fea0003800000 */
.L_x_279:
[----:B---34-:R-:W-:Y:S01]  /*13120*/  IADD3 R7, R9, 0x20, RZ ;  /* 0x0000002009077810 */ /* 0x018fe20007ffe0ff */
[----:B------:R3:W4:Y:S01]  /*13130*/  SHFL.IDX PT, R11, R0, 0x1, 0x181f ;  /* 0x00381f00000b7f89 */ /* 0x00072200000e0000 */
[----:B------:R-:W-:Y:S02]  /*13140*/  BSSY B0, `(.L_x_281) ;  /* 0x000000d000007945 */ /* 0x000fe40003800000 */
[----:B------:R-:W-:Y:S01]  /*13150*/  ISETP.GE.AND P0, PT, R7, R2, PT ;  /* 0x000000020700720c */ /* 0x000fe20003f06270 */
[----:B------:R3:W1:-:S12]  /*13160*/  SHFL.IDX PT, R10, R3, 0x1, 0x181f ;  /* 0x00381f00030a7f89 */ /* 0x00065800000e0000 */
        /* <DEDUP_REMOVED lines=10> */
.L_x_282:
[----:B------:R-:W-:Y:S05]  /*13210*/  BSYNC B0 ;  /* 0x0000000000007941 */ /* 0x000fea0003800000 */
.L_x_281:
[----:B-1----:R-:W-:Y:S01]  /*13220*/  IADD3 R7, R9, 0x40, RZ ;  /* 0x0000004009077810 */ /* 0x002fe20007ffe0ff */
[----:B----4-:R1:W4:Y:S01]  /*13230*/  SHFL.IDX PT, R11, R0, 0x2, 0x181f ;  /* 0x00581f00000b7f89 */ /* 0x01032200000e0000 */
[----:B------:R-:W-:Y:S02]  /*13240*/  BSSY B0, `(.L_x_283) ;  /* 0x000000d000007945 */ /* 0x000fe40003800000 */
[----:B------:R-:W-:Y:S01]  /*13250*/  ISETP.GE.AND P0, PT, R7, R2, PT ;  /* 0x000000020700720c */ /* 0x000fe20003f06270 */
[----:B------:R1:W2:-:S12]  /*13260*/  SHFL.IDX PT, R10, R3, 0x2, 0x181f ;  /* 0x00581f00030a7f89 */ /* 0x00029800000e0000 */
[----:B------:R-:W-:Y:S05]  /*13270*/  @P0 BRA `(.L_x_284) ;  /* 0x0000009000000947 */ /* 0x000fea0003800000 */
[----:B------:R-:W-:Y:S02]  /*13280*/  ISETP.GE.AND P0, PT, R4, c[0x0][0x3c8], PT ;  /* 0x0000f20004007a0c */ /* 0x000fe40003f06270 */
[----:B------:R-:W-:-:S11]  /*13290*/  ISETP.GE.AND P1, PT, R5, c[0x0][0x3c8], PT ;  /* 0x0000f20005007a0c */ /* 0x000fd60003f26270 */
[----:B------:R-:W-:Y:S02]  /*132a0*/  @!P0 SHF.R.S32.HI R7, RZ, 0x1f, R4 ;  /* 0x0000001fff078819 */ /* 0x000fe40000011404 */
[----:B--2-4-:R-:W-:Y:S02]  /*132b0*/  @!P1 IMAD.WIDE R12, R5, 0x2, R10 ;  /* 0x00000002050c9825 */ /* 0x014fe400078e020a */
[----:B------:R-:W-:-:S03]  /*132c0*/  @!P0 LEA.HI R6, R7, R4, RZ, 0x3 ;  /* 0x0000000407068211 */ /* 0x000fc600078f18ff */
[----:B------:R2:W-:Y:S01]  /*132d0*/  @!P1 ST.E.128 [R12.64], RZ ;  /* 0x000000ff0c009985 */ /* 0x0005e2000c101d0a */
[----:B------:R-:W-:-:S05]  /*132e0*/  @!P0 LOP3.LUT R6, R6, 0xfffffff8, RZ, 0xc0, !PT ;  /* 0xfffffff806068812 */ /* 0x000fca00078ec0ff */
[----:B------:R-:W-:-:S05]  /*132f0*/  @!P0 IMAD.WIDE R6, R6, 0x2, R10 ;  /* 0x0000000206068825 */ /* 0x000fca00078e020a */
[----:B------:R2:W-:Y:S02]  /*13300*/  @!P0 ST.E.128 [R6.64], RZ ;  /* 0x000000ff06008985 */ /* 0x0005e4000c101d0a */
.L_x_284:
[----:B------:R-:W-:Y:S05]  /*13310*/  BSYNC B0 ;  /* 0x0000000000007941 */ /* 0x000fea0003800000 */
.L_x_283:
[----:B------:R-:W-:Y:S01]  /*13320*/  IADD3 R9, R9, 0x60, RZ ;  /* 0x0000006009097810 */ /* 0x000fe20007ffe0ff */
[----:B--2---:R2:W1:Y:S03]  /*13330*/  SHFL.IDX PT, R7, R0, 0x3, 0x181f ;  /* 0x00781f0000077f89 */ /* 0x00446600000e0000 */
        /* <DEDUP_REMOVED lines=14> */
.L_x_285:
        /* <DEDUP_REMOVED lines=14> */
.L_x_3762:


//--------------------- .text._ZN7cutlass13device_kernelIN5flash19enable_sm80_to_sm89INS1_16FlashAttnFwdSm80INS1_25CollectiveMainloopFwdSm80ILi8ELi1ELb1EN4cute5tupleIJNS5_1CILi128EEENS7_ILi96EEES8_EEELi128ENS_10bfloat16_tEfNS_4arch4Sm80ELb0ELb1ELb1ELb1ELb0ELb1ELb1ELb0EEENS1_21CollectiveEpilogueFwdINS6_IJS8_S8_S9_EEENS6_IJNS7_ILi1EEESH_SH_EEESB_SD_Li256ELb1ELb1ELb0ELb0EEENS1_19SingleTileSchedulerILb1ELb0ELb1ELi128EEEEEEEEEvNT_6ParamsE --------------------------
	.section	.text._ZN7cutlass13device_kernelIN5flash19enable_sm80_to_sm89INS1_16FlashAttnFwdSm80INS1_25CollectiveMainloopFwdSm80ILi8ELi1ELb1EN4cute5tupleIJNS5_1CILi128EEENS7_ILi96EEES8_EEELi128ENS_10bfloat16_tEfNS_4arch4Sm80ELb0ELb1ELb1ELb1ELb0ELb1ELb1ELb0EEENS1_21CollectiveEpilogueFwdINS6_IJS8_S8_S9_EEENS6_IJNS7_ILi1EEESH_SH_EEESB_SD_Li256ELb1ELb1ELb0ELb0EEENS1_19SingleTileSchedulerILb1ELb0ELb1ELi128EEEEEEEEEvNT_6ParamsE,"ax",@progbits
	.sectioninfo	@"SHI_REGISTERS=254"
	.align	128
.text._ZN7cutlass13device_kernelIN5flash19enable_sm80_to_sm89INS1_16FlashAttnFwdSm80INS1_25CollectiveMainloopFwdSm80ILi8ELi1ELb1EN4cute5tupleIJNS5_1CILi128EEENS7_ILi96EEES8_EEELi128ENS_10bfloat16_tEfNS_4arch4Sm80ELb0ELb1ELb1ELb1ELb0ELb1ELb1ELb0EEENS1_21CollectiveEpilogueFwdINS6_IJS8_S8_S9_EEENS6_IJNS7_ILi1EEESH_SH_EEESB_SD_Li256ELb1ELb1ELb0ELb0EEENS1_19SingleTileSchedulerILb1ELb0ELb1ELi128EEEEEEEEEvNT_6ParamsE:
        .type           _ZN7cutlass13device_kernelIN5flash19enable_sm80_to_sm89INS1_16FlashAttnFwdSm80INS1_25CollectiveMainloopFwdSm80ILi8ELi1ELb1EN4cute5tupleIJNS5_1CILi128EEENS7_ILi96EEES8_EEELi128ENS_10bfloat16_tEfNS_4arch4Sm80ELb0ELb1ELb1ELb1ELb0ELb1ELb1ELb0EEENS1_21CollectiveEpilogueFwdINS6_IJS8_S8_S9_EEENS6_IJNS7_ILi1EEESH_SH_EEESB_SD_Li256ELb1ELb1ELb0ELb0EEENS1_19SingleTileSchedulerILb1ELb0ELb1ELi128EEEEEEEEEvNT_6ParamsE,@function
        .size           _ZN7cutlass13device_kernelIN5flash19enable_sm80_to_sm89INS1_16FlashAttnFwdSm80INS1_25CollectiveMainloopFwdSm80ILi8ELi1ELb1EN4cute5tupleIJNS5_1CILi128EEENS7_ILi96EEES8_EEELi128ENS_10bfloat16_tEfNS_4arch4Sm80ELb0ELb1ELb1ELb1ELb0ELb1ELb1ELb0EEENS1_21CollectiveEpilogueFwdINS6_IJS8_S8_S9_EEENS6_IJNS7_ILi1EEESH_SH_EEESB_SD_Li256ELb1ELb1ELb0ELb0EEENS1_19SingleTileSchedulerILb1ELb0ELb1ELi128EEEEEEEEEvNT_6ParamsE,(.L_x_3763 - _ZN7cutlass13device_kernelIN5flash19enable_sm80_to_sm89INS1_16FlashAttnFwdSm80INS1_25CollectiveMainloopFwdSm80ILi8ELi1ELb1EN4cute5tupleIJNS5_1CILi128EEENS7_ILi96EEES8_EEELi128ENS_10bfloat16_tEfNS_4arch4Sm80ELb0ELb1ELb1ELb1ELb0ELb1ELb1ELb0EEENS1_21CollectiveEpilogueFwdINS6_IJS8_S8_S9_EEENS6_IJNS7_ILi1EEESH_SH_EEESB_SD_Li256ELb1ELb1ELb0ELb0EEENS1_19SingleTileSchedulerILb1ELb0ELb1ELi128EEEEEEEEEvNT_6ParamsE)
        .other          _ZN7cutlass13device_kernelIN5flash19enable_sm80_to_sm89INS1_16FlashAttnFwdSm80INS1_25CollectiveMainloopFwdSm80ILi8ELi1ELb1EN4cute5tupleIJNS5_1CILi128EEENS7_ILi96EEES8_EEELi128ENS_10bfloat16_tEfNS_4arch4Sm80ELb0ELb1ELb1ELb1ELb0ELb1ELb1ELb0EEENS1_21CollectiveEpilogueFwdINS6_IJS8_S8_S9_EEENS6_IJNS7_ILi1EEESH_SH_EEESB_SD_Li256ELb1ELb1ELb0ELb0EEENS1_19SingleTileSchedulerILb1ELb0ELb1ELi128EEEEEEEEEvNT_6ParamsE,@"STO_CUDA_ENTRY STV_DEFAULT"
_ZN7cutlass13device_kernelIN5flash19enable_sm80_to_sm89INS1_16FlashAttnFwdSm80INS1_25CollectiveMainloopFwdSm80ILi8ELi1ELb1EN4cute5tupleIJNS5_1CILi128EEENS7_ILi96EEES8_EEELi128ENS_10bfloat16_tEfNS_4arch4Sm80ELb0ELb1ELb1ELb1ELb0ELb1ELb1ELb0EEENS1_21CollectiveEpilogueFwdINS6_IJS8_S8_S9_EEENS6_IJNS7_ILi1EEESH_SH_EEESB_SD_Li256ELb1ELb1ELb0ELb0EEENS1_19SingleTileSchedulerILb1ELb0ELb1ELi128EEEEEEEEEvNT_6ParamsE:
        /* <DEDUP_REMOVED lines=16> */
.L_x_287:
        /* <DEDUP_REMOVED lines=8> */
.L_x_289:
[----:B------:R-:W-:-:S04]  /*0180*/  MOV R3, c[0x0][0x54c] ;  /* 0x0001530000037a02 */ /* 0x000fc80000000f00 */
.L_x_288:
[----:B------:R-:W-:Y:S01]  /*0190*/  USHF.L.U32 UR4, UR4, 0x7, URZ ;  /* 0x0000000704047899 */ /* 0x000fe2000800063f */
[----:B-----5:R-:W-:-:S05]  /*01a0*/  IMAD R3, R3, c[0x0][0x548], RZ ;  /* 0x0001520003037a24 */ /* 0x020fca00078e02ff */
[----:B------:R-:W-:-:S04]  /*01b0*/  MOV R118, UR4 ;  /* 0x0000000400767c02 */ /* 0x000fc80008000f00 */
[----:B------:R-:W-:-:S04]  /*01c0*/  ISETP.GE.AND P0, PT, R118, R3, PT ;  /* 0x000000037600720c */ /* 0x000fc80003f06270 */
[----:B------:R-:W-:Y:S01]  /*01d0*/  SEL R221, R221, 0xffffffff, !P0 ;  /* 0xffffffffdddd7807 */ /* 0x000fe20004000000 */
[----:B------:R-:W-:Y:S05]  /*01e0*/  BRA `(.L_x_290) ;  /* 0x0000013000007947 */ /* 0x000fea0003800000 */
.L_x_286:
[----:B------:R-:W-:-:S04]  /*01f0*/  ISETP.NE.U32.AND P0, PT, RZ, c[0x0][0x568], PT ;  /* 0x00015a00ff007a0c */ /* 0x000fc80003f05070 */
[----:B------:R-:W-:-:S13]  /*0200*/  ISETP.NE.AND.EX P0, PT, RZ, c[0x0][0x56c], PT, P0 ;  /* 0x00015b00ff007a0c */ /* 0x000fda0003f05300 */
[----:B------:R-:W-:Y:S05]  /*0210*/  @!P0 BRA `(.L_x_291) ;  /* 0x0000002000008947 */ /* 0x000fea0003800000 */
[----:B------:R1:W5:Y:S01]  /*0220*/  LDG.E R3, [R2.64] ;  /* 0x0000001002037981 */ /* 0x000362000c1e1900 */
[----:B------:R-:W-:Y:S05]  /*0230*/  BRA `(.L_x_292) ;  /* 0x0000009000007947 */ /* 0x000fea0003800000 */
.L_x_291:
        /* <DEDUP_REMOVED lines=8> */
.L_x_293:
[----:B------:R-:W-:-:S04]  /*02c0*/  MOV R3, c[0x0][0x54c] ;  /* 0x0001530000037a02 */ /* 0x000fc80000000f00 */
.L_x_292:
[----:B------:R-:W-:Y:S01]  /*02d0*/  USHF.L.U32 UR4, UR4, 0x7, URZ ;  /* 0x0000000704047899 */ /* 0x000fe2000800063f */
[----:B-----5:R-:W-:-:S05]  /*02e0*/  IMAD R3, R3, c[0x0][0x548], RZ ;  /* 0x0001520003037a24 */ /* 0x020fca00078e02ff */
[----:B------:R-:W-:-:S04]  /*02f0*/  MOV R118, UR4 ;  /* 0x0000000400767c02 */ /* 0x000fc80008000f00 */
[----:B------:R-:W-:-:S04]  /*0300*/  ISETP.GE.AND P0, PT, R118, R3, PT ;  /* 0x000000037600720c */ /* 0x000fc80003f06270 */
[----:B------:R-:W-:-:S04]  /*0310*/  SEL R221, R221, 0xffffffff, !P0 ;  /* 0xffffffffdddd7807 */ /* 0x000fc80004000000 */
.L_x_290:
[----:B------:R-:W-:-:S13]  /*0320*/  ISETP.GE.AND P0, PT, R221, RZ, PT ;  /* 0x000000ffdd00720c */ /* 0x000fda0003f06270 */
[----:B------:R-:W-:Y:S05]  /*0330*/  @!P0 EXIT ;  /* 0x000000000000894d */ /* 0x000fea0003800000 */
[----:B------:R-:W-:Y:S01]  /*0340*/  ISETP.NE.U32.AND P0, PT, RZ, c[0x0][0x370], PT ;  /* 0x0000dc00ff007a0c */ /* 0x000fe20003f05070 */
[----:B------:R-:W-:Y:S01]  /*0350*/  CS2R R126, SRZ ;  /* 0x00000000007e7805 */ /* 0x000fe2000001ff00 */
[----:B------:R-:W-:Y:S01]  /*0360*/  ISETP.NE.U32.AND P1, PT, RZ, c[0x0][0x360], PT ;  /* 0x0000d800ff007a0c */ /* 0x000fe20003f25070 */
[----:B------:R-:W-:Y:S01]  /*0370*/  IMAD.MOV.U32 R220, RZ, RZ, c[0x0][0x168] ;  /* 0x00005a00ffdc7624 */ /* 0x000fe200078e00ff */
[----:B------:R-:W-:Y:S01]  /*0380*/  ISETP.NE.AND.EX P2, PT, RZ, c[0x0][0x374], PT, P0 ;  /* 0x0000dd00ff007a0c */ /* 0x000fe20003f45300 */
[----:B------:R-:W-:Y:S01]  /*0390*/  IMAD.MOV.U32 R80, RZ, RZ, RZ ;  /* 0x000000ffff507224 */ /* 0x000fe200078e00ff */
[----:B------:R-:W-:Y:S01]  /*03a0*/  ISETP.NE.AND.EX P0, PT, RZ, c[0x0][0x364], PT, P1 ;  /* 0x0000d900ff007a0c */ /* 0x000fe20003f05310 */
[----:B-1----:R-:W-:Y:S01]  /*03b0*/  IMAD.MOV.U32 R2, RZ, RZ, RZ ;  /* 0x000000ffff027224 */ /* 0x002fe200078e00ff */
[----:B------:R-:W-:Y:S01]  /*03c0*/  ISETP.NE.U32.AND P1, PT, RZ, c[0x0][0x348], PT ;  /* 0x0000d200ff007a0c */ /* 0x000fe20003f25070 */
[----:B------:R-:W-:Y:S01]  /*03d0*/  IMAD.WIDE R10, R221, R6, c[0x0][0x348] ;  /* 0x0000d200dd0a7625 */ /* 0x000fe200078e0206 */
[----:B------:R-:W-:-:S02]  /*03e0*/  ISETP.NE.U32.AND P4, PT, RZ, c[0x0][0x350], PT ;  /* 0x0000d400ff007a0c */ /* 0x000fc40003f85070 */
[----:B------:R-:W-:Y:S01]  /*03f0*/  ISETP.NE.U32.AND P3, PT, RZ, c[0x0][0x358], PT ;  /* 0x0000d600ff007a0c */ /* 0x000fe20003f65070 */
[CC--:B------:R-:W-:Y:S01]  /*0400*/  IMAD.WIDE R8, R221.reuse, R6.reuse, c[0x0][0x350] ;  /* 0x0000d400dd087625 */ /* 0x0c0fe200078e0206 */
[----:B------:R-:W-:Y:S02]  /*0410*/  ISETP.NE.AND.EX P1, PT, RZ, c[0x0][0x34c], PT, P1 ;  /* 0x0000d300ff007a0c */ /* 0x000fe40003f25310 */
[----:B------:R-:W-:Y:S01]  /*0420*/  ISETP.NE.AND.EX P4, PT, RZ, c[0x0][0x354], PT, P4 ;  /* 0x0000d500ff007a0c */ /* 0x000fe20003f85340 */
[----:B------:R-:W-:Y:S01]  /*0430*/  @P2 IMAD.WIDE R16, R221, R6, c[0x0][0x370] ;  /* 0x0000dc00dd102625 */ /* 0x000fe200078e0206 */
[----:B------:R-:W-:-:S03]  /*0440*/  ISETP.NE.AND.EX P3, PT, RZ, c[0x0][0x35c], PT, P3 ;  /* 0x0000d700ff007a0c */ /* 0x000fc60003f65330 */
[CC--:B------:R-:W-:Y:S01]  /*0450*/  @P0 IMAD.WIDE R14, R221.reuse, R6.reuse, c[0x0][0x360] ;  /* 0x0000d800dd0e0625 */ /* 0x0c0fe200078e0206 */
[----:B------:R1:W5:Y:S03]  /*0460*/  @P2 LDG.E R127, [R16.64] ;  /* 0x00000010107f2981 */ /* 0x000366000c1e1900 */
[----:B------:R-:W-:Y:S01]  /*0470*/  IMAD.WIDE R12, R221, R6, c[0x0][0x358] ;  /* 0x0000d600dd0c7625 */ /* 0x000fe200078e0206 */
[----:B------:R1:W5:Y:S04]  /*0480*/  @P0 LDG.E R220, [R14.64] ;  /* 0x000000100edc0981 */ /* 0x000368000c1e1900 */
[----:B------:R1:W5:Y:S04]  /*0490*/  @P1 LDG.E R80, [R10.64] ;  /* 0x000000100a501981 */ /* 0x000368000c1e1900 */
[----:B------:R1:W5:Y:S04]  /*04a0*/  @P4 LDG.E R126, [R8.64] ;  /* 0x00000010087e4981 */ /* 0x000368000c1e1900 */
[----:B------:R1:W5:Y:S04]  /*04b0*/  @P3 LDG.E R2, [R12.64] ;  /* 0x000000100c023981 */ /* 0x000368000c1e1900 */
[----:B------:R-:W2:Y:S01]  /*04c0*/  S2R R219, SR_CTAID.Y ;  /* 0x0000000000db7919 */ /* 0x000ea20000002600 */
[----:B------:R-:W-:-:S02]  /*04d0*/  IMAD.MOV.U32 R4, RZ, RZ, c[0x0][0x1d0] ;  /* 0x00007400ff047624 */ /* 0x000fc400078e00ff */
[----:B------:R-:W-:Y:S01]  /*04e0*/  IMAD.MOV.U32 R0, RZ, RZ, c[0x0][0x228] ;  /* 0x00008a00ff007624 */ /* 0x000fe200078e00ff */
[----:B--2---:R-:W-:Y:S01]  /*04f0*/  SHF.R.S32.HI R218, RZ, 0x1f, R219 ;  /* 0x0000001fffda7819 */ /* 0x004fe200000114db */
[----:B------:R-:W-:Y:S05]  /*0500*/  @P0 BRA `(.L_x_294) ;  /* 0x0000004000000947 */ /* 0x000fea0003800000 */
[----:B-1----:R-:W-:Y:S05]  /*0510*/  @!P1 BRA `(.L_x_294) ;  /* 0x0000003000009947 */ /* 0x002fea0003800000 */
[----:B-----5:R-:W2:Y:S04]  /*0520*/  LDG.E R220, [R10.64] ;  /* 0x000000100adc7981 */ /* 0x020ea8000c1e1900 */
[----:B------:R-:W2:Y:S02]  /*0530*/  LDG.E R3, [R10.64+0x4] ;  /* 0x000004100a037981 */ /* 0x000ea4000c1e1900 */
[----:B--2---:R-:W-:Y:S02]  /*0540*/  IADD3 R220, -R220, R3, RZ ;  /* 0x00000003dcdc7210 */ /* 0x004fe40007ffe1ff */
.L_x_294:
[----:B-1----:R-:W-:-:S04]  /*0550*/  ISETP.NE.U32.AND P0, PT, RZ, c[0x0][0x368], PT ;  /* 0x0000da00ff007a0c */ /* 0x002fc80003f05070 */
[----:B------:R-:W-:-:S13]  /*0560*/  ISETP.NE.AND.EX P0, PT, RZ, c[0x0][0x36c], PT, P0 ;  /* 0x0000db00ff007a0c */ /* 0x000fda0003f05300 */
[----:B------:R-:W-:Y:S05]  /*0570*/  @!P0 BRA `(.L_x_295) ;  /* 0x0000003000008947 */ /* 0x000fea0003800000 */
[----:B------:R-:W-:-:S06]  /*0580*/  IMAD.WIDE R4, R221, R6, c[0x0][0x368] ;  /* 0x0000da00dd047625 */ /* 0x000fcc00078e0206 */
[----:B------:R1:W5:Y:S01]  /*0590*/  LDG.E R4, [R4.64] ;  /* 0x0000001004047981 */ /* 0x000362000c1e1900 */
[----:B------:R-:W-:Y:S05]  /*05a0*/  BRA `(.L_x_296) ;  /* 0x0000004000007947 */ /* 0x000fea0003800000 */
.L_x_295:
[----:B------:R-:W-:Y:S05]  /*05b0*/  @!P4 BRA `(.L_x_296) ;  /* 0x000000300000c947 */ /* 0x000fea0003800000 */
[----:B------:R-:W2:Y:S04]  /*05c0*/  LDG.E R4, [R8.64] ;  /* 0x0000001008047981 */ /* 0x000ea8000c1e1900 */
[----:B------:R-:W2:Y:S02]  /*05d0*/  LDG.E R3, [R8.64+0x4] ;  /* 0x0000041008037981 */ /* 0x000ea4000c1e1900 */
[----:B--2---:R-:W-:Y:S02]  /*05e0*/  IADD3 R4, -R4, R3, RZ ;  /* 0x0000000304047210 */ /* 0x004fe40007ffe1ff */
.L_x_296:
[----:B------:R-:W2:Y:S01]  /*05f0*/  @P3 LDG.E R3, [R12.64] ;  /* 0x000000100c033981 */ /* 0x000ea2000c1e1900 */
[----:B------:R-:W-:-:S03]  /*0600*/  ISETP.NE.U32.AND P0, PT, RZ, c[0x0][0x378], PT ;  /* 0x0000de00ff007a0c */ /* 0x000fc60003f05070 */
[----:B------:R-:W2:Y:S01]  /*0610*/  @P3 LDG.E R8, [R12.64+0x4] ;  /* 0x000004100c083981 */ /* 0x000ea2000c1e1900 */
[----:B------:R-:W-:Y:S01]  /*0620*/  ISETP.NE.AND.EX P0, PT, RZ, c[0x0][0x37c], PT, P0 ;  /* 0x0000df00ff007a0c */ /* 0x000fe20003f05300 */
[----:B-----5:R-:W-:-:S12]  /*0630*/  IMAD.MOV.U32 R79, RZ, RZ, R4 ;  /* 0x000000ffff4f7224 */ /* 0x020fd800078e0004 */
[----:B------:R-:W-:-:S05]  /*0640*/  @P0 IMAD.WIDE R10, R221, R6, c[0x0][0x378] ;  /* 0x0000de00dd0a0625 */ /* 0x000fca00078e0206 */
[----:B------:R3:W5:Y:S01]  /*0650*/  @P0 LDG.E R79, [R10.64] ;  /* 0x000000100a4f0981 */ /* 0x000762000c1e1900 */
[----:B------:R-:W-:Y:S01]  /*0660*/  IMAD.MOV.U32 R217, RZ, RZ, c[0x0][0x2c4] ;  /* 0x0000b100ffd97624 */ /* 0x000fe200078e00ff */
[----:B------:R-:W-:Y:S01]  /*0670*/  LOP3.LUT R222, R222, 0xffdfffff, RZ, 0xc0, !PT ;  /* 0xffdfffffdede7812 */ /* 0x000fe200078ec0ff */
[----:B------:R-:W-:Y:S01]  /*0680*/  IMAD.MOV.U32 R216, RZ, RZ, c[0x0][0x32c] ;  /* 0x0000cb00ffd87624 */ /* 0x000fe200078e00ff */
[----:B------:R-:W-:Y:S02]  /*0690*/  IADD3 R7, R118, 0x7f, RZ ;  /* 0x0000007f76077810 */ /* 0x000fe40007ffe0ff */
[----:B------:R-:W-:Y:S02]  /*06a0*/  ISETP.NE.AND P2, PT, R217, 0x1, PT ;  /* 0x00000001d900780c */ /* 0x000fe40003f45270 */
[----:B------:R-:W-:-:S11]  /*06b0*/  ISETP.GE.AND P1, PT, R216, 0x1, PT ;  /* 0x00000001d800780c */ /* 0x000fd60003f26270 */
[----:B-1----:R-:W-:Y:S02]  /*06c0*/  @P2 IADD3 R5, R118, 0x7f, RZ ;  /* 0x0000007f76052810 */ /* 0x002fe40007ffe0ff */
[----:B------:R-:W-:-:S03]  /*06d0*/  @P2 LOP3.LUT R222, R222, 0x200000, RZ, 0xfc, !PT ;  /* 0x00200000dede2812 */ /* 0x000fc600078efcff */
[----:B------:R-:W-:Y:S01]  /*06e0*/  @P2 IMAD.HI.U32 R5, R5, c[0x0][0x2c8], RZ ;  /* 0x0000b20005052a27 */ /* 0x000fe200078e00ff */
[----:B------:R-:W-:-:S04]  /*06f0*/  LOP3.LUT R222, R222, 0xffefffff, RZ, 0xc0, !PT ;  /* 0xffefffffdede7812 */ /* 0x000fc800078ec0ff */
[----:B------:R-:W-:Y:S02]  /*0700*/  @P2 SHF.R.U32.HI R7, RZ, c[0x0][0x2cc], R5 ;  /* 0x0000b300ff072a19 */ /* 0x000fe40000011605 */
[----:B------:R-:W-:Y:S01]  /*0710*/  @P1 LOP3.LUT R222, R222, 0x100000, RZ, 0xfc, !PT ;  /* 0x00100000dede1812 */ /* 0x000fe200078efcff */
[----:B--2---:R-:W-:Y:S02]  /*0720*/  @P3 IMAD.IADD R0, R8, 0x1, -R3 ;  /* 0x0000000108003824 */ /* 0x004fe400078e0a03 */
[----:B------:R-:W-:-:S04]  /*0730*/  IMAD.IADD R3, R4, 0x1, -R127 ;  /* 0x0000000104037824 */ /* 0x000fc800078e0a7f */
[----:B------:R-:W-:-:S05]  /*0740*/  IMAD.IADD R215, R3, 0x1, R0 ;  /* 0x0000000103d77824 */ /* 0x000fca00078e0200 */
[----:B------:R-:W-:-:S05]  /*0750*/  IADD3 R100, R215, 0x1, -R220 ;  /* 0x00000001d7647810 */ /* 0x000fca0007ffe8dc */
[----:B------:R-:W-:-:S05]  /*0760*/  IMAD.IADD R7, R100, 0x1, R7 ;  /* 0x0000000164077824 */ /* 0x000fca00078e0207 */
[----:B------:R-:W-:Y:S01]  /*0770*/  IADD3 R9, R7, c[0x0][0x328], RZ ;  /* 0x0000ca0007097a10 */ /* 0x000fe20007ffe0ff */
[----:B------:R-:W-:Y:S05]  /*0780*/  @!P1 BRA `(.L_x_297) ;  /* 0x000000e000009947 */ /* 0x000fea0003800000 */
[C---:B---3--:R-:W-:Y:S02]  /*0790*/  ISETP.GT.AND P0, PT, R7.reuse, RZ, PT ;  /* 0x000000ff0700720c */ /* 0x048fe40003f04270 */
        /* <DEDUP_REMOVED lines=8> */
.L_x_298:
[----:B------:R-:W-:-:S13]  /*0820*/  ISETP.NE.AND P0, PT, R216, 0x1, PT ;  /* 0x00000001d800780c */ /* 0x000fda0003f05270 */
[----:B------:R-:W-:-:S05]  /*0830*/  @P0 IMAD.HI.U32 R7, R5, c[0x0][0x330], RZ ;  /* 0x0000cc0005070a27 */ /* 0x000fca00078e00ff */
[----:B------:R-:W-:-:S05]  /*0840*/  @P0 SHF.R.U32.HI R5, RZ, c[0x0][0x334], R7 ;  /* 0x0000cd00ff050a19 */ /* 0x000fca0000011607 */
.L_x_299:
[----:B------:R-:W-:-:S05]  /*0850*/  IMAD R8, R5, R216, c[0x0][0x32c] ;  /* 0x0000cb0005087624 */ /* 0x000fca00078e02d8 */
[----:B------:R-:W-:Y:S02]  /*0860*/  IMNMX R9, R9, R8, PT ;  /* 0x0000000809097217 */ /* 0x000fe40003800200 */
.L_x_297:
[----:B---3--:R-:W-:Y:S01]  /*0870*/  IADD3 R8, R215, 0x5f, RZ ;  /* 0x0000005fd7087810 */ /* 0x008fe20007ffe0ff */
[----:B------:R-:W-:-:S04]  /*0880*/  @P2 IMAD.HI.U32 R5, R118, c[0x0][0x2c8], RZ ;  /* 0x0000b20076052a27 */ /* 0x000fc800078e00ff */
[----:B------:R-:W-:Y:S01]  /*0890*/  IMAD.MOV.U32 R10, RZ, RZ, R118 ;  /* 0x000000ffff0a7224 */ /* 0x000fe200078e0076 */
[----:B------:R-:W-:Y:S01]  /*08a0*/  @P2 SHF.R.U32.HI R10, RZ, c[0x0][0x2cc], R5 ;  /* 0x0000b300ff0a2a19 */ /* 0x000fe20000011605 */
[----:B------:R-:W-:-:S04]  /*08b0*/  IMAD.HI R8, R8, 0x2aaaaaab, RZ ;  /* 0x2aaaaaab08087827 */ /* 0x000fc800078e02ff */
[----:B------:R-:W-:Y:S01]  /*08c0*/  IMAD.IADD R117, R215, 0x1, -R220 ;  /* 0x00000001d7757824 */ /* 0x000fe200078e0adc */
[----:B------:R-:W-:-:S03]  /*08d0*/  SHF.R.U32.HI R99, RZ, 0x1f, R8 ;  /* 0x0000001fff637819 */ /* 0x000fc60000011608 */
[----:B------:R-:W-:Y:S01]  /*08e0*/  IMAD.IADD R7, R117, 0x1, R10 ;  /* 0x0000000175077824 */ /* 0x000fe200078e020a */
[----:B------:R-:W-:-:S04]  /*08f0*/  LEA.HI.SX32 R99, R8, R99, 0x1c ;  /* 0x0000006308637211 */ /* 0x000fc800078fe2ff */
[----:B------:R-:W-:Y:S01]  /*0900*/  IADD3 R8, R7, -c[0x0][0x324], RZ ;  /* 0x8000c90007087a10 */ /* 0x000fe20007ffe0ff */
[----:B------:R-:W-:Y:S05]  /*0910*/  @!P1 BRA `(.L_x_300) ;  /* 0x000000d000009947 */ /* 0x000fea0003800000 */
        /* <DEDUP_REMOVED lines=8> */
.L_x_301:
[----:B------:R-:W-:-:S13]  /*09a0*/  ISETP.NE.AND P0, PT, R216, 0x1, PT ;  /* 0x00000001d800780c */ /* 0x000fda0003f05270 */
[----:B------:R-:W-:-:S05]  /*09b0*/  @P0 IMAD.HI.U32 R5, R7, c[0x0][0x330], RZ ;  /* 0x0000cc0007050a27 */ /* 0x000fca00078e00ff */
[----:B------:R-:W-:-:S05]  /*09c0*/  @P0 SHF.R.U32.HI R7, RZ, c[0x0][0x334], R5 ;  /* 0x0000cd00ff070a19 */ /* 0x000fca0000011605 */
.L_x_302:
[----:B------:R-:W-:-:S05]  /*09d0*/  IMAD R7, R7, c[0x0][0x32c], RZ ;  /* 0x0000cb0007077a24 */ /* 0x000fca00078e02ff */
[----:B------:R-:W-:-:S04]  /*09e0*/  IMNMX R8, R8, R7, !PT ;  /* 0x0000000708087217 */ /* 0x000fc80007800200 */
.L_x_300:
[----:B------:R-:W-:Y:S01]  /*09f0*/  IADD3 R10, R9, 0x5f, RZ ;  /* 0x0000005f090a7810 */ /* 0x000fe20007ffe0ff */
[----:B------:R-:W-:-:S04]  /*0a00*/  IMAD.HI R8, R8, 0x2aaaaaab, RZ ;  /* 0x2aaaaaab08087827 */ /* 0x000fc800078e02ff */
[----:B------:R-:W-:Y:S01]  /*0a10*/  IMAD.HI R10, R10, 0x2aaaaaab, RZ ;  /* 0x2aaaaaab0a0a7827 */ /* 0x000fe200078e02ff */
[----:B------:R-:W-:-:S04]  /*0a20*/  SHF.R.U32.HI R5, RZ, 0x1f, R8 ;  /* 0x0000001fff057819 */ /* 0x000fc80000011608 */
[----:B------:R-:W-:Y:S02]  /*0a30*/  SHF.R.U32.HI R7, RZ, 0x1f, R10 ;  /* 0x0000001fff077819 */ /* 0x000fe4000001160a */
[----:B------:R-:W-:Y:S02]  /*0a40*/  LEA.HI.SX32 R5, R8, R5, 0x1c ;  /* 0x0000000508057211 */ /* 0x000fe400078fe2ff */
[----:B------:R-:W-:Y:S02]  /*0a50*/  LEA.HI.SX32 R10, R10, R7, 0x1c ;  /* 0x000000070a0a7211 */ /* 0x000fe400078fe2ff */
[----:B------:R-:W-:Y:S02]  /*0a60*/  IMNMX R8, RZ, R5, !PT ;  /* 0x00000005ff087217 */ /* 0x000fe40007800200 */
[----:B------:R-:W-:-:S03]  /*0a70*/  IMNMX R10, R10, R99, PT ;  /* 0x000000630a0a7217 */ /* 0x000fc60003800200 */
[--C-:B------:R-:W-:Y:S02]  /*0a80*/  IMAD R8, R8, 0x60, -R3.reuse ;  /* 0x0000006008087824 */ /* 0x100fe400078e0a03 */
[----:B------:R-:W-:-:S03]  /*0a90*/  IMAD R3, R10, 0x60, -R3 ;  /* 0x000000600a037824 */ /* 0x000fc600078e0a03 */
[----:B------:R-:W-:Y:S02]  /*0aa0*/  IMNMX R11, RZ, R8, !PT ;  /* 0x00000008ff0b7217 */ /* 0x000fe40007800200 */
[----:B------:R-:W-:-:S04]  /*0ab0*/  IMNMX R8, R3, R0, PT ;  /* 0x0000000003087217 */ /* 0x000fc80003800200 */
[----:B------:R-:W-:Y:S01]  /*0ac0*/  ISETP.GT.AND P0, PT, R8, R11, PT ;  /* 0x0000000b0800720c */ /* 0x000fe20003f04270 */
[----:B------:R-:W-:-:S05]  /*0ad0*/  IMAD.WIDE.U32 R10, R11, -0x55555555, RZ ;  /* 0xaaaaaaab0b0a7825 */ /* 0x000fca00078e00ff */
[----:B------:R-:W-:-:S05]  /*0ae0*/  SHF.R.U32.HI R98, RZ, 0x6, R11 ;  /* 0x00000006ff627819 */ /* 0x000fca000001160b */
[----:B------:R-:W-:Y:S02]  /*0af0*/  IMAD.MOV.U32 R9, RZ, RZ, R98 ;  /* 0x000000ffff097224 */ /* 0x000fe400078e0062 */
[----:B------:R-:W-:-:S05]  /*0b00*/  @P0 IADD3 R8, R8, 0x5f, RZ ;  /* 0x0000005f08080810 */ /* 0x000fca0007ffe0ff */
[----:B------:R-:W-:-:S05]  /*0b10*/  @P0 IMAD.HI R8, R8, 0x2aaaaaab, RZ ;  /* 0x2aaaaaab08080827 */ /* 0x000fca00078e02ff */
[----:B------:R-:W-:-:S04]  /*0b20*/  @P0 SHF.R.U32.HI R3, RZ, 0x1f, R8 ;  /* 0x0000001fff030819 */ /* 0x000fc80000011608 */
[----:B------:R-:W-:-:S04]  /*0b30*/  @P0 LEA.HI.SX32 R9, R8, R3, 0x1c ;  /* 0x0000000308090211 */ /* 0x000fc800078fe2ff */
[----:B------:R-:W-:-:S13]  /*0b40*/  ISETP.GT.AND P0, PT, R9, R98, PT ;  /* 0x000000620900720c */ /* 0x000fda0003f04270 */
[----:B------:R-:W-:Y:S05]  /*0b50*/  @!P0 BRA `(.L_x_303) ;  /* 0x0000570000008947 */ /* 0x000fea0003800000 */
[----:B------:R-:W-:Y:S02]  /*0b60*/  ISETP.NE.U32.AND P2, PT, RZ, c[0x0][0x340], PT ;  /* 0x0000d000ff007a0c */ /* 0x000fe40003f45070 */
[----:B------:R-:W-:Y:S01]  /*0b70*/  SHF.R.S32.HI R7, RZ, 0x1f, R78 ;  /* 0x0000001fff077819 */ /* 0x000fe2000001144e */
[----:B------:R-:W-:Y:S01]  /*0b80*/  IMAD.MOV.U32 R146, RZ, RZ, 0x60 ;  /* 0x00000060ff927424 */ /* 0x000fe200078e00ff */
[----:B------:R-:W-:Y:S01]  /*0b90*/  ISETP.NE.AND.EX P2, PT, RZ, c[0x0][0x344], PT, P2 ;  /* 0x0000d100ff007a0c */ /* 0x000fe20003f45320 */
[----:B------:R-:W-:Y:S01]  /*0ba0*/  ULDC.64 UR10, c[0x0][0x238] ;  /* 0x00008e00000a7ab9 */ /* 0x000fe20000000a00 */
[----:B------:R-:W-:Y:S02]  /*0bb0*/  IADD3 R43, R9, -0x1, RZ ;  /* 0xffffffff092b7810 */ /* 0x000fe40007ffe0ff */
[----:B------:R-:W-:Y:S02]  /*0bc0*/  SEL R132, R221, RZ, !P3 ;  /* 0x000000ffdd847207 */ /* 0x000fe40005800000 */
[----:B------:R-:W-:Y:S01]  /*0bd0*/  IADD3 R4, R126, R4, RZ ;  /* 0x000000047e047210 */ /* 0x000fe20007ffe0ff */
[----:B------:R-:W-:-:S02]  /*0be0*/  IMAD.MOV.U32 R101, RZ, RZ, c[0x0][0x27c] ;  /* 0x00009f00ff657624 */ /* 0x000fc400078e00ff */
[C---:B------:R-:W-:Y:S02]  /*0bf0*/  IMAD R144, R218.reuse, c[0x0][0x1e8], RZ ;  /* 0x00007a00da907a24 */ /* 0x040fe400078e02ff */
[----:B------:R-:W-:Y:S01]  /*0c00*/  IMAD R24, R218, c[0x0][0x210], RZ ;  /* 0x00008400da187a24 */ /* 0x000fe200078e02ff */
[----:B------:R-:W-:Y:S01]  /*0c10*/  UMOV UR7, 0x6 ;  /* 0x0000000600077882 */ /* 0x000fe20000000000 */
[----:B------:R-:W-:Y:S01]  /*0c20*/  @P2 IMAD.WIDE R10, R221, R6, c[0x0][0x340] ;  /* 0x0000d000dd0a2625 */ /* 0x000fe200078e0206 */
[----:B------:R-:W-:Y:S02]  /*0c30*/  UMOV UR6, 0x5 ;  /* 0x0000000500067882 */ /* 0x000fe40000000000 */
[----:B------:R-:W-:Y:S02]  /*0c40*/  ULDC UR14, c[0x0][0x1e4] ;  /* 0x00007900000e7ab9 */ /* 0x000fe40000000800 */
[----:B------:R1:W2:Y:S01]  /*0c50*/  @P2 LDG.E R8, [R10.64] ;  /* 0x000000100a082981 */ /* 0x0002a2000c1e1900 */
[CC--:B------:R-:W-:Y:S01]  /*0c60*/  LEA.HI R5, R7.reuse, R78.reuse, RZ, 0x3 ;  /* 0x0000004e07057211 */ /* 0x0c0fe200078f18ff */
[----:B------:R-:W-:Y:S01]  /*0c70*/  IMAD.WIDE.U32 R158, R146, c[0x0][0x238], RZ ;  /* 0x00008e00929e7a25 */ /* 0x000fe200078e00ff */
[----:B------:R-:W-:Y:S01]  /*0c80*/  LEA.HI R20, R7, R78, RZ, 0x6 ;  /* 0x0000004e07147211 */ /* 0x000fe200078f30ff */
[----:B------:R-:W-:Y:S01]  /*0c90*/  UIMAD.WIDE.U32 UR12, UR10, 0x40, URZ ;  /* 0x000000400a0c78a5 */ /* 0x000fe2000f8e003f */
[----:B------:R-:W-:Y:S01]  /*0ca0*/  SHF.R.S32.HI R125, RZ, 0x3, R5 ;  /* 0x00000003ff7d7819 */ /* 0x000fe20000011405 */
[----:B------:R-:W-:Y:S01]  /*0cb0*/  IMAD R6, R218, c[0x0][0x240], RZ ;  /* 0x00009000da067a24 */ /* 0x000fe200078e02ff */
[----:B------:R-:W-:Y:S01]  /*0cc0*/  LOP3.LUT R5, R5, 0xfffffff8, RZ, 0xc0, !PT ;  /* 0xfffffff805057812 */ /* 0x000fe200078ec0ff */
[----:B------:R-:W-:Y:S01]  /*0cd0*/  IMAD.SHL.U32 R20, R20, 0x8, RZ ;  /* 0x0000000814147824 */ /* 0x000fe200078e00ff */
[----:B------:R-:W-:Y:S01]  /*0ce0*/  SHF.R.S32.HI R3, RZ, 0x1f, R125 ;  /* 0x0000001fff037819 */ /* 0x000fe2000001147d */
[----:B------:R-:W-:Y:S01]  /*0cf0*/  IMAD R9, R219, c[0x0][0x244], R6 ;  /* 0x00009100db097a24 */ /* 0x000fe200078e0206 */
[----:B------:R-:W-:Y:S01]  /*0d00*/  IADD3 R93, P0, R125, R2, RZ ;  /* 0x000000027d5d7210 */ /* 0x000fe20007f1e0ff */
[----:B------:R-:W-:Y:S01]  /*0d10*/  IMAD.IADD R14, R78, 0x1, -R5 ;  /* 0x000000014e0e7824 */ /* 0x000fe200078e0a05 */
[----:B------:R-:W-:Y:S01]  /*0d20*/  SHF.R.S32.HI R6, RZ, 0x1f, R43 ;  /* 0x0000001fff067819 */ /* 0x000fe2000001142b */
[----:B------:R-:W-:Y:S01]  /*0d30*/  IMAD R5, R146, c[0x0][0x23c], RZ ;  /* 0x00008f0092057a24 */ /* 0x000fe200078e02ff */
[----:B------:R-:W-:Y:S01]  /*0d40*/  LEA.HI.X.SX32 R91, R2, R3, 0x1, P0 ;  /* 0x00000003025b7211 */ /* 0x000fe200000f0eff */
[----:B------:R-:W-:Y:S01]  /*0d50*/  IMAD.SHL.U32 R12, R14, 0x8, RZ ;  /* 0x000000080e0c7824 */ /* 0x000fe200078e00ff */
[----:B------:R-:W-:Y:S01]  /*0d60*/  SHF.R.S32.HI R2, RZ, 0x1f, R221 ;  /* 0x0000001fff027819 */ /* 0x000fe200000114dd */
[----:B------:R-:W-:Y:S01]  /*0d70*/  IMAD.IADD R102, R159, 0x1, R5 ;  /* 0x000000019f667824 */ /* 0x000fe200078e0205 */
[----:B------:R-:W-:Y:S01]  /*0d80*/  SHF.L.U32 R23, R125, 0x6, RZ ;  /* 0x000000067d177819 */ /* 0x000fe200000006ff */
[----:B------:R-:W-:Y:S01]  /*0d90*/  IMAD R134, R91, c[0x0][0x238], RZ ;  /* 0x00008e005b867a24 */ /* 0x000fe200078e02ff */
[----:B------:R-:W-:Y:S01]  /*0da0*/  SHF.R.S32.HI R13, RZ, 0x1f, R12 ;  /* 0x0000001fff0d7819 */ /* 0x000fe2000001140c */
[----:B------:R-:W-:Y:S01]  /*0db0*/  IMAD R5, R102, R43, RZ ;  /* 0x0000002b66057224 */ /* 0x000fe200078e02ff */
[----:B------:R-:W-:Y:S01]  /*0dc0*/  SEL R87, R2, RZ, !P3 ;  /* 0x000000ff02577207 */ /* 0x000fe20005800000 */
[----:B------:R-:W-:Y:S01]  /*0dd0*/  IMAD R134, R93, c[0x0][0x23c], R134 ;  /* 0x00008f005d867a24 */ /* 0x000fe200078e0286 */
[----:B------:R-:W-:Y:S01]  /*0de0*/  LOP3.LUT R23, R23, 0x1c0, RZ, 0xc0, !PT ;  /* 0x000001c017177812 */ /* 0x000fe200078ec0ff */
[----:B-1----:R-:W-:Y:S01]  /*0df0*/  IMAD.WIDE.U32 R10, R93, c[0x0][0x238], R12 ;  /* 0x00008e005d0a7a25 */ /* 0x002fe200078e000c */
[----:B------:R-:W-:Y:S01]  /*0e00*/  IADD3 R123, R12, 0x40, RZ ;  /* 0x000000400c7b7810 */ /* 0x000fe20007ffe0ff */
[----:B------:R-:W-:Y:S01]  /*0e10*/  USHF.L.U32 UR8, UR11, 0x6, URZ ;  /* 0x000000060b087899 */ /* 0x000fe2000800063f */
[----:B------:R-:W-:Y:S01]  /*0e20*/  LOP3.LUT R20, R20, 0xfffffe00, RZ, 0xc0, !PT ;  /* 0xfffffe0014147812 */ /* 0x000fe200078ec0ff */
[----:B------:R-:W-:Y:S01]  /*0e30*/  IMAD.IADD R90, R0, 0x1, -R125 ;  /* 0x00000001005a7824 */ /* 0x000fe200078e0a7d */
[----:B------:R-:W-:Y:S01]  /*0e40*/  IADD3 R135, R11, R134, RZ ;  /* 0x000000860b877210 */ /* 0x000fe20007ffe0ff */
[----:B------:R-:W-:Y:S01]  /*0e50*/  IMAD.MOV.U32 R134, RZ, RZ, R10 ;  /* 0x000000ffff867224 */ /* 0x000fe200078e000a */
[----:B------:R-:W-:Y:S01]  /*0e60*/  LOP3.LUT R124, R23, 0x38, R12, 0xf8, !PT ;  /* 0x00000038177c7812 */ /* 0x000fe200078ef80c */
[----:B------:R-:W-:Y:S01]  /*0e70*/  IMAD R5, R6, R158, R5 ;  /* 0x0000009e06057224 */ /* 0x000fe200078e0205 */
[----:B------:R-:W-:Y:S01]  /*0e80*/  SHF.R.U32.HI R21, RZ, 0x3, R23 ;  /* 0x00000003ff157819 */ /* 0x000fe20000011617 */
[----:B------:R-:W-:Y:S01]  /*0e90*/  IMAD.WIDE.U32 R134, R219, c[0x0][0x240], R134 ;  /* 0x00009000db867a25 */ /* 0x000fe200078e0086 */
[----:B------:R-:W-:Y:S01]  /*0ea0*/  ISETP.GE.AND P5, PT, R12, c[0x0][0x1d4], PT ;  /* 0x000075000c007a0c */ /* 0x000fe20003fa6270 */
[----:B------:R-:W-:Y:S01]  /*0eb0*/  UIADD3 UR8, UR13, UR8, URZ ;  /* 0x000000080d087290 */ /* 0x000fe2000fffe03f */
[----:B------:R-:W-:Y:S01]  /*0ec0*/  ISETP.GE.AND P6, PT, R123, c[0x0][0x1d4], PT ;  /* 0x000075007b007a0c */ /* 0x000fe20003fc6270 */
[----:B------:R-:W-:Y:S01]  /*0ed0*/  IMAD R6, R43, -0x60, R90 ;  /* 0xffffffa02b067824 */ /* 0x000fe200078e025a */
[----:B------:R-:W-:Y:S01]  /*0ee0*/  IADD3 R135, R135, R9, RZ ;  /* 0x0000000987877210 */ /* 0x000fe20007ffe0ff */
[----:B------:R-:W-:Y:S01]  /*0ef0*/  IMAD R157, R87, c[0x0][0x248], RZ ;  /* 0x00009200579d7a24 */ /* 0x000fe200078e02ff */
[----:B------:R-:W-:Y:S01]  /*0f00*/  LOP3.LUT R124, R20, R124, R21, 0xf6, !PT ;  /* 0x0000007c147c7212 */ /* 0x000fe200078ef615 */
[----:B------:R-:W-:Y:S01]  /*0f10*/  IMAD.SHL.U32 R14, R14, 0x4, RZ ;  /* 0x000000040e0e7824 */ /* 0x000fe200078e00ff */
[----:B------:R-:W-:Y:S01]  /*0f20*/  ISETP.GE.AND P1, PT, R6, 0x1, PT ;  /* 0x000000010600780c */ /* 0x000fe20003f26270 */
[----:B------:R-:W-:Y:S01]  /*0f30*/  IMAD R157, R132, c[0x0][0x24c], R157 ;  /* 0x00009300849d7a24 */ /* 0x000fe200078e029d */
[----:B------:R-:W-:Y:S01]  /*0f40*/  ISETP.GE.AND P0, PT, R6, 0x21, PT ;  /* 0x000000210600780c */ /* 0x000fe20003f06270 */
[----:B------:R-:W-:Y:S01]  /*0f50*/  IMAD.WIDE.U32 R134, R132, c[0x0][0x248], R134 ;  /* 0x0000920084867a25 */ /* 0x000fe200078e0086 */
[----:B------:R-:W-:Y:S01]  /*0f60*/  SHF.L.U32 R124, R124, 0x1, RZ ;  /* 0x000000017c7c7819 */ /* 0x000fe200000006ff */
[----:B------:R-:W-:Y:S01]  /*0f70*/  ULDC.64 UR4, c[0x0][0x1e0] ;  /* 0x0000780000047ab9 */ /* 0x000fe20000000a00 */
[----:B------:R-:W-:Y:S01]  /*0f80*/  SHF.R.S32.HI R84, RZ, 0x1f, R4 ;  /* 0x0000001fff547819 */ /* 0x000fe20000011404 */
[----:B------:R-:W-:Y:S01]  /*0f90*/  IMAD.IADD R157, R135, 0x1, R157 ;  /* 0x00000001879d7824 */ /* 0x000fe200078e029d */
[----:B------:R-:W-:Y:S01]  /*0fa0*/  SHF.R.S32.HI R15, RZ, 0x1f, R14 ;  /* 0x0000001fff0f7819 */ /* 0x000fe2000001140e */
[----:B------:R-:W-:Y:S01]  /*0fb0*/  IMAD.MOV.U32 R156, RZ, RZ, R134 ;  /* 0x000000ffff9c7224 */ /* 0x000fe200078e0086 */
[C---:B------:R-:W-:Y:S01]  /*0fc0*/  IADD3 R122, R125.reuse, 0x20, RZ ;  /* 0x000000207d7a7810 */ /* 0x040fe20007ffe0ff */
[----:B------:R-:W-:Y:S01]  /*0fd0*/  IMAD R7, R84, c[0x0][0x1e0], RZ ;  /* 0x0000780054077a24 */ /* 0x000fe200078e02ff */
[----:B------:R-:W-:Y:S01]  /*0fe0*/  IADD3 R121, R125, 0x40, RZ ;  /* 0x000000407d797810 */ /* 0x000fe20007ffe0ff */
[----:B------:R-:W-:Y:S01]  /*0ff0*/  IMAD.WIDE.U32 R10, R43, R158, R156 ;  /* 0x0000009e2b0a7225 */ /* 0x000fe200078e009c */
[----:B------:R-:W-:Y:S01]  /*1000*/  USHF.L.U64.HI UR11, UR4, UR7, UR5 ;  /* 0x00000007040b7299 */ /* 0x000fe20008010205 */
[----:B------:R-:W-:Y:S01]  /*1010*/  SHF.R.S32.HI R103, RZ, 0x1f, R122 ;  /* 0x0000001fff677819 */ /* 0x000fe2000001147a */
[----:B------:R-:W-:Y:S01]  /*1020*/  USHF.L.U32 UR13, UR4, 0x6, URZ ;  /* 0x00000006040d7899 */ /* 0x000fe2000800063f */
[----:B------:R-:W-:Y:S01]  /*1030*/  IMAD.IADD R5, R11, 0x1, R5 ;  /* 0x000000010b057824 */ /* 0x000fe200078e0205 */
[----:B------:R-:W-:Y:S01]  /*1040*/  USHF.L.U64.HI UR14, UR4, UR6, UR14 ;  /* 0x00000006040e7299 */ /* 0x000fe2000801020e */
[----:B------:R-:W-:Y:S01]  /*1050*/  IMAD R7, R4, c[0x0][0x1e4], R7 ;  /* 0x0000790004077a24 */ /* 0x000fe200078e0207 */
[----:B------:R-:W-:Y:S01]  /*1060*/  USHF.L.U32 UR15, UR4, 0x5, URZ ;  /* 0x00000005040f7899 */ /* 0x000fe2000800063f */
[----:B------:R-:W-:Y:S01]  /*1070*/  IMAD R138, R3, c[0x0][0x280], RZ ;  /* 0x0000a000038a7a24 */ /* 0x000fe200078e02ff */
[----:B------:R-:W-:Y:S01]  /*1080*/  UIMAD.WIDE.U32 UR24, UR4, 0x60, URZ ;  /* 0x00000060041878a5 */ /* 0x000fe2000f8e003f */
[----:B------:R-:W-:Y:S01]  /*1090*/  IMAD R144, R219, c[0x0][0x1ec], R144 ;  /* 0x00007b00db907a24 */ /* 0x000fe200078e0290 */
[----:B------:R-:W-:Y:S01]  /*10a0*/  ULDC UR20, c[0x0][0x284] ;  /* 0x0000a10000147ab9 */ /* 0x000fe20000000800 */
[C---:B------:R-:W-:Y:S01]  /*10b0*/  IMAD R138, R125.reuse, c[0x0][0x284], R138 ;  /* 0x0000a1007d8a7a24 */ /* 0x040fe200078e028a */
[----:B------:R-:W-:Y:S01]  /*10c0*/  ULDC.64 UR4, c[0x0][0x280] ;  /* 0x0000a00000047ab9 */ /* 0x000fe20000000a00 */
[----:B------:R-:W-:Y:S01]  /*10d0*/  IMAD.WIDE.U32 R18, R125, c[0x0][0x280], R12 ;  /* 0x0000a0007d127a25 */ /* 0x000fe200078e000c */
[----:B------:R-:W-:Y:S01]  /*10e0*/  USHF.L.U64.HI UR18, UR4, UR7, UR5 ;  /* 0x0000000704127299 */ /* 0x000fe20008010205 */
[----:B------:R-:W-:Y:S01]  /*10f0*/  P2R R129, PR, RZ, 0x20 ;  /* 0x00000020ff817803 */ /* 0x000fe20000000000 */
[----:B------:R-:W-:Y:S01]  /*1100*/  USHF.L.U32 UR19, UR4, 0x6, URZ ;  /* 0x0000000604137899 */ /* 0x000fe2000800063f */
[----:B------:R-:W-:Y:S01]  /*1110*/  IMAD R136, R3, c[0x0][0x290], RZ ;  /* 0x0000a40003887a24 */ /* 0x000fe200078e02ff */
[----:B------:R-:W-:Y:S01]  /*1120*/  IADD3 R139, R138, R19, RZ ;  /* 0x000000138a8b7210 */ /* 0x000fe20007ffe0ff */
[----:B------:R-:W-:Y:S01]  /*1130*/  IMAD R24, R219, c[0x0][0x214], R24 ;  /* 0x00008500db187a24 */ /* 0x000fe200078e0218 */
[----:B------:R-:W-:Y:S01]  /*1140*/  SHF.L.U32 R19, R122, 0x6, RZ ;  /* 0x000000067a137819 */ /* 0x000fe200000006ff */
[----:B------:R-:W-:Y:S01]  /*1150*/  IMAD.WIDE.U32 R142, R125, c[0x0][0x280], R14 ;  /* 0x0000a0007d8e7a25 */ /* 0x000fe200078e000e */
[----:B------:R-:W-:-:S02]  /*1160*/  USHF.L.U64.HI UR20, UR4, UR6, UR20 ;  /* 0x0000000604147299 */ /* 0x000fc40008010214 */
[----:B------:R-:W-:Y:S01]  /*1170*/  LOP3.LUT R19, R19, 0x1c0, RZ, 0xc0, !PT ;  /* 0x000001c013137812 */ /* 0x000fe200078ec0ff */
[C---:B------:R-:W-:Y:S01]  /*1180*/  IMAD R136, R125.reuse, c[0x0][0x294], R136 ;  /* 0x0000a5007d887a24 */ /* 0x040fe200078e0288 */
[----:B------:R-:W-:Y:S01]  /*1190*/  USHF.L.U32 UR22, UR4, 0x5, URZ ;  /* 0x0000000504167899 */ /* 0x000fe2000800063f */
[----:B------:R-:W-:Y:S01]  /*11a0*/  IMAD.WIDE.U32 R140, R125, c[0x0][0x290], R14 ;  /* 0x0000a4007d8c7a25 */ /* 0x000fe200078e000e */
[----:B------:R-:W-:Y:S02]  /*11b0*/  ULDC UR9, c[0x0][0x23c] ;  /* 0x00008f0000097ab9 */ /* 0x000fe40000000800 */
[----:B------:R-:W-:Y:S01]  /*11c0*/  ULDC UR21, c[0x0][0x294] ;  /* 0x0000a50000157ab9 */ /* 0x000fe20000000800 */
[----:B------:R-:W-:Y:S01]  /*11d0*/  IMAD.IADD R143, R143, 0x1, R138 ;  /* 0x000000018f8f7824 */ /* 0x000fe200078e028a */
[----:B------:R-:W-:Y:S01]  /*11e0*/  MOV R138, R18 ;  /* 0x00000012008a7202 */ /* 0x000fe20000000f00 */
[----:B------:R-:W-:Y:S01]  /*11f0*/  IMAD R87, R87, c[0x0][0x268], RZ ;  /* 0x00009a0057577a24 */ /* 0x000fe200078e02ff */
[----:B------:R-:W-:Y:S01]  /*1200*/  ULDC.64 UR4, c[0x0][0x290] ;  /* 0x0000a40000047ab9 */ /* 0x000fe20000000a00 */
[----:B------:R-:W-:Y:S01]  /*1210*/  IMAD.IADD R141, R141, 0x1, R136 ;  /* 0x000000018d8d7824 */ /* 0x000fe200078e0288 */
[----:B------:R-:W-:Y:S01]  /*1220*/  USHF.L.U64.HI UR9, UR10, UR7, UR9 ;  /* 0x000000070a097299 */ /* 0x000fe20008010209 */
[----:B------:R-:W-:Y:S01]  /*1230*/  IMAD R87, R132, c[0x0][0x26c], R87 ;  /* 0x00009b0084577a24 */ /* 0x000fe200078e0257 */
[----:B------:R-:W-:Y:S01]  /*1240*/  USHF.L.U64.HI UR5, UR4, UR7, UR5 ;  /* 0x0000000704057299 */ /* 0x000fe20008010205 */
[----:B------:R-:W-:Y:S01]  /*1250*/  IMAD.WIDE.U32 R154, R125, c[0x0][0x1e0], RZ ;  /* 0x000078007d9a7a25 */ /* 0x000fe200078e00ff */
[----:B------:R-:W-:-:S02]  /*1260*/  USHF.L.U64.HI UR21, UR4, UR6, UR21 ;  /* 0x0000000604157299 */ /* 0x000fc40008010215 */
[----:B------:R-:W-:Y:S01]  /*1270*/  USHF.L.U32 UR7, UR4, 0x6, URZ ;  /* 0x0000000604077899 */ /* 0x000fe2000800063f */
[C---:B------:R-:W-:Y:S01]  /*1280*/  IMAD R110, R146.reuse, c[0x0][0x1e4], RZ ;  /* 0x00007900926e7a24 */ /* 0x040fe200078e02ff */
[----:B------:R-:W-:Y:S01]  /*1290*/  USHF.L.U32 UR6, UR4, 0x5, URZ ;  /* 0x0000000504067899 */ /* 0x000fe2000800063f */
[----:B------:R-:W-:Y:S01]  /*12a0*/  IMAD.WIDE.U32 R148, R146, c[0x0][0x290], RZ ;  /* 0x0000a40092947a25 */ /* 0x000fe200078e00ff */
[----:B------:R-:W-:Y:S02]  /*12b0*/  USHF.L.U32 UR10, UR10, 0x6, URZ ;  /* 0x000000060a0a7899 */ /* 0x000fe4000800063f */
[----:B------:R-:W-:Y:S01]  /*12c0*/  ULDC.U8 UR4, c[0x0][0x298] ;  /* 0x0000a60000047ab9 */ /* 0x000fe20000000000 */
[----:B------:R-:W-:Y:S01]  /*12d0*/  IMAD R103, R103, c[0x0][0x1e0], RZ ;  /* 0x0000780067677a24 */ /* 0x000fe200078e02ff */
[----:B------:R-:W-:Y:S01]  /*12e0*/  IADD3 R110, R110, UR25, RZ ;  /* 0x000000196e6e7c10 */ /* 0x000fe2000fffe0ff */
[----:B-----5:R-:W-:-:S04]  /*12f0*/  IMAD.WIDE.U32 R140, R79, c[0x0][0x290], R140 ;  /* 0x0000a4004f8c7a25 */ /* 0x020fc800078e008c */
[----:B------:R-:W-:-:S04]  /*1300*/  IMAD.WIDE.U32 R152, R122, c[0x0][0x1e0], RZ ;  /* 0x000078007a987a25 */ /* 0x000fc800078e00ff */
[----:B------:R-:W-:-:S04]  /*1310*/  IMAD.WIDE.U32 R150, R121, c[0x0][0x1e0], RZ ;  /* 0x0000780079967a25 */ /* 0x000fc800078e00ff */
[----:B------:R-:W-:Y:S02]  /*1320*/  IMAD R103, R122, c[0x0][0x1e4], R103 ;  /* 0x000079007a677a24 */ /* 0x000fe400078e0267 */
[----:B------:R-:W-:-:S04]  /*1330*/  IMAD.WIDE.U32 R142, R79, c[0x0][0x280], R142 ;  /* 0x0000a0004f8e7a25 */ /* 0x000fc800078e008e */
[----:B------:R-:W-:-:S04]  /*1340*/  IMAD.WIDE.U32 R138, R79, c[0x0][0x280], R138 ;  /* 0x0000a0004f8a7a25 */ /* 0x000fc800078e008a */
[----:B------:R-:W-:Y:S01]  /*1350*/  IMAD.IADD R103, R153, 0x1, R103 ;  /* 0x0000000199677824 */ /* 0x000fe200078e0267 */
[----:B--2---:R-:W-:Y:S01]  /*1360*/  @P2 SHF.R.S32.HI R9, RZ, 0x1f, R8 ;  /* 0x0000001fff092819 */ /* 0x004fe20000011408 */
[----:B------:R-:W-:Y:S01]  /*1370*/  @!P2 IMAD.MOV.U32 R9, RZ, RZ, R2 ;  /* 0x000000ffff09a224 */ /* 0x000fe200078e0002 */
[----:B------:R-:W-:Y:S02]  /*1380*/  @!P2 MOV R8, R221 ;  /* 0x000000dd0008a202 */ /* 0x000fe40000000f00 */
[----:B------:R-:W-:Y:S02]  /*1390*/  @P1 LEA R16, P2, R10, c[0x0][0x220], 0x1 ;  /* 0x000088000a101a11 */ /* 0x000fe400078408ff */
[----:B------:R-:W-:Y:S01]  /*13a0*/  SEL R130, R8, RZ, !P4 ;  /* 0x000000ff08827207 */ /* 0x000fe20006000000 */
[----:B------:R-:W-:Y:S01]  /*13b0*/  IMAD.MOV.U32 R8, RZ, RZ, c[0x0][0x23c] ;  /* 0x00008f00ff087624 */ /* 0x000fe200078e00ff */
[----:B------:R-:W-:Y:S02]  /*13c0*/  @P1 LEA.HI.X R17, R10, c[0x0][0x224], R5, 0x1, P2 ;  /* 0x000089000a111a11 */ /* 0x000fe400010f0c05 */
[----:B------:R-:W-:Y:S01]  /*13d0*/  ISETP.GT.AND P2, PT, R6, 0x40, PT ;  /* 0x000000400600780c */ /* 0x000fe20003f44270 */
[----:B------:R-:W-:Y:S01]  /*13e0*/  IMAD.MOV.U32 R6, RZ, RZ, c[0x0][0x238] ;  /* 0x00008e00ff067624 */ /* 0x000fe200078e00ff */
[----:B------:R-:W-:Y:S01]  /*13f0*/  SEL R2, R9, RZ, !P4 ;  /* 0x000000ff09027207 */ /* 0x000fe20006000000 */
[----:B------:R-:W-:Y:S01]  /*1400*/  @!PT LDS RZ, [RZ] ;  /* 0x00000000fffff984 */ /* 0x000fe20000000800 */
[----:B------:R-:W-:Y:S01]  /*1410*/  @!PT LDS RZ, [RZ] ;  /* 0x00000000fffff984 */ /* 0x000fe20000000800 */
[----:B------:R-:W-:Y:S01]  /*1420*/  @!PT LDS RZ, [RZ] ;  /* 0x00000000fffff984 */ /* 0x000fe20000000800 */
[----:B------:R1:W-:Y:S01]  /*1430*/  @P1 LDGSTS.E.BYPASS.LTC128B.128 [R124+0x8100], [R16.64], !P5 ;  /* 0x08100000107c1fae */ /* 0x0003e2000e901d50 */
[----:B------:R-:W-:-:S03]  /*1440*/  ISETP.GE.AND P4, PT, R12, c[0x0][0x1d4], PT ;  /* 0x000075000c007a0c */ /* 0x000fc60003f86270 */
[----:B------:R1:W-:Y:S01]  /*1450*/  @P1 LDGSTS.E.BYPASS.LTC128B.128 [R124+0xb100], [R16.64+0x80], !P6 ;  /* 0x0b100080107c1fae */ /* 0x0003e2000f101d50 */
[----:B------:R-:W-:Y:S01]  /*1460*/  @P0 LEA R9, P1, R6, R10, 0x5 ;  /* 0x0000000a06090211 */ /* 0x000fe200078228ff */
[C---:B------:R-:W-:Y:S02]  /*1470*/  IMAD R97, R2.reuse, c[0x0][0x1f0], RZ ;  /* 0x00007c0002617a24 */ /* 0x040fe400078e02ff */
[----:B------:R-:W-:Y:S01]  /*1480*/  IMAD R83, R2, c[0x0][0x218], RZ ;  /* 0x0000860002537a24 */ /* 0x000fe200078e02ff */
[----:B------:R-:W-:Y:S01]  /*1490*/  @P0 LEA.HI.X R8, R6, R5, R8, 0x5, P1 ;  /* 0x0000000506080211 */ /* 0x000fe200008f2c08 */
[----:B------:R-:W-:Y:S01]  /*14a0*/  IMAD R97, R130, c[0x0][0x1f4], R97 ;  /* 0x00007d0082617a24 */ /* 0x000fe200078e0261 */
[----:B------:R-:W-:Y:S01]  /*14b0*/  @P2 IADD3 R6, P1, R10, UR12, RZ ;  /* 0x0000000c0a062c10 */ /* 0x000fe2000ff3e0ff */
[----:B------:R-:W-:Y:S01]  /*14c0*/  IMAD R83, R130, c[0x0][0x21c], R83 ;  /* 0x0000870082537a24 */ /* 0x000fe200078e0253 */
[----:B------:R-:W-:Y:S01]  /*14d0*/  SHF.L.U32 R10, R101, 0x1, RZ ;  /* 0x00000001650a7819 */ /* 0x000fe200000006ff */
[----:B------:R-:W-:Y:S01]  /*14e0*/  UIADD3 UR12, UP0, UR12, 0x80, URZ ;  /* 0x000000800c0c7890 */ /* 0x000fe2000ff1e03f */
[----:B------:R-:W-:-:S02]  /*14f0*/  @P2 IADD3.X R5, R5, UR8, RZ, P1, !PT ;  /* 0x0000000805052c10 */ /* 0x000fc40008ffe4ff */
[C---:B------:R-:W-:Y:S01]  /*1500*/  @P0 LEA R28, P1, R9.reuse, c[0x0][0x220], 0x1 ;  /* 0x00008800091c0a11 */ /* 0x040fe200078208ff */
[----:B------:R-:W-:Y:S01]  /*1510*/  UIADD3.X UR8, URZ, UR8, URZ, UP0, !UPT ;  /* 0x000000083f087290 */ /* 0x000fe200087fe43f */
[----:B------:R-:W-:Y:S02]  /*1520*/  SHF.R.S32.HI R2, RZ, 0x1f, R79 ;  /* 0x0000001fff027819 */ /* 0x000fe4000001144f */
[----:B------:R-:W-:Y:S02]  /*1530*/  @P0 LEA.HI.X R29, R9, c[0x0][0x224], R8, 0x1, P1 ;  /* 0x00008900091d0a11 */ /* 0x000fe400008f0c08 */
[----:B------:R-:W-:-:S03]  /*1540*/  ISETP.GE.AND P1, PT, R12, c[0x0][0x27c], PT ;  /* 0x00009f000c007a0c */ /* 0x000fc60003f26270 */
[----:B------:R2:W-:Y:S04]  /*1550*/  @P0 LDGSTS.E.BYPASS.LTC128B.128 [R124+0x9100], [R28.64], !P5 ;  /* 0x091000001c7c0fae */ /* 0x0005e8000e901d50 */
[----:B------:R2:W-:Y:S01]  /*1560*/  @P0 LDGSTS.E.BYPASS.LTC128B.128 [R124+0xc100], [R28.64+0x80], !P6 ;  /* 0x0c1000801c7c0fae */ /* 0x0005e2000f101d50 */
[----:B-1----:R-:W-:-:S04]  /*1570*/  IMAD.WIDE.U32 R16, R4, c[0x0][0x1e0], RZ ;  /* 0x0000780004107a25 */ /* 0x002fc800078e00ff */
[----:B------:R-:W-:Y:S01]  /*1580*/  IMAD.IADD R17, R17, 0x1, R7 ;  /* 0x0000000111117824 */ /* 0x000fe200078e0207 */
[----:B------:R-:W-:Y:S02]  /*1590*/  SEL R7, RZ, c[0x0][0x27c], !P1 ;  /* 0x00009f00ff077a07 */ /* 0x000fe40004800000 */
[----:B------:R-:W-:Y:S01]  /*15a0*/  @P1 IADD3 R10, -R10, c[0x0][0x1d4], RZ ;  /* 0x000075000a0a1a10 */ /* 0x000fe20007ffe1ff */
[----:B------:R-:W-:Y:S01]  /*15b0*/  IMAD.WIDE.U32 R16, R219, c[0x0][0x1e8], R16 ;  /* 0x00007a00db107a25 */ /* 0x000fe200078e0010 */
[----:B------:R-:W-:-:S03]  /*15c0*/  ISETP.GE.AND P1, PT, R101, 0x1, PT ;  /* 0x000000016500780c */ /* 0x000fc60003f26270 */
[----:B------:R-:W-:Y:S01]  /*15d0*/  IMAD.IADD R8, R12, 0x1, R7 ;  /* 0x000000010c087824 */ /* 0x000fe200078e0207 */
[----:B------:R-:W-:Y:S01]  /*15e0*/  SHF.R.S32.HI R7, RZ, 0x1f, R10 ;  /* 0x0000001fff077819 */ /* 0x000fe2000001140a */
[----:B------:R-:W-:Y:S01]  /*15f0*/  IMAD.IADD R145, R17, 0x1, R144 ;  /* 0x0000000111917824 */ /* 0x000fe200078e0290 */
[----:B------:R-:W-:Y:S02]  /*1600*/  P2R R9, PR, RZ, 0x2 ;  /* 0x00000002ff097803 */ /* 0x000fe40000000000 */
[----:B------:R-:W-:Y:S02]  /*1610*/  SHF.R.S32.HI R27, RZ, 0x1f, R8 ;  /* 0x0000001fff1b7819 */ /* 0x000fe40000011408 */
[----:B------:R-:W-:Y:S01]  /*1620*/  LEA.HI R7, R7, R10, RZ, 0x4 ;  /* 0x0000000a07077211 */ /* 0x000fe200078f20ff */
[----:B------:R-:W-:Y:S01]  /*1630*/  IMAD R10, R218, c[0x0][0x260], RZ ;  /* 0x00009800da0a7a24 */ /* 0x000fe200078e02ff */
[CC--:B------:R-:W-:Y:S02]  /*1640*/  LEA.HI R120, R27.reuse, R8.reuse, RZ, 0x3 ;  /* 0x000000081b787211 */ /* 0x0c0fe400078f18ff */
[----:B------:R-:W-:Y:S01]  /*1650*/  LEA.HI R27, R27, R8, RZ, 0x6 ;  /* 0x000000081b1b7211 */ /* 0x000fe200078f30ff */
[C---:B------:R-:W-:Y:S01]  /*1660*/  IMAD R10, R219.reuse, c[0x0][0x264], R10 ;  /* 0x00009900db0a7a24 */ /* 0x040fe200078e020a */
[----:B------:R-:W-:Y:S01]  /*1670*/  MOV R144, R16 ;  /* 0x0000001000907202 */ /* 0x000fe20000000f00 */
[----:B------:R-:W-:Y:S01]  /*1680*/  IMAD.WIDE.U32 R8, R219, c[0x0][0x260], R12 ;  /* 0x00009800db087a25 */ /* 0x000fe200078e000c */
[----:B------:R-:W-:-:S02]  /*1690*/  SHF.R.S32.HI R27, RZ, 0x6, R27 ;  /* 0x00000006ff1b7819 */ /* 0x000fc4000001141b */
[----:B------:R-:W-:Y:S01]  /*16a0*/  LOP3.LUT R116, R23, 0x38, R120, 0xf8, !PT ;  /* 0x0000003817747812 */ /* 0x000fe200078ef878 */
[----:B------:R-:W-:Y:S01]  /*16b0*/  IMAD.IADD R11, R9, 0x1, R10 ;  /* 0x00000001090b7824 */ /* 0x000fe200078e020a */
[----:B------:R-:W-:Y:S01]  /*16c0*/  MOV R10, R8 ;  /* 0x00000008000a7202 */ /* 0x000fe20000000f00 */
[----:B------:R-:W-:Y:S01]  /*16d0*/  IMAD.WIDE.U32 R8, R219, c[0x0][0x210], R12 ;  /* 0x00008400db087a25 */ /* 0x000fe200078e000c */
[----:B------:R-:W-:Y:S02]  /*16e0*/  LOP3.LUT R116, R116, R21, RZ, 0x3c, !PT ;  /* 0x0000001574747212 */ /* 0x000fe400078e3cff */
[----:B------:R-:W-:Y:S01]  /*16f0*/  SHF.R.S32.HI R7, RZ, 0x4, R7 ;  /* 0x00000004ff077819 */ /* 0x000fe20000011407 */
[----:B------:R-:W-:-:S04]  /*1700*/  IMAD.WIDE.U32 R16, R125, c[0x0][0x290], R12 ;  /* 0x0000a4007d107a25 */ /* 0x000fc800078e000c */
[----:B------:R-:W-:Y:S01]  /*1710*/  IMAD.IADD R25, R9, 0x1, R24 ;  /* 0x0000000109197824 */ /* 0x000fe200078e0218 */
[----:B------:R-:W-:Y:S01]  /*1720*/  SHF.R.S32.HI R9, RZ, 0x1f, R122 ;  /* 0x0000001fff097819 */ /* 0x000fe2000001147a */
[----:B------:R-:W-:Y:S01]  /*1730*/  IMAD.IADD R137, R136, 0x1, R17 ;  /* 0x0000000188897824 */ /* 0x000fe200078e0211 */
[----:B------:R-:W-:Y:S01]  /*1740*/  SHF.R.U32.HI R17, RZ, 0x3, R19 ;  /* 0x00000003ff117819 */ /* 0x000fe20000011613 */
[----:B------:R-:W-:Y:S01]  /*1750*/  IMAD.MOV.U32 R136, RZ, RZ, R16 ;  /* 0x000000ffff887224 */ /* 0x000fe200078e0010 */
[----:B------:R-:W-:Y:S01]  /*1760*/  LEA.HI R18, R9, R122, RZ, 0x3 ;  /* 0x0000007a09127211 */ /* 0x000fe200078f18ff */
[----:B------:R-:W-:Y:S01]  /*1770*/  IMAD.MOV.U32 R24, RZ, RZ, R8 ;  /* 0x000000ffff187224 */ /* 0x000fe200078e0008 */
[----:B------:R-:W-:Y:S01]  /*1780*/  SHF.R.S32.HI R8, RZ, 0x1f, R121 ;  /* 0x0000001fff087819 */ /* 0x000fe20000011479 */
[----:B------:R-:W-:Y:S01]  /*1790*/  IMAD.WIDE.U32 R132, R132, c[0x0][0x268], R10 ;  /* 0x00009a0084847a25 */ /* 0x000fe200078e000a */
[----:B------:R-:W-:Y:S02]  /*17a0*/  SHF.L.U32 R16, R121, 0x6, RZ ;  /* 0x0000000679107819 */ /* 0x000fe400000006ff */
[----:B------:R-:W-:Y:S01]  /*17b0*/  LOP3.LUT R10, R19, 0x38, R120, 0xf8, !PT ;  /* 0x00000038130a7812 */ /* 0x000fe200078ef878 */
[----:B------:R-:W-:Y:S01]  /*17c0*/  IMAD R9, R27, 0x1800, R20 ;  /* 0x000018001b097824 */ /* 0x000fe200078e0214 */
[----:B------:R-:W-:Y:S01]  /*17d0*/  LEA.HI R11, R8, R121, RZ, 0x3 ;  /* 0x00000079080b7211 */ /* 0x000fe200078f18ff */
[----:B------:R-:W-:Y:S01]  /*17e0*/  IMAD.SHL.U32 R18, R18, 0x40, RZ ;  /* 0x0000004012127824 */ /* 0x000fe200078e00ff */
[----:B------:R-:W-:Y:S01]  /*17f0*/  LOP3.LUT R16, R16, 0x1c0, RZ, 0xc0, !PT ;  /* 0x000001c010107812 */ /* 0x000fe200078ec0ff */
[----:B------:R-:W-:Y:S01]  /*1800*/  IMAD.IADD R116, R9, 0x1, R116 ;  /* 0x0000000109747824 */ /* 0x000fe200078e0274 */
[----:B------:R-:W-:Y:S01]  /*1810*/  LOP3.LUT R113, R10, R17, RZ, 0x3c, !PT ;  /* 0x000000110a717212 */ /* 0x000fe200078e3cff */
[----:B------:R-:W-:Y:S01]  /*1820*/  IMAD.SHL.U32 R11, R11, 0x40, RZ ;  /* 0x000000400b0b7824 */ /* 0x000fe200078e00ff */
[----:B------:R-:W-:Y:S01]  /*1830*/  SHF.R.U32.HI R9, RZ, 0x3, R16 ;  /* 0x00000003ff097819 */ /* 0x000fe20000011610 */
[----:B------:R-:W-:Y:S01]  /*1840*/  IMAD.WIDE.U32 R144, R130, c[0x0][0x1f0], R144 ;  /* 0x00007c0082907a25 */ /* 0x000fe200078e0090 */
[----:B------:R-:W-:-:S02]  /*1850*/  LOP3.LUT R10, R16, 0x38, R120, 0xf8, !PT ;  /* 0x00000038100a7812 */ /* 0x000fc400078ef878 */
[----:B------:R-:W-:Y:S01]  /*1860*/  LOP3.LUT R18, R18, 0xfffffe00, RZ, 0xc0, !PT ;  /* 0xfffffe0012127812 */ /* 0x000fe200078ec0ff */
[----:B------:R-:W-:Y:S01]  /*1870*/  IMAD.IADD R97, R145, 0x1, R97 ;  /* 0x0000000191617824 */ /* 0x000fe200078e0261 */
[----:B------:R-:W-:Y:S01]  /*1880*/  LOP3.LUT R109, R10, R9, RZ, 0x3c, !PT ;  /* 0x000000090a6d7212 */ /* 0x000fe200078e3cff */
[----:B------:R-:W-:Y:S01]  /*1890*/  IMAD.WIDE.U32 R130, R130, c[0x0][0x218], R24 ;  /* 0x0000860082827a25 */ /* 0x000fe200078e0018 */
[----:B------:R-:W-:Y:S02]  /*18a0*/  LEA.HI.SX32 R10, R120, R7, 0x1d ;  /* 0x00000007780a7211 */ /* 0x000fe400078feaff */
[----:B------:R-:W-:Y:S01]  /*18b0*/  LOP3.LUT R11, R11, 0xfffffe00, RZ, 0xc0, !PT ;  /* 0xfffffe000b0b7812 */ /* 0x000fe200078ec0ff */
[----:B------:R-:W-:Y:S01]  /*18c0*/  IMAD R8, R27, 0x1800, R18 ;  /* 0x000018001b087824 */ /* 0x000fe200078e0212 */
[----:B------:R-:W-:Y:S01]  /*18d0*/  SHF.R.S32.HI R7, RZ, 0x1f, R10 ;  /* 0x0000001fff077819 */ /* 0x000fe2000001140a */
[----:B------:R-:W-:Y:S01]  /*18e0*/  IMAD.SHL.U32 R119, R10, 0x8, RZ ;  /* 0x000000080a777824 */ /* 0x000fe200078e00ff */
[----:B------:R-:W-:Y:S01]  /*18f0*/  LOP3.LUT R120, R120, 0xfffffff8, RZ, 0xc0, !PT ;  /* 0xfffffff878787812 */ /* 0x000fe200078ec0ff */
[----:B------:R-:W-:Y:S01]  /*1900*/  IMAD.IADD R113, R8, 0x1, R113 ;  /* 0x0000000108717824 */ /* 0x000fe200078e0271 */
[----:B------:R-:W-:Y:S01]  /*1910*/  LEA.HI R7, R7, R10, RZ, 0x3 ;  /* 0x0000000a07077211 */ /* 0x000fe200078f18ff */
[----:B------:R-:W-:Y:S01]  /*1920*/  IMAD R8, R27, 0x1800, R11 ;  /* 0x000018001b087824 */ /* 0x000fe200078e020b */
[----:B------:R-:W-:Y:S01]  /*1930*/  LOP3.LUT R16, R16, 0x38, R119, 0xf8, !PT ;  /* 0x0000003810107812 */ /* 0x000fe200078ef877 */
[----:B------:R-:W-:Y:S01]  /*1940*/  IMAD.WIDE.U32 R136, R79, c[0x0][0x290], R136 ;  /* 0x0000a4004f887a25 */ /* 0x000fe200078e0088 */
[----:B------:R-:W-:-:S02]  /*1950*/  SHF.R.S32.HI R7, RZ, 0x3, R7 ;  /* 0x00000003ff077819 */ /* 0x000fc40000011407 */
[----:B------:R-:W-:Y:S01]  /*1960*/  IADD3 R109, R8, R109, RZ ;  /* 0x0000006d086d7210 */ /* 0x000fe20007ffe0ff */
[----:B------:R-:W-:Y:S01]  /*1970*/  IMAD.IADD R83, R131, 0x1, R83 ;  /* 0x0000000183537824 */ /* 0x000fe200078e0253 */
[----:B------:R-:W-:Y:S01]  /*1980*/  LOP3.LUT R8, R23, 0x38, R119, 0xf8, !PT ;  /* 0x0000003817087812 */ /* 0x000fe200078ef877 */
[C---:B------:R-:W-:Y:S01]  /*1990*/  IMAD R115, R7.reuse, 0x1800, R20 ;  /* 0x0000180007737824 */ /* 0x040fe200078e0214 */
[----:B------:R-:W-:Y:S01]  /*19a0*/  LOP3.LUT R16, R16, R9, RZ, 0x3c, !PT ;  /* 0x0000000910107212 */ /* 0x000fe200078e3cff */
[C---:B------:R-:W-:Y:S01]  /*19b0*/  IMAD R111, R7.reuse, 0x1800, R18 ;  /* 0x00001800076f7824 */ /* 0x040fe200078e0212 */
[----:B------:R-:W-:Y:S01]  /*19c0*/  LOP3.LUT R8, R8, R21, RZ, 0x3c, !PT ;  /* 0x0000001508087212 */ /* 0x000fe200078e3cff */
[----:B------:R-:W-:Y:S01]  /*19d0*/  IMAD R107, R7, 0x1800, R11 ;  /* 0x00001800076b7824 */ /* 0x000fe200078e020b */
[----:B------:R-:W-:Y:S01]  /*19e0*/  LOP3.LUT R10, R19, 0x38, R119, 0xf8, !PT ;  /* 0x00000038130a7812 */ /* 0x000fe200078ef877 */
[----:B------:R-:W-:Y:S01]  /*19f0*/  IMAD R7, R146, c[0x0][0x284], RZ ;  /* 0x0000a10092077a24 */ /* 0x000fe200078e02ff */
[----:B------:R-:W-:Y:S01]  /*1a00*/  IADD3 R87, R133, R87, RZ ;  /* 0x0000005785577210 */ /* 0x000fe20007ffe0ff */
[----:B------:R-:W-:Y:S01]  /*1a10*/  IMAD.IADD R115, R115, 0x1, R8 ;  /* 0x0000000173737824 */ /* 0x000fe200078e0208 */
[----:B------:R-:W-:Y:S01]  /*1a20*/  @P2 LEA R8, P0, R6, c[0x0][0x220], 0x1 ;  /* 0x0000880006082a11 */ /* 0x000fe200078008ff */
[----:B------:R-:W-:Y:S01]  /*1a30*/  IMAD.IADD R107, R107, 0x1, R16 ;  /* 0x000000016b6b7824 */ /* 0x000fe200078e0210 */
[----:B------:R-:W-:Y:S01]  /*1a40*/  LOP3.LUT R10, R10, R17, RZ, 0x3c, !PT ;  /* 0x000000110a0a7212 */ /* 0x000fe200078e3cff */
[----:B------:R-:W-:Y:S01]  /*1a50*/  IMAD.SHL.U32 R113, R113, 0x2, RZ ;  /* 0x0000000271717824 */ /* 0x000fe200078e00ff */
[----:B------:R-:W-:Y:S01]  /*1a60*/  @P2 LEA.HI.X R9, R6, c[0x0][0x224], R5, 0x1, P0 ;  /* 0x0000890006092a11 */ /* 0x000fe200000f0c05 */
[----:B------:R-:W-:Y:S01]  /*1a70*/  IMAD.SHL.U32 R109, R109, 0x2, RZ ;  /* 0x000000026d6d7824 */ /* 0x000fe200078e00ff */
[----:B------:R-:W-:Y:S01]  /*1a80*/  IADD3 R85, P0, R4, R125, RZ ;  /* 0x0000007d04557210 */ /* 0x000fe20007f1e0ff */
[----:B------:R-:W-:Y:S01]  /*1a90*/  IMAD R4, R3, c[0x0][0x1e0], RZ ;  /* 0x0000780003047a24 */ /* 0x000fe200078e02ff */
[----:B------:R-:W-:Y:S01]  /*1aa0*/  IADD3 R111, R111, R10, RZ ;  /* 0x0000000a6f6f7210 */ /* 0x000fe20007ffe0ff */
[----:B------:R1:W-:Y:S01]  /*1ab0*/  @P2 LDGSTS.E.BYPASS.LTC128B.128 [R124+0xa100], [R8.64], !P5 ;  /* 0x0a100000087c2fae */ /* 0x0003e2000e901d50 */
[----:B------:R-:W-:Y:S01]  /*1ac0*/  IADD3 R10, R14, 0x20, RZ ;  /* 0x000000200e0a7810 */ /* 0x000fe20007ffe0ff */
[----:B------:R-:W-:Y:S01]  /*1ad0*/  IMAD R105, R125, c[0x0][0x1e4], R4 ;  /* 0x000079007d697a24 */ /* 0x000fe200078e0204 */
[----:B------:R-:W-:Y:S01]  /*1ae0*/  SHF.R.S32.HI R114, RZ, 0x1f, R120 ;  /* 0x0000001fff727819 */ /* 0x000fe20000011478 */
[----:B------:R1:W-:Y:S01]  /*1af0*/  @P2 LDGSTS.E.BYPASS.LTC128B.128 [R124+0xd100], [R8.64+0x80], !P6 ;  /* 0x0d100080087c2fae */ /* 0x0003e2000f101d50 */
[C---:B------:R-:W-:Y:S01]  /*1b00*/  IMAD R4, R2.reuse, c[0x0][0x280], RZ ;  /* 0x0000a00002047a24 */ /* 0x040fe200078e02ff */
[----:B------:R-:W-:Y:S01]  /*1b10*/  SHF.R.S32.HI R112, RZ, 0x1f, R119 ;  /* 0x0000001fff707819 */ /* 0x000fe20000011477 */
[----:B------:R-:W-:Y:S01]  /*1b20*/  IMAD R2, R2, c[0x0][0x290], RZ ;  /* 0x0000a40002027a24 */ /* 0x000fe200078e02ff */
[----:B------:R-:W0:Y:S01]  /*1b30*/  LDGDEPBAR ;  /* 0x00000000000079af */ /* 0x000e220000000000 */
[----:B------:R-:W-:Y:S01]  /*1b40*/  IMAD.X R84, R84, 0x1, R3, P0 ;  /* 0x0000000154547824 */ /* 0x000fe200000e0603 */
[----:B------:R-:W-:Y:S01]  /*1b50*/  IADD3 R105, R155, R105, RZ ;  /* 0x000000699b697210 */ /* 0x000fe20007ffe0ff */
[C---:B------:R-:W-:Y:S01]  /*1b60*/  IMAD R3, R79.reuse, c[0x0][0x294], R2 ;  /* 0x0000a5004f037a24 */ /* 0x040fe200078e0202 */
[----:B------:R-:W-:Y:S01]  /*1b70*/  SHF.R.S32.HI R2, RZ, 0x1f, R121 ;  /* 0x0000001fff027819 */ /* 0x000fe20000011479 */
[----:B------:R-:W-:Y:S01]  /*1b80*/  IMAD R5, R79, c[0x0][0x284], R4 ;  /* 0x0000a1004f057a24 */ /* 0x000fe200078e0204 */
[----:B------:R-:W-:Y:S01]  /*1b90*/  IADD3 R89, P1, P0, R144, R154, R12 ;  /* 0x0000009a90597210 */ /* 0x000fe2000783e00c */
[----:B------:R-:W-:Y:S01]  /*1ba0*/  IMAD.IADD R92, R3, 0x1, R137 ;  /* 0x00000001035c7824 */ /* 0x000fe200078e0289 */
[----:B------:R-:W-:Y:S01]  /*1bb0*/  IADD3 R95, R141, R3, RZ ;  /* 0x000000038d5f7210 */ /* 0x000fe20007ffe0ff */
[----:B------:R-:W-:Y:S01]  /*1bc0*/  IMAD R2, R2, c[0x0][0x1e0], RZ ;  /* 0x0000780002027a24 */ /* 0x000fe200078e02ff */
[----:B------:R-:W-:Y:S01]  /*1bd0*/  IADD3.X R88, R97, R105, R13, P1, P0 ;  /* 0x0000006961587210 */ /* 0x000fe20000fe040d */
[----:B------:R-:W-:Y:S01]  /*1be0*/  IMAD.IADD R96, R143, 0x1, R5 ;  /* 0x000000018f607824 */ /* 0x000fe200078e0205 */
[----:B------:R-:W-:Y:S01]  /*1bf0*/  BAR.SYNC.DEFER_BLOCKING 0x0 ;  /* 0x0000000000007b1d */ /* 0x000fe20000010000 */
[----:B------:R-:W-:Y:S01]  /*1c00*/  ISETP.NE.AND P0, PT, RZ, UR4, PT ;  /* 0x00000004ff007c0c */ /* 0x000fe2000bf05270 */
[----:B------:R-:W-:Y:S01]  /*1c10*/  IMAD.IADD R94, R5, 0x1, R139 ;  /* 0x00000001055e7824 */ /* 0x000fe200078e028b */
[----:B------:R-:W-:Y:S01]  /*1c20*/  SHF.L.U32 R116, R116, 0x1, RZ ;  /* 0x0000000174747819 */ /* 0x000fe200000006ff */
[----:B------:R-:W-:Y:S01]  /*1c30*/  IMAD.SHL.U32 R111, R111, 0x2, RZ ;  /* 0x000000026f6f7824 */ /* 0x000fe200078e00ff */
[----:B------:R-:W-:-:S02]  /*1c40*/  P2R R128, PR, RZ, 0x1 ;  /* 0x00000001ff807803 */ /* 0x000fc40000000000 */
[----:B------:R-:W-:Y:S02]  /*1c50*/  SHF.L.U32 R115, R115, 0x1, RZ ;  /* 0x0000000173737819 */ /* 0x000fe400000006ff */
[----:B------:R-:W-:Y:S01]  /*1c60*/  SHF.L.U32 R107, R107, 0x1, RZ ;  /* 0x000000016b6b7819 */ /* 0x000fe200000006ff */
[C---:B-1----:R-:W-:Y:S02]  /*1c70*/  IMAD R9, R146.reuse, c[0x0][0x294], RZ ;  /* 0x0000a50092097a24 */ /* 0x042fe400078e02ff */
[----:B------:R-:W-:-:S04]  /*1c80*/  IMAD.WIDE.U32 R146, R146, c[0x0][0x280], RZ ;  /* 0x0000a00092927a25 */ /* 0x000fc800078e00ff */
[----:B------:R-:W-:Y:S01]  /*1c90*/  IMAD.IADD R106, R149, 0x1, R9 ;  /* 0x00000001956a7824 */ /* 0x000fe200078e0209 */
[----:B------:R-:W-:Y:S01]  /*1ca0*/  IADD3 R108, R147, R7, RZ ;  /* 0x00000007936c7210 */ /* 0x000fe20007ffe0ff */
[----:B------:R-:W-:-:S04]  /*1cb0*/  IMAD R7, R121, c[0x0][0x1e4], R2 ;  /* 0x0000790079077a24 */ /* 0x000fc800078e0202 */
[----:B--2---:R-:W-:Y:S02]  /*1cc0*/  IMAD.IADD R104, R151, 0x1, R7 ;  /* 0x0000000197687824 */ /* 0x004fe400078e0207 */
.L_x_338:
[----:B------:R-:W-:Y:S01]  /*1cd0*/  SHF.R.S32.HI R81, RZ, 0x1f, R43 ;  /* 0x0000001fff517819 */ /* 0x000fe2000001142b */
[----:B------:R-:W-:Y:S01]  /*1ce0*/  IMAD R161, R110, R43, RZ ;  /* 0x0000002b6ea17224 */ /* 0x000fe200078e02ff */
[----:B------:R-:W-:Y:S01]  /*1cf0*/  ISETP.GE.AND P2, PT, R101, 0x1, PT ;  /* 0x000000016500780c */ /* 0x000fe20003f46270 */
[----:B------:R-:W-:Y:S01]  /*1d00*/  IMAD.WIDE.U32 R162, R43, UR24, RZ ;  /* 0x000000182ba27c25 */ /* 0x000fe2000f8e00ff */
[----:B------:R-:W-:Y:S04]  /*1d10*/  DEPBAR.LE SB0, 0x0 ;  /* 0x000080000000791a */ /* 0x000fe80000000000 */
[----:B------:R-:W-:Y:S01]  /*1d20*/  BAR.SYNC.DEFER_BLOCKING 0x0 ;  /* 0x0000000000007b1d */ /* 0x000fe20000010000 */
[--C-:B-1----:R-:W-:Y:S01]  /*1d30*/  IADD3 R5, P1, P0, R89, UR15, R162.reuse ;  /* 0x0000000f59057c10 */ /* 0x102fe2000f83e0a2 */
[----:B------:R-:W-:Y:S04]  /*1d40*/  IMAD R161, R81, UR24, R161 ;  /* 0x0000001851a17c24 */ /* 0x000fe8000f8e02a1 */
[----:B------:R-:W-:Y:S05]  /*1d50*/  IMAD.IADD R161, R163, 0x1, R161 ;  /* 0x00000001a3a17824 */ /* 0x000fea00078e02a1 */
[C-C-:B------:R-:W-:Y:S02]  /*1d60*/  IADD3.X R4, R88.reuse, UR14, R161.reuse, P1, P0 ;  /* 0x0000000e58047c10 */ /* 0x140fe40008fe04a1 */
[C---:B------:R-:W-:Y:S04]  /*1d70*/  IADD3 R3, P1, P0, R89.reuse, UR13, R162 ;  /* 0x0000000d59037c10 */ /* 0x040fe8000f83e0a2 */
[----:B------:R-:W-:Y:S02]  /*1d80*/  IADD3.X R2, R88, UR11, R161, P1, P0 ;  /* 0x0000000b58027c10 */ /* 0x000fe40008fe04a1 */
[----:B------:R-:W-:Y:S05]  /*1d90*/  IADD3 R7, P0, R89, R162, RZ ;  /* 0x000000a259077210 */ /* 0x000fea0007f1e0ff */
[----:B------:R-:W-:Y:S01]  /*1da0*/  IMAD.X R6, R161, 0x1, R88, P0 ;  /* 0x00000001a1067824 */ /* 0x000fe200000e0658 */
[C---:B------:R-:W-:Y:S01]  /*1db0*/  LEA R74, P0, R7.reuse, c[0x0][0x1c8], 0x1 ;  /* 0x00007200074a7a11 */ /* 0x040fe200078008ff */
[----:B------:R-:W-:Y:S03]  /*1dc0*/  BSSY B2, `(.L_x_304) ;  /* 0x00003bc000027945 */ /* 0x000fe60003800000 */
[----:B------:R-:W-:Y:S02]  /*1dd0*/  LEA.HI.X R75, R7, c[0x0][0x1cc], R6, 0x1, P0 ;  /* 0x00007300074b7a11 */ /* 0x000fe400000f0c06 */
[C---:B------:R-:W-:Y:S04]  /*1de0*/  LEA R72, P0, R5.reuse, c[0x0][0x1c8], 0x1 ;  /* 0x0000720005487a11 */ /* 0x040fe800078008ff */
[----:B------:R-:W-:Y:S02]  /*1df0*/  LEA.HI.X R73, R5, c[0x0][0x1cc], R4, 0x1, P0 ;  /* 0x0000730005497a11 */ /* 0x000fe400000f0c04 */
[C---:B------:R-:W-:Y:S04]  /*1e00*/  LEA R70, P0, R3.reuse, c[0x0][0x1c8], 0x1 ;  /* 0x0000720003467a11 */ /* 0x040fe800078008ff */
[----:B------:R-:W-:Y:S01]  /*1e10*/  LEA.HI.X R71, R3, c[0x0][0x1cc], R2, 0x1, P0 ;  /* 0x0000730003477a11 */ /* 0x000fe200000f0c02 */
[----:B-----5:R-:W-:-:S05]  /*1e20*/  @!P2 BRA `(.L_x_305) ;  /* 0x000039400000a947 */ /* 0x020fca0003800000 */
        /* <DEDUP_REMOVED lines=23> */
[----:B------:R-:W-:Y:S01]  /*1fa0*/  CS2R R38, SRZ ;  /* 0x0000000000267805 */ /* 0x000fe2000001ff00 */
[----:B------:R-:W-:Y:S01]  /*1fb0*/  CS2R R66, SRZ ;  /* 0x0000000000427805 */ /* 0x000fe2000001ff00 */
[----:B------:R-:W-:Y:S01]  /*1fc0*/  IMAD.X R2, R21, 0x1, R96, P0 ;  /* 0x0000000115027824 */ /* 0x000fe200000e0660 */
[----:B------:R-:W-:Y:S05]  /*1fd0*/  IADD3 R5, P0, R140, R22, RZ ;  /* 0x000000168c057210 */ /* 0x000fea0007f1e0ff */
[----:B------:R-:W-:Y:S01]  /*1fe0*/  IMAD.X R4, R20, 0x1, R95, P0 ;  /* 0x0000000114047824 */ /* 0x000fe200000e065f */
        /* <DEDUP_REMOVED lines=12> */
.L_x_308:
[----:B------:R-:W-:Y:S05]  /*20b0*/  BSYNC B0 ;  /* 0x0000000000007941 */ /* 0x000fea0003800000 */
.L_x_307:
[----:B------:R-:W-:Y:S01]  /*20c0*/  ISETP.GE.AND P3, PT, R122, R82, PT ;  /* 0x000000527a00720c */ /* 0x000fe20003f66270 */
[----:B-----5:R-:W-:Y:S01]  /*20d0*/  IMAD.MOV.U32 R5, RZ, RZ, R38 ;  /* 0x000000ffff057224 */ /* 0x020fe200078e0026 */
[----:B------:R-:W-:Y:S01]  /*20e0*/  BSSY B0, `(.L_x_309) ;  /* 0x0000028000007945 */ /* 0x000fe20003800000 */
[----:B------:R-:W-:Y:S01]  /*20f0*/  IMAD.MOV.U32 R4, RZ, RZ, R39 ;  /* 0x000000ffff047224 */ /* 0x000fe200078e0027 */
[----:B------:R-:W-:Y:S01]  /*2100*/  CS2R R32, SRZ ;  /* 0x0000000000207805 */ /* 0x000fe2000001ff00 */
[----:B-1----:R-:W-:Y:S01]  /*2110*/  IMAD.MOV.U32 R3, RZ, RZ, R36 ;  /* 0x000000ffff037224 */ /* 0x002fe200078e0024 */
[----:B------:R-:W-:Y:S01]  /*2120*/  PRMT R30, R5, 0x7610, R30 ;  /* 0x00007610051e7816 */ /* 0x000fe2000000001e */
[----:B------:R-:W-:Y:S01]  /*2130*/  IMAD.MOV.U32 R2, RZ, RZ, R37 ;  /* 0x000000ffff027224 */ /* 0x000fe200078e0025 */
        /* <DEDUP_REMOVED lines=9> */
[----:B------:R-:W-:Y:S01]  /*21d0*/  CS2R R58, SRZ ;  /* 0x00000000003a7805 */ /* 0x000fe2000001ff00 */
[----:B------:R-:W-:Y:S01]  /*21e0*/  PRMT R40, R7, 0x7610, R40 ;  /* 0x0000761007287816 */ /* 0x000fe20000000028 */
[----:B------:R-:W-:Y:S01]  /*21f0*/  CS2R R62, SRZ ;  /* 0x00000000003e7805 */ /* 0x000fe2000001ff00 */
[----:B------:R-:W-:Y:S01]  /*2200*/  PRMT R44, R6, 0x7610, R44 ;  /* 0x00007610062c7816 */ /* 0x000fe2000000002c */
[----:B------:R-:W-:-:S05]  /*2210*/  @P3 BRA `(.L_x_310) ;  /* 0x0000014000003947 */ /* 0x000fca0003800000 */
[----:B------:R-:W-:Y:S01]  /*2220*/  IADD3 R3, P1, P0, R142, UR22, R48 ;  /* 0x000000168e037c10 */ /* 0x000fe2000f83e030 */
[----:B------:R-:W-:Y:S01]  /*2230*/  CS2R R32, SRZ ;  /* 0x0000000000207805 */ /* 0x000fe2000001ff00 */
[----:B------:R-:W-:Y:S01]  /*2240*/  CS2R R62, SRZ ;  /* 0x00000000003e7805 */ /* 0x000fe2000001ff00 */
[----:B------:R-:W-:Y:S01]  /*2250*/  CS2R R28, SRZ ;  /* 0x00000000001c7805 */ /* 0x000fe2000001ff00 */
[----:B------:R-:W-:Y:S01]  /*2260*/  IADD3.X R2, R96, UR20, R21, P1, P0 ;  /* 0x0000001460027c10 */ /* 0x000fe20008fe0415 */
[----:B------:R-:W-:Y:S01]  /*2270*/  CS2R R58, SRZ ;  /* 0x00000000003a7805 */ /* 0x000fe2000001ff00 */
[----:B------:R-:W-:Y:S04]  /*2280*/  IADD3 R5, P1, P0, R140, UR6, R22 ;  /* 0x000000068c057c10 */ /* 0x000fe8000f83e016 */
[----:B------:R-:W-:Y:S02]  /*2290*/  IADD3.X R4, R95, UR21, R20, P1, P0 ;  /* 0x000000155f047c10 */ /* 0x000fe40008fe0414 */
        /* <DEDUP_REMOVED lines=12> */
.L_x_310:
[----:B------:R-:W-:Y:S05]  /*2360*/  BSYNC B0 ;  /* 0x0000000000007941 */ /* 0x000fea0003800000 */
.L_x_309:
        /* <DEDUP_REMOVED lines=21> */
[----:B------:R-:W-:Y:S01]  /*24c0*/  CS2R R54, SRZ ;  /* 0x0000000000367805 */ /* 0x000fe2000001ff00 */
[----:B------:R-:W-:-:S05]  /*24d0*/  @P2 BRA `(.L_x_312) ;  /* 0x0000012000002947 */ /* 0x000fca0003800000 */
[----:B------:R-:W-:Y:S01]  /*24e0*/  IADD3 R2, P1, P0, R142, UR19, R48 ;  /* 0x000000138e027c10 */ /* 0x000fe2000f83e030 */
[----:B------:R-:W-:Y:S01]  /*24f0*/  CS2R R8, SRZ ;  /* 0x0000000000087805 */ /* 0x000fe2000001ff00 */
[----:B------:R-:W-:Y:S02]  /*2500*/  CS2R R50, SRZ ;  /* 0x0000000000327805 */ /* 0x000fe4000001ff00 */
[----:B------:R-:W-:Y:S02]  /*2510*/  IADD3.X R21, R96, UR18, R21, P1, P0 ;  /* 0x0000001260157c10 */ /* 0x000fe40008fe0415 */
        /* <DEDUP_REMOVED lines=14> */
.L_x_312:
[----:B------:R-:W-:Y:S05]  /*2600*/  BSYNC B0 ;  /* 0x0000000000007941 */ /* 0x000fea0003800000 */
.L_x_311:
[----:B-1---5:R-:W-:Y:S01]  /*2610*/  IMAD.MOV.U32 R5, RZ, RZ, R8 ;  /* 0x000000ffff057224 */ /* 0x022fe200078e0008 */
[----:B------:R-:W-:Y:S01]  /*2620*/  BSSY B1, `(.L_x_313) ;  /* 0x000007f000017945 */ /* 0x000fe20003800000 */
[----:B------:R-:W-:Y:S02]  /*2630*/  IMAD.MOV.U32 R4, RZ, RZ, R9 ;  /* 0x000000ffff047224 */ /* 0x000fe400078e0009 */
        /* <DEDUP_REMOVED lines=11> */
[----:B------:R-:W-:Y:S02]  /*26f0*/  PRMT R47, R22, 0x7610, R47 ;  /* 0x00007610162f7816 */ /* 0x000fe4000000002f */
[----:B------:R-:W-:Y:S02]  /*2700*/  PRMT R52, R21, 0x7610, R52 ;  /* 0x0000761015347816 */ /* 0x000fe40000000034 */
[----:B------:R-:W-:Y:S01]  /*2710*/  PRMT R49, R20, 0x7610, R49 ;  /* 0x0000761014317816 */ /* 0x000fe20000000031 */
[----:B------:R-:W-:-:S05]  /*2720*/  @P5 BRA `(.L_x_314) ;  /* 0x000006e000005947 */ /* 0x000fca0003800000 */
[----:B------:R-:W-:Y:S01]  /*2730*/  BSSY B0, `(.L_x_315) ;  /* 0x0000036000007945 */ /* 0x000fe20003800000 */
        /* <DEDUP_REMOVED lines=8> */
[----:B------:R-:W-:Y:S02]  /*27c0*/  @!P0 SHF.R.U32.HI R41, RZ, 0x10, R69 ;  /* 0x00000010ff298819 */ /* 0x000fe40000011645 */
[----:B------:R-:W-:Y:S02]  /*27d0*/  @!P0 PRMT R34, R34, 0x5410, R35 ;  /* 0x0000541022228816 */ /* 0x000fe40000000023 */
[----:B------:R-:W-:Y:S02]  /*27e0*/  @!P0 PRMT R31, R31, 0x5410, R36 ;  /* 0x000054101f1f8816 */ /* 0x000fe40000000024 */
[----:B------:R-:W-:Y:S01]  /*27f0*/  @!P0 PRMT R44, R44, 0x5410, R41 ;  /* 0x000054102c2c8816 */ /* 0x000fe20000000029 */
[C---:B------:R-:W-:Y:S01]  /*2800*/  @!P0 IMAD.U32 R41, R42.reuse, 0x10000, RZ ;  /* 0x000100002a298824 */ /* 0x040fe200078e00ff */
[----:B------:R-:W-:Y:S01]  /*2810*/  @!P0 LOP3.LUT R42, R42, 0xffff0000, RZ, 0xc0, !PT ;  /* 0xffff00002a2a8812 */ /* 0x000fe200078ec0ff */
[C---:B------:R-:W-:Y:S01]  /*2820*/  @!P0 IMAD.U32 R35, R34.reuse, 0x10000, RZ ;  /* 0x0001000022238824 */ /* 0x040fe200078e00ff */
[----:B------:R-:W-:Y:S01]  /*2830*/  @!P0 LOP3.LUT R34, R34, 0xffff0000, RZ, 0xc0, !PT ;  /* 0xffff000022228812 */ /* 0x000fe200078ec0ff */
[C---:B-1----:R-:W-:Y:S01]  /*2840*/  @!P0 IMAD.U32 R45, R21.reuse, 0x10000, RZ ;  /* 0x00010000152d8824 */ /* 0x042fe200078e00ff */
[C---:B------:R-:W-:Y:S02]  /*2850*/  @!P0 LOP3.LUT R36, R20.reuse, 0xffff0000, RZ, 0xc0, !PT ;  /* 0xffff000014248812 */ /* 0x040fe400078ec0ff */
[----:B------:R-:W-:Y:S02]  /*2860*/  @!P0 LOP3.LUT R37, R21, 0xffff0000, RZ, 0xc0, !PT ;  /* 0xffff000015258812 */ /* 0x000fe400078ec0ff */
[----:B------:R-:W-:Y:S01]  /*2870*/  @!P0 SHF.L.U32 R40, R20, 0x10, RZ ;  /* 0x0000001014288819 */ /* 0x000fe200000006ff */
[C---:B------:R-:W-:Y:S01]  /*2880*/  @!P0 FMUL.FTZ R65, R36.reuse, R41 ;  /* 0x0000002924418220 */ /* 0x040fe20000410000 */
[----:B------:R-:W-:Y:S01]  /*2890*/  @!P0 SHF.L.U32 R46, R23, 0x10, RZ ;  /* 0x00000010172e8819 */ /* 0x000fe200000006ff */
[----:B------:R-:W-:Y:S02]  /*28a0*/  @!P0 FMUL.FTZ R76, R37, R42 ;  /* 0x0000002a254c8220 */ /* 0x000fe40000410000 */
[-C--:B------:R-:W-:Y:S01]  /*28b0*/  @!P0 FMUL.FTZ R2, R36, R35.reuse ;  /* 0x0000002324028220 */ /* 0x080fe20000410000 */
[----:B------:R-:W-:Y:S01]  /*28c0*/  @!P0 LOP3.LUT R36, R23, 0xffff0000, RZ, 0xc0, !PT ;  /* 0xffff000017248812 */ /* 0x000fe200078ec0ff */
[----:B------:R-:W-:Y:S01]  /*28d0*/  @!P0 FFMA.FTZ R65, R40, R35, -R65 ;  /* 0x0000002328418223 */ /* 0x000fe20000010841 */
[C---:B------:R-:W-:Y:S01]  /*28e0*/  @!P0 LOP3.LUT R35, R22.reuse, 0xffff0000, RZ, 0xc0, !PT ;  /* 0xffff000016238812 */ /* 0x040fe200078ec0ff */
[-C--:B------:R-:W-:Y:S02]  /*28f0*/  @!P0 FMUL.FTZ R3, R37, R34.reuse ;  /* 0x0000002225038220 */ /* 0x080fe40000410000 */
[----:B------:R-:W-:Y:S02]  /*2900*/  @!P0 FFMA.FTZ R76, R45, R34, -R76 ;  /* 0x000000222d4c8223 */ /* 0x000fe4000001084c */
[C---:B------:R-:W-:Y:S01]  /*2910*/  @!P0 IMAD.U32 R34, R31.reuse, 0x10000, RZ ;  /* 0x000100001f228824 */ /* 0x040fe200078e00ff */
[----:B------:R-:W-:Y:S01]  /*2920*/  @!P0 LOP3.LUT R31, R31, 0xffff0000, RZ, 0xc0, !PT ;  /* 0xffff00001f1f8812 */ /* 0x000fe200078ec0ff */
[----:B------:R-:W-:Y:S01]  /*2930*/  @!P0 FFMA.FTZ R2, R41, R40, R2 ;  /* 0x0000002829028223 */ /* 0x000fe20000010002 */
[----:B------:R-:W-:Y:S01]  /*2940*/  @!P0 SHF.L.U32 R41, R22, 0x10, RZ ;  /* 0x0000001016298819 */ /* 0x000fe200000006ff */
[C---:B------:R-:W-:Y:S01]  /*2950*/  @!P0 IMAD.U32 R40, R44.reuse, 0x10000, RZ ;  /* 0x000100002c288824 */ /* 0x040fe200078e00ff */
[----:B------:R-:W-:Y:S01]  /*2960*/  @!P0 LOP3.LUT R44, R44, 0xffff0000, RZ, 0xc0, !PT ;  /* 0xffff00002c2c8812 */ /* 0x000fe200078ec0ff */
[C---:B------:R-:W-:Y:S01]  /*2970*/  @!P0 FMUL.FTZ R4, R35.reuse, R34 ;  /* 0x0000002223048220 */ /* 0x040fe20000410000 */
[----:B------:R-:W-:Y:S01]  /*2980*/  @!P0 F2FP.BF16.PACK_AB R65, R2, R65 ;  /* 0x000000410241823e */ /* 0x000fe200000010ff */
[----:B------:R-:W-:Y:S02]  /*2990*/  @!P0 FMUL.FTZ R77, R35, R40 ;  /* 0x00000028234d8220 */ /* 0x000fe40000410000 */
        /* <DEDUP_REMOVED lines=9> */
[----:B------:R-:W-:Y:S01]  /*2a30*/  @!P0 IMAD.MOV.U32 R20, RZ, RZ, R65 ;  /* 0x000000ffff148224 */ /* 0x000fe200078e0041 */
[----:B------:R-:W-:Y:S02]  /*2a40*/  @!P0 MOV R21, R76 ;  /* 0x0000004c00158202 */ /* 0x000fe40000000f00 */
[----:B------:R-:W-:Y:S01]  /*2a50*/  @!P0 F2FP.BF16.PACK_AB R82, R5, R82 ;  /* 0x000000520552823e */ /* 0x000fe200000010ff */
[----:B------:R-:W-:Y:S03]  /*2a60*/  @!P0 IMAD.MOV.U32 R22, RZ, RZ, R77 ;  /* 0x000000ffff168224 */ /* 0x000fe600078e004d */
[----:B------:R-:W-:Y:S05]  /*2a70*/  @!P0 MOV R23, R82 ;  /* 0x0000005200178202 */ /* 0x000fea0000000f00 */
[----:B------:R1:W-:Y:S02]  /*2a80*/  STG.E.128 [R74.64], R20 ;  /* 0x000000144a007986 */ /* 0x0003e4000c101d10 */
.L_x_316:
[----:B------:R-:W-:Y:S05]  /*2a90*/  BSYNC B0 ;  /* 0x0000000000007941 */ /* 0x000fea0003800000 */
.L_x_315:
[----:B------:R-:W-:Y:S11]  /*2aa0*/  ISETP.GE.AND P0, PT, R123, c[0x0][0x1d4], PT ;  /* 0x000075007b007a0c */ /* 0x000ff60003f06270 */
[----:B------:R-:W-:Y:S02]  /*2ab0*/  @!UPT UIADD3 URZ, URZ, URZ, URZ ;  /* 0x0000003f3f3ff290 */ /* 0x000fe4000fffe03f */
[----:B------:R-:W-:-:S05]  /*2ac0*/  @P0 BRA `(.L_x_314) ;  /* 0x0000034000000947 */ /* 0x000fca0003800000 */
[----:B------:R-:W-:Y:S01]  /*2ad0*/  ISETP.GE.AND P0, PT, R10, c[0x0][0x27c], PT ;  /* 0x00009f000a007a0c */ /* 0x000fe20003f06270 */
[----:B-1----:R-:W1:Y:S11]  /*2ae0*/  LDS.128 R20, [R124+0xb100] ;  /* 0x00b100007c147984 */ /* 0x002e760000000c00 */
[----:B------:R-:W-:Y:S01]  /*2af0*/  @!UPT UIADD3 URZ, URZ, URZ, URZ ;  /* 0x0000003f3f3ff290 */ /* 0x000fe2000fffe03f */
[----:B------:R-:W-:Y:S02]  /*2b00*/  @!P0 SHF.R.U64 R37, R66, 0x10, R67 ;  /* 0x0000001042258819 */ /* 0x000fe40000001243 */
[----:B------:R-:W-:Y:S02]  /*2b10*/  @!P0 SHF.R.U64 R31, R38, 0x10, R39 ;  /* 0x00000010261f8819 */ /* 0x000fe40000001227 */
[----:B------:R-:W-:Y:S02]  /*2b20*/  @!P0 PRMT R64, R64, 0x5410, R37 ;  /* 0x0000541040408816 */ /* 0x000fe40000000025 */
[----:B------:R-:W-:Y:S02]  /*2b30*/  @!P0 PRMT R30, R30, 0x5410, R31 ;  /* 0x000054101e1e8816 */ /* 0x000fe4000000001f */
[C---:B------:R-:W-:Y:S01]  /*2b40*/  @!P0 LOP3.LUT R40, R64.reuse, 0xffff0000, RZ, 0xc0, !PT ;  /* 0xffff000040288812 */ /* 0x040fe200078ec0ff */
[----:B------:R-:W-:Y:S01]  /*2b50*/  @!P0 IMAD.U32 R37, R64, 0x10000, RZ ;  /* 0x0001000040258824 */ /* 0x000fe200078e00ff */
[----:B------:R-:W-:Y:S01]  /*2b60*/  @!P0 SHF.R.U32.HI R38, RZ, 0x10, R39 ;  /* 0x00000010ff268819 */ /* 0x000fe20000011627 */
[C---:B------:R-:W-:Y:S01]  /*2b70*/  @!P0 IMAD.U32 R31, R30.reuse, 0x10000, RZ ;  /* 0x000100001e1f8824 */ /* 0x040fe200078e00ff */
[----:B------:R-:W-:Y:S02]  /*2b80*/  @!P0 SHF.R.U32.HI R66, RZ, 0x10, R67 ;  /* 0x00000010ff428819 */ /* 0x000fe40000011643 */
[----:B------:R-:W-:Y:S02]  /*2b90*/  @!P0 LOP3.LUT R30, R30, 0xffff0000, RZ, 0xc0, !PT ;  /* 0xffff00001e1e8812 */ /* 0x000fe400078ec0ff */
[----:B------:R-:W-:Y:S02]  /*2ba0*/  @!P0 PRMT R25, R25, 0x5410, R38 ;  /* 0x0000541019198816 */ /* 0x000fe40000000026 */
[----:B------:R-:W-:Y:S04]  /*2bb0*/  @!P0 PRMT R61, R61, 0x5410, R66 ;  /* 0x000054103d3d8816 */ /* 0x000fe80000000042 */
        /* <DEDUP_REMOVED lines=18> */
[----:B------:R-:W-:Y:S02]  /*2ce0*/  @!P0 IMAD.U32 R36, R61, 0x10000, RZ ;  /* 0x000100003d248824 */ /* 0x000fe400078e00ff */
        /* <DEDUP_REMOVED lines=17> */
[----:B------:R1:W-:Y:S02]  /*2e00*/  STG.E.128 [R74.64+0x80], R20 ;  /* 0x000080144a007986 */ /* 0x0003e4000c101d10 */
.L_x_314:
[----:B------:R-:W-:Y:S05]  /*2e10*/  BSYNC B1 ;  /* 0x0000000000017941 */ /* 0x000fea0003800000 */
.L_x_313:
[----:B------:R-:W-:Y:S01]  /*2e20*/  BSSY B1, `(.L_x_317) ;  /* 0x0000070000017945 */ /* 0x000fe20003800000 */
[----:B------:R-:W-:-:S05]  /*2e30*/  @P3 BRA `(.L_x_318) ;  /* 0x000006e000003947 */ /* 0x000fca0003800000 */
[----:B------:R-:W-:Y:S01]  /*2e40*/  BSSY B0, `(.L_x_319) ;  /* 0x0000036000007945 */ /* 0x000fe20003800000 */
        /* <DEDUP_REMOVED lines=53> */
.L_x_320:
[----:B------:R-:W-:Y:S05]  /*31a0*/  BSYNC B0 ;  /* 0x0000000000007941 */ /* 0x000fea0003800000 */
.L_x_319:
        /* <DEDUP_REMOVED lines=55> */
.L_x_318:
[----:B------:R-:W-:Y:S05]  /*3520*/  BSYNC B1 ;  /* 0x0000000000017941 */ /* 0x000fea0003800000 */
.L_x_317:
        /* <DEDUP_REMOVED lines=55> */
.L_x_323:
[----:B------:R-:W-:Y:S05]  /*38a0*/  BSYNC B0 ;  /* 0x0000000000007941 */ /* 0x000fea0003800000 */
.L_x_322:
[----:B------:R-:W-:Y:S11]  /*38b0*/  ISETP.GE.AND P0, PT, R123, c[0x0][0x1d4], PT ;  /* 0x000075007b007a0c */ /* 0x000ff60003f06270 */
[----:B------:R-:W-:Y:S02]  /*38c0*/  @!UPT UIADD3 URZ, URZ, URZ, URZ ;  /* 0x0000003f3f3ff290 */ /* 0x000fe4000fffe03f */
[----:B------:R-:W-:-:S05]  /*38d0*/  @P0 BRA `(.L_x_321) ;  /* 0x000020a000000947 */ /* 0x000fca0003800000 */
[----:B------:R-:W-:Y:S01]  /*38e0*/  ISETP.GE.AND P0, PT, R10, c[0x0][0x27c], PT ;  /* 0x00009f000a007a0c */ /* 0x000fe20003f06270 */
[----:B------:R-:W2:Y:S11]  /*38f0*/  LDS.128 R16, [R124+0xd100] ;  /* 0x00d100007c107984 */ /* 0x000eb60000000c00 */
[----:B------:R-:W-:Y:S01]  /*3900*/  @!UPT UIADD3 URZ, URZ, URZ, URZ ;  /* 0x0000003f3f3ff290 */ /* 0x000fe2000fffe03f */
[----:B------:R-:W-:Y:S02]  /*3910*/  @!P0 SHF.R.U64 R11, R50, 0x10, R51 ;  /* 0x00000010320b8819 */ /* 0x000fe40000001233 */
[--C-:B------:R-:W-:Y:S02]  /*3920*/  @!P0 SHF.R.U64 R8, R8, 0x10, R9.reuse ;  /* 0x0000001008088819 */ /* 0x100fe40000001209 */
[----:B------:R-:W-:Y:S02]  /*3930*/  @!P0 SHF.R.U32.HI R9, RZ, 0x10, R9 ;  /* 0x00000010ff098819 */ /* 0x000fe40000011609 */
[----:B------:R-:W-:Y:S02]  /*3940*/  @!P0 PRMT R48, R48, 0x5410, R11 ;  /* 0x0000541030308816 */ /* 0x000fe4000000000b */
[----:B------:R-:W-:Y:S02]  /*3950*/  @!P0 PRMT R7, R7, 0x5410, R8 ;  /* 0x0000541007078816 */ /* 0x000fe40000000008 */
[----:B------:R-:W-:Y:S01]  /*3960*/  @!P0 PRMT R6, R6, 0x5410, R9 ;  /* 0x0000541006068816 */ /* 0x000fe20000000009 */
[C---:B------:R-:W-:Y:S01]  /*3970*/  @!P0 IMAD.U32 R11, R48.reuse, 0x10000, RZ ;  /* 0x00010000300b8824 */ /* 0x040fe200078e00ff */
[----:B-1----:R-:W-:Y:S01]  /*3980*/  @!P0 LOP3.LUT R22, R48, 0xffff0000, RZ, 0xc0, !PT ;  /* 0xffff000030168812 */ /* 0x002fe200078ec0ff */
[C---:B------:R-:W-:Y:S01]  /*3990*/  @!P0 IMAD.U32 R8, R7.reuse, 0x10000, RZ ;  /* 0x0001000007088824 */ /* 0x040fe200078e00ff */
[----:B------:R-:W-:Y:S02]  /*39a0*/  @!P0 SHF.R.U32.HI R50, RZ, 0x10, R51 ;  /* 0x00000010ff328819 */ /* 0x000fe40000011633 */
[----:B------:R-:W-:Y:S02]  /*39b0*/  @!P0 LOP3.LUT R7, R7, 0xffff0000, RZ, 0xc0, !PT ;  /* 0xffff000007078812 */ /* 0x000fe400078ec0ff */
[----:B------:R-:W-:Y:S04]  /*39c0*/  @!P0 PRMT R47, R47, 0x5410, R50 ;  /* 0x000054102f2f8816 */ /* 0x000fe80000000032 */
[----:B------:R-:W-:Y:S01]  /*39d0*/  @!P0 LOP3.LUT R28, R47, 0xffff0000, RZ, 0xc0, !PT ;  /* 0xffff00002f1c8812 */ /* 0x000fe200078ec0ff */
[C---:B--2---:R-:W-:Y:S01]  /*39e0*/  @!P0 IMAD.U32 R24, R17.reuse, 0x10000, RZ ;  /* 0x0001000011188824 */ /* 0x044fe200078e00ff */
        /* <DEDUP_REMOVED lines=9> */
[----:B------:R-:W-:Y:S01]  /*3a80*/  @!P0 LOP3.LUT R8, R18, 0xffff0000, RZ, 0xc0, !PT ;  /* 0xffff000012088812 */ /* 0x000fe200078ec0ff */
[-C--:B------:R-:W-:Y:S02]  /*3a90*/  @!P0 FMUL.FTZ R3, R20, R7.reuse ;  /* 0x0000000714038220 */ /* 0x080fe40000410000 */
[----:B------:R-:W-:Y:S02]  /*3aa0*/  @!P0 FFMA.FTZ R30, R24, R7, -R30 ;  /* 0x00000007181e8223 */ /* 0x000fe4000001081e */
[C---:B------:R-:W-:Y:S01]  /*3ab0*/  @!P0 IMAD.U32 R7, R6.reuse, 0x10000, RZ ;  /* 0x0001000006078824 */ /* 0x040fe200078e00ff */
[----:B------:R-:W-:Y:S01]  /*3ac0*/  @!P0 LOP3.LUT R6, R6, 0xffff0000, RZ, 0xc0, !PT ;  /* 0xffff000006068812 */ /* 0x000fe200078ec0ff */
[----:B------:R-:W-:Y:S01]  /*3ad0*/  @!P0 FFMA.FTZ R2, R11, R21, R2 ;  /* 0x000000150b028223 */ /* 0x000fe20000010002 */
[----:B------:R-:W-:Y:S01]  /*3ae0*/  @!P0 SHF.L.U32 R21, R19, 0x10, RZ ;  /* 0x0000001013158819 */ /* 0x000fe200000006ff */
[----:B------:R-:W-:Y:S02]  /*3af0*/  @!P0 IMAD.U32 R11, R47, 0x10000, RZ ;  /* 0x000100002f0b8824 */ /* 0x000fe400078e00ff */
[----:B------:R-:W-:Y:S01]  /*3b00*/  @!P0 FMUL.FTZ R4, R8, R7 ;  /* 0x0000000708048220 */ /* 0x000fe20000410000 */
        /* <DEDUP_REMOVED lines=16> */
[----:B------:R1:W-:Y:S01]  /*3c10*/  STG.E.128 [R70.64+0x80], R16 ;  /* 0x0000801046007986 */ /* 0x0003e2000c101d10 */
[----:B------:R-:W-:-:S05]  /*3c20*/  BRA `(.L_x_321) ;  /* 0x00001d5000007947 */ /* 0x000fca0003800000 */
.L_x_306:
[-C--:B------:R-:W-:Y:S01]  /*3c30*/  ISETP.GE.AND P0, PT, R122, R82.reuse, PT ;  /* 0x000000527a00720c */ /* 0x080fe20003f06270 */
        /* <DEDUP_REMOVED lines=14> */
[----:B------:R-:W-:Y:S04]  /*3d20*/  @!P2 IADD3 R40, P1, P0, R138, UR22, R48 ;  /* 0x000000168a28ac10 */ /* 0x000fe8000f83e030 */
[--C-:B------:R-:W-:Y:S02]  /*3d30*/  @!P2 IADD3.X R23, R94, UR20, R21.reuse, P1, P0 ;  /* 0x000000145e17ac10 */ /* 0x100fe40008fe0415 */
[----:B------:R-:W-:Y:S04]  /*3d40*/  @!P2 IADD3 R42, P1, P0, R136, UR6, R22 ;  /* 0x00000006882aac10 */ /* 0x000fe8000f83e016 */
[----:B------:R-:W-:Y:S02]  /*3d50*/  @!P2 IADD3.X R35, R92, UR21, R20, P1, P0 ;  /* 0x000000155c23ac10 */ /* 0x000fe40008fe0414 */
[-C--:B------:R-:W-:Y:S04]  /*3d60*/  ISETP.GE.AND P0, PT, R121, R82.reuse, PT ;  /* 0x000000527900720c */ /* 0x080fe80003f06270 */
[----:B------:R-:W-:Y:S11]  /*3d70*/  ISETP.GE.OR P1, PT, R12, c[0x0][0x27c], P0 ;  /* 0x00009f000c007a0c */ /* 0x000ff60000726670 */
[----:B------:R-:W-:Y:S02]  /*3d80*/  @!UPT UIADD3 URZ, URZ, URZ, URZ ;  /* 0x0000003f3f3ff290 */ /* 0x000fe4000fffe03f */
[----:B------:R-:W-:Y:S04]  /*3d90*/  @!P1 IADD3 R50, P3, P0, R138, UR19, R48 ;  /* 0x000000138a329c10 */ /* 0x000fe8000f87e030 */
[----:B------:R-:W-:Y:S02]  /*3da0*/  @!P1 IADD3.X R41, R94, UR18, R21, P3, P0 ;  /* 0x000000125e299c10 */ /* 0x000fe40009fe0415 */
[----:B------:R-:W-:Y:S04]  /*3db0*/  @!P1 IADD3 R52, P3, P0, R136, UR7, R22 ;  /* 0x0000000788349c10 */ /* 0x000fe8000f87e016 */
[----:B------:R-:W-:Y:S02]  /*3dc0*/  @!P1 IADD3.X R49, R92, UR5, R20, P3, P0 ;  /* 0x000000055c319c10 */ /* 0x000fe40009fe0414 */
[C---:B------:R-:W-:Y:S04]  /*3dd0*/  @!P2 LEA R68, P0, R40.reuse, c[0x0][0x270], 0x1 ;  /* 0x00009c002844aa11 */ /* 0x040fe800078008ff */
[----:B------:R-:W-:Y:S02]  /*3de0*/  @!P2 LEA.HI.X R69, R40, c[0x0][0x274], R23, 0x1, P0 ;  /* 0x00009d002845aa11 */ /* 0x000fe400000f0c17 */
[C---:B------:R-:W-:Y:S03]  /*3df0*/  @!P2 LEA R70, P0, R42.reuse, c[0x0][0x288], 0x1 ;  /* 0x0000a2002a46aa11 */ /* 0x040fe600078008ff */
[----:B------:R-:W2:Y:S01]  /*3e00*/  @!P2 LDG.E.128 R24, [R68.64] ;  /* 0x000000104418a981 */ /* 0x000ea2000c1e1d00 */
[----:B------:R-:W-:Y:S02]  /*3e10*/  @!P2 LEA.HI.X R71, R42, c[0x0][0x28c], R35, 0x1, P0 ;  /* 0x0000a3002a47aa11 */ /* 0x000fe400000f0c23 */
[C---:B------:R-:W-:Y:S04]  /*3e20*/  @!P1 LEA R54, P0, R50.reuse, c[0x0][0x270], 0x1 ;  /* 0x00009c0032369a11 */ /* 0x040fe800078008ff */
[----:B------:R-:W-:Y:S01]  /*3e30*/  @!P1 LEA.HI.X R55, R50, c[0x0][0x274], R41, 0x1, P0 ;  /* 0x00009d0032379a11 */ /* 0x000fe200000f0c29 */
[----:B------:R-:W3:Y:S01]  /*3e40*/  @!P2 LDG.E.128 R64, [R70.64] ;  /* 0x000000104640a981 */ /* 0x000ee2000c1e1d00 */
[C---:B------:R-:W-:Y:S04]  /*3e50*/  @!P1 LEA R50, P0, R52.reuse, c[0x0][0x288], 0x1 ;  /* 0x0000a20034329a11 */ /* 0x040fe800078008ff */
[----:B------:R-:W-:Y:S02]  /*3e60*/  @!P1 LEA.HI.X R51, R52, c[0x0][0x28c], R49, 0x1, P0 ;  /* 0x0000a30034339a11 */ /* 0x000fe400000f0c31 */
[----:B------:R-:W-:Y:S01]  /*3e70*/  ISETP.GE.AND P0, PT, R125, R82, PT ;  /* 0x000000527d00720c */ /* 0x000fe20003f06270 */
[----:B------:R-:W4:Y:S03]  /*3e80*/  @!P1 LDG.E.128 R16, [R54.64] ;  /* 0x0000001036109981 */ /* 0x000f26000c1e1d00 */
[----:B------:R-:W-:Y:S05]  /*3e90*/  ISETP.GE.OR P0, PT, R12, c[0x0][0x27c], P0 ;  /* 0x00009f000c007a0c */ /* 0x000fea0000706670 */
[----:B------:R-:W4:Y:S08]  /*3ea0*/  @!P1 LDG.E.128 R60, [R50.64] ;  /* 0x00000010323c9981 */ /* 0x000f30000c1e1d00 */
[----:B------:R-:W-:Y:S05]  /*3eb0*/  @!P0 IADD3 R48, P1, R138, R48, RZ ;  /* 0x000000308a308210 */ /* 0x000fea0007f3e0ff */
[----:B------:R-:W-:Y:S01]  /*3ec0*/  @!P0 IMAD.X R21, R21, 0x1, R94, P1 ;  /* 0x0000000115158824 */ /* 0x000fe200008e065e */
[C---:B------:R-:W-:Y:S04]  /*3ed0*/  @!P0 LEA R40, P1, R48.reuse, c[0x0][0x270], 0x1 ;  /* 0x00009c0030288a11 */ /* 0x040fe800078208ff */
[----:B------:R-:W-:Y:S02]  /*3ee0*/  @!P0 LEA.HI.X R41, R48, c[0x0][0x274], R21, 0x1, P1 ;  /* 0x00009d0030298a11 */ /* 0x000fe400008f0c15 */
[----:B------:R-:W-:Y:S03]  /*3ef0*/  @!P0 IADD3 R22, P1, R136, R22, RZ ;  /* 0x0000001688168210 */ /* 0x000fe60007f3e0ff */
[----:B------:R1:W5:Y:S02]  /*3f00*/  @!P0 LDG.E.128 R36, [R40.64] ;  /* 0x0000001028248981 */ /* 0x000364000c1e1d00 */
[----:B------:R-:W-:Y:S01]  /*3f10*/  @!P0 IMAD.X R21, R20, 0x1, R92, P1 ;  /* 0x0000000114158824 */ /* 0x000fe200008e065c */
[C---:B------:R-:W-:Y:S04]  /*3f20*/  @!P0 LEA R48, P1, R22.reuse, c[0x0][0x288], 0x1 ;  /* 0x0000a20016308a11 */ /* 0x040fe800078208ff */
[----:B------:R-:W-:Y:S02]  /*3f30*/  @!P0 LEA.HI.X R49, R22, c[0x0][0x28c], R21, 0x1, P1 ;  /* 0x0000a30016318a11 */ /* 0x000fe400008f0c15 */
[----:B------:R-:W-:Y:S03]  /*3f40*/  ISETP.GE.AND P1, PT, R12, c[0x0][0x27c], PT ;  /* 0x00009f000c007a0c */ /* 0x000fe60003f26270 */
[----:B------:R1:W5:Y:S01]  /*3f50*/  @!P0 LDG.E.128 R44, [R48.64] ;  /* 0x00000010302c8981 */ /* 0x000362000c1e1d00 */
[----:B------:R-:W-:Y:S01]  /*3f60*/  ISETP.GE.OR P0, PT, R125, R82, P4 ;  /* 0x000000527d00720c */ /* 0x000fe20002706670 */
[----:B--2---:R-:W-:Y:S02]  /*3f70*/  IMAD.MOV.U32 R5, RZ, RZ, R26 ;  /* 0x000000ffff057224 */ /* 0x004fe400078e001a */
[----:B------:R-:W-:Y:S02]  /*3f80*/  IMAD.MOV.U32 R4, RZ, RZ, R27 ;  /* 0x000000ffff047224 */ /* 0x000fe400078e001b */
[----:B------:R-:W-:Y:S01]  /*3f90*/  IMAD.MOV.U32 R3, RZ, RZ, R24 ;  /* 0x000000ffff037224 */ /* 0x000fe200078e0018 */
[----:B------:R-:W-:Y:S01]  /*3fa0*/  PRMT R34, R5, 0x7610, R34 ;  /* 0x0000761005227816 */ /* 0x000fe20000000022 */
[----:B------:R-:W-:Y:S01]  /*3fb0*/  IMAD.MOV.U32 R2, RZ, RZ, R25 ;  /* 0x000000ffff027224 */ /* 0x000fe200078e0019 */
[----:B------:R-:W-:Y:S01]  /*3fc0*/  PRMT R33, R4, 0x7610, R33 ;  /* 0x0000761004217816 */ /* 0x000fe20000000021 */
[----:B---3--:R-:W-:Y:S01]  /*3fd0*/  IMAD.MOV.U32 R9, RZ, RZ, R66 ;  /* 0x000000ffff097224 */ /* 0x008fe200078e0042 */
[----:B------:R-:W-:Y:S01]  /*3fe0*/  PRMT R32, R3, 0x7610, R32 ;  /* 0x0000761003207816 */ /* 0x000fe20000000020 */
[----:B------:R-:W-:Y:S01]  /*3ff0*/  IMAD.MOV.U32 R8, RZ, RZ, R67 ;  /* 0x000000ffff087224 */ /* 0x000fe200078e0043 */
[----:B------:R-:W-:Y:S01]  /*4000*/  PRMT R31, R2, 0x7610, R31 ;  /* 0x00007610021f7816 */ /* 0x000fe2000000001f */
[----:B------:R-:W-:Y:S01]  /*4010*/  IMAD.MOV.U32 R7, RZ, RZ, R64 ;  /* 0x000000ffff077224 */ /* 0x000fe200078e0040 */
[----:B------:R-:W-:Y:S01]  /*4020*/  PRMT R74, R9, 0x7610, R74 ;  /* 0x00007610094a7816 */ /* 0x000fe2000000004a */
[----:B------:R-:W-:Y:S01]  /*4030*/  IMAD.MOV.U32 R6, RZ, RZ, R65 ;  /* 0x000000ffff067224 */ /* 0x000fe200078e0041 */
[----:B------:R-:W-:Y:S01]  /*4040*/  PRMT R75, R8, 0x7610, R75 ;  /* 0x00007610084b7816 */ /* 0x000fe2000000004b */
[----:B----4-:R-:W-:Y:S01]  /*4050*/  IMAD.MOV.U32 R5, RZ, RZ, R18 ;  /* 0x000000ffff057224 */ /* 0x010fe200078e0012 */
        /* <DEDUP_REMOVED lines=18> */
[----:B-1----:R-:W-:Y:S01]  /*4180*/  IADD3 R165, P0, R154, R162, RZ ;  /* 0x000000a29aa57210 */ /* 0x002fe20007f1e0ff */
[----:B------:R-:W1:Y:S01]  /*4190*/  LDS.128 R20, [R115+0x8100] ;  /* 0x0081000073147984 */ /* 0x000e620000000c00 */
[----:B-----5:R-:W-:Y:S01]  /*41a0*/  @!P1 SHF.R.U64 R41, R36, 0x10, R37 ;  /* 0x0000001024299819 */ /* 0x020fe20000001225 */
[----:B------:R-:W-:Y:S01]  /*41b0*/  IMAD.MOV.U32 R49, RZ, RZ, R44 ;  /* 0x000000ffff317224 */ /* 0x000fe200078e002c */
[----:B------:R-:W-:Y:S01]  /*41c0*/  @!P1 SHF.R.U64 R44, R44, 0x10, R45 ;  /* 0x000000102c2c9819 */ /* 0x000fe2000000122d */
[----:B------:R-:W-:Y:S01]  /*41d0*/  IMAD.X R86, R105, 0x1, R161, P0 ;  /* 0x0000000169567824 */ /* 0x000fe200000e06a1 */
[----:B------:R-:W-:Y:S01]  /*41e0*/  IADD3 R167, P2, P0, R144, R165, R120 ;  /* 0x000000a590a77210 */ /* 0x000fe2000785e078 */
[--C-:B------:R-:W-:Y:S01]  /*41f0*/  IMAD.MOV.U32 R48, RZ, RZ, R45.reuse ;  /* 0x000000ffff307224 */ /* 0x100fe200078e002d */
[----:B------:R-:W-:Y:S01]  /*4200*/  @!P1 SHF.R.U32.HI R45, RZ, 0x10, R45 ;  /* 0x00000010ff2d9819 */ /* 0x000fe2000001162d */
[----:B------:R-:W2:Y:S01]  /*4210*/  LDS.128 R68, [R116+0x8100] ;  /* 0x0081000074447984 */ /* 0x000ea20000000c00 */
[-C--:B------:R-:W-:Y:S01]  /*4220*/  IADD3.X R160, R97, R86.reuse, R114, P2, P0 ;  /* 0x0000005661a07210 */ /* 0x080fe200017e0472 */
[----:B------:R-:W-:Y:S01]  /*4230*/  IMAD.MOV.U32 R40, RZ, RZ, R36 ;  /* 0x000000ffff287224 */ /* 0x000fe200078e0024 */
[----:B------:R-:W-:Y:S01]  /*4240*/  ISETP.GE.AND P0, PT, R119, c[0x0][0x1d4], PT ;  /* 0x0000750077007a0c */ /* 0x000fe20003f06270 */
[----:B------:R-:W-:Y:S01]  /*4250*/  IMAD.MOV.U32 R36, RZ, RZ, R39 ;  /* 0x000000ffff247224 */ /* 0x000fe200078e0027 */
[----:B------:R-:W-:Y:S01]  /*4260*/  MOV R35, R37 ;  /* 0x0000002500237202 */ /* 0x000fe20000000f00 */
[----:B------:R-:W-:Y:S01]  /*4270*/  IMAD.MOV.U32 R52, RZ, RZ, R46 ;  /* 0x000000ffff347224 */ /* 0x000fe200078e002e */
[----:B------:R-:W-:Y:S01]  /*4280*/  @!P1 SHF.R.U32.HI R42, RZ, 0x10, R37 ;  /* 0x00000010ff2a9819 */ /* 0x000fe20000011625 */
[--C-:B------:R-:W-:Y:S01]  /*4290*/  IMAD.MOV.U32 R56, RZ, RZ, R47.reuse ;  /* 0x000000ffff387224 */ /* 0x100fe200078e002f */
[----:B------:R-:W-:Y:S02]  /*42a0*/  @!P1 SHF.R.U64 R51, R46, 0x10, R47 ;  /* 0x000000102e339819 */ /* 0x000fe4000000122f */
[----:B------:R-:W-:Y:S02]  /*42b0*/  @!P1 PRMT R46, R49, 0x5410, R44 ;  /* 0x00005410312e9816 */ /* 0x000fe4000000002c */
[----:B------:R-:W-:Y:S02]  /*42c0*/  @!P1 PRMT R40, R40, 0x5410, R41 ;  /* 0x0000541028289816 */ /* 0x000fe40000000029 */
[----:B------:R-:W-:Y:S01]  /*42d0*/  @!P1 PRMT R48, R48, 0x5410, R45 ;  /* 0x0000541030309816 */ /* 0x000fe2000000002d */
[----:B------:R-:W-:Y:S01]  /*42e0*/  @!P1 IMAD.U32 R44, R46, 0x10000, RZ ;  /* 0x000100002e2c9824 */ /* 0x000fe200078e00ff */
[----:B------:R-:W-:Y:S02]  /*42f0*/  @!P0 IADD3 R165, P3, P2, R144, R165, R119 ;  /* 0x000000a590a58210 */ /* 0x000fe40007a7e077 */
[----:B------:R-:W-:Y:S02]  /*4300*/  @!P1 PRMT R52, R52, 0x5410, R51 ;  /* 0x0000541034349816 */ /* 0x000fe40000000033 */
[----:B------:R-:W-:Y:S02]  /*4310*/  @!P0 IADD3.X R86, R97, R86, R112, P3, P2 ;  /* 0x0000005661568210 */ /* 0x000fe40001fe4470 */
[C---:B------:R-:W-:Y:S01]  /*4320*/  LEA R166, P2, R167.reuse, c[0x0][0x1c8], 0x1 ;  /* 0x00007200a7a67a11 */ /* 0x040fe200078408ff */
[----:B------:R-:W-:Y:S01]  /*4330*/  @!P1 IMAD.U32 R50, R52, 0x10000, RZ ;  /* 0x0001000034329824 */ /* 0x000fe200078e00ff */
[--C-:B------:R-:W-:Y:S02]  /*4340*/  @!P1 SHF.R.U64 R37, R38, 0x10, R39.reuse ;  /* 0x0000001026259819 */ /* 0x100fe40000001227 */
[----:B------:R-:W-:Y:S02]  /*4350*/  LEA.HI.X R167, R167, c[0x0][0x1cc], R160, 0x1, P2 ;  /* 0x00007300a7a77a11 */ /* 0x000fe400010f0ca0 */
[C---:B------:R-:W-:Y:S02]  /*4360*/  @!P0 LEA R164, P2, R165.reuse, c[0x0][0x1c8], 0x1 ;  /* 0x00007200a5a48a11 */ /* 0x040fe400078408ff */
[----:B------:R-:W-:Y:S01]  /*4370*/  @!P1 SHF.R.U32.HI R39, RZ, 0x10, R39 ;  /* 0x00000010ff279819 */ /* 0x000fe20000011627 */
[----:B-1----:R-:W-:Y:S01]  /*4380*/  @!P1 IMAD.U32 R41, R20, 0x10000, RZ ;  /* 0x0001000014299824 */ /* 0x002fe200078e00ff */
[----:B------:R-:W-:Y:S02]  /*4390*/  @!P0 LEA.HI.X R165, R165, c[0x0][0x1cc], R86, 0x1, P2 ;  /* 0x00007300a5a58a11 */ /* 0x000fe400010f0c56 */
[----:B------:R-:W-:Y:S01]  /*43a0*/  @!P1 PRMT R42, R35, 0x5410, R42 ;  /* 0x00005410232a9816 */ /* 0x000fe2000000002a */
[----:B------:R-:W-:Y:S01]  /*43b0*/  @!P1 FMUL.FTZ R86, R41, R44 ;  /* 0x0000002c29569220 */ /* 0x000fe20000410000 */
[----:B------:R-:W-:Y:S02]  /*43c0*/  @!P1 PRMT R35, R36, 0x5410, R39 ;  /* 0x0000541024239816 */ /* 0x000fe40000000027 */
[----:B------:R-:W-:Y:S01]  /*43d0*/  @!P1 SHF.L.U32 R39, R21, 0x10, RZ ;  /* 0x0000001015279819 */ /* 0x000fe200000006ff */
[----:B------:R-:W-:Y:S01]  /*43e0*/  @!P1 IMAD.U32 R36, R42, 0x10000, RZ ;  /* 0x000100002a249824 */ /* 0x000fe200078e00ff */
[----:B--2---:R-:W-:Y:S01]  /*43f0*/  @!P1 SHF.L.U32 R45, R68, 0x10, RZ ;  /* 0x00000010442d9819 */ /* 0x004fe200000006ff */
[----:B------:R-:W-:Y:S01]  /*4400*/  @!P1 IMAD.U32 R49, R69, 0x10000, RZ ;  /* 0x0001000045319824 */ /* 0x000fe200078e00ff */
[C---:B------:R-:W-:Y:S01]  /*4410*/  @!P1 LOP3.LUT R54, R70.reuse, 0xffff0000, RZ, 0xc0, !PT ;  /* 0xffff000046369812 */ /* 0x040fe200078ec0ff */
[----:B------:R-:W-:Y:S01]  /*4420*/  @!P1 FMUL.FTZ R4, R39, R36 ;  /* 0x0000002427049220 */ /* 0x000fe20000410000 */
[----:B------:R-:W-:Y:S02]  /*4430*/  @!P1 SHF.L.U32 R51, R70, 0x10, RZ ;  /* 0x0000001046339819 */ /* 0x000fe400000006ff */
[C---:B------:R-:W-:Y:S02]  /*4440*/  @!P1 SHF.L.U32 R55, R71.reuse, 0x10, RZ ;  /* 0x0000001047379819 */ /* 0x040fe400000006ff */
[----:B------:R-:W-:Y:S02]  /*4450*/  @!P1 LOP3.LUT R58, R71, 0xffff0000, RZ, 0xc0, !PT ;  /* 0xffff0000473a9812 */ /* 0x000fe400078ec0ff */
[----:B------:R-:W-:Y:S01]  /*4460*/  @!P1 PRMT R37, R38, 0x5410, R37 ;  /* 0x0000541026259816 */ /* 0x000fe20000000025 */
[----:B------:R-:W-:Y:S01]  /*4470*/  @!P1 IMAD.U32 R38, R40, 0x10000, RZ ;  /* 0x0001000028269824 */ /* 0x000fe200078e00ff */
[----:B------:R-:W-:Y:S02]  /*4480*/  @!P1 LOP3.LUT R52, R52, 0xffff0000, RZ, 0xc0, !PT ;  /* 0xffff000034349812 */ /* 0x000fe400078ec0ff */
[----:B------:R-:W-:Y:S01]  /*4490*/  @!P1 SHF.R.U32.HI R47, RZ, 0x10, R47 ;  /* 0x00000010ff2f9819 */ /* 0x000fe2000001162f */
[-C--:B------:R-:W-:Y:S01]  /*44a0*/  @!P1 FMUL.FTZ R2, R41, R38.reuse ;  /* 0x0000002629029220 */ /* 0x080fe20000410000 */
[----:B------:R-:W-:Y:S01]  /*44b0*/  @!P1 LOP3.LUT R41, R21, 0xffff0000, RZ, 0xc0, !PT ;  /* 0xffff000015299812 */ /* 0x000fe200078ec0ff */
[----:B------:R-:W-:Y:S01]  /*44c0*/  @!P1 FFMA.FTZ R86, R45, R38, -R86 ;  /* 0x000000262d569223 */ /* 0x000fe20000010856 */
[----:B------:R-:W-:Y:S01]  /*44d0*/  @!P1 LOP3.LUT R38, R42, 0xffff0000, RZ, 0xc0, !PT ;  /* 0xffff00002a269812 */ /* 0x000fe200078ec0ff */
[----:B------:R-:W-:Y:S01]  /*44e0*/  @!P1 FFMA.FTZ R2, R44, R45, R2 ;  /* 0x0000002d2c029223 */ /* 0x000fe20000010002 */
[----:B------:R-:W-:Y:S02]  /*44f0*/  @!P1 LOP3.LUT R45, R69, 0xffff0000, RZ, 0xc0, !PT ;  /* 0xffff0000452d9812 */ /* 0x000fe400078ec0ff */
[----:B------:R-:W-:Y:S01]  /*4500*/  @!P1 LOP3.LUT R44, R46, 0xffff0000, RZ, 0xc0, !PT ;  /* 0xffff00002e2c9812 */ /* 0x000fe200078ec0ff */
[----:B------:R-:W-:Y:S01]  /*4510*/  @!P1 FMUL.FTZ R5, R41, R38 ;  /* 0x0000002629059220 */ /* 0x000fe20000410000 */
[----:B------:R-:W-:Y:S01]  /*4520*/  @!P1 PRMT R56, R56, 0x5410, R47 ;  /* 0x0000541038389816 */ /* 0x000fe2000000002f */
[----:B------:R-:W-:Y:S01]  /*4530*/  @!P1 IMAD.U32 R47, R48, 0x10000, RZ ;  /* 0x00010000302f9824 */ /* 0x000fe200078e00ff */
[----:B------:R-:W-:Y:S02]  /*4540*/  @!P1 LOP3.LUT R46, R68, 0xffff0000, RZ, 0xc0, !PT ;  /* 0xffff0000442e9812 */ /* 0x000fe400078ec0ff */
[----:B------:R-:W-:Y:S01]  /*4550*/  @!P1 LOP3.LUT R48, R48, 0xffff0000, RZ, 0xc0, !PT ;  /* 0xffff000030309812 */ /* 0x000fe200078ec0ff */
[----:B------:R-:W-:Y:S01]  /*4560*/  @!P1 FMUL.FTZ R160, R39, R47 ;  /* 0x0000002f27a09220 */ /* 0x000fe20000410000 */
[----:B------:R-:W-:Y:S01]  /*4570*/  @!P1 LOP3.LUT R39, R40, 0xffff0000, RZ, 0xc0, !PT ;  /* 0xffff000028279812 */ /* 0x000fe200078ec0ff */
[C---:B------:R-:W-:Y:S01]  /*4580*/  @!P1 IMAD.U32 R53, R56.reuse, 0x10000, RZ ;  /* 0x0001000038359824 */ /* 0x040fe200078e00ff */
[----:B------:R-:W-:Y:S01]  /*4590*/  @!P1 LOP3.LUT R56, R56, 0xffff0000, RZ, 0xc0, !PT ;  /* 0xffff000038389812 */ /* 0x000fe200078ec0ff */
[----:B------:R-:W-:Y:S01]  /*45a0*/  @!P1 FFMA.FTZ R160, R49, R36, -R160 ;  /* 0x0000002431a09223 */ /* 0x000fe200000108a0 */
[----:B------:R-:W-:Y:S01]  /*45b0*/  @!P1 LOP3.LUT R36, R20, 0xffff0000, RZ, 0xc0, !PT ;  /* 0xffff000014249812 */ /* 0x000fe200078ec0ff */
[----:B------:R-:W-:Y:S04]  /*45c0*/  @!P1 FMUL.FTZ R169, R41, R48 ;  /* 0x0000003029a99220 */ /* 0x000fe80000410000 */
[----:B------:R-:W-:Y:S02]  /*45d0*/  @!P1 FMUL.FTZ R171, R36, R44 ;  /* 0x0000002c24ab9220 */ /* 0x000fe40000410000 */
[----:B------:R-:W-:Y:S01]  /*45e0*/  @!P1 FFMA.FTZ R169, R45, R38, -R169 ;  /* 0x000000262da99223 */ /* 0x000fe200000108a9 */
[----:B------:R-:W-:Y:S01]  /*45f0*/  @!P1 LOP3.LUT R38, R22, 0xffff0000, RZ, 0xc0, !PT ;  /* 0xffff000016269812 */ /* 0x000fe200078ec0ff */
[-C--:B------:R-:W-:Y:S02]  /*4600*/  @!P1 FMUL.FTZ R3, R36, R39.reuse ;  /* 0x0000002724039220 */ /* 0x080fe40000410000 */
[C---:B------:R-:W-:Y:S01]  /*4610*/  @!P1 IMAD.U32 R36, R37.reuse, 0x10000, RZ ;  /* 0x0001000025249824 */ /* 0x040fe200078e00ff */
[----:B------:R-:W-:Y:S01]  /*4620*/  @!P1 LOP3.LUT R37, R37, 0xffff0000, RZ, 0xc0, !PT ;  /* 0xffff000025259812 */ /* 0x000fe200078ec0ff */
[----:B------:R-:W-:Y:S01]  /*4630*/  @!P1 FFMA.FTZ R171, R46, R39, -R171 ;  /* 0x000000272eab9223 */ /* 0x000fe200000108ab */
[----:B------:R-:W-:Y:S01]  /*4640*/  @!P1 F2FP.BF16.PACK_AB R160, R169, R160 ;  /* 0x000000a0a9a0923e */ /* 0x000fe200000010ff */
[----:B------:R-:W-:Y:S02]  /*4650*/  @!P1 IMAD.U32 R39, R22, 0x10000, RZ ;  /* 0x0001000016279824 */ /* 0x000fe400078e00ff */
[C---:B------:R-:W-:Y:S01]  /*4660*/  @!P1 FMUL.FTZ R173, R38.reuse, R52 ;  /* 0x0000003426ad9220 */ /* 0x040fe20000410000 */
[----:B------:R-:W-:Y:S01]  /*4670*/  @!P1 F2FP.BF16.PACK_AB R171, R171, R86 ;  /* 0x00000056abab923e */ /* 0x000fe200000010ff */
[----:B------:R-:W-:Y:S02]  /*4680*/  @!P1 FMUL.FTZ R168, R39, R50 ;  /* 0x0000003227a89220 */ /* 0x000fe40000410000 */
[-C--:B------:R-:W-:Y:S01]  /*4690*/  @!P1 FMUL.FTZ R7, R38, R37.reuse ;  /* 0x0000002526079220 */ /* 0x080fe20000410000 */
[C---:B------:R-:W-:Y:S01]  /*46a0*/  @!P1 LOP3.LUT R38, R23.reuse, 0xffff0000, RZ, 0xc0, !PT ;  /* 0xffff000017269812 */ /* 0x040fe200078ec0ff */
[----:B------:R-:W-:Y:S01]  /*46b0*/  @!P1 FFMA.FTZ R173, R54, R37, -R173 ;  /* 0x0000002536ad9223 */ /* 0x000fe200000108ad */
[----:B------:R-:W-:Y:S01]  /*46c0*/  @!P1 MOV R68, R171 ;  /* 0x000000ab00449202 */ /* 0x000fe20000000f00 */
[----:B------:R-:W-:Y:S02]  /*46d0*/  @!P1 IMAD.U32 R37, R23, 0x10000, RZ ;  /* 0x0001000017259824 */ /* 0x000fe400078e00ff */
[-C--:B------:R-:W-:Y:S02]  /*46e0*/  @!P1 FMUL.FTZ R6, R39, R36.reuse ;  /* 0x0000002427069220 */ /* 0x080fe40000410000 */
[----:B------:R-:W-:Y:S02]  /*46f0*/  @!P1 FFMA.FTZ R168, R51, R36, -R168 ;  /* 0x0000002433a89223 */ /* 0x000fe400000108a8 */
        /* <DEDUP_REMOVED lines=15> */
[----:B------:R-:W-:Y:S02]  /*47f0*/  @!P1 FMUL.FTZ R9, R38, R35 ;  /* 0x0000002326099220 */ /* 0x000fe40000410000 */
[----:B------:R-:W-:Y:S01]  /*4800*/  @!P1 FFMA.FTZ R7, R52, R54, R7 ;  /* 0x0000003634079223 */ /* 0x000fe20000010007 */
[----:B------:R-:W-:Y:S01]  /*4810*/  @!P1 MOV R71, R175 ;  /* 0x000000af00479202 */ /* 0x000fe20000000f00 */
[----:B------:R-:W-:Y:S02]  /*4820*/  @!P1 FFMA.FTZ R8, R53, R55, R8 ;  /* 0x0000003735089223 */ /* 0x000fe40000010008 */
[----:B------:R-:W-:Y:S02]  /*4830*/  @!P1 FFMA.FTZ R9, R56, R58, R9 ;  /* 0x0000003a38099223 */ /* 0x000fe40000010009 */
        /* <DEDUP_REMOVED lines=10> */
.L_x_325:
[----:B-1----:R-:W-:Y:S05]  /*48e0*/  BSYNC B0 ;  /* 0x0000000000007941 */ /* 0x002fea0003800000 */
.L_x_324:
[----:B------:R-:W-:Y:S01]  /*48f0*/  ISETP.GE.OR P0, PT, R122, R82, P4 ;  /* 0x000000527a00720c */ /* 0x000fe20002706670 */
[----:B------:R-:W-:Y:S01]  /*4900*/  @!UPT UIADD3 URZ, URZ, URZ, URZ ;  /* 0x0000003f3f3ff290 */ /* 0x000fe2000fffe03f */
[----:B------:R-:W-:Y:S11]  /*4910*/  BSSY B0, `(.L_x_326) ;  /* 0x0000071000007945 */ /* 0x000ff60003800000 */
[----:B------:R-:W-:-:S05]  /*4920*/  @P0 BRA `(.L_x_327) ;  /* 0x000006f000000947 */ /* 0x000fca0003800000 */
[----:B------:R-:W-:Y:S01]  /*4930*/  IADD3 R69, P0, R152, R162, RZ ;  /* 0x000000a298457210 */ /* 0x000fe20007f1e0ff */
[----:B------:R-:W1:Y:S01]  /*4940*/  LDS.128 R20, [R111+0x8100] ;  /* 0x008100006f147984 */ /* 0x000e620000000c00 */
[--C-:B-----5:R-:W-:Y:S02]  /*4950*/  @!P1 SHF.R.U64 R38, R64, 0x10, R65.reuse ;  /* 0x0000001040269819 */ /* 0x120fe40000001241 */
[----:B------:R-:W-:Y:S01]  /*4960*/  @!P1 SHF.R.U32.HI R65, RZ, 0x10, R65 ;  /* 0x00000010ff419819 */ /* 0x000fe20000011641 */
[----:B------:R-:W-:Y:S01]  /*4970*/  IMAD.X R56, R161, 0x1, R103, P0 ;  /* 0x00000001a1387824 */ /* 0x000fe200000e0667 */
[-C--:B------:R-:W-:Y:S02]  /*4980*/  IADD3 R71, P2, P0, R144, R69.reuse, R120 ;  /* 0x0000004590477210 */ /* 0x080fe4000785e078 */
[--C-:B------:R-:W-:Y:S01]  /*4990*/  @!P1 SHF.R.U64 R35, R24, 0x10, R25.reuse ;  /* 0x0000001018239819 */ /* 0x100fe20000001219 */
[----:B------:R-:W2:Y:S01]  /*49a0*/  LDS.128 R52, [R113+0x8100] ;  /* 0x0081000071347984 */ /* 0x000ea20000000c00 */
[-C--:B------:R-:W-:Y:S02]  /*49b0*/  IADD3.X R58, R97, R56.reuse, R114, P2, P0 ;  /* 0x00000038613a7210 */ /* 0x080fe400017e0472 */
[----:B------:R-:W-:Y:S02]  /*49c0*/  ISETP.GE.AND P0, PT, R119, c[0x0][0x1d4], PT ;  /* 0x0000750077007a0c */ /* 0x000fe40003f06270 */
[----:B------:R-:W-:Y:S02]  /*49d0*/  @!P1 PRMT R77, R77, 0x5410, R38 ;  /* 0x000054104d4d9816 */ /* 0x000fe40000000026 */
[----:B------:R-:W-:Y:S02]  /*49e0*/  @!P1 SHF.R.U32.HI R24, RZ, 0x10, R25 ;  /* 0x00000010ff189819 */ /* 0x000fe40000011619 */
[--C-:B------:R-:W-:Y:S01]  /*49f0*/  @!P1 SHF.R.U32.HI R36, RZ, 0x10, R27.reuse ;  /* 0x00000010ff249819 */ /* 0x100fe2000001161b */
[----:B------:R-:W-:Y:S01]  /*4a00*/  @!P1 IMAD.U32 R37, R77, 0x10000, RZ ;  /* 0x000100004d259824 */ /* 0x000fe200078e00ff */
[----:B------:R-:W-:Y:S02]  /*4a10*/  @!P1 SHF.R.U64 R27, R26, 0x10, R27 ;  /* 0x000000101a1b9819 */ /* 0x000fe4000000121b */
[----:B------:R-:W-:Y:S02]  /*4a20*/  @!P1 PRMT R32, R32, 0x5410, R35 ;  /* 0x0000541020209816 */ /* 0x000fe40000000023 */
[----:B------:R-:W-:Y:S02]  /*4a30*/  @!P1 PRMT R34, R34, 0x5410, R27 ;  /* 0x0000541022229816 */ /* 0x000fe4000000001b */
[----:B------:R-:W-:Y:S01]  /*4a40*/  @!P0 IADD3 R69, P3, P2, R144, R69, R119 ;  /* 0x0000004590458210 */ /* 0x000fe20007a7e077 */
[----:B------:R-:W-:Y:S01]  /*4a50*/  @!P1 IMAD.U32 R25, R32, 0x10000, RZ ;  /* 0x0001000020199824 */ /* 0x000fe200078e00ff */
[----:B------:R-:W-:Y:S02]  /*4a60*/  @!P1 PRMT R31, R31, 0x5410, R24 ;  /* 0x000054101f1f9816 */ /* 0x000fe40000000018 */
[----:B------:R-:W-:Y:S02]  /*4a70*/  @!P0 IADD3.X R56, R97, R56, R112, P3, P2 ;  /* 0x0000003861388210 */ /* 0x000fe40001fe4470 */
[----:B------:R-:W-:Y:S01]  /*4a80*/  LEA R70, P2, R71, c[0x0][0x1c8], 0x1 ;  /* 0x0000720047467a11 */ /* 0x000fe200078408ff */
[----:B------:R-:W-:Y:S01]  /*4a90*/  @!P1 IMAD.U32 R24, R31, 0x10000, RZ ;  /* 0x000100001f189824 */ /* 0x000fe200078e00ff */
[----:B------:R-:W-:Y:S02]  /*4aa0*/  @!P1 PRMT R76, R76, 0x5410, R65 ;  /* 0x000054104c4c9816 */ /* 0x000fe40000000041 */
[----:B------:R-:W-:Y:S02]  /*4ab0*/  LEA.HI.X R71, R71, c[0x0][0x1cc], R58, 0x1, P2 ;  /* 0x0000730047477a11 */ /* 0x000fe400010f0c3a */
[C---:B------:R-:W-:Y:S01]  /*4ac0*/  @!P0 LEA R68, P2, R69.reuse, c[0x0][0x1c8], 0x1 ;  /* 0x0000720045448a11 */ /* 0x040fe200078408ff */
[----:B------:R-:W-:Y:S01]  /*4ad0*/  @!P1 IMAD.U32 R39, R76, 0x10000, RZ ;  /* 0x000100004c279824 */ /* 0x000fe200078e00ff */
[----:B------:R-:W-:Y:S01]  /*4ae0*/  @!P1 SHF.R.U32.HI R40, RZ, 0x10, R67 ;  /* 0x00000010ff289819 */ /* 0x000fe20000011643 */
[----:B-1----:R-:W-:Y:S01]  /*4af0*/  @!P1 IMAD.U32 R26, R20, 0x10000, RZ ;  /* 0x00010000141a9824 */ /* 0x002fe200078e00ff */
[----:B------:R-:W-:Y:S02]  /*4b00*/  @!P0 LEA.HI.X R69, R69, c[0x0][0x1cc], R56, 0x1, P2 ;  /* 0x0000730045458a11 */ /* 0x000fe400010f0c38 */
[----:B------:R-:W-:Y:S01]  /*4b10*/  @!P1 SHF.L.U32 R27, R21, 0x10, RZ ;  /* 0x00000010151b9819 */ /* 0x000fe200000006ff */
[C---:B------:R-:W-:Y:S01]  /*4b20*/  @!P1 FMUL.FTZ R2, R26.reuse, R25 ;  /* 0x000000191a029220 */ /* 0x040fe20000410000 */
[----:B------:R-:W-:Y:S01]  /*4b30*/  @!P1 PRMT R75, R75, 0x5410, R40 ;  /* 0x000054104b4b9816 */ /* 0x000fe20000000028 */
[----:B------:R-:W-:Y:S01]  /*4b40*/  @!P1 FMUL.FTZ R56, R26, R37 ;  /* 0x000000251a389220 */ /* 0x000fe20000410000 */
[----:B------:R-:W-:Y:S01]  /*4b50*/  @!P1 LOP3.LUT R26, R21, 0xffff0000, RZ, 0xc0, !PT ;  /* 0xffff0000151a9812 */ /* 0x000fe200078ec0ff */
[----:B--2---:R-:W-:Y:S01]  /*4b60*/  @!P1 IMAD.U32 R38, R52, 0x10000, RZ ;  /* 0x0001000034269824 */ /* 0x004fe200078e00ff */
[C---:B------:R-:W-:Y:S01]  /*4b70*/  @!P1 LOP3.LUT R42, R53.reuse, 0xffff0000, RZ, 0xc0, !PT ;  /* 0xffff0000352a9812 */ /* 0x040fe200078ec0ff */
[----:B------:R-:W-:Y:S01]  /*4b80*/  @!P1 IMAD.U32 R41, R53, 0x10000, RZ ;  /* 0x0001000035299824 */ /* 0x000fe200078e00ff */
[----:B------:R-:W-:Y:S01]  /*4b90*/  @!P1 LOP3.LUT R51, R55, 0xffff0000, RZ, 0xc0, !PT ;  /* 0xffff000037339812 */ /* 0x000fe200078ec0ff */
[----:B------:R-:W-:Y:S01]  /*4ba0*/  @!P1 FMUL.FTZ R58, R27, R39 ;  /* 0x000000271b3a9220 */ /* 0x000fe20000410000 */
[----:B------:R-:W-:Y:S01]  /*4bb0*/  @!P1 LOP3.LUT R47, R54, 0xffff0000, RZ, 0xc0, !PT ;  /* 0xffff0000362f9812 */ /* 0x000fe200078ec0ff */
[----:B------:R-:W-:Y:S01]  /*4bc0*/  @!P1 FFMA.FTZ R2, R37, R38, R2 ;  /* 0x0000002625029223 */ /* 0x000fe20000010002 */
[----:B------:R-:W-:Y:S01]  /*4bd0*/  @!P1 LOP3.LUT R37, R77, 0xffff0000, RZ, 0xc0, !PT ;  /* 0xffff00004d259812 */ /* 0x000fe200078ec0ff */
[-C--:B------:R-:W-:Y:S01]  /*4be0*/  @!P1 FMUL.FTZ R4, R27, R24.reuse ;  /* 0x000000181b049220 */ /* 0x080fe20000410000 */
[----:B------:R-:W-:Y:S01]  /*4bf0*/  @!P1 LOP3.LUT R27, R32, 0xffff0000, RZ, 0xc0, !PT ;  /* 0xffff0000201b9812 */ /* 0x000fe200078ec0ff */
[----:B------:R-:W-:Y:S01]  /*4c00*/  @!P1 FFMA.FTZ R58, R41, R24, -R58 ;  /* 0x00000018293a9223 */ /* 0x000fe2000001083a */
[----:B------:R-:W-:Y:S01]  /*4c10*/  @!P1 LOP3.LUT R24, R20, 0xffff0000, RZ, 0xc0, !PT ;  /* 0xffff000014189812 */ /* 0x000fe200078ec0ff */
[----:B------:R-:W-:Y:S01]  /*4c20*/  @!P1 FFMA.FTZ R56, R38, R25, -R56 ;  /* 0x0000001926389223 */ /* 0x000fe20000010838 */
[----:B------:R-:W-:Y:S01]  /*4c30*/  @!P1 LOP3.LUT R38, R52, 0xffff0000, RZ, 0xc0, !PT ;  /* 0xffff000034269812 */ /* 0x000fe200078ec0ff */
[----:B------:R-:W-:Y:S01]  /*4c40*/  @!P1 IMAD.U32 R49, R75, 0x10000, RZ ;  /* 0x000100004b319824 */ /* 0x000fe200078e00ff */
[----:B------:R-:W-:Y:S01]  /*4c50*/  @!P1 LOP3.LUT R40, R76, 0xffff0000, RZ, 0xc0, !PT ;  /* 0xffff00004c289812 */ /* 0x000fe200078ec0ff */
[C---:B------:R-:W-:Y:S01]  /*4c60*/  @!P1 FMUL.FTZ R167, R24.reuse, R37 ;  /* 0x0000002518a79220 */ /* 0x040fe20000410000 */
[----:B------:R-:W-:Y:S01]  /*4c70*/  @!P1 LOP3.LUT R25, R31, 0xffff0000, RZ, 0xc0, !PT ;  /* 0xffff00001f199812 */ /* 0x000fe200078ec0ff */
[----:B------:R-:W-:Y:S01]  /*4c80*/  @!P1 FMUL.FTZ R3, R24, R27 ;  /* 0x0000001b18039220 */ /* 0x000fe20000410000 */
[----:B------:R-:W-:Y:S01]  /*4c90*/  @!P1 LOP3.LUT R50, R75, 0xffff0000, RZ, 0xc0, !PT ;  /* 0xffff00004b329812 */ /* 0x000fe200078ec0ff */
[C---:B------:R-:W-:Y:S01]  /*4ca0*/  @!P1 FMUL.FTZ R165, R26.reuse, R40 ;  /* 0x000000281aa59220 */ /* 0x040fe20000410000 */
[----:B------:R-:W-:Y:S01]  /*4cb0*/  @!P1 PRMT R33, R33, 0x5410, R36 ;  /* 0x0000541021219816 */ /* 0x000fe20000000024 */
[----:B------:R-:W-:Y:S01]  /*4cc0*/  @!P1 FMUL.FTZ R5, R26, R25 ;  /* 0x000000191a059220 */ /* 0x000fe20000410000 */
[C---:B------:R-:W-:Y:S01]  /*4cd0*/  @!P1 SHF.L.U32 R26, R23.reuse, 0x10, RZ ;  /* 0x00000010171a9819 */ /* 0x040fe200000006ff */
[----:B------:R-:W-:Y:S01]  /*4ce0*/  @!P1 FFMA.FTZ R167, R38, R27, -R167 ;  /* 0x0000001b26a79223 */ /* 0x000fe200000108a7 */
[----:B------:R-:W-:Y:S01]  /*4cf0*/  @!P1 SHF.R.U64 R67, R66, 0x10, R67 ;  /* 0x0000001042439819 */ /* 0x000fe20000001243 */
[----:B------:R-:W-:Y:S01]  /*4d00*/  @!P1 FFMA.FTZ R165, R42, R25, -R165 ;  /* 0x000000192aa59223 */ /* 0x000fe200000108a5 */
[----:B------:R-:W-:Y:S01]  /*4d10*/  @!P1 LOP3.LUT R27, R23, 0xffff0000, RZ, 0xc0, !PT ;  /* 0xffff0000171b9812 */ /* 0x000fe200078ec0ff */
[C---:B------:R-:W-:Y:S01]  /*4d20*/  @!P1 IMAD.U32 R25, R33.reuse, 0x10000, RZ ;  /* 0x0001000021199824 */ /* 0x040fe200078e00ff */
[----:B------:R-:W-:Y:S01]  /*4d30*/  @!P1 LOP3.LUT R24, R33, 0xffff0000, RZ, 0xc0, !PT ;  /* 0xffff000021189812 */ /* 0x000fe200078ec0ff */
[----:B------:R-:W-:Y:S01]  /*4d40*/  @!P1 IMAD.U32 R48, R55, 0x10000, RZ ;  /* 0x0001000037309824 */ /* 0x000fe200078e00ff */
[----:B------:R-:W-:Y:S01]  /*4d50*/  @!P1 PRMT R74, R74, 0x5410, R67 ;  /* 0x000054104a4a9816 */ /* 0x000fe20000000043 */
[C---:B------:R-:W-:Y:S01]  /*4d60*/  @!P1 FMUL.FTZ R86, R26.reuse, R49 ;  /* 0x000000311a569220 */ /* 0x040fe20000410000 */
[----:B------:R-:W-:Y:S01]  /*4d70*/  @!P1 F2FP.BF16.PACK_AB R167, R167, R56 ;  /* 0x00000038a7a7923e */ /* 0x000fe200000010ff */
[----:B------:R-:W-:Y:S01]  /*4d80*/  @!P1 FMUL.FTZ R169, R27, R50 ;  /* 0x000000321ba99220 */ /* 0x000fe20000410000 */
[----:B------:R-:W-:Y:S01]  /*4d90*/  @!P1 F2FP.BF16.PACK_AB R58, R165, R58 ;  /* 0x0000003aa53a923e */ /* 0x000fe200000010ff */
[-C--:B------:R-:W-:Y:S01]  /*4da0*/  @!P1 FMUL.FTZ R8, R26, R25.reuse ;  /* 0x000000191a089220 */ /* 0x080fe20000410000 */
[C---:B------:R-:W-:Y:S01]  /*4db0*/  @!P1 SHF.L.U32 R26, R22.reuse, 0x10, RZ ;  /* 0x00000010161a9819 */ /* 0x040fe200000006ff */
[----:B------:R-:W-:Y:S01]  /*4dc0*/  @!P1 FMUL.FTZ R9, R27, R24 ;  /* 0x000000181b099220 */ /* 0x000fe20000410000 */
[----:B------:R-:W-:Y:S01]  /*4dd0*/  @!P1 LOP3.LUT R27, R22, 0xffff0000, RZ, 0xc0, !PT ;  /* 0xffff0000161b9812 */ /* 0x000fe200078ec0ff */
[C---:B------:R-:W-:Y:S01]  /*4de0*/  @!P1 IMAD.U32 R45, R74.reuse, 0x10000, RZ ;  /* 0x000100004a2d9824 */ /* 0x040fe200078e00ff */
[----:B------:R-:W-:Y:S01]  /*4df0*/  @!P1 LOP3.LUT R46, R74, 0xffff0000, RZ, 0xc0, !PT ;  /* 0xffff00004a2e9812 */ /* 0x000fe200078ec0ff */
[----:B------:R-:W-:Y:S01]  /*4e00*/  @!P1 FFMA.FTZ R86, R48, R25, -R86 ;  /* 0x0000001930569223 */ /* 0x000fe20000010856 */
[----:B------:R-:W-:Y:S01]  /*4e10*/  @!P1 MOV R53, R58 ;  /* 0x0000003a00359202 */ /* 0x000fe20000000f00 */
[C---:B------:R-:W-:Y:S02]  /*4e20*/  @!P1 IMAD.U32 R25, R34.reuse, 0x10000, RZ ;  /* 0x0001000022199824 */ /* 0x040fe400078e00ff */
[----:B------:R-:W-:Y:S01]  /*4e30*/  @!P1 FFMA.FTZ R169, R51, R24, -R169 ;  /* 0x0000001833a99223 */ /* 0x000fe200000108a9 */
[----:B------:R-:W-:Y:S01]  /*4e40*/  @!P1 LOP3.LUT R24, R34, 0xffff0000, RZ, 0xc0, !PT ;  /* 0xffff000022189812 */ /* 0x000fe200078ec0ff */
[----:B------:R-:W-:Y:S02]  /*4e50*/  @!P1 IMAD.U32 R44, R54, 0x10000, RZ ;  /* 0x00010000362c9824 */ /* 0x000fe400078e00ff */
[C---:B------:R-:W-:Y:S01]  /*4e60*/  @!P1 FMUL.FTZ R171, R26.reuse, R45 ;  /* 0x0000002d1aab9220 */ /* 0x040fe20000410000 */
[----:B------:R-:W-:Y:S01]  /*4e70*/  @!P1 F2FP.BF16.PACK_AB R86, R169, R86 ;  /* 0x00000056a956923e */ /* 0x000fe200000010ff */
[----:B------:R-:W-:Y:S02]  /*4e80*/  @!P1 FMUL.FTZ R160, R27, R46 ;  /* 0x0000002e1ba09220 */ /* 0x000fe40000410000 */
[----:B------:R-:W-:Y:S02]  /*4e90*/  @!P1 FFMA.FTZ R3, R37, R38, R3 ;  /* 0x0000002625039223 */ /* 0x000fe40000010003 */
[----:B------:R-:W-:Y:S02]  /*4ea0*/  @!P1 FMUL.FTZ R6, R26, R25 ;  /* 0x000000191a069220 */ /* 0x000fe40000410000 */
[----:B------:R-:W-:Y:S01]  /*4eb0*/  @!P1 FFMA.FTZ R4, R39, R41, R4 ;  /* 0x0000002927049223 */ /* 0x000fe20000010004 */
[----:B------:R-:W-:Y:S01]  /*4ec0*/  @!P1 F2FP.BF16.PACK_AB R56, R3, R2 ;  /* 0x000000020338923e */ /* 0x000fe200000010ff */
[----:B------:R-:W-:Y:S02]  /*4ed0*/  @!P1 FFMA.FTZ R171, R44, R25, -R171 ;  /* 0x000000192cab9223 */ /* 0x000fe400000108ab */
[-C--:B------:R-:W-:Y:S02]  /*4ee0*/  @!P1 FMUL.FTZ R7, R27, R24.reuse ;  /* 0x000000181b079220 */ /* 0x080fe40000410000 */
[----:B------:R-:W-:Y:S02]  /*4ef0*/  @!P1 FFMA.FTZ R160, R47, R24, -R160 ;  /* 0x000000182fa09223 */ /* 0x000fe400000108a0 */
[----:B------:R-:W-:Y:S02]  /*4f00*/  @!P1 FFMA.FTZ R5, R40, R42, R5 ;  /* 0x0000002a28059223 */ /* 0x000fe40000010005 */
[----:B------:R-:W-:Y:S01]  /*4f10*/  @!P1 FFMA.FTZ R6, R45, R44, R6 ;  /* 0x0000002c2d069223 */ /* 0x000fe20000010006 */
[----:B------:R-:W-:Y:S01]  /*4f20*/  @!P1 F2FP.BF16.PACK_AB R171, R160, R171 ;  /* 0x000000aba0ab923e */ /* 0x000fe200000010ff */
[----:B------:R-:W-:Y:S01]  /*4f30*/  @!P1 FFMA.FTZ R7, R46, R47, R7 ;  /* 0x0000002f2e079223 */ /* 0x000fe20000010007 */
[----:B------:R-:W-:Y:S01]  /*4f40*/  @!P1 F2FP.BF16.PACK_AB R165, R5, R4 ;  /* 0x0000000405a5923e */ /* 0x000fe200000010ff */
[----:B------:R-:W-:Y:S02]  /*4f50*/  @!P1 FFMA.FTZ R8, R49, R48, R8 ;  /* 0x0000003031089223 */ /* 0x000fe40000010008 */
        /* <DEDUP_REMOVED lines=12> */
.L_x_327:
[----:B------:R-:W-:Y:S05]  /*5020*/  BSYNC B0 ;  /* 0x0000000000007941 */ /* 0x000fea0003800000 */
.L_x_326:
[----:B------:R-:W-:Y:S05]  /*5030*/  IADD3 R163, P0, R150, R162, RZ ;  /* 0x000000a296a37210 */ /* 0x000fea0007f1e0ff */
[----:B------:R-:W-:Y:S01]  /*5040*/  IMAD.X R161, R161, 0x1, R104, P0 ;  /* 0x00000001a1a17824 */ /* 0x000fe200000e0668 */
[----:B------:R-:W-:Y:S11]  /*5050*/  ISETP.GE.OR P0, PT, R121, R82, P4 ;  /* 0x000000527900720c */ /* 0x000ff60002706670 */
[----:B------:R-:W-:Y:S02]  /*5060*/  @!UPT UIADD3 URZ, URZ, URZ, URZ ;  /* 0x0000003f3f3ff290 */ /* 0x000fe4000fffe03f */
[----:B------:R-:W-:-:S05]  /*5070*/  @P0 BRA `(.L_x_321) ;  /* 0x0000090000000947 */ /* 0x000fca0003800000 */
[----:B------:R-:W-:Y:S01]  /*5080*/  @!P1 SHF.R.U64 R25, R16, 0x10, R17 ;  /* 0x0000001010199819 */ /* 0x000fe20000001211 */
[----:B-1----:R-:W1:Y:S01]  /*5090*/  LDS.128 R20, [R107+0x8100] ;  /* 0x008100006b147984 */ /* 0x002e620000000c00 */
[--C-:B------:R-:W-:Y:S02]  /*50a0*/  @!P1 SHF.R.U64 R26, R60, 0x10, R61.reuse ;  /* 0x000000103c1a9819 */ /* 0x100fe4000000123d */
[----:B------:R-:W-:Y:S02]  /*50b0*/  @!P1 SHF.R.U32.HI R61, RZ, 0x10, R61 ;  /* 0x00000010ff3d9819 */ /* 0x000fe4000001163d */
[----:B------:R-:W-:Y:S02]  /*50c0*/  @!P1 PRMT R28, R28, 0x5410, R25 ;  /* 0x000054101c1c9816 */ /* 0x000fe40000000019 */
[----:B------:R-:W-:Y:S01]  /*50d0*/  IADD3 R50, P2, P0, R144, R163, R120 ;  /* 0x000000a390327210 */ /* 0x000fe2000785e078 */
[----:B-----5:R-:W2:Y:S01]  /*50e0*/  LDS.128 R44, [R109+0x8100] ;  /* 0x008100006d2c7984 */ /* 0x020ea20000000c00 */
[----:B------:R-:W-:Y:S02]  /*50f0*/  @!P1 PRMT R73, R73, 0x5410, R26 ;  /* 0x0000541049499816 */ /* 0x000fe4000000001a */
[----:B------:R-:W-:Y:S02]  /*5100*/  IADD3.X R49, R97, R161, R114, P2, P0 ;  /* 0x000000a161317210 */ /* 0x000fe400017e0472 */
[C---:B------:R-:W-:Y:S01]  /*5110*/  LEA R48, P0, R50.reuse, c[0x0][0x1c8], 0x1 ;  /* 0x0000720032307a11 */ /* 0x040fe200078008ff */
[----:B------:R-:W-:Y:S01]  /*5120*/  @!P1 IMAD.U32 R27, R73, 0x10000, RZ ;  /* 0x00010000491b9824 */ /* 0x000fe200078e00ff */
[----:B------:R-:W-:Y:S02]  /*5130*/  @!P1 SHF.R.U32.HI R32, RZ, 0x10, R63 ;  /* 0x00000010ff209819 */ /* 0x000fe4000001163f */
[----:B------:R-:W-:Y:S02]  /*5140*/  LEA.HI.X R49, R50, c[0x0][0x1cc], R49, 0x1, P0 ;  /* 0x0000730032317a11 */ /* 0x000fe400000f0c31 */
[----:B------:R-:W-:Y:S02]  /*5150*/  @!P1 PRMT R59, R59, 0x5410, R32 ;  /* 0x000054103b3b9816 */ /* 0x000fe40000000020 */
[----:B------:R-:W-:Y:S02]  /*5160*/  @!P1 SHF.R.U32.HI R16, RZ, 0x10, R17 ;  /* 0x00000010ff109819 */ /* 0x000fe40000011611 */
[----:B------:R-:W-:Y:S02]  /*5170*/  @!P1 SHF.L.U32 R17, R28, 0x10, RZ ;  /* 0x000000101c119819 */ /* 0x000fe400000006ff */
[----:B------:R-:W-:Y:S02]  /*5180*/  @!P1 PRMT R11, R11, 0x5410, R16 ;  /* 0x000054100b0b9816 */ /* 0x000fe40000000010 */
[C---:B------:R-:W-:Y:S02]  /*5190*/  @!P1 SHF.L.U32 R39, R59.reuse, 0x10, RZ ;  /* 0x000000103b279819 */ /* 0x040fe400000006ff */
[----:B------:R-:W-:Y:S01]  /*51a0*/  @!P1 LOP3.LUT R40, R59, 0xffff0000, RZ, 0xc0, !PT ;  /* 0xffff00003b289812 */ /* 0x000fe200078ec0ff */
[C---:B------:R-:W-:Y:S01]  /*51b0*/  @!P1 IMAD.U32 R16, R11.reuse, 0x10000, RZ ;  /* 0x000100000b109824 */ /* 0x040fe200078e00ff */
[----:B------:R-:W-:Y:S02]  /*51c0*/  @!P1 LOP3.LUT R11, R11, 0xffff0000, RZ, 0xc0, !PT ;  /* 0xffff00000b0b9812 */ /* 0x000fe400078ec0ff */
[----:B------:R-:W-:Y:S02]  /*51d0*/  @!P1 PRMT R72, R72, 0x5410, R61 ;  /* 0x0000541048489816 */ /* 0x000fe4000000003d */
[--C-:B------:R-:W-:Y:S02]  /*51e0*/  @!P1 SHF.R.U32.HI R24, RZ, 0x10, R19.reuse ;  /* 0x00000010ff189819 */ /* 0x100fe40000011613 */
[----:B------:R-:W-:Y:S01]  /*51f0*/  @!P1 SHF.R.U64 R19, R18, 0x10, R19 ;  /* 0x0000001012139819 */ /* 0x000fe20000001213 */
[----:B------:R-:W-:Y:S01]  /*5200*/  @!P1 IMAD.U32 R31, R72, 0x10000, RZ ;  /* 0x00010000481f9824 */ /* 0x000fe200078e00ff */
[----:B------:R-:W-:Y:S01]  /*5210*/  @!P1 PRMT R29, R29, 0x5410, R24 ;  /* 0x000054101d1d9816 */ /* 0x000fe20000000018 */
[----:B-1----:R-:W-:Y:S01]  /*5220*/  @!P1 IMAD.U32 R18, R20, 0x10000, RZ ;  /* 0x0001000014129824 */ /* 0x002fe200078e00ff */
[----:B------:R-:W-:Y:S01]  /*5230*/  @!P1 PRMT R30, R30, 0x5410, R19 ;  /* 0x000054101e1e9816 */ /* 0x000fe20000000013 */
[----:B------:R-:W-:Y:S01]  /*5240*/  @!P1 IMAD.U32 R19, R21, 0x10000, RZ ;  /* 0x0001000015139824 */ /* 0x000fe200078e00ff */
[----:B------:R-:W-:Y:S01]  /*5250*/  @!P1 SHF.R.U64 R62, R62, 0x10, R63 ;  /* 0x000000103e3e9819 */ /* 0x000fe2000000123f */
[C---:B------:R-:W-:Y:S01]  /*5260*/  @!P1 FMUL.FTZ R2, R18.reuse, R17 ;  /* 0x0000001112029220 */ /* 0x040fe20000410000 */
[----:B------:R-:W-:Y:S01]  /*5270*/  ISETP.GE.AND P0, PT, R119, c[0x0][0x1d4], PT ;  /* 0x0000750077007a0c */ /* 0x000fe20003f06270 */
[----:B------:R-:W-:Y:S01]  /*5280*/  @!P1 FMUL.FTZ R50, R18, R27 ;  /* 0x0000001b12329220 */ /* 0x000fe20000410000 */
[----:B------:R-:W-:Y:S01]  /*5290*/  @!P1 LOP3.LUT R18, R21, 0xffff0000, RZ, 0xc0, !PT ;  /* 0xffff000015129812 */ /* 0x000fe200078ec0ff */
[C---:B--2---:R-:W-:Y:S01]  /*52a0*/  @!P1 IMAD.U32 R26, R44.reuse, 0x10000, RZ ;  /* 0x000100002c1a9824 */ /* 0x044fe200078e00ff */
[----:B------:R-:W-:Y:S01]  /*52b0*/  @!P1 SHF.L.U32 R33, R45, 0x10, RZ ;  /* 0x000000102d219819 */ /* 0x000fe200000006ff */
[----:B------:R-:W-:Y:S01]  /*52c0*/  @!P1 FMUL.FTZ R51, R19, R31 ;  /* 0x0000001f13339220 */ /* 0x000fe20000410000 */
[----:B------:R-:W-:Y:S01]  /*52d0*/  @!P1 LOP3.LUT R34, R45, 0xffff0000, RZ, 0xc0, !PT ;  /* 0xffff00002d229812 */ /* 0x000fe200078ec0ff */
[----:B------:R-:W-:Y:S01]  /*52e0*/  @!P1 FFMA.FTZ R2, R27, R26, R2 ;  /* 0x0000001a1b029223 */ /* 0x000fe20000010002 */
[----:B------:R-:W-:Y:S01]  /*52f0*/  @!P1 LOP3.LUT R32, R44, 0xffff0000, RZ, 0xc0, !PT ;  /* 0xffff00002c209812 */ /* 0x000fe200078ec0ff */
[----:B------:R-:W-:Y:S01]  /*5300*/  @!P1 FFMA.FTZ R50, R26, R17, -R50 ;  /* 0x000000111a329223 */ /* 0x000fe20000010832 */
[----:B------:R-:W-:Y:S01]  /*5310*/  @!P1 LOP3.LUT R42, R47, 0xffff0000, RZ, 0xc0, !PT ;  /* 0xffff00002f2a9812 */ /* 0x000fe200078ec0ff */
[-C--:B------:R-:W-:Y:S01]  /*5320*/  @!P1 FMUL.FTZ R4, R19, R16.reuse ;  /* 0x0000001013049220 */ /* 0x080fe20000410000 */
[----:B------:R-:W-:Y:S01]  /*5330*/  @!P1 LOP3.LUT R38, R46, 0xffff0000, RZ, 0xc0, !PT ;  /* 0xffff00002e269812 */ /* 0x000fe200078ec0ff */
[----:B------:R-:W-:Y:S01]  /*5340*/  @!P1 FFMA.FTZ R51, R33, R16, -R51 ;  /* 0x0000001021339223 */ /* 0x000fe20000010833 */
[----:B------:R-:W-:Y:S01]  /*5350*/  @!P1 LOP3.LUT R17, R28, 0xffff0000, RZ, 0xc0, !PT ;  /* 0xffff00001c119812 */ /* 0x000fe200078ec0ff */
[----:B------:R-:W-:Y:S01]  /*5360*/  @!P1 FMUL.FTZ R5, R18, R11 ;  /* 0x0000000b12059220 */ /* 0x000fe20000410000 */
[----:B------:R-:W-:Y:S01]  /*5370*/  @!P1 LOP3.LUT R27, R72, 0xffff0000, RZ, 0xc0, !PT ;  /* 0xffff0000481b9812 */ /* 0x000fe200078ec0ff */
[----:B------:R-:W-:Y:S01]  /*5380*/  @!P1 IMAD.U32 R41, R47, 0x10000, RZ ;  /* 0x000100002f299824 */ /* 0x000fe200078e00ff */
[----:B------:R-:W-:Y:S01]  /*5390*/  @!P1 LOP3.LUT R16, R20, 0xffff0000, RZ, 0xc0, !PT ;  /* 0xffff000014109812 */ /* 0x000fe200078ec0ff */
[----:B------:R-:W-:Y:S01]  /*53a0*/  @!P1 IMAD.U32 R37, R46, 0x10000, RZ ;  /* 0x000100002e259824 */ /* 0x000fe200078e00ff */
[----:B------:R-:W-:Y:S01]  /*53b0*/  @!P1 LOP3.LUT R26, R73, 0xffff0000, RZ, 0xc0, !PT ;  /* 0xffff0000491a9812 */ /* 0x000fe200078ec0ff */
[----:B------:R-:W-:Y:S01]  /*53c0*/  @!P1 FMUL.FTZ R52, R18, R27 ;  /* 0x0000001b12349220 */ /* 0x000fe20000410000 */
[----:B------:R-:W-:Y:S01]  /*53d0*/  @!P1 LOP3.LUT R18, R23, 0xffff0000, RZ, 0xc0, !PT ;  /* 0xffff000017129812 */ /* 0x000fe200078ec0ff */
[C---:B------:R-:W-:Y:S01]  /*53e0*/  @!P1 FMUL.FTZ R3, R16.reuse, R17 ;  /* 0x0000001110039220 */ /* 0x040fe20000410000 */
[----:B------:R-:W-:Y:S01]  /*53f0*/  @!P1 PRMT R57, R57, 0x5410, R62 ;  /* 0x0000541039399816 */ /* 0x000fe2000000003e */
[----:B------:R-:W-:Y:S02]  /*5400*/  @!P1 FMUL.FTZ R53, R16, R26 ;  /* 0x0000001a10359220 */ /* 0x000fe40000410000 */
[----:B------:R-:W-:Y:S01]  /*5410*/  @!P1 FFMA.FTZ R52, R34, R11, -R52 ;  /* 0x0000000b22349223 */ /* 0x000fe20000010834 */
[----:B------:R-:W-:Y:S01]  /*5420*/  @!P1 LOP3.LUT R11, R29, 0xffff0000, RZ, 0xc0, !PT ;  /* 0xffff00001d0b9812 */ /* 0x000fe200078ec0ff */
[----:B------:R-:W-:Y:S01]  /*5430*/  @!P1 FFMA.FTZ R53, R32, R17, -R53 ;  /* 0x0000001120359223 */ /* 0x000fe20000010835 */
[----:B------:R-:W-:Y:S01]  /*5440*/  @!P1 LOP3.LUT R36, R57, 0xffff0000, RZ, 0xc0, !PT ;  /* 0xffff000039249812 */ /* 0x000fe200078ec0ff */
[----:B------:R-:W-:Y:S01]  /*5450*/  @!P1 IMAD.U32 R17, R23, 0x10000, RZ ;  /* 0x0001000017119824 */ /* 0x000fe200078e00ff */
[----:B------:R-:W-:Y:S01]  /*5460*/  @!P1 F2FP.BF16.PACK_AB R51, R52, R51 ;  /* 0x000000333433923e */ /* 0x000fe200000010ff */
[----:B------:R-:W-:Y:S01]  /*5470*/  @!P1 IMAD.U32 R16, R29, 0x10000, RZ ;  /* 0x000100001d109824 */ /* 0x000fe200078e00ff */
[----:B------:R-:W-:Y:S01]  /*5480*/  @!P1 F2FP.BF16.PACK_AB R50, R53, R50 ;  /* 0x000000323532923e */ /* 0x000fe200000010ff */
[C---:B------:R-:W-:Y:S02]  /*5490*/  @!P1 FMUL.FTZ R54, R17.reuse, R39 ;  /* 0x0000002711369220 */ /* 0x040fe40000410000 */
[----:B------:R-:W-:Y:S01]  /*54a0*/  @!P1 FMUL.FTZ R65, R18, R40 ;  /* 0x0000002812419220 */ /* 0x000fe20000410000 */
[----:B------:R-:W-:Y:S01]  /*54b0*/  @!P1 MOV R44, R50 ;  /* 0x00000032002c9202 */ /* 0x000fe20000000f00 */
[-C--:B------:R-:W-:Y:S01]  /*54c0*/  @!P1 FMUL.FTZ R8, R17, R16.reuse ;  /* 0x0000001011089220 */ /* 0x080fe20000410000 */
[----:B------:R-:W-:Y:S01]  /*54d0*/  @!P1 SHF.L.U32 R17, R22, 0x10, RZ ;  /* 0x0000001016119819 */ /* 0x000fe200000006ff */
[-C--:B------:R-:W-:Y:S01]  /*54e0*/  @!P1 FMUL.FTZ R9, R18, R11.reuse ;  /* 0x0000000b12099220 */ /* 0x080fe20000410000 */
[----:B------:R-:W-:Y:S01]  /*54f0*/  @!P1 LOP3.LUT R18, R22, 0xffff0000, RZ, 0xc0, !PT ;  /* 0xffff000016129812 */ /* 0x000fe200078ec0ff */
[----:B------:R-:W-:Y:S02]  /*5500*/  @!P1 IMAD.U32 R35, R57, 0x10000, RZ ;  /* 0x0001000039239824 */ /* 0x000fe400078e00ff */
[----:B------:R-:W-:Y:S01]  /*5510*/  @!P1 FFMA.FTZ R65, R42, R11, -R65 ;  /* 0x0000000b2a419223 */ /* 0x000fe20000010841 */
[C---:B------:R-:W-:Y:S01]  /*5520*/  @!P1 LOP3.LUT R11, R30.reuse, 0xffff0000, RZ, 0xc0, !PT ;  /* 0xffff00001e0b9812 */ /* 0x040fe200078ec0ff */
[----:B------:R-:W-:Y:S02]  /*5530*/  @!P1 FFMA.FTZ R54, R41, R16, -R54 ;  /* 0x0000001029369223 */ /* 0x000fe40000010836 */
[----:B------:R-:W-:Y:S02]  /*5540*/  @!P1 IMAD.U32 R16, R30, 0x10000, RZ ;  /* 0x000100001e109824 */ /* 0x000fe400078e00ff */
[----:B------:R-:W-:Y:S01]  /*5550*/  @!P1 FMUL.FTZ R55, R17, R35 ;  /* 0x0000002311379220 */ /* 0x000fe20000410000 */
[----:B------:R-:W-:Y:S01]  /*5560*/  @!P1 F2FP.BF16.PACK_AB R54, R65, R54 ;  /* 0x000000364136923e */ /* 0x000fe200000010ff */
[----:B------:R-:W-:Y:S02]  /*5570*/  @!P1 FMUL.FTZ R56, R18, R36 ;  /* 0x0000002412389220 */ /* 0x000fe40000410000 */
[----:B------:R-:W-:Y:S01]  /*5580*/  @!P1 FFMA.FTZ R55, R37, R16, -R55 ;  /* 0x0000001025379223 */ /* 0x000fe20000010837 */
[----:B------:R-:W-:Y:S01]  /*5590*/  @!P1 MOV R47, R54 ;  /* 0x00000036002f9202 */ /* 0x000fe20000000f00 */
[----:B------:R-:W-:Y:S02]  /*55a0*/  @!P1 FFMA.FTZ R56, R38, R11, -R56 ;  /* 0x0000000b26389223 */ /* 0x000fe40000010838 */
[----:B------:R-:W-:Y:S02]  /*55b0*/  @!P1 IMAD.MOV.U32 R45, RZ, RZ, R51 ;  /* 0x000000ffff2d9224 */ /* 0x000fe400078e0033 */
[----:B------:R-:W-:Y:S01]  /*55c0*/  @!P1 FFMA.FTZ R3, R26, R32, R3 ;  /* 0x000000201a039223 */ /* 0x000fe20000010003 */
[----:B------:R-:W-:Y:S01]  /*55d0*/  @!P1 F2FP.BF16.PACK_AB R55, R56, R55 ;  /* 0x000000373837923e */ /* 0x000fe200000010ff */
[----:B------:R-:W-:Y:S02]  /*55e0*/  @!P1 FMUL.FTZ R6, R17, R16 ;  /* 0x0000001011069220 */ /* 0x000fe40000410000 */
[----:B------:R-:W-:Y:S01]  /*55f0*/  @!P1 FFMA.FTZ R4, R31, R33, R4 ;  /* 0x000000211f049223 */ /* 0x000fe20000010004 */
[----:B------:R-:W-:Y:S01]  /*5600*/  @!P1 F2FP.BF16.PACK_AB R52, R3, R2 ;  /* 0x000000020334923e */ /* 0x000fe200000010ff */
[----:B------:R-:W-:Y:S02]  /*5610*/  @!P1 IMAD.MOV.U32 R46, RZ, RZ, R55 ;  /* 0x000000ffff2e9224 */ /* 0x000fe400078e0037 */
[----:B------:R-:W-:Y:S02]  /*5620*/  @!P1 FMUL.FTZ R7, R18, R11 ;  /* 0x0000000b12079220 */ /* 0x000fe40000410000 */
[----:B------:R-:W-:Y:S01]  /*5630*/  @!P1 FFMA.FTZ R5, R27, R34, R5 ;  /* 0x000000221b059223 */ /* 0x000fe20000010005 */
[----:B------:R1:W-:Y:S01]  /*5640*/  STG.E.128 [R48.64], R44 ;  /* 0x0000002c30007986 */ /* 0x0003e2000c101d10 */
[----:B------:R-:W-:Y:S02]  /*5650*/  @!P1 FFMA.FTZ R6, R35, R37, R6 ;  /* 0x0000002523069223 */ /* 0x000fe40000010006 */
[----:B------:R-:W-:Y:S01]  /*5660*/  @!P1 FFMA.FTZ R7, R36, R38, R7 ;  /* 0x0000002624079223 */ /* 0x000fe20000010007 */
[----:B------:R-:W-:Y:S01]  /*5670*/  @!P1 F2FP.BF16.PACK_AB R53, R5, R4 ;  /* 0x000000040535923e */ /* 0x000fe200000010ff */
        /* <DEDUP_REMOVED lines=15> */
.L_x_305:
[----:B------:R-:W-:Y:S01]  /*5770*/  IMAD R2, R43, -0x60, R0 ;  /* 0xffffffa02b027824 */ /* 0x000fe200078e0200 */
[----:B------:R-:W-:Y:S04]  /*5780*/  BSSY B0, `(.L_x_328) ;  /* 0x000000b000007945 */ /* 0x000fe80003800000 */
[----:B------:R-:W-:Y:S04]  /*5790*/  IMNMX R8, R2, 0x60, PT ;  /* 0x0000006002087817 */ /* 0x000fe80003800200 */
[----:B------:R-:W-:Y:S11]  /*57a0*/  ISETP.GE.AND P0, PT, R125, R8, PT ;  /* 0x000000087d00720c */ /* 0x000ff60003f06270 */
[----:B------:R-:W-:Y:S02]  /*57b0*/  @!UPT UIADD3 URZ, URZ, URZ, URZ ;  /* 0x0000003f3f3ff290 */ /* 0x000fe4000fffe03f */
[----:B------:R-:W-:-:S05]  /*57c0*/  @P0 BRA `(.L_x_329) ;  /* 0x0000006000000947 */ /* 0x000fca0003800000 */
[----:B------:R-:W1:Y:S01]  /*57d0*/  @!P4 LDS.128 R16, [R124+0x8100] ;  /* 0x008100007c10c984 */ /* 0x000e620000000c00 */
[----:B------:R-:W-:Y:S11]  /*57e0*/  ISETP.GE.AND P0, PT, R123, c[0x0][0x1d4], PT ;  /* 0x000075007b007a0c */ /* 0x000ff60003f06270 */
[----:B------:R-:W-:Y:S02]  /*57f0*/  @!UPT UIADD3 URZ, URZ, URZ, URZ ;  /* 0x0000003f3f3ff290 */ /* 0x000fe4000fffe03f */
[----:B------:R-:W2:Y:S04]  /*5800*/  @!P0 LDS.128 R4, [R124+0xb100] ;  /* 0x00b100007c048984 */ /* 0x000ea80000000c00 */
[----:B-1----:R1:W-:Y:S04]  /*5810*/  @!P4 STG.E.128 [R74.64], R16 ;  /* 0x000000104a00c986 */ /* 0x0023e8000c101d10 */
[----:B--2---:R1:W-:Y:S02]  /*5820*/  @!P0 STG.E.128 [R74.64+0x80], R4 ;  /* 0x000080044a008986 */ /* 0x0043e4000c101d10 */
.L_x_329:
[----:B------:R-:W-:Y:S05]  /*5830*/  BSYNC B0 ;  /* 0x0000000000007941 */ /* 0x000fea0003800000 */
.L_x_328:
[----:B------:R-:W-:Y:S01]  /*5840*/  ISETP.GE.AND P0, PT, R122, R8, PT ;  /* 0x000000087a00720c */ /* 0x000fe20003f06270 */
[----:B------:R-:W-:Y:S01]  /*5850*/  @!UPT UIADD3 URZ, URZ, URZ, URZ ;  /* 0x0000003f3f3ff290 */ /* 0x000fe2000fffe03f */
[----:B------:R-:W-:Y:S11]  /*5860*/  BSSY B0, `(.L_x_330) ;  /* 0x0000008000007945 */ /* 0x000ff60003800000 */
[----:B------:R-:W-:-:S05]  /*5870*/  @P0 BRA `(.L_x_331) ;  /* 0x0000006000000947 */ /* 0x000fca0003800000 */
[----:B-1----:R-:W1:Y:S01]  /*5880*/  @!P4 LDS.128 R16, [R124+0x9100] ;  /* 0x009100007c10c984 */ /* 0x002e620000000c00 */
[----:B------:R-:W-:Y:S11]  /*5890*/  ISETP.GE.AND P0, PT, R123, c[0x0][0x1d4], PT ;  /* 0x000075007b007a0c */ /* 0x000ff60003f06270 */
[----:B------:R-:W-:Y:S02]  /*58a0*/  @!UPT UIADD3 URZ, URZ, URZ, URZ ;  /* 0x0000003f3f3ff290 */ /* 0x000fe4000fffe03f */
[----:B------:R-:W2:Y:S04]  /*58b0*/  @!P0 LDS.128 R4, [R124+0xc100] ;  /* 0x00c100007c048984 */ /* 0x000ea80000000c00 */
[----:B-1----:R1:W-:Y:S04]  /*58c0*/  @!P4 STG.E.128 [R72.64], R16 ;  /* 0x000000104800c986 */ /* 0x0023e8000c101d10 */
[----:B--2---:R1:W-:Y:S02]  /*58d0*/  @!P0 STG.E.128 [R72.64+0x80], R4 ;  /* 0x0000800448008986 */ /* 0x0043e4000c101d10 */
.L_x_331:
[----:B------:R-:W-:Y:S05]  /*58e0*/  BSYNC B0 ;  /* 0x0000000000007941 */ /* 0x000fea0003800000 */
.L_x_330:
[----:B------:R-:W-:Y:S11]  /*58f0*/  ISETP.GE.AND P0, PT, R121, R8, PT ;  /* 0x000000087900720c */ /* 0x000ff60003f06270 */
[----:B------:R-:W-:Y:S02]  /*5900*/  @!UPT UIADD3 URZ, URZ, URZ, URZ ;  /* 0x0000003f3f3ff290 */ /* 0x000fe4000fffe03f */
[----:B------:R-:W-:-:S05]  /*5910*/  @P0 BRA `(.L_x_321) ;  /* 0x0000006000000947 */ /* 0x000fca0003800000 */
[----:B-1----:R-:W1:Y:S01]  /*5920*/  @!P4 LDS.128 R16, [R124+0xa100] ;  /* 0x00a100007c10c984 */ /* 0x002e620000000c00 */
[----:B------:R-:W-:Y:S11]  /*5930*/  ISETP.GE.AND P0, PT, R123, c[0x0][0x1d4], PT ;  /* 0x000075007b007a0c */ /* 0x000ff60003f06270 */
[----:B------:R-:W-:Y:S02]  /*5940*/  @!UPT UIADD3 URZ, URZ, URZ, URZ ;  /* 0x0000003f3f3ff290 */ /* 0x000fe4000fffe03f */
[----:B------:R-:W2:Y:S04]  /*5950*/  @!P0 LDS.128 R4, [R124+0xd100] ;  /* 0x00d100007c048984 */ /* 0x000ea80000000c00 */
[----:B-1----:R1:W-:Y:S04]  /*5960*/  @!P4 STG.E.128 [R70.64], R16 ;  /* 0x000000104600c986 */ /* 0x0023e8000c101d10 */
[----:B--2---:R1:W-:Y:S02]  /*5970*/  @!P0 STG.E.128 [R70.64+0x80], R4 ;  /* 0x0000800446008986 */ /* 0x0043e4000c101d10 */
.L_x_321:
[----:B------:R-:W-:Y:S05]  /*5980*/  BSYNC B2 ;  /* 0x0000000000027941 */ /* 0x000fea0003800000 */
.L_x_304:
[----:B-12---:R-:W-:Y:S01]  /*5990*/  IMAD R5, R43, -0x60, RZ ;  /* 0xffffffa02b057824 */ /* 0x006fe200078e02ff */
[----:B------:R-:W-:Y:S01]  /*59a0*/  ISETP.NE.AND P5, PT, R129, RZ, PT ;  /* 0x000000ff8100720c */ /* 0x000fe20003fa5270 */
[----:B------:R-:W-:Y:S01]  /*59b0*/  IMAD.WIDE.U32 R16, R43, 0x60, RZ ;  /* 0x000000602b107825 */ /* 0x000fe200078e00ff */
[----:B------:R-:W-:Y:S02]  /*59c0*/  BSSY B0, `(.L_x_332) ;  /* 0x0000041000007945 */ /* 0x000fe40003800000 */
[----:B------:R-:W-:Y:S01]  /*59d0*/  IADD3 R4, R90, R5, RZ ;  /* 0x000000055a047210 */ /* 0x000fe20007ffe0ff */
[----:B------:R-:W-:Y:S01]  /*59e0*/  IMAD R81, R81, 0x60, RZ ;  /* 0x0000006051517824 */ /* 0x000fe200078e02ff */
[----:B------:R-:W-:Y:S02]  /*59f0*/  IADD3 R7, P0, R93, R16, RZ ;  /* 0x000000105d077210 */ /* 0x000fe40007f1e0ff */
[----:B------:R-:W-:Y:S01]  /*5a00*/  ISETP.GE.AND P1, PT, R4, 0x21, PT ;  /* 0x000000210400780c */ /* 0x000fe20003f26270 */
[----:B------:R-:W-:Y:S04]  /*5a10*/  IMAD.IADD R2, R17, 0x1, R81 ;  /* 0x0000000111027824 */ /* 0x000fe800078e0251 */
[----:B------:R-:W-:Y:S08]  /*5a20*/  IMAD.X R3, R2, 0x1, R91, P0 ;  /* 0x0000000102037824 */ /* 0x000ff000000e065b */
[----:B------:R-:W-:Y:S05]  /*5a30*/  @P1 IADD3 R9, P0, R7, 0x20, RZ ;  /* 0x0000002007091810 */ /* 0x000fea0007f1e0ff */
[----:B------:R-:W-:Y:S01]  /*5a40*/  @P1 IMAD.X R6, RZ, RZ, R3, P0 ;  /* 0x000000ffff061224 */ /* 0x000fe200000e0603 */
[----:B------:R-:W-:Y:S03]  /*5a50*/  ISETP.GE.AND P0, PT, R4, 0x41, PT ;  /* 0x000000410400780c */ /* 0x000fe60003f06270 */
[----:B------:R-:W-:Y:S04]  /*5a60*/  @P1 IMAD R6, R6, c[0x0][0x258], RZ ;  /* 0x0000960006061a24 */ /* 0x000fe800078e02ff */
[----:B------:R-:W-:Y:S06]  /*5a70*/  @P1 IMAD R6, R9, c[0x0][0x25c], R6 ;  /* 0x0000970009061a24 */ /* 0x000fec00078e0206 */
[----:B------:R-:W-:Y:S04]  /*5a80*/  @P0 IADD3 R11, P2, R7, 0x40, RZ ;  /* 0x00000040070b0810 */ /* 0x000fe80007f5e0ff */
[----:B------:R-:W-:Y:S02]  /*5a90*/  @P0 IADD3.X R8, RZ, R3, RZ, P2, !PT ;  /* 0x00000003ff080210 */ /* 0x000fe400017fe4ff */
[----:B------:R-:W-:Y:S03]  /*5aa0*/  ISETP.GE.AND P2, PT, R4, 0x1, PT ;  /* 0x000000010400780c */ /* 0x000fe60003f46270 */
[----:B------:R-:W-:Y:S04]  /*5ab0*/  @P0 IMAD R8, R8, c[0x0][0x258], RZ ;  /* 0x0000960008080a24 */ /* 0x000fe800078e02ff */
[----:B------:R-:W-:Y:S06]  /*5ac0*/  @P0 IMAD R8, R11, c[0x0][0x25c], R8 ;  /* 0x000097000b080a24 */ /* 0x000fec00078e0208 */
[----:B------:R-:W-:Y:S02]  /*5ad0*/  @P2 IMAD.MOV.U32 R86, RZ, RZ, R132 ;  /* 0x000000ffff562224 */ /* 0x000fe400078e0084 */
[----:B------:R-:W-:Y:S02]  /*5ae0*/  @P2 IMAD R4, R3, c[0x0][0x258], RZ ;  /* 0x0000960003042a24 */ /* 0x000fe400078e02ff */
[C---:B------:R-:W-:Y:S04]  /*5af0*/  @P2 IMAD.WIDE.U32 R20, R7.reuse, c[0x0][0x258], R86 ;  /* 0x0000960007142a25 */ /* 0x040fe800078e0056 */
[----:B------:R-:W-:Y:S01]  /*5b00*/  @P2 IMAD R4, R7, c[0x0][0x25c], R4 ;  /* 0x0000970007042a24 */ /* 0x000fe200078e0204 */
[C---:B------:R-:W-:Y:S01]  /*5b10*/  @P2 LEA R18, P3, R20.reuse, c[0x0][0x250], 0x1 ;  /* 0x0000940014122a11 */ /* 0x040fe200078608ff */
[----:B------:R-:W-:Y:S03]  /*5b20*/  @P1 IMAD.MOV.U32 R86, RZ, RZ, R132 ;  /* 0x000000ffff561224 */ /* 0x000fe600078e0084 */
[----:B------:R-:W-:Y:S01]  /*5b30*/  @P2 IADD3 R4, R21, R4, RZ ;  /* 0x0000000415042210 */ /* 0x000fe20007ffe0ff */
[----:B------:R-:W-:Y:S03]  /*5b40*/  @P1 IMAD.WIDE.U32 R22, R9, c[0x0][0x258], R86 ;  /* 0x0000960009161a25 */ /* 0x000fe600078e0056 */
[----:B------:R-:W-:Y:S01]  /*5b50*/  @P2 LEA.HI.X R19, R20, c[0x0][0x254], R4, 0x1, P3 ;  /* 0x0000950014132a11 */ /* 0x000fe200018f0c04 */
[----:B------:R-:W-:Y:S01]  /*5b60*/  @P0 IMAD.MOV.U32 R86, RZ, RZ, R132 ;  /* 0x000000ffff560224 */ /* 0x000fe200078e0084 */
[C---:B------:R-:W-:Y:S02]  /*5b70*/  @P1 LEA R20, P3, R22.reuse, c[0x0][0x250], 0x1 ;  /* 0x0000940016141a11 */ /* 0x040fe400078608ff */
[----:B------:R-:W-:Y:S01]  /*5b80*/  @P1 IADD3 R6, R23, R6, RZ ;  /* 0x0000000617061210 */ /* 0x000fe20007ffe0ff */
[----:B------:R-:W-:Y:S01]  /*5b90*/  @!PT LDS RZ, [RZ] ;  /* 0x00000000fffff984 */ /* 0x000fe20000000800 */
[----:B------:R-:W-:Y:S01]  /*5ba0*/  @!PT LDS RZ, [RZ] ;  /* 0x00000000fffff984 */ /* 0x000fe20000000800 */
[----:B------:R-:W-:Y:S01]  /*5bb0*/  @!PT LDS RZ, [RZ] ;  /* 0x00000000fffff984 */ /* 0x000fe20000000800 */
[----:B------:R1:W-:Y:S03]  /*5bc0*/  @P2 LDGSTS.E.BYPASS.LTC128B.128 [R124+0x100], [R18.64], !P5 ;  /* 0x00100000127c2fae */ /* 0x0003e6000e901d50 */
[----:B------:R-:W-:Y:S01]  /*5bd0*/  @P1 LEA.HI.X R21, R22, c[0x0][0x254], R6, 0x1, P3 ;  /* 0x0000950016151a11 */ /* 0x000fe200018f0c06 */
[----:B------:R-:W-:Y:S01]  /*5be0*/  @P0 IMAD.WIDE.U32 R6, R11, c[0x0][0x258], R86 ;  /* 0x000096000b060a25 */ /* 0x000fe200078e0056 */
[----:B------:R1:W-:Y:S01]  /*5bf0*/  @P2 LDGSTS.E.BYPASS.LTC128B.128 [R124+0x3100], [R18.64+0x80], !P6 ;  /* 0x03100080127c2fae */ /* 0x0003e2000f101d50 */
[----:B------:R-:W-:Y:S03]  /*5c00*/  IADD3 R3, P2, R85, R16, RZ ;  /* 0x0000001055037210 */ /* 0x000fe60007f5e0ff */
[----:B------:R-:W-:Y:S01]  /*5c10*/  @P0 LEA R22, P3, R6, c[0x0][0x250], 0x1 ;  /* 0x0000940006160a11 */ /* 0x000fe200078608ff */
[----:B------:R1:W-:Y:S01]  /*5c20*/  @P1 LDGSTS.E.BYPASS.LTC128B.128 [R124+0x1100], [R20.64], !P5 ;  /* 0x01100000147c1fae */ /* 0x0003e2000e901d50 */
[----:B------:R-:W-:Y:S01]  /*5c30*/  @P0 IADD3 R8, R7, R8, RZ ;  /* 0x0000000807080210 */ /* 0x000fe20007ffe0ff */
[----:B------:R-:W-:Y:S03]  /*5c40*/  IMAD.X R2, R2, 0x1, R84, P2 ;  /* 0x0000000102027824 */ /* 0x000fe600010e0654 */
[----:B------:R1:W-:Y:S01]  /*5c50*/  @P1 LDGSTS.E.BYPASS.LTC128B.128 [R124+0x4100], [R20.64+0x80], !P6 ;  /* 0x04100080147c1fae */ /* 0x0003e2000f101d50 */
[----:B------:R-:W-:Y:S02]  /*5c60*/  @P0 LEA.HI.X R23, R6, c[0x0][0x254], R8, 0x1, P3 ;  /* 0x0000950006170a11 */ /* 0x000fe400018f0c08 */
[----:B------:R-:W-:Y:S03]  /*5c70*/  IADD3 R8, R5, R0, RZ ;  /* 0x0000000005087210 */ /* 0x000fe60007ffe0ff */
[----:B------:R1:W-:Y:S01]  /*5c80*/  @P0 LDGSTS.E.BYPASS.LTC128B.128 [R124+0x2100], [R22.64], !P5 ;  /* 0x02100000167c0fae */ /* 0x0003e2000e901d50 */
[----:B------:R-:W-:Y:S04]  /*5c90*/  IMNMX R8, R8, 0x60, PT ;  /* 0x0000006008087817 */ /* 0x000fe80003800200 */
[----:B------:R1:W-:Y:S01]  /*5ca0*/  @P0 LDGSTS.E.BYPASS.LTC128B.128 [R124+0x5100], [R22.64+0x80], !P6 ;  /* 0x05100080167c0fae */ /* 0x0003e2000f101d50 */
[----:B------:R-:W-:Y:S04]  /*5cb0*/  ISETP.GE.AND P0, PT, R125, R8, PT ;  /* 0x000000087d00720c */ /* 0x000fe80003f06270 */
[----:B------:R-:W0:Y:S01]  /*5cc0*/  LDGDEPBAR ;  /* 0x00000000000079af */ /* 0x000e220000000000 */
[----:B------:R-:W-:Y:S04]  /*5cd0*/  DEPBAR.LE SB0, 0x0 ;  /* 0x000080000000791a */ /* 0x000fe80000000000 */
[----:B------:R-:W-:Y:S06]  /*5ce0*/  BAR.SYNC.DEFER_BLOCKING 0x0 ;  /* 0x0000000000007b1d */ /* 0x000fec0000010000 */
[----:B------:R-:W-:-:S05]  /*5cf0*/  @P0 BRA `(.L_x_333) ;  /* 0x000000d000000947 */ /* 0x000fca0003800000 */
[----:B-1----:R-:W1:Y:S01]  /*5d00*/  @!P4 LDS.128 R16, [R124+0x100] ;  /* 0x000100007c10c984 */ /* 0x002e620000000c00 */
[----:B------:R-:W-:Y:S01]  /*5d10*/  MOV R82, R130 ;  /* 0x0000008200527202 */ /* 0x000fe20000000f00 */
[----:B------:R-:W-:Y:S04]  /*5d20*/  IMAD R9, R2, c[0x0][0x208], RZ ;  /* 0x0000820002097a24 */ /* 0x000fe800078e02ff */
[C---:B------:R-:W-:Y:S04]  /*5d30*/  IMAD.WIDE.U32 R22, R3.reuse, c[0x0][0x208], R82 ;  /* 0x0000820003167a25 */ /* 0x040fe800078e0052 */
[----:B------:R-:W-:Y:S01]  /*5d40*/  IMAD R9, R3, c[0x0][0x20c], R9 ;  /* 0x0000830003097a24 */ /* 0x000fe200078e0209 */
[C---:B------:R-:W-:Y:S04]  /*5d50*/  LEA R20, P0, R22.reuse, c[0x0][0x1f8], 0x1 ;  /* 0x00007e0016147a11 */ /* 0x040fe800078008ff */
[----:B------:R-:W-:Y:S04]  /*5d60*/  IADD3 R9, R23, R9, RZ ;  /* 0x0000000917097210 */ /* 0x000fe80007ffe0ff */
[----:B------:R-:W-:Y:S02]  /*5d70*/  LEA.HI.X R21, R22, c[0x0][0x1fc], R9, 0x1, P0 ;  /* 0x00007f0016157a11 */ /* 0x000fe400000f0c09 */
[----:B------:R-:W-:Y:S11]  /*5d80*/  ISETP.GE.AND P0, PT, R123, c[0x0][0x1d4], PT ;  /* 0x000075007b007a0c */ /* 0x000ff60003f06270 */
[----:B------:R-:W-:Y:S02]  /*5d90*/  @!UPT UIADD3 URZ, URZ, URZ, URZ ;  /* 0x0000003f3f3ff290 */ /* 0x000fe4000fffe03f */
[----:B------:R-:W2:Y:S04]  /*5da0*/  @!P0 LDS.128 R4, [R124+0x3100] ;  /* 0x003100007c048984 */ /* 0x000ea80000000c00 */
[----:B-1----:R1:W-:Y:S04]  /*5db0*/  @!P4 STG.E.128 [R20.64], R16 ;  /* 0x000000101400c986 */ /* 0x0023e8000c101d10 */
[----:B--2---:R1:W-:Y:S02]  /*5dc0*/  @!P0 STG.E.128 [R20.64+0x80], R4 ;  /* 0x0000800414008986 */ /* 0x0043e4000c101d10 */
.L_x_333:
[----:B-1----:R-:W-:Y:S05]  /*5dd0*/  BSYNC B0 ;  /* 0x0000000000007941 */ /* 0x002fea0003800000 */
.L_x_332:
[----:B------:R-:W-:Y:S01]  /*5de0*/  ISETP.GE.AND P0, PT, R122, R8, PT ;  /* 0x000000087a00720c */ /* 0x000fe20003f06270 */
[----:B------:R-:W-:Y:S01]  /*5df0*/  @!UPT UIADD3 URZ, URZ, URZ, URZ ;  /* 0x0000003f3f3ff290 */ /* 0x000fe2000fffe03f */
[----:B------:R-:W-:Y:S11]  /*5e00*/  BSSY B0, `(.L_x_334) ;  /* 0x0000011000007945 */ /* 0x000ff60003800000 */
[----:B------:R-:W-:-:S05]  /*5e10*/  @P0 BRA `(.L_x_335) ;  /* 0x000000f000000947 */ /* 0x000fca0003800000 */
[----:B------:R-:W1:Y:S01]  /*5e20*/  @!P4 LDS.128 R16, [R124+0x1100] ;  /* 0x001100007c10c984 */ /* 0x000e620000000c00 */
[----:B------:R-:W-:Y:S02]  /*5e30*/  IADD3 R4, P0, R3, 0x20, RZ ;  /* 0x0000002003047810 */ /* 0x000fe40007f1e0ff */
[----:B------:R-:W-:Y:S03]  /*5e40*/  MOV R82, R130 ;  /* 0x0000008200527202 */ /* 0x000fe60000000f00 */
[----:B------:R-:W-:Y:S02]  /*5e50*/  IMAD.X R9, RZ, RZ, R2, P0 ;  /* 0x000000ffff097224 */ /* 0x000fe400000e0602 */
[----:B------:R-:W-:Y:S04]  /*5e60*/  IMAD.WIDE.U32 R22, R4, c[0x0][0x208], R82 ;  /* 0x0000820004167a25 */ /* 0x000fe800078e0052 */
[----:B------:R-:W-:Y:S01]  /*5e70*/  IMAD R9, R9, c[0x0][0x208], RZ ;  /* 0x0000820009097a24 */ /* 0x000fe200078e02ff */
[----:B------:R-:W-:Y:S03]  /*5e80*/  LEA R20, P0, R22, c[0x0][0x1f8], 0x1 ;  /* 0x00007e0016147a11 */ /* 0x000fe600078008ff */
[----:B------:R-:W-:Y:S04]  /*5e90*/  IMAD R9, R4, c[0x0][0x20c], R9 ;  /* 0x0000830004097a24 */ /* 0x000fe800078e0209 */
[----:B------:R-:W-:Y:S05]  /*5ea0*/  IMAD.IADD R9, R23, 0x1, R9 ;  /* 0x0000000117097824 */ /* 0x000fea00078e0209 */
[----:B------:R-:W-:Y:S02]  /*5eb0*/  LEA.HI.X R21, R22, c[0x0][0x1fc], R9, 0x1, P0 ;  /* 0x00007f0016157a11 */ /* 0x000fe400000f0c09 */
[----:B------:R-:W-:Y:S11]  /*5ec0*/  ISETP.GE.AND P0, PT, R123, c[0x0][0x1d4], PT ;  /* 0x000075007b007a0c */ /* 0x000ff60003f06270 */
[----:B------:R-:W-:Y:S02]  /*5ed0*/  @!UPT UIADD3 URZ, URZ, URZ, URZ ;  /* 0x0000003f3f3ff290 */ /* 0x000fe4000fffe03f */
[----:B------:R-:W2:Y:S04]  /*5ee0*/  @!P0 LDS.128 R4, [R124+0x4100] ;  /* 0x004100007c048984 */ /* 0x000ea80000000c00 */
[----:B-1----:R1:W-:Y:S04]  /*5ef0*/  @!P4 STG.E.128 [R20.64], R16 ;  /* 0x000000101400c986 */ /* 0x0023e8000c101d10 */
[----:B--2---:R1:W-:Y:S02]  /*5f00*/  @!P0 STG.E.128 [R20.64+0x80], R4 ;  /* 0x0000800414008986 */ /* 0x0043e4000c101d10 */
.L_x_335:
[----:B------:R-:W-:Y:S05]  /*5f10*/  BSYNC B0 ;  /* 0x0000000000007941 */ /* 0x000fea0003800000 */
.L_x_334:
[----:B------:R-:W-:Y:S01]  /*5f20*/  ISETP.GE.AND P0, PT, R121, R8, PT ;  /* 0x000000087900720c */ /* 0x000fe20003f06270 */
[----:B------:R-:W-:Y:S01]  /*5f30*/  @!UPT UIADD3 URZ, URZ, URZ, URZ ;  /* 0x0000003f3f3ff290 */ /* 0x000fe2000fffe03f */
[----:B------:R-:W-:Y:S11]  /*5f40*/  BSSY B0, `(.L_x_336) ;  /* 0x0000011000007945 */ /* 0x000ff60003800000 */
[----:B------:R-:W-:-:S05]  /*5f50*/  @P0 BRA `(.L_x_337) ;  /* 0x000000f000000947 */ /* 0x000fca0003800000 */
[----:B-1----:R-:W1:Y:S01]  /*5f60*/  @!P4 LDS.128 R16, [R124+0x2100] ;  /* 0x002100007c10c984 */ /* 0x002e620000000c00 */
[----:B------:R-:W-:Y:S02]  /*5f70*/  IADD3 R3, P0, R3, 0x40, RZ ;  /* 0x0000004003037810 */ /* 0x000fe40007f1e0ff */
[----:B------:R-:W-:Y:S03]  /*5f80*/  MOV R82, R130 ;  /* 0x0000008200527202 */ /* 0x000fe60000000f00 */
[----:B------:R-:W-:Y:S02]  /*5f90*/  IMAD.X R2, RZ, RZ, R2, P0 ;  /* 0x000000ffff027224 */ /* 0x000fe400000e0602 */
[C---:B------:R-:W-:Y:S04]  /*5fa0*/  IMAD.WIDE.U32 R20, R3.reuse, c[0x0][0x208], R82 ;  /* 0x0000820003147a25 */ /* 0x040fe800078e0052 */
[----:B------:R-:W-:Y:S01]  /*5fb0*/  IMAD R2, R2, c[0x0][0x208], RZ ;  /* 0x0000820002027a24 */ /* 0x000fe200078e02ff */
[C---:B------:R-:W-:Y:S03]  /*5fc0*/  LEA R8, P0, R20.reuse, c[0x0][0x1f8], 0x1 ;  /* 0x00007e0014087a11 */ /* 0x040fe600078008ff */
        /* <DEDUP_REMOVED lines=8> */
.L_x_337:
[----:B------:R-:W-:Y:S05]  /*6050*/  BSYNC B0 ;  /* 0x0000000000007941 */ /* 0x000fea0003800000 */
.L_x_336:
[C---:B------:R-:W-:Y:S02]  /*6060*/  ISETP.GT.AND P0, PT, R43.reuse, R98, PT ;  /* 0x000000622b00720c */ /* 0x040fe40003f04270 */
[----:B------:R-:W-:Y:S11]  /*6070*/  IADD3 R43, R43, -0x1, RZ ;  /* 0xffffffff2b2b7810 */ /* 0x000ff60007ffe0ff */
[----:B------:R-:W-:Y:S01]  /*6080*/  @P0 SHF.R.S32.HI R2, RZ, 0x1f, R43 ;  /* 0x0000001fff020819 */ /* 0x000fe2000001142b */
[----:B-1----:R-:W-:Y:S02]  /*6090*/  @P0 IMAD.MOV.U32 R4, RZ, RZ, R134 ;  /* 0x000000ffff040224 */ /* 0x002fe400078e0086 */
[----:B------:R-:W-:Y:S02]  /*60a0*/  @P0 IMAD.MOV.U32 R5, RZ, RZ, R157 ;  /* 0x000000ffff050224 */ /* 0x000fe400078e009d */
[----:B------:R-:W-:Y:S02]  /*60b0*/  @P0 IMAD R3, R102, R43, RZ ;  /* 0x0000002b66030224 */ /* 0x000fe400078e02ff */
[-C--:B------:R-:W-:Y:S04]  /*60c0*/  @P0 IMAD.WIDE.U32 R4, R43, R158.reuse, R4 ;  /* 0x0000009e2b040225 */ /* 0x080fe800078e0004 */
[----:B------:R-:W-:Y:S01]  /*60d0*/  @P0 IMAD R3, R2, R158, R3 ;  /* 0x0000009e02030224 */ /* 0x000fe200078e0203 */
[C---:B------:R-:W-:Y:S01]  /*60e0*/  @P0 LEA R6, P1, R4.reuse, c[0x0][0x220], 0x1 ;  /* 0x0000880004060a11 */ /* 0x040fe200078208ff */
[----:B------:R-:W-:Y:S02]  /*60f0*/  IMAD.U32 R2, RZ, RZ, UR10 ;  /* 0x0000000aff027e24 */ /* 0x000fe4000f8e00ff */
[----:B------:R-:W-:Y:S05]  /*6100*/  @P0 IMAD.IADD R3, R5, 0x1, R3 ;  /* 0x0000000105030824 */ /* 0x000fea00078e0203 */
[----:B------:R-:W-:Y:S02]  /*6110*/  @P0 LEA.HI.X R7, R4, c[0x0][0x224], R3, 0x1, P1 ;  /* 0x0000890004070a11 */ /* 0x000fe400008f0c03 */
[----:B------:R-:W-:Y:S03]  /*6120*/  @P0 IADD3 R8, P2, P1, R2, 0x80, R6 ;  /* 0x0000008002080810 */ /* 0x000fe6000795e006 */
[----:B------:R-:W-:Y:S01]  /*6130*/  @!PT LDS RZ, [RZ] ;  /* 0x00000000fffff984 */ /* 0x000fe20000000800 */
[----:B------:R-:W-:Y:S01]  /*6140*/  @!PT LDS RZ, [RZ] ;  /* 0x00000000fffff984 */ /* 0x000fe20000000800 */
[----:B------:R-:W-:Y:S01]  /*6150*/  @!PT LDS RZ, [RZ] ;  /* 0x00000000fffff984 */ /* 0x000fe20000000800 */
[----:B------:R1:W-:Y:S01]  /*6160*/  @P0 LDGSTS.E.BYPASS.LTC128B.128 [R124+0x8100], [R6.64], !P5 ;  /* 0x08100000067c0fae */ /* 0x0003e2000e901d50 */
[----:B------:R-:W-:Y:S02]  /*6170*/  @P0 IADD3.X R9, RZ, UR9, R7, P2, P1 ;  /* 0x00000009ff090c10 */ /* 0x000fe400097e2407 */
[----:B------:R-:W-:Y:S01]  /*6180*/  @P0 IADD3 R16, P1, R6, UR10, RZ ;  /* 0x0000000a06100c10 */ /* 0x000fe2000ff3e0ff */
[----:B------:R1:W-:Y:S03]  /*6190*/  @P0 LDGSTS.E.BYPASS.LTC128B.128 [R124+0xb100], [R6.64+0x80], !P6 ;  /* 0x0b100080067c0fae */ /* 0x0003e6000f101d50 */
[----:B------:R-:W-:Y:S02]  /*61a0*/  @P0 IADD3.X R17, R7, UR9, RZ, P1, !PT ;  /* 0x0000000907110c10 */ /* 0x000fe40008ffe4ff */
[C---:B------:R-:W-:Y:S03]  /*61b0*/  @P0 IADD3 R4, P1, R16.reuse, UR10, RZ ;  /* 0x0000000a10040c10 */ /* 0x040fe6000ff3e0ff */
[----:B------:R1:W-:Y:S01]  /*61c0*/  @P0 LDGSTS.E.BYPASS.LTC128B.128 [R124+0x9100], [R16.64], !P5 ;  /* 0x09100000107c0fae */ /* 0x0003e2000e901d50 */
[C---:B------:R-:W-:Y:S02]  /*61d0*/  @P0 IADD3.X R5, R17.reuse, UR9, RZ, P1, !PT ;  /* 0x0000000911050c10 */ /* 0x040fe40008ffe4ff */
[----:B------:R-:W-:Y:S01]  /*61e0*/  @P0 IADD3 R2, P1, R16, UR12, RZ ;  /* 0x0000000c10020c10 */ /* 0x000fe2000ff3e0ff */
[----:B------:R1:W-:Y:S03]  /*61f0*/  @P0 LDGSTS.E.BYPASS.LTC128B.128 [R124+0xc100], [R8.64], !P6 ;  /* 0x0c100000087c0fae */ /* 0x0003e6000f101d50 */
[----:B------:R-:W-:Y:S01]  /*6200*/  @P0 IADD3.X R3, R17, UR8, RZ, P1, !PT ;  /* 0x0000000811030c10 */ /* 0x000fe20008ffe4ff */
[----:B------:R1:W-:Y:S04]  /*6210*/  @P0 LDGSTS.E.BYPASS.LTC128B.128 [R124+0xa100], [R4.64], !P5 ;  /* 0x0a100000047c0fae */ /* 0x0003e8000e901d50 */
[----:B------:R1:W-:Y:S04]  /*6220*/  @P0 LDGSTS.E.BYPASS.LTC128B.128 [R124+0xd100], [R2.64], !P6 ;  /* 0x0d100000027c0fae */ /* 0x0003e8000f101d50 */
[----:B------:R-:W0:Y:S01]  /*6230*/  LDGDEPBAR ;  /* 0x00000000000079af */ /* 0x000e220000000000 */
[----:B------:R-:W-:-:S05]  /*6240*/  @P0 BRA `(.L_x_338) ;  /* 0xffffba8000000947 */ /* 0x000fca000383ffff */
[----:B------:R-:W-:Y:S06]  /*6250*/  BAR.SYNC.DEFER_BLOCKING 0x0 ;  /* 0x0000000000007b1d */ /* 0x000fec0000010000 */
.L_x_303:
[----:B------:R-:W-:Y:S01]  /*6260*/  ISETP.NE.AND P3, PT, R217, 0x1, PT ;  /* 0x00000001d900780c */ /* 0x000fe20003f65270 */
[----:B------:R-:W-:Y:S01]  /*6270*/  IMAD.IADD R127, R126, 0x1, R127 ;  /* 0x000000017e7f7824 */ /* 0x000fe200078e027f */
[----:B-1----:R-:W-:-:S02]  /*6280*/  IADD3 R2, R118, 0x7f, RZ ;  /* 0x0000007f76027810 */ /* 0x002fc40007ffe0ff */
[----:B------:R-:W-:-:S09]  /*6290*/  ISETP.GE.AND P1, PT, R216, 0x1, PT ;  /* 0x00000001d800780c */ /* 0x000fd20003f26270 */
[----:B------:R-:W-:-:S05]  /*62a0*/  @P3 IMAD.HI.U32 R0, R2, c[0x0][0x2c8], RZ ;  /* 0x0000b20002003a27 */ /* 0x000fca00078e00ff */
[----:B------:R-:W-:-:S05]  /*62b0*/  @P3 SHF.R.U32.HI R2, RZ, c[0x0][0x2cc], R0 ;  /* 0x0000b300ff023a19 */ /* 0x000fca0000011600 */
[----:B------:R-:W-:-:S05]  /*62c0*/  IMAD.IADD R100, R100, 0x1, R2 ;  /* 0x0000000164647824 */ /* 0x000fca00078e0202 */
[----:B------:R-:W-:Y:S01]  /*62d0*/  IADD3 R2, R100, c[0x0][0x328], RZ ;  /* 0x0000ca0064027a10 */ /* 0x000fe20007ffe0ff */
[----:B------:R-:W-:Y:S05]  /*62e0*/  @!P1 BRA `(.L_x_339) ;  /* 0x000000f000009947 */ /* 0x000fea0003800000 */
        /* <DEDUP_REMOVED lines=10> */
.L_x_340:
[----:B------:R-:W-:-:S13]  /*6390*/  ISETP.NE.AND P0, PT, R0, 0x1, PT ;  /* 0x000000010000780c */ /* 0x000fda0003f05270 */
[----:B------:R-:W-:-:S05]  /*63a0*/  @P0 IMAD.HI.U32 R4, R3, c[0x0][0x330], RZ ;  /* 0x0000cc0003040a27 */ /* 0x000fca00078e00ff */
[----:B------:R-:W-:-:S05]  /*63b0*/  @P0 SHF.R.U32.HI R3, RZ, c[0x0][0x334], R4 ;  /* 0x0000cd00ff030a19 */ /* 0x000fca0000011604 */
.L_x_341:
[----:B------:R-:W-:-:S05]  /*63c0*/  IMAD R3, R3, R0, c[0x0][0x32c] ;  /* 0x0000cb0003037624 */ /* 0x000fca00078e0200 */
[----:B------:R-:W-:-:S04]  /*63d0*/  IMNMX R2, R2, R3, PT ;  /* 0x0000000302027217 */ /* 0x000fc80003800200 */
.L_x_339:
[----:B------:R-:W-:Y:S01]  /*63e0*/  IADD3 R5, R2, 0x5f, RZ ;  /* 0x0000005f02057810 */ /* 0x000fe20007ffe0ff */
[----:B------:R-:W-:-:S04]  /*63f0*/  @P3 IMAD.HI.U32 R0, R118, c[0x0][0x2c8], RZ ;  /* 0x0000b20076003a27 */ /* 0x000fc800078e00ff */
[----:B------:R-:W-:-:S04]  /*6400*/  IMAD.HI R5, R5, 0x2aaaaaab, RZ ;  /* 0x2aaaaaab05057827 */ /* 0x000fc800078e02ff */
[----:B------:R-:W-:Y:S01]  /*6410*/  IMAD.MOV.U32 R2, RZ, RZ, R118 ;  /* 0x000000ffff027224 */ /* 0x000fe200078e0076 */
[----:B------:R-:W-:Y:S02]  /*6420*/  @P3 SHF.R.U32.HI R2, RZ, c[0x0][0x2cc], R0 ;  /* 0x0000b300ff023a19 */ /* 0x000fe40000011600 */
[----:B------:R-:W-:-:S03]  /*6430*/  SHF.R.U32.HI R0, RZ, 0x1f, R5 ;  /* 0x0000001fff007819 */ /* 0x000fc60000011605 */
[----:B------:R-:W-:Y:S01]  /*6440*/  IMAD.IADD R3, R117, 0x1, R2 ;  /* 0x0000000175037824 */ /* 0x000fe200078e0202 */
[----:B-----5:R-:W-:-:S04]  /*6450*/  LEA.HI.SX32 R36, R5, R0, 0x1c ;  /* 0x0000000005247211 */ /* 0x020fc800078fe2ff */
[----:B------:R-:W-:Y:S02]  /*6460*/  IADD3 R0, R3, -c[0x0][0x324], RZ ;  /* 0x8000c90003007a10 */ /* 0x000fe40007ffe0ff */
[----:B------:R-:W-:Y:S01]  /*6470*/  IMNMX R36, R36, R99, PT ;  /* 0x0000006324247217 */ /* 0x000fe20003800200 */
        /* <DEDUP_REMOVED lines=10> */
.L_x_343:
[----:B------:R-:W-:-:S04]  /*6520*/  MOV R2, c[0x0][0x32c] ;  /* 0x0000cb0000027a02 */ /* 0x000fc80000000f00 */
[----:B------:R-:W-:-:S13]  /*6530*/  ISETP.NE.AND P0, PT, R2, 0x1, PT ;  /* 0x000000010200780c */ /* 0x000fda0003f05270 */
[----:B------:R-:W-:-:S05]  /*6540*/  @P0 IMAD.HI.U32 R2, R3, c[0x0][0x330], RZ ;  /* 0x0000cc0003020a27 */ /* 0x000fca00078e00ff */
[----:B------:R-:W-:-:S05]  /*6550*/  @P0 SHF.R.U32.HI R3, RZ, c[0x0][0x334], R2 ;  /* 0x0000cd00ff030a19 */ /* 0x000fca0000011602 */
.L_x_344:
[----:B------:R-:W-:-:S05]  /*6560*/  IMAD R3, R3, c[0x0][0x32c], RZ ;  /* 0x0000cb0003037a24 */ /* 0x000fca00078e02ff */
[----:B------:R-:W-:-:S05]  /*6570*/  IMNMX R0, R0, R3, !PT ;  /* 0x0000000300007217 */ /* 0x000fca0007800200 */
.L_x_342:
        /* <DEDUP_REMOVED lines=20> */
[----:B------:R-:W-:Y:S01]  /*66c0*/  IMAD.MOV.U32 R4, RZ, RZ, RZ ;  /* 0x000000ffff047224 */ /* 0x000fe200078e00ff */
        /* <DEDUP_REMOVED lines=21> */
[----:B------:R-:W-:Y:S02]  /*6820*/  ISETP.NE.U32.AND P0, PT, RZ, c[0x0][0x340], PT ;  /* 0x0000d000ff007a0c */ /* 0x000fe40003f05070 */
[----:B------:R-:W-:-:S02]  /*6830*/  SHF.R.S32.HI R37, RZ, 0x1f, R78 ;  /* 0x0000001fff257819 */ /* 0x000fc4000001144e */
[----:B------:R-:W-:Y:S01]  /*6840*/  SHF.R.S32.HI R3, RZ, 0x1f, R80 ;  /* 0x0000001fff037819 */ /* 0x000fe20000011450 */
[----:B------:R-:W-:Y:S01]  /*6850*/  IMAD.WIDE.U32 R10, R80, c[0x0][0x178], RZ ;  /* 0x00005e00500a7a25 */ /* 0x000fe200078e00ff */
[----:B------:R-:W-:Y:S01]  /*6860*/  ISETP.NE.AND.EX P1, PT, RZ, c[0x0][0x344], PT, P0 ;  /* 0x0000d100ff007a0c */ /* 0x000fe20003f25300 */
[----:B------:R-:W-:-:S12]  /*6870*/  ULDC.64 UR10, c[0x0][0x1e0] ;  /* 0x00007800000a7ab9 */ /* 0x000fd80000000a00 */
[----:B------:R-:W-:-:S04]  /*6880*/  @P1 IMAD.MOV.U32 R6, RZ, RZ, 0x4 ;  /* 0x00000004ff061424 */ /* 0x000fc800078e00ff */
[----:B------:R-:W-:-:S05]  /*6890*/  @P1 IMAD.WIDE R6, R221, R6, c[0x0][0x340] ;  /* 0x0000d000dd061625 */ /* 0x000fca00078e0206 */
[----:B------:R1:W2:Y:S01]  /*68a0*/  @P1 LDG.E R2, [R6.64] ;  /* 0x0000001006021981 */ /* 0x0002a2000c1e1900 */
[----:B------:R-:W-:Y:S01]  /*68b0*/  LEA.HI R4, R37, R78, RZ, 0x3 ;  /* 0x0000004e25047211 */ /* 0x000fe200078f18ff */
[----:B------:R-:W-:Y:S01]  /*68c0*/  IMAD R3, R3, c[0x0][0x178], RZ ;  /* 0x00005e0003037a24 */ /* 0x000fe200078e02ff */
[----:B------:R-:W-:Y:S01]  /*68d0*/  ISETP.NE.U32.AND P0, PT, RZ, c[0x0][0x348], PT ;  /* 0x0000d200ff007a0c */ /* 0x000fe20003f05070 */
[----:B------:R-:W-:Y:S01]  /*68e0*/  IMAD R0, R218, c[0x0][0x1b8], RZ ;  /* 0x00006e00da007a24 */ /* 0x000fe200078e02ff */
[----:B------:R-:W-:Y:S01]  /*68f0*/  LOP3.LUT R29, R4, 0xfffffff8, RZ, 0xc0, !PT ;  /* 0xfffffff8041d7812 */ /* 0x000fe200078ec0ff */
[----:B------:R-:W-:Y:S01]  /*6900*/  IMAD R3, R80, c[0x0][0x17c], R3 ;  /* 0x00005f0050037a24 */ /* 0x000fe200078e0203 */
[----:B------:R-:W-:Y:S01]  /*6910*/  SHF.R.S32.HI R4, RZ, 0x3, R4 ;  /* 0x00000003ff047819 */ /* 0x000fe20000011404 */
[----:B------:R-:W-:Y:S01]  /*6920*/  IMAD R5, R219, c[0x0][0x1bc], R0 ;  /* 0x00006f00db057a24 */ /* 0x000fe200078e0200 */
[----:B------:R-:W-:Y:S01]  /*6930*/  ISETP.NE.AND.EX P0, PT, RZ, c[0x0][0x34c], PT, P0 ;  /* 0x0000d300ff007a0c */ /* 0x000fe20003f05300 */
[----:B------:R-:W-:Y:S01]  /*6940*/  IMAD.IADD R29, R78, 0x1, -R29 ;  /* 0x000000014e1d7824 */ /* 0x000fe200078e0a1d */
[----:B------:R-:W-:Y:S01]  /*6950*/  ISETP.NE.U32.AND P2, PT, RZ, c[0x0][0x350], PT ;  /* 0x0000d400ff007a0c */ /* 0x000fe20003f45070 */
[----:B------:R-:W-:Y:S01]  /*6960*/  IMAD.IADD R11, R11, 0x1, R3 ;  /* 0x000000010b0b7824 */ /* 0x000fe200078e0203 */
[----:B------:R-:W-:Y:S01]  /*6970*/  SEL R12, R221, RZ, !P0 ;  /* 0x000000ffdd0c7207 */ /* 0x000fe20004000000 */
[----:B------:R-:W-:Y:S01]  /*6980*/  IMAD R3, R29, 0x20, R4 ;  /* 0x000000201d037824 */ /* 0x000fe200078e0204 */
[----:B------:R-:W-:Y:S01]  /*6990*/  IADD3 R110, R36, -0x1, RZ ;  /* 0xffffffff246e7810 */ /* 0x000fe20007ffe0ff */
[----:B------:R-:W-:Y:S01]  /*69a0*/  IMAD.WIDE.U32 R10, R219, c[0x0][0x1b8], R10 ;  /* 0x00006e00db0a7a25 */ /* 0x000fe200078e000a */
[----:B------:R-:W-:Y:S01]  /*69b0*/  UIMAD.WIDE.U32 UR12, UR10, 0x40, URZ ;  /* 0x000000400a0c78a5 */ /* 0x000fe2000f8e003f */
[----:B------:R-:W-:Y:S01]  /*69c0*/  LOP3.LUT R222, R222, 0xfffbffff, RZ, 0xc0, !PT ;  /* 0xfffbffffdede7812 */ /* 0x000fe200078ec0ff */
[----:B------:R-:W-:Y:S01]  /*69d0*/  USHF.L.U32 UR6, UR11, 0x6, URZ ;  /* 0x000000060b067899 */ /* 0x000fe2000800063f */
[----:B------:R-:W-:Y:S01]  /*69e0*/  IMAD.IADD R3, R118, 0x1, R3 ;  /* 0x0000000176037824 */ /* 0x000fe200078e0203 */
[----:B------:R-:W-:Y:S01]  /*69f0*/  SHF.R.S32.HI R31, RZ, 0x1f, R110 ;  /* 0x0000001fff1f7819 */ /* 0x000fe2000001146e */
[----:B------:R-:W-:Y:S01]  /*6a00*/  IMAD.IADD R11, R11, 0x1, R5 ;  /* 0x000000010b0b7824 */ /* 0x000fe200078e0205 */
[----:B------:R-:W-:Y:S01]  /*6a10*/  UIADD3 UR6, UR13, UR6, URZ ;  /* 0x000000060d067290 */ /* 0x000fe2000fffe03f */
[----:B------:R-:W-:Y:S01]  /*6a20*/  @P3 IMAD.HI.U32 R0, R3, c[0x0][0x2c8], RZ ;  /* 0x0000b20003003a27 */ /* 0x000fe200078e00ff */
[----:B-1----:R-:W-:-:S02]  /*6a30*/  SHF.R.S32.HI R6, RZ, 0x1f, R221 ;  /* 0x0000001fff067819 */ /* 0x002fc400000114dd */
[----:B------:R-:W-:Y:S01]  /*6a40*/  SHF.R.S32.HI R7, RZ, 0x1f, R127 ;  /* 0x0000001fff077819 */ /* 0x000fe2000001147f */
[----:B------:R-:W-:Y:S01]  /*6a50*/  IMAD.MOV.U32 R5, RZ, RZ, R3 ;  /* 0x000000ffff057224 */ /* 0x000fe200078e0003 */
[----:B------:R-:W-:Y:S01]  /*6a60*/  SEL R9, R6, RZ, !P0 ;  /* 0x000000ff06097207 */ /* 0x000fe20004000000 */
[----:B------:R-:W-:Y:S01]  /*6a70*/  IMAD.SHL.U32 R82, R29, 0x8, RZ ;  /* 0x000000081d527824 */ /* 0x000fe200078e00ff */
[----:B------:R-:W-:Y:S01]  /*6a80*/  @P3 SHF.R.U32.HI R5, RZ, c[0x0][0x2cc], R0 ;  /* 0x0000b300ff053a19 */ /* 0x000fe20000011600 */
[----:B------:R-:W-:Y:S01]  /*6a90*/  BAR.SYNC.DEFER_BLOCKING 0x0 ;  /* 0x0000000000007b1d */ /* 0x000fe20000010000 */
[C---:B------:R-:W-:Y:S01]  /*6aa0*/  IADD3 R127, P0, R4.reuse, R127, RZ ;  /* 0x0000007f047f7210 */ /* 0x040fe20007f1e0ff */
[----:B------:R-:W-:Y:S01]  /*6ab0*/  IMAD R9, R9, c[0x0][0x1c0], RZ ;  /* 0x0000700009097a24 */ /* 0x000fe200078e02ff */
[----:B------:R-:W-:Y:S01]  /*6ac0*/  SHF.R.S32.HI R83, RZ, 0x1f, R82 ;  /* 0x0000001fff537819 */ /* 0x000fe20000011452 */
[----:B------:R-:W-:Y:S01]  /*6ad0*/  IMAD.MOV R8, RZ, RZ, -R5 ;  /* 0x000000ffff087224 */ /* 0x000fe200078e0a05 */
[----:B------:R-:W-:Y:S01]  /*6ae0*/  LEA.HI.X.SX32 R0, R4, R7, 0x1, P0 ;  /* 0x0000000704007211 */ /* 0x000fe200000f0eff */
[C---:B------:R-:W-:Y:S01]  /*6af0*/  IMAD R9, R12.reuse, c[0x0][0x1c4], R9 ;  /* 0x000071000c097a24 */ /* 0x040fe200078e0209 */
[----:B------:R-:W-:Y:S01]  /*6b00*/  SHF.R.S32.HI R7, RZ, 0x1f, R5 ;  /* 0x0000001fff077819 */ /* 0x000fe20000011405 */
[----:B------:R-:W-:-:S04]  /*6b10*/  IMAD.WIDE.U32 R12, R12, c[0x0][0x1c0], R10 ;  /* 0x000070000c0c7a25 */ /* 0x000fc800078e000a */
[----:B------:R-:W-:Y:S02]  /*6b20*/  IMAD R3, R8, c[0x0][0x2c4], R3 ;  /* 0x0000b10008037a24 */ /* 0x000fe400078e0203 */
[----:B------:R-:W-:Y:S02]  /*6b30*/  IMAD.MOV.U32 R8, RZ, RZ, R12 ;  /* 0x000000ffff087224 */ /* 0x000fe400078e000c */
[----:B------:R-:W-:Y:S02]  /*6b40*/  IMAD.IADD R9, R13, 0x1, R9 ;  /* 0x000000010d097824 */ /* 0x000fe400078e0209 */
[----:B------:R-:W-:Y:S02]  /*6b50*/  IMAD R12, R7, c[0x0][0x1b0], RZ ;  /* 0x00006c00070c7a24 */ /* 0x000fe400078e02ff */
[----:B------:R-:W-:Y:S02]  /*6b60*/  IMAD R10, R0, c[0x0][0x1e0], RZ ;  /* 0x00007800000a7a24 */ /* 0x000fe400078e02ff */
[----:B------:R-:W-:-:S02]  /*6b70*/  IMAD R12, R5, c[0x0][0x1b4], R12 ;  /* 0x00006d00050c7a24 */ /* 0x000fc400078e020c */
[----:B------:R-:W-:Y:S01]  /*6b80*/  IMAD.WIDE.U32 R16, R5, c[0x0][0x1b0], R8 ;  /* 0x00006c0005107a25 */ /* 0x000fe200078e0008 */
[----:B------:R-:W-:-:S03]  /*6b90*/  SHF.R.S32.HI R5, RZ, 0x1f, R3 ;  /* 0x0000001fff057819 */ /* 0x000fc60000011403 */
[C---:B------:R-:W-:Y:S02]  /*6ba0*/  IMAD R10, R127.reuse, c[0x0][0x1e4], R10 ;  /* 0x000079007f0a7a24 */ /* 0x040fe400078e020a */
[----:B------:R-:W-:-:S04]  /*6bb0*/  IMAD.WIDE.U32 R14, R127, c[0x0][0x1e0], R82 ;  /* 0x000078007f0e7a25 */ /* 0x000fc800078e0052 */
[----:B------:R-:W-:Y:S02]  /*6bc0*/  IMAD.IADD R15, R15, 0x1, R10 ;  /* 0x000000010f0f7824 */ /* 0x000fe400078e020a */
[----:B------:R-:W-:Y:S02]  /*6bd0*/  IMAD.IADD R17, R17, 0x1, R12 ;  /* 0x0000000111117824 */ /* 0x000fe400078e020c */
[----:B------:R-:W-:Y:S02]  /*6be0*/  IMAD R10, R5, c[0x0][0x1a8], RZ ;  /* 0x00006a00050a7a24 */ /* 0x000fe400078e02ff */
[----:B------:R-:W-:-:S04]  /*6bf0*/  IMAD.WIDE.U32 R16, R3, c[0x0][0x1a8], R16 ;  /* 0x00006a0003107a25 */ /* 0x000fc800078e0010 */
[----:B------:R-:W-:Y:S02]  /*6c00*/  IMAD R10, R3, c[0x0][0x1ac], R10 ;  /* 0x00006b00030a7a24 */ /* 0x000fe400078e020a */
[----:B------:R-:W-:Y:S02]  /*6c10*/  IMAD R8, R218, c[0x0][0x1e8], RZ ;  /* 0x00007a00da087a24 */ /* 0x000fe400078e02ff */
[----:B------:R-:W-:Y:S01]  /*6c20*/  IMAD.IADD R5, R17, 0x1, R10 ;  /* 0x0000000111057824 */ /* 0x000fe200078e020a */
[C---:B------:R-:W-:Y:S01]  /*6c30*/  LEA R10, P0, R16.reuse, c[0x0][0x160], 0x1 ;  /* 0x00005800100a7a11 */ /* 0x040fe200078008ff */
[C---:B------:R-:W-:Y:S02]  /*6c40*/  IMAD R8, R219.reuse, c[0x0][0x1ec], R8 ;  /* 0x00007b00db087a24 */ /* 0x040fe400078e0208 */
[----:B------:R-:W-:Y:S01]  /*6c50*/  IMAD.WIDE.U32 R224, R219, c[0x0][0x1e8], R14 ;  /* 0x00007a00dbe07a25 */ /* 0x000fe200078e000e */
[----:B------:R-:W-:Y:S01]  /*6c60*/  LEA.HI.X R5, R16, c[0x0][0x164], R5, 0x1, P0 ;  /* 0x0000590010057a11 */ /* 0x000fe200000f0c05 */
[----:B------:R-:W1:Y:S01]  /*6c70*/  SHFL.IDX PT, R44, R10, RZ, 0x181f ;  /* 0x00181fff0a2c7589 */ /* 0x000e6200000e0000 */
[----:B------:R-:W-:Y:S01]  /*6c80*/  ISETP.NE.AND.EX P0, PT, RZ, c[0x0][0x354], PT, P2 ;  /* 0x0000d500ff007a0c */ /* 0x000fe20003f05320 */
[----:B------:R-:W-:-:S02]  /*6c90*/  IMAD.MOV.U32 R3, RZ, RZ, 0x60 ;  /* 0x00000060ff037424 */ /* 0x000fc400078e00ff */
[----:B------:R-:W-:Y:S01]  /*6ca0*/  IMAD.IADD R225, R8, 0x1, R225 ;  /* 0x0000000108e17824 */ /* 0x000fe200078e02e1 */
[----:B------:R-:W-:Y:S01]  /*6cb0*/  SHFL.IDX PT, R42, R10, 0x1, 0x181f ;  /* 0x00381f000a2a7f89 */ /* 0x000fe200000e0000 */
[----:B------:R-:W-:Y:S02]  /*6cc0*/  IMAD R38, R36, -0x60, R3 ;  /* 0xffffffa024267824 */ /* 0x000fe400078e0203 */
[C---:B------:R-:W-:Y:S01]  /*6cd0*/  IMAD R39, R3.reuse, c[0x0][0x1e4], RZ ;  /* 0x0000790003277a24 */ /* 0x040fe200078e02ff */
[----:B------:R-:W3:Y:S01]  /*6ce0*/  SHFL.IDX PT, R45, R5, RZ, 0x181f ;  /* 0x00181fff052d7589 */ /* 0x000ee200000e0000 */
[----:B------:R-:W-:Y:S01]  /*6cf0*/  IMAD.WIDE.U32 R108, R3, c[0x0][0x1e0], RZ ;  /* 0x00007800036c7a25 */ /* 0x000fe200078e00ff */
[----:B------:R-:W-:Y:S02]  /*6d00*/  IADD3 R28, R38, R215, -R4 ;  /* 0x000000d7261c7210 */ /* 0x000fe40007ffe804 */
[----:B------:R-:W4:Y:S01]  /*6d10*/  SHFL.IDX PT, R43, R5, 0x1, 0x181f ;  /* 0x00381f00052b7f89 */ /* 0x000f2200000e0000 */
[----:B------:R-:W-:Y:S01]  /*6d20*/  IMAD.IADD R39, R39, 0x1, R109 ;  /* 0x0000000127277824 */ /* 0x000fe200078e026d */
[C---:B------:R-:W-:Y:S01]  /*6d30*/  ISETP.GE.AND P2, PT, R28.reuse, 0x1, PT ;  /* 0x000000011c00780c */ /* 0x040fe20003f46270 */
[----:B------:R-:W-:Y:S01]  /*6d40*/  IMAD.MOV.U32 R11, RZ, RZ, c[0x0][0x1e4] ;  /* 0x00007900ff0b7624 */ /* 0x000fe200078e00ff */
[C---:B------:R-:W-:Y:S01]  /*6d50*/  ISETP.GE.AND P5, PT, R28.reuse, 0x21, PT ;  /* 0x000000211c00780c */ /* 0x040fe20003fa6270 */
[----:B------:R-:W-:Y:S01]  /*6d60*/  IMAD R3, R39, R110, RZ ;  /* 0x0000006e27037224 */ /* 0x000fe200078e02ff */
[----:B------:R-:W-:Y:S01]  /*6d70*/  ISETP.GE.AND P3, PT, R28, 0x41, PT ;  /* 0x000000411c00780c */ /* 0x000fe20003f66270 */
[----:B------:R-:W-:Y:S01]  /*6d80*/  IMAD R7, R220, c[0x0][0x2c4], RZ ;  /* 0x0000b100dc077a24 */ /* 0x000fe200078e02ff */
[----:B------:R-:W5:Y:S01]  /*6d90*/  SHFL.IDX PT, R40, R10, 0x2, 0x181f ;  /* 0x00581f000a287f89 */ /* 0x000f6200000e0000 */
[----:B------:R-:W-:-:S02]  /*6da0*/  IMAD R3, R31, R108, R3 ;  /* 0x0000006c1f037224 */ /* 0x000fc400078e0203 */
[----:B------:R-:W-:Y:S01]  /*6db0*/  IMAD R0, R0, c[0x0][0x208], RZ ;  /* 0x0000820000007a24 */ /* 0x000fe200078e02ff */
[----:B------:R-:W1:Y:S03]  /*6dc0*/  SHFL.IDX PT, R41, R5, 0x2, 0x181f ;  /* 0x00581f0005297f89 */ /* 0x000e6600000e0000 */
[----:B------:R-:W-:Y:S01]  /*6dd0*/  IMAD R0, R127, c[0x0][0x20c], R0 ;  /* 0x000083007f007a24 */ /* 0x000fe200078e0200 */
[----:B------:R1:W1:Y:S04]  /*6de0*/  SHFL.IDX PT, R18, R10, 0x3, 0x181f ;  /* 0x00781f000a127f89 */ /* 0x00026800000e0000 */
[----:B------:R1:W1:Y:S01]  /*6df0*/  SHFL.IDX PT, R19, R5, 0x3, 0x181f ;  /* 0x00781f0005137f89 */ /* 0x00026200000e0000 */
[----:B--2---:R-:W-:Y:S01]  /*6e00*/  @P1 SHF.R.S32.HI R9, RZ, 0x1f, R2 ;  /* 0x0000001fff091819 */ /* 0x004fe20000011402 */
[----:B------:R-:W-:-:S02]  /*6e10*/  @!P1 IMAD.MOV.U32 R9, RZ, RZ, R6 ;  /* 0x000000ffff099224 */ /* 0x000fc400078e0006 */
[----:B------:R-:W-:Y:S02]  /*6e20*/  @P1 IMAD.MOV.U32 R8, RZ, RZ, R2 ;  /* 0x000000ffff081224 */ /* 0x000fe400078e0002 */
[----:B------:R-:W-:Y:S01]  /*6e30*/  @!P1 IMAD.MOV.U32 R8, RZ, RZ, R221 ;  /* 0x000000ffff089224 */ /* 0x000fe200078e00dd */
[----:B------:R-:W-:Y:S01]  /*6e40*/  SEL R2, R9, RZ, !P0 ;  /* 0x000000ff09027207 */ /* 0x000fe20004000000 */
[----:B------:R-:W-:Y:S02]  /*6e50*/  IMAD.U32 R9, RZ, RZ, UR10 ;  /* 0x0000000aff097e24 */ /* 0x000fe4000f8e00ff */
[----:B------:R-:W-:Y:S01]  /*6e60*/  IMAD.IADD R6, R118, 0x1, R4 ;  /* 0x0000000176067824 */ /* 0x000fe200078e0204 */
[----:B------:R-:W-:Y:S01]  /*6e70*/  SEL R234, R8, RZ, !P0 ;  /* 0x000000ff08ea7207 */ /* 0x000fe20004000000 */
[----:B------:R-:W-:Y:S02]  /*6e80*/  IMAD R227, R2, c[0x0][0x1f0], RZ ;  /* 0x00007c0002e37a24 */ /* 0x000fe400078e02ff */
[----:B------:R-:W-:Y:S01]  /*6e90*/  IMAD.U32 R8, RZ, RZ, UR10 ;  /* 0x0000000aff087e24 */ /* 0x000fe2000f8e00ff */
[----:B------:R-:W-:Y:S01]  /*6ea0*/  ISETP.GE.AND P4, PT, R6, R7, PT ;  /* 0x000000070600720c */ /* 0x000fe20003f86270 */
[----:B------:R-:W-:-:S02]  /*6eb0*/  IMAD R227, R234, c[0x0][0x1f4], R227 ;  /* 0x00007d00eae37a24 */ /* 0x000fc400078e02e3 */
[----:B------:R-:W-:-:S04]  /*6ec0*/  IMAD.WIDE.U32 R224, R234, c[0x0][0x1f0], R224 ;  /* 0x00007c00eae07a25 */ /* 0x000fc800078e00e0 */
[----:B------:R-:W-:Y:S02]  /*6ed0*/  IMAD.IADD R227, R225, 0x1, R227 ;  /* 0x00000001e1e37824 */ /* 0x000fe400078e02e3 */
[----:B------:R-:W-:Y:S02]  /*6ee0*/  IMAD.MOV.U32 R226, RZ, RZ, R224 ;  /* 0x000000ffffe27224 */ /* 0x000fe400078e00e0 */
[----:B------:R-:W-:Y:S02]  /*6ef0*/  IMAD R237, R2, c[0x0][0x218], RZ ;  /* 0x0000860002ed7a24 */ /* 0x000fe400078e02ff */
[----:B------:R-:W-:Y:S01]  /*6f00*/  IMAD.WIDE.U32 R12, R110, R108, R226 ;  /* 0x0000006c6e0c7225 */ /* 0x000fe200078e00e2 */
[----:B-1----:R-:W-:-:S03]  /*6f10*/  @!P4 LEA R34, P1, R82, R44, 0x1 ;  /* 0x0000002c5222c211 */ /* 0x002fc600078208ff */
[----:B------:R-:W-:Y:S01]  /*6f20*/  IMAD.IADD R3, R13, 0x1, R3 ;  /* 0x000000010d037824 */ /* 0x000fe200078e0203 */
[----:B------:R-:W-:Y:S01]  /*6f30*/  @P2 LEA R26, P0, R12, c[0x0][0x1c8], 0x1 ;  /* 0x000072000c1a2a11 */ /* 0x000fe200078008ff */
[----:B------:R-:W-:Y:S01]  /*6f40*/  IMAD R237, R234, c[0x0][0x21c], R237 ;  /* 0x00008700eaed7a24 */ /* 0x000fe200078e02ed */
[----:B---3--:R-:W-:Y:S02]  /*6f50*/  @!P4 LEA.HI.X R35, R82, R45, R83, 0x1, P1 ;  /* 0x0000002d5223c211 */ /* 0x008fe400008f0c53 */
[----:B------:R-:W-:Y:S02]  /*6f60*/  @P2 LEA.HI.X R27, R12, c[0x0][0x1cc], R3, 0x1, P0 ;  /* 0x000073000c1b2a11 */ /* 0x000fe400000f0c03 */
[----:B------:R-:W-:Y:S02]  /*6f70*/  @P5 LEA R9, P0, R9, R12, 0x5 ;  /* 0x0000000c09095211 */ /* 0x000fe400078028ff */
[----:B------:R-:W-:Y:S02]  /*6f80*/  ISETP.GE.AND P1, PT, R82, c[0x0][0x198], PT ;  /* 0x0000660052007a0c */ /* 0x000fe40003f26270 */
[----:B------:R-:W-:Y:S01]  /*6f90*/  @P5 LEA.HI.X R8, R8, R3, R11, 0x5, P0 ;  /* 0x0000000308085211 */ /* 0x000fe200000f2c0b */
[----:B------:R-:W-:Y:S01]  /*6fa0*/  IMAD.SHL.U32 R11, R4, 0x40, RZ ;  /* 0x00000040040b7824 */ /* 0x000fe200078e00ff */
[----:B------:R-:W-:-:S04]  /*6fb0*/  @P5 LEA R16, P0, R9, c[0x0][0x1c8], 0x1 ;  /* 0x0000720009105a11 */ /* 0x000fc800078008ff */
[----:B------:R-:W-:Y:S02]  /*6fc0*/  @P5 LEA.HI.X R17, R9, c[0x0][0x1cc], R8, 0x1, P0 ;  /* 0x0000730009115a11 */ /* 0x000fe400000f0c08 */
[----:B------:R-:W-:Y:S02]  /*6fd0*/  @P3 IADD3 R8, P0, R12, UR12, RZ ;  /* 0x0000000c0c083c10 */ /* 0x000fe4000ff1e0ff */
[----:B------:R-:W-:Y:S02]  /*6fe0*/  IADD3 R12, R6, 0x20, RZ ;  /* 0x00000020060c7810 */ /* 0x000fe40007ffe0ff */
[----:B------:R-:W-:Y:S02]  /*6ff0*/  @P3 IADD3.X R3, R3, UR6, RZ, P0, !PT ;  /* 0x0000000603033c10 */ /* 0x000fe400087fe4ff */
[----:B------:R-:W-:Y:S02]  /*7000*/  @P3 LEA R14, P0, R8, c[0x0][0x1c8], 0x1 ;  /* 0x00007200080e3a11 */ /* 0x000fe400078008ff */
[----:B------:R-:W-:-:S02]  /*7010*/  LEA.HI R9, R37, R78, RZ, 0x6 ;  /* 0x0000004e25097211 */ /* 0x000fc400078f30ff */
[----:B------:R-:W-:Y:S02]  /*7020*/  @P3 LEA.HI.X R15, R8, c[0x0][0x1cc], R3, 0x1, P0 ;  /* 0x00007300080f3a11 */ /* 0x000fe400000f0c03 */
[-C--:B------:R-:W-:Y:S01]  /*7030*/  ISETP.GE.AND P3, PT, R12, R7.reuse, PT ;  /* 0x000000070c00720c */ /* 0x080fe20003f66270 */
[----:B------:R-:W-:Y:S01]  /*7040*/  IMAD.SHL.U32 R9, R9, 0x8, RZ ;  /* 0x0000000809097824 */ /* 0x000fe200078e00ff */
[----:B------:R-:W-:Y:S02]  /*7050*/  IADD3 R8, R6, 0x40, RZ ;  /* 0x0000004006087810 */ /* 0x000fe40007ffe0ff */
[----:B------:R-:W-:Y:S02]  /*7060*/  LOP3.LUT R11, R11, 0x1c0, RZ, 0xc0, !PT ;  /* 0x000001c00b0b7812 */ /* 0x000fe400078ec0ff */
[----:B------:R-:W-:Y:S02]  /*7070*/  ISETP.GE.AND P5, PT, R8, R7, PT ;  /* 0x000000070800720c */ /* 0x000fe40003fa6270 */
[----:B------:R-:W-:-:S02]  /*7080*/  IADD3 R8, R6, 0x60, RZ ;  /* 0x0000006006087810 */ /* 0x000fc40007ffe0ff */
[----:B------:R-:W-:Y:S02]  /*7090*/  LOP3.LUT R9, R9, 0xfffffe00, RZ, 0xc0, !PT ;  /* 0xfffffe0009097812 */ /* 0x000fe400078ec0ff */
[----:B------:R-:W-:Y:S02]  /*70a0*/  ISETP.GE.AND P6, PT, R8, R7, PT ;  /* 0x000000070800720c */ /* 0x000fe40003fc6270 */
[C---:B------:R-:W-:Y:S02]  /*70b0*/  @!P3 LEA R24, P0, R82.reuse, R42, 0x1 ;  /* 0x0000002a5218b211 */ /* 0x040fe400078008ff */
[----:B------:R-:W-:Y:S02]  /*70c0*/  LOP3.LUT R30, R11, 0x38, R82, 0xf8, !PT ;  /* 0x000000380b1e7812 */ /* 0x000fe400078ef852 */
[----:B------:R-:W-:Y:S02]  /*70d0*/  SHF.R.U32.HI R8, RZ, 0x3, R11 ;  /* 0x00000003ff087819 */ /* 0x000fe4000001160b */
[----:B----4-:R-:W-:-:S02]  /*70e0*/  @!P3 LEA.HI.X R25, R82, R43, R83, 0x1, P0 ;  /* 0x0000002b5219b211 */ /* 0x010fc400000f0c53 */
[C---:B------:R-:W-:Y:S02]  /*70f0*/  IADD3 R12, R82.reuse, 0x40, RZ ;  /* 0x00000040520c7810 */ /* 0x040fe40007ffe0ff */
[C---:B-----5:R-:W-:Y:S02]  /*7100*/  @!P5 LEA R22, P0, R82.reuse, R40, 0x1 ;  /* 0x000000285216d211 */ /* 0x060fe400078008ff */
[----:B------:R-:W-:Y:S02]  /*7110*/  LOP3.LUT R30, R9, R30, R8, 0xf6, !PT ;  /* 0x0000001e091e7212 */ /* 0x000fe400078ef608 */
[----:B------:R-:W-:Y:S02]  /*7120*/  @!P4 SHF.R.S32.HI R3, RZ, 0x1f, R12 ;  /* 0x0000001fff03c819 */ /* 0x000fe4000001140c */
[----:B------:R-:W-:Y:S01]  /*7130*/  @!P5 LEA.HI.X R23, R82, R41, R83, 0x1, P0 ;  /* 0x000000295217d211 */ /* 0x000fe200000f0c53 */
[----:B------:R-:W-:Y:S01]  /*7140*/  @!P4 IMAD.SHL.U32 R10, R30, 0x2, RZ ;  /* 0x000000021e0ac824 */ /* 0x000fe200078e00ff */
[----:B------:R-:W-:-:S02]  /*7150*/  @!P6 LEA R20, P0, R82, R18, 0x1 ;  /* 0x000000125214e211 */ /* 0x000fc400078008ff */
[--C-:B------:R-:W-:Y:S02]  /*7160*/  @!P3 SHF.R.S32.HI R5, RZ, 0x1f, R12.reuse ;  /* 0x0000001fff05b819 */ /* 0x100fe4000001140c */
[-C--:B------:R-:W-:Y:S01]  /*7170*/  @!P4 LEA.HI R32, R3, R12.reuse, RZ, 0x3 ;  /* 0x0000000c0320c211 */ /* 0x080fe200078f18ff */
[----:B------:R1:W-:Y:S01]  /*7180*/  @!P4 LDGSTS.E.BYPASS.LTC128B.128 [R10+0x100], [R34.64], !P1 ;  /* 0x00100000220acfae */ /* 0x0003e2000c901d50 */
[----:B------:R-:W-:Y:S02]  /*7190*/  @!P5 SHF.R.S32.HI R3, RZ, 0x1f, R12 ;  /* 0x0000001fff03d819 */ /* 0x000fe4000001140c */
[----:B------:R-:W-:Y:S02]  /*71a0*/  @!P6 LEA.HI.X R21, R82, R19, R83, 0x1, P0 ;  /* 0x000000135215e211 */ /* 0x000fe400000f0c53 */
[----:B------:R-:W-:Y:S02]  /*71b0*/  @!P3 LEA.HI R5, R5, R12, RZ, 0x3 ;  /* 0x0000000c0505b211 */ /* 0x000fe400078f18ff */
[----:B------:R-:W-:-:S02]  /*71c0*/  ISETP.GE.AND P0, PT, R12, c[0x0][0x198], PT ;  /* 0x000066000c007a0c */ /* 0x000fc40003f06270 */
[----:B------:R-:W-:Y:S02]  /*71d0*/  @!P5 LEA.HI R3, R3, R12, RZ, 0x3 ;  /* 0x0000000c0303d211 */ /* 0x000fe400078f18ff */
[----:B------:R-:W-:Y:S02]  /*71e0*/  @!P4 LOP3.LUT R32, R32, 0xfffffff8, RZ, 0xc0, !PT ;  /* 0xfffffff82020c812 */ /* 0x000fe400078ec0ff */
[----:B------:R-:W-:Y:S02]  /*71f0*/  @!P3 LOP3.LUT R5, R5, 0xfffffff8, RZ, 0xc0, !PT ;  /* 0xfffffff80505b812 */ /* 0x000fe400078ec0ff */
[----:B------:R-:W-:Y:S01]  /*7200*/  @!P5 LOP3.LUT R3, R3, 0xfffffff8, RZ, 0xc0, !PT ;  /* 0xfffffff80303d812 */ /* 0x000fe200078ec0ff */
[----:B------:R-:W-:Y:S01]  /*7210*/  @!P4 IMAD.WIDE R32, R32, 0x2, R44 ;  /* 0x000000022020c825 */ /* 0x000fe200078e022c */
[----:B------:R-:W-:-:S03]  /*7220*/  P2R R13, PR, RZ, 0x8 ;  /* 0x00000008ff0d7803 */ /* 0x000fc60000000000 */
[----:B------:R-:W-:Y:S01]  /*7230*/  @!P3 IMAD.WIDE R42, R5, 0x2, R42 ;  /* 0x00000002052ab825 */ /* 0x000fe200078e022a */
[----:B------:R2:W-:Y:S03]  /*7240*/  @!P4 LDGSTS.E.BYPASS.LTC128B.128 [R10+0x4100], [R32.64], !P0 ;  /* 0x04100000200acfae */ /* 0x0005e6000c101d50 */
[C---:B------:R-:W-:Y:S02]  /*7250*/  @!P3 IMAD.SHL.U32 R5, R30.reuse, 0x2, RZ ;  /* 0x000000021e05b824 */ /* 0x040fe400078e00ff */
[----:B------:R-:W-:Y:S01]  /*7260*/  @!P5 IMAD.WIDE R44, R3, 0x2, R40 ;  /* 0x00000002032cd825 */ /* 0x000fe200078e0228 */
[----:B-1----:R-:W-:Y:S02]  /*7270*/  @!P6 SHF.R.S32.HI R35, RZ, 0x1f, R12 ;  /* 0x0000001fff23e819 */ /* 0x002fe4000001140c */
[----:B------:R1:W-:Y:S01]  /*7280*/  @!P3 LDGSTS.E.BYPASS.LTC128B.128 [R5+0x1100], [R24.64], !P1 ;  /* 0x011000001805bfae */ /* 0x0003e2000c901d50 */
[C---:B------:R-:W-:Y:S01]  /*7290*/  @!P5 IMAD.SHL.U32 R3, R30.reuse, 0x2, RZ ;  /* 0x000000021e03d824 */ /* 0x040fe200078e00ff */
[----:B------:R-:W-:Y:S01]  /*72a0*/  @!P6 LEA.HI R35, R35, R12, RZ, 0x3 ;  /* 0x0000000c2323e211 */ /* 0x000fe200078f18ff */
[----:B------:R-:W-:Y:S01]  /*72b0*/  @!P6 IMAD.SHL.U32 R41, R30, 0x2, RZ ;  /* 0x000000021e29e824 */ /* 0x000fe200078e00ff */
[----:B------:R3:W-:Y:S01]  /*72c0*/  @!P3 LDGSTS.E.BYPASS.LTC128B.128 [R5+0x5100], [R42.64], !P0 ;  /* 0x051000002a05bfae */ /* 0x0007e2000c101d50 */
[----:B------:R-:W-:-:S02]  /*72d0*/  ISETP.GE.AND P3, PT, R28, 0x21, PT ;  /* 0x000000211c00780c */ /* 0x000fc40003f66270 */
[----:B------:R-:W-:Y:S01]  /*72e0*/  @!P6 LOP3.LUT R35, R35, 0xfffffff8, RZ, 0xc0, !PT ;  /* 0xfffffff82323e812 */ /* 0x000fe200078ec0ff */
[----:B------:R4:W-:Y:S04]  /*72f0*/  @!P5 LDGSTS.E.BYPASS.LTC128B.128 [R3+0x2100], [R22.64], !P1 ;  /* 0x021000001603dfae */ /* 0x0009e8000c901d50 */
[----:B------:R5:W-:Y:S04]  /*7300*/  @!P5 LDGSTS.E.BYPASS.LTC128B.128 [R3+0x6100], [R44.64], !P0 ;  /* 0x061000002c03dfae */ /* 0x000be8000c101d50 */
[----:B------:R5:W-:Y:S01]  /*7310*/  @!P6 LDGSTS.E.BYPASS.LTC128B.128 [R41+0x3100], [R20.64], !P1 ;  /* 0x031000001429efae */ /* 0x000be2000c901d50 */
[----:B--2---:R-:W-:Y:S01]  /*7320*/  @!P6 IMAD.WIDE R32, R35, 0x2, R18 ;  /* 0x000000022320e825 */ /* 0x004fe200078e0212 */
[----:B------:R-:W-:-:S02]  /*7330*/  LEA.HI R19, R37, R78, RZ, 0x4 ;  /* 0x0000004e25137211 */ /* 0x000fc400078f20ff */
[----:B------:R-:W-:Y:S02]  /*7340*/  P2R R10, PR, RZ, 0x10 ;  /* 0x00000010ff0a7803 */ /* 0x000fe40000000000 */
[----:B------:R2:W-:Y:S01]  /*7350*/  @!P6 LDGSTS.E.BYPASS.LTC128B.128 [R41+0x7100], [R32.64], !P0 ;  /* 0x071000002029efae */ /* 0x0005e2000c101d50 */
[----:B------:R-:W-:Y:S02]  /*7360*/  ISETP.GE.AND P0, PT, R12, c[0x0][0x1d4], PT ;  /* 0x000075000c007a0c */ /* 0x000fe40003f06270 */
[----:B------:R-:W-:Y:S01]  /*7370*/  ISETP.GE.AND P4, PT, R82, c[0x0][0x1d4], PT ;  /* 0x0000750052007a0c */ /* 0x000fe20003f86270 */
[----:B-1----:R-:W-:Y:S01]  /*7380*/  @P2 IMAD.SHL.U32 R25, R30, 0x2, RZ ;  /* 0x000000021e192824 */ /* 0x002fe200078e00ff */
[----:B------:R-:W0:Y:S01]  /*7390*/  LDGDEPBAR ;  /* 0x00000000000079af */ /* 0x000e220000000000 */
[----:B---3--:R-:W-:Y:S02]  /*73a0*/  IMAD.MOV.U32 R5, RZ, RZ, 0x10 ;  /* 0x00000010ff057424 */ /* 0x008fe400078e00ff */
[----:B----4-:R-:W-:Y:S01]  /*73b0*/  IMAD.WIDE.U32 R22, R127, c[0x0][0x208], R82 ;  /* 0x000082007f167a25 */ /* 0x010fe200078e0052 */
[----:B-----5:R-:W-:-:S07]  /*73c0*/  LOP3.LUT R3, R19, 0xfffffff0, RZ, 0xc0, !PT ;  /* 0xfffffff013037812 */ /* 0x020fce00078ec0ff */
[----:B------:R2:W-:Y:S01]  /*73d0*/  @P2 LDGSTS.E.BYPASS.LTC128B.128 [R25+0x8100], [R26.64], !P4 ;  /* 0x081000001a192fae */ /* 0x0005e2000e101d50 */
[----:B------:R-:W-:Y:S01]  /*73e0*/  @P4 LOP3.LUT R222, R222, 0x40000, RZ, 0xfc, !PT ;  /* 0x00040000dede4812 */ /* 0x000fe200078efcff */
[----:B------:R-:W-:Y:S02]  /*73f0*/  @P3 IMAD.SHL.U32 R21, R30, 0x2, RZ ;  /* 0x000000021e153824 */ /* 0x000fe400078e00ff */
[----:B------:R2:W-:Y:S01]  /*7400*/  @P2 LDGSTS.E.BYPASS.LTC128B.128 [R25+0xb100], [R26.64+0x80], !P0 ;  /* 0x0b1000801a192fae */ /* 0x0005e2000c101d50 */
[----:B------:R-:W-:Y:S01]  /*7410*/  IMAD.IADD R3, R78, 0x1, -R3 ;  /* 0x000000014e037824 */ /* 0x000fe200078e0a03 */
[----:B------:R-:W-:Y:S01]  /*7420*/  LOP3.LUT R222, R222, 0xfffdffff, RZ, 0xc0, !PT ;  /* 0xfffdffffdede7812 */ /* 0x000fe200078ec0ff */
[----:B------:R-:W-:Y:S01]  /*7430*/  IMAD.MOV.U32 R20, RZ, RZ, R22 ;  /* 0x000000ffff147224 */ /* 0x000fe200078e0016 */
[----:B------:R1:W-:Y:S02]  /*7440*/  @P3 LDGSTS.E.BYPASS.LTC128B.128 [R21+0x9100], [R16.64], !P4 ;  /* 0x0910000010153fae */ /* 0x0003e4000e101d50 */
[----:B------:R-:W-:-:S02]  /*7450*/  SHF.R.S32.HI R12, RZ, 0x1f, R3 ;  /* 0x0000001fff0c7819 */ /* 0x000fc40000011403 */
[----:B------:R1:W-:Y:S01]  /*7460*/  @P3 LDGSTS.E.BYPASS.LTC128B.128 [R21+0xc100], [R16.64+0x80], !P0 ;  /* 0x0c10008010153fae */ /* 0x0003e2000c101d50 */
[----:B------:R-:W-:Y:S02]  /*7470*/  @P0 LOP3.LUT R222, R222, 0x20000, RZ, 0xfc, !PT ;  /* 0x00020000dede0812 */ /* 0x000fe400078efcff */
[----:B------:R-:W-:-:S04]  /*7480*/  LEA.HI R12, R12, R3, RZ, 0x3 ;  /* 0x000000030c0c7211 */ /* 0x000fc800078f18ff */
[----:B------:R-:W-:-:S05]  /*7490*/  LOP3.LUT R18, R12, 0xfffffff8, RZ, 0xc0, !PT ;  /* 0xfffffff80c127812 */ /* 0x000fca00078ec0ff */
[----:B------:R-:W-:Y:S02]  /*74a0*/  IMAD.IADD R18, R3, 0x1, -R18 ;  /* 0x0000000103127824 */ /* 0x000fe400078e0a12 */
[----:B------:R-:W-:-:S03]  /*74b0*/  IMAD.MOV.U32 R3, RZ, RZ, 0x20 ;  /* 0x00000020ff037424 */ /* 0x000fc600078e00ff */
[C---:B------:R-:W-:Y:S01]  /*74c0*/  R2P PR, R18.reuse, 0x6 ;  /* 0x0000000612007804 */ /* 0x040fe20000000000 */
[----:B------:R-:W-:Y:S01]  /*74d0*/  IMAD.SHL.U32 R18, R18, 0x40, RZ ;  /* 0x0000004012127824 */ /* 0x000fe200078e00ff */
[----:B------:R-:W-:-:S03]  /*74e0*/  ISETP.NE.AND P3, PT, R13, RZ, PT ;  /* 0x000000ff0d00720c */ /* 0x000fc60003f65270 */
[----:B------:R-:W-:Y:S02]  /*74f0*/  SEL R5, R5, 0xfffffff0, !P1 ;  /* 0xfffffff005057807 */ /* 0x000fe40004800000 */
[----:B------:R-:W-:Y:S02]  /*7500*/  ISETP.GE.AND P1, PT, R28, 0x41, PT ;  /* 0x000000411c00780c */ /* 0x000fe40003f26270 */
[----:B------:R-:W-:Y:S01]  /*7510*/  SEL R3, R3, 0xffffffe0, !P2 ;  /* 0xffffffe003037807 */ /* 0x000fe20005000000 */
[----:B-1----:R-:W-:Y:S02]  /*7520*/  IMAD.IADD R21, R23, 0x1, R0 ;  /* 0x0000000117157824 */ /* 0x002fe400078e0200 */
[----:B------:R-:W-:Y:S02]  /*7530*/  IMAD R16, R218, c[0x0][0x210], RZ ;  /* 0x00008400da107a24 */ /* 0x000fe400078e02ff */
[----:B------:R-:W-:-:S04]  /*7540*/  IMAD.WIDE.U32 R20, R219, c[0x0][0x210], R20 ;  /* 0x00008400db147a25 */ /* 0x000fc800078e0014 */
[----:B------:R-:W-:Y:S02]  /*7550*/  IMAD R16, R219, c[0x0][0x214], R16 ;  /* 0x00008500db107a24 */ /* 0x000fe400078e0210 */
[----:B------:R-:W-:Y:S02]  /*7560*/  @P1 IMAD.SHL.U32 R13, R30, 0x2, RZ ;  /* 0x000000021e0d1824 */ /* 0x000fe400078e00ff */
[----:B------:R-:W-:-:S03]  /*7570*/  IMAD.IADD R21, R16, 0x1, R21 ;  /* 0x0000000110157824 */ /* 0x000fc600078e0215 */
[----:B------:R1:W-:Y:S01]  /*7580*/  @P1 LDGSTS.E.BYPASS.LTC128B.128 [R13+0xa100], [R14.64], !P4 ;  /* 0x0a1000000e0d1fae */ /* 0x0003e2000e101d50 */
[----:B------:R-:W-:Y:S01]  /*7590*/  ISETP.NE.AND P4, PT, R10, RZ, PT ;  /* 0x000000ff0a00720c */ /* 0x000fe20003f85270 */
[----:B------:R-:W-:Y:S01]  /*75a0*/  IMAD.WIDE.U32 R234, R234, c[0x0][0x218], R20 ;  /* 0x00008600eaea7a25 */ /* 0x000fe200078e0014 */
[----:B------:R-:W-:Y:S01]  /*75b0*/  SHF.R.S32.HI R10, RZ, 0x4, R19 ;  /* 0x00000004ff0a7819 */ /* 0x000fe20000011413 */
[----:B------:R1:W-:Y:S01]  /*75c0*/  @P1 LDGSTS.E.BYPASS.LTC128B.128 [R13+0xd100], [R14.64+0x80], !P0 ;  /* 0x0d1000800e0d1fae */ /* 0x0003e2000c101d50 */
[----:B------:R-:W-:Y:S01]  /*75d0*/  ISETP.LT.AND P0, PT, RZ, c[0x0][0x27c], PT ;  /* 0x00009f00ff007a0c */ /* 0x000fe20003f01270 */
[----:B------:R-:W-:Y:S01]  /*75e0*/  IMAD.IADD R237, R235, 0x1, R237 ;  /* 0x00000001ebed7824 */ /* 0x000fe200078e02ed */
[----:B------:R-:W-:Y:S01]  /*75f0*/  LEA.HI R19, R19, R10, RZ, 0x1 ;  /* 0x0000000a13137211 */ /* 0x000fe200078f08ff */
[----:B------:R-:W0:Y:S03]  /*7600*/  LDGDEPBAR ;  /* 0x00000000000079af */ /* 0x000e260000000000 */
[----:B------:R-:W-:-:S05]  /*7610*/  LOP3.LUT R17, R19, 0xfffffffe, RZ, 0xc0, !PT ;  /* 0xfffffffe13117812 */ /* 0x000fca00078ec0ff */
[----:B------:R-:W-:-:S04]  /*7620*/  IMAD.IADD R0, R10, 0x1, -R17 ;  /* 0x000000010a007824 */ /* 0x000fc800078e0a11 */
[----:B------:R-:W-:Y:S01]  /*7630*/  IMAD.SHL.U32 R10, R0, 0x8, RZ ;  /* 0x00000008000a7824 */ /* 0x000fe200078e00ff */
[----:B-1----:R-:W-:-:S04]  /*7640*/  LOP3.LUT R13, R18, 0x1c0, RZ, 0xc0, !PT ;  /* 0x000001c0120d7812 */ /* 0x002fc800078ec0ff */
[----:B------:R-:W-:Y:S02]  /*7650*/  LOP3.LUT R10, R13, 0x8, R10, 0xf8, !PT ;  /* 0x000000080d0a7812 */ /* 0x000fe400078ef80a */
[----:B------:R-:W-:-:S04]  /*7660*/  SHF.R.U32.HI R13, RZ, 0x3, R13 ;  /* 0x00000003ff0d7819 */ /* 0x000fc8000001160d */
[----:B------:R-:W-:Y:S01]  /*7670*/  LOP3.LUT R2, R10, R13, RZ, 0x3c, !PT ;  /* 0x0000000d0a027212 */ /* 0x000fe200078e3cff */
[----:B------:R-:W-:-:S05]  /*7680*/  IMAD.SHL.U32 R13, R12, 0x40, RZ ;  /* 0x000000400c0d7824 */ /* 0x000fca00078e00ff */
[----:B------:R-:W-:Y:S01]  /*7690*/  LOP3.LUT R2, R2, 0xfffffe00, R13, 0xf8, !PT ;  /* 0xfffffe0002027812 */ /* 0x000fe200078ef80d */
[----:B------:R-:W-:Y:S05]  /*76a0*/  @P0 BRA `(.L_x_346) ;  /* 0x0000002000000947 */ /* 0x000fea0003800000 */
[----:B--2---:R-:W-:-:S04]  /*76b0*/  DEPBAR.LE SB0, 0x1 ;  /* 0x000080400000791a */ /* 0x004fc80000000000 */
[----:B------:R-:W-:Y:S05]  /*76c0*/  BRA `(.L_x_347) ;  /* 0x00004ea000007947 */ /* 0x000fea0003800000 */
.L_x_346:
[----:B--2---:R-:W-:Y:S01]  /*76d0*/  ULDC.U8 UR4, c[0x0][0x298] ;  /* 0x0000a60000047ab9 */ /* 0x004fe20000000000 */
[----:B------:R-:W-:Y:S01]  /*76e0*/  SHF.R.S32.HI R12, RZ, 0x1f, R79 ;  /* 0x0000001fff0c7819 */ /* 0x000fe2000001144f */
[C---:B------:R-:W-:Y:S01]  /*76f0*/  IMAD.WIDE.U32 R14, R79.reuse, c[0x0][0x280], RZ ;  /* 0x0000a0004f0e7a25 */ /* 0x040fe200078e00ff */
[----:B------:R-:W-:Y:S01]  /*7700*/  ISETP.NE.AND P0, PT, RZ, UR4, PT ;  /* 0x00000004ff007c0c */ /* 0x000fe2000bf05270 */
[----:B------:R-:W-:Y:S02]  /*7710*/  BSSY B2, `(.L_x_347) ;  /* 0x00004e5000027945 */ /* 0x000fe40003800000 */
[C---:B------:R-:W-:Y:S02]  /*7720*/  IMAD R10, R12.reuse, c[0x0][0x280], RZ ;  /* 0x0000a0000c0a7a24 */ /* 0x040fe400078e02ff */
[----:B------:R-:W-:Y:S02]  /*7730*/  IMAD R12, R12, c[0x0][0x290], RZ ;  /* 0x0000a4000c0c7a24 */ /* 0x000fe400078e02ff */
[----:B------:R-:W-:Y:S01]  /*7740*/  IMAD R13, R79, c[0x0][0x284], R10 ;  /* 0x0000a1004f0d7a24 */ /* 0x000fe200078e020a */
[----:B------:R-:W-:Y:S01]  /*7750*/  LEA R10, R29, R6, 0x5 ;  /* 0x000000061d0a7211 */ /* 0x000fe200078e28ff */
[C---:B------:R-:W-:Y:S01]  /*7760*/  IMAD R12, R79.reuse, c[0x0][0x294], R12 ;  /* 0x0000a5004f0c7a24 */ /* 0x040fe200078e020c */
[----:B------:R-:W-:Y:S01]  /*7770*/  SHF.L.U32 R6, R30, 0x1, RZ ;  /* 0x000000011e067819 */ /* 0x000fe200000006ff */
[----:B------:R-:W-:Y:S01]  /*7780*/  IMAD.WIDE.U32 R18, R79, c[0x0][0x290], RZ ;  /* 0x0000a4004f127a25 */ /* 0x000fe200078e00ff */
[----:B------:R-:W-:-:S04]  /*7790*/  IADD3 R17, R13, R15, RZ ;  /* 0x0000000f0d117210 */ /* 0x000fc80007ffe0ff */
[----:B------:R-:W-:Y:S01]  /*77a0*/  IADD3 R21, R12, R19, RZ ;  /* 0x000000130c157210 */ /* 0x000fe20007ffe0ff */
[----:B------:R-:W-:Y:S05]  /*77b0*/  @!P0 BRA `(.L_x_348) ;  /* 0x0000268000008947 */ /* 0x000fea0003800000 */
[----:B------:R-:W-:Y:S01]  /*77c0*/  ISETP.NE.AND P1, PT, R217, 0x1, PT ;  /* 0x00000001d900780c */ /* 0x000fe20003f25270 */
[----:B------:R-:W-:Y:S01]  /*77d0*/  IMAD.MOV.U32 R20, RZ, RZ, R18 ;  /* 0x000000ffff147224 */ /* 0x000fe200078e0012 */
[----:B------:R-:W-:Y:S01]  /*77e0*/  MOV R16, R14 ;  /* 0x0000000e00107202 */ /* 0x000fe20000000f00 */
[----:B------:R-:W-:Y:S01]  /*77f0*/  BSSY B0, `(.L_x_349) ;  /* 0x000002d000007945 */ /* 0x000fe20003800000 */
[----:B------:R-:W-:Y:S01]  /*7800*/  CS2R R68, SRZ ;  /* 0x0000000000447805 */ /* 0x000fe2000001ff00 */
[----:B------:R-:W-:Y:S01]  /*7810*/  CS2R R88, SRZ ;  /* 0x0000000000587805 */ /* 0x000fe2000001ff00 */
[----:B------:R-:W-:Y:S01]  /*7820*/  CS2R R76, SRZ ;  /* 0x00000000004c7805 */ /* 0x000fe2000001ff00 */
[----:B------:R-:W-:Y:S01]  /*7830*/  CS2R R86, SRZ ;  /* 0x0000000000567805 */ /* 0x000fe2000001ff00 */
[----:B------:R-:W-:-:S05]  /*7840*/  CS2R R80, SRZ ;  /* 0x0000000000507805 */ /* 0x000fca000001ff00 */
[----:B------:R-:W-:-:S05]  /*7850*/  @P1 IMAD.HI.U32 R8, R10, c[0x0][0x2c8], RZ ;  /* 0x0000b2000a081a27 */ /* 0x000fca00078e00ff */
[----:B------:R-:W-:-:S04]  /*7860*/  @P1 SHF.R.U32.HI R10, RZ, c[0x0][0x2cc], R8 ;  /* 0x0000b300ff0a1a19 */ /* 0x000fc80000011608 */
[----:B------:R-:W-:Y:S01]  /*7870*/  SHF.R.S32.HI R8, RZ, 0x1f, R10 ;  /* 0x0000001fff087819 */ /* 0x000fe2000001140a */
[----:B------:R-:W-:-:S04]  /*7880*/  IMAD.WIDE.U32 R12, R10, c[0x0][0x280], R16 ;  /* 0x0000a0000a0c7a25 */ /* 0x000fc800078e0010 */
[----:B------:R-:W-:Y:S01]  /*7890*/  IMAD R9, R8, c[0x0][0x280], RZ ;  /* 0x0000a00008097a24 */ /* 0x000fe200078e02ff */
[----:B------:R-:W-:Y:S01]  /*78a0*/  LEA R16, P0, R12, c[0x0][0x270], 0x1 ;  /* 0x00009c000c107a11 */ /* 0x000fe200078008ff */
[----:B------:R-:W-:-:S04]  /*78b0*/  IMAD.WIDE.U32 R20, R10, c[0x0][0x290], R20 ;  /* 0x0000a4000a147a25 */ /* 0x000fc800078e0014 */
[----:B------:R-:W-:Y:S01]  /*78c0*/  IMAD R9, R10, c[0x0][0x284], R9 ;  /* 0x0000a1000a097a24 */ /* 0x000fe200078e0209 */
[----:B------:R1:W2:Y:S04]  /*78d0*/  SHFL.IDX PT, R14, R16, RZ, 0x181f ;  /* 0x00181fff100e7589 */ /* 0x0002a800000e0000 */
[----:B------:R-:W-:Y:S01]  /*78e0*/  IADD3 R19, R13, R9, RZ ;  /* 0x000000090d137210 */ /* 0x000fe20007ffe0ff */
[----:B------:R-:W-:Y:S02]  /*78f0*/  IMAD R9, R8, c[0x0][0x290], RZ ;  /* 0x0000a40008097a24 */ /* 0x000fe400078e02ff */
[----:B------:R-:W-:Y:S01]  /*7900*/  IMAD.SHL.U32 R13, R29, 0x4, RZ ;  /* 0x000000041d0d7824 */ /* 0x000fe200078e00ff */
[----:B------:R-:W-:Y:S01]  /*7910*/  LEA.HI.X R19, R12, c[0x0][0x274], R19, 0x1, P0 ;  /* 0x00009d000c137a11 */ /* 0x000fe200000f0c13 */
[----:B------:R-:W-:Y:S01]  /*7920*/  IMAD R9, R10, c[0x0][0x294], R9 ;  /* 0x0000a5000a097a24 */ /* 0x000fe200078e0209 */
[----:B------:R-:W-:-:S03]  /*7930*/  LEA R12, P0, R20, c[0x0][0x288], 0x1 ;  /* 0x0000a200140c7a11 */ /* 0x000fc600078008ff */
[----:B------:R1:W3:Y:S01]  /*7940*/  SHFL.IDX PT, R15, R19, RZ, 0x181f ;  /* 0x00181fff130f7589 */ /* 0x0002e200000e0000 */
[----:B------:R-:W-:-:S03]  /*7950*/  IADD3 R18, R21, R9, RZ ;  /* 0x0000000915127210 */ /* 0x000fc60007ffe0ff */
[----:B------:R1:W4:Y:S01]  /*7960*/  SHFL.IDX PT, R10, R12, RZ, 0x181f ;  /* 0x00181fff0c0a7589 */ /* 0x00032200000e0000 */
[----:B------:R-:W-:-:S05]  /*7970*/  LEA.HI.X R18, R20, c[0x0][0x28c], R18, 0x1, P0 ;  /* 0x0000a30014127a11 */ /* 0x000fca00000f0c12 */
[----:B------:R1:W1:Y:S01]  /*7980*/  SHFL.IDX PT, R11, R18, RZ, 0x181f ;  /* 0x00181fff120b7589 */ /* 0x00026200000e0000 */
[----:B------:R-:W-:Y:S05]  /*7990*/  @P4 BRA `(.L_x_350) ;  /* 0x0000012000004947 */ /* 0x000fea0003800000 */
[C---:B--2---:R-:W-:Y:S01]  /*79a0*/  ISETP.GE.AND P0, PT, R13.reuse, c[0x0][0x27c], PT ;  /* 0x00009f000d007a0c */ /* 0x044fe20003f06270 */
[----:B------:R-:W-:Y:S01]  /*79b0*/  CS2R R76, SRZ ;  /* 0x00000000004c7805 */ /* 0x000fe2000001ff00 */
[----:B------:R-:W-:Y:S01]  /*79c0*/  CS2R R80, SRZ ;  /* 0x0000000000507805 */ /* 0x000fe2000001ff00 */
[----:B------:R-:W-:-:S10]  /*79d0*/  IADD3 R8, R13, 0x20, RZ ;  /* 0x000000200d087810 */ /* 0x000fd40007ffe0ff */
[----:B---3--:R-:W-:-:S04]  /*79e0*/  @!P0 IMAD.WIDE R22, R13, 0x2, R14 ;  /* 0x000000020d168825 */ /* 0x008fc800078e020e */
[----:B-1--4-:R-:W-:Y:S01]  /*79f0*/  @!P0 IMAD.WIDE R20, R13, 0x2, R10 ;  /* 0x000000020d148825 */ /* 0x012fe200078e020a */
[----:B------:R1:W5:Y:S04]  /*7a00*/  @!P0 LD.E.64 R76, [R22.64] ;  /* 0x00000010164c8980 */ /* 0x000368000c101b00 */
[----:B------:R1:W5:Y:S01]  /*7a10*/  @!P0 LD.E.64 R80, [R20.64] ;  /* 0x0000001014508980 */ /* 0x000362000c101b00 */
[----:B------:R-:W-:Y:S01]  /*7a20*/  ISETP.GE.AND P0, PT, R8, c[0x0][0x27c], PT ;  /* 0x00009f0008007a0c */ /* 0x000fe20003f06270 */
[----:B------:R-:W-:Y:S01]  /*7a30*/  CS2R R88, SRZ ;  /* 0x0000000000587805 */ /* 0x000fe2000001ff00 */
[----:B------:R-:W-:-:S11]  /*7a40*/  CS2R R86, SRZ ;  /* 0x0000000000567805 */ /* 0x000fd6000001ff00 */
[----:B------:R-:W-:-:S04]  /*7a50*/  @!P0 SHF.R.S32.HI R9, RZ, 0x1f, R8 ;  /* 0x0000001fff098819 */ /* 0x000fc80000011408 */
[----:B------:R-:W-:-:S04]  /*7a60*/  @!P0 LEA.HI R8, R9, R8, RZ, 0x2 ;  /* 0x0000000809088211 */ /* 0x000fc800078f10ff */
[----:B------:R-:W-:-:S05]  /*7a70*/  @!P0 LOP3.LUT R8, R8, 0xfffffffc, RZ, 0xc0, !PT ;  /* 0xfffffffc08088812 */ /* 0x000fca00078ec0ff */
[----:B------:R-:W-:-:S04]  /*7a80*/  @!P0 IMAD.WIDE R14, R8, 0x2, R14 ;  /* 0x00000002080e8825 */ /* 0x000fc800078e020e */
[----:B------:R-:W-:Y:S01]  /*7a90*/  @!P0 IMAD.WIDE R8, R8, 0x2, R10 ;  /* 0x0000000208088825 */ /* 0x000fe200078e020a */
[----:B------:R1:W5:Y:S04]  /*7aa0*/  @!P0 LD.E.64 R88, [R14.64] ;  /* 0x000000100e588980 */ /* 0x000368000c101b00 */
[----:B------:R1:W5:Y:S02]  /*7ab0*/  @!P0 LD.E.64 R86, [R8.64] ;  /* 0x0000001008568980 */ /* 0x000364000c101b00 */
.L_x_350:
[----:B--2---:R-:W-:Y:S05]  /*7ac0*/  BSYNC B0 ;  /* 0x0000000000007941 */ /* 0x004fea0003800000 */
.L_x_349:
[----:B-1---5:R-:W-:Y:S01]  /*7ad0*/  IMAD.MOV.U32 R11, RZ, RZ, R88 ;  /* 0x000000ffff0b7224 */ /* 0x022fe200078e0058 */
[----:B------:R1:W2:Y:S01]  /*7ae0*/  SHFL.IDX PT, R21, R19, 0x1, 0x181f ;  /* 0x00381f0013157f89 */ /* 0x0002a200000e0000 */
[----:B----4-:R-:W-:Y:S01]  /*7af0*/  IMAD.MOV.U32 R10, RZ, RZ, R89 ;  /* 0x000000ffff0a7224 */ /* 0x010fe200078e0059 */
[----:B------:R-:W-:Y:S01]  /*7b00*/  BSSY B0, `(.L_x_351) ;  /* 0x0000028000007945 */ /* 0x000fe20003800000 */
        /* <DEDUP_REMOVED lines=9> */
[----:B------:R1:W4:Y:S01]  /*7ba0*/  SHFL.IDX PT, R20, R16, 0x1, 0x181f ;  /* 0x00381f0010147f89 */ /* 0x00032200000e0000 */
[----:B------:R-:W-:Y:S01]  /*7bb0*/  IMAD.MOV.U32 R8, RZ, RZ, R81 ;  /* 0x000000ffff087224 */ /* 0x000fe200078e0051 */
[----:B------:R-:W-:Y:S01]  /*7bc0*/  PRMT R62, R11, 0x7610, R62 ;  /* 0x000076100b3e7816 */ /* 0x000fe2000000003e */
[----:B------:R-:W-:Y:S01]  /*7bd0*/  CS2R R84, SRZ ;  /* 0x0000000000547805 */ /* 0x000fe2000001ff00 */
[----:B---3--:R1:W3:Y:S01]  /*7be0*/  SHFL.IDX PT, R15, R18, 0x1, 0x181f ;  /* 0x00381f00120f7f89 */ /* 0x0082e200000e0000 */
[----:B------:R-:W-:Y:S01]  /*7bf0*/  PRMT R53, R10, 0x7610, R53 ;  /* 0x000076100a357816 */ /* 0x000fe20000000035 */
[----:B------:R-:W-:Y:S01]  /*7c00*/  CS2R R66, SRZ ;  /* 0x0000000000427805 */ /* 0x000fe2000001ff00 */
[----:B------:R-:W-:Y:S01]  /*7c10*/  PRMT R70, R9, 0x7610, R70 ;  /* 0x0000761009467816 */ /* 0x000fe20000000046 */
[----:B------:R1:W1:Y:S01]  /*7c20*/  SHFL.IDX PT, R14, R12, 0x1, 0x181f ;  /* 0x00381f000c0e7f89 */ /* 0x00026200000e0000 */
[----:B------:R-:W-:Y:S01]  /*7c30*/  PRMT R65, R8, 0x7610, R65 ;  /* 0x0000761008417816 */ /* 0x000fe20000000041 */
[----:B------:R-:W-:Y:S01]  /*7c40*/  CS2R R82, SRZ ;  /* 0x0000000000527805 */ /* 0x000fe2000001ff00 */
[----:B------:R-:W-:Y:S05]  /*7c50*/  @P3 BRA `(.L_x_352) ;  /* 0x0000012000003947 */ /* 0x000fea0003800000 */
[C---:B------:R-:W-:Y:S01]  /*7c60*/  ISETP.GE.AND P0, PT, R13.reuse, c[0x0][0x27c], PT ;  /* 0x00009f000d007a0c */ /* 0x040fe20003f06270 */
[----:B------:R-:W-:Y:S01]  /*7c70*/  CS2R R84, SRZ ;  /* 0x0000000000547805 */ /* 0x000fe2000001ff00 */
[----:B------:R-:W-:Y:S01]  /*7c80*/  CS2R R82, SRZ ;  /* 0x0000000000527805 */ /* 0x000fe2000001ff00 */
[----:B------:R-:W-:-:S10]  /*7c90*/  IADD3 R9, R13, 0x20, RZ ;  /* 0x000000200d097810 */ /* 0x000fd40007ffe0ff */
[----:B--2-4-:R-:W-:-:S04]  /*7ca0*/  @!P0 IMAD.WIDE R22, R13, 0x2, R20 ;  /* 0x000000020d168825 */ /* 0x014fc800078e0214 */
[----:B-1-3--:R-:W-:Y:S01]  /*7cb0*/  @!P0 IMAD.WIDE R10, R13, 0x2, R14 ;  /* 0x000000020d0a8825 */ /* 0x00afe200078e020e */
        /* <DEDUP_REMOVED lines=12> */
.L_x_352:
[----:B------:R-:W-:Y:S05]  /*7d80*/  BSYNC B0 ;  /* 0x0000000000007941 */ /* 0x000fea0003800000 */
.L_x_351:
[----:B-1---5:R-:W-:Y:S01]  /*7d90*/  IMAD.MOV.U32 R11, RZ, RZ, R68 ;  /* 0x000000ffff0b7224 */ /* 0x022fe200078e0044 */
[----:B--2---:R1:W2:Y:S01]  /*7da0*/  SHFL.IDX PT, R21, R19, 0x2, 0x181f ;  /* 0x00581f0013157f89 */ /* 0x0042a200000e0000 */
[----:B------:R-:W-:Y:S01]  /*7db0*/  IMAD.MOV.U32 R10, RZ, RZ, R69 ;  /* 0x000000ffff0a7224 */ /* 0x000fe200078e0045 */
        /* <DEDUP_REMOVED lines=10> */
[----:B----4-:R1:W4:Y:S01]  /*7e60*/  SHFL.IDX PT, R20, R16, 0x2, 0x181f ;  /* 0x00581f0010147f89 */ /* 0x01032200000e0000 */
        /* <DEDUP_REMOVED lines=10> */
[----:B------:R-:W-:Y:S01]  /*7f10*/  CS2R R54, SRZ ;  /* 0x0000000000367805 */ /* 0x000fe2000001ff00 */
[----:B------:R-:W-:Y:S01]  /*7f20*/  CS2R R58, SRZ ;  /* 0x00000000003a7805 */ /* 0x000fe2000001ff00 */
[----:B------:R-:W-:Y:S05]  /*7f30*/  @P5 BRA `(.L_x_354) ;  /* 0x0000012000005947 */ /* 0x000fea0003800000 */
[C---:B--2---:R-:W-:Y:S01]  /*7f40*/  IADD3 R9, R13.reuse, 0x20, RZ ;  /* 0x000000200d097810 */ /* 0x044fe20007ffe0ff */
[----:B------:R-:W-:Y:S01]  /*7f50*/  CS2R R60, SRZ ;  /* 0x00000000003c7805 */ /* 0x000fe2000001ff00 */
[----:B------:R-:W-:Y:S01]  /*7f60*/  ISETP.GE.AND P1, PT, R13, c[0x0][0x27c], PT ;  /* 0x00009f000d007a0c */ /* 0x000fe20003f26270 */
[----:B------:R-:W-:Y:S01]  /*7f70*/  CS2R R58, SRZ ;  /* 0x00000000003a7805 */ /* 0x000fe2000001ff00 */
[----:B------:R-:W-:Y:S01]  /*7f80*/  ISETP.GE.AND P0, PT, R9, c[0x0][0x27c], PT ;  /* 0x00009f0009007a0c */ /* 0x000fe20003f06270 */
[----:B------:R-:W-:Y:S01]  /*7f90*/  CS2R R56, SRZ ;  /* 0x0000000000387805 */ /* 0x000fe2000001ff00 */
[----:B------:R-:W-:-:S09]  /*7fa0*/  CS2R R54, SRZ ;  /* 0x0000000000367805 */ /* 0x000fd2000001ff00 */
[----:B----4-:R-:W-:Y:S02]  /*7fb0*/  @!P1 IMAD.WIDE R10, R13, 0x2, R20 ;  /* 0x000000020d0a9825 */ /* 0x010fe400078e0214 */
[----:B------:R-:W-:-:S03]  /*7fc0*/  @!P0 SHF.R.S32.HI R8, RZ, 0x1f, R9 ;  /* 0x0000001fff088819 */ /* 0x000fc60000011409 */
[----:B------:R2:W5:Y:S01]  /*7fd0*/  @!P1 LD.E.64 R60, [R10.64] ;  /* 0x000000100a3c9980 */ /* 0x000562000c101b00 */
[----:B------:R-:W-:-:S04]  /*7fe0*/  @!P0 LEA.HI R8, R8, R9, RZ, 0x2 ;  /* 0x0000000908088211 */ /* 0x000fc800078f10ff */
[----:B------:R-:W-:-:S05]  /*7ff0*/  @!P0 LOP3.LUT R8, R8, 0xfffffffc, RZ, 0xc0, !PT ;  /* 0xfffffffc08088812 */ /* 0x000fca00078ec0ff */
[----:B------:R-:W-:-:S04]  /*8000*/  @!P0 IMAD.WIDE R20, R8, 0x2, R20 ;  /* 0x0000000208148825 */ /* 0x000fc800078e0214 */
[--C-:B-1-3--:R-:W-:Y:S01]  /*8010*/  @!P0 IMAD.WIDE R8, R8, 0x2, R14.reuse ;  /* 0x0000000208088825 */ /* 0x10afe200078e020e */
[----:B------:R2:W5:Y:S03]  /*8020*/  @!P0 LD.E.64 R56, [R20.64] ;  /* 0x0000001014388980 */ /* 0x000566000c101b00 */
[----:B------:R-:W-:Y:S01]  /*8030*/  @!P1 IMAD.WIDE R14, R13, 0x2, R14 ;  /* 0x000000020d0e9825 */ /* 0x000fe200078e020e */
[----:B------:R2:W5:Y:S04]  /*8040*/  @!P0 LD.E.64 R54, [R8.64] ;  /* 0x0000001008368980 */ /* 0x000568000c101b00 */
[----:B------:R2:W5:Y:S02]  /*8050*/  @!P1 LD.E.64 R58, [R14.64] ;  /* 0x000000100e3a9980 */ /* 0x000564000c101b00 */
.L_x_354:
[----:B--2---:R-:W-:Y:S05]  /*8060*/  BSYNC B0 ;  /* 0x0000000000007941 */ /* 0x004fea0003800000 */
.L_x_353:
[----:B-----5:R-:W-:Y:S01]  /*8070*/  IMAD.MOV.U32 R11, RZ, RZ, R56 ;  /* 0x000000ffff0b7224 */ /* 0x020fe200078e0038 */
[----:B------:R2:W4:Y:S01]  /*8080*/  SHFL.IDX PT, R17, R19, 0x3, 0x181f ;  /* 0x00781f0013117f89 */ /* 0x00052200000e0000 */
        /* <DEDUP_REMOVED lines=11> */
[----:B-1----:R-:W1:Y:S01]  /*8140*/  SHFL.IDX PT, R16, R16, 0x3, 0x181f ;  /* 0x00781f0010107f89 */ /* 0x002e6200000e0000 */
[----:B------:R-:W-:Y:S01]  /*8150*/  IMAD.MOV.U32 R8, RZ, RZ, R59 ;  /* 0x000000ffff087224 */ /* 0x000fe200078e003b */
[----:B------:R-:W-:Y:S01]  /*8160*/  PRMT R22, R11, 0x7610, R22 ;  /* 0x000076100b167816 */ /* 0x000fe20000000016 */
[----:B------:R-:W-:Y:S01]  /*8170*/  CS2R R48, SRZ ;  /* 0x0000000000307805 */ /* 0x000fe2000001ff00 */
[----:B---3--:R2:W3:Y:S01]  /*8180*/  SHFL.IDX PT, R15, R18, 0x3, 0x181f ;  /* 0x00781f00120f7f89 */ /* 0x0084e200000e0000 */
[----:B----4-:R-:W-:Y:S01]  /*8190*/  PRMT R20, R10, 0x7610, R20 ;  /* 0x000076100a147816 */ /* 0x010fe20000000014 */
[----:B------:R-:W-:Y:S01]  /*81a0*/  CS2R R34, SRZ ;  /* 0x0000000000227805 */ /* 0x000fe2000001ff00 */
[----:B------:R-:W-:Y:S01]  /*81b0*/  PRMT R26, R9, 0x7610, R26 ;  /* 0x00007610091a7816 */ /* 0x000fe2000000001a */
[----:B------:R2:W4:Y:S01]  /*81c0*/  SHFL.IDX PT, R14, R12, 0x3, 0x181f ;  /* 0x00781f000c0e7f89 */ /* 0x00052200000e0000 */
[----:B------:R-:W-:Y:S01]  /*81d0*/  PRMT R25, R8, 0x7610, R25 ;  /* 0x0000761008197816 */ /* 0x000fe20000000019 */
[----:B------:R-:W-:Y:S01]  /*81e0*/  CS2R R46, SRZ ;  /* 0x00000000002e7805 */ /* 0x000fe2000001ff00 */
[----:B------:R-:W-:Y:S05]  /*81f0*/  @P6 BRA `(.L_x_356) ;  /* 0x0000012000006947 */ /* 0x000fea0003800000 */
[C---:B------:R-:W-:Y:S01]  /*8200*/  IADD3 R9, R13.reuse, 0x20, RZ ;  /* 0x000000200d097810 */ /* 0x040fe20007ffe0ff */
[----:B------:R-:W-:Y:S01]  /*8210*/  CS2R R48, SRZ ;  /* 0x0000000000307805 */ /* 0x000fe2000001ff00 */
[----:B------:R-:W-:Y:S01]  /*8220*/  ISETP.GE.AND P1, PT, R13, c[0x0][0x27c], PT ;  /* 0x00009f000d007a0c */ /* 0x000fe20003f26270 */
[----:B------:R-:W-:Y:S01]  /*8230*/  CS2R R46, SRZ ;  /* 0x00000000002e7805 */ /* 0x000fe2000001ff00 */
[----:B------:R-:W-:Y:S01]  /*8240*/  ISETP.GE.AND P0, PT, R9, c[0x0][0x27c], PT ;  /* 0x00009f0009007a0c */ /* 0x000fe20003f06270 */
[----:B------:R-:W-:Y:S01]  /*8250*/  CS2R R40, SRZ ;  /* 0x0000000000287805 */ /* 0x000fe2000001ff00 */
[----:B------:R-:W-:-:S09]  /*8260*/  CS2R R34, SRZ ;  /* 0x0000000000227805 */ /* 0x000fd2000001ff00 */
[----:B-1----:R-:W-:Y:S02]  /*8270*/  @!P1 IMAD.WIDE R10, R13, 0x2, R16 ;  /* 0x000000020d0a9825 */ /* 0x002fe400078e0210 */
[----:B------:R-:W-:-:S03]  /*8280*/  @!P0 SHF.R.S32.HI R8, RZ, 0x1f, R9 ;  /* 0x0000001fff088819 */ /* 0x000fc60000011409 */
[----:B------:R1:W5:Y:S01]  /*8290*/  @!P1 LD.E.64 R48, [R10.64] ;  /* 0x000000100a309980 */ /* 0x000362000c101b00 */
[----:B------:R-:W-:-:S04]  /*82a0*/  @!P0 LEA.HI R8, R8, R9, RZ, 0x2 ;  /* 0x0000000908088211 */ /* 0x000fc800078f10ff */
[----:B------:R-:W-:-:S05]  /*82b0*/  @!P0 LOP3.LUT R8, R8, 0xfffffffc, RZ, 0xc0, !PT ;  /* 0xfffffffc08088812 */ /* 0x000fca00078ec0ff */
[----:B------:R-:W-:-:S04]  /*82c0*/  @!P0 IMAD.WIDE R16, R8, 0x2, R16 ;  /* 0x0000000208108825 */ /* 0x000fc800078e0210 */
[--C-:B---34-:R-:W-:Y:S01]  /*82d0*/  @!P0 IMAD.WIDE R8, R8, 0x2, R14.reuse ;  /* 0x0000000208088825 */ /* 0x118fe200078e020e */
[----:B------:R1:W5:Y:S03]  /*82e0*/  @!P0 LD.E.64 R40, [R16.64] ;  /* 0x0000001010288980 */ /* 0x000366000c101b00 */
[----:B------:R-:W-:Y:S01]  /*82f0*/  @!P1 IMAD.WIDE R14, R13, 0x2, R14 ;  /* 0x000000020d0e9825 */ /* 0x000fe200078e020e */
[----:B------:R1:W5:Y:S04]  /*8300*/  @!P0 LD.E.64 R34, [R8.64] ;  /* 0x0000001008228980 */ /* 0x000368000c101b00 */
[----:B------:R1:W5:Y:S02]  /*8310*/  @!P1 LD.E.64 R46, [R14.64] ;  /* 0x000000100e2e9980 */ /* 0x000364000c101b00 */
.L_x_356:
[----:B------:R-:W-:Y:S05]  /*8320*/  BSYNC B0 ;  /* 0x0000000000007941 */ /* 0x000fea0003800000 */
.L_x_355:
[----:B------:R-:W-:Y:S01]  /*8330*/  IMAD.IADD R21, R7, 0x1, -R118 ;  /* 0x0000000107157824 */ /* 0x000fe200078e0a76 */
[----:B------:R-:W-:-:S04]  /*8340*/  DEPBAR.LE SB0, 0x1 ;  /* 0x000080400000791a */ /* 0x000fc80000000000 */
[----:B------:R-:W-:Y:S01]  /*8350*/  IMNMX R21, R21, 0x80, PT ;  /* 0x0000008015157817 */ /* 0x000fe20003800200 */
[----:B-1---5:R-:W-:Y:S01]  /*8360*/  IMAD.MOV.U32 R8, RZ, RZ, R40 ;  /* 0x000000ffff087224 */ /* 0x022fe200078e0028 */
[----:B------:R-:W-:Y:S01]  /*8370*/  BSSY B1, `(.L_x_357) ;  /* 0x0000075000017945 */ /* 0x000fe20003800000 */
[----:B------:R-:W-:Y:S01]  /*8380*/  IMAD.MOV.U32 R9, RZ, RZ, R41 ;  /* 0x000000ffff097224 */ /* 0x000fe200078e0029 */
[----:B------:R-:W-:Y:S01]  /*8390*/  BAR.SYNC.DEFER_BLOCKING 0x0 ;  /* 0x0000000000007b1d */ /* 0x000fe20000010000 */
[----:B------:R-:W-:Y:S01]  /*83a0*/  ISETP.GE.AND P0, PT, R4, R21, PT ;  /* 0x000000150400720c */ /* 0x000fe20003f06270 */
[----:B------:R-:W-:Y:S01]  /*83b0*/  IMAD.MOV.U32 R7, RZ, RZ, R49 ;  /* 0x000000ffff077224 */ /* 0x000fe200078e0031 */
[----:B--2---:R-:W-:Y:S01]  /*83c0*/  PRMT R12, R8, 0x7610, R12 ;  /* 0x00007610080c7816 */ /* 0x004fe2000000000c */
[----:B------:R-:W-:Y:S01]  /*83d0*/  IMAD.MOV.U32 R8, RZ, RZ, R48 ;  /* 0x000000ffff087224 */ /* 0x000fe200078e0030 */
[----:B---3--:R-:W-:Y:S01]  /*83e0*/  PRMT R15, R9, 0x7610, R15 ;  /* 0x00007610090f7816 */ /* 0x008fe2000000000f */
[----:B------:R-:W-:Y:S01]  /*83f0*/  IMAD.MOV.U32 R10, RZ, RZ, R34 ;  /* 0x000000ffff0a7224 */ /* 0x000fe200078e0022 */
[----:B------:R-:W-:Y:S01]  /*8400*/  PRMT R18, R7, 0x7610, R18 ;  /* 0x0000761007127816 */ /* 0x000fe20000000012 */
[----:B------:R-:W-:Y:S01]  /*8410*/  IMAD.MOV.U32 R9, RZ, RZ, R46 ;  /* 0x000000ffff097224 */ /* 0x000fe200078e002e */
[----:B------:R-:W-:Y:S01]  /*8420*/  PRMT R19, R8, 0x7610, R19 ;  /* 0x0000761008137816 */ /* 0x000fe20000000013 */
[----:B------:R-:W-:Y:S01]  /*8430*/  IMAD.MOV.U32 R8, RZ, RZ, R47 ;  /* 0x000000ffff087224 */ /* 0x000fe200078e002f */
[----:B----4-:R-:W-:Y:S01]  /*8440*/  PRMT R14, R10, 0x7610, R14 ;  /* 0x000076100a0e7816 */ /* 0x010fe2000000000e */
[----:B------:R-:W-:Y:S01]  /*8450*/  IMAD.MOV.U32 R7, RZ, RZ, R35 ;  /* 0x000000ffff077224 */ /* 0x000fe200078e0023 */
[----:B------:R-:W-:-:S02]  /*8460*/  PRMT R17, R9, 0x7610, R17 ;  /* 0x0000761009117816 */ /* 0x000fc40000000011 */
[----:B------:R-:W-:Y:S01]  /*8470*/  PRMT R16, R8, 0x7610, R16 ;  /* 0x0000761008107816 */ /* 0x000fe20000000010 */
[----:B------:R-:W-:Y:S05]  /*8480*/  @P0 BRA `(.L_x_358) ;  /* 0x0000063000000947 */ /* 0x000fea0003800000 */
[----:B------:R-:W-:Y:S01]  /*8490*/  ISETP.GE.AND P0, PT, R13, c[0x0][0x27c], PT ;  /* 0x00009f000d007a0c */ /* 0x000fe20003f06270 */
[----:B------:R-:W-:-:S12]  /*84a0*/  BSSY B0, `(.L_x_359) ;  /* 0x0000030000007945 */ /* 0x000fd80003800000 */
[----:B------:R-:W-:Y:S05]  /*84b0*/  @P0 BRA `(.L_x_360) ;  /* 0x000002e000000947 */ /* 0x000fea0003800000 */
[----:B------:R-:W1:Y:S01]  /*84c0*/  LDS.128 R8, [R6+0x100] ;  /* 0x0001000006087984 */ /* 0x000e620000000c00 */
[----:B------:R-:W-:Y:S02]  /*84d0*/  SHF.R.U64 R75, R76, 0x10, R77 ;  /* 0x000000104c4b7819 */ /* 0x000fe4000000124d */
[----:B------:R-:W-:Y:S02]  /*84e0*/  SHF.R.U32.HI R74, RZ, 0x10, R81 ;  /* 0x00000010ff4a7819 */ /* 0x000fe40000011651 */
[----:B------:R-:W-:Y:S02]  /*84f0*/  SHF.R.U32.HI R76, RZ, 0x10, R77 ;  /* 0x00000010ff4c7819 */ /* 0x000fe4000001164d */
[----:B------:R-:W-:Y:S02]  /*8500*/  SHF.R.U64 R73, R80, 0x10, R81 ;  /* 0x0000001050497819 */ /* 0x000fe40000001251 */
[----:B------:R-:W-:Y:S02]  /*8510*/  PRMT R65, R65, 0x5410, R74 ;  /* 0x0000541041417816 */ /* 0x000fe4000000004a */
[----:B------:R-:W-:-:S02]  /*8520*/  PRMT R71, R71, 0x5410, R76 ;  /* 0x0000541047477816 */ /* 0x000fc4000000004c */
[----:B------:R-:W-:Y:S02]  /*8530*/  PRMT R70, R70, 0x5410, R73 ;  /* 0x0000541046467816 */ /* 0x000fe40000000049 */
[----:B------:R-:W-:Y:S02]  /*8540*/  PRMT R72, R72, 0x5410, R75 ;  /* 0x0000541048487816 */ /* 0x000fe4000000004b */
[----:B------:R-:W-:Y:S01]  /*8550*/  LOP3.LUT R80, R71, 0xffff0000, RZ, 0xc0, !PT ;  /* 0xffff000047507812 */ /* 0x000fe200078ec0ff */
[C---:B-1----:R-:W-:Y:S01]  /*8560*/  IMAD.U32 R74, R10.reuse, 0x10000, RZ ;  /* 0x000100000a4a7824 */ /* 0x042fe200078e00ff */
[----:B------:R-:W-:Y:S01]  /*8570*/  LOP3.LUT R73, R10, 0xffff0000, RZ, 0xc0, !PT ;  /* 0xffff00000a497812 */ /* 0x000fe200078ec0ff */
[----:B------:R-:W-:Y:S01]  /*8580*/  IMAD.U32 R10, R11, 0x10000, RZ ;  /* 0x000100000b0a7824 */ /* 0x000fe200078e00ff */
[C---:B------:R-:W-:Y:S02]  /*8590*/  SHF.L.U32 R79, R8.reuse, 0x10, RZ ;  /* 0x00000010084f7819 */ /* 0x040fe400000006ff */
[----:B------:R-:W-:Y:S01]  /*85a0*/  LOP3.LUT R77, R8, 0xffff0000, RZ, 0xc0, !PT ;  /* 0xffff0000084d7812 */ /* 0x000fe200078ec0ff */
[----:B------:R-:W-:Y:S01]  /*85b0*/  IMAD.U32 R8, R65, 0x10000, RZ ;  /* 0x0001000041087824 */ /* 0x000fe200078e00ff */
[----:B------:R-:W-:Y:S01]  /*85c0*/  LOP3.LUT R75, R11, 0xffff0000, RZ, 0xc0, !PT ;  /* 0xffff00000b4b7812 */ /* 0x000fe200078ec0ff */
[----:B------:R-:W-:Y:S01]  /*85d0*/  IMAD.U32 R11, R71, 0x10000, RZ ;  /* 0x00010000470b7824 */ /* 0x000fe200078e00ff */
[----:B------:R-:W-:Y:S01]  /*85e0*/  LOP3.LUT R65, R65, 0xffff0000, RZ, 0xc0, !PT ;  /* 0xffff000041417812 */ /* 0x000fe200078ec0ff */
[----:B------:R-:W-:Y:S01]  /*85f0*/  FMUL.FTZ R71, R73, R8 ;  /* 0x0000000849477220 */ /* 0x000fe20000410000 */
[----:B------:R-:W-:Y:S01]  /*8600*/  SHF.L.U32 R76, R9, 0x10, RZ ;  /* 0x00000010094c7819 */ /* 0x000fe200000006ff */
[----:B------:R-:W-:Y:S01]  /*8610*/  FMUL.FTZ R73, R73, R11 ;  /* 0x0000000b49497220 */ /* 0x000fe20000410000 */
[----:B------:R-:W-:Y:S01]  /*8620*/  LOP3.LUT R81, R9, 0xffff0000, RZ, 0xc0, !PT ;  /* 0xffff000009517812 */ /* 0x000fe200078ec0ff */
[----:B------:R-:W-:-:S02]  /*8630*/  FMUL.FTZ R9, R75, R65 ;  /* 0x000000414b097220 */ /* 0x000fc40000410000 */
[C---:B------:R-:W-:Y:S02]  /*8640*/  FFMA.FTZ R71, R74.reuse, R11, -R71 ;  /* 0x0000000b4a477223 */ /* 0x040fe40000010847 */
[----:B------:R-:W-:Y:S02]  /*8650*/  FFMA.FTZ R8, R74, R8, R73 ;  /* 0x000000084a087223 */ /* 0x000fe40000010049 */
[-C--:B------:R-:W-:Y:S02]  /*8660*/  FMUL.FTZ R75, R75, R80.reuse ;  /* 0x000000504b4b7220 */ /* 0x080fe40000410000 */
[----:B------:R-:W-:Y:S01]  /*8670*/  FFMA.FTZ R9, R10, R80, -R9 ;  /* 0x000000500a097223 */ /* 0x000fe20000010809 */
[----:B------:R-:W-:Y:S01]  /*8680*/  SHF.L.U32 R80, R72, 0x10, RZ ;  /* 0x0000001048507819 */ /* 0x000fe200000006ff */
[C---:B------:R-:W-:Y:S01]  /*8690*/  IMAD.U32 R74, R70.reuse, 0x10000, RZ ;  /* 0x00010000464a7824 */ /* 0x040fe200078e00ff */
[----:B------:R-:W-:Y:S01]  /*86a0*/  LOP3.LUT R70, R70, 0xffff0000, RZ, 0xc0, !PT ;  /* 0xffff000046467812 */ /* 0x000fe200078ec0ff */
[----:B------:R-:W-:Y:S01]  /*86b0*/  FFMA.FTZ R90, R10, R65, R75 ;  /* 0x000000410a5a7223 */ /* 0x000fe2000001004b */
[----:B------:R-:W-:Y:S01]  /*86c0*/  LOP3.LUT R72, R72, 0xffff0000, RZ, 0xc0, !PT ;  /* 0xffff000048487812 */ /* 0x000fe200078ec0ff */
[----:B------:R-:W-:-:S02]  /*86d0*/  FMUL.FTZ R10, R77, R74 ;  /* 0x0000004a4d0a7220 */ /* 0x000fc40000410000 */
[----:B------:R-:W-:Y:S02]  /*86e0*/  FMUL.FTZ R11, R81, R70 ;  /* 0x00000046510b7220 */ /* 0x000fe40000410000 */
[----:B------:R-:W-:Y:S02]  /*86f0*/  FMUL.FTZ R77, R77, R80 ;  /* 0x000000504d4d7220 */ /* 0x000fe40000410000 */
[----:B------:R-:W-:Y:S02]  /*8700*/  FMUL.FTZ R81, R81, R72 ;  /* 0x0000004851517220 */ /* 0x000fe40000410000 */
[C---:B------:R-:W-:Y:S01]  /*8710*/  FFMA.FTZ R80, R79.reuse, R80, -R10 ;  /* 0x000000504f507223 */ /* 0x040fe2000001080a */
[----:B------:R-:W-:Y:S01]  /*8720*/  F2FP.BF16.PACK_AB R10, R8, R71 ;  /* 0x00000047080a723e */ /* 0x000fe200000010ff */
[----:B------:R-:W-:Y:S02]  /*8730*/  FFMA.FTZ R77, R79, R74, R77 ;  /* 0x0000004a4f4d7223 */ /* 0x000fe4000001004d */
[----:B------:R-:W-:Y:S01]  /*8740*/  FFMA.FTZ R72, R76, R72, -R11 ;  /* 0x000000484c487223 */ /* 0x000fe2000001080b */
[----:B------:R-:W-:Y:S01]  /*8750*/  F2FP.BF16.PACK_AB R11, R90, R9 ;  /* 0x000000095a0b723e */ /* 0x000fe200000010ff */
[----:B------:R-:W-:Y:S01]  /*8760*/  FFMA.FTZ R81, R76, R70, R81 ;  /* 0x000000464c517223 */ /* 0x000fe20000010051 */
[----:B------:R-:W-:-:S04]  /*8770*/  F2FP.BF16.PACK_AB R8, R77, R80 ;  /* 0x000000504d08723e */ /* 0x000fc800000010ff */
[----:B------:R-:W-:-:S05]  /*8780*/  F2FP.BF16.PACK_AB R9, R81, R72 ;  /* 0x000000485109723e */ /* 0x000fca00000010ff */
[----:B------:R1:W-:Y:S02]  /*8790*/  STS.128 [R6+0x100], R8 ;  /* 0x0001000806007388 */ /* 0x0003e40000000c00 */
.L_x_360:
[----:B------:R-:W-:Y:S05]  /*87a0*/  BSYNC B0 ;  /* 0x0000000000007941 */ /* 0x000fea0003800000 */
.L_x_359:
[----:B-1----:R-:W-:-:S04]  /*87b0*/  IADD3 R8, R13, 0x20, RZ ;  /* 0x000000200d087810 */ /* 0x002fc80007ffe0ff */
[----:B------:R-:W-:-:S13]  /*87c0*/  ISETP.GE.AND P0, PT, R8, c[0x0][0x27c], PT ;  /* 0x00009f0008007a0c */ /* 0x000fda0003f06270 */
[----:B------:R-:W-:Y:S05]  /*87d0*/  @P0 BRA `(.L_x_358) ;  /* 0x000002e000000947 */ /* 0x000fea0003800000 */
[----:B------:R-:W1:Y:S01]  /*87e0*/  LDS.128 R8, [R6+0x4100] ;  /* 0x0041000006087984 */ /* 0x000e620000000c00 */
[--C-:B------:R-:W-:Y:S02]  /*87f0*/  SHF.R.U64 R71, R86, 0x10, R87.reuse ;  /* 0x0000001056477819 */ /* 0x100fe40000001257 */
[----:B------:R-:W-:Y:S02]  /*8800*/  SHF.R.U32.HI R86, RZ, 0x10, R87 ;  /* 0x00000010ff567819 */ /* 0x000fe40000011657 */
[--C-:B------:R-:W-:Y:S02]  /*8810*/  SHF.R.U64 R65, R88, 0x10, R89.reuse ;  /* 0x0000001058417819 */ /* 0x100fe40000001259 */
[----:B------:R-:W-:Y:S02]  /*8820*/  SHF.R.U32.HI R88, RZ, 0x10, R89 ;  /* 0x00000010ff587819 */ /* 0x000fe40000011659 */
[----:B------:R-:W-:Y:S02]  /*8830*/  PRMT R53, R53, 0x5410, R86 ;  /* 0x0000541035357816 */ /* 0x000fe40000000056 */
[----:B------:R-:W-:-:S02]  /*8840*/  PRMT R63, R63, 0x5410, R88 ;  /* 0x000054103f3f7816 */ /* 0x000fc40000000058 */
[----:B------:R-:W-:Y:S02]  /*8850*/  PRMT R64, R64, 0x5410, R65 ;  /* 0x0000541040407816 */ /* 0x000fe40000000041 */
[----:B------:R-:W-:Y:S02]  /*8860*/  PRMT R62, R62, 0x5410, R71 ;  /* 0x000054103e3e7816 */ /* 0x000fe40000000047 */
[----:B------:R-:W-:Y:S02]  /*8870*/  LOP3.LUT R75, R63, 0xffff0000, RZ, 0xc0, !PT ;  /* 0xffff00003f4b7812 */ /* 0x000fe400078ec0ff */
[----:B------:R-:W-:Y:S02]  /*8880*/  LOP3.LUT R77, R64, 0xffff0000, RZ, 0xc0, !PT ;  /* 0xffff0000404d7812 */ /* 0x000fe400078ec0ff */
[----:B-1----:R-:W-:Y:S01]  /*8890*/  SHF.L.U32 R74, R8, 0x10, RZ ;  /* 0x00000010084a7819 */ /* 0x002fe200000006ff */
[----:B------:R-:W-:Y:S01]  /*88a0*/  IMAD.U32 R70, R10, 0x10000, RZ ;  /* 0x000100000a467824 */ /* 0x000fe200078e00ff */
[----:B------:R-:W-:Y:S01]  /*88b0*/  LOP3.LUT R73, R8, 0xffff0000, RZ, 0xc0, !PT ;  /* 0xffff000008497812 */ /* 0x000fe200078ec0ff */
[----:B------:R-:W-:Y:S01]  /*88c0*/  IMAD.U32 R8, R53, 0x10000, RZ ;  /* 0x0001000035087824 */ /* 0x000fe200078e00ff */
[----:B------:R-:W-:Y:S01]  /*88d0*/  LOP3.LUT R65, R10, 0xffff0000, RZ, 0xc0, !PT ;  /* 0xffff00000a417812 */ /* 0x000fe200078ec0ff */
[C---:B------:R-:W-:Y:S01]  /*88e0*/  IMAD.U32 R10, R11.reuse, 0x10000, RZ ;  /* 0x000100000b0a7824 */ /* 0x040fe200078e00ff */
        /* <DEDUP_REMOVED lines=8> */
[-C--:B------:R-:W-:Y:S02]  /*8970*/  FMUL.FTZ R71, R71, R75.reuse ;  /* 0x0000004b47477220 */ /* 0x080fe40000410000 */
[----:B------:R-:W-:Y:S01]  /*8980*/  FFMA.FTZ R9, R10, R75, -R9 ;  /* 0x0000004b0a097223 */ /* 0x000fe20000010809 */
[----:B------:R-:W-:Y:S01]  /*8990*/  LOP3.LUT R75, R62, 0xffff0000, RZ, 0xc0, !PT ;  /* 0xffff00003e4b7812 */ /* 0x000fe200078ec0ff */
[C---:B------:R-:W-:Y:S02]  /*89a0*/  FFMA.FTZ R63, R70.reuse, R11, -R63 ;  /* 0x0000000b463f7223 */ /* 0x040fe4000001083f */
[----:B------:R-:W-:Y:S01]  /*89b0*/  FFMA.FTZ R8, R70, R8, R65 ;  /* 0x0000000846087223 */ /* 0x000fe20000010041 */
[----:B------:R-:W-:Y:S01]  /*89c0*/  SHF.L.U32 R65, R64, 0x10, RZ ;  /* 0x0000001040417819 */ /* 0x000fe200000006ff */
[----:B------:R-:W-:Y:S02]  /*89d0*/  IMAD.U32 R11, R62, 0x10000, RZ ;  /* 0x000100003e0b7824 */ /* 0x000fe400078e00ff */
[----:B------:R-:W-:-:S02]  /*89e0*/  FFMA.FTZ R62, R10, R53, R71 ;  /* 0x000000350a3e7223 */ /* 0x000fc40000010047 */
[C---:B------:R-:W-:Y:S02]  /*89f0*/  FMUL.FTZ R10, R73.reuse, R11 ;  /* 0x0000000b490a7220 */ /* 0x040fe40000410000 */
[C---:B------:R-:W-:Y:S02]  /*8a00*/  FMUL.FTZ R53, R76.reuse, R75 ;  /* 0x0000004b4c357220 */ /* 0x040fe40000410000 */
[----:B------:R-:W-:Y:S02]  /*8a10*/  FMUL.FTZ R73, R73, R65 ;  /* 0x0000004149497220 */ /* 0x000fe40000410000 */
        /* <DEDUP_REMOVED lines=10> */
.L_x_358:
[----:B------:R-:W-:Y:S05]  /*8ac0*/  BSYNC B1 ;  /* 0x0000000000017941 */ /* 0x000fea0003800000 */
.L_x_357:
[----:B-1----:R-:W-:Y:S01]  /*8ad0*/  IADD3 R8, R4, 0x20, RZ ;  /* 0x0000002004087810 */ /* 0x002fe20007ffe0ff */
[----:B------:R-:W-:Y:S03]  /*8ae0*/  BSSY B1, `(.L_x_361) ;  /* 0x0000066000017945 */ /* 0x000fe60003800000 */
[----:B------:R-:W-:-:S13]  /*8af0*/  ISETP.GE.AND P0, PT, R8, R21, PT ;  /* 0x000000150800720c */ /* 0x000fda0003f06270 */
[----:B------:R-:W-:Y:S05]  /*8b00*/  @P0 BRA `(.L_x_362) ;  /* 0x0000063000000947 */ /* 0x000fea0003800000 */
[----:B------:R-:W-:Y:S01]  /*8b10*/  ISETP.GE.AND P0, PT, R13, c[0x0][0x27c], PT ;  /* 0x00009f000d007a0c */ /* 0x000fe20003f06270 */
[----:B------:R-:W-:-:S12]  /*8b20*/  BSSY B0, `(.L_x_363) ;  /* 0x0000030000007945 */ /* 0x000fd80003800000 */
        /* <DEDUP_REMOVED lines=47> */
.L_x_364:
[----:B------:R-:W-:Y:S05]  /*8e20*/  BSYNC B0 ;  /* 0x0000000000007941 */ /* 0x000fea0003800000 */
.L_x_363:
        /* <DEDUP_REMOVED lines=49> */
.L_x_362:
[----:B------:R-:W-:Y:S05]  /*9140*/  BSYNC B1 ;  /* 0x0000000000017941 */ /* 0x000fea0003800000 */
.L_x_361:
        /* <DEDUP_REMOVED lines=53> */
.L_x_368:
[----:B------:R-:W-:Y:S05]  /*94a0*/  BSYNC B0 ;  /* 0x0000000000007941 */ /* 0x000fea0003800000 */
.L_x_367:
        /* <DEDUP_REMOVED lines=49> */
.L_x_366:
[----:B------:R-:W-:Y:S05]  /*97c0*/  BSYNC B1 ;  /* 0x0000000000017941 */ /* 0x000fea0003800000 */
.L_x_365:
[----:B-1----:R-:W-:-:S04]  /*97d0*/  IADD3 R8, R4, 0x60, RZ ;  /* 0x0000006004087810 */ /* 0x002fc80007ffe0ff */
[----:B------:R-:W-:-:S13]  /*97e0*/  ISETP.GE.AND P0, PT, R8, R21, PT ;  /* 0x000000150800720c */ /* 0x000fda0003f06270 */
[----:B------:R-:W-:Y:S05]  /*97f0*/  @P0 BRA `(.L_x_369) ;  /* 0x00002d6000000947 */ /* 0x000fea0003800000 */
[----:B------:R-:W-:Y:S01]  /*9800*/  ISETP.GE.AND P0, PT, R13, c[0x0][0x27c], PT ;  /* 0x00009f000d007a0c */ /* 0x000fe20003f06270 */
[----:B------:R-:W-:-:S12]  /*9810*/  BSSY B0, `(.L_x_370) ;  /* 0x0000030000007945 */ /* 0x000fd80003800000 */
[----:B------:R-:W-:Y:S05]  /*9820*/  @P0 BRA `(.L_x_371) ;  /* 0x000002e000000947 */ /* 0x000fea0003800000 */
[----:B------:R-:W1:Y:S01]  /*9830*/  LDS.128 R8, [R6+0x3100] ;  /* 0x0031000006087984 */ /* 0x000e620000000c00 */
[----:B------:R-:W-:Y:S02]  /*9840*/  SHF.R.U64 R22, R46, 0x10, R47 ;  /* 0x000000102e167819 */ /* 0x000fe4000000122f */
[----:B------:R-:W-:Y:S02]  /*9850*/  SHF.R.U64 R20, R48, 0x10, R49 ;  /* 0x0000001030147819 */ /* 0x000fe40000001231 */
[----:B------:R-:W-:Y:S02]  /*9860*/  SHF.R.U32.HI R47, RZ, 0x10, R47 ;  /* 0x00000010ff2f7819 */ /* 0x000fe4000001162f */
[----:B------:R-:W-:Y:S02]  /*9870*/  SHF.R.U32.HI R49, RZ, 0x10, R49 ;  /* 0x00000010ff317819 */ /* 0x000fe40000011631 */
[----:B------:R-:W-:Y:S02]  /*9880*/  PRMT R16, R16, 0x5410, R47 ;  /* 0x0000541010107816 */ /* 0x000fe4000000002f */
[----:B------:R-:W-:-:S02]  /*9890*/  PRMT R18, R18, 0x5410, R49 ;  /* 0x0000541012127816 */ /* 0x000fc40000000031 */
[----:B------:R-:W-:Y:S02]  /*98a0*/  PRMT R19, R19, 0x5410, R20 ;  /* 0x0000541013137816 */ /* 0x000fe40000000014 */
[----:B------:R-:W-:Y:S02]  /*98b0*/  PRMT R17, R17, 0x5410, R22 ;  /* 0x0000541011117816 */ /* 0x000fe40000000016 */
[----:B------:R-:W-:Y:S02]  /*98c0*/  LOP3.LUT R27, R16, 0xffff0000, RZ, 0xc0, !PT ;  /* 0xffff0000101b7812 */ /* 0x000fe400078ec0ff */
[----:B------:R-:W-:Y:S01]  /*98d0*/  LOP3.LUT R33, R18, 0xffff0000, RZ, 0xc0, !PT ;  /* 0xffff000012217812 */ /* 0x000fe200078ec0ff */
[C---:B-1----:R-:W-:Y:S01]  /*98e0*/  IMAD.U32 R21, R10.reuse, 0x10000, RZ ;  /* 0x000100000a157824 */ /* 0x042fe200078e00ff */
[----:B------:R-:W-:Y:S01]  /*98f0*/  LOP3.LUT R20, R10, 0xffff0000, RZ, 0xc0, !PT ;  /* 0xffff00000a147812 */ /* 0x000fe200078ec0ff */
[----:B------:R-:W-:Y:S01]  /*9900*/  IMAD.U32 R10, R11, 0x10000, RZ ;  /* 0x000100000b0a7824 */ /* 0x000fe200078e00ff */
[----:B------:R-:W-:-:S02]  /*9910*/  SHF.L.U32 R25, R8, 0x10, RZ ;  /* 0x0000001008197819 */ /* 0x000fc400000006ff */
[----:B------:R-:W-:Y:S01]  /*9920*/  LOP3.LUT R24, R8, 0xffff0000, RZ, 0xc0, !PT ;  /* 0xffff000008187812 */ /* 0x000fe200078ec0ff */
[----:B------:R-:W-:Y:S01]  /*9930*/  IMAD.U32 R8, R16, 0x10000, RZ ;  /* 0x0001000010087824 */ /* 0x000fe200078e00ff */
[----:B------:R-:W-:Y:S01]  /*9940*/  LOP3.LUT R22, R11, 0xffff0000, RZ, 0xc0, !PT ;  /* 0xffff00000b167812 */ /* 0x000fe200078ec0ff */
[----:B------:R-:W-:Y:S01]  /*9950*/  IMAD.U32 R11, R18, 0x10000, RZ ;  /* 0x00010000120b7824 */ /* 0x000fe200078e00ff */
[C---:B------:R-:W-:Y:S01]  /*9960*/  SHF.L.U32 R23, R9.reuse, 0x10, RZ ;  /* 0x0000001009177819 */ /* 0x040fe200000006ff */
[CC--:B------:R-:W-:Y:S01]  /*9970*/  FMUL.FTZ R16, R20.reuse, R8.reuse ;  /* 0x0000000814107220 */ /* 0x0c0fe20000410000 */
[----:B------:R-:W-:Y:S01]  /*9980*/  LOP3.LUT R18, R9, 0xffff0000, RZ, 0xc0, !PT ;  /* 0xffff000009127812 */ /* 0x000fe200078ec0ff */
[-C--:B------:R-:W-:Y:S02]  /*9990*/  FMUL.FTZ R20, R20, R11.reuse ;  /* 0x0000000b14147220 */ /* 0x080fe40000410000 */
[----:B------:R-:W-:Y:S01]  /*99a0*/  FFMA.FTZ R16, R21, R11, -R16 ;  /* 0x0000000b15107223 */ /* 0x000fe20000010810 */
[----:B------:R-:W-:Y:S01]  /*99b0*/  SHF.L.U32 R11, R19, 0x10, RZ ;  /* 0x00000010130b7819 */ /* 0x000fe200000006ff */
[----:B------:R-:W-:Y:S01]  /*99c0*/  FFMA.FTZ R21, R21, R8, R20 ;  /* 0x0000000815157223 */ /* 0x000fe20000010014 */
[----:B------:R-:W-:Y:S01]  /*99d0*/  LOP3.LUT R19, R19, 0xffff0000, RZ, 0xc0, !PT ;  /* 0xffff000013137812 */ /* 0x000fe200078ec0ff */
[----:B------:R-:W-:-:S02]  /*99e0*/  FMUL.FTZ R9, R22, R27 ;  /* 0x0000001b16097220 */ /* 0x000fc40000410000 */
[C---:B------:R-:W-:Y:S01]  /*99f0*/  IMAD.U32 R8, R17.reuse, 0x10000, RZ ;  /* 0x0001000011087824 */ /* 0x040fe200078e00ff */
[----:B------:R-:W-:Y:S01]  /*9a00*/  LOP3.LUT R17, R17, 0xffff0000, RZ, 0xc0, !PT ;  /* 0xffff000011117812 */ /* 0x000fe200078ec0ff */
[-C--:B------:R-:W-:Y:S02]  /*9a10*/  FMUL.FTZ R22, R22, R33.reuse ;  /* 0x0000002116167220 */ /* 0x080fe40000410000 */
[C---:B------:R-:W-:Y:S02]  /*9a20*/  FFMA.FTZ R9, R10.reuse, R33, -R9 ;  /* 0x000000210a097223 */ /* 0x040fe40000010809 */
[----:B------:R-:W-:Y:S02]  /*9a30*/  FFMA.FTZ R22, R10, R27, R22 ;  /* 0x0000001b0a167223 */ /* 0x000fe40000010016 */
[----:B------:R-:W-:Y:S02]  /*9a40*/  FMUL.FTZ R10, R24, R8 ;  /* 0x00000008180a7220 */ /* 0x000fe40000410000 */
[----:B------:R-:W-:-:S02]  /*9a50*/  FMUL.FTZ R20, R18, R17 ;  /* 0x0000001112147220 */ /* 0x000fc40000410000 */
[----:B------:R-:W-:Y:S02]  /*9a60*/  FMUL.FTZ R24, R24, R11 ;  /* 0x0000000b18187220 */ /* 0x000fe40000410000 */
[----:B------:R-:W-:Y:S02]  /*9a70*/  FMUL.FTZ R18, R18, R19 ;  /* 0x0000001312127220 */ /* 0x000fe40000410000 */
[C---:B------:R-:W-:Y:S01]  /*9a80*/  FFMA.FTZ R26, R25.reuse, R11, -R10 ;  /* 0x0000000b191a7223 */ /* 0x040fe2000001080a */
[----:B------:R-:W-:Y:S01]  /*9a90*/  F2FP.BF16.PACK_AB R11, R22, R9 ;  /* 0x00000009160b723e */ /* 0x000fe200000010ff */
[----:B------:R-:W-:Y:S01]  /*9aa0*/  FFMA.FTZ R25, R25, R8, R24 ;  /* 0x0000000819197223 */ /* 0x000fe20000010018 */
[----:B------:R-:W-:Y:S01]  /*9ab0*/  F2FP.BF16.PACK_AB R10, R21, R16 ;  /* 0x00000010150a723e */ /* 0x000fe200000010ff */
[C---:B------:R-:W-:Y:S02]  /*9ac0*/  FFMA.FTZ R20, R23.reuse, R19, -R20 ;  /* 0x0000001317147223 */ /* 0x040fe40000010814 */
[----:B------:R-:W-:Y:S01]  /*9ad0*/  FFMA.FTZ R17, R23, R17, R18 ;  /* 0x0000001117117223 */ /* 0x000fe20000010012 */
[----:B------:R-:W-:-:S04]  /*9ae0*/  F2FP.BF16.PACK_AB R8, R25, R26 ;  /* 0x0000001a1908723e */ /* 0x000fc800000010ff */
[----:B------:R-:W-:-:S05]  /*9af0*/  F2FP.BF16.PACK_AB R9, R17, R20 ;  /* 0x000000141109723e */ /* 0x000fca00000010ff */
[----:B------:R1:W-:Y:S02]  /*9b00*/  STS.128 [R6+0x3100], R8 ;  /* 0x0031000806007388 */ /* 0x0003e40000000c00 */
.L_x_371:
[----:B------:R-:W-:Y:S05]  /*9b10*/  BSYNC B0 ;  /* 0x0000000000007941 */ /* 0x000fea0003800000 */
.L_x_370:
[----:B------:R-:W-:-:S04]  /*9b20*/  IADD3 R13, R13, 0x20, RZ ;  /* 0x000000200d0d7810 */ /* 0x000fc80007ffe0ff */
[----:B------:R-:W-:-:S13]  /*9b30*/  ISETP.GE.AND P0, PT, R13, c[0x0][0x27c], PT ;  /* 0x00009f000d007a0c */ /* 0x000fda0003f06270 */
[----:B------:R-:W-:Y:S05]  /*9b40*/  @P0 BRA `(.L_x_369) ;  /* 0x00002a1000000947 */ /* 0x000fea0003800000 */
[----:B-1----:R-:W1:Y:S01]  /*9b50*/  LDS.128 R8, [R6+0x7100] ;  /* 0x0071000006087984 */ /* 0x002e620000000c00 */
        /* <DEDUP_REMOVED lines=36> */
[C---:B------:R-:W-:Y:S02]  /*9da0*/  FFMA.FTZ R7, R20.reuse, R13, -R7 ;  /* 0x0000000d14077223 */ /* 0x040fe40000010807 */
[----:B------:R-:W-:Y:S01]  /*9db0*/  FFMA.FTZ R20, R20, R11, R19 ;  /* 0x0000000b14147223 */ /* 0x000fe20000010013 */
[----:B------:R-:W-:Y:S01]  /*9dc0*/  F2FP.BF16.PACK_AB R11, R12, R9 ;  /* 0x000000090c0b723e */ /* 0x000fe200000010ff */
[----:B------:R-:W-:Y:S01]  /*9dd0*/  FFMA.FTZ R23, R18, R23, -R10 ;  /* 0x0000001712177223 */ /* 0x000fe2000001080a */
[----:B------:R-:W-:Y:S01]  /*9de0*/  F2FP.BF16.PACK_AB R10, R8, R15 ;  /* 0x0000000f080a723e */ /* 0x000fe200000010ff */
[----:B------:R-:W-:Y:S01]  /*9df0*/  FFMA.FTZ R22, R18, R21, R22 ;  /* 0x0000001512167223 */ /* 0x000fe20000010016 */
[----:B------:R-:W-:-:S04]  /*9e00*/  F2FP.BF16.PACK_AB R8, R20, R7 ;  /* 0x000000071408723e */ /* 0x000fc800000010ff */
[----:B------:R-:W-:-:S05]  /*9e10*/  F2FP.BF16.PACK_AB R9, R22, R23 ;  /* 0x000000171609723e */ /* 0x000fca00000010ff */
[----:B------:R1:W-:Y:S01]  /*9e20*/  STS.128 [R6+0x7100], R8 ;  /* 0x0071000806007388 */ /* 0x0003e20000000c00 */
[----:B------:R-:W-:Y:S05]  /*9e30*/  BRA `(.L_x_369) ;  /* 0x0000272000007947 */ /* 0x000fea0003800000 */
.L_x_348:
[----:B------:R-:W-:Y:S01]  /*9e40*/  ISETP.NE.AND P0, PT, R217, 0x1, PT ;  /* 0x00000001d900780c */ /* 0x000fe20003f05270 */
[----:B------:R-:W-:Y:S01]  /*9e50*/  IMAD.MOV.U32 R16, RZ, RZ, R14 ;  /* 0x000000ffff107224 */ /* 0x000fe200078e000e */
[----:B------:R-:W-:Y:S01]  /*9e60*/  CS2R R54, SRZ ;  /* 0x0000000000367805 */ /* 0x000fe2000001ff00 */
[----:B------:R-:W-:-:S10]  /*9e70*/  CS2R R52, SRZ ;  /* 0x0000000000347805 */ /* 0x000fd4000001ff00 */
[----:B------:R-:W-:-:S05]  /*9e80*/  @P0 IMAD.HI.U32 R12, R10, c[0x0][0x2c8], RZ ;  /* 0x0000b2000a0c0a27 */ /* 0x000fca00078e00ff */
[----:B------:R-:W-:-:S04]  /*9e90*/  @P0 SHF.R.U32.HI R10, RZ, c[0x0][0x2cc], R12 ;  /* 0x0000b300ff0a0a19 */ /* 0x000fc8000001160c */
[----:B------:R-:W-:Y:S01]  /*9ea0*/  SHF.R.S32.HI R15, RZ, 0x1f, R10 ;  /* 0x0000001fff0f7819 */ /* 0x000fe2000001140a */
[----:B------:R-:W-:-:S04]  /*9eb0*/  IMAD.WIDE.U32 R16, R10, c[0x0][0x280], R16 ;  /* 0x0000a0000a107a25 */ /* 0x000fc800078e0010 */
[C---:B------:R-:W-:Y:S02]  /*9ec0*/  IMAD R13, R15.reuse, c[0x0][0x280], RZ ;  /* 0x0000a0000f0d7a24 */ /* 0x040fe400078e02ff */
[----:B------:R-:W-:Y:S02]  /*9ed0*/  IMAD R15, R15, c[0x0][0x290], RZ ;  /* 0x0000a4000f0f7a24 */ /* 0x000fe400078e02ff */
[----:B------:R-:W-:Y:S01]  /*9ee0*/  IMAD R14, R10, c[0x0][0x284], R13 ;  /* 0x0000a1000a0e7a24 */ /* 0x000fe200078e020d */
[----:B------:R-:W-:Y:S01]  /*9ef0*/  LEA R13, P0, R16, c[0x0][0x270], 0x1 ;  /* 0x00009c00100d7a11 */ /* 0x000fe200078008ff */
[----:B------:R-:W-:Y:S02]  /*9f00*/  IMAD R12, R10, c[0x0][0x294], R15 ;  /* 0x0000a5000a0c7a24 */ /* 0x000fe400078e020f */
[----:B------:R-:W-:Y:S02]  /*9f10*/  IMAD.IADD R14, R17, 0x1, R14 ;  /* 0x00000001110e7824 */ /* 0x000fe400078e020e */
[----:B------:R-:W-:Y:S01]  /*9f20*/  IMAD.MOV.U32 R17, RZ, RZ, R21 ;  /* 0x000000ffff117224 */ /* 0x000fe200078e0015 */
[----:B------:R-:W1:Y:S02]  /*9f30*/  SHFL.IDX PT, R15, R13, RZ, 0x181f ;  /* 0x00181fff0d0f7589 */ /* 0x000e6400000e0000 */
[----:B------:R-:W-:Y:S01]  /*9f40*/  LEA.HI.X R14, R16, c[0x0][0x274], R14, 0x1, P0 ;  /* 0x00009d00100e7a11 */ /* 0x000fe200000f0c0e */
[----:B------:R-:W-:-:S04]  /*9f50*/  IMAD.MOV.U32 R16, RZ, RZ, R18 ;  /* 0x000000ffff107224 */ /* 0x000fc800078e0012 */
[----:B------:R-:W-:-:S04]  /*9f60*/  IMAD.WIDE.U32 R16, R10, c[0x0][0x290], R16 ;  /* 0x0000a4000a107a25 */ /* 0x000fc800078e0010 */
[----:B------:R-:W-:Y:S01]  /*9f70*/  IMAD.IADD R12, R17, 0x1, R12 ;  /* 0x00000001110c7824 */ /* 0x000fe200078e020c */
[----:B------:R-:W-:-:S04]  /*9f80*/  LEA R10, P0, R16, c[0x0][0x288], 0x1 ;  /* 0x0000a200100a7a11 */ /* 0x000fc800078008ff */
[----:B------:R-:W-:Y:S02]  /*9f90*/  LEA.HI.X R12, R16, c[0x0][0x28c], R12, 0x1, P0 ;  /* 0x0000a300100c7a11 */ /* 0x000fe400000f0c0c */
[----:B------:R-:W2:Y:S01]  /*9fa0*/  SHFL.IDX PT, R16, R14, RZ, 0x181f ;  /* 0x00181fff0e107589 */ /* 0x000ea200000e0000 */
[----:B------:R-:W-:-:S13]  /*9fb0*/  ISETP.GE.OR P0, PT, R82, c[0x0][0x27c], P4 ;  /* 0x00009f0052007a0c */ /* 0x000fda0002706670 */
[C---:B------:R-:W-:Y:S02]  /*9fc0*/  @!P0 SHF.L.U32 R18, R82.reuse, 0x1, RZ ;  /* 0x0000000152128819 */ /* 0x040fe400000006ff */
[----:B------:R-:W-:Y:S02]  /*9fd0*/  @!P0 SHF.L.U64.HI R17, R82, 0x1, R83 ;  /* 0x0000000152118819 */ /* 0x000fe40000010253 */
[----:B-1----:R-:W-:Y:S02]  /*9fe0*/  @!P0 IADD3 R20, P1, R15, R18, RZ ;  /* 0x000000120f148210 */ /* 0x002fe40007f3e0ff */
[----:B------:R-:W1:Y:S03]  /*9ff0*/  SHFL.IDX PT, R15, R10, RZ, 0x181f ;  /* 0x00181fff0a0f7589 */ /* 0x000e6600000e0000 */
[----:B--2---:R-:W-:Y:S02]  /*a000*/  @!P0 IMAD.X R21, R16, 0x1, R17, P1 ;  /* 0x0000000110158824 */ /* 0x004fe400008e0611 */
[----:B------:R-:W2:Y:S01]  /*a010*/  SHFL.IDX PT, R16, R12, RZ, 0x181f ;  /* 0x00181fff0c107589 */ /* 0x000ea200000e0000 */
[----:B------:R-:W-:Y:S01]  /*a020*/  CS2R R50, SRZ ;  /* 0x0000000000327805 */ /* 0x000fe2000001ff00 */
[----:B------:R-:W-:-:S02]  /*a030*/  CS2R R48, SRZ ;  /* 0x0000000000307805 */ /* 0x000fc4000001ff00 */
[----:B------:R-:W3:Y:S01]  /*a040*/  @!P0 LD.E.128 R52, [R20.64] ;  /* 0x0000001014348980 */ /* 0x000ee2000c101d00 */
[----:B-1----:R-:W-:-:S05]  /*a050*/  @!P0 IADD3 R22, P1, R15, R18, RZ ;  /* 0x000000120f168210 */ /* 0x002fca0007f3e0ff */
[----:B--2---:R-:W-:-:S05]  /*a060*/  @!P0 IMAD.X R23, R16, 0x1, R17, P1 ;  /* 0x0000000110178824 */ /* 0x004fca00008e0611 */
[----:B------:R-:W2:Y:S01]  /*a070*/  @!P0 LD.E.128 R48, [R22.64] ;  /* 0x0000001016308980 */ /* 0x000ea2000c101d00 */
[----:B------:R-:W-:Y:S01]  /*a080*/  BSSY B0, `(.L_x_372) ;  /* 0x0000027000007945 */ /* 0x000fe20003800000 */
[----:B------:R-:W-:Y:S01]  /*a090*/  CS2R R46, SRZ ;  /* 0x00000000002e7805 */ /* 0x000fe2000001ff00 */
[----:B------:R-:W-:Y:S01]  /*a0a0*/  CS2R R44, SRZ ;  /* 0x00000000002c7805 */ /* 0x000fe2000001ff00 */
[----:B------:R-:W-:Y:S01]  /*a0b0*/  CS2R R42, SRZ ;  /* 0x00000000002a7805 */ /* 0x000fe2000001ff00 */
[----:B------:R-:W-:Y:S01]  /*a0c0*/  CS2R R40, SRZ ;  /* 0x0000000000287805 */ /* 0x000fe2000001ff00 */
[----:B------:R-:W-:Y:S01]  /*a0d0*/  ISETP.GE.AND P1, PT, R82, c[0x0][0x27c], PT ;  /* 0x00009f0052007a0c */ /* 0x000fe20003f26270 */
[----:B---3--:R-:W-:Y:S01]  /*a0e0*/  IMAD.MOV.U32 R18, RZ, RZ, R54 ;  /* 0x000000ffff127224 */ /* 0x008fe200078e0036 */
[----:B------:R-:W-:Y:S01]  /*a0f0*/  MOV R17, R55 ;  /* 0x0000003700117202 */ /* 0x000fe20000000f00 */
[----:B------:R-:W-:Y:S02]  /*a100*/  IMAD.MOV.U32 R16, RZ, RZ, R52 ;  /* 0x000000ffff107224 */ /* 0x000fe400078e0034 */
[----:B------:R-:W-:Y:S01]  /*a110*/  IMAD.MOV.U32 R15, RZ, RZ, R53 ;  /* 0x000000ffff0f7224 */ /* 0x000fe200078e0035 */
[----:B------:R-:W-:-:S02]  /*a120*/  PRMT R91, R18, 0x7610, R91 ;  /* 0x00007610125b7816 */ /* 0x000fc4000000005b */
[----:B------:R-:W-:Y:S01]  /*a130*/  PRMT R90, R17, 0x7610, R90 ;  /* 0x00007610115a7816 */ /* 0x000fe2000000005a */
[----:B------:R1:W3:Y:S01]  /*a140*/  SHFL.IDX PT, R18, R14, 0x1, 0x181f ;  /* 0x00381f000e127f89 */ /* 0x0002e200000e0000 */
[----:B------:R-:W-:Y:S02]  /*a150*/  PRMT R89, R16, 0x7610, R89 ;  /* 0x0000761010597816 */ /* 0x000fe40000000059 */
[----:B------:R-:W-:Y:S01]  /*a160*/  PRMT R88, R15, 0x7610, R88 ;  /* 0x000076100f587816 */ /* 0x000fe20000000058 */
[----:B------:R1:W4:Y:S04]  /*a170*/  SHFL.IDX PT, R17, R13, 0x1, 0x181f ;  /* 0x00381f000d117f89 */ /* 0x00032800000e0000 */
[----:B------:R1:W1:Y:S04]  /*a180*/  SHFL.IDX PT, R15, R10, 0x1, 0x181f ;  /* 0x00381f000a0f7f89 */ /* 0x00026800000e0000 */
[----:B------:R1:W1:Y:S01]  /*a190*/  SHFL.IDX PT, R16, R12, 0x1, 0x181f ;  /* 0x00381f000c107f89 */ /* 0x00026200000e0000 */
[----:B--2---:R-:W-:Y:S01]  /*a1a0*/  IMAD.MOV.U32 R22, RZ, RZ, R50 ;  /* 0x000000ffff167224 */ /* 0x004fe200078e0032 */
[----:B------:R-:W-:Y:S01]  /*a1b0*/  MOV R21, R51 ;  /* 0x0000003300157202 */ /* 0x000fe20000000f00 */
[----:B------:R-:W-:-:S02]  /*a1c0*/  IMAD.MOV.U32 R20, RZ, RZ, R48 ;  /* 0x000000ffff147224 */ /* 0x000fc400078e0030 */
[----:B------:R-:W-:Y:S01]  /*a1d0*/  IMAD.MOV.U32 R19, RZ, RZ, R49 ;  /* 0x000000ffff137224 */ /* 0x000fe200078e0031 */
[----:B------:R-:W-:Y:S02]  /*a1e0*/  PRMT R87, R22, 0x7610, R87 ;  /* 0x0000761016577816 */ /* 0x000fe40000000057 */
[----:B------:R-:W-:Y:S02]  /*a1f0*/  PRMT R86, R21, 0x7610, R86 ;  /* 0x0000761015567816 */ /* 0x000fe40000000056 */
[----:B------:R-:W-:Y:S02]  /*a200*/  PRMT R85, R20, 0x7610, R85 ;  /* 0x0000761014557816 */ /* 0x000fe40000000055 */
[----:B------:R-:W-:Y:S01]  /*a210*/  PRMT R84, R19, 0x7610, R84 ;  /* 0x0000761013547816 */ /* 0x000fe20000000054 */
[----:B------:R-:W-:Y:S05]  /*a220*/  @P3 BRA `(.L_x_373) ;  /* 0x000000c000003947 */ /* 0x000fea0003800000 */
[----:B---34-:R-:W-:Y:S01]  /*a230*/  CS2R R44, SRZ ;  /* 0x00000000002c7805 */ /* 0x018fe2000001ff00 */
[----:B------:R-:W-:Y:S01]  /*a240*/  CS2R R42, SRZ ;  /* 0x00000000002a7805 */ /* 0x000fe2000001ff00 */
[----:B------:R-:W-:Y:S01]  /*a250*/  CS2R R40, SRZ ;  /* 0x0000000000287805 */ /* 0x000fe2000001ff00 */
[----:B------:R-:W-:Y:S05]  /*a260*/  @P1 BRA `(.L_x_373) ;  /* 0x0000008000001947 */ /* 0x000fea0003800000 */
[C---:B------:R-:W-:Y:S01]  /*a270*/  IMAD.SHL.U32 R20, R82.reuse, 0x2, RZ ;  /* 0x0000000252147824 */ /* 0x040fe200078e00ff */
[----:B------:R-:W-:-:S04]  /*a280*/  SHF.L.U64.HI R19, R82, 0x1, R83 ;  /* 0x0000000152137819 */ /* 0x000fc80000010253 */
[----:B------:R-:W-:-:S05]  /*a290*/  IADD3 R44, P0, R17, R20, RZ ;  /* 0x00000014112c7210 */ /* 0x000fca0007f1e0ff */
[----:B------:R-:W-:Y:S01]  /*a2a0*/  IMAD.X R45, R18, 0x1, R19, P0 ;  /* 0x00000001122d7824 */ /* 0x000fe200000e0613 */
[----:B-1----:R-:W-:-:S05]  /*a2b0*/  IADD3 R20, P0, R15, R20, RZ ;  /* 0x000000140f147210 */ /* 0x002fca0007f1e0ff */
[----:B------:R-:W-:Y:S01]  /*a2c0*/  IMAD.X R21, R16, 0x1, R19, P0 ;  /* 0x0000000110157824 */ /* 0x000fe200000e0613 */
[----:B------:R-:W5:Y:S04]  /*a2d0*/  LD.E.128 R44, [R44.64] ;  /* 0x000000102c2c7980 */ /* 0x000f68000c101d00 */
[----:B------:R1:W5:Y:S03]  /*a2e0*/  LD.E.128 R40, [R20.64] ;  /* 0x0000001014287980 */ /* 0x000366000c101d00 */
.L_x_373:
[----:B---34-:R-:W-:Y:S05]  /*a2f0*/  BSYNC B0 ;  /* 0x0000000000007941 */ /* 0x018fea0003800000 */
.L_x_372:
[----:B------:R-:W2:Y:S01]  /*a300*/  SHFL.IDX PT, R18, R13, 0x2, 0x181f ;  /* 0x00581f000d127f89 */ /* 0x000ea200000e0000 */
[C---:B------:R-:W-:Y:S01]  /*a310*/  ISETP.GE.OR P0, PT, R82.reuse, c[0x0][0x27c], P5 ;  /* 0x00009f0052007a0c */ /* 0x040fe20002f06670 */
[----:B------:R-:W-:Y:S01]  /*a320*/  CS2R R34, SRZ ;  /* 0x0000000000227805 */ /* 0x000fe2000001ff00 */
[----:B------:R-:W-:Y:S01]  /*a330*/  CS2R R32, SRZ ;  /* 0x0000000000207805 */ /* 0x000fe2000001ff00 */
[----:B------:R-:W3:Y:S10]  /*a340*/  SHFL.IDX PT, R17, R14, 0x2, 0x181f ;  /* 0x00581f000e117f89 */ /* 0x000ef400000e0000 */
[C---:B-1----:R-:W-:Y:S01]  /*a350*/  @!P0 IMAD.SHL.U32 R15, R82.reuse, 0x2, RZ ;  /* 0x00000002520f8824 */ /* 0x042fe200078e00ff */
[----:B------:R-:W-:-:S04]  /*a360*/  @!P0 SHF.L.U64.HI R16, R82, 0x1, R83 ;  /* 0x0000000152108819 */ /* 0x000fc80000010253 */
[-C--:B--2---:R-:W-:Y:S02]  /*a370*/  @!P0 IADD3 R20, P2, R18, R15.reuse, RZ ;  /* 0x0000000f12148210 */ /* 0x084fe40007f5e0ff */
[----:B------:R-:W1:Y:S03]  /*a380*/  SHFL.IDX PT, R18, R10, 0x2, 0x181f ;  /* 0x00581f000a127f89 */ /* 0x000e6600000e0000 */
[----:B---3--:R-:W-:Y:S02]  /*a390*/  @!P0 IMAD.X R21, R17, 0x1, R16, P2 ;  /* 0x0000000111158824 */ /* 0x008fe400010e0610 */
[----:B------:R-:W2:Y:S01]  /*a3a0*/  SHFL.IDX PT, R17, R12, 0x2, 0x181f ;  /* 0x00581f000c117f89 */ /* 0x000ea200000e0000 */
[----:B------:R-:W-:Y:S01]  /*a3b0*/  CS2R R26, SRZ ;  /* 0x00000000001a7805 */ /* 0x000fe2000001ff00 */
[----:B------:R-:W-:Y:S02]  /*a3c0*/  CS2R R24, SRZ ;  /* 0x0000000000187805 */ /* 0x000fe4000001ff00 */
[----:B------:R3:W4:Y:S01]  /*a3d0*/  @!P0 LD.E.128 R32, [R20.64] ;  /* 0x0000001014208980 */ /* 0x000722000c101d00 */
[----:B-1----:R-:W-:-:S05]  /*a3e0*/  @!P0 IADD3 R22, P2, R18, R15, RZ ;  /* 0x0000000f12168210 */ /* 0x002fca0007f5e0ff */
[----:B--2---:R-:W-:-:S05]  /*a3f0*/  @!P0 IMAD.X R23, R17, 0x1, R16, P2 ;  /* 0x0000000111178824 */ /* 0x004fca00010e0610 */
[----:B------:R1:W2:Y:S01]  /*a400*/  @!P0 LD.E.128 R24, [R22.64] ;  /* 0x0000001016188980 */ /* 0x0002a2000c101d00 */
[----:B-----5:R-:W-:Y:S02]  /*a410*/  IMAD.MOV.U32 R18, RZ, RZ, R46 ;  /* 0x000000ffff127224 */ /* 0x020fe400078e002e */
[----:B------:R-:W-:Y:S02]  /*a420*/  IMAD.MOV.U32 R17, RZ, RZ, R47 ;  /* 0x000000ffff117224 */ /* 0x000fe400078e002f */
        /* <DEDUP_REMOVED lines=10> */
[----:B------:R-:W-:-:S02]  /*a4d0*/  PRMT R75, R18, 0x7610, R75 ;  /* 0x00007610124b7816 */ /* 0x000fc4000000004b */
[----:B------:R-:W-:Y:S02]  /*a4e0*/  PRMT R74, R17, 0x7610, R74 ;  /* 0x00007610114a7816 */ /* 0x000fe4000000004a */
[----:B------:R-:W-:Y:S02]  /*a4f0*/  PRMT R73, R16, 0x7610, R73 ;  /* 0x0000761010497816 */ /* 0x000fe40000000049 */
[----:B------:R-:W-:Y:S01]  /*a500*/  PRMT R72, R15, 0x7610, R72 ;  /* 0x000076100f487816 */ /* 0x000fe20000000048 */
[----:B------:R-:W2:Y:S01]  /*a510*/  SHFL.IDX PT, R14, R14, 0x3, 0x181f ;  /* 0x00781f000e0e7f89 */ /* 0x000ea200000e0000 */
[----:B------:R-:W-:Y:S03]  /*a520*/  BSSY B0, `(.L_x_374) ;  /* 0x0000025000007945 */ /* 0x000fe60003800000 */
[----:B------:R-:W2:Y:S01]  /*a530*/  SHFL.IDX PT, R13, R13, 0x3, 0x181f ;  /* 0x00781f000d0d7f89 */ /* 0x000ea200000e0000 */
[----:B-1----:R-:W-:-:S03]  /*a540*/  CS2R R22, SRZ ;  /* 0x0000000000167805 */ /* 0x002fc6000001ff00 */
[----:B------:R-:W1:Y:S01]  /*a550*/  SHFL.IDX PT, R10, R10, 0x3, 0x181f ;  /* 0x00781f000a0a7f89 */ /* 0x000e6200000e0000 */
[----:B---3--:R-:W-:-:S03]  /*a560*/  CS2R R20, SRZ ;  /* 0x0000000000147805 */ /* 0x008fc6000001ff00 */
[----:B------:R-:W3:Y:S01]  /*a570*/  SHFL.IDX PT, R12, R12, 0x3, 0x181f ;  /* 0x00781f000c0c7f89 */ /* 0x000ee200000e0000 */
[----:B----4-:R-:W-:Y:S02]  /*a580*/  IMAD.MOV.U32 R18, RZ, RZ, R34 ;  /* 0x000000ffff127224 */ /* 0x010fe400078e0022 */
[----:B------:R-:W-:Y:S02]  /*a590*/  IMAD.MOV.U32 R17, RZ, RZ, R35 ;  /* 0x000000ffff117224 */ /* 0x000fe400078e0023 */
[----:B------:R-:W-:Y:S02]  /*a5a0*/  IMAD.MOV.U32 R16, RZ, RZ, R32 ;  /* 0x000000ffff107224 */ /* 0x000fe400078e0020 */
[----:B------:R-:W-:Y:S01]  /*a5b0*/  IMAD.MOV.U32 R15, RZ, RZ, R33 ;  /* 0x000000ffff0f7224 */ /* 0x000fe200078e0021 */
[----:B------:R-:W-:Y:S02]  /*a5c0*/  PRMT R71, R18, 0x7610, R71 ;  /* 0x0000761012477816 */ /* 0x000fe40000000047 */
[----:B------:R-:W-:-:S02]  /*a5d0*/  PRMT R70, R17, 0x7610, R70 ;  /* 0x0000761011467816 */ /* 0x000fc40000000046 */
[----:B------:R-:W-:Y:S02]  /*a5e0*/  PRMT R69, R16, 0x7610, R69 ;  /* 0x0000761010457816 */ /* 0x000fe40000000045 */
[----:B------:R-:W-:Y:S01]  /*a5f0*/  PRMT R68, R15, 0x7610, R68 ;  /* 0x000076100f447816 */ /* 0x000fe20000000044 */
[----:B--2---:R-:W-:Y:S02]  /*a600*/  IMAD.MOV.U32 R18, RZ, RZ, R26 ;  /* 0x000000ffff127224 */ /* 0x004fe400078e001a */
[----:B------:R-:W-:Y:S02]  /*a610*/  IMAD.MOV.U32 R17, RZ, RZ, R27 ;  /* 0x000000ffff117224 */ /* 0x000fe400078e001b */
[----:B------:R-:W-:Y:S02]  /*a620*/  IMAD.MOV.U32 R16, RZ, RZ, R24 ;  /* 0x000000ffff107224 */ /* 0x000fe400078e0018 */
[----:B------:R-:W-:Y:S01]  /*a630*/  IMAD.MOV.U32 R15, RZ, RZ, R25 ;  /* 0x000000ffff0f7224 */ /* 0x000fe200078e0019 */
[----:B------:R-:W-:-:S02]  /*a640*/  PRMT R67, R18, 0x7610, R67 ;  /* 0x0000761012437816 */ /* 0x000fc40000000043 */
[----:B------:R-:W-:Y:S01]  /*a650*/  PRMT R66, R17, 0x7610, R66 ;  /* 0x0000761011427816 */ /* 0x000fe20000000042 */
[----:B------:R-:W-:Y:S01]  /*a660*/  CS2R R18, SRZ ;  /* 0x0000000000127805 */ /* 0x000fe2000001ff00 */
[----:B------:R-:W-:Y:S02]  /*a670*/  PRMT R65, R16, 0x7610, R65 ;  /* 0x0000761010417816 */ /* 0x000fe40000000041 */
[----:B------:R-:W-:Y:S01]  /*a680*/  PRMT R64, R15, 0x7610, R64 ;  /* 0x000076100f407816 */ /* 0x000fe20000000040 */
[----:B------:R-:W-:Y:S01]  /*a690*/  CS2R R16, SRZ ;  /* 0x0000000000107805 */ /* 0x000fe2000001ff00 */
[----:B------:R-:W-:Y:S05]  /*a6a0*/  @P6 BRA `(.L_x_375) ;  /* 0x000000c000006947 */ /* 0x000fea0003800000 */
[----:B-1-3--:R-:W-:Y:S01]  /*a6b0*/  CS2R R20, SRZ ;  /* 0x0000000000147805 */ /* 0x00afe2000001ff00 */
[----:B------:R-:W-:Y:S01]  /*a6c0*/  CS2R R18, SRZ ;  /* 0x0000000000127805 */ /* 0x000fe2000001ff00 */
[----:B------:R-:W-:Y:S01]  /*a6d0*/  CS2R R16, SRZ ;  /* 0x0000000000107805 */ /* 0x000fe2000001ff00 */
[----:B------:R-:W-:Y:S05]  /*a6e0*/  @P1 BRA `(.L_x_375) ;  /* 0x0000008000001947 */ /* 0x000fea0003800000 */
[C---:B------:R-:W-:Y:S01]  /*a6f0*/  IMAD.SHL.U32 R15, R82.reuse, 0x2, RZ ;  /* 0x00000002520f7824 */ /* 0x040fe200078e00ff */
[----:B------:R-:W-:-:S04]  /*a700*/  SHF.L.U64.HI R17, R82, 0x1, R83 ;  /* 0x0000000152117819 */ /* 0x000fc80000010253 */
[-C--:B------:R-:W-:Y:S02]  /*a710*/  IADD3 R20, P2, R13, R15.reuse, RZ ;  /* 0x0000000f0d147210 */ /* 0x080fe40007f5e0ff */
[----:B------:R-:W-:-:S03]  /*a720*/  IADD3 R16, P0, R10, R15, RZ ;  /* 0x0000000f0a107210 */ /* 0x000fc60007f1e0ff */
[--C-:B------:R-:W-:Y:S02]  /*a730*/  IMAD.X R21, R14, 0x1, R17.reuse, P2 ;  /* 0x000000010e157824 */ /* 0x100fe400010e0611 */
[----:B------:R-:W-:-:S04]  /*a740*/  IMAD.X R17, R12, 0x1, R17, P0 ;  /* 0x000000010c117824 */ /* 0x000fc800000e0611 */
[----:B------:R-:W5:Y:S04]  /*a750*/  LD.E.128 R20, [R20.64] ;  /* 0x0000001014147980 */ /* 0x000f68000c101d00 */
[----:B------:R-:W5:Y:S02]  /*a760*/  LD.E.128 R16, [R16.64] ;  /* 0x0000001010107980 */ /* 0x000f64000c101d00 */
.L_x_375:
[----:B-1-3--:R-:W-:Y:S05]  /*a770*/  BSYNC B0 ;  /* 0x0000000000007941 */ /* 0x00afea0003800000 */
.L_x_374:
[----:B------:R-:W-:Y:S01]  /*a780*/  IMAD.IADD R63, R7, 0x1, -R118 ;  /* 0x00000001073f7824 */ /* 0x000fe200078e0a76 */
[----:B------:R-:W-:-:S04]  /*a790*/  DEPBAR.LE SB0, 0x1 ;  /* 0x000080400000791a */ /* 0x000fc80000000000 */
[----:B------:R-:W-:Y:S01]  /*a7a0*/  IMNMX R63, R63, 0x80, PT ;  /* 0x000000803f3f7817 */ /* 0x000fe20003800200 */
[----:B-----5:R-:W-:Y:S01]  /*a7b0*/  IMAD.MOV.U32 R10, RZ, RZ, R22 ;  /* 0x000000ffff0a7224 */ /* 0x020fe200078e0016 */
[----:B------:R-:W-:Y:S01]  /*a7c0*/  BSSY B0, `(.L_x_376) ;  /* 0x0000079000007945 */ /* 0x000fe20003800000 */
[----:B------:R-:W-:Y:S01]  /*a7d0*/  IMAD.MOV.U32 R12, RZ, RZ, R23 ;  /* 0x000000ffff0c7224 */ /* 0x000fe200078e0017 */
[----:B------:R-:W-:Y:S01]  /*a7e0*/  BAR.SYNC.DEFER_BLOCKING 0x0 ;  /* 0x0000000000007b1d */ /* 0x000fe20000010000 */
[----:B------:R-:W-:Y:S01]  /*a7f0*/  ISETP.GE.OR P0, PT, R4, R63, P1 ;  /* 0x0000003f0400720c */ /* 0x000fe20000f06670 */
        /* <DEDUP_REMOVED lines=12> */
[----:B------:R-:W-:Y:S01]  /*a8c0*/  PRMT R56, R10, 0x7610, R56 ;  /* 0x000076100a387816 */ /* 0x000fe20000000038 */
[----:B------:R-:W-:Y:S05]  /*a8d0*/  @P0 BRA `(.L_x_377) ;  /* 0x0000067000000947 */ /* 0x000fea0003800000 */
[----:B------:R-:W-:Y:S01]  /*a8e0*/  IMAD.MOV.U32 R10, RZ, RZ, c[0x0][0x27c] ;  /* 0x00009f00ff0a7624 */ /* 0x000fe200078e00ff */
[----:B------:R-:W-:Y:S02]  /*a8f0*/  SHF.R.U64 R48, R48, 0x10, R49 ;  /* 0x0000001030307819 */ /* 0x000fe40000001231 */
[----:B------:R-:W-:Y:S02]  /*a900*/  SHF.R.U64 R52, R52, 0x10, R53 ;  /* 0x0000001034347819 */ /* 0x000fe40000001235 */
[----:B------:R-:W-:Y:S02]  /*a910*/  LEA.HI R13, R10, R29, RZ, 0x1d ;  /* 0x0000001d0a0d7211 */ /* 0x000fe400078fe8ff */
[----:B------:R-:W-:Y:S02]  /*a920*/  SHF.R.U64 R50, R50, 0x10, R51 ;  /* 0x0000001032327819 */ /* 0x000fe40000001233 */
[----:B------:R-:W-:Y:S01]  /*a930*/  SHF.R.S32.HI R10, RZ, 0x1f, R13 ;  /* 0x0000001fff0a7819 */ /* 0x000fe2000001140d */
[----:B------:R-:W-:Y:S01]  /*a940*/  IMAD.SHL.U32 R12, R13, 0x8, RZ ;  /* 0x000000080d0c7824 */ /* 0x000fe200078e00ff */
[----:B------:R-:W-:-:S02]  /*a950*/  SHF.R.U32.HI R51, RZ, 0x10, R51 ;  /* 0x00000010ff337819 */ /* 0x000fc40000011633 */
[----:B------:R-:W-:Y:S02]  /*a960*/  LEA.HI R10, R10, R13, RZ, 0x3 ;  /* 0x0000000d0a0a7211 */ /* 0x000fe400078f18ff */
[----:B------:R-:W-:Y:S02]  /*a970*/  LOP3.LUT R11, R11, 0x38, R12, 0xf8, !PT ;  /* 0x000000380b0b7812 */ /* 0x000fe400078ef80c */
[----:B------:R-:W1:Y:S01]  /*a980*/  LDS.128 R12, [R6+0x100] ;  /* 0x00010000060c7984 */ /* 0x000e620000000c00 */
[----:B------:R-:W-:Y:S01]  /*a990*/  IMAD.SHL.U32 R10, R10, 0x400, RZ ;  /* 0x000004000a0a7824 */ /* 0x000fe200078e00ff */
[----:B------:R-:W-:Y:S02]  /*a9a0*/  LOP3.LUT R8, R11, R8, RZ, 0x3c, !PT ;  /* 0x000000080b087212 */ /* 0x000fe400078e3cff */
[----:B------:R-:W-:Y:S02]  /*a9b0*/  PRMT R85, R85, 0x5410, R48 ;  /* 0x0000541055557816 */ /* 0x000fe40000000030 */
[----:B------:R-:W-:-:S02]  /*a9c0*/  LOP3.LUT R10, R10, 0x7fffe000, RZ, 0xc0, !PT ;  /* 0x7fffe0000a0a7812 */ /* 0x000fc400078ec0ff */
[----:B------:R-:W-:Y:S01]  /*a9d0*/  PRMT R89, R89, 0x5410, R52 ;  /* 0x0000541059597816 */ /* 0x000fe20000000034 */
[----:B------:R-:W-:Y:S01]  /*a9e0*/  IMAD.U32 R96, R85, 0x10000, RZ ;  /* 0x0001000055607824 */ /* 0x000fe200078e00ff */
[----:B------:R-:W-:Y:S02]  /*a9f0*/  IADD3 R81, R8, R10, R9 ;  /* 0x0000000a08517210 */ /* 0x000fe40007ffe009 */
[----:B------:R-:W-:Y:S01]  /*aa00*/  SHF.R.U64 R54, R54, 0x10, R55 ;  /* 0x0000001036367819 */ /* 0x000fe20000001237 */
[----:B------:R-:W-:Y:S01]  /*aa10*/  IMAD.U32 R92, R89, 0x10000, RZ ;  /* 0x00010000595c7824 */ /* 0x000fe200078e00ff */
[----:B------:R-:W-:Y:S01]  /*aa20*/  SHF.R.U32.HI R53, RZ, 0x10, R53 ;  /* 0x00000010ff357819 */ /* 0x000fe20000011635 */
[----:B------:R-:W-:Y:S01]  /*aa30*/  IMAD.SHL.U32 R81, R81, 0x2, RZ ;  /* 0x0000000251517824 */ /* 0x000fe200078e00ff */
[----:B------:R-:W-:Y:S02]  /*aa40*/  SHF.R.U32.HI R49, RZ, 0x10, R49 ;  /* 0x00000010ff317819 */ /* 0x000fe40000011631 */
[----:B------:R-:W-:-:S02]  /*aa50*/  PRMT R86, R86, 0x5410, R51 ;  /* 0x0000541056567816 */ /* 0x000fc40000000033 */
[----:B------:R-:W2:Y:S01]  /*aa60*/  LDS.128 R8, [R81+0x100] ;  /* 0x0001000051087984 */ /* 0x000ea20000000c00 */
[----:B------:R-:W-:Y:S02]  /*aa70*/  PRMT R91, R91, 0x5410, R54 ;  /* 0x000054105b5b7816 */ /* 0x000fe40000000036 */
[----:B------:R-:W-:Y:S02]  /*aa80*/  SHF.R.U32.HI R55, RZ, 0x10, R55 ;  /* 0x00000010ff377819 */ /* 0x000fe40000011637 */
[----:B------:R-:W-:Y:S02]  /*aa90*/  PRMT R88, R88, 0x5410, R53 ;  /* 0x0000541058587816 */ /* 0x000fe40000000035 */
[----:B------:R-:W-:Y:S02]  /*aaa0*/  PRMT R84, R84, 0x5410, R49 ;  /* 0x0000541054547816 */ /* 0x000fe40000000031 */
[----:B------:R-:W-:Y:S02]  /*aab0*/  PRMT R90, R90, 0x5410, R55 ;  /* 0x000054105a5a7816 */ /* 0x000fe40000000037 */
[----:B------:R-:W-:Y:S01]  /*aac0*/  LOP3.LUT R85, R85, 0xffff0000, RZ, 0xc0, !PT ;  /* 0xffff000055557812 */ /* 0x000fe200078ec0ff */
[----:B------:R-:W-:Y:S01]  /*aad0*/  IMAD.U32 R94, R84, 0x10000, RZ ;  /* 0x00010000545e7824 */ /* 0x000fe200078e00ff */
[----:B------:R-:W-:-:S02]  /*aae0*/  LOP3.LUT R89, R89, 0xffff0000, RZ, 0xc0, !PT ;  /* 0xffff000059597812 */ /* 0x000fc400078ec0ff */
[----:B------:R-:W-:Y:S02]  /*aaf0*/  PRMT R87, R87, 0x5410, R50 ;  /* 0x0000541057577816 */ /* 0x000fe40000000032 */
[----:B------:R-:W-:Y:S02]  /*ab00*/  LOP3.LUT R84, R84, 0xffff0000, RZ, 0xc0, !PT ;  /* 0xffff000054547812 */ /* 0x000fe400078ec0ff */
[C---:B-1----:R-:W-:Y:S01]  /*ab10*/  SHF.L.U32 R48, R13.reuse, 0x10, RZ ;  /* 0x000000100d307819 */ /* 0x042fe200000006ff */
[----:B------:R-:W-:Y:S01]  /*ab20*/  IMAD.U32 R49, R12, 0x10000, RZ ;  /* 0x000100000c317824 */ /* 0x000fe200078e00ff */
[----:B------:R-:W-:Y:S01]  /*ab30*/  LOP3.LUT R51, R13, 0xffff0000, RZ, 0xc0, !PT ;  /* 0xffff00000d337812 */ /* 0x000fe200078ec0ff */
[C---:B------:R-:W-:Y:S01]  /*ab40*/  IMAD.U32 R13, R15.reuse, 0x10000, RZ ;  /* 0x000100000f0d7824 */ /* 0x040fe200078e00ff */
[----:B------:R-:W-:Y:S01]  /*ab50*/  LOP3.LUT R52, R15, 0xffff0000, RZ, 0xc0, !PT ;  /* 0xffff00000f347812 */ /* 0x000fe200078ec0ff */
[----:B------:R-:W-:Y:S01]  /*ab60*/  IMAD.U32 R50, R14, 0x10000, RZ ;  /* 0x000100000e327824 */ /* 0x000fe200078e00ff */
[----:B------:R-:W-:-:S02]  /*ab70*/  LOP3.LUT R12, R12, 0xffff0000, RZ, 0xc0, !PT ;  /* 0xffff00000c0c7812 */ /* 0x000fc400078ec0ff */
[----:B------:R-:W-:Y:S01]  /*ab80*/  LOP3.LUT R14, R14, 0xffff0000, RZ, 0xc0, !PT ;  /* 0xffff00000e0e7812 */ /* 0x000fe200078ec0ff */
[----:B--2---:R-:W-:Y:S01]  /*ab90*/  IMAD.U32 R95, R8, 0x10000, RZ ;  /* 0x00010000085f7824 */ /* 0x004fe200078e00ff */
[----:B------:R-:W-:Y:S01]  /*aba0*/  SHF.L.U32 R15, R9, 0x10, RZ ;  /* 0x00000010090f7819 */ /* 0x000fe200000006ff */
[----:B------:R-:W-:Y:S01]  /*abb0*/  IMAD.U32 R55, R11, 0x10000, RZ ;  /* 0x000100000b377824 */ /* 0x000fe200078e00ff */
[----:B------:R-:W-:Y:S02]  /*abc0*/  LOP3.LUT R54, R9, 0xffff0000, RZ, 0xc0, !PT ;  /* 0xffff000009367812 */ /* 0x000fe400078ec0ff */
[C---:B------:R-:W-:Y:S01]  /*abd0*/  SHF.L.U32 R53, R10.reuse, 0x10, RZ ;  /* 0x000000100a357819 */ /* 0x040fe200000006ff */
[----:B------:R-:W-:Y:S01]  /*abe0*/  FMUL.FTZ R97, R15, R94 ;  /* 0x0000005e0f617220 */ /* 0x000fe20000410000 */
[----:B------:R-:W-:Y:S01]  /*abf0*/  LOP3.LUT R9, R10, 0xffff0000, RZ, 0xc0, !PT ;  /* 0xffff00000a097812 */ /* 0x000fe200078ec0ff */
[----:B------:R-:W-:Y:S01]  /*ac00*/  FMUL.FTZ R10, R95, R96 ;  /* 0x000000605f0a7220 */ /* 0x000fe20000410000 */
[----:B------:R-:W-:Y:S01]  /*ac10*/  LOP3.LUT R93, R11, 0xffff0000, RZ, 0xc0, !PT ;  /* 0xffff00000b5d7812 */ /* 0x000fe200078ec0ff */
[-C--:B------:R-:W-:Y:S01]  /*ac20*/  FMUL.FTZ R95, R95, R92.reuse ;  /* 0x0000005c5f5f7220 */ /* 0x080fe20000410000 */
[----:B------:R-:W-:Y:S01]  /*ac30*/  LOP3.LUT R8, R8, 0xffff0000, RZ, 0xc0, !PT ;  /* 0xffff000008087812 */ /* 0x000fe200078ec0ff */
[----:B------:R-:W-:-:S02]  /*ac40*/  FFMA.FTZ R11, R49, R92, -R10 ;  /* 0x0000005c310b7223 */ /* 0x000fc4000001080a */
[C---:B------:R-:W-:Y:S01]  /*ac50*/  IMAD.U32 R10, R88.reuse, 0x10000, RZ ;  /* 0x00010000580a7824 */ /* 0x040fe200078e00ff */
[----:B------:R-:W-:Y:S01]  /*ac60*/  LOP3.LUT R88, R88, 0xffff0000, RZ, 0xc0, !PT ;  /* 0xffff000058587812 */ /* 0x000fe200078ec0ff */
[----:B------:R-:W-:Y:S01]  /*ac70*/  FFMA.FTZ R49, R49, R96, R95 ;  /* 0x0000006031317223 */ /* 0x000fe2000001005f */
[----:B------:R-:W-:Y:S01]  /*ac80*/  SHF.L.U32 R96, R90, 0x10, RZ ;  /* 0x000000105a607819 */ /* 0x000fe200000006ff */
[C---:B------:R-:W-:Y:S01]  /*ac90*/  IMAD.U32 R92, R86.reuse, 0x10000, RZ ;  /* 0x00010000565c7824 */ /* 0x040fe200078e00ff */
[----:B------:R-:W-:Y:S01]  /*aca0*/  LOP3.LUT R86, R86, 0xffff0000, RZ, 0xc0, !PT ;  /* 0xffff000056567812 */ /* 0x000fe200078ec0ff */
[----:B------:R-:W-:Y:S01]  /*acb0*/  FMUL.FTZ R95, R15, R10 ;  /* 0x0000000a0f5f7220 */ /* 0x000fe20000410000 */
[----:B------:R-:W-:Y:S01]  /*acc0*/  LOP3.LUT R90, R90, 0xffff0000, RZ, 0xc0, !PT ;  /* 0xffff00005a5a7812 */ /* 0x000fe200078ec0ff */
[C---:B------:R-:W-:Y:S02]  /*acd0*/  FMUL.FTZ R15, R55.reuse, R92 ;  /* 0x0000005c370f7220 */ /* 0x040fe40000410000 */
[----:B------:R-:W-:-:S02]  /*ace0*/  FMUL.FTZ R55, R55, R96 ;  /* 0x0000006037377220 */ /* 0x000fc40000410000 */
[C---:B------:R-:W-:Y:S02]  /*acf0*/  FFMA.FTZ R15, R13.reuse, R96, -R15 ;  /* 0x000000600d0f7223 */ /* 0x040fe4000001080f */
[----:B------:R-:W-:Y:S02]  /*ad00*/  FFMA.FTZ R55, R13, R92, R55 ;  /* 0x0000005c0d377223 */ /* 0x000fe40000010037 */
[----:B------:R-:W-:Y:S02]  /*ad10*/  FMUL.FTZ R13, R8, R85 ;  /* 0x00000055080d7220 */ /* 0x000fe40000410000 */
[----:B------:R-:W-:Y:S02]  /*ad20*/  FFMA.FTZ R10, R48, R10, -R97 ;  /* 0x0000000a300a7223 */ /* 0x000fe40000010861 */
[-C--:B------:R-:W-:Y:S02]  /*ad30*/  FMUL.FTZ R8, R8, R89.reuse ;  /* 0x0000005908087220 */ /* 0x080fe40000410000 */
[----:B------:R-:W-:-:S02]  /*ad40*/  FFMA.FTZ R92, R12, R89, -R13 ;  /* 0x000000590c5c7223 */ /* 0x000fc4000001080d */
[----:B------:R-:W-:Y:S02]  /*ad50*/  FFMA.FTZ R48, R48, R94, R95 ;  /* 0x0000005e30307223 */ /* 0x000fe4000001005f */
[C---:B------:R-:W-:Y:S01]  /*ad60*/  IMAD.U32 R89, R87.reuse, 0x10000, RZ ;  /* 0x0001000057597824 */ /* 0x040fe200078e00ff */
[----:B------:R-:W-:Y:S01]  /*ad70*/  LOP3.LUT R87, R87, 0xffff0000, RZ, 0xc0, !PT ;  /* 0xffff000057577812 */ /* 0x000fe200078ec0ff */
[C---:B------:R-:W-:Y:S01]  /*ad80*/  IMAD.U32 R94, R91.reuse, 0x10000, RZ ;  /* 0x000100005b5e7824 */ /* 0x040fe200078e00ff */
[----:B------:R-:W-:Y:S01]  /*ad90*/  LOP3.LUT R91, R91, 0xffff0000, RZ, 0xc0, !PT ;  /* 0xffff00005b5b7812 */ /* 0x000fe200078ec0ff */
[----:B------:R-:W-:Y:S01]  /*ada0*/  FFMA.FTZ R8, R12, R85, R8 ;  /* 0x000000550c087223 */ /* 0x000fe20000010008 */
[----:B------:R-:W-:Y:S01]  /*adb0*/  F2FP.BF16.PACK_AB R12, R92, R11 ;  /* 0x0000000b5c0c723e */ /* 0x000fe200000010ff */
[----:B------:R-:W-:Y:S02]  /*adc0*/  FMUL.FTZ R13, R54, R84 ;  /* 0x00000054360d7220 */ /* 0x000fe40000410000 */
[----:B------:R-:W-:Y:S01]  /*add0*/  FMUL.FTZ R85, R53, R89 ;  /* 0x0000005935557220 */ /* 0x000fe20000410000 */
[----:B------:R-:W-:Y:S01]  /*ade0*/  F2FP.BF16.PACK_AB R8, R8, R49 ;  /* 0x000000310808723e */ /* 0x000fe200000010ff */
[----:B------:R-:W-:-:S02]  /*adf0*/  FMUL.FTZ R54, R54, R88 ;  /* 0x0000005836367220 */ /* 0x000fc40000410000 */
[----:B------:R-:W-:Y:S02]  /*ae00*/  FMUL.FTZ R53, R53, R94 ;  /* 0x0000005e35357220 */ /* 0x000fe40000410000 */
[C---:B------:R-:W-:Y:S02]  /*ae10*/  FFMA.FTZ R13, R51.reuse, R88, -R13 ;  /* 0x00000058330d7223 */ /* 0x040fe4000001080d */
[----:B------:R-:W-:Y:S02]  /*ae20*/  FFMA.FTZ R51, R51, R84, R54 ;  /* 0x0000005433337223 */ /* 0x000fe40000010036 */
[C---:B------:R-:W-:Y:S01]  /*ae30*/  FFMA.FTZ R85, R50.reuse, R94, -R85 ;  /* 0x0000005e32557223 */ /* 0x040fe20000010855 */
[----:B------:R-:W-:Y:S01]  /*ae40*/  F2FP.BF16.PACK_AB R13, R13, R10 ;  /* 0x0000000a0d0d723e */ /* 0x000fe200000010ff */
[----:B------:R-:W-:Y:S02]  /*ae50*/  FFMA.FTZ R53, R50, R89, R53 ;  /* 0x0000005932357223 */ /* 0x000fe40000010035 */
[----:B------:R-:W-:-:S02]  /*ae60*/  FMUL.FTZ R50, R9, R87 ;  /* 0x0000005709327220 */ /* 0x000fc40000410000 */
[-C--:B------:R-:W-:Y:S02]  /*ae70*/  FMUL.FTZ R54, R9, R91.reuse ;  /* 0x0000005b09367220 */ /* 0x080fe40000410000 */
[C---:B------:R-:W-:Y:S02]  /*ae80*/  FMUL.FTZ R9, R93.reuse, R86 ;  /* 0x000000565d097220 */ /* 0x040fe40000410000 */
[-C--:B------:R-:W-:Y:S02]  /*ae90*/  FMUL.FTZ R93, R93, R90.reuse ;  /* 0x0000005a5d5d7220 */ /* 0x080fe40000410000 */
[----:B------:R-:W-:Y:S02]  /*aea0*/  FFMA.FTZ R50, R14, R91, -R50 ;  /* 0x0000005b0e327223 */ /* 0x000fe40000010832 */
[----:B------:R-:W-:Y:S01]  /*aeb0*/  FFMA.FTZ R90, R52, R90, -R9 ;  /* 0x0000005a345a7223 */ /* 0x000fe20000010809 */
[----:B------:R-:W-:Y:S01]  /*aec0*/  F2FP.BF16.PACK_AB R9, R51, R48 ;  /* 0x000000303309723e */ /* 0x000fe200000010ff */
[----:B------:R-:W-:Y:S01]  /*aed0*/  FFMA.FTZ R54, R14, R87, R54 ;  /* 0x000000570e367223 */ /* 0x000fe20000010036 */
[----:B------:R-:W-:Y:S01]  /*aee0*/  F2FP.BF16.PACK_AB R14, R50, R85 ;  /* 0x00000055320e723e */ /* 0x000fe200000010ff */
[----:B------:R-:W-:Y:S01]  /*aef0*/  FFMA.FTZ R52, R52, R86, R93 ;  /* 0x0000005634347223 */ /* 0x000fe2000001005d */
[----:B------:R-:W-:-:S02]  /*af00*/  F2FP.BF16.PACK_AB R15, R90, R15 ;  /* 0x0000000f5a0f723e */ /* 0x000fc400000010ff */
[----:B------:R-:W-:Y:S02]  /*af10*/  F2FP.BF16.PACK_AB R10, R54, R53 ;  /* 0x00000035360a723e */ /* 0x000fe400000010ff */
[----:B------:R-:W-:Y:S01]  /*af20*/  F2FP.BF16.PACK_AB R11, R52, R55 ;  /* 0x00000037340b723e */ /* 0x000fe200000010ff */
[----:B------:R1:W-:Y:S04]  /*af30*/  STS.128 [R6+0x100], R12 ;  /* 0x0001000c06007388 */ /* 0x0003e80000000c00 */
[----:B------:R1:W-:Y:S02]  /*af40*/  STS.128 [R81+0x100], R8 ;  /* 0x0001000851007388 */ /* 0x0003e40000000c00 */
.L_x_377:
[----:B------:R-:W-:Y:S05]  /*af50*/  BSYNC B0 ;  /* 0x0000000000007941 */ /* 0x000fea0003800000 */
.L_x_376:
[----:B-1----:R-:W-:Y:S01]  /*af60*/  IADD3 R9, R4, 0x20, RZ ;  /* 0x0000002004097810 */ /* 0x002fe20007ffe0ff */
[----:B------:R-:W-:Y:S03]  /*af70*/  BSSY B0, `(.L_x_378) ;  /* 0x0000074000007945 */ /* 0x000fe60003800000 */
[----:B------:R-:W-:-:S13]  /*af80*/  ISETP.GE.OR P0, PT, R9, R63, P1 ;  /* 0x0000003f0900720c */ /* 0x000fda0000f06670 */
[----:B------:R-:W-:Y:S05]  /*af90*/  @P0 BRA `(.L_x_379) ;  /* 0x0000071000000947 */ /* 0x000fea0003800000 */
[----:B------:R-:W-:Y:S01]  /*afa0*/  IMAD.MOV.U32 R8, RZ, RZ, c[0x0][0x27c] ;  /* 0x00009f00ff087624 */ /* 0x000fe200078e00ff */
[----:B------:R-:W-:Y:S01]  /*afb0*/  SHF.R.S32.HI R6, RZ, 0x1f, R9 ;  /* 0x0000001fff067819 */ /* 0x000fe20000011409 */
[----:B------:R-:W-:Y:S01]  /*afc0*/  IMAD.SHL.U32 R10, R9, 0x40, RZ ;  /* 0x00000040090a7824 */ /* 0x000fe200078e00ff */
[----:B------:R-:W-:Y:S02]  /*afd0*/  SHF.R.U64 R40, R40, 0x10, R41 ;  /* 0x0000001028287819 */ /* 0x000fe40000001229 */
[----:B------:R-:W-:Y:S02]  /*afe0*/  LEA.HI R11, R8, R29, RZ, 0x1d ;  /* 0x0000001d080b7211 */ /* 0x000fe400078fe8ff */
[----:B------:R-:W-:Y:S02]  /*aff0*/  LEA.HI R6, R6, R9, RZ, 0x3 ;  /* 0x0000000906067211 */ /* 0x000fe400078f18ff */
[----:B------:R-:W-:Y:S01]  /*b000*/  SHF.R.S32.HI R8, RZ, 0x1f, R11 ;  /* 0x0000001fff087819 */ /* 0x000fe2000001140b */
[----:B------:R-:W-:Y:S01]  /*b010*/  IMAD.SHL.U32 R9, R11, 0x8, RZ ;  /* 0x000000080b097824 */ /* 0x000fe200078e00ff */
[----:B------:R-:W-:Y:S01]  /*b020*/  LOP3.LUT R10, R10, 0x1c0, RZ, 0xc0, !PT ;  /* 0x000001c00a0a7812 */ /* 0x000fe200078ec0ff */
[----:B------:R-:W-:Y:S01]  /*b030*/  IMAD.SHL.U32 R6, R6, 0x40, RZ ;  /* 0x0000004006067824 */ /* 0x000fe200078e00ff */
[----:B------:R-:W-:-:S02]  /*b040*/  LEA.HI R8, R8, R11, RZ, 0x3 ;  /* 0x0000000b08087211 */ /* 0x000fc400078f18ff */
[----:B------:R-:W-:Y:S02]  /*b050*/  LOP3.LUT R12, R10, 0x38, R82, 0xf8, !PT ;  /* 0x000000380a0c7812 */ /* 0x000fe400078ef852 */
[----:B------:R-:W-:Y:S01]  /*b060*/  SHF.R.U32.HI R13, RZ, 0x3, R10 ;  /* 0x00000003ff0d7819 */ /* 0x000fe2000001160a */
[----:B------:R-:W-:Y:S01]  /*b070*/  IMAD.SHL.U32 R8, R8, 0x400, RZ ;  /* 0x0000040008087824 */ /* 0x000fe200078e00ff */
[----:B------:R-:W-:Y:S02]  /*b080*/  LOP3.LUT R6, R6, 0xfffffe00, RZ, 0xc0, !PT ;  /* 0xfffffe0006067812 */ /* 0x000fe400078ec0ff */
[----:B------:R-:W-:Y:S02]  /*b090*/  LOP3.LUT R10, R10, 0x38, R9, 0xf8, !PT ;  /* 0x000000380a0a7812 */ /* 0x000fe400078ef809 */
[----:B------:R-:W-:Y:S02]  /*b0a0*/  LOP3.LUT R12, R6, R12, R13, 0xf6, !PT ;  /* 0x0000000c060c7212 */ /* 0x000fe400078ef60d */
[----:B------:R-:W-:-:S02]  /*b0b0*/  LOP3.LUT R13, R10, R13, RZ, 0x3c, !PT ;  /* 0x0000000d0a0d7212 */ /* 0x000fc400078e3cff */
[----:B------:R-:W-:Y:S01]  /*b0c0*/  LOP3.LUT R8, R8, 0x7fffe000, RZ, 0xc0, !PT ;  /* 0x7fffe00008087812 */ /* 0x000fe200078ec0ff */
[----:B------:R-:W-:Y:S01]  /*b0d0*/  IMAD.SHL.U32 R48, R12, 0x2, RZ ;  /* 0x000000020c307824 */ /* 0x000fe200078e00ff */
[----:B------:R-:W-:Y:S02]  /*b0e0*/  SHF.R.U32.HI R41, RZ, 0x10, R41 ;  /* 0x00000010ff297819 */ /* 0x000fe40000011629 */
[----:B------:R-:W-:Y:S02]  /*b0f0*/  IADD3 R6, R13, R8, R6 ;  /* 0x000000080d067210 */ /* 0x000fe40007ffe006 */
[----:B------:R-:W1:Y:S01]  /*b100*/  LDS.128 R12, [R48+0x100] ;  /* 0x00010000300c7984 */ /* 0x000e620000000c00 */
[----:B------:R-:W-:Y:S02]  /*b110*/  SHF.R.U64 R42, R42, 0x10, R43 ;  /* 0x000000102a2a7819 */ /* 0x000fe4000000122b */
[----:B------:R-:W-:Y:S01]  /*b120*/  IMAD.SHL.U32 R6, R6, 0x2, RZ ;  /* 0x0000000206067824 */ /* 0x000fe200078e00ff */
[----:B------:R-:W-:-:S02]  /*b130*/  SHF.R.U64 R44, R44, 0x10, R45 ;  /* 0x000000102c2c7819 */ /* 0x000fc4000000122d */
[----:B------:R-:W-:Y:S02]  /*b140*/  SHF.R.U32.HI R43, RZ, 0x10, R43 ;  /* 0x00000010ff2b7819 */ /* 0x000fe4000001162b */
[----:B------:R-:W2:Y:S01]  /*b150*/  LDS.128 R8, [R6+0x100] ;  /* 0x0001000006087984 */ /* 0x000ea20000000c00 */
[----:B------:R-:W-:Y:S02]  /*b160*/  SHF.R.U32.HI R45, RZ, 0x10, R45 ;  /* 0x00000010ff2d7819 */ /* 0x000fe4000001162d */
[----:B------:R-:W-:Y:S02]  /*b170*/  PRMT R73, R73, 0x5410, R40 ;  /* 0x0000541049497816 */ /* 0x000fe40000000028 */
[----:B------:R-:W-:Y:S02]  /*b180*/  PRMT R72, R72, 0x5410, R41 ;  /* 0x0000541048487816 */ /* 0x000fe40000000029 */
[----:B------:R-:W-:Y:S02]  /*b190*/  PRMT R74, R74, 0x5410, R43 ;  /* 0x000054104a4a7816 */ /* 0x000fe4000000002b */
[----:B------:R-:W-:Y:S01]  /*b1a0*/  PRMT R77, R77, 0x5410, R44 ;  /* 0x000054104d4d7816 */ /* 0x000fe2000000002c */
[----:B------:R-:W-:Y:S01]  /*b1b0*/  IMAD.U32 R53, R72, 0x10000, RZ ;  /* 0x0001000048357824 */ /* 0x000fe200078e00ff */
[----:B------:R-:W-:-:S02]  /*b1c0*/  PRMT R76, R76, 0x5410, R45 ;  /* 0x000054104c4c7816 */ /* 0x000fc4000000002d */
[--C-:B------:R-:W-:Y:S02]  /*b1d0*/  SHF.R.U64 R49, R46, 0x10, R47.reuse ;  /* 0x000000102e317819 */ /* 0x100fe4000000122f */
[----:B------:R-:W-:Y:S01]  /*b1e0*/  SHF.R.U32.HI R46, RZ, 0x10, R47 ;  /* 0x00000010ff2e7819 */ /* 0x000fe2000001162f */
[C---:B------:R-:W-:Y:S01]  /*b1f0*/  IMAD.U32 R47, R77.reuse, 0x10000, RZ ;  /* 0x000100004d2f7824 */ /* 0x040fe200078e00ff */
[----:B------:R-:W-:Y:S02]  /*b200*/  PRMT R80, R80, 0x5410, R49 ;  /* 0x0000541050507816 */ /* 0x000fe40000000031 */
[----:B------:R-:W-:Y:S02]  /*b210*/  LOP3.LUT R52, R77, 0xffff0000, RZ, 0xc0, !PT ;  /* 0xffff00004d347812 */ /* 0x000fe400078ec0ff */
[----:B------:R-:W-:Y:S01]  /*b220*/  PRMT R79, R79, 0x5410, R46 ;  /* 0x000054104f4f7816 */ /* 0x000fe2000000002e */
[----:B------:R-:W-:Y:S01]  /*b230*/  IMAD.U32 R55, R80, 0x10000, RZ ;  /* 0x0001000050377824 */ /* 0x000fe200078e00ff */
[----:B------:R-:W-:-:S02]  /*b240*/  LOP3.LUT R72, R72, 0xffff0000, RZ, 0xc0, !PT ;  /* 0xffff000048487812 */ /* 0x000fc400078ec0ff */
[----:B------:R-:W-:Y:S02]  /*b250*/  PRMT R75, R75, 0x5410, R42 ;  /* 0x000054104b4b7816 */ /* 0x000fe4000000002a */
[----:B------:R-:W-:Y:S01]  /*b260*/  LOP3.LUT R80, R80, 0xffff0000, RZ, 0xc0, !PT ;  /* 0xffff000050507812 */ /* 0x000fe200078ec0ff */
[C---:B-1----:R-:W-:Y:S01]  /*b270*/  IMAD.U32 R41, R12.reuse, 0x10000, RZ ;  /* 0x000100000c297824 */ /* 0x042fe200078e00ff */
[----:B------:R-:W-:Y:S01]  /*b280*/  LOP3.LUT R40, R12, 0xffff0000, RZ, 0xc0, !PT ;  /* 0xffff00000c287812 */ /* 0x000fe200078ec0ff */
[C---:B------:R-:W-:Y:S01]  /*b290*/  IMAD.U32 R12, R13.reuse, 0x10000, RZ ;  /* 0x000100000d0c7824 */ /* 0x040fe200078e00ff */
[----:B------:R-:W-:Y:S01]  /*b2a0*/  LOP3.LUT R43, R13, 0xffff0000, RZ, 0xc0, !PT ;  /* 0xffff00000d2b7812 */ /* 0x000fe200078ec0ff */
[C---:B------:R-:W-:Y:S01]  /*b2b0*/  IMAD.U32 R13, R15.reuse, 0x10000, RZ ;  /* 0x000100000f0d7824 */ /* 0x040fe200078e00ff */
[----:B------:R-:W-:Y:S01]  /*b2c0*/  LOP3.LUT R45, R15, 0xffff0000, RZ, 0xc0, !PT ;  /* 0xffff00000f2d7812 */ /* 0x000fe200078ec0ff */
[C---:B------:R-:W-:Y:S01]  /*b2d0*/  IMAD.U32 R42, R14.reuse, 0x10000, RZ ;  /* 0x000100000e2a7824 */ /* 0x040fe200078e00ff */
[----:B------:R-:W-:Y:S01]  /*b2e0*/  LOP3.LUT R14, R14, 0xffff0000, RZ, 0xc0, !PT ;  /* 0xffff00000e0e7812 */ /* 0x000fe200078ec0ff */
[----:B--2---:R-:W-:Y:S01]  /*b2f0*/  IMAD.U32 R50, R10, 0x10000, RZ ;  /* 0x000100000a327824 */ /* 0x004fe200078e00ff */
[C---:B------:R-:W-:Y:S01]  /*b300*/  SHF.L.U32 R44, R8.reuse, 0x10, RZ ;  /* 0x00000010082c7819 */ /* 0x040fe200000006ff */
[----:B------:R-:W-:Y:S01]  /*b310*/  IMAD.U32 R46, R11, 0x10000, RZ ;  /* 0x000100000b2e7824 */ /* 0x000fe200078e00ff */
[----:B------:R-:W-:Y:S01]  /*b320*/  LOP3.LUT R15, R8, 0xffff0000, RZ, 0xc0, !PT ;  /* 0xffff0000080f7812 */ /* 0x000fe200078ec0ff */
[C---:B------:R-:W-:Y:S01]  /*b330*/  IMAD.U32 R8, R9.reuse, 0x10000, RZ ;  /* 0x0001000009087824 */ /* 0x040fe200078e00ff */
[----:B------:R-:W-:Y:S01]  /*b340*/  LOP3.LUT R51, R9, 0xffff0000, RZ, 0xc0, !PT ;  /* 0xffff000009337812 */ /* 0x000fe200078ec0ff */
[----:B------:R-:W-:Y:S01]  /*b350*/  IMAD.U32 R9, R73, 0x10000, RZ ;  /* 0x0001000049097824 */ /* 0x000fe200078e00ff */
[----:B------:R-:W-:-:S02]  /*b360*/  LOP3.LUT R49, R10, 0xffff0000, RZ, 0xc0, !PT ;  /* 0xffff00000a317812 */ /* 0x000fc400078ec0ff */
[----:B------:R-:W-:Y:S01]  /*b370*/  LOP3.LUT R73, R73, 0xffff0000, RZ, 0xc0, !PT ;  /* 0xffff000049497812 */ /* 0x000fe200078ec0ff */
[C---:B------:R-:W-:Y:S01]  /*b380*/  FMUL.FTZ R10, R44.reuse, R9 ;  /* 0x000000092c0a7220 */ /* 0x040fe20000410000 */
[----:B------:R-:W-:Y:S01]  /*b390*/  LOP3.LUT R11, R11, 0xffff0000, RZ, 0xc0, !PT ;  /* 0xffff00000b0b7812 */ /* 0x000fe200078ec0ff */
[-C--:B------:R-:W-:Y:S02]  /*b3a0*/  FMUL.FTZ R44, R44, R47.reuse ;  /* 0x0000002f2c2c7220 */ /* 0x080fe40000410000 */
[C---:B------:R-:W-:Y:S02]  /*b3b0*/  FFMA.FTZ R10, R41.reuse, R47, -R10 ;  /* 0x0000002f290a7223 */ /* 0x040fe4000001080a */
[----:B------:R-:W-:Y:S01]  /*b3c0*/  FFMA.FTZ R44, R41, R9, R44 ;  /* 0x00000009292c7223 */ /* 0x000fe2000001002c */
[C---:B------:R-:W-:Y:S01]  /*b3d0*/  SHF.L.U32 R9, R76.reuse, 0x10, RZ ;  /* 0x000000104c097819 */ /* 0x040fe200000006ff */
[C---:B------:R-:W-:Y:S01]  /*b3e0*/  FMUL.FTZ R47, R15.reuse, R73 ;  /* 0x000000490f2f7220 */ /* 0x040fe20000410000 */
[----:B------:R-:W-:Y:S01]  /*b3f0*/  LOP3.LUT R76, R76, 0xffff0000, RZ, 0xc0, !PT ;  /* 0xffff00004c4c7812 */ /* 0x000fe200078ec0ff */
[----:B------:R-:W-:-:S02]  /*b400*/  FMUL.FTZ R15, R15, R52 ;  /* 0x000000340f0f7220 */ /* 0x000fc40000410000 */
[----:B------:R-:W-:Y:S02]  /*b410*/  FMUL.FTZ R41, R8, R53 ;  /* 0x0000003508297220 */ /* 0x000fe40000410000 */
[----:B------:R-:W-:Y:S02]  /*b420*/  FFMA.FTZ R47, R40, R52, -R47 ;  /* 0x00000034282f7223 */ /* 0x000fe4000001082f */
[----:B------:R-:W-:Y:S02]  /*b430*/  FMUL.FTZ R8, R8, R9 ;  /* 0x0000000908087220 */ /* 0x000fe40000410000 */
[C---:B------:R-:W-:Y:S01]  /*b440*/  IMAD.U32 R52, R74.reuse, 0x10000, RZ ;  /* 0x000100004a347824 */ /* 0x040fe200078e00ff */
[----:B------:R-:W-:Y:S01]  /*b450*/  LOP3.LUT R74, R74, 0xffff0000, RZ, 0xc0, !PT ;  /* 0xffff00004a4a7812 */ /* 0x000fe200078ec0ff */
[----:B------:R-:W-:Y:S02]  /*b460*/  FFMA.FTZ R15, R40, R73, R15 ;  /* 0x00000049280f7223 */ /* 0x000fe4000001000f */
[----:B------:R-:W-:-:S02]  /*b470*/  FFMA.FTZ R41, R12, R9, -R41 ;  /* 0x000000090c297223 */ /* 0x000fc40000010829 */
[----:B------:R-:W-:Y:S02]  /*b480*/  IMAD.U32 R40, R79, 0x10000, RZ ;  /* 0x000100004f287824 */ /* 0x000fe400078e00ff */
[----:B------:R-:W-:Y:S02]  /*b490*/  FFMA.FTZ R9, R12, R53, R8 ;  /* 0x000000350c097223 */ /* 0x000fe40000010008 */
[C---:B------:R-:W-:Y:S02]  /*b4a0*/  FMUL.FTZ R8, R46.reuse, R52 ;  /* 0x000000342e087220 */ /* 0x040fe40000410000 */
[-C--:B------:R-:W-:Y:S02]  /*b4b0*/  FMUL.FTZ R46, R46, R40.reuse ;  /* 0x000000282e2e7220 */ /* 0x080fe40000410000 */
[----:B------:R-:W-:Y:S02]  /*b4c0*/  FFMA.FTZ R40, R13, R40, -R8 ;  /* 0x000000280d287223 */ /* 0x000fe40000010808 */
[----:B------:R-:W-:-:S02]  /*b4d0*/  FMUL.FTZ R8, R51, R72 ;  /* 0x0000004833087220 */ /* 0x000fc40000410000 */
[C---:B------:R-:W-:Y:S01]  /*b4e0*/  IMAD.U32 R53, R75.reuse, 0x10000, RZ ;  /* 0x000100004b357824 */ /* 0x040fe200078e00ff */
[----:B------:R-:W-:Y:S01]  /*b4f0*/  LOP3.LUT R75, R75, 0xffff0000, RZ, 0xc0, !PT ;  /* 0xffff00004b4b7812 */ /* 0x000fe200078ec0ff */
[-C--:B------:R-:W-:Y:S02]  /*b500*/  FMUL.FTZ R51, R51, R76.reuse ;  /* 0x0000004c33337220 */ /* 0x080fe40000410000 */
[----:B------:R-:W-:Y:S01]  /*b510*/  FFMA.FTZ R76, R43, R76, -R8 ;  /* 0x0000004c2b4c7223 */ /* 0x000fe20000010808 */
[----:B------:R-:W-:Y:S01]  /*b520*/  LOP3.LUT R8, R79, 0xffff0000, RZ, 0xc0, !PT ;  /* 0xffff00004f087812 */ /* 0x000fe200078ec0ff */
[----:B------:R-:W-:Y:S02]  /*b530*/  FMUL.FTZ R12, R50, R53 ;  /* 0x00000035320c7220 */ /* 0x000fe40000410000 */
[----:B------:R-:W-:Y:S02]  /*b540*/  FFMA.FTZ R52, R13, R52, R46 ;  /* 0x000000340d347223 */ /* 0x000fe4000001002e */
[----:B------:R-:W-:-:S02]  /*b550*/  FFMA.FTZ R72, R43, R72, R51 ;  /* 0x000000482b487223 */ /* 0x000fc40000010033 */
[-C--:B------:R-:W-:Y:S02]  /*b560*/  FMUL.FTZ R50, R50, R55.reuse ;  /* 0x0000003732327220 */ /* 0x080fe40000410000 */
[----:B------:R-:W-:Y:S01]  /*b570*/  FFMA.FTZ R55, R42, R55, -R12 ;  /* 0x000000372a377223 */ /* 0x000fe2000001080c */
[----:B------:R-:W-:Y:S01]  /*b580*/  F2FP.BF16.PACK_AB R9, R72, R9 ;  /* 0x000000094809723e */ /* 0x000fe200000010ff */
[----:B------:R-:W-:Y:S02]  /*b590*/  FMUL.FTZ R43, R49, R75 ;  /* 0x0000004b312b7220 */ /* 0x000fe40000410000 */
[----:B------:R-:W-:Y:S02]  /*b5a0*/  FMUL.FTZ R13, R11, R74 ;  /* 0x0000004a0b0d7220 */ /* 0x000fe40000410000 */
[----:B------:R-:W-:Y:S02]  /*b5b0*/  FMUL.FTZ R49, R49, R80 ;  /* 0x0000005031317220 */ /* 0x000fe40000410000 */
[----:B------:R-:W-:-:S02]  /*b5c0*/  FMUL.FTZ R12, R11, R8 ;  /* 0x000000080b0c7220 */ /* 0x000fc40000410000 */
[----:B------:R-:W-:Y:S02]  /*b5d0*/  FFMA.FTZ R80, R14, R80, -R43 ;  /* 0x000000500e507223 */ /* 0x000fe4000001082b */
[----:B------:R-:W-:Y:S01]  /*b5e0*/  FFMA.FTZ R11, R45, R8, -R13 ;  /* 0x000000082d0b7223 */ /* 0x000fe2000001080d */
[----:B------:R-:W-:Y:S01]  /*b5f0*/  F2FP.BF16.PACK_AB R8, R15, R44 ;  /* 0x0000002c0f08723e */ /* 0x000fe200000010ff */
[----:B------:R-:W-:Y:S01]  /*b600*/  FFMA.FTZ R50, R42, R53, R50 ;  /* 0x000000352a327223 */ /* 0x000fe20000010032 */
[----:B------:R-:W-:Y:S01]  /*b610*/  F2FP.BF16.PACK_AB R13, R76, R41 ;  /* 0x000000294c0d723e */ /* 0x000fe200000010ff */
[----:B------:R-:W-:Y:S01]  /*b620*/  FFMA.FTZ R75, R14, R75, R49 ;  /* 0x0000004b0e4b7223 */ /* 0x000fe20000010031 */
[----:B------:R-:W-:Y:S01]  /*b630*/  F2FP.BF16.PACK_AB R14, R80, R55 ;  /* 0x00000037500e723e */ /* 0x000fe200000010ff */
[----:B------:R-:W-:Y:S01]  /*b640*/  FFMA.FTZ R45, R45, R74, R12 ;  /* 0x0000004a2d2d7223 */ /* 0x000fe2000001000c */
[----:B------:R-:W-:Y:S02]  /*b650*/  F2FP.BF16.PACK_AB R12, R47, R10 ;  /* 0x0000000a2f0c723e */ /* 0x000fe400000010ff */
[----:B------:R-:W-:-:S02]  /*b660*/  F2FP.BF16.PACK_AB R15, R11, R40 ;  /* 0x000000280b0f723e */ /* 0x000fc400000010ff */
[----:B------:R-:W-:Y:S02]  /*b670*/  F2FP.BF16.PACK_AB R10, R75, R50 ;  /* 0x000000324b0a723e */ /* 0x000fe400000010ff */
[----:B------:R-:W-:Y:S01]  /*b680*/  F2FP.BF16.PACK_AB R11, R45, R52 ;  /* 0x000000342d0b723e */ /* 0x000fe200000010ff */
[----:B------:R1:W-:Y:S04]  /*b690*/  STS.128 [R48+0x100], R12 ;  /* 0x0001000c30007388 */ /* 0x0003e80000000c00 */
[----:B------:R1:W-:Y:S02]  /*b6a0*/  STS.128 [R6+0x100], R8 ;  /* 0x0001000806007388 */ /* 0x0003e40000000c00 */
.L_x_379:
[----:B------:R-:W-:Y:S05]  /*b6b0*/  BSYNC B0 ;  /* 0x0000000000007941 */ /* 0x000fea0003800000 */
.L_x_378:
        /* <DEDUP_REMOVED lines=35> */
[----:B------:R-:W-:Y:S02]  /*b8f0*/  SHF.R.U64 R34, R34, 0x10, R35 ;  /* 0x0000001022227819 */ /* 0x000fe40000001223 */
[----:B------:R-:W-:Y:S01]  /*b900*/  PRMT R66, R66, 0x5410, R27 ;  /* 0x0000541042427816 */ /* 0x000fe2000000001b */
[----:B------:R-:W-:Y:S01]  /*b910*/  IMAD.U32 R45, R64, 0x10000, RZ ;  /* 0x00010000402d7824 */ /* 0x000fe200078e00ff */
[----:B------:R-:W-:-:S02]  /*b920*/  SHF.R.U32.HI R35, RZ, 0x10, R35 ;  /* 0x00000010ff237819 */ /* 0x000fc40000011623 */
[----:B------:R-:W-:Y:S02]  /*b930*/  PRMT R69, R69, 0x5410, R32 ;  /* 0x0000541045457816 */ /* 0x000fe40000000020 */
[----:B------:R-:W-:Y:S02]  /*b940*/  PRMT R68, R68, 0x5410, R33 ;  /* 0x0000541044447816 */ /* 0x000fe40000000021 */
[----:B------:R-:W-:Y:S01]  /*b950*/  PRMT R70, R70, 0x5410, R35 ;  /* 0x0000541046467816 */ /* 0x000fe20000000023 */
[C---:B------:R-:W-:Y:S01]  /*b960*/  IMAD.U32 R35, R69.reuse, 0x10000, RZ ;  /* 0x0001000045237824 */ /* 0x040fe200078e00ff */
[----:B------:R-:W-:Y:S02]  /*b970*/  LOP3.LUT R44, R69, 0xffff0000, RZ, 0xc0, !PT ;  /* 0xffff0000452c7812 */ /* 0x000fe400078ec0ff */
[----:B------:R-:W-:Y:S02]  /*b980*/  PRMT R67, R67, 0x5410, R26 ;  /* 0x0000541043437816 */ /* 0x000fe4000000001a */
[----:B------:R-:W-:-:S02]  /*b990*/  PRMT R71, R71, 0x5410, R34 ;  /* 0x0000541047477816 */ /* 0x000fc40000000022 */
[----:B------:R-:W-:-:S03]  /*b9a0*/  LOP3.LUT R64, R64, 0xffff0000, RZ, 0xc0, !PT ;  /* 0xffff000040407812 */ /* 0x000fc600078ec0ff */
[C---:B------:R-:W-:Y:S01]  /*b9b0*/  IMAD.U32 R47, R71.reuse, 0x10000, RZ ;  /* 0x00010000472f7824 */ /* 0x040fe200078e00ff */
        /* <DEDUP_REMOVED lines=24> */
[----:B------:R-:W-:Y:S01]  /*bb40*/  FMUL.FTZ R35, R15, R65 ;  /* 0x000000410f237220 */ /* 0x000fe20000410000 */
[----:B------:R-:W-:Y:S01]  /*bb50*/  LOP3.LUT R68, R68, 0xffff0000, RZ, 0xc0, !PT ;  /* 0xffff000044447812 */ /* 0x000fe200078ec0ff */
[----:B------:R-:W-:-:S02]  /*bb60*/  FMUL.FTZ R25, R8, R45 ;  /* 0x0000002d08197220 */ /* 0x000fc40000410000 */
[-C--:B------:R-:W-:Y:S02]  /*bb70*/  FMUL.FTZ R15, R15, R44.reuse ;  /* 0x0000002c0f0f7220 */ /* 0x080fe40000410000 */
[-C--:B------:R-:W-:Y:S02]  /*bb80*/  FMUL.FTZ R8, R8, R9.reuse ;  /* 0x0000000908087220 */ /* 0x080fe40000410000 */
[----:B------:R-:W-:Y:S02]  /*bb90*/  FFMA.FTZ R35, R24, R44, -R35 ;  /* 0x0000002c18237223 */ /* 0x000fe40000010823 */
[C---:B------:R-:W-:Y:S01]  /*bba0*/  IMAD.U32 R44, R66.reuse, 0x10000, RZ ;  /* 0x00010000422c7824 */ /* 0x040fe200078e00ff */
[----:B------:R-:W-:Y:S01]  /*bbb0*/  LOP3.LUT R66, R66, 0xffff0000, RZ, 0xc0, !PT ;  /* 0xffff000042427812 */ /* 0x000fe200078ec0ff */
[----:B------:R-:W-:Y:S02]  /*bbc0*/  FFMA.FTZ R25, R12, R9, -R25 ;  /* 0x000000090c197223 */ /* 0x000fe40000010819 */
[----:B------:R-:W-:-:S02]  /*bbd0*/  FFMA.FTZ R15, R24, R65, R15 ;  /* 0x00000041180f7223 */ /* 0x000fc4000001000f */
[----:B------:R-:W-:Y:S02]  /*bbe0*/  FFMA.FTZ R9, R12, R45, R8 ;  /* 0x0000002d0c097223 */ /* 0x000fe40000010008 */
[C---:B------:R-:W-:Y:S01]  /*bbf0*/  IMAD.U32 R24, R70.reuse, 0x10000, RZ ;  /* 0x0001000046187824 */ /* 0x040fe200078e00ff */
[----:B------:R-:W-:Y:S01]  /*bc00*/  LOP3.LUT R70, R70, 0xffff0000, RZ, 0xc0, !PT ;  /* 0xffff000046467812 */ /* 0x000fe200078ec0ff */
[C---:B------:R-:W-:Y:S01]  /*bc10*/  IMAD.U32 R45, R67.reuse, 0x10000, RZ ;  /* 0x00010000432d7824 */ /* 0x040fe200078e00ff */
[----:B------:R-:W-:Y:S01]  /*bc20*/  LOP3.LUT R67, R67, 0xffff0000, RZ, 0xc0, !PT ;  /* 0xffff000043437812 */ /* 0x000fe200078ec0ff */
[C---:B------:R-:W-:Y:S02]  /*bc30*/  FMUL.FTZ R8, R34.reuse, R44 ;  /* 0x0000002c22087220 */ /* 0x040fe40000410000 */
[----:B------:R-:W-:Y:S02]  /*bc40*/  FMUL.FTZ R34, R34, R24 ;  /* 0x0000001822227220 */ /* 0x000fe40000410000 */
[----:B------:R-:W-:-:S02]  /*bc50*/  FMUL.FTZ R12, R42, R45 ;  /* 0x0000002d2a0c7220 */ /* 0x000fc40000410000 */
[----:B------:R-:W-:Y:S02]  /*bc60*/  FFMA.FTZ R24, R13, R24, -R8 ;  /* 0x000000180d187223 */ /* 0x000fe40000010808 */
[-C--:B------:R-:W-:Y:S02]  /*bc70*/  FMUL.FTZ R42, R42, R47.reuse ;  /* 0x0000002f2a2a7220 */ /* 0x080fe40000410000 */
[C---:B------:R-:W-:Y:S02]  /*bc80*/  FMUL.FTZ R8, R43.reuse, R64 ;  /* 0x000000402b087220 */ /* 0x040fe40000410000 */
[----:B------:R-:W-:Y:S02]  /*bc90*/  FMUL.FTZ R43, R43, R68 ;  /* 0x000000442b2b7220 */ /* 0x000fe40000410000 */
[C---:B------:R-:W-:Y:S02]  /*bca0*/  FFMA.FTZ R47, R26.reuse, R47, -R12 ;  /* 0x0000002f1a2f7223 */ /* 0x040fe4000001080c */
[----:B------:R-:W-:-:S02]  /*bcb0*/  FFMA.FTZ R42, R26, R45, R42 ;  /* 0x0000002d1a2a7223 */ /* 0x000fc4000001002a */
[----:B------:R-:W-:Y:S02]  /*bcc0*/  FFMA.FTZ R68, R27, R68, -R8 ;  /* 0x000000441b447223 */ /* 0x000fe40000010808 */
[----:B------:R-:W-:Y:S02]  /*bcd0*/  FMUL.FTZ R26, R41, R67 ;  /* 0x00000043291a7220 */ /* 0x000fe40000410000 */
[----:B------:R-:W-:Y:S02]  /*bce0*/  FMUL.FTZ R12, R11, R66 ;  /* 0x000000420b0c7220 */ /* 0x000fe40000410000 */
[-C--:B------:R-:W-:Y:S02]  /*bcf0*/  FMUL.FTZ R41, R41, R71.reuse ;  /* 0x0000004729297220 */ /* 0x080fe40000410000 */
[----:B------:R-:W-:Y:S02]  /*bd00*/  FMUL.FTZ R8, R11, R70 ;  /* 0x000000460b087220 */ /* 0x000fe40000410000 */
[----:B------:R-:W-:-:S02]  /*bd10*/  FFMA.FTZ R26, R14, R71, -R26 ;  /* 0x000000470e1a7223 */ /* 0x000fc4000001081a */
[----:B------:R-:W-:Y:S01]  /*bd20*/  FFMA.FTZ R11, R33, R70, -R12 ;  /* 0x00000046210b7223 */ /* 0x000fe2000001080c */
[----:B------:R-:W-:Y:S01]  /*bd30*/  F2FP.BF16.PACK_AB R12, R35, R10 ;  /* 0x0000000a230c723e */ /* 0x000fe200000010ff */
[----:B------:R-:W-:Y:S01]  /*bd40*/  FFMA.FTZ R44, R13, R44, R34 ;  /* 0x0000002c0d2c7223 */ /* 0x000fe20000010022 */
[----:B------:R-:W-:Y:S01]  /*bd50*/  F2FP.BF16.PACK_AB R13, R68, R25 ;  /* 0x00000019440d723e */ /* 0x000fe200000010ff */
[----:B------:R-:W-:Y:S02]  /*bd60*/  FFMA.FTZ R64, R27, R64, R43 ;  /* 0x000000401b407223 */ /* 0x000fe4000001002b */
[----:B------:R-:W-:Y:S01]  /*bd70*/  FFMA.FTZ R67, R14, R67, R41 ;  /* 0x000000430e437223 */ /* 0x000fe20000010029 */
[----:B------:R-:W-:Y:S01]  /*bd80*/  F2FP.BF16.PACK_AB R14, R26, R47 ;  /* 0x0000002f1a0e723e */ /* 0x000fe200000010ff */
[----:B------:R-:W-:Y:S01]  /*bd90*/  FFMA.FTZ R33, R33, R66, R8 ;  /* 0x0000004221217223 */ /* 0x000fe20000010008 */
[----:B------:R-:W-:Y:S02]  /*bda0*/  F2FP.BF16.PACK_AB R8, R15, R32 ;  /* 0x000000200f08723e */ /* 0x000fe400000010ff */
[----:B------:R-:W-:-:S02]  /*bdb0*/  F2FP.BF16.PACK_AB R15, R11, R24 ;  /* 0x000000180b0f723e */ /* 0x000fc400000010ff */
[----:B------:R-:W-:Y:S02]  /*bdc0*/  F2FP.BF16.PACK_AB R9, R64, R9 ;  /* 0x000000094009723e */ /* 0x000fe400000010ff */
[----:B------:R-:W-:Y:S01]  /*bdd0*/  F2FP.BF16.PACK_AB R10, R67, R42 ;  /* 0x0000002a430a723e */ /* 0x000fe200000010ff */
[----:B------:R1:W-:Y:S01]  /*bde0*/  STS.128 [R40+0x100], R12 ;  /* 0x0001000c28007388 */ /* 0x0003e20000000c00 */
[----:B------:R-:W-:-:S05]  /*bdf0*/  F2FP.BF16.PACK_AB R11, R33, R44 ;  /* 0x0000002c210b723e */ /* 0x000fca00000010ff */
[----:B------:R1:W-:Y:S02]  /*be00*/  STS.128 [R6+0x100], R8 ;  /* 0x0001000806007388 */ /* 0x0003e40000000c00 */
.L_x_381:
[----:B------:R-:W-:Y:S05]  /*be10*/  BSYNC B0 ;  /* 0x0000000000007941 */ /* 0x000fea0003800000 */
.L_x_380:
[----:B-1----:R-:W-:-:S04]  /*be20*/  IADD3 R8, R4, 0x60, RZ ;  /* 0x0000006004087810 */ /* 0x002fc80007ffe0ff */
        /* <DEDUP_REMOVED lines=25> */
[--C-:B------:R-:W-:Y:S02]  /*bfc0*/  SHF.R.U64 R21, R22, 0x10, R23.reuse ;  /* 0x0000001016157819 */ /* 0x100fe40000001217 */
[----:B------:R-:W-:Y:S01]  /*bfd0*/  IMAD.SHL.U32 R6, R6, 0x2, RZ ;  /* 0x0000000206067824 */ /* 0x000fe200078e00ff */
[----:B------:R-:W-:-:S02]  /*bfe0*/  SHF.R.U32.HI R22, RZ, 0x10, R23 ;  /* 0x00000010ff167819 */ /* 0x000fc40000011617 */
[--C-:B------:R-:W-:Y:S02]  /*bff0*/  SHF.R.U64 R23, R16, 0x10, R17.reuse ;  /* 0x0000001010177819 */ /* 0x100fe40000001211 */
[----:B------:R-:W2:Y:S01]  /*c000*/  LDS.128 R8, [R6+0x100] ;  /* 0x0001000006087984 */ /* 0x000ea20000000c00 */
[----:B------:R-:W-:Y:S02]  /*c010*/  SHF.R.U32.HI R16, RZ, 0x10, R17 ;  /* 0x00000010ff107819 */ /* 0x000fe40000011611 */
[----:B------:R-:W-:Y:S02]  /*c020*/  SHF.R.U64 R17, R18, 0x10, R19 ;  /* 0x0000001012117819 */ /* 0x000fe40000001213 */
[----:B------:R-:W-:Y:S02]  /*c030*/  PRMT R7, R7, 0x5410, R16 ;  /* 0x0000541007077816 */ /* 0x000fe40000000010 */
[----:B------:R-:W-:Y:S02]  /*c040*/  PRMT R58, R58, 0x5410, R17 ;  /* 0x000054103a3a7816 */ /* 0x000fe40000000011 */
[----:B------:R-:W-:Y:S01]  /*c050*/  SHF.R.U32.HI R18, RZ, 0x10, R19 ;  /* 0x00000010ff127819 */ /* 0x000fe20000011613 */
[----:B------:R-:W-:Y:S01]  /*c060*/  IMAD.U32 R33, R7, 0x10000, RZ ;  /* 0x0001000007217824 */ /* 0x000fe200078e00ff */
[----:B------:R-:W-:-:S02]  /*c070*/  PRMT R56, R56, 0x5410, R23 ;  /* 0x0000541038387816 */ /* 0x000fc40000000017 */
[----:B------:R-:W-:Y:S02]  /*c080*/  PRMT R60, R60, 0x5410, R25 ;  /* 0x000054103c3c7816 */ /* 0x000fe40000000019 */
[----:B------:R-:W-:Y:S02]  /*c090*/  PRMT R62, R62, 0x5410, R21 ;  /* 0x000054103e3e7816 */ /* 0x000fe40000000015 */
[----:B------:R-:W-:Y:S01]  /*c0a0*/  PRMT R59, R59, 0x5410, R20 ;  /* 0x000054103b3b7816 */ /* 0x000fe20000000014 */
[C---:B------:R-:W-:Y:S01]  /*c0b0*/  IMAD.U32 R23, R60.reuse, 0x10000, RZ ;  /* 0x000100003c177824 */ /* 0x040fe200078e00ff */
[----:B------:R-:W-:Y:S01]  /*c0c0*/  LOP3.LUT R60, R60, 0xffff0000, RZ, 0xc0, !PT ;  /* 0xffff00003c3c7812 */ /* 0x000fe200078ec0ff */
[----:B------:R-:W-:Y:S01]  /*c0d0*/  IMAD.U32 R35, R62, 0x10000, RZ ;  /* 0x000100003e237824 */ /* 0x000fe200078e00ff */
[----:B------:R-:W-:Y:S02]  /*c0e0*/  PRMT R57, R57, 0x5410, R18 ;  /* 0x0000541039397816 */ /* 0x000fe40000000012 */
[----:B------:R-:W-:-:S02]  /*c0f0*/  PRMT R61, R61, 0x5410, R22 ;  /* 0x000054103d3d7816 */ /* 0x000fc40000000016 */
[----:B------:R-:W-:Y:S01]  /*c100*/  LOP3.LUT R34, R7, 0xffff0000, RZ, 0xc0, !PT ;  /* 0xffff000007227812 */ /* 0x000fe200078ec0ff */
[----:B------:R-:W-:Y:S01]  /*c110*/  IMAD.U32 R32, R57, 0x10000, RZ ;  /* 0x0001000039207824 */ /* 0x000fe200078e00ff */
        /* <DEDUP_REMOVED lines=23> */
[----:B------:R-:W-:Y:S01]  /*c290*/  SHF.L.U32 R9, R59, 0x10, RZ ;  /* 0x000000103b097819 */ /* 0x000fe200000006ff */
[----:B------:R-:W-:Y:S02]  /*c2a0*/  FMUL.FTZ R23, R15, R56 ;  /* 0x000000380f177220 */ /* 0x000fe40000410000 */
[----:B------:R-:W-:-:S02]  /*c2b0*/  FMUL.FTZ R17, R8, R33 ;  /* 0x0000002108117220 */ /* 0x000fc40000410000 */
[-C--:B------:R-:W-:Y:S02]  /*c2c0*/  FMUL.FTZ R15, R15, R60.reuse ;  /* 0x0000003c0f0f7220 */ /* 0x080fe40000410000 */
[-C--:B------:R-:W-:Y:S02]  /*c2d0*/  FMUL.FTZ R8, R8, R9.reuse ;  /* 0x0000000908087220 */ /* 0x080fe40000410000 */
[----:B------:R-:W-:Y:S02]  /*c2e0*/  FFMA.FTZ R17, R12, R9, -R17 ;  /* 0x000000090c117223 */ /* 0x000fe40000010811 */
[C---:B------:R-:W-:Y:S02]  /*c2f0*/  FFMA.FTZ R23, R16.reuse, R60, -R23 ;  /* 0x0000003c10177223 */ /* 0x040fe40000010817 */
[----:B------:R-:W-:Y:S02]  /*c300*/  FFMA.FTZ R15, R16, R56, R15 ;  /* 0x00000038100f7223 */ /* 0x000fe4000001000f */
[----:B------:R-:W-:Y:S01]  /*c310*/  FFMA.FTZ R9, R12, R33, R8 ;  /* 0x000000210c097223 */ /* 0x000fe20000010008 */
[----:B------:R-:W-:Y:S01]  /*c320*/  LOP3.LUT R8, R59, 0xffff0000, RZ, 0xc0, !PT ;  /* 0xffff00003b087812 */ /* 0x000fe200078ec0ff */
[----:B------:R-:W-:-:S02]  /*c330*/  IMAD.U32 R16, R61, 0x10000, RZ ;  /* 0x000100003d107824 */ /* 0x000fc400078e00ff */
[C---:B------:R-:W-:Y:S02]  /*c340*/  FMUL.FTZ R12, R22.reuse, R32 ;  /* 0x00000020160c7220 */ /* 0x040fe40000410000 */
[-C--:B------:R-:W-:Y:S02]  /*c350*/  FMUL.FTZ R22, R22, R16.reuse ;  /* 0x0000001016167220 */ /* 0x080fe40000410000 */
[----:B------:R-:W-:Y:S02]  /*c360*/  FFMA.FTZ R7, R13, R16, -R12 ;  /* 0x000000100d077223 */ /* 0x000fe4000001080c */
[C---:B------:R-:W-:Y:S01]  /*c370*/  IMAD.U32 R33, R58.reuse, 0x10000, RZ ;  /* 0x000100003a217824 */ /* 0x040fe200078e00ff */
[----:B------:R-:W-:Y:S01]  /*c380*/  LOP3.LUT R58, R58, 0xffff0000, RZ, 0xc0, !PT ;  /* 0xffff00003a3a7812 */ /* 0x000fe200078ec0ff */
[----:B------:R-:W-:Y:S02]  /*c390*/  FMUL.FTZ R12, R27, R34 ;  /* 0x000000221b0c7220 */ /* 0x000fe40000410000 */
[----:B------:R-:W-:-:S02]  /*c3a0*/  FFMA.FTZ R32, R13, R32, R22 ;  /* 0x000000200d207223 */ /* 0x000fc40000010016 */
[-C--:B------:R-:W-:Y:S02]  /*c3b0*/  FMUL.FTZ R27, R27, R8.reuse ;  /* 0x000000081b1b7220 */ /* 0x080fe40000410000 */
[C---:B------:R-:W-:Y:S02]  /*c3c0*/  FMUL.FTZ R13, R26.reuse, R33 ;  /* 0x000000211a0d7220 */ /* 0x040fe40000410000 */
[----:B------:R-:W-:Y:S01]  /*c3d0*/  FFMA.FTZ R16, R19, R8, -R12 ;  /* 0x0000000813107223 */ /* 0x000fe2000001080c */
[----:B------:R-:W-:Y:S01]  /*c3e0*/  LOP3.LUT R8, R57, 0xffff0000, RZ, 0xc0, !PT ;  /* 0xffff000039087812 */ /* 0x000fe200078ec0ff */
[-C--:B------:R-:W-:Y:S01]  /*c3f0*/  FMUL.FTZ R26, R26, R35.reuse ;  /* 0x000000231a1a7220 */ /* 0x080fe20000410000 */
[----:B------:R-:W-:Y:S01]  /*c400*/  LOP3.LUT R12, R61, 0xffff0000, RZ, 0xc0, !PT ;  /* 0xffff00003d0c7812 */ /* 0x000fe200078ec0ff */
[----:B------:R-:W-:Y:S02]  /*c410*/  FFMA.FTZ R34, R19, R34, R27 ;  /* 0x0000002213227223 */ /* 0x000fe4000001001b */
[----:B------:R-:W-:-:S02]  /*c420*/  FFMA.FTZ R35, R18, R35, -R13 ;  /* 0x0000002312237223 */ /* 0x000fc4000001080d */
[----:B------:R-:W-:Y:S01]  /*c430*/  FFMA.FTZ R26, R18, R33, R26 ;  /* 0x00000021121a7223 */ /* 0x000fe2000001001a */
[----:B------:R-:W-:Y:S01]  /*c440*/  F2FP.BF16.PACK_AB R9, R34, R9 ;  /* 0x000000092209723e */ /* 0x000fe200000010ff */
[C---:B------:R-:W-:Y:S02]  /*c450*/  FMUL.FTZ R19, R25.reuse, R58 ;  /* 0x0000003a19137220 */ /* 0x040fe40000410000 */
[----:B------:R-:W-:Y:S02]  /*c460*/  FMUL.FTZ R25, R25, R62 ;  /* 0x0000003e19197220 */ /* 0x000fe40000410000 */
[C---:B------:R-:W-:Y:S02]  /*c470*/  FMUL.FTZ R18, R11.reuse, R8 ;  /* 0x000000080b127220 */ /* 0x040fe40000410000 */
[----:B------:R-:W-:Y:S02]  /*c480*/  FMUL.FTZ R13, R11, R12 ;  /* 0x0000000c0b0d7220 */ /* 0x000fe40000410000 */
[----:B------:R-:W-:-:S02]  /*c490*/  FFMA.FTZ R62, R14, R62, -R19 ;  /* 0x0000003e0e3e7223 */ /* 0x000fc40000010813 */
[----:B------:R-:W-:Y:S02]  /*c4a0*/  FFMA.FTZ R11, R14, R58, R25 ;  /* 0x0000003a0e0b7223 */ /* 0x000fe40000010019 */
[----:B------:R-:W-:Y:S01]  /*c4b0*/  FFMA.FTZ R18, R21, R12, -R18 ;  /* 0x0000000c15127223 */ /* 0x000fe20000010812 */
[----:B------:R-:W-:Y:S01]  /*c4c0*/  F2FP.BF16.PACK_AB R12, R23, R10 ;  /* 0x0000000a170c723e */ /* 0x000fe200000010ff */
[----:B------:R-:W-:Y:S01]  /*c4d0*/  FFMA.FTZ R21, R21, R8, R13 ;  /* 0x0000000815157223 */ /* 0x000fe2000001000d */
[----:B------:R-:W-:Y:S02]  /*c4e0*/  F2FP.BF16.PACK_AB R8, R15, R20 ;  /* 0x000000140f08723e */ /* 0x000fe400000010ff */
[----:B------:R-:W-:Y:S02]  /*c4f0*/  F2FP.BF16.PACK_AB R13, R16, R17 ;  /* 0x00000011100d723e */ /* 0x000fe400000010ff */
[----:B------:R-:W-:Y:S02]  /*c500*/  F2FP.BF16.PACK_AB R14, R62, R35 ;  /* 0x000000233e0e723e */ /* 0x000fe400000010ff */
[----:B------:R-:W-:-:S02]  /*c510*/  F2FP.BF16.PACK_AB R10, R11, R26 ;  /* 0x0000001a0b0a723e */ /* 0x000fc400000010ff */
[----:B------:R-:W-:Y:S02]  /*c520*/  F2FP.BF16.PACK_AB R15, R18, R7 ;  /* 0x00000007120f723e */ /* 0x000fe400000010ff */
[----:B------:R-:W-:-:S03]  /*c530*/  F2FP.BF16.PACK_AB R11, R21, R32 ;  /* 0x00000020150b723e */ /* 0x000fc600000010ff */
[----:B------:R1:W-:Y:S04]  /*c540*/  STS.128 [R24+0x100], R12 ;  /* 0x0001000c18007388 */ /* 0x0003e80000000c00 */
[----:B------:R1:W-:Y:S02]  /*c550*/  STS.128 [R6+0x100], R8 ;  /* 0x0001000806007388 */ /* 0x0003e40000000c00 */
.L_x_369:
[----:B------:R-:W-:Y:S05]  /*c560*/  BSYNC B2 ;  /* 0x0000000000027941 */ /* 0x000fea0003800000 */
.L_x_347:
[----:B-1----:R-:W-:Y:S01]  /*c570*/  IMAD.SHL.U32 R6, R29, 0x40, RZ ;  /* 0x000000401d067824 */ /* 0x002fe200078e00ff */
[----:B------:R-:W-:Y:S01]  /*c580*/  LEA.HI R76, R37, R78, RZ, 0x5 ;  /* 0x0000004e254c7211 */ /* 0x000fe200078f28ff */
[----:B------:R-:W-:Y:S01]  /*c590*/  IMAD.SHL.U32 R9, R4, 0x8, RZ ;  /* 0x0000000804097824 */ /* 0x000fe200078e00ff */
[----:B------:R-:W-:Y:S01]  /*c5a0*/  BAR.SYNC.DEFER_BLOCKING 0x0 ;  /* 0x0000000000007b1d */ /* 0x000fe20000010000 */
[----:B------:R-:W-:Y:S01]  /*c5b0*/  LOP3.LUT P0, RZ, R29, 0x2, RZ, 0xc0, !PT ;  /* 0x000000021dff7812 */ /* 0x000fe2000780c0ff */
[----:B------:R-:W-:Y:S01]  /*c5c0*/  IMAD.MOV.U32 R236, RZ, RZ, R234 ;  /* 0x000000ffffec7224 */ /* 0x000fe200078e00ea */
[----:B------:R-:W-:Y:S01]  /*c5d0*/  LOP3.LUT R4, R6, 0x1c0, RZ, 0xc0, !PT ;  /* 0x000001c006047812 */ /* 0x000fe200078ec0ff */
[----:B------:R-:W-:Y:S01]  /*c5e0*/  IMAD.SHL.U32 R228, R30, 0x2, RZ ;  /* 0x000000021ee47824 */ /* 0x000fe200078e00ff */
[----:B------:R-:W-:Y:S01]  /*c5f0*/  SHF.R.S32.HI R77, RZ, 0x5, R76 ;  /* 0x00000005ff4d7819 */ /* 0x000fe2000001144c */
[----:B------:R-:W-:Y:S01]  /*c600*/  ULDC.64 UR4, c[0x0][0x208] ;  /* 0x0000820000047ab9 */ /* 0x000fe20000000a00 */
[----:B------:R-:W-:Y:S01]  /*c610*/  LOP3.LUT R9, R4, 0x8, R9, 0xf8, !PT ;  /* 0x0000000804097812 */ /* 0x000fe200078ef809 */
[----:B------:R-:W-:Y:S01]  /*c620*/  USHF.L.U32 UR8, UR4, 0x6, URZ ;  /* 0x0000000604087899 */ /* 0x000fe2000800063f */
[----:B------:R-:W-:Y:S01]  /*c630*/  SHF.R.U32.HI R4, RZ, 0x3, R4 ;  /* 0x00000003ff047819 */ /* 0x000fe20000011604 */
[----:B------:R-:W-:Y:S01]  /*c640*/  IMAD R7, R77, 0x400, R2 ;  /* 0x000004004d077824 */ /* 0x000fe200078e0202 */
[----:B------:R-:W-:Y:S01]  /*c650*/  UMOV UR9, 0x6 ;  /* 0x0000000600097882 */ /* 0x000fe20000000000 */
[----:B------:R-:W-:Y:S01]  /*c660*/  LOP3.LUT P5, RZ, R222, 0x40000, RZ, 0xc0, !PT ;  /* 0x00040000deff7812 */ /* 0x000fe200078ac0ff */
[----:B------:R-:W-:Y:S01]  /*c670*/  USHF.L.U64.HI UR7, UR4, UR9, UR5 ;  /* 0x0000000904077299 */ /* 0x000fe20008010205 */
[----:B------:R-:W-:-:S02]  /*c680*/  LOP3.LUT R9, R9, R4, RZ, 0x3c, !PT ;  /* 0x0000000409097212 */ /* 0x000fc400078e3cff */
[C---:B------:R-:W-:Y:S01]  /*c690*/  LEA R4, R7.reuse, 0x100, 0x1 ;  /* 0x0000010007047811 */ /* 0x040fe200078e08ff */
[----:B------:R-:W-:Y:S01]  /*c6a0*/  IMAD.SHL.U32 R7, R7, 0x2, RZ ;  /* 0x0000000207077824 */ /* 0x000fe200078e00ff */
[----:B------:R-:W-:Y:S01]  /*c6b0*/  LOP3.LUT P4, RZ, R222, 0x20000, RZ, 0xc0, !PT ;  /* 0x00020000deff7812 */ /* 0x000fe2000788c0ff */
[----:B------:R-:W-:Y:S01]  /*c6c0*/  IMAD R214, R0, 0x200, R9 ;  /* 0x0000020000d67824 */ /* 0x000fe200078e0209 */
[C---:B------:R-:W-:Y:S01]  /*c6d0*/  ISETP.LT.OR P3, PT, R28.reuse, 0x1, P5 ;  /* 0x000000011c00780c */ /* 0x040fe20002f61670 */
[--C-:B------:R-:W-:Y:S01]  /*c6e0*/  IMAD R6, R5, 0x2, R4.reuse ;  /* 0x0000000205067824 */ /* 0x100fe200078e0204 */
[----:B------:R-:W-:Y:S01]  /*c6f0*/  ISETP.LT.OR P2, PT, R28, 0x1, P4 ;  /* 0x000000011c00780c */ /* 0x000fe20002741670 */
[C---:B------:R-:W-:Y:S01]  /*c700*/  IMAD R4, R3.reuse, 0x2, R4 ;  /* 0x0000000203047824 */ /* 0x040fe200078e0204 */
[----:B------:R-:W-:Y:S01]  /*c710*/  LDSM.16.M88.4 R120, [R7+0x100] ;  /* 0x000100000778783b */ /* 0x000fe20000000200 */
[----:B------:R-:W-:Y:S02]  /*c720*/  IMAD R0, R3, 0x2, R6 ;  /* 0x0000000203007824 */ /* 0x000fe400078e0206 */
[----:B------:R-:W-:Y:S01]  /*c730*/  IMAD.SHL.U32 R214, R214, 0x2, RZ ;  /* 0x00000002d6d67824 */ /* 0x000fe200078e00ff */
[----:B------:R1:W-:Y:S04]  /*c740*/  LDSM.16.M88.4 R172, [R7+0x4100] ;  /* 0x0041000007ac783b */ /* 0x0003e80000000200 */
[----:B------:R-:W-:Y:S01]  /*c750*/  LDSM.16.M88.4 R140, [R6] ;  /* 0x00000000068c783b */ /* 0x000fe20000000200 */
[----:B------:R-:W-:-:S03]  /*c760*/  IADD3 R213, R214, 0x8120, RZ ;  /* 0x00008120d6d57810 */ /* 0x000fc60007ffe0ff */
[----:B------:R2:W-:Y:S04]  /*c770*/  LDSM.16.M88.4 R176, [R6+0x4000] ;  /* 0x0040000006b0783b */ /* 0x0005e80000000200 */
[----:B------:R-:W-:Y:S04]  /*c780*/  LDSM.16.M88.4 R152, [R4] ;  /* 0x000000000498783b */ /* 0x000fe80000000200 */
[----:B------:R-:W-:Y:S04]  /*c790*/  LDSM.16.M88.4 R180, [R4+0x4000] ;  /* 0x0040000004b4783b */ /* 0x000fe80000000200 */
[----:B------:R-:W-:Y:S01]  /*c7a0*/  LDSM.16.M88.4 R168, [R0] ;  /* 0x0000000000a8783b */ /* 0x000fe20000000200 */
[----:B-1----:R-:W-:-:S03]  /*c7b0*/  IMAD R7, R31, c[0x0][0x208], RZ ;  /* 0x000082001f077a24 */ /* 0x002fc600078e02ff */
[----:B------:R-:W-:Y:S01]  /*c7c0*/  LDSM.16.M88.4 R188, [R0+0x4000] ;  /* 0x0040000000bc783b */ /* 0x000fe20000000200 */
[----:B------:R-:W-:-:S03]  /*c7d0*/  IMAD R7, R110, c[0x0][0x20c], R7 ;  /* 0x000083006e077a24 */ /* 0x000fc600078e0207 */
[----:B------:R-:W-:Y:S01]  /*c7e0*/  BAR.SYNC.DEFER_BLOCKING 0x0 ;  /* 0x0000000000007b1d */ /* 0x000fe20000010000 */
[----:B--2---:R-:W-:-:S04]  /*c7f0*/  IADD3 R6, R214, 0x8100, RZ ;  /* 0x00008100d6067810 */ /* 0x004fc80007ffe0ff */
[----:B------:R-:W-:-:S04]  /*c800*/  @P0 IADD3 R213, R6, -0x20, RZ ;  /* 0xffffffe006d50810 */ /* 0x000fc80007ffe0ff */
[C---:B------:R-:W-:Y:S02]  /*c810*/  IADD3 R207, R213.reuse, 0x800, RZ ;  /* 0x00000800d5cf7810 */ /* 0x040fe40007ffe0ff */
[C---:B------:R-:W-:Y:S02]  /*c820*/  IADD3 R206, R213.reuse, 0x1000, RZ ;  /* 0x00001000d5ce7810 */ /* 0x040fe40007ffe0ff */
        /* <DEDUP_REMOVED lines=11> */
[----:B------:R-:W1:Y:S04]  /*c8e0*/  LDSM.16.M88.4 R8, [R214+0x8100] ;  /* 0x00810000d608783b */ /* 0x000e680000000200 */
[----:B------:R-:W2:Y:S04]  /*c8f0*/  LDSM.16.M88.4 R68, [R214+0x9100] ;  /* 0x00910000d644783b */ /* 0x000ea80000000200 */
[----:B------:R-:W3:Y:S04]  /*c900*/  LDSM.16.M88.4 R24, [R213] ;  /* 0x00000000d518783b */ /* 0x000ee80000000200 */
[----:B------:R-:W4:Y:S04]  /*c910*/  LDSM.16.M88.4 R80, [R214+0x8900] ;  /* 0x00890000d650783b */ /* 0x000f280000000200 */
[----:B------:R-:W5:Y:S04]  /*c920*/  LDSM.16.M88.4 R16, [R213+0x1000] ;  /* 0x00100000d510783b */ /* 0x000f680000000200 */
[----:B------:R-:W3:Y:S04]  /*c930*/  LDSM.16.M88.4 R20, [R213+0x800] ;  /* 0x00080000d514783b */ /* 0x000ee80000000200 */
[----:B------:R-:W3:Y:S04]  /*c940*/  LDSM.16.M88.4 R60, [R214+0x9900] ;  /* 0x00990000d63c783b */ /* 0x000ee80000000200 */
[----:B------:R-:W4:Y:S04]  /*c950*/  LDSM.16.M88.4 R52, [R214+0xa100] ;  /* 0x00a10000d634783b */ /* 0x000f280000000200 */
[----:B------:R-:W4:Y:S04]  /*c960*/  LDSM.16.M88.4 R44, [R214+0xa900] ;  /* 0x00a90000d62c783b */ /* 0x000f280000000200 */
[----:B------:R-:W-:Y:S01]  /*c970*/  LDSM.16.M88.4 R40, [R213+0x2800] ;  /* 0x00280000d528783b */ /* 0x000fe20000000200 */
[C---:B-1----:R-:W-:Y:S08]  /*c980*/  HMMA.16816.F32.BF16 R12, R120.reuse, R8, RZ ;  /* 0x00000008780c723c */ /* 0x042ff000000418ff */
[C---:B--2---:R-:W-:Y:S08]  /*c990*/  HMMA.16816.F32.BF16 R72, R120.reuse, R68, RZ ;  /* 0x000000447848723c */ /* 0x044ff000000418ff */
[----:B------:R-:W-:Y:S08]  /*c9a0*/  HMMA.16816.F32.BF16 R8, R120, R10, RZ ;  /* 0x0000000a7808723c */ /* 0x000ff000000418ff */
[----:B---3--:R-:W-:Y:S07]  /*c9b0*/  HMMA.16816.F32.BF16 R12, R140, R24, R12 ;  /* 0x000000188c0c723c */ /* 0x008fee000004180c */
[----:B------:R-:W-:Y:S01]  /*c9c0*/  IMAD.WIDE.U32 R24, R110, c[0x0][0x208], RZ ;  /* 0x000082006e187a25 */ /* 0x000fe200078e00ff */
[----:B----4-:R-:W-:Y:S03]  /*c9d0*/  HMMA.16816.F32.BF16 R84, R120, R80, RZ ;  /* 0x000000507854723c */ /* 0x010fe600000418ff */
[----:B------:R-:W-:-:S02]  /*c9e0*/  IMAD.IADD R7, R25, 0x1, R7 ;  /* 0x0000000119077824 */ /* 0x000fc400078e0207 */
[----:B------:R-:W-:Y:S02]  /*c9f0*/  IMAD.U32 R25, RZ, RZ, UR8 ;  /* 0x00000008ff197e24 */ /* 0x000fe4000f8e00ff */
[----:B------:R-:W-:Y:S01]  /*ca00*/  IMAD R7, R7, 0x60, RZ ;  /* 0x0000006007077824 */ /* 0x000fe200078e02ff */
[----:B------:R-:W-:Y:S08]  /*ca10*/  HMMA.16816.F32.BF16 R80, R120, R82, RZ ;  /* 0x000000527850723c */ /* 0x000ff000000418ff */
[----:B-----5:R-:W-:Y:S07]  /*ca20*/  HMMA.16816.F32.BF16 R72, R140, R16, R72 ;  /* 0x000000108c48723c */ /* 0x020fee0000041848 */
[----:B------:R-:W-:Y:S01]  /*ca30*/  IMAD.WIDE.U32 R16, R24, 0x60, R236 ;  /* 0x0000006018107825 */ /* 0x000fe200078e00ec */
[----:B------:R-:W-:Y:S03]  /*ca40*/  HMMA.16816.F32.BF16 R68, R120, R70, RZ ;  /* 0x000000467844723c */ /* 0x000fe600000418ff */
[----:B------:R-:W-:Y:S01]  /*ca50*/  IMAD.IADD R0, R17, 0x1, R7 ;  /* 0x0000000111007824 */ /* 0x000fe200078e0207 */
[----:B------:R-:W-:-:S04]  /*ca60*/  LEA R6, P0, R16, c[0x0][0x1f8], 0x1 ;  /* 0x00007e0010067a11 */ /* 0x000fc800078008ff */
[----:B------:R-:W-:Y:S01]  /*ca70*/  LEA.HI.X R7, R16, c[0x0][0x1fc], R0, 0x1, P0 ;  /* 0x00007f0010077a11 */ /* 0x000fe200000f0c00 */
[----:B------:R-:W-:Y:S01]  /*ca80*/  HMMA.16816.F32.BF16 R8, R140, R26, R8 ;  /* 0x0000001a8c08723c */ /* 0x000fe20000041808 */
[----:B------:R-:W-:Y:S01]  /*ca90*/  IADD3 R24, P1, P0, R25, 0x80, R6 ;  /* 0x0000008019187810 */ /* 0x000fe2000783e006 */
[----:B------:R-:W-:-:S03]  /*caa0*/  IMAD.MOV.U32 R0, RZ, RZ, 0x40 ;  /* 0x00000040ff007424 */ /* 0x000fc600078e00ff */
[----:B------:R-:W-:Y:S02]  /*cab0*/  IADD3.X R25, RZ, UR7, R7, P1, P0 ;  /* 0x00000007ff197c10 */ /* 0x000fe40008fe0407 */
[----:B------:R-:W-:Y:S01]  /*cac0*/  IADD3 R26, P0, R6, UR8, RZ ;  /* 0x00000008061a7c10 */ /* 0x000fe2000ff1e0ff */
[----:B------:R-:W-:Y:S01]  /*cad0*/  HMMA.16816.F32.BF16 R84, R140, R20, R84 ;  /* 0x000000148c54723c */ /* 0x000fe20000041854 */
[C---:B------:R-:W-:Y:S02]  /*cae0*/  ISETP.LT.OR P1, PT, R28.reuse, 0x21, P4 ;  /* 0x000000211c00780c */ /* 0x040fe40002721670 */
[----:B------:R-:W-:Y:S02]  /*caf0*/  IADD3.X R27, R7, UR7, RZ, P0, !PT ;  /* 0x00000007071b7c10 */ /* 0x000fe400087fe4ff */
[----:B------:R-:W-:-:S03]  /*cb00*/  ISETP.LT.OR P0, PT, R28, 0x21, P5 ;  /* 0x000000211c00780c */ /* 0x000fc60002f01670 */
[C---:B------:R-:W-:Y:S01]  /*cb10*/  HMMA.16816.F32.BF16 R80, R140.reuse, R22, R80 ;  /* 0x000000168c50723c */ /* 0x040fe20000041850 */
[----:B------:R-:W1:Y:S07]  /*cb20*/  LDSM.16.M88.4 R20, [R213+0x1800] ;  /* 0x00180000d514783b */ /* 0x000e6e0000000200 */
[----:B------:R-:W-:Y:S01]  /*cb30*/  HMMA.16816.F32.BF16 R68, R140, R18, R68 ;  /* 0x000000128c44723c */ /* 0x000fe20000041844 */
[----:B------:R-:W2:Y:S04]  /*cb40*/  LDSM.16.M88.4 R16, [R213+0x2000] ;  /* 0x00200000d510783b */ /* 0x000ea80000000200 */
[----:B------:R-:W-:Y:S01]  /*cb50*/  @!PT LDS RZ, [RZ] ;  /* 0x00000000fffff984 */ /* 0x000fe20000000800 */
[----:B------:R-:W-:Y:S01]  /*cb60*/  @!PT LDS RZ, [RZ] ;  /* 0x00000000fffff984 */ /* 0x000fe20000000800 */
[----:B------:R-:W-:Y:S01]  /*cb70*/  @!PT LDS RZ, [RZ] ;  /* 0x00000000fffff984 */ /* 0x000fe20000000800 */
[----:B------:R3:W-:Y:S03]  /*cb80*/  LDGSTS.E.BYPASS.LTC128B.128 [R228+0x100], [R6.64], !P3 ;  /* 0x0010000006e47fae */ /* 0x0007e6000d901d50 */
[----:B------:R-:W-:Y:S01]  /*cb90*/  HMMA.16816.F32.BF16 R64, R120, R60, RZ ;  /* 0x0000003c7840723c */ /* 0x000fe200000418ff */
[----:B------:R3:W-:Y:S01]  /*cba0*/  LDGSTS.E.BYPASS.LTC128B.128 [R228+0x3100], [R6.64+0x80], !P2 ;  /* 0x0310008006e47fae */ /* 0x0007e2000d101d50 */
[----:B------:R-:W-:-:S03]  /*cbb0*/  LOP3.LUT P2, RZ, R29, 0x4, RZ, 0xc0, !PT ;  /* 0x000000041dff7812 */ /* 0x000fc6000784c0ff */
[----:B------:R4:W-:Y:S01]  /*cbc0*/  LDGSTS.E.BYPASS.LTC128B.128 [R228+0x1100], [R26.64], !P0 ;  /* 0x011000001ae47fae */ /* 0x0009e2000c101d50 */
[----:B------:R-:W-:Y:S02]  /*cbd0*/  IADD3 R88, P0, R26, UR8, RZ ;  /* 0x000000081a587c10 */ /* 0x000fe4000ff1e0ff */
[C---:B------:R-:W-:Y:S01]  /*cbe0*/  HMMA.16816.F32.BF16 R60, R120.reuse, R62, RZ ;  /* 0x0000003e783c723c */ /* 0x040fe200000418ff */
[----:B------:R4:W-:Y:S01]  /*cbf0*/  LDGSTS.E.BYPASS.LTC128B.128 [R228+0x4100], [R24.64], !P1 ;  /* 0x0410000018e47fae */ /* 0x0009e2000c901d50 */
[----:B------:R-:W-:Y:S02]  /*cc00*/  IADD3.X R89, R27, UR7, RZ, P0, !PT ;  /* 0x000000071b597c10 */ /* 0x000fe400087fe4ff */
[C---:B------:R-:W-:Y:S02]  /*cc10*/  ISETP.LT.OR P1, PT, R28.reuse, 0x41, P5 ;  /* 0x000000411c00780c */ /* 0x040fe40002f21670 */
[----:B------:R-:W-:Y:S02]  /*cc20*/  ISETP.LT.OR P0, PT, R28, 0x41, P4 ;  /* 0x000000411c00780c */ /* 0x000fe40002701670 */
[----:B------:R-:W-:Y:S01]  /*cc30*/  HMMA.16816.F32.BF16 R56, R120, R52, RZ ;  /* 0x000000347838723c */ /* 0x000fe200000418ff */
[----:B------:R-:W-:-:S05]  /*cc40*/  SEL R0, R0, 0xffffffc0, !P2 ;  /* 0xffffffc000007807 */ /* 0x000fca0005000000 */
[----:B------:R-:W-:Y:S02]  /*cc50*/  IMAD.IADD R211, R214, 0x1, R0 ;  /* 0x00000001d6d37824 */ /* 0x000fe400078e0200 */
[----:B------:R-:W-:Y:S01]  /*cc60*/  HMMA.16816.F32.BF16 R52, R120, R54, RZ ;  /* 0x000000367834723c */ /* 0x000fe200000418ff */
[----:B------:R5:W-:Y:S01]  /*cc70*/  LDGSTS.E.BYPASS.LTC128B.128 [R228+0x2100], [R88.64], !P1 ;  /* 0x0210000058e47fae */ /* 0x000be2000c901d50 */
[----:B------:R-:W-:-:S03]  /*cc80*/  IMAD.IADD R202, R0, 0x1, R213 ;  /* 0x0000000100ca7824 */ /* 0x000fc600078e02d5 */
[----:B------:R5:W-:Y:S01]  /*cc90*/  LDGSTS.E.BYPASS.LTC128B.128 [R228+0x5100], [R88.64+0x80], !P0 ;  /* 0x0510008058e47fae */ /* 0x000be2000c101d50 */
[----:B------:R-:W-:Y:S02]  /*cca0*/  ISETP.GT.AND P0, PT, R110, R223, PT ;  /* 0x000000df6e00720c */ /* 0x000fe40003f04270 */
[----:B------:R-:W-:Y:S01]  /*ccb0*/  HMMA.16816.F32.BF16 R48, R120, R44, RZ ;  /* 0x0000002c7830723c */ /* 0x000fe200000418ff */
[----:B------:R-:W3:Y:S04]  /*ccc0*/  LDSM.16.M88.4 R32, [R211+0x8100] ;  /* 0x00810000d320783b */ /* 0x000ee80000000200 */
[----:B------:R-:W3:Y:S03]  /*ccd0*/  LDSM.16.M88.4 R100, [R211+0x8900] ;  /* 0x00890000d364783b */ /* 0x000ee60000000200 */
[C---:B-1----:R-:W-:Y:S01]  /*cce0*/  HMMA.16816.F32.BF16 R64, R140.reuse, R20, R64 ;  /* 0x000000148c40723c */ /* 0x042fe20000041840 */
[----:B------:R-:W1:Y:S04]  /*ccf0*/  LDSM.16.M88.4 R28, [R211+0x9100] ;  /* 0x00910000d31c783b */ /* 0x000e680000000200 */
[----:B----4-:R-:W4:Y:S03]  /*cd00*/  LDSM.16.M88.4 R24, [R211+0x9900] ;  /* 0x00990000d318783b */ /* 0x010f260000000200 */
[----:B------:R-:W-:Y:S01]  /*cd10*/  HMMA.16816.F32.BF16 R60, R140, R22, R60 ;  /* 0x000000168c3c723c */ /* 0x000fe2000004183c */
[----:B------:R-:W1:Y:S04]  /*cd20*/  LDSM.16.M88.4 R20, [R211+0xa100] ;  /* 0x00a10000d314783b */ /* 0x000e680000000200 */
[----:B------:R-:W-:Y:S03]  /*cd30*/  LDSM.16.M88.4 R96, [R202] ;  /* 0x00000000ca60783b */ /* 0x000fe60000000200 */
[----:B------:R-:W-:Y:S01]  /*cd40*/  HMMA.16816.F32.BF16 R44, R120, R46, RZ ;  /* 0x0000002e782c723c */ /* 0x000fe200000418ff */
[----:B------:R-:W-:Y:S04]  /*cd50*/  LDSM.16.M88.4 R92, [R202+0x800] ;  /* 0x00080000ca5c783b */ /* 0x000fe80000000200 */
[----:B-----5:R-:W-:Y:S03]  /*cd60*/  LDSM.16.M88.4 R88, [R202+0x1000] ;  /* 0x00100000ca58783b */ /* 0x020fe60000000200 */
[C---:B--2---:R-:W-:Y:S01]  /*cd70*/  HMMA.16816.F32.BF16 R56, R140.reuse, R16, R56 ;  /* 0x000000108c38723c */ /* 0x044fe20000041838 */
[----:B------:R-:W-:Y:S04]  /*cd80*/  LDSM.16.M88.4 R104, [R211+0xb900] ;  /* 0x00b90000d368783b */ /* 0x000fe80000000200 */
[----:B------:R-:W0:Y:S03]  /*cd90*/  LDGDEPBAR ;  /* 0x00000000000079af */ /* 0x000e260000000000 */
[C---:B------:R-:W-:Y:S01]  /*cda0*/  HMMA.16816.F32.BF16 R52, R140.reuse, R18, R52 ;  /* 0x000000128c34723c */ /* 0x040fe20000041834 */
[----:B------:R-:W2:Y:S07]  /*cdb0*/  LDSM.16.M88.4 R16, [R211+0xa900] ;  /* 0x00a90000d310783b */ /* 0x000eae0000000200 */
[C---:B------:R-:W-:Y:S08]  /*cdc0*/  HMMA.16816.F32.BF16 R48, R140.reuse, R40, R48 ;  /* 0x000000288c30723c */ /* 0x040ff00000041830 */
[----:B------:R-:W-:Y:S01]  /*cdd0*/  HMMA.16816.F32.BF16 R44, R140, R42, R44 ;  /* 0x0000002a8c2c723c */ /* 0x000fe2000004182c */
[----:B------:R-:W5:Y:S07]  /*cde0*/  LDSM.16.M88.4 R40, [R202+0x1800] ;  /* 0x00180000ca28783b */ /* 0x000f6e0000000200 */
[C---:B---3--:R-:W-:Y:S08]  /*cdf0*/  HMMA.16816.F32.BF16 R12, R152.reuse, R32, R12 ;  /* 0x00000020980c723c */ /* 0x048ff0000004180c */
[C---:B------:R-:W-:Y:S01]  /*ce00*/  HMMA.16816.F32.BF16 R8, R152.reuse, R34, R8 ;  /* 0x000000229808723c */ /* 0x040fe20000041808 */
[----:B------:R-:W3:Y:S07]  /*ce10*/  LDSM.16.M88.4 R32, [R202+0x2000] ;  /* 0x00200000ca20783b */ /* 0x000eee0000000200 */
[C---:B------:R-:W-:Y:S08]  /*ce20*/  HMMA.16816.F32.BF16 R84, R152.reuse, R100, R84 ;  /* 0x000000649854723c */ /* 0x040ff00000041854 */
[C---:B------:R-:W-:Y:S01]  /*ce30*/  HMMA.16816.F32.BF16 R80, R152.reuse, R102, R80 ;  /* 0x000000669850723c */ /* 0x040fe20000041850 */
[----:B------:R-:W2:Y:S07]  /*ce40*/  LDSM.16.M88.4 R100, [R202+0x2800] ;  /* 0x00280000ca64783b */ /* 0x000eae0000000200 */
[C---:B-1----:R-:W-:Y:S08]  /*ce50*/  HMMA.16816.F32.BF16 R72, R152.reuse, R28, R72 ;  /* 0x0000001c9848723c */ /* 0x042ff00000041848 */
[C---:B------:R-:W-:Y:S01]  /*ce60*/  HMMA.16816.F32.BF16 R68, R152.reuse, R30, R68 ;  /* 0x0000001e9844723c */ /* 0x040fe20000041844 */
        /* <DEDUP_REMOVED lines=8> */
[----:B------:R-:W-:Y:S01]  /*cef0*/  HMMA.16816.F32.BF16 R44, R152, R18, R44 ;  /* 0x00000012982c723c */ /* 0x000fe2000004182c */
[----:B------:R-:W2:Y:S07]  /*cf00*/  LDSM.16.M88.4 R16, [R214+0xc900] ;  /* 0x00c90000d610783b */ /* 0x000eae0000000200 */
        /* <DEDUP_REMOVED lines=14> */
[----:B------:R-:W3:Y:S07]  /*cff0*/  LDSM.16.M88.4 R32, [R213+0x4000] ;  /* 0x00400000d520783b */ /* 0x000eee0000000200 */
[C---:B------:R-:W-:Y:S08]  /*d000*/  HMMA.16816.F32.BF16 R48, R168.reuse, R100, R48 ;  /* 0x00000064a830723c */ /* 0x040ff00000041830 */
[----:B------:R-:W-:Y:S01]  /*d010*/  HMMA.16816.F32.BF16 R44, R168, R102, R44 ;  /* 0x00000066a82c723c */ /* 0x000fe2000004182c */
[----:B------:R-:W-:Y:S07]  /*d020*/  LDSM.16.M88.4 R100, [R211+0xc100] ;  /* 0x00c10000d364783b */ /* 0x000fee0000000200 */
        /* <DEDUP_REMOVED lines=20> */
[----:B------:R-:W2:Y:S07]  /*d170*/  LDSM.16.M88.4 R88, [R211+0xd900] ;  /* 0x00d90000d358783b */ /* 0x000eae0000000200 */
[C---:B-----5:R-:W-:Y:S08]  /*d180*/  HMMA.16816.F32.BF16 R84, R176.reuse, R40, R84 ;  /* 0x00000028b054723c */ /* 0x060ff00000041854 */
[C---:B------:R-:W-:Y:S01]  /*d190*/  HMMA.16816.F32.BF16 R80, R176.reuse, R42, R80 ;  /* 0x0000002ab050723c */ /* 0x040fe20000041850 */
[----:B------:R-:W5:Y:S07]  /*d1a0*/  LDSM.16.M88.4 R40, [R202+0x3000] ;  /* 0x00300000ca28783b */ /* 0x000f6e0000000200 */
        /* <DEDUP_REMOVED lines=9> */
[C---:B------:R-:W-:Y:S08]  /*d240*/  HMMA.16816.F32.BF16 R48, R176.reuse, R20, R48 ;  /* 0x00000014b030723c */ /* 0x040ff00000041830 */
[----:B------:R-:W-:Y:S01]  /*d250*/  HMMA.16816.F32.BF16 R44, R176, R22, R44 ;  /* 0x00000016b02c723c */ /* 0x000fe2000004182c */
[----:B------:R-:W1:Y:S07]  /*d260*/  LDSM.16.M88.4 R20, [R202+0x5000] ;  /* 0x00500000ca14783b */ /* 0x000e6e0000000200 */
[C---:B--2---:R-:W-:Y:S08]  /*d270*/  HMMA.16816.F32.BF16 R12, R180.reuse, R16, R12 ;  /* 0x00000010b40c723c */ /* 0x044ff0000004180c */
[----:B------:R-:W-:Y:S01]  /*d280*/  HMMA.16816.F32.BF16 R8, R180, R18, R8 ;  /* 0x00000012b408723c */ /* 0x000fe20000041808 */
[----:B------:R-:W2:Y:S01]  /*d290*/  LDSM.16.M88.4 R16, [R202+0x5800] ;  /* 0x00580000ca10783b */ /* 0x000ea20000000200 */
        /* <DEDUP_REMOVED lines=13> */
[C---:B---3--:R-:W-:Y:S08]  /*d370*/  HMMA.16816.F32.BF16 R84, R188.reuse, R32, R84 ;  /* 0x00000020bc54723c */ /* 0x048ff00000041854 */
[C---:B------:R-:W-:Y:S08]  /*d380*/  HMMA.16816.F32.BF16 R80, R188.reuse, R34, R80 ;  /* 0x00000022bc50723c */ /* 0x040ff00000041850 */
[C---:B-1----:R-:W-:Y:S08]  /*d390*/  HMMA.16816.F32.BF16 R72, R188.reuse, R28, R72 ;  /* 0x0000001cbc48723c */ /* 0x042ff00000041848 */
[C---:B------:R-:W-:Y:S08]  /*d3a0*/  HMMA.16816.F32.BF16 R68, R188.reuse, R30, R68 ;  /* 0x0000001ebc44723c */ /* 0x040ff00000041844 */
[C---:B----4-:R-:W-:Y:S08]  /*d3b0*/  HMMA.16816.F32.BF16 R64, R188.reuse, R24, R64 ;  /* 0x00000018bc40723c */ /* 0x050ff00000041840 */
[C---:B------:R-:W-:Y:S08]  /*d3c0*/  HMMA.16816.F32.BF16 R60, R188.reuse, R26, R60 ;  /* 0x0000001abc3c723c */ /* 0x040ff0000004183c */
[C---:B------:R-:W-:Y:S08]  /*d3d0*/  HMMA.16816.F32.BF16 R56, R188.reuse, R20, R56 ;  /* 0x00000014bc38723c */ /* 0x040ff00000041838 */
[C---:B------:R-:W-:Y:S08]  /*d3e0*/  HMMA.16816.F32.BF16 R52, R188.reuse, R22, R52 ;  /* 0x00000016bc34723c */ /* 0x040ff00000041834 */
[C---:B--2---:R-:W-:Y:S08]  /*d3f0*/  HMMA.16816.F32.BF16 R48, R188.reuse, R16, R48 ;  /* 0x00000010bc30723c */ /* 0x044ff00000041830 */
[----:B------:R-:W-:Y:S01]  /*d400*/  HMMA.16816.F32.BF16 R44, R188, R18, R44 ;  /* 0x00000012bc2c723c */ /* 0x000fe2000004182c */
[----:B------:R-:W-:Y:S06]  /*d410*/  BAR.SYNC.DEFER_BLOCKING 0x0 ;  /* 0x0000000000007b1d */ /* 0x000fec0000010000 */
[----:B------:R-:W-:Y:S05]  /*d420*/  @!P0 BRA `(.L_x_382) ;  /* 0x000001b000008947 */ /* 0x000fea0003800000 */
[----:B------:R-:W-:Y:S01]  /*d430*/  IADD3 R17, R36, -0x2, RZ ;  /* 0xfffffffe24117810 */ /* 0x000fe20007ffe0ff */
[----:B------:R-:W-:-:S02]  /*d440*/  USHF.L.U32 UR5, UR10, 0x6, URZ ;  /* 0x000000060a057899 */ /* 0x000fc4000800063f */
[----:B------:R-:W-:Y:S01]  /*d450*/  ULDC UR4, c[0x0][0x1e4] ;  /* 0x0000790000047ab9 */ /* 0x000fe20000000800 */
[----:B------:R-:W-:Y:S01]  /*d460*/  SHF.R.S32.HI R7, RZ, 0x1f, R17 ;  /* 0x0000001fff077819 */ /* 0x000fe20000011411 */
[----:B------:R-:W-:Y:S01]  /*d470*/  IMAD R39, R39, R17, RZ ;  /* 0x0000001127277224 */ /* 0x000fe200078e02ff */
[----:B------:R-:W-:Y:S01]  /*d480*/  USHF.L.U64.HI UR4, UR10, UR9, UR4 ;  /* 0x000000090a047299 */ /* 0x000fe20008010204 */
        /* <DEDUP_REMOVED lines=21> */
.L_x_382:
[-C--:B-1----:R-:W-:Y:S01]  /*d5e0*/  LEA.HI R21, R37, R78.reuse, RZ, 0x2 ;  /* 0x0000004e25157211 */ /* 0x082fe200078f10ff */
[----:B------:R-:W-:Y:S01]  /*d5f0*/  FMUL.FTZ R19, R9, c[0x0][0x320] ;  /* 0x0000c80009137a20 */ /* 0x000fe20000410000 */
[----:B------:R-:W-:Y:S01]  /*d600*/  LOP3.LUT R23, R76, 0xffffffe0, RZ, 0xc0, !PT ;  /* 0xffffffe04c177812 */ /* 0x000fe200078ec0ff */
[----:B------:R-:W-:Y:S01]  /*d610*/  FMUL.FTZ R17, R84, c[0x0][0x320] ;  /* 0x0000c80054117a20 */ /* 0x000fe20000410000 */
[----:B------:R-:W-:Y:S01]  /*d620*/  SHF.R.S32.HI R16, RZ, 0x1f, R77 ;  /* 0x0000001fff107819 */ /* 0x000fe2000001144d */
[----:B------:R-:W-:Y:S01]  /*d630*/  FMUL.FTZ R0, R85, c[0x0][0x320] ;  /* 0x0000c80055007a20 */ /* 0x000fe20000410000 */
[----:B------:R-:W-:Y:S01]  /*d640*/  LOP3.LUT R21, R21, 0xfffffffc, RZ, 0xc0, !PT ;  /* 0xfffffffc15157812 */ /* 0x000fe200078ec0ff */
[----:B------:R-:W-:Y:S01]  /*d650*/  FMUL.FTZ R7, R80, c[0x0][0x320] ;  /* 0x0000c80050077a20 */ /* 0x000fe20000410000 */
[-C--:B------:R-:W-:Y:S01]  /*d660*/  IADD3 R4, -R23, R78.reuse, RZ ;  /* 0x0000004e17047210 */ /* 0x080fe20007ffe1ff */
[----:B------:R-:W-:Y:S01]  /*d670*/  FMUL.FTZ R9, R81, c[0x0][0x320] ;  /* 0x0000c80051097a20 */ /* 0x000fe20000410000 */
[----:B------:R-:W-:Y:S01]  /*d680*/  LEA.HI R16, R16, R77, RZ, 0x3 ;  /* 0x0000004d10107211 */ /* 0x000fe200078f18ff */
[----:B------:R-:W-:Y:S01]  /*d690*/  FMUL.FTZ R33, R72, c[0x0][0x320] ;  /* 0x0000c80048217a20 */ /* 0x000fe20000410000 */
[----:B------:R-:W-:Y:S01]  /*d6a0*/  IADD3 R78, -R21, R78, RZ ;  /* 0x0000004e154e7210 */ /* 0x000fe20007ffe1ff */
[----:B------:R-:W-:Y:S01]  /*d6b0*/  FMUL.FTZ R31, R73, c[0x0][0x320] ;  /* 0x0000c800491f7a20 */ /* 0x000fe20000410000 */
[----:B------:R-:W-:Y:S01]  /*d6c0*/  SHF.R.S32.HI R25, RZ, 0x1f, R4 ;  /* 0x0000001fff197819 */ /* 0x000fe20000011404 */
[----:B------:R-:W-:Y:S01]  /*d6d0*/  FMUL.FTZ R29, R68, c[0x0][0x320] ;  /* 0x0000c800441d7a20 */ /* 0x000fe20000410000 */
[----:B------:R-:W-:Y:S01]  /*d6e0*/  LOP3.LUT R16, R16, 0xffffff8, RZ, 0xc0, !PT ;  /* 0x0ffffff810107812 */ /* 0x000fe200078ec0ff */
[----:B------:R-:W-:Y:S01]  /*d6f0*/  FMUL.FTZ R69, R69, c[0x0][0x320] ;  /* 0x0000c80045457a20 */ /* 0x000fe20000410000 */
[----:B------:R-:W-:Y:S01]  /*d700*/  LEA.HI R6, R78, R78, RZ, 0x1 ;  /* 0x0000004e4e067211 */ /* 0x000fe200078f08ff */
[----:B------:R-:W-:Y:S01]  /*d710*/  FMUL.FTZ R64, R64, c[0x0][0x320] ;  /* 0x0000c80040407a20 */ /* 0x000fe20000410000 */
[----:B------:R-:W-:Y:S01]  /*d720*/  LEA.HI R25, R25, R4, RZ, 0x2 ;  /* 0x0000000419197211 */ /* 0x000fe200078f10ff */
[----:B------:R-:W-:Y:S01]  /*d730*/  IMAD.IADD R77, R77, 0x1, -R16 ;  /* 0x000000014d4d7824 */ /* 0x000fe200078e0a10 */
[----:B------:R-:W-:Y:S01]  /*d740*/  LOP3.LUT R21, R6, 0x1ffffffe, RZ, 0xc0, !PT ;  /* 0x1ffffffe06157812 */ /* 0x000fe200078ec0ff */
[----:B------:R-:W-:Y:S01]  /*d750*/  FMUL.FTZ R65, R65, c[0x0][0x320] ;  /* 0x0000c80041417a20 */ /* 0x000fe20000410000 */
[----:B------:R-:W-:Y:S01]  /*d760*/  LEA.HI.SX32 R16, R25, R118, 0x1e ;  /* 0x0000007619107211 */ /* 0x000fe200078ff2ff */
[----:B------:R-:W-:Y:S01]  /*d770*/  FMUL.FTZ R61, R61, c[0x0][0x320] ;  /* 0x0000c8003d3d7a20 */ /* 0x000fe20000410000 */
[----:B------:R-:W-:Y:S01]  /*d780*/  ISETP.NE.AND P0, PT, R217, 0x1, PT ;  /* 0x00000001d900780c */ /* 0x000fe20003f05270 */
[----:B------:R-:W-:Y:S01]  /*d790*/  IMAD.IADD R21, R78, 0x1, -R21 ;  /* 0x000000014e157824 */ /* 0x000fe200078e0a15 */
[----:B------:R-:W-:Y:S01]  /*d7a0*/  LEA R16, R77, R16, 0x4 ;  /* 0x000000104d107211 */ /* 0x000fe200078e20ff */
[----:B------:R-:W-:Y:S01]  /*d7b0*/  FMUL.FTZ R56, R56, c[0x0][0x320] ;  /* 0x0000c80038387a20 */ /* 0x000fe20000410000 */
[----:B------:R-:W-:Y:S01]  /*d7c0*/  LOP3.LUT R25, R25, 0x7ffffffc, RZ, 0xc0, !PT ;  /* 0x7ffffffc19197812 */ /* 0x000fe200078ec0ff */
[----:B------:R-:W-:Y:S01]  /*d7d0*/  FMUL.FTZ R57, R57, c[0x0][0x320] ;  /* 0x0000c80039397a20 */ /* 0x000fe20000410000 */
[----:B------:R-:W-:Y:S01]  /*d7e0*/  LEA R229, R21, R16, 0x3 ;  /* 0x0000001015e57211 */ /* 0x000fe200078e18ff */
[----:B------:R-:W-:Y:S01]  /*d7f0*/  FMUL.FTZ R21, R8, c[0x0][0x320] ;  /* 0x0000c80008157a20 */ /* 0x000fe20000410000 */
[----:B------:R-:W-:Y:S01]  /*d800*/  IADD3 R230, R4, -R25, RZ ;  /* 0x8000001904e67210 */ /* 0x000fe20007ffe0ff */
[----:B------:R-:W-:Y:S01]  /*d810*/  FMUL.FTZ R52, R52, c[0x0][0x320] ;  /* 0x0000c80034347a20 */ /* 0x000fe20000410000 */
[----:B------:R-:W-:Y:S01]  /*d820*/  IADD3 R43, R215, 0x1, R38 ;  /* 0x00000001d72b7810 */ /* 0x000fe20007ffe026 */
[----:B------:R-:W-:Y:S01]  /*d830*/  IMAD.MOV.U32 R6, RZ, RZ, R229 ;  /* 0x000000ffff067224 */ /* 0x000fe200078e00e5 */
[----:B------:R-:W-:Y:S01]  /*d840*/  SHF.L.U32 R230, R230, 0x1, RZ ;  /* 0x00000001e6e67819 */ /* 0x000fe200000006ff */
[----:B------:R-:W-:Y:S01]  /*d850*/  @P0 IMAD.HI.U32 R16, R229, c[0x0][0x2c8], RZ ;  /* 0x0000b200e5100a27 */ /* 0x000fe200078e00ff */
[----:B------:R-:W1:Y:S01]  /*d860*/  MUFU.TANH R19, R19 ;  /* 0x0000001300137308 */ /* 0x000e620000002400 */
[----:B------:R-:W-:Y:S01]  /*d870*/  ULDC UR10, c[0x0][0x324] ;  /* 0x0000c900000a7ab9 */ /* 0x000fe20000000800 */
[----:B------:R-:W-:Y:S01]  /*d880*/  IADD3 R43, -R220, R43, -R230 ;  /* 0x0000002bdc2b7210 */ /* 0x000fe20007ffe9e6 */
[----:B------:R-:W-:Y:S01]  /*d890*/  FMUL.FTZ R53, R53, c[0x0][0x320] ;  /* 0x0000c80035357a20 */ /* 0x000fe20000410000 */
[----:B------:R-:W-:Y:S01]  /*d8a0*/  @P0 SHF.R.U32.HI R6, RZ, c[0x0][0x2cc], R16 ;  /* 0x0000b300ff060a19 */ /* 0x000fe20000011610 */
[----:B------:R-:W-:Y:S01]  /*d8b0*/  FMUL.FTZ R48, R48, c[0x0][0x320] ;  /* 0x0000c80030307a20 */ /* 0x000fe20000410000 */
[----:B------:R-:W-:Y:S01]  /*d8c0*/  ISETP.GE.AND P0, PT, R216, 0x1, PT ;  /* 0x00000001d800780c */ /* 0x000fe20003f06270 */
[----:B------:R-:W-:Y:S01]  /*d8d0*/  FMUL.FTZ R49, R49, c[0x0][0x320] ;  /* 0x0000c80031317a20 */ /* 0x000fe20000410000 */
[----:B------:R-:W2:Y:S01]  /*d8e0*/  MUFU.TANH R17, R17 ;  /* 0x0000001100117308 */ /* 0x000ea20000002400 */
[----:B------:R-:W3:Y:S01]  /*d8f0*/  SHFL.IDX PT, R8, R6, RZ, 0x1c1f ;  /* 0x001c1fff06087589 */ /* 0x000ee200000e0000 */
[----:B------:R-:W-:Y:S01]  /*d900*/  FMUL.FTZ R45, R45, c[0x0][0x320] ;  /* 0x0000c8002d2d7a20 */ /* 0x000fe20000410000 */
[----:B------:R-:W-:Y:S01]  /*d910*/  ULOP3.LUT UR10, URZ, UR10, URZ, 0x33, !UPT ;  /* 0x0000000a3f0a7292 */ /* 0x000fe2000f8e333f */
[----:B------:R-:W-:Y:S01]  /*d920*/  FMUL.FTZ R13, R13, c[0x0][0x320] ;  /* 0x0000c8000d0d7a20 */ /* 0x000fe20000410000 */
[----:B------:R-:W-:Y:S01]  /*d930*/  IADD3 R42, -R230, R215, R38 ;  /* 0x000000d7e62a7210 */ /* 0x000fe20007ffe126 */
[----:B------:R-:W-:Y:S01]  /*d940*/  FMUL.FTZ R12, R12, c[0x0][0x320] ;  /* 0x0000c8000c0c7a20 */ /* 0x000fe20000410000 */
[----:B------:R-:W0:Y:S01]  /*d950*/  LDGDEPBAR ;  /* 0x00000000000079af */ /* 0x000e220000000000 */
[----:B------:R-:W-:Y:S01]  /*d960*/  FMUL.FTZ R60, R60, c[0x0][0x320] ;  /* 0x0000c8003c3c7a20 */ /* 0x000fe20000410000 */
[----:B------:R-:W4:Y:S01]  /*d970*/  MUFU.TANH R0, R0 ;  /* 0x0000000000007308 */ /* 0x000f220000002400 */
[----:B------:R-:W-:Y:S01]  /*d980*/  FMUL.FTZ R44, R44, c[0x0][0x320] ;  /* 0x0000c8002c2c7a20 */ /* 0x000fe20000410000 */
[----:B------:R-:W-:-:S06]  /*d990*/  IADD3 R30, R38, -R230, RZ ;  /* 0x800000e6261e7210 */ /* 0x000fcc0007ffe0ff */
        /* <DEDUP_REMOVED lines=20> */
[----:B------:R5:W1:Y:S02]  /*dae0*/  MUFU.TANH R133, R44 ;  /* 0x0000002c00857308 */ /* 0x000a640000002400 */
[----:B-----5:R-:W-:-:S02]  /*daf0*/  IADD3 R44, R43, c[0x0][0x328], RZ ;  /* 0x0000ca002b2c7a10 */ /* 0x020fc40007ffe0ff */
[----:B------:R-:W-:-:S03]  /*db00*/  IADD3 R43, R43, UR10, RZ ;  /* 0x0000000a2b2b7c10 */ /* 0x000fc6000fffe0ff */
[----:B---3--:R-:W-:Y:S01]  /*db10*/  IMAD.IADD R41, R44, 0x1, R8 ;  /* 0x000000012c297824 */ /* 0x008fe200078e0208 */
[----:B------:R-:W-:-:S04]  /*db20*/  IADD3 R24, R43, R8, RZ ;  /* 0x000000082b187210 */ /* 0x000fc80007ffe0ff */
[----:B------:R-:W-:Y:S01]  /*db30*/  IMNMX R41, R41, R42, PT ;  /* 0x0000002a29297217 */ /* 0x000fe20003800200 */
[----:B------:R-:W-:Y:S05]  /*db40*/  @!P0 BRA `(.L_x_383) ;  /* 0x0000014000008947 */ /* 0x000fea0003800000 */
[----:B-12-4-:R-:W-:Y:S01]  /*db50*/  IADD3 R13, -R220, R215, R8 ;  /* 0x000000d7dc0d7210 */ /* 0x016fe20007ffe108 */
[----:B------:R-:W-:Y:S03]  /*db60*/  BSSY B0, `(.L_x_384) ;  /* 0x000000e000007945 */ /* 0x000fe60003800000 */
        /* <DEDUP_REMOVED lines=9> */
.L_x_385:
[----:B------:R-:W-:-:S04]  /*dc00*/  MOV R8, c[0x0][0x32c] ;  /* 0x0000cb0000087a02 */ /* 0x000fc80000000f00 */
[----:B------:R-:W-:-:S13]  /*dc10*/  ISETP.NE.AND P0, PT, R8, 0x1, PT ;  /* 0x000000010800780c */ /* 0x000fda0003f05270 */
[----:B------:R-:W-:-:S05]  /*dc20*/  @P0 IMAD.HI.U32 R8, R13, c[0x0][0x330], RZ ;  /* 0x0000cc000d080a27 */ /* 0x000fca00078e00ff */
[----:B------:R-:W-:Y:S02]  /*dc30*/  @P0 SHF.R.U32.HI R13, RZ, c[0x0][0x334], R8 ;  /* 0x0000cd00ff0d0a19 */ /* 0x000fe40000011608 */
.L_x_386:
[----:B------:R-:W-:Y:S05]  /*dc40*/  BSYNC B0 ;  /* 0x0000000000007941 */ /* 0x000fea0003800000 */
.L_x_384:
[----:B------:R-:W-:-:S05]  /*dc50*/  IMAD R13, R13, c[0x0][0x32c], R30 ;  /* 0x0000cb000d0d7a24 */ /* 0x000fca00078e021e */
[----:B------:R-:W-:Y:S02]  /*dc60*/  IADD3 R8, R13, c[0x0][0x32c], RZ ;  /* 0x0000cb000d087a10 */ /* 0x000fe40007ffe0ff */
[----:B------:R-:W-:Y:S02]  /*dc70*/  IMNMX R24, R24, R13, !PT ;  /* 0x0000000d18187217 */ /* 0x000fe40007800200 */
[----:B------:R-:W-:Y:S02]  /*dc80*/  IMNMX R41, R41, R8, PT ;  /* 0x0000000829297217 */ /* 0x000fe40003800200 */
.L_x_383:
[C---:B-12-4-:R-:W-:Y:S01]  /*dc90*/  ISETP.GE.AND P0, PT, R38.reuse, 0x2, PT ;  /* 0x000000022600780c */ /* 0x056fe20003f06270 */
        /* <DEDUP_REMOVED lines=40> */
[----:B------:R2:W3:Y:S01]  /*df20*/  MUFU.TANH R156, R67 ;  /* 0x00000043009c7308 */ /* 0x0004e20000002400 */
[----:B------:R-:W-:Y:S01]  /*df30*/  P2R R12, PR, RZ, 0x2 ;  /* 0x00000002ff0c7803 */ /* 0x000fe20000000000 */
[--C-:B-1----:R-:W-:Y:S01]  /*df40*/  IMAD.IADD R11, R44, 0x1, R6.reuse ;  /* 0x000000012c0b7824 */ /* 0x102fe200078e0206 */
[----:B------:R-:W-:Y:S01]  /*df50*/  FSEL R17, R17, -INF , !P0 ;  /* 0xff80000011117808 */ /* 0x000fe20004000000 */
[----:B------:R-:W-:Y:S01]  /*df60*/  IMAD.IADD R43, R43, 0x1, R6 ;  /* 0x000000012b2b7824 */ /* 0x000fe200078e0206 */
[----:B------:R-:W-:-:S02]  /*df70*/  ISETP.GT.AND P0, PT, R24, 0x11, !P1 ;  /* 0x000000111800780c */ /* 0x000fc40004f04270 */
[----:B------:R-:W-:Y:S01]  /*df80*/  ISETP.GE.AND P1, PT, R38, 0x19, PT ;  /* 0x000000192600780c */ /* 0x000fe20003f26270 */
[----:B------:R2:W1:Y:S01]  /*df90*/  MUFU.TANH R166, R62 ;  /* 0x0000003e00a67308 */ /* 0x0004620000002400 */
[----:B------:R-:W-:Y:S02]  /*dfa0*/  ISETP.LT.OR P0, PT, R41, 0x12, P0 ;  /* 0x000000122900780c */ /* 0x000fe40000701670 */
[----:B------:R-:W-:Y:S02]  /*dfb0*/  P2R R37, PR, RZ, 0x2 ;  /* 0x00000002ff257803 */ /* 0x000fe40000000000 */
[----:B------:R-:W-:Y:S02]  /*dfc0*/  FSEL R13, R0, -INF , !P0 ;  /* 0xff800000000d7808 */ /* 0x000fe40004000000 */
[----:B------:R-:W-:Y:S01]  /*dfd0*/  ISETP.GT.AND P0, PT, R24, 0x18, !P1 ;  /* 0x000000181800780c */ /* 0x000fe20004f04270 */
[----:B------:R2:W4:Y:S01]  /*dfe0*/  MUFU.TANH R160, R63 ;  /* 0x0000003f00a07308 */ /* 0x0005220000002400 */
[----:B------:R-:W-:-:S02]  /*dff0*/  ISETP.GE.AND P1, PT, R38, 0x1a, PT ;  /* 0x0000001a2600780c */ /* 0x000fc40003f26270 */
[----:B------:R-:W-:Y:S02]  /*e000*/  ISETP.LT.OR P0, PT, R41, 0x19, P0 ;  /* 0x000000192900780c */ /* 0x000fe40000701670 */
[----:B------:R-:W-:Y:S02]  /*e010*/  P2R R8, PR, RZ, 0x2 ;  /* 0x00000002ff087803 */ /* 0x000fe40000000000 */
[----:B------:R-:W-:Y:S01]  /*e020*/  FSEL R7, R7, -INF , !P0 ;  /* 0xff80000007077808 */ /* 0x000fe20004000000 */
[----:B------:R2:W1:Y:S01]  /*e030*/  MUFU.TANH R164, R58 ;  /* 0x0000003a00a47308 */ /* 0x0004620000002400 */
[----:B------:R-:W-:Y:S02]  /*e040*/  ISETP.GT.AND P0, PT, R24, 0x19, !P1 ;  /* 0x000000191800780c */ /* 0x000fe40004f04270 */
[----:B------:R-:W-:Y:S02]  /*e050*/  ISETP.GE.AND P1, PT, R38, 0x21, PT ;  /* 0x000000212600780c */ /* 0x000fe40003f26270 */
[----:B------:R-:W-:-:S02]  /*e060*/  ISETP.LT.OR P0, PT, R41, 0x1a, P0 ;  /* 0x0000001a2900780c */ /* 0x000fc40000701670 */
[----:B------:R-:W-:Y:S01]  /*e070*/  P2R R35, PR, RZ, 0x2 ;  /* 0x00000002ff237803 */ /* 0x000fe20000000000 */
[----:B------:R2:W1:Y:S01]  /*e080*/  MUFU.TANH R162, R59 ;  /* 0x0000003b00a27308 */ /* 0x0004620000002400 */
[----:B------:R-:W-:Y:S02]  /*e090*/  FSEL R9, R9, -INF , !P0 ;  /* 0xff80000009097808 */ /* 0x000fe40004000000 */
[----:B------:R-:W-:Y:S02]  /*e0a0*/  ISETP.GT.AND P0, PT, R24, 0x20, !P1 ;  /* 0x000000201800780c */ /* 0x000fe40004f04270 */
[----:B------:R-:W-:Y:S02]  /*e0b0*/  ISETP.GE.AND P1, PT, R38, 0x22, PT ;  /* 0x000000222600780c */ /* 0x000fe40003f26270 */
[----:B------:R-:W-:Y:S01]  /*e0c0*/  ISETP.LT.OR P0, PT, R41, 0x21, P0 ;  /* 0x000000212900780c */ /* 0x000fe20000701670 */
[----:B------:R2:W1:Y:S01]  /*e0d0*/  MUFU.TANH R148, R74 ;  /* 0x0000004a00947308 */ /* 0x0004620000002400 */
[----:B------:R-:W-:-:S02]  /*e0e0*/  P2R R34, PR, RZ, 0x2 ;  /* 0x00000002ff227803 */ /* 0x000fc40000000000 */
[----:B------:R-:W-:Y:S02]  /*e0f0*/  FSEL R33, R33, -INF , !P0 ;  /* 0xff80000021217808 */ /* 0x000fe40004000000 */
[----:B------:R-:W-:Y:S02]  /*e100*/  ISETP.GT.AND P0, PT, R24, 0x21, !P1 ;  /* 0x000000211800780c */ /* 0x000fe40004f04270 */
[----:B------:R-:W-:Y:S01]  /*e110*/  ISETP.GE.AND P1, PT, R38, 0x29, PT ;  /* 0x000000292600780c */ /* 0x000fe20003f26270 */
[----:B------:R2:W1:Y:S01]  /*e120*/  MUFU.TANH R158, R54 ;  /* 0x00000036009e7308 */ /* 0x0004620000002400 */
[----:B------:R-:W-:Y:S02]  /*e130*/  ISETP.LT.OR P0, PT, R41, 0x22, P0 ;  /* 0x000000222900780c */ /* 0x000fe40000701670 */
[----:B------:R-:W-:Y:S02]  /*e140*/  P2R R32, PR, RZ, 0x2 ;  /* 0x00000002ff207803 */ /* 0x000fe40000000000 */
[----:B------:R-:W-:-:S02]  /*e150*/  FSEL R31, R31, -INF , !P0 ;  /* 0xff8000001f1f7808 */ /* 0x000fc40004000000 */
[----:B------:R-:W-:Y:S01]  /*e160*/  ISETP.GT.AND P0, PT, R24, 0x28, !P1 ;  /* 0x000000281800780c */ /* 0x000fe20004f04270 */
[----:B------:R2:W1:Y:S01]  /*e170*/  MUFU.TANH R150, R55 ;  /* 0x0000003700967308 */ /* 0x0004620000002400 */
[----:B------:R-:W-:Y:S02]  /*e180*/  ISETP.GE.AND P1, PT, R38, 0x2a, PT ;  /* 0x0000002a2600780c */ /* 0x000fe40003f26270 */
[----:B------:R-:W-:Y:S02]  /*e190*/  ISETP.LT.OR P0, PT, R41, 0x29, P0 ;  /* 0x000000292900780c */ /* 0x000fe40000701670 */
[----:B------:R-:W-:Y:S02]  /*e1a0*/  P2R R28, PR, RZ, 0x2 ;  /* 0x00000002ff1c7803 */ /* 0x000fe40000000000 */
[----:B------:R-:W-:Y:S01]  /*e1b0*/  FSEL R29, R29, -INF , !P0 ;  /* 0xff8000001d1d7808 */ /* 0x000fe20004000000 */
[----:B------:R2:W1:Y:S01]  /*e1c0*/  MUFU.TANH R128, R75 ;  /* 0x0000004b00807308 */ /* 0x0004620000002400 */
[----:B------:R-:W-:-:S02]  /*e1d0*/  ISETP.GT.AND P0, PT, R24, 0x29, !P1 ;  /* 0x000000291800780c */ /* 0x000fc40004f04270 */
[----:B------:R-:W-:Y:S02]  /*e1e0*/  ISETP.GE.AND P1, PT, R38, 0x31, PT ;  /* 0x000000312600780c */ /* 0x000fe40003f26270 */
[----:B------:R-:W-:Y:S02]  /*e1f0*/  ISETP.LT.OR P0, PT, R41, 0x2a, P0 ;  /* 0x0000002a2900780c */ /* 0x000fe40000701670 */
[----:B------:R-:W-:Y:S01]  /*e200*/  P2R R27, PR, RZ, 0x2 ;  /* 0x00000002ff1b7803 */ /* 0x000fe20000000000 */
[----:B------:R2:W1:Y:S01]  /*e210*/  MUFU.TANH R136, R51 ;  /* 0x0000003300887308 */ /* 0x0004620000002400 */
        /* <DEDUP_REMOVED lines=9> */
[----:B------:R2:W1:Y:S01]  /*e2b0*/  MUFU.TANH R146, R70 ;  /* 0x0000004600927308 */ /* 0x0004620000002400 */
[----:B------:R-:W-:-:S02]  /*e2c0*/  ISETP.LT.OR P0, PT, R41, 0x32, P0 ;  /* 0x000000322900780c */ /* 0x000fc40000701670 */
[----:B------:R-:W-:Y:S02]  /*e2d0*/  P2R R25, PR, RZ, 0x2 ;  /* 0x00000002ff197803 */ /* 0x000fe40000000000 */
[----:B------:R-:W-:Y:S02]  /*e2e0*/  FSEL R151, R151, -INF , !P0 ;  /* 0xff80000097977808 */ /* 0x000fe40004000000 */
[----:B------:R-:W-:Y:S01]  /*e2f0*/  ISETP.GT.AND P0, PT, R24, 0x38, !P1 ;  /* 0x000000381800780c */ /* 0x000fe20004f04270 */
[----:B------:R-:W1:Y:S01]  /*e300*/  MUFU.TANH R132, R132 ;  /* 0x0000008400847308 */ /* 0x000e620000002400 */
[C---:B------:R-:W-:Y:S02]  /*e310*/  ISETP.GE.AND P1, PT, R38.reuse, 0x3a, PT ;  /* 0x0000003a2600780c */ /* 0x040fe40003f26270 */
[----:B------:R-:W-:Y:S02]  /*e320*/  ISETP.LT.OR P0, PT, R41, 0x39, P0 ;  /* 0x000000392900780c */ /* 0x000fe40000701670 */
[----:B------:R-:W-:-:S02]  /*e330*/  ISETP.GE.AND P5, PT, R38, 0x42, PT ;  /* 0x000000422600780c */ /* 0x000fc40003fa6270 */
[----:B------:R-:W-:Y:S01]  /*e340*/  FSEL R147, R147, -INF , !P0 ;  /* 0xff80000093937808 */ /* 0x000fe20004000000 */
[----:B------:R2:W1:Y:S01]  /*e350*/  MUFU.TANH R130, R47 ;  /* 0x0000002f00827308 */ /* 0x0004620000002400 */
[----:B------:R-:W-:Y:S02]  /*e360*/  ISETP.GT.AND P0, PT, R24, 0x39, !P1 ;  /* 0x000000391800780c */ /* 0x000fe40004f04270 */
[C---:B------:R-:W-:Y:S02]  /*e370*/  ISETP.GE.AND P4, PT, R38.reuse, 0x49, PT ;  /* 0x000000492600780c */ /* 0x040fe40003f86270 */
[----:B------:R-:W-:Y:S02]  /*e380*/  ISETP.LT.OR P0, PT, R41, 0x3a, P0 ;  /* 0x0000003a2900780c */ /* 0x000fe40000701670 */
[----:B------:R-:W-:Y:S01]  /*e390*/  ISETP.GE.AND P3, PT, R38, 0x4a, PT ;  /* 0x0000004a2600780c */ /* 0x000fe20003f66270 */
[----:B------:R2:W1:Y:S01]  /*e3a0*/  MUFU.TANH R134, R71 ;  /* 0x0000004700867308 */ /* 0x0004620000002400 */
[----:B------:R-:W-:-:S02]  /*e3b0*/  FSEL R145, R145, -INF , !P0 ;  /* 0xff80000091917808 */ /* 0x000fc40004000000 */
[----:B------:R-:W-:Y:S02]  /*e3c0*/  ISETP.GT.AND P0, PT, R24, 0x40, !P6 ;  /* 0x000000401800780c */ /* 0x000fe40007704270 */
[----:B------:R-:W-:Y:S02]  /*e3d0*/  ISETP.GE.AND P2, PT, R38, 0x51, PT ;  /* 0x000000512600780c */ /* 0x000fe40003f46270 */
[----:B------:R-:W-:Y:S01]  /*e3e0*/  ISETP.LT.OR P0, PT, R41, 0x41, P0 ;  /* 0x000000412900780c */ /* 0x000fe20000701670 */
[----:B------:R-:W1:Y:S01]  /*e3f0*/  MUFU.TANH R46, R46 ;  /* 0x0000002e002e7308 */ /* 0x000e620000002400 */
        /* <DEDUP_REMOVED lines=9> */
[----:B------:R2:W1:Y:S01]  /*e490*/  MUFU.TANH R184, R66 ;  /* 0x0000004200b87308 */ /* 0x0004620000002400 */
[----:B------:R-:W-:-:S02]  /*e4a0*/  IMNMX R42, R11, R42, PT ;  /* 0x0000002a0b2a7217 */ /* 0x000fc40003800200 */
[----:B------:R-:W-:-:S04]  /*e4b0*/  ISETP.LT.OR P0, PT, R41, 0x49, P0 ;  /* 0x000000492900780c */ /* 0x000fc80000701670 */
[----:B------:R-:W-:Y:S01]  /*e4c0*/  FSEL R157, R157, -INF , !P0 ;  /* 0xff8000009d9d7808 */ /* 0x000fe20004000000 */
[----:B------:R2:W1:Y:S01]  /*e4d0*/  MUFU.TANH R138, R50 ;  /* 0x00000032008a7308 */ /* 0x0004620000002400 */
[----:B------:R-:W-:-:S04]  /*e4e0*/  ISETP.GT.AND P0, PT, R24, 0x49, !P3 ;  /* 0x000000491800780c */ /* 0x000fc80005f04270 */
[----:B------:R-:W-:-:S04]  /*e4f0*/  ISETP.LT.OR P0, PT, R41, 0x4a, P0 ;  /* 0x0000004a2900780c */ /* 0x000fc80000701670 */
[----:B------:R-:W-:Y:S02]  /*e500*/  FSEL R149, R149, -INF , !P0 ;  /* 0xff80000095957808 */ /* 0x000fe40004000000 */
[----:B------:R-:W-:-:S04]  /*e510*/  ISETP.GT.AND P0, PT, R24, 0x50, !P2 ;  /* 0x000000501800780c */ /* 0x000fc80005704270 */
[----:B------:R-:W-:-:S04]  /*e520*/  ISETP.LT.OR P0, PT, R41, 0x51, P0 ;  /* 0x000000512900780c */ /* 0x000fc80000701670 */
[----:B------:R-:W-:Y:S02]  /*e530*/  FSEL R137, R137, -INF , !P0 ;  /* 0xff80000089897808 */ /* 0x000fe40004000000 */
[----:B------:R-:W-:Y:S02]  /*e540*/  ISETP.GT.AND P0, PT, R24, 0x51, !P1 ;  /* 0x000000511800780c */ /* 0x000fe40004f04270 */
[----:B------:R-:W-:Y:S02]  /*e550*/  ISETP.GE.AND P1, PT, R38, 0x59, PT ;  /* 0x000000592600780c */ /* 0x000fe40003f26270 */
[----:B------:R-:W-:Y:S02]  /*e560*/  ISETP.LT.OR P0, PT, R41, 0x52, P0 ;  /* 0x000000522900780c */ /* 0x000fe40000701670 */
[----:B------:R-:W-:Y:S02]  /*e570*/  P2R R18, PR, RZ, 0x2 ;  /* 0x00000002ff127803 */ /* 0x000fe40000000000 */
[----:B------:R-:W-:-:S02]  /*e580*/  FSEL R135, R135, -INF , !P0 ;  /* 0xff80000087877808 */ /* 0x000fc40004000000 */
[----:B------:R-:W-:Y:S02]  /*e590*/  ISETP.GT.AND P0, PT, R24, 0x58, !P1 ;  /* 0x000000581800780c */ /* 0x000fe40004f04270 */
[----:B------:R-:W-:Y:S02]  /*e5a0*/  ISETP.GE.AND P1, PT, R38, 0x1, PT ;  /* 0x000000012600780c */ /* 0x000fe40003f26270 */
[----:B------:R-:W-:-:S04]  /*e5b0*/  ISETP.LT.OR P0, PT, R41, 0x59, P0 ;  /* 0x000000592900780c */ /* 0x000fc80000701670 */
[----:B------:R-:W-:Y:S02]  /*e5c0*/  FSEL R133, R133, -INF , !P0 ;  /* 0xff80000085857808 */ /* 0x000fe40004000000 */
[----:B------:R-:W-:-:S04]  /*e5d0*/  ISETP.GT.AND P0, PT, R24, RZ, !P1 ;  /* 0x000000ff1800720c */ /* 0x000fc80004f04270 */
[----:B------:R-:W-:-:S04]  /*e5e0*/  ISETP.LT.OR P0, PT, R41, 0x1, P0 ;  /* 0x000000012900780c */ /* 0x000fc80000701670 */
[----:B------:R-:W-:Y:S02]  /*e5f0*/  FSEL R4, R4, -INF , !P0 ;  /* 0xff80000004047808 */ /* 0x000fe40004000000 */
[----:B------:R-:W-:Y:S01]  /*e600*/  ISETP.GE.AND P0, PT, R38, 0x5a, PT ;  /* 0x0000005a2600780c */ /* 0x000fe20003f06270 */
[----:B------:R-:W-:-:S03]  /*e610*/  FMUL.FTZ R38, R82, c[0x0][0x320] ;  /* 0x0000c80052267a20 */ /* 0x000fc60000410000 */
[----:B------:R-:W-:Y:S02]  /*e620*/  P2R R20, PR, RZ, 0x1 ;  /* 0x00000001ff147803 */ /* 0x000fe40000000000 */
        /* <DEDUP_REMOVED lines=8> */
[----:B------:R-:W-:Y:S01]  /*e6b0*/  ISETP.GE.AND P0, PT, R216, 0x1, PT ;  /* 0x00000001d800780c */ /* 0x000fe20003f06270 */
        /* <DEDUP_REMOVED lines=16> */
.L_x_389:
[----:B------:R-:W-:-:S04]  /*e7c0*/  MOV R6, c[0x0][0x32c] ;  /* 0x0000cb0000067a02 */ /* 0x000fc80000000f00 */
[----:B------:R-:W-:-:S13]  /*e7d0*/  ISETP.NE.AND P0, PT, R6, 0x1, PT ;  /* 0x000000010600780c */ /* 0x000fda0003f05270 */
[----:B------:R-:W-:-:S05]  /*e7e0*/  @P0 IMAD.HI.U32 R6, R11, c[0x0][0x330], RZ ;  /* 0x0000cc000b060a27 */ /* 0x000fca00078e00ff */
[----:B------:R-:W-:Y:S02]  /*e7f0*/  @P0 SHF.R.U32.HI R11, RZ, c[0x0][0x334], R6 ;  /* 0x0000cd00ff0b0a19 */ /* 0x000fe40000011606 */
.L_x_390:
[----:B------:R-:W-:Y:S05]  /*e800*/  BSYNC B0 ;  /* 0x0000000000007941 */ /* 0x000fea0003800000 */
.L_x_388:
[----:B------:R-:W-:-:S05]  /*e810*/  IMAD R30, R11, c[0x0][0x32c], R30 ;  /* 0x0000cb000b1e7a24 */ /* 0x000fca00078e021e */
[----:B------:R-:W-:Y:S02]  /*e820*/  IADD3 R11, R30, c[0x0][0x32c], RZ ;  /* 0x0000cb001e0b7a10 */ /* 0x000fe40007ffe0ff */
[----:B------:R-:W-:Y:S02]  /*e830*/  IMNMX R43, R43, R30, !PT ;  /* 0x0000001e2b2b7217 */ /* 0x000fe40007800200 */
[----:B------:R-:W-:Y:S02]  /*e840*/  IMNMX R42, R42, R11, PT ;  /* 0x0000000b2a2a7217 */ /* 0x000fe40003800200 */
.L_x_387:
[----:B--234-:R-:W-:Y:S01]  /*e850*/  ISETP.NE.AND P0, PT, R45, RZ, PT ;  /* 0x000000ff2d00720c */ /* 0x01cfe20003f05270 */
[----:B------:R-:W-:Y:S01]  /*e860*/  IMAD.SHL.U32 R212, R2, 0x2, RZ ;  /* 0x0000000202d47824 */ /* 0x000fe200078e00ff */
[----:B------:R-:W-:Y:S02]  /*e870*/  IADD3 R192, R36, -0x2, RZ ;  /* 0xfffffffe24c07810 */ /* 0x000fe40007ffe0ff */
[----:B------:R-:W-:Y:S01]  /*e880*/  ISETP.GT.AND P0, PT, R43, 0x1, !P0 ;  /* 0x000000012b00780c */ /* 0x000fe20004704270 */
[--C-:B------:R-:W-:Y:S01]  /*e890*/  IMAD R210, R5, 0x2, R212.reuse ;  /* 0x0000000205d27824 */ /* 0x100fe200078e02d4 */
[----:B------:R-:W-:Y:S01]  /*e8a0*/  LDSM.16.MT88.4 R76, [R212+0x3100] ;  /* 0x00310000d44c783b */ /* 0x000fe20000004200 */
[C---:B------:R-:W-:Y:S01]  /*e8b0*/  IMAD R209, R3.reuse, 0x2, R212 ;  /* 0x0000000203d17824 */ /* 0x040fe200078e02d4 */
[----:B------:R-:W-:Y:S01]  /*e8c0*/  ISETP.LT.OR P0, PT, R42, 0x2, P0 ;  /* 0x000000022a00780c */ /* 0x000fe20000701670 */
[----:B------:R-:W-:Y:S01]  /*e8d0*/  IMAD R208, R3, 0x2, R210 ;  /* 0x0000000203d07824 */ /* 0x000fe200078e02d2 */
[----:B------:R-:W-:Y:S02]  /*e8e0*/  LDSM.16.MT88.4 R108, [R212+0x100] ;  /* 0x00010000d46c783b */ /* 0x000fe40000004200 */
[----:B-1----:R-:W-:-:S02]  /*e8f0*/  FSEL R30, R14, -INF , !P0 ;  /* 0xff8000000e1e7808 */ /* 0x002fc40004000000 */
[----:B------:R-:W-:Y:S01]  /*e900*/  ISETP.NE.AND P0, PT, R16, RZ, PT ;  /* 0x000000ff1000720c */ /* 0x000fe20003f05270 */
[----:B------:R-:W-:Y:S03]  /*e910*/  LDSM.16.MT88.4 R84, [R208+0x100] ;  /* 0x00010000d054783b */ /* 0x000fe60000004200 */
[----:B------:R-:W-:Y:S01]  /*e920*/  ISETP.GT.AND P0, PT, R43, 0x8, !P0 ;  /* 0x000000082b00780c */ /* 0x000fe20004704270 */
[----:B------:R-:W-:Y:S03]  /*e930*/  LDSM.16.MT88.4 R100, [R210+0x100] ;  /* 0x00010000d264783b */ /* 0x000fe60000004200 */
[----:B------:R-:W-:Y:S01]  /*e940*/  ISETP.LT.OR P0, PT, R42, 0x9, P0 ;  /* 0x000000092a00780c */ /* 0x000fe20000701670 */
[----:B------:R-:W-:Y:S03]  /*e950*/  LDSM.16.MT88.4 R92, [R209+0x100] ;  /* 0x00010000d15c783b */ /* 0x000fe60000004200 */
[----:B------:R-:W-:Y:S01]  /*e960*/  FSEL R16, R46, -INF , !P0 ;  /* 0xff8000002e107808 */ /* 0x000fe20004000000 */
[----:B------:R-:W-:Y:S01]  /*e970*/  LDSM.16.MT88.4 R68, [R210+0x3100] ;  /* 0x00310000d244783b */ /* 0x000fe20000004200 */
[----:B------:R-:W-:-:S03]  /*e980*/  ISETP.NE.AND P0, PT, R40, RZ, PT ;  /* 0x000000ff2800720c */ /* 0x000fc60003f05270 */
[----:B------:R-:W-:Y:S01]  /*e990*/  LDSM.16.MT88.4 R56, [R209+0x3100] ;  /* 0x00310000d138783b */ /* 0x000fe20000004200 */
        /* <DEDUP_REMOVED lines=51> */
[----:B------:R-:W-:Y:S02]  /*ecd0*/  ISETP.GT.AND P0, PT, R43, 0x40, !P6 ;  /* 0x000000402b00780c */ /* 0x000fe40007704270 */
[----:B------:R-:W-:Y:S02]  /*ece0*/  ISETP.NE.AND P6, PT, R20, RZ, PT ;  /* 0x000000ff1400720c */ /* 0x000fe40003fc5270 */
        /* <DEDUP_REMOVED lines=8> */
[----:B------:R-:W-:Y:S02]  /*ed70*/  ISETP.LT.OR P0, PT, R42, 0x49, P0 ;  /* 0x000000492a00780c */ /* 0x000fe40000701670 */
[----:B------:R-:W-:Y:S02]  /*ed80*/  FMNMX.FTZ R0, R4, R23, !PT ;  /* 0x0000001704007209 */ /* 0x000fe40007810000 */
[----:B------:R-:W-:-:S02]  /*ed90*/  FSEL R158, R158, -INF , !P0 ;  /* 0xff8000009e9e7808 */ /* 0x000fc40004000000 */
[----:B------:R-:W-:Y:S02]  /*eda0*/  ISETP.GT.AND P0, PT, R43, 0x49, !P3 ;  /* 0x000000492b00780c */ /* 0x000fe40005f04270 */
[----:B------:R-:W-:Y:S02]  /*edb0*/  FMNMX.FTZ R0, R21, R0, !PT ;  /* 0x0000000015007209 */ /* 0x000fe40007810000 */
[----:B------:R-:W-:Y:S02]  /*edc0*/  ISETP.LT.OR P0, PT, R42, 0x4a, P0 ;  /* 0x0000004a2a00780c */ /* 0x000fe40000701670 */
[----:B------:R-:W-:Y:S02]  /*edd0*/  FMNMX.FTZ R0, R19, R0, !PT ;  /* 0x0000000013007209 */ /* 0x000fe40007810000 */
[----:B------:R-:W-:Y:S02]  /*ede0*/  FSEL R150, R150, -INF , !P0 ;  /* 0xff80000096967808 */ /* 0x000fe40004000000 */
[----:B------:R-:W-:-:S02]  /*edf0*/  ISETP.GT.AND P0, PT, R43, 0x50, !P2 ;  /* 0x000000502b00780c */ /* 0x000fc40005704270 */
[----:B------:R-:W-:Y:S02]  /*ee00*/  FMNMX.FTZ R0, R17, R0, !PT ;  /* 0x0000000011007209 */ /* 0x000fe40007810000 */
[----:B------:R-:W-:Y:S02]  /*ee10*/  ISETP.LT.OR P0, PT, R42, 0x51, P0 ;  /* 0x000000512a00780c */ /* 0x000fe40000701670 */
[----:B------:R-:W-:Y:S02]  /*ee20*/  FMNMX.FTZ R0, R13, R0, !PT ;  /* 0x000000000d007209 */ /* 0x000fe40007810000 */
[----:B------:R-:W-:Y:S02]  /*ee30*/  FSEL R138, R138, -INF , !P0 ;  /* 0xff8000008a8a7808 */ /* 0x000fe40004000000 */
[----:B------:R-:W-:Y:S02]  /*ee40*/  ISETP.GT.AND P0, PT, R43, RZ, !P1 ;  /* 0x000000ff2b00720c */ /* 0x000fe40004f04270 */
[----:B------:R-:W-:-:S02]  /*ee50*/  FMNMX.FTZ R0, R7, R0, !PT ;  /* 0x0000000007007209 */ /* 0x000fc40007810000 */
[----:B------:R-:W-:Y:S02]  /*ee60*/  ISETP.LT.OR P0, PT, R42, 0x1, P0 ;  /* 0x000000012a00780c */ /* 0x000fe40000701670 */
[----:B------:R-:W-:Y:S02]  /*ee70*/  FMNMX.FTZ R0, R9, R0, !PT ;  /* 0x0000000009007209 */ /* 0x000fe40007810000 */
[----:B------:R-:W-:Y:S02]  /*ee80*/  FSEL R24, R24, -INF , !P0 ;  /* 0xff80000018187808 */ /* 0x000fe40004000000 */
        /* <DEDUP_REMOVED lines=24> */
[----:B------:R-:W-:Y:S02]  /*f010*/  ISETP.GT.AND P0, PT, R43, 0x51, !P4 ;  /* 0x000000512b00780c */ /* 0x000fe40006704270 */
[----:B------:R-:W-:Y:S02]  /*f020*/  FMNMX.FTZ R15, R156, R15, !PT ;  /* 0x0000000f9c0f7209 */ /* 0x000fe40007810000 */
[----:B------:R-:W-:-:S02]  /*f030*/  FMNMX.FTZ R0, R137, R0, !PT ;  /* 0x0000000089007209 */ /* 0x000fc40007810000 */
[----:B------:R-:W-:Y:S02]  /*f040*/  FMNMX.FTZ R15, R166, R15, !PT ;  /* 0x0000000fa60f7209 */ /* 0x000fe40007810000 */
[----:B------:R-:W-:Y:S02]  /*f050*/  ISETP.GT.AND P1, PT, R43, 0x58, !P5 ;  /* 0x000000582b00780c */ /* 0x000fe40006f24270 */
[----:B------:R-:W-:Y:S02]  /*f060*/  FMNMX.FTZ R15, R160, R15, !PT ;  /* 0x0000000fa00f7209 */ /* 0x000fe40007810000 */
[----:B------:R-:W-:Y:S02]  /*f070*/  ISETP.LT.OR P2, PT, R42, 0x52, P0 ;  /* 0x000000522a00780c */ /* 0x000fe40000741670 */
[----:B------:R-:W-:Y:S02]  /*f080*/  FMNMX.FTZ R15, R164, R15, !PT ;  /* 0x0000000fa40f7209 */ /* 0x000fe40007810000 */
[----:B------:R-:W-:-:S02]  /*f090*/  FMNMX.FTZ R0, R135, R0, !PT ;  /* 0x0000000087007209 */ /* 0x000fc40007810000 */
[----:B------:R-:W-:Y:S02]  /*f0a0*/  FMNMX.FTZ R15, R162, R15, !PT ;  /* 0x0000000fa20f7209 */ /* 0x000fe40007810000 */
[----:B------:R-:W-:Y:S02]  /*f0b0*/  ISETP.GT.AND P0, PT, R43, 0x59, !P6 ;  /* 0x000000592b00780c */ /* 0x000fe40007704270 */
[----:B------:R-:W-:Y:S02]  /*f0c0*/  FMNMX.FTZ R15, R158, R15, !PT ;  /* 0x0000000f9e0f7209 */ /* 0x000fe40007810000 */
[----:B------:R-:W-:Y:S02]  /*f0d0*/  ISETP.LT.OR P1, PT, R42, 0x59, P1 ;  /* 0x000000592a00780c */ /* 0x000fe40000f21670 */
[----:B------:R-:W-:Y:S02]  /*f0e0*/  FMNMX.FTZ R15, R150, R15, !PT ;  /* 0x0000000f960f7209 */ /* 0x000fe40007810000 */
[----:B------:R-:W-:-:S02]  /*f0f0*/  FSEL R136, R136, -INF , !P2 ;  /* 0xff80000088887808 */ /* 0x000fc40005000000 */
[----:B------:R-:W-:Y:S02]  /*f100*/  FMNMX.FTZ R15, R138, R15, !PT ;  /* 0x0000000f8a0f7209 */ /* 0x000fe40007810000 */
[----:B------:R-:W-:Y:S02]  /*f110*/  FMNMX.FTZ R0, R133, R0, !PT ;  /* 0x0000000085007209 */ /* 0x000fe40007810000 */
[----:B------:R-:W-:Y:S02]  /*f120*/  ISETP.LT.OR P0, PT, R42, 0x5a, P0 ;  /* 0x0000005a2a00780c */ /* 0x000fe40000701670 */
[----:B------:R-:W-:Y:S02]  /*f130*/  FSEL R132, R132, -INF , !P1 ;  /* 0xff80000084847808 */ /* 0x000fe40004800000 */
[----:B------:R-:W-:Y:S02]  /*f140*/  FMNMX.FTZ R15, R136, R15, !PT ;  /* 0x0000000f880f7209 */ /* 0x000fe40007810000 */
[----:B------:R-:W-:-:S02]  /*f150*/  FMNMX.FTZ R11, R131, R0, !PT ;  /* 0x00000000830b7209 */ /* 0x000fc40007810000 */
[----:B------:R-:W-:Y:S02]  /*f160*/  FSEL R130, R130, -INF , !P0 ;  /* 0xff80000082827808 */ /* 0x000fe40004000000 */
[----:B------:R-:W-:Y:S01]  /*f170*/  FMNMX.FTZ R15, R132, R15, !PT ;  /* 0x0000000f840f7209 */ /* 0x000fe20007810000 */
[----:B------:R-:W1:Y:S01]  /*f180*/  SHFL.BFLY PT, R0, R11, 0x2, 0x1f ;  /* 0x0c401f000b007f89 */ /* 0x000e6200000e0000 */
[----:B------:R-:W-:Y:S02]  /*f190*/  ISETP.NE.AND P6, PT, R217, 0x1, PT ;  /* 0x00000001d900780c */ /* 0x000fe40003fc5270 */
[----:B------:R-:W-:Y:S02]  /*f1a0*/  FMNMX.FTZ R15, R130, R15, !PT ;  /* 0x0000000f820f7209 */ /* 0x000fe40007810000 */
[----:B------:R-:W-:-:S03]  /*f1b0*/  ISETP.GE.AND P5, PT, R216, 0x1, PT ;  /* 0x00000001d800780c */ /* 0x000fc60003fa6270 */
[----:B------:R-:W2:Y:S01]  /*f1c0*/  SHFL.BFLY PT, R18, R15, 0x2, 0x1f ;  /* 0x0c401f000f127f89 */ /* 0x000ea200000e0000 */
[----:B-1----:R-:W-:-:S05]  /*f1d0*/  FMNMX.FTZ R25, R11, R0, !PT ;  /* 0x000000000b197209 */ /* 0x002fca0007810000 */
[----:B------:R-:W1:Y:S01]  /*f1e0*/  SHFL.BFLY PT, R0, R25, 0x1, 0x1f ;  /* 0x0c201f0019007f89 */ /* 0x000e6200000e0000 */
[----:B--2---:R-:W-:-:S05]  /*f1f0*/  FMNMX.FTZ R11, R15, R18, !PT ;  /* 0x000000120f0b7209 */ /* 0x004fca0007810000 */
[----:B------:R-:W2:Y:S01]  /*f200*/  SHFL.BFLY PT, R116, R11, 0x1, 0x1f ;  /* 0x0c201f000b747f89 */ /* 0x000ea200000e0000 */
[----:B-1----:R-:W-:-:S04]  /*f210*/  FMNMX.FTZ R0, R25, R0, !PT ;  /* 0x0000000019007209 */ /* 0x002fc80007810000 */
[C---:B------:R-:W-:Y:S01]  /*f220*/  FSETP.NEU.FTZ.AND P0, PT, R0.reuse, -INF , PT ;  /* 0xff8000000000780b */ /* 0x040fe20003f1d000 */
[----:B------:R-:W-:Y:S01]  /*f230*/  FMUL.FTZ R144, R0, c[0x0][0x2d0] ;  /* 0x0000b40000907a20 */ /* 0x000fe20000410000 */
[----:B--2---:R-:W-:-:S04]  /*f240*/  FMNMX.FTZ R116, R11, R116, !PT ;  /* 0x000000740b747209 */ /* 0x004fc80007810000 */
[----:B------:R-:W-:Y:S02]  /*f250*/  FSEL R144, R144, RZ, P0 ;  /* 0x000000ff90907208 */ /* 0x000fe40000000000 */
[C---:B------:R-:W-:Y:S01]  /*f260*/  FSETP.NEU.FTZ.AND P0, PT, R116.reuse, -INF , PT ;  /* 0xff8000007400780b */ /* 0x040fe20003f1d000 */
[----:B------:R-:W-:Y:S02]  /*f270*/  FMUL.FTZ R127, R116, c[0x0][0x2d0] ;  /* 0x0000b400747f7a20 */ /* 0x000fe40000410000 */
        /* <DEDUP_REMOVED lines=9> */
[--C-:B------:R-:W-:Y:S01]  /*f310*/  FFMA.FTZ R46, R16, c[0x0][0x2d0], -R127.reuse ;  /* 0x0000b400102e7a23 */ /* 0x100fe2000001087f */
[----:B------:R-:W-:Y:S01]  /*f320*/  LDSM.16.MT88.4 R24, [R212+0x900] ;  /* 0x00090000d418783b */ /* 0x000fe20000004200 */
[--C-:B------:R-:W-:Y:S01]  /*f330*/  FFMA.FTZ R45, R6, c[0x0][0x2d0], -R127.reuse ;  /* 0x0000b400062d7a23 */ /* 0x100fe2000001087f */
[----:B------:R-:W1:Y:S01]  /*f340*/  MUFU.EX2 R47, R47 ;  /* 0x0000002f002f7308 */ /* 0x000e620000000800 */
[--C-:B------:R-:W-:Y:S02]  /*f350*/  FFMA.FTZ R38, R7, c[0x0][0x2d0], -R144.reuse ;  /* 0x0000b40007267a23 */ /* 0x100fe40000010890 */
[----:B------:R-:W2:Y:S01]  /*f360*/  LDSM.16.MT88.4 R4, [R208+0x3100] ;  /* 0x00310000d004783b */ /* 0x000ea20000004200 */
[----:B------:R-:W-:Y:S02]  /*f370*/  FFMA.FTZ R41, R13, c[0x0][0x2d0], -R144 ;  /* 0x0000b4000d297a23 */ /* 0x000fe40000010890 */
[--C-:B------:R-:W-:Y:S02]  /*f380*/  FFMA.FTZ R40, R14, c[0x0][0x2d0], -R127.reuse ;  /* 0x0000b4000e287a23 */ /* 0x100fe4000001087f */
[----:B------:R-:W-:Y:S01]  /*f390*/  MUFU.EX2 R44, R44 ;  /* 0x0000002c002c7308 */ /* 0x000fe20000000800 */
[----:B------:R-:W-:-:S02]  /*f3a0*/  FFMA.FTZ R39, R12, c[0x0][0x2d0], -R127 ;  /* 0x0000b4000c277a23 */ /* 0x000fc4000001087f */
[----:B------:R-:W3:Y:S01]  /*f3b0*/  LDSM.16.MT88.4 R12, [R208+0x900] ;  /* 0x00090000d00c783b */ /* 0x000ee20000004200 */
[--C-:B------:R-:W-:Y:S02]  /*f3c0*/  FFMA.FTZ R37, R9, c[0x0][0x2d0], -R144.reuse ;  /* 0x0000b40009257a23 */ /* 0x100fe40000010890 */
[--C-:B------:R-:W-:Y:S02]  /*f3d0*/  FFMA.FTZ R3, R10, c[0x0][0x2d0], -R127.reuse ;  /* 0x0000b4000a037a23 */ /* 0x100fe4000001087f */
[----:B------:R-:W4:Y:S01]  /*f3e0*/  MUFU.EX2 R43, R43 ;  /* 0x0000002b002b7308 */ /* 0x000f220000000800 */
[----:B------:R-:W-:Y:S01]  /*f3f0*/  FFMA.FTZ R2, R8, c[0x0][0x2d0], -R127 ;  /* 0x0000b40008027a23 */ /* 0x000fe2000001087f */
[----:B-1----:R-:W-:Y:S01]  /*f400*/  F2FP.BF16.PACK_AB R64, R47, R48 ;  /* 0x000000302f40723e */ /* 0x002fe200000010ff */
[----:B------:R-:W1:Y:S01]  /*f410*/  LDSM.16.MT88.4 R8, [R212+0x3900] ;  /* 0x00390000d408783b */ /* 0x000e620000004200 */
[--C-:B------:R-:W-:Y:S02]  /*f420*/  FFMA.FTZ R42, R17, c[0x0][0x2d0], -R144.reuse ;  /* 0x0000b400112a7a23 */ /* 0x100fe40000010890 */
[--C-:B------:R-:W-:Y:S01]  /*f430*/  FFMA.FTZ R51, R33, c[0x0][0x2d0], -R144.reuse ;  /* 0x0000b40021337a23 */ /* 0x100fe20000010890 */
[----:B------:R-:W5:Y:S01]  /*f440*/  LDSM.16.MT88.4 R16, [R209+0x900] ;  /* 0x00090000d110783b */ /* 0x000f620000004200 */
[----:B------:R-:W-:Y:S01]  /*f450*/  MUFU.EX2 R49, R49 ;  /* 0x0000003100317308 */ /* 0x000fe20000000800 */
[----:B------:R-:W-:-:S02]  /*f460*/  FFMA.FTZ R124, R31, c[0x0][0x2d0], -R144 ;  /* 0x0000b4001f7c7a23 */ /* 0x000fc40000010890 */
[--C-:B------:R-:W-:Y:S01]  /*f470*/  FFMA.FTZ R126, R29, c[0x0][0x2d0], -R144.reuse ;  /* 0x0000b4001d7e7a23 */ /* 0x100fe20000010890 */
[----:B------:R-:W1:Y:S01]  /*f480*/  LDSM.16.MT88.4 R32, [R210+0x3900] ;  /* 0x00390000d220783b */ /* 0x000e620000004200 */
[----:B------:R-:W-:Y:S02]  /*f490*/  FFMA.FTZ R119, R119, c[0x0][0x2d0], -R144 ;  /* 0x0000b40077777a23 */ /* 0x000fe40000010890 */
[--C-:B------:R-:W-:Y:S01]  /*f4a0*/  FFMA.FTZ R125, R148, c[0x0][0x2d0], -R127.reuse ;  /* 0x0000b400947d7a23 */ /* 0x100fe2000001087f */
[----:B------:R-:W2:Y:S01]  /*f4b0*/  MUFU.EX2 R50, R50 ;  /* 0x0000003200327308 */ /* 0x000ea20000000800 */
[----:B----4-:R-:W-:Y:S01]  /*f4c0*/  F2FP.BF16.PACK_AB R66, R43, R44 ;  /* 0x0000002c2b42723e */ /* 0x010fe200000010ff */
[----:B------:R-:W4:Y:S01]  /*f4d0*/  LDSM.16.MT88.4 R28, [R209+0x3900] ;  /* 0x00390000d11c783b */ /* 0x000f220000004200 */
[--C-:B------:R-:W-:Y:S02]  /*f4e0*/  FFMA.FTZ R128, R128, c[0x0][0x2d0], -R127.reuse ;  /* 0x0000b40080807a23 */ /* 0x100fe4000001087f */
[----:B------:R-:W-:-:S02]  /*f4f0*/  FFMA.FTZ R129, R146, c[0x0][0x2d0], -R127 ;  /* 0x0000b40092817a23 */ /* 0x000fc4000001087f */
[--C-:B------:R-:W-:Y:S01]  /*f500*/  FFMA.FTZ R134, R134, c[0x0][0x2d0], -R127.reuse ;  /* 0x0000b40086867a23 */ /* 0x100fe2000001087f */
[----:B------:R-:W-:Y:S01]  /*f510*/  MUFU.EX2 R46, R46 ;  /* 0x0000002e002e7308 */ /* 0x000fe20000000800 */
[--C-:B------:R-:W-:Y:S02]  /*f520*/  FFMA.FTZ R146, R151, c[0x0][0x2d0], -R144.reuse ;  /* 0x0000b40097927a23 */ /* 0x100fe40000010890 */
[--C-:B------:R-:W-:Y:S02]  /*f530*/  FFMA.FTZ R148, R147, c[0x0][0x2d0], -R144.reuse ;  /* 0x0000b40093947a23 */ /* 0x100fe40000010890 */
[--C-:B------:R-:W-:Y:S02]  /*f540*/  FFMA.FTZ R139, R139, c[0x0][0x2d0], -R144.reuse ;  /* 0x0000b4008b8b7a23 */ /* 0x100fe40000010890 */
[----:B------:R-:W-:Y:S01]  /*f550*/  FFMA.FTZ R145, R145, c[0x0][0x2d0], -R144 ;  /* 0x0000b40091917a23 */ /* 0x000fe20000010890 */
[----:B------:R-:W3:Y:S01]  /*f560*/  MUFU.EX2 R45, R45 ;  /* 0x0000002d002d7308 */ /* 0x000ee20000000800 */
[----:B--2---:R-:W-:Y:S01]  /*f570*/  F2FP.BF16.PACK_AB R65, R50, R49 ;  /* 0x000000313241723e */ /* 0x004fe200000010ff */
        /* <DEDUP_REMOVED lines=8> */
[----:B---3--:R-:W-:Y:S01]  /*f600*/  F2FP.BF16.PACK_AB R67, R45, R46 ;  /* 0x0000002e2d43723e */ /* 0x008fe200000010ff */
        /* <DEDUP_REMOVED lines=24> */
[----:B------:R-:W3:Y:S01]  /*f790*/  MUFU.EX2 R39, R39 ;  /* 0x0000002700277308 */ /* 0x000ee20000000800 */
        /* <DEDUP_REMOVED lines=23> */
[----:B------:R-:W-:Y:S05]  /*f910*/  MUFU.EX2 R139, R139 ;  /* 0x0000008b008b7308 */ /* 0x000fea0000000800 */
[----:B--2---:R-:W-:Y:S01]  /*f920*/  F2FP.BF16.PACK_AB R4, R41, R42 ;  /* 0x0000002a2904723e */ /* 0x004fe200000010ff */
[----:B------:R-:W-:Y:S01]  /*f930*/  HMMA.16816.F32.BF16 R64, R64, R6, RZ ;  /* 0x000000064040723c */ /* 0x000fe200000418ff */
[----:B---3--:R-:W-:Y:S01]  /*f940*/  F2FP.BF16.PACK_AB R5, R39, R40 ;  /* 0x000000282705723e */ /* 0x008fe200000010ff */
[----:B------:R-:W2:Y:S01]  /*f950*/  MUFU.EX2 R146, R146 ;  /* 0x0000009200927308 */ /* 0x000ea20000000800 */
[----:B------:R-:W-:-:S04]  /*f960*/  FADD.FTZ R42, R42, R43 ;  /* 0x0000002b2a2a7221 */ /* 0x000fc80000010000 */
[----:B------:R-:W-:Y:S01]  /*f970*/  F2FP.BF16.PACK_AB R6, R37, R38 ;  /* 0x000000262506723e */ /* 0x000fe200000010ff */
[----:B------:R-:W-:Y:S01]  /*f980*/  FADD.FTZ R41, R41, R42 ;  /* 0x0000002a29297221 */ /* 0x000fe20000010000 */
[----:B-1----:R-:W-:Y:S01]  /*f990*/  F2FP.BF16.PACK_AB R7, R2, R3 ;  /* 0x000000030207723e */ /* 0x002fe200000010ff */
[----:B------:R-:W-:Y:S02]  /*f9a0*/  MUFU.EX2 R148, R148 ;  /* 0x0000009400947308 */ /* 0x000fe40000000800 */
[----:B------:R-:W-:-:S04]  /*f9b0*/  FADD.FTZ R38, R38, R41 ;  /* 0x0000002926267221 */ /* 0x000fc80000010000 */
[C---:B------:R-:W-:Y:S02]  /*f9c0*/  HMMA.16816.F32.BF16 R88, R4.reuse, R12, R88 ;  /* 0x0000000c0458723c */ /* 0x040fe40000041858 */
[----:B------:R-:W1:Y:S06]  /*f9d0*/  MUFU.EX2 R145, R145 ;  /* 0x0000009100917308 */ /* 0x000e6c0000000800 */
[C---:B------:R-:W-:Y:S01]  /*f9e0*/  HMMA.16816.F32.BF16 R84, R4.reuse, R14, R84 ;  /* 0x0000000e0454723c */ /* 0x040fe20000041854 */
[----:B------:R-:W3:Y:S01]  /*f9f0*/  LDSM.16.MT88.4 R12, [R208+0x3900] ;  /* 0x00390000d00c783b */ /* 0x000ee20000004200 */
[----:B------:R-:W-:Y:S06]  /*fa00*/  MUFU.EX2 R147, R147 ;  /* 0x0000009300937308 */ /* 0x000fec0000000800 */
[C---:B------:R-:W-:Y:S02]  /*fa10*/  HMMA.16816.F32.BF16 R80, R4.reuse, R8, R80 ;  /* 0x000000080450723c */ /* 0x040fe40000041850 */
[----:B------:R-:W1:Y:S06]  /*fa20*/  MUFU.EX2 R156, R156 ;  /* 0x0000009c009c7308 */ /* 0x000e6c0000000800 */
        /* <DEDUP_REMOVED lines=13> */
[C---:B-----5:R-:W-:Y:S02]  /*fb00*/  HMMA.16816.F32.BF16 R96, R4.reuse, R16, R96 ;  /* 0x000000100460723c */ /* 0x060fe40000041860 */
[----:B------:R-:W5:Y:S06]  /*fb10*/  MUFU.EX2 R184, R184 ;  /* 0x000000b800b87308 */ /* 0x000f6c0000000800 */
        /* <DEDUP_REMOVED lines=8> */
[C---:B----4-:R-:W-:Y:S02]  /*fba0*/  HMMA.16816.F32.BF16 R52, R4.reuse, R28, R52 ;  /* 0x0000001c0434723c */ /* 0x050fe40000041834 */
[----:B------:R-:W4:Y:S06]  /*fbb0*/  MUFU.EX2 R159, R159 ;  /* 0x0000009f009f7308 */ /* 0x000f2c0000000800 */
[C---:B------:R-:W-:Y:S01]  /*fbc0*/  HMMA.16816.F32.BF16 R56, R4.reuse, R30, R56 ;  /* 0x0000001e0438723c */ /* 0x040fe20000041838 */
[----:B------:R-:W-:Y:S01]  /*fbd0*/  LDSM.16.MT88.4 R28, [R209+0x4100] ;  /* 0x00410000d11c783b */ /* 0x000fe20000004200 */
[----:B------:R-:W-:Y:S06]  /*fbe0*/  MUFU.EX2 R137, R137 ;  /* 0x0000008900897308 */ /* 0x000fec0000000800 */
[C---:B---3--:R-:W-:Y:S02]  /*fbf0*/  HMMA.16816.F32.BF16 R60, R4.reuse, R12, R60 ;  /* 0x0000000c043c723c */ /* 0x048fe4000004183c */
[----:B------:R-:W3:Y:S06]  /*fc00*/  MUFU.EX2 R150, R150 ;  /* 0x0000009600967308 */ /* 0x000eec0000000800 */
        /* <DEDUP_REMOVED lines=34> */
[----:B------:R-:W3:Y:S06]  /*fe30*/  LDSM.16.MT88.4 R28, [R209+0x4900] ;  /* 0x00490000d11c783b */ /* 0x000eec0000004200 */
[----:B------:R-:W-:-:S02]  /*fe40*/  F2FP.BF16.PACK_AB R4, R146, R139 ;  /* 0x0000008b9204723e */ /* 0x000fc400000010ff */
[----:B------:R-:W-:Y:S02]  /*fe50*/  F2FP.BF16.PACK_AB R6, R145, R148 ;  /* 0x000000949106723e */ /* 0x000fe400000010ff */
[----:B------:R-:W-:Y:S02]  /*fe60*/  F2FP.BF16.PACK_AB R5, R156, R147 ;  /* 0x000000939c05723e */ /* 0x000fe400000010ff */
        /* <DEDUP_REMOVED lines=19> */
[C---:B---3--:R-:W-:Y:S08]  /*ffa0*/  HMMA.16816.F32.BF16 R52, R4.reuse, R28, R52 ;  /* 0x0000001c0434723c */ /* 0x048ff00000041834 */
[C---:B------:R-:W-:Y:S01]  /*ffb0*/  HMMA.16816.F32.BF16 R56, R4.reuse, R30, R56 ;  /* 0x0000001e0438723c */ /* 0x040fe20000041838 */
[----:B------:R-:W-:Y:S07]  /*ffc0*/  LDSM.16.MT88.4 R28, [R209+0x5100] ;  /* 0x00510000d11c783b */ /* 0x000fee0000004200 */
[C---:B--2---:R-:W-:Y:S08]  /*ffd0*/  HMMA.16816.F32.BF16 R60, R4.reuse, R12, R60 ;  /* 0x0000000c043c723c */ /* 0x044ff0000004183c */
[----:B------:R-:W-:Y:S01]  /*ffe0*/  HMMA.16816.F32.BF16 R64, R4, R14, R64 ;  /* 0x0000000e0440723c */ /* 0x000fe20000041840 */
[----:B------:R-:W2:Y:S06]  /*fff0*/  LDSM.16.MT88.4 R12, [R212+0x5100] ;  /* 0x00510000d40c783b */ /* 0x000eac0000004200 */
[----:B------:R-:W-:-:S02]  /*10000*/  F2FP.BF16.PACK_AB R4, R166, R161 ;  /* 0x000000a1a604723e */ /* 0x000fc400000010ff */
[----:B-----5:R-:W-:Y:S02]  /*10010*/  F2FP.BF16.PACK_AB R6, R184, R157 ;  /* 0x0000009db806723e */ /* 0x020fe400000010ff */
[----:B------:R-:W-:Y:S02]  /*10020*/  F2FP.BF16.PACK_AB R5, R162, R149 ;  /* 0x00000095a205723e */ /* 0x000fe400000010ff */
[----:B----4-:R-:W-:-:S07]  /*10030*/  F2FP.BF16.PACK_AB R7, R159, R158 ;  /* 0x0000009e9f07723e */ /* 0x010fce00000010ff */
[C---:B-1----:R-:W-:Y:S08]  /*10040*/  HMMA.16816.F32.BF16 R88, R4.reuse, R8, R88 ;  /* 0x000000080458723c */ /* 0x042ff00000041858 */
[C---:B------:R-:W-:Y:S01]  /*10050*/  HMMA.16816.F32.BF16 R84, R4.reuse, R10, R84 ;  /* 0x0000000a0454723c */ /* 0x040fe20000041854 */
[----:B------:R-:W1:Y:S07]  /*10060*/  LDSM.16.MT88.4 R8, [R208+0x5100] ;  /* 0x00510000d008783b */ /* 0x000e6e0000004200 */
[C---:B------:R-:W-:Y:S08]  /*10070*/  HMMA.16816.F32.BF16 R104, R4.reuse, R20, R104 ;  /* 0x000000140468723c */ /* 0x040ff00000041868 */
[C---:B------:R-:W-:Y:S01]  /*10080*/  HMMA.16816.F32.BF16 R100, R4.reuse, R22, R100 ;  /* 0x000000160464723c */ /* 0x040fe20000041864 */
[----:B------:R-:W3:Y:S07]  /*10090*/  LDSM.16.MT88.4 R20, [R210+0x2900] ;  /* 0x00290000d214783b */ /* 0x000eee0000004200 */
[C---:B------:R-:W-:Y:S07]  /*100a0*/  HMMA.16816.F32.BF16 R72, R4.reuse, R32, R72 ;  /* 0x000000200448723c */ /* 0x040fee0000041848 */
        /* <DEDUP_REMOVED lines=65> */
[----:B------:R-:W-:-:S04]  /*104c0*/  @P6 IMAD.HI.U32 R2, R118, c[0x0][0x2c8], RZ ;  /* 0x0000b20076026a27 */ /* 0x000fc800078e00ff */
[----:B------:R-:W-:Y:S01]  /*104d0*/  FADD.FTZ R150, R150, R137 ;  /* 0x0000008996967221 */ /* 0x000fe20000010000 */
[----:B------:R-:W-:Y:S01]  /*104e0*/  @P6 SHF.R.U32.HI R118, RZ, c[0x0][0x2cc], R2 ;  /* 0x0000b300ff766a19 */ /* 0x000fe20000011602 */
[----:B------:R-:W-:Y:S01]  /*104f0*/  FADD.FTZ R131, R136, R131 ;  /* 0x0000008388837221 */ /* 0x000fe20000010000 */
[C---:B---3--:R-:W-:Y:S01]  /*10500*/  HMMA.16816.F32.BF16 R72, R4.reuse, R16, R72 ;  /* 0x000000100448723c */ /* 0x048fe20000041848 */
[----:B------:R-:W-:Y:S02]  /*10510*/  FADD.FTZ R133, R133, R150 ;  /* 0x0000009685857221 */ /* 0x000fe40000010000 */
[----:B------:R-:W-:Y:S02]  /*10520*/  IMAD.IADD R117, R117, 0x1, R118 ;  /* 0x0000000175757824 */ /* 0x000fe400078e0276 */
[----:B------:R-:W-:Y:S02]  /*10530*/  FADD.FTZ R32, R32, R131 ;  /* 0x0000008320207221 */ /* 0x000fe40000010000 */
[----:B------:R-:W-:Y:S01]  /*10540*/  FADD.FTZ R232, R232, R133 ;  /* 0x00000085e8e87221 */ /* 0x000fe20000010000 */
[----:B------:R-:W-:Y:S01]  /*10550*/  HMMA.16816.F32.BF16 R68, R4, R18, R68 ;  /* 0x000000120444723c */ /* 0x000fe20000041844 */
[----:B------:R-:W-:Y:S01]  /*10560*/  FADD.FTZ R231, R231, R32 ;  /* 0x00000020e7e77221 */ /* 0x000fe20000010000 */
[----:B------:R-:W-:-:S06]  /*10570*/  IADD3 R3, R117, c[0x0][0x328], RZ ;  /* 0x0000ca0075037a10 */ /* 0x000fcc0007ffe0ff */
[C---:B--2---:R-:W-:Y:S08]  /*10580*/  HMMA.16816.F32.BF16 R52, R4.reuse, R12, R52 ;  /* 0x0000000c0434723c */ /* 0x044ff00000041834 */
[C---:B------:R-:W-:Y:S08]  /*10590*/  HMMA.16816.F32.BF16 R56, R4.reuse, R14, R56 ;  /* 0x0000000e0438723c */ /* 0x040ff00000041838 */
[C---:B-1----:R-:W-:Y:S08]  /*105a0*/  HMMA.16816.F32.BF16 R60, R4.reuse, R8, R60 ;  /* 0x00000008043c723c */ /* 0x042ff0000004183c */
        /* <DEDUP_REMOVED lines=12> */
.L_x_392:
[----:B------:R-:W-:-:S13]  /*10670*/  ISETP.NE.AND P0, PT, R2, 0x1, PT ;  /* 0x000000010200780c */ /* 0x000fda0003f05270 */
[----:B------:R-:W-:-:S05]  /*10680*/  @P0 IMAD.HI.U32 R4, R5, c[0x0][0x330], RZ ;  /* 0x0000cc0005040a27 */ /* 0x000fca00078e00ff */
[----:B------:R-:W-:-:S05]  /*10690*/  @P0 SHF.R.U32.HI R5, RZ, c[0x0][0x334], R4 ;  /* 0x0000cd00ff050a19 */ /* 0x000fca0000011604 */
.L_x_393:
[----:B------:R-:W-:-:S05]  /*106a0*/  IMAD R2, R5, R2, c[0x0][0x32c] ;  /* 0x0000cb0005027624 */ /* 0x000fca00078e0202 */
[----:B------:R-:W-:-:S05]  /*106b0*/  IMNMX R3, R3, R2, PT ;  /* 0x0000000203037217 */ /* 0x000fca0003800200 */
.L_x_391:
        /* <DEDUP_REMOVED lines=11> */
[----:B------:R-:W-:Y:S01]  /*10770*/  IMAD.MOV.U32 R194, RZ, RZ, 0x6 ;  /* 0x00000006ffc27424 */ /* 0x000fe200078e00ff */
[----:B------:R-:W-:Y:S02]  /*10780*/  MOV R195, c[0x0][0x1e0] ;  /* 0x0000780000c37a02 */ /* 0x000fe40000000f00 */
.L_x_403:
[----:B------:R-:W-:Y:S04]  /*10790*/  DEPBAR.LE SB0, 0x0 ;  /* 0x000080000000791a */ /* 0x000fe80000000000 */
[----:B------:R-:W-:Y:S01]  /*107a0*/  BAR.SYNC.DEFER_BLOCKING 0x0 ;  /* 0x0000000000007b1d */ /* 0x000fe20000010000 */
[----:B------:R-:W-:Y:S02]  /*107b0*/  ISETP.GT.AND P0, PT, R223, R238, PT ;  /* 0x000000eedf00720c */ /* 0x000fe40003f04270 */
[C---:B------:R-:W-:Y:S02]  /*107c0*/  LOP3.LUT P4, RZ, R222.reuse, 0x40000, RZ, 0xc0, !PT ;  /* 0x00040000deff7812 */ /* 0x040fe4000788c0ff */
[----:B------:R-:W-:Y:S02]  /*107d0*/  LOP3.LUT P3, RZ, R222, 0x20000, RZ, 0xc0, !PT ;  /* 0x00020000deff7812 */ /* 0x000fe4000786c0ff */
[----:B------:R-:W-:Y:S07]  /*107e0*/  ISETP.NE.AND P5, PT, R217, 0x1, PT ;  /* 0x00000001d900780c */ /* 0x000fee0003fa5270 */
        /* <DEDUP_REMOVED lines=180> */
[----:B------:R-:W-:Y:S02]  /*11330*/  FMUL.FTZ R158, R12, c[0x0][0x320] ;  /* 0x0000c8000c9e7a20 */ /* 0x000fe40000410000 */
[----:B------:R-:W-:Y:S02]  /*11340*/  FMUL.FTZ R156, R13, c[0x0][0x320] ;  /* 0x0000c8000d9c7a20 */ /* 0x000fe40000410000 */
[----:B------:R-:W-:Y:S02]  /*11350*/  FMUL.FTZ R167, R14, c[0x0][0x320] ;  /* 0x0000c8000ea77a20 */ /* 0x000fe40000410000 */
[----:B------:R-:W-:Y:S02]  /*11360*/  FMUL.FTZ R151, R15, c[0x0][0x320] ;  /* 0x0000c8000f977a20 */ /* 0x000fe40000410000 */
[----:B------:R-:W-:Y:S01]  /*11370*/  FMUL.FTZ R159, R16, c[0x0][0x320] ;  /* 0x0000c800109f7a20 */ /* 0x000fe20000410000 */
[----:B------:R-:W2:Y:S01]  /*11380*/  MUFU.TANH R146, R146 ;  /* 0x0000009200927308 */ /* 0x000ea20000002400 */
[C---:B-1----:R-:W-:Y:S03]  /*11390*/  HMMA.16816.F32.BF16 R28, R188.reuse, R116, R28 ;  /* 0x00000074bc1c723c */ /* 0x042fe6000004181c */
[----:B------:R-:W-:Y:S02]  /*113a0*/  FMUL.FTZ R160, R17, c[0x0][0x320] ;  /* 0x0000c80011a07a20 */ /* 0x000fe40000410000 */
[----:B------:R-:W-:Y:S02]  /*113b0*/  FMUL.FTZ R157, R18, c[0x0][0x320] ;  /* 0x0000c800129d7a20 */ /* 0x000fe40000410000 */
[----:B------:R-:W-:Y:S01]  /*113c0*/  FMUL.FTZ R163, R19, c[0x0][0x320] ;  /* 0x0000c80013a37a20 */ /* 0x000fe20000410000 */
        /* <DEDUP_REMOVED lines=8> */
[----:B------:R-:W-:Y:S02]  /*11450*/  FMUL.FTZ R161, R21, c[0x0][0x320] ;  /* 0x0000c80015a17a20 */ /* 0x000fe40000410000 */
[----:B------:R-:W-:Y:S01]  /*11460*/  FMUL.FTZ R243, R22, c[0x0][0x320] ;  /* 0x0000c80016f37a20 */ /* 0x000fe20000410000 */
[C---:B------:R-:W-:Y:S04]  /*11470*/  HMMA.16816.F32.BF16 R40, R188.reuse, R126, R40 ;  /* 0x0000007ebc28723c */ /* 0x040fe80000041828 */
[----:B------:R-:W-:Y:S01]  /*11480*/  FMUL.FTZ R187, R23, c[0x0][0x320] ;  /* 0x0000c80017bb7a20 */ /* 0x000fe20000410000 */
[----:B------:R-:W1:Y:S01]  /*11490*/  MUFU.TANH R147, R147 ;  /* 0x0000009300937308 */ /* 0x000e620000002400 */
[----:B------:R-:W-:Y:S02]  /*114a0*/  FMUL.FTZ R162, R24, c[0x0][0x320] ;  /* 0x0000c80018a27a20 */ /* 0x000fe40000410000 */
[----:B------:R-:W-:Y:S04]  /*114b0*/  FMUL.FTZ R35, R35, c[0x0][0x320] ;  /* 0x0000c80023237a20 */ /* 0x000fe80000410000 */
        /* <DEDUP_REMOVED lines=8> */
[----:B------:R1:W1:Y:S01]  /*11540*/  MUFU.TANH R192, R37 ;  /* 0x0000002500c07308 */ /* 0x0002620000002400 */
[C---:B-----5:R-:W-:Y:S03]  /*11550*/  HMMA.16816.F32.BF16 R44, R188.reuse, R116, R44 ;  /* 0x00000074bc2c723c */ /* 0x060fe6000004182c */
[----:B------:R-:W-:Y:S02]  /*11560*/  FMUL.FTZ R41, R41, c[0x0][0x320] ;  /* 0x0000c80029297a20 */ /* 0x000fe40000410000 */
[----:B------:R-:W-:Y:S01]  /*11570*/  FMUL.FTZ R184, R40, c[0x0][0x320] ;  /* 0x0000c80028b87a20 */ /* 0x000fe20000410000 */
[----:B------:R-:W-:Y:S01]  /*11580*/  @P0 MOV R40, R224 ;  /* 0x000000e000280202 */ /* 0x000fe20000000f00 */
[----:B------:R-:W-:Y:S01]  /*11590*/  FMUL.FTZ R39, R39, c[0x0][0x320] ;  /* 0x0000c80027277a20 */ /* 0x000fe20000410000 */
[----:B------:R-:W-:Y:S01]  /*115a0*/  HMMA.16816.F32.BF16 R48, R188, R118, R48 ;  /* 0x00000076bc30723c */ /* 0x000fe20000041830 */
[----:B------:R5:W2:Y:S03]  /*115b0*/  MUFU.TANH R247, R34 ;  /* 0x0000002200f77308 */ /* 0x000aa60000002400 */
[----:B------:R-:W-:Y:S02]  /*115c0*/  FMUL.FTZ R164, R25, c[0x0][0x320] ;  /* 0x0000c80019a47a20 */ /* 0x000fe40000410000 */
[----:B------:R-:W-:Y:S02]  /*115d0*/  FMUL.FTZ R241, R26, c[0x0][0x320] ;  /* 0x0000c8001af17a20 */ /* 0x000fe40000410000 */
[----:B------:R-:W-:Y:S03]  /*115e0*/  FMUL.FTZ R239, R27, c[0x0][0x320] ;  /* 0x0000c8001bef7a20 */ /* 0x000fe60000410000 */
[----:B------:R2:W2:Y:S01]  /*115f0*/  MUFU.TANH R166, R41 ;  /* 0x0000002900a67308 */ /* 0x0004a20000002400 */
[----:B------:R-:W-:Y:S02]  /*11600*/  FMUL.FTZ R248, R28, c[0x0][0x320] ;  /* 0x0000c8001cf87a20 */ /* 0x000fe40000410000 */
[----:B------:R-:W-:Y:S01]  /*11610*/  FMUL.FTZ R242, R29, c[0x0][0x320] ;  /* 0x0000c8001df27a20 */ /* 0x000fe20000410000 */
[----:B-1----:R-:W-:Y:S01]  /*11620*/  @P0 IADD3 R37, R238, -0x1, RZ ;  /* 0xffffffffee250810 */ /* 0x002fe20007ffe0ff */
[----:B------:R-:W-:Y:S02]  /*11630*/  FMUL.FTZ R35, R46, c[0x0][0x320] ;  /* 0x0000c8002e237a20 */ /* 0x000fe40000410000 */
[----:B------:R-:W-:Y:S02]  /*11640*/  FMUL.FTZ R251, R30, c[0x0][0x320] ;  /* 0x0000c8001efb7a20 */ /* 0x000fe40000410000 */
[----:B------:R-:W-:Y:S01]  /*11650*/  FMUL.FTZ R249, R31, c[0x0][0x320] ;  /* 0x0000c8001ff97a20 */ /* 0x000fe20000410000 */
[----:B------:R1:W1:Y:S03]  /*11660*/  MUFU.TANH R185, R38 ;  /* 0x0000002600b97308 */ /* 0x0002660000002400 */
[----:B------:R-:W-:Y:S01]  /*11670*/  FMUL.FTZ R43, R49, c[0x0][0x320] ;  /* 0x0000c800312b7a20 */ /* 0x000fe20000410000 */
[----:B-----5:R-:W-:Y:S05]  /*11680*/  @P0 SHF.R.S32.HI R34, RZ, 0x1f, R37 ;  /* 0x0000001fff220819 */ /* 0x020fea0000011425 */
[----:B------:R-:W-:Y:S01]  /*11690*/  @P0 IMAD R34, R34, c[0x0][0x1e0], RZ ;  /* 0x0000780022220a24 */ /* 0x000fe200078e02ff */
[----:B------:R5:W3:Y:S03]  /*116a0*/  MUFU.TANH R244, R33 ;  /* 0x0000002100f47308 */ /* 0x000ae60000002400 */
[C---:B------:R-:W-:Y:S01]  /*116b0*/  @P0 IMAD R34, R37.reuse, c[0x0][0x1e4], R34 ;  /* 0x0000790025220a24 */ /* 0x040fe200078e0222 */
[----:B--2---:R-:W-:Y:S01]  /*116c0*/  @P0 MOV R41, R227 ;  /* 0x000000e300290202 */ /* 0x004fe20000000f00 */
[----:B------:R-:W-:Y:S05]  /*116d0*/  @P0 IMAD.WIDE.U32 R36, R37, c[0x0][0x1e0], RZ ;  /* 0x0000780025240a25 */ /* 0x000fea00078e00ff */
[----:B------:R2:W2:Y:S01]  /*116e0*/  MUFU.TANH R165, R39 ;  /* 0x0000002700a57308 */ /* 0x0004a20000002400 */
[----:B------:R-:W-:Y:S01]  /*116f0*/  @P0 IADD3 R34, R37, R34, RZ ;  /* 0x0000002225220210 */ /* 0x000fe20007ffe0ff */
[----:B------:R-:W-:Y:S04]  /*11700*/  @P0 IMAD.WIDE.U32 R40, R36, 0x60, R40 ;  /* 0x0000006024280825 */ /* 0x000fe800078e0028 */
[----:B------:R-:W-:Y:S01]  /*11710*/  @P0 IMAD R36, R34, 0x60, RZ ;  /* 0x0000006022240824 */ /* 0x000fe200078e02ff */
[----:B------:R-:W-:Y:S01]  /*11720*/  @P0 SHF.L.U32 R37, R40, 0x1, RZ ;  /* 0x0000000128250819 */ /* 0x000fe200000006ff */
[----:B------:R-:W-:Y:S02]  /*11730*/  FMUL.FTZ R34, R47, c[0x0][0x320] ;  /* 0x0000c8002f227a20 */ /* 0x000fe40000410000 */
[----:B------:R-:W3:Y:S01]  /*11740*/  MUFU.TANH R148, R148 ;  /* 0x0000009400947308 */ /* 0x000ee20000002400 */
[C---:B------:R-:W-:Y:S01]  /*11750*/  @P0 IADD3 R6, P1, R37.reuse, c[0x0][0x1c8], RZ ;  /* 0x0000720025060a10 */ /* 0x040fe20007f3e0ff */
[----:B-1----:R-:W-:Y:S01]  /*11760*/  FMUL.FTZ R38, R44, c[0x0][0x320] ;  /* 0x0000c8002c267a20 */ /* 0x002fe20000410000 */
[----:B------:R-:W-:Y:S01]  /*11770*/  @P0 IADD3 R37, P2, R37, 0x80, RZ ;  /* 0x0000008025250810 */ /* 0x000fe20007f5e0ff */
[----:B------:R-:W-:Y:S01]  /*11780*/  FMUL.FTZ R44, R48, c[0x0][0x320] ;  /* 0x0000c800302c7a20 */ /* 0x000fe20000410000 */
[----:B------:R-:W-:Y:S01]  /*11790*/  @P0 IADD3 R36, R41, R36, RZ ;  /* 0x0000002429240210 */ /* 0x000fe20007ffe0ff */
[----:B-----5:R-:W-:Y:S01]  /*117a0*/  FMUL.FTZ R33, R42, c[0x0][0x320] ;  /* 0x0000c8002a217a20 */ /* 0x020fe20000410000 */
[----:B------:R-:W-:Y:S02]  /*117b0*/  MOV R41, R229 ;  /* 0x000000e500297202 */ /* 0x000fe40000000f00 */
[----:B------:R-:W-:Y:S01]  /*117c0*/  @P0 SHF.L.U64.HI R36, R40, 0x1, R36 ;  /* 0x0000000128240819 */ /* 0x000fe20000010224 */
[----:B------:R-:W1:Y:S01]  /*117d0*/  MUFU.TANH R158, R158 ;  /* 0x0000009e009e7308 */ /* 0x000e620000002400 */
[----:B------:R-:W-:Y:S02]  /*117e0*/  @P5 MOV R41, R193 ;  /* 0x000000c100295202 */ /* 0x000fe40000000f00 */
[----:B------:R-:W-:Y:S01]  /*117f0*/  @P0 IADD3.X R7, R36, c[0x0][0x1cc], RZ, P1, !PT ;  /* 0x0000730024070a10 */ /* 0x000fe20000ffe4ff */
[----:B--2---:R-:W-:Y:S01]  /*11800*/  FMUL.FTZ R39, R45, c[0x0][0x320] ;  /* 0x0000c8002d277a20 */ /* 0x004fe20000410000 */
[----:B------:R-:W-:Y:S01]  /*11810*/  @P0 IADD3 R46, P1, R37, c[0x0][0x1c8], RZ ;  /* 0x00007200252e0a10 */ /* 0x000fe20007f3e0ff */
[----:B------:R-:W2:Y:S01]  /*11820*/  SHFL.IDX PT, R40, R41, RZ, 0x1c1f ;  /* 0x001c1fff29287589 */ /* 0x000ea200000e0000 */
[C---:B------:R-:W-:Y:S02]  /*11830*/  @P0 SHF.L.U32 R37, R195.reuse, 0x6, RZ ;  /* 0x00000006c3250819 */ /* 0x040fe400000006ff */
[----:B------:R-:W-:Y:S01]  /*11840*/  @P0 IADD3.X R47, RZ, c[0x0][0x1cc], R36, P1, P2 ;  /* 0x00007300ff2f0a10 */ /* 0x000fe20000fe4424 */
[----:B------:R-:W1:Y:S01]  /*11850*/  MUFU.TANH R156, R156 ;  /* 0x0000009c009c7308 */ /* 0x000e620000002400 */
[-C--:B------:R-:W-:Y:S02]  /*11860*/  @P0 IADD3 R48, P2, R6, R37.reuse, RZ ;  /* 0x0000002506300210 */ /* 0x080fe40007f5e0ff */
[----:B------:R-:W-:Y:S01]  /*11870*/  @P0 SHF.L.U64.HI R36, R195, R194, c[0x0][0x1e4] ;  /* 0x00007900c3240619 */ /* 0x000fe200000102c2 */
[----:B------:R-:W-:Y:S01]  /*11880*/  @!PT LDS RZ, [RZ] ;  /* 0x00000000fffff984 */ /* 0x000fe20000000800 */
[----:B------:R-:W-:Y:S01]  /*11890*/  @!PT LDS RZ, [RZ] ;  /* 0x00000000fffff984 */ /* 0x000fe20000000800 */
[----:B------:R1:W-:Y:S01]  /*118a0*/  @P0 LDGSTS.E.BYPASS.LTC128B.128 [R228+0x8100], [R6.64], !P4 ;  /* 0x0810000006e40fae */ /* 0x0003e2000e101d50 */
[----:B------:R-:W-:Y:S01]  /*118b0*/  @P0 IADD3 R10, P1, R48, R37, RZ ;  /* 0x00000025300a0210 */ /* 0x000fe20007f3e0ff */
[----:B------:R-:W-:Y:S01]  /*118c0*/  FMUL.FTZ R37, R50, c[0x0][0x320] ;  /* 0x0000c80032257a20 */ /* 0x000fe20000410000 */
[-C--:B------:R-:W-:Y:S03]  /*118d0*/  @P0 IADD3.X R49, R7, R36.reuse, RZ, P2, !PT ;  /* 0x0000002407310210 */ /* 0x080fe600017fe4ff */
[----:B------:R-:W1:Y:S01]  /*118e0*/  MUFU.TANH R167, R167 ;  /* 0x000000a700a77308 */ /* 0x000e620000002400 */
[----:B------:R-:W-:Y:S01]  /*118f0*/  @P0 IADD3.X R11, R49, R36, RZ, P1, !PT ;  /* 0x00000024310b0210 */ /* 0x000fe20000ffe4ff */
[----:B------:R5:W-:Y:S01]  /*11900*/  @P0 LDGSTS.E.BYPASS.LTC128B.128 [R228+0xb100], [R46.64], !P3 ;  /* 0x0b1000002ee40fae */ /* 0x000be2000d901d50 */
[----:B------:R-:W-:Y:S07]  /*11910*/  FMUL.FTZ R36, R51, c[0x0][0x320] ;  /* 0x0000c80033247a20 */ /* 0x000fee0000410000 */
[----:B------:R-:W1:Y:S01]  /*11920*/  MUFU.TANH R151, R151 ;  /* 0x0000009700977308 */ /* 0x000e620000002400 */
[----:B------:R1:W-:Y:S08]  /*11930*/  @P0 LDGSTS.E.BYPASS.LTC128B.128 [R228+0x9100], [R48.64], !P4 ;  /* 0x0910000030e40fae */ /* 0x0003f0000e101d50 */
[----:B------:R1:W-:Y:S01]  /*11940*/  @P0 LDGSTS.E.BYPASS.LTC128B.128 [R228+0xc100], [R48.64+0x80], !P3 ;  /* 0x0c10008030e40fae */ /* 0x0003e2000d901d50 */
[----:B------:R-:W1:Y:S07]  /*11950*/  MUFU.TANH R159, R159 ;  /* 0x0000009f009f7308 */ /* 0x000e6e0000002400 */
[----:B------:R3:W-:Y:S01]  /*11960*/  @P0 LDGSTS.E.BYPASS.LTC128B.128 [R228+0xa100], [R10.64], !P4 ;  /* 0x0a1000000ae40fae */ /* 0x0007e2000e101d50 */
[----:B-----5:R-:W-:Y:S02]  /*11970*/  IMAD R47, R238, -0x60, RZ ;  /* 0xffffffa0ee2f7824 */ /* 0x020fe400078e02ff */
[----:B------:R-:W3:Y:S03]  /*11980*/  MUFU.TANH R160, R160 ;  /* 0x000000a000a07308 */ /* 0x000ee60000002400 */
[----:B------:R-:W-:Y:S02]  /*11990*/  IADD3 R45, -R230, 0x1, R47 ;  /* 0x00000001e62d7810 */ /* 0x000fe40007ffe12f */
[----:B------:R3:W-:Y:S01]  /*119a0*/  @P0 LDGSTS.E.BYPASS.LTC128B.128 [R228+0xd100], [R10.64+0x80], !P3 ;  /* 0x0d1000800ae40fae */ /* 0x0007e2000d901d50 */
[----:B------:R-:W-:Y:S02]  /*119b0*/  ISETP.GE.AND P3, PT, R216, 0x1, PT ;  /* 0x00000001d800780c */ /* 0x000fe40003f66270 */
[----:B------:R-:W-:Y:S02]  /*119c0*/  IADD3 R45, -R220, R45, R215 ;  /* 0x0000002ddc2d7210 */ /* 0x000fe40007ffe1d7 */
[----:B------:R-:W3:Y:S02]  /*119d0*/  MUFU.TANH R157, R157 ;  /* 0x0000009d009d7308 */ /* 0x000ee40000002400 */
[C---:B------:R-:W-:Y:S01]  /*119e0*/  IADD3 R46, R45.reuse, c[0x0][0x328], RZ ;  /* 0x0000ca002d2e7a10 */ /* 0x040fe20007ffe0ff */
[----:B------:R-:W0:Y:S01]  /*119f0*/  LDGDEPBAR ;  /* 0x00000000000079af */ /* 0x000e220000000000 */
[----:B------:R-:W-:Y:S02]  /*11a00*/  IADD3 R45, R45, UR10, RZ ;  /* 0x0000000a2d2d7c10 */ /* 0x000fe4000fffe0ff */
[----:B--2---:R-:W-:Y:S02]  /*11a10*/  IADD3 R51, R46, R40, RZ ;  /* 0x000000282e337210 */ /* 0x004fe40007ffe0ff */
[----:B-1----:R-:W-:Y:S02]  /*11a20*/  IADD3 R49, R40, R45, RZ ;  /* 0x0000002d28317210 */ /* 0x002fe40007ffe0ff */
[----:B------:R-:W1:Y:S10]  /*11a30*/  MUFU.TANH R163, R163 ;  /* 0x000000a300a37308 */ /* 0x000e740000002400 */
        /* <DEDUP_REMOVED lines=39> */
.L_x_397:
[----:B------:R-:W-:Y:S04]  /*11cb0*/  MOV R4, c[0x0][0x32c] ;  /* 0x0000cb0000047a02 */ /* 0x000fe80000000f00 */
[----:B------:R-:W-:Y:S11]  /*11cc0*/  ISETP.NE.AND P0, PT, R4, 0x1, PT ;  /* 0x000000010400780c */ /* 0x000ff60003f05270 */
[----:B------:R-:W-:Y:S02]  /*11cd0*/  @!UPT UIADD3 URZ, URZ, URZ, URZ ;  /* 0x0000003f3f3ff290 */ /* 0x000fe4000fffe03f */
[----:B------:R-:W-:Y:S05]  /*11ce0*/  @P0 IMAD.HI.U32 R4, R5, c[0x0][0x330], RZ ;  /* 0x0000cc0005040a27 */ /* 0x000fea00078e00ff */
[----:B------:R-:W-:Y:S02]  /*11cf0*/  @P0 SHF.R.U32.HI R5, RZ, c[0x0][0x334], R4 ;  /* 0x0000cd00ff050a19 */ /* 0x000fe40000011604 */
.L_x_398:
[----:B------:R-:W-:Y:S05]  /*11d00*/  BSYNC B0 ;  /* 0x0000000000007941 */ /* 0x000fea0003800000 */
.L_x_396:
[----:B------:R-:W-:Y:S04]  /*11d10*/  IMAD.IADD R6, R47, 0x1, -R230 ;  /* 0x000000012f067824 */ /* 0x000fe800078e0ae6 */
[----:B------:R-:W-:Y:S05]  /*11d20*/  IMAD R6, R5, c[0x0][0x32c], R6 ;  /* 0x0000cb0005067a24 */ /* 0x000fea00078e0206 */
[----:B------:R-:W-:Y:S02]  /*11d30*/  IADD3 R4, R6, c[0x0][0x32c], RZ ;  /* 0x0000cb0006047a10 */ /* 0x000fe40007ffe0ff */
[----:B------:R-:W-:Y:S02]  /*11d40*/  IMNMX R49, R49, R6, !PT ;  /* 0x0000000631317217 */ /* 0x000fe40007800200 */
[----:B------:R-:W-:Y:S02]  /*11d50*/  IMNMX R51, R51, R4, PT ;  /* 0x0000000433337217 */ /* 0x000fe40003800200 */
.L_x_395:
[C---:B--234-:R-:W-:Y:S01]  /*11d60*/  ISETP.GE.AND P0, PT, R47.reuse, 0x1, PT ;  /* 0x000000012f00780c */ /* 0x05cfe20003f06270 */
[----:B------:R-:W2:Y:S01]  /*11d70*/  SHFL.IDX PT, R4, R41, 0x1, 0x1c1f ;  /* 0x003c1f0029047f89 */ /* 0x000ea200000e0000 */
[C---:B------:R-:W-:Y:S02]  /*11d80*/  ISETP.GE.AND P1, PT, R47.reuse, 0x2, PT ;  /* 0x000000022f00780c */ /* 0x040fe40003f26270 */
[----:B------:R-:W-:Y:S02]  /*11d90*/  LOP3.LUT R222, R222, 0xffff7fff, RZ, 0xc0, !PT ;  /* 0xffff7fffdede7812 */ /* 0x000fe400078ec0ff */
[C---:B------:R-:W-:Y:S02]  /*11da0*/  ISETP.GE.AND P6, PT, R47.reuse, 0x42, PT ;  /* 0x000000422f00780c */ /* 0x040fe40003fc6270 */
[C---:B------:R-:W-:Y:S02]  /*11db0*/  ISETP.GE.AND P5, PT, R47.reuse, 0x49, PT ;  /* 0x000000492f00780c */ /* 0x040fe40003fa6270 */
[C---:B------:R-:W-:Y:S02]  /*11dc0*/  ISETP.GE.AND P4, PT, R47.reuse, 0x4a, PT ;  /* 0x0000004a2f00780c */ /* 0x040fe40003f86270 */
[----:B------:R-:W-:Y:S02]  /*11dd0*/  ISETP.GE.AND P3, PT, R47, 0x51, PT ;  /* 0x000000512f00780c */ /* 0x000fe40003f66270 */
[----:B------:R-:W-:Y:S02]  /*11de0*/  @P0 LOP3.LUT R222, R222, 0x8000, RZ, 0xfc, !PT ;  /* 0x00008000dede0812 */ /* 0x000fe400078efcff */
[----:B------:R-:W-:Y:S02]  /*11df0*/  ISETP.GT.AND P0, PT, R49, RZ, !P0 ;  /* 0x000000ff3100720c */ /* 0x000fe40004704270 */
[----:B------:R-:W-:Y:S02]  /*11e00*/  LOP3.LUT R222, R222, 0xfffeffff, RZ, 0xc0, !PT ;  /* 0xfffeffffdede7812 */ /* 0x000fe400078ec0ff */
[----:B------:R-:W-:Y:S02]  /*11e10*/  ISETP.LT.OR P0, PT, R51, 0x1, P0 ;  /* 0x000000013300780c */ /* 0x000fe40000701670 */
[----:B------:R-:W-:Y:S02]  /*11e20*/  @P1 LOP3.LUT R222, R222, 0x10000, RZ, 0xfc, !PT ;  /* 0x00010000dede1812 */ /* 0x000fe400078efcff */
[----:B------:R-:W-:Y:S01]  /*11e30*/  FSEL R12, R144, -INF , !P0 ;  /* 0xff800000900c7808 */ /* 0x000fe20004000000 */
[--C-:B--2---:R-:W-:Y:S01]  /*11e40*/  IMAD.IADD R46, R46, 0x1, R4.reuse ;  /* 0x000000012e2e7824 */ /* 0x104fe200078e0204 */
[----:B------:R-:W-:Y:S01]  /*11e50*/  ISETP.GT.AND P0, PT, R49, 0x1, !P1 ;  /* 0x000000013100780c */ /* 0x000fe20004f04270 */
[----:B------:R-:W-:Y:S01]  /*11e60*/  IMAD.IADD R45, R45, 0x1, R4 ;  /* 0x000000012d2d7824 */ /* 0x000fe200078e0204 */
[----:B------:R-:W-:Y:S02]  /*11e70*/  ISETP.GE.AND P1, PT, R47, 0x9, PT ;  /* 0x000000092f00780c */ /* 0x000fe40003f26270 */
[----:B------:R-:W-:Y:S02]  /*11e80*/  ISETP.LT.OR P0, PT, R51, 0x2, P0 ;  /* 0x000000023300780c */ /* 0x000fe40000701670 */
[----:B------:R-:W-:Y:S02]  /*11e90*/  LOP3.LUT R222, R222, 0xffffbfff, RZ, 0xc0, !PT ;  /* 0xffffbfffdede7812 */ /* 0x000fe400078ec0ff */
[----:B------:R-:W-:Y:S02]  /*11ea0*/  FSEL R10, R146, -INF , !P0 ;  /* 0xff800000920a7808 */ /* 0x000fe40004000000 */
[----:B------:R-:W-:Y:S02]  /*11eb0*/  ISETP.GT.AND P0, PT, R49, 0x8, !P1 ;  /* 0x000000083100780c */ /* 0x000fe40004f04270 */
[----:B------:R-:W-:Y:S02]  /*11ec0*/  ISETP.GE.AND P2, PT, R47, 0x52, PT ;  /* 0x000000522f00780c */ /* 0x000fe40003f46270 */
        /* <DEDUP_REMOVED lines=91> */
[----:B------:R-:W-:Y:S02]  /*12480*/  ISETP.GT.AND P0, PT, R49, 0x48, !P5 ;  /* 0x000000483100780c */ /* 0x000fe40006f04270 */
[----:B------:R-:W-:Y:S02]  /*12490*/  LOP3.LUT R222, R222, 0xfff7ffff, RZ, 0xc0, !PT ;  /* 0xfff7ffffdede7812 */ /* 0x000fe400078ec0ff */
[----:B------:R-:W-:Y:S04]  /*124a0*/  ISETP.LT.OR P0, PT, R51, 0x49, P0 ;  /* 0x000000493300780c */ /* 0x000fe80000701670 */
[----:B------:R-:W-:Y:S02]  /*124b0*/  FSEL R184, R184, -INF , !P0 ;  /* 0xff800000b8b87808 */ /* 0x000fe40004000000 */
[----:B------:R-:W-:Y:S04]  /*124c0*/  ISETP.GT.AND P0, PT, R49, 0x49, !P4 ;  /* 0x000000493100780c */ /* 0x000fe80006704270 */
        /* <DEDUP_REMOVED lines=11> */
[----:B------:R-:W-:Y:S11]  /*12580*/  ISETP.GE.AND P0, PT, R47, 0x5a, PT ;  /* 0x0000005a2f00780c */ /* 0x000ff60003f06270 */
[----:B------:R-:W-:Y:S02]  /*12590*/  @!UPT UIADD3 URZ, URZ, URZ, URZ ;  /* 0x0000003f3f3ff290 */ /* 0x000fe4000fffe03f */
[----:B------:R-:W-:Y:S02]  /*125a0*/  @P0 LOP3.LUT R222, R222, 0x80000, RZ, 0xfc, !PT ;  /* 0x00080000dede0812 */ /* 0x000fe400078efcff */
[----:B------:R-:W-:Y:S04]  /*125b0*/  ISETP.GT.AND P0, PT, R49, 0x59, !P0 ;  /* 0x000000593100780c */ /* 0x000fe80004704270 */
[----:B------:R-:W-:Y:S04]  /*125c0*/  ISETP.LT.OR P0, PT, R51, 0x5a, P0 ;  /* 0x0000005a3300780c */ /* 0x000fe80000701670 */
[----:B------:R-:W-:Y:S02]  /*125d0*/  FSEL R144, R43, -INF , !P0 ;  /* 0xff8000002b907808 */ /* 0x000fe40004000000 */
[----:B------:R-:W-:Y:S11]  /*125e0*/  ISETP.GE.AND P0, PT, R216, 0x1, PT ;  /* 0x00000001d800780c */ /* 0x000ff60003f06270 */
[----:B------:R-:W-:Y:S02]  /*125f0*/  @!UPT UIADD3 URZ, URZ, URZ, URZ ;  /* 0x0000003f3f3ff290 */ /* 0x000fe4000fffe03f */
        /* <DEDUP_REMOVED lines=14> */
.L_x_401:
[----:B------:R-:W-:Y:S04]  /*126e0*/  MOV R4, c[0x0][0x32c] ;  /* 0x0000cb0000047a02 */ /* 0x000fe80000000f00 */
[----:B------:R-:W-:Y:S11]  /*126f0*/  ISETP.NE.AND P0, PT, R4, 0x1, PT ;  /* 0x000000010400780c */ /* 0x000ff60003f05270 */
[----:B------:R-:W-:Y:S02]  /*12700*/  @!UPT UIADD3 URZ, URZ, URZ, URZ ;  /* 0x0000003f3f3ff290 */ /* 0x000fe4000fffe03f */
[----:B------:R-:W-:Y:S05]  /*12710*/  @P0 IMAD.HI.U32 R4, R5, c[0x0][0x330], RZ ;  /* 0x0000cc0005040a27 */ /* 0x000fea00078e00ff */
[----:B------:R-:W-:Y:S02]  /*12720*/  @P0 SHF.R.U32.HI R5, RZ, c[0x0][0x334], R4 ;  /* 0x0000cd00ff050a19 */ /* 0x000fe40000011604 */
.L_x_402:
[----:B------:R-:W-:Y:S05]  /*12730*/  BSYNC B0 ;  /* 0x0000000000007941 */ /* 0x000fea0003800000 */
.L_x_400:
[----:B------:R-:W-:Y:S04]  /*12740*/  IMAD.IADD R4, R47, 0x1, -R230 ;  /* 0x000000012f047824 */ /* 0x000fe800078e0ae6 */
[----:B------:R-:W-:Y:S05]  /*12750*/  IMAD R4, R5, c[0x0][0x32c], R4 ;  /* 0x0000cb0005047a24 */ /* 0x000fea00078e0204 */
[----:B------:R-:W-:Y:S02]  /*12760*/  IADD3 R5, R4, c[0x0][0x32c], RZ ;  /* 0x0000cb0004057a10 */ /* 0x000fe40007ffe0ff */
[----:B------:R-:W-:Y:S02]  /*12770*/  IMNMX R45, R45, R4, !PT ;  /* 0x000000042d2d7217 */ /* 0x000fe40007800200 */
[----:B------:R-:W-:Y:S02]  /*12780*/  IMNMX R46, R46, R5, PT ;  /* 0x000000052e2e7217 */ /* 0x000fe40003800200 */
.L_x_399:
        /* <DEDUP_REMOVED lines=83> */
[C---:B------:R-:W-:Y:S02]  /*12cc0*/  ISETP.LT.OR P0, PT, R46.reuse, 0x2a, P0 ;  /* 0x0000002a2e00780c */ /* 0x040fe40000701670 */
[----:B------:R-:W-:Y:S02]  /*12cd0*/  ISETP.LT.OR P1, PT, R46, 0x59, P1 ;  /* 0x000000592e00780c */ /* 0x000fe40000f21670 */
[----:B------:R-:W-:Y:S02]  /*12ce0*/  FSEL R239, R239, -INF , !P0 ;  /* 0xff800000efef7808 */ /* 0x000fe40004000000 */
[----:B------:R-:W-:Y:S02]  /*12cf0*/  LOP3.LUT P0, RZ, R222, 0x10, RZ, 0xc0, !PT ;  /* 0x00000010deff7812 */ /* 0x000fe4000780c0ff */
[----:B------:R-:W-:Y:S02]  /*12d00*/  FMNMX.FTZ R0, R239, R0, !PT ;  /* 0x00000000ef007209 */ /* 0x000fe40007810000 */
[----:B------:R-:W-:Y:S02]  /*12d10*/  ISETP.GT.AND P0, PT, R45, 0x30, !P0 ;  /* 0x000000302d00780c */ /* 0x000fe40004704270 */
[----:B------:R-:W-:Y:S02]  /*12d20*/  FMNMX.FTZ R5, R144, R7, !PT ;  /* 0x0000000790057209 */ /* 0x000fe40007810000 */
[----:B------:R-:W-:Y:S02]  /*12d30*/  ISETP.LT.OR P0, PT, R46, 0x31, P0 ;  /* 0x000000312e00780c */ /* 0x000fe40000701670 */
[----:B------:R-:W-:Y:S01]  /*12d40*/  FSEL R135, R37, -INF , !P1 ;  /* 0xff80000025877808 */ /* 0x000fe20004800000 */
[----:B------:R-:W1:Y:S01]  /*12d50*/  SHFL.BFLY PT, R14, R5, 0x2, 0x1f ;  /* 0x0c401f00050e7f89 */ /* 0x000e6200000e0000 */
        /* <DEDUP_REMOVED lines=21> */
[C---:B------:R-:W-:Y:S04]  /*12eb0*/  ISETP.LT.OR P0, PT, R46.reuse, 0x41, P0 ;  /* 0x000000412e00780c */ /* 0x040fe80000701670 */
[----:B------:R-:W-:Y:S02]  /*12ec0*/  FSEL R185, R185, -INF , !P0 ;  /* 0xff800000b9b97808 */ /* 0x000fe40004000000 */
[----:B------:R-:W-:Y:S02]  /*12ed0*/  ISETP.GT.AND P0, PT, R45, 0x41, !P6 ;  /* 0x000000412d00780c */ /* 0x000fe40007704270 */
[----:B------:R-:W-:Y:S02]  /*12ee0*/  FMNMX.FTZ R0, R185, R0, !PT ;  /* 0x00000000b9007209 */ /* 0x000fe40007810000 */
[----:B------:R-:W-:Y:S02]  /*12ef0*/  ISETP.LT.OR P0, PT, R46, 0x42, P0 ;  /* 0x000000422e00780c */ /* 0x000fe40000701670 */
[----:B------:R-:W-:Y:S02]  /*12f00*/  LOP3.LUT P6, RZ, R222, 0x80000, RZ, 0xc0, !PT ;  /* 0x00080000deff7812 */ /* 0x000fe400078cc0ff */
[----:B------:R-:W-:Y:S02]  /*12f10*/  FSEL R165, R165, -INF , !P0 ;  /* 0xff800000a5a57808 */ /* 0x000fe40004000000 */
[----:B------:R-:W-:Y:S02]  /*12f20*/  ISETP.GT.AND P0, PT, R45, 0x48, !P5 ;  /* 0x000000482d00780c */ /* 0x000fe40006f04270 */
[----:B------:R-:W-:Y:S02]  /*12f30*/  FMNMX.FTZ R0, R165, R0, !PT ;  /* 0x00000000a5007209 */ /* 0x000fe40007810000 */
[C---:B------:R-:W-:Y:S04]  /*12f40*/  ISETP.LT.OR P0, PT, R46.reuse, 0x49, P0 ;  /* 0x000000492e00780c */ /* 0x040fe80000701670 */
[----:B------:R-:W-:Y:S02]  /*12f50*/  FSEL R161, R33, -INF , !P0 ;  /* 0xff80000021a17808 */ /* 0x000fe40004000000 */
[----:B------:R-:W-:Y:S02]  /*12f60*/  ISETP.GT.AND P0, PT, R45, 0x49, !P4 ;  /* 0x000000492d00780c */ /* 0x000fe40006704270 */
[----:B------:R-:W-:Y:S02]  /*12f70*/  FMNMX.FTZ R0, R161, R0, !PT ;  /* 0x00000000a1007209 */ /* 0x000fe40007810000 */
[----:B------:R-:W-:Y:S04]  /*12f80*/  ISETP.LT.OR P0, PT, R46, 0x4a, P0 ;  /* 0x0000004a2e00780c */ /* 0x000fe80000701670 */
[----:B------:R-:W-:Y:S02]  /*12f90*/  FSEL R159, R32, -INF , !P0 ;  /* 0xff800000209f7808 */ /* 0x000fe40004000000 */
[----:B------:R-:W-:Y:S02]  /*12fa0*/  ISETP.GT.AND P0, PT, R45, 0x50, !P3 ;  /* 0x000000502d00780c */ /* 0x000fe40005f04270 */
[----:B------:R-:W-:Y:S02]  /*12fb0*/  FMNMX.FTZ R0, R159, R0, !PT ;  /* 0x000000009f007209 */ /* 0x000fe40007810000 */
[C---:B------:R-:W-:Y:S04]  /*12fc0*/  ISETP.LT.OR P0, PT, R46.reuse, 0x51, P0 ;  /* 0x000000512e00780c */ /* 0x040fe80000701670 */
[----:B------:R-:W-:Y:S02]  /*12fd0*/  FSEL R147, R35, -INF , !P0 ;  /* 0xff80000023937808 */ /* 0x000fe40004000000 */
[----:B------:R-:W-:Y:S02]  /*12fe0*/  ISETP.GT.AND P0, PT, R45, 0x51, !P2 ;  /* 0x000000512d00780c */ /* 0x000fe40005704270 */
[----:B------:R-:W-:Y:S02]  /*12ff0*/  FMNMX.FTZ R0, R147, R0, !PT ;  /* 0x0000000093007209 */ /* 0x000fe40007810000 */
[----:B------:R-:W-:Y:S02]  /*13000*/  ISETP.LT.OR P2, PT, R46, 0x52, P0 ;  /* 0x000000522e00780c */ /* 0x000fe40000741670 */
[----:B------:R-:W-:Y:S02]  /*13010*/  ISETP.GT.AND P0, PT, R45, 0x59, !P6 ;  /* 0x000000592d00780c */ /* 0x000fe40007704270 */
[----:B------:R-:W-:Y:S02]  /*13020*/  FSEL R139, R34, -INF , !P2 ;  /* 0xff800000228b7808 */ /* 0x000fe40005000000 */
[----:B------:R-:W-:Y:S02]  /*13030*/  ISETP.LT.OR P0, PT, R46, 0x5a, P0 ;  /* 0x0000005a2e00780c */ /* 0x000fe40000701670 */
[----:B------:R-:W-:Y:S01]  /*13040*/  FMNMX.FTZ R0, R139, R0, !PT ;  /* 0x000000008b007209 */ /* 0x000fe20007810000 */
[----:B------:R-:W-:Y:S01]  /*13050*/  LDSM.16.MT88.4 R44, [R212+0x3100] ;  /* 0x00310000d42c783b */ /* 0x000fe20000004200 */
[----:B------:R-:W-:Y:S02]  /*13060*/  FSEL R117, R36, -INF , !P0 ;  /* 0xff80000024757808 */ /* 0x000fe40004000000 */
[----:B------:R-:W-:Y:S04]  /*13070*/  FMNMX.FTZ R0, R135, R0, !PT ;  /* 0x0000000087007209 */ /* 0x000fe80007810000 */
[----:B------:R-:W-:Y:S01]  /*13080*/  FMNMX.FTZ R7, R117, R0, !PT ;  /* 0x0000000075077209 */ /* 0x000fe20007810000 */
[----:B------:R-:W-:Y:S01]  /*13090*/  LDSM.16.MT88.4 R36, [R208+0x100] ;  /* 0x00010000d024783b */ /* 0x000fe20000004200 */
[----:B-1----:R-:W-:Y:S04]  /*130a0*/  FMNMX.FTZ R0, R14, R15, !PT ;  /* 0x0000000f0e007209 */ /* 0x002fe80007810000 */
[C---:B------:R-:W-:Y:S01]  /*130b0*/  FSETP.NEU.FTZ.AND P0, PT, R0.reuse, -INF , PT ;  /* 0xff8000000000780b */ /* 0x040fe20003f1d000 */
[----:B------:R-:W-:Y:S02]  /*130c0*/  FMUL.FTZ R149, R0, c[0x0][0x2d0] ;  /* 0x0000b40000957a20 */ /* 0x000fe40000410000 */
[----:B------:R-:W1:Y:S03]  /*130d0*/  SHFL.BFLY PT, R4, R7, 0x2, 0x1f ;  /* 0x0c401f0007047f89 */ /* 0x000e6600000e0000 */
        /* <DEDUP_REMOVED lines=8> */
[--C-:B------:R-:W-:Y:S02]  /*13160*/  FFMA.FTZ R136, R42, c[0x0][0x2d0], -R149.reuse ;  /* 0x0000b4002a887a23 */ /* 0x100fe40000010895 */
[--C-:B------:R-:W-:Y:S02]  /*13170*/  FFMA.FTZ R137, R40, c[0x0][0x2d0], -R149.reuse ;  /* 0x0000b40028897a23 */ /* 0x100fe40000010895 */
[--C-:B------:R-:W-:Y:S01]  /*13180*/  FFMA.FTZ R138, R50, c[0x0][0x2d0], -R149.reuse ;  /* 0x0000b400328a7a23 */ /* 0x100fe20000010895 */
[----:B-1----:R-:W-:Y:S02]  /*13190*/  FMNMX.FTZ R5, R7, R4, !PT ;  /* 0x0000000407057209 */ /* 0x002fe40007810000 */
[----:B------:R-:W-:Y:S01]  /*131a0*/  MUFU.EX2 R128, R128 ;  /* 0x0000008000807308 */ /* 0x000fe20000000800 */
[--C-:B------:R-:W-:Y:S02]  /*131b0*/  FFMA.FTZ R240, R240, c[0x0][0x2d0], -R149.reuse ;  /* 0x0000b400f0f07a23 */ /* 0x100fe40000010895 */
[--C-:B------:R-:W-:Y:S01]  /*131c0*/  FFMA.FTZ R184, R184, c[0x0][0x2d0], -R149.reuse ;  /* 0x0000b400b8b87a23 */ /* 0x100fe20000010895 */
[----:B------:R-:W1:Y:S01]  /*131d0*/  SHFL.BFLY PT, R4, R5, 0x1, 0x1f ;  /* 0x0c201f0005047f89 */ /* 0x000e6200000e0000 */
[--C-:B------:R-:W-:Y:S02]  /*131e0*/  FFMA.FTZ R160, R160, c[0x0][0x2d0], -R149.reuse ;  /* 0x0000b400a0a07a23 */ /* 0x100fe40000010895 */
[--C-:B------:R-:W-:Y:S02]  /*131f0*/  FFMA.FTZ R162, R162, c[0x0][0x2d0], -R149.reuse ;  /* 0x0000b400a2a27a23 */ /* 0x100fe40000010895 */
[--C-:B------:R-:W-:Y:S01]  /*13200*/  FFMA.FTZ R242, R242, c[0x0][0x2d0], -R149.reuse ;  /* 0x0000b400f2f27a23 */ /* 0x100fe20000010895 */
[----:B------:R-:W2:Y:S01]  /*13210*/  MUFU.EX2 R119, R119 ;  /* 0x0000007700777308 */ /* 0x000ea20000000800 */
[--C-:B------:R-:W-:Y:S02]  /*13220*/  FFMA.FTZ R244, R244, c[0x0][0x2d0], -R149.reuse ;  /* 0x0000b400f4f47a23 */ /* 0x100fe40000010895 */
[--C-:B------:R-:W-:Y:S02]  /*13230*/  FFMA.FTZ R156, R156, c[0x0][0x2d0], -R149.reuse ;  /* 0x0000b4009c9c7a23 */ /* 0x100fe40000010895 */
[--C-:B------:R-:W-:Y:S05]  /*13240*/  FFMA.FTZ R146, R146, c[0x0][0x2d0], -R149.reuse ;  /* 0x0000b40092927a23 */ /* 0x100fea0000010895 */
[----:B------:R-:W3:Y:S01]  /*13250*/  MUFU.EX2 R129, R129 ;  /* 0x0000008100817308 */ /* 0x000ee20000000800 */
[----:B-1----:R-:W-:Y:S01]  /*13260*/  FMNMX.FTZ R116, R5, R4, !PT ;  /* 0x0000000405747209 */ /* 0x002fe20007810000 */
[----:B------:R-:W-:Y:S08]  /*13270*/  FMUL.FTZ R4, R3, c[0x0][0x2d0] ;  /* 0x0000b40003047a20 */ /* 0x000ff00000410000 */
[----:B------:R-:W-:Y:S01]  /*13280*/  MUFU.EX2 R240, R240 ;  /* 0x000000f000f07308 */ /* 0x000fe20000000800 */
[C---:B------:R-:W-:Y:S01]  /*13290*/  FSETP.NEU.FTZ.AND P0, PT, R116.reuse, -INF , PT ;  /* 0xff8000007400780b */ /* 0x040fe20003f1d000 */
[C---:B------:R-:W-:Y:S01]  /*132a0*/  FMUL.FTZ R134, R116.reuse, c[0x0][0x2d0] ;  /* 0x0000b40074867a20 */ /* 0x040fe20000410000 */
[----:B--2---:R-:W-:Y:S02]  /*132b0*/  F2FP.BF16.PACK_AB R124, R119, R128 ;  /* 0x00000080777c723e */ /* 0x004fe400000010ff */
[----:B------:R-:W-:Y:S02]  /*132c0*/  FSEL R5, R116, RZ, P0 ;  /* 0x000000ff74057208 */ /* 0x000fe40000000000 */
[----:B------:R-:W-:Y:S03]  /*132d0*/  FSEL R134, R134, RZ, P0 ;  /* 0x000000ff86867208 */ /* 0x000fe60000000000 */
[----:B------:R-:W1:Y:S01]  /*132e0*/  MUFU.EX2 R3, R4 ;  /* 0x0000000400037308 */ /* 0x000e620000000800 */
[----:B------:R-:W-:Y:S01]  /*132f0*/  FADD.FTZ R5, -R5, R2 ;  /* 0x0000000205057221 */ /* 0x000fe20000010100 */
[----:B------:R-:W-:Y:S01]  /*13300*/  ISETP.GT.AND P0, PT, R238, R233, PT ;  /* 0x000000e9ee00720c */ /* 0x000fe20003f04270 */
[--C-:B------:R-:W-:Y:S01]  /*13310*/  FFMA.FTZ R133, R13, c[0x0][0x2d0], -R134.reuse ;  /* 0x0000b4000d857a23 */ /* 0x100fe20000010886 */
[----:B---3--:R-:W-:Y:S01]  /*13320*/  F2FP.BF16.PACK_AB R126, R129, R118 ;  /* 0x00000076817e723e */ /* 0x008fe200000010ff */
[----:B------:R-:W2:Y:S01]  /*13330*/  LDSM.16.MT88.4 R12, [R212+0x100] ;  /* 0x00010000d40c783b */ /* 0x000ea20000004200 */
[--C-:B------:R-:W-:Y:S02]  /*13340*/  FFMA.FTZ R131, R11, c[0x0][0x2d0], -R134.reuse ;  /* 0x0000b4000b837a23 */ /* 0x100fe40000010886 */
[--C-:B------:R-:W-:Y:S02]  /*13350*/  FFMA.FTZ R130, R9, c[0x0][0x2d0], -R134.reuse ;  /* 0x0000b40009827a23 */ /* 0x100fe40000010886 */
[--C-:B------:R-:W-:Y:S01]  /*13360*/  FFMA.FTZ R132, R145, c[0x0][0x2d0], -R134.reuse ;  /* 0x0000b40091847a23 */ /* 0x100fe20000010886 */
[----:B------:R-:W-:Y:S01]  /*13370*/  MUFU.EX2 R133, R133 ;  /* 0x0000008500857308 */ /* 0x000fe20000000800 */
[----:B------:R-:W-:Y:S02]  /*13380*/  FMUL.FTZ R2, R5, c[0x0][0x2d0] ;  /* 0x0000b40005027a20 */ /* 0x000fe40000410000 */
[--C-:B------:R-:W-:Y:S02]  /*13390*/  FFMA.FTZ R145, R48, c[0x0][0x2d0], -R149.reuse ;  /* 0x0000b40030917a23 */ /* 0x100fe40000010895 */
[--C-:B------:R-:W-:Y:S02]  /*133a0*/  FFMA.FTZ R165, R165, c[0x0][0x2d0], -R134.reuse ;  /* 0x0000b400a5a57a23 */ /* 0x100fe40000010886 */
[--C-:B------:R-:W-:Y:S02]  /*133b0*/  FFMA.FTZ R161, R161, c[0x0][0x2d0], -R134.reuse ;  /* 0x0000b400a1a17a23 */ /* 0x100fe40000010886 */
[--C-:B------:R-:W-:Y:S01]  /*133c0*/  FFMA.FTZ R148, R167, c[0x0][0x2d0], -R134.reuse ;  /* 0x0000b400a7947a23 */ /* 0x100fe20000010886 */
[----:B------:R-:W3:Y:S01]  /*133d0*/  MUFU.EX2 R2, R2 ;  /* 0x0000000200027308 */ /* 0x000ee20000000800 */
        /* <DEDUP_REMOVED lines=14> */
[C---:B---3--:R-:W-:Y:S02]  /*134c0*/  FMUL.FTZ R6, R2.reuse, R114 ;  /* 0x0000007202067220 */ /* 0x048fe40000410000 */
[C---:B------:R-:W-:Y:S02]  /*134d0*/  FMUL.FTZ R7, R2.reuse, R115 ;  /* 0x0000007302077220 */ /* 0x040fe40000410000 */
[C---:B------:R-:W-:Y:S01]  /*134e0*/  FMUL.FTZ R10, R2.reuse, R110 ;  /* 0x0000006e020a7220 */ /* 0x040fe20000410000 */
[----:B------:R-:W3:Y:S01]  /*134f0*/  MUFU.EX2 R130, R130 ;  /* 0x0000008200827308 */ /* 0x000ee20000000800 */
[C---:B------:R-:W-:Y:S02]  /*13500*/  FMUL.FTZ R11, R2.reuse, R111 ;  /* 0x0000006f020b7220 */ /* 0x040fe40000410000 */
[----:B------:R-:W-:Y:S01]  /*13510*/  FMUL.FTZ R18, R2, R102 ;  /* 0x0000006602127220 */ /* 0x000fe20000410000 */
[----:B-1----:R-:W-:Y:S01]  /*13520*/  F2FP.BF16.PACK_AB R125, R132, R133 ;  /* 0x00000085847d723e */ /* 0x002fe200000010ff */
        /* <DEDUP_REMOVED lines=10> */
[----:B------:R-:W-:Y:S01]  /*135d0*/  FMUL.FTZ R43, R2, R79 ;  /* 0x0000004f022b7220 */ /* 0x000fe20000410000 */
[----:B------:R-:W-:Y:S01]  /*135e0*/  MUFU.EX2 R165, R165 ;  /* 0x000000a500a57308 */ /* 0x000fe20000000800 */
[C---:B------:R-:W-:Y:S01]  /*135f0*/  FMUL.FTZ R48, R3.reuse, R68 ;  /* 0x0000004403307220 */ /* 0x040fe20000410000 */
[----:B------:R-:W1:Y:S01]  /*13600*/  LDSM.16.MT88.4 R84, [R210+0x3100] ;  /* 0x00310000d254783b */ /* 0x000e620000004200 */
[C---:B------:R-:W-:Y:S01]  /*13610*/  FMUL.FTZ R49, R3.reuse, R69 ;  /* 0x0000004503317220 */ /* 0x040fe20000410000 */
[----:B---3--:R-:W-:Y:S01]  /*13620*/  F2FP.BF16.PACK_AB R127, R130, R131 ;  /* 0x00000083827f723e */ /* 0x008fe200000010ff */
[C---:B------:R-:W-:Y:S02]  /*13630*/  FMUL.FTZ R50, R2.reuse, R70 ;  /* 0x0000004602327220 */ /* 0x040fe40000410000 */
[C---:B------:R-:W-:Y:S02]  /*13640*/  FMUL.FTZ R51, R2.reuse, R71 ;  /* 0x0000004702337220 */ /* 0x040fe40000410000 */
[C---:B------:R-:W-:Y:S01]  /*13650*/  FMUL.FTZ R52, R3.reuse, R52 ;  /* 0x0000003403347220 */ /* 0x040fe20000410000 */
[----:B------:R-:W3:Y:S01]  /*13660*/  LDSM.16.MT88.4 R76, [R209+0x3100] ;  /* 0x00310000d14c783b */ /* 0x000ee20000004200 */
        /* <DEDUP_REMOVED lines=22> */
[C---:B------:R-:W-:Y:S01]  /*137d0*/  FMUL.FTZ R21, R3.reuse, R97 ;  /* 0x0000006103157220 */ /* 0x040fe20000410000 */
[----:B------:R-:W-:Y:S01]  /*137e0*/  MUFU.EX2 R145, R145 ;  /* 0x0000009100917308 */ /* 0x000fe20000000800 */
[C---:B------:R-:W-:Y:S04]  /*137f0*/  FMUL.FTZ R22, R2.reuse, R98 ;  /* 0x0000006202167220 */ /* 0x040fe80000410000 */
[C---:B------:R-:W-:Y:S02]  /*13800*/  FMUL.FTZ R23, R2.reuse, R99 ;  /* 0x0000006302177220 */ /* 0x040fe40000410000 */
[C---:B------:R-:W-:Y:S02]  /*13810*/  FMUL.FTZ R60, R3.reuse, R60 ;  /* 0x0000003c033c7220 */ /* 0x040fe40000410000 */
[C---:B------:R-:W-:Y:S01]  /*13820*/  FMUL.FTZ R61, R3.reuse, R61 ;  /* 0x0000003d033d7220 */ /* 0x040fe20000410000 */
[----:B------:R-:W-:Y:S01]  /*13830*/  MUFU.EX2 R148, R148 ;  /* 0x0000009400947308 */ /* 0x000fe20000000800 */
[C---:B------:R-:W-:Y:S01]  /*13840*/  FMUL.FTZ R62, R2.reuse, R62 ;  /* 0x0000003e023e7220 */ /* 0x040fe20000410000 */
[C---:B------:R-:W-:Y:S03]  /*13850*/  HMMA.16816.F32.BF16 R20, R124.reuse, R28, R20 ;  /* 0x0000001c7c14723c */ /* 0x040fe60000041814 */
[C---:B------:R-:W-:Y:S02]  /*13860*/  FMUL.FTZ R63, R2.reuse, R63 ;  /* 0x0000003f023f7220 */ /* 0x040fe40000410000 */
[C---:B------:R-:W-:Y:S02]  /*13870*/  FMUL.FTZ R64, R3.reuse, R64 ;  /* 0x0000004003407220 */ /* 0x040fe40000410000 */
[C---:B------:R-:W-:Y:S01]  /*13880*/  FMUL.FTZ R28, R3.reuse, R88 ;  /* 0x00000058031c7220 */ /* 0x040fe20000410000 */
[C---:B------:R-:W-:Y:S01]  /*13890*/  HMMA.16816.F32.BF16 R24, R124.reuse, R30, R24 ;  /* 0x0000001e7c18723c */ /* 0x040fe20000041818 */
[----:B------:R-:W5:Y:S03]  /*138a0*/  MUFU.EX2 R151, R151 ;  /* 0x0000009700977308 */ /* 0x000f660000000800 */
[C---:B------:R-:W-:Y:S02]  /*138b0*/  FMUL.FTZ R29, R3.reuse, R89 ;  /* 0x00000059031d7220 */ /* 0x040fe40000410000 */
[----:B------:R-:W-:Y:S02]  /*138c0*/  FMUL.FTZ R65, R3, R65 ;  /* 0x0000004103417220 */ /* 0x000fe40000410000 */
[C---:B------:R-:W-:Y:S03]  /*138d0*/  FMUL.FTZ R30, R2.reuse, R90 ;  /* 0x0000005a021e7220 */ /* 0x040fe60000410000 */
[----:B------:R-:W-:Y:S01]  /*138e0*/  MUFU.EX2 R160, R160 ;  /* 0x000000a000a07308 */ /* 0x000fe20000000800 */
[C---:B------:R-:W-:Y:S02]  /*138f0*/  FMUL.FTZ R31, R2.reuse, R91 ;  /* 0x0000005b021f7220 */ /* 0x040fe40000410000 */
[----:B------:R-:W-:Y:S01]  /*13900*/  LDSM.16.MT88.4 R88, [R212+0x3900] ;  /* 0x00390000d458783b */ /* 0x000fe20000004200 */
[C---:B------:R-:W-:Y:S02]  /*13910*/  FMUL.FTZ R66, R2.reuse, R66 ;  /* 0x0000004202427220 */ /* 0x040fe40000410000 */
[----:B------:R-:W-:Y:S02]  /*13920*/  FMUL.FTZ R67, R2, R67 ;  /* 0x0000004302437220 */ /* 0x000fe40000410000 */
[C---:B------:R-:W-:Y:S02]  /*13930*/  HMMA.16816.F32.BF16 R28, R124.reuse, R36, R28 ;  /* 0x000000247c1c723c */ /* 0x040fe4000004181c */
[----:B------:R-:W-:Y:S01]  /*13940*/  MUFU.EX2 R162, R162 ;  /* 0x000000a200a27308 */ /* 0x000fe20000000800 */
[--C-:B------:R-:W-:Y:S02]  /*13950*/  FFMA.FTZ R157, R157, c[0x0][0x2d0], -R134.reuse ;  /* 0x0000b4009d9d7a23 */ /* 0x100fe40000010886 */
[--C-:B------:R-:W-:Y:S02]  /*13960*/  FFMA.FTZ R158, R163, c[0x0][0x2d0], -R134.reuse ;  /* 0x0000b400a39e7a23 */ /* 0x100fe40000010886 */
[C---:B------:R-:W-:Y:S01]  /*13970*/  FMUL.FTZ R36, R3.reuse, R80 ;  /* 0x0000005003247220 */ /* 0x040fe20000410000 */
[C---:B------:R-:W-:Y:S04]  /*13980*/  HMMA.16816.F32.BF16 R32, R124.reuse, R38, R32 ;  /* 0x000000267c20723c */ /* 0x040fe80000041820 */
[----:B------:R-:W-:Y:S01]  /*13990*/  FMUL.FTZ R37, R3, R81 ;  /* 0x0000005103257220 */ /* 0x000fe20000410000 */
[----:B------:R-:W-:Y:S01]  /*139a0*/  MUFU.EX2 R157, R157 ;  /* 0x0000009d009d7308 */ /* 0x000fe20000000800 */
[--C-:B------:R-:W-:Y:S02]  /*139b0*/  FFMA.FTZ R163, R186, c[0x0][0x2d0], -R149.reuse ;  /* 0x0000b400baa37a23 */ /* 0x100fe40000010895 */
[C---:B------:R-:W-:Y:S04]  /*139c0*/  FMUL.FTZ R38, R2.reuse, R82 ;  /* 0x0000005202267220 */ /* 0x040fe80000410000 */
[----:B------:R-:W-:Y:S02]  /*139d0*/  FMUL.FTZ R39, R2, R83 ;  /* 0x0000005302277220 */ /* 0x000fe40000410000 */
[----:B------:R-:W-:Y:S01]  /*139e0*/  LDSM.16.MT88.4 R80, [R209+0x900] ;  /* 0x00090000d150783b */ /* 0x000fe20000004200 */
[----:B------:R-:W1:Y:S01]  /*139f0*/  MUFU.EX2 R158, R158 ;  /* 0x0000009e009e7308 */ /* 0x000e620000000800 */
[--C-:B------:R-:W-:Y:S02]  /*13a00*/  FFMA.FTZ R167, R164, c[0x0][0x2d0], -R149.reuse ;  /* 0x0000b400a4a77a23 */ /* 0x100fe40000010895 */
[--C-:B------:R-:W-:Y:S01]  /*13a10*/  FFMA.FTZ R164, R243, c[0x0][0x2d0], -R134.reuse ;  /* 0x0000b400f3a47a23 */ /* 0x100fe20000010886 */
[C---:B------:R-:W-:Y:S03]  /*13a20*/  HMMA.16816.F32.BF16 R36, R124.reuse, R44, R36 ;  /* 0x0000002c7c24723c */ /* 0x040fe60000041824 */
[--C-:B------:R-:W-:Y:S02]  /*13a30*/  FFMA.FTZ R187, R187, c[0x0][0x2d0], -R134.reuse ;  /* 0x0000b400bbbb7a23 */ /* 0x100fe40000010886 */
[--C-:B------:R-:W-:Y:S01]  /*13a40*/  FFMA.FTZ R186, R241, c[0x0][0x2d0], -R134.reuse ;  /* 0x0000b400f1ba7a23 */ /* 0x100fe20000010886 */
[----:B------:R-:W2:Y:S01]  /*13a50*/  MUFU.EX2 R163, R163 ;  /* 0x000000a300a37308 */ /* 0x000ea20000000800 */
[C---:B------:R-:W-:Y:S01]  /*13a60*/  FMUL.FTZ R44, R3.reuse, R72 ;  /* 0x00000048032c7220 */ /* 0x040fe20000410000 */
[C---:B------:R-:W-:Y:S04]  /*13a70*/  HMMA.16816.F32.BF16 R40, R124.reuse, R46, R40 ;  /* 0x0000002e7c28723c */ /* 0x040fe80000041828 */
[----:B------:R-:W-:Y:S02]  /*13a80*/  FMUL.FTZ R45, R3, R73 ;  /* 0x00000049032d7220 */ /* 0x000fe40000410000 */
[--C-:B------:R-:W-:Y:S02]  /*13a90*/  FFMA.FTZ R239, R239, c[0x0][0x2d0], -R134.reuse ;  /* 0x0000b400efef7a23 */ /* 0x100fe40000010886 */
[C---:B------:R-:W-:Y:S01]  /*13aa0*/  FMUL.FTZ R46, R2.reuse, R74 ;  /* 0x0000004a022e7220 */ /* 0x040fe20000410000 */
[----:B------:R-:W2:Y:S03]  /*13ab0*/  MUFU.EX2 R167, R167 ;  /* 0x000000a700a77308 */ /* 0x000ea60000000800 */
[----:B------:R-:W-:Y:S02]  /*13ac0*/  FMUL.FTZ R47, R2, R75 ;  /* 0x0000004b022f7220 */ /* 0x000fe40000410000 */
[----:B------:R-:W4:Y:S01]  /*13ad0*/  LDSM.16.MT88.4 R72, [R212+0x900] ;  /* 0x00090000d448783b */ /* 0x000f220000004200 */
[--C-:B------:R-:W-:Y:S02]  /*13ae0*/  FFMA.FTZ R241, R248, c[0x0][0x2d0], -R149.reuse ;  /* 0x0000b400f8f17a23 */ /* 0x100fe40000010895 */
[--C-:B------:R-:W-:Y:S02]  /*13af0*/  FFMA.FTZ R243, R246, c[0x0][0x2d0], -R149.reuse ;  /* 0x0000b400f6f37a23 */ /* 0x100fe40000010895 */
[C---:B-1----:R-:W-:Y:S01]  /*13b00*/  HMMA.16816.F32.BF16 R44, R124.reuse, R84, R44 ;  /* 0x000000547c2c723c */ /* 0x042fe2000004182c */
[----:B------:R-:W-:Y:S02]  /*13b10*/  MUFU.EX2 R164, R164 ;  /* 0x000000a400a47308 */ /* 0x000fe40000000800 */
[--C-:B------:R-:W-:Y:S02]  /*13b20*/  FFMA.FTZ R246, R251, c[0x0][0x2d0], -R134.reuse ;  /* 0x0000b400fbf67a23 */ /* 0x100fe40000010886 */
[--C-:B------:R-:W-:Y:S02]  /*13b30*/  FFMA.FTZ R251, R166, c[0x0][0x2d0], -R149.reuse ;  /* 0x0000b400a6fb7a23 */ /* 0x100fe40000010895 */
[--C-:B------:R-:W-:Y:S01]  /*13b40*/  FFMA.FTZ R166, R185, c[0x0][0x2d0], -R134.reuse ;  /* 0x0000b400b9a67a23 */ /* 0x100fe20000010886 */
[C---:B------:R-:W-:Y:S01]  /*13b50*/  HMMA.16816.F32.BF16 R48, R124.reuse, R86, R48 ;  /* 0x000000567c30723c */ /* 0x040fe20000041830 */
[----:B------:R-:W-:Y:S02]  /*13b60*/  LDSM.16.MT88.4 R84, [R208+0x900] ;  /* 0x00090000d054783b */ /* 0x000fe40000004200 */
[----:B------:R-:W-:Y:S01]  /*13b70*/  MUFU.EX2 R251, R251 ;  /* 0x000000fb00fb7308 */ /* 0x000fe20000000800 */
[--C-:B------:R-:W-:Y:S02]  /*13b80*/  FFMA.FTZ R249, R249, c[0x0][0x2d0], -R134.reuse ;  /* 0x0000b400f9f97a23 */ /* 0x100fe40000010886 */
[--C-:B------:R-:W-:Y:S02]  /*13b90*/  FFMA.FTZ R247, R247, c[0x0][0x2d0], -R134.reuse ;  /* 0x0000b400f7f77a23 */ /* 0x100fe40000010886 */
[C---:B---3--:R-:W-:Y:S04]  /*13ba0*/  HMMA.16816.F32.BF16 R52, R124.reuse, R76, R52 ;  /* 0x0000004c7c34723c */ /* 0x048fe80000041834 */
[--C-:B------:R-:W-:Y:S01]  /*13bb0*/  FFMA.FTZ R248, R245, c[0x0][0x2d0], -R134.reuse ;  /* 0x0000b400f5f87a23 */ /* 0x100fe20000010886 */
[----:B------:R-:W-:Y:S01]  /*13bc0*/  MUFU.EX2 R166, R166 ;  /* 0x000000a600a67308 */ /* 0x000fe20000000800 */
[--C-:B------:R-:W-:Y:S02]  /*13bd0*/  FFMA.FTZ R245, R192, c[0x0][0x2d0], -R149.reuse ;  /* 0x0000b400c0f57a23 */ /* 0x100fe40000010895 */
[C---:B------:R-:W-:Y:S01]  /*13be0*/  HMMA.16816.F32.BF16 R56, R124.reuse, R78, R56 ;  /* 0x0000004e7c38723c */ /* 0x040fe20000041838 */
[----:B------:R-:W1:Y:S03]  /*13bf0*/  LDSM.16.MT88.4 R76, [R210+0x900] ;  /* 0x00090000d24c783b */ /* 0x000e660000004200 */
[--C-:B------:R-:W-:Y:S02]  /*13c00*/  FFMA.FTZ R192, R159, c[0x0][0x2d0], -R134.reuse ;  /* 0x0000b4009fc07a23 */ /* 0x100fe40000010886 */
[--C-:B------:R-:W-:Y:S01]  /*13c10*/  FFMA.FTZ R159, R150, c[0x0][0x2d0], -R149.reuse ;  /* 0x0000b400969f7a23 */ /* 0x100fe20000010895 */
[----:B------:R-:W-:Y:S01]  /*13c20*/  MUFU.EX2 R245, R245 ;  /* 0x000000f500f57308 */ /* 0x000fe20000000800 */
[C---:B--2---:R-:W-:Y:S04]  /*13c30*/  HMMA.16816.F32.BF16 R60, R124.reuse, R68, R60 ;  /* 0x000000447c3c723c */ /* 0x044fe8000004183c */
[----:B------:R-:W-:Y:S02]  /*13c40*/  FFMA.FTZ R149, R144, c[0x0][0x2d0], -R149 ;  /* 0x0000b40090957a23 */ /* 0x000fe40000010895 */
[--C-:B------:R-:W-:Y:S01]  /*13c50*/  FFMA.FTZ R144, R147, c[0x0][0x2d0], -R134.reuse ;  /* 0x0000b40093907a23 */ /* 0x100fe20000010886 */
[----:B----4-:R-:W-:Y:S01]  /*13c60*/  F2FP.BF16.PACK_AB R68, R137, R136 ;  /* 0x000000888944723e */ /* 0x010fe200000010ff */
[----:B------:R-:W-:Y:S01]  /*13c70*/  HMMA.16816.F32.BF16 R64, R124, R70, R64 ;  /* 0x000000467c40723c */ /* 0x000fe20000041840 */
[----:B------:R-:W-:Y:S03]  /*13c80*/  MUFU.EX2 R192, R192 ;  /* 0x000000c000c07308 */ /* 0x000fe60000000800 */
[----:B-----5:R-:W-:Y:S01]  /*13c90*/  F2FP.BF16.PACK_AB R69, R151, R148 ;  /* 0x000000949745723e */ /* 0x020fe200000010ff */
[--C-:B------:R-:W-:Y:S02]  /*13ca0*/  FFMA.FTZ R139, R139, c[0x0][0x2d0], -R134.reuse ;  /* 0x0000b4008b8b7a23 */ /* 0x100fe40000010886 */
[----:B------:R-:W-:Y:S01]  /*13cb0*/  F2FP.BF16.PACK_AB R70, R145, R138 ;  /* 0x0000008a9146723e */ /* 0x000fe200000010ff */
[--C-:B------:R-:W-:Y:S01]  /*13cc0*/  FFMA.FTZ R135, R135, c[0x0][0x2d0], -R134.reuse ;  /* 0x0000b40087877a23 */ /* 0x100fe20000010886 */
[----:B------:R-:W-:Y:S02]  /*13cd0*/  F2FP.BF16.PACK_AB R71, R158, R157 ;  /* 0x0000009d9e47723e */ /* 0x000fe400000010ff */
[----:B------:R-:W2:Y:S01]  /*13ce0*/  MUFU.EX2 R187, R187 ;  /* 0x000000bb00bb7308 */ /* 0x000ea20000000800 */
[----:B------:R-:W-:Y:S02]  /*13cf0*/  FFMA.FTZ R134, R117, c[0x0][0x2d0], -R134 ;  /* 0x0000b40075867a23 */ /* 0x000fe40000010886 */
[----:B------:R-:W-:Y:S02]  /*13d00*/  FFMA.FTZ R128, R3, R232, R128 ;  /* 0x000000e803807223 */ /* 0x000fe40000010080 */
[C---:B------:R-:W-:Y:S05]  /*13d10*/  HMMA.16816.F32.BF16 R4, R68.reuse, R72, R4 ;  /* 0x000000484404723c */ /* 0x040fea0000041804 */
[----:B------:R-:W-:Y:S01]  /*13d20*/  MUFU.EX2 R186, R186 ;  /* 0x000000ba00ba7308 */ /* 0x000fe20000000800 */
[----:B------:R-:W-:Y:S02]  /*13d30*/  FFMA.FTZ R133, R2, R231, R133 ;  /* 0x000000e702857223 */ /* 0x000fe40000010085 */
[C---:B------:R-:W-:Y:S01]  /*13d40*/  HMMA.16816.F32.BF16 R8, R68.reuse, R74, R8 ;  /* 0x0000004a4408723c */ /* 0x040fe20000041808 */
[----:B------:R-:W3:Y:S03]  /*13d50*/  LDSM.16.MT88.4 R72, [R210+0x3900] ;  /* 0x00390000d248783b */ /* 0x000ee60000004200 */
[----:B------:R-:W-:Y:S02]  /*13d60*/  FADD.FTZ R119, R119, R128 ;  /* 0x0000008077777221 */ /* 0x000fe40000010000 */
[----:B------:R-:W-:Y:S01]  /*13d70*/  FADD.FTZ R132, R132, R133 ;  /* 0x0000008584847221 */ /* 0x000fe20000010000 */
[----:B------:R-:W4:Y:S01]  /*13d80*/  MUFU.EX2 R239, R239 ;  /* 0x000000ef00ef7308 */ /* 0x000f220000000800 */
[C---:B-1----:R-:W-:Y:S04]  /*13d90*/  HMMA.16816.F32.BF16 R12, R68.reuse, R76, R12 ;  /* 0x0000004c440c723c */ /* 0x042fe8000004180c */
        /* <DEDUP_REMOVED lines=12> */
[----:B------:R-:W5:Y:S03]  /*13e60*/  LDSM.16.MT88.4 R80, [R208+0x3900] ;  /* 0x00390000d050783b */ /* 0x000f660000004200 */
[----:B------:R-:W-:Y:S02]  /*13e70*/  FADD.FTZ R137, R137, R136 ;  /* 0x0000008889897221 */ /* 0x000fe40000010000 */
[----:B------:R-:W-:Y:S01]  /*13e80*/  MUFU.EX2 R243, R243 ;  /* 0x000000f300f37308 */ /* 0x000fe20000000800 */
[----:B------:R-:W-:Y:S01]  /*13e90*/  FADD.FTZ R2, R151, R2 ;  /* 0x0000000297027221 */ /* 0x000fe20000010000 */
[C---:B------:R-:W-:Y:S04]  /*13ea0*/  HMMA.16816.F32.BF16 R28, R68.reuse, R84, R28 ;  /* 0x00000054441c723c */ /* 0x040fe8000004181c */
[----:B------:R-:W-:Y:S02]  /*13eb0*/  FADD.FTZ R138, R138, R137 ;  /* 0x000000898a8a7221 */ /* 0x000fe40000010000 */
[----:B------:R-:W-:Y:S02]  /*13ec0*/  FADD.FTZ R3, R157, R2 ;  /* 0x000000029d037221 */ /* 0x000fe40000010000 */
[C---:B------:R-:W-:Y:S01]  /*13ed0*/  HMMA.16816.F32.BF16 R32, R68.reuse, R86, R32 ;  /* 0x000000564420723c */ /* 0x040fe20000041820 */
[----:B------:R-:W-:Y:S01]  /*13ee0*/  LDSM.16.MT88.4 R84, [R210+0x1100] ;  /* 0x00110000d254783b */ /* 0x000fe20000004200 */
[----:B------:R-:W-:Y:S02]  /*13ef0*/  MUFU.EX2 R244, R244 ;  /* 0x000000f400f47308 */ /* 0x000fe40000000800 */
[----:B------:R-:W-:Y:S02]  /*13f00*/  FADD.FTZ R138, R145, R138 ;  /* 0x0000008a918a7221 */ /* 0x000fe40000010000 */
[----:B------:R-:W-:Y:S02]  /*13f10*/  FADD.FTZ R3, R158, R3 ;  /* 0x000000039e037221 */ /* 0x000fe40000010000 */
[C---:B------:R-:W-:Y:S04]  /*13f20*/  HMMA.16816.F32.BF16 R36, R68.reuse, R88, R36 ;  /* 0x000000584424723c */ /* 0x040fe80000041824 */
[----:B------:R-:W-:Y:S04]  /*13f30*/  MUFU.EX2 R246, R246 ;  /* 0x000000f600f67308 */ /* 0x000fe80000000800 */
[C---:B------:R-:W-:Y:S01]  /*13f40*/  HMMA.16816.F32.BF16 R40, R68.reuse, R90, R40 ;  /* 0x0000005a4428723c */ /* 0x040fe20000041828 */
[----:B------:R-:W-:Y:S05]  /*13f50*/  LDSM.16.MT88.4 R88, [R208+0x4100] ;  /* 0x00410000d058783b */ /* 0x000fea0000004200 */
[----:B------:R-:W-:Y:S02]  /*13f60*/  MUFU.EX2 R249, R249 ;  /* 0x000000f900f97308 */ /* 0x000fe40000000800 */
[C---:B---3--:R-:W-:Y:S08]  /*13f70*/  HMMA.16816.F32.BF16 R44, R68.reuse, R72, R44 ;  /* 0x00000048442c723c */ /* 0x048ff0000004182c */
[C---:B------:R-:W-:Y:S01]  /*13f80*/  HMMA.16816.F32.BF16 R48, R68.reuse, R74, R48 ;  /* 0x0000004a4430723c */ /* 0x040fe20000041830 */
[----:B------:R-:W3:Y:S01]  /*13f90*/  LDSM.16.MT88.4 R72, [R212+0x1100] ;  /* 0x00110000d448783b */ /* 0x000ee20000004200 */
[----:B------:R-:W-:Y:S06]  /*13fa0*/  MUFU.EX2 R247, R247 ;  /* 0x000000f700f77308 */ /* 0x000fec0000000800 */
[C---:B-1----:R-:W-:Y:S04]  /*13fb0*/  HMMA.16816.F32.BF16 R52, R68.reuse, R76, R52 ;  /* 0x0000004c4434723c */ /* 0x042fe80000041834 */
[----:B------:R-:W-:Y:S04]  /*13fc0*/  MUFU.EX2 R248, R248 ;  /* 0x000000f800f87308 */ /* 0x000fe80000000800 */
[C---:B------:R-:W-:Y:S01]  /*13fd0*/  HMMA.16816.F32.BF16 R56, R68.reuse, R78, R56 ;  /* 0x0000004e4438723c */ /* 0x040fe20000041838 */
[----:B------:R-:W1:Y:S05]  /*13fe0*/  LDSM.16.MT88.4 R76, [R209+0x1100] ;  /* 0x00110000d14c783b */ /* 0x000e6a0000004200 */
[----:B------:R-:W-:Y:S02]  /*13ff0*/  MUFU.EX2 R156, R156 ;  /* 0x0000009c009c7308 */ /* 0x000fe40000000800 */
[C---:B-----5:R-:W-:Y:S08]  /*14000*/  HMMA.16816.F32.BF16 R60, R68.reuse, R80, R60 ;  /* 0x00000050443c723c */ /* 0x060ff0000004183c */
[----:B------:R-:W-:Y:S01]  /*14010*/  HMMA.16816.F32.BF16 R64, R68, R82, R64 ;  /* 0x000000524440723c */ /* 0x000fe20000041840 */
[----:B------:R-:W5:Y:S01]  /*14020*/  LDSM.16.MT88.4 R80, [R208+0x1100] ;  /* 0x00110000d050783b */ /* 0x000f620000004200 */
[----:B------:R-:W1:Y:S05]  /*14030*/  MUFU.EX2 R159, R159 ;  /* 0x0000009f009f7308 */ /* 0x000e6a0000000800 */
[----:B------:R-:W-:Y:S01]  /*14040*/  F2FP.BF16.PACK_AB R68, R160, R163 ;  /* 0x000000a3a044723e */ /* 0x000fe200000010ff */
[----:B------:R-:W-:Y:S01]  /*14050*/  FADD.FTZ R163, R163, R138 ;  /* 0x0000008aa3a37221 */ /* 0x000fe20000010000 */
[----:B------:R-:W-:Y:S03]  /*14060*/  F2FP.BF16.PACK_AB R70, R167, R162 ;  /* 0x000000a2a746723e */ /* 0x000fe600000010ff */
[----:B--2---:R-:W-:Y:S01]  /*14070*/  F2FP.BF16.PACK_AB R69, R187, R164 ;  /* 0x000000a4bb45723e */ /* 0x004fe200000010ff */
[----:B------:R-:W-:Y:S01]  /*14080*/  MUFU.EX2 R146, R146 ;  /* 0x0000009200927308 */ /* 0x000fe20000000800 */
[----:B----4-:R-:W-:Y:S01]  /*14090*/  F2FP.BF16.PACK_AB R71, R239, R186 ;  /* 0x000000baef47723e */ /* 0x010fe200000010ff */
[----:B------:R-:W-:Y:S02]  /*140a0*/  FADD.FTZ R164, R164, R3 ;  /* 0x00000003a4a47221 */ /* 0x000fe40000010000 */
[----:B------:R-:W-:Y:S02]  /*140b0*/  FADD.FTZ R163, R160, R163 ;  /* 0x000000a3a0a37221 */ /* 0x000fe40000010000 */
[----:B------:R-:W-:Y:S02]  /*140c0*/  FADD.FTZ R187, R187, R164 ;  /* 0x000000a4bbbb7221 */ /* 0x000fe40000010000 */
[C---:B---3--:R-:W-:Y:S02]  /*140d0*/  HMMA.16816.F32.BF16 R4, R68.reuse, R72, R4 ;  /* 0x000000484404723c */ /* 0x048fe40000041804 */
[----:B------:R-:W2:Y:S01]  /*140e0*/  MUFU.EX2 R149, R149 ;  /* 0x0000009500957308 */ /* 0x000ea20000000800 */
[----:B------:R-:W-:Y:S01]  /*140f0*/  FADD.FTZ R162, R162, R163 ;  /* 0x000000a3a2a27221 */ /* 0x000fe20000010000 */
[----:B-1----:R-:W-:Y:S01]  /*14100*/  F2FP.BF16.PACK_AB R124, R159, R156 ;  /* 0x0000009c9f7c723e */ /* 0x002fe200000010ff */
[----:B------:R-:W-:Y:S03]  /*14110*/  FADD.FTZ R186, R186, R187 ;  /* 0x000000bbbaba7221 */ /* 0x000fe60000010000 */
[C---:B------:R-:W-:Y:S01]  /*14120*/  HMMA.16816.F32.BF16 R8, R68.reuse, R74, R8 ;  /* 0x0000004a4408723c */ /* 0x040fe20000041808 */
[----:B------:R-:W1:Y:S03]  /*14130*/  LDSM.16.MT88.4 R72, [R212+0x4100] ;  /* 0x00410000d448783b */ /* 0x000e660000004200 */
[----:B------:R-:W-:Y:S01]  /*14140*/  MUFU.EX2 R144, R144 ;  /* 0x0000009000907308 */ /* 0x000fe20000000800 */
[----:B------:R-:W-:Y:S02]  /*14150*/  FADD.FTZ R162, R167, R162 ;  /* 0x000000a2a7a27221 */ /* 0x000fe40000010000 */
[----:B------:R-:W-:Y:S01]  /*14160*/  FADD.FTZ R239, R239, R186 ;  /* 0x000000baefef7221 */ /* 0x000fe20000010000 */
[C---:B------:R-:W-:Y:S04]  /*14170*/  HMMA.16816.F32.BF16 R12, R68.reuse, R84, R12 ;  /* 0x00000054440c723c */ /* 0x040fe8000004180c */
[----:B------:R-:W-:Y:S02]  /*14180*/  FADD.FTZ R2, R246, R239 ;  /* 0x000000eff6027221 */ /* 0x000fe40000010000 */
[----:B------:R-:W3:Y:S02]  /*14190*/  MUFU.EX2 R139, R139 ;  /* 0x0000008b008b7308 */ /* 0x000ee40000000800 */
[C---:B------:R-:W-:Y:S01]  /*141a0*/  HMMA.16816.F32.BF16 R16, R68.reuse, R86, R16 ;  /* 0x000000564410723c */ /* 0x040fe20000041810 */
[----:B------:R-:W4:Y:S03]  /*141b0*/  LDSM.16.MT88.4 R84, [R210+0x4100] ;  /* 0x00410000d254783b */ /* 0x000f260000004200 */
[----:B--2---:R-:W-:Y:S01]  /*141c0*/  F2FP.BF16.PACK_AB R126, R149, R146 ;  /* 0x00000092957e723e */ /* 0x004fe200000010ff */
[----:B------:R-:W-:Y:S03]  /*141d0*/  FADD.FTZ R2, R249, R2 ;  /* 0x00000002f9027221 */ /* 0x000fe60000010000 */
[C---:B------:R-:W-:Y:S01]  /*141e0*/  HMMA.16816.F32.BF16 R20, R68.reuse, R76, R20 ;  /* 0x0000004c4414723c */ /* 0x040fe20000041814 */
[----:B------:R-:W-:Y:S03]  /*141f0*/  MUFU.EX2 R135, R135 ;  /* 0x0000008700877308 */ /* 0x000fe60000000800 */
[----:B------:R-:W-:Y:S04]  /*14200*/  FADD.FTZ R3, R247, R2 ;  /* 0x00000002f7037221 */ /* 0x000fe80000010000 */
[C---:B------:R-:W-:Y:S01]  /*14210*/  HMMA.16816.F32.BF16 R24, R68.reuse, R78, R24 ;  /* 0x0000004e4418723c */ /* 0x040fe20000041818 */
[----:B------:R-:W2:Y:S02]  /*14220*/  LDSM.16.MT88.4 R76, [R209+0x4100] ;  /* 0x00410000d14c783b */ /* 0x000ea40000004200 */
[----:B------:R-:W4:Y:S01]  /*14230*/  MUFU.EX2 R134, R134 ;  /* 0x0000008600867308 */ /* 0x000f220000000800 */
[----:B------:R-:W-:Y:S01]  /*14240*/  FADD.FTZ R3, R248, R3 ;  /* 0x00000003f8037221 */ /* 0x000fe20000010000 */
[----:B---3--:R-:W-:Y:S03]  /*14250*/  F2FP.BF16.PACK_AB R125, R139, R144 ;  /* 0x000000908b7d723e */ /* 0x008fe600000010ff */
[C---:B-----5:R-:W-:Y:S04]  /*14260*/  HMMA.16816.F32.BF16 R28, R68.reuse, R80, R28 ;  /* 0x00000050441c723c */ /* 0x060fe8000004181c */
[----:B------:R-:W-:Y:S04]  /*14270*/  FADD.FTZ R2, R166, R3 ;  /* 0x00000003a6027221 */ /* 0x000fe80000010000 */
[C---:B------:R-:W-:Y:S01]  /*14280*/  HMMA.16816.F32.BF16 R32, R68.reuse, R82, R32 ;  /* 0x000000524420723c */ /* 0x040fe20000041820 */
[----:B------:R-:W3:Y:S03]  /*14290*/  LDSM.16.MT88.4 R80, [R212+0x1900] ;  /* 0x00190000d450783b */ /* 0x000ee60000004200 */
[----:B------:R-:W-:Y:S04]  /*142a0*/  FADD.FTZ R2, R165, R2 ;  /* 0x00000002a5027221 */ /* 0x000fe80000010000 */
[C---:B-1----:R-:W-:Y:S04]  /*142b0*/  HMMA.16816.F32.BF16 R36, R68.reuse, R72, R36 ;  /* 0x000000484424723c */ /* 0x042fe80000041824 */
[----:B----4-:R-:W-:Y:S01]  /*142c0*/  F2FP.BF16.PACK_AB R127, R134, R135 ;  /* 0x00000087867f723e */ /* 0x010fe200000010ff */
[----:B------:R-:W-:Y:S02]  /*142d0*/  FADD.FTZ R3, R161, R2 ;  /* 0x00000002a1037221 */ /* 0x000fe40000010000 */
[----:B------:R-:W-:Y:S01]  /*142e0*/  IMAD.MOV.U32 R2, RZ, RZ, R116 ;  /* 0x000000ffff027224 */ /* 0x000fe200078e0074 */
[C---:B------:R-:W-:Y:S01]  /*142f0*/  HMMA.16816.F32.BF16 R40, R68.reuse, R74, R40 ;  /* 0x0000004a4428723c */ /* 0x040fe20000041828 */
[----:B------:R-:W1:Y:S03]  /*14300*/  LDSM.16.MT88.4 R72, [R210+0x1900] ;  /* 0x00190000d248783b */ /* 0x000e660000004200 */
[----:B------:R-:W-:Y:S04]  /*14310*/  FADD.FTZ R3, R192, R3 ;  /* 0x00000003c0037221 */ /* 0x000fe80000010000 */
[C---:B------:R-:W-:Y:S04]  /*14320*/  HMMA.16816.F32.BF16 R44, R68.reuse, R84, R44 ;  /* 0x00000054442c723c */ /* 0x040fe8000004182c */
[----:B------:R-:W-:Y:S02]  /*14330*/  FADD.FTZ R144, R144, R3 ;  /* 0x0000000390907221 */ /* 0x000fe40000010000 */
[----:B------:R-:W-:Y:S02]  /*14340*/  IMAD.MOV.U32 R3, RZ, RZ, R0 ;  /* 0x000000ffff037224 */ /* 0x000fe400078e0000 */
[C---:B------:R-:W-:Y:S01]  /*14350*/  HMMA.16816.F32.BF16 R48, R68.reuse, R86, R48 ;  /* 0x000000564430723c */ /* 0x040fe20000041830 */
[----:B------:R-:W-:Y:S03]  /*14360*/  LDSM.16.MT88.4 R84, [R208+0x1900] ;  /* 0x00190000d054783b */ /* 0x000fe60000004200 */
[----:B------:R-:W-:Y:S04]  /*14370*/  FADD.FTZ R144, R139, R144 ;  /* 0x000000908b907221 */ /* 0x000fe80000010000 */
[C---:B--2---:R-:W-:Y:S04]  /*14380*/  HMMA.16816.F32.BF16 R52, R68.reuse, R76, R52 ;  /* 0x0000004c4434723c */ /* 0x044fe80000041834 */
        /* <DEDUP_REMOVED lines=14> */
[C---:B---3--:R-:W-:Y:S03]  /*14470*/  HMMA.16816.F32.BF16 R4, R68.reuse, R80, R4 ;  /* 0x000000504404723c */ /* 0x048fe60000041804 */
        /* <DEDUP_REMOVED lines=32> */
[C---:B--2---:R-:W-:Y:S03]  /*14680*/  HMMA.16816.F32.BF16 R4, R68.reuse, R76, R4 ;  /* 0x0000004c4404723c */ /* 0x044fe60000041804 */
[----:B------:R-:W-:Y:S02]  /*14690*/  FADD.FTZ R251, R251, R184 ;  /* 0x000000b8fbfb7221 */ /* 0x000fe40000010000 */
[----:B------:R-:W-:Y:S02]  /*146a0*/  IMAD.MOV.U32 R238, RZ, RZ, R192 ;  /* 0x000000ffffee7224 */ /* 0x000fe400078e00c0 */
        /* <DEDUP_REMOVED lines=44> */
.L_x_394:
[----:B------:R-:W1:Y:S01]  /*14970*/  S2R R5, SR_CTAID.X ;  /* 0x0000000000057919 */ /* 0x000e620000002500 */
[----:B------:R-:W-:-:S02]  /*14980*/  ISETP.NE.AND P1, PT, R217, 0x1, PT ;  /* 0x00000001d900780c */ /* 0x000fc40003f25270 */
[----:B------:R-:W-:Y:S02]  /*14990*/  ISETP.GE.AND P0, PT, R216, 0x1, PT ;  /* 0x00000001d800780c */ /* 0x000fe40003f06270 */
[----:B------:R-:W-:Y:S02]  /*149a0*/  IADD3 R2, R215, 0x1, -R220 ;  /* 0x00000001d7027810 */ /* 0x000fe40007ffe8dc */
[----:B-1----:R-:W-:-:S07]  /*149b0*/  LEA R5, R5, 0x7f, 0x7 ;  /* 0x0000007f05057811 */ /* 0x002fce00078e38ff */
        /* <DEDUP_REMOVED lines=14> */
.L_x_405:
[----:B------:R-:W-:-:S04]  /*14aa0*/  MOV R2, c[0x0][0x32c] ;  /* 0x0000cb0000027a02 */ /* 0x000fc80000000f00 */
[----:B------:R-:W-:-:S13]  /*14ab0*/  ISETP.NE.AND P0, PT, R2, 0x1, PT ;  /* 0x000000010200780c */ /* 0x000fda0003f05270 */
[----:B------:R-:W-:-:S05]  /*14ac0*/  @P0 IMAD.HI.U32 R2, R4, c[0x0][0x330], RZ ;  /* 0x0000cc0004020a27 */ /* 0x000fca00078e00ff */
[----:B------:R-:W-:-:S05]  /*14ad0*/  @P0 SHF.R.U32.HI R4, RZ, c[0x0][0x334], R2 ;  /* 0x0000cd00ff040a19 */ /* 0x000fca0000011602 */
.L_x_406:
[----:B------:R-:W-:-:S05]  /*14ae0*/  IMAD R4, R4, c[0x0][0x32c], RZ ;  /* 0x0000cb0004047a24 */ /* 0x000fca00078e02ff */
[----:B------:R-:W-:-:S04]  /*14af0*/  IMNMX R3, R3, R4, !PT ;  /* 0x0000000403037217 */ /* 0x000fc80007800200 */
.L_x_404:
        /* <DEDUP_REMOVED lines=10> */
[----:B------:R-:W-:Y:S01]  /*14ba0*/  IMAD.MOV.U32 R233, RZ, RZ, 0x6 ;  /* 0x00000006ffe97424 */ /* 0x000fe200078e00ff */
[----:B------:R-:W-:Y:S02]  /*14bb0*/  MOV R238, c[0x0][0x1e0] ;  /* 0x0000780000ee7a02 */ /* 0x000fe40000000f00 */
.L_x_408:
[----:B------:R-:W-:Y:S04]  /*14bc0*/  DEPBAR.LE SB0, 0x0 ;  /* 0x000080000000791a */ /* 0x000fe80000000000 */
[----:B------:R-:W-:Y:S01]  /*14bd0*/  BAR.SYNC.DEFER_BLOCKING 0x0 ;  /* 0x0000000000007b1d */ /* 0x000fe20000010000 */
[----:B------:R-:W-:Y:S02]  /*14be0*/  ISETP.GT.AND P0, PT, R223, R240, PT ;  /* 0x000000f0df00720c */ /* 0x000fe40003f04270 */
[C---:B------:R-:W-:Y:S02]  /*14bf0*/  LOP3.LUT P4, RZ, R222.reuse, 0x40000, RZ, 0xc0, !PT ;  /* 0x00040000deff7812 */ /* 0x040fe4000788c0ff */
[----:B------:R-:W-:Y:S09]  /*14c00*/  LOP3.LUT P3, RZ, R222, 0x20000, RZ, 0xc0, !PT ;  /* 0x00020000deff7812 */ /* 0x000ff2000786c0ff */
        /* <DEDUP_REMOVED lines=270> */
[----:B------:R-:W-:Y:S01]  /*15cf0*/  MUFU.TANH R241, R27 ;  /* 0x0000001b00f17308 */ /* 0x000fe20000002400 */
[----:B--2---:R-:W-:Y:S09]  /*15d00*/  FMNMX.FTZ R7, R186, R7, !PT ;  /* 0x00000007ba077209 */ /* 0x004ff20007810000 */
[----:B------:R-:W1:Y:S01]  /*15d10*/  MUFU.TANH R164, R164 ;  /* 0x000000a400a47308 */ /* 0x000e620000002400 */
[----:B---3--:R-:W-:Y:S09]  /*15d20*/  FMNMX.FTZ R0, R162, R5, !PT ;  /* 0x00000005a2007209 */ /* 0x008ff20007810000 */
[----:B------:R-:W2:Y:S10]  /*15d30*/  MUFU.TANH R243, R29 ;  /* 0x0000001d00f37308 */ /* 0x000eb40000002400 */
[----:B------:R-:W3:Y:S01]  /*15d40*/  MUFU.TANH R184, R30 ;  /* 0x0000001e00b87308 */ /* 0x000ee20000002400 */
[----:B-1----:R-:W-:Y:S02]  /*15d50*/  FMNMX.FTZ R2, R164, R7, !PT ;  /* 0x00000007a4027209 */ /* 0x002fe40007810000 */
[----:B------:R-:W-:Y:S01]  /*15d60*/  FMNMX.FTZ R7, R241, R0, !PT ;  /* 0x00000000f1077209 */ /* 0x000fe20007810000 */
[----:B------:R-:W-:Y:S06]  /*15d70*/  FMUL.FTZ R0, R51, c[0x0][0x320] ;  /* 0x0000c80033007a20 */ /* 0x000fec0000410000 */
        /* <DEDUP_REMOVED lines=46> */
[----:B-1----:R-:W-:Y:S01]  /*16060*/  FMNMX.FTZ R11, R6, R9, !PT ;  /* 0x00000009060b7209 */ /* 0x002fe20007810000 */
[----:B------:R-:W-:Y:S06]  /*16070*/  @P0 IMAD.WIDE.U32 R8, R192, c[0x0][0x1e0], RZ ;  /* 0x00007800c0080a25 */ /* 0x000fec00078e00ff */
[----:B------:R-:W1:Y:S01]  /*16080*/  SHFL.BFLY PT, R2, R11, 0x1, 0x1f ;  /* 0x0c201f000b027f89 */ /* 0x000e6200000e0000 */
[----:B--2---:R-:W-:Y:S02]  /*16090*/  FMNMX.FTZ R5, R7, R0, !PT ;  /* 0x0000000007057209 */ /* 0x004fe40007810000 */
[----:B------:R-:W-:Y:S05]  /*160a0*/  @P0 MOV R7, R227 ;  /* 0x000000e300070202 */ /* 0x000fea0000000f00 */
[----:B------:R-:W2:Y:S01]  /*160b0*/  SHFL.BFLY PT, R4, R5, 0x1, 0x1f ;  /* 0x0c201f0005047f89 */ /* 0x000ea200000e0000 */
[----:B-1----:R-:W-:Y:S05]  /*160c0*/  FMNMX.FTZ R0, R11, R2, !PT ;  /* 0x000000020b007209 */ /* 0x002fea0007810000 */
[C---:B------:R-:W-:Y:S02]  /*160d0*/  FADD.FTZ R2, -R0.reuse, R3 ;  /* 0x0000000300027221 */ /* 0x040fe40000010100 */
[----:B------:R-:W-:Y:S01]  /*160e0*/  FMUL.FTZ R148, R0, c[0x0][0x2d0] ;  /* 0x0000b40000947a20 */ /* 0x000fe20000410000 */
[----:B--2---:R-:W-:Y:S01]  /*160f0*/  FMNMX.FTZ R116, R5, R4, !PT ;  /* 0x0000000405747209 */ /* 0x004fe20007810000 */
        /* <DEDUP_REMOVED lines=48> */
[----:B------:R-:W-:Y:S01]  /*16400*/  @P0 SHF.L.U64.HI R4, R238, R233, c[0x0][0x1e4] ;  /* 0x00007900ee040619 */ /* 0x000fe200000102e9 */
        /* <DEDUP_REMOVED lines=15> */
[C---:B------:R-:W-:Y:S02]  /*16500*/  FMUL.FTZ R50, R2.reuse, R70 ;  /* 0x0000004602327220 */ /* 0x040fe40000410000 */
[C---:B------:R-:W-:Y:S02]  /*16510*/  FMUL.FTZ R51, R2.reuse, R71 ;  /* 0x0000004702337220 */ /* 0x040fe40000410000 */
[C---:B------:R-:W-:Y:S01]  /*16520*/  FMUL.FTZ R52, R3.reuse, R52 ;  /* 0x0000003403347220 */ /* 0x040fe20000410000 */
[----:B------:R-:W-:Y:S01]  /*16530*/  MUFU.EX2 R128, R128 ;  /* 0x0000008000807308 */ /* 0x000fe20000000800 */
[C---:B------:R-:W-:Y:S01]  /*16540*/  FMUL.FTZ R53, R3.reuse, R53 ;  /* 0x0000003503357220 */ /* 0x040fe20000410000 */
[----:B------:R1:W-:Y:S01]  /*16550*/  @P0 LDGSTS.E.BYPASS.LTC128B.128 [R228+0xc100], [R6.64+0x80], !P3 ;  /* 0x0c10008006e40fae */ /* 0x0003e2000d901d50 */
[C---:B------:R-:W-:Y:S02]  /*16560*/  FMUL.FTZ R54, R2.reuse, R54 ;  /* 0x0000003602367220 */ /* 0x040fe40000410000 */
[C---:B--2---:R-:W-:Y:S02]  /*16570*/  FMUL.FTZ R10, R2.reuse, R110 ;  /* 0x0000006e020a7220 */ /* 0x044fe40000410000 */
[C---:B------:R-:W-:Y:S02]  /*16580*/  FMUL.FTZ R11, R2.reuse, R111 ;  /* 0x0000006f020b7220 */ /* 0x040fe40000410000 */
[----:B------:R-:W-:Y:S01]  /*16590*/  FMUL.FTZ R55, R2, R55 ;  /* 0x0000003702377220 */ /* 0x000fe20000410000 */
[----:B------:R2:W-:Y:S01]  /*165a0*/  @P0 LDGSTS.E.BYPASS.LTC128B.128 [R228+0xa100], [R16.64], !P4 ;  /* 0x0a10000010e40fae */ /* 0x0005e2000e101d50 */
[----:B------:R-:W5:Y:S01]  /*165b0*/  MUFU.EX2 R119, R119 ;  /* 0x0000007700777308 */ /* 0x000f620000000800 */
[----:B------:R-:W-:Y:S01]  /*165c0*/  FMUL.FTZ R56, R3, R56 ;  /* 0x0000003803387220 */ /* 0x000fe20000410000 */
[----:B----4-:R-:W-:Y:S01]  /*165d0*/  F2FP.BF16.PACK_AB R113, R129, R134 ;  /* 0x000000868171723e */ /* 0x010fe200000010ff */
[C---:B---3--:R-:W-:Y:S02]  /*165e0*/  FMUL.FTZ R8, R3.reuse, R108 ;  /* 0x0000006c03087220 */ /* 0x048fe40000410000 */
[C---:B------:R-:W-:Y:S02]  /*165f0*/  FMUL.FTZ R9, R3.reuse, R109 ;  /* 0x0000006d03097220 */ /* 0x040fe40000410000 */
[----:B------:R2:W-:Y:S01]  /*16600*/  @P0 LDGSTS.E.BYPASS.LTC128B.128 [R228+0xd100], [R16.64+0x80], !P3 ;  /* 0x0d10008010e40fae */ /* 0x0005e2000d901d50 */
[C---:B------:R-:W-:Y:S01]  /*16610*/  FMUL.FTZ R57, R3.reuse, R57 ;  /* 0x0000003903397220 */ /* 0x040fe20000410000 */
[----:B------:R-:W-:Y:S01]  /*16620*/  ISETP.GT.AND P0, PT, R240, R239, PT ;  /* 0x000000eff000720c */ /* 0x000fe20003f04270 */
[C---:B------:R-:W-:Y:S01]  /*16630*/  FMUL.FTZ R58, R2.reuse, R58 ;  /* 0x0000003a023a7220 */ /* 0x040fe20000410000 */
[----:B------:R-:W-:Y:S01]  /*16640*/  MUFU.EX2 R185, R185 ;  /* 0x000000b900b97308 */ /* 0x000fe20000000800 */
[C---:B------:R-:W-:Y:S01]  /*16650*/  FMUL.FTZ R59, R2.reuse, R59 ;  /* 0x0000003b023b7220 */ /* 0x040fe20000410000 */
[----:B------:R-:W-:Y:S01]  /*16660*/  MOV R240, R192 ;  /* 0x000000c000f07202 */ /* 0x000fe20000000f00 */
        /* <DEDUP_REMOVED lines=328> */
.L_x_407:
[----:B------:R-:W-:-:S13]  /*17af0*/  ISETP.GE.AND P0, PT, R192, R223, PT ;  /* 0x000000dfc000720c */ /* 0x000fda0003f06270 */
[----:B------:R-:W-:Y:S05]  /*17b00*/  @!P0 BRA `(.L_x_409) ;  /* 0x000042d000008947 */ /* 0x000fea0003800000 */
[----:B------:R-:W-:Y:S01]  /*17b10*/  ISETP.NE.AND P1, PT, R217, 0x1, PT ;  /* 0x00000001d900780c */ /* 0x000fe20003f25270 */
[----:B------:R-:W-:Y:S01]  /*17b20*/  UMOV UR11, 0x6 ;  /* 0x00000006000b7882 */ /* 0x000fe20000000000 */
[----:B------:R-:W-:Y:S01]  /*17b30*/  IADD3 R194, P0, R234, 0x40, RZ ;  /* 0x00000040eac27810 */ /* 0x000fe20007f1e0ff */
[----:B------:R-:W-:Y:S01]  /*17b40*/  ULDC.64 UR4, c[0x0][0x1e0] ;  /* 0x0000780000047ab9 */ /* 0x000fe20000000a00 */
[----:B------:R-:W-:Y:S01]  /*17b50*/  IMAD.MOV.U32 R2, RZ, RZ, R116 ;  /* 0x000000ffff027224 */ /* 0x000fe200078e0074 */
[----:B------:R-:W-:Y:S01]  /*17b60*/  UIADD3 UR9, UP1, UR12, 0x80, URZ ;  /* 0x000000800c097890 */ /* 0x000fe2000ff3e03f */
[----:B------:R-:W-:Y:S01]  /*17b70*/  IMAD.MOV.U32 R3, RZ, RZ, R0 ;  /* 0x000000ffff037224 */ /* 0x000fe200078e0000 */
[----:B------:R-:W-:Y:S01]  /*17b80*/  USHF.L.U64.HI UR11, UR4, UR11, UR5 ;  /* 0x0000000b040b7299 */ /* 0x000fe20008010205 */
[-C--:B------:R-:W-:Y:S01]  /*17b90*/  IADD3.X R195, RZ, R237.reuse, RZ, P0, !PT ;  /* 0x000000edffc37210 */ /* 0x080fe200007fe4ff */
[----:B------:R-:W-:Y:S01]  /*17ba0*/  USHF.L.U32 UR13, UR4, 0x6, URZ ;  /* 0x00000006040d7899 */ /* 0x000fe2000800063f */
[----:B------:R-:W-:Y:S01]  /*17bb0*/  MOV R235, R237 ;  /* 0x000000ed00eb7202 */ /* 0x000fe20000000f00 */
[----:B------:R-:W-:-:S02]  /*17bc0*/  UMOV UR12, 0x60 ;  /* 0x00000060000c7882 */ /* 0x000fc40000000000 */
[----:B------:R-:W-:Y:S01]  /*17bd0*/  ULDC.64 UR4, c[0x0][0x208] ;  /* 0x0000820000047ab9 */ /* 0x000fe20000000a00 */
[----:B------:R-:W-:Y:S01]  /*17be0*/  @P1 IMAD.HI.U32 R193, R229, c[0x0][0x2c8], RZ ;  /* 0x0000b200e5c11a27 */ /* 0x000fe200078e00ff */
[----:B------:R-:W-:Y:S02]  /*17bf0*/  UIADD3 UR14, UP0, UR8, 0x80, URZ ;  /* 0x00000080080e7890 */ /* 0x000fe4000ff1e03f */
[----:B------:R-:W-:Y:S02]  /*17c00*/  UIMAD.WIDE.U32 UR18, UR12, UR4, URZ ;  /* 0x000000040c1272a5 */ /* 0x000fe4000f8e003f */
[----:B------:R-:W-:Y:S02]  /*17c10*/  UIMAD UR5, UR12, UR5, URZ ;  /* 0x000000050c0572a4 */ /* 0x000fe4000f8e023f */
[----:B------:R-:W-:Y:S02]  /*17c20*/  UIADD3.X UR6, URZ, UR6, URZ, UP1, !UPT ;  /* 0x000000063f067290 */ /* 0x000fe40008ffe43f */
[----:B------:R-:W-:-:S02]  /*17c30*/  UIADD3.X UR4, URZ, UR7, URZ, UP0, !UPT ;  /* 0x000000073f047290 */ /* 0x000fc400087fe43f */
[----:B------:R-:W-:Y:S02]  /*17c40*/  UIADD3 UR5, UR19, UR5, URZ ;  /* 0x0000000513057290 */ /* 0x000fe4000fffe03f */
.L_x_418:
[----:B------:R-:W-:Y:S04]  /*17c50*/  DEPBAR.LE SB0, 0x0 ;  /* 0x000080000000791a */ /* 0x000fe80000000000 */
[----:B------:R-:W-:Y:S01]  /*17c60*/  BAR.SYNC.DEFER_BLOCKING 0x0 ;  /* 0x0000000000007b1d */ /* 0x000fe20000010000 */
[----:B------:R-:W-:Y:S01]  /*17c70*/  SHF.R.S32.HI R29, RZ, 0x1f, R192 ;  /* 0x0000001fff1d7819 */ /* 0x000fe200000114c0 */
[----:B------:R-:W-:Y:S01]  /*17c80*/  IMAD R0, R192, UR5, RZ ;  /* 0x00000005c0007c24 */ /* 0x000fe2000f8e02ff */
[----:B------:R-:W-:Y:S01]  /*17c90*/  LOP3.LUT P4, RZ, R222, 0x40000, RZ, 0xc0, !PT ;  /* 0x00040000deff7812 */ /* 0x000fe2000788c0ff */
[----:B------:R-:W-:Y:S01]  /*17ca0*/  IMAD.WIDE.U32 R38, R192, UR18, R234 ;  /* 0x00000012c0267c25 */ /* 0x000fe2000f8e00ea */
[----:B------:R-:W-:Y:S02]  /*17cb0*/  LOP3.LUT P3, RZ, R222, 0x20000, RZ, 0xc0, !PT ;  /* 0x00020000deff7812 */ /* 0x000fe4000786c0ff */
[----:B------:R-:W-:Y:S01]  /*17cc0*/  ISETP.NE.AND P5, PT, R217, 0x1, PT ;  /* 0x00000001d900780c */ /* 0x000fe20003fa5270 */
        /* <DEDUP_REMOVED lines=15> */
[----:B------:R-:W-:Y:S02]  /*17dc0*/  IADD3.X R163, R161, UR4, RZ, P0, !PT ;  /* 0x00000004a1a37c10 */ /* 0x000fe400087fe4ff */
[----:B------:R-:W-:Y:S01]  /*17dd0*/  ISETP.GT.AND P0, PT, R192, R223, PT ;  /* 0x000000dfc000720c */ /* 0x000fe20003f04270 */
        /* <DEDUP_REMOVED lines=175> */
[----:B------:R2:W2:Y:S01]  /*188d0*/  MUFU.TANH R160, R21 ;  /* 0x0000001500a07308 */ /* 0x0004a20000002400 */
        /* <DEDUP_REMOVED lines=42> */
[----:B------:R1:W1:Y:S01]  /*18b80*/  MUFU.TANH R239, R22 ;  /* 0x0000001600ef7308 */ /* 0x0002620000002400 */
        /* <DEDUP_REMOVED lines=27> */
[C---:B------:R-:W-:Y:S01]  /*18d40*/  @P0 IADD3 R20, P2, R16.reuse, UR13, RZ ;  /* 0x0000000d10140c10 */ /* 0x040fe2000ff5e0ff */
[----:B------:R-:W-:Y:S01]  /*18d50*/  FMUL.FTZ R45, R45, c[0x0][0x320] ;  /* 0x0000c8002d2d7a20 */ /* 0x000fe20000410000 */
[----:B------:R-:W-:Y:S01]  /*18d60*/  @P0 IADD3 R18, P1, R16, UR9, RZ ;  /* 0x0000000910120c10 */ /* 0x000fe2000ff3e0ff */
[----:B------:R-:W-:Y:S01]  /*18d70*/  FMUL.FTZ R46, R46, c[0x0][0x320] ;  /* 0x0000c8002e2e7a20 */ /* 0x000fe20000410000 */
[C---:B--2---:R-:W-:Y:S01]  /*18d80*/  @P0 IADD3.X R21, R17.reuse, UR11, RZ, P2, !PT ;  /* 0x0000000b11150c10 */ /* 0x044fe200097fe4ff */
        /* <DEDUP_REMOVED lines=15> */
[----:B------:R1:W-:Y:S01]  /*18e80*/  @P0 LDGSTS.E.BYPASS.LTC128B.128 [R228+0xd100], [R18.64], !P3 ;  /* 0x0d10000012e40fae */ /* 0x0003e2000d901d50 */
[----:B------:R-:W-:Y:S02]  /*18e90*/  ISETP.GE.AND P3, PT, R216, 0x1, PT ;  /* 0x00000001d800780c */ /* 0x000fe40003f66270 */
[----:B------:R-:W1:Y:S05]  /*18ea0*/  MUFU.TANH R246, R246 ;  /* 0x000000f600f67308 */ /* 0x000e6a0000002400 */
[----:B------:R-:W0:Y:S05]  /*18eb0*/  LDGDEPBAR ;  /* 0x00000000000079af */ /* 0x000e2a0000000000 */
[----:B------:R1:W1:Y:S03]  /*18ec0*/  MUFU.TANH R240, R29 ;  /* 0x0000001d00f07308 */ /* 0x0002660000002400 */
[----:B------:R-:W2:Y:S07]  /*18ed0*/  SHFL.IDX PT, R8, R5, RZ, 0x1c1f ;  /* 0x001c1fff05087589 */ /* 0x000eae00000e0000 */
[----:B------:R1:W1:Y:S10]  /*18ee0*/  MUFU.TANH R243, R30 ;  /* 0x0000001e00f37308 */ /* 0x0002740000002400 */
[----:B------:R1:W1:Y:S01]  /*18ef0*/  MUFU.TANH R247, R31 ;  /* 0x0000001f00f77308 */ /* 0x0002620000002400 */
[-C--:B--2---:R-:W-:Y:S02]  /*18f00*/  IADD3 R17, R11, R8.reuse, RZ ;  /* 0x000000080b117210 */ /* 0x084fe40007ffe0ff */
[----:B------:R-:W-:Y:S07]  /*18f10*/  IADD3 R16, R9, R8, RZ ;  /* 0x0000000809107210 */ /* 0x000fee0007ffe0ff */
[----:B------:R-:W2:Y:S10]  /*18f20*/  MUFU.TANH R244, R244 ;  /* 0x000000f400f47308 */ /* 0x000eb40000002400 */
        /* <DEDUP_REMOVED lines=33> */
.L_x_412:
[----:B------:R-:W-:Y:S04]  /*19140*/  MOV R6, c[0x0][0x32c] ;  /* 0x0000cb0000067a02 */ /* 0x000fe80000000f00 */
[----:B------:R-:W-:Y:S11]  /*19150*/  ISETP.NE.AND P0, PT, R6, 0x1, PT ;  /* 0x000000010600780c */ /* 0x000ff60003f05270 */
[----:B------:R-:W-:Y:S02]  /*19160*/  @!UPT UIADD3 URZ, URZ, URZ, URZ ;  /* 0x0000003f3f3ff290 */ /* 0x000fe4000fffe03f */
[----:B------:R-:W-:Y:S05]  /*19170*/  @P0 IMAD.HI.U32 R6, R8, c[0x0][0x330], RZ ;  /* 0x0000cc0008060a27 */ /* 0x000fea00078e00ff */
[----:B------:R-:W-:Y:S02]  /*19180*/  @P0 SHF.R.U32.HI R8, RZ, c[0x0][0x334], R6 ;  /* 0x0000cd00ff080a19 */ /* 0x000fe40000011606 */
.L_x_413:
[----:B------:R-:W-:Y:S05]  /*19190*/  BSYNC B0 ;  /* 0x0000000000007941 */ /* 0x000fea0003800000 */
.L_x_411:
[----:B-1----:R-:W-:Y:S05]  /*191a0*/  IMAD R19, R8, c[0x0][0x32c], R7 ;  /* 0x0000cb0008137a24 */ /* 0x002fea00078e0207 */
[----:B------:R-:W-:Y:S02]  /*191b0*/  IADD3 R6, R19, c[0x0][0x32c], RZ ;  /* 0x0000cb0013067a10 */ /* 0x000fe40007ffe0ff */
[----:B------:R-:W-:Y:S02]  /*191c0*/  IMNMX R16, R16, R19, !PT ;  /* 0x0000001310107217 */ /* 0x000fe40007800200 */
[----:B------:R-:W-:Y:S02]  /*191d0*/  IMNMX R17, R17, R6, PT ;  /* 0x0000000611117217 */ /* 0x000fe40003800200 */
.L_x_410:
[C---:B--234-:R-:W-:Y:S02]  /*191e0*/  ISETP.GE.AND P0, PT, R15.reuse, 0x2, PT ;  /* 0x000000020f00780c */ /* 0x05cfe40003f06270 */
[C---:B------:R-:W-:Y:S02]  /*191f0*/  ISETP.GE.AND P1, PT, R15.reuse, 0x9, PT ;  /* 0x000000090f00780c */ /* 0x040fe40003f26270 */
[----:B------:R-:W-:Y:S02]  /*19200*/  LOP3.LUT R222, R222, 0xffff7fff, RZ, 0xc0, !PT ;  /* 0xffff7fffdede7812 */ /* 0x000fe400078ec0ff */
[C---:B------:R-:W-:Y:S02]  /*19210*/  ISETP.GE.AND P6, PT, R15.reuse, 0x49, PT ;  /* 0x000000490f00780c */ /* 0x040fe40003fc6270 */
[C---:B------:R-:W-:Y:S02]  /*19220*/  ISETP.GE.AND P5, PT, R15.reuse, 0x4a, PT ;  /* 0x0000004a0f00780c */ /* 0x040fe40003fa6270 */
[C---:B------:R-:W-:Y:S02]  /*19230*/  ISETP.GE.AND P4, PT, R15.reuse, 0x51, PT ;  /* 0x000000510f00780c */ /* 0x040fe40003f86270 */
[----:B------:R-:W-:Y:S02]  /*19240*/  ISETP.GE.AND P3, PT, R15, 0x52, PT ;  /* 0x000000520f00780c */ /* 0x000fe40003f66270 */
        /* <DEDUP_REMOVED lines=99> */
[C---:B------:R-:W-:Y:S04]  /*19880*/  ISETP.LT.OR P0, PT, R17.reuse, 0x42, P0 ;  /* 0x000000421100780c */ /* 0x040fe80000701670 */
        /* <DEDUP_REMOVED lines=8> */
[C---:B------:R-:W-:Y:S04]  /*19910*/  ISETP.LT.OR P0, PT, R17.reuse, 0x4a, P0 ;  /* 0x0000004a1100780c */ /* 0x040fe80000701670 */
[----:B------:R-:W-:Y:S02]  /*19920*/  FSEL R166, R166, -INF , !P0 ;  /* 0xff800000a6a67808 */ /* 0x000fe40004000000 */
[----:B------:R-:W-:Y:S04]  /*19930*/  ISETP.GT.AND P0, PT, R16, 0x50, !P4 ;  /* 0x000000501000780c */ /* 0x000fe80006704270 */
        /* <DEDUP_REMOVED lines=8> */
[----:B------:R-:W-:Y:S04]  /*199c0*/  ISETP.GT.AND P0, PT, R16, RZ, !P1 ;  /* 0x000000ff1000720c */ /* 0x000fe80004f04270 */
[----:B------:R-:W-:Y:S04]  /*199d0*/  ISETP.LT.OR P0, PT, R17, 0x1, P0 ;  /* 0x000000011100780c */ /* 0x000fe80000701670 */
[----:B------:R-:W-:Y:S01]  /*199e0*/  FSEL R10, R0, -INF , !P0 ;  /* 0xff800000000a7808 */ /* 0x000fe20004000000 */
[----:B------:R-:W-:Y:S01]  /*199f0*/  IMAD.IADD R0, R11, 0x1, R14 ;  /* 0x000000010b007824 */ /* 0x000fe200078e020e */
        /* <DEDUP_REMOVED lines=22> */
.L_x_416:
[----:B------:R-:W-:Y:S04]  /*19b60*/  MOV R5, c[0x0][0x32c] ;  /* 0x0000cb0000057a02 */ /* 0x000fe80000000f00 */
[----:B------:R-:W-:Y:S11]  /*19b70*/  ISETP.NE.AND P0, PT, R5, 0x1, PT ;  /* 0x000000010500780c */ /* 0x000ff60003f05270 */
[----:B------:R-:W-:Y:S02]  /*19b80*/  @!UPT UIADD3 URZ, URZ, URZ, URZ ;  /* 0x0000003f3f3ff290 */ /* 0x000fe4000fffe03f */
[----:B------:R-:W-:Y:S05]  /*19b90*/  @P0 IMAD.HI.U32 R5, R14, c[0x0][0x330], RZ ;  /* 0x0000cc000e050a27 */ /* 0x000fea00078e00ff */
[----:B------:R-:W-:Y:S02]  /*19ba0*/  @P0 SHF.R.U32.HI R14, RZ, c[0x0][0x334], R5 ;  /* 0x0000cd00ff0e0a19 */ /* 0x000fe40000011605 */
.L_x_417:
[----:B------:R-:W-:Y:S05]  /*19bb0*/  BSYNC B0 ;  /* 0x0000000000007941 */ /* 0x000fea0003800000 */
.L_x_415:
[----:B------:R-:W-:Y:S05]  /*19bc0*/  IMAD R7, R14, c[0x0][0x32c], R7 ;  /* 0x0000cb000e077a24 */ /* 0x000fea00078e0207 */
[----:B------:R-:W-:Y:S02]  /*19bd0*/  IADD3 R5, R7, c[0x0][0x32c], RZ ;  /* 0x0000cb0007057a10 */ /* 0x000fe40007ffe0ff */
[----:B------:R-:W-:Y:S02]  /*19be0*/  IMNMX R12, R12, R7, !PT ;  /* 0x000000070c0c7217 */ /* 0x000fe40007800200 */
[----:B------:R-:W-:Y:S02]  /*19bf0*/  IMNMX R0, R0, R5, PT ;  /* 0x0000000500007217 */ /* 0x000fe40003800200 */
.L_x_414:
[----:B------:R-:W-:Y:S01]  /*19c00*/  ISETP.GT.AND P0, PT, R12, RZ, !P1 ;  /* 0x000000ff0c00720c */ /* 0x000fe20004f04270 */
[----:B------:R-:W-:Y:S01]  /*19c10*/  LDSM.16.MT88.4 R20, [R210+0x100] ;  /* 0x00010000d214783b */ /* 0x000fe20000004200 */
[----:B------:R-:W-:Y:S02]  /*19c20*/  LOP3.LUT P1, RZ, R222, 0x800, RZ, 0xc0, !PT ;  /* 0x00000800deff7812 */ /* 0x000fe4000782c0ff */
[----:B------:R-:W-:Y:S02]  /*19c30*/  ISETP.LT.OR P0, PT, R0, 0x1, P0 ;  /* 0x000000010000780c */ /* 0x000fe40000701670 */
[----:B------:R-:W-:Y:S02]  /*19c40*/  FMNMX.FTZ R5, R10, R3, !PT ;  /* 0x000000030a057209 */ /* 0x000fe40007810000 */
[----:B------:R-:W-:Y:S01]  /*19c50*/  FSEL R13, R124, -INF , !P0 ;  /* 0xff8000007c0d7808 */ /* 0x000fe20004000000 */
[----:B------:R-:W-:Y:S01]  /*19c60*/  LDSM.16.MT88.4 R28, [R209+0x100] ;  /* 0x00010000d11c783b */ /* 0x000fe20000004200 */
[----:B------:R-:W-:Y:S02]  /*19c70*/  LOP3.LUT P0, RZ, R222, 0x8000, RZ, 0xc0, !PT ;  /* 0x00008000deff7812 */ /* 0x000fe4000780c0ff */
[----:B------:R-:W-:Y:S02]  /*19c80*/  FMNMX.FTZ R5, R126, R5, !PT ;  /* 0x000000057e057209 */ /* 0x000fe40007810000 */
[----:B------:R-:W-:Y:S02]  /*19c90*/  ISETP.GT.AND P0, PT, R12, 0x1, !P0 ;  /* 0x000000010c00780c */ /* 0x000fe40004704270 */
[----:B------:R-:W-:Y:S01]  /*19ca0*/  FMNMX.FTZ R5, R6, R5, !PT ;  /* 0x0000000506057209 */ /* 0x000fe20007810000 */
[----:B------:R-:W-:Y:S01]  /*19cb0*/  LDSM.16.MT88.4 R36, [R208+0x100] ;  /* 0x00010000d024783b */ /* 0x000fe20000004200 */
[----:B------:R-:W-:Y:S02]  /*19cc0*/  ISETP.LT.OR P0, PT, R0, 0x2, P0 ;  /* 0x000000020000780c */ /* 0x000fe40000701670 */
[----:B------:R-:W-:Y:S02]  /*19cd0*/  FMNMX.FTZ R16, R13, R2, !PT ;  /* 0x000000020d107209 */ /* 0x000fe40007810000 */
[----:B------:R-:W-:Y:S02]  /*19ce0*/  FSEL R125, R125, -INF , !P0 ;  /* 0xff8000007d7d7808 */ /* 0x000fe40004000000 */
[----:B------:R-:W-:Y:S01]  /*19cf0*/  LOP3.LUT P0, RZ, R222, 0x10000, RZ, 0xc0, !PT ;  /* 0x00010000deff7812 */ /* 0x000fe2000780c0ff */
[----:B------:R-:W-:Y:S01]  /*19d00*/  LDSM.16.MT88.4 R44, [R212+0x3100] ;  /* 0x00310000d42c783b */ /* 0x000fe20000004200 */
        /* <DEDUP_REMOVED lines=35> */
[----:B------:R-:W-:Y:S02]  /*19f40*/  LOP3.LUT P1, RZ, R222, 0x1, RZ, 0xc0, !PT ;  /* 0x00000001deff7812 */ /* 0x000fe4000782c0ff */
        /* <DEDUP_REMOVED lines=60> */
[----:B------:R-:W-:Y:S02]  /*1a310*/  ISETP.GT.AND P0, PT, R12, 0x41, !P1 ;  /* 0x000000410c00780c */ /* 0x000fe40004f04270 */
[----:B------:R-:W-:Y:S02]  /*1a320*/  FMNMX.FTZ R16, R185, R16, !PT ;  /* 0x00000010b9107209 */ /* 0x000fe40007810000 */
[----:B------:R-:W-:Y:S02]  /*1a330*/  ISETP.LT.OR P0, PT, R0, 0x42, P0 ;  /* 0x000000420000780c */ /* 0x000fe40000701670 */
[C---:B------:R-:W-:Y:S02]  /*1a340*/  ISETP.GT.AND P1, PT, R12.reuse, 0x58, !P2 ;  /* 0x000000580c00780c */ /* 0x040fe40005724270 */
        /* <DEDUP_REMOVED lines=8> */
[C---:B------:R-:W-:Y:S02]  /*1a3d0*/  ISETP.LT.OR P0, PT, R0.reuse, 0x4a, P0 ;  /* 0x0000004a0000780c */ /* 0x040fe40000701670 */
[----:B------:R-:W-:Y:S02]  /*1a3e0*/  ISETP.LT.OR P1, PT, R0, 0x59, P1 ;  /* 0x000000590000780c */ /* 0x000fe40000f21670 */
[----:B------:R-:W-:Y:S02]  /*1a3f0*/  FSEL R159, R159, -INF , !P0 ;  /* 0xff8000009f9f7808 */ /* 0x000fe40004000000 */
[----:B------:R-:W-:Y:S02]  /*1a400*/  ISETP.GT.AND P0, PT, R12, 0x50, !P4 ;  /* 0x000000500c00780c */ /* 0x000fe40006704270 */
[----:B------:R-:W-:Y:S02]  /*1a410*/  FMNMX.FTZ R16, R159, R16, !PT ;  /* 0x000000109f107209 */ /* 0x000fe40007810000 */
[----:B------:R-:W-:Y:S02]  /*1a420*/  ISETP.LT.OR P0, PT, R0, 0x51, P0 ;  /* 0x000000510000780c */ /* 0x000fe40000701670 */
[----:B------:R-:W-:Y:S02]  /*1a430*/  FSEL R135, R135, -INF , !P1 ;  /* 0xff80000087877808 */ /* 0x000fe40004800000 */
[----:B------:R-:W-:Y:S02]  /*1a440*/  FSEL R147, R147, -INF , !P0 ;  /* 0xff80000093937808 */ /* 0x000fe40004000000 */
[----:B------:R-:W-:Y:S02]  /*1a450*/  ISETP.GT.AND P0, PT, R12, 0x51, !P3 ;  /* 0x000000510c00780c */ /* 0x000fe40005f04270 */
[----:B------:R-:W-:Y:S02]  /*1a460*/  FMNMX.FTZ R16, R147, R16, !PT ;  /* 0x0000001093107209 */ /* 0x000fe40007810000 */
[----:B------:R-:W-:Y:S02]  /*1a470*/  ISETP.LT.OR P2, PT, R0, 0x52, P0 ;  /* 0x000000520000780c */ /* 0x000fe40000741670 */
[----:B------:R-:W-:Y:S02]  /*1a480*/  ISETP.GT.AND P0, PT, R12, 0x59, !P6 ;  /* 0x000000590c00780c */ /* 0x000fe40007704270 */
[----:B------:R-:W-:Y:S02]  /*1a490*/  FSEL R139, R139, -INF , !P2 ;  /* 0xff8000008b8b7808 */ /* 0x000fe40005000000 */
[----:B------:R-:W-:Y:S02]  /*1a4a0*/  ISETP.LT.OR P0, PT, R0, 0x5a, P0 ;  /* 0x0000005a0000780c */ /* 0x000fe40000701670 */
[----:B------:R-:W-:Y:S02]  /*1a4b0*/  FMNMX.FTZ R0, R139, R16, !PT ;  /* 0x000000108b007209 */ /* 0x000fe40007810000 */
[----:B------:R-:W-:Y:S02]  /*1a4c0*/  FSEL R117, R4, -INF , !P0 ;  /* 0xff80000004757808 */ /* 0x000fe40004000000 */
[----:B------:R-:W-:Y:S02]  /*1a4d0*/  FMNMX.FTZ R0, R135, R0, !PT ;  /* 0x0000000087007209 */ /* 0x000fe40007810000 */
[----:B-1----:R-:W-:Y:S02]  /*1a4e0*/  FMNMX.FTZ R12, R14, R5, !PT ;  /* 0x000000050e0c7209 */ /* 0x002fe40007810000 */
[----:B------:R-:W-:Y:S03]  /*1a4f0*/  FMNMX.FTZ R7, R117, R0, !PT ;  /* 0x0000000075077209 */ /* 0x000fe60007810000 */
[----:B------:R-:W1:Y:S08]  /*1a500*/  SHFL.BFLY PT, R15, R12, 0x1, 0x1f ;  /* 0x0c201f000c0f7f89 */ /* 0x000e7000000e0000 */
[----:B------:R-:W2:Y:S01]  /*1a510*/  SHFL.BFLY PT, R4, R7, 0x2, 0x1f ;  /* 0x0c401f0007047f89 */ /* 0x000ea200000e0000 */
[----:B-1----:R-:W-:Y:S04]  /*1a520*/  FMNMX.FTZ R0, R12, R15, !PT ;  /* 0x0000000f0c007209 */ /* 0x002fe80007810000 */
[C---:B------:R-:W-:Y:S01]  /*1a530*/  FSETP.NEU.FTZ.AND P0, PT, R0.reuse, -INF , PT ;  /* 0xff8000000000780b */ /* 0x040fe20003f1d000 */
[----:B------:R-:W-:Y:S01]  /*1a540*/  FMUL.FTZ R149, R0, c[0x0][0x2d0] ;  /* 0x0000b40000957a20 */ /* 0x000fe20000410000 */
[----:B--2---:R-:W-:Y:S04]  /*1a550*/  FMNMX.FTZ R5, R7, R4, !PT ;  /* 0x0000000407057209 */ /* 0x004fe80007810000 */
[----:B------:R-:W-:Y:S01]  /*1a560*/  FSEL R149, R149, RZ, P0 ;  /* 0x000000ff95957208 */ /* 0x000fe20000000000 */
[----:B------:R-:W1:Y:S04]  /*1a570*/  SHFL.BFLY PT, R4, R5, 0x1, 0x1f ;  /* 0x0c201f0005047f89 */ /* 0x000e6800000e0000 */
        /* <DEDUP_REMOVED lines=9> */
[--C-:B------:R-:W-:Y:S02]  /*1a610*/  FFMA.FTZ R138, R50, c[0x0][0x2d0], -R149.reuse ;  /* 0x0000b400328a7a23 */ /* 0x100fe40000010895 */
[--C-:B------:R-:W-:Y:S01]  /*1a620*/  FFMA.FTZ R145, R48, c[0x0][0x2d0], -R149.reuse ;  /* 0x0000b40030917a23 */ /* 0x100fe20000010895 */
[----:B------:R-:W-:Y:S01]  /*1a630*/  MUFU.EX2 R128, R128 ;  /* 0x0000008000807308 */ /* 0x000fe20000000800 */
        /* <DEDUP_REMOVED lines=9> */
[----:B------:R-:W-:Y:S01]  /*1a6d0*/  FSEL R5, R116, RZ, P0 ;  /* 0x000000ff74057208 */ /* 0x000fe20000000000 */
[--C-:B------:R-:W-:Y:S01]  /*1a6e0*/  FFMA.FTZ R240, R240, c[0x0][0x2d0], -R149.reuse ;  /* 0x0000b400f0f07a23 */ /* 0x100fe20000010895 */
[----:B------:R-:W-:Y:S01]  /*1a6f0*/  FSEL R134, R134, RZ, P0 ;  /* 0x000000ff86867208 */ /* 0x000fe20000000000 */
[--C-:B------:R-:W-:Y:S01]  /*1a700*/  FFMA.FTZ R242, R242, c[0x0][0x2d0], -R149.reuse ;  /* 0x0000b400f2f27a23 */ /* 0x100fe20000010895 */
[----:B------:R-:W-:Y:S01]  /*1a710*/  ISETP.GT.AND P0, PT, R192, R223, PT ;  /* 0x000000dfc000720c */ /* 0x000fe20003f04270 */
[----:B------:R-:W-:Y:S02]  /*1a720*/  FADD.FTZ R5, -R5, R2 ;  /* 0x0000000205057221 */ /* 0x000fe40000010100 */
[--C-:B------:R-:W-:Y:S01]  /*1a730*/  FFMA.FTZ R133, R13, c[0x0][0x2d0], -R134.reuse ;  /* 0x0000b4000d857a23 */ /* 0x100fe20000010886 */
[----:B------:R-:W2:Y:S01]  /*1a740*/  MUFU.EX2 R119, R119 ;  /* 0x0000007700777308 */ /* 0x000ea20000000800 */
[----:B------:R-:W3:Y:S01]  /*1a750*/  LDSM.16.MT88.4 R12, [R212+0x100] ;  /* 0x00010000d40c783b */ /* 0x000ee20000004200 */
[--C-:B------:R-:W-:Y:S02]  /*1a760*/  FFMA.FTZ R131, R11, c[0x0][0x2d0], -R134.reuse ;  /* 0x0000b4000b837a23 */ /* 0x100fe40000010886 */
[--C-:B------:R-:W-:Y:S02]  /*1a770*/  FFMA.FTZ R130, R9, c[0x0][0x2d0], -R134.reuse ;  /* 0x0000b40009827a23 */ /* 0x100fe40000010886 */
[--C-:B------:R-:W-:Y:S02]  /*1a780*/  FFMA.FTZ R132, R125, c[0x0][0x2d0], -R134.reuse ;  /* 0x0000b4007d847a23 */ /* 0x100fe40000010886 */
[----:B------:R-:W-:Y:S02]  /*1a790*/  FMUL.FTZ R2, R5, c[0x0][0x2d0] ;  /* 0x0000b40005027a20 */ /* 0x000fe40000410000 */
[----:B------:R-:W4:Y:S01]  /*1a7a0*/  MUFU.EX2 R129, R129 ;  /* 0x0000008100817308 */ /* 0x000f220000000800 */
        /* <DEDUP_REMOVED lines=8> */
[----:B--2---:R-:W-:Y:S01]  /*1a830*/  F2FP.BF16.PACK_AB R124, R119, R128 ;  /* 0x00000080777c723e */ /* 0x004fe200000010ff */
[C---:B------:R-:W-:Y:S02]  /*1a840*/  FMUL.FTZ R17, R3.reuse, R101 ;  /* 0x0000006503117220 */ /* 0x040fe40000410000 */
[C---:B------:R-:W-:Y:S02]  /*1a850*/  FMUL.FTZ R24, R3.reuse, R92 ;  /* 0x0000005c03187220 */ /* 0x040fe40000410000 */
[C---:B------:R-:W-:Y:S01]  /*1a860*/  FMUL.FTZ R25, R3.reuse, R93 ;  /* 0x0000005d03197220 */ /* 0x040fe20000410000 */
[----:B------:R-:W-:Y:S01]  /*1a870*/  MUFU.EX2 R133, R133 ;  /* 0x0000008500857308 */ /* 0x000fe20000000800 */
[C---:B------:R-:W-:Y:S02]  /*1a880*/  FMUL.FTZ R32, R3.reuse, R84 ;  /* 0x0000005403207220 */ /* 0x040fe40000410000 */
[----:B------:R-:W-:Y:S01]  /*1a890*/  FMUL.FTZ R33, R3, R85 ;  /* 0x0000005503217220 */ /* 0x000fe20000410000 */
[----:B----4-:R-:W-:Y:S01]  /*1a8a0*/  F2FP.BF16.PACK_AB R126, R129, R118 ;  /* 0x00000076817e723e */ /* 0x010fe200000010ff */
[C---:B------:R-:W-:Y:S02]  /*1a8b0*/  FMUL.FTZ R40, R3.reuse, R76 ;  /* 0x0000004c03287220 */ /* 0x040fe40000410000 */
[C---:B------:R-:W-:Y:S02]  /*1a8c0*/  FMUL.FTZ R41, R3.reuse, R77 ;  /* 0x0000004d03297220 */ /* 0x040fe40000410000 */
[C---:B------:R-:W-:Y:S01]  /*1a8d0*/  FMUL.FTZ R48, R3.reuse, R68 ;  /* 0x0000004403307220 */ /* 0x040fe20000410000 */
[----:B------:R-:W2:Y:S01]  /*1a8e0*/  MUFU.EX2 R132, R132 ;  /* 0x0000008400847308 */ /* 0x000ea20000000800 */
[C---:B------:R-:W-:Y:S02]  /*1a8f0*/  FMUL.FTZ R49, R3.reuse, R69 ;  /* 0x0000004503317220 */ /* 0x040fe40000410000 */
[C---:B------:R-:W-:Y:S02]  /*1a900*/  FMUL.FTZ R52, R3.reuse, R52 ;  /* 0x0000003403347220 */ /* 0x040fe40000410000 */
[C---:B-1----:R-:W-:Y:S02]  /*1a910*/  FMUL.FTZ R6, R2.reuse, R114 ;  /* 0x0000007202067220 */ /* 0x042fe40000410000 */
        /* <DEDUP_REMOVED lines=9> */
[----:B------:R-:W1:Y:S01]  /*1a9b0*/  MUFU.EX2 R130, R130 ;  /* 0x0000008200827308 */ /* 0x000e620000000800 */
[C---:B------:R-:W-:Y:S01]  /*1a9c0*/  FMUL.FTZ R34, R2.reuse, R86 ;  /* 0x0000005602227220 */ /* 0x040fe20000410000 */
[----:B------:R-:W-:Y:S01]  /*1a9d0*/  LDSM.16.MT88.4 R92, [R208+0x4900] ;  /* 0x00490000d05c783b */ /* 0x000fe20000004200 */
[----:B------:R-:W-:Y:S01]  /*1a9e0*/  FMUL.FTZ R35, R2, R87 ;  /* 0x0000005702237220 */ /* 0x000fe20000410000 */
[----:B--2---:R-:W-:Y:S01]  /*1a9f0*/  F2FP.BF16.PACK_AB R125, R132, R133 ;  /* 0x00000085847d723e */ /* 0x004fe200000010ff */
[C---:B------:R-:W-:Y:S02]  /*1aa00*/  FMUL.FTZ R42, R2.reuse, R78 ;  /* 0x0000004e022a7220 */ /* 0x040fe40000410000 */
[C---:B------:R-:W-:Y:S02]  /*1aa10*/  FMUL.FTZ R43, R2.reuse, R79 ;  /* 0x0000004f022b7220 */ /* 0x040fe40000410000 */
[C---:B------:R-:W-:Y:S01]  /*1aa20*/  FMUL.FTZ R50, R2.reuse, R70 ;  /* 0x0000004602327220 */ /* 0x040fe20000410000 */
[----:B------:R-:W2:Y:S01]  /*1aa30*/  LDSM.16.MT88.4 R84, [R210+0x3100] ;  /* 0x00310000d254783b */ /* 0x000ea20000004200 */
[C---:B------:R-:W-:Y:S01]  /*1aa40*/  FMUL.FTZ R51, R2.reuse, R71 ;  /* 0x0000004702337220 */ /* 0x040fe20000410000 */
[----:B------:R-:W-:Y:S01]  /*1aa50*/  MUFU.EX2 R238, R238 ;  /* 0x000000ee00ee7308 */ /* 0x000fe20000000800 */
[C---:B------:R-:W-:Y:S02]  /*1aa60*/  FMUL.FTZ R53, R3.reuse, R53 ;  /* 0x0000003503357220 */ /* 0x040fe40000410000 */
[C---:B------:R-:W-:Y:S02]  /*1aa70*/  FMUL.FTZ R54, R2.reuse, R54 ;  /* 0x0000003602367220 */ /* 0x040fe40000410000 */
[C---:B------:R-:W-:Y:S01]  /*1aa80*/  FMUL.FTZ R55, R2.reuse, R55 ;  /* 0x0000003702377220 */ /* 0x040fe20000410000 */
[----:B------:R-:W4:Y:S01]  /*1aa90*/  LDSM.16.MT88.4 R76, [R209+0x3100] ;  /* 0x00310000d14c783b */ /* 0x000f220000004200 */
[C---:B------:R-:W-:Y:S02]  /*1aaa0*/  FMUL.FTZ R56, R3.reuse, R56 ;  /* 0x0000003803387220 */ /* 0x040fe40000410000 */
[C---:B------:R-:W-:Y:S01]  /*1aab0*/  FMUL.FTZ R57, R3.reuse, R57 ;  /* 0x0000003903397220 */ /* 0x040fe20000410000 */
[----:B------:R-:W-:Y:S01]  /*1aac0*/  MUFU.EX2 R184, R184 ;  /* 0x000000b800b87308 */ /* 0x000fe20000000800 */
[----:B------:R-:W-:Y:S01]  /*1aad0*/  FMUL.FTZ R58, R2, R58 ;  /* 0x0000003a023a7220 */ /* 0x000fe20000410000 */
[----:B-1----:R-:W-:Y:S01]  /*1aae0*/  F2FP.BF16.PACK_AB R127, R130, R131 ;  /* 0x00000083827f723e */ /* 0x002fe200000010ff */
[C---:B------:R-:W-:Y:S01]  /*1aaf0*/  FMUL.FTZ R59, R2.reuse, R59 ;  /* 0x0000003b023b7220 */ /* 0x040fe20000410000 */
[----:B------:R-:W1:Y:S01]  /*1ab00*/  LDSM.16.MT88.4 R68, [R208+0x3100] ;  /* 0x00310000d044783b */ /* 0x000e620000004200 */
[C---:B------:R-:W-:Y:S02]  /*1ab10*/  FMUL.FTZ R60, R3.reuse, R60 ;  /* 0x0000003c033c7220 */ /* 0x040fe40000410000 */
[C---:B------:R-:W-:Y:S02]  /*1ab20*/  FMUL.FTZ R61, R3.reuse, R61 ;  /* 0x0000003d033d7220 */ /* 0x040fe40000410000 */
[C---:B---3--:R-:W-:Y:S01]  /*1ab30*/  HMMA.16816.F32.BF16 R4, R124.reuse, R12, R4 ;  /* 0x0000000c7c04723c */ /* 0x048fe20000041804 */
[----:B------:R-:W-:Y:S02]  /*1ab40*/  MUFU.EX2 R165, R165 ;  /* 0x000000a500a57308 */ /* 0x000fe40000000800 */
[----:B------:R-:W-:Y:S02]  /*1ab50*/  LDSM.16.MT88.4 R100, [R210+0x2900] ;  /* 0x00290000d264783b */ /* 0x000fe40000004200 */
[C---:B------:R-:W-:Y:S02]  /*1ab60*/  FMUL.FTZ R62, R2.reuse, R62 ;  /* 0x0000003e023e7220 */ /* 0x040fe40000410000 */
[C---:B------:R-:W-:Y:S01]  /*1ab70*/  FMUL.FTZ R12, R3.reuse, R104 ;  /* 0x00000068030c7220 */ /* 0x040fe20000410000 */
[C---:B------:R-:W-:Y:S03]  /*1ab80*/  HMMA.16816.F32.BF16 R8, R124.reuse, R14, R8 ;  /* 0x0000000e7c08723c */ /* 0x040fe60000041808 */
[----:B------:R-:W-:Y:S01]  /*1ab90*/  MUFU.EX2 R161, R161 ;  /* 0x000000a100a17308 */ /* 0x000fe20000000800 */
[C---:B------:R-:W-:Y:S02]  /*1aba0*/  FMUL.FTZ R13, R3.reuse, R105 ;  /* 0x00000069030d7220 */ /* 0x040fe40000410000 */
[C---:B------:R-:W-:Y:S02]  /*1abb0*/  FMUL.FTZ R63, R2.reuse, R63 ;  /* 0x0000003f023f7220 */ /* 0x040fe40000410000 */
[C---:B------:R-:W-:Y:S04]  /*1abc0*/  FMUL.FTZ R14, R2.reuse, R106 ;  /* 0x0000006a020e7220 */ /* 0x040fe80000410000 */
[C---:B------:R-:W-:Y:S01]  /*1abd0*/  FMUL.FTZ R15, R2.reuse, R107 ;  /* 0x0000006b020f7220 */ /* 0x040fe20000410000 */
[----:B------:R-:W-:Y:S01]  /*1abe0*/  MUFU.EX2 R136, R136 ;  /* 0x0000008800887308 */ /* 0x000fe20000000800 */
[C---:B------:R-:W-:Y:S02]  /*1abf0*/  FMUL.FTZ R64, R3.reuse, R64 ;  /* 0x0000004003407220 */ /* 0x040fe40000410000 */
[----:B------:R-:W-:Y:S02]  /*1ac00*/  FMUL.FTZ R65, R3, R65 ;  /* 0x0000004103417220 */ /* 0x000fe40000410000 */
[C---:B------:R-:W-:Y:S01]  /*1ac10*/  FMUL.FTZ R66, R2.reuse, R66 ;  /* 0x0000004202427220 */ /* 0x040fe20000410000 */
[C---:B------:R-:W-:Y:S03]  /*1ac20*/  HMMA.16816.F32.BF16 R12, R124.reuse, R20, R12 ;  /* 0x000000147c0c723c */ /* 0x040fe6000004180c */
[C---:B------:R-:W-:Y:S01]  /*1ac30*/  FMUL.FTZ R67, R2.reuse, R67 ;  /* 0x0000004302437220 */ /* 0x040fe20000410000 */
[----:B------:R-:W3:Y:S01]  /*1ac40*/  MUFU.EX2 R137, R137 ;  /* 0x0000008900897308 */ /* 0x000ee20000000800 */
[--C-:B------:R-:W-:Y:S02]  /*1ac50*/  FFMA.FTZ R148, R167, c[0x0][0x2d0], -R134.reuse ;  /* 0x0000b400a7947a23 */ /* 0x100fe40000010886 */
[C---:B------:R-:W-:Y:S01]  /*1ac60*/  FMUL.FTZ R20, R3.reuse, R96 ;  /* 0x0000006003147220 */ /* 0x040fe20000410000 */
[C---:B------:R-:W-:Y:S04]  /*1ac70*/  HMMA.16816.F32.BF16 R16, R124.reuse, R22, R16 ;  /* 0x000000167c10723c */ /* 0x040fe80000041810 */
[----:B------:R-:W-:Y:S02]  /*1ac80*/  FMUL.FTZ R21, R3, R97 ;  /* 0x0000006103157220 */ /* 0x000fe40000410000 */
[----:B------:R-:W-:Y:S01]  /*1ac90*/  MUFU.EX2 R138, R138 ;  /* 0x0000008a008a7308 */ /* 0x000fe20000000800 */
[C---:B------:R-:W-:Y:S02]  /*1aca0*/  FMUL.FTZ R22, R2.reuse, R98 ;  /* 0x0000006202167220 */ /* 0x040fe40000410000 */
[----:B------:R-:W-:Y:S03]  /*1acb0*/  FMUL.FTZ R23, R2, R99 ;  /* 0x0000006302177220 */ /* 0x000fe60000410000 */
        /* <DEDUP_REMOVED lines=8> */
[----:B------:R-:W-:Y:S01]  /*1ad40*/  MUFU.EX2 R148, R148 ;  /* 0x0000009400947308 */ /* 0x000fe20000000800 */
[----:B------:R-:W-:Y:S02]  /*1ad50*/  FMUL.FTZ R29, R3, R89 ;  /* 0x00000059031d7220 */ /* 0x000fe40000410000 */
[--C-:B------:R-:W-:Y:S02]  /*1ad60*/  FFMA.FTZ R167, R164, c[0x0][0x2d0], -R149.reuse ;  /* 0x0000b400a4a77a23 */ /* 0x100fe40000010895 */
[C---:B------:R-:W-:Y:S04]  /*1ad70*/  FMUL.FTZ R30, R2.reuse, R90 ;  /* 0x0000005a021e7220 */ /* 0x040fe80000410000 */
[C---:B------:R-:W-:Y:S01]  /*1ad80*/  FMUL.FTZ R31, R2.reuse, R91 ;  /* 0x0000005b021f7220 */ /* 0x040fe20000410000 */
[----:B------:R-:W5:Y:S01]  /*1ad90*/  MUFU.EX2 R151, R151 ;  /* 0x0000009700977308 */ /* 0x000f620000000800 */
        /* <DEDUP_REMOVED lines=10> */
[----:B------:R-:W1:Y:S01]  /*1ae40*/  MUFU.EX2 R158, R158 ;  /* 0x0000009e009e7308 */ /* 0x000e620000000800 */
        /* <DEDUP_REMOVED lines=16> */
[----:B------:R-:W-:Y:S01]  /*1af50*/  MUFU.EX2 R247, R247 ;  /* 0x000000f700f77308 */ /* 0x000fe20000000800 */
[----:B------:R-:W3:Y:S01]  /*1af60*/  LDSM.16.MT88.4 R72, [R212+0x900] ;  /* 0x00090000d448783b */ /* 0x000ee20000004200 */
[--C-:B------:R-:W-:Y:S02]  /*1af70*/  FFMA.FTZ R166, R185, c[0x0][0x2d0], -R134.reuse ;  /* 0x0000b400b9a67a23 */ /* 0x100fe40000010886 */
[--C-:B------:R-:W-:Y:S02]  /*1af80*/  FFMA.FTZ R245, R245, c[0x0][0x2d0], -R134.reuse ;  /* 0x0000b400f5f57a23 */ /* 0x100fe40000010886 */
[C---:B--2---:R-:W-:Y:S03]  /*1af90*/  HMMA.16816.F32.BF16 R44, R124.reuse, R84, R44 ;  /* 0x000000547c2c723c */ /* 0x044fe6000004182c */
        /* <DEDUP_REMOVED lines=9> */
[C---:B----4-:R-:W-:Y:S04]  /*1b030*/  HMMA.16816.F32.BF16 R52, R124.reuse, R76, R52 ;  /* 0x0000004c7c34723c */ /* 0x050fe80000041834 */
[--C-:B------:R-:W-:Y:S02]  /*1b040*/  FFMA.FTZ R146, R146, c[0x0][0x2d0], -R149.reuse ;  /* 0x0000b40092927a23 */ /* 0x100fe40000010895 */
[----:B------:R-:W-:Y:S02]  /*1b050*/  FFMA.FTZ R149, R144, c[0x0][0x2d0], -R149 ;  /* 0x0000b40090957a23 */ /* 0x000fe40000010895 */
[C---:B------:R-:W-:Y:S01]  /*1b060*/  HMMA.16816.F32.BF16 R56, R124.reuse, R78, R56 ;  /* 0x0000004e7c38723c */ /* 0x040fe20000041838 */
[----:B------:R-:W2:Y:S01]  /*1b070*/  LDSM.16.MT88.4 R76, [R210+0x900] ;  /* 0x00090000d24c783b */ /* 0x000ea20000004200 */
[----:B------:R-:W-:Y:S02]  /*1b080*/  MUFU.EX2 R236, R236 ;  /* 0x000000ec00ec7308 */ /* 0x000fe40000000800 */
[--C-:B------:R-:W-:Y:S02]  /*1b090*/  FFMA.FTZ R144, R147, c[0x0][0x2d0], -R134.reuse ;  /* 0x0000b40093907a23 */ /* 0x100fe40000010886 */
[--C-:B------:R-:W-:Y:S02]  /*1b0a0*/  FFMA.FTZ R139, R139, c[0x0][0x2d0], -R134.reuse ;  /* 0x0000b4008b8b7a23 */ /* 0x100fe40000010886 */
[C---:B-1----:R-:W-:Y:S04]  /*1b0b0*/  HMMA.16816.F32.BF16 R60, R124.reuse, R68, R60 ;  /* 0x000000447c3c723c */ /* 0x042fe8000004183c */
[----:B------:R-:W-:Y:S01]  /*1b0c0*/  MUFU.EX2 R162, R162 ;  /* 0x000000a200a27308 */ /* 0x000fe20000000800 */
[--C-:B------:R-:W-:Y:S02]  /*1b0d0*/  FFMA.FTZ R135, R135, c[0x0][0x2d0], -R134.reuse ;  /* 0x0000b40087877a23 */ /* 0x100fe40000010886 */
[----:B---3--:R-:W-:Y:S01]  /*1b0e0*/  F2FP.BF16.PACK_AB R68, R137, R136 ;  /* 0x000000888944723e */ /* 0x008fe200000010ff */
[----:B------:R-:W-:Y:S04]  /*1b0f0*/  HMMA.16816.F32.BF16 R64, R124, R70, R64 ;  /* 0x000000467c40723c */ /* 0x000fe80000041840 */
[----:B-----5:R-:W-:Y:S01]  /*1b100*/  F2FP.BF16.PACK_AB R69, R151, R148 ;  /* 0x000000949745723e */ /* 0x020fe200000010ff */
[----:B------:R-:W-:Y:S01]  /*1b110*/  FFMA.FTZ R134, R117, c[0x0][0x2d0], -R134 ;  /* 0x0000b40075867a23 */ /* 0x000fe20000010886 */
[----:B------:R-:W1:Y:S01]  /*1b120*/  MUFU.EX2 R167, R167 ;  /* 0x000000a700a77308 */ /* 0x000e620000000800 */
[----:B------:R-:W-:Y:S01]  /*1b130*/  F2FP.BF16.PACK_AB R70, R145, R138 ;  /* 0x0000008a9146723e */ /* 0x000fe200000010ff */
[----:B------:R-:W-:Y:S01]  /*1b140*/  FFMA.FTZ R128, R3, R232, R128 ;  /* 0x000000e803807223 */ /* 0x000fe20000010080 */
[----:B------:R-:W-:Y:S03]  /*1b150*/  F2FP.BF16.PACK_AB R71, R158, R157 ;  /* 0x0000009d9e47723e */ /* 0x000fe600000010ff */
[----:B------:R-:W-:Y:S02]  /*1b160*/  FFMA.FTZ R133, R2, R231, R133 ;  /* 0x000000e702857223 */ /* 0x000fe40000010085 */
[----:B------:R-:W-:Y:S02]  /*1b170*/  FADD.FTZ R119, R119, R128 ;  /* 0x0000008077777221 */ /* 0x000fe40000010000 */
[C---:B------:R-:W-:Y:S01]  /*1b180*/  HMMA.16816.F32.BF16 R4, R68.reuse, R72, R4 ;  /* 0x000000484404723c */ /* 0x040fe20000041804 */
[----:B------:R-:W-:Y:S04]  /*1b190*/  MUFU.EX2 R164, R164 ;  /* 0x000000a400a47308 */ /* 0x000fe80000000800 */
[----:B------:R-:W-:Y:S02]  /*1b1a0*/  FADD.FTZ R132, R132, R133 ;  /* 0x0000008584847221 */ /* 0x000fe40000010000 */
[----:B------:R-:W-:Y:S01]  /*1b1b0*/  FADD.FTZ R118, R118, R119 ;  /* 0x0000007776767221 */ /* 0x000fe20000010000 */
[C---:B------:R-:W-:Y:S01]  /*1b1c0*/  HMMA.16816.F32.BF16 R8, R68.reuse, R74, R8 ;  /* 0x0000004a4408723c */ /* 0x040fe20000041808 */
[----:B------:R-:W3:Y:S02]  /*1b1d0*/  LDSM.16.MT88.4 R72, [R210+0x3900] ;  /* 0x00390000d248783b */ /* 0x000ee40000004200 */
[----:B------:R-:W4:Y:S01]  /*1b1e0*/  MUFU.EX2 R187, R187 ;  /* 0x000000bb00bb7308 */ /* 0x000f220000000800 */
[----:B------:R-:W-:Y:S02]  /*1b1f0*/  FADD.FTZ R3, R131, R132 ;  /* 0x0000008483037221 */ /* 0x000fe40000010000 */
[----:B------:R-:W-:Y:S02]  /*1b200*/  FADD.FTZ R129, R129, R118 ;  /* 0x0000007681817221 */ /* 0x000fe40000010000 */
[C---:B--2---:R-:W-:Y:S04]  /*1b210*/  HMMA.16816.F32.BF16 R12, R68.reuse, R76, R12 ;  /* 0x0000004c440c723c */ /* 0x044fe8000004180c */
[----:B------:R-:W-:Y:S01]  /*1b220*/  FADD.FTZ R3, R130, R3 ;  /* 0x0000000382037221 */ /* 0x000fe20000010000 */
[----:B------:R-:W-:Y:S01]  /*1b230*/  MUFU.EX2 R186, R186 ;  /* 0x000000ba00ba7308 */ /* 0x000fe20000000800 */
[----:B------:R-:W-:Y:S02]  /*1b240*/  FADD.FTZ R136, R136, R129 ;  /* 0x0000008188887221 */ /* 0x000fe40000010000 */
[C---:B------:R-:W-:Y:S01]  /*1b250*/  HMMA.16816.F32.BF16 R16, R68.reuse, R78, R16 ;  /* 0x0000004e4410723c */ /* 0x040fe20000041810 */
[----:B------:R-:W2:Y:S03]  /*1b260*/  LDSM.16.MT88.4 R76, [R209+0x3900] ;  /* 0x00390000d14c783b */ /* 0x000ea60000004200 */
        /* <DEDUP_REMOVED lines=13> */
[----:B------:R-:W-:Y:S03]  /*1b340*/  FADD.FTZ R3, R158, R3 ;  /* 0x000000039e037221 */ /* 0x000fe60000010000 */
[C---:B------:R-:W-:Y:S01]  /*1b350*/  HMMA.16816.F32.BF16 R32, R68.reuse, R86, R32 ;  /* 0x000000564420723c */ /* 0x040fe20000041820 */
[----:B------:R-:W-:Y:S05]  /*1b360*/  LDSM.16.MT88.4 R84, [R210+0x1100] ;  /* 0x00110000d254783b */ /* 0x000fea0000004200 */
[----:B------:R-:W-:Y:S02]  /*1b370*/  MUFU.EX2 R239, R239 ;  /* 0x000000ef00ef7308 */ /* 0x000fe40000000800 */
        /* <DEDUP_REMOVED lines=9> */
[C---:B--2---:R-:W-:Y:S08]  /*1b410*/  HMMA.16816.F32.BF16 R52, R68.reuse, R76, R52 ;  /* 0x0000004c4434723c */ /* 0x044ff00000041834 */
[C---:B------:R-:W-:Y:S01]  /*1b420*/  HMMA.16816.F32.BF16 R56, R68.reuse, R78, R56 ;  /* 0x0000004e4438723c */ /* 0x040fe20000041838 */
[----:B------:R-:W2:Y:S01]  /*1b430*/  LDSM.16.MT88.4 R76, [R209+0x1100] ;  /* 0x00110000d14c783b */ /* 0x000ea20000004200 */
        /* <DEDUP_REMOVED lines=9> */
[----:B----4-:R-:W-:Y:S01]  /*1b4d0*/  F2FP.BF16.PACK_AB R69, R187, R164 ;  /* 0x000000a4bb45723e */ /* 0x010fe200000010ff */
[----:B------:R-:W-:Y:S01]  /*1b4e0*/  FADD.FTZ R164, R164, R3 ;  /* 0x00000003a4a47221 */ /* 0x000fe20000010000 */
[----:B-----5:R-:W-:Y:S01]  /*1b4f0*/  F2FP.BF16.PACK_AB R71, R233, R186 ;  /* 0x000000bae947723e */ /* 0x020fe200000010ff */
[----:B------:R-:W-:Y:S01]  /*1b500*/  FADD.FTZ R163, R160, R163 ;  /* 0x000000a3a0a37221 */ /* 0x000fe20000010000 */
[----:B------:R-:W4:Y:S01]  /*1b510*/  MUFU.EX2 R159, R159 ;  /* 0x0000009f009f7308 */ /* 0x000f220000000800 */
        /* <DEDUP_REMOVED lines=9> */
[----:B------:R-:W5:Y:S01]  /*1b5b0*/  MUFU.EX2 R149, R149 ;  /* 0x0000009500957308 */ /* 0x000f620000000800 */
[C---:B------:R-:W-:Y:S04]  /*1b5c0*/  HMMA.16816.F32.BF16 R12, R68.reuse, R84, R12 ;  /* 0x00000054440c723c */ /* 0x040fe8000004180c */
[----:B----4-:R-:W-:Y:S04]  /*1b5d0*/  F2FP.BF16.PACK_AB R124, R159, R156 ;  /* 0x0000009c9f7c723e */ /* 0x010fe800000010ff */
[C---:B------:R-:W-:Y:S01]  /*1b5e0*/  HMMA.16816.F32.BF16 R16, R68.reuse, R86, R16 ;  /* 0x000000564410723c */ /* 0x040fe20000041810 */
[----:B------:R-:W4:Y:S01]  /*1b5f0*/  LDSM.16.MT88.4 R84, [R210+0x4100] ;  /* 0x00410000d254783b */ /* 0x000f220000004200 */
[----:B------:R-:W-:Y:S06]  /*1b600*/  MUFU.EX2 R144, R144 ;  /* 0x0000009000907308 */ /* 0x000fec0000000800 */
[C---:B--2---:R-:W-:Y:S04]  /*1b610*/  HMMA.16816.F32.BF16 R20, R68.reuse, R76, R20 ;  /* 0x0000004c4414723c */ /* 0x044fe80000041814 */
[----:B------:R-:W2:Y:S01]  /*1b620*/  MUFU.EX2 R139, R139 ;  /* 0x0000008b008b7308 */ /* 0x000ea20000000800 */
[----:B-----5:R-:W-:Y:S03]  /*1b630*/  F2FP.BF16.PACK_AB R126, R149, R146 ;  /* 0x00000092957e723e */ /* 0x020fe600000010ff */
[C---:B------:R-:W-:Y:S01]  /*1b640*/  HMMA.16816.F32.BF16 R24, R68.reuse, R78, R24 ;  /* 0x0000004e4418723c */ /* 0x040fe20000041818 */
[----:B------:R-:W5:Y:S05]  /*1b650*/  LDSM.16.MT88.4 R76, [R209+0x4100] ;  /* 0x00410000d14c783b */ /* 0x000f6a0000004200 */
[----:B------:R-:W-:Y:S02]  /*1b660*/  MUFU.EX2 R135, R135 ;  /* 0x0000008700877308 */ /* 0x000fe40000000800 */
[C---:B-1----:R-:W-:Y:S08]  /*1b670*/  HMMA.16816.F32.BF16 R28, R68.reuse, R80, R28 ;  /* 0x00000050441c723c */ /* 0x042ff0000004181c */
[C---:B------:R-:W-:Y:S01]  /*1b680*/  HMMA.16816.F32.BF16 R32, R68.reuse, R82, R32 ;  /* 0x000000524420723c */ /* 0x040fe20000041820 */
[----:B------:R-:W1:Y:S01]  /*1b690*/  LDSM.16.MT88.4 R80, [R212+0x1900] ;  /* 0x00190000d450783b */ /* 0x000e620000004200 */
[----:B------:R-:W5:Y:S02]  /*1b6a0*/  MUFU.EX2 R134, R134 ;  /* 0x0000008600867308 */ /* 0x000f640000000800 */
[----:B--2---:R-:W-:Y:S04]  /*1b6b0*/  F2FP.BF16.PACK_AB R125, R139, R144 ;  /* 0x000000908b7d723e */ /* 0x004fe800000010ff */
[C---:B---3--:R-:W-:Y:S08]  /*1b6c0*/  HMMA.16816.F32.BF16 R36, R68.reuse, R72, R36 ;  /* 0x000000484424723c */ /* 0x048ff00000041824 */
[C---:B------:R-:W-:Y:S01]  /*1b6d0*/  HMMA.16816.F32.BF16 R40, R68.reuse, R74, R40 ;  /* 0x0000004a4428723c */ /* 0x040fe20000041828 */
[----:B------:R-:W2:Y:S07]  /*1b6e0*/  LDSM.16.MT88.4 R72, [R210+0x1900] ;  /* 0x00190000d248783b */ /* 0x000eae0000004200 */
[C---:B----4-:R-:W-:Y:S04]  /*1b6f0*/  HMMA.16816.F32.BF16 R44, R68.reuse, R84, R44 ;  /* 0x00000054442c723c */ /* 0x050fe8000004182c */
[----:B-----5:R-:W-:Y:S04]  /*1b700*/  F2FP.BF16.PACK_AB R127, R134, R135 ;  /* 0x00000087867f723e */ /* 0x020fe800000010ff */
[C---:B------:R-:W-:Y:S01]  /*1b710*/  HMMA.16816.F32.BF16 R48, R68.reuse, R86, R48 ;  /* 0x000000564430723c */ /* 0x040fe20000041830 */
[----:B------:R-:W-:Y:S07]  /*1b720*/  LDSM.16.MT88.4 R84, [R208+0x1900] ;  /* 0x00190000d054783b */ /* 0x000fee0000004200 */
[C---:B------:R-:W-:Y:S08]  /*1b730*/  HMMA.16816.F32.BF16 R52, R68.reuse, R76, R52 ;  /* 0x0000004c4434723c */ /* 0x040ff00000041834 */
[C---:B------:R-:W-:Y:S01]  /*1b740*/  HMMA.16816.F32.BF16 R56, R68.reuse, R78, R56 ;  /* 0x0000004e4438723c */ /* 0x040fe20000041838 */
[----:B------:R-:W3:Y:S07]  /*1b750*/  LDSM.16.MT88.4 R76, [R209+0x1900] ;  /* 0x00190000d14c783b */ /* 0x000eee0000004200 */
        /* <DEDUP_REMOVED lines=12> */
[C---:B-1----:R-:W-:Y:S03]  /*1b820*/  HMMA.16816.F32.BF16 R4, R68.reuse, R80, R4 ;  /* 0x000000504404723c */ /* 0x042fe60000041804 */
[----:B------:R-:W-:Y:S02]  /*1b830*/  FADD.FTZ R3, R245, R244 ;  /* 0x000000f4f5037221 */ /* 0x000fe40000010000 */
[----:B------:R-:W-:Y:S02]  /*1b840*/  FADD.FTZ R239, R242, R239 ;  /* 0x000000eff2ef7221 */ /* 0x000fe40000010000 */
[----:B------:R-:W-:Y:S01]  /*1b850*/  FADD.FTZ R3, R246, R3 ;  /* 0x00000003f6037221 */ /* 0x000fe20000010000 */
[C---:B------:R-:W-:Y:S01]  /*1b860*/  HMMA.16816.F32.BF16 R8, R68.reuse, R82, R8 ;  /* 0x000000524408723c */ /* 0x040fe20000041808 */
[----:B------:R-:W1:Y:S03]  /*1b870*/  LDSM.16.MT88.4 R80, [R212+0x4900] ;  /* 0x00490000d450783b */ /* 0x000e660000004200 */
[----:B------:R-:W-:Y:S04]  /*1b880*/  FADD.FTZ R2, R166, R3 ;  /* 0x00000003a6027221 */ /* 0x000fe80000010000 */
[C---:B--2---:R-:W-:Y:S04]  /*1b890*/  HMMA.16816.F32.BF16 R12, R68.reuse, R72, R12 ;  /* 0x00000048440c723c */ /* 0x044fe8000004180c */
[----:B------:R-:W-:Y:S04]  /*1b8a0*/  FADD.FTZ R2, R165, R2 ;  /* 0x00000002a5027221 */ /* 0x000fe80000010000 */
[C---:B------:R-:W-:Y:S01]  /*1b8b0*/  HMMA.16816.F32.BF16 R16, R68.reuse, R74, R16 ;  /* 0x0000004a4410723c */ /* 0x040fe20000041810 */
[----:B------:R-:W2:Y:S03]  /*1b8c0*/  LDSM.16.MT88.4 R72, [R210+0x4900] ;  /* 0x00490000d248783b */ /* 0x000ea60000004200 */
[----:B------:R-:W-:Y:S01]  /*1b8d0*/  FADD.FTZ R3, R161, R2 ;  /* 0x00000002a1037221 */ /* 0x000fe20000010000 */
[----:B------:R-:W-:Y:S03]  /*1b8e0*/  IADD3 R2, R192, -0x1, RZ ;  /* 0xffffffffc0027810 */ /* 0x000fe60007ffe0ff */
[C---:B---3--:R-:W-:Y:S04]  /*1b8f0*/  HMMA.16816.F32.BF16 R20, R68.reuse, R76, R20 ;  /* 0x0000004c4414723c */ /* 0x048fe80000041814 */
[----:B------:R-:W-:Y:S02]  /*1b900*/  FADD.FTZ R3, R236, R3 ;  /* 0x00000003ec037221 */ /* 0x000fe40000010000 */
[----:B------:R-:W-:Y:S02]  /*1b910*/  IMAD.MOV.U32 R192, RZ, RZ, R2 ;  /* 0x000000ffffc07224 */ /* 0x000fe400078e0002 */
[C---:B------:R-:W-:Y:S01]  /*1b920*/  HMMA.16816.F32.BF16 R24, R68.reuse, R78, R24 ;  /* 0x0000004e4418723c */ /* 0x040fe20000041818 */
[----:B------:R-:W3:Y:S03]  /*1b930*/  LDSM.16.MT88.4 R76, [R212+0x2100] ;  /* 0x00210000d44c783b */ /* 0x000ee60000004200 */
        /* <DEDUP_REMOVED lines=29> */
[----:B------:R-:W-:Y:S04]  /*1bb10*/  FADD.FTZ R247, R247, R184 ;  /* 0x000000b8f7f77221 */ /* 0x000fe80000010000 */
        /* <DEDUP_REMOVED lines=8> */
[----:B------:R-:W-:Y:S04]  /*1bba0*/  FADD.FTZ R232, R149, R146 ;  /* 0x0000009295e87221 */ /* 0x000fe80000010000 */
        /* <DEDUP_REMOVED lines=10> */
[C---:B------:R-:W-:Y:S08]  /*1bc50*/  HMMA.16816.F32.BF16 R48, R68.reuse, R82, R48 ;  /* 0x000000524430723c */ /* 0x040ff00000041830 */
[C---:B------:R-:W-:Y:S08]  /*1bc60*/  HMMA.16816.F32.BF16 R52, R68.reuse, R88, R52 ;  /* 0x000000584434723c */ /* 0x040ff00000041834 */
[C---:B------:R-:W-:Y:S08]  /*1bc70*/  HMMA.16816.F32.BF16 R56, R68.reuse, R90, R56 ;  /* 0x0000005a4438723c */ /* 0x040ff00000041838 */
[C---:B--2---:R-:W-:Y:S08]  /*1bc80*/  HMMA.16816.F32.BF16 R60, R68.reuse, R72, R60 ;  /* 0x00000048443c723c */ /* 0x044ff0000004183c */
[----:B------:R-:W-:Y:S01]  /*1bc90*/  HMMA.16816.F32.BF16 R64, R68, R74, R64 ;  /* 0x0000004a4440723c */ /* 0x000fe20000041840 */
[----:B------:R-:W1:Y:S07]  /*1bca0*/  LDSM.16.MT88.4 R68, [R210+0x5900] ;  /* 0x00590000d244783b */ /* 0x000e6e0000004200 */
[C---:B------:R-:W-:Y:S01]  /*1bcb0*/  HMMA.16816.F32.BF16 R112, R124.reuse, R108, R4 ;  /* 0x0000006c7c70723c */ /* 0x040fe20000041804 */
[----:B------:R-:W2:Y:S07]  /*1bcc0*/  LDSM.16.MT88.4 R4, [R209+0x5900] ;  /* 0x00590000d104783b */ /* 0x000eae0000004200 */
        /* <DEDUP_REMOVED lines=8> */
[C---:B---3--:R-:W-:Y:S08]  /*1bd50*/  HMMA.16816.F32.BF16 R80, R124.reuse, R76, R36 ;  /* 0x0000004c7c50723c */ /* 0x048ff00000041824 */
[C---:B------:R-:W-:Y:S08]  /*1bd60*/  HMMA.16816.F32.BF16 R76, R124.reuse, R78, R40 ;  /* 0x0000004e7c4c723c */ /* 0x040ff00000041828 */
[C---:B-1----:R-:W-:Y:S08]  /*1bd70*/  HMMA.16816.F32.BF16 R72, R124.reuse, R68, R44 ;  /* 0x000000447c48723c */ /* 0x042ff0000004182c */
[C---:B------:R-:W-:Y:S08]  /*1bd80*/  HMMA.16816.F32.BF16 R68, R124.reuse, R70, R48 ;  /* 0x000000467c44723c */ /* 0x040ff00000041830 */
[C---:B--2---:R-:W-:Y:S08]  /*1bd90*/  HMMA.16816.F32.BF16 R52, R124.reuse, R4, R52 ;  /* 0x000000047c34723c */ /* 0x044ff00000041834 */
[C---:B------:R-:W-:Y:S08]  /*1bda0*/  HMMA.16816.F32.BF16 R56, R124.reuse, R6, R56 ;  /* 0x000000067c38723c */ /* 0x040ff00000041838 */
[C---:B-----5:R-:W-:Y:S08]  /*1bdb0*/  HMMA.16816.F32.BF16 R60, R124.reuse, R8, R60 ;  /* 0x000000087c3c723c */ /* 0x060ff0000004183c */
[----:B------:R-:W-:Y:S01]  /*1bdc0*/  HMMA.16816.F32.BF16 R64, R124, R10, R64 ;  /* 0x0000000a7c40723c */ /* 0x000fe20000041840 */
[----:B------:R-:W-:-:S07]  /*1bdd0*/  @P0 BRA `(.L_x_418) ;  /* 0xffffbe7000000947 */ /* 0x000fce000383ffff */
.L_x_409:
[----:B------:R-:W1:Y:S01]  /*1bde0*/  SHFL.BFLY PT, R3, R232, 0x2, 0x1f ;  /* 0x0c401f00e8037f89 */ /* 0x000e6200000e0000 */
[----:B------:R-:W-:-:S02]  /*1bdf0*/  MOV R4, RZ ;  /* 0x000000ff00047202 */ /* 0x000fc40000000f00 */
[----:B------:R-:W-:Y:S01]  /*1be00*/  MOV R8, 0xff800000 ;  /* 0xff80000000087802 */ /* 0x000fe20000000f00 */
[----:B------:R-:W2:Y:S01]  /*1be10*/  SHFL.BFLY PT, R2, R231, 0x2, 0x1f ;  /* 0x0c401f00e7027f89 */ /* 0x000ea200000e0000 */
[----:B------:R-:W-:Y:S01]  /*1be20*/  PLOP3.LUT P2, PT, PT, PT, PT, 0x8, 0x0 ;  /* 0x000000000000781c */ /* 0x000fe20003f4e170 */
        /* <DEDUP_REMOVED lines=13> */
[----:B------:R-:W2:Y:S08]  /*1bf00*/  @P0 MUFU.LG2 R9, R2 ;  /* 0x0000000200090308 */ /* 0x000eb00000000c00 */
[----:B------:R-:W3:Y:S01]  /*1bf10*/  @P1 MUFU.LG2 R5, R5 ;  /* 0x0000000500051308 */ /* 0x000ee20000000c00 */
[----:B-1----:R-:W-:-:S02]  /*1bf20*/  FMUL.FTZ R112, R4, R112 ;  /* 0x0000007004707220 */ /* 0x002fc40000410000 */
[C---:B------:R-:W-:Y:S02]  /*1bf30*/  FMUL.FTZ R113, R4.reuse, R113 ;  /* 0x0000007104717220 */ /* 0x040fe40000410000 */
[C---:B------:R-:W-:Y:S02]  /*1bf40*/  FMUL.FTZ R108, R4.reuse, R108 ;  /* 0x0000006c046c7220 */ /* 0x040fe40000410000 */
[----:B------:R-:W-:Y:S01]  /*1bf50*/  FMUL.FTZ R109, R4, R109 ;  /* 0x0000006d046d7220 */ /* 0x000fe20000410000 */
[----:B------:R1:W4:Y:S01]  /*1bf60*/  @P0 MUFU.RCP R3, R2 ;  /* 0x0000000200030308 */ /* 0x0003220000001000 */
[----:B--2---:R-:W-:Y:S02]  /*1bf70*/  @P0 FMUL.FTZ R11, R9, 0.69314718246459960938 ;  /* 0x3f317218090b0820 */ /* 0x004fe40000410000 */
[----:B------:R-:W-:Y:S02]  /*1bf80*/  @P0 FMUL.FTZ R9, R12, c[0x0][0x2d0] ;  /* 0x0000b4000c090a20 */ /* 0x000fe40000410000 */
[----:B------:R-:W-:-:S02]  /*1bf90*/  FMUL.FTZ R104, R4, R104 ;  /* 0x0000006804687220 */ /* 0x000fc40000410000 */
[C---:B------:R-:W-:Y:S02]  /*1bfa0*/  FMUL.FTZ R105, R4.reuse, R105 ;  /* 0x0000006904697220 */ /* 0x040fe40000410000 */
        /* <DEDUP_REMOVED lines=28> */
[C---:B----4-:R-:W-:Y:S02]  /*1c170*/  FMUL.FTZ R114, R3.reuse, R114 ;  /* 0x0000007203727220 */ /* 0x050fe40000410000 */
        /* <DEDUP_REMOVED lines=33> */
.L_x_345:
        /* <DEDUP_REMOVED lines=17> */
[CC--:B------:R-:W-:Y:S02]  /*1c4a0*/  LEA.HI R9, R5.reuse, R0.reuse, RZ, 0x2 ;  /* 0x0000000005097211 */ /* 0x0c0fe400078f10ff */
[----:B------:R-:W-:Y:S02]  /*1c4b0*/  LEA.HI R7, R5, R0, RZ, 0x5 ;  /* 0x0000000005077211 */ /* 0x000fe400078f28ff */
        /* <DEDUP_REMOVED lines=10> */
[----:B------:R-:W-:Y:S02]  /*1c560*/  SHF.R.S32.HI R11, RZ, 0x5, R7 ;  /* 0x00000005ff0b7819 */ /* 0x000fe40000011407 */
[----:B------:R-:W-:Y:S01]  /*1c570*/  F2FP.BF16.PACK_AB R86, R87, R86 ;  /* 0x000000565756723e */ /* 0x000fe200000010ff */
[C---:B------:R-:W-:Y:S01]  /*1c580*/  IMAD.SHL.U32 R12, R10.reuse, 0x40, RZ ;  /* 0x000000400a0c7824 */ /* 0x040fe200078e00ff */
[----:B------:R-:W-:Y:S01]  /*1c590*/  LOP3.LUT R13, R10, 0x1, RZ, 0xc0, !PT ;  /* 0x000000010a0d7812 */ /* 0x000fe200078ec0ff */
[----:B------:R-:W-:Y:S01]  /*1c5a0*/  IMAD R9, R11, 0x200, R14 ;  /* 0x000002000b097824 */ /* 0x000fe200078e020e */
[----:B------:R-:W-:Y:S02]  /*1c5b0*/  F2FP.BF16.PACK_AB R6, R81, R6 ;  /* 0x000000065106723e */ /* 0x000fe400000010ff */
[----:B------:R-:W-:-:S02]  /*1c5c0*/  LOP3.LUT R12, R12, 0x1c0, RZ, 0xc0, !PT ;  /* 0x000001c00c0c7812 */ /* 0x000fc400078ec0ff */
[----:B------:R-:W-:Y:S02]  /*1c5d0*/  ISETP.NE.U32.AND P0, PT, R13, 0x1, PT ;  /* 0x000000010d00780c */ /* 0x000fe40003f05070 */
        /* <DEDUP_REMOVED lines=51> */
[----:B------:R1:W-:Y:S04]  /*1c910*/  STS [R9+0x4080], R6 ;  /* 0x0040800609007388 */ /* 0x0003e80000000800 */
[----:B------:R-:W-:Y:S04]  /*1c920*/  STS [R9+0x4480], R82 ;  /* 0x0044805209007388 */ /* 0x000fe80000000800 */
[----:B------:R-:W-:Y:S04]  /*1c930*/  STS [R13+0x4000], R76 ;  /* 0x0040004c0d007388 */ /* 0x000fe80000000800 */
[----:B------:R2:W-:Y:S04]  /*1c940*/  STS [R13+0x4400], R4 ;  /* 0x004400040d007388 */ /* 0x0005e80000000800 */
[----:B------:R-:W-:Y:S04]  /*1c950*/  STS [R15+0x4080], R72 ;  /* 0x004080480f007388 */ /* 0x000fe80000000800 */
[----:B------:R-:W-:Y:S04]  /*1c960*/  STS [R15+0x4480], R74 ;  /* 0x0044804a0f007388 */ /* 0x000fe80000000800 */
[----:B------:R-:W-:Y:S01]  /*1c970*/  STS [R17+0x4000], R68 ;  /* 0x0040004411007388 */ /* 0x000fe20000000800 */
[----:B-1----:R-:W-:-:S03]  /*1c980*/  IMAD.MOV.U32 R6, RZ, RZ, 0x4 ;  /* 0x00000004ff067424 */ /* 0x002fc600078e00ff */
[----:B------:R1:W-:Y:S04]  /*1c990*/  STS [R17+0x4400], R70 ;  /* 0x0044004611007388 */ /* 0x0003e80000000800 */
        /* <DEDUP_REMOVED lines=11> */
[----:B-1----:R-:W-:-:S03]  /*1ca50*/  @P1 IMAD.WIDE R16, R221, R6, c[0x0][0x508] ;  /* 0x00014200dd101625 */ /* 0x002fc600078e0206 */
[----:B------:R-:W4:Y:S04]  /*1ca60*/  @P0 LDG.E R9, [R12.64] ;  /* 0x000000100c090981 */ /* 0x000f28000c1e1900 */
[----:B------:R3:W5:Y:S01]  /*1ca70*/  @P1 LDG.E R4, [R16.64] ;  /* 0x0000001010041981 */ /* 0x000762000c1e1900 */
[----:B--2---:R-:W-:Y:S02]  /*1ca80*/  CS2R R20, SRZ ;  /* 0x0000000000147805 */ /* 0x004fe4000001ff00 */
[--C-:B----4-:R-:W-:Y:S01]  /*1ca90*/  @P0 SHF.R.S32.HI R21, RZ, 0x1f, R9.reuse ;  /* 0x0000001fff150819 */ /* 0x110fe20000011409 */
[----:B------:R-:W-:Y:S01]  /*1caa0*/  @P0 IMAD.MOV.U32 R20, RZ, RZ, R9 ;  /* 0x000000ffff140224 */ /* 0x000fe200078e0009 */
[----:B------:R-:W-:Y:S05]  /*1cab0*/  @P1 BRA `(.L_x_420) ;  /* 0x0000004000001947 */ /* 0x000fea0003800000 */
[----:B---3--:R-:W-:Y:S05]  /*1cac0*/  @!P0 BRA `(.L_x_420) ;  /* 0x0000003000008947 */ /* 0x008fea0003800000 */
[----:B-----5:R-:W2:Y:S04]  /*1cad0*/  LDG.E R4, [R12.64] ;  /* 0x000000100c047981 */ /* 0x020ea8000c1e1900 */
[----:B------:R-:W2:Y:S02]  /*1cae0*/  LDG.E R3, [R12.64+0x4] ;  /* 0x000004100c037981 */ /* 0x000ea4000c1e1900 */
[----:B--2---:R-:W-:-:S02]  /*1caf0*/  IADD3 R4, -R4, R3, RZ ;  /* 0x0000000304047210 */ /* 0x004fc40007ffe1ff */
.L_x_420:
[----:B---3--:R-:W-:Y:S01]  /*1cb00*/  LOP3.LUT R9, R7, 0xffffffe0, RZ, 0xc0, !PT ;  /* 0xffffffe007097812 */ /* 0x008fe200078ec0ff */
[----:B------:R-:W1:Y:S01]  /*1cb10*/  S2R R40, SR_CTAID.X ;  /* 0x0000000000287919 */ /* 0x000e620000002500 */
[----:B------:R-:W-:Y:S01]  /*1cb20*/  SHF.R.S32.HI R6, RZ, 0x1f, R11 ;  /* 0x0000001fff067819 */ /* 0x000fe2000001140b */
[----:B------:R-:W-:Y:S01]  /*1cb30*/  IMAD.MOV.U32 R10, RZ, RZ, c[0x0][0x4e8] ;  /* 0x00013a00ff0a7624 */ /* 0x000fe200078e00ff */
[----:B------:R-:W-:Y:S01]  /*1cb40*/  LEA.HI R3, R14, R14, RZ, 0x1 ;  /* 0x0000000e0e037211 */ /* 0x000fe200078f08ff */
[----:B------:R-:W-:Y:S01]  /*1cb50*/  IMAD.IADD R9, R0, 0x1, -R9 ;  /* 0x0000000100097824 */ /* 0x000fe200078e0a09 */
[----:B------:R-:W-:Y:S01]  /*1cb60*/  LEA.HI R6, R6, R11, RZ, 0x3 ;  /* 0x0000000b06067211 */ /* 0x000fe200078f18ff */
[----:B------:R-:W-:Y:S01]  /*1cb70*/  IMAD.MOV.U32 R19, RZ, RZ, R21 ;  /* 0x000000ffff137224 */ /* 0x000fe200078e0015 */
[----:B------:R-:W-:Y:S01]  /*1cb80*/  LOP3.LUT R3, R3, 0x1ffffffe, RZ, 0xc0, !PT ;  /* 0x1ffffffe03037812 */ /* 0x000fe200078ec0ff */
[----:B------:R-:W-:Y:S01]  /*1cb90*/  BSSY B0, `(.L_x_421) ;  /* 0x0000075000007945 */ /* 0x000fe20003800000 */
[----:B------:R-:W-:-:S02]  /*1cba0*/  SHF.R.S32.HI R12, RZ, 0x1f, R9 ;  /* 0x0000001fff0c7819 */ /* 0x000fc40000011409 */
[----:B------:R-:W-:Y:S01]  /*1cbb0*/  LOP3.LUT R6, R6, 0xffffff8, RZ, 0xc0, !PT ;  /* 0x0ffffff806067812 */ /* 0x000fe200078ec0ff */
[----:B------:R-:W-:Y:S01]  /*1cbc0*/  IMAD.IADD R14, R14, 0x1, -R3 ;  /* 0x000000010e0e7824 */ /* 0x000fe200078e0a03 */
[----:B------:R-:W-:Y:S02]  /*1cbd0*/  LEA.HI R7, R12, R9, RZ, 0x2 ;  /* 0x000000090c077211 */ /* 0x000fe400078f10ff */
[----:B------:R-:W-:Y:S02]  /*1cbe0*/  IADD3 R6, R11, -R6, RZ ;  /* 0x800000060b067210 */ /* 0x000fe40007ffe0ff */
[----:B------:R-:W-:Y:S01]  /*1cbf0*/  SHF.R.S32.HI R11, RZ, 0x2, R7 ;  /* 0x00000002ff0b7819 */ /* 0x000fe20000011407 */
[----:B------:R-:W-:Y:S01]  /*1cc00*/  IMAD R7, R21, c[0x0][0x3a0], RZ ;  /* 0x0000e80015077a24 */ /* 0x000fe200078e02ff */
[----:B------:R-:W-:Y:S02]  /*1cc10*/  ISETP.NE.AND P1, PT, R10, 0x1, PT ;  /* 0x000000010a00780c */ /* 0x000fe40003f25270 */
[----:B------:R-:W-:Y:S01]  /*1cc20*/  MOV R18, R20 ;  /* 0x0000001400127202 */ /* 0x000fe20000000f00 */
[----:B------:R-:W-:Y:S01]  /*1cc30*/  IMAD R3, R6, 0x10, R11 ;  /* 0x0000001006037824 */ /* 0x000fe200078e020b */
[----:B------:R-:W-:Y:S01]  /*1cc40*/  LOP3.LUT P2, RZ, R9, 0x3, RZ, 0xc0, !PT ;  /* 0x0000000309ff7812 */ /* 0x000fe2000784c0ff */
[C---:B------:R-:W-:Y:S01]  /*1cc50*/  IMAD R7, R20.reuse, c[0x0][0x3a4], R7 ;  /* 0x0000e90014077a24 */ /* 0x040fe200078e0207 */
[CC--:B------:R-:W-:Y:S01]  /*1cc60*/  LEA.HI R9, R5.reuse, R0.reuse, RZ, 0x3 ;  /* 0x0000000005097211 */ /* 0x0c0fe200078f18ff */
[----:B------:R-:W-:Y:S01]  /*1cc70*/  IMAD.WIDE.U32 R20, R20, c[0x0][0x3a0], RZ ;  /* 0x0000e80014147a25 */ /* 0x000fe200078e00ff */
[----:B------:R-:W-:-:S02]  /*1cc80*/  LEA.HI R5, R5, R0, RZ, 0x6 ;  /* 0x0000000005057211 */ /* 0x000fc400078f30ff */
[----:B------:R-:W-:Y:S01]  /*1cc90*/  LOP3.LUT R11, R9, 0xfffffff8, RZ, 0xc0, !PT ;  /* 0xfffffff8090b7812 */ /* 0x000fe200078ec0ff */
[----:B------:R-:W-:Y:S01]  /*1cca0*/  IMAD R6, R218, c[0x0][0x490], RZ ;  /* 0x00012400da067a24 */ /* 0x000fe200078e02ff */
[----:B------:R-:W-:Y:S01]  /*1ccb0*/  IADD3 R21, R21, R7, RZ ;  /* 0x0000000715157210 */ /* 0x000fe20007ffe0ff */
[----:B------:R-:W-:Y:S01]  /*1ccc0*/  IMAD R13, R14, 0x8, R3 ;  /* 0x000000080e0d7824 */ /* 0x000fe200078e0203 */
[----:B------:R-:W-:Y:S01]  /*1ccd0*/  SHF.R.S32.HI R17, RZ, 0x1f, R221 ;  /* 0x0000001fff117819 */ /* 0x000fe200000114dd */
[----:B------:R-:W-:Y:S01]  /*1cce0*/  IMAD R7, R219, c[0x0][0x494], R6 ;  /* 0x00012500db077a24 */ /* 0x000fe200078e0206 */
[----:B------:R-:W-:Y:S01]  /*1ccf0*/  SEL R14, R221, RZ, !P0 ;  /* 0x000000ffdd0e7207 */ /* 0x000fe20004000000 */
[----:B-1----:R-:W-:Y:S01]  /*1cd00*/  IMAD R6, R40, 0x80, R13 ;  /* 0x0000008028067824 */ /* 0x002fe200078e020d */
[----:B------:R-:W-:Y:S01]  /*1cd10*/  SEL R17, R17, RZ, !P0 ;  /* 0x000000ff11117207 */ /* 0x000fe20004000000 */
[----:B------:R-:W-:Y:S01]  /*1cd20*/  IMAD.WIDE.U32 R18, R219, c[0x0][0x490], R18 ;  /* 0x00012400db127a25 */ /* 0x000fe200078e0012 */
[----:B------:R-:W-:-:S03]  /*1cd30*/  SHF.R.S32.HI R9, RZ, 0x3, R9 ;  /* 0x00000003ff097819 */ /* 0x000fc60000011409 */
[----:B------:R-:W-:Y:S01]  /*1cd40*/  IMAD.IADD R0, R0, 0x1, -R11 ;  /* 0x0000000100007824 */ /* 0x000fe200078e0a0b */
[----:B------:R-:W-:Y:S01]  /*1cd50*/  IADD3 R19, R19, R7, RZ ;  /* 0x0000000713137210 */ /* 0x000fe20007ffe0ff */
[----:B------:R-:W-:-:S03]  /*1cd60*/  @P1 IMAD.HI.U32 R11, R6, c[0x0][0x4ec], RZ ;  /* 0x00013b00060b1a27 */ /* 0x000fc600078e00ff */
[----:B------:R-:W-:Y:S01]  /*1cd70*/  LEA R13, R0, R9, 0x5 ;  /* 0x00000009000d7211 */ /* 0x000fe200078e28ff */
[----:B------:R-:W-:Y:S02]  /*1cd80*/  IMAD R218, R218, c[0x0][0x3e8], RZ ;  /* 0x0000fa00dada7a24 */ /* 0x000fe400078e02ff */
[----:B------:R-:W-:Y:S01]  /*1cd90*/  IMAD.MOV.U32 R10, RZ, RZ, R6 ;  /* 0x000000ffff0a7224 */ /* 0x000fe200078e0006 */
[----:B------:R-:W-:Y:S01]  /*1cda0*/  @P1 SHF.R.U32.HI R10, RZ, c[0x0][0x4f0], R11 ;  /* 0x00013c00ff0a1a19 */ /* 0x000fe2000001160b */
[C---:B------:R-:W-:Y:S02]  /*1cdb0*/  IMAD R7, R219.reuse, c[0x0][0x3ec], R218 ;  /* 0x0000fb00db077a24 */ /* 0x040fe400078e02da */
[----:B------:R-:W-:Y:S01]  /*1cdc0*/  IMAD.WIDE.U32 R20, R219, c[0x0][0x3e8], R20 ;  /* 0x0000fa00db147a25 */ /* 0x000fe200078e0014 */
[----:B------:R-:W-:-:S03]  /*1cdd0*/  SHF.R.S32.HI R16, RZ, 0x1f, R10 ;  /* 0x0000001fff107819 */ /* 0x000fc6000001140a */
[----:B------:R-:W-:Y:S02]  /*1cde0*/  IMAD.IADD R21, R21, 0x1, R7 ;  /* 0x0000000115157824 */ /* 0x000fe400078e0207 */
[----:B------:R-:W-:Y:S02]  /*1cdf0*/  IMAD.MOV R7, RZ, RZ, -R10 ;  /* 0x000000ffff077224 */ /* 0x000fe400078e0a0a */
[----:B------:R-:W-:Y:S02]  /*1ce00*/  IMAD R11, R17, c[0x0][0x498], RZ ;  /* 0x00012600110b7a24 */ /* 0x000fe400078e02ff */
[----:B------:R-:W-:-:S04]  /*1ce10*/  IMAD.WIDE.U32 R18, R14, c[0x0][0x498], R18 ;  /* 0x000126000e127a25 */ /* 0x000fc800078e0012 */
[----:B------:R-:W-:Y:S01]  /*1ce20*/  IMAD R6, R7, c[0x0][0x4e8], R6 ;  /* 0x00013a0007067a24 */ /* 0x000fe200078e0206 */
[----:B------:R-:W-:Y:S01]  /*1ce30*/  IADD3 R10, P0, R10, R18, RZ ;  /* 0x000000120a0a7210 */ /* 0x000fe20007f1e0ff */
[----:B------:R-:W-:Y:S02]  /*1ce40*/  IMAD R11, R14, c[0x0][0x49c], R11 ;  /* 0x000127000e0b7a24 */ /* 0x000fe400078e020b */
[----:B------:R-:W-:Y:S01]  /*1ce50*/  IMAD R13, R40, 0x80, R13 ;  /* 0x00000080280d7824 */ /* 0x000fe200078e020d */
[----:B------:R-:W-:Y:S01]  /*1ce60*/  SHF.R.S32.HI R15, RZ, 0x1f, R6 ;  /* 0x0000001fff0f7819 */ /* 0x000fe20000011406 */
[----:B------:R-:W-:Y:S01]  /*1ce70*/  IMAD.SHL.U32 R23, R9, 0x40, RZ ;  /* 0x0000004009177824 */ /* 0x000fe200078e00ff */
[----:B------:R-:W-:Y:S01]  /*1ce80*/  IADD3.X R11, R16, R19, R11, P0, !PT ;  /* 0x00000013100b7210 */ /* 0x000fe200007fe40b */
[----:B------:R-:W-:Y:S01]  /*1ce90*/  @P1 IMAD.HI.U32 R12, R13, c[0x0][0x4ec], RZ ;  /* 0x00013b000d0c1a27 */ /* 0x000fe200078e00ff */
[----:B------:R-:W-:Y:S02]  /*1cea0*/  MOV R7, R13 ;  /* 0x0000000d00077202 */ /* 0x000fe40000000f00 */
[----:B------:R-:W-:Y:S01]  /*1ceb0*/  LEA R16, R40, R3, 0x7 ;  /* 0x0000000328107211 */ /* 0x000fe200078e38ff */
[----:B------:R-:W-:Y:S01]  /*1cec0*/  IMAD R15, R15, c[0x0][0x488], RZ ;  /* 0x000122000f0f7a24 */ /* 0x000fe200078e02ff */
[----:B------:R-:W-:Y:S01]  /*1ced0*/  @P1 SHF.R.U32.HI R7, RZ, c[0x0][0x4f0], R12 ;  /* 0x00013c00ff071a19 */ /* 0x000fe2000001160c */
[----:B------:R-:W-:Y:S01]  /*1cee0*/  IMAD.WIDE.U32 R10, R6, c[0x0][0x488], R10 ;  /* 0x00012200060a7a25 */ /* 0x000fe200078e000a */
[----:B------:R-:W-:-:S02]  /*1cef0*/  LOP3.LUT R23, R23, 0x1c0, RZ, 0xc0, !PT ;  /* 0x000001c017177812 */ /* 0x000fc400078ec0ff */
[----:B------:R-:W-:Y:S01]  /*1cf00*/  LEA R40, R40, R9, 0x7 ;  /* 0x0000000928287211 */ /* 0x000fe200078e38ff */
[----:B------:R-:W-:Y:S01]  /*1cf10*/  IMAD R15, R6, c[0x0][0x48c], R15 ;  /* 0x00012300060f7a24 */ /* 0x000fe200078e020f */
[----:B------:R-:W-:Y:S01]  /*1cf20*/  LEA R12, P0, R10, c[0x0][0x450], 0x2 ;  /* 0x000114000a0c7a11 */ /* 0x000fe200078010ff */
[----:B------:R-:W-:Y:S01]  /*1cf30*/  IMAD R17, R17, c[0x0][0x3f0], RZ ;  /* 0x0000fc0011117a24 */ /* 0x000fe200078e02ff */
[----:B------:R-:W-:Y:S01]  /*1cf40*/  SHF.R.U32.HI R6, RZ, 0x3, R23 ;  /* 0x00000003ff067819 */ /* 0x000fe20000011617 */
[----:B------:R-:W-:Y:S01]  /*1cf50*/  IMAD.SHL.U32 R0, R0, 0x8, RZ ;  /* 0x0000000800007824 */ /* 0x000fe200078e00ff */
[----:B------:R-:W-:Y:S01]  /*1cf60*/  IADD3 R11, R11, R15, RZ ;  /* 0x0000000f0b0b7210 */ /* 0x000fe20007ffe0ff */
[----:B------:R-:W-:Y:S01]  /*1cf70*/  SHFL.IDX PT, R42, R12, RZ, 0x1c1f ;  /* 0x001c1fff0c2a7589 */ /* 0x000fe200000e0000 */
[----:B------:R-:W-:Y:S02]  /*1cf80*/  IMAD R17, R14, c[0x0][0x3f4], R17 ;  /* 0x0000fd000e117a24 */ /* 0x000fe400078e0211 */
[----:B------:R-:W-:Y:S01]  /*1cf90*/  LEA.HI.X R11, R10, c[0x0][0x454], R11, 0x2, P0 ;  /* 0x000115000a0b7a11 */ /* 0x000fe200000f140b */
[----:B------:R-:W-:Y:S01]  /*1cfa0*/  SHFL.IDX PT, R34, R12, 0x1, 0x1c1f ;  /* 0x003c1f000c227f89 */ /* 0x000fe200000e0000 */
[----:B------:R-:W-:Y:S01]  /*1cfb0*/  SHF.R.S32.HI R10, RZ, 0x1f, R7 ;  /* 0x0000001fff0a7819 */ /* 0x000fe20000011407 */
[----:B------:R-:W-:Y:S01]  /*1cfc0*/  IMAD.WIDE.U32 R14, R14, c[0x0][0x3f0], R20 ;  /* 0x0000fc000e0e7a25 */ /* 0x000fe200078e0014 */
[----:B------:R-:W-:Y:S01]  /*1cfd0*/  LOP3.LUT R19, R23, 0x38, R0, 0xf8, !PT ;  /* 0x0000003817137812 */ /* 0x000fe200078ef800 */
[----:B------:R-:W1:Y:S01]  /*1cfe0*/  SHFL.IDX PT, R43, R11, RZ, 0x1c1f ;  /* 0x001c1fff0b2b7589 */ /* 0x000e6200000e0000 */
[----:B------:R-:W-:Y:S01]  /*1cff0*/  IADD3 R36, R0, 0x40, RZ ;  /* 0x0000004000247810 */ /* 0x000fe20007ffe0ff */
[----:B------:R-:W-:Y:S01]  /*1d000*/  IMAD.MOV R32, RZ, RZ, -R7 ;  /* 0x000000ffff207224 */ /* 0x000fe200078e0a07 */
[----:B------:R-:W-:Y:S01]  /*1d010*/  LOP3.LUT R6, R19, R6, RZ, 0x3c, !PT ;  /* 0x0000000613067212 */ /* 0x000fe200078e3cff */
[----:B------:R-:W2:Y:S01]  /*1d020*/  SHFL.IDX PT, R35, R11, 0x1, 0x1c1f ;  /* 0x003c1f000b237f89 */ /* 0x000ea200000e0000 */
[----:B-----5:R-:W-:Y:S01]  /*1d030*/  IMAD R3, R4, c[0x0][0x4e8], RZ ;  /* 0x00013a0004037a24 */ /* 0x020fe200078e02ff */
[----:B------:R-:W-:Y:S01]  /*1d040*/  IADD3 R4, R16, 0x8, RZ ;  /* 0x0000000810047810 */ /* 0x000fe20007ffe0ff */
[----:B------:R-:W-:-:S02]  /*1d050*/  IMAD.IADD R15, R15, 0x1, R17 ;  /* 0x000000010f0f7824 */ /* 0x000fc400078e0211 */
[----:B------:R-:W-:Y:S01]  /*1d060*/  IMAD R32, R32, c[0x0][0x4e8], R13 ;  /* 0x00013a0020207a24 */ /* 0x000fe200078e020d */
[-C--:B------:R-:W-:Y:S01]  /*1d070*/  ISETP.GE.OR P1, PT, R16, R3.reuse, P2 ;  /* 0x000000031000720c */ /* 0x080fe20001726670 */
[----:B------:R-:W-:Y:S01]  /*1d080*/  IMAD R10, R10, c[0x0][0x3e0], RZ ;  /* 0x0000f8000a0a7a24 */ /* 0x000fe200078e02ff */
[----:B------:R-:W-:Y:S01]  /*1d090*/  ISETP.GE.OR P0, PT, R4, R3, P2 ;  /* 0x000000030400720c */ /* 0x000fe20001706670 */
[----:B------:R-:W-:Y:S02]  /*1d0a0*/  IMAD.SHL.U32 R5, R5, 0x8, RZ ;  /* 0x0000000805057824 */ /* 0x000fe400078e00ff */
[C---:B------:R-:W-:Y:S02]  /*1d0b0*/  IMAD R10, R7.reuse, c[0x0][0x3e4], R10 ;  /* 0x0000f900070a7a24 */ /* 0x040fe400078e020a */
[----:B------:R-:W-:Y:S01]  /*1d0c0*/  IMAD.WIDE.U32 R14, R7, c[0x0][0x3e0], R14 ;  /* 0x0000f800070e7a25 */ /* 0x000fe200078e000e */
[----:B------:R-:W-:Y:S02]  /*1d0d0*/  SHF.R.S32.HI R7, RZ, 0x1f, R32 ;  /* 0x0000001fff077819 */ /* 0x000fe40000011420 */
[----:B------:R-:W-:Y:S01]  /*1d0e0*/  LOP3.LUT R5, R6, 0x7ffffe00, R5, 0xf8, !PT ;  /* 0x7ffffe0006057812 */ /* 0x000fe200078ef805 */
[----:B------:R-:W-:-:S02]  /*1d0f0*/  IMAD.IADD R15, R15, 0x1, R10 ;  /* 0x000000010f0f7824 */ /* 0x000fc400078e020a */
[----:B------:R-:W-:Y:S01]  /*1d100*/  IMAD R7, R7, c[0x0][0x3d8], RZ ;  /* 0x0000f60007077a24 */ /* 0x000fe200078e02ff */
[----:B------:R-:W-:Y:S01]  /*1d110*/  SHF.L.U32 R41, R5, 0x1, RZ ;  /* 0x0000000105297819 */ /* 0x000fe200000006ff */
[----:B-1----:R1:W-:Y:S02]  /*1d120*/  @!P1 ST.E [R42.64], R2 ;  /* 0x000000022a009985 */ /* 0x0023e4000c101910 */
[C---:B------:R-:W-:Y:S02]  /*1d130*/  IMAD R10, R32.reuse, c[0x0][0x3dc], R7 ;  /* 0x0000f700200a7a24 */ /* 0x040fe400078e0207 */
[----:B------:R-:W-:Y:S01]  /*1d140*/  IMAD.WIDE.U32 R32, R32, c[0x0][0x3d8], R14 ;  /* 0x0000f60020207a25 */ /* 0x000fe200078e000e */
[----:B--2---:R1:W-:Y:S03]  /*1d150*/  @!P0 ST.E [R34.64], R8 ;  /* 0x0000000822008985 */ /* 0x0043e6000c101910 */
[----:B------:R-:W-:Y:S01]  /*1d160*/  IMAD.IADD R10, R33, 0x1, R10 ;  /* 0x00000001210a7824 */ /* 0x000fe200078e020a */
[----:B------:R1:W2:Y:S01]  /*1d170*/  LDS.128 R28, [R41+0x1080] ;  /* 0x00108000291c7984 */ /* 0x0002a20000000c00 */
[----:B------:R-:W-:-:S03]  /*1d180*/  LEA R38, P0, R32, c[0x0][0x380], 0x1 ;  /* 0x0000e00020267a11 */ /* 0x000fc600078008ff */
[----:B------:R1:W3:Y:S01]  /*1d190*/  LDS.128 R24, [R41+0x2080] ;  /* 0x0020800029187984 */ /* 0x0002e20000000c00 */
[----:B------:R-:W-:Y:S02]  /*1d1a0*/  LEA.HI.X R37, R32, c[0x0][0x384], R10, 0x1, P0 ;  /* 0x0000e10020257a11 */ /* 0x000fe400000f0c0a */
[----:B------:R-:W-:Y:S01]  /*1d1b0*/  ISETP.GE.AND P0, PT, R40, R3, PT ;  /* 0x000000032800720c */ /* 0x000fe20003f06270 */
[----:B------:R1:W4:Y:S04]  /*1d1c0*/  LDS.128 R20, [R41+0x3080] ;  /* 0x0030800029147984 */ /* 0x0003280000000c00 */
        /* <DEDUP_REMOVED lines=17> */
.L_x_422:
[----:B------:R-:W-:Y:S05]  /*1d2e0*/  BSYNC B0 ;  /* 0x0000000000007941 */ /* 0x000fea0003800000 */
.L_x_421:
        /* <DEDUP_REMOVED lines=12> */
[----:B--2---:R2:W-:Y:S03]  /*1d3b0*/  @!P1 ST.E.128 [R8.64], R28 ;  /* 0x0000001c08009985 */ /* 0x0045e6000c101d10 */
[----:B------:R-:W-:-:S05]  /*1d3c0*/  @!P0 IMAD.WIDE R10, R2, 0x2, R10 ;  /* 0x00000002020a8825 */ /* 0x000fca00078e020a */
[----:B------:R2:W-:Y:S02]  /*1d3d0*/  @!P0 ST.E.128 [R10.64], R16 ;  /* 0x000000100a008985 */ /* 0x0005e4000c101d10 */
.L_x_424:
[----:B------:R-:W-:Y:S05]  /*1d3e0*/  BSYNC B0 ;  /* 0x0000000000007941 */ /* 0x000fea0003800000 */
.L_x_423:
        /* <DEDUP_REMOVED lines=15> */
.L_x_426:
[----:B------:R-:W-:Y:S05]  /*1d4e0*/  BSYNC B0 ;  /* 0x0000000000007941 */ /* 0x000fea0003800000 */
.L_x_425:
[----:B------:R-:W-:Y:S01]  /*1d4f0*/  IADD3 R40, R40, 0x60, RZ ;  /* 0x0000006028287810 */ /* 0x000fe20007ffe0ff */
[----:B---3--:R3:W1:Y:S03]  /*1d500*/  SHFL.IDX PT, R9, R37, 0x3, 0x181f ;  /* 0x00781f0025097f89 */ /* 0x00866600000e0000 */
[----:B------:R-:W-:Y:S01]  /*1d510*/  ISETP.GE.AND P0, PT, R40, R3, PT ;  /* 0x000000032800720c */ /* 0x000fe20003f06270 */
[----:B------:R3:W2:-:S12]  /*1d520*/  SHFL.IDX PT, R8, R38, 0x3, 0x181f ;  /* 0x00781f0026087f89 */ /* 0x00069800000e0000 */
[----:B------:R-:W-:Y:S05]  /*1d530*/  @P0 EXIT ;  /* 0x000000000000094d */ /* 0x000fea0003800000 */
[----:B------:R-:W-:-:S13]  /*1d540*/  ISETP.GE.AND P0, PT, R0, c[0x0][0x3c8], PT ;  /* 0x0000f20000007a0c */ /* 0x000fda0003f06270 */
[----:B-12---:R-:W-:-:S05]  /*1d550*/  @!P0 IMAD.WIDE R2, R0, 0x2, R8 ;  /* 0x0000000200028825 */ /* 0x006fca00078e0208 */
        /* <DEDUP_REMOVED lines=9> */
.L_x_419:
        /* <DEDUP_REMOVED lines=18> */
.L_x_427:
        /* <DEDUP_REMOVED lines=19> */
[----:B------:R-:W-:-:S04]  /*1d840*/  IMAD.WIDE.U32 R12, R219, c[0x0][0x490], R12 ;  /* 0x00012400db0c7a25 */ /* 0x000fc800078e000c */
[----:B------:R-:W-:Y:S01]  /*1d850*/  IMAD R14, R4, c[0x0][0x498], RZ ;  /* 0x00012600040e7a24 */ /* 0x000fe200078e02ff */
[----:B------:R-:W-:-:S03]  /*1d860*/  IADD3 R13, R3, R13, RZ ;  /* 0x0000000d030d7210 */ /* 0x000fc60007ffe0ff */
[----:B------:R-:W-:Y:S02]  /*1d870*/  IMAD R3, R221, c[0x0][0x49c], R14 ;  /* 0x00012700dd037a24 */ /* 0x000fe400078e020e */
[----:B------:R-:W-:-:S04]  /*1d880*/  @P0 IMAD.HI.U32 R5, R7, c[0x0][0x4ec], RZ ;  /* 0x00013b0007050a27 */ /* 0x000fc800078e00ff */
[----:B------:R-:W-:Y:S01]  /*1d890*/  IMAD.WIDE.U32 R12, R221, c[0x0][0x498], R12 ;  /* 0x00012600dd0c7a25 */ /* 0x000fe200078e000c */
[----:B------:R-:W-:-:S04]  /*1d8a0*/  @P0 SHF.R.U32.HI R6, RZ, c[0x0][0x4f0], R5 ;  /* 0x00013c00ff060a19 */ /* 0x000fc80000011605 */
[--C-:B------:R-:W-:Y:S01]  /*1d8b0*/  SHF.R.S32.HI R5, RZ, 0x1f, R6.reuse ;  /* 0x0000001fff057819 */ /* 0x100fe20000011406 */
[----:B------:R-:W-:Y:S01]  /*1d8c0*/  IMAD.MOV R10, RZ, RZ, -R6 ;  /* 0x000000ffff0a7224 */ /* 0x000fe200078e0a06 */
[----:B------:R-:W-:-:S03]  /*1d8d0*/  IADD3 R12, P0, R6, R12, RZ ;  /* 0x0000000c060c7210 */ /* 0x000fc60007f1e0ff */
[----:B------:R-:W-:Y:S01]  /*1d8e0*/  IMAD R10, R10, c[0x0][0x4e8], R7 ;  /* 0x00013a000a0a7a24 */ /* 0x000fe200078e0207 */
[----:B------:R-:W-:-:S04]  /*1d8f0*/  IADD3.X R13, R5, R13, R3, P0, !PT ;  /* 0x0000000d050d7210 */ /* 0x000fc800007fe403 */
[----:B------:R-:W-:Y:S01]  /*1d900*/  SHF.R.S32.HI R6, RZ, 0x1f, R10 ;  /* 0x0000001fff067819 */ /* 0x000fe2000001140a */
[----:B------:R-:W-:-:S04]  /*1d910*/  IMAD.WIDE.U32 R12, R10, c[0x0][0x488], R12 ;  /* 0x000122000a0c7a25 */ /* 0x000fc800078e000c */
[----:B------:R-:W-:Y:S01]  /*1d920*/  IMAD R3, R6, c[0x0][0x488], RZ ;  /* 0x0001220006037a24 */ /* 0x000fe200078e02ff */
[----:B------:R-:W-:-:S03]  /*1d930*/  LEA R6, P0, R12, c[0x0][0x450], 0x2 ;  /* 0x000114000c067a11 */ /* 0x000fc600078010ff */
[----:B------:R-:W-:-:S05]  /*1d940*/  IMAD R3, R10, c[0x0][0x48c], R3 ;  /* 0x000123000a037a24 */ /* 0x000fca00078e0203 */
[----:B------:R-:W-:-:S04]  /*1d950*/  IADD3 R3, R13, R3, RZ ;  /* 0x000000030d037210 */ /* 0x000fc80007ffe0ff */
[----:B------:R-:W-:Y:S02]  /*1d960*/  LEA.HI.X R7, R12, c[0x0][0x454], R3, 0x2, P0 ;  /* 0x000115000c077a11 */ /* 0x000fe400000f1403 */
[----:B------:R-:W-:-:S05]  /*1d970*/  MOV R3, 0xff800000 ;  /* 0xff80000000037802 */ /* 0x000fca0000000f00 */
[----:B------:R1:W-:Y:S02]  /*1d980*/  STG.E [R6.64], R3 ;  /* 0x0000000306007986 */ /* 0x0003e4000c101910 */
.L_x_429:
[----:B------:R-:W-:Y:S05]  /*1d990*/  BSYNC B0 ;  /* 0x0000000000007941 */ /* 0x000fea0003800000 */
.L_x_428:
[----:B------:R-:W2:Y:S01]  /*1d9a0*/  S2R R5, SR_CTAID.X ;  /* 0x0000000000057919 */ /* 0x000ea20000002500 */
[----:B-1----:R-:W-:Y:S01]  /*1d9b0*/  SHF.R.S32.HI R3, RZ, 0x1f, R0 ;  /* 0x0000001fff037819 */ /* 0x002fe20000011400 */
[----:B------:R-:W-:Y:S01]  /*1d9c0*/  IMAD R7, R9, c[0x0][0x3a0], RZ ;  /* 0x0000e80009077a24 */ /* 0x000fe200078e02ff */
[----:B------:R-:W-:Y:S01]  /*1d9d0*/  BSSY B0, `(.L_x_430) ;  /* 0x0000036000007945 */ /* 0x000fe20003800000 */
[----:B------:R-:W-:Y:S01]  /*1d9e0*/  IMAD.WIDE.U32 R10, R8, c[0x0][0x3a0], RZ ;  /* 0x0000e800080a7a25 */ /* 0x000fe200078e00ff */
[----:B------:R-:W-:-:S03]  /*1d9f0*/  LEA.HI R3, R3, R0, RZ, 0x3 ;  /* 0x0000000003037211 */ /* 0x000fc600078f18ff */
[----:B------:R-:W-:Y:S01]  /*1da00*/  IMAD R6, R8, c[0x0][0x3a4], R7 ;  /* 0x0000e90008067a24 */ /* 0x000fe200078e0207 */
[----:B------:R-:W-:Y:S01]  /*1da10*/  LOP3.LUT R9, R3, 0xfffffff8, RZ, 0xc0, !PT ;  /* 0xfffffff803097812 */ /* 0x000fe200078ec0ff */
[----:B------:R-:W-:Y:S01]  /*1da20*/  IMAD R218, R218, c[0x0][0x3e8], RZ ;  /* 0x0000fa00dada7a24 */ /* 0x000fe200078e02ff */
[----:B------:R-:W-:Y:S01]  /*1da30*/  MOV R7, c[0x0][0x4e8] ;  /* 0x00013a0000077a02 */ /* 0x000fe20000000f00 */
[----:B------:R-:W-:Y:S01]  /*1da40*/  IMAD R4, R4, c[0x0][0x3f0], RZ ;  /* 0x0000fc0004047a24 */ /* 0x000fe200078e02ff */
[----:B------:R-:W-:Y:S01]  /*1da50*/  IADD3 R9, -R9, R0, RZ ;  /* 0x0000000009097210 */ /* 0x000fe20007ffe1ff */
[----:B------:R-:W-:Y:S01]  /*1da60*/  IMAD R218, R219, c[0x0][0x3ec], R218 ;  /* 0x0000fb00dbda7a24 */ /* 0x000fe200078e02da */
[----:B------:R-:W-:Y:S01]  /*1da70*/  SHF.R.S32.HI R0, RZ, 0x3, R3 ;  /* 0x00000003ff007819 */ /* 0x000fe20000011403 */
[----:B------:R-:W-:Y:S01]  /*1da80*/  IMAD R4, R221, c[0x0][0x3f4], R4 ;  /* 0x0000fd00dd047a24 */ /* 0x000fe200078e0204 */
[----:B------:R-:W-:Y:S01]  /*1da90*/  ISETP.NE.AND P0, PT, R7, 0x1, PT ;  /* 0x000000010700780c */ /* 0x000fe20003f05270 */
[----:B-----5:R-:W-:Y:S01]  /*1daa0*/  IMAD R2, R2, c[0x0][0x4e8], RZ ;  /* 0x00013a0002027a24 */ /* 0x020fe200078e02ff */
[----:B------:R-:W-:Y:S01]  /*1dab0*/  IADD3 R11, R11, R6, RZ ;  /* 0x000000060b0b7210 */ /* 0x000fe20007ffe0ff */
[C---:B------:R-:W-:Y:S01]  /*1dac0*/  IMAD R6, R9.reuse, 0x20, R0 ;  /* 0x0000002009067824 */ /* 0x040fe200078e0200 */
[----:B------:R-:W-:-:S03]  /*1dad0*/  SHF.L.U32 R9, R9, 0x3, RZ ;  /* 0x0000000309097819 */ /* 0x000fc600000006ff */
[----:B------:R-:W-:Y:S01]  /*1dae0*/  IMAD.WIDE.U32 R10, R219, c[0x0][0x3e8], R10 ;  /* 0x0000fa00db0a7a25 */ /* 0x000fe200078e000a */
[C---:B--2---:R-:W-:Y:S02]  /*1daf0*/  LEA R6, R5.reuse, R6, 0x7 ;  /* 0x0000000605067211 */ /* 0x044fe400078e38ff */
[----:B------:R-:W-:Y:S02]  /*1db00*/  LEA R5, R5, R0, 0x7 ;  /* 0x0000000005057211 */ /* 0x000fe400078e38ff */
[----:B------:R-:W-:Y:S01]  /*1db10*/  IADD3 R11, R218, R11, RZ ;  /* 0x0000000bda0b7210 */ /* 0x000fe20007ffe0ff */
[----:B------:R-:W-:Y:S01]  /*1db20*/  @P0 IMAD.HI.U32 R3, R6, c[0x0][0x4ec], RZ ;  /* 0x00013b0006030a27 */ /* 0x000fe200078e00ff */
[----:B------:R-:W-:-:S03]  /*1db30*/  IADD3 R0, R9, 0x40, RZ ;  /* 0x0000004009007810 */ /* 0x000fc60007ffe0ff */
        /* <DEDUP_REMOVED lines=10> */
[----:B------:R-:W-:Y:S02]  /*1dbe0*/  IMAD R7, R7, c[0x0][0x3e4], R8 ;  /* 0x0000f90007077a24 */ /* 0x000fe400078e0208 */
[----:B------:R-:W-:Y:S02]  /*1dbf0*/  IMAD R4, R4, c[0x0][0x3d8], RZ ;  /* 0x0000f60004047a24 */ /* 0x000fe400078e02ff */
[----:B------:R-:W-:Y:S02]  /*1dc00*/  IMAD.IADD R11, R11, 0x1, R7 ;  /* 0x000000010b0b7824 */ /* 0x000fe400078e0207 */
[C---:B------:R-:W-:Y:S02]  /*1dc10*/  IMAD R4, R3.reuse, c[0x0][0x3dc], R4 ;  /* 0x0000f70003047a24 */ /* 0x040fe400078e0204 */
[----:B------:R-:W-:-:S05]  /*1dc20*/  IMAD.WIDE.U32 R10, R3, c[0x0][0x3d8], R10 ;  /* 0x0000f600030a7a25 */ /* 0x000fca00078e000a */
[----:B------:R-:W-:Y:S02]  /*1dc30*/  IADD3 R3, R11, R4, RZ ;  /* 0x000000040b037210 */ /* 0x000fe40007ffe0ff */
        /* <DEDUP_REMOVED lines=15> */
.L_x_431:
[----:B------:R-:W-:Y:S05]  /*1dd30*/  BSYNC B0 ;  /* 0x0000000000007941 */ /* 0x000fea0003800000 */
.L_x_430:
        /* <DEDUP_REMOVED lines=15> */
.L_x_433:
[----:B------:R-:W-:Y:S05]  /*1de30*/  BSYNC B0 ;  /* 0x0000000000007941 */ /* 0x000fea0003800000 */
.L_x_432:
        /* <DEDUP_REMOVED lines=15> */
.L_x_435:
[----:B------:R-:W-:Y:S05]  /*1df30*/  BSYNC B0 ;  /* 0x0000000000007941 */ /* 0x000fea0003800000 */
.L_x_434:
        /* <DEDUP_REMOVED lines=16> */
.L_x_436:
        /* <DEDUP_REMOVED lines=12> */
.L_x_3763:


//--------------------- .text._ZN7cutlass13device_kernelIN5flash19enable_sm80_to_sm89INS1_16FlashAttnFwdSm80INS1_25CollectiveMainloopFwdSm80ILi8ELi1ELb1EN4cute5tupleIJNS5_1CILi128EEES8_S8_EEELi128ENS_10bfloat16_tEfNS_4arch4Sm80ELb1ELb0ELb1ELb0ELb0ELb0ELb1ELb0EEENS1_21CollectiveEpilogueFwdIS9_NS6_IJNS7_ILi1EEESF_SF_EEESA_SC_Li256ELb0ELb1ELb0ELb0EEENS1_30DynamicPersistentTileSchedulerILi256ELi256ELb0ELb1ELb0EEEEEEEEEvNT_6ParamsE --------------------------
	.section	.text._ZN7cutlass13device_kernelIN5flash19enable_sm80_to_sm89INS1_16FlashAttnFwdSm80INS1_25CollectiveMainloopFwdSm80ILi8ELi1ELb1EN4cute5tupleIJNS5_1CILi128EEES8_S8_EEELi128ENS_10bfloat16_tEfNS_4arch4Sm80ELb1ELb0ELb1ELb0ELb0ELb0ELb1ELb0EEENS1_21CollectiveEpilogueFwdIS9_NS6_IJNS7_ILi1EEESF_SF_EEESA_SC_Li256ELb0ELb1ELb0ELb0EEENS1_30DynamicPersistentTileSchedulerILi256ELi256ELb0ELb1ELb0EEEEEEEEEvNT_6ParamsE,"ax",@progbits
	.sectioninfo	@"SHI_REGISTERS=255"
	.align	128
.text._ZN7cutlass13device_kernelIN5flash19enable_sm80_to_sm89INS1_16FlashAttnFwdSm80INS1_25CollectiveMainloopFwdSm80ILi8ELi1ELb1EN4cute5tupleIJNS5_1CILi128EEES8_S8_EEELi128ENS_10bfloat16_tEfNS_4arch4Sm80ELb1ELb0ELb1ELb0ELb0ELb0ELb1ELb0EEENS1_21CollectiveEpilogueFwdIS9_NS6_IJNS7_ILi1EEESF_SF_EEESA_SC_Li256ELb0ELb1ELb0ELb0EEENS1_30DynamicPersistentTileSchedulerILi256ELi256ELb0ELb1ELb0EEEEEEEEEvNT_6ParamsE:
        .type           _ZN7cutlass13device_kernelIN5flash19enable_sm80_to_sm89INS1_16FlashAttnFwdSm80INS1_25CollectiveMainloopFwdSm80ILi8ELi1ELb1EN4cute5tupleIJNS5_1CILi128EEES8_S8_EEELi128ENS_10bfloat16_tEfNS_4arch4Sm80ELb1ELb0ELb1ELb0ELb0ELb0ELb1ELb0EEENS1_21CollectiveEpilogueFwdIS9_NS6_IJNS7_ILi1EEESF_SF_EEESA_SC_Li256ELb0ELb1ELb0ELb0EEENS1_30DynamicPersistentTileSchedulerILi256ELi256ELb0ELb1ELb0EEEEEEEEEvNT_6ParamsE,@function
        .size           _ZN7cutlass13device_kernelIN5flash19enable_sm80_to_sm89INS1_16FlashAttnFwdSm80INS1_25CollectiveMainloopFwdSm80ILi8ELi1ELb1EN4cute5tupleIJNS5_1CILi128EEES8_S8_EEELi128ENS_10bfloat16_tEfNS_4arch4Sm80ELb1ELb0ELb1ELb0ELb0ELb0ELb1ELb0EEENS1_21CollectiveEpilogueFwdIS9_NS6_IJNS7_ILi1EEESF_SF_EEESA_SC_Li256ELb0ELb1ELb0ELb0EEENS1_30DynamicPersistentTileSchedulerILi256ELi256ELb0ELb1ELb0EEEEEEEEEvNT_6ParamsE,(.L_x_3764 - _ZN7cutlass13device_kernelIN5flash19enable_sm80_to_sm89INS1_16FlashAttnFwdSm80INS1_25CollectiveMainloopFwdSm80ILi8ELi1ELb1EN4cute5tupleIJNS5_1CILi128EEES8_S8_EEELi128ENS_10bfloat16_tEfNS_4arch4Sm80ELb1ELb0ELb1ELb0ELb0ELb0ELb1ELb0EEENS1_21CollectiveEpilogueFwdIS9_NS6_IJNS7_ILi1EEESF_SF_EEESA_SC_Li256ELb0ELb1ELb0ELb0EEENS1_30DynamicPersistentTileSchedulerILi256ELi256ELb0ELb1ELb0EEEEEEEEEvNT_6ParamsE)
        .other          _ZN7cutlass13device_kernelIN5flash19enable_sm80_to_sm89INS1_16FlashAttnFwdSm80INS1_25CollectiveMainloopFwdSm80ILi8ELi1ELb1EN4cute5tupleIJNS5_1CILi128EEES8_S8_EEELi128ENS_10bfloat16_tEfNS_4arch4Sm80ELb1ELb0ELb1ELb0ELb0ELb0ELb1ELb0EEENS1_21CollectiveEpilogueFwdIS9_NS6_IJNS7_ILi1EEESF_SF_EEESA_SC_Li256ELb0ELb1ELb0ELb0EEENS1_30DynamicPersistentTileSchedulerILi256ELi256ELb0ELb1ELb0EEEEEEEEEvNT_6ParamsE,@"STO_CUDA_ENTRY STV_DEFAULT"
_ZN7cutlass13device_kernelIN5flash19enable_sm80_to_sm89INS1_16FlashAttnFwdSm80INS1_25CollectiveMainloopFwdSm80ILi8ELi1ELb1EN4cute5tupleIJNS5_1CILi128EEES8_S8_EEELi128ENS_10bfloat16_tEfNS_4arch4Sm80ELb1ELb0ELb1ELb0ELb0ELb0ELb1ELb0EEENS1_21CollectiveEpilogueFwdIS9_NS6_IJNS7_ILi1EEESF_SF_EEESA_SC_Li256ELb0ELb1ELb0ELb0EEENS1_30DynamicPersistentTileSchedulerILi256ELi256ELb0ELb1ELb0EEEEEEEEEvNT_6ParamsE:
[----:B------:R-:W-:-:S03]  /*0000*/  MOV R1, c[0x0][0x28] ;  /* 0x00000a0000017a02 */ /* 0x000fc60000000f00 */
[----:B------:R-:W1:Y:S01]  /*0010*/  S2R R20, SR_TID.X ;  /* 0x0000000000147919 */ /* 0x000e620000002100 */
[----:B------:R-:W-:-:S03]  /*0020*/  IADD3 R1, R1, -0x78, RZ ;  /* 0xffffff8801017810 */ /* 0x000fc60007ffe0ff */
[----:B------:R-:W2:Y:S01]  /*0030*/  S2R R14, SR_CTAID.X ;  /* 0x00000000000e7919 */ /* 0x000ea20000002500 */
[----:B-1----:R-:W-:-:S05]  /*0040*/  SHF.R.U32.HI R2, RZ, 0x5, R20 ;  /* 0x00000005ff027819 */ /* 0x002fca0000011614 */
[----:B------:R-:W1:Y:S02]  /*0050*/  SHFL.IDX PT, R0, R2, RZ, 0x1f ;  /* 0x00001fff02007589 */ /* 0x000e6400000e0000 */
[----:B-1----:R-:W-:Y:S02]  /*0060*/  ISETP.GE.AND P0, PT, R0, 0x1, PT ;  /* 0x000000010000780c */ /* 0x002fe40003f06270 */
[----:B------:R1:W-:Y:S11]  /*0070*/  STL [R1+0x70], R0 ;  /* 0x0000700001007387 */ /* 0x0003f60000100800 */
[----:B------:R-:W-:Y:S06]  /*0080*/  @P0 BAR.ARV 0x4, 0x100 ;  /* 0x0104000000000b1d */ /* 0x000fec0000002000 */
[----:B--2---:R-:W-:-:S13]  /*0090*/  ISETP.GE.AND P0, PT, R14, c[0x0][0x538], PT ;  /* 0x00014e000e007a0c */ /* 0x004fda0003f06270 */
[----:B------:R-:W-:Y:S05]  /*00a0*/  @P0 EXIT ;  /* 0x000000000000094d */ /* 0x000fea0003800000 */
[----:B-1----:R-:W-:Y:S01]  /*00b0*/  SHF.R.S32.HI R11, RZ, 0x1f, R20 ;  /* 0x0000001fff0b7819 */ /* 0x002fe20000011414 */
[----:B------:R-:W-:-:S03]  /*00c0*/  ULDC.64 UR6, c[0x0][0x118] ;  /* 0x0000460000067ab9 */ /* 0x000fc60000000a00 */
[CC--:B------:R-:W-:Y:S02]  /*00d0*/  LEA.HI R12, R11.reuse, R20.reuse, RZ, 0x3 ;  /* 0x000000140b0c7211 */ /* 0x0c0fe400078f18ff */
[CC--:B------:R-:W-:Y:S02]  /*00e0*/  LEA.HI R2, R11.reuse, R20.reuse, RZ, 0x4 ;  /* 0x000000140b027211 */ /* 0x0c0fe400078f20ff */
[----:B------:R-:W-:Y:S02]  /*00f0*/  LEA.HI R13, R11, R20, RZ, 0x2 ;  /* 0x000000140b0d7211 */ /* 0x000fe400078f10ff */
[----:B------:R-:W-:Y:S02]  /*0100*/  SHF.R.S32.HI R17, RZ, 0x3, R12 ;  /* 0x00000003ff117819 */ /* 0x000fe4000001140c */
[----:B------:R-:W-:Y:S02]  /*0110*/  SHF.R.S32.HI R4, RZ, 0x4, R2 ;  /* 0x00000004ff047819 */ /* 0x000fe40000011402 */
[----:B------:R-:W-:Y:S01]  /*0120*/  LOP3.LUT R0, R2, 0xfffffff0, RZ, 0xc0, !PT ;  /* 0xfffffff002007812 */ /* 0x000fe200078ec0ff */
[----:B------:R-:W-:Y:S01]  /*0130*/  IMAD.SHL.U32 R7, R17, 0x40, RZ ;  /* 0x0000004011077824 */ /* 0x000fe200078e00ff */
[----:B------:R-:W-:-:S02]  /*0140*/  LOP3.LUT R3, R12, 0xfffffff8, RZ, 0xc0, !PT ;  /* 0xfffffff80c037812 */ /* 0x000fc400078ec0ff */
[--C-:B------:R-:W-:Y:S01]  /*0150*/  SHF.R.S32.HI R8, RZ, 0x2, R13.reuse ;  /* 0x00000002ff087819 */ /* 0x100fe2000001140d */
[C---:B------:R-:W-:Y:S01]  /*0160*/  IMAD.IADD R0, R20.reuse, 0x1, -R0 ;  /* 0x0000000114007824 */ /* 0x040fe200078e0a00 */
[----:B------:R-:W-:Y:S01]  /*0170*/  SHF.R.S32.HI R5, RZ, 0x1f, R13 ;  /* 0x0000001fff057819 */ /* 0x000fe2000001140d */
[----:B------:R-:W-:Y:S01]  /*0180*/  IMAD.IADD R6, R20, 0x1, -R3 ;  /* 0x0000000114067824 */ /* 0x000fe200078e0a03 */
[----:B------:R-:W-:Y:S02]  /*0190*/  LEA.HI R2, R2, R4, RZ, 0x1 ;  /* 0x0000000402027211 */ /* 0x000fe400078f08ff */
[----:B------:R-:W-:Y:S01]  /*01a0*/  LEA.HI R3, R5, R8, RZ, 0x3 ;  /* 0x0000000805037211 */ /* 0x000fe200078f18ff */
[----:B------:R-:W-:Y:S01]  /*01b0*/  IMAD.SHL.U32 R18, R6, 0x8, RZ ;  /* 0x0000000806127824 */ /* 0x000fe200078e00ff */
[----:B------:R-:W-:Y:S01]  /*01c0*/  LOP3.LUT R5, R2, 0xfffffffe, RZ, 0xc0, !PT ;  /* 0xfffffffe02057812 */ /* 0x000fe200078ec0ff */
[----:B------:R-:W-:Y:S01]  /*01d0*/  IMAD.SHL.U32 R9, R6, 0x40, RZ ;  /* 0x0000004006097824 */ /* 0x000fe200078e00ff */
[----:B------:R-:W-:-:S02]  /*01e0*/  LOP3.LUT R2, R7, 0x1c0, RZ, 0xc0, !PT ;  /* 0x000001c007027812 */ /* 0x000fc400078ec0ff */
[----:B------:R-:W-:Y:S01]  /*01f0*/  SHF.R.S32.HI R7, RZ, 0x1f, R0 ;  /* 0x0000001fff077819 */ /* 0x000fe20000011400 */
[----:B------:R-:W-:Y:S01]  /*0200*/  IMAD.IADD R201, R4, 0x1, -R5 ;  /* 0x0000000104c97824 */ /* 0x000fe200078e0a05 */
[----:B------:R-:W-:Y:S02]  /*0210*/  LOP3.LUT R3, R3, 0xfffffff8, RZ, 0xc0, !PT ;  /* 0xfffffff803037812 */ /* 0x000fe400078ec0ff */
[----:B------:R-:W-:Y:S02]  /*0220*/  LEA.HI R200, R7, R0, RZ, 0x3 ;  /* 0x0000000007c87211 */ /* 0x000fe400078f18ff */
[----:B------:R-:W-:Y:S01]  /*0230*/  LOP3.LUT R4, R2, 0x38, R18, 0xf8, !PT ;  /* 0x0000003802047812 */ /* 0x000fe200078ef812 */
[----:B------:R-:W-:Y:S01]  /*0240*/  IMAD.IADD R7, R8, 0x1, -R3 ;  /* 0x0000000108077824 */ /* 0x000fe200078e0a03 */
[----:B------:R-:W-:Y:S02]  /*0250*/  SHF.R.U32.HI R3, RZ, 0x3, R2 ;  /* 0x00000003ff037819 */ /* 0x000fe40000011602 */
[C---:B------:R-:W-:Y:S01]  /*0260*/  LOP3.LUT R2, R200.reuse, 0xfffffff8, RZ, 0xc0, !PT ;  /* 0xfffffff8c8027812 */ /* 0x040fe200078ec0ff */
[----:B------:R-:W-:Y:S01]  /*0270*/  IMAD.SHL.U32 R200, R200, 0x40, RZ ;  /* 0x00000040c8c87824 */ /* 0x000fe200078e00ff */
[----:B------:R-:W-:-:S02]  /*0280*/  LEA.HI R10, R11, R20, RZ, 0x5 ;  /* 0x000000140b0a7211 */ /* 0x000fc400078f28ff */
[----:B------:R-:W-:Y:S01]  /*0290*/  LOP3.LUT R8, R4, R3, RZ, 0x3c, !PT ;  /* 0x0000000304087212 */ /* 0x000fe200078e3cff */
[----:B------:R-:W-:Y:S01]  /*02a0*/  IMAD.IADD R5, R0, 0x1, -R2 ;  /* 0x0000000100057824 */ /* 0x000fe200078e0a02 */
[----:B------:R-:W-:Y:S02]  /*02b0*/  LOP3.LUT R2, R10, 0xffffffe0, RZ, 0xc0, !PT ;  /* 0xffffffe00a027812 */ /* 0x000fe400078ec0ff */
[----:B------:R-:W-:Y:S02]  /*02c0*/  LOP3.LUT R0, R9, 0x1c0, RZ, 0xc0, !PT ;  /* 0x000001c009007812 */ /* 0x000fe400078ec0ff */
[----:B------:R-:W-:Y:S01]  /*02d0*/  SHF.R.S32.HI R224, RZ, 0x5, R10 ;  /* 0x00000005ffe07819 */ /* 0x000fe2000001140a */
[----:B------:R-:W-:Y:S01]  /*02e0*/  IMAD.IADD R16, R20, 0x1, -R2 ;  /* 0x0000000114107824 */ /* 0x000fe200078e0a02 */
[----:B------:R-:W-:Y:S02]  /*02f0*/  SHF.R.S32.HI R3, RZ, 0x1f, R10 ;  /* 0x0000001fff037819 */ /* 0x000fe4000001140a */
[----:B------:R-:W-:Y:S01]  /*0300*/  LOP3.LUT R4, R0, 0x8, R12, 0xf8, !PT ;  /* 0x0000000800047812 */ /* 0x000fe200078ef80c */
[----:B------:R-:W-:Y:S01]  /*0310*/  IMAD.MOV.U32 R12, RZ, RZ, 0x10 ;  /* 0x00000010ff0c7424 */ /* 0x000fe200078e00ff */
[----:B------:R-:W-:-:S02]  /*0320*/  SHF.R.U32.HI R2, RZ, 0x3, R0 ;  /* 0x00000003ff027819 */ /* 0x000fc40000011600 */
[----:B------:R-:W-:Y:S01]  /*0330*/  LEA.HI R9, R11, R20, RZ, 0x6 ;  /* 0x000000140b097211 */ /* 0x000fe200078f30ff */
[----:B------:R-:W-:Y:S01]  /*0340*/  IMAD.MOV.U32 R11, RZ, RZ, 0x20 ;  /* 0x00000020ff0b7424 */ /* 0x000fe200078e00ff */
[----:B------:R-:W-:Y:S02]  /*0350*/  LEA.HI R0, R3, R224, RZ, 0x3 ;  /* 0x000000e003007211 */ /* 0x000fe400078f18ff */
[----:B------:R-:W-:Y:S02]  /*0360*/  SHF.R.S32.HI R3, RZ, 0x1f, R16 ;  /* 0x0000001fff037819 */ /* 0x000fe40000011410 */
[----:B------:R-:W-:Y:S01]  /*0370*/  LOP3.LUT R10, R4, R2, RZ, 0x3c, !PT ;  /* 0x00000002040a7212 */ /* 0x000fe200078e3cff */
[----:B------:R-:W-:Y:S01]  /*0380*/  IMAD.SHL.U32 R2, R9, 0x8, RZ ;  /* 0x0000000809027824 */ /* 0x000fe200078e00ff */
[----:B------:R-:W-:Y:S02]  /*0390*/  LOP3.LUT R0, R0, 0xffffff8, RZ, 0xc0, !PT ;  /* 0x0ffffff800007812 */ /* 0x000fe400078ec0ff */
[----:B------:R-:W-:-:S02]  /*03a0*/  LEA.HI R9, R3, R16, RZ, 0x2 ;  /* 0x0000001003097211 */ /* 0x000fc400078f10ff */
[----:B------:R-:W-:Y:S02]  /*03b0*/  LOP3.LUT R3, R7, 0x1, RZ, 0xc0, !PT ;  /* 0x0000000107037812 */ /* 0x000fe400078ec0ff */
[----:B------:R-:W-:Y:S01]  /*03c0*/  LOP3.LUT R8, R8, 0x7ffffe00, R2, 0xf8, !PT ;  /* 0x7ffffe0008087812 */ /* 0x000fe200078ef802 */
[----:B------:R-:W-:Y:S01]  /*03d0*/  IMAD.IADD R2, R224, 0x1, -R0 ;  /* 0x00000001e0027824 */ /* 0x000fe200078e0a00 */
[----:B------:R-:W-:Y:S02]  /*03e0*/  SHF.R.S32.HI R0, RZ, 0x2, R9 ;  /* 0x00000002ff007819 */ /* 0x000fe40000011409 */
[----:B------:R-:W-:Y:S01]  /*03f0*/  ISETP.NE.U32.AND P0, PT, R3, 0x1, PT ;  /* 0x000000010300780c */ /* 0x000fe20003f05070 */
[----:B------:R-:W-:Y:S01]  /*0400*/  IMAD.SHL.U32 R3, R5, 0x40, RZ ;  /* 0x0000004005037824 */ /* 0x000fe200078e00ff */
[----:B------:R-:W-:Y:S01]  /*0410*/  LOP3.LUT R4, R13, 0xfffffffc, RZ, 0xc0, !PT ;  /* 0xfffffffc0d047812 */ /* 0x000fe200078ec0ff */
[----:B------:R-:W-:Y:S01]  /*0420*/  IMAD R15, R2, 0x10, R0 ;  /* 0x00000010020f7824 */ /* 0x000fe200078e0200 */
[----:B------:R-:W-:Y:S01]  /*0430*/  LOP3.LUT P4, RZ, R5, 0x2, RZ, 0xc0, !PT ;  /* 0x0000000205ff7812 */ /* 0x000fe2000788c0ff */
[----:B------:R-:W-:Y:S01]  /*0440*/  IMAD.SHL.U32 R2, R201, 0x8, RZ ;  /* 0x00000008c9027824 */ /* 0x000fe200078e00ff */
[----:B------:R-:W-:Y:S01]  /*0450*/  LOP3.LUT R0, R3, 0x1c0, RZ, 0xc0, !PT ;  /* 0x000001c003007812 */ /* 0x000fe200078ec0ff */
[----:B------:R-:W-:Y:S01]  /*0460*/  IMAD.IADD R3, R20, 0x1, -R4 ;  /* 0x0000000114037824 */ /* 0x000fe200078e0a04 */
[----:B------:R-:W-:Y:S01]  /*0470*/  LOP3.LUT P3, RZ, R5, 0x4, RZ, 0xc0, !PT ;  /* 0x0000000405ff7812 */ /* 0x000fe2000786c0ff */
[----:B------:R-:W-:Y:S01]  /*0480*/  IMAD.SHL.U32 R4, R7, 0x40, RZ ;  /* 0x0000004007047824 */ /* 0x000fe200078e00ff */
[----:B------:R-:W-:Y:S01]  /*0490*/  LOP3.LUT R5, R0, 0x8, R2, 0xf8, !PT ;  /* 0x0000000800057812 */ /* 0x000fe200078ef802 */
[----:B------:R-:W-:Y:S01]  /*04a0*/  STL [R1+0x74], R15 ;  /* 0x0000740f01007387 */ /* 0x000fe20000100800 */
[----:B------:R-:W-:Y:S01]  /*04b0*/  SHF.R.U32.HI R2, RZ, 0x3, R0 ;  /* 0x00000003ff027819 */ /* 0x000fe20000011600 */
[----:B------:R-:W-:Y:S01]  /*04c0*/  IMAD R201, R201, 0x200, R10 ;  /* 0x00000200c9c97824 */ /* 0x000fe200078e020a */
[----:B------:R-:W-:Y:S01]  /*04d0*/  LEA.HI R0, R3, R3, RZ, 0x1 ;  /* 0x0000000303007211 */ /* 0x000fe200078f08ff */
[----:B------:R-:W-:Y:S01]  /*04e0*/  STL [R1+0x48], R14 ;  /* 0x0000480e01007387 */ /* 0x000fe20000100800 */
[----:B------:R-:W-:Y:S01]  /*04f0*/  LOP3.LUT R5, R5, R2, RZ, 0x3c, !PT ;  /* 0x0000000205057212 */ /* 0x000fe200078e3cff */
[----:B------:R-:W-:Y:S01]  /*0500*/  IMAD.MOV.U32 R10, RZ, RZ, 0x40 ;  /* 0x00000040ff0a7424 */ /* 0x000fe200078e00ff */
[----:B------:R-:W-:Y:S01]  /*0510*/  LOP3.LUT R0, R0, 0x1ffffffe, RZ, 0xc0, !PT ;  /* 0x1ffffffe00007812 */ /* 0x000fe200078ec0ff */
[----:B------:R-:W-:Y:S01]  /*0520*/  IMAD.SHL.U32 R228, R8, 0x2, RZ ;  /* 0x0000000208e47824 */ /* 0x000fe200078e00ff */
[----:B------:R-:W-:-:S02]  /*0530*/  LOP3.LUT R2, R4, 0x1c0, RZ, 0xc0, !PT ;  /* 0x000001c004027812 */ /* 0x000fc400078ec0ff */
[----:B------:R-:W-:Y:S01]  /*0540*/  R2P PR, R7, 0x6 ;  /* 0x0000000607007804 */ /* 0x000fe20000000000 */
[----:B------:R-:W-:Y:S01]  /*0550*/  IMAD.IADD R7, R3, 0x1, -R0 ;  /* 0x0000000103077824 */ /* 0x000fe200078e0a00 */
[----:B------:R-:W-:Y:S01]  /*0560*/  LEA.HI R0, R2, R2, RZ, 0x1d ;  /* 0x0000000202007211 */ /* 0x000fe200078fe8ff */
[----:B------:R-:W-:Y:S01]  /*0570*/  IMAD R3, R224, 0x200, R3 ;  /* 0x00000200e0037824 */ /* 0x000fe200078e0203 */
[----:B------:R-:W-:Y:S02]  /*0580*/  SEL R2, R12, 0xfffffff0, !P4 ;  /* 0xfffffff00c027807 */ /* 0x000fe40006000000 */
[----:B------:R-:W-:Y:S01]  /*0590*/  SEL R223, R11, 0xffffffe0, !P3 ;  /* 0xffffffe00bdf7807 */ /* 0x000fe20005800000 */
[----:B------:R-:W-:Y:S01]  /*05a0*/  IMAD.U32 R4, R3, 0x2, R0 ;  /* 0x0000000203047824 */ /* 0x000fe200078e0000 */
[----:B------:R-:W-:Y:S01]  /*05b0*/  LOP3.LUT R0, R9, 0x7ffffffc, RZ, 0xc0, !PT ;  /* 0x7ffffffc09007812 */ /* 0x000fe200078ec0ff */
[----:B------:R-:W-:Y:S01]  /*05c0*/  IMAD R3, R6, 0x20, R17 ;  /* 0x0000002006037824 */ /* 0x000fe200078e0211 */
[----:B------:R-:W-:Y:S01]  /*05d0*/  LOP3.LUT R200, R5, 0x7ffffe00, R200, 0xf8, !PT ;  /* 0x7ffffe0005c87812 */ /* 0x000fe200078ef8c8 */
[----:B------:R-:W-:Y:S01]  /*05e0*/  IMAD.IADD R223, R2, 0x1, R223 ;  /* 0x0000000102df7824 */ /* 0x000fe200078e02df */
[----:B------:R-:W-:Y:S01]  /*05f0*/  IADD3 R2, R18, 0x40, RZ ;  /* 0x0000004012027810 */ /* 0x000fe20007ffe0ff */
[----:B------:R-:W-:Y:S01]  /*0600*/  IMAD.IADD R0, R16, 0x1, -R0 ;  /* 0x0000000110007824 */ /* 0x000fe200078e0a00 */
[----:B------:R1:W-:Y:S01]  /*0610*/  STL [R1+0x6c], R3 ;  /* 0x00006c0301007387 */ /* 0x0003e20000100800 */
[----:B------:R-:W-:-:S02]  /*0620*/  SHF.R.S32.HI R19, RZ, 0x1f, R18 ;  /* 0x0000001fff137819 */ /* 0x000fc40000011412 */
[C---:B------:R-:W-:Y:S01]  /*0630*/  LOP3.LUT P6, RZ, R6.reuse, 0x2, RZ, 0xc0, !PT ;  /* 0x0000000206ff7812 */ /* 0x040fe200078cc0ff */
[----:B------:R2:W-:Y:S01]  /*0640*/  STL [R1+0x2c], R2 ;  /* 0x00002c0201007387 */ /* 0x0005e20000100800 */
[----:B------:R-:W-:Y:S01]  /*0650*/  LOP3.LUT P5, RZ, R6, 0x4, RZ, 0xc0, !PT ;  /* 0x0000000406ff7812 */ /* 0x000fe200078ac0ff */
[----:B------:R-:W-:Y:S01]  /*0660*/  IMAD.SHL.U32 R6, R0, 0x2, RZ ;  /* 0x0000000200067824 */ /* 0x000fe200078e00ff */
[----:B------:R-:W-:Y:S01]  /*0670*/  SEL R5, R11, 0xffffffe0, !P1 ;  /* 0xffffffe00b057807 */ /* 0x000fe20004800000 */
[----:B------:R-:W-:Y:S01]  /*0680*/  IMAD R0, R7, 0x8, R15 ;  /* 0x0000000807007824 */ /* 0x000fe200078e020f */
[----:B------:R-:W-:Y:S01]  /*0690*/  LEA R4, R4, 0x80, 0x1 ;  /* 0x0000008004047811 */ /* 0x000fe200078e08ff */
[----:B------:R-:W-:Y:S01]  /*06a0*/  STL.64 [R1+0x8], R18 ;  /* 0x0000081201007387 */ /* 0x000fe20000100a00 */
[----:B------:R-:W-:Y:S02]  /*06b0*/  LEA R200, R200, 0x100, 0x1 ;  /* 0x00000100c8c87811 */ /* 0x000fe400078e08ff */
[----:B------:R-:W-:Y:S01]  /*06c0*/  LEA R201, R201, 0x8100, 0x1 ;  /* 0x00008100c9c97811 */ /* 0x000fe200078e08ff */
[----:B------:R-:W-:Y:S01]  /*06d0*/  IMAD.IADD R8, R4, 0x1, R5 ;  /* 0x0000000104087824 */ /* 0x000fe200078e0205 */
[----:B------:R-:W-:Y:S01]  /*06e0*/  SEL R202, R10, 0xffffffc0, !P5 ;  /* 0xffffffc00aca7807 */ /* 0x000fe20006800000 */
[--C-:B------:R-:W-:Y:S01]  /*06f0*/  IMAD R224, R224, 0x800, R200.reuse ;  /* 0x00000800e0e07824 */ /* 0x100fe200078e02c8 */
[----:B------:R-:W-:Y:S01]  /*0700*/  IADD3 R207, R201, 0x20, RZ ;  /* 0x00000020c9cf7810 */ /* 0x000fe20007ffe0ff */
[----:B------:R-:W-:Y:S01]  /*0710*/  IMAD R223, R223, 0x2, R200 ;  /* 0x00000002dfdf7824 */ /* 0x000fe200078e02c8 */
[C---:B------:R-:W-:Y:S01]  /*0720*/  @P6 IADD3 R207, R201.reuse, -0x20, RZ ;  /* 0xffffffe0c9cf6810 */ /* 0x040fe20007ffe0ff */
[----:B------:R-:W-:-:S03]  /*0730*/  IMAD.IADD R205, R201, 0x1, R202 ;  /* 0x00000001c9cd7824 */ /* 0x000fc600078e02ca */
[C---:B------:R-:W-:Y:S01]  /*0740*/  IADD3 R222, R207.reuse, 0x800, RZ ;  /* 0x00000800cfde7810 */ /* 0x040fe20007ffe0ff */
[----:B------:R-:W-:Y:S01]  /*0750*/  IMAD.IADD R202, R202, 0x1, R207 ;  /* 0x00000001caca7824 */ /* 0x000fe200078e02cf */
[----:B-1----:R-:W-:Y:S02]  /*0760*/  SEL R3, R10, 0xffffffc0, !P2 ;  /* 0xffffffc00a037807 */ /* 0x002fe40005000000 */
[C---:B------:R-:W-:Y:S02]  /*0770*/  IADD3 R221, R207.reuse, 0x1000, RZ ;  /* 0x00001000cfdd7810 */ /* 0x040fe40007ffe0ff */
[----:B--2---:R-:W-:Y:S01]  /*0780*/  SHF.R.S32.HI R2, RZ, 0x1f, R2 ;  /* 0x0000001fff027819 */ /* 0x004fe20000011402 */
[----:B------:R-:W-:Y:S01]  /*0790*/  IMAD.IADD R7, R4, 0x1, R3 ;  /* 0x0000000104077824 */ /* 0x000fe200078e0203 */
[C---:B------:R-:W-:Y:S02]  /*07a0*/  IADD3 R220, R207.reuse, 0x1800, RZ ;  /* 0x00001800cfdc7810 */ /* 0x040fe40007ffe0ff */
[C---:B------:R-:W-:Y:S01]  /*07b0*/  IADD3 R219, R207.reuse, 0x2000, RZ ;  /* 0x00002000cfdb7810 */ /* 0x040fe20007ffe0ff */
[----:B------:R1:W-:Y:S01]  /*07c0*/  STL [R1+0x44], R2 ;  /* 0x0000440201007387 */ /* 0x0003e20000100800 */
[----:B------:R-:W-:-:S02]  /*07d0*/  IADD3 R218, R207, 0x2800, RZ ;  /* 0x00002800cfda7810 */ /* 0x000fc40007ffe0ff */
[C---:B------:R-:W-:Y:S01]  /*07e0*/  IADD3 R217, R207.reuse, 0x3000, RZ ;  /* 0x00003000cfd97810 */ /* 0x040fe20007ffe0ff */
[----:B------:R2:W-:Y:S01]  /*07f0*/  STL [R1+0x40], R6 ;  /* 0x0000400601007387 */ /* 0x0005e20000100800 */
[C---:B------:R-:W-:Y:S02]  /*0800*/  IADD3 R216, R207.reuse, 0x3800, RZ ;  /* 0x00003800cfd87810 */ /* 0x040fe40007ffe0ff */
[C---:B------:R-:W-:Y:S01]  /*0810*/  IADD3 R215, R207.reuse, 0x4000, RZ ;  /* 0x00004000cfd77810 */ /* 0x040fe20007ffe0ff */
[----:B------:R3:W-:Y:S01]  /*0820*/  STL [R1+0x3c], R0 ;  /* 0x00003c0001007387 */ /* 0x0007e20000100800 */
[C---:B------:R-:W-:Y:S02]  /*0830*/  IADD3 R214, R207.reuse, 0x4800, RZ ;  /* 0x00004800cfd67810 */ /* 0x040fe40007ffe0ff */
[C---:B------:R-:W-:Y:S01]  /*0840*/  IADD3 R213, R207.reuse, 0x5000, RZ ;  /* 0x00005000cfd57810 */ /* 0x040fe20007ffe0ff */
[----:B------:R4:W-:Y:S01]  /*0850*/  STL [R1+0x4c], R4 ;  /* 0x00004c0401007387 */ /* 0x0009e20000100800 */
[----:B------:R-:W-:-:S02]  /*0860*/  IADD3 R212, R207, 0x5800, RZ ;  /* 0x00005800cfd47810 */ /* 0x000fc40007ffe0ff */
[C---:B------:R-:W-:Y:S01]  /*0870*/  IADD3 R211, R207.reuse, 0x6000, RZ ;  /* 0x00006000cfd37810 */ /* 0x040fe20007ffe0ff */
[----:B------:R-:W-:Y:S01]  /*0880*/  STL [R1+0x68], R7 ;  /* 0x0000680701007387 */ /* 0x000fe20000100800 */
[C---:B------:R-:W-:Y:S02]  /*0890*/  IADD3 R210, R207.reuse, 0x6800, RZ ;  /* 0x00006800cfd27810 */ /* 0x040fe40007ffe0ff */
[C---:B------:R-:W-:Y:S01]  /*08a0*/  IADD3 R209, R207.reuse, 0x7000, RZ ;  /* 0x00007000cfd17810 */ /* 0x040fe20007ffe0ff */
[----:B------:R-:W-:Y:S01]  /*08b0*/  STL [R1+0x58], R8 ;  /* 0x0000580801007387 */ /* 0x000fe20000100800 */
[----:B------:R-:W-:Y:S02]  /*08c0*/  IADD3 R208, R207, 0x7800, RZ ;  /* 0x00007800cfd07810 */ /* 0x000fe40007ffe0ff */
[----:B-1----:R-:W-:Y:S02]  /*08d0*/  SEL R2, R11, 0xffffffe0, !P4 ;  /* 0xffffffe00b027807 */ /* 0x002fe40006000000 */
[----:B--2---:R-:W-:-:S03]  /*08e0*/  IADD3 R6, R4, -0x10, RZ ;  /* 0xfffffff004067810 */ /* 0x004fc60007ffe0ff */
[----:B------:R-:W-:Y:S01]  /*08f0*/  IMAD.IADD R204, R200, 0x1, R2 ;  /* 0x00000001c8cc7824 */ /* 0x000fe200078e0202 */
[----:B------:R-:W-:Y:S01]  /*0900*/  @P0 IADD3 R6, R4, 0x10, RZ ;  /* 0x0000001004060810 */ /* 0x000fe20007ffe0ff */
[----:B------:R-:W-:Y:S01]  /*0910*/  IMAD.IADD R225, R2, 0x1, R224 ;  /* 0x0000000102e17824 */ /* 0x000fe200078e02e0 */
[----:B---3--:R-:W-:Y:S01]  /*0920*/  SEL R0, R10, 0xffffffc0, !P3 ;  /* 0xffffffc00a007807 */ /* 0x008fe20005800000 */
[----:B----4-:R-:W-:-:S03]  /*0930*/  IMAD.IADD R4, R8, 0x1, R3 ;  /* 0x0000000108047824 */ /* 0x010fc600078e0203 */
[----:B------:R-:W-:Y:S01]  /*0940*/  IADD3 R206, R0, R200, R2 ;  /* 0x000000c800ce7210 */ /* 0x000fe20007ffe002 */
[----:B------:R-:W-:Y:S02]  /*0950*/  IMAD.IADD R203, R200, 0x1, R0 ;  /* 0x00000001c8cb7824 */ /* 0x000fe400078e0200 */
[C---:B------:R-:W-:Y:S01]  /*0960*/  IMAD.IADD R227, R0.reuse, 0x1, R224 ;  /* 0x0000000100e37824 */ /* 0x040fe200078e02e0 */
[----:B------:R1:W-:Y:S01]  /*0970*/  STL [R1+0x64], R4 ;  /* 0x0000640401007387 */ /* 0x0003e20000100800 */
[----:B------:R-:W-:-:S03]  /*0980*/  IMAD.IADD R226, R0, 0x1, R225 ;  /* 0x0000000100e27824 */ /* 0x000fc600078e02e1 */
[----:B------:R2:W-:Y:S01]  /*0990*/  STL [R1+0x50], R6 ;  /* 0x0000500601007387 */ /* 0x0005e20000100800 */
[--C-:B-1----:R-:W-:Y:S02]  /*09a0*/  IMAD.IADD R4, R5, 0x1, R6.reuse ;  /* 0x0000000105047824 */ /* 0x102fe400078e0206 */
[----:B------:R-:W-:Y:S02]  /*09b0*/  IMAD.IADD R5, R3, 0x1, R6 ;  /* 0x0000000103057824 */ /* 0x000fe400078e0206 */
[----:B------:R-:W-:-:S03]  /*09c0*/  IMAD.IADD R2, R4, 0x1, R3 ;  /* 0x0000000104027824 */ /* 0x000fc600078e0203 */
[----:B------:R2:W-:Y:S04]  /*09d0*/  STL [R1+0x60], R5 ;  /* 0x0000600501007387 */ /* 0x0005e80000100800 */
[----:B------:R2:W-:Y:S04]  /*09e0*/  STL [R1+0x54], R4 ;  /* 0x0000540401007387 */ /* 0x0005e80000100800 */
[----:B------:R2:W-:Y:S02]  /*09f0*/  STL [R1+0x5c], R2 ;  /* 0x00005c0201007387 */ /* 0x0005e40000100800 */
.L_x_478:
[----:B--2---:R-:W2:Y:S01]  /*0a00*/  LDL R4, [R1+0x48] ;  /* 0x0000480001047983 */ /* 0x004ea20000100800 */
[----:B------:R-:W-:Y:S01]  /*0a10*/  IMAD.MOV.U32 R0, RZ, RZ, c[0x0][0x560] ;  /* 0x00015800ff007624 */ /* 0x000fe200078e00ff */
[----:B------:R-:W-:Y:S01]  /*0a20*/  YIELD ;  /* 0x0000000000007946 */ /* 0x000fe20003800000 */
[----:B------:R-:W-:Y:S03]  /*0a30*/  BSSY B0, `(.L_x_437) ;  /* 0x0000016000007945 */ /* 0x000fe60003800000 */
[----:B------:R-:W-:-:S13]  /*0a40*/  ISETP.NE.AND P0, PT, R0, 0x1, PT ;  /* 0x000000010000780c */ /* 0x000fda0003f05270 */
[----:B--2---:R-:W-:Y:S01]  /*0a50*/  @P0 IMAD.HI.U32 R0, R4, c[0x0][0x564], RZ ;  /* 0x0001590004000a27 */ /* 0x004fe200078e00ff */
[----:B------:R-:W-:-:S04]  /*0a60*/  MOV R3, R4 ;  /* 0x0000000400037202 */ /* 0x000fc80000000f00 */
[----:B------:R-:W-:-:S04]  /*0a70*/  @P0 SHF.R.U32.HI R3, RZ, c[0x0][0x568], R0 ;  /* 0x00015a00ff030a19 */ /* 0x000fc80000011600 */
[----:B------:R-:W-:Y:S01]  /*0a80*/  ISETP.GE.AND P0, PT, R3, c[0x0][0x578], PT ;  /* 0x00015e0003007a0c */ /* 0x000fe20003f06270 */
[----:B------:R-:W-:-:S04]  /*0a90*/  IMAD.MOV R2, RZ, RZ, -R3 ;  /* 0x000000ffff027224 */ /* 0x000fc800078e0a03 */
[----:B------:R-:W-:-:S08]  /*0aa0*/  IMAD R2, R2, c[0x0][0x560], R4 ;  /* 0x0001580002027a24 */ /* 0x000fd000078e0204 */
[----:B------:R-:W-:Y:S05]  /*0ab0*/  @!P0 BRA `(.L_x_438) ;  /* 0x0000007000008947 */ /* 0x000fea0003800000 */
[----:B------:R-:W-:-:S04]  /*0ac0*/  MOV R0, c[0x0][0x56c] ;  /* 0x00015b0000007a02 */ /* 0x000fc80000000f00 */
[----:B------:R-:W-:Y:S02]  /*0ad0*/  ISETP.NE.AND P0, PT, R0, 0x1, PT ;  /* 0x000000010000780c */ /* 0x000fe40003f05270 */
[----:B------:R-:W-:-:S11]  /*0ae0*/  MOV R0, R2 ;  /* 0x0000000200007202 */ /* 0x000fd60000000f00 */
[----:B------:R-:W-:-:S05]  /*0af0*/  @P0 IMAD.HI.U32 R4, R2, c[0x0][0x570], RZ ;  /* 0x00015c0002040a27 */ /* 0x000fca00078e00ff */
[----:B------:R-:W-:-:S05]  /*0b00*/  @P0 SHF.R.U32.HI R0, RZ, c[0x0][0x574], R4 ;  /* 0x00015d00ff000a19 */ /* 0x000fca0000011604 */
[----:B------:R-:W-:Y:S01]  /*0b10*/  IMAD R4, R0, c[0x0][0x56c], RZ ;  /* 0x00015b0000047a24 */ /* 0x000fe200078e02ff */
[----:B------:R-:W-:Y:S05]  /*0b20*/  BRA `(.L_x_439) ;  /* 0x0000006000007947 */ /* 0x000fea0003800000 */
.L_x_438:
[----:B------:R-:W-:-:S04]  /*0b30*/  MOV R0, c[0x0][0x554] ;  /* 0x0001550000007a02 */ /* 0x000fc80000000f00 */
[----:B------:R-:W-:Y:S02]  /*0b40*/  ISETP.NE.AND P0, PT, R0, 0x1, PT ;  /* 0x000000010000780c */ /* 0x000fe40003f05270 */
[----:B------:R-:W-:-:S11]  /*0b50*/  MOV R0, R2 ;  /* 0x0000000200007202 */ /* 0x000fd60000000f00 */
[----:B------:R-:W-:-:S05]  /*0b60*/  @P0 IMAD.HI.U32 R4, R2, c[0x0][0x558], RZ ;  /* 0x0001560002040a27 */ /* 0x000fca00078e00ff */
[----:B------:R-:W-:-:S05]  /*0b70*/  @P0 SHF.R.U32.HI R0, RZ, c[0x0][0x55c], R4 ;  /* 0x00015700ff000a19 */ /* 0x000fca0000011604 */
[----:B------:R-:W-:Y:S02]  /*0b80*/  IMAD R4, R0, c[0x0][0x554], RZ ;  /* 0x0001550000047a24 */ /* 0x000fe400078e02ff */
.L_x_439:
[----:B------:R-:W-:Y:S05]  /*0b90*/  BSYNC B0 ;  /* 0x0000000000007941 */ /* 0x000fea0003800000 */
.L_x_437:
[----:B------:R-:W-:Y:S01]  /*0ba0*/  IMAD.MOV.U32 R35, RZ, RZ, c[0x0][0x2c4] ;  /* 0x0000b100ff237624 */ /* 0x000fe200078e00ff */
[----:B------:R-:W-:Y:S01]  /*0bb0*/  LOP3.LUT R0, RZ, R0, RZ, 0x33, !PT ;  /* 0x00000000ff007212 */ /* 0x000fe200078e33ff */
[----:B------:R-:W-:Y:S01]  /*0bc0*/  IMAD.MOV.U32 R5, RZ, RZ, c[0x0][0x548] ;  /* 0x00015200ff057624 */ /* 0x000fe200078e00ff */
[----:B------:R-:W-:Y:S01]  /*0bd0*/  ULDC UR5, c[0x0][0x1d0] ;  /* 0x0000740000057ab9 */ /* 0x000fe20000000800 */
[----:B------:R-:W-:Y:S01]  /*0be0*/  IMAD.IADD R2, R2, 0x1, -R4 ;  /* 0x0000000102027824 */ /* 0x000fe200078e0a04 */
[----:B------:R-:W-:Y:S01]  /*0bf0*/  IADD3 R0, R0, c[0x0][0x53c], RZ ;  /* 0x00014f0000007a10 */ /* 0x000fe20007ffe0ff */
[----:B------:R-:W-:Y:S01]  /*0c00*/  UIADD3 UR5, UR5, 0x7f, URZ ;  /* 0x0000007f05057890 */ /* 0x000fe2000fffe03f */
[----:B------:R-:W-:Y:S01]  /*0c10*/  ISETP.NE.AND P4, PT, R35, 0x1, PT ;  /* 0x000000012300780c */ /* 0x000fe20003f85270 */
[----:B------:R-:W-:Y:S01]  /*0c20*/  IMAD R2, R3, c[0x0][0x554], R2 ;  /* 0x0001550003027a24 */ /* 0x000fe200078e0202 */
[----:B------:R-:W-:Y:S01]  /*0c30*/  ISETP.NE.AND P0, PT, R5, 0x1, PT ;  /* 0x000000010500780c */ /* 0x000fe20003f05270 */
[----:B------:R-:W-:Y:S01]  /*0c40*/  IMAD.MOV.U32 R5, RZ, RZ, 0x80 ;  /* 0x00000080ff057424 */ /* 0x000fe200078e00ff */
[----:B------:R-:W-:Y:S01]  /*0c50*/  SHF.L.U32 R153, R0, 0x7, RZ ;  /* 0x0000000700997819 */ /* 0x000fe200000006ff */
[----:B------:R-:W-:Y:S01]  /*0c60*/  USHF.R.S32.HI UR4, URZ, 0x1f, UR5 ;  /* 0x0000001f3f047899 */ /* 0x000fe20008011405 */
[----:B------:R-:W-:Y:S01]  /*0c70*/  MOV R36, R2 ;  /* 0x0000000200247202 */ /* 0x000fe20000000f00 */
[----:B------:R-:W-:Y:S01]  /*0c80*/  CS2R R134, SRZ ;  /* 0x0000000000867805 */ /* 0x000fe2000001ff00 */
[----:B------:R-:W-:Y:S01]  /*0c90*/  IADD3 R0, R153, 0x7f, RZ ;  /* 0x0000007f99007810 */ /* 0x000fe20007ffe0ff */
[----:B------:R-:W-:Y:S01]  /*0ca0*/  ULEA.HI UR4, UR4, UR5, URZ, 0x7 ;  /* 0x0000000504047291 */ /* 0x000fe2000f8f383f */
[----:B------:R1:W-:Y:S01]  /*0cb0*/  STL [R1+0x30], R153 ;  /* 0x0000309901007387 */ /* 0x0003e20000100800 */
[----:B------:R-:W-:Y:S01]  /*0cc0*/  CS2R R132, SRZ ;  /* 0x0000000000847805 */ /* 0x000fe2000001ff00 */
[----:B------:R-:W-:Y:S01]  /*0cd0*/  CS2R R130, SRZ ;  /* 0x0000000000827805 */ /* 0x000fe2000001ff00 */
[----:B------:R-:W-:Y:S01]  /*0ce0*/  @P4 IMAD.HI.U32 R3, R0, c[0x0][0x2c8], RZ ;  /* 0x0000b20000034a27 */ /* 0x000fe200078e00ff */
[----:B------:R-:W-:Y:S01]  /*0cf0*/  USHF.R.S32.HI UR4, URZ, 0x7, UR4 ;  /* 0x000000073f047899 */ /* 0x000fe20008011404 */
[----:B------:R-:W-:Y:S01]  /*0d00*/  MOV R126, RZ ;  /* 0x000000ff007e7202 */ /* 0x000fe20000000f00 */
[----:B------:R-:W-:Y:S01]  /*0d10*/  CS2R R6, SRZ ;  /* 0x0000000000067805 */ /* 0x000fe2000001ff00 */
[----:B------:R-:W-:Y:S01]  /*0d20*/  @P0 IMAD.HI.U32 R4, R2, c[0x0][0x54c], RZ ;  /* 0x0001530002040a27 */ /* 0x000fe200078e00ff */
[----:B------:R-:W-:Y:S01]  /*0d30*/  @P4 SHF.R.U32.HI R0, RZ, c[0x0][0x2cc], R3 ;  /* 0x0000b300ff004a19 */ /* 0x000fe20000011603 */
[----:B------:R-:W-:Y:S01]  /*0d40*/  CS2R R8, SRZ ;  /* 0x0000000000087805 */ /* 0x000fe2000001ff00 */
[----:B------:R-:W-:Y:S01]  /*0d50*/  IADD3 R3, R5, -c[0x0][0x168], RZ ;  /* 0x80005a0005037a10 */ /* 0x000fe20007ffe0ff */
[----:B------:R-:W-:Y:S01]  /*0d60*/  IMAD.MOV.U32 R128, RZ, RZ, RZ ;  /* 0x000000ffff807224 */ /* 0x000fe200078e00ff */
[----:B------:R-:W-:Y:S01]  /*0d70*/  @P0 SHF.R.U32.HI R36, RZ, c[0x0][0x550], R4 ;  /* 0x00015400ff240a19 */ /* 0x000fe20000011604 */
[----:B------:R-:W-:Y:S01]  /*0d80*/  IMAD.MOV.U32 R124, RZ, RZ, RZ ;  /* 0x000000ffff7c7224 */ /* 0x000fe200078e00ff */
[----:B------:R-:W-:Y:S01]  /*0d90*/  IADD3 R0, R0, c[0x0][0x1d0], R3 ;  /* 0x0000740000007a10 */ /* 0x000fe20007ffe003 */
[----:B------:R-:W-:Y:S01]  /*0da0*/  IMAD.MOV.U32 R122, RZ, RZ, RZ ;  /* 0x000000ffff7a7224 */ /* 0x000fe200078e00ff */
[----:B------:R-:W-:Y:S01]  /*0db0*/  MOV R120, RZ ;  /* 0x000000ff00787202 */ /* 0x000fe20000000f00 */
[----:B------:R-:W-:Y:S01]  /*0dc0*/  IMAD.MOV R3, RZ, RZ, -R36 ;  /* 0x000000ffff037224 */ /* 0x000fe200078e0a24 */
[----:B------:R-:W-:Y:S01]  /*0dd0*/  SHF.R.S32.HI R4, RZ, 0x1f, R0 ;  /* 0x0000001fff047819 */ /* 0x000fe20000011400 */
[----:B------:R1:W-:Y:S01]  /*0de0*/  STL [R1+0x38], R36 ;  /* 0x0000382401007387 */ /* 0x0003e20000100800 */
[----:B------:R-:W-:Y:S01]  /*0df0*/  IMAD.MOV.U32 R118, RZ, RZ, RZ ;  /* 0x000000ffff767224 */ /* 0x000fe200078e00ff */
[----:B------:R-:W-:Y:S01]  /*0e00*/  CS2R R10, SRZ ;  /* 0x00000000000a7805 */ /* 0x000fe2000001ff00 */
[----:B------:R-:W-:Y:S01]  /*0e10*/  IMAD R37, R3, c[0x0][0x548], R2 ;  /* 0x0001520003257a24 */ /* 0x000fe200078e0202 */
[----:B------:R-:W-:Y:S01]  /*0e20*/  LEA.HI R2, R4, R0, RZ, 0x7 ;  /* 0x0000000004027211 */ /* 0x000fe200078f38ff */
[----:B------:R-:W-:Y:S01]  /*0e30*/  IMAD.MOV.U32 R116, RZ, RZ, RZ ;  /* 0x000000ffff747224 */ /* 0x000fe200078e00ff */
[----:B------:R-:W-:Y:S01]  /*0e40*/  PRMT R0, RZ, 0x7610, R0 ;  /* 0x00007610ff007816 */ /* 0x000fe20000000000 */
[----:B------:R-:W-:Y:S01]  /*0e50*/  CS2R R4, SRZ ;  /* 0x0000000000047805 */ /* 0x000fe2000001ff00 */
[----:B------:R-:W-:Y:S01]  /*0e60*/  SHF.R.S32.HI R2, RZ, 0x7, R2 ;  /* 0x00000007ff027819 */ /* 0x000fe20000011402 */
[----:B------:R1:W-:Y:S01]  /*0e70*/  STL [R1+0x34], R37 ;  /* 0x0000342501007387 */ /* 0x0003e20000100800 */
[----:B------:R-:W-:Y:S01]  /*0e80*/  MOV R114, RZ ;  /* 0x000000ff00727202 */ /* 0x000fe20000000f00 */
[----:B------:R-:W-:Y:S01]  /*0e90*/  CS2R R12, SRZ ;  /* 0x00000000000c7805 */ /* 0x000fe2000001ff00 */
[----:B------:R-:W-:Y:S01]  /*0ea0*/  IMNMX R154, R2, UR4, PT ;  /* 0x00000004029a7c17 */ /* 0x000fe2000b800200 */
[----:B------:R-:W-:Y:S01]  /*0eb0*/  IMAD.MOV.U32 R112, RZ, RZ, RZ ;  /* 0x000000ffff707224 */ /* 0x000fe200078e00ff */
[----:B------:R-:W-:Y:S01]  /*0ec0*/  CS2R R14, SRZ ;  /* 0x00000000000e7805 */ /* 0x000fe2000001ff00 */
[----:B------:R-:W-:Y:S01]  /*0ed0*/  IMAD.MOV.U32 R110, RZ, RZ, RZ ;  /* 0x000000ffff6e7224 */ /* 0x000fe200078e00ff */
[----:B------:R-:W-:Y:S01]  /*0ee0*/  ISETP.GE.AND P0, PT, R154, 0x1, PT ;  /* 0x000000019a00780c */ /* 0x000fe20003f06270 */
[----:B------:R-:W-:Y:S01]  /*0ef0*/  IMAD.MOV.U32 R106, RZ, RZ, RZ ;  /* 0x000000ffff6a7224 */ /* 0x000fe200078e00ff */
[----:B------:R-:W-:Y:S01]  /*0f00*/  MOV R108, RZ ;  /* 0x000000ff006c7202 */ /* 0x000fe20000000f00 */
[----:B------:R-:W-:Y:S01]  /*0f10*/  CS2R R16, SRZ ;  /* 0x0000000000107805 */ /* 0x000fe2000001ff00 */
[----:B------:R-:W-:Y:S01]  /*0f20*/  IMAD.MOV.U32 R104, RZ, RZ, RZ ;  /* 0x000000ffff687224 */ /* 0x000fe200078e00ff */
[----:B------:R-:W-:Y:S01]  /*0f30*/  MOV R102, RZ ;  /* 0x000000ff00667202 */ /* 0x000fe20000000f00 */
[----:B------:R-:W-:Y:S01]  /*0f40*/  CS2R R18, SRZ ;  /* 0x0000000000127805 */ /* 0x000fe2000001ff00 */
[----:B------:R-:W-:Y:S01]  /*0f50*/  IMAD.MOV.U32 R100, RZ, RZ, RZ ;  /* 0x000000ffff647224 */ /* 0x000fe200078e00ff */
[----:B------:R-:W-:Y:S01]  /*0f60*/  CS2R R20, SRZ ;  /* 0x0000000000147805 */ /* 0x000fe2000001ff00 */
[----:B------:R-:W-:Y:S01]  /*0f70*/  IMAD.MOV.U32 R98, RZ, RZ, RZ ;  /* 0x000000ffff627224 */ /* 0x000fe200078e00ff */
[----:B------:R-:W-:Y:S01]  /*0f80*/  MOV R96, RZ ;  /* 0x000000ff00607202 */ /* 0x000fe20000000f00 */
[----:B------:R-:W-:Y:S01]  /*0f90*/  IMAD.MOV.U32 R94, RZ, RZ, RZ ;  /* 0x000000ffff5e7224 */ /* 0x000fe200078e00ff */
        /* <DEDUP_REMOVED lines=18> */
[----:B------:R-:W-:Y:S05]  /*10c0*/  @!P0 BRA `(.L_x_440) ;  /* 0x0000dcd000008947 */ /* 0x000fea0003800000 */
[----:B-1----:R-:W-:Y:S01]  /*10d0*/  ISETP.NE.U32.AND P0, PT, RZ, c[0x0][0x340], PT ;  /* 0x0000d000ff007a0c */ /* 0x002fe20003f05070 */
[----:B------:R-:W2:Y:S03]  /*10e0*/  LDL.64 R136, [R1+0x8] ;  /* 0x0000080001887983 */ /* 0x000ea60000100a00 */
[----:B------:R-:W-:Y:S01]  /*10f0*/  ISETP.NE.AND.EX P0, PT, RZ, c[0x0][0x344], PT, P0 ;  /* 0x0000d100ff007a0c */ /* 0x000fe20003f05300 */
[----:B------:R-:W1:-:S12]  /*1100*/  S2R R38, SR_TID.X ;  /* 0x0000000000267919 */ /* 0x000e580000002100 */
[----:B------:R-:W-:-:S05]  /*1110*/  @P0 MOV R2, 0x4 ;  /* 0x0000000400020802 */ /* 0x000fca0000000f00 */
[----:B------:R-:W-:-:S05]  /*1120*/  @P0 IMAD.WIDE R2, R36, R2, c[0x0][0x340] ;  /* 0x0000d00024020625 */ /* 0x000fca00078e0202 */
[----:B------:R3:W4:Y:S01]  /*1130*/  @P0 LDG.E R0, [R2.64] ;  /* 0x0000000602000981 */ /* 0x000722000c1e1900 */
[----:B-1----:R-:W-:-:S04]  /*1140*/  SHF.R.S32.HI R40, RZ, 0x1f, R38 ;  /* 0x0000001fff287819 */ /* 0x002fc80000011426 */
[----:B------:R-:W-:-:S04]  /*1150*/  LEA.HI R40, R40, R38, RZ, 0x3 ;  /* 0x0000002628287211 */ /* 0x000fc800078f18ff */
[----:B------:R-:W-:-:S04]  /*1160*/  SHF.R.S32.HI R40, RZ, 0x3, R40 ;  /* 0x00000003ff287819 */ /* 0x000fc80000011428 */
[----:B------:R-:W-:-:S05]  /*1170*/  SHF.R.S32.HI R7, RZ, 0x1f, R40 ;  /* 0x0000001fff077819 */ /* 0x000fca0000011428 */
[C---:B------:R-:W-:Y:S02]  /*1180*/  IMAD R6, R7.reuse, c[0x0][0x1e0], RZ ;  /* 0x0000780007067a24 */ /* 0x040fe400078e02ff */
[----:B------:R-:W-:Y:S02]  /*1190*/  IMAD R7, R7, c[0x0][0x208], RZ ;  /* 0x0000820007077a24 */ /* 0x000fe400078e02ff */
[----:B------:R-:W-:Y:S01]  /*11a0*/  IMAD R6, R40, c[0x0][0x1e4], R6 ;  /* 0x0000790028067a24 */ /* 0x000fe200078e0206 */
[----:B------:R-:W-:Y:S02]  /*11b0*/  SHF.R.S32.HI R8, RZ, 0x1f, R37 ;  /* 0x0000001fff087819 */ /* 0x000fe40000011425 */
[----:B------:R-:W-:-:S03]  /*11c0*/  SHF.R.S32.HI R10, RZ, 0x1f, R36 ;  /* 0x0000001fff0a7819 */ /* 0x000fc60000011424 */
[----:B------:R-:W-:Y:S01]  /*11d0*/  IMAD R11, R8, c[0x0][0x1b8], RZ ;  /* 0x00006e00080b7a24 */ /* 0x000fe200078e02ff */
[----:B------:R-:W-:Y:S03]  /*11e0*/  WARPSYNC 0xffffffff ;  /* 0xffffffff00007948 */ /* 0x000fe60003800000 */
[----:B------:R-:W-:Y:S02]  /*11f0*/  IMAD R11, R37, c[0x0][0x1bc], R11 ;  /* 0x00006f00250b7a24 */ /* 0x000fe400078e020b */
[----:B--2---:R-:W-:-:S04]  /*1200*/  IMAD.WIDE.U32 R4, R40, c[0x0][0x1e0], R136 ;  /* 0x0000780028047a25 */ /* 0x004fc800078e0088 */
[----:B---3--:R-:W-:Y:S01]  /*1210*/  IMAD.WIDE.U32 R2, R40, c[0x0][0x208], R136 ;  /* 0x0000820028027a25 */ /* 0x008fe200078e0088 */
[----:B------:R-:W-:-:S03]  /*1220*/  IADD3 R5, R5, R6, RZ ;  /* 0x0000000605057210 */ /* 0x000fc60007ffe0ff */
[----:B------:R-:W-:Y:S02]  /*1230*/  IMAD R6, R40, c[0x0][0x20c], R7 ;  /* 0x0000830028067a24 */ /* 0x000fe400078e0207 */
[----:B------:R-:W-:-:S03]  /*1240*/  IMAD R7, R8, c[0x0][0x1e8], RZ ;  /* 0x00007a0008077a24 */ /* 0x000fc600078e02ff */
[----:B------:R-:W-:Y:S01]  /*1250*/  IADD3 R3, R3, R6, RZ ;  /* 0x0000000603037210 */ /* 0x000fe20007ffe0ff */
[----:B------:R-:W-:Y:S02]  /*1260*/  IMAD R6, R8, c[0x0][0x210], RZ ;  /* 0x0000840008067a24 */ /* 0x000fe400078e02ff */
[C---:B------:R-:W-:Y:S02]  /*1270*/  IMAD R7, R37.reuse, c[0x0][0x1ec], R7 ;  /* 0x00007b0025077a24 */ /* 0x040fe400078e0207 */
[----:B------:R-:W-:-:S04]  /*1280*/  IMAD.WIDE.U32 R4, R37, c[0x0][0x1e8], R4 ;  /* 0x00007a0025047a25 */ /* 0x000fc800078e0004 */
[C---:B------:R-:W-:Y:S02]  /*1290*/  IMAD R6, R37.reuse, c[0x0][0x214], R6 ;  /* 0x0000850025067a24 */ /* 0x040fe400078e0206 */
[----:B------:R-:W-:Y:S01]  /*12a0*/  IMAD.WIDE.U32 R2, R37, c[0x0][0x210], R2 ;  /* 0x0000840025027a25 */ /* 0x000fe200078e0002 */
[----:B------:R-:W-:-:S04]  /*12b0*/  IADD3 R7, R5, R7, RZ ;  /* 0x0000000705077210 */ /* 0x000fc80007ffe0ff */
[----:B------:R-:W-:Y:S02]  /*12c0*/  IADD3 R5, R3, R6, RZ ;  /* 0x0000000603057210 */ /* 0x000fe40007ffe0ff */
[----:B----4-:R-:W-:Y:S02]  /*12d0*/  @P0 SHF.R.S32.HI R3, RZ, 0x1f, R0 ;  /* 0x0000001fff030819 */ /* 0x010fe40000011400 */
[----:B------:R-:W-:Y:S02]  /*12e0*/  @!P0 MOV R3, R10 ;  /* 0x0000000a00038202 */ /* 0x000fe40000000f00 */
[----:B------:R-:W-:Y:S02]  /*12f0*/  MOV R6, R4 ;  /* 0x0000000400067202 */ /* 0x000fe40000000f00 */
[----:B------:R-:W-:Y:S02]  /*1300*/  MOV R4, R2 ;  /* 0x0000000200047202 */ /* 0x000fe40000000f00 */
[----:B------:R-:W-:Y:S01]  /*1310*/  @P0 MOV R2, R0 ;  /* 0x0000000000020202 */ /* 0x000fe20000000f00 */
[C---:B------:R-:W-:Y:S01]  /*1320*/  IMAD R0, R3.reuse, c[0x0][0x1f0], RZ ;  /* 0x00007c0003007a24 */ /* 0x040fe200078e02ff */
[----:B------:R-:W-:Y:S01]  /*1330*/  @!P0 MOV R2, R36 ;  /* 0x0000002400028202 */ /* 0x000fe20000000f00 */
[----:B------:R-:W-:-:S04]  /*1340*/  IMAD R3, R3, c[0x0][0x218], RZ ;  /* 0x0000860003037a24 */ /* 0x000fc800078e02ff */
[----:B------:R-:W-:-:S04]  /*1350*/  IMAD.WIDE.U32 R134, R2, c[0x0][0x1f0], R6 ;  /* 0x00007c0002867a25 */ /* 0x000fc800078e0006 */
[----:B------:R-:W-:-:S04]  /*1360*/  IMAD.WIDE.U32 R22, R2, c[0x0][0x218], R4 ;  /* 0x0000860002167a25 */ /* 0x000fc800078e0004 */
[C---:B------:R-:W-:Y:S02]  /*1370*/  IMAD R0, R2.reuse, c[0x0][0x1f4], R0 ;  /* 0x00007d0002007a24 */ /* 0x040fe400078e0200 */
[----:B------:R-:W-:-:S03]  /*1380*/  IMAD R2, R2, c[0x0][0x21c], R3 ;  /* 0x0000870002027a24 */ /* 0x000fc600078e0203 */
[----:B------:R-:W-:Y:S02]  /*1390*/  IADD3 R132, R135, R0, RZ ;  /* 0x0000000087847210 */ /* 0x000fe40007ffe0ff */
[----:B------:R-:W-:Y:S01]  /*13a0*/  IADD3 R21, R23, R2, RZ ;  /* 0x0000000217157210 */ /* 0x000fe20007ffe0ff */
[----:B------:R1:W-:Y:S04]  /*13b0*/  STL.64 [R1+0x18], R134 ;  /* 0x0000188601007387 */ /* 0x0003e80000100a00 */
[----:B------:R1:W-:Y:S04]  /*13c0*/  STL.64 [R1+0x20], R22 ;  /* 0x0000201601007387 */ /* 0x0003e80000100a00 */
[----:B------:R1:W-:Y:S04]  /*13d0*/  STL [R1+0x14], R132 ;  /* 0x0000148401007387 */ /* 0x0003e80000100800 */
[----:B------:R1:W-:Y:S01]  /*13e0*/  STL [R1+0x28], R21 ;  /* 0x0000281501007387 */ /* 0x0003e20000100800 */
[----:B------:R-:W-:-:S05]  /*13f0*/  IMAD.WIDE.U32 R8, R37, c[0x0][0x1b8], RZ ;  /* 0x00006e0025087a25 */ /* 0x000fca00078e00ff */
[----:B------:R-:W-:Y:S02]  /*1400*/  IADD3 R6, R9, R11, RZ ;  /* 0x0000000b09067210 */ /* 0x000fe40007ffe0ff */
[----:B------:R-:W2:Y:S04]  /*1410*/  LDL R12, [R1+0x6c] ;  /* 0x00006c00010c7983 */ /* 0x000ea80000100800 */
[----:B------:R-:W3:Y:S04]  /*1420*/  LDL R15, [R1+0x2c] ;  /* 0x00002c00010f7983 */ /* 0x000ee80000100800 */
[----:B------:R-:W4:Y:S01]  /*1430*/  LDL R16, [R1+0x44] ;  /* 0x0000440001107983 */ /* 0x000f220000100800 */
[----:B------:R-:W-:Y:S01]  /*1440*/  MOV R7, R6 ;  /* 0x0000000600077202 */ /* 0x000fe20000000f00 */
[----:B------:R-:W-:-:S02]  /*1450*/  IMAD R3, R10, c[0x0][0x1c0], RZ ;  /* 0x000070000a037a24 */ /* 0x000fc400078e02ff */
[----:B------:R-:W-:Y:S02]  /*1460*/  IMAD.MOV.U32 R6, RZ, RZ, R8 ;  /* 0x000000ffff067224 */ /* 0x000fe400078e0008 */
[C---:B------:R-:W-:Y:S02]  /*1470*/  IMAD R3, R36.reuse, c[0x0][0x1c4], R3 ;  /* 0x0000710024037a24 */ /* 0x040fe400078e0203 */
[----:B------:R-:W-:Y:S01]  /*1480*/  IMAD.WIDE.U32 R6, R36, c[0x0][0x1c0], R6 ;  /* 0x0000700024067a25 */ /* 0x000fe200078e0006 */
[----:B------:R-:W-:Y:S04]  /*1490*/  BAR.SYNC.DEFER_BLOCKING 0x0 ;  /* 0x0000000000007b1d */ /* 0x000fe80000010000 */
[----:B------:R-:W-:Y:S01]  /*14a0*/  IADD3 R3, R7, R3, RZ ;  /* 0x0000000307037210 */ /* 0x000fe20007ffe0ff */
[----:B------:R-:W-:Y:S01]  /*14b0*/  IMAD R14, R35, c[0x0][0x168], RZ ;  /* 0x00005a00230e7a24 */ /* 0x000fe200078e02ff */
[----:B------:R-:W-:-:S02]  /*14c0*/  ISETP.GE.AND P3, PT, R136, c[0x0][0x198], PT ;  /* 0x0000660088007a0c */ /* 0x000fc40003f66270 */
[----:B------:R-:W-:-:S04]  /*14d0*/  IADD3 R68, R154, -0x1, RZ ;  /* 0xffffffff9a447810 */ /* 0x000fc80007ffe0ff */
[----:B------:R-:W-:Y:S02]  /*14e0*/  SHF.R.S32.HI R20, RZ, 0x1f, R68 ;  /* 0x0000001fff147819 */ /* 0x000fe40000011444 */
[----:B------:R-:W-:Y:S01]  /*14f0*/  MOV R129, c[0x0][0x1e0] ;  /* 0x0000780000817a02 */ /* 0x000fe20000000f00 */
[----:B------:R-:W-:Y:S01]  /*1500*/  IMAD.MOV.U32 R130, RZ, RZ, c[0x0][0x1e4] ;  /* 0x00007900ff827624 */ /* 0x000fe200078e00ff */
[----:B--2---:R-:W-:-:S05]  /*1510*/  IADD3 R2, R12, R153, RZ ;  /* 0x000000990c027210 */ /* 0x004fca0007ffe0ff */
[----:B------:R-:W-:Y:S01]  /*1520*/  @P4 IMAD.HI.U32 R4, R2, c[0x0][0x2c8], RZ ;  /* 0x0000b20002044a27 */ /* 0x000fe200078e00ff */
[----:B------:R-:W-:-:S04]  /*1530*/  MOV R0, R2 ;  /* 0x0000000200007202 */ /* 0x000fc80000000f00 */
[----:B------:R-:W-:-:S04]  /*1540*/  @P4 SHF.R.U32.HI R0, RZ, c[0x0][0x2cc], R4 ;  /* 0x0000b300ff004a19 */ /* 0x000fc80000011604 */
[----:B------:R-:W-:Y:S02]  /*1550*/  IADD3 R4, -R0, RZ, RZ ;  /* 0x000000ff00047210 */ /* 0x000fe40007ffe1ff */
[----:B------:R-:W-:-:S03]  /*1560*/  SHF.R.S32.HI R5, RZ, 0x1f, R0 ;  /* 0x0000001fff057819 */ /* 0x000fc60000011400 */
[----:B------:R-:W-:Y:S02]  /*1570*/  IMAD R4, R4, c[0x0][0x2c4], R2 ;  /* 0x0000b10004047a24 */ /* 0x000fe400078e0202 */
[----:B------:R-:W-:Y:S02]  /*1580*/  IMAD.MOV.U32 R2, RZ, RZ, R6 ;  /* 0x000000ffff027224 */ /* 0x000fe400078e0006 */
[----:B------:R-:W-:Y:S02]  /*1590*/  IMAD R5, R5, c[0x0][0x1b0], RZ ;  /* 0x00006c0005057a24 */ /* 0x000fe400078e02ff */
[----:B------:R-:W-:-:S04]  /*15a0*/  IMAD.WIDE.U32 R2, R0, c[0x0][0x1b0], R2 ;  /* 0x00006c0000027a25 */ /* 0x000fc800078e0002 */
[----:B------:R-:W-:Y:S01]  /*15b0*/  IMAD R0, R0, c[0x0][0x1b4], R5 ;  /* 0x00006d0000007a24 */ /* 0x000fe200078e0205 */
[----:B------:R-:W-:-:S04]  /*15c0*/  SHF.R.S32.HI R5, RZ, 0x1f, R4 ;  /* 0x0000001fff057819 */ /* 0x000fc80000011404 */
[----:B------:R-:W-:Y:S01]  /*15d0*/  IADD3 R3, R3, R0, RZ ;  /* 0x0000000003037210 */ /* 0x000fe20007ffe0ff */
[----:B------:R-:W-:-:S04]  /*15e0*/  IMAD R0, R5, c[0x0][0x1a8], RZ ;  /* 0x00006a0005007a24 */ /* 0x000fc800078e02ff */
[C---:B------:R-:W-:Y:S02]  /*15f0*/  IMAD R0, R4.reuse, c[0x0][0x1ac], R0 ;  /* 0x00006b0004007a24 */ /* 0x040fe400078e0200 */
[----:B------:R-:W-:-:S05]  /*1600*/  IMAD.WIDE.U32 R4, R4, c[0x0][0x1a8], R2 ;  /* 0x00006a0004047a25 */ /* 0x000fca00078e0002 */
[----:B------:R-:W-:Y:S02]  /*1610*/  IADD3 R0, R5, R0, RZ ;  /* 0x0000000005007210 */ /* 0x000fe40007ffe0ff */
[----:B------:R-:W-:-:S04]  /*1620*/  LEA R2, P0, R4, c[0x0][0x160], 0x1 ;  /* 0x0000580004027a11 */ /* 0x000fc800078008ff */
[----:B------:R-:W-:Y:S02]  /*1630*/  LEA.HI.X R0, R4, c[0x0][0x164], R0, 0x1, P0 ;  /* 0x0000590004007a11 */ /* 0x000fe400000f0c00 */
[----:B------:R-:W2:Y:S01]  /*1640*/  SHFL.IDX PT, R4, R2, RZ, 0x181f ;  /* 0x00181fff02047589 */ /* 0x000ea200000e0000 */
[----:B------:R-:W-:-:S03]  /*1650*/  IMAD.IADD R3, R40, 0x1, R153 ;  /* 0x0000000128037824 */ /* 0x000fc600078e0299 */
[----:B------:R-:W5:Y:S02]  /*1660*/  SHFL.IDX PT, R5, R0, RZ, 0x181f ;  /* 0x00181fff00057589 */ /* 0x000f6400000e0000 */
[C---:B------:R-:W-:Y:S02]  /*1670*/  ISETP.GE.AND P5, PT, R3.reuse, R14, PT ;  /* 0x0000000e0300720c */ /* 0x040fe40003fa6270 */
[----:B------:R-:W1:Y:S01]  /*1680*/  SHFL.IDX PT, R8, R2, 0x1, 0x181f ;  /* 0x00381f0002087f89 */ /* 0x000e6200000e0000 */
[----:B------:R-:W-:-:S03]  /*1690*/  IADD3 R6, R3, 0x20, RZ ;  /* 0x0000002003067810 */ /* 0x000fc60007ffe0ff */
[----:B------:R-:W1:Y:S01]  /*16a0*/  SHFL.IDX PT, R9, R0, 0x1, 0x181f ;  /* 0x00381f0000097f89 */ /* 0x000e6200000e0000 */
[----:B---3--:R-:W-:-:S03]  /*16b0*/  ISETP.GE.AND P6, PT, R15, c[0x0][0x198], PT ;  /* 0x000066000f007a0c */ /* 0x008fc60003fc6270 */
[----:B------:R-:W3:Y:S01]  /*16c0*/  SHFL.IDX PT, R10, R2, 0x2, 0x181f ;  /* 0x00581f00020a7f89 */ /* 0x000ee200000e0000 */
[----:B------:R-:W-:-:S03]  /*16d0*/  ISETP.GE.AND P1, PT, R6, R14, PT ;  /* 0x0000000e0600720c */ /* 0x000fc60003f26270 */
[----:B------:R-:W1:Y:S01]  /*16e0*/  SHFL.IDX PT, R13, R0, 0x2, 0x181f ;  /* 0x00581f00000d7f89 */ /* 0x000e6200000e0000 */
[----:B------:R-:W-:Y:S02]  /*16f0*/  IADD3 R11, R3, 0x40, RZ ;  /* 0x00000040030b7810 */ /* 0x000fe40007ffe0ff */
[CC--:B--2---:R-:W-:Y:S02]  /*1700*/  @!P5 LEA R6, P2, R136.reuse, R4.reuse, 0x1 ;  /* 0x000000048806d211 */ /* 0x0c4fe400078408ff */
[C---:B------:R-:W-:Y:S01]  /*1710*/  @!P5 LEA R4, P0, R15.reuse, R4, 0x1 ;  /* 0x000000040f04d211 */ /* 0x040fe200078008ff */
[----:B------:R1:W2:Y:S01]  /*1720*/  SHFL.IDX PT, R12, R2, 0x3, 0x181f ;  /* 0x00781f00020c7f89 */ /* 0x0002a200000e0000 */
[-C--:B-----5:R-:W-:Y:S02]  /*1730*/  @!P5 LEA.HI.X R7, R136, R5.reuse, R137, 0x1, P2 ;  /* 0x000000058807d211 */ /* 0x0a0fe400010f0c89 */
[----:B----4-:R-:W-:Y:S02]  /*1740*/  @!P5 LEA.HI.X R5, R15, R5, R16, 0x1, P0 ;  /* 0x000000050f05d211 */ /* 0x010fe400000f0c10 */
[----:B------:R-:W-:Y:S01]  /*1750*/  ISETP.GE.AND P2, PT, R11, R14, PT ;  /* 0x0000000e0b00720c */ /* 0x000fe20003f46270 */
[----:B------:R3:W-:Y:S01]  /*1760*/  @!P5 LDGSTS.E.BYPASS.LTC128B.128 [R228+0x100], [R6.64], !P3 ;  /* 0x0010000006e4dfae */ /* 0x0007e2000d901d46 */
[----:B------:R-:W-:-:S03]  /*1770*/  IADD3 R3, R3, 0x60, RZ ;  /* 0x0000006003037810 */ /* 0x000fc60007ffe0ff */
[----:B------:R4:W5:Y:S04]  /*1780*/  SHFL.IDX PT, R11, R0, 0x3, 0x181f ;  /* 0x00781f00000b7f89 */ /* 0x00096800000e0000 */
[----:B------:R2:W-:Y:S01]  /*1790*/  @!P5 LDGSTS.E.BYPASS.LTC128B.128 [R228+0x4100], [R4.64], !P6 ;  /* 0x0410000004e4dfae */ /* 0x0005e2000f101d46 */
[-C--:B-1----:R-:W-:Y:S02]  /*17a0*/  @!P1 LEA R2, P0, R15, R8.reuse, 0x1 ;  /* 0x000000080f029211 */ /* 0x082fe400078008ff */
[----:B----4-:R-:W-:Y:S02]  /*17b0*/  IADD3 R0, -R40, c[0x0][0x1d0], RZ ;  /* 0x0000740028007a10 */ /* 0x010fe40007ffe1ff */
[----:B--2---:R-:W-:-:S04]  /*17c0*/  @!P1 LEA R4, P5, R136, R8, 0x1 ;  /* 0x0000000888049211 */ /* 0x004fc800078a08ff */
[CCC-:B------:R-:W-:Y:S02]  /*17d0*/  @!P1 LEA.HI.X R5, R136.reuse, R9.reuse, R137.reuse, 0x1, P5 ;  /* 0x0000000988059211 */ /* 0x1c0fe400028f0c89 */
[----:B------:R-:W-:Y:S02]  /*17e0*/  ISETP.GE.AND P5, PT, R3, R14, PT ;  /* 0x0000000e0300720c */ /* 0x000fe40003fa6270 */
[----:B------:R-:W-:Y:S01]  /*17f0*/  @!P1 LEA.HI.X R3, R15, R9, R16, 0x1, P0 ;  /* 0x000000090f039211 */ /* 0x000fe200000f0c10 */
[----:B------:R1:W-:Y:S01]  /*1800*/  @!P1 LDGSTS.E.BYPASS.LTC128B.128 [R228+0x1100], [R4.64], !P3 ;  /* 0x0110000004e49fae */ /* 0x0003e2000d901d46 */
[----:B---3--:R-:W-:Y:S01]  /*1810*/  @!P2 LEA R6, P0, R136, R10, 0x1 ;  /* 0x0000000a8806a211 */ /* 0x008fe200078008ff */
[----:B------:R-:W-:Y:S02]  /*1820*/  IMAD R0, R68, -0x80, R0 ;  /* 0xffffff8044007824 */ /* 0x000fe400078e0200 */
[----:B------:R2:W-:Y:S01]  /*1830*/  @!P1 LDGSTS.E.BYPASS.LTC128B.128 [R228+0x5100], [R2.64], !P6 ;  /* 0x0510000002e49fae */ /* 0x0005e2000f101d46 */
[----:B------:R-:W-:-:S05]  /*1840*/  @!P2 LEA.HI.X R7, R136, R13, R137, 0x1, P0 ;  /* 0x0000000d8807a211 */ /* 0x000fca00000f0c89 */
[----:B------:R3:W-:Y:S01]  /*1850*/  @!P2 LDGSTS.E.BYPASS.LTC128B.128 [R228+0x2100], [R6.64], !P3 ;  /* 0x0210000006e4afae */ /* 0x0007e2000d901d46 */
[----:B-1----:R-:W-:-:S04]  /*1860*/  @!P2 LEA R4, P1, R15, R10, 0x1 ;  /* 0x0000000a0f04a211 */ /* 0x002fc800078208ff */
[C---:B------:R-:W-:Y:S02]  /*1870*/  @!P2 LEA.HI.X R5, R15.reuse, R13, R16, 0x1, P1 ;  /* 0x0000000d0f05a211 */ /* 0x040fe400008f0c10 */
[----:B------:R-:W-:Y:S02]  /*1880*/  ISETP.GE.AND P1, PT, R0, 0x1, PT ;  /* 0x000000010000780c */ /* 0x000fe40003f26270 */
[-C--:B--2---:R-:W-:Y:S01]  /*1890*/  @!P5 LEA R2, P0, R136, R12.reuse, 0x1 ;  /* 0x0000000c8802d211 */ /* 0x084fe200078008ff */
[----:B------:R1:W-:Y:S01]  /*18a0*/  @!P2 LDGSTS.E.BYPASS.LTC128B.128 [R228+0x6100], [R4.64], !P6 ;  /* 0x0610000004e4afae */ /* 0x0003e2000f101d46 */
[----:B---3--:R-:W-:Y:S02]  /*18b0*/  IMAD R6, R20, c[0x0][0x1e0], RZ ;  /* 0x0000780014067a24 */ /* 0x008fe400078e02ff */
[----:B-----5:R-:W-:Y:S02]  /*18c0*/  @!P5 LEA.HI.X R3, R136, R11, R137, 0x1, P0 ;  /* 0x0000000b8803d211 */ /* 0x020fe400000f0c89 */
[----:B------:R-:W-:Y:S01]  /*18d0*/  IMAD R7, R68, c[0x0][0x1e4], R6 ;  /* 0x0000790044077a24 */ /* 0x000fe200078e0206 */
[----:B------:R-:W-:-:S02]  /*18e0*/  @!P5 LEA R6, P0, R15, R12, 0x1 ;  /* 0x0000000c0f06d211 */ /* 0x000fc400078008ff */
[----:B------:R2:W-:Y:S01]  /*18f0*/  @!P5 LDGSTS.E.BYPASS.LTC128B.128 [R228+0x3100], [R2.64], !P3 ;  /* 0x0310000002e4dfae */ /* 0x0005e2000d901d46 */
[----:B------:R-:W-:Y:S01]  /*1900*/  ISETP.GE.AND P2, PT, R0, 0x21, PT ;  /* 0x000000210000780c */ /* 0x000fe20003f46270 */
[----:B-1----:R-:W-:-:S05]  /*1910*/  IMAD.WIDE.U32 R4, R68, c[0x0][0x1e0], RZ ;  /* 0x0000780044047a25 */ /* 0x002fca00078e00ff */
[----:B--2---:R-:W-:Y:S02]  /*1920*/  IADD3 R3, R5, R7, RZ ;  /* 0x0000000705037210 */ /* 0x004fe40007ffe0ff */
[----:B------:R-:W-:Y:S02]  /*1930*/  LEA R2, P3, R4, R134, 0x7 ;  /* 0x0000008604027211 */ /* 0x000fe400078638ff */
[----:B------:R-:W-:Y:S02]  /*1940*/  @!P5 LEA.HI.X R7, R15, R11, R16, 0x1, P0 ;  /* 0x0000000b0f07d211 */ /* 0x000fe400000f0c10 */
[----:B------:R-:W-:Y:S02]  /*1950*/  @P1 ISETP.GE.AND P0, PT, R136, c[0x0][0x1d4], PT ;  /* 0x0000750088001a0c */ /* 0x000fe40003f06270 */
[----:B------:R-:W-:Y:S01]  /*1960*/  LEA.HI.X R3, R4, R132, R3, 0x7, P3 ;  /* 0x0000008404037211 */ /* 0x000fe200018f3c03 */
[----:B------:R1:W-:Y:S01]  /*1970*/  @!P5 LDGSTS.E.BYPASS.LTC128B.128 [R228+0x7100], [R6.64], !P6 ;  /* 0x0710000006e4dfae */ /* 0x0003e2000f101d46 */
[----:B------:R-:W-:-:S02]  /*1980*/  @P1 LEA R4, P3, R2, c[0x0][0x1c8], 0x1 ;  /* 0x0000720002041a11 */ /* 0x000fc400078608ff */
[----:B------:R-:W-:Y:S01]  /*1990*/  ISETP.GE.AND P6, PT, R15, c[0x0][0x1d4], PT ;  /* 0x000075000f007a0c */ /* 0x000fe20003fc6270 */
[----:B------:R-:W0:Y:S01]  /*19a0*/  LDGDEPBAR ;  /* 0x00000000000079af */ /* 0x000e220000000000 */
[----:B------:R-:W-:Y:S02]  /*19b0*/  @P1 LEA.HI.X R5, R2, c[0x0][0x1cc], R3, 0x1, P3 ;  /* 0x0000730002051a11 */ /* 0x000fe400018f0c03 */
[----:B------:R-:W-:-:S03]  /*19c0*/  ISETP.GE.AND P5, PT, R0, 0x41, PT ;  /* 0x000000410000780c */ /* 0x000fc60003fa6270 */
[----:B------:R2:W-:Y:S01]  /*19d0*/  @P1 LDGSTS.E.BYPASS.LTC128B.128 [R228+0x8100], [R4.64], !P0 ;  /* 0x0810000004e41fae */ /* 0x0005e2000c101d46 */
[----:B------:R-:W-:-:S05]  /*19e0*/  IMAD.WIDE.U32 R10, R129, 0x40, RZ ;  /* 0x00000040810a7825 */ /* 0x000fca00078e00ff */
[----:B------:R2:W-:Y:S01]  /*19f0*/  @P1 LDGSTS.E.BYPASS.LTC128B.128 [R228+0xc100], [R4.64+0x80], !P6 ;  /* 0x0c10008004e41fae */ /* 0x0005e2000f101d46 */
[----:B-1----:R-:W-:-:S04]  /*1a00*/  @P2 LEA R6, P3, R129, R2, 0x5 ;  /* 0x0000000281062211 */ /* 0x002fc800078628ff */
[----:B------:R-:W-:Y:S02]  /*1a10*/  @P2 LEA R8, P0, R6, c[0x0][0x1c8], 0x1 ;  /* 0x0000720006082a11 */ /* 0x000fe400078008ff */
[----:B------:R-:W-:Y:S02]  /*1a20*/  @P2 LEA.HI.X R7, R129, R3, R130, 0x5, P3 ;  /* 0x0000000381072211 */ /* 0x000fe400018f2c82 */
[----:B------:R-:W-:Y:S02]  /*1a30*/  ISETP.GE.AND P3, PT, R0, 0x61, PT ;  /* 0x000000610000780c */ /* 0x000fe40003f66270 */
[----:B------:R-:W-:Y:S02]  /*1a40*/  @P2 LEA.HI.X R9, R6, c[0x0][0x1cc], R7, 0x1, P0 ;  /* 0x0000730006092a11 */ /* 0x000fe400000f0c07 */
[----:B------:R-:W-:Y:S02]  /*1a50*/  @P2 ISETP.GE.AND P0, PT, R136, c[0x0][0x1d4], PT ;  /* 0x0000750088002a0c */ /* 0x000fe40003f06270 */
[----:B------:R-:W-:-:S02]  /*1a60*/  @P5 IADD3 R0, P1, R2, R10, RZ ;  /* 0x0000000a02005210 */ /* 0x000fc40007f3e0ff */
[----:B--2---:R-:W-:-:S04]  /*1a70*/  SHF.L.U32 R4, R130, 0x6, RZ ;  /* 0x0000000682047819 */ /* 0x004fc800000006ff */
[----:B------:R-:W-:Y:S02]  /*1a80*/  @P5 IADD3.X R4, R3, R11, R4, P1, !PT ;  /* 0x0000000b03045210 */ /* 0x000fe40000ffe404 */
[C---:B------:R-:W-:Y:S01]  /*1a90*/  @P5 LEA R6, P1, R0.reuse, c[0x0][0x1c8], 0x1 ;  /* 0x0000720000065a11 */ /* 0x040fe200078208ff */
[----:B------:R-:W-:Y:S02]  /*1aa0*/  @P3 IMAD.WIDE.U32 R2, R129, 0x60, R2 ;  /* 0x0000006081023825 */ /* 0x000fe400078e0002 */
[----:B------:R1:W-:Y:S01]  /*1ab0*/  @P2 LDGSTS.E.BYPASS.LTC128B.128 [R228+0x9100], [R8.64], !P0 ;  /* 0x0910000008e42fae */ /* 0x0003e2000c101d46 */
[----:B------:R-:W-:Y:S01]  /*1ac0*/  @P5 LEA.HI.X R7, R0, c[0x0][0x1cc], R4, 0x1, P1 ;  /* 0x0000730000075a11 */ /* 0x000fe200008f0c04 */
[----:B------:R-:W-:Y:S01]  /*1ad0*/  @P3 IMAD R0, R130, 0x60, RZ ;  /* 0x0000006082003824 */ /* 0x000fe200078e02ff */
[C---:B------:R-:W-:Y:S01]  /*1ae0*/  @P5 ISETP.GE.AND P1, PT, R136.reuse, c[0x0][0x1d4], PT ;  /* 0x0000750088005a0c */ /* 0x040fe20003f26270 */
[----:B------:R1:W-:Y:S01]  /*1af0*/  @P2 LDGSTS.E.BYPASS.LTC128B.128 [R228+0xd100], [R8.64+0x80], !P6 ;  /* 0x0d10008008e42fae */ /* 0x0003e2000f101d46 */
[----:B------:R-:W-:-:S02]  /*1b00*/  @P3 ISETP.GE.AND P0, PT, R136, c[0x0][0x1d4], PT ;  /* 0x0000750088003a0c */ /* 0x000fc40003f06270 */
[----:B------:R-:W-:Y:S02]  /*1b10*/  @P3 IADD3 R0, R3, R0, RZ ;  /* 0x0000000003003210 */ /* 0x000fe40007ffe0ff */
[----:B------:R-:W-:-:S04]  /*1b20*/  @P3 LEA R4, P2, R2, c[0x0][0x1c8], 0x1 ;  /* 0x0000720002043a11 */ /* 0x000fc800078408ff */
[----:B------:R-:W-:-:S03]  /*1b30*/  @P3 LEA.HI.X R5, R2, c[0x0][0x1cc], R0, 0x1, P2 ;  /* 0x0000730002053a11 */ /* 0x000fc600010f0c00 */
[----:B------:R2:W-:Y:S04]  /*1b40*/  @P5 LDGSTS.E.BYPASS.LTC128B.128 [R228+0xa100], [R6.64], !P1 ;  /* 0x0a10000006e45fae */ /* 0x0005e8000c901d46 */
[----:B------:R2:W-:Y:S04]  /*1b50*/  @P5 LDGSTS.E.BYPASS.LTC128B.128 [R228+0xe100], [R6.64+0x80], !P6 ;  /* 0x0e10008006e45fae */ /* 0x0005e8000f101d46 */
[----:B------:R2:W-:Y:S04]  /*1b60*/  @P3 LDGSTS.E.BYPASS.LTC128B.128 [R228+0xb100], [R4.64], !P0 ;  /* 0x0b10000004e43fae */ /* 0x0005e8000c101d46 */
[----:B------:R2:W-:Y:S04]  /*1b70*/  @P3 LDGSTS.E.BYPASS.LTC128B.128 [R228+0xf100], [R4.64+0x80], !P6 ;  /* 0x0f10008004e43fae */ /* 0x0005e8000f101d46 */
[----:B------:R-:W0:Y:S01]  /*1b80*/  LDGDEPBAR ;  /* 0x00000000000079af */ /* 0x000e220000000000 */
[----:B------:R-:W-:-:S04]  /*1b90*/  DEPBAR.LE SB0, 0x1 ;  /* 0x000080400000791a */ /* 0x000fc80000000000 */
[----:B------:R-:W-:Y:S06]  /*1ba0*/  BAR.SYNC.DEFER_BLOCKING 0x0 ;  /* 0x0000000000007b1d */ /* 0x000fec0000010000 */
[----:B------:R-:W-:Y:S04]  /*1bb0*/  LDSM.16.M88.4 R140, [R224] ;  /* 0x00000000e08c783b */ /* 0x000fe80000000200 */
[----:B------:R-:W-:Y:S04]  /*1bc0*/  LDSM.16.M88.4 R144, [R225] ;  /* 0x00000000e190783b */ /* 0x000fe80000000200 */
[----:B------:R-:W-:Y:S04]  /*1bd0*/  LDSM.16.M88.4 R164, [R227] ;  /* 0x00000000e3a4783b */ /* 0x000fe80000000200 */
[----:B------:R-:W-:Y:S04]  /*1be0*/  LDSM.16.M88.4 R172, [R226] ;  /* 0x00000000e2ac783b */ /* 0x000fe80000000200 */
[----:B------:R-:W-:Y:S04]  /*1bf0*/  LDSM.16.M88.4 R176, [R224+0x4000] ;  /* 0x00400000e0b0783b */ /* 0x000fe80000000200 */
[----:B------:R-:W-:Y:S04]  /*1c00*/  LDSM.16.M88.4 R180, [R225+0x4000] ;  /* 0x00400000e1b4783b */ /* 0x000fe80000000200 */
[----:B------:R-:W-:Y:S04]  /*1c10*/  LDSM.16.M88.4 R184, [R227+0x4000] ;  /* 0x00400000e3b8783b */ /* 0x000fe80000000200 */
[----:B------:R-:W-:Y:S04]  /*1c20*/  LDSM.16.M88.4 R188, [R226+0x4000] ;  /* 0x00400000e2bc783b */ /* 0x000fe80000000200 */
[----:B------:R-:W-:Y:S06]  /*1c30*/  BAR.SYNC.DEFER_BLOCKING 0x0 ;  /* 0x0000000000007b1d */ /* 0x000fec0000010000 */
[----:B------:R-:W-:-:S04]  /*1c40*/  DEPBAR.LE SB0, 0x0 ;  /* 0x000080000000791a */ /* 0x000fc80000000000 */
[----:B------:R-:W-:Y:S06]  /*1c50*/  BAR.SYNC.DEFER_BLOCKING 0x0 ;  /* 0x0000000000007b1d */ /* 0x000fec0000010000 */
[----:B--2---:R-:W2:Y:S04]  /*1c60*/  LDSM.16.M88.4 R4, [R201] ;  /* 0x00000000c904783b */ /* 0x004ea80000000200 */
[----:B------:R-:W3:Y:S04]  /*1c70*/  LDSM.16.M88.4 R16, [R201+0x800] ;  /* 0x00080000c910783b */ /* 0x000ee80000000200 */
[----:B------:R-:W4:Y:S04]  /*1c80*/  LDSM.16.M88.4 R28, [R222] ;  /* 0x00000000de1c783b */ /* 0x000f280000000200 */
[----:B------:R-:W5:Y:S04]  /*1c90*/  LDSM.16.M88.4 R24, [R207] ;  /* 0x00000000cf18783b */ /* 0x000f680000000200 */
[----:B------:R-:W3:Y:S01]  /*1ca0*/  LDSM.16.M88.4 R32, [R201+0x1000] ;  /* 0x00100000c920783b */ /* 0x000ee20000000200 */
[----:B------:R-:W-:Y:S01]  /*1cb0*/  IMAD R0, R20, c[0x0][0x208], RZ ;  /* 0x0000820014007a24 */ /* 0x000fe200078e02ff */
[----:B------:R-:W-:-:S02]  /*1cc0*/  MOV R131, 0xffffff80 ;  /* 0xffffff8000837802 */ /* 0x000fc40000000f00 */
[----:B------:R-:W4:Y:S01]  /*1cd0*/  LDSM.16.M88.4 R36, [R221] ;  /* 0x00000000dd24783b */ /* 0x000f220000000200 */
[----:B------:R-:W-:-:S03]  /*1ce0*/  ISETP.GE.AND P5, PT, R136, c[0x0][0x1d4], PT ;  /* 0x0000750088007a0c */ /* 0x000fc60003fa6270 */
[----:B------:R-:W-:Y:S04]  /*1cf0*/  LDSM.16.M88.4 R48, [R201+0x3800] ;  /* 0x00380000c930783b */ /* 0x000fe80000000200 */
[----:B------:R-:W-:Y:S04]  /*1d00*/  LDSM.16.M88.4 R56, [R220] ;  /* 0x00000000dc38783b */ /* 0x000fe80000000200 */
[----:B------:R-:W-:Y:S04]  /*1d10*/  LDSM.16.M88.4 R60, [R218] ;  /* 0x00000000da3c783b */ /* 0x000fe80000000200 */
[----:B------:R-:W-:Y:S01]  /*1d20*/  LDSM.16.M88.4 R76, [R217] ;  /* 0x00000000d94c783b */ /* 0x000fe20000000200 */
[C---:B--2---:R-:W-:Y:S03]  /*1d30*/  HMMA.16816.F32.BF16 R12, R140.reuse, R4, RZ ;  /* 0x000000048c0c723c */ /* 0x044fe600000418ff */
[----:B------:R-:W-:Y:S04]  /*1d40*/  LDSM.16.M88.4 R52, [R219] ;  /* 0x00000000db34783b */ /* 0x000fe80000000200 */
[----:B------:R-:W-:Y:S01]  /*1d50*/  LDSM.16.M88.4 R92, [R216] ;  /* 0x00000000d85c783b */ /* 0x000fe20000000200 */
[C---:B-1----:R-:W-:Y:S08]  /*1d60*/  HMMA.16816.F32.BF16 R8, R140.reuse, R6, RZ ;  /* 0x000000068c08723c */ /* 0x042ff000000418ff */
[C---:B---3--:R-:W-:Y:S08]  /*1d70*/  HMMA.16816.F32.BF16 R4, R140.reuse, R16, RZ ;  /* 0x000000108c04723c */ /* 0x048ff000000418ff */
[----:B------:R-:W-:Y:S01]  /*1d80*/  HMMA.16816.F32.BF16 R16, R140, R18, RZ ;  /* 0x000000128c10723c */ /* 0x000fe200000418ff */
[----:B------:R-:W-:-:S02]  /*1d90*/  IMAD R0, R68, c[0x0][0x20c], R0 ;  /* 0x0000830044007a24 */ /* 0x000fc400078e0200 */
[C---:B------:R-:W-:Y:S11]  /*1da0*/  IMAD R128, R68.reuse, R131, c[0x0][0x1d0] ;  /* 0x0000740044807624 */ /* 0x040ff600078e0283 */
[----:B------:R-:W-:Y:S02]  /*1db0*/  @!UPT UIADD3 URZ, URZ, URZ, URZ ;  /* 0x0000003f3f3ff290 */ /* 0x000fe4000fffe03f */
[C---:B----4-:R-:W-:Y:S07]  /*1dc0*/  HMMA.16816.F32.BF16 R124, R144.reuse, R28, R4 ;  /* 0x0000001c907c723c */ /* 0x050fee0000041804 */
[----:B------:R-:W-:Y:S01]  /*1dd0*/  IMAD.WIDE.U32 R4, R68, c[0x0][0x208], RZ ;  /* 0x0000820044047a25 */ /* 0x000fe200078e00ff */
[----:B-----5:R-:W-:Y:S01]  /*1de0*/  HMMA.16816.F32.BF16 R112, R144, R24, R12 ;  /* 0x000000189070723c */ /* 0x020fe2000004180c */
[----:B------:R-:W-:Y:S03]  /*1df0*/  LDSM.16.M88.4 R12, [R201+0x2800] ;  /* 0x00280000c90c783b */ /* 0x000fe60000000200 */
[----:B------:R-:W-:-:S02]  /*1e00*/  LEA R3, P0, R4, R22, 0x7 ;  /* 0x0000001604037211 */ /* 0x000fc400078038ff */
[----:B------:R-:W-:Y:S02]  /*1e10*/  IADD3 R0, R5, R0, RZ ;  /* 0x0000000005007210 */ /* 0x000fe40007ffe0ff */
[C---:B------:R-:W-:Y:S01]  /*1e20*/  HMMA.16816.F32.BF16 R120, R144.reuse, R26, R8 ;  /* 0x0000001a9078723c */ /* 0x040fe20000041808 */
[----:B------:R-:W1:Y:S01]  /*1e30*/  LDSM.16.M88.4 R24, [R201+0x1800] ;  /* 0x00180000c918783b */ /* 0x000e620000000200 */
[----:B------:R-:W-:Y:S01]  /*1e40*/  LEA.HI.X R4, R4, R21, R0, 0x7, P0 ;  /* 0x0000001504047211 */ /* 0x000fe200000f3c00 */
[----:B------:R-:W-:Y:S02]  /*1e50*/  IMAD.IADD R0, R128, 0x1, -R40 ;  /* 0x0000000180007824 */ /* 0x000fe400078e0a28 */
[----:B------:R-:W2:Y:S03]  /*1e60*/  LDSM.16.M88.4 R40, [R201+0x3000] ;  /* 0x00300000c928783b */ /* 0x000ea60000000200 */
[----:B------:R-:W-:Y:S01]  /*1e70*/  HMMA.16816.F32.BF16 R100, R144, R30, R16 ;  /* 0x0000001e9064723c */ /* 0x000fe20000041810 */
[----:B------:R-:W3:Y:S01]  /*1e80*/  LDSM.16.M88.4 R16, [R201+0x2000] ;  /* 0x00200000c910783b */ /* 0x000ee20000000200 */
[----:B------:R-:W-:Y:S01]  /*1e90*/  IMAD.MOV.U32 R28, RZ, RZ, 0x6 ;  /* 0x00000006ff1c7424 */ /* 0x000fe200078e00ff */
[----:B------:R-:W-:-:S05]  /*1ea0*/  MOV R29, c[0x0][0x208] ;  /* 0x00008200001d7a02 */ /* 0x000fca0000000f00 */
[----:B------:R-:W-:Y:S01]  /*1eb0*/  HMMA.16816.F32.BF16 R8, R140, R32, RZ ;  /* 0x000000208c08723c */ /* 0x000fe200000418ff */
[C---:B------:R-:W-:Y:S02]  /*1ec0*/  SHF.L.U64.HI R28, R29.reuse, R28, c[0x0][0x20c] ;  /* 0x000083001d1c7619 */ /* 0x040fe4000001021c */
[----:B------:R-:W-:Y:S02]  /*1ed0*/  SHF.L.U32 R29, R29, 0x6, RZ ;  /* 0x000000061d1d7819 */ /* 0x000fe400000006ff */
[----:B------:R-:W-:-:S03]  /*1ee0*/  LEA R2, P1, R3, c[0x0][0x1f8], 0x1 ;  /* 0x00007e0003027a11 */ /* 0x000fc600078208ff */
[----:B------:R-:W-:Y:S01]  /*1ef0*/  HMMA.16816.F32.BF16 R20, R140, R34, RZ ;  /* 0x000000228c14723c */ /* 0x000fe200000418ff */
[----:B------:R-:W-:Y:S02]  /*1f00*/  IADD3 R6, P0, R29, R2, RZ ;  /* 0x000000021d067210 */ /* 0x000fe40007f1e0ff */
[----:B------:R-:W-:Y:S02]  /*1f10*/  LEA.HI.X R3, R3, c[0x0][0x1fc], R4, 0x1, P1 ;  /* 0x00007f0003037a11 */ /* 0x000fe400008f0c04 */
[----:B------:R-:W-:Y:S02]  /*1f20*/  ISETP.LT.OR P2, PT, R0, 0x1, P5 ;  /* 0x000000010000780c */ /* 0x000fe40002f41670 */
[----:B------:R-:W-:Y:S02]  /*1f30*/  IADD3.X R7, R28, R3, RZ, P0, !PT ;  /* 0x000000031c077210 */ /* 0x000fe400007fe4ff */
[----:B------:R-:W-:Y:S02]  /*1f40*/  ISETP.LT.OR P0, PT, R0, 0x1, P6 ;  /* 0x000000010000780c */ /* 0x000fe40003701670 */
[----:B------:R-:W-:-:S02]  /*1f50*/  IADD3 R4, P1, R6, R29, RZ ;  /* 0x0000001d06047210 */ /* 0x000fc40007f3e0ff */
[----:B------:R-:W-:Y:S02]  /*1f60*/  ISETP.LT.OR P3, PT, R0, 0x21, P5 ;  /* 0x000000210000780c */ /* 0x000fe40002f61670 */
[----:B------:R-:W-:Y:S01]  /*1f70*/  IADD3.X R5, R7, R28, RZ, P1, !PT ;  /* 0x0000001c07057210 */ /* 0x000fe20000ffe4ff */
[C---:B------:R-:W-:Y:S02]  /*1f80*/  HMMA.16816.F32.BF16 R108, R144.reuse, R36, R8 ;  /* 0x00000024906c723c */ /* 0x040fe40000041808 */
[----:B------:R-:W-:Y:S01]  /*1f90*/  @!PT LDS RZ, [RZ] ;  /* 0x00000000fffff984 */ /* 0x000fe20000000800 */
[----:B------:R-:W-:Y:S01]  /*1fa0*/  @!PT LDS RZ, [RZ] ;  /* 0x00000000fffff984 */ /* 0x000fe20000000800 */
[----:B------:R-:W-:Y:S01]  /*1fb0*/  @!PT LDS RZ, [RZ] ;  /* 0x00000000fffff984 */ /* 0x000fe20000000800 */
[----:B------:R4:W-:Y:S04]  /*1fc0*/  LDGSTS.E.BYPASS.LTC128B.128 [R228+0x100], [R2.64], !P2 ;  /* 0x0010000002e47fae */ /* 0x0009e8000d101d46 */
[----:B------:R4:W-:Y:S01]  /*1fd0*/  LDGSTS.E.BYPASS.LTC128B.128 [R228+0x4100], [R2.64+0x80], !P0 ;  /* 0x0410008002e47fae */ /* 0x0009e2000c101d46 */
[----:B------:R-:W-:Y:S01]  /*1fe0*/  IADD3 R8, P2, P1, R29, 0x80, R2 ;  /* 0x000000801d087810 */ /* 0x000fe2000795e002 */
[----:B------:R-:W-:Y:S02]  /*1ff0*/  HMMA.16816.F32.BF16 R116, R144, R38, R20 ;  /* 0x000000269074723c */ /* 0x000fe40000041814 */
[----:B------:R5:W-:Y:S01]  /*2000*/  LDGSTS.E.BYPASS.LTC128B.128 [R228+0x1100], [R6.64], !P3 ;  /* 0x0110000006e47fae */ /* 0x000be2000d901d46 */
[----:B------:R-:W-:-:S02]  /*2010*/  IADD3.X R9, R28, RZ, R3, P2, P1 ;  /* 0x000000ff1c097210 */ /* 0x000fc400017e2403 */
[----:B------:R-:W-:-:S03]  /*2020*/  ISETP.LT.OR P1, PT, R0, 0x21, P6 ;  /* 0x000000210000780c */ /* 0x000fc60003721670 */
[----:B-1----:R-:W-:Y:S01]  /*2030*/  HMMA.16816.F32.BF16 R44, R140, R24, RZ ;  /* 0x000000188c2c723c */ /* 0x002fe200000418ff */
[C---:B------:R-:W-:Y:S02]  /*2040*/  ISETP.LT.OR P2, PT, R0.reuse, 0x41, P5 ;  /* 0x000000410000780c */ /* 0x040fe40002f41670 */
[----:B------:R-:W-:-:S05]  /*2050*/  ISETP.LT.OR P5, PT, R0, 0x61, P5 ;  /* 0x000000610000780c */ /* 0x000fca0002fa1670 */
[C---:B------:R-:W-:Y:S01]  /*2060*/  HMMA.16816.F32.BF16 R36, R140.reuse, R26, RZ ;  /* 0x0000001a8c24723c */ /* 0x040fe200000418ff */
[----:B------:R-:W-:Y:S01]  /*2070*/  ISETP.LT.OR P3, PT, R0, 0x61, P6 ;  /* 0x000000610000780c */ /* 0x000fe20003761670 */
[----:B------:R1:W-:Y:S04]  /*2080*/  LDGSTS.E.BYPASS.LTC128B.128 [R228+0x5100], [R8.64], !P1 ;  /* 0x0510000008e47fae */ /* 0x0003e8000c901d46 */
[----:B------:R5:W-:Y:S01]  /*2090*/  LDGSTS.E.BYPASS.LTC128B.128 [R228+0x2100], [R4.64], !P2 ;  /* 0x0210000004e47fae */ /* 0x000be2000d101d46 */
[----:B----4-:R-:W-:Y:S01]  /*20a0*/  IADD3 R2, P0, R4, R29, RZ ;  /* 0x0000001d04027210 */ /* 0x010fe20007f1e0ff */
[----:B------:R-:W-:Y:S03]  /*20b0*/  HMMA.16816.F32.BF16 R24, R140, R12, RZ ;  /* 0x0000000c8c18723c */ /* 0x000fe600000418ff */
[----:B------:R-:W-:-:S02]  /*20c0*/  IADD3.X R3, R5, R28, RZ, P0, !PT ;  /* 0x0000001c05037210 */ /* 0x000fc400007fe4ff */
[----:B------:R-:W-:-:S03]  /*20d0*/  ISETP.LT.OR P0, PT, R0, 0x41, P6 ;  /* 0x000000410000780c */ /* 0x000fc60003701670 */
[C---:B------:R-:W-:Y:S08]  /*20e0*/  HMMA.16816.F32.BF16 R20, R140.reuse, R14, RZ ;  /* 0x0000000e8c14723c */ /* 0x040ff000000418ff */
[C---:B--2---:R-:W-:Y:S02]  /*20f0*/  HMMA.16816.F32.BF16 R12, R140.reuse, R42, RZ ;  /* 0x0000002a8c0c723c */ /* 0x044fe400000418ff */
[----:B------:R5:W-:Y:S04]  /*2100*/  LDGSTS.E.BYPASS.LTC128B.128 [R228+0x6100], [R4.64+0x80], !P0 ;  /* 0x0610008004e47fae */ /* 0x000be8000c101d46 */
[----:B------:R2:W-:Y:S02]  /*2110*/  LDGSTS.E.BYPASS.LTC128B.128 [R228+0x3100], [R2.64], !P5 ;  /* 0x0310000002e47fae */ /* 0x0005e4000e901d46 */
[C---:B---3--:R-:W-:Y:S02]  /*2120*/  HMMA.16816.F32.BF16 R28, R140.reuse, R18, RZ ;  /* 0x000000128c1c723c */ /* 0x048fe400000418ff */
[----:B------:R2:W-:Y:S04]  /*2130*/  LDGSTS.E.BYPASS.LTC128B.128 [R228+0x7100], [R2.64+0x80], !P3 ;  /* 0x0710008002e47fae */ /* 0x0005e8000d901d46 */
[----:B------:R-:W3:Y:S02]  /*2140*/  LDSM.16.M88.4 R64, [R205] ;  /* 0x00000000cd40783b */ /* 0x000ee40000000200 */
[C---:B------:R-:W-:Y:S02]  /*2150*/  HMMA.16816.F32.BF16 R32, R140.reuse, R16, RZ ;  /* 0x000000108c20723c */ /* 0x040fe400000418ff */
[----:B------:R-:W-:Y:S04]  /*2160*/  LDSM.16.M88.4 R72, [R205+0x800] ;  /* 0x00080000cd48783b */ /* 0x000fe80000000200 */
[----:B------:R-:W-:Y:S02]  /*2170*/  LDSM.16.M88.4 R88, [R205+0x1000] ;  /* 0x00100000cd58783b */ /* 0x000fe40000000200 */
[C---:B------:R-:W-:Y:S02]  /*2180*/  HMMA.16816.F32.BF16 R16, R140.reuse, R40, RZ ;  /* 0x000000288c10723c */ /* 0x040fe400000418ff */
[----:B------:R-:W0:Y:S06]  /*2190*/  LDGDEPBAR ;  /* 0x00000000000079af */ /* 0x000e2c0000000000 */
[C---:B-1----:R-:W-:Y:S08]  /*21a0*/  HMMA.16816.F32.BF16 R8, R140.reuse, R48, RZ ;  /* 0x000000308c08723c */ /* 0x042ff000000418ff */
[----:B-----5:R-:W-:Y:S08]  /*21b0*/  HMMA.16816.F32.BF16 R4, R140, R50, RZ ;  /* 0x000000328c04723c */ /* 0x020ff000000418ff */
[C---:B------:R-:W-:Y:S08]  /*21c0*/  HMMA.16816.F32.BF16 R96, R144.reuse, R56, R44 ;  /* 0x000000389060723c */ /* 0x040ff0000004182c */
[C---:B------:R-:W-:Y:S08]  /*21d0*/  HMMA.16816.F32.BF16 R80, R144.reuse, R58, R36 ;  /* 0x0000003a9050723c */ /* 0x040ff00000041824 */
[C---:B------:R-:W-:Y:S01]  /*21e0*/  HMMA.16816.F32.BF16 R56, R144.reuse, R60, R24 ;  /* 0x0000003c9038723c */ /* 0x040fe20000041818 */
[----:B------:R-:W1:Y:S07]  /*21f0*/  LDSM.16.M88.4 R24, [R205+0x2000] ;  /* 0x00200000cd18783b */ /* 0x000e6e0000000200 */
[C---:B------:R-:W-:Y:S01]  /*2200*/  HMMA.16816.F32.BF16 R44, R144.reuse, R78, R12 ;  /* 0x0000004e902c723c */ /* 0x040fe2000004180c */
[----:B------:R-:W4:Y:S07]  /*2210*/  LDSM.16.M88.4 R12, [R205+0x3800] ;  /* 0x00380000cd0c783b */ /* 0x000f2e0000000200 */
[C---:B------:R-:W-:Y:S01]  /*2220*/  HMMA.16816.F32.BF16 R104, R144.reuse, R54, R28 ;  /* 0x000000369068723c */ /* 0x040fe2000004181c */
[----:B------:R-:W5:Y:S07]  /*2230*/  LDSM.16.M88.4 R28, [R205+0x1800] ;  /* 0x00180000cd1c783b */ /* 0x000f6e0000000200 */
[C---:B------:R-:W-:Y:S01]  /*2240*/  HMMA.16816.F32.BF16 R48, R144.reuse, R76, R16 ;  /* 0x0000004c9030723c */ /* 0x040fe20000041810 */
[----:B------:R-:W1:Y:S07]  /*2250*/  LDSM.16.M88.4 R16, [R205+0x3000] ;  /* 0x00300000cd10783b */ /* 0x000e6e0000000200 */
[C---:B------:R-:W-:Y:S08]  /*2260*/  HMMA.16816.F32.BF16 R40, R144.reuse, R92, R8 ;  /* 0x0000005c9028723c */ /* 0x040ff00000041808 */
[C---:B------:R-:W-:Y:S01]  /*2270*/  HMMA.16816.F32.BF16 R84, R144.reuse, R52, R32 ;  /* 0x000000349054723c */ /* 0x040fe20000041820 */
[----:B------:R-:W2:Y:S07]  /*2280*/  LDSM.16.M88.4 R32, [R202] ;  /* 0x00000000ca20783b */ /* 0x000eae0000000200 */
[C---:B------:R-:W-:Y:S01]  /*2290*/  HMMA.16816.F32.BF16 R8, R144.reuse, R94, R4 ;  /* 0x0000005e9008723c */ /* 0x040fe20000041804 */
[----:B------:R-:W-:Y:S07]  /*22a0*/  LDSM.16.M88.4 R92, [R202+0x1800] ;  /* 0x00180000ca5c783b */ /* 0x000fee0000000200 */
[----:B------:R-:W-:Y:S01]  /*22b0*/  HMMA.16816.F32.BF16 R52, R144, R62, R20 ;  /* 0x0000003e9034723c */ /* 0x000fe20000041814 */
[----:B------:R-:W2:Y:S07]  /*22c0*/  LDSM.16.M88.4 R20, [R205+0x2800] ;  /* 0x00280000cd14783b */ /* 0x000eae0000000200 */
[C---:B---3--:R-:W-:Y:S08]  /*22d0*/  HMMA.16816.F32.BF16 R4, R164.reuse, R64, R112 ;  /* 0x00000040a404723c */ /* 0x048ff00000041870 */
[C---:B-1----:R-:W-:Y:S08]  /*22e0*/  HMMA.16816.F32.BF16 R60, R164.reuse, R26, R104 ;  /* 0x0000001aa43c723c */ /* 0x042ff00000041868 */
[C---:B----4-:R-:W-:Y:S01]  /*22f0*/  HMMA.16816.F32.BF16 R104, R164.reuse, R14, R8 ;  /* 0x0000000ea468723c */ /* 0x050fe20000041808 */
[----:B------:R-:W1:Y:S07]  /*2300*/  LDSM.16.M88.4 R8, [R201+0x4000] ;  /* 0x00400000c908783b */ /* 0x000e6e0000000200 */
[C---:B------:R-:W-:Y:S08]  /*2310*/  HMMA.16816.F32.BF16 R36, R164.reuse, R66, R120 ;  /* 0x00000042a424723c */ /* 0x040ff00000041878 */
[C---:B------:R-:W-:Y:S08]  /*2320*/  HMMA.16816.F32.BF16 R64, R164.reuse, R72, R124 ;  /* 0x00000048a440723c */ /* 0x040ff0000004187c */
[C---:B------:R-:W-:Y:S01]  /*2330*/  HMMA.16816.F32.BF16 R100, R164.reuse, R74, R100 ;  /* 0x0000004aa464723c */ /* 0x040fe20000041864 */
[----:B------:R-:W3:Y:S07]  /*2340*/  LDSM.16.M88.4 R72, [R202+0x800] ;  /* 0x00080000ca48783b */ /* 0x000eee0000000200 */
[C---:B------:R-:W-:Y:S08]  /*2350*/  HMMA.16816.F32.BF16 R108, R164.reuse, R88, R108 ;  /* 0x00000058a46c723c */ /* 0x040ff0000004186c */
[C---:B------:R-:W-:Y:S01]  /*2360*/  HMMA.16816.F32.BF16 R112, R164.reuse, R90, R116 ;  /* 0x0000005aa470723c */ /* 0x040fe20000041874 */
[----:B------:R-:W-:Y:S07]  /*2370*/  LDSM.16.M88.4 R116, [R202+0x2000] ;  /* 0x00200000ca74783b */ /* 0x000fee0000000200 */
[C---:B-----5:R-:W-:Y:S08]  /*2380*/  HMMA.16816.F32.BF16 R88, R164.reuse, R28, R96 ;  /* 0x0000001ca458723c */ /* 0x060ff00000041860 */
[C---:B------:R-:W-:Y:S01]  /*2390*/  HMMA.16816.F32.BF16 R96, R164.reuse, R30, R80 ;  /* 0x0000001ea460723c */ /* 0x040fe20000041850 */
[----:B------:R-:W4:Y:S07]  /*23a0*/  LDSM.16.M88.4 R80, [R202+0x1000] ;  /* 0x00100000ca50783b */ /* 0x000f2e0000000200 */
[C---:B------:R-:W-:Y:S01]  /*23b0*/  HMMA.16816.F32.BF16 R76, R164.reuse, R24, R84 ;  /* 0x00000018a44c723c */ /* 0x040fe20000041854 */
[----:B------:R-:W-:Y:S07]  /*23c0*/  LDSM.16.M88.4 R84, [R202+0x2800] ;  /* 0x00280000ca54783b */ /* 0x000fee0000000200 */
[C---:B------:R-:W-:Y:S08]  /*23d0*/  HMMA.16816.F32.BF16 R48, R164.reuse, R16, R48 ;  /* 0x00000010a430723c */ /* 0x040ff00000041830 */
[----:B------:R-:W-:Y:S01]  /*23e0*/  HMMA.16816.F32.BF16 R24, R164, R18, R44 ;  /* 0x00000012a418723c */ /* 0x000fe2000004182c */
[----:B------:R-:W5:Y:S07]  /*23f0*/  LDSM.16.M88.4 R16, [R202+0x3000] ;  /* 0x00300000ca10783b */ /* 0x000f6e0000000200 */
[----:B--2---:R-:W-:Y:S08]  /*2400*/  HMMA.16816.F32.BF16 R4, R172, R32, R4 ;  /* 0x00000020ac04723c */ /* 0x004ff00000041804 */
[C---:B------:R-:W-:Y:S08]  /*2410*/  HMMA.16816.F32.BF16 R56, R164.reuse, R20, R56 ;  /* 0x00000014a438723c */ /* 0x040ff00000041838 */
[C---:B------:R-:W-:Y:S01]  /*2420*/  HMMA.16816.F32.BF16 R28, R164.reuse, R22, R52 ;  /* 0x00000016a41c723c */ /* 0x040fe20000041834 */
[----:B------:R-:W2:Y:S07]  /*2430*/  LDSM.16.M88.4 R20, [R215] ;  /* 0x00000000d714783b */ /* 0x000eae0000000200 */
[----:B------:R-:W-:Y:S01]  /*2440*/  HMMA.16816.F32.BF16 R44, R164, R12, R40 ;  /* 0x0000000ca42c723c */ /* 0x000fe20000041828 */
[----:B------:R-:W2:Y:S07]  /*2450*/  LDSM.16.M88.4 R40, [R202+0x3800] ;  /* 0x00380000ca28783b */ /* 0x000eae0000000200 */
[----:B------:R-:W-:Y:S01]  /*2460*/  HMMA.16816.F32.BF16 R12, R172, R34, R36 ;  /* 0x00000022ac0c723c */ /* 0x000fe20000041824 */
[----:B------:R-:W-:Y:S04]  /*2470*/  LDSM.16.M88.4 R36, [R214] ;  /* 0x00000000d624783b */ /* 0x000fe80000000200 */
[----:B------:R-:W-:Y:S03]  /*2480*/  LDSM.16.M88.4 R32, [R201+0x5800] ;  /* 0x00580000c920783b */ /* 0x000fe60000000200 */
[----:B-1----:R-:W-:Y:S08]  /*2490*/  HMMA.16816.F32.BF16 R4, R176, R8, R4 ;  /* 0x00000008b004723c */ /* 0x002ff00000041804 */
[C---:B---3--:R-:W-:Y:S08]  /*24a0*/  HMMA.16816.F32.BF16 R52, R172.reuse, R72, R64 ;  /* 0x00000048ac34723c */ /* 0x048ff00000041840 */
[C---:B------:R-:W-:Y:S08]  /*24b0*/  HMMA.16816.F32.BF16 R64, R172.reuse, R74, R100 ;  /* 0x0000004aac40723c */ /* 0x040ff00000041864 */
[C---:B----4-:R-:W-:Y:S08]  /*24c0*/  HMMA.16816.F32.BF16 R72, R172.reuse, R80, R108 ;  /* 0x00000050ac48723c */ /* 0x050ff0000004186c */
[----:B-----5:R-:W-:Y:S01]  /*24d0*/  HMMA.16816.F32.BF16 R108, R172, R18, R24 ;  /* 0x00000012ac6c723c */ /* 0x020fe20000041818 */
[----:B------:R-:W1:Y:S07]  /*24e0*/  LDSM.16.M88.4 R24, [R205+0x4000] ;  /* 0x00400000cd18783b */ /* 0x000e6e0000000200 */
[----:B------:R-:W-:Y:S01]  /*24f0*/  HMMA.16816.F32.BF16 R8, R176, R10, R12 ;  /* 0x0000000ab008723c */ /* 0x000fe2000004180c */
[----:B------:R-:W3:Y:S07]  /*2500*/  LDSM.16.M88.4 R12, [R201+0x4800] ;  /* 0x00480000c90c783b */ /* 0x000eee0000000200 */
[----:B--2---:R-:W-:Y:S08]  /*2510*/  HMMA.16816.F32.BF16 R4, R180, R20, R4 ;  /* 0x00000014b404723c */ /* 0x004ff00000041804 */
[C---:B------:R-:W-:Y:S08]  /*2520*/  HMMA.16816.F32.BF16 R80, R172.reuse, R82, R112 ;  /* 0x00000052ac50723c */ /* 0x040ff00000041870 */
[----:B------:R-:W-:Y:S01]  /*2530*/  HMMA.16816.F32.BF16 R112, R172, R40, R44 ;  /* 0x00000028ac70723c */ /* 0x000fe2000004182c */
[----:B------:R-:W2:Y:S07]  /*2540*/  LDSM.16.M88.4 R44, [R202+0x4000] ;  /* 0x00400000ca2c783b */ /* 0x000eae0000000200 */
[----:B------:R-:W-:Y:S08]  /*2550*/  HMMA.16816.F32.BF16 R8, R180, R22, R8 ;  /* 0x00000016b408723c */ /* 0x000ff00000041808 */
[C---:B------:R-:W-:Y:S08]  /*2560*/  HMMA.16816.F32.BF16 R88, R172.reuse, R92, R88 ;  /* 0x0000005cac58723c */ /* 0x040ff00000041858 */
[C---:B------:R-:W-:Y:S08]  /*2570*/  HMMA.16816.F32.BF16 R96, R172.reuse, R94, R96 ;  /* 0x0000005eac60723c */ /* 0x040ff00000041860 */
[C---:B------:R-:W-:Y:S01]  /*2580*/  HMMA.16816.F32.BF16 R92, R172.reuse, R84, R56 ;  /* 0x00000054ac5c723c */ /* 0x040fe20000041838 */
[----:B------:R-:W-:Y:S07]  /*2590*/  LDSM.16.M88.4 R56, [R201+0x6000] ;  /* 0x00600000c938783b */ /* 0x000fee0000000200 */
[C---:B------:R-:W-:Y:S01]  /*25a0*/  HMMA.16816.F32.BF16 R84, R172.reuse, R86, R28 ;  /* 0x00000056ac54723c */ /* 0x040fe2000004181c */
[----:B------:R-:W4:Y:S07]  /*25b0*/  LDSM.16.M88.4 R28, [R201+0x5000] ;  /* 0x00500000c91c783b */ /* 0x000f2e0000000200 */
[----:B------:R-:W-:Y:S01]  /*25c0*/  HMMA.16816.F32.BF16 R100, R172, R16, R48 ;  /* 0x00000010ac64723c */ /* 0x000fe20000041830 */
[----:B------:R-:W-:Y:S07]  /*25d0*/  LDSM.16.M88.4 R48, [R205+0x5000] ;  /* 0x00500000cd30783b */ /* 0x000fee0000000200 */
[----:B-1----:R-:W-:Y:S08]  /*25e0*/  HMMA.16816.F32.BF16 R4, R184, R24, R4 ;  /* 0x00000018b804723c */ /* 0x002ff00000041804 */
[C---:B---3--:R-:W-:Y:S08]  /*25f0*/  HMMA.16816.F32.BF16 R16, R176.reuse, R12, R52 ;  /* 0x0000000cb010723c */ /* 0x048ff00000041834 */
[----:B------:R-:W-:Y:S08]  /*2600*/  HMMA.16816.F32.BF16 R20, R176, R14, R64 ;  /* 0x0000000eb014723c */ /* 0x000ff00000041840 */
[----:B------:R-:W-:Y:S01]  /*2610*/  HMMA.16816.F32.BF16 R8, R184, R26, R8 ;  /* 0x0000001ab808723c */ /* 0x000fe20000041808 */
[----:B------:R-:W1:Y:S07]  /*2620*/  LDSM.16.M88.4 R24, [R205+0x4800] ;  /* 0x00480000cd18783b */ /* 0x000e6e0000000200 */
[----:B------:R-:W-:Y:S01]  /*2630*/  HMMA.16816.F32.BF16 R104, R172, R42, R104 ;  /* 0x0000002aac68723c */ /* 0x000fe20000041868 */
[----:B------:R-:W3:Y:S07]  /*2640*/  LDSM.16.M88.4 R40, [R213] ;  /* 0x00000000d528783b */ /* 0x000eee0000000200 */
[----:B--2---:R-:W-:Y:S08]  /*2650*/  HMMA.16816.F32.BF16 R12, R188, R44, R4 ;  /* 0x0000002cbc0c723c */ /* 0x004ff00000041804 */
[C---:B------:R-:W-:Y:S08]  /*2660*/  HMMA.16816.F32.BF16 R4, R180.reuse, R36, R16 ;  /* 0x00000024b404723c */ /* 0x040ff00000041810 */
[----:B------:R-:W-:Y:S01]  /*2670*/  HMMA.16816.F32.BF16 R16, R180, R38, R20 ;  /* 0x00000026b410723c */ /* 0x000fe20000041814 */
[----:B------:R-:W2:Y:S04]  /*2680*/  LDSM.16.M88.4 R36, [R202+0x4800] ;  /* 0x00480000ca24783b */ /* 0x000ea80000000200 */
[----:B------:R-:W5:Y:S03]  /*2690*/  LDSM.16.M88.4 R20, [R212] ;  /* 0x00000000d414783b */ /* 0x000f660000000200 */
[----:B----4-:R-:W-:Y:S01]  /*26a0*/  HMMA.16816.F32.BF16 R52, R176, R28, R72 ;  /* 0x0000001cb034723c */ /* 0x010fe20000041848 */
[----:B------:R-:W-:-:S07]  /*26b0*/  FMUL.FTZ R0, R12, c[0x0][0x320] ;  /* 0x0000c8000c007a20 */ /* 0x000fce0000410000 */
[----:B-1----:R-:W-:Y:S08]  /*26c0*/  HMMA.16816.F32.BF16 R4, R184, R24, R4 ;  /* 0x00000018b804723c */ /* 0x002ff00000041804 */
[C---:B------:R-:W-:Y:S01]  /*26d0*/  HMMA.16816.F32.BF16 R76, R172.reuse, R116, R76 ;  /* 0x00000074ac4c723c */ /* 0x040fe2000004184c */
[----:B------:R1:W4:Y:S07]  /*26e0*/  MUFU.TANH R123, R0 ;  /* 0x00000000007b7308 */ /* 0x00032e0000002400 */
[----:B------:R-:W-:Y:S08]  /*26f0*/  HMMA.16816.F32.BF16 R116, R172, R118, R60 ;  /* 0x00000076ac74723c */ /* 0x000ff0000004183c */
[----:B------:R-:W-:Y:S01]  /*2700*/  HMMA.16816.F32.BF16 R60, R176, R30, R80 ;  /* 0x0000001eb03c723c */ /* 0x000fe20000041850 */
[----:B-1----:R-:W-:-:S07]  /*2710*/  FMUL.FTZ R0, R13, c[0x0][0x320] ;  /* 0x0000c8000d007a20 */ /* 0x002fce0000410000 */
[----:B------:R-:W-:Y:S01]  /*2720*/  HMMA.16816.F32.BF16 R28, R188, R46, R8 ;  /* 0x0000002ebc1c723c */ /* 0x000fe20000041808 */
[----:B------:R1:W1:Y:S01]  /*2730*/  MUFU.TANH R122, R0 ;  /* 0x00000000007a7308 */ /* 0x0002620000002400 */
[----:B------:R-:W-:Y:S06]  /*2740*/  LDSM.16.M88.4 R44, [R201+0x6800] ;  /* 0x00680000c92c783b */ /* 0x000fec0000000200 */
[----:B---3--:R-:W-:Y:S01]  /*2750*/  HMMA.16816.F32.BF16 R8, R180, R40, R52 ;  /* 0x00000028b408723c */ /* 0x008fe20000041834 */
[----:B------:R-:W-:Y:S01]  /*2760*/  LDSM.16.M88.4 R52, [R205+0x5800] ;  /* 0x00580000cd34783b */ /* 0x000fe20000000200 */
[----:B-1----:R-:W-:-:S04]  /*2770*/  FMUL.FTZ R0, R14, c[0x0][0x320] ;  /* 0x0000c8000e007a20 */ /* 0x002fc80000410000 */
[----:B------:R1:W3:Y:S02]  /*2780*/  MUFU.TANH R127, R0 ;  /* 0x00000000007f7308 */ /* 0x0002e40000002400 */
[C---:B------:R-:W-:Y:S08]  /*2790*/  HMMA.16816.F32.BF16 R88, R176.reuse, R32, R88 ;  /* 0x00000020b058723c */ /* 0x040ff00000041858 */
[----:B------:R-:W-:Y:S01]  /*27a0*/  HMMA.16816.F32.BF16 R64, R176, R34, R96 ;  /* 0x00000022b040723c */ /* 0x000fe20000041860 */
[----:B------:R-:W3:Y:S01]  /*27b0*/  LDSM.16.M88.4 R32, [R202+0x5000] ;  /* 0x00500000ca20783b */ /* 0x000ee20000000200 */
[----:B-1----:R-:W-:-:S06]  /*27c0*/  FMUL.FTZ R0, R15, c[0x0][0x320] ;  /* 0x0000c8000f007a20 */ /* 0x002fcc0000410000 */
[----:B------:R-:W-:Y:S01]  /*27d0*/  HMMA.16816.F32.BF16 R12, R184, R26, R16 ;  /* 0x0000001ab80c723c */ /* 0x000fe20000041810 */
[----:B------:R1:W1:Y:S07]  /*27e0*/  MUFU.TANH R126, R0 ;  /* 0x00000000007e7308 */ /* 0x00026e0000002400 */
[----:B--2---:R-:W-:Y:S01]  /*27f0*/  HMMA.16816.F32.BF16 R16, R188, R36, R4 ;  /* 0x00000024bc10723c */ /* 0x004fe20000041804 */
[----:B-1----:R-:W-:-:S04]  /*2800*/  FMUL.FTZ R0, R28, c[0x0][0x320] ;  /* 0x0000c8001c007a20 */ /* 0x002fc80000410000 */
[----:B------:R1:W2:Y:S03]  /*2810*/  MUFU.TANH R99, R0 ;  /* 0x0000000000637308 */ /* 0x0002a60000002400 */
[----:B------:R-:W-:Y:S01]  /*2820*/  HMMA.16816.F32.BF16 R4, R184, R48, R8 ;  /* 0x00000030b804723c */ /* 0x000fe20000041808 */
[----:B-1----:R-:W-:-:S04]  /*2830*/  FMUL.FTZ R0, R29, c[0x0][0x320] ;  /* 0x0000c8001d007a20 */ /* 0x002fc80000410000 */
[----:B------:R1:W1:Y:S03]  /*2840*/  MUFU.TANH R98, R0 ;  /* 0x0000000000627308 */ /* 0x0002660000002400 */
[----:B------:R-:W-:Y:S01]  /*2850*/  HMMA.16816.F32.BF16 R24, R180, R42, R60 ;  /* 0x0000002ab418723c */ /* 0x000fe2000004183c */
[----:B------:R-:W-:Y:S07]  /*2860*/  LDSM.16.M88.4 R40, [R202+0x5800] ;  /* 0x00580000ca28783b */ /* 0x000fee0000000200 */
[----:B------:R-:W-:Y:S01]  /*2870*/  HMMA.16816.F32.BF16 R8, R188, R38, R12 ;  /* 0x00000026bc08723c */ /* 0x000fe2000004180c */
[----:B------:R-:W-:Y:S01]  /*2880*/  LDSM.16.M88.4 R36, [R210] ;  /* 0x00000000d224783b */ /* 0x000fe20000000200 */
[----:B-1----:R-:W-:-:S04]  /*2890*/  FMUL.FTZ R0, R30, c[0x0][0x320] ;  /* 0x0000c8001e007a20 */ /* 0x002fc80000410000 */
[----:B------:R1:W1:Y:S02]  /*28a0*/  MUFU.TANH R121, R0 ;  /* 0x0000000000797308 */ /* 0x0002640000002400 */
[----:B-1----:R-:W-:Y:S01]  /*28b0*/  FMUL.FTZ R0, R31, c[0x0][0x320] ;  /* 0x0000c8001f007a20 */ /* 0x002fe20000410000 */
[----:B------:R-:W-:Y:S01]  /*28c0*/  HMMA.16816.F32.BF16 R72, R176, R58, R116 ;  /* 0x0000003ab048723c */ /* 0x000fe20000041874 */
[----:B------:R-:W1:Y:S04]  /*28d0*/  LDSM.16.M88.4 R28, [R211] ;  /* 0x00000000d31c783b */ /* 0x000e680000000200 */
[----:B------:R2:W1:Y:S02]  /*28e0*/  MUFU.TANH R120, R0 ;  /* 0x0000000000787308 */ /* 0x0004640000002400 */
[----:B--2---:R-:W-:-:S06]  /*28f0*/  FMUL.FTZ R0, R16, c[0x0][0x320] ;  /* 0x0000c80010007a20 */ /* 0x004fcc0000410000 */
[----:B------:R2:W1:Y:S01]  /*2900*/  MUFU.TANH R97, R0 ;  /* 0x0000000000617308 */ /* 0x0004620000002400 */
[----:B-----5:R-:W-:Y:S01]  /*2910*/  HMMA.16816.F32.BF16 R12, R180, R20, R88 ;  /* 0x00000014b40c723c */ /* 0x020fe20000041858 */
[----:B--2---:R-:W-:-:S06]  /*2920*/  FMUL.FTZ R0, R17, c[0x0][0x320] ;  /* 0x0000c80011007a20 */ /* 0x004fcc0000410000 */
[----:B------:R2:W1:Y:S02]  /*2930*/  MUFU.TANH R96, R0 ;  /* 0x0000000000607308 */ /* 0x0004640000002400 */
[----:B--2---:R-:W-:-:S06]  /*2940*/  FMUL.FTZ R0, R18, c[0x0][0x320] ;  /* 0x0000c80012007a20 */ /* 0x004fcc0000410000 */
[----:B------:R2:W1:Y:S02]  /*2950*/  MUFU.TANH R117, R0 ;  /* 0x0000000000757308 */ /* 0x0004640000002400 */
[----:B--2---:R-:W-:Y:S02]  /*2960*/  FMUL.FTZ R0, R19, c[0x0][0x320] ;  /* 0x0000c80013007a20 */ /* 0x004fe40000410000 */
[----:B---3--:R-:W-:Y:S04]  /*2970*/  HMMA.16816.F32.BF16 R16, R188, R32, R4 ;  /* 0x00000020bc10723c */ /* 0x008fe80000041804 */
[----:B------:R2:W3:Y:S04]  /*2980*/  MUFU.TANH R116, R0 ;  /* 0x0000000000747308 */ /* 0x0004e80000002400 */
[----:B------:R-:W-:Y:S01]  /*2990*/  HMMA.16816.F32.BF16 R4, R184, R50, R24 ;  /* 0x00000032b804723c */ /* 0x000fe20000041818 */
[----:B------:R-:W-:Y:S01]  /*29a0*/  LDSM.16.M88.4 R48, [R202+0x6000] ;  /* 0x00600000ca30783b */ /* 0x000fe20000000200 */
[----:B--2---:R-:W-:-:S04]  /*29b0*/  FMUL.FTZ R0, R8, c[0x0][0x320] ;  /* 0x0000c80008007a20 */ /* 0x004fc80000410000 */
[----:B------:R2:W1:Y:S02]  /*29c0*/  MUFU.TANH R90, R0 ;  /* 0x00000000005a7308 */ /* 0x0004640000002400 */
[----:B------:R-:W-:Y:S01]  /*29d0*/  HMMA.16816.F32.BF16 R76, R176, R56, R76 ;  /* 0x00000038b04c723c */ /* 0x000fe2000004184c */
[----:B------:R-:W-:Y:S01]  /*29e0*/  LDSM.16.M88.4 R56, [R201+0x7000] ;  /* 0x00700000c938783b */ /* 0x000fe20000000200 */
[----:B--2---:R-:W-:-:S04]  /*29f0*/  FMUL.FTZ R0, R9, c[0x0][0x320] ;  /* 0x0000c80009007a20 */ /* 0x004fc80000410000 */
[----:B------:R2:W1:Y:S02]  /*2a00*/  MUFU.TANH R89, R0 ;  /* 0x0000000000597308 */ /* 0x0004640000002400 */
[----:B------:R-:W-:Y:S08]  /*2a10*/  HMMA.16816.F32.BF16 R60, R176, R44, R92 ;  /* 0x0000002cb03c723c */ /* 0x000ff0000004185c */
[----:B------:R-:W-:Y:S01]  /*2a20*/  HMMA.16816.F32.BF16 R20, R180, R22, R64 ;  /* 0x00000016b414723c */ /* 0x000fe20000041840 */
[----:B--2---:R-:W-:-:S04]  /*2a30*/  FMUL.FTZ R0, R10, c[0x0][0x320] ;  /* 0x0000c8000a007a20 */ /* 0x004fc80000410000 */
[----:B------:R2:W1:Y:S03]  /*2a40*/  MUFU.TANH R92, R0 ;  /* 0x00000000005c7308 */ /* 0x0004660000002400 */
[----:B------:R-:W-:Y:S01]  /*2a50*/  HMMA.16816.F32.BF16 R4, R188, R34, R4 ;  /* 0x00000022bc04723c */ /* 0x000fe20000041804 */
[----:B------:R-:W5:Y:S01]  /*2a60*/  LDSM.16.M88.4 R32, [R205+0x6000] ;  /* 0x00600000cd20783b */ /* 0x000f620000000200 */
[----:B--2---:R-:W-:-:S06]  /*2a70*/  FMUL.FTZ R0, R11, c[0x0][0x320] ;  /* 0x0000c8000b007a20 */ /* 0x004fcc0000410000 */
[----:B------:R-:W-:Y:S01]  /*2a80*/  HMMA.16816.F32.BF16 R8, R184, R52, R12 ;  /* 0x00000034b808723c */ /* 0x000fe2000004180c */
[----:B------:R2:W2:Y:S07]  /*2a90*/  MUFU.TANH R91, R0 ;  /* 0x00000000005b7308 */ /* 0x0004ae0000002400 */
[----:B-1----:R-:W-:Y:S01]  /*2aa0*/  HMMA.16816.F32.BF16 R12, R180, R28, R76 ;  /* 0x0000001cb40c723c */ /* 0x002fe2000004184c */
[----:B--2---:R-:W-:-:S04]  /*2ab0*/  FMUL.FTZ R0, R16, c[0x0][0x320] ;  /* 0x0000c80010007a20 */ /* 0x004fc80000410000 */
[----:B------:R1:W2:Y:S11]  /*2ac0*/  MUFU.TANH R88, R0 ;  /* 0x0000000000587308 */ /* 0x0002b60000002400 */
[----:B------:R-:W-:Y:S01]  /*2ad0*/  HMMA.16816.F32.BF16 R24, R188, R40, R8 ;  /* 0x00000028bc18723c */ /* 0x000fe20000041808 */
[----:B-1----:R-:W-:-:S07]  /*2ae0*/  FMUL.FTZ R0, R17, c[0x0][0x320] ;  /* 0x0000c80011007a20 */ /* 0x002fce0000410000 */
[----:B------:R-:W-:Y:S01]  /*2af0*/  HMMA.16816.F32.BF16 R8, R184, R54, R20 ;  /* 0x00000036b808723c */ /* 0x000fe20000041814 */
[----:B------:R1:W1:Y:S07]  /*2b00*/  MUFU.TANH R82, R0 ;  /* 0x0000000000527308 */ /* 0x00026e0000002400 */
[----:B------:R-:W-:Y:S01]  /*2b10*/  HMMA.16816.F32.BF16 R64, R176, R46, R84 ;  /* 0x0000002eb040723c */ /* 0x000fe20000041854 */
[----:B------:R-:W-:Y:S01]  /*2b20*/  LDSM.16.M88.4 R44, [R205+0x6800] ;  /* 0x00680000cd2c783b */ /* 0x000fe20000000200 */
[----:B-1----:R-:W-:-:S04]  /*2b30*/  FMUL.FTZ R0, R18, c[0x0][0x320] ;  /* 0x0000c80012007a20 */ /* 0x002fc80000410000 */
[----:B------:R1:W1:Y:S02]  /*2b40*/  MUFU.TANH R85, R0 ;  /* 0x0000000000557308 */ /* 0x0002640000002400 */
[----:B------:R-:W-:Y:S01]  /*2b50*/  HMMA.16816.F32.BF16 R20, R180, R30, R72 ;  /* 0x0000001eb414723c */ /* 0x000fe20000041848 */
[----:B------:R-:W-:Y:S01]  /*2b60*/  LDSM.16.M88.4 R28, [R209] ;  /* 0x00000000d11c783b */ /* 0x000fe20000000200 */
[----:B-1----:R-:W-:-:S04]  /*2b70*/  FMUL.FTZ R0, R19, c[0x0][0x320] ;  /* 0x0000c80013007a20 */ /* 0x002fc80000410000 */
[----:B------:R1:W1:Y:S02]  /*2b80*/  MUFU.TANH R84, R0 ;  /* 0x0000000000547308 */ /* 0x0002640000002400 */
[----:B-----5:R-:W-:Y:S01]  /*2b90*/  HMMA.16816.F32.BF16 R16, R184, R32, R12 ;  /* 0x00000020b810723c */ /* 0x020fe2000004180c */
[----:B-1----:R-:W-:-:S05]  /*2ba0*/  FMUL.FTZ R0, R4, c[0x0][0x320] ;  /* 0x0000c80004007a20 */ /* 0x002fca0000410000 */
[----:B------:R1:W1:Y:S02]  /*2bb0*/  MUFU.TANH R81, R0 ;  /* 0x0000000000517308 */ /* 0x0002640000002400 */
[----:B-1----:R-:W-:-:S06]  /*2bc0*/  FMUL.FTZ R0, R5, c[0x0][0x320] ;  /* 0x0000c80005007a20 */ /* 0x002fcc0000410000 */
[----:B------:R1:W1:Y:S02]  /*2bd0*/  MUFU.TANH R80, R0 ;  /* 0x0000000000507308 */ /* 0x0002640000002400 */
[----:B-1----:R-:W-:-:S06]  /*2be0*/  FMUL.FTZ R0, R6, c[0x0][0x320] ;  /* 0x0000c80006007a20 */ /* 0x002fcc0000410000 */
[----:B------:R1:W1:Y:S02]  /*2bf0*/  MUFU.TANH R83, R0 ;  /* 0x0000000000537308 */ /* 0x0002640000002400 */
[----:B-1----:R-:W-:Y:S02]  /*2c00*/  FMUL.FTZ R0, R7, c[0x0][0x320] ;  /* 0x0000c80007007a20 */ /* 0x002fe40000410000 */
[----:B------:R-:W-:Y:S04]  /*2c10*/  HMMA.16816.F32.BF16 R4, R188, R42, R8 ;  /* 0x0000002abc04723c */ /* 0x000fe80000041808 */
[----:B------:R1:W1:Y:S02]  /*2c20*/  MUFU.TANH R75, R0 ;  /* 0x00000000004b7308 */ /* 0x0002640000002400 */
[----:B-1----:R-:W-:-:S06]  /*2c30*/  FMUL.FTZ R0, R24, c[0x0][0x320] ;  /* 0x0000c80018007a20 */ /* 0x002fcc0000410000 */
[----:B------:R1:W1:Y:S01]  /*2c40*/  MUFU.TANH R72, R0 ;  /* 0x0000000000487308 */ /* 0x0002620000002400 */
[----:B------:R-:W-:Y:S01]  /*2c50*/  HMMA.16816.F32.BF16 R8, R184, R34, R20 ;  /* 0x00000022b808723c */ /* 0x000fe20000041814 */
[----:B------:R-:W-:Y:S01]  /*2c60*/  LDSM.16.M88.4 R32, [R202+0x6800] ;  /* 0x00680000ca20783b */ /* 0x000fe20000000200 */
[----:B-1----:R-:W-:-:S05]  /*2c70*/  FMUL.FTZ R0, R25, c[0x0][0x320] ;  /* 0x0000c80019007a20 */ /* 0x002fca0000410000 */
[----:B------:R1:W1:Y:S01]  /*2c80*/  MUFU.TANH R71, R0 ;  /* 0x0000000000477308 */ /* 0x0002620000002400 */
[----:B------:R-:W-:Y:S01]  /*2c90*/  HMMA.16816.F32.BF16 R12, R180, R36, R60 ;  /* 0x00000024b40c723c */ /* 0x000fe2000004183c */
[----:B------:R-:W5:Y:S01]  /*2ca0*/  LDSM.16.M88.4 R60, [R201+0x7800] ;  /* 0x00780000c93c783b */ /* 0x000f620000000200 */
[----:B-1----:R-:W-:-:S05]  /*2cb0*/  FMUL.FTZ R0, R26, c[0x0][0x320] ;  /* 0x0000c8001a007a20 */ /* 0x002fca0000410000 */
        /* <DEDUP_REMOVED lines=11> */
[----:B-1----:R-:W-:-:S06]  /*2d70*/  FMUL.FTZ R0, R6, c[0x0][0x320] ;  /* 0x0000c80006007a20 */ /* 0x002fcc0000410000 */
[----:B------:R1:W1:Y:S01]  /*2d80*/  MUFU.TANH R66, R0 ;  /* 0x0000000000427308 */ /* 0x0002620000002400 */
[----:B------:R-:W-:Y:S01]  /*2d90*/  HMMA.16816.F32.BF16 R76, R176, R56, R100 ;  /* 0x00000038b04c723c */ /* 0x000fe20000041864 */
[----:B-1----:R-:W-:-:S07]  /*2da0*/  FMUL.FTZ R0, R7, c[0x0][0x320] ;  /* 0x0000c80007007a20 */ /* 0x002fce0000410000 */
[----:B------:R-:W-:Y:S01]  /*2db0*/  HMMA.16816.F32.BF16 R4, R188, R50, R8 ;  /* 0x00000032bc04723c */ /* 0x000fe20000041808 */
[----:B------:R-:W1:Y:S01]  /*2dc0*/  LDSM.16.M88.4 R48, [R205+0x7000] ;  /* 0x00700000cd30783b */ /* 0x000e620000000200 */
[----:B------:R2:W1:Y:S02]  /*2dd0*/  MUFU.TANH R65, R0 ;  /* 0x0000000000417308 */ /* 0x0004640000002400 */
[----:B--2---:R-:W-:-:S06]  /*2de0*/  FMUL.FTZ R0, R24, c[0x0][0x320] ;  /* 0x0000c80018007a20 */ /* 0x004fcc0000410000 */
[----:B------:R2:W1:Y:S01]  /*2df0*/  MUFU.TANH R58, R0 ;  /* 0x00000000003a7308 */ /* 0x0004620000002400 */
[----:B-----5:R-:W-:Y:S01]  /*2e00*/  HMMA.16816.F32.BF16 R52, R176, R60, R112 ;  /* 0x0000003cb034723c */ /* 0x020fe20000041870 */
[----:B--2---:R-:W-:-:S06]  /*2e10*/  FMUL.FTZ R0, R25, c[0x0][0x320] ;  /* 0x0000c80019007a20 */ /* 0x004fcc0000410000 */
[----:B------:R2:W1:Y:S01]  /*2e20*/  MUFU.TANH R57, R0 ;  /* 0x0000000000397308 */ /* 0x0004620000002400 */
[----:B------:R-:W-:Y:S01]  /*2e30*/  HMMA.16816.F32.BF16 R16, R184, R44, R12 ;  /* 0x0000002cb810723c */ /* 0x000fe2000004180c */
[----:B--2---:R-:W-:-:S06]  /*2e40*/  FMUL.FTZ R0, R26, c[0x0][0x320] ;  /* 0x0000c8001a007a20 */ /* 0x004fcc0000410000 */
[----:B------:R2:W1:Y:S01]  /*2e50*/  MUFU.TANH R64, R0 ;  /* 0x0000000000407308 */ /* 0x0004620000002400 */
[----:B------:R-:W-:Y:S01]  /*2e60*/  HMMA.16816.F32.BF16 R8, R184, R46, R20 ;  /* 0x0000002eb808723c */ /* 0x000fe20000041814 */
[----:B------:R-:W5:Y:S01]  /*2e70*/  LDSM.16.M88.4 R44, [R208] ;  /* 0x00000000d02c783b */ /* 0x000f620000000200 */
[----:B--2---:R-:W-:-:S05]  /*2e80*/  FMUL.FTZ R0, R27, c[0x0][0x320] ;  /* 0x0000c8001b007a20 */ /* 0x004fca0000410000 */
[----:B------:R2:W1:Y:S01]  /*2e90*/  MUFU.TANH R61, R0 ;  /* 0x00000000003d7308 */ /* 0x0004620000002400 */
[----:B------:R-:W-:Y:S01]  /*2ea0*/  HMMA.16816.F32.BF16 R24, R180, R30, R40 ;  /* 0x0000001eb418723c */ /* 0x000fe20000041828 */
[----:B--2---:R-:W-:-:S06]  /*2eb0*/  FMUL.FTZ R0, R4, c[0x0][0x320] ;  /* 0x0000c80004007a20 */ /* 0x004fcc0000410000 */
[----:B------:R2:W1:Y:S01]  /*2ec0*/  MUFU.TANH R56, R0 ;  /* 0x0000000000387308 */ /* 0x0004620000002400 */
[----:B------:R-:W-:Y:S01]  /*2ed0*/  HMMA.16816.F32.BF16 R12, R180, R28, R76 ;  /* 0x0000001cb40c723c */ /* 0x000fe2000004184c */
[----:B------:R-:W-:Y:S01]  /*2ee0*/  LDSM.16.M88.4 R28, [R202+0x7800] ;  /* 0x00780000ca1c783b */ /* 0x000fe20000000200 */
[----:B--2---:R-:W-:-:S05]  /*2ef0*/  FMUL.FTZ R0, R5, c[0x0][0x320] ;  /* 0x0000c80005007a20 */ /* 0x004fca0000410000 */
[----:B------:R2:W1:Y:S01]  /*2f00*/  MUFU.TANH R43, R0 ;  /* 0x00000000002b7308 */ /* 0x0004620000002400 */
[----:B------:R-:W-:Y:S01]  /*2f10*/  HMMA.16816.F32.BF16 R20, R188, R32, R16 ;  /* 0x00000020bc14723c */ /* 0x000fe20000041810 */
[----:B--2---:R-:W-:-:S06]  /*2f20*/  FMUL.FTZ R0, R6, c[0x0][0x320] ;  /* 0x0000c80006007a20 */ /* 0x004fcc0000410000 */
[----:B------:R2:W1:Y:S01]  /*2f30*/  MUFU.TANH R60, R0 ;  /* 0x00000000003c7308 */ /* 0x0004620000002400 */
[----:B------:R-:W-:Y:S01]  /*2f40*/  HMMA.16816.F32.BF16 R8, R188, R34, R8 ;  /* 0x00000022bc08723c */ /* 0x000fe20000041808 */
[----:B------:R-:W3:Y:S01]  /*2f50*/  LDSM.16.M88.4 R32, [R205+0x7800] ;  /* 0x00780000cd20783b */ /* 0x000ee20000000200 */
[----:B------:R-:W-:Y:S01]  /*2f60*/  ISETP.GE.AND P0, PT, R154, 0x2, PT ;  /* 0x000000029a00780c */ /* 0x000fe20003f06270 */
[----:B------:R-:W-:-:S04]  /*2f70*/  DEPBAR.LE SB0, 0x0 ;  /* 0x000080000000791a */ /* 0x000fc80000000000 */
[----:B--2---:R-:W-:Y:S02]  /*2f80*/  FMUL.FTZ R0, R7, c[0x0][0x320] ;  /* 0x0000c80007007a20 */ /* 0x004fe40000410000 */
[----:B------:R-:W-:Y:S08]  /*2f90*/  HMMA.16816.F32.BF16 R4, R176, R62, R104 ;  /* 0x0000003eb004723c */ /* 0x000ff00000041868 */
[----:B-1----:R-:W-:Y:S08]  /*2fa0*/  HMMA.16816.F32.BF16 R16, R184, R48, R12 ;  /* 0x00000030b810723c */ /* 0x002ff0000004180c */
[C---:B-----5:R-:W-:Y:S08]  /*2fb0*/  HMMA.16816.F32.BF16 R12, R180.reuse, R44, R52 ;  /* 0x0000002cb40c723c */ /* 0x060ff00000041834 */
[----:B------:R-:W-:Y:S08]  /*2fc0*/  HMMA.16816.F32.BF16 R4, R180, R46, R4 ;  /* 0x0000002eb404723c */ /* 0x000ff00000041804 */
[C---:B------:R-:W-:Y:S08]  /*2fd0*/  HMMA.16816.F32.BF16 R24, R184.reuse, R50, R24 ;  /* 0x00000032b818723c */ /* 0x040ff00000041818 */
[C---:B---3--:R-:W-:Y:S08]  /*2fe0*/  HMMA.16816.F32.BF16 R12, R184.reuse, R32, R12 ;  /* 0x00000020b80c723c */ /* 0x048ff0000004180c */
[----:B------:R-:W-:Y:S01]  /*2ff0*/  HMMA.16816.F32.BF16 R4, R184, R34, R4 ;  /* 0x00000022b804723c */ /* 0x000fe20000041804 */
[----:B------:R-:W-:-:S02]  /*3000*/  FMUL.FTZ R21, R21, c[0x0][0x320] ;  /* 0x0000c80015157a20 */ /* 0x000fc40000410000 */
[----:B------:R-:W-:Y:S02]  /*3010*/  FMUL.FTZ R22, R22, c[0x0][0x320] ;  /* 0x0000c80016167a20 */ /* 0x000fe40000410000 */
[----:B------:R-:W-:Y:S01]  /*3020*/  FMUL.FTZ R23, R23, c[0x0][0x320] ;  /* 0x0000c80017177a20 */ /* 0x000fe20000410000 */
[----:B------:R1:W2:Y:S01]  /*3030*/  MUFU.TANH R59, R0 ;  /* 0x00000000003b7308 */ /* 0x0002a20000002400 */
[----:B------:R-:W-:Y:S02]  /*3040*/  FMUL.FTZ R8, R8, c[0x0][0x320] ;  /* 0x0000c80008087a20 */ /* 0x000fe40000410000 */
[----:B------:R-:W-:Y:S02]  /*3050*/  FMUL.FTZ R9, R9, c[0x0][0x320] ;  /* 0x0000c80009097a20 */ /* 0x000fe40000410000 */
[----:B------:R-:W-:Y:S02]  /*3060*/  FMUL.FTZ R10, R10, c[0x0][0x320] ;  /* 0x0000c8000a0a7a20 */ /* 0x000fe40000410000 */
[----:B------:R-:W-:Y:S01]  /*3070*/  FMUL.FTZ R11, R11, c[0x0][0x320] ;  /* 0x0000c8000b0b7a20 */ /* 0x000fe20000410000 */
[----:B------:R-:W3:Y:S01]  /*3080*/  MUFU.TANH R40, R21 ;  /* 0x0000001500287308 */ /* 0x000ee20000002400 */
[----:B-1----:R-:W-:-:S07]  /*3090*/  FMUL.FTZ R0, R20, c[0x0][0x320] ;  /* 0x0000c80014007a20 */ /* 0x002fce0000410000 */
[----:B------:R-:W1:Y:S02]  /*30a0*/  MUFU.TANH R49, R22 ;  /* 0x0000001600317308 */ /* 0x000e640000002400 */
[C---:B------:R-:W-:Y:S06]  /*30b0*/  HMMA.16816.F32.BF16 R4, R188.reuse, R30, R4 ;  /* 0x0000001ebc04723c */ /* 0x040fec0000041804 */
[----:B------:R5:W1:Y:S08]  /*30c0*/  MUFU.TANH R48, R23 ;  /* 0x0000001700307308 */ /* 0x000a700000002400 */
[----:B------:R-:W1:Y:S01]  /*30d0*/  MUFU.TANH R45, R10 ;  /* 0x0000000a002d7308 */ /* 0x000e620000002400 */
[C---:B-----5:R-:W-:Y:S07]  /*30e0*/  HMMA.16816.F32.BF16 R20, R188.reuse, R36, R16 ;  /* 0x00000024bc14723c */ /* 0x060fee0000041810 */
[----:B------:R-:W1:Y:S01]  /*30f0*/  MUFU.TANH R37, R8 ;  /* 0x0000000800257308 */ /* 0x000e620000002400 */
[C---:B------:R-:W-:Y:S07]  /*3100*/  HMMA.16816.F32.BF16 R16, R188.reuse, R38, R24 ;  /* 0x00000026bc10723c */ /* 0x040fee0000041818 */
[----:B------:R-:W1:Y:S08]  /*3110*/  MUFU.TANH R36, R9 ;  /* 0x0000000900247308 */ /* 0x000e700000002400 */
[----:B------:R5:W1:Y:S02]  /*3120*/  MUFU.TANH R42, R11 ;  /* 0x0000000b002a7308 */ /* 0x000a640000002400 */
[----:B-----5:R-:W-:Y:S01]  /*3130*/  HMMA.16816.F32.BF16 R8, R188, R28, R12 ;  /* 0x0000001cbc08723c */ /* 0x020fe2000004180c */
[----:B------:R-:W-:-:S06]  /*3140*/  FMUL.FTZ R23, R23, c[0x0][0x320] ;  /* 0x0000c80017177a20 */ /* 0x000fcc0000410000 */
[----:B------:R-:W-:Y:S02]  /*3150*/  FMUL.FTZ R16, R16, c[0x0][0x320] ;  /* 0x0000c80010107a20 */ /* 0x000fe40000410000 */
[----:B------:R-:W-:Y:S02]  /*3160*/  FMUL.FTZ R19, R19, c[0x0][0x320] ;  /* 0x0000c80013137a20 */ /* 0x000fe40000410000 */
[----:B------:R-:W-:Y:S02]  /*3170*/  FMUL.FTZ R15, R17, c[0x0][0x320] ;  /* 0x0000c800110f7a20 */ /* 0x000fe40000410000 */
[----:B------:R-:W-:Y:S02]  /*3180*/  FMUL.FTZ R20, R20, c[0x0][0x320] ;  /* 0x0000c80014147a20 */ /* 0x000fe40000410000 */
[----:B------:R-:W-:Y:S02]  /*3190*/  FMUL.FTZ R21, R21, c[0x0][0x320] ;  /* 0x0000c80015157a20 */ /* 0x000fe40000410000 */
[----:B------:R-:W-:-:S02]  /*31a0*/  FMUL.FTZ R22, R22, c[0x0][0x320] ;  /* 0x0000c80016167a20 */ /* 0x000fc40000410000 */
        /* <DEDUP_REMOVED lines=8> */
[----:B------:R-:W-:Y:S01]  /*3230*/  FMUL.FTZ R11, R11, c[0x0][0x320] ;  /* 0x0000c8000b0b7a20 */ /* 0x000fe20000410000 */
        /* <DEDUP_REMOVED lines=16> */
[----:B------:R1:W1:Y:S01]  /*3340*/  MUFU.TANH R23, R7 ;  /* 0x0000000700177308 */ /* 0x0002620000002400 */
[----:B------:R-:W-:Y:S01]  /*3350*/  BSSY B0, `(.L_x_441) ;  /* 0x0000023000007945 */ /* 0x000fe20003800000 */
[----:B------:R-:W-:Y:S06]  /*3360*/  BAR.SYNC.DEFER_BLOCKING 0x0 ;  /* 0x0000000000007b1d */ /* 0x000fec0000010000 */
[----:B------:R-:W-:Y:S05]  /*3370*/  @!P0 BRA `(.L_x_442) ;  /* 0x0000020000008947 */ /* 0x000fea0003800000 */
[----:B-1234-:R-:W-:Y:S01]  /*3380*/  IADD3 R0, R154, -0x2, RZ ;  /* 0xfffffffe9a007810 */ /* 0x01efe20007ffe0ff */
[C---:B------:R-:W-:Y:S01]  /*3390*/  IMAD.SHL.U32 R8, R129.reuse, 0x40, RZ ;  /* 0x0000004081087824 */ /* 0x040fe200078e00ff */
[----:B------:R-:W-:-:S02]  /*33a0*/  SHF.L.U64.HI R9, R129, 0x6, R130 ;  /* 0x0000000681097819 */ /* 0x000fc40000010282 */
[----:B------:R-:W-:Y:S01]  /*33b0*/  SHF.R.S32.HI R2, RZ, 0x1f, R0 ;  /* 0x0000001fff027819 */ /* 0x000fe20000011400 */
[----:B------:R-:W-:-:S04]  /*33c0*/  IMAD.WIDE.U32 R4, R0, c[0x0][0x1e0], RZ ;  /* 0x0000780000047a25 */ /* 0x000fc800078e00ff */
[----:B------:R-:W-:-:S04]  /*33d0*/  IMAD R2, R2, c[0x0][0x1e0], RZ ;  /* 0x0000780002027a24 */ /* 0x000fc800078e02ff */
[----:B------:R-:W-:Y:S01]  /*33e0*/  IMAD R2, R0, c[0x0][0x1e4], R2 ;  /* 0x0000790000027a24 */ /* 0x000fe200078e0202 */
[----:B------:R-:W-:-:S03]  /*33f0*/  LEA R0, P0, R4, R134, 0x7 ;  /* 0x0000008604007211 */ /* 0x000fc600078038ff */
[----:B------:R-:W-:Y:S01]  /*3400*/  IMAD.IADD R3, R5, 0x1, R2 ;  /* 0x0000000105037824 */ /* 0x000fe200078e0202 */
[----:B------:R-:W-:-:S04]  /*3410*/  LEA R2, P2, R0, c[0x0][0x1c8], 0x1 ;  /* 0x0000720000027a11 */ /* 0x000fc800078408ff */
[----:B------:R-:W-:Y:S02]  /*3420*/  LEA.HI.X R3, R4, R132, R3, 0x7, P0 ;  /* 0x0000008404037211 */ /* 0x000fe400000f3c03 */
[----:B------:R-:W-:Y:S02]  /*3430*/  ISETP.GE.AND P0, PT, R136, c[0x0][0x1d4], PT ;  /* 0x0000750088007a0c */ /* 0x000fe40003f06270 */
[----:B------:R-:W-:Y:S02]  /*3440*/  IADD3 R6, P1, R8, R2, RZ ;  /* 0x0000000208067210 */ /* 0x000fe40007f3e0ff */
[----:B------:R-:W-:Y:S02]  /*3450*/  LEA.HI.X R3, R0, c[0x0][0x1cc], R3, 0x1, P2 ;  /* 0x0000730000037a11 */ /* 0x000fe400010f0c03 */
[-C--:B------:R-:W-:Y:S02]  /*3460*/  IADD3 R4, P2, R6, R8.reuse, RZ ;  /* 0x0000000806047210 */ /* 0x080fe40007f5e0ff */
[----:B------:R-:W-:Y:S01]  /*3470*/  IADD3 R10, P5, P3, R8, 0x80, R2 ;  /* 0x00000080080a7810 */ /* 0x000fe20007bbe002 */
[----:B------:R-:W-:Y:S01]  /*3480*/  IMAD.X R7, R9, 0x1, R3, P1 ;  /* 0x0000000109077824 */ /* 0x000fe200008e0603 */
[----:B------:R-:W-:-:S02]  /*3490*/  IADD3 R8, P1, R4, R8, RZ ;  /* 0x0000000804087210 */ /* 0x000fc40007f3e0ff */
[----:B------:R-:W-:Y:S01]  /*34a0*/  IADD3.X R11, R9, RZ, R3, P5, P3 ;  /* 0x000000ff090b7210 */ /* 0x000fe20002fe6403 */
[--C-:B------:R-:W-:Y:S01]  /*34b0*/  IMAD.X R5, R7, 0x1, R9.reuse, P2 ;  /* 0x0000000107057824 */ /* 0x100fe200010e0609 */
[----:B------:R-:W-:Y:S01]  /*34c0*/  @!PT LDS RZ, [RZ] ;  /* 0x00000000fffff984 */ /* 0x000fe20000000800 */
[----:B------:R-:W-:Y:S01]  /*34d0*/  @!PT LDS RZ, [RZ] ;  /* 0x00000000fffff984 */ /* 0x000fe20000000800 */
[----:B------:R-:W-:Y:S01]  /*34e0*/  @!PT LDS RZ, [RZ] ;  /* 0x00000000fffff984 */ /* 0x000fe20000000800 */
[----:B------:R1:W-:Y:S03]  /*34f0*/  LDGSTS.E.BYPASS.LTC128B.128 [R228+0x8100], [R2.64], !P0 ;  /* 0x0810000002e47fae */ /* 0x0003e6000c101d46 */
[----:B------:R-:W-:Y:S01]  /*3500*/  IMAD.X R9, R5, 0x1, R9, P1 ;  /* 0x0000000105097824 */ /* 0x000fe200008e0609 */
[----:B------:R1:W-:Y:S04]  /*3510*/  LDGSTS.E.BYPASS.LTC128B.128 [R228+0xc100], [R2.64+0x80], !P6 ;  /* 0x0c10008002e47fae */ /* 0x0003e8000f101d46 */
[----:B------:R1:W-:Y:S04]  /*3520*/  LDGSTS.E.BYPASS.LTC128B.128 [R228+0x9100], [R6.64], !P0 ;  /* 0x0910000006e47fae */ /* 0x0003e8000c101d46 */
[----:B------:R1:W-:Y:S04]  /*3530*/  LDGSTS.E.BYPASS.LTC128B.128 [R228+0xd100], [R10.64], !P6 ;  /* 0x0d1000000ae47fae */ /* 0x0003e8000f101d46 */
[----:B------:R1:W-:Y:S04]  /*3540*/  LDGSTS.E.BYPASS.LTC128B.128 [R228+0xa100], [R4.64], !P0 ;  /* 0x0a10000004e47fae */ /* 0x0003e8000c101d46 */
[----:B------:R1:W-:Y:S04]  /*3550*/  LDGSTS.E.BYPASS.LTC128B.128 [R228+0xe100], [R4.64+0x80], !P6 ;  /* 0x0e10008004e47fae */ /* 0x0003e8000f101d46 */
[----:B------:R1:W-:Y:S04]  /*3560*/  LDGSTS.E.BYPASS.LTC128B.128 [R228+0xb100], [R8.64], !P0 ;  /* 0x0b10000008e47fae */ /* 0x0003e8000c101d46 */
[----:B------:R1:W-:Y:S02]  /*3570*/  LDGSTS.E.BYPASS.LTC128B.128 [R228+0xf100], [R8.64+0x80], !P6 ;  /* 0x0f10008008e47fae */ /* 0x0003e4000f101d46 */
.L_x_442:
[----:B--234-:R-:W-:Y:S05]  /*3580*/  BSYNC B0 ;  /* 0x0000000000007941 */ /* 0x01cfea0003800000 */
.L_x_441:
[----:B-1----:R-:W2:Y:S04]  /*3590*/  LDL R0, [R1+0x3c] ;  /* 0x00003c0001007983 */ /* 0x002ea80000100800 */
[----:B------:R-:W3:Y:S04]  /*35a0*/  LDL R3, [R1+0x40] ;  /* 0x0000400001037983 */ /* 0x000ee80000100800 */
[----:B------:R-:W0:Y:S01]  /*35b0*/  LDGDEPBAR ;  /* 0x00000000000079af */ /* 0x000e220000000000 */
[----:B--2---:R-:W-:-:S04]  /*35c0*/  IMAD.IADD R0, R0, 0x1, R153 ;  /* 0x0000000100007824 */ /* 0x004fc800078e0299 */
[----:B------:R-:W-:-:S05]  /*35d0*/  @P4 IMAD.HI.U32 R2, R0, c[0x0][0x2c8], RZ ;  /* 0x0000b20000024a27 */ /* 0x000fca00078e00ff */
[----:B------:R-:W-:-:S05]  /*35e0*/  @P4 SHF.R.U32.HI R0, RZ, c[0x0][0x2cc], R2 ;  /* 0x0000b300ff004a19 */ /* 0x000fca0000011602 */
[----:B------:R-:W1:Y:S04]  /*35f0*/  SHFL.IDX PT, R2, R0, RZ, 0x1c1f ;  /* 0x001c1fff00027589 */ /* 0x000e6800000e0000 */
[----:B------:R2:W4:Y:S02]  /*3600*/  SHFL.IDX PT, R4, R0, 0x1, 0x1c1f ;  /* 0x003c1f0000047f89 */ /* 0x00052400000e0000 */
[----:B--2---:R-:W-:-:S05]  /*3610*/  IMAD R0, R68, R131, 0x1 ;  /* 0x0000000144007424 */ /* 0x004fca00078e0283 */
[----:B---3--:R-:W-:Y:S01]  /*3620*/  IADD3 R0, -R3, c[0x0][0x1d0], R0 ;  /* 0x0000740003007a10 */ /* 0x008fe20007ffe100 */
[----:B------:R-:W-:-:S03]  /*3630*/  IMAD.IADD R3, R128, 0x1, -R3 ;  /* 0x0000000180037824 */ /* 0x000fc600078e0a03 */
[----:B------:R-:W-:-:S05]  /*3640*/  IADD3 R0, R0, -c[0x0][0x168], RZ ;  /* 0x80005a0000007a10 */ /* 0x000fca0007ffe0ff */
[C---:B-1----:R-:W-:Y:S02]  /*3650*/  IMAD.IADD R2, R0.reuse, 0x1, R2 ;  /* 0x0000000100027824 */ /* 0x042fe400078e0202 */
[----:B----4-:R-:W-:-:S03]  /*3660*/  IMAD.IADD R0, R0, 0x1, R4 ;  /* 0x0000000100007824 */ /* 0x010fc600078e0204 */
[C---:B------:R-:W-:Y:S02]  /*3670*/  IMNMX R2, R3.reuse, R2, PT ;  /* 0x0000000203027217 */ /* 0x040fe40003800200 */
[----:B------:R-:W-:Y:S02]  /*3680*/  IMNMX R0, R3, R0, PT ;  /* 0x0000000003007217 */ /* 0x000fe40003800200 */
[C---:B------:R-:W-:Y:S02]  /*3690*/  ISETP.GT.AND P3, PT, R2.reuse, 0x8, PT ;  /* 0x000000080200780c */ /* 0x040fe40003f64270 */
[C---:B------:R-:W-:Y:S02]  /*36a0*/  ISETP.GT.AND P2, PT, R2.reuse, 0x9, PT ;  /* 0x000000090200780c */ /* 0x040fe40003f44270 */
[C---:B------:R-:W-:Y:S02]  /*36b0*/  ISETP.GT.AND P0, PT, R2.reuse, RZ, PT ;  /* 0x000000ff0200720c */ /* 0x040fe40003f04270 */
[----:B------:R-:W-:-:S02]  /*36c0*/  ISETP.GT.AND P1, PT, R2, 0x10, PT ;  /* 0x000000100200780c */ /* 0x000fc40003f24270 */
[----:B------:R-:W-:Y:S02]  /*36d0*/  FSEL R7, R99, -INF , P3 ;  /* 0xff80000063077808 */ /* 0x000fe40001800000 */
[----:B------:R-:W-:Y:S02]  /*36e0*/  FSEL R8, R98, -INF , P2 ;  /* 0xff80000062087808 */ /* 0x000fe40001000000 */
[C---:B------:R-:W-:Y:S02]  /*36f0*/  ISETP.GT.AND P3, PT, R2.reuse, 0x19, PT ;  /* 0x000000190200780c */ /* 0x040fe40003f64270 */
[C---:B------:R-:W-:Y:S02]  /*3700*/  ISETP.GT.AND P2, PT, R2.reuse, 0x20, PT ;  /* 0x000000200200780c */ /* 0x040fe40003f44270 */
[----:B------:R-:W-:Y:S02]  /*3710*/  ISETP.GT.AND P5, PT, R2, 0x1, PT ;  /* 0x000000010200780c */ /* 0x000fe40003fa4270 */
[----:B------:R-:W-:-:S02]  /*3720*/  FSEL R4, R123, -INF , P0 ;  /* 0xff8000007b047808 */ /* 0x000fc40000000000 */
[C---:B------:R-:W-:Y:S02]  /*3730*/  ISETP.GT.AND P0, PT, R2.reuse, 0x11, PT ;  /* 0x000000110200780c */ /* 0x040fe40003f04270 */
[----:B------:R-:W-:Y:S02]  /*3740*/  FSEL R20, R97, -INF , P1 ;  /* 0xff80000061147808 */ /* 0x000fe40000800000 */
[----:B------:R-:W-:Y:S02]  /*3750*/  ISETP.GT.AND P1, PT, R2, 0x21, PT ;  /* 0x000000210200780c */ /* 0x000fe40003f24270 */
[----:B------:R-:W-:Y:S02]  /*3760*/  FSEL R25, R89, -INF , P3 ;  /* 0xff80000059197808 */ /* 0x000fe40001800000 */
[----:B------:R-:W-:Y:S02]  /*3770*/  FSEL R98, R88, -INF , P2 ;  /* 0xff80000058627808 */ /* 0x000fe40001000000 */
[----:B------:R-:W-:-:S02]  /*3780*/  ISETP.GT.AND P3, PT, R2, 0x30, PT ;  /* 0x000000300200780c */ /* 0x000fc40003f64270 */
[----:B------:R-:W-:Y:S02]  /*3790*/  ISETP.GT.AND P2, PT, R2, 0x31, PT ;  /* 0x000000310200780c */ /* 0x000fe40003f44270 */
[----:B------:R-:W-:Y:S02]  /*37a0*/  FSEL R5, R122, -INF , P5 ;  /* 0xff8000007a057808 */ /* 0x000fe40002800000 */
[----:B------:R-:W-:Y:S02]  /*37b0*/  ISETP.GT.AND P5, PT, R2, 0x18, PT ;  /* 0x000000180200780c */ /* 0x000fe40003fa4270 */
[----:B------:R-:W-:Y:S02]  /*37c0*/  FSEL R21, R96, -INF , P0 ;  /* 0xff80000060157808 */ /* 0x000fe40000000000 */
[----:B------:R-:W-:Y:S02]  /*37d0*/  ISETP.GT.AND P0, PT, R2, 0x28, PT ;  /* 0x000000280200780c */ /* 0x000fe40003f04270 */
[----:B------:R-:W-:-:S02]  /*37e0*/  FSEL R99, R82, -INF , P1 ;  /* 0xff80000052637808 */ /* 0x000fc40000800000 */
[----:B------:R-:W-:Y:S02]  /*37f0*/  ISETP.GT.AND P1, PT, R2, 0x38, PT ;  /* 0x000000380200780c */ /* 0x000fe40003f24270 */
[----:B------:R-:W-:Y:S02]  /*3800*/  FSEL R122, R72, -INF , P3 ;  /* 0xff800000487a7808 */ /* 0x000fe40001800000 */
[----:B------:R-:W-:Y:S02]  /*3810*/  FSEL R125, R71, -INF , P2 ;  /* 0xff800000477d7808 */ /* 0x000fe40001000000 */
[C---:B------:R-:W-:Y:S02]  /*3820*/  ISETP.GT.AND P3, PT, R2.reuse, 0x41, PT ;  /* 0x000000410200780c */ /* 0x040fe40003f64270 */
[----:B------:R-:W-:Y:S02]  /*3830*/  ISETP.GT.AND P2, PT, R2, 0x48, PT ;  /* 0x000000480200780c */ /* 0x000fe40003f44270 */
[----:B------:R-:W-:-:S02]  /*3840*/  FSEL R22, R90, -INF , P5 ;  /* 0xff8000005a167808 */ /* 0x000fc40002800000 */
[C---:B------:R-:W-:Y:S02]  /*3850*/  ISETP.GT.AND P5, PT, R2.reuse, 0x29, PT ;  /* 0x000000290200780c */ /* 0x040fe40003fa4270 */
[----:B------:R-:W-:Y:S02]  /*3860*/  FSEL R112, R81, -INF , P0 ;  /* 0xff80000051707808 */ /* 0x000fe40000000000 */
[----:B------:R-:W-:Y:S02]  /*3870*/  ISETP.GT.AND P0, PT, R2, 0x39, PT ;  /* 0x000000390200780c */ /* 0x000fe40003f04270 */
[----:B------:R-:W-:Y:S02]  /*3880*/  FSEL R124, R70, -INF , P1 ;  /* 0xff800000467c7808 */ /* 0x000fe40000800000 */
[----:B------:R-:W-:Y:S02]  /*3890*/  ISETP.GT.AND P1, PT, R2, 0x49, PT ;  /* 0x000000490200780c */ /* 0x000fe40003f24270 */
[----:B------:R-:W-:-:S02]  /*38a0*/  FSEL R132, R57, -INF , P3 ;  /* 0xff80000039847808 */ /* 0x000fc40001800000 */
[----:B------:R-:W-:Y:S02]  /*38b0*/  FSEL R131, R56, -INF , P2 ;  /* 0xff80000038837808 */ /* 0x000fe40001000000 */
[C---:B------:R-:W-:Y:S02]  /*38c0*/  ISETP.GT.AND P3, PT, R2.reuse, 0x58, PT ;  /* 0x000000580200780c */ /* 0x040fe40003f64270 */
[----:B------:R-:W-:Y:S02]  /*38d0*/  ISETP.GT.AND P2, PT, R2, 0x59, PT ;  /* 0x000000590200780c */ /* 0x000fe40003f44270 */
[----:B------:R-:W-:Y:S02]  /*38e0*/  FSEL R113, R80, -INF , P5 ;  /* 0xff80000050717808 */ /* 0x000fe40002800000 */
[----:B------:R-:W-:Y:S02]  /*38f0*/  ISETP.GT.AND P5, PT, R2, 0x40, PT ;  /* 0x000000400200780c */ /* 0x000fe40003fa4270 */
[----:B------:R-:W-:-:S02]  /*3900*/  FSEL R123, R69, -INF , P0 ;  /* 0xff800000457b7808 */ /* 0x000fc40000000000 */
[C---:B------:R-:W-:Y:S02]  /*3910*/  ISETP.GT.AND P0, PT, R2.reuse, 0x50, PT ;  /* 0x000000500200780c */ /* 0x040fe40003f04270 */
[----:B------:R-:W-:Y:S02]  /*3920*/  FSEL R130, R43, -INF , P1 ;  /* 0xff8000002b827808 */ /* 0x000fe40000800000 */
[----:B------:R-:W-:Y:S02]  /*3930*/  ISETP.GT.AND P1, PT, R2, 0x60, PT ;  /* 0x000000600200780c */ /* 0x000fe40003f24270 */
[----:B------:R-:W-:Y:S02]  /*3940*/  FSEL R148, R37, -INF , P3 ;  /* 0xff80000025947808 */ /* 0x000fe40001800000 */
[----:B------:R-:W-:Y:S02]  /*3950*/  FSEL R149, R36, -INF , P2 ;  /* 0xff80000024957808 */ /* 0x000fe40001000000 */
[----:B------:R-:W-:-:S02]  /*3960*/  FMNMX.FTZ R69, R4, R5, !PT ;  /* 0x0000000504457209 */ /* 0x000fc40007810000 */
[C---:B------:R-:W-:Y:S02]  /*3970*/  ISETP.GT.AND P3, PT, R2.reuse, 0x69, PT ;  /* 0x000000690200780c */ /* 0x040fe40003f64270 */
[----:B------:R-:W-:Y:S02]  /*3980*/  ISETP.GT.AND P2, PT, R2, 0x70, PT ;  /* 0x000000700200780c */ /* 0x000fe40003f44270 */
[----:B------:R-:W-:Y:S02]  /*3990*/  FSEL R133, R58, -INF , P5 ;  /* 0xff8000003a857808 */ /* 0x000fe40002800000 */
[C---:B------:R-:W-:Y:S02]  /*39a0*/  ISETP.GT.AND P5, PT, R2.reuse, 0x51, PT ;  /* 0x000000510200780c */ /* 0x040fe40003fa4270 */
[----:B------:R-:W-:Y:S02]  /*39b0*/  FSEL R138, R41, -INF , P0 ;  /* 0xff800000298a7808 */ /* 0x000fe40000000000 */
[----:B------:R-:W-:-:S02]  /*39c0*/  ISETP.GT.AND P0, PT, R2, 0x61, PT ;  /* 0x000000610200780c */ /* 0x000fc40003f04270 */
[----:B------:R-:W-:Y:S02]  /*39d0*/  FSEL R231, R26, -INF , P1 ;  /* 0xff8000001ae77808 */ /* 0x000fe40000800000 */
[----:B------:R-:W-:Y:S02]  /*39e0*/  FMNMX.FTZ R69, R7, R69, !PT ;  /* 0x0000004507457209 */ /* 0x000fe40007810000 */
[----:B------:R-:W-:Y:S02]  /*39f0*/  ISETP.GT.AND P1, PT, R2, 0x71, PT ;  /* 0x000000710200780c */ /* 0x000fe40003f24270 */
[----:B------:R-:W-:Y:S02]  /*3a00*/  FSEL R233, R15, -INF , P3 ;  /* 0xff8000000fe97808 */ /* 0x000fe40001800000 */
[----:B------:R-:W-:Y:S02]  /*3a10*/  FSEL R150, R14, -INF , P2 ;  /* 0xff8000000e967808 */ /* 0x000fe40001000000 */
[----:B------:R-:W-:-:S02]  /*3a20*/  ISETP.GT.AND P3, PT, R0, RZ, PT ;  /* 0x000000ff0000720c */ /* 0x000fc40003f64270 */
[----:B------:R-:W-:Y:S02]  /*3a30*/  ISETP.GT.AND P2, PT, R0, 0x1, PT ;  /* 0x000000010000780c */ /* 0x000fe40003f44270 */
[----:B------:R-:W-:Y:S02]  /*3a40*/  FSEL R139, R40, -INF , P5 ;  /* 0xff800000288b7808 */ /* 0x000fe40002800000 */
[----:B------:R-:W-:Y:S02]  /*3a50*/  ISETP.GT.AND P5, PT, R2, 0x68, PT ;  /* 0x000000680200780c */ /* 0x000fe40003fa4270 */
[----:B------:R-:W-:Y:S02]  /*3a60*/  FSEL R232, R24, -INF , P0 ;  /* 0xff80000018e87808 */ /* 0x000fe40000000000 */
[----:B------:R-:W-:Y:S02]  /*3a70*/  FMNMX.FTZ R69, R8, R69, !PT ;  /* 0x0000004508457209 */ /* 0x000fe40007810000 */
[----:B------:R-:W-:-:S02]  /*3a80*/  ISETP.GT.AND P0, PT, R2, 0x78, PT ;  /* 0x000000780200780c */ /* 0x000fc40003f04270 */
[----:B------:R-:W-:Y:S02]  /*3a90*/  FSEL R151, R13, -INF , P1 ;  /* 0xff8000000d977808 */ /* 0x000fe40000800000 */
[----:B------:R-:W-:Y:S02]  /*3aa0*/  ISETP.GT.AND P1, PT, R0, 0x8, PT ;  /* 0x000000080000780c */ /* 0x000fe40003f24270 */
[----:B------:R-:W-:Y:S02]  /*3ab0*/  FSEL R6, R127, -INF , P3 ;  /* 0xff8000007f067808 */ /* 0x000fe40001800000 */
[----:B------:R-:W-:Y:S02]  /*3ac0*/  FSEL R18, R126, -INF , P2 ;  /* 0xff8000007e127808 */ /* 0x000fe40001000000 */
[----:B------:R-:W-:Y:S02]  /*3ad0*/  FSEL R234, R16, -INF , P5 ;  /* 0xff80000010ea7808 */ /* 0x000fe40002800000 */
[----:B------:R-:W-:-:S02]  /*3ae0*/  FMNMX.FTZ R69, R20, R69, !PT ;  /* 0x0000004514457209 */ /* 0x000fc40007810000 */
[----:B------:R-:W-:Y:S02]  /*3af0*/  ISETP.GT.AND P5, PT, R2, 0x79, PT ;  /* 0x000000790200780c */ /* 0x000fe40003fa4270 */
[----:B------:R-:W-:Y:S02]  /*3b00*/  FSEL R152, R12, -INF , P0 ;  /* 0xff8000000c987808 */ /* 0x000fe40000000000 */
[----:B------:R-:W-:Y:S01]  /*3b10*/  ISETP.GT.AND P0, PT, R0, 0x9, PT ;  /* 0x000000090000780c */ /* 0x000fe20003f04270 */
[----:B------:R-:W-:Y:S01]  /*3b20*/  LDSM.16.MT88.4 R12, [R204] ;  /* 0x00000000cc0c783b */ /* 0x000fe20000004200 */
[----:B------:R-:W-:Y:S02]  /*3b30*/  FSEL R17, R121, -INF , P1 ;  /* 0xff80000079117808 */ /* 0x000fe40000800000 */
[----:B------:R-:W-:Y:S02]  /*3b40*/  FMNMX.FTZ R2, R6, R18, !PT ;  /* 0x0000001206027209 */ /* 0x000fe40007810000 */
[----:B------:R-:W-:-:S02]  /*3b50*/  FMNMX.FTZ R69, R21, R69, !PT ;  /* 0x0000004515457209 */ /* 0x000fc40007810000 */
[----:B------:R-:W-:Y:S02]  /*3b60*/  ISETP.GT.AND P2, PT, R0, 0x10, PT ;  /* 0x000000100000780c */ /* 0x000fe40003f44270 */
[----:B------:R-:W-:Y:S02]  /*3b70*/  FSEL R16, R120, -INF , P0 ;  /* 0xff80000078107808 */ /* 0x000fe40000000000 */
[----:B------:R-:W-:Y:S02]  /*3b80*/  FMNMX.FTZ R2, R17, R2, !PT ;  /* 0x0000000211027209 */ /* 0x000fe40007810000 */
[----:B------:R-:W-:Y:S02]  /*3b90*/  FMNMX.FTZ R69, R22, R69, !PT ;  /* 0x0000004516457209 */ /* 0x000fe40007810000 */
        /* <DEDUP_REMOVED lines=44> */
[C---:B------:R-:W-:Y:S02]  /*3e60*/  ISETP.GT.AND P2, PT, R0.reuse, 0x40, PT ;  /* 0x000000400000780c */ /* 0x040fe40003f44270 */
        /* <DEDUP_REMOVED lines=49> */
[----:B------:R-:W-:Y:S01]  /*4180*/  FMNMX.FTZ R2, R171, R2, !PT ;  /* 0x00000002ab027209 */ /* 0x000fe20007810000 */
[----:B------:R-:W-:Y:S01]  /*4190*/  LDSM.16.MT88.4 R32, [R223] ;  /* 0x00000000df20783b */ /* 0x000fe20000004200 */
[----:B------:R-:W-:Y:S02]  /*41a0*/  FSEL R241, R19, -INF , P5 ;  /* 0xff80000013f17808 */ /* 0x000fe40002800000 */
[----:B------:R-:W-:Y:S02]  /*41b0*/  FMNMX.FTZ R69, R152, R69, !PT ;  /* 0x0000004598457209 */ /* 0x000fe40007810000 */
[----:B------:R-:W-:-:S02]  /*41c0*/  ISETP.GT.AND P0, PT, R0, 0x71, PT ;  /* 0x000000710000780c */ /* 0x000fc40003f04270 */
[----:B------:R-:W-:Y:S02]  /*41d0*/  FSEL R240, R29, -INF , P1 ;  /* 0xff8000001df07808 */ /* 0x000fe40000800000 */
[----:B------:R-:W-:Y:S02]  /*41e0*/  FMNMX.FTZ R2, R193, R2, !PT ;  /* 0x00000002c1027209 */ /* 0x000fe40007810000 */
[----:B------:R-:W-:Y:S02]  /*41f0*/  FMNMX.FTZ R69, R241, R69, !PT ;  /* 0x00000045f1457209 */ /* 0x000fe40007810000 */
[----:B------:R-:W-:Y:S02]  /*4200*/  ISETP.GT.AND P1, PT, R0, 0x78, PT ;  /* 0x000000780000780c */ /* 0x000fe40003f24270 */
[----:B------:R-:W-:Y:S01]  /*4210*/  FSEL R239, R28, -INF , P0 ;  /* 0xff8000001cef7808 */ /* 0x000fe20000000000 */
[----:B------:R-:W1:Y:S01]  /*4220*/  SHFL.BFLY PT, R3, R69, 0x2, 0x1f ;  /* 0x0c401f0045037f89 */ /* 0x000e6200000e0000 */
[----:B------:R-:W-:-:S02]  /*4230*/  FMNMX.FTZ R2, R240, R2, !PT ;  /* 0x00000002f0027209 */ /* 0x000fc40007810000 */
[----:B------:R-:W-:Y:S01]  /*4240*/  ISETP.GT.AND P0, PT, R0, 0x79, PT ;  /* 0x000000790000780c */ /* 0x000fe20003f04270 */
[----:B------:R-:W-:Y:S01]  /*4250*/  LDSM.16.MT88.4 R28, [R200+0x4000] ;  /* 0x00400000c81c783b */ /* 0x000fe20000004200 */
[----:B------:R-:W-:Y:S02]  /*4260*/  FSEL R245, R27, -INF , P1 ;  /* 0xff8000001bf57808 */ /* 0x000fe40000800000 */
[----:B------:R-:W-:Y:S02]  /*4270*/  FMNMX.FTZ R0, R239, R2, !PT ;  /* 0x00000002ef007209 */ /* 0x000fe40007810000 */
[----:B------:R-:W-:Y:S02]  /*4280*/  FSEL R244, R23, -INF , P0 ;  /* 0xff80000017f47808 */ /* 0x000fe40000000000 */
[----:B------:R-:W-:-:S04]  /*4290*/  FMNMX.FTZ R0, R245, R0, !PT ;  /* 0x00000000f5007209 */ /* 0x000fc80007810000 */
[----:B------:R-:W-:-:S05]  /*42a0*/  FMNMX.FTZ R0, R244, R0, !PT ;  /* 0x00000000f4007209 */ /* 0x000fca0007810000 */
[----:B------:R-:W2:Y:S01]  /*42b0*/  SHFL.BFLY PT, R2, R0, 0x2, 0x1f ;  /* 0x0c401f0000027f89 */ /* 0x000ea200000e0000 */
[----:B-1----:R-:W-:-:S05]  /*42c0*/  FMNMX.FTZ R69, R69, R3, !PT ;  /* 0x0000000345457209 */ /* 0x002fca0007810000 */
[----:B------:R-:W1:Y:S01]  /*42d0*/  SHFL.BFLY PT, R3, R69, 0x1, 0x1f ;  /* 0x0c201f0045037f89 */ /* 0x000e6200000e0000 */
[----:B--2---:R-:W-:-:S05]  /*42e0*/  FMNMX.FTZ R0, R0, R2, !PT ;  /* 0x0000000200007209 */ /* 0x004fca0007810000 */
[----:B------:R-:W2:Y:S01]  /*42f0*/  SHFL.BFLY PT, R68, R0, 0x1, 0x1f ;  /* 0x0c201f0000447f89 */ /* 0x000ea200000e0000 */
[----:B-1----:R-:W-:-:S04]  /*4300*/  FMNMX.FTZ R69, R69, R3, !PT ;  /* 0x0000000345457209 */ /* 0x002fc80007810000 */
[C---:B------:R-:W-:Y:S01]  /*4310*/  FSETP.NEU.FTZ.AND P0, PT, R69.reuse, -INF , PT ;  /* 0xff8000004500780b */ /* 0x040fe20003f1d000 */
[----:B------:R-:W-:-:S05]  /*4320*/  FMUL.FTZ R2, R69, c[0x0][0x2d0] ;  /* 0x0000b40045027a20 */ /* 0x000fca0000410000 */
[----:B------:R-:W-:-:S05]  /*4330*/  FSEL R2, R2, RZ, P0 ;  /* 0x000000ff02027208 */ /* 0x000fca0000000000 */
[----:B------:R-:W-:-:S04]  /*4340*/  FFMA.FTZ R3, R4, c[0x0][0x2d0], -R2 ;  /* 0x0000b40004037a23 */ /* 0x000fc80000010802 */
[----:B------:R1:W-:Y:S01]  /*4350*/  MUFU.EX2 R238, R3 ;  /* 0x0000000300ee7308 */ /* 0x0003e20000000800 */
[----:B--2---:R-:W-:Y:S01]  /*4360*/  FMNMX.FTZ R68, R0, R68, !PT ;  /* 0x0000004400447209 */ /* 0x004fe20007810000 */
[----:B------:R-:W-:-:S03]  /*4370*/  FFMA.FTZ R0, R5, c[0x0][0x2d0], -R2 ;  /* 0x0000b40005007a23 */ /* 0x000fc60000010802 */
[----:B------:R-:W-:-:S03]  /*4380*/  FSETP.NEU.FTZ.AND P0, PT, R68, -INF , PT ;  /* 0xff8000004400780b */ /* 0x000fc60003f1d000 */
[----:B------:R2:W3:Y:S01]  /*4390*/  MUFU.EX2 R235, R0 ;  /* 0x0000000000eb7308 */ /* 0x0004e20000000800 */
[----:B-1----:R-:W-:-:S07]  /*43a0*/  FFMA.FTZ R3, R7, c[0x0][0x2d0], -R2 ;  /* 0x0000b40007037a23 */ /* 0x002fce0000010802 */
[----:B------:R1:W-:Y:S01]  /*43b0*/  MUFU.EX2 R243, R3 ;  /* 0x0000000300f37308 */ /* 0x0003e20000000800 */
[----:B--2---:R-:W-:Y:S01]  /*43c0*/  FMUL.FTZ R0, R68, c[0x0][0x2d0] ;  /* 0x0000b40044007a20 */ /* 0x004fe20000410000 */
[----:B---3--:R-:W-:-:S04]  /*43d0*/  F2FP.BF16.PACK_AB R4, R235, R238 ;  /* 0x000000eeeb04723e */ /* 0x008fc800000010ff */
[----:B------:R-:W-:Y:S01]  /*43e0*/  FSEL R0, R0, RZ, P0 ;  /* 0x000000ff00007208 */ /* 0x000fe20000000000 */
[----:B-1----:R-:W-:Y:S02]  /*43f0*/  FFMA.FTZ R3, R8, c[0x0][0x2d0], -R2 ;  /* 0x0000b40008037a23 */ /* 0x002fe40000010802 */
[----:B------:R-:W1:Y:S02]  /*4400*/  LDSM.16.MT88.4 R8, [R200] ;  /* 0x00000000c808783b */ /* 0x000e640000004200 */
[----:B------:R2:W3:Y:S02]  /*4410*/  MUFU.EX2 R246, R3 ;  /* 0x0000000300f67308 */ /* 0x0004e40000000800 */
[----:B--2---:R-:W-:Y:S01]  /*4420*/  FFMA.FTZ R3, R6, c[0x0][0x2d0], -R0 ;  /* 0x0000b40006037a23 */ /* 0x004fe20000010800 */
[----:B---3--:R-:W-:-:S05]  /*4430*/  F2FP.BF16.PACK_AB R6, R246, R243 ;  /* 0x000000f3f606723e */ /* 0x008fca00000010ff */
[----:B------:R2:W-:Y:S02]  /*4440*/  MUFU.EX2 R237, R3 ;  /* 0x0000000300ed7308 */ /* 0x0005e40000000800 */
[----:B--2---:R-:W-:-:S06]  /*4450*/  FFMA.FTZ R3, R18, c[0x0][0x2d0], -R0 ;  /* 0x0000b40012037a23 */ /* 0x004fcc0000010800 */
[----:B------:R2:W3:Y:S02]  /*4460*/  MUFU.EX2 R236, R3 ;  /* 0x0000000300ec7308 */ /* 0x0004e40000000800 */
[----:B--2---:R-:W-:Y:S01]  /*4470*/  FFMA.FTZ R3, R17, c[0x0][0x2d0], -R0 ;  /* 0x0000b40011037a23 */ /* 0x004fe20000010800 */
[----:B---3--:R-:W-:-:S05]  /*4480*/  F2FP.BF16.PACK_AB R5, R236, R237 ;  /* 0x000000edec05723e */ /* 0x008fca00000010ff */
[----:B------:R2:W-:Y:S02]  /*4490*/  MUFU.EX2 R242, R3 ;  /* 0x0000000300f27308 */ /* 0x0005e40000000800 */
[----:B--2---:R-:W-:Y:S02]  /*44a0*/  FFMA.FTZ R3, R16, c[0x0][0x2d0], -R0 ;  /* 0x0000b40010037a23 */ /* 0x004fe40000010800 */
[----:B------:R-:W2:Y:S04]  /*44b0*/  LDSM.16.MT88.4 R16, [R203] ;  /* 0x00000000cb10783b */ /* 0x000ea80000004200 */
[----:B------:R-:W3:Y:S02]  /*44c0*/  MUFU.EX2 R157, R3 ;  /* 0x00000003009d7308 */ /* 0x000ee40000000800 */
[----:B---3--:R-:W-:Y:S01]  /*44d0*/  F2FP.BF16.PACK_AB R7, R157, R242 ;  /* 0x000000f29d07723e */ /* 0x008fe200000010ff */
[----:B------:R-:W-:-:S05]  /*44e0*/  FFMA.FTZ R3, R20, c[0x0][0x2d0], -R2 ;  /* 0x0000b40014037a23 */ /* 0x000fca0000010802 */
[----:B------:R3:W-:Y:S01]  /*44f0*/  MUFU.EX2 R252, R3 ;  /* 0x0000000300fc7308 */ /* 0x0007e20000000800 */
[C---:B------:R-:W-:Y:S08]  /*4500*/  HMMA.16816.F32.BF16 R52, R4.reuse, R12, RZ ;  /* 0x0000000c0434723c */ /* 0x040ff000000418ff */
[----:B------:R-:W-:Y:S01]  /*4510*/  HMMA.16816.F32.BF16 R80, R4, R14, RZ ;  /* 0x0000000e0450723c */ /* 0x000fe200000418ff */
[----:B------:R-:W4:Y:S01]  /*4520*/  LDSM.16.MT88.4 R12, [R203+0x4000] ;  /* 0x00400000cb0c783b */ /* 0x000f220000004200 */
[----:B---3--:R-:W-:-:S06]  /*4530*/  FFMA.FTZ R3, R21, c[0x0][0x2d0], -R2 ;  /* 0x0000b40015037a23 */ /* 0x008fcc0000010802 */
[C---:B-1----:R-:W-:Y:S01]  /*4540*/  HMMA.16816.F32.BF16 R64, R4.reuse, R8, RZ ;  /* 0x000000080440723c */ /* 0x042fe200000418ff */
[----:B------:R1:W3:Y:S07]  /*4550*/  MUFU.EX2 R156, R3 ;  /* 0x00000003009c7308 */ /* 0x0002ee0000000800 */
[C---:B------:R-:W-:Y:S01]  /*4560*/  HMMA.16816.F32.BF16 R56, R4.reuse, R10, RZ ;  /* 0x0000000a0438723c */ /* 0x040fe200000418ff */
[----:B------:R-:W5:Y:S07]  /*4570*/  LDSM.16.MT88.4 R8, [R206+0x4000] ;  /* 0x00400000ce08783b */ /* 0x000f6e0000004200 */
[----:B------:R-:W-:Y:S01]  /*4580*/  HMMA.16816.F32.BF16 R40, R4, R34, RZ ;  /* 0x000000220428723c */ /* 0x000fe200000418ff */
[----:B-1----:R-:W-:-:S02]  /*4590*/  FFMA.FTZ R3, R22, c[0x0][0x2d0], -R2 ;  /* 0x0000b40016037a23 */ /* 0x002fc40000010802 */
[----:B------:R-:W1:Y:S02]  /*45a0*/  LDSM.16.MT88.4 R20, [R204+0x4000] ;  /* 0x00400000cc14783b */ /* 0x000e640000004200 */
[----:B------:R3:W-:Y:S03]  /*45b0*/  MUFU.EX2 R251, R3 ;  /* 0x0000000300fb7308 */ /* 0x0007e60000000800 */
[C---:B------:R-:W-:Y:S08]  /*45c0*/  HMMA.16816.F32.BF16 R48, R4.reuse, R32, RZ ;  /* 0x000000200430723c */ /* 0x040ff000000418ff */
[----:B--2---:R-:W-:Y:S01]  /*45d0*/  HMMA.16816.F32.BF16 R76, R4, R16, RZ ;  /* 0x00000010044c723c */ /* 0x004fe200000418ff */
[----:B---3--:R-:W-:-:S07]  /*45e0*/  FFMA.FTZ R3, R25, c[0x0][0x2d0], -R2 ;  /* 0x0000b40019037a23 */ /* 0x008fce0000010802 */
[C---:B----4-:R-:W-:Y:S01]  /*45f0*/  HMMA.16816.F32.BF16 R84, R4.reuse, R12, RZ ;  /* 0x0000000c0454723c */ /* 0x050fe200000418ff */
[----:B------:R2:W-:Y:S07]  /*4600*/  MUFU.EX2 R155, R3 ;  /* 0x00000003009b7308 */ /* 0x0005ee0000000800 */
[C---:B------:R-:W-:Y:S01]  /*4610*/  HMMA.16816.F32.BF16 R88, R4.reuse, R14, RZ ;  /* 0x0000000e0458723c */ /* 0x040fe200000418ff */
[----:B------:R-:W-:Y:S07]  /*4620*/  LDSM.16.MT88.4 R12, [R206+0x800] ;  /* 0x00080000ce0c783b */ /* 0x000fee0000004200 */
[----:B-----5:R-:W-:Y:S01]  /*4630*/  HMMA.16816.F32.BF16 R108, R4, R8, RZ ;  /* 0x00000008046c723c */ /* 0x020fe200000418ff */
[----:B--2---:R-:W-:-:S02]  /*4640*/  FFMA.FTZ R3, R24, c[0x0][0x2d0], -R0 ;  /* 0x0000b40018037a23 */ /* 0x004fc40000010800 */
[----:B------:R-:W2:Y:S02]  /*4650*/  LDSM.16.MT88.4 R24, [R204+0x800] ;  /* 0x00080000cc18783b */ /* 0x000ea40000004200 */
[----:B------:R3:W-:Y:S03]  /*4660*/  MUFU.EX2 R249, R3 ;  /* 0x0000000300f97308 */ /* 0x0007e60000000800 */
[C---:B------:R-:W-:Y:S01]  /*4670*/  HMMA.16816.F32.BF16 R104, R4.reuse, R10, RZ ;  /* 0x0000000a0468723c */ /* 0x040fe200000418ff */
[----:B------:R-:W4:Y:S07]  /*4680*/  LDSM.16.MT88.4 R8, [R200+0x4800] ;  /* 0x00480000c808783b */ /* 0x000f2e0000004200 */
[----:B------:R-:W-:Y:S01]  /*4690*/  HMMA.16816.F32.BF16 R60, R4, R18, RZ ;  /* 0x00000012043c723c */ /* 0x000fe200000418ff */
[----:B------:R-:W5:Y:S01]  /*46a0*/  LDSM.16.MT88.4 R16, [R200+0x800] ;  /* 0x00080000c810783b */ /* 0x000f620000004200 */
[----:B---3--:R-:W-:-:S06]  /*46b0*/  FFMA.FTZ R3, R36, c[0x0][0x2d0], -R0 ;  /* 0x0000b40024037a23 */ /* 0x008fcc0000010800 */
[C---:B-1----:R-:W-:Y:S01]  /*46c0*/  HMMA.16816.F32.BF16 R32, R4.reuse, R20, RZ ;  /* 0x000000140420723c */ /* 0x042fe200000418ff */
[----:B------:R1:W3:Y:S07]  /*46d0*/  MUFU.EX2 R247, R3 ;  /* 0x0000000300f77308 */ /* 0x0002ee0000000800 */
[----:B------:R-:W-:Y:S01]  /*46e0*/  HMMA.16816.F32.BF16 R72, R4, R22, RZ ;  /* 0x000000160448723c */ /* 0x000fe200000418ff */
[----:B------:R-:W2:Y:S01]  /*46f0*/  LDSM.16.MT88.4 R20, [R204+0x4800] ;  /* 0x00480000cc14783b */ /* 0x000ea20000004200 */
[----:B-1----:R-:W-:-:S06]  /*4700*/  FFMA.FTZ R3, R37, c[0x0][0x2d0], -R0 ;  /* 0x0000b40025037a23 */ /* 0x002fcc0000010800 */
[C---:B------:R-:W-:Y:S01]  /*4710*/  HMMA.16816.F32.BF16 R36, R4.reuse, R28, RZ ;  /* 0x0000001c0424723c */ /* 0x040fe200000418ff */
[----:B------:R1:W-:Y:S07]  /*4720*/  MUFU.EX2 R248, R3 ;  /* 0x0000000300f87308 */ /* 0x0003ee0000000800 */
[----:B------:R-:W-:Y:S07]  /*4730*/  HMMA.16816.F32.BF16 R28, R4, R30, RZ ;  /* 0x0000001e041c723c */ /* 0x000fee00000418ff */
[----:B------:R-:W-:-:S02]  /*4740*/  F2FP.BF16.PACK_AB R4, R156, R252 ;  /* 0x000000fc9c04723e */ /* 0x000fc400000010ff */
[----:B---3--:R-:W-:Y:S01]  /*4750*/  F2FP.BF16.PACK_AB R5, R247, R249 ;  /* 0x000000f9f705723e */ /* 0x008fe200000010ff */
[----:B-1----:R-:W-:Y:S01]  /*4760*/  FFMA.FTZ R3, R44, c[0x0][0x2d0], -R0 ;  /* 0x0000b4002c037a23 */ /* 0x002fe20000010800 */
[----:B------:R-:W-:-:S03]  /*4770*/  F2FP.BF16.PACK_AB R6, R155, R251 ;  /* 0x000000fb9b06723e */ /* 0x000fc600000010ff */
[----:B------:R-:W1:Y:S02]  /*4780*/  MUFU.EX2 R250, R3 ;  /* 0x0000000300fa7308 */ /* 0x000e640000000800 */
[----:B-1----:R-:W-:Y:S01]  /*4790*/  F2FP.BF16.PACK_AB R7, R250, R248 ;  /* 0x000000f8fa07723e */ /* 0x002fe200000010ff */
[----:B------:R-:W-:-:S05]  /*47a0*/  FFMA.FTZ R3, R98, c[0x0][0x2d0], -R2 ;  /* 0x0000b40062037a23 */ /* 0x000fca0000010802 */
[----:B------:R1:W-:Y:S01]  /*47b0*/  MUFU.EX2 R198, R3 ;  /* 0x0000000300c67308 */ /* 0x0003e20000000800 */
[C---:B--2---:R-:W-:Y:S08]  /*47c0*/  HMMA.16816.F32.BF16 R92, R4.reuse, R24, R52 ;  /* 0x00000018045c723c */ /* 0x044ff00000041834 */
[----:B------:R-:W-:Y:S01]  /*47d0*/  HMMA.16816.F32.BF16 R52, R4, R14, R40 ;  /* 0x0000000e0434723c */ /* 0x000fe20000041828 */
[----:B-1----:R-:W-:-:S07]  /*47e0*/  FFMA.FTZ R3, R99, c[0x0][0x2d0], -R2 ;  /* 0x0000b40063037a23 */ /* 0x002fce0000010802 */
[C---:B----4-:R-:W-:Y:S01]  /*47f0*/  HMMA.16816.F32.BF16 R44, R4.reuse, R8, R36 ;  /* 0x00000008042c723c */ /* 0x050fe20000041824 */
[----:B------:R1:W2:Y:S07]  /*4800*/  MUFU.EX2 R229, R3 ;  /* 0x0000000300e57308 */ /* 0x0002ae0000000800 */
[C---:B------:R-:W-:Y:S01]  /*4810*/  HMMA.16816.F32.BF16 R40, R4.reuse, R10, R28 ;  /* 0x0000000a0428723c */ /* 0x040fe2000004181c */
[----:B------:R-:W3:Y:S07]  /*4820*/  LDSM.16.MT88.4 R8, [R203+0x4800] ;  /* 0x00480000cb08783b */ /* 0x000eee0000004200 */
[----:B-----5:R-:W-:Y:S01]  /*4830*/  HMMA.16816.F32.BF16 R100, R4, R18, R56 ;  /* 0x000000120464723c */ /* 0x020fe20000041838 */
[----:B-1----:R-:W-:-:S04]  /*4840*/  FFMA.FTZ R3, R112, c[0x0][0x2d0], -R2 ;  /* 0x0000b40070037a23 */ /* 0x002fc80000010802 */
[----:B------:R1:W-:Y:S03]  /*4850*/  MUFU.EX2 R199, R3 ;  /* 0x0000000300c77308 */ /* 0x0003e60000000800 */
[C---:B------:R-:W-:Y:S01]  /*4860*/  HMMA.16816.F32.BF16 R64, R4.reuse, R16, R64 ;  /* 0x000000100440723c */ /* 0x040fe20000041840 */
[----:B------:R-:W4:Y:S07]  /*4870*/  LDSM.16.MT88.4 R16, [R203+0x800] ;  /* 0x00080000cb10783b */ /* 0x000f2e0000004200 */
[----:B------:R-:W-:Y:S01]  /*4880*/  HMMA.16816.F32.BF16 R56, R4, R12, R48 ;  /* 0x0000000c0438723c */ /* 0x000fe20000041830 */
[----:B------:R-:W5:Y:S01]  /*4890*/  LDSM.16.MT88.4 R12, [R206+0x4800] ;  /* 0x00480000ce0c783b */ /* 0x000f620000004200 */
[----:B-1----:R-:W-:-:S06]  /*48a0*/  FFMA.FTZ R3, R113, c[0x0][0x2d0], -R2 ;  /* 0x0000b40071037a23 */ /* 0x002fcc0000010802 */
[C---:B------:R-:W-:Y:S01]  /*48b0*/  HMMA.16816.F32.BF16 R80, R4.reuse, R26, R80 ;  /* 0x0000001a0450723c */ /* 0x040fe20000041850 */
[----:B------:R1:W-:Y:S07]  /*48c0*/  MUFU.EX2 R230, R3 ;  /* 0x0000000300e67308 */ /* 0x0003ee0000000800 */
[C---:B------:R-:W-:Y:S08]  /*48d0*/  HMMA.16816.F32.BF16 R36, R4.reuse, R20, R32 ;  /* 0x000000140424723c */ /* 0x040ff00000041820 */
[----:B---3--:R-:W-:Y:S01]  /*48e0*/  HMMA.16816.F32.BF16 R24, R4, R8, R84 ;  /* 0x000000080418723c */ /* 0x008fe20000041854 */
[----:B-1----:R-:W-:-:S04]  /*48f0*/  FFMA.FTZ R3, R70, c[0x0][0x2d0], -R0 ;  /* 0x0000b40046037a23 */ /* 0x002fc80000010800 */
[----:B------:R1:W-:Y:S03]  /*4900*/  MUFU.EX2 R197, R3 ;  /* 0x0000000300c57308 */ /* 0x0003e60000000800 */
[C---:B------:R-:W-:Y:S01]  /*4910*/  HMMA.16816.F32.BF16 R28, R4.reuse, R10, R88 ;  /* 0x0000000a041c723c */ /* 0x040fe20000041858 */
[----:B------:R-:W3:Y:S07]  /*4920*/  LDSM.16.MT88.4 R8, [R200+0x1000] ;  /* 0x00100000c808783b */ /* 0x000eee0000004200 */
[----:B------:R-:W-:Y:S01]  /*4930*/  HMMA.16816.F32.BF16 R32, R4, R22, R72 ;  /* 0x000000160420723c */ /* 0x000fe20000041848 */
[----:B------:R-:W3:Y:S01]  /*4940*/  LDSM.16.MT88.4 R20, [R204+0x1000] ;  /* 0x00100000cc14783b */ /* 0x000ee20000004200 */
[----:B-1----:R-:W-:-:S06]  /*4950*/  FFMA.FTZ R3, R96, c[0x0][0x2d0], -R0 ;  /* 0x0000b40060037a23 */ /* 0x002fcc0000010800 */
[C---:B----4-:R-:W-:Y:S01]  /*4960*/  HMMA.16816.F32.BF16 R116, R4.reuse, R16, R76 ;  /* 0x000000100474723c */ /* 0x050fe2000004184c */
[----:B------:R1:W4:Y:S07]  /*4970*/  MUFU.EX2 R195, R3 ;  /* 0x0000000300c37308 */ /* 0x00032e0000000800 */
[C---:B------:R-:W-:Y:S01]  /*4980*/  HMMA.16816.F32.BF16 R60, R4.reuse, R18, R60 ;  /* 0x00000012043c723c */ /* 0x040fe2000004183c */
[----:B------:R-:W-:Y:S07]  /*4990*/  LDSM.16.MT88.4 R16, [R203+0x1000] ;  /* 0x00100000cb10783b */ /* 0x000fee0000004200 */
[----:B-----5:R-:W-:Y:S01]  /*49a0*/  HMMA.16816.F32.BF16 R72, R4, R12, R108 ;  /* 0x0000000c0448723c */ /* 0x020fe2000004186c */
[----:B-1----:R-:W-:-:S04]  /*49b0*/  FFMA.FTZ R3, R71, c[0x0][0x2d0], -R0 ;  /* 0x0000b40047037a23 */ /* 0x002fc80000010800 */
[----:B------:R1:W-:Y:S02]  /*49c0*/  MUFU.EX2 R194, R3 ;  /* 0x0000000300c27308 */ /* 0x0003e40000000800 */
[----:B------:R-:W-:Y:S01]  /*49d0*/  IMAD.MOV.U32 R108, RZ, RZ, R154 ;  /* 0x000000ffff6c7224 */ /* 0x000fe200078e009a */
[----:B------:R-:W-:Y:S01]  /*49e0*/  HMMA.16816.F32.BF16 R48, R4, R14, R104 ;  /* 0x0000000e0430723c */ /* 0x000fe20000041868 */
[----:B------:R-:W5:Y:S01]  /*49f0*/  LDSM.16.MT88.4 R12, [R206+0x1000] ;  /* 0x00100000ce0c783b */ /* 0x000f620000004200 */
[----:B------:R-:W-:Y:S02]  /*4a00*/  IMAD.MOV.U32 R111, RZ, RZ, R157 ;  /* 0x000000ffff6f7224 */ /* 0x000fe400078e009d */
[----:B------:R-:W-:Y:S02]  /*4a10*/  IMAD.MOV.U32 R110, RZ, RZ, R156 ;  /* 0x000000ffff6e7224 */ /* 0x000fe400078e009c */
[----:B------:R-:W-:Y:S01]  /*4a20*/  IMAD.MOV.U32 R109, RZ, RZ, R155 ;  /* 0x000000ffff6d7224 */ /* 0x000fe200078e009b */
[----:B--2---:R-:W-:-:S02]  /*4a30*/  F2FP.BF16.PACK_AB R4, R229, R198 ;  /* 0x000000c6e504723e */ /* 0x004fc400000010ff */
[----:B----4-:R-:W-:Y:S02]  /*4a40*/  F2FP.BF16.PACK_AB R5, R195, R197 ;  /* 0x000000c5c305723e */ /* 0x010fe400000010ff */
[----:B------:R-:W-:Y:S01]  /*4a50*/  F2FP.BF16.PACK_AB R6, R230, R199 ;  /* 0x000000c7e606723e */ /* 0x000fe200000010ff */
[----:B-1----:R-:W-:-:S04]  /*4a60*/  FFMA.FTZ R3, R97, c[0x0][0x2d0], -R0 ;  /* 0x0000b40061037a23 */ /* 0x002fc80000010800 */
[----:B------:R-:W1:Y:S02]  /*4a70*/  MUFU.EX2 R196, R3 ;  /* 0x0000000300c47308 */ /* 0x000e640000000800 */
[----:B-1----:R-:W-:Y:S01]  /*4a80*/  F2FP.BF16.PACK_AB R7, R196, R194 ;  /* 0x000000c2c407723e */ /* 0x002fe200000010ff */
[----:B------:R-:W-:-:S05]  /*4a90*/  FFMA.FTZ R3, R122, c[0x0][0x2d0], -R2 ;  /* 0x0000b4007a037a23 */ /* 0x000fca0000010802 */
[----:B------:R1:W-:Y:S01]  /*4aa0*/  MUFU.EX2 R162, R3 ;  /* 0x0000000300a27308 */ /* 0x0003e20000000800 */
[C---:B---3--:R-:W-:Y:S08]  /*4ab0*/  HMMA.16816.F32.BF16 R64, R4.reuse, R8, R64 ;  /* 0x000000080440723c */ /* 0x048ff00000041840 */
[----:B------:R-:W-:Y:S01]  /*4ac0*/  HMMA.16816.F32.BF16 R76, R4, R10, R100 ;  /* 0x0000000a044c723c */ /* 0x000fe20000041864 */
[----:B------:R-:W2:Y:S01]  /*4ad0*/  LDSM.16.MT88.4 R8, [R200+0x5000] ;  /* 0x00500000c808783b */ /* 0x000ea20000004200 */
[----:B-1----:R-:W-:-:S06]  /*4ae0*/  FFMA.FTZ R3, R125, c[0x0][0x2d0], -R2 ;  /* 0x0000b4007d037a23 */ /* 0x002fcc0000010802 */
[C---:B------:R-:W-:Y:S01]  /*4af0*/  HMMA.16816.F32.BF16 R84, R4.reuse, R20, R92 ;  /* 0x000000140454723c */ /* 0x040fe2000004185c */
[----:B------:R1:W3:Y:S07]  /*4b00*/  MUFU.EX2 R169, R3 ;  /* 0x0000000300a97308 */ /* 0x0002ee0000000800 */
[C---:B------:R-:W-:Y:S01]  /*4b10*/  HMMA.16816.F32.BF16 R96, R4.reuse, R22, R80 ;  /* 0x000000160460723c */ /* 0x040fe20000041850 */
[----:B------:R-:W4:Y:S07]  /*4b20*/  LDSM.16.MT88.4 R20, [R204+0x5000] ;  /* 0x00500000cc14783b */ /* 0x000f2e0000004200 */
[----:B-----5:R-:W-:Y:S01]  /*4b30*/  HMMA.16816.F32.BF16 R92, R4, R12, R56 ;  /* 0x0000000c045c723c */ /* 0x020fe20000041838 */
[----:B-1----:R-:W-:-:S02]  /*4b40*/  FFMA.FTZ R3, R124, c[0x0][0x2d0], -R2 ;  /* 0x0000b4007c037a23 */ /* 0x002fc40000010802 */
[----:B------:R-:W-:Y:S02]  /*4b50*/  IMAD.MOV.U32 R124, RZ, RZ, R108 ;  /* 0x000000ffff7c7224 */ /* 0x000fe400078e006c */
[----:B------:R1:W-:Y:S03]  /*4b60*/  MUFU.EX2 R168, R3 ;  /* 0x0000000300a87308 */ /* 0x0003e60000000800 */
[C---:B------:R-:W-:Y:S01]  /*4b70*/  HMMA.16816.F32.BF16 R88, R4.reuse, R14, R52 ;  /* 0x0000000e0458723c */ /* 0x040fe20000041834 */
[----:B------:R-:W5:Y:S07]  /*4b80*/  LDSM.16.MT88.4 R12, [R206+0x5000] ;  /* 0x00500000ce0c783b */ /* 0x000f6e0000004200 */
[----:B------:R-:W-:Y:S01]  /*4b90*/  HMMA.16816.F32.BF16 R100, R4, R18, R60 ;  /* 0x000000120464723c */ /* 0x000fe2000004183c */
[----:B-1----:R-:W-:-:S07]  /*4ba0*/  FFMA.FTZ R3, R123, c[0x0][0x2d0], -R2 ;  /* 0x0000b4007b037a23 */ /* 0x002fce0000010802 */
[C---:B--2---:R-:W-:Y:S01]  /*4bb0*/  HMMA.16816.F32.BF16 R80, R4.reuse, R8, R44 ;  /* 0x000000080450723c */ /* 0x044fe2000004182c */
[----:B------:R1:W-:Y:S07]  /*4bc0*/  MUFU.EX2 R163, R3 ;  /* 0x0000000300a37308 */ /* 0x0003ee0000000800 */
[C---:B------:R-:W-:Y:S01]  /*4bd0*/  HMMA.16816.F32.BF16 R56, R4.reuse, R10, R40 ;  /* 0x0000000a0438723c */ /* 0x040fe20000041828 */
[----:B------:R-:W2:Y:S07]  /*4be0*/  LDSM.16.MT88.4 R8, [R203+0x5000] ;  /* 0x00500000cb08783b */ /* 0x000eae0000004200 */
[----:B----4-:R-:W-:Y:S01]  /*4bf0*/  HMMA.16816.F32.BF16 R60, R4, R20, R36 ;  /* 0x00000014043c723c */ /* 0x010fe20000041824 */
[----:B-1----:R-:W-:-:S04]  /*4c00*/  FFMA.FTZ R3, R114, c[0x0][0x2d0], -R0 ;  /* 0x0000b40072037a23 */ /* 0x002fc80000010800 */
[----:B------:R1:W-:Y:S03]  /*4c10*/  MUFU.EX2 R161, R3 ;  /* 0x0000000300a17308 */ /* 0x0003e60000000800 */
[C---:B------:R-:W-:Y:S01]  /*4c20*/  HMMA.16816.F32.BF16 R52, R4.reuse, R22, R32 ;  /* 0x000000160434723c */ /* 0x040fe20000041820 */
[----:B------:R-:W-:Y:S07]  /*4c30*/  LDSM.16.MT88.4 R20, [R204+0x1800] ;  /* 0x00180000cc14783b */ /* 0x000fee0000004200 */
[----:B------:R-:W-:Y:S01]  /*4c40*/  HMMA.16816.F32.BF16 R104, R4, R16, R116 ;  /* 0x000000100468723c */ /* 0x000fe20000041874 */
[----:B------:R-:W-:Y:S01]  /*4c50*/  LDSM.16.MT88.4 R16, [R203+0x1800] ;  /* 0x00180000cb10783b */ /* 0x000fe20000004200 */
[----:B-1----:R-:W-:-:S06]  /*4c60*/  FFMA.FTZ R3, R120, c[0x0][0x2d0], -R0 ;  /* 0x0000b40078037a23 */ /* 0x002fcc0000010800 */
[C---:B-----5:R-:W-:Y:S01]  /*4c70*/  HMMA.16816.F32.BF16 R72, R4.reuse, R12, R72 ;  /* 0x0000000c0448723c */ /* 0x060fe20000041848 */
[----:B------:R-:W-:Y:S01]  /*4c80*/  IMAD.MOV.U32 R119, RZ, RZ, R153 ;  /* 0x000000ffff777224 */ /* 0x000fe200078e0099 */
[----:B------:R1:W4:Y:S01]  /*4c90*/  MUFU.EX2 R159, R3 ;  /* 0x00000003009f7308 */ /* 0x0003220000000800 */
[----:B------:R-:W-:Y:S02]  /*4ca0*/  IMAD.MOV.U32 R116, RZ, RZ, R150 ;  /* 0x000000ffff747224 */ /* 0x000fe400078e0096 */
[----:B------:R-:W-:Y:S02]  /*4cb0*/  IMAD.MOV.U32 R118, RZ, RZ, R152 ;  /* 0x000000ffff767224 */ /* 0x000fe400078e0098 */
[----:B------:R-:W-:Y:S01]  /*4cc0*/  IMAD.MOV.U32 R117, RZ, RZ, R151 ;  /* 0x000000ffff757224 */ /* 0x000fe200078e0097 */
[----:B------:R-:W-:Y:S01]  /*4cd0*/  HMMA.16816.F32.BF16 R32, R4, R14, R48 ;  /* 0x0000000e0420723c */ /* 0x000fe20000041830 */
[----:B------:R-:W-:Y:S01]  /*4ce0*/  LDSM.16.MT88.4 R12, [R206+0x1800] ;  /* 0x00180000ce0c783b */ /* 0x000fe20000004200 */
[----:B------:R-:W-:-:S02]  /*4cf0*/  IMAD.MOV.U32 R125, RZ, RZ, R119 ;  /* 0x000000ffff7d7224 */ /* 0x000fc400078e0077 */
[----:B------:R-:W-:-:S04]  /*4d00*/  IMAD.MOV.U32 R119, RZ, RZ, R110 ;  /* 0x000000ffff777224 */ /* 0x000fc800078e006e */
[----:B--2---:R-:W-:Y:S01]  /*4d10*/  HMMA.16816.F32.BF16 R44, R4, R8, R24 ;  /* 0x00000008042c723c */ /* 0x004fe20000041818 */
[----:B-1----:R-:W-:-:S04]  /*4d20*/  FFMA.FTZ R3, R115, c[0x0][0x2d0], -R0 ;  /* 0x0000b40073037a23 */ /* 0x002fc80000010800 */
[----:B------:R1:W-:Y:S03]  /*4d30*/  MUFU.EX2 R158, R3 ;  /* 0x00000003009e7308 */ /* 0x0003e60000000800 */
[----:B------:R-:W-:Y:S01]  /*4d40*/  HMMA.16816.F32.BF16 R36, R4, R10, R28 ;  /* 0x0000000a0424723c */ /* 0x000fe2000004181c */
[----:B------:R-:W2:Y:S06]  /*4d50*/  LDSM.16.MT88.4 R8, [R200+0x1800] ;  /* 0x00180000c808783b */ /* 0x000eac0000004200 */
[----:B---3--:R-:W-:-:S02]  /*4d60*/  F2FP.BF16.PACK_AB R4, R169, R162 ;  /* 0x000000a2a904723e */ /* 0x008fc400000010ff */
[----:B----4-:R-:W-:Y:S02]  /*4d70*/  F2FP.BF16.PACK_AB R5, R159, R161 ;  /* 0x000000a19f05723e */ /* 0x010fe400000010ff */
[----:B------:R-:W-:Y:S01]  /*4d80*/  F2FP.BF16.PACK_AB R6, R163, R168 ;  /* 0x000000a8a306723e */ /* 0x000fe200000010ff */
[----:B-1----:R-:W-:-:S04]  /*4d90*/  FFMA.FTZ R3, R121, c[0x0][0x2d0], -R0 ;  /* 0x0000b40079037a23 */ /* 0x002fc80000010800 */
[----:B------:R-:W1:Y:S02]  /*4da0*/  MUFU.EX2 R160, R3 ;  /* 0x0000000300a07308 */ /* 0x000e640000000800 */
[----:B-1----:R-:W-:Y:S01]  /*4db0*/  F2FP.BF16.PACK_AB R7, R160, R158 ;  /* 0x0000009ea007723e */ /* 0x002fe200000010ff */
[----:B------:R-:W-:-:S05]  /*4dc0*/  FFMA.FTZ R3, R133, c[0x0][0x2d0], -R2 ;  /* 0x0000b40085037a23 */ /* 0x000fca0000010802 */
[----:B------:R1:W-:Y:S01]  /*4dd0*/  MUFU.EX2 R154, R3 ;  /* 0x00000003009a7308 */ /* 0x0003e20000000800 */
[C---:B--2---:R-:W-:Y:S08]  /*4de0*/  HMMA.16816.F32.BF16 R40, R4.reuse, R8, R64 ;  /* 0x000000080428723c */ /* 0x044ff00000041840 */
[----:B------:R-:W-:Y:S01]  /*4df0*/  HMMA.16816.F32.BF16 R28, R4, R10, R76 ;  /* 0x0000000a041c723c */ /* 0x000fe2000004184c */
[----:B------:R-:W2:Y:S01]  /*4e00*/  LDSM.16.MT88.4 R8, [R200+0x5800] ;  /* 0x00580000c808783b */ /* 0x000ea20000004200 */
[----:B-1----:R-:W-:-:S06]  /*4e10*/  FFMA.FTZ R3, R132, c[0x0][0x2d0], -R2 ;  /* 0x0000b40084037a23 */ /* 0x002fcc0000010802 */
[C---:B------:R-:W-:Y:S01]  /*4e20*/  HMMA.16816.F32.BF16 R24, R4.reuse, R20, R84 ;  /* 0x000000140418723c */ /* 0x040fe20000041854 */
[----:B------:R1:W3:Y:S07]  /*4e30*/  MUFU.EX2 R157, R3 ;  /* 0x00000003009d7308 */ /* 0x0002ee0000000800 */
[C---:B------:R-:W-:Y:S01]  /*4e40*/  HMMA.16816.F32.BF16 R96, R4.reuse, R22, R96 ;  /* 0x000000160460723c */ /* 0x040fe20000041860 */
[----:B------:R-:W4:Y:S07]  /*4e50*/  LDSM.16.MT88.4 R20, [R204+0x5800] ;  /* 0x00580000cc14783b */ /* 0x000f2e0000004200 */
[----:B------:R-:W-:Y:S01]  /*4e60*/  HMMA.16816.F32.BF16 R92, R4, R12, R92 ;  /* 0x0000000c045c723c */ /* 0x000fe2000004185c */
[----:B-1----:R-:W-:-:S04]  /*4e70*/  FFMA.FTZ R3, R131, c[0x0][0x2d0], -R2 ;  /* 0x0000b40083037a23 */ /* 0x002fc80000010802 */
        /* <DEDUP_REMOVED lines=10> */
[----:B-1----:R-:W-:-:S02]  /*4f20*/  FFMA.FTZ R3, R126, c[0x0][0x2d0], -R0 ;  /* 0x0000b4007e037a23 */ /* 0x002fc40000010800 */
[----:B------:R-:W-:Y:S02]  /*4f30*/  IMAD.MOV.U32 R126, RZ, RZ, R109 ;  /* 0x000000ffff7e7224 */ /* 0x000fe400078e006d */
[----:B------:R1:W-:Y:S03]  /*4f40*/  MUFU.EX2 R153, R3 ;  /* 0x0000000300997308 */ /* 0x0003e60000000800 */
[C---:B------:R-:W-:Y:S01]  /*4f50*/  HMMA.16816.F32.BF16 R64, R4.reuse, R22, R52 ;  /* 0x000000160440723c */ /* 0x040fe20000041834 */
[----:B------:R-:W-:Y:S07]  /*4f60*/  LDSM.16.MT88.4 R20, [R204+0x2000] ;  /* 0x00200000cc14783b */ /* 0x000fee0000004200 */
[----:B------:R-:W-:Y:S01]  /*4f70*/  HMMA.16816.F32.BF16 R100, R4, R18, R100 ;  /* 0x000000120464723c */ /* 0x000fe20000041864 */
[----:B------:R-:W-:Y:S01]  /*4f80*/  LDSM.16.MT88.4 R16, [R203+0x2000] ;  /* 0x00200000cb10783b */ /* 0x000fe20000004200 */
[----:B-1----:R-:W-:-:S06]  /*4f90*/  FFMA.FTZ R3, R128, c[0x0][0x2d0], -R0 ;  /* 0x0000b40080037a23 */ /* 0x002fcc0000010800 */
[C---:B-----5:R-:W-:Y:S01]  /*4fa0*/  HMMA.16816.F32.BF16 R88, R4.reuse, R12, R72 ;  /* 0x0000000c0458723c */ /* 0x060fe20000041848 */
[----:B------:R1:W4:Y:S07]  /*4fb0*/  MUFU.EX2 R123, R3 ;  /* 0x00000003007b7308 */ /* 0x00032e0000000800 */
[C---:B------:R-:W-:Y:S01]  /*4fc0*/  HMMA.16816.F32.BF16 R56, R4.reuse, R14, R32 ;  /* 0x0000000e0438723c */ /* 0x040fe20000041820 */
[----:B------:R-:W-:Y:S07]  /*4fd0*/  LDSM.16.MT88.4 R12, [R206+0x2000] ;  /* 0x00200000ce0c783b */ /* 0x000fee0000004200 */
        /* <DEDUP_REMOVED lines=42> */
[C---:B--2---:R-:W-:Y:S08]  /*5280*/  HMMA.16816.F32.BF16 R24, R4.reuse, R8, R52 ;  /* 0x000000080418723c */ /* 0x044ff00000041834 */
[----:B------:R-:W-:Y:S01]  /*5290*/  HMMA.16816.F32.BF16 R48, R4, R10, R60 ;  /* 0x0000000a0430723c */ /* 0x000fe2000004183c */
[----:B------:R-:W2:Y:S01]  /*52a0*/  LDSM.16.MT88.4 R8, [R200+0x2800] ;  /* 0x00280000c808783b */ /* 0x000ea20000004200 */
[----:B-1----:R-:W-:-:S04]  /*52b0*/  FFMA.FTZ R3, R135, c[0x0][0x2d0], -R0 ;  /* 0x0000b40087037a23 */ /* 0x002fc80000010800 */
[----:B------:R1:W-:Y:S02]  /*52c0*/  MUFU.EX2 R130, R3 ;  /* 0x0000000300827308 */ /* 0x0003e40000000800 */
[----:B------:R-:W-:Y:S01]  /*52d0*/  HMMA.16816.F32.BF16 R52, R4, R14, R56 ;  /* 0x0000000e0434723c */ /* 0x000fe20000041838 */
[----:B------:R-:W5:Y:S06]  /*52e0*/  LDSM.16.MT88.4 R12, [R206+0x2800] ;  /* 0x00280000ce0c783b */ /* 0x000f6c0000004200 */
[----:B---3--:R-:W-:Y:S02]  /*52f0*/  F2FP.BF16.PACK_AB R4, R150, R120 ;  /* 0x000000789604723e */ /* 0x008fe400000010ff */
[----:B----4-:R-:W-:-:S02]  /*5300*/  F2FP.BF16.PACK_AB R5, R148, R149 ;  /* 0x000000959405723e */ /* 0x010fc400000010ff */
[----:B------:R-:W-:Y:S01]  /*5310*/  F2FP.BF16.PACK_AB R6, R151, R152 ;  /* 0x000000989706723e */ /* 0x000fe200000010ff */
[----:B-1----:R-:W-:-:S04]  /*5320*/  FFMA.FTZ R3, R137, c[0x0][0x2d0], -R0 ;  /* 0x0000b40089037a23 */ /* 0x002fc80000010800 */
[----:B------:R-:W1:Y:S02]  /*5330*/  MUFU.EX2 R131, R3 ;  /* 0x0000000300837308 */ /* 0x000e640000000800 */
[----:B-1----:R-:W-:Y:S01]  /*5340*/  F2FP.BF16.PACK_AB R7, R131, R130 ;  /* 0x000000828307723e */ /* 0x002fe200000010ff */
[----:B------:R-:W-:Y:S02]  /*5350*/  FFMA.FTZ R3, R231, c[0x0][0x2d0], -R2 ;  /* 0x0000b400e7037a23 */ /* 0x000fe40000010802 */
[----:B------:R-:W-:-:S03]  /*5360*/  IMAD.MOV.U32 R231, RZ, RZ, R124 ;  /* 0x000000ffffe77224 */ /* 0x000fc600078e007c */
[----:B------:R1:W-:Y:S01]  /*5370*/  MUFU.EX2 R129, R3 ;  /* 0x0000000300817308 */ /* 0x0003e20000000800 */
[C---:B--2---:R-:W-:Y:S08]  /*5380*/  HMMA.16816.F32.BF16 R72, R4.reuse, R8, R72 ;  /* 0x000000080448723c */ /* 0x044ff00000041848 */
[----:B------:R-:W-:Y:S01]  /*5390*/  HMMA.16816.F32.BF16 R56, R4, R10, R44 ;  /* 0x0000000a0438723c */ /* 0x000fe2000004182c */
[----:B------:R-:W2:Y:S01]  /*53a0*/  LDSM.16.MT88.4 R8, [R200+0x6800] ;  /* 0x00680000c808783b */ /* 0x000ea20000004200 */
[----:B-1----:R-:W-:-:S06]  /*53b0*/  FFMA.FTZ R3, R232, c[0x0][0x2d0], -R2 ;  /* 0x0000b400e8037a23 */ /* 0x002fcc0000010802 */
[C---:B------:R-:W-:Y:S01]  /*53c0*/  HMMA.16816.F32.BF16 R44, R4.reuse, R20, R28 ;  /* 0x00000014042c723c */ /* 0x040fe2000004181c */
[----:B------:R-:W-:Y:S01]  /*53d0*/  IMAD.MOV.U32 R232, RZ, RZ, R125 ;  /* 0x000000ffffe87224 */ /* 0x000fe200078e007d */
[----:B------:R1:W3:Y:S06]  /*53e0*/  MUFU.EX2 R137, R3 ;  /* 0x0000000300897308 */ /* 0x0002ec0000000800 */
[C---:B------:R-:W-:Y:S01]  /*53f0*/  HMMA.16816.F32.BF16 R88, R4.reuse, R22, R96 ;  /* 0x000000160458723c */ /* 0x040fe20000041860 */
[----:B------:R-:W4:Y:S07]  /*5400*/  LDSM.16.MT88.4 R20, [R204+0x6800] ;  /* 0x00680000cc14783b */ /* 0x000f2e0000004200 */
[----:B-----5:R-:W-:Y:S01]  /*5410*/  HMMA.16816.F32.BF16 R92, R4, R12, R92 ;  /* 0x0000000c045c723c */ /* 0x020fe2000004185c */
        /* <DEDUP_REMOVED lines=19> */
[----:B------:R-:W-:Y:S01]  /*5550*/  LDSM.16.MT88.4 R76, [R200+0x3800] ;  /* 0x00380000c84c783b */ /* 0x000fe20000004200 */
[----:B------:R1:W4:Y:S06]  /*5560*/  MUFU.EX2 R71, R3 ;  /* 0x0000000300477308 */ /* 0x00032c0000000800 */
        /* <DEDUP_REMOVED lines=13> */
[----:B------:R-:W-:-:S06]  /*5640*/  FFMA.FTZ R3, R116, c[0x0][0x2d0], -R2 ;  /* 0x0000b40074037a23 */ /* 0x000fcc0000010802 */
[C---:B--2---:R-:W-:Y:S08]  /*5650*/  HMMA.16816.F32.BF16 R72, R4.reuse, R8, R72 ;  /* 0x000000080448723c */ /* 0x044ff00000041848 */
[C---:B------:R-:W-:Y:S01]  /*5660*/  HMMA.16816.F32.BF16 R56, R4.reuse, R10, R56 ;  /* 0x0000000a0438723c */ /* 0x040fe20000041838 */
[----:B------:R-:W1:Y:S07]  /*5670*/  LDSM.16.MT88.4 R8, [R200+0x7000] ;  /* 0x00700000c808783b */ /* 0x000e6e0000004200 */
[C---:B------:R-:W-:Y:S08]  /*5680*/  HMMA.16816.F32.BF16 R44, R4.reuse, R20, R44 ;  /* 0x00000014042c723c */ /* 0x040ff0000004182c */
[C---:B------:R-:W-:Y:S01]  /*5690*/  HMMA.16816.F32.BF16 R48, R4.reuse, R22, R88 ;  /* 0x000000160430723c */ /* 0x040fe20000041858 */
[----:B------:R-:W2:Y:S07]  /*56a0*/  LDSM.16.MT88.4 R20, [R204+0x7000] ;  /* 0x00700000cc14783b */ /* 0x000eae0000004200 */
[C---:B------:R-:W-:Y:S08]  /*56b0*/  HMMA.16816.F32.BF16 R88, R4.reuse, R16, R96 ;  /* 0x000000100458723c */ /* 0x040ff00000041860 */
[C---:B------:R-:W-:Y:S01]  /*56c0*/  HMMA.16816.F32.BF16 R52, R4.reuse, R18, R100 ;  /* 0x000000120434723c */ /* 0x040fe20000041864 */
[----:B------:R-:W-:Y:S07]  /*56d0*/  LDSM.16.MT88.4 R100, [R206+0x3800] ;  /* 0x00380000ce64783b */ /* 0x000fee0000004200 */
[C---:B------:R-:W-:Y:S01]  /*56e0*/  HMMA.16816.F32.BF16 R96, R4.reuse, R12, R92 ;  /* 0x0000000c0460723c */ /* 0x040fe2000004185c */
[----:B------:R-:W-:Y:S07]  /*56f0*/  LDSM.16.MT88.4 R92, [R203+0x3800] ;  /* 0x00380000cb5c783b */ /* 0x000fee0000004200 */
[C---:B-1----:R-:W-:Y:S08]  /*5700*/  HMMA.16816.F32.BF16 R112, R4.reuse, R8, R80 ;  /* 0x000000080470723c */ /* 0x042ff00000041850 */
[C---:B------:R-:W-:Y:S01]  /*5710*/  HMMA.16816.F32.BF16 R64, R4.reuse, R10, R64 ;  /* 0x0000000a0440723c */ /* 0x040fe20000041840 */
[----:B------:R-:W1:Y:S07]  /*5720*/  LDSM.16.MT88.4 R8, [R203+0x7000] ;  /* 0x00700000cb08783b */ /* 0x000e6e0000004200 */
[C---:B--2---:R-:W-:Y:S01]  /*5730*/  HMMA.16816.F32.BF16 R60, R4.reuse, R20, R60 ;  /* 0x00000014043c723c */ /* 0x044fe2000004183c */
[----:B------:R2:W-:Y:S07]  /*5740*/  MUFU.EX2 R20, R3 ;  /* 0x0000000300147308 */ /* 0x0005ee0000000800 */
[C---:B------:R-:W-:Y:S01]  /*5750*/  HMMA.16816.F32.BF16 R104, R4.reuse, R14, R84 ;  /* 0x0000000e0468723c */ /* 0x040fe20000041854 */
[----:B------:R-:W3:Y:S04]  /*5760*/  LDSM.16.MT88.4 R12, [R206+0x7000] ;  /* 0x00700000ce0c783b */ /* 0x000ee80000004200 */
[----:B------:R-:W-:Y:S03]  /*5770*/  LDSM.16.MT88.4 R84, [R204+0x3800] ;  /* 0x00380000cc54783b */ /* 0x000fe60000004200 */
[----:B------:R-:W-:Y:S01]  /*5780*/  HMMA.16816.F32.BF16 R40, R4, R22, R40 ;  /* 0x000000160428723c */ /* 0x000fe20000041828 */
[----:B--2---:R-:W-:-:S04]  /*5790*/  FFMA.FTZ R3, R117, c[0x0][0x2d0], -R2 ;  /* 0x0000b40075037a23 */ /* 0x004fc80000010802 */
[----:B------:R2:W4:Y:S03]  /*57a0*/  MUFU.EX2 R17, R3 ;  /* 0x0000000300117308 */ /* 0x0005260000000800 */
[C---:B-1----:R-:W-:Y:S01]  /*57b0*/  HMMA.16816.F32.BF16 R28, R4.reuse, R8, R28 ;  /* 0x00000008041c723c */ /* 0x042fe2000004181c */
[--C-:B--2---:R-:W-:Y:S01]  /*57c0*/  FFMA.FTZ R3, R118, c[0x0][0x2d0], -R2.reuse ;  /* 0x0000b40076037a23 */ /* 0x104fe20000010802 */
[----:B----4-:R-:W-:Y:S01]  /*57d0*/  F2FP.BF16.PACK_AB R132, R17, R20 ;  /* 0x000000141184723e */ /* 0x010fe200000010ff */
[----:B------:R-:W-:Y:S02]  /*57e0*/  FFMA.FTZ R2, R241, c[0x0][0x2d0], -R2 ;  /* 0x0000b400f1027a23 */ /* 0x000fe40000010802 */
[----:B------:R1:W-:Y:S03]  /*57f0*/  MUFU.EX2 R19, R3 ;  /* 0x0000000300137308 */ /* 0x0003e60000000800 */
[----:B------:R-:W-:Y:S01]  /*5800*/  HMMA.16816.F32.BF16 R24, R4, R10, R24 ;  /* 0x0000000a0418723c */ /* 0x000fe20000041818 */
[----:B------:R-:W-:-:S02]  /*5810*/  IMAD.MOV.U32 R118, RZ, RZ, R111 ;  /* 0x000000ffff767224 */ /* 0x000fc400078e006f */
[----:B------:R-:W2:Y:S02]  /*5820*/  LDSM.16.MT88.4 R108, [R200+0x7800] ;  /* 0x00780000c86c783b */ /* 0x000ea40000004200 */
[----:B------:R4:W5:Y:S03]  /*5830*/  MUFU.EX2 R18, R2 ;  /* 0x0000000200127308 */ /* 0x0009660000000800 */
[----:B---3--:R-:W-:Y:S01]  /*5840*/  HMMA.16816.F32.BF16 R36, R4, R12, R36 ;  /* 0x0000000c0424723c */ /* 0x008fe20000041824 */
[----:B-1----:R-:W-:-:S07]  /*5850*/  FADD.FTZ R3, R238, R235 ;  /* 0x000000ebee037221 */ /* 0x002fce0000010000 */
[----:B------:R-:W-:Y:S01]  /*5860*/  HMMA.16816.F32.BF16 R32, R4, R14, R32 ;  /* 0x0000000e0420723c */ /* 0x000fe20000041820 */
[----:B------:R-:W-:Y:S01]  /*5870*/  LDSM.16.MT88.4 R12, [R206+0x7800] ;  /* 0x00780000ce0c783b */ /* 0x000fe20000004200 */
[----:B----4-:R-:W-:Y:S01]  /*5880*/  FFMA.FTZ R2, R240, c[0x0][0x2d0], -R0 ;  /* 0x0000b400f0027a23 */ /* 0x010fe20000010800 */
[----:B-----5:R-:W-:-:S04]  /*5890*/  F2FP.BF16.PACK_AB R134, R18, R19 ;  /* 0x000000131286723e */ /* 0x020fc800000010ff */
[----:B------:R-:W-:Y:S01]  /*58a0*/  IMAD.MOV.U32 R5, RZ, RZ, c[0x0][0x168] ;  /* 0x00005a00ff057624 */ /* 0x000fe200078e00ff */
[----:B------:R1:W-:Y:S02]  /*58b0*/  MUFU.EX2 R16, R2 ;  /* 0x0000000200107308 */ /* 0x0003e40000000800 */
[----:B-1----:R-:W-:-:S06]  /*58c0*/  FFMA.FTZ R2, R239, c[0x0][0x2d0], -R0 ;  /* 0x0000b400ef027a23 */ /* 0x002fcc0000010800 */
[----:B------:R1:W3:Y:S02]  /*58d0*/  MUFU.EX2 R9, R2 ;  /* 0x0000000200097308 */ /* 0x0002e40000000800 */
[--C-:B-1----:R-:W-:Y:S01]  /*58e0*/  FFMA.FTZ R2, R245, c[0x0][0x2d0], -R0.reuse ;  /* 0x0000b400f5027a23 */ /* 0x102fe20000010800 */
[----:B---3--:R-:W-:Y:S01]  /*58f0*/  F2FP.BF16.PACK_AB R133, R9, R16 ;  /* 0x000000100985723e */ /* 0x008fe200000010ff */
[----:B------:R-:W-:-:S04]  /*5900*/  FFMA.FTZ R0, R244, c[0x0][0x2d0], -R0 ;  /* 0x0000b400f4007a23 */ /* 0x000fc80000010800 */
[----:B------:R1:W-:Y:S08]  /*5910*/  MUFU.EX2 R10, R2 ;  /* 0x00000002000a7308 */ /* 0x0003f00000000800 */
        /* <DEDUP_REMOVED lines=12> */
[----:B------:R-:W-:Y:S01]  /*59e0*/  FADD.FTZ R2, R248, R2 ;  /* 0x00000002f8027221 */ /* 0x000fe20000010000 */
[----:B------:R-:W1:Y:S01]  /*59f0*/  LDSM.16.MT88.4 R116, [R204+0x7800] ;  /* 0x00780000cc74783b */ /* 0x000e620000004200 */
[----:B------:R-:W-:Y:S01]  /*5a00*/  FADD.FTZ R0, R251, R0 ;  /* 0x00000000fb007221 */ /* 0x000fe20000010000 */
[C---:B------:R-:W-:Y:S01]  /*5a10*/  HMMA.16816.F32.BF16 R100, R132.reuse, R102, R104 ;  /* 0x000000668464723c */ /* 0x040fe20000041868 */
[----:B------:R-:W-:Y:S02]  /*5a20*/  FADD.FTZ R2, R250, R2 ;  /* 0x00000002fa027221 */ /* 0x000fe40000010000 */
[----:B------:R-:W-:Y:S02]  /*5a30*/  FADD.FTZ R0, R126, R0 ;  /* 0x000000007e007221 */ /* 0x000fe40000010000 */
[----:B------:R-:W-:Y:S01]  /*5a40*/  FADD.FTZ R2, R197, R2 ;  /* 0x00000002c5027221 */ /* 0x000fe20000010000 */
[----:B------:R-:W3:Y:S01]  /*5a50*/  LDSM.16.MT88.4 R124, [R203+0x7800] ;  /* 0x00780000cb7c783b */ /* 0x000ee20000004200 */
[----:B------:R-:W-:Y:S01]  /*5a60*/  FADD.FTZ R0, R198, R0 ;  /* 0x00000000c6007221 */ /* 0x000fe20000010000 */
[----:B--2---:R-:W-:Y:S01]  /*5a70*/  HMMA.16816.F32.BF16 R104, R132, R108, R112 ;  /* 0x0000006c8468723c */ /* 0x004fe20000041870 */
[----:B------:R-:W-:-:S02]  /*5a80*/  FADD.FTZ R2, R195, R2 ;  /* 0x00000002c3027221 */ /* 0x000fc40000010000 */
[----:B------:R-:W-:Y:S01]  /*5a90*/  FADD.FTZ R0, R229, R0 ;  /* 0x00000000e5007221 */ /* 0x000fe20000010000 */
[----:B------:R-:W-:Y:S01]  /*5aa0*/  IADD3 R229, R231, -0x2, RZ ;  /* 0xfffffffee7e57810 */ /* 0x000fe20007ffe0ff */
        /* <DEDUP_REMOVED lines=29> */
[----:B------:R-:W-:Y:S02]  /*5c80*/  FADD.FTZ R4, R150, R0 ;  /* 0x0000000096047221 */ /* 0x000fe40000010000 */
[----:B------:R-:W-:Y:S01]  /*5c90*/  FADD.FTZ R3, R148, R3 ;  /* 0x0000000394037221 */ /* 0x000fe20000010000 */
[C---:B---3--:R-:W-:Y:S01]  /*5ca0*/  HMMA.16816.F32.BF16 R120, R132.reuse, R124, R28 ;  /* 0x0000007c8478723c */ /* 0x048fe2000004181c */
[----:B------:R-:W-:Y:S02]  /*5cb0*/  FADD.FTZ R4, R152, R4 ;  /* 0x0000000498047221 */ /* 0x000fe40000010000 */
[----:B------:R-:W-:Y:S01]  /*5cc0*/  IMAD.MOV.U32 R0, RZ, RZ, R232 ;  /* 0x000000ffff007224 */ /* 0x000fe200078e00e8 */
[----:B------:R-:W-:Y:S01]  /*5cd0*/  @P4 SHF.R.U32.HI R0, RZ, c[0x0][0x2cc], R2 ;  /* 0x0000b300ff004a19 */ /* 0x000fe20000011602 */
[----:B------:R-:W-:Y:S02]  /*5ce0*/  FADD.FTZ R3, R130, R3 ;  /* 0x0000000382037221 */ /* 0x000fe40000010000 */
[----:B------:R-:W-:Y:S01]  /*5cf0*/  FADD.FTZ R2, R151, R4 ;  /* 0x0000000497027221 */ /* 0x000fe20000010000 */
[----:B------:R-:W-:Y:S01]  /*5d00*/  IADD3 R0, R0, c[0x0][0x1d0], -R5 ;  /* 0x0000740000007a10 */ /* 0x000fe20007ffe805 */
[----:B------:R-:W-:Y:S01]  /*5d10*/  FADD.FTZ R3, R131, R3 ;  /* 0x0000000383037221 */ /* 0x000fe20000010000 */
[----:B------:R-:W-:Y:S01]  /*5d20*/  HMMA.16816.F32.BF16 R92, R132, R94, R52 ;  /* 0x0000005e845c723c */ /* 0x000fe20000041834 */
[----:B------:R-:W-:-:S02]  /*5d30*/  FADD.FTZ R4, R129, R2 ;  /* 0x0000000281047221 */ /* 0x000fc40000010000 */
[----:B------:R-:W-:Y:S02]  /*5d40*/  FADD.FTZ R2, R128, R3 ;  /* 0x0000000380027221 */ /* 0x000fe40000010000 */
[----:B------:R-:W-:Y:S01]  /*5d50*/  FADD.FTZ R3, R137, R4 ;  /* 0x0000000489037221 */ /* 0x000fe20000010000 */
[----:B------:R-:W-:Y:S01]  /*5d60*/  SHF.R.S32.HI R4, RZ, 0x1f, R0 ;  /* 0x0000001fff047819 */ /* 0x000fe20000011400 */
[----:B------:R-:W-:Y:S01]  /*5d70*/  FADD.FTZ R2, R71, R2 ;  /* 0x0000000247027221 */ /* 0x000fe20000010000 */
[C---:B------:R-:W-:Y:S01]  /*5d80*/  HMMA.16816.F32.BF16 R108, R132.reuse, R110, R64 ;  /* 0x0000006e846c723c */ /* 0x040fe20000041840 */
[----:B------:R-:W-:Y:S01]  /*5d90*/  FADD.FTZ R3, R139, R3 ;  /* 0x000000038b037221 */ /* 0x000fe20000010000 */
[----:B------:R-:W-:Y:S01]  /*5da0*/  LEA.HI R4, R4, R0, RZ, 0x7 ;  /* 0x0000000004047211 */ /* 0x000fe200078f38ff */
[----:B------:R-:W-:Y:S02]  /*5db0*/  FADD.FTZ R0, R70, R2 ;  /* 0x0000000246007221 */ /* 0x000fe40000010000 */
[----:B------:R-:W-:Y:S01]  /*5dc0*/  FADD.FTZ R2, R138, R3 ;  /* 0x000000038a027221 */ /* 0x000fe20000010000 */
[----:B------:R-:W-:Y:S01]  /*5dd0*/  SHF.R.S32.HI R3, RZ, 0x7, R4 ;  /* 0x00000007ff037819 */ /* 0x000fe20000011404 */
[----:B------:R-:W-:Y:S01]  /*5de0*/  FADD.FTZ R0, R136, R0 ;  /* 0x0000000088007221 */ /* 0x000fe20000010000 */
[----:B------:R-:W-:Y:S01]  /*5df0*/  HMMA.16816.F32.BF16 R116, R132, R118, R40 ;  /* 0x000000768474723c */ /* 0x000fe20000041828 */
[----:B------:R-:W-:Y:S01]  /*5e00*/  FADD.FTZ R2, R20, R2 ;  /* 0x0000000214027221 */ /* 0x000fe20000010000 */
[----:B------:R-:W-:Y:S01]  /*5e10*/  IMNMX R3, RZ, R3, !PT ;  /* 0x00000003ff037217 */ /* 0x000fe20007800200 */
[----:B------:R-:W-:-:S02]  /*5e20*/  FADD.FTZ R0, R16, R0 ;  /* 0x0000000010007221 */ /* 0x000fc40000010000 */
[----:B------:R-:W-:Y:S01]  /*5e30*/  FADD.FTZ R2, R17, R2 ;  /* 0x0000000211027221 */ /* 0x000fe20000010000 */
[----:B------:R-:W-:Y:S01]  /*5e40*/  ISETP.GE.AND P0, PT, R229, R3, PT ;  /* 0x00000003e500720c */ /* 0x000fe20003f06270 */
[----:B------:R-:W-:Y:S01]  /*5e50*/  FADD.FTZ R0, R9, R0 ;  /* 0x0000000009007221 */ /* 0x000fe20000010000 */
[----:B------:R1:W-:Y:S01]  /*5e60*/  STL [R1], R3 ;  /* 0x0000000301007387 */ /* 0x0003e20000100800 */
[----:B------:R-:W-:Y:S01]  /*5e70*/  FADD.FTZ R2, R19, R2 ;  /* 0x0000000213027221 */ /* 0x000fe20000010000 */
[----:B------:R-:W-:Y:S01]  /*5e80*/  HMMA.16816.F32.BF16 R124, R132, R126, R24 ;  /* 0x0000007e847c723c */ /* 0x000fe20000041818 */
[----:B------:R-:W-:Y:S02]  /*5e90*/  FADD.FTZ R0, R10, R0 ;  /* 0x000000000a007221 */ /* 0x000fe40000010000 */
[----:B------:R-:W-:Y:S02]  /*5ea0*/  FADD.FTZ R2, R18, R2 ;  /* 0x0000000212027221 */ /* 0x000fe40000010000 */
[----:B------:R-:W-:-:S03]  /*5eb0*/  FADD.FTZ R0, R8, R0 ;  /* 0x0000000008007221 */ /* 0x000fc60000010000 */
[C---:B------:R-:W-:Y:S02]  /*5ec0*/  HMMA.16816.F32.BF16 R128, R132.reuse, R12, R36 ;  /* 0x0000000c8480723c */ /* 0x040fe40000041824 */
[----:B------:R1:W-:Y:S04]  /*5ed0*/  STL [R1+0x10], R0 ;  /* 0x0000100001007387 */ /* 0x0003e80000100800 */
[----:B------:R1:W-:Y:S02]  /*5ee0*/  STL [R1+0x4], R2 ;  /* 0x0000040201007387 */ /* 0x0003e40000100800 */
[----:B------:R-:W-:Y:S01]  /*5ef0*/  HMMA.16816.F32.BF16 R132, R132, R14, R32 ;  /* 0x0000000e8484723c */ /* 0x000fe20000041820 */
[----:B------:R-:W-:Y:S01]  /*5f00*/  @!UPT UIADD3 URZ, URZ, URZ, URZ ;  /* 0x0000003f3f3ff290 */ /* 0x000fe2000fffe03f */
[----:B------:R-:W-:Y:S11]  /*5f10*/  @!P0 BRA `(.L_x_443) ;  /* 0x000048c000008947 */ /* 0x000ff60003800000 */
[----:B------:R-:W-:Y:S02]  /*5f20*/  MOV R70, R68 ;  /* 0x0000004400467202 */ /* 0x000fe40000000f00 */
[----:B-1----:R-:W-:-:S02]  /*5f30*/  MOV R3, R69 ;  /* 0x0000004500037202 */ /* 0x002fc40000000f00 */
[----:B------:R-:W-:-:S07]  /*5f40*/  MOV R192, R229 ;  /* 0x000000e500c07202 */ /* 0x000fce0000000f00 */
.L_x_444:
[----:B------:R-:W2:Y:S01]  /*5f50*/  LDL.64 R170, [R1+0x20] ;  /* 0x0000200001aa7983 */ /* 0x000ea20000100a00 */
[----:B------:R-:W-:Y:S04]  /*5f60*/  DEPBAR.LE SB0, 0x0 ;  /* 0x000080000000791a */ /* 0x000fe80000000000 */
[----:B------:R-:W-:Y:S01]  /*5f70*/  WARPSYNC 0xffffffff ;  /* 0xffffffff00007948 */ /* 0x000fe20003800000 */
[----:B------:R-:W3:Y:S04]  /*5f80*/  LDL R168, [R1+0x28] ;  /* 0x0000280001a87983 */ /* 0x000ee80000100800 */
[----:B------:R-:W-:Y:S01]  /*5f90*/  BAR.SYNC.DEFER_BLOCKING 0x0 ;  /* 0x0000000000007b1d */ /* 0x000fe20000010000 */
[C---:B------:R-:W-:Y:S02]  /*5fa0*/  ISETP.GE.AND P5, PT, R192.reuse, RZ, PT ;  /* 0x000000ffc000720c */ /* 0x040fe40003fa6270 */
[C---:B------:R-:W-:Y:S11]  /*5fb0*/  IADD3 R229, R192.reuse, -0x1, RZ ;  /* 0xffffffffc0e57810 */ /* 0x040ff60007ffe0ff */
[----:B------:R-:W-:Y:S01]  /*5fc0*/  @P5 SHF.R.S32.HI R0, RZ, 0x1f, R192 ;  /* 0x0000001fff005819 */ /* 0x000fe200000114c0 */
[----:B------:R-:W-:Y:S04]  /*5fd0*/  @P5 IMAD.WIDE.U32 R68, R192, c[0x0][0x208], RZ ;  /* 0x00008200c0445a25 */ /* 0x000fe800078e00ff */
[----:B------:R-:W-:Y:S01]  /*5fe0*/  @P5 IMAD R0, R0, c[0x0][0x208], RZ ;  /* 0x0000820000005a24 */ /* 0x000fe200078e02ff */
[----:B------:R-:W-:Y:S03]  /*5ff0*/  @P5 SHF.L.U32 R2, R68, 0x7, RZ ;  /* 0x0000000744025819 */ /* 0x000fe600000006ff */
[----:B------:R-:W-:Y:S01]  /*6000*/  @P5 IMAD R0, R192, c[0x0][0x20c], R0 ;  /* 0x00008300c0005a24 */ /* 0x000fe200078e0200 */
[----:B------:R-:W3:Y:S03]  /*6010*/  LDL.64 R232, [R1+0x8] ;  /* 0x0000080001e87983 */ /* 0x000ee60000100a00 */
[----:B------:R-:W-:Y:S03]  /*6020*/  @P5 IMAD.IADD R69, R69, 0x1, R0 ;  /* 0x0000000145455824 */ /* 0x000fe600078e0200 */
[----:B------:R-:W1:Y:S02]  /*6030*/  LDSM.16.M88.4 R8, [R201] ;  /* 0x00000000c908783b */ /* 0x000e640000000200 */
[----:B------:R-:W-:Y:S06]  /*6040*/  @P5 SHF.L.U64.HI R68, R68, 0x7, R69 ;  /* 0x0000000744445819 */ /* 0x000fec0000010245 */
[----:B------:R-:W5:Y:S08]  /*6050*/  LDSM.16.M88.4 R16, [R201+0x800] ;  /* 0x00080000c910783b */ /* 0x000f700000000200 */
[----:B------:R-:W5:Y:S08]  /*6060*/  LDSM.16.M88.4 R24, [R201+0x1000] ;  /* 0x00100000c918783b */ /* 0x000f700000000200 */
[----:B------:R-:W5:Y:S08]  /*6070*/  LDSM.16.M88.4 R32, [R201+0x1800] ;  /* 0x00180000c920783b */ /* 0x000f700000000200 */
[----:B------:R-:W5:Y:S01]  /*6080*/  LDSM.16.M88.4 R40, [R201+0x2000] ;  /* 0x00200000c928783b */ /* 0x000f620000000200 */
[C---:B-1----:R-:W-:Y:S07]  /*6090*/  HMMA.16816.F32.BF16 R4, R140.reuse, R8, RZ ;  /* 0x000000088c04723c */ /* 0x042fee00000418ff */
[----:B------:R-:W1:Y:S01]  /*60a0*/  LDSM.16.M88.4 R48, [R201+0x2800] ;  /* 0x00280000c930783b */ /* 0x000e620000000200 */
[C---:B------:R-:W-:Y:S07]  /*60b0*/  HMMA.16816.F32.BF16 R8, R140.reuse, R10, RZ ;  /* 0x0000000a8c08723c */ /* 0x040fee00000418ff */
[----:B------:R-:W1:Y:S01]  /*60c0*/  LDSM.16.M88.4 R56, [R201+0x3000] ;  /* 0x00300000c938783b */ /* 0x000e620000000200 */
[C---:B-----5:R-:W-:Y:S07]  /*60d0*/  HMMA.16816.F32.BF16 R12, R140.reuse, R16, RZ ;  /* 0x000000108c0c723c */ /* 0x060fee00000418ff */
[----:B------:R-:W5:Y:S01]  /*60e0*/  LDSM.16.M88.4 R64, [R201+0x3800] ;  /* 0x00380000c940783b */ /* 0x000f620000000200 */
[C---:B------:R-:W-:Y:S07]  /*60f0*/  HMMA.16816.F32.BF16 R16, R140.reuse, R18, RZ ;  /* 0x000000128c10723c */ /* 0x040fee00000418ff */
[----:B------:R-:W1:Y:S01]  /*6100*/  LDSM.16.M88.4 R136, [R207] ;  /* 0x00000000cf88783b */ /* 0x000e620000000200 */
[C---:B------:R-:W-:Y:S07]  /*6110*/  HMMA.16816.F32.BF16 R20, R140.reuse, R24, RZ ;  /* 0x000000188c14723c */ /* 0x040fee00000418ff */
[----:B------:R-:W1:Y:S01]  /*6120*/  LDSM.16.M88.4 R148, [R222] ;  /* 0x00000000de94783b */ /* 0x000e620000000200 */
[C---:B------:R-:W-:Y:S07]  /*6130*/  HMMA.16816.F32.BF16 R24, R140.reuse, R26, RZ ;  /* 0x0000001a8c18723c */ /* 0x040fee00000418ff */
[----:B------:R-:W5:Y:S01]  /*6140*/  LDSM.16.M88.4 R152, [R221] ;  /* 0x00000000dd98783b */ /* 0x000f620000000200 */
[C---:B------:R-:W-:Y:S07]  /*6150*/  HMMA.16816.F32.BF16 R28, R140.reuse, R32, RZ ;  /* 0x000000208c1c723c */ /* 0x040fee00000418ff */
[----:B------:R-:W5:Y:S01]  /*6160*/  LDSM.16.M88.4 R156, [R220] ;  /* 0x00000000dc9c783b */ /* 0x000f620000000200 */
[C---:B------:R-:W-:Y:S07]  /*6170*/  HMMA.16816.F32.BF16 R32, R140.reuse, R34, RZ ;  /* 0x000000228c20723c */ /* 0x040fee00000418ff */
[----:B------:R-:W5:Y:S01]  /*6180*/  LDSM.16.M88.4 R160, [R219] ;  /* 0x00000000dba0783b */ /* 0x000f620000000200 */
[C---:B------:R-:W-:Y:S07]  /*6190*/  HMMA.16816.F32.BF16 R36, R140.reuse, R40, RZ ;  /* 0x000000288c24723c */ /* 0x040fee00000418ff */
[----:B------:R-:W4:Y:S04]  /*61a0*/  LDL R195, [R1+0x30] ;  /* 0x0000300001c37983 */ /* 0x000f280000100800 */
[----:B------:R-:W4:Y:S01]  /*61b0*/  LDL R194, [R1+0x3c] ;  /* 0x00003c0001c27983 */ /* 0x000f220000100800 */
[C---:B------:R-:W-:Y:S03]  /*61c0*/  HMMA.16816.F32.BF16 R40, R140.reuse, R42, RZ ;  /* 0x0000002a8c28723c */ /* 0x040fe600000418ff */
[----:B------:R-:W4:Y:S05]  /*61d0*/  LDL R193, [R1+0x40] ;  /* 0x0000400001c17983 */ /* 0x000f2a0000100800 */
[C---:B-1----:R-:W-:Y:S08]  /*61e0*/  HMMA.16816.F32.BF16 R44, R140.reuse, R48, RZ ;  /* 0x000000308c2c723c */ /* 0x042ff000000418ff */
[C---:B------:R-:W-:Y:S08]  /*61f0*/  HMMA.16816.F32.BF16 R48, R140.reuse, R50, RZ ;  /* 0x000000328c30723c */ /* 0x040ff000000418ff */
[C---:B------:R-:W-:Y:S08]  /*6200*/  HMMA.16816.F32.BF16 R52, R140.reuse, R56, RZ ;  /* 0x000000388c34723c */ /* 0x040ff000000418ff */
[C---:B------:R-:W-:Y:S08]  /*6210*/  HMMA.16816.F32.BF16 R56, R140.reuse, R58, RZ ;  /* 0x0000003a8c38723c */ /* 0x040ff000000418ff */
[C---:B-----5:R-:W-:Y:S08]  /*6220*/  HMMA.16816.F32.BF16 R60, R140.reuse, R64, RZ ;  /* 0x000000408c3c723c */ /* 0x060ff000000418ff */
[----:B------:R-:W-:Y:S08]  /*6230*/  HMMA.16816.F32.BF16 R64, R140, R66, RZ ;  /* 0x000000428c40723c */ /* 0x000ff000000418ff */
[C---:B------:R-:W-:Y:S08]  /*6240*/  HMMA.16816.F32.BF16 R4, R144.reuse, R136, R4 ;  /* 0x000000889004723c */ /* 0x040ff00000041804 */
[C---:B------:R-:W-:Y:S01]  /*6250*/  HMMA.16816.F32.BF16 R8, R144.reuse, R138, R8 ;  /* 0x0000008a9008723c */ /* 0x040fe20000041808 */
[----:B------:R-:W1:Y:S07]  /*6260*/  LDSM.16.M88.4 R136, [R218] ;  /* 0x00000000da88783b */ /* 0x000e6e0000000200 */
[C---:B------:R-:W-:Y:S08]  /*6270*/  HMMA.16816.F32.BF16 R12, R144.reuse, R148, R12 ;  /* 0x00000094900c723c */ /* 0x040ff0000004180c */
[C---:B------:R-:W-:Y:S01]  /*6280*/  HMMA.16816.F32.BF16 R16, R144.reuse, R150, R16 ;  /* 0x000000969010723c */ /* 0x040fe20000041810 */
[----:B------:R-:W5:Y:S07]  /*6290*/  LDSM.16.M88.4 R148, [R217] ;  /* 0x00000000d994783b */ /* 0x000f6e0000000200 */
[C---:B------:R-:W-:Y:S07]  /*62a0*/  HMMA.16816.F32.BF16 R20, R144.reuse, R152, R20 ;  /* 0x000000989014723c */ /* 0x040fee0000041814 */
[----:B------:R-:W-:Y:S01]  /*62b0*/  @P5 IMAD.MOV.U32 R152, RZ, RZ, c[0x0][0x208] ;  /* 0x00008200ff985624 */ /* 0x000fe200078e00ff */
[C---:B------:R-:W-:Y:S04]  /*62c0*/  HMMA.16816.F32.BF16 R24, R144.reuse, R154, R24 ;  /* 0x0000009a9018723c */ /* 0x040fe80000041818 */
[----:B------:R-:W-:Y:S04]  /*62d0*/  @P5 IMAD.SHL.U32 R71, R152, 0x40, RZ ;  /* 0x0000004098475824 */ /* 0x000fe800078e00ff */
[C---:B------:R-:W-:Y:S08]  /*62e0*/  HMMA.16816.F32.BF16 R28, R144.reuse, R156, R28 ;  /* 0x0000009c901c723c */ /* 0x040ff0000004181c */
[C---:B------:R-:W-:Y:S08]  /*62f0*/  HMMA.16816.F32.BF16 R32, R144.reuse, R158, R32 ;  /* 0x0000009e9020723c */ /* 0x040ff00000041820 */
[C---:B------:R-:W-:Y:S08]  /*6300*/  HMMA.16816.F32.BF16 R36, R144.reuse, R160, R36 ;  /* 0x000000a09024723c */ /* 0x040ff00000041824 */
[C---:B------:R-:W-:Y:S08]  /*6310*/  HMMA.16816.F32.BF16 R40, R144.reuse, R162, R40 ;  /* 0x000000a29028723c */ /* 0x040ff00000041828 */
[C---:B-1----:R-:W-:Y:S08]  /*6320*/  HMMA.16816.F32.BF16 R44, R144.reuse, R136, R44 ;  /* 0x00000088902c723c */ /* 0x042ff0000004182c */
[C---:B------:R-:W-:Y:S04]  /*6330*/  HMMA.16816.F32.BF16 R48, R144.reuse, R138, R48 ;  /* 0x0000008a9030723c */ /* 0x040fe80000041830 */
[----:B--2---:R-:W-:Y:S04]  /*6340*/  @P5 IADD3 R0, P1, R2, R170, RZ ;  /* 0x000000aa02005210 */ /* 0x004fe80007f3e0ff */
[C---:B-----5:R-:W-:Y:S04]  /*6350*/  HMMA.16816.F32.BF16 R52, R144.reuse, R148, R52 ;  /* 0x000000949034723c */ /* 0x060fe80000041834 */
[----:B------:R-:W-:Y:S02]  /*6360*/  @P5 LEA R158, P0, R0, c[0x0][0x1f8], 0x1 ;  /* 0x00007e00009e5a11 */ /* 0x000fe400078008ff */
[----:B---3--:R-:W-:Y:S02]  /*6370*/  @P5 IADD3.X R69, R68, R168, RZ, P1, !PT ;  /* 0x000000a844455210 */ /* 0x008fe40000ffe4ff */
[C---:B------:R-:W-:Y:S04]  /*6380*/  HMMA.16816.F32.BF16 R56, R144.reuse, R150, R56 ;  /* 0x000000969038723c */ /* 0x040fe80000041838 */
[----:B------:R-:W-:Y:S02]  /*6390*/  @P5 LEA.HI.X R159, R0, c[0x0][0x1fc], R69, 0x1, P0 ;  /* 0x00007f00009f5a11 */ /* 0x000fe400000f0c45 */
[----:B------:R-:W-:Y:S02]  /*63a0*/  @P5 IADD3 R0, P3, P2, R2, 0x40, R170 ;  /* 0x0000004002005810 */ /* 0x000fe40007a7e0aa */
[----:B------:R-:W-:Y:S04]  /*63b0*/  @P5 MOV R2, 0x6 ;  /* 0x0000000600025802 */ /* 0x000fe80000000f00 */
[----:B------:R-:W-:Y:S02]  /*63c0*/  @P5 SHF.L.U64.HI R2, R152, R2, c[0x0][0x20c] ;  /* 0x0000830098025619 */ /* 0x000fe40000010202 */
[----:B------:R-:W1:Y:S01]  /*63d0*/  LDSM.16.M88.4 R152, [R216] ;  /* 0x00000000d898783b */ /* 0x000e620000000200 */
[----:B------:R-:W-:Y:S02]  /*63e0*/  @P5 LEA R160, P1, R0, c[0x0][0x1f8], 0x1 ;  /* 0x00007e0000a05a11 */ /* 0x000fe400078208ff */
[----:B------:R-:W-:Y:S02]  /*63f0*/  @P5 IADD3.X R69, R68, RZ, R168, P3, P2 ;  /* 0x000000ff44455210 */ /* 0x000fe40001fe44a8 */
[-C--:B------:R-:W-:Y:S02]  /*6400*/  @P5 IADD3 R68, P2, R158, R71.reuse, RZ ;  /* 0x000000479e445210 */ /* 0x080fe40007f5e0ff */
[----:B------:R-:W-:Y:S02]  /*6410*/  @P5 LEA.HI.X R161, R0, c[0x0][0x1fc], R69, 0x1, P1 ;  /* 0x00007f0000a15a11 */ /* 0x000fe400008f0c45 */
[----:B------:R-:W-:Y:S02]  /*6420*/  @P5 ISETP.GE.AND P0, PT, R232, c[0x0][0x1d4], PT ;  /* 0x00007500e8005a0c */ /* 0x000fe40003f06270 */
[-C--:B------:R-:W-:Y:S02]  /*6430*/  @P5 IADD3.X R69, R159, R2.reuse, RZ, P2, !PT ;  /* 0x000000029f455210 */ /* 0x080fe400017fe4ff */
[-C--:B------:R-:W-:Y:S04]  /*6440*/  @P5 IADD3 R156, P1, R68, R71.reuse, RZ ;  /* 0x00000047449c5210 */ /* 0x080fe80007f3e0ff */
[----:B------:R-:W-:Y:S01]  /*6450*/  @P5 IADD3 R136, P2, R156, R71, RZ ;  /* 0x000000479c885210 */ /* 0x000fe20007f5e0ff */
[----:B------:R-:W-:Y:S04]  /*6460*/  @P5 IMAD.X R157, R69, 0x1, R2, P1 ;  /* 0x00000001459d5824 */ /* 0x000fe800008e0602 */
[----:B------:R-:W-:Y:S01]  /*6470*/  @!PT LDS RZ, [RZ] ;  /* 0x00000000fffff984 */ /* 0x000fe20000000800 */
[----:B------:R-:W-:Y:S01]  /*6480*/  @!PT LDS RZ, [RZ] ;  /* 0x00000000fffff984 */ /* 0x000fe20000000800 */
[----:B------:R-:W-:Y:S01]  /*6490*/  @!PT LDS RZ, [RZ] ;  /* 0x00000000fffff984 */ /* 0x000fe20000000800 */
[----:B------:R2:W-:Y:S01]  /*64a0*/  @P5 LDGSTS.E.BYPASS.LTC128B.128 [R228+0x100], [R158.64], !P0 ;  /* 0x001000009ee45fae */ /* 0x0005e2000c101d46 */
[----:B------:R-:W-:Y:S07]  /*64b0*/  @P5 IADD3.X R137, R157, R2, RZ, P2, !PT ;  /* 0x000000029d895210 */ /* 0x000fee00017fe4ff */
[----:B------:R3:W-:Y:S08]  /*64c0*/  @P5 LDGSTS.E.BYPASS.LTC128B.128 [R228+0x4100], [R160.64], !P6 ;  /* 0x04100000a0e45fae */ /* 0x0007f0000f101d46 */
[----:B------:R5:W-:Y:S01]  /*64d0*/  @P5 LDGSTS.E.BYPASS.LTC128B.128 [R228+0x1100], [R68.64], !P0 ;  /* 0x0110000044e45fae */ /* 0x000be2000c101d46 */
[C---:B-1----:R-:W-:Y:S07]  /*64e0*/  HMMA.16816.F32.BF16 R60, R144.reuse, R152, R60 ;  /* 0x00000098903c723c */ /* 0x042fee000004183c */
[----:B------:R5:W-:Y:S01]  /*64f0*/  @P5 LDGSTS.E.BYPASS.LTC128B.128 [R228+0x5100], [R68.64+0x80], !P6 ;  /* 0x0510008044e45fae */ /* 0x000be2000f101d46 */
[----:B------:R-:W-:Y:S07]  /*6500*/  HMMA.16816.F32.BF16 R64, R144, R154, R64 ;  /* 0x0000009a9040723c */ /* 0x000fee0000041840 */
[----:B------:R2:W-:Y:S08]  /*6510*/  @P5 LDGSTS.E.BYPASS.LTC128B.128 [R228+0x2100], [R156.64], !P0 ;  /* 0x021000009ce45fae */ /* 0x0005f0000c101d46 */
[----:B------:R2:W-:Y:S08]  /*6520*/  @P5 LDGSTS.E.BYPASS.LTC128B.128 [R228+0x6100], [R156.64+0x80], !P6 ;  /* 0x061000809ce45fae */ /* 0x0005f0000f101d46 */
[----:B------:R1:W-:Y:S08]  /*6530*/  @P5 LDGSTS.E.BYPASS.LTC128B.128 [R228+0x3100], [R136.64], !P0 ;  /* 0x0310000088e45fae */ /* 0x0003f0000c101d46 */
[----:B------:R1:W-:Y:S08]  /*6540*/  @P5 LDGSTS.E.BYPASS.LTC128B.128 [R228+0x7100], [R136.64+0x80], !P6 ;  /* 0x0710008088e45fae */ /* 0x0003f0000f101d46 */
[----:B---3--:R-:W-:Y:S08]  /*6550*/  LDSM.16.M88.4 R160, [R205+0x1000] ;  /* 0x00100000cda0783b */ /* 0x008ff00000000200 */
[----:B--2---:R-:W-:Y:S08]  /*6560*/  LDSM.16.M88.4 R156, [R205+0x800] ;  /* 0x00080000cd9c783b */ /* 0x004ff00000000200 */
[----:B------:R-:W-:Y:S08]  /*6570*/  LDSM.16.M88.4 R168, [R205+0x1800] ;  /* 0x00180000cda8783b */ /* 0x000ff00000000200 */
[----:B-1----:R-:W1:Y:S08]  /*6580*/  LDSM.16.M88.4 R136, [R205] ;  /* 0x00000000cd88783b */ /* 0x002e700000000200 */
[----:B------:R-:W0:Y:S01]  /*6590*/  LDGDEPBAR ;  /* 0x00000000000079af */ /* 0x000e220000000000 */
[----:B----4-:R-:W-:Y:S07]  /*65a0*/  IMAD.IADD R0, R194, 0x1, R195 ;  /* 0x00000001c2007824 */ /* 0x010fee00078e02c3 */
[----:B------:R-:W2:Y:S01]  /*65b0*/  LDSM.16.M88.4 R148, [R205+0x2000] ;  /* 0x00200000cd94783b */ /* 0x000ea20000000200 */
[----:B------:R-:W-:Y:S05]  /*65c0*/  @P4 IMAD.HI.U32 R2, R0, c[0x0][0x2c8], RZ ;  /* 0x0000b20000024a27 */ /* 0x000fea00078e00ff */
[----:B------:R-:W-:Y:S02]  /*65d0*/  @P4 SHF.R.U32.HI R0, RZ, c[0x0][0x2cc], R2 ;  /* 0x0000b300ff004a19 */ /* 0x000fe40000011602 */
[----:B------:R-:W-:Y:S08]  /*65e0*/  LDSM.16.M88.4 R152, [R205+0x3000] ;  /* 0x00300000cd98783b */ /* 0x000ff00000000200 */
[----:B------:R-:W-:Y:S01]  /*65f0*/  SHFL.IDX PT, R2, R0, RZ, 0x1c1f ;  /* 0x001c1fff00027589 */ /* 0x000fe200000e0000 */
[C---:B-1----:R-:W-:Y:S08]  /*6600*/  HMMA.16816.F32.BF16 R4, R164.reuse, R136, R4 ;  /* 0x00000088a404723c */ /* 0x042ff00000041804 */
[C---:B------:R-:W-:Y:S01]  /*6610*/  HMMA.16816.F32.BF16 R8, R164.reuse, R138, R8 ;  /* 0x0000008aa408723c */ /* 0x040fe20000041808 */
[----:B------:R-:W1:Y:S07]  /*6620*/  LDSM.16.M88.4 R136, [R205+0x2800] ;  /* 0x00280000cd88783b */ /* 0x000e6e0000000200 */
[C---:B------:R-:W-:Y:S08]  /*6630*/  HMMA.16816.F32.BF16 R12, R164.reuse, R156, R12 ;  /* 0x0000009ca40c723c */ /* 0x040ff0000004180c */
[C---:B------:R-:W-:Y:S01]  /*6640*/  HMMA.16816.F32.BF16 R16, R164.reuse, R158, R16 ;  /* 0x0000009ea410723c */ /* 0x040fe20000041810 */
[----:B------:R-:W3:Y:S07]  /*6650*/  LDSM.16.M88.4 R156, [R205+0x3800] ;  /* 0x00380000cd9c783b */ /* 0x000eee0000000200 */
[C---:B------:R-:W-:Y:S08]  /*6660*/  HMMA.16816.F32.BF16 R20, R164.reuse, R160, R20 ;  /* 0x000000a0a414723c */ /* 0x040ff00000041814 */
[C---:B------:R-:W-:Y:S01]  /*6670*/  HMMA.16816.F32.BF16 R24, R164.reuse, R162, R24 ;  /* 0x000000a2a418723c */ /* 0x040fe20000041818 */
[----:B------:R-:W4:Y:S07]  /*6680*/  LDSM.16.M88.4 R160, [R202] ;  /* 0x00000000caa0783b */ /* 0x000f2e0000000200 */
[C---:B------:R-:W-:Y:S08]  /*6690*/  HMMA.16816.F32.BF16 R28, R164.reuse, R168, R28 ;  /* 0x000000a8a41c723c */ /* 0x040ff0000004181c */
[C---:B------:R-:W-:Y:S01]  /*66a0*/  HMMA.16816.F32.BF16 R32, R164.reuse, R170, R32 ;  /* 0x000000aaa420723c */ /* 0x040fe20000041820 */
[----:B------:R-:W3:Y:S07]  /*66b0*/  LDSM.16.M88.4 R168, [R202+0x800] ;  /* 0x00080000caa8783b */ /* 0x000eee0000000200 */
[C---:B--2---:R-:W-:Y:S08]  /*66c0*/  HMMA.16816.F32.BF16 R36, R164.reuse, R148, R36 ;  /* 0x00000094a424723c */ /* 0x044ff00000041824 */
        /* <DEDUP_REMOVED lines=9> */
[----:B------:R-:W-:Y:S01]  /*6760*/  HMMA.16816.F32.BF16 R64, R164, R158, R64 ;  /* 0x0000009ea440723c */ /* 0x000fe20000041840 */
[----:B------:R-:W3:Y:S07]  /*6770*/  LDSM.16.M88.4 R156, [R202+0x2800] ;  /* 0x00280000ca9c783b */ /* 0x000eee0000000200 */
[C---:B----4-:R-:W-:Y:S08]  /*6780*/  HMMA.16816.F32.BF16 R4, R172.reuse, R160, R4 ;  /* 0x000000a0ac04723c */ /* 0x050ff00000041804 */
[C---:B------:R-:W-:Y:S01]  /*6790*/  HMMA.16816.F32.BF16 R8, R172.reuse, R162, R8 ;  /* 0x000000a2ac08723c */ /* 0x040fe20000041808 */
[----:B------:R-:W4:Y:S07]  /*67a0*/  LDSM.16.M88.4 R160, [R202+0x3000] ;  /* 0x00300000caa0783b */ /* 0x000f2e0000000200 */
        /* <DEDUP_REMOVED lines=15> */
[C---:B----4-:R-:W-:Y:S08]  /*68a0*/  HMMA.16816.F32.BF16 R52, R172.reuse, R160, R52 ;  /* 0x000000a0ac34723c */ /* 0x050ff00000041834 */
[C---:B------:R-:W-:Y:S01]  /*68b0*/  HMMA.16816.F32.BF16 R56, R172.reuse, R162, R56 ;  /* 0x000000a2ac38723c */ /* 0x040fe20000041838 */
[----:B------:R-:W4:Y:S07]  /*68c0*/  LDSM.16.M88.4 R160, [R201+0x6000] ;  /* 0x00600000c9a0783b */ /* 0x000f2e0000000200 */
[C---:B------:R-:W-:Y:S08]  /*68d0*/  HMMA.16816.F32.BF16 R60, R172.reuse, R168, R60 ;  /* 0x000000a8ac3c723c */ /* 0x040ff0000004183c */
[----:B------:R-:W-:Y:S01]  /*68e0*/  HMMA.16816.F32.BF16 R64, R172, R170, R64 ;  /* 0x000000aaac40723c */ /* 0x000fe20000041840 */
        /* <DEDUP_REMOVED lines=9> */
[----:B------:R-:W1:Y:S07]  /*6980*/  LDSM.16.M88.4 R152, [R215] ;  /* 0x00000000d798783b */ /* 0x000e6e0000000200 */
[C---:B---3--:R-:W-:Y:S08]  /*6990*/  HMMA.16816.F32.BF16 R28, R176.reuse, R156, R28 ;  /* 0x0000009cb01c723c */ /* 0x048ff0000004181c */
[C---:B------:R-:W-:Y:S01]  /*69a0*/  HMMA.16816.F32.BF16 R32, R176.reuse, R158, R32 ;  /* 0x0000009eb020723c */ /* 0x040fe20000041820 */
[----:B------:R-:W3:Y:S07]  /*69b0*/  LDSM.16.M88.4 R156, [R214] ;  /* 0x00000000d69c783b */ /* 0x000eee0000000200 */
[C---:B----4-:R-:W-:Y:S08]  /*69c0*/  HMMA.16816.F32.BF16 R36, R176.reuse, R160, R36 ;  /* 0x000000a0b024723c */ /* 0x050ff00000041824 */
[C---:B------:R-:W-:Y:S01]  /*69d0*/  HMMA.16816.F32.BF16 R40, R176.reuse, R162, R40 ;  /* 0x000000a2b028723c */ /* 0x040fe20000041828 */
[----:B------:R-:W4:Y:S07]  /*69e0*/  LDSM.16.M88.4 R160, [R213] ;  /* 0x00000000d5a0783b */ /* 0x000f2e0000000200 */
[C---:B------:R-:W-:Y:S08]  /*69f0*/  HMMA.16816.F32.BF16 R44, R176.reuse, R168, R44 ;  /* 0x000000a8b02c723c */ /* 0x040ff0000004182c */
[C---:B------:R-:W-:Y:S01]  /*6a00*/  HMMA.16816.F32.BF16 R48, R176.reuse, R170, R48 ;  /* 0x000000aab030723c */ /* 0x040fe20000041830 */
[----:B------:R-:W3:Y:S07]  /*6a10*/  LDSM.16.M88.4 R168, [R212] ;  /* 0x00000000d4a8783b */ /* 0x000eee0000000200 */
[C---:B--2---:R-:W-:Y:S08]  /*6a20*/  HMMA.16816.F32.BF16 R52, R176.reuse, R148, R52 ;  /* 0x00000094b034723c */ /* 0x044ff00000041834 */
[C---:B------:R-:W-:Y:S01]  /*6a30*/  HMMA.16816.F32.BF16 R56, R176.reuse, R150, R56 ;  /* 0x00000096b038723c */ /* 0x040fe20000041838 */
[----:B------:R-:W2:Y:S07]  /*6a40*/  LDSM.16.M88.4 R148, [R211] ;  /* 0x00000000d394783b */ /* 0x000eae0000000200 */
[C---:B-1----:R-:W-:Y:S08]  /*6a50*/  HMMA.16816.F32.BF16 R60, R176.reuse, R136, R60 ;  /* 0x00000088b03c723c */ /* 0x042ff0000004183c */
[----:B------:R-:W-:Y:S01]  /*6a60*/  HMMA.16816.F32.BF16 R64, R176, R138, R64 ;  /* 0x0000008ab040723c */ /* 0x000fe20000041840 */
[----:B------:R-:W1:Y:S07]  /*6a70*/  LDSM.16.M88.4 R136, [R210] ;  /* 0x00000000d288783b */ /* 0x000e6e0000000200 */
        /* <DEDUP_REMOVED lines=37> */
[C---:B------:R-:W-:Y:S08]  /*6cd0*/  HMMA.16816.F32.BF16 R40, R184.reuse, R154, R40 ;  /* 0x0000009ab828723c */ /* 0x040ff00000041828 */
[C---:B---3--:R-:W-:Y:S08]  /*6ce0*/  HMMA.16816.F32.BF16 R44, R184.reuse, R156, R44 ;  /* 0x0000009cb82c723c */ /* 0x048ff0000004182c */
[C---:B------:R-:W-:Y:S08]  /*6cf0*/  HMMA.16816.F32.BF16 R48, R184.reuse, R158, R48 ;  /* 0x0000009eb830723c */ /* 0x040ff00000041830 */
[C---:B----4-:R-:W-:Y:S08]  /*6d00*/  HMMA.16816.F32.BF16 R52, R184.reuse, R160, R52 ;  /* 0x000000a0b834723c */ /* 0x050ff00000041834 */
[C---:B------:R-:W-:Y:S08]  /*6d10*/  HMMA.16816.F32.BF16 R56, R184.reuse, R162, R56 ;  /* 0x000000a2b838723c */ /* 0x040ff00000041838 */
[C---:B------:R-:W-:Y:S08]  /*6d20*/  HMMA.16816.F32.BF16 R60, R184.reuse, R168, R60 ;  /* 0x000000a8b83c723c */ /* 0x040ff0000004183c */
[----:B------:R-:W-:Y:S08]  /*6d30*/  HMMA.16816.F32.BF16 R64, R184, R170, R64 ;  /* 0x000000aab840723c */ /* 0x000ff00000041840 */
[C---:B--2---:R-:W-:Y:S08]  /*6d40*/  HMMA.16816.F32.BF16 R4, R188.reuse, R148, R4 ;  /* 0x00000094bc04723c */ /* 0x044ff00000041804 */
        /* <DEDUP_REMOVED lines=9> */
[----:B------:R-:W1:Y:S01]  /*6de0*/  MUFU.TANH R156, R5 ;  /* 0x00000005009c7308 */ /* 0x000e620000002400 */
        /* <DEDUP_REMOVED lines=11> */
[----:B------:R2:W-:Y:S01]  /*6ea0*/  MUFU.TANH R154, R7 ;  /* 0x00000007009a7308 */ /* 0x0005e20000002400 */
[----:B------:R-:W-:Y:S09]  /*6eb0*/  FMUL.FTZ R17, R17, c[0x0][0x320] ;  /* 0x0000c80011117a20 */ /* 0x000ff20000410000 */
[----:B------:R-:W-:Y:S10]  /*6ec0*/  MUFU.TANH R153, R8 ;  /* 0x0000000800997308 */ /* 0x000ff40000002400 */
[----:B------:R-:W-:Y:S01]  /*6ed0*/  MUFU.TANH R152, R9 ;  /* 0x0000000900987308 */ /* 0x000fe20000002400 */
[----:B--2---:R-:W2:Y:S09]  /*6ee0*/  LDSM.16.M88.4 R4, [R202+0x5000] ;  /* 0x00500000ca04783b */ /* 0x004eb20000000200 */
[----:B------:R-:W3:Y:S10]  /*6ef0*/  MUFU.TANH R149, R10 ;  /* 0x0000000a00957308 */ /* 0x000ef40000002400 */
[----:B------:R4:W-:Y:S10]  /*6f00*/  MUFU.TANH R148, R11 ;  /* 0x0000000b00947308 */ /* 0x0009f40000002400 */
[----:B------:R-:W-:Y:S10]  /*6f10*/  MUFU.TANH R137, R12 ;  /* 0x0000000c00897308 */ /* 0x000ff40000002400 */
[----:B------:R-:W-:Y:S01]  /*6f20*/  MUFU.TANH R136, R13 ;  /* 0x0000000d00887308 */ /* 0x000fe20000002400 */
[----:B----4-:R-:W4:Y:S01]  /*6f30*/  LDSM.16.M88.4 R8, [R202+0x5800] ;  /* 0x00580000ca08783b */ /* 0x010f220000000200 */
[C---:B--2---:R-:W-:Y:S08]  /*6f40*/  HMMA.16816.F32.BF16 R20, R188.reuse, R4, R20 ;  /* 0x00000004bc14723c */ /* 0x044ff00000041814 */
[----:B------:R-:W-:Y:S01]  /*6f50*/  MUFU.TANH R71, R14 ;  /* 0x0000000e00477308 */ /* 0x000fe20000002400 */
[C---:B------:R-:W-:Y:S01]  /*6f60*/  HMMA.16816.F32.BF16 R24, R188.reuse, R6, R24 ;  /* 0x00000006bc18723c */ /* 0x040fe20000041818 */
[----:B------:R-:W2:Y:S08]  /*6f70*/  LDSM.16.M88.4 R4, [R202+0x6000] ;  /* 0x00600000ca04783b */ /* 0x000eb00000000200 */
[----:B-----5:R5:W1:Y:S06]  /*6f80*/  MUFU.TANH R69, R15 ;  /* 0x0000000f00457308 */ /* 0x020a6c0000002400 */
[----:B------:R-:W-:Y:S04]  /*6f90*/  FMUL.FTZ R20, R20, c[0x0][0x320] ;  /* 0x0000c80014147a20 */ /* 0x000fe80000410000 */
[----:B------:R1:W-:Y:S01]  /*6fa0*/  MUFU.TANH R68, R16 ;  /* 0x0000001000447308 */ /* 0x0003e20000002400 */
[----:B------:R-:W-:Y:S02]  /*6fb0*/  FMUL.FTZ R21, R21, c[0x0][0x320] ;  /* 0x0000c80015157a20 */ /* 0x000fe40000410000 */
[----:B------:R-:W-:Y:S02]  /*6fc0*/  FMUL.FTZ R23, R23, c[0x0][0x320] ;  /* 0x0000c80017177a20 */ /* 0x000fe40000410000 */
[----:B------:R-:W-:Y:S02]  /*6fd0*/  FMUL.FTZ R22, R22, c[0x0][0x320] ;  /* 0x0000c80016167a20 */ /* 0x000fe40000410000 */
[----:B------:R-:W-:Y:S02]  /*6fe0*/  FMUL.FTZ R25, R25, c[0x0][0x320] ;  /* 0x0000c80019197a20 */ /* 0x000fe40000410000 */
[----:B------:R-:W-:Y:S01]  /*6ff0*/  FMUL.FTZ R24, R24, c[0x0][0x320] ;  /* 0x0000c80018187a20 */ /* 0x000fe20000410000 */
[----:B------:R-:W1:Y:S01]  /*7000*/  MUFU.TANH R20, R20 ;  /* 0x0000001400147308 */ /* 0x000e620000002400 */
[----:B------:R-:W-:Y:S02]  /*7010*/  FMUL.FTZ R27, R27, c[0x0][0x320] ;  /* 0x0000c8001b1b7a20 */ /* 0x000fe40000410000 */
[----:B------:R-:W-:Y:S01]  /*7020*/  FMUL.FTZ R26, R26, c[0x0][0x320] ;  /* 0x0000c8001a1a7a20 */ /* 0x000fe20000410000 */
[C---:B----4-:R-:W-:Y:S01]  /*7030*/  HMMA.16816.F32.BF16 R28, R188.reuse, R8, R28 ;  /* 0x00000008bc1c723c */ /* 0x050fe2000004181c */
[----:B-----5:R-:W-:Y:S05]  /*7040*/  LDSM.16.M88.4 R12, [R202+0x7800] ;  /* 0x00780000ca0c783b */ /* 0x020fea0000000200 */
[----:B------:R-:W4:Y:S02]  /*7050*/  MUFU.TANH R25, R25 ;  /* 0x0000001900197308 */ /* 0x000f240000002400 */
[C---:B------:R-:W-:Y:S01]  /*7060*/  HMMA.16816.F32.BF16 R32, R188.reuse, R10, R32 ;  /* 0x0000000abc20723c */ /* 0x040fe20000041820 */
[----:B------:R-:W5:Y:S07]  /*7070*/  LDSM.16.M88.4 R8, [R202+0x6800] ;  /* 0x00680000ca08783b */ /* 0x000f6e0000000200 */
[----:B------:R-:W-:Y:S01]  /*7080*/  MUFU.TANH R21, R21 ;  /* 0x0000001500157308 */ /* 0x000fe20000002400 */
[C---:B--2---:R-:W-:Y:S07]  /*7090*/  HMMA.16816.F32.BF16 R36, R188.reuse, R4, R36 ;  /* 0x00000004bc24723c */ /* 0x044fee0000041824 */
[----:B------:R-:W-:Y:S01]  /*70a0*/  FMUL.FTZ R30, R30, c[0x0][0x320] ;  /* 0x0000c8001e1e7a20 */ /* 0x000fe20000410000 */
[C---:B------:R-:W-:Y:S01]  /*70b0*/  HMMA.16816.F32.BF16 R40, R188.reuse, R6, R40 ;  /* 0x00000006bc28723c */ /* 0x040fe20000041828 */
[----:B------:R-:W-:Y:S01]  /*70c0*/  MUFU.TANH R150, R18 ;  /* 0x0000001200967308 */ /* 0x000fe20000002400 */
[----:B------:R-:W2:Y:S01]  /*70d0*/  LDSM.16.M88.4 R4, [R202+0x7000] ;  /* 0x00700000ca04783b */ /* 0x000ea20000000200 */
[----:B------:R-:W-:Y:S04]  /*70e0*/  DEPBAR.LE SB0, 0x0 ;  /* 0x000080000000791a */ /* 0x000fe80000000000 */
[----:B------:R-:W-:Y:S02]  /*70f0*/  FMUL.FTZ R35, R35, c[0x0][0x320] ;  /* 0x0000c80023237a20 */ /* 0x000fe40000410000 */
[----:B------:R-:W-:Y:S02]  /*7100*/  FMUL.FTZ R28, R28, c[0x0][0x320] ;  /* 0x0000c8001c1c7a20 */ /* 0x000fe40000410000 */
[----:B------:R-:W1:Y:S01]  /*7110*/  MUFU.TANH R30, R30 ;  /* 0x0000001e001e7308 */ /* 0x000e620000002400 */
[----:B------:R-:W-:Y:S01]  /*7120*/  BAR.SYNC.DEFER_BLOCKING 0x0 ;  /* 0x0000000000007b1d */ /* 0x000fe20000010000 */
[----:B------:R-:W-:Y:S02]  /*7130*/  FMUL.FTZ R29, R29, c[0x0][0x320] ;  /* 0x0000c8001d1d7a20 */ /* 0x000fe40000410000 */
[----:B------:R-:W-:Y:S02]  /*7140*/  FMUL.FTZ R31, R31, c[0x0][0x320] ;  /* 0x0000c8001f1f7a20 */ /* 0x000fe40000410000 */
[----:B------:R-:W-:Y:S02]  /*7150*/  FMUL.FTZ R36, R36, c[0x0][0x320] ;  /* 0x0000c80024247a20 */ /* 0x000fe40000410000 */
[----:B------:R-:W-:Y:S02]  /*7160*/  FMUL.FTZ R37, R37, c[0x0][0x320] ;  /* 0x0000c80025257a20 */ /* 0x000fe40000410000 */
[----:B------:R-:W1:Y:S01]  /*7170*/  MUFU.TANH R35, R35 ;  /* 0x0000002300237308 */ /* 0x000e620000002400 */
[----:B------:R-:W-:Y:S01]  /*7180*/  FMUL.FTZ R39, R39, c[0x0][0x320] ;  /* 0x0000c80027277a20 */ /* 0x000fe20000410000 */
[C---:B-----5:R-:W-:Y:S01]  /*7190*/  HMMA.16816.F32.BF16 R44, R188.reuse, R8, R44 ;  /* 0x00000008bc2c723c */ /* 0x060fe2000004182c */
[----:B------:R5:W1:Y:S04]  /*71a0*/  SHFL.IDX PT, R8, R0, 0x1, 0x1c1f ;  /* 0x003c1f0000087f89 */ /* 0x000a6800000e0000 */
[----:B------:R-:W-:Y:S03]  /*71b0*/  FMUL.FTZ R40, R40, c[0x0][0x320] ;  /* 0x0000c80028287a20 */ /* 0x000fe60000410000 */
[----:B------:R-:W-:Y:S01]  /*71c0*/  MUFU.TANH R17, R17 ;  /* 0x0000001100117308 */ /* 0x000fe20000002400 */
[C---:B------:R-:W-:Y:S03]  /*71d0*/  HMMA.16816.F32.BF16 R48, R188.reuse, R10, R48 ;  /* 0x0000000abc30723c */ /* 0x040fe60000041830 */
[----:B------:R-:W-:Y:S02]  /*71e0*/  FMUL.FTZ R38, R38, c[0x0][0x320] ;  /* 0x0000c80026267a20 */ /* 0x000fe40000410000 */
[----:B------:R-:W-:Y:S02]  /*71f0*/  FMUL.FTZ R41, R41, c[0x0][0x320] ;  /* 0x0000c80029297a20 */ /* 0x000fe40000410000 */
[----:B------:R-:W-:Y:S02]  /*7200*/  FMUL.FTZ R32, R32, c[0x0][0x320] ;  /* 0x0000c80020207a20 */ /* 0x000fe40000410000 */
[----:B------:R-:W1:Y:S01]  /*7210*/  MUFU.TANH R18, R40 ;  /* 0x0000002800127308 */ /* 0x000e620000002400 */
[C---:B--2---:R-:W-:Y:S03]  /*7220*/  HMMA.16816.F32.BF16 R52, R188.reuse, R4, R52 ;  /* 0x00000004bc34723c */ /* 0x044fe60000041834 */
[----:B------:R-:W-:Y:S02]  /*7230*/  FMUL.FTZ R34, R34, c[0x0][0x320] ;  /* 0x0000c80022227a20 */ /* 0x000fe40000410000 */
[----:B------:R-:W-:Y:S01]  /*7240*/  FMUL.FTZ R43, R43, c[0x0][0x320] ;  /* 0x0000c8002b2b7a20 */ /* 0x000fe20000410000 */
[----:B-----5:R-:W-:Y:S01]  /*7250*/  MOV R0, 0xffffff80 ;  /* 0xffffff8000007802 */ /* 0x020fe20000000f00 */
[----:B------:R-:W-:Y:S01]  /*7260*/  FMUL.FTZ R44, R44, c[0x0][0x320] ;  /* 0x0000c8002c2c7a20 */ /* 0x000fe20000410000 */
[C---:B------:R-:W-:Y:S01]  /*7270*/  HMMA.16816.F32.BF16 R56, R188.reuse, R6, R56 ;  /* 0x00000006bc38723c */ /* 0x040fe20000041838 */
[----:B------:R-:W2:Y:S03]  /*7280*/  MUFU.TANH R151, R19 ;  /* 0x0000001300977308 */ /* 0x000ea60000002400 */
[----:B------:R-:W-:Y:S02]  /*7290*/  IMAD R0, R192, R0, 0x1 ;  /* 0x00000001c0007424 */ /* 0x000fe400078e0200 */
[----:B------:R-:W-:Y:S02]  /*72a0*/  FMUL.FTZ R49, R49, c[0x0][0x320] ;  /* 0x0000c80031317a20 */ /* 0x000fe40000410000 */
[C---:B------:R-:W-:Y:S03]  /*72b0*/  HMMA.16816.F32.BF16 R60, R188.reuse, R12, R60 ;  /* 0x0000000cbc3c723c */ /* 0x040fe6000004183c */
[----:B------:R-:W-:Y:S01]  /*72c0*/  MUFU.TANH R19, R41 ;  /* 0x0000002900137308 */ /* 0x000fe20000002400 */
[----:B------:R-:W-:Y:S01]  /*72d0*/  IADD3 R0, R0, c[0x0][0x1d0], -R193 ;  /* 0x0000740000007a10 */ /* 0x000fe20007ffe8c1 */
[----:B------:R-:W-:Y:S02]  /*72e0*/  FMUL.FTZ R48, R48, c[0x0][0x320] ;  /* 0x0000c80030307a20 */ /* 0x000fe40000410000 */
[----:B------:R-:W-:Y:S01]  /*72f0*/  FMUL.FTZ R45, R45, c[0x0][0x320] ;  /* 0x0000c8002d2d7a20 */ /* 0x000fe20000410000 */
[----:B------:R-:W-:Y:S04]  /*7300*/  HMMA.16816.F32.BF16 R64, R188, R14, R64 ;  /* 0x0000000ebc40723c */ /* 0x000fe80000041840 */
[----:B------:R-:W-:Y:S01]  /*7310*/  FMUL.FTZ R46, R46, c[0x0][0x320] ;  /* 0x0000c8002e2e7a20 */ /* 0x000fe20000410000 */
[----:B------:R5:W-:Y:S01]  /*7320*/  MUFU.TANH R15, R49 ;  /* 0x00000031000f7308 */ /* 0x000be20000002400 */
[----:B------:R-:W-:Y:S01]  /*7330*/  IADD3 R0, R0, -c[0x0][0x168], RZ ;  /* 0x80005a0000007a10 */ /* 0x000fe20007ffe0ff */
[----:B------:R-:W-:Y:S02]  /*7340*/  FMUL.FTZ R47, R47, c[0x0][0x320] ;  /* 0x0000c8002f2f7a20 */ /* 0x000fe40000410000 */
[----:B------:R-:W-:Y:S03]  /*7350*/  FMUL.FTZ R5, R56, c[0x0][0x320] ;  /* 0x0000c80038057a20 */ /* 0x000fe60000410000 */
[C---:B------:R-:W-:Y:S01]  /*7360*/  IMAD.IADD R2, R0.reuse, 0x1, R2 ;  /* 0x0000000100027824 */ /* 0x040fe200078e0202 */
[----:B-1----:R-:W-:Y:S01]  /*7370*/  IADD3 R0, R0, R8, RZ ;  /* 0x0000000800007210 */ /* 0x002fe20007ffe0ff */
[----:B------:R-:W-:Y:S01]  /*7380*/  FMUL.FTZ R52, R52, c[0x0][0x320] ;  /* 0x0000c80034347a20 */ /* 0x000fe20000410000 */
[----:B------:R1:W-:Y:S01]  /*7390*/  MUFU.TANH R6, R48 ;  /* 0x0000003000067308 */ /* 0x0003e20000002400 */
[----:B------:R-:W-:Y:S01]  /*73a0*/  FMUL.FTZ R53, R53, c[0x0][0x320] ;  /* 0x0000c80035357a20 */ /* 0x000fe20000410000 */
[----:B------:R-:W-:Y:S01]  /*73b0*/  ISETP.GT.AND P0, PT, R2, 0x1, PT ;  /* 0x000000010200780c */ /* 0x000fe20003f04270 */
[----:B------:R-:W-:Y:S01]  /*73c0*/  FMUL.FTZ R60, R60, c[0x0][0x320] ;  /* 0x0000c8003c3c7a20 */ /* 0x000fe20000410000 */
[----:B------:R-:W-:Y:S01]  /*73d0*/  ISETP.GT.AND P1, PT, R2, RZ, PT ;  /* 0x000000ff0200720c */ /* 0x000fe20003f24270 */
[----:B------:R-:W-:Y:S01]  /*73e0*/  FMUL.FTZ R61, R61, c[0x0][0x320] ;  /* 0x0000c8003d3d7a20 */ /* 0x000fe20000410000 */
[----:B------:R-:W-:Y:S01]  /*73f0*/  FSEL R8, R156, -INF , P0 ;  /* 0xff8000009c087808 */ /* 0x000fe20000000000 */
[----:B------:R-:W-:Y:S01]  /*7400*/  FMUL.FTZ R54, R54, c[0x0][0x320] ;  /* 0x0000c80036367a20 */ /* 0x000fe20000410000 */
[C---:B------:R-:W-:Y:S01]  /*7410*/  ISETP.GT.AND P0, PT, R0.reuse, 0x8, PT ;  /* 0x000000080000780c */ /* 0x040fe20003f04270 */
[----:B------:R-:W-:Y:S01]  /*7420*/  FMUL.FTZ R55, R55, c[0x0][0x320] ;  /* 0x0000c80037377a20 */ /* 0x000fe20000410000 */
[----:B------:R-:W1:Y:S01]  /*7430*/  MUFU.TANH R24, R24 ;  /* 0x0000001800187308 */ /* 0x000e620000002400 */
[----:B------:R-:W-:Y:S01]  /*7440*/  ISETP.GT.AND P5, PT, R0, RZ, PT ;  /* 0x000000ff0000720c */ /* 0x000fe20003fa4270 */
[----:B------:R-:W-:Y:S01]  /*7450*/  FMUL.FTZ R16, R57, c[0x0][0x320] ;  /* 0x0000c80039107a20 */ /* 0x000fe20000410000 */
[----:B---3--:R-:W-:Y:S01]  /*7460*/  FSEL R13, R149, -INF , P0 ;  /* 0xff800000950d7808 */ /* 0x008fe20000000000 */
[----:B------:R-:W-:Y:S01]  /*7470*/  FMUL.FTZ R62, R62, c[0x0][0x320] ;  /* 0x0000c8003e3e7a20 */ /* 0x000fe20000410000 */
[----:B------:R-:W-:Y:S01]  /*7480*/  ISETP.GT.AND P0, PT, R0, 0x11, PT ;  /* 0x000000110000780c */ /* 0x000fe20003f04270 */
[----:B------:R-:W-:Y:S01]  /*7490*/  FMUL.FTZ R65, R65, c[0x0][0x320] ;  /* 0x0000c80041417a20 */ /* 0x000fe20000410000 */
[----:B------:R-:W-:Y:S01]  /*74a0*/  FSEL R7, R157, -INF , P1 ;  /* 0xff8000009d077808 */ /* 0x000fe20000800000 */
[----:B------:R-:W-:Y:S01]  /*74b0*/  FMUL.FTZ R42, R42, c[0x0][0x320] ;  /* 0x0000c8002a2a7a20 */ /* 0x000fe20000410000 */
[C---:B------:R-:W-:Y:S01]  /*74c0*/  ISETP.GT.AND P1, PT, R2.reuse, 0x9, PT ;  /* 0x000000090200780c */ /* 0x040fe20003f24270 */
[----:B------:R-:W3:Y:S01]  /*74d0*/  MUFU.TANH R23, R23 ;  /* 0x0000001700177308 */ /* 0x000ee20000002400 */
[----:B-----5:R-:W-:Y:S01]  /*74e0*/  FSEL R49, R69, -INF , P0 ;  /* 0xff80000045317808 */ /* 0x020fe20000000000 */
[----:B------:R-:W-:Y:S01]  /*74f0*/  FMUL.FTZ R59, R59, c[0x0][0x320] ;  /* 0x0000c8003b3b7a20 */ /* 0x000fe20000410000 */
[----:B------:R-:W-:Y:S01]  /*7500*/  ISETP.GT.AND P0, PT, R2, 0x20, PT ;  /* 0x000000200200780c */ /* 0x000fe20003f04270 */
[----:B------:R-:W-:Y:S01]  /*7510*/  FMUL.FTZ R50, R50, c[0x0][0x320] ;  /* 0x0000c80032327a20 */ /* 0x000fe20000410000 */
[----:B------:R-:W-:Y:S01]  /*7520*/  FSEL R11, R155, -INF , P5 ;  /* 0xff8000009b0b7808 */ /* 0x000fe20002800000 */
[----:B------:R-:W-:Y:S01]  /*7530*/  FMUL.FTZ R64, R64, c[0x0][0x320] ;  /* 0x0000c80040407a20 */ /* 0x000fe20000410000 */
[----:B------:R-:W-:Y:S01]  /*7540*/  ISETP.GT.AND P5, PT, R0, 0x9, PT ;  /* 0x000000090000780c */ /* 0x000fe20003fa4270 */
[----:B------:R-:W-:Y:S01]  /*7550*/  FMUL.FTZ R51, R51, c[0x0][0x320] ;  /* 0x0000c80033337a20 */ /* 0x000fe20000410000 */
[----:B------:R-:W-:Y:S01]  /*7560*/  FSEL R10, R152, -INF , P1 ;  /* 0xff800000980a7808 */ /* 0x000fe20000800000 */
[----:B------:R-:W-:Y:S01]  /*7570*/  MUFU.TANH R65, R65 ;  /* 0x0000004100417308 */ /* 0x000fe20000002400 */
[----:B------:R-:W-:Y:S01]  /*7580*/  FSEL R152, R20, -INF , P0 ;  /* 0xff80000014987808 */ /* 0x000fe20000000000 */
[----:B------:R-:W-:Y:S01]  /*7590*/  FMUL.FTZ R33, R33, c[0x0][0x320] ;  /* 0x0000c80021217a20 */ /* 0x000fe20000410000 */
[----:B------:R-:W-:Y:S01]  /*75a0*/  ISETP.GT.AND P0, PT, R2, 0x29, PT ;  /* 0x000000290200780c */ /* 0x000fe20003f04270 */
[----:B------:R-:W-:Y:S01]  /*75b0*/  FMUL.FTZ R67, R67, c[0x0][0x320] ;  /* 0x0000c80043437a20 */ /* 0x000fe20000410000 */
[----:B------:R-:W-:Y:S01]  /*75c0*/  FSEL R14, R148, -INF , P5 ;  /* 0xff800000940e7808 */ /* 0x000fe20002800000 */
[----:B------:R-:W-:Y:S01]  /*75d0*/  FMUL.FTZ R58, R58, c[0x0][0x320] ;  /* 0x0000c8003a3a7a20 */ /* 0x000fe20000410000 */
[----:B------:R-:W-:Y:S02]  /*75e0*/  ISETP.GT.AND P5, PT, R2, 0x18, PT ;  /* 0x000000180200780c */ /* 0x000fe40003fa4270 */
[----:B----4-:R-:W-:Y:S01]  /*75f0*/  FSEL R157, R25, -INF , P0 ;  /* 0xff800000199d7808 */ /* 0x010fe20000000000 */
[----:B------:R-:W4:Y:S01]  /*7600*/  MUFU.TANH R22, R22 ;  /* 0x0000001600167308 */ /* 0x000f220000002400 */
[----:B------:R-:W-:Y:S02]  /*7610*/  ISETP.GT.AND P0, PT, R0, 0x30, PT ;  /* 0x000000300000780c */ /* 0x000fe40003f04270 */
[----:B------:R-:W-:Y:S02]  /*7620*/  ISETP.GT.AND P2, PT, R2, 0x8, PT ;  /* 0x000000080200780c */ /* 0x000fe40003f44270 */
[----:B------:R-:W-:Y:S02]  /*7630*/  FSEL R56, R68, -INF , P5 ;  /* 0xff80000044387808 */ /* 0x000fe40002800000 */
[----:B------:R-:W-:Y:S02]  /*7640*/  ISETP.GT.AND P5, PT, R2, 0x21, PT ;  /* 0x000000210200780c */ /* 0x000fe40003fa4270 */
[----:B------:R-:W-:Y:S01]  /*7650*/  FSEL R162, R30, -INF , P0 ;  /* 0xff8000001ea27808 */ /* 0x000fe20000000000 */
[----:B------:R-:W2:Y:S01]  /*7660*/  MUFU.TANH R28, R28 ;  /* 0x0000001c001c7308 */ /* 0x000ea20000002400 */
[----:B------:R-:W-:Y:S02]  /*7670*/  ISETP.GT.AND P0, PT, R0, 0x39, PT ;  /* 0x000000390000780c */ /* 0x000fe40003f04270 */
[----:B------:R-:W-:Y:S02]  /*7680*/  FSEL R9, R153, -INF , P2 ;  /* 0xff80000099097808 */ /* 0x000fe40001000000 */
[----:B------:R-:W-:Y:S02]  /*7690*/  FSEL R153, R21, -INF , P5 ;  /* 0xff80000015997808 */ /* 0x000fe40002800000 */
[----:B------:R-:W-:Y:S01]  /*76a0*/  FSEL R171, R35, -INF , P0 ;  /* 0xff80000023ab7808 */ /* 0x000fe20000000000 */
[----:B------:R-:W5:Y:S01]  /*76b0*/  LDL.64 R20, [R1+0x18] ;  /* 0x0000180001147983 */ /* 0x000f620000100a00 */
[----:B------:R-:W-:Y:S01]  /*76c0*/  ISETP.GT.AND P0, PT, R2, 0x48, PT ;  /* 0x000000480200780c */ /* 0x000fe20003f04270 */
[----:B------:R-:W1:Y:S01]  /*76d0*/  MUFU.TANH R29, R29 ;  /* 0x0000001d001d7308 */ /* 0x000e620000002400 */
[----:B------:R-:W-:Y:S02]  /*76e0*/  FMNMX.FTZ R4, R7, R3, !PT ;  /* 0x0000000307047209 */ /* 0x000fe40007810000 */
[----:B------:R-:W-:Y:S02]  /*76f0*/  FSEL R198, R18, -INF , P0 ;  /* 0xff80000012c67808 */ /* 0x000fe40000000000 */
[----:B------:R-:W5:Y:S01]  /*7700*/  LDL R18, [R1+0x14] ;  /* 0x0000140001127983 */ /* 0x000f620000100800 */
[----:B------:R-:W-:Y:S02]  /*7710*/  ISETP.GT.AND P3, PT, R0, 0x1, PT ;  /* 0x000000010000780c */ /* 0x000fe40003f64270 */
[----:B------:R-:W-:Y:S02]  /*7720*/  FMNMX.FTZ R4, R8, R4, !PT ;  /* 0x0000000408047209 */ /* 0x000fe40007810000 */
[----:B------:R-:W-:Y:S01]  /*7730*/  FSEL R12, R154, -INF , P3 ;  /* 0xff8000009a0c7808 */ /* 0x000fe20001800000 */
[----:B------:R-:W2:Y:S01]  /*7740*/  MUFU.TANH R27, R27 ;  /* 0x0000001b001b7308 */ /* 0x000ea20000002400 */
[C---:B------:R-:W-:Y:S02]  /*7750*/  ISETP.GT.AND P3, PT, R2.reuse, 0x10, PT ;  /* 0x000000100200780c */ /* 0x040fe40003f64270 */
[----:B------:R-:W-:Y:S02]  /*7760*/  FMNMX.FTZ R4, R9, R4, !PT ;  /* 0x0000000409047209 */ /* 0x000fe40007810000 */
[----:B------:R-:W-:Y:S02]  /*7770*/  FSEL R40, R137, -INF , P3 ;  /* 0xff80000089287808 */ /* 0x000fe40001800000 */
[----:B------:R-:W-:Y:S02]  /*7780*/  ISETP.GT.AND P3, PT, R2, 0x19, PT ;  /* 0x000000190200780c */ /* 0x000fe40003f64270 */
[----:B------:R-:W-:Y:S01]  /*7790*/  FMNMX.FTZ R4, R10, R4, !PT ;  /* 0x000000040a047209 */ /* 0x000fe20007810000 */
[----:B------:R-:W3:Y:S01]  /*77a0*/  MUFU.TANH R32, R32 ;  /* 0x0000002000207308 */ /* 0x000ee20000002400 */
[----:B------:R-:W-:Y:S02]  /*77b0*/  ISETP.GT.AND P2, PT, R2, 0x11, PT ;  /* 0x000000110200780c */ /* 0x000fe40003f44270 */
[----:B------:R-:W-:Y:S02]  /*77c0*/  FSEL R57, R17, -INF , P3 ;  /* 0xff80000011397808 */ /* 0x000fe40001800000 */
[----:B------:R-:W-:Y:S02]  /*77d0*/  FSEL R41, R136, -INF , P2 ;  /* 0xff80000088297808 */ /* 0x000fe40001000000 */
[----:B------:R-:W-:Y:S02]  /*77e0*/  FMNMX.FTZ R4, R40, R4, !PT ;  /* 0x0000000428047209 */ /* 0x000fe40007810000 */
[----:B------:R-:W-:Y:S01]  /*77f0*/  ISETP.GT.AND P1, PT, R0, 0x10, PT ;  /* 0x000000100000780c */ /* 0x000fe20003f24270 */
[----:B------:R3:W-:Y:S01]  /*7800*/  MUFU.TANH R17, R5 ;  /* 0x0000000500117308 */ /* 0x0007e20000002400 */
[----:B------:R-:W-:Y:S02]  /*7810*/  FMNMX.FTZ R4, R41, R4, !PT ;  /* 0x0000000429047209 */ /* 0x000fe40007810000 */
[----:B-1----:R-:W-:Y:S02]  /*7820*/  FSEL R48, R71, -INF , P1 ;  /* 0xff80000047307808 */ /* 0x002fe40000800000 */
[----:B------:R-:W-:Y:S02]  /*7830*/  FMNMX.FTZ R4, R56, R4, !PT ;  /* 0x0000000438047209 */ /* 0x000fe40007810000 */
[C---:B------:R-:W-:Y:S02]  /*7840*/  ISETP.GT.AND P1, PT, R0.reuse, 0x19, PT ;  /* 0x000000190000780c */ /* 0x040fe40003f24270 */
[----:B------:R-:W-:Y:S01]  /*7850*/  FMNMX.FTZ R4, R57, R4, !PT ;  /* 0x0000000439047209 */ /* 0x000fe20007810000 */
[----:B------:R-:W1:Y:S01]  /*7860*/  MUFU.TANH R26, R26 ;  /* 0x0000001a001a7308 */ /* 0x000e620000002400 */
[----:B------:R-:W-:Y:S02]  /*7870*/  ISETP.GT.AND P2, PT, R0, 0x18, PT ;  /* 0x000000180000780c */ /* 0x000fe40003f44270 */
[----:B--2---:R-:W-:Y:S02]  /*7880*/  FSEL R151, R151, -INF , P1 ;  /* 0xff80000097977808 */ /* 0x004fe40000800000 */
[----:B------:R-:W-:Y:S02]  /*7890*/  ISETP.GT.AND P1, PT, R2, 0x28, PT ;  /* 0x000000280200780c */ /* 0x000fe40003f24270 */
[----:B------:R-:W-:Y:S02]  /*78a0*/  FMNMX.FTZ R4, R152, R4, !PT ;  /* 0x0000000498047209 */ /* 0x000fe40007810000 */
[----:B------:R-:W-:Y:S01]  /*78b0*/  FSEL R150, R150, -INF , P2 ;  /* 0xff80000096967808 */ /* 0x000fe20001000000 */
[----:B------:R-:W2:Y:S01]  /*78c0*/  MUFU.TANH R31, R31 ;  /* 0x0000001f001f7308 */ /* 0x000ea20000002400 */
[----:B------:R-:W-:Y:S02]  /*78d0*/  ISETP.GT.AND P2, PT, R0, 0x21, PT ;  /* 0x000000210000780c */ /* 0x000fe40003f44270 */
[----:B------:R-:W-:Y:S02]  /*78e0*/  FSEL R156, R24, -INF , P1 ;  /* 0xff800000189c7808 */ /* 0x000fe40000800000 */
[----:B------:R-:W-:Y:S02]  /*78f0*/  FMNMX.FTZ R4, R153, R4, !PT ;  /* 0x0000000499047209 */ /* 0x000fe40007810000 */
[----:B---3--:R-:W-:Y:S02]  /*7900*/  FSEL R155, R23, -INF , P2 ;  /* 0xff800000179b7808 */ /* 0x008fe40001000000 */
[----:B------:R-:W-:Y:S01]  /*7910*/  ISETP.GT.AND P3, PT, R0, 0x20, PT ;  /* 0x000000200000780c */ /* 0x000fe20003f64270 */
[----:B------:R-:W3:Y:S01]  /*7920*/  MUFU.TANH R33, R33 ;  /* 0x0000002100217308 */ /* 0x000ee20000002400 */
[----:B------:R-:W-:Y:S02]  /*7930*/  ISETP.GT.AND P2, PT, R2, 0x30, PT ;  /* 0x000000300200780c */ /* 0x000fe40003f44270 */
[----:B------:R-:W-:Y:S02]  /*7940*/  FMNMX.FTZ R5, R11, R70, !PT ;  /* 0x000000460b057209 */ /* 0x000fe40007810000 */
[----:B------:R-:W-:Y:S02]  /*7950*/  FMNMX.FTZ R4, R156, R4, !PT ;  /* 0x000000049c047209 */ /* 0x000fe40007810000 */
[----:B----4-:R-:W-:Y:S02]  /*7960*/  FSEL R154, R22, -INF , P3 ;  /* 0xff800000169a7808 */ /* 0x010fe40001800000 */
[----:B------:R-:W-:Y:S01]  /*7970*/  FSEL R160, R28, -INF , P2 ;  /* 0xff8000001ca07808 */ /* 0x000fe20001000000 */
[----:B------:R-:W4:Y:S01]  /*7980*/  MUFU.TANH R36, R36 ;  /* 0x0000002400247308 */ /* 0x000f220000002400 */
[----:B------:R-:W-:Y:S02]  /*7990*/  FMNMX.FTZ R5, R12, R5, !PT ;  /* 0x000000050c057209 */ /* 0x000fe40007810000 */
[----:B------:R-:W-:Y:S02]  /*79a0*/  ISETP.GT.AND P1, PT, R2, 0x31, PT ;  /* 0x000000310200780c */ /* 0x000fe40003f24270 */
[C---:B------:R-:W-:Y:S02]  /*79b0*/  ISETP.GT.AND P3, PT, R0.reuse, 0x29, PT ;  /* 0x000000290000780c */ /* 0x040fe40003f64270 */
[----:B------:R-:W-:Y:S02]  /*79c0*/  FMNMX.FTZ R4, R157, R4, !PT ;  /* 0x000000049d047209 */ /* 0x000fe40007810000 */
[----:B------:R-:W-:Y:S01]  /*79d0*/  FSEL R161, R29, -INF , P1 ;  /* 0xff8000001da17808 */ /* 0x000fe20000800000 */
[----:B------:R-:W3:Y:S01]  /*79e0*/  MUFU.TANH R37, R37 ;  /* 0x0000002500257308 */ /* 0x000ee20000002400 */
[----:B------:R-:W-:Y:S02]  /*79f0*/  FMNMX.FTZ R5, R13, R5, !PT ;  /* 0x000000050d057209 */ /* 0x000fe40007810000 */
[----:B------:R-:W-:Y:S02]  /*7a00*/  ISETP.GT.AND P5, PT, R0, 0x28, PT ;  /* 0x000000280000780c */ /* 0x000fe40003fa4270 */
[----:B------:R-:W-:Y:S02]  /*7a10*/  FSEL R159, R27, -INF , P3 ;  /* 0xff8000001b9f7808 */ /* 0x000fe40001800000 */
[----:B------:R-:W-:Y:S02]  /*7a20*/  ISETP.GT.AND P3, PT, R2, 0x38, PT ;  /* 0x000000380200780c */ /* 0x000fe40003f64270 */
[----:B------:R-:W-:Y:S01]  /*7a30*/  FMNMX.FTZ R4, R160, R4, !PT ;  /* 0x00000004a0047209 */ /* 0x000fe20007810000 */
[----:B------:R-:W4:Y:S01]  /*7a40*/  MUFU.TANH R34, R34 ;  /* 0x0000002200227308 */ /* 0x000f220000002400 */
[----:B------:R-:W-:Y:S02]  /*7a50*/  FSEL R168, R32, -INF , P3 ;  /* 0xff80000020a87808 */ /* 0x000fe40001800000 */
[----:B------:R-:W-:Y:S02]  /*7a60*/  FMNMX.FTZ R5, R14, R5, !PT ;  /* 0x000000050e057209 */ /* 0x000fe40007810000 */
[----:B------:R-:W-:Y:S02]  /*7a70*/  FMNMX.FTZ R4, R161, R4, !PT ;  /* 0x00000004a1047209 */ /* 0x000fe40007810000 */
[----:B-1----:R-:W-:Y:S02]  /*7a80*/  FSEL R158, R26, -INF , P5 ;  /* 0xff8000001a9e7808 */ /* 0x002fe40002800000 */
[----:B------:R-:W-:Y:S01]  /*7a90*/  ISETP.GT.AND P5, PT, R0, 0x31, PT ;  /* 0x000000310000780c */ /* 0x000fe20003fa4270 */
[----:B------:R-:W1:Y:S01]  /*7aa0*/  MUFU.TANH R39, R39 ;  /* 0x0000002700277308 */ /* 0x000e620000002400 */
[----:B------:R-:W-:Y:S02]  /*7ab0*/  ISETP.GT.AND P2, PT, R2, 0x39, PT ;  /* 0x000000390200780c */ /* 0x000fe40003f44270 */
[----:B--2---:R-:W-:Y:S02]  /*7ac0*/  FSEL R163, R31, -INF , P5 ;  /* 0xff8000001fa37808 */ /* 0x004fe40002800000 */
[----:B------:R-:W-:Y:S02]  /*7ad0*/  FMNMX.FTZ R4, R168, R4, !PT ;  /* 0x00000004a8047209 */ /* 0x000fe40007810000 */
[----:B------:R-:W-:Y:S02]  /*7ae0*/  ISETP.GT.AND P5, PT, R2, 0x40, PT ;  /* 0x000000400200780c */ /* 0x000fe40003fa4270 */
[----:B---3--:R-:W-:Y:S01]  /*7af0*/  FSEL R169, R33, -INF , P2 ;  /* 0xff80000021a97808 */ /* 0x008fe20001000000 */
[----:B------:R-:W2:Y:S01]  /*7b00*/  MUFU.TANH R38, R38 ;  /* 0x0000002600267308 */ /* 0x000ea20000002400 */
[----:B------:R-:W-:Y:S02]  /*7b10*/  FMNMX.FTZ R5, R48, R5, !PT ;  /* 0x0000000530057209 */ /* 0x000fe40007810000 */
[----:B----4-:R-:W-:Y:S02]  /*7b20*/  FSEL R194, R36, -INF , P5 ;  /* 0xff80000024c27808 */ /* 0x010fe40002800000 */
[----:B------:R-:W-:Y:S02]  /*7b30*/  ISETP.GT.AND P3, PT, R2, 0x41, PT ;  /* 0x000000410200780c */ /* 0x000fe40003f64270 */
[----:B------:R-:W-:Y:S02]  /*7b40*/  FMNMX.FTZ R5, R49, R5, !PT ;  /* 0x0000000531057209 */ /* 0x000fe40007810000 */
[----:B------:R-:W-:Y:S01]  /*7b50*/  FMNMX.FTZ R4, R169, R4, !PT ;  /* 0x00000004a9047209 */ /* 0x000fe20007810000 */
[----:B------:R-:W3:Y:S01]  /*7b60*/  MUFU.TANH R44, R44 ;  /* 0x0000002c002c7308 */ /* 0x000ee20000002400 */
[----:B------:R-:W-:Y:S02]  /*7b70*/  FSEL R195, R37, -INF , P3 ;  /* 0xff80000025c37808 */ /* 0x000fe40001800000 */
[----:B------:R-:W-:Y:S02]  /*7b80*/  ISETP.GT.AND P1, PT, R0, 0x38, PT ;  /* 0x000000380000780c */ /* 0x000fe40003f24270 */
[----:B------:R-:W-:Y:S02]  /*7b90*/  FMNMX.FTZ R5, R150, R5, !PT ;  /* 0x0000000596057209 */ /* 0x000fe40007810000 */
[----:B------:R-:W-:Y:S02]  /*7ba0*/  FMNMX.FTZ R4, R194, R4, !PT ;  /* 0x00000004c2047209 */ /* 0x000fe40007810000 */
[----:B------:R-:W-:Y:S01]  /*7bb0*/  FSEL R170, R34, -INF , P1 ;  /* 0xff80000022aa7808 */ /* 0x000fe20000800000 */
[----:B------:R-:W4:Y:S01]  /*7bc0*/  MUFU.TANH R45, R45 ;  /* 0x0000002d002d7308 */ /* 0x000f220000002400 */
[----:B------:R-:W-:Y:S02]  /*7bd0*/  ISETP.GT.AND P1, PT, R0, 0x41, PT ;  /* 0x000000410000780c */ /* 0x000fe40003f24270 */
[----:B------:R-:W-:Y:S02]  /*7be0*/  ISETP.GT.AND P5, PT, R2, 0x49, PT ;  /* 0x000000490200780c */ /* 0x000fe40003fa4270 */
[----:B------:R-:W-:Y:S02]  /*7bf0*/  FMNMX.FTZ R5, R151, R5, !PT ;  /* 0x0000000597057209 */ /* 0x000fe40007810000 */
[----:B------:R-:W-:Y:S02]  /*7c00*/  FMNMX.FTZ R4, R195, R4, !PT ;  /* 0x00000004c3047209 */ /* 0x000fe40007810000 */
[----:B-1----:R-:W-:Y:S01]  /*7c10*/  FSEL R197, R39, -INF , P1 ;  /* 0xff80000027c57808 */ /* 0x002fe20000800000 */
[----:B------:R-:W1:Y:S01]  /*7c20*/  MUFU.TANH R43, R43 ;  /* 0x0000002b002b7308 */ /* 0x000e620000002400 */
[----:B------:R-:W-:Y:S02]  /*7c30*/  ISETP.GT.AND P2, PT, R0, 0x40, PT ;  /* 0x000000400000780c */ /* 0x000fe40003f44270 */
[----:B------:R-:W-:Y:S02]  /*7c40*/  ISETP.GT.AND P1, PT, R2, 0x50, PT ;  /* 0x000000500200780c */ /* 0x000fe40003f24270 */
[----:B------:R-:W-:Y:S02]  /*7c50*/  FSEL R199, R19, -INF , P5 ;  /* 0xff80000013c77808 */ /* 0x000fe40002800000 */
[----:B------:R-:W-:Y:S02]  /*7c60*/  FMNMX.FTZ R5, R154, R5, !PT ;  /* 0x000000059a057209 */ /* 0x000fe40007810000 */
[----:B------:R-:W-:Y:S01]  /*7c70*/  FMNMX.FTZ R4, R198, R4, !PT ;  /* 0x00000004c6047209 */ /* 0x000fe20007810000 */
[----:B------:R-:W1:Y:S01]  /*7c80*/  MUFU.TANH R42, R42 ;  /* 0x0000002a002a7308 */ /* 0x000e620000002400 */
[----:B--2---:R-:W-:Y:S02]  /*7c90*/  FSEL R196, R38, -INF , P2 ;  /* 0xff80000026c47808 */ /* 0x004fe40001000000 */
[----:B---3--:R-:W-:Y:S02]  /*7ca0*/  FSEL R240, R44, -INF , P1 ;  /* 0xff8000002cf07808 */ /* 0x008fe40000800000 */
[----:B------:R-:W-:Y:S02]  /*7cb0*/  ISETP.GT.AND P0, PT, R2, 0x51, PT ;  /* 0x000000510200780c */ /* 0x000fe40003f04270 */
[C---:B------:R-:W-:Y:S02]  /*7cc0*/  ISETP.GT.AND P2, PT, R0.reuse, 0x49, PT ;  /* 0x000000490000780c */ /* 0x040fe40003f44270 */
[----:B------:R-:W-:Y:S01]  /*7cd0*/  FMNMX.FTZ R5, R155, R5, !PT ;  /* 0x000000059b057209 */ /* 0x000fe20007810000 */
[----:B------:R-:W2:Y:S01]  /*7ce0*/  MUFU.TANH R46, R46 ;  /* 0x0000002e002e7308 */ /* 0x000ea20000002400 */
[----:B------:R-:W-:Y:S02]  /*7cf0*/  FMNMX.FTZ R4, R199, R4, !PT ;  /* 0x00000004c7047209 */ /* 0x000fe40007810000 */
[----:B----4-:R-:W-:Y:S02]  /*7d00*/  FSEL R239, R45, -INF , P0 ;  /* 0xff8000002def7808 */ /* 0x010fe40000000000 */
[----:B------:R-:W-:Y:S02]  /*7d10*/  ISETP.GT.AND P3, PT, R0, 0x48, PT ;  /* 0x000000480000780c */ /* 0x000fe40003f64270 */
[----:B-1----:R-:W-:Y:S02]  /*7d20*/  FSEL R231, R43, -INF , P2 ;  /* 0xff8000002be77808 */ /* 0x002fe40001000000 */
[----:B------:R-:W-:Y:S01]  /*7d30*/  ISETP.GT.AND P2, PT, R2, 0x58, PT ;  /* 0x000000580200780c */ /* 0x000fe20003f44270 */
[----:B------:R-:W1:Y:S01]  /*7d40*/  MUFU.TANH R47, R47 ;  /* 0x0000002f002f7308 */ /* 0x000e620000002400 */
[----:B------:R-:W-:Y:S02]  /*7d50*/  FMNMX.FTZ R5, R158, R5, !PT ;  /* 0x000000059e057209 */ /* 0x000fe40007810000 */
[----:B------:R-:W-:Y:S02]  /*7d60*/  FMNMX.FTZ R4, R240, R4, !PT ;  /* 0x00000004f0047209 */ /* 0x000fe40007810000 */
[----:B------:R-:W-:Y:S02]  /*7d70*/  ISETP.GT.AND P5, PT, R0, 0x50, PT ;  /* 0x000000500000780c */ /* 0x000fe40003fa4270 */
[----:B------:R-:W-:Y:S02]  /*7d80*/  FSEL R230, R42, -INF , P3 ;  /* 0xff8000002ae67808 */ /* 0x000fe40001800000 */
[----:B------:R-:W-:Y:S01]  /*7d90*/  ISETP.GT.AND P3, PT, R0, 0x51, PT ;  /* 0x000000510000780c */ /* 0x000fe20003f64270 */
[----:B------:R-:W3:Y:S01]  /*7da0*/  MUFU.TANH R52, R52 ;  /* 0x0000003400347308 */ /* 0x000ee20000002400 */
[----:B------:R-:W-:Y:S02]  /*7db0*/  ISETP.GT.AND P1, PT, R2, 0x59, PT ;  /* 0x000000590200780c */ /* 0x000fe40003f24270 */
[----:B------:R-:W-:Y:S02]  /*7dc0*/  FMNMX.FTZ R4, R239, R4, !PT ;  /* 0x00000004ef047209 */ /* 0x000fe40007810000 */
[----:B------:R-:W-:Y:S02]  /*7dd0*/  FSEL R246, R6, -INF , P2 ;  /* 0xff80000006f67808 */ /* 0x000fe40001000000 */
[----:B------:R-:W-:Y:S02]  /*7de0*/  FMNMX.FTZ R6, R159, R5, !PT ;  /* 0x000000059f067209 */ /* 0x000fe40007810000 */
[----:B--2---:R-:W-:Y:S01]  /*7df0*/  FSEL R241, R46, -INF , P5 ;  /* 0xff8000002ef17808 */ /* 0x004fe20002800000 */
[----:B------:R-:W2:Y:S01]  /*7e00*/  MUFU.TANH R53, R53 ;  /* 0x0000003500357308 */ /* 0x000ea20000002400 */
[C---:B------:R-:W-:Y:S02]  /*7e10*/  ISETP.GT.AND P5, PT, R2.reuse, 0x60, PT ;  /* 0x000000600200780c */ /* 0x040fe40003fa4270 */
[----:B------:R-:W-:Y:S02]  /*7e20*/  FSEL R245, R15, -INF , P1 ;  /* 0xff8000000ff57808 */ /* 0x000fe40000800000 */
[----:B-1----:R-:W-:Y:S02]  /*7e30*/  FSEL R243, R47, -INF , P3 ;  /* 0xff8000002ff37808 */ /* 0x002fe40001800000 */
[C---:B------:R-:W-:Y:S02]  /*7e40*/  ISETP.GT.AND P3, PT, R2.reuse, 0x61, PT ;  /* 0x000000610200780c */ /* 0x040fe40003f64270 */
[----:B------:R-:W-:Y:S01]  /*7e50*/  ISETP.GT.AND P2, PT, R2, 0x68, PT ;  /* 0x000000680200780c */ /* 0x000fe20003f44270 */
[----:B------:R-:W1:Y:S01]  /*7e60*/  MUFU.TANH R50, R50 ;  /* 0x0000003200327308 */ /* 0x000e620000002400 */
[----:B------:R-:W-:Y:S02]  /*7e70*/  ISETP.GT.AND P0, PT, R0, 0x58, PT ;  /* 0x000000580000780c */ /* 0x000fe40003f04270 */
[----:B------:R-:W-:Y:S02]  /*7e80*/  FMNMX.FTZ R5, R246, R4, !PT ;  /* 0x00000004f6057209 */ /* 0x000fe40007810000 */
[----:B------:R-:W-:Y:S02]  /*7e90*/  FMNMX.FTZ R6, R162, R6, !PT ;  /* 0x00000006a2067209 */ /* 0x000fe40007810000 */
[----:B---3--:R-:W-:Y:S02]  /*7ea0*/  FSEL R193, R52, -INF , P5 ;  /* 0xff80000034c17808 */ /* 0x008fe40002800000 */
[C---:B------:R-:W-:Y:S01]  /*7eb0*/  ISETP.GT.AND P5, PT, R2.reuse, 0x71, PT ;  /* 0x000000710200780c */ /* 0x040fe20003fa4270 */
[----:B------:R-:W3:Y:S01]  /*7ec0*/  MUFU.TANH R16, R16 ;  /* 0x0000001000107308 */ /* 0x000ee20000002400 */
[----:B------:R-:W-:Y:S02]  /*7ed0*/  FSEL R251, R17, -INF , P2 ;  /* 0xff80000011fb7808 */ /* 0x000fe40001000000 */
[C---:B------:R-:W-:Y:S02]  /*7ee0*/  ISETP.GT.AND P2, PT, R2.reuse, 0x79, PT ;  /* 0x000000790200780c */ /* 0x040fe40003f44270 */
[----:B--2---:R-:W-:Y:S02]  /*7ef0*/  FSEL R252, R53, -INF , P3 ;  /* 0xff80000035fc7808 */ /* 0x004fe40001800000 */
[C---:B------:R-:W-:Y:S02]  /*7f00*/  ISETP.GT.AND P3, PT, R2.reuse, 0x78, PT ;  /* 0x000000780200780c */ /* 0x040fe40003f64270 */
[----:B------:R-:W-:Y:S01]  /*7f10*/  ISETP.GT.AND P1, PT, R2, 0x69, PT ;  /* 0x000000690200780c */ /* 0x000fe20003f24270 */
[----:B------:R-:W2:Y:S01]  /*7f20*/  MUFU.TANH R60, R60 ;  /* 0x0000003c003c7308 */ /* 0x000ea20000002400 */
[----:B------:R-:W-:Y:S02]  /*7f30*/  FMNMX.FTZ R6, R163, R6, !PT ;  /* 0x00000006a3067209 */ /* 0x000fe40007810000 */
[----:B------:R-:W-:Y:S02]  /*7f40*/  FSEL R242, R65, -INF , P2 ;  /* 0xff80000041f27808 */ /* 0x000fe40001000000 */
[----:B-1----:R-:W-:Y:S02]  /*7f50*/  FSEL R248, R50, -INF , P0 ;  /* 0xff80000032f87808 */ /* 0x002fe40000000000 */
[----:B------:R-:W-:Y:S02]  /*7f60*/  ISETP.GT.AND P0, PT, R2, 0x70, PT ;  /* 0x000000700200780c */ /* 0x000fe40003f04270 */
[----:B------:R-:W-:Y:S01]  /*7f70*/  FMNMX.FTZ R2, R245, R5, !PT ;  /* 0x00000005f5027209 */ /* 0x000fe20007810000 */
[----:B------:R-:W1:Y:S01]  /*7f80*/  MUFU.TANH R61, R61 ;  /* 0x0000003d003d7308 */ /* 0x000e620000002400 */
[----:B------:R-:W-:Y:S01]  /*7f90*/  FMNMX.FTZ R6, R170, R6, !PT ;  /* 0x00000006aa067209 */ /* 0x000fe20007810000 */
[----:B------:R-:W-:Y:S01]  /*7fa0*/  FMUL.FTZ R5, R66, c[0x0][0x320] ;  /* 0x0000c80042057a20 */ /* 0x000fe20000410000 */
[----:B------:R-:W-:Y:S02]  /*7fb0*/  FMNMX.FTZ R2, R193, R2, !PT ;  /* 0x00000002c1027209 */ /* 0x000fe40007810000 */
[----:B------:R-:W-:Y:S01]  /*7fc0*/  FMNMX.FTZ R4, R171, R6, !PT ;  /* 0x00000006ab047209 */ /* 0x000fe20007810000 */
[----:B------:R-:W-:Y:S01]  /*7fd0*/  FMUL.FTZ R6, R63, c[0x0][0x320] ;  /* 0x0000c8003f067a20 */ /* 0x000fe20000410000 */
[----:B------:R-:W-:Y:S02]  /*7fe0*/  FMNMX.FTZ R2, R252, R2, !PT ;  /* 0x00000002fc027209 */ /* 0x000fe40007810000 */
[----:B---3--:R-:W-:Y:S01]  /*7ff0*/  FSEL R250, R16, -INF , P1 ;  /* 0xff80000010fa7808 */ /* 0x008fe20000800000 */
[----:B------:R-:W3:Y:S01]  /*8000*/  MUFU.TANH R64, R64 ;  /* 0x0000004000407308 */ /* 0x000ee20000002400 */
[----:B------:R-:W-:Y:S02]  /*8010*/  FMNMX.FTZ R2, R251, R2, !PT ;  /* 0x00000002fb027209 */ /* 0x000fe40007810000 */
[----:B------:R-:W-:Y:S02]  /*8020*/  FMNMX.FTZ R4, R196, R4, !PT ;  /* 0x00000004c4047209 */ /* 0x000fe40007810000 */
[----:B--2---:R-:W-:Y:S02]  /*8030*/  FSEL R249, R60, -INF , P0 ;  /* 0xff8000003cf97808 */ /* 0x004fe40000000000 */
[----:B------:R-:W-:Y:S02]  /*8040*/  FMNMX.FTZ R2, R250, R2, !PT ;  /* 0x00000002fa027209 */ /* 0x000fe40007810000 */
[----:B------:R-:W-:Y:S01]  /*8050*/  FMNMX.FTZ R4, R197, R4, !PT ;  /* 0x00000004c5047209 */ /* 0x000fe20007810000 */
[----:B------:R-:W2:Y:S01]  /*8060*/  MUFU.TANH R54, R54 ;  /* 0x0000003600367308 */ /* 0x000ea20000002400 */
[----:B------:R-:W-:Y:S02]  /*8070*/  FMNMX.FTZ R2, R249, R2, !PT ;  /* 0x00000002f9027209 */ /* 0x000fe40007810000 */
[----:B------:R-:W-:Y:S02]  /*8080*/  FMNMX.FTZ R4, R230, R4, !PT ;  /* 0x00000004e6047209 */ /* 0x000fe40007810000 */
[----:B-1----:R-:W-:Y:S02]  /*8090*/  FSEL R247, R61, -INF , P5 ;  /* 0xff8000003df77808 */ /* 0x002fe40002800000 */
[----:B------:R-:W-:Y:S02]  /*80a0*/  FMNMX.FTZ R4, R231, R4, !PT ;  /* 0x00000004e7047209 */ /* 0x000fe40007810000 */
[----:B------:R-:W-:Y:S01]  /*80b0*/  FMNMX.FTZ R2, R247, R2, !PT ;  /* 0x00000002f7027209 */ /* 0x000fe20007810000 */
[----:B------:R-:W1:Y:S01]  /*80c0*/  MUFU.TANH R51, R51 ;  /* 0x0000003300337308 */ /* 0x000e620000002400 */
[----:B------:R-:W-:Y:S02]  /*80d0*/  FMNMX.FTZ R4, R241, R4, !PT ;  /* 0x00000004f1047209 */ /* 0x000fe40007810000 */
[----:B------:R-:W-:Y:S02]  /*80e0*/  ISETP.GT.AND P0, PT, R0, 0x60, PT ;  /* 0x000000600000780c */ /* 0x000fe40003f04270 */
[----:B---3--:R-:W-:Y:S02]  /*80f0*/  FSEL R244, R64, -INF , P3 ;  /* 0xff80000040f47808 */ /* 0x008fe40001800000 */
[----:B------:R-:W-:Y:S02]  /*8100*/  ISETP.GT.AND P1, PT, R0, 0x59, PT ;  /* 0x000000590000780c */ /* 0x000fe40003f24270 */
[----:B------:R-:W-:Y:S01]  /*8110*/  FMNMX.FTZ R2, R244, R2, !PT ;  /* 0x00000002f4027209 */ /* 0x000fe20007810000 */
[----:B------:R3:W-:Y:S01]  /*8120*/  MUFU.TANH R71, R67 ;  /* 0x0000004300477308 */ /* 0x0007e20000002400 */
[----:B------:R-:W-:Y:S02]  /*8130*/  FMNMX.FTZ R4, R243, R4, !PT ;  /* 0x00000004f3047209 */ /* 0x000fe40007810000 */
[----:B------:R-:W-:Y:S02]  /*8140*/  FMNMX.FTZ R2, R242, R2, !PT ;  /* 0x00000002f2027209 */ /* 0x000fe40007810000 */
[----:B--2---:R-:W-:Y:S02]  /*8150*/  FSEL R139, R54, -INF , P0 ;  /* 0xff800000368b7808 */ /* 0x004fe40000000000 */
[----:B------:R-:W-:Y:S01]  /*8160*/  FMNMX.FTZ R4, R248, R4, !PT ;  /* 0x00000004f8047209 */ /* 0x000fe20007810000 */
[----:B------:R-:W2:Y:S01]  /*8170*/  SHFL.BFLY PT, R69, R2, 0x2, 0x1f ;  /* 0x0c401f0002457f89 */ /* 0x000ea200000e0000 */
[----:B------:R-:W-:Y:S01]  /*8180*/  ISETP.GT.AND P0, PT, R0, 0x68, PT ;  /* 0x000000680000780c */ /* 0x000fe20003f04270 */
[----:B------:R-:W4:Y:S01]  /*8190*/  MUFU.TANH R55, R55 ;  /* 0x0000003700377308 */ /* 0x000f220000002400 */
[----:B------:R-:W-:Y:S02]  /*81a0*/  ISETP.GE.AND P5, PT, R192, 0x1, PT ;  /* 0x00000001c000780c */ /* 0x000fe40003fa6270 */
[----:B-1----:R-:W-:Y:S02]  /*81b0*/  FSEL R238, R51, -INF , P1 ;  /* 0xff80000033ee7808 */ /* 0x002fe40000800000 */
[----:B------:R-:W-:Y:S02]  /*81c0*/  ISETP.GT.AND P1, PT, R0, 0x61, PT ;  /* 0x000000610000780c */ /* 0x000fe40003f24270 */
[----:B------:R-:W-:Y:S03]  /*81d0*/  FMNMX.FTZ R4, R238, R4, !PT ;  /* 0x00000004ee047209 */ /* 0x000fe60007810000 */
[----:B------:R-:W1:Y:S01]  /*81e0*/  MUFU.TANH R58, R58 ;  /* 0x0000003a003a7308 */ /* 0x000e620000002400 */
[----:B---3--:R-:W-:Y:S01]  /*81f0*/  IMAD.MOV.U32 R67, RZ, RZ, R139 ;  /* 0x000000ffff437224 */ /* 0x008fe200078e008b */
[----:B------:R-:W-:Y:S04]  /*8200*/  MOV R139, R233 ;  /* 0x000000e9008b7202 */ /* 0x000fe80000000f00 */
[----:B------:R-:W-:Y:S04]  /*8210*/  FMNMX.FTZ R4, R67, R4, !PT ;  /* 0x0000000443047209 */ /* 0x000fe80007810000 */
[----:B------:R-:W3:Y:S01]  /*8220*/  MUFU.TANH R59, R59 ;  /* 0x0000003b003b7308 */ /* 0x000ee20000002400 */
[----:B--2---:R-:W-:Y:S02]  /*8230*/  FMNMX.FTZ R69, R2, R69, !PT ;  /* 0x0000004502457209 */ /* 0x004fe40007810000 */
[----:B----4-:R-:W-:Y:S02]  /*8240*/  FSEL R138, R55, -INF , P1 ;  /* 0xff800000378a7808 */ /* 0x010fe40000800000 */
[----:B------:R-:W-:Y:S05]  /*8250*/  ISETP.GT.AND P1, PT, R0, 0x69, PT ;  /* 0x000000690000780c */ /* 0x000fea0003f24270 */
[----:B------:R-:W2:Y:S01]  /*8260*/  MUFU.TANH R62, R62 ;  /* 0x0000003e003e7308 */ /* 0x000ea20000002400 */
[----:B-1----:R-:W-:Y:S02]  /*8270*/  FSEL R16, R58, -INF , P0 ;  /* 0xff8000003a107808 */ /* 0x002fe40000000000 */
[----:B------:R-:W-:Y:S01]  /*8280*/  MOV R58, R138 ;  /* 0x0000008a003a7202 */ /* 0x000fe20000000f00 */
[----:B------:R-:W-:Y:S01]  /*8290*/  IMAD.MOV.U32 R138, RZ, RZ, R232 ;  /* 0x000000ffff8a7224 */ /* 0x000fe200078e00e8 */
[----:B------:R-:W-:Y:S05]  /*82a0*/  ISETP.GT.AND P0, PT, R0, 0x70, PT ;  /* 0x000000700000780c */ /* 0x000fea0003f04270 */
[----:B------:R-:W1:Y:S01]  /*82b0*/  MUFU.TANH R6, R6 ;  /* 0x0000000600067308 */ /* 0x000e620000002400 */
[----:B------:R-:W-:Y:S02]  /*82c0*/  FMNMX.FTZ R4, R58, R4, !PT ;  /* 0x000000043a047209 */ /* 0x000fe40007810000 */
[----:B---3--:R-:W-:Y:S02]  /*82d0*/  FSEL R17, R59, -INF , P1 ;  /* 0xff8000003b117808 */ /* 0x008fe40000800000 */
[----:B------:R-:W-:Y:S02]  /*82e0*/  FMNMX.FTZ R4, R16, R4, !PT ;  /* 0x0000000410047209 */ /* 0x000fe40007810000 */
[----:B------:R-:W-:Y:S02]  /*82f0*/  ISETP.GT.AND P1, PT, R0, 0x71, PT ;  /* 0x000000710000780c */ /* 0x000fe40003f24270 */
[----:B------:R-:W-:Y:S01]  /*8300*/  FMNMX.FTZ R4, R17, R4, !PT ;  /* 0x0000000411047209 */ /* 0x000fe20007810000 */
[----:B------:R-:W3:Y:S01]  /*8310*/  MUFU.TANH R5, R5 ;  /* 0x0000000500057308 */ /* 0x000ee20000002400 */
[----:B--2---:R-:W-:Y:S02]  /*8320*/  FSEL R66, R62, -INF , P0 ;  /* 0xff8000003e427808 */ /* 0x004fe40000000000 */
[----:B------:R-:W-:Y:S02]  /*8330*/  ISETP.GT.AND P0, PT, R0, 0x78, PT ;  /* 0x000000780000780c */ /* 0x000fe40003f04270 */
[----:B------:R-:W-:Y:S02]  /*8340*/  FMNMX.FTZ R4, R66, R4, !PT ;  /* 0x0000000442047209 */ /* 0x000fe40007810000 */
[----:B-1----:R-:W-:Y:S02]  /*8350*/  FSEL R237, R6, -INF , P1 ;  /* 0xff80000006ed7808 */ /* 0x002fe40000800000 */
[----:B------:R-:W-:Y:S02]  /*8360*/  ISETP.GT.AND P1, PT, R0, 0x79, PT ;  /* 0x000000790000780c */ /* 0x000fe40003f24270 */
[----:B------:R-:W-:Y:S02]  /*8370*/  FMNMX.FTZ R0, R237, R4, !PT ;  /* 0x00000004ed007209 */ /* 0x000fe40007810000 */
[----:B------:R-:W1:Y:S01]  /*8380*/  SHFL.BFLY PT, R4, R69, 0x1, 0x1f ;  /* 0x0c201f0045047f89 */ /* 0x000e6200000e0000 */
[----:B------:R-:W-:Y:S02]  /*8390*/  FSEL R71, R71, -INF , P1 ;  /* 0xff80000047477808 */ /* 0x000fe40000800000 */
[----:B---3--:R-:W-:Y:S04]  /*83a0*/  FSEL R235, R5, -INF , P0 ;  /* 0xff80000005eb7808 */ /* 0x008fe80000000000 */
[----:B------:R-:W-:Y:S04]  /*83b0*/  FMNMX.FTZ R0, R235, R0, !PT ;  /* 0x00000000eb007209 */ /* 0x000fe80007810000 */
[----:B------:R-:W-:Y:S05]  /*83c0*/  FMNMX.FTZ R0, R71, R0, !PT ;  /* 0x0000000047007209 */ /* 0x000fea0007810000 */
[----:B------:R-:W2:Y:S01]  /*83d0*/  SHFL.BFLY PT, R2, R0, 0x2, 0x1f ;  /* 0x0c401f0000027f89 */ /* 0x000ea200000e0000 */
[----:B-1----:R-:W-:Y:S04]  /*83e0*/  FMNMX.FTZ R69, R69, R4, !PT ;  /* 0x0000000445457209 */ /* 0x002fe80007810000 */
[C---:B------:R-:W-:Y:S01]  /*83f0*/  FSETP.NEU.FTZ.AND P1, PT, R69.reuse, -INF , PT ;  /* 0xff8000004500780b */ /* 0x040fe20003f3d000 */
[----:B------:R-:W-:Y:S05]  /*8400*/  FMUL.FTZ R148, R69, c[0x0][0x2d0] ;  /* 0x0000b40045947a20 */ /* 0x000fea0000410000 */
[----:B------:R-:W-:Y:S05]  /*8410*/  FSEL R148, R148, RZ, P1 ;  /* 0x000000ff94947208 */ /* 0x000fea0000800000 */
[--C-:B------:R-:W-:Y:S02]  /*8420*/  FFMA.FTZ R6, R8, c[0x0][0x2d0], -R148.reuse ;  /* 0x0000b40008067a23 */ /* 0x100fe40000010894 */
[--C-:B------:R-:W-:Y:S01]  /*8430*/  FFMA.FTZ R4, R7, c[0x0][0x2d0], -R148.reuse ;  /* 0x0000b40007047a23 */ /* 0x100fe20000010894 */
[----:B--2---:R-:W-:Y:S01]  /*8440*/  FMNMX.FTZ R0, R0, R2, !PT ;  /* 0x0000000200007209 */ /* 0x004fe20007810000 */
[----:B------:R1:W-:Y:S01]  /*8450*/  MUFU.EX2 R236, R6 ;  /* 0x0000000600ec7308 */ /* 0x0003e20000000800 */
[----:B------:R-:W-:Y:S03]  /*8460*/  @P5 SHF.R.S32.HI R7, RZ, 0x1f, R229 ;  /* 0x0000001fff075819 */ /* 0x000fe600000114e5 */
[----:B------:R-:W2:Y:S02]  /*8470*/  SHFL.BFLY PT, R2, R0, 0x1, 0x1f ;  /* 0x0c201f0000027f89 */ /* 0x000ea400000e0000 */
[----:B------:R-:W-:Y:S04]  /*8480*/  @P5 IMAD R7, R7, c[0x0][0x1e0], RZ ;  /* 0x0000780007075a24 */ /* 0x000fe800078e02ff */
[----:B------:R-:W3:Y:S01]  /*8490*/  MUFU.EX2 R233, R4 ;  /* 0x0000000400e97308 */ /* 0x000ee20000000800 */
[----:B-1----:R-:W-:Y:S02]  /*84a0*/  @P5 IMAD R6, R229, c[0x0][0x1e4], R7 ;  /* 0x00007900e5065a24 */ /* 0x002fe400078e0207 */
[----:B------:R-:W-:Y:S01]  /*84b0*/  FFMA.FTZ R7, R9, c[0x0][0x2d0], -R148 ;  /* 0x0000b40009077a23 */ /* 0x000fe20000010894 */
[----:B--2---:R-:W-:Y:S06]  /*84c0*/  FMNMX.FTZ R68, R0, R2, !PT ;  /* 0x0000000200447209 */ /* 0x004fec0007810000 */
[----:B------:R1:W-:Y:S01]  /*84d0*/  MUFU.EX2 R15, R7 ;  /* 0x00000007000f7308 */ /* 0x0003e20000000800 */
[C---:B------:R-:W-:Y:S01]  /*84e0*/  FSETP.NEU.FTZ.AND P0, PT, R68.reuse, -INF , PT ;  /* 0xff8000004400780b */ /* 0x040fe20003f1d000 */
[----:B------:R-:W-:Y:S01]  /*84f0*/  FMUL.FTZ R149, R68, c[0x0][0x2d0] ;  /* 0x0000b40044957a20 */ /* 0x000fe20000410000 */
[----:B---3--:R-:W-:Y:S01]  /*8500*/  F2FP.BF16.PACK_AB R136, R236, R233 ;  /* 0x000000e9ec88723e */ /* 0x008fe200000010ff */
[----:B------:R-:W-:Y:S03]  /*8510*/  @P5 IMAD.WIDE.U32 R4, R229, c[0x0][0x1e0], RZ ;  /* 0x00007800e5045a25 */ /* 0x000fe600078e00ff */
[----:B------:R-:W-:Y:S01]  /*8520*/  FSEL R149, R149, RZ, P0 ;  /* 0x000000ff95957208 */ /* 0x000fe20000000000 */
[----:B------:R-:W-:Y:S01]  /*8530*/  @P5 IMAD.SHL.U32 R8, R4, 0x80, RZ ;  /* 0x0000008004085824 */ /* 0x000fe200078e00ff */
[----:B------:R-:W-:Y:S04]  /*8540*/  @P5 IADD3 R0, R5, R6, RZ ;  /* 0x0000000605005210 */ /* 0x000fe80007ffe0ff */
[----:B-----5:R-:W-:Y:S02]  /*8550*/  @P5 IADD3 R2, P3, R8, R20, RZ ;  /* 0x0000001408025210 */ /* 0x020fe40007f7e0ff */
[----:B------:R-:W-:Y:S01]  /*8560*/  @P5 SHF.L.U64.HI R0, R4, 0x7, R0 ;  /* 0x0000000704005819 */ /* 0x000fe20000010200 */
[----:B------:R-:W-:Y:S01]  /*8570*/  FFMA.FTZ R4, R10, c[0x0][0x2d0], -R148 ;  /* 0x0000b4000a047a23 */ /* 0x000fe20000010894 */
[----:B------:R-:W-:Y:S02]  /*8580*/  @P5 LEA R6, P2, R2, c[0x0][0x1c8], 0x1 ;  /* 0x0000720002065a11 */ /* 0x000fe400078408ff */
[----:B------:R-:W-:Y:S01]  /*8590*/  @P5 MOV R10, c[0x0][0x1e0] ;  /* 0x00007800000a5a02 */ /* 0x000fe20000000f00 */
[----:B------:R2:W-:Y:S01]  /*85a0*/  MUFU.EX2 R234, R4 ;  /* 0x0000000400ea7308 */ /* 0x0005e20000000800 */
[----:B------:R-:W-:Y:S05]  /*85b0*/  @P5 IMAD.X R5, R0, 0x1, R18, P3 ;  /* 0x0000000100055824 */ /* 0x000fea00018e0612 */
[----:B-1----:R-:W-:Y:S01]  /*85c0*/  @P5 LEA.HI.X R7, R2, c[0x0][0x1cc], R5, 0x1, P2 ;  /* 0x0000730002075a11 */ /* 0x002fe200010f0c05 */
[----:B------:R-:W-:Y:S01]  /*85d0*/  @P5 IMAD.MOV.U32 R5, RZ, RZ, 0x6 ;  /* 0x00000006ff055424 */ /* 0x000fe200078e00ff */
[----:B------:R-:W-:Y:S04]  /*85e0*/  @P5 IADD3 R2, P3, P2, R8, 0x40, R20 ;  /* 0x0000004008025810 */ /* 0x000fe80007a7e014 */
[----:B------:R-:W-:Y:S02]  /*85f0*/  @P5 IADD3.X R0, R0, RZ, R18, P3, P2 ;  /* 0x000000ff00005210 */ /* 0x000fe40001fe4412 */
[----:B------:R-:W-:Y:S02]  /*8600*/  @P5 LEA R8, P3, R2, c[0x0][0x1c8], 0x1 ;  /* 0x0000720002085a11 */ /* 0x000fe400078608ff */
[----:B------:R-:W-:Y:S02]  /*8610*/  @P5 ISETP.GE.AND P2, PT, R138, c[0x0][0x1d4], PT ;  /* 0x000075008a005a0c */ /* 0x000fe40003f46270 */
[----:B------:R-:W-:Y:S01]  /*8620*/  @P5 LEA.HI.X R9, R2, c[0x0][0x1cc], R0, 0x1, P3 ;  /* 0x0000730002095a11 */ /* 0x000fe200018f0c00 */
[--C-:B------:R-:W-:Y:S02]  /*8630*/  FFMA.FTZ R0, R13, c[0x0][0x2d0], -R149.reuse ;  /* 0x0000b4000d007a23 */ /* 0x100fe40000010895 */
[--C-:B------:R-:W-:Y:S02]  /*8640*/  FFMA.FTZ R2, R14, c[0x0][0x2d0], -R149.reuse ;  /* 0x0000b4000e027a23 */ /* 0x100fe40000010895 */
[----:B------:R1:W-:Y:S01]  /*8650*/  MUFU.EX2 R64, R0 ;  /* 0x0000000000407308 */ /* 0x0003e20000000800 */
[--C-:B--2---:R-:W-:Y:S01]  /*8660*/  FFMA.FTZ R4, R11, c[0x0][0x2d0], -R149.reuse ;  /* 0x0000b4000b047a23 */ /* 0x104fe20000010895 */
[C---:B------:R-:W-:Y:S02]  /*8670*/  @P5 SHF.L.U32 R11, R10.reuse, 0x6, RZ ;  /* 0x000000060a0b5819 */ /* 0x040fe400000006ff */
[----:B------:R-:W-:Y:S01]  /*8680*/  @P5 SHF.L.U64.HI R10, R10, R5, c[0x0][0x1e4] ;  /* 0x000079000a0a5619 */ /* 0x000fe20000010205 */
[----:B------:R-:W-:Y:S01]  /*8690*/  FFMA.FTZ R5, R12, c[0x0][0x2d0], -R149 ;  /* 0x0000b4000c057a23 */ /* 0x000fe20000010895 */
[----:B------:R2:W-:Y:S04]  /*86a0*/  @P5 LDGSTS.E.BYPASS.LTC128B.128 [R228+0x8100], [R6.64], !P2 ;  /* 0x0810000006e45fae */ /* 0x0005e8000d101d46 */
[----:B------:R3:W-:Y:S04]  /*86b0*/  MUFU.EX2 R232, R4 ;  /* 0x0000000400e87308 */ /* 0x0007e80000000800 */
[----:B------:R4:W-:Y:S06]  /*86c0*/  @P5 LDGSTS.E.BYPASS.LTC128B.128 [R228+0xc100], [R8.64], !P6 ;  /* 0x0c10000008e45fae */ /* 0x0009ec000f101d46 */
[----:B------:R5:W2:Y:S01]  /*86d0*/  MUFU.EX2 R59, R5 ;  /* 0x00000005003b7308 */ /* 0x000aa20000000800 */
[----:B-1----:R-:W-:Y:S05]  /*86e0*/  FSEL R0, R69, RZ, P1 ;  /* 0x000000ff45007208 */ /* 0x002fea0000800000 */
[----:B------:R-:W-:Y:S04]  /*86f0*/  FADD.FTZ R0, -R0, R3 ;  /* 0x0000000300007221 */ /* 0x000fe80000010100 */
[----:B------:R1:W1:Y:S01]  /*8700*/  MUFU.EX2 R65, R2 ;  /* 0x0000000200417308 */ /* 0x0002620000000800 */
[----:B------:R-:W-:Y:S01]  /*8710*/  FMUL.FTZ R0, R0, c[0x0][0x2d0] ;  /* 0x0000b40000007a20 */ /* 0x000fe20000410000 */
[-C--:B---3--:R-:W-:Y:S08]  /*8720*/  @P5 IADD3 R4, P3, R6, R11.reuse, RZ ;  /* 0x0000000b06045210 */ /* 0x088ff00007f7e0ff */
[----:B------:R3:W3:Y:S01]  /*8730*/  MUFU.EX2 R3, R0 ;  /* 0x0000000000037308 */ /* 0x0006e20000000800 */
[----:B-----5:R-:W-:Y:S01]  /*8740*/  @P5 IMAD.X R5, R10, 0x1, R7, P3 ;  /* 0x000000010a055824 */ /* 0x020fe200018e0607 */
[-C--:B--2---:R-:W-:Y:S02]  /*8750*/  @P5 IADD3 R6, P3, R4, R11.reuse, RZ ;  /* 0x0000000b04065210 */ /* 0x084fe40007f7e0ff */
[----:B------:R-:W-:Y:S02]  /*8760*/  F2FP.BF16.PACK_AB R137, R59, R232 ;  /* 0x000000e83b89723e */ /* 0x000fe400000010ff */
[----:B------:R2:W-:Y:S01]  /*8770*/  @P5 LDGSTS.E.BYPASS.LTC128B.128 [R228+0x9100], [R4.64], !P2 ;  /* 0x0910000004e45fae */ /* 0x0005e2000d101d46 */
[----:B------:R-:W-:Y:S02]  /*8780*/  @P5 IADD3.X R7, R5, R10, RZ, P3, !PT ;  /* 0x0000000a05075210 */ /* 0x000fe40001ffe4ff */
[----:B----4-:R-:W-:Y:S02]  /*8790*/  @P5 IADD3 R8, P1, R6, R11, RZ ;  /* 0x0000000b06085210 */ /* 0x010fe40007f3e0ff */
[----:B-1----:R-:W-:Y:S02]  /*87a0*/  FSEL R2, R68, RZ, P0 ;  /* 0x000000ff44027208 */ /* 0x002fe40000000000 */
[----:B------:R-:W-:Y:S01]  /*87b0*/  F2FP.BF16.PACK_AB R139, R65, R64 ;  /* 0x00000040418b723e */ /* 0x000fe200000010ff */
[----:B------:R2:W-:Y:S01]  /*87c0*/  @P5 LDGSTS.E.BYPASS.LTC128B.128 [R228+0xd100], [R4.64+0x80], !P6 ;  /* 0x0d10008004e45fae */ /* 0x0005e2000f101d46 */
[----:B------:R-:W-:Y:S02]  /*87d0*/  @P5 IMAD.X R9, R7, 0x1, R10, P1 ;  /* 0x0000000107095824 */ /* 0x000fe400008e060a */
[----:B---3--:R-:W-:Y:S05]  /*87e0*/  FADD.FTZ R0, -R2, R70 ;  /* 0x0000004602007221 */ /* 0x008fea0000010100 */
[----:B------:R1:W-:Y:S01]  /*87f0*/  @P5 LDGSTS.E.BYPASS.LTC128B.128 [R228+0xa100], [R6.64], !P2 ;  /* 0x0a10000006e45fae */ /* 0x0003e2000d101d46 */
[--C-:B------:R-:W-:Y:S01]  /*8800*/  FFMA.FTZ R2, R40, c[0x0][0x2d0], -R148.reuse ;  /* 0x0000b40028027a23 */ /* 0x100fe20000010894 */
[----:B------:R-:W-:Y:S01]  /*8810*/  MOV R70, R15 ;  /* 0x0000000f00467202 */ /* 0x000fe20000000f00 */
[----:B------:R-:W-:Y:S02]  /*8820*/  FMUL.FTZ R0, R0, c[0x0][0x2d0] ;  /* 0x0000b40000007a20 */ /* 0x000fe40000410000 */
[C---:B------:R-:W-:Y:S01]  /*8830*/  FMUL.FTZ R40, R3.reuse, R108 ;  /* 0x0000006c03287220 */ /* 0x040fe20000410000 */
[----:B------:R-:W-:Y:S01]  /*8840*/  F2FP.BF16.PACK_AB R138, R234, R70 ;  /* 0x00000046ea8a723e */ /* 0x000fe200000010ff */
[C---:B------:R-:W-:Y:S01]  /*8850*/  FMUL.FTZ R32, R3.reuse, R100 ;  /* 0x0000006403207220 */ /* 0x040fe20000410000 */
[----:B------:R1:W-:Y:S01]  /*8860*/  @P5 LDGSTS.E.BYPASS.LTC128B.128 [R228+0xe100], [R6.64+0x80], !P6 ;  /* 0x0e10008006e45fae */ /* 0x0003e2000f101d46 */
[----:B------:R-:W3:Y:S01]  /*8870*/  MUFU.EX2 R0, R0 ;  /* 0x0000000000007308 */ /* 0x000ee20000000800 */
[----:B------:R-:W-:Y:S02]  /*8880*/  IMAD.MOV.U32 R100, RZ, RZ, R235 ;  /* 0x000000ffff647224 */ /* 0x000fe400078e00eb */
[C---:B------:R-:W-:Y:S02]  /*8890*/  FMUL.FTZ R24, R3.reuse, R92 ;  /* 0x0000005c03187220 */ /* 0x040fe40000410000 */
[C---:B------:R-:W-:Y:S02]  /*88a0*/  FMUL.FTZ R25, R3.reuse, R93 ;  /* 0x0000005d03197220 */ /* 0x040fe40000410000 */
[----:B------:R4:W-:Y:S01]  /*88b0*/  @P5 LDGSTS.E.BYPASS.LTC128B.128 [R228+0xb100], [R8.64], !P2 ;  /* 0x0b10000008e45fae */ /* 0x0009e2000d101d46 */
[C---:B------:R-:W-:Y:S02]  /*88c0*/  FMUL.FTZ R33, R3.reuse, R101 ;  /* 0x0000006503217220 */ /* 0x040fe40000410000 */
[C---:B--2---:R-:W-:Y:S02]  /*88d0*/  FMUL.FTZ R4, R3.reuse, R72 ;  /* 0x0000004803047220 */ /* 0x044fe40000410000 */
[C---:B------:R-:W-:Y:S01]  /*88e0*/  FMUL.FTZ R5, R3.reuse, R73 ;  /* 0x0000004903057220 */ /* 0x040fe20000410000 */
[----:B------:R-:W-:Y:S01]  /*88f0*/  MOV R73, R16 ;  /* 0x0000001000497202 */ /* 0x000fe20000000f00 */
[----:B------:R-:W-:Y:S01]  /*8900*/  IMAD.MOV.U32 R72, RZ, RZ, R17 ;  /* 0x000000ffff487224 */ /* 0x000fe200078e0011 */
[----:B------:R4:W-:Y:S01]  /*8910*/  @P5 LDGSTS.E.BYPASS.LTC128B.128 [R228+0xf100], [R8.64+0x80], !P6 ;  /* 0x0f10008008e45fae */ /* 0x0009e2000f101d46 */
[C---:B------:R-:W-:Y:S02]  /*8920*/  FMUL.FTZ R16, R3.reuse, R84 ;  /* 0x0000005403107220 */ /* 0x040fe40000410000 */
[C---:B------:R-:W-:Y:S01]  /*8930*/  FMUL.FTZ R17, R3.reuse, R85 ;  /* 0x0000005503117220 */ /* 0x040fe20000410000 */
[----:B------:R-:W-:Y:S01]  /*8940*/  MOV R93, R72 ;  /* 0x00000048005d7202 */ /* 0x000fe20000000f00 */
[----:B------:R-:W-:Y:S02]  /*8950*/  IMAD.MOV.U32 R92, RZ, RZ, R73 ;  /* 0x000000ffff5c7224 */ /* 0x000fe400078e0049 */
[----:B------:R-:W-:Y:S01]  /*8960*/  FFMA.FTZ R100, R100, c[0x0][0x2d0], -R149 ;  /* 0x0000b40064647a23 */ /* 0x000fe20000010895 */
[----:B------:R-:W2:Y:S01]  /*8970*/  LDSM.16.MT88.4 R12, [R200] ;  /* 0x00000000c80c783b */ /* 0x000ea20000004200 */
[C---:B---3--:R-:W-:Y:S02]  /*8980*/  FMUL.FTZ R42, R0.reuse, R110 ;  /* 0x0000006e002a7220 */ /* 0x048fe40000410000 */
[C---:B-1----:R-:W-:Y:S02]  /*8990*/  FMUL.FTZ R6, R0.reuse, R74 ;  /* 0x0000004a00067220 */ /* 0x042fe40000410000 */
[----:B------:R1:W3:Y:S01]  /*89a0*/  MUFU.EX2 R74, R2 ;  /* 0x00000002004a7308 */ /* 0x0002e20000000800 */
[C---:B------:R-:W-:Y:S02]  /*89b0*/  FMUL.FTZ R35, R0.reuse, R103 ;  /* 0x0000006700237220 */ /* 0x040fe40000410000 */
[C---:B------:R-:W-:Y:S01]  /*89c0*/  FMUL.FTZ R34, R0.reuse, R102 ;  /* 0x0000006600227220 */ /* 0x040fe20000410000 */
[----:B------:R-:W5:Y:S01]  /*89d0*/  LDSM.16.MT88.4 R20, [R204] ;  /* 0x00000000cc14783b */ /* 0x000f620000004200 */
[C---:B------:R-:W-:Y:S02]  /*89e0*/  FMUL.FTZ R7, R0.reuse, R75 ;  /* 0x0000004b00077220 */ /* 0x040fe40000410000 */
[C---:B------:R-:W-:Y:S02]  /*89f0*/  FMUL.FTZ R43, R0.reuse, R111 ;  /* 0x0000006f002b7220 */ /* 0x040fe40000410000 */
[C---:B------:R-:W-:Y:S02]  /*8a00*/  FMUL.FTZ R10, R0.reuse, R78 ;  /* 0x0000004e000a7220 */ /* 0x040fe40000410000 */
[C---:B------:R-:W-:Y:S01]  /*8a10*/  FMUL.FTZ R11, R0.reuse, R79 ;  /* 0x0000004f000b7220 */ /* 0x040fe20000410000 */
[----:B------:R-:W5:Y:S01]  /*8a20*/  LDSM.16.MT88.4 R28, [R203] ;  /* 0x00000000cb1c783b */ /* 0x000f620000004200 */
[C---:B------:R-:W-:Y:S02]  /*8a30*/  FMUL.FTZ R18, R0.reuse, R86 ;  /* 0x0000005600127220 */ /* 0x040fe40000410000 */
[C---:B----4-:R-:W-:Y:S02]  /*8a40*/  FMUL.FTZ R8, R3.reuse, R76 ;  /* 0x0000004c03087220 */ /* 0x050fe40000410000 */
[----:B------:R-:W-:Y:S02]  /*8a50*/  FMUL.FTZ R9, R3, R77 ;  /* 0x0000004d03097220 */ /* 0x000fe40000410000 */
[C---:B------:R-:W-:Y:S01]  /*8a60*/  FMUL.FTZ R19, R0.reuse, R87 ;  /* 0x0000005700137220 */ /* 0x040fe20000410000 */
[----:B------:R-:W4:Y:S01]  /*8a70*/  LDSM.16.MT88.4 R36, [R223] ;  /* 0x00000000df24783b */ /* 0x000f220000004200 */
[C---:B------:R-:W-:Y:S02]  /*8a80*/  FMUL.FTZ R26, R0.reuse, R94 ;  /* 0x0000005e001a7220 */ /* 0x040fe40000410000 */
[----:B------:R-:W-:Y:S02]  /*8a90*/  IMAD.MOV.U32 R94, RZ, RZ, R59 ;  /* 0x000000ffff5e7224 */ /* 0x000fe400078e003b */
[----:B-1----:R-:W-:Y:S02]  /*8aa0*/  FFMA.FTZ R2, R41, c[0x0][0x2d0], -R148 ;  /* 0x0000b40029027a23 */ /* 0x002fe40000010894 */
[C---:B------:R-:W-:Y:S01]  /*8ab0*/  FMUL.FTZ R41, R3.reuse, R109 ;  /* 0x0000006d03297220 */ /* 0x040fe20000410000 */
[----:B------:R-:W1:Y:S01]  /*8ac0*/  LDSM.16.MT88.4 R44, [R200+0x4000] ;  /* 0x00400000c82c783b */ /* 0x000e620000004200 */
[----:B------:R5:W5:Y:S01]  /*8ad0*/  MUFU.EX2 R50, R2 ;  /* 0x0000000200327308 */ /* 0x000b620000000800 */
[C---:B------:R-:W-:Y:S02]  /*8ae0*/  FMUL.FTZ R59, R0.reuse, R127 ;  /* 0x0000007f003b7220 */ /* 0x040fe40000410000 */
[C---:B------:R-:W-:Y:S01]  /*8af0*/  FMUL.FTZ R27, R0.reuse, R95 ;  /* 0x0000005f001b7220 */ /* 0x040fe20000410000 */
[----:B------:R-:W-:Y:S01]  /*8b00*/  MOV R95, R58 ;  /* 0x0000003a005f7202 */ /* 0x000fe20000000f00 */
[C---:B------:R-:W-:Y:S01]  /*8b10*/  FMUL.FTZ R58, R0.reuse, R126 ;  /* 0x0000007e003a7220 */ /* 0x040fe20000410000 */
[C---:B--2---:R-:W-:Y:S01]  /*8b20*/  HMMA.16816.F32.BF16 R4, R136.reuse, R12, R4 ;  /* 0x0000000c8804723c */ /* 0x044fe20000041804 */
[----:B------:R-:W2:Y:S04]  /*8b30*/  LDSM.16.MT88.4 R52, [R204+0x4000] ;  /* 0x00400000cc34783b */ /* 0x000ea80000004200 */
[C---:B------:R-:W-:Y:S01]  /*8b40*/  FMUL.FTZ R51, R0.reuse, R119 ;  /* 0x0000007700337220 */ /* 0x040fe20000410000 */
[----:B---3--:R-:W-:Y:S01]  /*8b50*/  MOV R119, R74 ;  /* 0x0000004a00777202 */ /* 0x008fe20000000f00 */
[C---:B------:R-:W-:Y:S01]  /*8b60*/  FMUL.FTZ R12, R3.reuse, R80 ;  /* 0x00000050030c7220 */ /* 0x040fe20000410000 */
[C---:B------:R-:W-:Y:S01]  /*8b70*/  HMMA.16816.F32.BF16 R8, R136.reuse, R14, R8 ;  /* 0x0000000e8808723c */ /* 0x040fe20000041808 */
[----:B------:R-:W2:Y:S03]  /*8b80*/  LDSM.16.MT88.4 R60, [R203+0x4000] ;  /* 0x00400000cb3c783b */ /* 0x000ea60000004200 */
[C---:B------:R-:W-:Y:S02]  /*8b90*/  FMUL.FTZ R13, R3.reuse, R81 ;  /* 0x00000051030d7220 */ /* 0x040fe40000410000 */
[----:B------:R-:W-:Y:S02]  /*8ba0*/  IMAD.MOV.U32 R101, RZ, RZ, R64 ;  /* 0x000000ffff657224 */ /* 0x000fe400078e0040 */
[----:B------:R-:W-:Y:S01]  /*8bb0*/  FMUL.FTZ R14, R0, R82 ;  /* 0x00000052000e7220 */ /* 0x000fe20000410000 */
[----:B------:R-:W1:Y:S03]  /*8bc0*/  LDSM.16.MT88.4 R72, [R206+0x4000] ;  /* 0x00400000ce48783b */ /* 0x000e660000004200 */
[--C-:B-----5:R-:W-:Y:S02]  /*8bd0*/  FFMA.FTZ R2, R48, c[0x0][0x2d0], -R149.reuse ;  /* 0x0000b40030027a23 */ /* 0x120fe40000010895 */
[----:B------:R-:W-:Y:S02]  /*8be0*/  IMAD.MOV.U32 R111, RZ, RZ, R50 ;  /* 0x000000ffff6f7224 */ /* 0x000fe400078e0032 */
[----:B------:R5:W-:Y:S01]  /*8bf0*/  MUFU.EX2 R110, R2 ;  /* 0x00000002006e7308 */ /* 0x000be20000000800 */
[C---:B------:R-:W-:Y:S01]  /*8c00*/  FMUL.FTZ R50, R0.reuse, R118 ;  /* 0x0000007600327220 */ /* 0x040fe20000410000 */
[----:B------:R-:W1:Y:S01]  /*8c10*/  LDSM.16.MT88.4 R76, [R200+0x800] ;  /* 0x00080000c84c783b */ /* 0x000e620000004200 */
[C---:B------:R-:W-:Y:S02]  /*8c20*/  FMUL.FTZ R15, R0.reuse, R83 ;  /* 0x00000053000f7220 */ /* 0x040fe40000410000 */
[C---:B------:R-:W-:Y:S02]  /*8c30*/  FMUL.FTZ R48, R3.reuse, R116 ;  /* 0x0000007403307220 */ /* 0x040fe40000410000 */
[C---:B------:R-:W-:Y:S03]  /*8c40*/  FMUL.FTZ R64, R3.reuse, R132 ;  /* 0x0000008403407220 */ /* 0x040fe60000410000 */
[C---:B------:R-:W-:Y:S01]  /*8c50*/  HMMA.16816.F32.BF16 R12, R136.reuse, R20, R12 ;  /* 0x00000014880c723c */ /* 0x040fe2000004180c */
[----:B------:R-:W1:Y:S06]  /*8c60*/  LDSM.16.MT88.4 R80, [R204+0x800] ;  /* 0x00080000cc50783b */ /* 0x000e6c0000004200 */
[C---:B------:R-:W-:Y:S01]  /*8c70*/  FMUL.FTZ R20, R3.reuse, R88 ;  /* 0x0000005803147220 */ /* 0x040fe20000410000 */
[C---:B------:R-:W-:Y:S01]  /*8c80*/  HMMA.16816.F32.BF16 R16, R136.reuse, R22, R16 ;  /* 0x000000168810723c */ /* 0x040fe20000041810 */
[----:B------:R-:W1:Y:S03]  /*8c90*/  LDSM.16.MT88.4 R84, [R203+0x800] ;  /* 0x00080000cb54783b */ /* 0x000e660000004200 */
[----:B------:R-:W-:Y:S02]  /*8ca0*/  FMUL.FTZ R21, R3, R89 ;  /* 0x0000005903157220 */ /* 0x000fe40000410000 */
[--C-:B-----5:R-:W-:Y:S02]  /*8cb0*/  FFMA.FTZ R2, R49, c[0x0][0x2d0], -R149.reuse ;  /* 0x0000b40031027a23 */ /* 0x120fe40000010895 */
[C---:B------:R-:W-:Y:S01]  /*8cc0*/  FMUL.FTZ R49, R3.reuse, R117 ;  /* 0x0000007503317220 */ /* 0x040fe20000410000 */
[----:B------:R-:W0:Y:S01]  /*8cd0*/  LDGDEPBAR ;  /* 0x00000000000079af */ /* 0x000e220000000000 */
[----:B------:R5:W1:Y:S02]  /*8ce0*/  MUFU.EX2 R109, R2 ;  /* 0x00000002006d7308 */ /* 0x000a640000000800 */
[C---:B------:R-:W-:Y:S02]  /*8cf0*/  FMUL.FTZ R22, R0.reuse, R90 ;  /* 0x0000005a00167220 */ /* 0x040fe40000410000 */
[----:B------:R-:W-:Y:S03]  /*8d00*/  FMUL.FTZ R23, R0, R91 ;  /* 0x0000005b00177220 */ /* 0x000fe60000410000 */
[----:B------:R-:W1:Y:S04]  /*8d10*/  LDSM.16.MT88.4 R88, [R206+0x800] ;  /* 0x00080000ce58783b */ /* 0x000e680000004200 */
[C---:B------:R-:W-:Y:S07]  /*8d20*/  HMMA.16816.F32.BF16 R20, R136.reuse, R28, R20 ;  /* 0x0000001c8814723c */ /* 0x040fee0000041814 */
[C---:B------:R-:W-:Y:S01]  /*8d30*/  FMUL.FTZ R29, R3.reuse, R97 ;  /* 0x00000061031d7220 */ /* 0x040fe20000410000 */
[C---:B------:R-:W-:Y:S04]  /*8d40*/  HMMA.16816.F32.BF16 R24, R136.reuse, R30, R24 ;  /* 0x0000001e8818723c */ /* 0x040fe80000041818 */
[----:B------:R-:W-:Y:S01]  /*8d50*/  MOV R97, R237 ;  /* 0x000000ed00617202 */ /* 0x000fe20000000f00 */
[----:B-----5:R-:W-:Y:S02]  /*8d60*/  FFMA.FTZ R2, R56, c[0x0][0x2d0], -R148 ;  /* 0x0000b40038027a23 */ /* 0x020fe40000010894 */
[C---:B------:R-:W-:Y:S02]  /*8d70*/  FMUL.FTZ R30, R0.reuse, R98 ;  /* 0x00000062001e7220 */ /* 0x040fe40000410000 */
[----:B------:R5:W-:Y:S01]  /*8d80*/  MUFU.EX2 R103, R2 ;  /* 0x0000000200677308 */ /* 0x000be20000000800 */
[----:B------:R-:W3:Y:S02]  /*8d90*/  LDL.LU R98, [R1+0x10] ;  /* 0x0000100001627983 */ /* 0x000ee40000300800 */
[C---:B------:R-:W-:Y:S01]  /*8da0*/  FMUL.FTZ R31, R0.reuse, R99 ;  /* 0x00000063001f7220 */ /* 0x040fe20000410000 */
[----:B------:R-:W-:Y:S01]  /*8db0*/  MOV R99, R65 ;  /* 0x0000004100637202 */ /* 0x000fe20000000f00 */
[C---:B------:R-:W-:Y:S02]  /*8dc0*/  FMUL.FTZ R28, R3.reuse, R96 ;  /* 0x00000060031c7220 */ /* 0x040fe40000410000 */
[C---:B------:R-:W-:Y:S02]  /*8dd0*/  FMUL.FTZ R56, R3.reuse, R124 ;  /* 0x0000007c03387220 */ /* 0x040fe40000410000 */
[----:B------:R-:W-:Y:S02]  /*8de0*/  IMAD.MOV.U32 R96, RZ, RZ, R66 ;  /* 0x000000ffff607224 */ /* 0x000fe400078e0042 */
[----:B------:R-:W-:Y:S01]  /*8df0*/  FMUL.FTZ R65, R3, R133 ;  /* 0x0000008503417220 */ /* 0x000fe20000410000 */
[C---:B----4-:R-:W-:Y:S03]  /*8e00*/  HMMA.16816.F32.BF16 R28, R136.reuse, R36, R28 ;  /* 0x00000024881c723c */ /* 0x050fe6000004181c */
[----:B------:R-:W-:Y:S02]  /*8e10*/  IMAD.MOV.U32 R132, RZ, RZ, R96 ;  /* 0x000000ffff847224 */ /* 0x000fe400078e0060 */
[--C-:B------:R-:W-:Y:S02]  /*8e20*/  FFMA.FTZ R96, R251, c[0x0][0x2d0], -R148.reuse ;  /* 0x0000b400fb607a23 */ /* 0x100fe40000010894 */
[----:B------:R-:W-:Y:S01]  /*8e30*/  FMUL.FTZ R36, R3, R104 ;  /* 0x0000006803247220 */ /* 0x000fe20000410000 */
[C---:B------:R-:W-:Y:S04]  /*8e40*/  HMMA.16816.F32.BF16 R32, R136.reuse, R38, R32 ;  /* 0x000000268820723c */ /* 0x040fe80000041820 */
[----:B-----5:R-:W-:Y:S02]  /*8e50*/  FFMA.FTZ R2, R57, c[0x0][0x2d0], -R148 ;  /* 0x0000b40039027a23 */ /* 0x020fe40000010894 */
[C---:B------:R-:W-:Y:S02]  /*8e60*/  FMUL.FTZ R37, R3.reuse, R105 ;  /* 0x0000006903257220 */ /* 0x040fe40000410000 */
[----:B------:R4:W5:Y:S01]  /*8e70*/  MUFU.EX2 R108, R2 ;  /* 0x00000002006c7308 */ /* 0x0009620000000800 */
[C---:B------:R-:W-:Y:S03]  /*8e80*/  FMUL.FTZ R38, R0.reuse, R106 ;  /* 0x0000006a00267220 */ /* 0x040fe60000410000 */
[C---:B------:R-:W-:Y:S02]  /*8e90*/  FMUL.FTZ R39, R0.reuse, R107 ;  /* 0x0000006b00277220 */ /* 0x040fe40000410000 */
[C---:B------:R-:W-:Y:S02]  /*8ea0*/  FMUL.FTZ R57, R3.reuse, R125 ;  /* 0x0000007d03397220 */ /* 0x040fe40000410000 */
[----:B------:R-:W-:Y:S03]  /*8eb0*/  FMUL.FTZ R66, R0, R134 ;  /* 0x0000008600427220 */ /* 0x000fe60000410000 */
[C---:B-1----:R-:W-:Y:S07]  /*8ec0*/  HMMA.16816.F32.BF16 R36, R136.reuse, R44, R36 ;  /* 0x0000002c8824723c */ /* 0x042fee0000041824 */
[C---:B------:R-:W-:Y:S01]  /*8ed0*/  FMUL.FTZ R44, R3.reuse, R112 ;  /* 0x00000070032c7220 */ /* 0x040fe20000410000 */
[C---:B------:R-:W-:Y:S04]  /*8ee0*/  HMMA.16816.F32.BF16 R40, R136.reuse, R46, R40 ;  /* 0x0000002e8828723c */ /* 0x040fe80000041828 */
[C---:B------:R-:W-:Y:S02]  /*8ef0*/  FMUL.FTZ R45, R3.reuse, R113 ;  /* 0x00000071032d7220 */ /* 0x040fe40000410000 */
[--C-:B----4-:R-:W-:Y:S02]  /*8f00*/  FFMA.FTZ R2, R150, c[0x0][0x2d0], -R149.reuse ;  /* 0x0000b40096027a23 */ /* 0x110fe40000010895 */
[C---:B------:R-:W-:Y:S02]  /*8f10*/  FMUL.FTZ R46, R0.reuse, R114 ;  /* 0x00000072002e7220 */ /* 0x040fe40000410000 */
[----:B------:R1:W-:Y:S02]  /*8f20*/  MUFU.EX2 R102, R2 ;  /* 0x0000000200667308 */ /* 0x0003e40000000800 */
[C---:B------:R-:W-:Y:S02]  /*8f30*/  FMUL.FTZ R47, R0.reuse, R115 ;  /* 0x00000073002f7220 */ /* 0x040fe40000410000 */
[----:B------:R-:W-:Y:S01]  /*8f40*/  IMAD.MOV.U32 R150, RZ, RZ, R70 ;  /* 0x000000ffff967224 */ /* 0x000fe200078e0046 */
[----:B------:R-:W-:Y:S01]  /*8f50*/  MOV R70, R67 ;  /* 0x0000004300467202 */ /* 0x000fe20000000f00 */
[----:B------:R-:W-:Y:S01]  /*8f60*/  FMUL.FTZ R67, R0, R135 ;  /* 0x0000008700437220 */ /* 0x000fe20000410000 */
[----:B------:R-:W-:Y:S02]  /*8f70*/  MOV R135, R132 ;  /* 0x0000008400877202 */ /* 0x000fe40000000f00 */
[C---:B--2---:R-:W-:Y:S03]  /*8f80*/  HMMA.16816.F32.BF16 R44, R136.reuse, R52, R44 ;  /* 0x00000034882c723c */ /* 0x044fe6000004182c */
[----:B------:R-:W-:Y:S01]  /*8f90*/  MOV R133, R70 ;  /* 0x0000004600857202 */ /* 0x000fe20000000f00 */
[--C-:B------:R-:W-:Y:S03]  /*8fa0*/  FFMA.FTZ R70, R252, c[0x0][0x2d0], -R148.reuse ;  /* 0x0000b400fc467a23 */ /* 0x100fe60000010894 */
[C---:B------:R-:W-:Y:S01]  /*8fb0*/  FMUL.FTZ R52, R3.reuse, R120 ;  /* 0x0000007803347220 */ /* 0x040fe20000410000 */
[C---:B------:R-:W-:Y:S04]  /*8fc0*/  HMMA.16816.F32.BF16 R48, R136.reuse, R54, R48 ;  /* 0x000000368830723c */ /* 0x040fe80000041830 */
[----:B------:R-:W-:Y:S02]  /*8fd0*/  FMUL.FTZ R53, R3, R121 ;  /* 0x0000007903357220 */ /* 0x000fe40000410000 */
[----:B-1----:R-:W-:Y:S01]  /*8fe0*/  FFMA.FTZ R2, R151, c[0x0][0x2d0], -R149 ;  /* 0x0000b40097027a23 */ /* 0x002fe20000010895 */
[----:B------:R-:W-:Y:S01]  /*8ff0*/  MOV R151, R234 ;  /* 0x000000ea00977202 */ /* 0x000fe20000000f00 */
[C---:B------:R-:W-:Y:S02]  /*9000*/  FMUL.FTZ R54, R0.reuse, R122 ;  /* 0x0000007a00367220 */ /* 0x040fe40000410000 */
[----:B------:R1:W2:Y:S02]  /*9010*/  MUFU.EX2 R118, R2 ;  /* 0x0000000200767308 */ /* 0x0002a40000000800 */
[----:B------:R-:W-:Y:S07]  /*9020*/  FMUL.FTZ R55, R0, R123 ;  /* 0x0000007b00377220 */ /* 0x000fee0000410000 */
[C---:B------:R-:W-:Y:S07]  /*9030*/  HMMA.16816.F32.BF16 R52, R136.reuse, R60, R52 ;  /* 0x0000003c8834723c */ /* 0x040fee0000041834 */
[C---:B------:R-:W-:Y:S01]  /*9040*/  FMUL.FTZ R60, R3.reuse, R128 ;  /* 0x00000080033c7220 */ /* 0x040fe20000410000 */
[C---:B------:R-:W-:Y:S04]  /*9050*/  HMMA.16816.F32.BF16 R56, R136.reuse, R62, R56 ;  /* 0x0000003e8838723c */ /* 0x040fe80000041838 */
[----:B------:R-:W-:Y:S02]  /*9060*/  IMAD.MOV.U32 R128, RZ, RZ, R193 ;  /* 0x000000ffff807224 */ /* 0x000fe400078e00c1 */
[----:B------:R-:W-:Y:S02]  /*9070*/  FMUL.FTZ R61, R3, R129 ;  /* 0x00000081033d7220 */ /* 0x000fe40000410000 */
[--C-:B-1----:R-:W-:Y:S01]  /*9080*/  FFMA.FTZ R2, R152, c[0x0][0x2d0], -R148.reuse ;  /* 0x0000b40098027a23 */ /* 0x102fe20000010894 */
[----:B------:R-:W4:Y:S01]  /*9090*/  LDL.LU R129, [R1+0x4] ;  /* 0x0000040001817983 */ /* 0x000f220000300800 */
[----:B------:R1:W-:Y:S02]  /*90a0*/  MUFU.EX2 R152, R70 ;  /* 0x0000004600987308 */ /* 0x0003e40000000800 */
[C---:B------:R-:W-:Y:S02]  /*90b0*/  FMUL.FTZ R62, R0.reuse, R130 ;  /* 0x00000082003e7220 */ /* 0x040fe40000410000 */
[----:B------:R-:W-:Y:S01]  /*90c0*/  FMUL.FTZ R63, R0, R131 ;  /* 0x00000083003f7220 */ /* 0x000fe20000410000 */
[----:B------:R-:W-:Y:S01]  /*90d0*/  MOV R131, R97 ;  /* 0x0000006100837202 */ /* 0x000fe20000000f00 */
[--C-:B------:R-:W-:Y:S02]  /*90e0*/  FFMA.FTZ R97, R250, c[0x0][0x2d0], -R148.reuse ;  /* 0x0000b400fa617a23 */ /* 0x100fe40000010894 */
[----:B------:R-:W-:Y:S02]  /*90f0*/  IMAD.MOV.U32 R130, RZ, RZ, R101 ;  /* 0x000000ffff827224 */ /* 0x000fe400078e0065 */
[----:B------:R2:W-:Y:S01]  /*9100*/  MUFU.EX2 R117, R2 ;  /* 0x0000000200757308 */ /* 0x0005e20000000800 */
[C---:B------:R-:W-:Y:S03]  /*9110*/  HMMA.16816.F32.BF16 R60, R136.reuse, R72, R60 ;  /* 0x00000048883c723c */ /* 0x040fe6000004183c */
[----:B------:R-:W-:Y:S02]  /*9120*/  FFMA.FTZ R101, R244, c[0x0][0x2d0], -R148 ;  /* 0x0000b400f4657a23 */ /* 0x000fe40000010894 */
[----:B------:R-:W-:Y:S02]  /*9130*/  IMAD.MOV.U32 R134, RZ, RZ, R131 ;  /* 0x000000ffff867224 */ /* 0x000fe400078e0083 */
[----:B------:R-:W-:Y:S01]  /*9140*/  F2FP.BF16.PACK_AB R72, R111, R119 ;  /* 0x000000776f48723e */ /* 0x000fe200000010ff */
[----:B------:R-:W-:Y:S04]  /*9150*/  HMMA.16816.F32.BF16 R64, R136, R74, R64 ;  /* 0x0000004a8840723c */ /* 0x000fe80000041840 */
[----:B------:R-:W-:Y:S01]  /*9160*/  F2FP.BF16.PACK_AB R73, R109, R110 ;  /* 0x0000006e6d49723e */ /* 0x000fe200000010ff */
[--C-:B-1----:R-:W-:Y:S02]  /*9170*/  FFMA.FTZ R70, R134, c[0x0][0x2d0], -R149.reuse ;  /* 0x0000b40086467a23 */ /* 0x102fe40000010895 */
[----:B-----5:R-:W-:Y:S01]  /*9180*/  F2FP.BF16.PACK_AB R74, R108, R103 ;  /* 0x000000676c4a723e */ /* 0x020fe200000010ff */
[----:B------:R-:W-:Y:S01]  /*9190*/  IMAD.MOV.U32 R136, RZ, RZ, R94 ;  /* 0x000000ffff887224 */ /* 0x000fe200078e005e */
[----:B--2---:R-:W-:Y:S03]  /*91a0*/  F2FP.BF16.PACK_AB R75, R118, R102 ;  /* 0x00000066764b723e */ /* 0x004fe600000010ff */
[----:B------:R-:W-:Y:S01]  /*91b0*/  IMAD.MOV.U32 R137, RZ, RZ, R150 ;  /* 0x000000ffff897224 */ /* 0x000fe200078e0096 */
[----:B------:R-:W-:Y:S01]  /*91c0*/  MOV R150, R93 ;  /* 0x0000005d00967202 */ /* 0x000fe20000000f00 */
[--C-:B------:R-:W-:Y:S02]  /*91d0*/  FFMA.FTZ R139, R249, c[0x0][0x2d0], -R148.reuse ;  /* 0x0000b400f98b7a23 */ /* 0x100fe40000010894 */
[C---:B------:R-:W-:Y:S04]  /*91e0*/  HMMA.16816.F32.BF16 R4, R72.reuse, R76, R4 ;  /* 0x0000004c4804723c */ /* 0x040fe80000041804 */
[----:B------:R-:W-:Y:S01]  /*91f0*/  MUFU.EX2 R139, R139 ;  /* 0x0000008b008b7308 */ /* 0x000fe20000000800 */
[--C-:B------:R-:W-:Y:S02]  /*9200*/  FFMA.FTZ R2, R153, c[0x0][0x2d0], -R148.reuse ;  /* 0x0000b40099027a23 */ /* 0x100fe40000010894 */
[--C-:B------:R-:W-:Y:S01]  /*9210*/  FFMA.FTZ R138, R247, c[0x0][0x2d0], -R148.reuse ;  /* 0x0000b400f78a7a23 */ /* 0x100fe20000010894 */
[C---:B------:R-:W-:Y:S01]  /*9220*/  HMMA.16816.F32.BF16 R8, R72.reuse, R78, R8 ;  /* 0x0000004e4808723c */ /* 0x040fe20000041808 */
[----:B------:R-:W1:Y:S05]  /*9230*/  LDSM.16.MT88.4 R76, [R200+0x4800] ;  /* 0x00480000c84c783b */ /* 0x000e6a0000004200 */
[----:B------:R2:W5:Y:S02]  /*9240*/  MUFU.EX2 R237, R2 ;  /* 0x0000000200ed7308 */ /* 0x0005640000000800 */
[C---:B------:R-:W-:Y:S08]  /*9250*/  HMMA.16816.F32.BF16 R12, R72.reuse, R80, R12 ;  /* 0x00000050480c723c */ /* 0x040ff0000004180c */
[C---:B------:R-:W-:Y:S01]  /*9260*/  HMMA.16816.F32.BF16 R16, R72.reuse, R82, R16 ;  /* 0x000000524810723c */ /* 0x040fe20000041810 */
[----:B------:R-:W5:Y:S01]  /*9270*/  LDSM.16.MT88.4 R80, [R204+0x4800] ;  /* 0x00480000cc50783b */ /* 0x000f620000004200 */
[----:B------:R-:W-:Y:S06]  /*9280*/  MUFU.EX2 R138, R138 ;  /* 0x0000008a008a7308 */ /* 0x000fec0000000800 */
[C---:B------:R-:W-:Y:S04]  /*9290*/  HMMA.16816.F32.BF16 R20, R72.reuse, R84, R20 ;  /* 0x000000544814723c */ /* 0x040fe80000041814 */
[--C-:B--2---:R-:W-:Y:S04]  /*92a0*/  FFMA.FTZ R2, R154, c[0x0][0x2d0], -R149.reuse ;  /* 0x0000b4009a027a23 */ /* 0x104fe80000010895 */
[C---:B------:R-:W-:Y:S01]  /*92b0*/  HMMA.16816.F32.BF16 R24, R72.reuse, R86, R24 ;  /* 0x000000564818723c */ /* 0x040fe20000041818 */
[----:B------:R-:W2:Y:S01]  /*92c0*/  LDSM.16.MT88.4 R84, [R203+0x4800] ;  /* 0x00480000cb54783b */ /* 0x000ea20000004200 */
[----:B------:R5:W-:Y:S06]  /*92d0*/  MUFU.EX2 R116, R2 ;  /* 0x0000000200747308 */ /* 0x000bec0000000800 */
[C---:B------:R-:W-:Y:S08]  /*92e0*/  HMMA.16816.F32.BF16 R28, R72.reuse, R88, R28 ;  /* 0x00000058481c723c */ /* 0x040ff0000004181c */
[C---:B------:R-:W-:Y:S01]  /*92f0*/  HMMA.16816.F32.BF16 R32, R72.reuse, R90, R32 ;  /* 0x0000005a4820723c */ /* 0x040fe20000041820 */
[----:B------:R-:W2:Y:S07]  /*9300*/  LDSM.16.MT88.4 R88, [R206+0x4800] ;  /* 0x00480000ce58783b */ /* 0x000eae0000004200 */
[C---:B-1----:R-:W-:Y:S04]  /*9310*/  HMMA.16816.F32.BF16 R36, R72.reuse, R76, R36 ;  /* 0x0000004c4824723c */ /* 0x042fe80000041824 */
[--C-:B-----5:R-:W-:Y:S04]  /*9320*/  FFMA.FTZ R2, R155, c[0x0][0x2d0], -R149.reuse ;  /* 0x0000b4009b027a23 */ /* 0x120fe80000010895 */
[C---:B------:R-:W-:Y:S01]  /*9330*/  HMMA.16816.F32.BF16 R40, R72.reuse, R78, R40 ;  /* 0x0000004e4828723c */ /* 0x040fe20000041828 */
[----:B------:R1:W5:Y:S01]  /*9340*/  MUFU.EX2 R235, R2 ;  /* 0x0000000200eb7308 */ /* 0x0003620000000800 */
[----:B------:R-:W3:Y:S06]  /*9350*/  LDSM.16.MT88.4 R76, [R200+0x1000] ;  /* 0x00100000c84c783b */ /* 0x000eec0000004200 */
[C---:B------:R-:W-:Y:S08]  /*9360*/  HMMA.16816.F32.BF16 R44, R72.reuse, R80, R44 ;  /* 0x00000050482c723c */ /* 0x040ff0000004182c */
[C---:B------:R-:W-:Y:S01]  /*9370*/  HMMA.16816.F32.BF16 R48, R72.reuse, R82, R48 ;  /* 0x000000524830723c */ /* 0x040fe20000041830 */
[----:B------:R-:W3:Y:S07]  /*9380*/  LDSM.16.MT88.4 R80, [R204+0x1000] ;  /* 0x00100000cc50783b */ /* 0x000eee0000004200 */
[C---:B--2---:R-:W-:Y:S04]  /*9390*/  HMMA.16816.F32.BF16 R52, R72.reuse, R84, R52 ;  /* 0x000000544834723c */ /* 0x044fe80000041834 */
[--C-:B-1----:R-:W-:Y:S04]  /*93a0*/  FFMA.FTZ R2, R156, c[0x0][0x2d0], -R148.reuse ;  /* 0x0000b4009c027a23 */ /* 0x102fe80000010894 */
[C---:B------:R-:W-:Y:S01]  /*93b0*/  HMMA.16816.F32.BF16 R56, R72.reuse, R86, R56 ;  /* 0x000000564838723c */ /* 0x040fe20000041838 */
[----:B------:R1:W-:Y:S01]  /*93c0*/  MUFU.EX2 R234, R2 ;  /* 0x0000000200ea7308 */ /* 0x0003e20000000800 */
[----:B------:R-:W2:Y:S06]  /*93d0*/  LDSM.16.MT88.4 R84, [R203+0x1000] ;  /* 0x00100000cb54783b */ /* 0x000eac0000004200 */
[C---:B------:R-:W-:Y:S08]  /*93e0*/  HMMA.16816.F32.BF16 R60, R72.reuse, R88, R60 ;  /* 0x00000058483c723c */ /* 0x040ff0000004183c */
[----:B------:R-:W-:Y:S01]  /*93f0*/  HMMA.16816.F32.BF16 R64, R72, R90, R64 ;  /* 0x0000005a4840723c */ /* 0x000fe20000041840 */
[----:B------:R-:W2:Y:S06]  /*9400*/  LDSM.16.MT88.4 R88, [R206+0x1000] ;  /* 0x00100000ce58783b */ /* 0x000eac0000004200 */
[----:B------:R-:W-:Y:S01]  /*9410*/  F2FP.BF16.PACK_AB R72, R237, R117 ;  /* 0x00000075ed48723e */ /* 0x000fe200000010ff */
[----:B-1----:R-:W-:Y:S01]  /*9420*/  FFMA.FTZ R2, R157, c[0x0][0x2d0], -R148 ;  /* 0x0000b4009d027a23 */ /* 0x002fe20000010894 */
[----:B-----5:R-:W-:Y:S03]  /*9430*/  F2FP.BF16.PACK_AB R73, R235, R116 ;  /* 0x00000074eb49723e */ /* 0x020fe600000010ff */
[----:B------:R1:W5:Y:S01]  /*9440*/  MUFU.EX2 R127, R2 ;  /* 0x00000002007f7308 */ /* 0x0003620000000800 */
[----:B---3--:R-:W-:Y:S02]  /*9450*/  FFMA.FTZ R98, R0, R98, R232 ;  /* 0x0000006200627223 */ /* 0x008fe400000100e8 */
[--C-:B-1----:R-:W-:Y:S01]  /*9460*/  FFMA.FTZ R2, R158, c[0x0][0x2d0], -R149.reuse ;  /* 0x0000b4009e027a23 */ /* 0x102fe20000010895 */
[----:B-----5:R-:W-:Y:S01]  /*9470*/  F2FP.BF16.PACK_AB R74, R127, R234 ;  /* 0x000000ea7f4a723e */ /* 0x020fe200000010ff */
[--C-:B------:R-:W-:Y:S01]  /*9480*/  FFMA.FTZ R0, R133, c[0x0][0x2d0], -R149.reuse ;  /* 0x0000b40085007a23 */ /* 0x100fe20000010895 */
[----:B------:R-:W-:Y:S04]  /*9490*/  MOV R133, R130 ;  /* 0x0000008200857202 */ /* 0x000fe80000000f00 */
[----:B------:R1:W-:Y:S10]  /*94a0*/  MUFU.EX2 R126, R2 ;  /* 0x00000002007e7308 */ /* 0x0003f40000000800 */
[----:B------:R-:W-:Y:S01]  /*94b0*/  MUFU.EX2 R131, R0 ;  /* 0x0000000000837308 */ /* 0x000fe20000000800 */
[----:B-1----:R-:W-:Y:S09]  /*94c0*/  FFMA.FTZ R2, R159, c[0x0][0x2d0], -R149 ;  /* 0x0000b4009f027a23 */ /* 0x002ff20000010895 */
        /* <DEDUP_REMOVED lines=11> */
[----:B------:R-:W5:Y:S06]  /*9580*/  LDSM.16.MT88.4 R80, [R204+0x5000] ;  /* 0x00500000cc50783b */ /* 0x000f6c0000004200 */
[C---:B--2---:R-:W-:Y:S08]  /*9590*/  HMMA.16816.F32.BF16 R20, R72.reuse, R84, R20 ;  /* 0x000000544814723c */ /* 0x044ff00000041814 */
[C---:B------:R-:W-:Y:S01]  /*95a0*/  HMMA.16816.F32.BF16 R24, R72.reuse, R86, R24 ;  /* 0x000000564818723c */ /* 0x040fe20000041818 */
[----:B------:R-:W2:Y:S03]  /*95b0*/  LDSM.16.MT88.4 R84, [R203+0x5000] ;  /* 0x00500000cb54783b */ /* 0x000ea60000004200 */
[----:B----4-:R-:W-:Y:S01]  /*95c0*/  FFMA.FTZ R3, R3, R129, R233 ;  /* 0x0000008103037223 */ /* 0x010fe200000100e9 */
[----:B------:R-:W-:Y:S02]  /*95d0*/  MOV R129, R151 ;  /* 0x0000009700817202 */ /* 0x000fe40000000f00 */
[----:B------:R-:W-:Y:S01]  /*95e0*/  MOV R151, R95 ;  /* 0x0000005f00977202 */ /* 0x000fe20000000f00 */
[C---:B------:R-:W-:Y:S04]  /*95f0*/  HMMA.16816.F32.BF16 R28, R72.reuse, R88, R28 ;  /* 0x00000058481c723c */ /* 0x040fe8000004181c */
[--C-:B-1----:R-:W-:Y:S02]  /*9600*/  FFMA.FTZ R2, R162, c[0x0][0x2d0], -R149.reuse ;  /* 0x0000b400a2027a23 */ /* 0x102fe40000010895 */
[----:B------:R-:W-:Y:S02]  /*9610*/  FFMA.FTZ R0, R151, c[0x0][0x2d0], -R149 ;  /* 0x0000b40097007a23 */ /* 0x000fe40000010895 */
[C---:B------:R-:W-:Y:S01]  /*9620*/  HMMA.16816.F32.BF16 R32, R72.reuse, R90, R32 ;  /* 0x0000005a4820723c */ /* 0x040fe20000041820 */
[----:B------:R1:W-:Y:S01]  /*9630*/  MUFU.EX2 R106, R2 ;  /* 0x00000002006a7308 */ /* 0x0003e20000000800 */
[----:B------:R-:W4:Y:S02]  /*9640*/  LDSM.16.MT88.4 R88, [R206+0x5000] ;  /* 0x00500000ce58783b */ /* 0x000f240000004200 */
[----:B------:R-:W-:Y:S02]  /*9650*/  IMAD.MOV.U32 R132, RZ, RZ, R129 ;  /* 0x000000ffff847224 */ /* 0x000fe400078e0081 */
[----:B------:R-:W-:Y:S02]  /*9660*/  FADD.FTZ R3, R236, R3 ;  /* 0x00000003ec037221 */ /* 0x000fe40000010000 */
[C---:B---3--:R-:W-:Y:S03]  /*9670*/  HMMA.16816.F32.BF16 R36, R72.reuse, R76, R36 ;  /* 0x0000004c4824723c */ /* 0x048fe60000041824 */
[----:B------:R-:W-:Y:S05]  /*9680*/  MUFU.EX2 R129, R96 ;  /* 0x0000006000817308 */ /* 0x000fea0000000800 */
[C---:B------:R-:W-:Y:S01]  /*9690*/  HMMA.16816.F32.BF16 R40, R72.reuse, R78, R40 ;  /* 0x0000004e4828723c */ /* 0x040fe20000041828 */
[----:B------:R-:W3:Y:S04]  /*96a0*/  LDSM.16.MT88.4 R76, [R200+0x1800] ;  /* 0x00180000c84c783b */ /* 0x000ee80000004200 */
[----:B------:R-:W-:Y:S03]  /*96b0*/  MUFU.EX2 R151, R97 ;  /* 0x0000006100977308 */ /* 0x000fe60000000800 */
[C---:B-----5:R-:W-:Y:S04]  /*96c0*/  HMMA.16816.F32.BF16 R44, R72.reuse, R80, R44 ;  /* 0x00000050482c723c */ /* 0x060fe8000004182c */
[--C-:B-1----:R-:W-:Y:S03]  /*96d0*/  FFMA.FTZ R2, R163, c[0x0][0x2d0], -R149.reuse ;  /* 0x0000b400a3027a23 */ /* 0x102fe60000010895 */
[----:B------:R-:W-:Y:S01]  /*96e0*/  MUFU.EX2 R130, R0 ;  /* 0x0000000000827308 */ /* 0x000fe20000000800 */
[C---:B------:R-:W-:Y:S01]  /*96f0*/  HMMA.16816.F32.BF16 R48, R72.reuse, R82, R48 ;  /* 0x000000524830723c */ /* 0x040fe20000041830 */
[----:B------:R-:W1:Y:S07]  /*9700*/  LDSM.16.MT88.4 R80, [R204+0x1800] ;  /* 0x00180000cc50783b */ /* 0x000e6e0000004200 */
[C---:B--2---:R-:W-:Y:S01]  /*9710*/  HMMA.16816.F32.BF16 R52, R72.reuse, R84, R52 ;  /* 0x000000544834723c */ /* 0x044fe20000041834 */
[----:B------:R2:W5:Y:S07]  /*9720*/  MUFU.EX2 R107, R2 ;  /* 0x00000002006b7308 */ /* 0x00056e0000000800 */
[C---:B------:R-:W-:Y:S01]  /*9730*/  HMMA.16816.F32.BF16 R56, R72.reuse, R86, R56 ;  /* 0x000000564838723c */ /* 0x040fe20000041838 */
[----:B------:R-:W1:Y:S07]  /*9740*/  LDSM.16.MT88.4 R84, [R203+0x1800] ;  /* 0x00180000cb54783b */ /* 0x000e6e0000004200 */
[C---:B----4-:R-:W-:Y:S08]  /*9750*/  HMMA.16816.F32.BF16 R60, R72.reuse, R88, R60 ;  /* 0x00000058483c723c */ /* 0x050ff0000004183c */
[----:B------:R-:W-:Y:S01]  /*9760*/  HMMA.16816.F32.BF16 R64, R72, R90, R64 ;  /* 0x0000005a4840723c */ /* 0x000fe20000041840 */
[----:B------:R-:W4:Y:S03]  /*9770*/  LDSM.16.MT88.4 R88, [R206+0x1800] ;  /* 0x00180000ce58783b */ /* 0x000f260000004200 */
[--C-:B--2---:R-:W-:Y:S03]  /*9780*/  FFMA.FTZ R2, R168, c[0x0][0x2d0], -R148.reuse ;  /* 0x0000b400a8027a23 */ /* 0x104fe60000010894 */
[----:B------:R-:W-:Y:S01]  /*9790*/  F2FP.BF16.PACK_AB R72, R193, R124 ;  /* 0x0000007cc148723e */ /* 0x000fe200000010ff */
[----:B------:R2:W-:Y:S01]  /*97a0*/  MUFU.EX2 R105, R2 ;  /* 0x0000000200697308 */ /* 0x0005e20000000800 */
[----:B-----5:R-:W-:Y:S01]  /*97b0*/  F2FP.BF16.PACK_AB R73, R107, R106 ;  /* 0x0000006a6b49723e */ /* 0x020fe200000010ff */
[----:B------:R-:W5:Y:S02]  /*97c0*/  LDL R168, [R1] ;  /* 0x0000000001a87983 */ /* 0x000f640000100800 */
[--C-:B--2---:R-:W-:Y:S06]  /*97d0*/  FFMA.FTZ R2, R169, c[0x0][0x2d0], -R148.reuse ;  /* 0x0000b400a9027a23 */ /* 0x104fec0000010894 */
[----:B------:R2:W1:Y:S02]  /*97e0*/  MUFU.EX2 R163, R2 ;  /* 0x0000000200a37308 */ /* 0x0004640000000800 */
[--C-:B--2---:R-:W-:Y:S01]  /*97f0*/  FFMA.FTZ R2, R170, c[0x0][0x2d0], -R149.reuse ;  /* 0x0000b400aa027a23 */ /* 0x104fe20000010895 */
[----:B-1----:R-:W-:Y:S07]  /*9800*/  F2FP.BF16.PACK_AB R74, R163, R105 ;  /* 0x00000069a34a723e */ /* 0x002fee00000010ff */
[----:B------:R1:W-:Y:S02]  /*9810*/  MUFU.EX2 R104, R2 ;  /* 0x0000000200687308 */ /* 0x0003e40000000800 */
[--C-:B-1----:R-:W-:Y:S08]  /*9820*/  FFMA.FTZ R2, R171, c[0x0][0x2d0], -R149.reuse ;  /* 0x0000b400ab027a23 */ /* 0x102ff00000010895 */
[----:B------:R1:W2:Y:S02]  /*9830*/  MUFU.EX2 R162, R2 ;  /* 0x0000000200a27308 */ /* 0x0002a40000000800 */
[--C-:B-1----:R-:W-:Y:S01]  /*9840*/  FFMA.FTZ R2, R194, c[0x0][0x2d0], -R148.reuse ;  /* 0x0000b400c2027a23 */ /* 0x102fe20000010894 */
[----:B--2---:R-:W-:Y:S07]  /*9850*/  F2FP.BF16.PACK_AB R75, R162, R104 ;  /* 0x00000068a24b723e */ /* 0x004fee00000010ff */
[----:B------:R1:W-:Y:S01]  /*9860*/  MUFU.EX2 R160, R2 ;  /* 0x0000000200a07308 */ /* 0x0003e20000000800 */
[C---:B---3--:R-:W-:Y:S08]  /*9870*/  HMMA.16816.F32.BF16 R4, R72.reuse, R76, R4 ;  /* 0x0000004c4804723c */ /* 0x048ff00000041804 */
[C---:B------:R-:W-:Y:S01]  /*9880*/  HMMA.16816.F32.BF16 R8, R72.reuse, R78, R8 ;  /* 0x0000004e4808723c */ /* 0x040fe20000041808 */
[----:B------:R-:W2:Y:S07]  /*9890*/  LDSM.16.MT88.4 R76, [R200+0x5800] ;  /* 0x00580000c84c783b */ /* 0x000eae0000004200 */
[C---:B------:R-:W-:Y:S04]  /*98a0*/  HMMA.16816.F32.BF16 R12, R72.reuse, R80, R12 ;  /* 0x00000050480c723c */ /* 0x040fe8000004180c */
[--C-:B-1----:R-:W-:Y:S04]  /*98b0*/  FFMA.FTZ R2, R195, c[0x0][0x2d0], -R148.reuse ;  /* 0x0000b400c3027a23 */ /* 0x102fe80000010894 */
[C---:B------:R-:W-:Y:S01]  /*98c0*/  HMMA.16816.F32.BF16 R16, R72.reuse, R82, R16 ;  /* 0x000000524810723c */ /* 0x040fe20000041810 */
[----:B------:R1:W3:Y:S01]  /*98d0*/  MUFU.EX2 R161, R2 ;  /* 0x0000000200a17308 */ /* 0x0002e20000000800 */
[----:B------:R-:W3:Y:S06]  /*98e0*/  LDSM.16.MT88.4 R80, [R204+0x5800] ;  /* 0x00580000cc50783b */ /* 0x000eec0000004200 */
[C---:B------:R-:W-:Y:S08]  /*98f0*/  HMMA.16816.F32.BF16 R20, R72.reuse, R84, R20 ;  /* 0x000000544814723c */ /* 0x040ff00000041814 */
[C---:B------:R-:W-:Y:S01]  /*9900*/  HMMA.16816.F32.BF16 R24, R72.reuse, R86, R24 ;  /* 0x000000564818723c */ /* 0x040fe20000041818 */
[----:B------:R-:W3:Y:S07]  /*9910*/  LDSM.16.MT88.4 R84, [R203+0x5800] ;  /* 0x00580000cb54783b */ /* 0x000eee0000004200 */
        /* <DEDUP_REMOVED lines=8> */
[C---:B---3--:R-:W-:Y:S04]  /*99a0*/  HMMA.16816.F32.BF16 R44, R72.reuse, R80, R44 ;  /* 0x00000050482c723c */ /* 0x048fe8000004182c */
[--C-:B-1----:R-:W-:Y:S04]  /*99b0*/  FFMA.FTZ R2, R197, c[0x0][0x2d0], -R149.reuse ;  /* 0x0000b400c5027a23 */ /* 0x102fe80000010895 */
[C---:B------:R-:W-:Y:S01]  /*99c0*/  HMMA.16816.F32.BF16 R48, R72.reuse, R82, R48 ;  /* 0x000000524830723c */ /* 0x040fe20000041830 */
[----:B------:R1:W3:Y:S01]  /*99d0*/  MUFU.EX2 R115, R2 ;  /* 0x0000000200737308 */ /* 0x0002e20000000800 */
[----:B------:R-:W2:Y:S06]  /*99e0*/  LDSM.16.MT88.4 R80, [R204+0x2000] ;  /* 0x00200000cc50783b */ /* 0x000eac0000004200 */
[C---:B------:R-:W-:Y:S08]  /*99f0*/  HMMA.16816.F32.BF16 R52, R72.reuse, R84, R52 ;  /* 0x000000544834723c */ /* 0x040ff00000041834 */
[C---:B------:R-:W-:Y:S01]  /*9a00*/  HMMA.16816.F32.BF16 R56, R72.reuse, R86, R56 ;  /* 0x000000564838723c */ /* 0x040fe20000041838 */
[----:B------:R-:W2:Y:S07]  /*9a10*/  LDSM.16.MT88.4 R84, [R203+0x2000] ;  /* 0x00200000cb54783b */ /* 0x000eae0000004200 */
[C---:B----4-:R-:W-:Y:S04]  /*9a20*/  HMMA.16816.F32.BF16 R60, R72.reuse, R88, R60 ;  /* 0x00000058483c723c */ /* 0x050fe8000004183c */
[--C-:B-1----:R-:W-:Y:S04]  /*9a30*/  FFMA.FTZ R2, R198, c[0x0][0x2d0], -R148.reuse ;  /* 0x0000b400c6027a23 */ /* 0x102fe80000010894 */
[----:B------:R-:W-:Y:S01]  /*9a40*/  HMMA.16816.F32.BF16 R64, R72, R90, R64 ;  /* 0x0000005a4840723c */ /* 0x000fe20000041840 */
[----:B------:R1:W-:Y:S01]  /*9a50*/  MUFU.EX2 R113, R2 ;  /* 0x0000000200717308 */ /* 0x0003e20000000800 */
[----:B------:R-:W4:Y:S05]  /*9a60*/  LDSM.16.MT88.4 R88, [R206+0x2000] ;  /* 0x00200000ce58783b */ /* 0x000f2a0000004200 */
[----:B------:R-:W-:Y:S02]  /*9a70*/  F2FP.BF16.PACK_AB R72, R161, R160 ;  /* 0x000000a0a148723e */ /* 0x000fe400000010ff */
[----:B---3--:R-:W-:Y:S03]  /*9a80*/  F2FP.BF16.PACK_AB R73, R115, R114 ;  /* 0x000000727349723e */ /* 0x008fe600000010ff */
[--C-:B-1----:R-:W-:Y:S04]  /*9a90*/  FFMA.FTZ R2, R199, c[0x0][0x2d0], -R148.reuse ;  /* 0x0000b400c7027a23 */ /* 0x102fe80000010894 */
[----:B------:R1:W3:Y:S02]  /*9aa0*/  MUFU.EX2 R159, R2 ;  /* 0x00000002009f7308 */ /* 0x0002e40000000800 */
[----:B-1----:R-:W-:Y:S01]  /*9ab0*/  FFMA.FTZ R2, R230, c[0x0][0x2d0], -R149 ;  /* 0x0000b400e6027a23 */ /* 0x002fe20000010895 */
[----:B---3--:R-:W-:Y:S07]  /*9ac0*/  F2FP.BF16.PACK_AB R74, R159, R113 ;  /* 0x000000719f4a723e */ /* 0x008fee00000010ff */
[----:B------:R1:W-:Y:S01]  /*9ad0*/  MUFU.EX2 R112, R2 ;  /* 0x0000000200707308 */ /* 0x0003e20000000800 */
[----:B-----5:R-:W-:Y:S01]  /*9ae0*/  ISETP.GT.AND P0, PT, R192, R168, PT ;  /* 0x000000a8c000720c */ /* 0x020fe20003f04270 */
[----:B------:R-:W-:Y:S02]  /*9af0*/  IMAD.MOV.U32 R192, RZ, RZ, R229 ;  /* 0x000000ffffc07224 */ /* 0x000fe400078e00e5 */
[--C-:B-1----:R-:W-:Y:S06]  /*9b00*/  FFMA.FTZ R2, R231, c[0x0][0x2d0], -R149.reuse ;  /* 0x0000b400e7027a23 */ /* 0x102fec0000010895 */
        /* <DEDUP_REMOVED lines=11> */
[----:B------:R-:W5:Y:S06]  /*9bc0*/  LDSM.16.MT88.4 R80, [R204+0x6000] ;  /* 0x00600000cc50783b */ /* 0x000f6c0000004200 */
        /* <DEDUP_REMOVED lines=11> */
[C---:B-----5:R-:W-:Y:S04]  /*9c80*/  HMMA.16816.F32.BF16 R44, R72.reuse, R80, R44 ;  /* 0x00000050482c723c */ /* 0x060fe8000004182c */
[--C-:B-1----:R-:W-:Y:S04]  /*9c90*/  FFMA.FTZ R2, R243, c[0x0][0x2d0], -R149.reuse ;  /* 0x0000b400f3027a23 */ /* 0x102fe80000010895 */
[C---:B------:R-:W-:Y:S01]  /*9ca0*/  HMMA.16816.F32.BF16 R48, R72.reuse, R82, R48 ;  /* 0x000000524830723c */ /* 0x040fe20000041830 */
[----:B------:R1:W5:Y:S01]  /*9cb0*/  MUFU.EX2 R122, R2 ;  /* 0x00000002007a7308 */ /* 0x0003620000000800 */
[----:B------:R-:W2:Y:S06]  /*9cc0*/  LDSM.16.MT88.4 R80, [R204+0x2800] ;  /* 0x00280000cc50783b */ /* 0x000eac0000004200 */
[C---:B---3--:R-:W-:Y:S08]  /*9cd0*/  HMMA.16816.F32.BF16 R52, R72.reuse, R84, R52 ;  /* 0x000000544834723c */ /* 0x048ff00000041834 */
[C---:B------:R-:W-:Y:S01]  /*9ce0*/  HMMA.16816.F32.BF16 R56, R72.reuse, R86, R56 ;  /* 0x000000564838723c */ /* 0x040fe20000041838 */
[----:B------:R-:W3:Y:S07]  /*9cf0*/  LDSM.16.MT88.4 R84, [R203+0x2800] ;  /* 0x00280000cb54783b */ /* 0x000eee0000004200 */
[C---:B----4-:R-:W-:Y:S04]  /*9d00*/  HMMA.16816.F32.BF16 R60, R72.reuse, R88, R60 ;  /* 0x00000058483c723c */ /* 0x050fe8000004183c */
[--C-:B-1----:R-:W-:Y:S04]  /*9d10*/  FFMA.FTZ R2, R246, c[0x0][0x2d0], -R148.reuse ;  /* 0x0000b400f6027a23 */ /* 0x102fe80000010894 */
[----:B------:R-:W-:Y:S01]  /*9d20*/  HMMA.16816.F32.BF16 R64, R72, R90, R64 ;  /* 0x0000005a4840723c */ /* 0x000fe20000041840 */
[----:B------:R1:W-:Y:S01]  /*9d30*/  MUFU.EX2 R121, R2 ;  /* 0x0000000200797308 */ /* 0x0003e20000000800 */
[----:B------:R-:W4:Y:S05]  /*9d40*/  LDSM.16.MT88.4 R88, [R206+0x2800] ;  /* 0x00280000ce58783b */ /* 0x000f2a0000004200 */
[----:B------:R-:W-:Y:S02]  /*9d50*/  F2FP.BF16.PACK_AB R72, R157, R156 ;  /* 0x0000009c9d48723e */ /* 0x000fe400000010ff */
[----:B-----5:R-:W-:Y:S03]  /*9d60*/  F2FP.BF16.PACK_AB R73, R122, R123 ;  /* 0x0000007b7a49723e */ /* 0x020fe600000010ff */
[--C-:B-1----:R-:W-:Y:S04]  /*9d70*/  FFMA.FTZ R2, R245, c[0x0][0x2d0], -R148.reuse ;  /* 0x0000b400f5027a23 */ /* 0x102fe80000010894 */
[----:B------:R1:W5:Y:S02]  /*9d80*/  MUFU.EX2 R155, R2 ;  /* 0x00000002009b7308 */ /* 0x0003640000000800 */
[--C-:B-1----:R-:W-:Y:S01]  /*9d90*/  FFMA.FTZ R2, R248, c[0x0][0x2d0], -R149.reuse ;  /* 0x0000b400f8027a23 */ /* 0x102fe20000010895 */
[----:B-----5:R-:W-:Y:S07]  /*9da0*/  F2FP.BF16.PACK_AB R74, R155, R121 ;  /* 0x000000799b4a723e */ /* 0x020fee00000010ff */
[----:B------:R1:W-:Y:S02]  /*9db0*/  MUFU.EX2 R120, R2 ;  /* 0x0000000200787308 */ /* 0x0003e40000000800 */
[--C-:B-1----:R-:W-:Y:S08]  /*9dc0*/  FFMA.FTZ R2, R238, c[0x0][0x2d0], -R149.reuse ;  /* 0x0000b400ee027a23 */ /* 0x102ff00000010895 */
[----:B------:R-:W1:Y:S02]  /*9dd0*/  MUFU.EX2 R154, R2 ;  /* 0x00000002009a7308 */ /* 0x000e640000000800 */
[----:B-1----:R-:W-:Y:S01]  /*9de0*/  F2FP.BF16.PACK_AB R75, R154, R120 ;  /* 0x000000789a4b723e */ /* 0x002fe200000010ff */
[----:B------:R-:W-:Y:S02]  /*9df0*/  FFMA.FTZ R2, R128, c[0x0][0x2d0], -R148 ;  /* 0x0000b40080027a23 */ /* 0x000fe40000010894 */
[----:B------:R-:W-:Y:S02]  /*9e00*/  IMAD.MOV.U32 R128, RZ, RZ, R92 ;  /* 0x000000ffff807224 */ /* 0x000fe400078e005c */
[----:B------:R-:W1:Y:S03]  /*9e10*/  LDSM.16.MT88.4 R92, [R200+0x6800] ;  /* 0x00680000c85c783b */ /* 0x000e660000004200 */
[----:B------:R5:W-:Y:S01]  /*9e20*/  MUFU.EX2 R153, R2 ;  /* 0x0000000200997308 */ /* 0x000be20000000800 */
[C---:B--2---:R-:W-:Y:S03]  /*9e30*/  HMMA.16816.F32.BF16 R4, R72.reuse, R76, R4 ;  /* 0x0000004c4804723c */ /* 0x044fe60000041804 */
[--C-:B------:R-:W-:Y:S02]  /*9e40*/  FFMA.FTZ R0, R128, c[0x0][0x2d0], -R149.reuse ;  /* 0x0000b40080007a23 */ /* 0x100fe40000010895 */
[----:B------:R-:W-:Y:S03]  /*9e50*/  FFMA.FTZ R148, R242, c[0x0][0x2d0], -R148 ;  /* 0x0000b400f2947a23 */ /* 0x000fe60000010894 */
[C---:B------:R-:W-:Y:S01]  /*9e60*/  HMMA.16816.F32.BF16 R8, R72.reuse, R78, R8 ;  /* 0x0000004e4808723c */ /* 0x040fe20000041808 */
[----:B------:R-:W2:Y:S01]  /*9e70*/  LDSM.16.MT88.4 R76, [R204+0x6800] ;  /* 0x00680000cc4c783b */ /* 0x000ea20000004200 */
[----:B------:R4:W-:Y:S06]  /*9e80*/  MUFU.EX2 R128, R0 ;  /* 0x0000000000807308 */ /* 0x0009ec0000000800 */
[C---:B------:R-:W-:Y:S04]  /*9e90*/  HMMA.16816.F32.BF16 R12, R72.reuse, R80, R12 ;  /* 0x00000050480c723c */ /* 0x040fe8000004180c */
[----:B------:R-:W-:Y:S01]  /*9ea0*/  MUFU.EX2 R148, R148 ;  /* 0x0000009400947308 */ /* 0x000fe20000000800 */
[----:B-----5:R-:W-:Y:S03]  /*9eb0*/  FADD.FTZ R2, R136, R98 ;  /* 0x0000006288027221 */ /* 0x020fe60000010000 */
[C---:B------:R-:W-:Y:S01]  /*9ec0*/  HMMA.16816.F32.BF16 R16, R72.reuse, R82, R16 ;  /* 0x000000524810723c */ /* 0x040fe20000041810 */
[----:B------:R-:W5:Y:S03]  /*9ed0*/  LDSM.16.MT88.4 R80, [R203+0x6800] ;  /* 0x00680000cb50783b */ /* 0x000f660000004200 */
[----:B------:R-:W-:Y:S02]  /*9ee0*/  FADD.FTZ R2, R133, R2 ;  /* 0x0000000285027221 */ /* 0x000fe40000010000 */
[----:B------:R-:W-:Y:S02]  /*9ef0*/  MUFU.EX2 R136, R70 ;  /* 0x0000004600887308 */ /* 0x000fe40000000800 */
[C---:B---3--:R-:W-:Y:S04]  /*9f00*/  HMMA.16816.F32.BF16 R20, R72.reuse, R84, R20 ;  /* 0x000000544814723c */ /* 0x048fe80000041814 */
[----:B----4-:R-:W-:Y:S04]  /*9f10*/  FFMA.FTZ R0, R150, c[0x0][0x2d0], -R149 ;  /* 0x0000b40096007a23 */ /* 0x010fe80000010895 */
[C---:B------:R-:W-:Y:S01]  /*9f20*/  HMMA.16816.F32.BF16 R24, R72.reuse, R86, R24 ;  /* 0x000000564818723c */ /* 0x040fe20000041818 */
[----:B------:R-:W3:Y:S01]  /*9f30*/  LDSM.16.MT88.4 R84, [R206+0x6800] ;  /* 0x00680000ce54783b */ /* 0x000ee20000004200 */
[----:B------:R-:W-:Y:S06]  /*9f40*/  MUFU.EX2 R70, R100 ;  /* 0x0000006400467308 */ /* 0x000fec0000000800 */
[C---:B------:R-:W-:Y:S04]  /*9f50*/  HMMA.16816.F32.BF16 R28, R72.reuse, R88, R28 ;  /* 0x00000058481c723c */ /* 0x040fe8000004181c */
[----:B------:R4:W-:Y:S04]  /*9f60*/  MUFU.EX2 R150, R0 ;  /* 0x0000000000967308 */ /* 0x0009e80000000800 */
[C---:B------:R-:W-:Y:S01]  /*9f70*/  HMMA.16816.F32.BF16 R32, R72.reuse, R90, R32 ;  /* 0x0000005a4820723c */ /* 0x040fe20000041820 */
[----:B------:R-:W-:Y:S07]  /*9f80*/  LDSM.16.MT88.4 R88, [R203+0x3000] ;  /* 0x00300000cb58783b */ /* 0x000fee0000004200 */
[C---:B-1----:R-:W-:Y:S08]  /*9f90*/  HMMA.16816.F32.BF16 R36, R72.reuse, R92, R36 ;  /* 0x0000005c4824723c */ /* 0x042ff00000041824 */
[C---:B------:R-:W-:Y:S01]  /*9fa0*/  HMMA.16816.F32.BF16 R40, R72.reuse, R94, R40 ;  /* 0x0000005e4828723c */ /* 0x040fe20000041828 */
[----:B------:R-:W-:Y:S03]  /*9fb0*/  LDSM.16.MT88.4 R92, [R206+0x3000] ;  /* 0x00300000ce5c783b */ /* 0x000fe60000004200 */
[----:B----4-:R-:W-:Y:S02]  /*9fc0*/  FADD.FTZ R0, R137, R3 ;  /* 0x0000000389007221 */ /* 0x010fe40000010000 */
[--C-:B------:R-:W-:Y:S02]  /*9fd0*/  FFMA.FTZ R3, R135, c[0x0][0x2d0], -R149.reuse ;  /* 0x0000b40087037a23 */ /* 0x100fe40000010895 */
[C---:B--2---:R-:W-:Y:S02]  /*9fe0*/  HMMA.16816.F32.BF16 R44, R72.reuse, R76, R44 ;  /* 0x0000004c482c723c */ /* 0x044fe4000004182c */
[----:B------:R1:W2:Y:S02]  /*9ff0*/  MUFU.EX2 R137, R3 ;  /* 0x0000000300897308 */ /* 0x0002a40000000800 */
[----:B------:R-:W-:Y:S01]  /*a000*/  FADD.FTZ R0, R132, R0 ;  /* 0x0000000084007221 */ /* 0x000fe20000010000 */
[----:B------:R-:W-:Y:S01]  /*a010*/  MOV R132, R99 ;  /* 0x0000006300847202 */ /* 0x000fe20000000f00 */
[----:B------:R-:W-:Y:S01]  /*a020*/  FFMA.FTZ R149, R71, c[0x0][0x2d0], -R149 ;  /* 0x0000b40047957a23 */ /* 0x000fe20000010895 */
[----:B------:R-:W-:Y:S01]  /*a030*/  LDSM.16.MT88.4 R96, [R204+0x7000] ;  /* 0x00700000cc60783b */ /* 0x000fe20000004200 */
[C---:B------:R-:W-:Y:S04]  /*a040*/  HMMA.16816.F32.BF16 R48, R72.reuse, R78, R48 ;  /* 0x0000004e4830723c */ /* 0x040fe80000041830 */
[----:B------:R-:W4:Y:S01]  /*a050*/  MUFU.EX2 R71, R101 ;  /* 0x0000006500477308 */ /* 0x000f220000000800 */
[----:B------:R-:W-:Y:S02]  /*a060*/  FADD.FTZ R0, R119, R0 ;  /* 0x0000000077007221 */ /* 0x000fe40000010000 */
[----:B------:R-:W4:Y:S01]  /*a070*/  LDSM.16.MT88.4 R76, [R200+0x3000] ;  /* 0x00300000c84c783b */ /* 0x000f220000004200 */
[C---:B-----5:R-:W-:Y:S04]  /*a080*/  HMMA.16816.F32.BF16 R52, R72.reuse, R80, R52 ;  /* 0x000000504834723c */ /* 0x060fe80000041834 */
[----:B------:R-:W-:Y:S01]  /*a090*/  FADD.FTZ R2, R132, R2 ;  /* 0x0000000284027221 */ /* 0x000fe20000010000 */
[----:B------:R-:W-:Y:S01]  /*a0a0*/  F2FP.BF16.PACK_AB R132, R138, R139 ;  /* 0x0000008b8a84723e */ /* 0x000fe200000010ff */
[----:B------:R-:W5:Y:S02]  /*a0b0*/  MUFU.EX2 R149, R149 ;  /* 0x0000009500957308 */ /* 0x000f640000000800 */
[C---:B------:R-:W-:Y:S01]  /*a0c0*/  HMMA.16816.F32.BF16 R56, R72.reuse, R82, R56 ;  /* 0x000000524838723c */ /* 0x040fe20000041838 */
[----:B------:R-:W5:Y:S03]  /*a0d0*/  LDSM.16.MT88.4 R80, [R204+0x3000] ;  /* 0x00300000cc50783b */ /* 0x000f660000004200 */
[----:B-1----:R-:W-:Y:S01]  /*a0e0*/  FADD.FTZ R3, R110, R2 ;  /* 0x000000026e037221 */ /* 0x002fe20000010000 */
[----:B--2---:R-:W-:Y:S01]  /*a0f0*/  F2FP.BF16.PACK_AB R133, R136, R137 ;  /* 0x000000898885723e */ /* 0x004fe200000010ff */
[----:B------:R-:W-:Y:S02]  /*a100*/  FADD.FTZ R2, R111, R0 ;  /* 0x000000006f027221 */ /* 0x000fe40000010000 */
[C---:B---3--:R-:W-:Y:S04]  /*a110*/  HMMA.16816.F32.BF16 R60, R72.reuse, R84, R60 ;  /* 0x00000054483c723c */ /* 0x048fe8000004183c */
[----:B------:R-:W-:Y:S01]  /*a120*/  FADD.FTZ R0, R109, R3 ;  /* 0x000000036d007221 */ /* 0x000fe20000010000 */
[----:B----4-:R-:W-:Y:S01]  /*a130*/  F2FP.BF16.PACK_AB R134, R148, R71 ;  /* 0x000000479486723e */ /* 0x010fe200000010ff */
[----:B------:R-:W-:Y:S02]  /*a140*/  FADD.FTZ R2, R103, R2 ;  /* 0x0000000267027221 */ /* 0x000fe40000010000 */
[----:B------:R-:W-:Y:S01]  /*a150*/  HMMA.16816.F32.BF16 R64, R72, R86, R64 ;  /* 0x000000564840723c */ /* 0x000fe20000041840 */
[----:B------:R-:W1:Y:S03]  /*a160*/  LDSM.16.MT88.4 R84, [R200+0x7000] ;  /* 0x00700000c854783b */ /* 0x000e660000004200 */
[----:B------:R-:W-:Y:S02]  /*a170*/  FADD.FTZ R0, R102, R0 ;  /* 0x0000000066007221 */ /* 0x000fe40000010000 */
[----:B------:R-:W-:Y:S01]  /*a180*/  FADD.FTZ R2, R108, R2 ;  /* 0x000000026c027221 */ /* 0x000fe20000010000 */
[----:B------:R-:W-:Y:S01]  /*a190*/  F2FP.BF16.PACK_AB R72, R152, R153 ;  /* 0x000000999848723e */ /* 0x000fe200000010ff */
[----:B------:R-:W-:Y:S01]  /*a1a0*/  FADD.FTZ R0, R118, R0 ;  /* 0x0000000076007221 */ /* 0x000fe20000010000 */
[----:B------:R-:W-:Y:S01]  /*a1b0*/  F2FP.BF16.PACK_AB R73, R130, R131 ;  /* 0x000000838249723e */ /* 0x000fe200000010ff */
[----:B------:R-:W-:Y:S02]  /*a1c0*/  LDSM.16.MT88.4 R100, [R206+0x3800] ;  /* 0x00380000ce64783b */ /* 0x000fe40000004200 */
[----:B------:R-:W-:Y:S01]  /*a1d0*/  F2FP.BF16.PACK_AB R74, R151, R129 ;  /* 0x00000081974a723e */ /* 0x000fe200000010ff */
[----:B------:R-:W-:Y:S01]  /*a1e0*/  FADD.FTZ R2, R117, R2 ;  /* 0x0000000275027221 */ /* 0x000fe20000010000 */
[----:B------:R-:W-:Y:S01]  /*a1f0*/  F2FP.BF16.PACK_AB R75, R150, R128 ;  /* 0x00000080964b723e */ /* 0x000fe200000010ff */
[----:B------:R-:W-:Y:S01]  /*a200*/  FADD.FTZ R0, R116, R0 ;  /* 0x0000000074007221 */ /* 0x000fe20000010000 */
[----:B-----5:R-:W-:Y:S01]  /*a210*/  F2FP.BF16.PACK_AB R135, R149, R70 ;  /* 0x000000469587723e */ /* 0x020fe200000010ff */
[----:B------:R-:W-:Y:S01]  /*a220*/  FADD.FTZ R2, R237, R2 ;  /* 0x00000002ed027221 */ /* 0x000fe20000010000 */
[----:B------:R-:W-:Y:S01]  /*a230*/  LDSM.16.MT88.4 R108, [R200+0x7800] ;  /* 0x00780000c86c783b */ /* 0x000fe20000004200 */
[----:B------:R-:W-:Y:S02]  /*a240*/  FADD.FTZ R0, R235, R0 ;  /* 0x00000000eb007221 */ /* 0x000fe40000010000 */
[C---:B------:R-:W-:Y:S03]  /*a250*/  HMMA.16816.F32.BF16 R4, R72.reuse, R76, R4 ;  /* 0x0000004c4804723c */ /* 0x040fe60000041804 */
[----:B------:R-:W-:Y:S02]  /*a260*/  FADD.FTZ R0, R126, R0 ;  /* 0x000000007e007221 */ /* 0x000fe40000010000 */
[----:B------:R-:W-:Y:S01]  /*a270*/  LDSM.16.MT88.4 R116, [R204+0x7800] ;  /* 0x00780000cc74783b */ /* 0x000fe20000004200 */
[----:B------:R-:W-:Y:S02]  /*a280*/  FADD.FTZ R2, R234, R2 ;  /* 0x00000002ea027221 */ /* 0x000fe40000010000 */
[C---:B------:R-:W-:Y:S04]  /*a290*/  HMMA.16816.F32.BF16 R8, R72.reuse, R78, R8 ;  /* 0x0000004e4808723c */ /* 0x040fe80000041808 */
[----:B------:R-:W-:Y:S01]  /*a2a0*/  FADD.FTZ R2, R127, R2 ;  /* 0x000000027f027221 */ /* 0x000fe20000010000 */
[----:B------:R-:W2:Y:S01]  /*a2b0*/  LDSM.16.MT88.4 R76, [R203+0x7000] ;  /* 0x00700000cb4c783b */ /* 0x000ea20000004200 */
[----:B------:R-:W-:Y:S02]  /*a2c0*/  FADD.FTZ R0, R125, R0 ;  /* 0x000000007d007221 */ /* 0x000fe40000010000 */
[C---:B------:R-:W-:Y:S04]  /*a2d0*/  HMMA.16816.F32.BF16 R12, R72.reuse, R80, R12 ;  /* 0x00000050480c723c */ /* 0x040fe8000004180c */
[----:B------:R-:W-:Y:S02]  /*a2e0*/  FADD.FTZ R2, R124, R2 ;  /* 0x000000027c027221 */ /* 0x000fe40000010000 */
[----:B------:R-:W-:Y:S01]  /*a2f0*/  LDSM.16.MT88.4 R124, [R203+0x7800] ;  /* 0x00780000cb7c783b */ /* 0x000fe20000004200 */
[----:B------:R-:W-:Y:S01]  /*a300*/  FADD.FTZ R0, R106, R0 ;  /* 0x000000006a007221 */ /* 0x000fe20000010000 */
[C---:B------:R-:W-:Y:S04]  /*a310*/  HMMA.16816.F32.BF16 R16, R72.reuse, R82, R16 ;  /* 0x000000524810723c */ /* 0x040fe80000041810 */
[----:B------:R-:W-:Y:S02]  /*a320*/  FADD.FTZ R2, R193, R2 ;  /* 0x00000002c1027221 */ /* 0x000fe40000010000 */
[----:B------:R-:W3:Y:S01]  /*a330*/  LDSM.16.MT88.4 R80, [R206+0x7000] ;  /* 0x00700000ce50783b */ /* 0x000ee20000004200 */
[----:B------:R-:W-:Y:S01]  /*a340*/  FADD.FTZ R0, R107, R0 ;  /* 0x000000006b007221 */ /* 0x000fe20000010000 */
[C---:B------:R-:W-:Y:S04]  /*a350*/  HMMA.16816.F32.BF16 R20, R72.reuse, R88, R20 ;  /* 0x000000584814723c */ /* 0x040fe80000041814 */
[----:B------:R-:W-:Y:S02]  /*a360*/  FADD.FTZ R2, R105, R2 ;  /* 0x0000000269027221 */ /* 0x000fe40000010000 */
[----:B------:R-:W-:Y:S02]  /*a370*/  FADD.FTZ R0, R104, R0 ;  /* 0x0000000068007221 */ /* 0x000fe40000010000 */
[C---:B------:R-:W-:Y:S01]  /*a380*/  HMMA.16816.F32.BF16 R24, R72.reuse, R90, R24 ;  /* 0x0000005a4818723c */ /* 0x040fe20000041818 */
[----:B------:R-:W-:Y:S03]  /*a390*/  LDSM.16.MT88.4 R88, [R204+0x3800] ;  /* 0x00380000cc58783b */ /* 0x000fe60000004200 */
[----:B------:R-:W-:Y:S02]  /*a3a0*/  FADD.FTZ R2, R163, R2 ;  /* 0x00000002a3027221 */ /* 0x000fe40000010000 */
[----:B------:R-:W-:Y:S02]  /*a3b0*/  FADD.FTZ R0, R162, R0 ;  /* 0x00000000a2007221 */ /* 0x000fe40000010000 */
[C---:B------:R-:W-:Y:S04]  /*a3c0*/  HMMA.16816.F32.BF16 R28, R72.reuse, R92, R28 ;  /* 0x0000005c481c723c */ /* 0x040fe8000004181c */
[----:B------:R-:W-:Y:S02]  /*a3d0*/  FADD.FTZ R2, R160, R2 ;  /* 0x00000002a0027221 */ /* 0x000fe40000010000 */
[----:B------:R-:W-:Y:S02]  /*a3e0*/  FADD.FTZ R0, R114, R0 ;  /* 0x0000000072007221 */ /* 0x000fe40000010000 */
[C---:B------:R-:W-:Y:S01]  /*a3f0*/  HMMA.16816.F32.BF16 R32, R72.reuse, R94, R32 ;  /* 0x0000005e4820723c */ /* 0x040fe20000041820 */
[----:B------:R-:W-:Y:S03]  /*a400*/  LDSM.16.MT88.4 R92, [R203+0x3800] ;  /* 0x00380000cb5c783b */ /* 0x000fe60000004200 */
[----:B------:R-:W-:Y:S02]  /*a410*/  FADD.FTZ R2, R161, R2 ;  /* 0x00000002a1027221 */ /* 0x000fe40000010000 */
[----:B------:R-:W-:Y:S02]  /*a420*/  FADD.FTZ R0, R115, R0 ;  /* 0x0000000073007221 */ /* 0x000fe40000010000 */
[C---:B-1----:R-:W-:Y:S04]  /*a430*/  HMMA.16816.F32.BF16 R36, R72.reuse, R84, R36 ;  /* 0x000000544824723c */ /* 0x042fe80000041824 */
[----:B------:R-:W-:Y:S02]  /*a440*/  FADD.FTZ R2, R113, R2 ;  /* 0x0000000271027221 */ /* 0x000fe40000010000 */
[----:B------:R-:W-:Y:S02]  /*a450*/  FADD.FTZ R0, R112, R0 ;  /* 0x0000000070007221 */ /* 0x000fe40000010000 */
[C---:B------:R-:W-:Y:S01]  /*a460*/  HMMA.16816.F32.BF16 R40, R72.reuse, R86, R40 ;  /* 0x000000564828723c */ /* 0x040fe20000041828 */
[----:B------:R-:W1:Y:S03]  /*a470*/  LDSM.16.MT88.4 R84, [R200+0x3800] ;  /* 0x00380000c854783b */ /* 0x000e660000004200 */
[----:B------:R-:W-:Y:S02]  /*a480*/  FADD.FTZ R2, R159, R2 ;  /* 0x000000029f027221 */ /* 0x000fe40000010000 */
[----:B------:R-:W-:Y:S02]  /*a490*/  FADD.FTZ R0, R158, R0 ;  /* 0x000000009e007221 */ /* 0x000fe40000010000 */
[C---:B------:R-:W-:Y:S04]  /*a4a0*/  HMMA.16816.F32.BF16 R44, R72.reuse, R96, R44 ;  /* 0x00000060482c723c */ /* 0x040fe8000004182c */
[----:B------:R-:W-:Y:S02]  /*a4b0*/  FADD.FTZ R2, R156, R2 ;  /* 0x000000029c027221 */ /* 0x000fe40000010000 */
[----:B------:R-:W-:Y:S02]  /*a4c0*/  FADD.FTZ R0, R123, R0 ;  /* 0x000000007b007221 */ /* 0x000fe40000010000 */
[C---:B------:R-:W-:Y:S04]  /*a4d0*/  HMMA.16816.F32.BF16 R48, R72.reuse, R98, R48 ;  /* 0x000000624830723c */ /* 0x040fe80000041830 */
[----:B------:R-:W-:Y:S02]  /*a4e0*/  FADD.FTZ R2, R157, R2 ;  /* 0x000000029d027221 */ /* 0x000fe40000010000 */
[----:B------:R-:W-:Y:S02]  /*a4f0*/  FADD.FTZ R0, R122, R0 ;  /* 0x000000007a007221 */ /* 0x000fe40000010000 */
[C---:B--2---:R-:W-:Y:S04]  /*a500*/  HMMA.16816.F32.BF16 R52, R72.reuse, R76, R52 ;  /* 0x0000004c4834723c */ /* 0x044fe80000041834 */
[----:B------:R-:W-:Y:S02]  /*a510*/  FADD.FTZ R2, R121, R2 ;  /* 0x0000000279027221 */ /* 0x000fe40000010000 */
[----:B------:R-:W-:Y:S02]  /*a520*/  FADD.FTZ R0, R120, R0 ;  /* 0x0000000078007221 */ /* 0x000fe40000010000 */
[C---:B------:R-:W-:Y:S04]  /*a530*/  HMMA.16816.F32.BF16 R56, R72.reuse, R78, R56 ;  /* 0x0000004e4838723c */ /* 0x040fe80000041838 */
[----:B------:R-:W-:Y:S02]  /*a540*/  FADD.FTZ R2, R155, R2 ;  /* 0x000000029b027221 */ /* 0x000fe40000010000 */
[----:B------:R-:W-:Y:S02]  /*a550*/  FADD.FTZ R0, R154, R0 ;  /* 0x000000009a007221 */ /* 0x000fe40000010000 */
[C---:B---3--:R-:W-:Y:S04]  /*a560*/  HMMA.16816.F32.BF16 R60, R72.reuse, R80, R60 ;  /* 0x00000050483c723c */ /* 0x048fe8000004183c */
[----:B------:R-:W-:Y:S02]  /*a570*/  FADD.FTZ R2, R153, R2 ;  /* 0x0000000299027221 */ /* 0x000fe40000010000 */
[----:B------:R-:W-:Y:S02]  /*a580*/  FADD.FTZ R0, R131, R0 ;  /* 0x0000000083007221 */ /* 0x000fe40000010000 */
[----:B------:R-:W-:Y:S04]  /*a590*/  HMMA.16816.F32.BF16 R64, R72, R82, R64 ;  /* 0x000000524840723c */ /* 0x000fe80000041840 */
[----:B------:R-:W-:Y:S02]  /*a5a0*/  FADD.FTZ R2, R152, R2 ;  /* 0x0000000298027221 */ /* 0x000fe40000010000 */
[----:B------:R-:W-:Y:S02]  /*a5b0*/  FADD.FTZ R0, R130, R0 ;  /* 0x0000000082007221 */ /* 0x000fe40000010000 */
[C---:B-1----:R-:W-:Y:S01]  /*a5c0*/  HMMA.16816.F32.BF16 R72, R132.reuse, R84, R4 ;  /* 0x000000548448723c */ /* 0x042fe20000041804 */
[----:B------:R-:W1:Y:S04]  /*a5d0*/  LDSM.16.MT88.4 R4, [R206+0x7800] ;  /* 0x00780000ce04783b */ /* 0x000e680000004200 */
[----:B------:R-:W-:Y:S02]  /*a5e0*/  FADD.FTZ R2, R129, R2 ;  /* 0x0000000281027221 */ /* 0x000fe40000010000 */
[----:B------:R-:W-:Y:S01]  /*a5f0*/  FADD.FTZ R0, R128, R0 ;  /* 0x0000000080007221 */ /* 0x000fe20000010000 */
[C---:B------:R-:W-:Y:S04]  /*a600*/  HMMA.16816.F32.BF16 R76, R132.reuse, R86, R8 ;  /* 0x00000056844c723c */ /* 0x040fe80000041808 */
        /* <DEDUP_REMOVED lines=10> */
[----:B------:R-:W-:Y:S01]  /*a6b0*/  FADD.FTZ R0, R70, R3 ;  /* 0x0000000346007221 */ /* 0x000fe20000010000 */
[----:B------:R-:W-:Y:S01]  /*a6c0*/  MOV R70, R68 ;  /* 0x0000004400467202 */ /* 0x000fe20000000f00 */
[C---:B------:R-:W-:Y:S04]  /*a6d0*/  HMMA.16816.F32.BF16 R92, R132.reuse, R94, R24 ;  /* 0x0000005e845c723c */ /* 0x040fe80000041818 */
[----:B------:R-:W-:Y:S01]  /*a6e0*/  FADD.FTZ R2, R148, R2 ;  /* 0x0000000294027221 */ /* 0x000fe20000010000 */
[----:B------:R-:W-:Y:S01]  /*a6f0*/  MOV R3, R69 ;  /* 0x0000004500037202 */ /* 0x000fe20000000f00 */
[----:B------:R-:W-:Y:S02]  /*a700*/  FADD.FTZ R0, R149, R0 ;  /* 0x0000000095007221 */ /* 0x000fe40000010000 */
[C---:B------:R-:W-:Y:S01]  /*a710*/  HMMA.16816.F32.BF16 R96, R132.reuse, R100, R28 ;  /* 0x000000648460723c */ /* 0x040fe2000004181c */
[----:B------:R2:W-:Y:S04]  /*a720*/  STL [R1+0x4], R2 ;  /* 0x0000040201007387 */ /* 0x0005e80000100800 */
[----:B------:R2:W-:Y:S03]  /*a730*/  STL [R1+0x10], R0 ;  /* 0x0000100001007387 */ /* 0x0005e60000100800 */
        /* <DEDUP_REMOVED lines=8> */
[----:B------:R-:W-:Y:S01]  /*a7c0*/  HMMA.16816.F32.BF16 R132, R132, R6, R64 ;  /* 0x000000068484723c */ /* 0x000fe20000041840 */
[----:B--2---:R-:W-:-:S07]  /*a7d0*/  @P0 BRA `(.L_x_444) ;  /* 0xffffb77000000947 */ /* 0x004fce000383ffff */
.L_x_443:
[----:B------:R-:W-:-:S13]  /*a7e0*/  ISETP.GE.AND P0, PT, R229, RZ, PT ;  /* 0x000000ffe500720c */ /* 0x000fda0003f06270 */
[----:B------:R-:W-:Y:S05]  /*a7f0*/  @!P0 BRA `(.L_x_445) ;  /* 0x00003f7000008947 */ /* 0x000fea0003800000 */
[----:B------:R-:W-:Y:S02]  /*a800*/  MOV R71, R68 ;  /* 0x0000004400477202 */ /* 0x000fe40000000f00 */
[----:B------:R-:W-:Y:S02]  /*a810*/  MOV R70, R69 ;  /* 0x0000004500467202 */ /* 0x000fe40000000f00 */
.L_x_446:
[----:B------:R-:W2:Y:S01]  /*a820*/  LDL.64 R38, [R1+0x20] ;  /* 0x0000200001267983 */ /* 0x000ea20000100a00 */
[----:B------:R-:W-:Y:S04]  /*a830*/  DEPBAR.LE SB0, 0x0 ;  /* 0x000080000000791a */ /* 0x000fe80000000000 */
[----:B------:R-:W-:Y:S01]  /*a840*/  WARPSYNC 0xffffffff ;  /* 0xffffffff00007948 */ /* 0x000fe20003800000 */
[----:B------:R-:W3:Y:S01]  /*a850*/  LDL R37, [R1+0x28] ;  /* 0x0000280001257983 */ /* 0x000ee20000100800 */
[----:B-1----:R-:W-:Y:S01]  /*a860*/  SHF.R.S32.HI R0, RZ, 0x1f, R229 ;  /* 0x0000001fff007819 */ /* 0x002fe200000114e5 */
[C---:B------:R-:W-:Y:S01]  /*a870*/  IMAD.WIDE.U32 R2, R229.reuse, c[0x0][0x208], RZ ;  /* 0x00008200e5027a25 */ /* 0x040fe200078e00ff */
[----:B------:R-:W-:Y:S01]  /*a880*/  MOV R230, 0x6 ;  /* 0x0000000600e67802 */ /* 0x000fe20000000f00 */
[----:B------:R-:W4:Y:S02]  /*a890*/  LDL.64 R46, [R1+0x8] ;  /* 0x00000800012e7983 */ /* 0x000f240000100a00 */
[----:B------:R-:W-:Y:S01]  /*a8a0*/  IMAD R0, R0, c[0x0][0x208], RZ ;  /* 0x0000820000007a24 */ /* 0x000fe200078e02ff */
[C---:B------:R-:W-:Y:S03]  /*a8b0*/  SHF.L.U32 R36, R2.reuse, 0x7, RZ ;  /* 0x0000000702247819 */ /* 0x040fe600000006ff */
[----:B------:R-:W-:Y:S01]  /*a8c0*/  BAR.SYNC.DEFER_BLOCKING 0x0 ;  /* 0x0000000000007b1d */ /* 0x000fe20000010000 */
[----:B------:R-:W-:Y:S05]  /*a8d0*/  IMAD R0, R229, c[0x0][0x20c], R0 ;  /* 0x00008300e5007a24 */ /* 0x000fea00078e0200 */
[----:B------:R-:W-:Y:S04]  /*a8e0*/  IADD3 R3, R3, R0, RZ ;  /* 0x0000000003037210 */ /* 0x000fe80007ffe0ff */
[----:B------:R-:W-:Y:S01]  /*a8f0*/  SHF.L.U64.HI R2, R2, 0x7, R3 ;  /* 0x0000000702027819 */ /* 0x000fe20000010203 */
[----:B------:R-:W1:Y:S08]  /*a900*/  LDSM.16.M88.4 R8, [R201] ;  /* 0x00000000c908783b */ /* 0x000e700000000200 */
[----:B------:R-:W5:Y:S08]  /*a910*/  LDSM.16.M88.4 R16, [R201+0x800] ;  /* 0x00080000c910783b */ /* 0x000f700000000200 */
[----:B------:R-:W5:Y:S08]  /*a920*/  LDSM.16.M88.4 R24, [R201+0x1000] ;  /* 0x00100000c918783b */ /* 0x000f700000000200 */
[----:B------:R-:W5:Y:S08]  /*a930*/  LDSM.16.M88.4 R32, [R201+0x1800] ;  /* 0x00180000c920783b */ /* 0x000f700000000200 */
[----:B------:R-:W2:Y:S01]  /*a940*/  LDSM.16.M88.4 R40, [R201+0x2000] ;  /* 0x00200000c928783b */ /* 0x000ea20000000200 */
        /* <DEDUP_REMOVED lines=11> */
[----:B------:R-:W1:Y:S01]  /*aa00*/  LDSM.16.M88.4 R152, [R221] ;  /* 0x00000000dd98783b */ /* 0x000e620000000200 */
[C---:B------:R-:W-:Y:S07]  /*aa10*/  HMMA.16816.F32.BF16 R28, R140.reuse, R32, RZ ;  /* 0x000000208c1c723c */ /* 0x040fee00000418ff */
[----:B------:R-:W1:Y:S01]  /*aa20*/  LDSM.16.M88.4 R156, [R220] ;  /* 0x00000000dc9c783b */ /* 0x000e620000000200 */
[C---:B------:R-:W-:Y:S07]  /*aa30*/  HMMA.16816.F32.BF16 R32, R140.reuse, R34, RZ ;  /* 0x000000228c20723c */ /* 0x040fee00000418ff */
[----:B------:R-:W1:Y:S08]  /*aa40*/  LDSM.16.M88.4 R160, [R219] ;  /* 0x00000000dba0783b */ /* 0x000e700000000200 */
[----:B------:R-:W1:Y:S08]  /*aa50*/  LDSM.16.M88.4 R168, [R218] ;  /* 0x00000000daa8783b */ /* 0x000e700000000200 */
[----:B------:R-:W1:Y:S08]  /*aa60*/  LDSM.16.M88.4 R192, [R217] ;  /* 0x00000000d9c0783b */ /* 0x000e700000000200 */
[----:B------:R-:W1:Y:S01]  /*aa70*/  LDSM.16.M88.4 R196, [R216] ;  /* 0x00000000d8c4783b */ /* 0x000e620000000200 */
[----:B--2---:R-:W-:Y:S04]  /*aa80*/  IADD3 R0, P1, R36, R38, RZ ;  /* 0x0000002624007210 */ /* 0x004fe80007f3e0ff */
[----:B------:R-:W-:Y:S02]  /*aa90*/  LEA R44, P0, R0, c[0x0][0x1f8], 0x1 ;  /* 0x00007e00002c7a11 */ /* 0x000fe400078008ff */
[----:B---3--:R-:W-:Y:S04]  /*aaa0*/  IADD3.X R3, R2, R37, RZ, P1, !PT ;  /* 0x0000002502037210 */ /* 0x008fe80000ffe4ff */
[----:B------:R-:W-:Y:S02]  /*aab0*/  LEA.HI.X R45, R0, c[0x0][0x1fc], R3, 0x1, P0 ;  /* 0x00007f00002d7a11 */ /* 0x000fe400000f0c03 */
[----:B----4-:R-:W-:Y:S02]  /*aac0*/  ISETP.GE.AND P0, PT, R46, c[0x0][0x1d4], PT ;  /* 0x000075002e007a0c */ /* 0x010fe40003f06270 */
[----:B------:R-:W-:Y:S02]  /*aad0*/  IADD3 R0, P3, P2, R36, 0x40, R38 ;  /* 0x0000004024007810 */ /* 0x000fe40007a7e026 */
[----:B------:R-:W-:Y:S02]  /*aae0*/  MOV R3, c[0x0][0x208] ;  /* 0x0000820000037a02 */ /* 0x000fe40000000f00 */
[----:B------:R-:W-:Y:S02]  /*aaf0*/  LEA R54, P1, R0, c[0x0][0x1f8], 0x1 ;  /* 0x00007e0000367a11 */ /* 0x000fe400078208ff */
[----:B------:R-:W-:Y:S02]  /*ab00*/  IADD3.X R2, R2, RZ, R37, P3, P2 ;  /* 0x000000ff02027210 */ /* 0x000fe40001fe4425 */
[C---:B------:R-:W-:Y:S01]  /*ab10*/  HMMA.16816.F32.BF16 R36, R140.reuse, R40, RZ ;  /* 0x000000288c24723c */ /* 0x040fe200000418ff */
[C---:B------:R-:W-:Y:S02]  /*ab20*/  SHF.L.U32 R60, R3.reuse, 0x6, RZ ;  /* 0x00000006033c7819 */ /* 0x040fe400000006ff */
[----:B------:R-:W-:Y:S01]  /*ab30*/  @!PT LDS RZ, [RZ] ;  /* 0x00000000fffff984 */ /* 0x000fe20000000800 */
[----:B------:R-:W-:Y:S01]  /*ab40*/  @!PT LDS RZ, [RZ] ;  /* 0x00000000fffff984 */ /* 0x000fe20000000800 */
[----:B------:R-:W-:Y:S01]  /*ab50*/  @!PT LDS RZ, [RZ] ;  /* 0x00000000fffff984 */ /* 0x000fe20000000800 */
[----:B------:R1:W-:Y:S01]  /*ab60*/  LDGSTS.E.BYPASS.LTC128B.128 [R228+0x100], [R44.64], !P0 ;  /* 0x001000002ce47fae */ /* 0x0003e2000c101d46 */
[----:B------:R-:W-:Y:S02]  /*ab70*/  LEA.HI.X R55, R0, c[0x0][0x1fc], R2, 0x1, P1 ;  /* 0x00007f0000377a11 */ /* 0x000fe400008f0c02 */
[----:B------:R-:W-:Y:S02]  /*ab80*/  IADD3 R2, P1, R44, R60, RZ ;  /* 0x0000003c2c027210 */ /* 0x000fe40007f3e0ff */
[C---:B------:R-:W-:Y:S01]  /*ab90*/  HMMA.16816.F32.BF16 R40, R140.reuse, R42, RZ ;  /* 0x0000002a8c28723c */ /* 0x040fe200000418ff */
[----:B------:R-:W-:Y:S02]  /*aba0*/  SHF.L.U64.HI R0, R3, R230, c[0x0][0x20c] ;  /* 0x0000830003007619 */ /* 0x000fe400000102e6 */
[----:B------:R2:W-:Y:S01]  /*abb0*/  LDGSTS.E.BYPASS.LTC128B.128 [R228+0x4100], [R54.64], !P6 ;  /* 0x0410000036e47fae */ /* 0x0005e2000f101d46 */
[----:B------:R-:W-:Y:S02]  /*abc0*/  IADD3 R52, P2, R2, R60, RZ ;  /* 0x0000003c02347210 */ /* 0x000fe40007f5e0ff */
[----:B------:R-:W-:Y:S02]  /*abd0*/  IADD3.X R3, R45, R0, RZ, P1, !PT ;  /* 0x000000002d037210 */ /* 0x000fe40000ffe4ff */
[----:B------:R-:W-:Y:S03]  /*abe0*/  IADD3 R60, P1, R52, R60, RZ ;  /* 0x0000003c343c7210 */ /* 0x000fe60007f3e0ff */
[----:B------:R3:W-:Y:S01]  /*abf0*/  LDGSTS.E.BYPASS.LTC128B.128 [R228+0x1100], [R2.64], !P0 ;  /* 0x0110000002e47fae */ /* 0x0007e2000c101d46 */
[-C--:B------:R-:W-:Y:S04]  /*ac00*/  IADD3.X R53, R3, R0.reuse, RZ, P2, !PT ;  /* 0x0000000003357210 */ /* 0x080fe800017fe4ff */
[----:B------:R-:W-:Y:S02]  /*ac10*/  IADD3.X R61, R53, R0, RZ, P1, !PT ;  /* 0x00000000353d7210 */ /* 0x000fe40000ffe4ff */
[C---:B------:R-:W-:Y:S01]  /*ac20*/  ISETP.GT.AND P1, PT, R229.reuse, RZ, PT ;  /* 0x000000ffe500720c */ /* 0x040fe20003f24270 */
[----:B------:R3:W-:Y:S01]  /*ac30*/  LDGSTS.E.BYPASS.LTC128B.128 [R228+0x5100], [R2.64+0x80], !P6 ;  /* 0x0510008002e47fae */ /* 0x0007e2000f101d46 */
[----:B------:R-:W-:Y:S01]  /*ac40*/  IADD3 R229, R229, -0x1, RZ ;  /* 0xffffffffe5e57810 */ /* 0x000fe20007ffe0ff */
[C---:B-1----:R-:W-:Y:S06]  /*ac50*/  HMMA.16816.F32.BF16 R44, R140.reuse, R48, RZ ;  /* 0x000000308c2c723c */ /* 0x042fec00000418ff */
[----:B------:R2:W-:Y:S02]  /*ac60*/  LDGSTS.E.BYPASS.LTC128B.128 [R228+0x2100], [R52.64], !P0 ;  /* 0x0210000034e47fae */ /* 0x0005e4000c101d46 */
[C---:B------:R-:W-:Y:S06]  /*ac70*/  HMMA.16816.F32.BF16 R48, R140.reuse, R50, RZ ;  /* 0x000000328c30723c */ /* 0x040fec00000418ff */
[----:B------:R2:W-:Y:S08]  /*ac80*/  LDGSTS.E.BYPASS.LTC128B.128 [R228+0x6100], [R52.64+0x80], !P6 ;  /* 0x0610008034e47fae */ /* 0x0005f0000f101d46 */
[----:B------:R5:W-:Y:S08]  /*ac90*/  LDGSTS.E.BYPASS.LTC128B.128 [R228+0x3100], [R60.64], !P0 ;  /* 0x031000003ce47fae */ /* 0x000bf0000c101d46 */
[----:B------:R5:W-:Y:S08]  /*aca0*/  LDGSTS.E.BYPASS.LTC128B.128 [R228+0x7100], [R60.64+0x80], !P6 ;  /* 0x071000803ce47fae */ /* 0x000bf0000f101d46 */
[----:B------:R-:W0:Y:S01]  /*acb0*/  LDGDEPBAR ;  /* 0x00000000000079af */ /* 0x000e220000000000 */
[C---:B--2---:R-:W-:Y:S08]  /*acc0*/  HMMA.16816.F32.BF16 R52, R140.reuse, R56, RZ ;  /* 0x000000388c34723c */ /* 0x044ff000000418ff */
        /* <DEDUP_REMOVED lines=8> */
[----:B------:R-:W2:Y:S07]  /*ad50*/  LDSM.16.M88.4 R148, [R205+0x800] ;  /* 0x00080000cd94783b */ /* 0x000eae0000000200 */
[C---:B------:R-:W-:Y:S08]  /*ad60*/  HMMA.16816.F32.BF16 R20, R144.reuse, R152, R20 ;  /* 0x000000989014723c */ /* 0x040ff00000041814 */
        /* <DEDUP_REMOVED lines=10> */
[----:B------:R-:W2:Y:S07]  /*ae10*/  LDSM.16.M88.4 R168, [R205+0x2800] ;  /* 0x00280000cda8783b */ /* 0x000eae0000000200 */
[C---:B------:R-:W-:Y:S08]  /*ae20*/  HMMA.16816.F32.BF16 R52, R144.reuse, R192, R52 ;  /* 0x000000c09034723c */ /* 0x040ff00000041834 */
[C---:B------:R-:W-:Y:S01]  /*ae30*/  HMMA.16816.F32.BF16 R56, R144.reuse, R194, R56 ;  /* 0x000000c29038723c */ /* 0x040fe20000041838 */
[----:B------:R-:W-:Y:S07]  /*ae40*/  LDSM.16.M88.4 R192, [R202+0x1000] ;  /* 0x00100000cac0783b */ /* 0x000fee0000000200 */
[C---:B------:R-:W-:Y:S08]  /*ae50*/  HMMA.16816.F32.BF16 R60, R144.reuse, R196, R60 ;  /* 0x000000c4903c723c */ /* 0x040ff0000004183c */
[----:B------:R-:W-:Y:S08]  /*ae60*/  HMMA.16816.F32.BF16 R64, R144, R198, R64 ;  /* 0x000000c69040723c */ /* 0x000ff00000041840 */
[C---:B-1----:R-:W-:Y:S08]  /*ae70*/  HMMA.16816.F32.BF16 R4, R164.reuse, R136, R4 ;  /* 0x00000088a404723c */ /* 0x042ff00000041804 */
[C---:B------:R-:W-:Y:S01]  /*ae80*/  HMMA.16816.F32.BF16 R8, R164.reuse, R138, R8 ;  /* 0x0000008aa408723c */ /* 0x040fe20000041808 */
[----:B------:R-:W1:Y:S07]  /*ae90*/  LDSM.16.M88.4 R136, [R205+0x3000] ;  /* 0x00300000cd88783b */ /* 0x000e6e0000000200 */
[C---:B--2---:R-:W-:Y:S08]  /*aea0*/  HMMA.16816.F32.BF16 R12, R164.reuse, R148, R12 ;  /* 0x00000094a40c723c */ /* 0x044ff0000004180c */
[C---:B------:R-:W-:Y:S01]  /*aeb0*/  HMMA.16816.F32.BF16 R16, R164.reuse, R150, R16 ;  /* 0x00000096a410723c */ /* 0x040fe20000041810 */
[----:B------:R-:W2:Y:S07]  /*aec0*/  LDSM.16.M88.4 R148, [R205+0x3800] ;  /* 0x00380000cd94783b */ /* 0x000eae0000000200 */
[C---:B----4-:R-:W-:Y:S08]  /*aed0*/  HMMA.16816.F32.BF16 R20, R164.reuse, R152, R20 ;  /* 0x00000098a414723c */ /* 0x050ff00000041814 */
[C---:B------:R-:W-:Y:S01]  /*aee0*/  HMMA.16816.F32.BF16 R24, R164.reuse, R154, R24 ;  /* 0x0000009aa418723c */ /* 0x040fe20000041818 */
[----:B------:R-:W4:Y:S07]  /*aef0*/  LDSM.16.M88.4 R152, [R202] ;  /* 0x00000000ca98783b */ /* 0x000f2e0000000200 */
[C---:B-----5:R-:W-:Y:S08]  /*af00*/  HMMA.16816.F32.BF16 R28, R164.reuse, R156, R28 ;  /* 0x0000009ca41c723c */ /* 0x060ff0000004181c */
[C---:B------:R-:W-:Y:S01]  /*af10*/  HMMA.16816.F32.BF16 R32, R164.reuse, R158, R32 ;  /* 0x0000009ea420723c */ /* 0x040fe20000041820 */
[----:B------:R-:W5:Y:S07]  /*af20*/  LDSM.16.M88.4 R156, [R202+0x800] ;  /* 0x00080000ca9c783b */ /* 0x000f6e0000000200 */
[C---:B------:R-:W-:Y:S08]  /*af30*/  HMMA.16816.F32.BF16 R36, R164.reuse, R160, R36 ;  /* 0x000000a0a424723c */ /* 0x040ff00000041824 */
[C---:B------:R-:W-:Y:S01]  /*af40*/  HMMA.16816.F32.BF16 R40, R164.reuse, R162, R40 ;  /* 0x000000a2a428723c */ /* 0x040fe20000041828 */
[----:B------:R-:W3:Y:S07]  /*af50*/  LDSM.16.M88.4 R160, [R202+0x1800] ;  /* 0x00180000caa0783b */ /* 0x000eee0000000200 */
[C---:B------:R-:W-:Y:S08]  /*af60*/  HMMA.16816.F32.BF16 R44, R164.reuse, R168, R44 ;  /* 0x000000a8a42c723c */ /* 0x040ff0000004182c */
[C---:B------:R-:W-:Y:S01]  /*af70*/  HMMA.16816.F32.BF16 R48, R164.reuse, R170, R48 ;  /* 0x000000aaa430723c */ /* 0x040fe20000041830 */
[----:B------:R-:W3:Y:S07]  /*af80*/  LDSM.16.M88.4 R168, [R202+0x2000] ;  /* 0x00200000caa8783b */ /* 0x000eee0000000200 */
[C---:B-1----:R-:W-:Y:S08]  /*af90*/  HMMA.16816.F32.BF16 R52, R164.reuse, R136, R52 ;  /* 0x00000088a434723c */ /* 0x042ff00000041834 */
[C---:B------:R-:W-:Y:S01]  /*afa0*/  HMMA.16816.F32.BF16 R56, R164.reuse, R138, R56 ;  /* 0x0000008aa438723c */ /* 0x040fe20000041838 */
[----:B------:R-:W1:Y:S07]  /*afb0*/  LDSM.16.M88.4 R136, [R202+0x2800] ;  /* 0x00280000ca88783b */ /* 0x000e6e0000000200 */
[C---:B--2---:R-:W-:Y:S08]  /*afc0*/  HMMA.16816.F32.BF16 R60, R164.reuse, R148, R60 ;  /* 0x00000094a43c723c */ /* 0x044ff0000004183c */
[----:B------:R-:W-:Y:S01]  /*afd0*/  HMMA.16816.F32.BF16 R64, R164, R150, R64 ;  /* 0x00000096a440723c */ /* 0x000fe20000041840 */
        /* <DEDUP_REMOVED lines=9> */
[----:B------:R-:W-:Y:S07]  /*b070*/  LDSM.16.M88.4 R192, [R201+0x5000] ;  /* 0x00500000c9c0783b */ /* 0x000fee0000000200 */
[C---:B---3--:R-:W-:Y:S08]  /*b080*/  HMMA.16816.F32.BF16 R28, R172.reuse, R160, R28 ;  /* 0x000000a0ac1c723c */ /* 0x048ff0000004181c */
        /* <DEDUP_REMOVED lines=9> */
[C---:B------:R-:W-:Y:S01]  /*b120*/  HMMA.16816.F32.BF16 R56, R172.reuse, R150, R56 ;  /* 0x00000096ac38723c */ /* 0x040fe20000041838 */
[----:B------:R-:W2:Y:S07]  /*b130*/  LDSM.16.M88.4 R148, [R201+0x6800] ;  /* 0x00680000c994783b */ /* 0x000eae0000000200 */
[C---:B----4-:R-:W-:Y:S08]  /*b140*/  HMMA.16816.F32.BF16 R60, R172.reuse, R152, R60 ;  /* 0x00000098ac3c723c */ /* 0x050ff0000004183c */
[----:B------:R-:W-:Y:S01]  /*b150*/  HMMA.16816.F32.BF16 R64, R172, R154, R64 ;  /* 0x0000009aac40723c */ /* 0x000fe20000041840 */
[----:B------:R-:W4:Y:S07]  /*b160*/  LDSM.16.M88.4 R152, [R201+0x7000] ;  /* 0x00700000c998783b */ /* 0x000f2e0000000200 */
[C---:B-----5:R-:W-:Y:S08]  /*b170*/  HMMA.16816.F32.BF16 R4, R176.reuse, R156, R4 ;  /* 0x0000009cb004723c */ /* 0x060ff00000041804 */
[C---:B------:R-:W-:Y:S01]  /*b180*/  HMMA.16816.F32.BF16 R8, R176.reuse, R158, R8 ;  /* 0x0000009eb008723c */ /* 0x040fe20000041808 */
[----:B------:R-:W5:Y:S07]  /*b190*/  LDSM.16.M88.4 R156, [R201+0x7800] ;  /* 0x00780000c99c783b */ /* 0x000f6e0000000200 */
[C---:B---3--:R-:W-:Y:S08]  /*b1a0*/  HMMA.16816.F32.BF16 R12, R176.reuse, R160, R12 ;  /* 0x000000a0b00c723c */ /* 0x048ff0000004180c */
[C---:B------:R-:W-:Y:S01]  /*b1b0*/  HMMA.16816.F32.BF16 R16, R176.reuse, R162, R16 ;  /* 0x000000a2b010723c */ /* 0x040fe20000041810 */
[----:B------:R-:W3:Y:S07]  /*b1c0*/  LDSM.16.M88.4 R160, [R215] ;  /* 0x00000000d7a0783b */ /* 0x000eee0000000200 */
[C---:B------:R-:W-:Y:S08]  /*b1d0*/  HMMA.16816.F32.BF16 R20, R176.reuse, R192, R20 ;  /* 0x000000c0b014723c */ /* 0x040ff00000041814 */
[C---:B------:R-:W-:Y:S01]  /*b1e0*/  HMMA.16816.F32.BF16 R24, R176.reuse, R194, R24 ;  /* 0x000000c2b018723c */ /* 0x040fe20000041818 */
        /* <DEDUP_REMOVED lines=9> */
[----:B------:R-:W2:Y:S07]  /*b280*/  LDSM.16.M88.4 R148, [R211] ;  /* 0x00000000d394783b */ /* 0x000eae0000000200 */
[C---:B----4-:R-:W-:Y:S08]  /*b290*/  HMMA.16816.F32.BF16 R52, R176.reuse, R152, R52 ;  /* 0x00000098b034723c */ /* 0x050ff00000041834 */
[C---:B------:R-:W-:Y:S01]  /*b2a0*/  HMMA.16816.F32.BF16 R56, R176.reuse, R154, R56 ;  /* 0x0000009ab038723c */ /* 0x040fe20000041838 */
[----:B------:R-:W4:Y:S07]  /*b2b0*/  LDSM.16.M88.4 R152, [R210] ;  /* 0x00000000d298783b */ /* 0x000f2e0000000200 */
[C---:B-----5:R-:W-:Y:S08]  /*b2c0*/  HMMA.16816.F32.BF16 R60, R176.reuse, R156, R60 ;  /* 0x0000009cb03c723c */ /* 0x060ff0000004183c */
[----:B------:R-:W-:Y:S01]  /*b2d0*/  HMMA.16816.F32.BF16 R64, R176, R158, R64 ;  /* 0x0000009eb040723c */ /* 0x000fe20000041840 */
[----:B------:R-:W5:Y:S07]  /*b2e0*/  LDSM.16.M88.4 R156, [R209] ;  /* 0x00000000d19c783b */ /* 0x000f6e0000000200 */
[C---:B---3--:R-:W-:Y:S08]  /*b2f0*/  HMMA.16816.F32.BF16 R4, R180.reuse, R160, R4 ;  /* 0x000000a0b404723c */ /* 0x048ff00000041804 */
[C---:B------:R-:W-:Y:S01]  /*b300*/  HMMA.16816.F32.BF16 R8, R180.reuse, R162, R8 ;  /* 0x000000a2b408723c */ /* 0x040fe20000041808 */
[----:B------:R-:W3:Y:S07]  /*b310*/  LDSM.16.M88.4 R160, [R208] ;  /* 0x00000000d0a0783b */ /* 0x000eee0000000200 */
        /* <DEDUP_REMOVED lines=18> */
[C---:B---3--:R-:W-:Y:S08]  /*b440*/  HMMA.16816.F32.BF16 R60, R180.reuse, R160, R60 ;  /* 0x000000a0b43c723c */ /* 0x048ff0000004183c */
[----:B------:R-:W-:Y:S01]  /*b450*/  HMMA.16816.F32.BF16 R64, R180, R162, R64 ;  /* 0x000000a2b440723c */ /* 0x000fe20000041840 */
[----:B------:R-:W3:Y:S07]  /*b460*/  LDSM.16.M88.4 R160, [R205+0x7000] ;  /* 0x00700000cda0783b */ /* 0x000eee0000000200 */
        /* <DEDUP_REMOVED lines=10> */
[C---:B------:R-:W-:Y:S08]  /*b510*/  HMMA.16816.F32.BF16 R32, R184.reuse, R150, R32 ;  /* 0x00000096b820723c */ /* 0x040ff00000041820 */
[C---:B----4-:R-:W-:Y:S08]  /*b520*/  HMMA.16816.F32.BF16 R36, R184.reuse, R152, R36 ;  /* 0x00000098b824723c */ /* 0x050ff00000041824 */
[C---:B------:R-:W-:Y:S08]  /*b530*/  HMMA.16816.F32.BF16 R40, R184.reuse, R154, R40 ;  /* 0x0000009ab828723c */ /* 0x040ff00000041828 */
[C---:B-----5:R-:W-:Y:S08]  /*b540*/  HMMA.16816.F32.BF16 R44, R184.reuse, R156, R44 ;  /* 0x0000009cb82c723c */ /* 0x060ff0000004182c */
[C---:B------:R-:W-:Y:S08]  /*b550*/  HMMA.16816.F32.BF16 R48, R184.reuse, R158, R48 ;  /* 0x0000009eb830723c */ /* 0x040ff00000041830 */
[C---:B---3--:R-:W-:Y:S08]  /*b560*/  HMMA.16816.F32.BF16 R52, R184.reuse, R160, R52 ;  /* 0x000000a0b834723c */ /* 0x048ff00000041834 */
        /* <DEDUP_REMOVED lines=38> */
[----:B------:R3:W-:Y:S01]  /*b7d0*/  MUFU.TANH R156, R13 ;  /* 0x0000000d009c7308 */ /* 0x0007e20000002400 */
[----:B----4-:R-:W-:Y:S09]  /*b7e0*/  FMNMX.FTZ R2, R152, R2, !PT ;  /* 0x0000000298027209 */ /* 0x010ff20007810000 */
[----:B------:R-:W4:Y:S01]  /*b7f0*/  MUFU.TANH R139, R12 ;  /* 0x0000000c008b7308 */ /* 0x000f220000002400 */
[----:B--2---:R-:W2:Y:S01]  /*b800*/  LDSM.16.M88.4 R8, [R202+0x5800] ;  /* 0x00580000ca08783b */ /* 0x004ea20000000200 */
[C---:B-1----:R-:W-:Y:S03]  /*b810*/  HMMA.16816.F32.BF16 R20, R188.reuse, R4, R20 ;  /* 0x00000004bc14723c */ /* 0x042fe60000041814 */
[----:B-----5:R-:W-:Y:S05]  /*b820*/  FMNMX.FTZ R2, R153, R2, !PT ;  /* 0x0000000299027209 */ /* 0x020fea0007810000 */
[----:B------:R-:W1:Y:S01]  /*b830*/  MUFU.TANH R157, R14 ;  /* 0x0000000e009d7308 */ /* 0x000e620000002400 */
[C---:B------:R-:W-:Y:S01]  /*b840*/  HMMA.16816.F32.BF16 R24, R188.reuse, R6, R24 ;  /* 0x00000006bc18723c */ /* 0x040fe20000041818 */
[----:B------:R-:W5:Y:S08]  /*b850*/  LDSM.16.M88.4 R4, [R202+0x6000] ;  /* 0x00600000ca04783b */ /* 0x000f700000000200 */
[----:B------:R-:W2:Y:S01]  /*b860*/  MUFU.TANH R159, R16 ;  /* 0x00000010009f7308 */ /* 0x000ea20000002400 */
[----:B---3--:R-:W3:Y:S02]  /*b870*/  LDL R13, [R1+0x14] ;  /* 0x00001400010d7983 */ /* 0x008ee40000100800 */
[----:B----4-:R-:W-:Y:S03]  /*b880*/  FMNMX.FTZ R0, R139, R0, !PT ;  /* 0x000000008b007209 */ /* 0x010fe60007810000 */
[----:B------:R-:W-:Y:S04]  /*b890*/  FMUL.FTZ R20, R20, c[0x0][0x320] ;  /* 0x0000c80014147a20 */ /* 0x000fe80000410000 */
[----:B------:R-:W4:Y:S01]  /*b8a0*/  MUFU.TANH R158, R15 ;  /* 0x0000000f009e7308 */ /* 0x000f220000002400 */
[----:B------:R-:W-:Y:S01]  /*b8b0*/  FMUL.FTZ R21, R21, c[0x0][0x320] ;  /* 0x0000c80015157a20 */ /* 0x000fe20000410000 */
[----:B------:R-:W-:Y:S01]  /*b8c0*/  FMNMX.FTZ R0, R156, R0, !PT ;  /* 0x000000009c007209 */ /* 0x000fe20007810000 */
[----:B------:R-:W-:Y:S01]  /*b8d0*/  FMUL.FTZ R22, R22, c[0x0][0x320] ;  /* 0x0000c80016167a20 */ /* 0x000fe20000410000 */
[----:B-1----:R-:W-:Y:S01]  /*b8e0*/  FMNMX.FTZ R2, R157, R2, !PT ;  /* 0x000000029d027209 */ /* 0x002fe20007810000 */
[----:B------:R-:W-:Y:S02]  /*b8f0*/  FMUL.FTZ R23, R23, c[0x0][0x320] ;  /* 0x0000c80017177a20 */ /* 0x000fe40000410000 */
[----:B------:R-:W-:Y:S02]  /*b900*/  FMUL.FTZ R24, R24, c[0x0][0x320] ;  /* 0x0000c80018187a20 */ /* 0x000fe40000410000 */
[----:B------:R-:W-:Y:S01]  /*b910*/  FMUL.FTZ R25, R25, c[0x0][0x320] ;  /* 0x0000c80019197a20 */ /* 0x000fe20000410000 */
[----:B------:R-:W1:Y:S01]  /*b920*/  MUFU.TANH R160, R17 ;  /* 0x0000001100a07308 */ /* 0x000e620000002400 */
[----:B------:R-:W-:Y:S02]  /*b930*/  FMUL.FTZ R26, R26, c[0x0][0x320] ;  /* 0x0000c8001a1a7a20 */ /* 0x000fe40000410000 */
[----:B------:R-:W-:Y:S01]  /*b940*/  FMUL.FTZ R27, R27, c[0x0][0x320] ;  /* 0x0000c8001b1b7a20 */ /* 0x000fe20000410000 */
[C---:B--2---:R-:W-:Y:S03]  /*b950*/  HMMA.16816.F32.BF16 R28, R188.reuse, R8, R28 ;  /* 0x00000008bc1c723c */ /* 0x044fe6000004181c */
[----:B------:R-:W-:Y:S03]  /*b960*/  FMNMX.FTZ R0, R159, R0, !PT ;  /* 0x000000009f007209 */ /* 0x000fe60007810000 */
[----:B------:R-:W2:Y:S02]  /*b970*/  MUFU.TANH R171, R18 ;  /* 0x0000001200ab7308 */ /* 0x000ea40000002400 */
[C---:B------:R-:W-:Y:S01]  /*b980*/  HMMA.16816.F32.BF16 R32, R188.reuse, R10, R32 ;  /* 0x0000000abc20723c */ /* 0x040fe20000041820 */
[----:B------:R-:W2:Y:S03]  /*b990*/  LDSM.16.M88.4 R8, [R202+0x6800] ;  /* 0x00680000ca08783b */ /* 0x000ea60000000200 */
[----:B----4-:R-:W-:Y:S04]  /*b9a0*/  FMNMX.FTZ R2, R158, R2, !PT ;  /* 0x000000029e027209 */ /* 0x010fe80007810000 */
[----:B------:R-:W4:Y:S01]  /*b9b0*/  MUFU.TANH R193, R20 ;  /* 0x0000001400c17308 */ /* 0x000f220000002400 */
[C---:B-----5:R-:W-:Y:S03]  /*b9c0*/  HMMA.16816.F32.BF16 R36, R188.reuse, R4, R36 ;  /* 0x00000004bc24723c */ /* 0x060fe60000041824 */
[----:B-1----:R-:W-:Y:S04]  /*b9d0*/  FMNMX.FTZ R0, R160, R0, !PT ;  /* 0x00000000a0007209 */ /* 0x002fe80007810000 */
[----:B------:R-:W-:Y:S01]  /*b9e0*/  FMUL.FTZ R28, R28, c[0x0][0x320] ;  /* 0x0000c8001c1c7a20 */ /* 0x000fe20000410000 */
[C---:B------:R-:W-:Y:S01]  /*b9f0*/  HMMA.16816.F32.BF16 R40, R188.reuse, R6, R40 ;  /* 0x00000006bc28723c */ /* 0x040fe20000041828 */
[----:B------:R-:W1:Y:S01]  /*ba00*/  MUFU.TANH R192, R19 ;  /* 0x0000001300c07308 */ /* 0x000e620000002400 */
[----:B------:R-:W5:Y:S02]  /*ba10*/  LDSM.16.M88.4 R4, [R202+0x7000] ;  /* 0x00700000ca04783b */ /* 0x000f640000000200 */
[----:B------:R-:W-:Y:S01]  /*ba20*/  FMUL.FTZ R29, R29, c[0x0][0x320] ;  /* 0x0000c8001d1d7a20 */ /* 0x000fe20000410000 */
[----:B--2---:R-:W-:Y:S01]  /*ba30*/  FMNMX.FTZ R2, R171, R2, !PT ;  /* 0x00000002ab027209 */ /* 0x004fe20007810000 */
[----:B------:R-:W-:Y:S02]  /*ba40*/  FMUL.FTZ R30, R30, c[0x0][0x320] ;  /* 0x0000c8001e1e7a20 */ /* 0x000fe40000410000 */
[----:B------:R-:W-:Y:S03]  /*ba50*/  FMUL.FTZ R31, R31, c[0x0][0x320] ;  /* 0x0000c8001f1f7a20 */ /* 0x000fe60000410000 */
[----:B------:R-:W2:Y:S01]  /*ba60*/  MUFU.TANH R194, R21 ;  /* 0x0000001500c27308 */ /* 0x000ea20000002400 */
[----:B------:R-:W-:Y:S02]  /*ba70*/  FMUL.FTZ R33, R33, c[0x0][0x320] ;  /* 0x0000c80021217a20 */ /* 0x000fe40000410000 */
[----:B------:R-:W-:Y:S01]  /*ba80*/  FMUL.FTZ R34, R34, c[0x0][0x320] ;  /* 0x0000c80022227a20 */ /* 0x000fe20000410000 */
[----:B----4-:R-:W-:Y:S01]  /*ba90*/  FMNMX.FTZ R0, R193, R0, !PT ;  /* 0x00000000c1007209 */ /* 0x010fe20007810000 */
[----:B------:R-:W-:Y:S02]  /*baa0*/  FMUL.FTZ R36, R36, c[0x0][0x320] ;  /* 0x0000c80024247a20 */ /* 0x000fe40000410000 */
[----:B------:R-:W-:Y:S02]  /*bab0*/  FMUL.FTZ R37, R37, c[0x0][0x320] ;  /* 0x0000c80025257a20 */ /* 0x000fe40000410000 */
[----:B------:R-:W-:Y:S01]  /*bac0*/  FMUL.FTZ R38, R38, c[0x0][0x320] ;  /* 0x0000c80026267a20 */ /* 0x000fe20000410000 */
[----:B------:R-:W4:Y:S01]  /*bad0*/  MUFU.TANH R195, R22 ;  /* 0x0000001600c37308 */ /* 0x000f220000002400 */
[----:B------:R-:W-:Y:S01]  /*bae0*/  FMUL.FTZ R39, R39, c[0x0][0x320] ;  /* 0x0000c80027277a20 */ /* 0x000fe20000410000 */
[C---:B------:R-:W-:Y:S03]  /*baf0*/  HMMA.16816.F32.BF16 R44, R188.reuse, R8, R44 ;  /* 0x00000008bc2c723c */ /* 0x040fe6000004182c */
[----:B------:R-:W-:Y:S01]  /*bb00*/  FMUL.FTZ R35, R35, c[0x0][0x320] ;  /* 0x0000c80023237a20 */ /* 0x000fe20000410000 */
[----:B-1----:R-:W-:Y:S01]  /*bb10*/  FMNMX.FTZ R2, R192, R2, !PT ;  /* 0x00000002c0027209 */ /* 0x002fe20007810000 */
[----:B------:R-:W-:Y:S03]  /*bb20*/  FMUL.FTZ R41, R41, c[0x0][0x320] ;  /* 0x0000c80029297a20 */ /* 0x000fe60000410000 */
[----:B------:R-:W1:Y:S01]  /*bb30*/  MUFU.TANH R197, R24 ;  /* 0x0000001800c57308 */ /* 0x000e620000002400 */
[C---:B------:R-:W-:Y:S01]  /*bb40*/  HMMA.16816.F32.BF16 R48, R188.reuse, R10, R48 ;  /* 0x0000000abc30723c */ /* 0x040fe20000041830 */
[----:B------:R-:W1:Y:S01]  /*bb50*/  LDSM.16.M88.4 R8, [R202+0x7800] ;  /* 0x00780000ca08783b */ /* 0x000e620000000200 */
[----:B------:R-:W-:Y:S04]  /*bb60*/  DEPBAR.LE SB0, 0x0 ;  /* 0x000080000000791a */ /* 0x000fe80000000000 */
[----:B------:R-:W-:Y:S01]  /*bb70*/  FMUL.FTZ R42, R42, c[0x0][0x320] ;  /* 0x0000c8002a2a7a20 */ /* 0x000fe20000410000 */
[----:B--2---:R-:W-:Y:S01]  /*bb80*/  FMNMX.FTZ R0, R194, R0, !PT ;  /* 0x00000000c2007209 */ /* 0x004fe20007810000 */
[----:B------:R-:W-:Y:S01]  /*bb90*/  FMUL.FTZ R43, R43, c[0x0][0x320] ;  /* 0x0000c8002b2b7a20 */ /* 0x000fe20000410000 */
[----:B------:R-:W2:Y:S01]  /*bba0*/  MUFU.TANH R196, R23 ;  /* 0x0000001700c47308 */ /* 0x000ea20000002400 */
[C---:B-----5:R-:W-:Y:S01]  /*bbb0*/  HMMA.16816.F32.BF16 R52, R188.reuse, R4, R52 ;  /* 0x00000004bc34723c */ /* 0x060fe20000041834 */
[----:B------:R-:W-:Y:S04]  /*bbc0*/  BAR.SYNC.DEFER_BLOCKING 0x0 ;  /* 0x0000000000007b1d */ /* 0x000fe80000010000 */
[----:B------:R-:W-:Y:S01]  /*bbd0*/  FMUL.FTZ R32, R32, c[0x0][0x320] ;  /* 0x0000c80020207a20 */ /* 0x000fe20000410000 */
[----:B----4-:R-:W-:Y:S01]  /*bbe0*/  FMNMX.FTZ R2, R195, R2, !PT ;  /* 0x00000002c3027209 */ /* 0x010fe20007810000 */
[----:B------:R-:W-:Y:S01]  /*bbf0*/  FMUL.FTZ R44, R44, c[0x0][0x320] ;  /* 0x0000c8002c2c7a20 */ /* 0x000fe20000410000 */
[C---:B------:R-:W-:Y:S01]  /*bc00*/  HMMA.16816.F32.BF16 R56, R188.reuse, R6, R56 ;  /* 0x00000006bc38723c */ /* 0x040fe20000041838 */
[----:B------:R-:W4:Y:S03]  /*bc10*/  MUFU.TANH R198, R25 ;  /* 0x0000001900c67308 */ /* 0x000f260000002400 */
[----:B------:R-:W-:Y:S01]  /*bc20*/  FMUL.FTZ R45, R45, c[0x0][0x320] ;  /* 0x0000c8002d2d7a20 */ /* 0x000fe20000410000 */
[----:B-1----:R-:W-:Y:S01]  /*bc30*/  FMNMX.FTZ R0, R197, R0, !PT ;  /* 0x00000000c5007209 */ /* 0x002fe20007810000 */
[----:B------:R-:W-:Y:S02]  /*bc40*/  FMUL.FTZ R46, R46, c[0x0][0x320] ;  /* 0x0000c8002e2e7a20 */ /* 0x000fe40000410000 */
[----:B------:R-:W-:Y:S03]  /*bc50*/  FMUL.FTZ R47, R47, c[0x0][0x320] ;  /* 0x0000c8002f2f7a20 */ /* 0x000fe60000410000 */
[----:B------:R-:W1:Y:S01]  /*bc60*/  MUFU.TANH R231, R26 ;  /* 0x0000001a00e77308 */ /* 0x000e620000002400 */
[----:B------:R-:W-:Y:S02]  /*bc70*/  FMUL.FTZ R50, R50, c[0x0][0x320] ;  /* 0x0000c80032327a20 */ /* 0x000fe40000410000 */
[----:B------:R-:W-:Y:S01]  /*bc80*/  FMUL.FTZ R48, R48, c[0x0][0x320] ;  /* 0x0000c80030307a20 */ /* 0x000fe20000410000 */
[----:B--2---:R-:W-:Y:S01]  /*bc90*/  FMNMX.FTZ R2, R196, R2, !PT ;  /* 0x00000002c4027209 */ /* 0x004fe20007810000 */
[----:B------:R-:W-:Y:S02]  /*bca0*/  FMUL.FTZ R52, R52, c[0x0][0x320] ;  /* 0x0000c80034347a20 */ /* 0x000fe40000410000 */
[----:B------:R-:W-:Y:S02]  /*bcb0*/  FMUL.FTZ R53, R53, c[0x0][0x320] ;  /* 0x0000c80035357a20 */ /* 0x000fe40000410000 */
[----:B------:R-:W-:Y:S01]  /*bcc0*/  FMUL.FTZ R54, R54, c[0x0][0x320] ;  /* 0x0000c80036367a20 */ /* 0x000fe20000410000 */
[----:B------:R-:W2:Y:S01]  /*bcd0*/  MUFU.TANH R236, R28 ;  /* 0x0000001c00ec7308 */ /* 0x000ea20000002400 */
[----:B------:R-:W-:Y:S01]  /*bce0*/  FMUL.FTZ R55, R55, c[0x0][0x320] ;  /* 0x0000c80037377a20 */ /* 0x000fe20000410000 */
[C---:B------:R-:W-:Y:S03]  /*bcf0*/  HMMA.16816.F32.BF16 R60, R188.reuse, R8, R60 ;  /* 0x00000008bc3c723c */ /* 0x040fe6000004183c */
[----:B------:R-:W-:Y:S01]  /*bd00*/  FMUL.FTZ R58, R58, c[0x0][0x320] ;  /* 0x0000c8003a3a7a20 */ /* 0x000fe20000410000 */
[----:B----4-:R-:W-:Y:S01]  /*bd10*/  FMNMX.FTZ R0, R198, R0, !PT ;  /* 0x00000000c6007209 */ /* 0x010fe20007810000 */
[----:B------:R-:W-:Y:S02]  /*bd20*/  FMUL.FTZ R59, R59, c[0x0][0x320] ;  /* 0x0000c8003b3b7a20 */ /* 0x000fe40000410000 */
[----:B------:R-:W-:Y:S01]  /*bd30*/  FMUL.FTZ R49, R49, c[0x0][0x320] ;  /* 0x0000c80031317a20 */ /* 0x000fe20000410000 */
[----:B------:R-:W4:Y:S01]  /*bd40*/  MUFU.TANH R232, R27 ;  /* 0x0000001b00e87308 */ /* 0x000f220000002400 */
[----:B------:R-:W-:Y:S01]  /*bd50*/  HMMA.16816.F32.BF16 R64, R188, R10, R64 ;  /* 0x0000000abc40723c */ /* 0x000fe20000041840 */
[----:B------:R-:W5:Y:S02]  /*bd60*/  LDL.64 R10, [R1+0x18] ;  /* 0x00001800010a7983 */ /* 0x000f640000100a00 */
[----:B------:R-:W-:Y:S01]  /*bd70*/  FMUL.FTZ R40, R40, c[0x0][0x320] ;  /* 0x0000c80028287a20 */ /* 0x000fe20000410000 */
[----:B-1----:R-:W-:Y:S01]  /*bd80*/  FMNMX.FTZ R2, R231, R2, !PT ;  /* 0x00000002e7027209 */ /* 0x002fe20007810000 */
[----:B------:R-:W-:Y:S02]  /*bd90*/  FMUL.FTZ R56, R56, c[0x0][0x320] ;  /* 0x0000c80038387a20 */ /* 0x000fe40000410000 */
[----:B------:R-:W-:Y:S02]  /*bda0*/  FMUL.FTZ R51, R51, c[0x0][0x320] ;  /* 0x0000c80033337a20 */ /* 0x000fe40000410000 */
[----:B------:R-:W1:Y:S03]  /*bdb0*/  MUFU.TANH R237, R29 ;  /* 0x0000001d00ed7308 */ /* 0x000e660000002400 */
[----:B------:R-:W-:Y:S01]  /*bdc0*/  FMUL.FTZ R57, R57, c[0x0][0x320] ;  /* 0x0000c80039397a20 */ /* 0x000fe20000410000 */
[----:B--2---:R-:W-:Y:S02]  /*bdd0*/  FMNMX.FTZ R0, R236, R0, !PT ;  /* 0x00000000ec007209 */ /* 0x004fe40007810000 */
[----:B------:R-:W-:Y:S02]  /*bde0*/  FMUL.FTZ R61, R61, c[0x0][0x320] ;  /* 0x0000c8003d3d7a20 */ /* 0x000fe40000410000 */
[----:B------:R-:W-:Y:S02]  /*bdf0*/  FMUL.FTZ R62, R62, c[0x0][0x320] ;  /* 0x0000c8003e3e7a20 */ /* 0x000fe40000410000 */
[----:B------:R-:W2:Y:S01]  /*be00*/  MUFU.TANH R238, R30 ;  /* 0x0000001e00ee7308 */ /* 0x000ea20000002400 */
[----:B------:R-:W-:Y:S02]  /*be10*/  FMUL.FTZ R63, R63, c[0x0][0x320] ;  /* 0x0000c8003f3f7a20 */ /* 0x000fe40000410000 */
[----:B------:R-:W-:Y:S01]  /*be20*/  FMUL.FTZ R60, R60, c[0x0][0x320] ;  /* 0x0000c8003c3c7a20 */ /* 0x000fe20000410000 */
[----:B----4-:R-:W-:Y:S01]  /*be30*/  FMNMX.FTZ R2, R232, R2, !PT ;  /* 0x00000002e8027209 */ /* 0x010fe20007810000 */
[----:B------:R-:W-:Y:S02]  /*be40*/  FMUL.FTZ R64, R64, c[0x0][0x320] ;  /* 0x0000c80040407a20 */ /* 0x000fe40000410000 */
[----:B------:R-:W-:Y:S02]  /*be50*/  FMUL.FTZ R66, R66, c[0x0][0x320] ;  /* 0x0000c80042427a20 */ /* 0x000fe40000410000 */
[----:B------:R-:W-:Y:S01]  /*be60*/  FMUL.FTZ R65, R65, c[0x0][0x320] ;  /* 0x0000c80041417a20 */ /* 0x000fe20000410000 */
[----:B------:R-:W-:Y:S01]  /*be70*/  MUFU.TANH R3, R64 ;  /* 0x0000004000037308 */ /* 0x000fe20000002400 */
[----:B-1----:R-:W-:Y:S09]  /*be80*/  FMNMX.FTZ R0, R237, R0, !PT ;  /* 0x00000000ed007209 */ /* 0x002ff20007810000 */
[----:B------:R-:W1:Y:S01]  /*be90*/  MUFU.TANH R241, R32 ;  /* 0x0000002000f17308 */ /* 0x000e620000002400 */
[----:B--2---:R-:W-:Y:S09]  /*bea0*/  FMNMX.FTZ R2, R238, R2, !PT ;  /* 0x00000002ee027209 */ /* 0x004ff20007810000 */
[----:B------:R-:W2:Y:S10]  /*beb0*/  MUFU.TANH R239, R31 ;  /* 0x0000001f00ef7308 */ /* 0x000eb40000002400 */
[----:B------:R-:W4:Y:S01]  /*bec0*/  MUFU.TANH R240, R33 ;  /* 0x0000002100f07308 */ /* 0x000f220000002400 */
[----:B-1----:R-:W-:Y:S09]  /*bed0*/  FMNMX.FTZ R0, R241, R0, !PT ;  /* 0x00000000f1007209 */ /* 0x002ff20007810000 */
        /* <DEDUP_REMOVED lines=18> */
[----:B------:R4:W-:Y:S01]  /*c000*/  MUFU.TANH R162, R56 ;  /* 0x0000003800a27308 */ /* 0x0009e20000002400 */
[----:B--2---:R-:W-:Y:S09]  /*c010*/  FMNMX.FTZ R0, R199, R0, !PT ;  /* 0x00000000c7007209 */ /* 0x004ff20007810000 */
[----:B------:R-:W1:Y:S10]  /*c020*/  MUFU.TANH R163, R44 ;  /* 0x0000002c00a37308 */ /* 0x000e740000002400 */
[----:B------:R-:W2:Y:S01]  /*c030*/  MUFU.TANH R244, R43 ;  /* 0x0000002b00f47308 */ /* 0x000ea20000002400 */
[----:B----4-:R-:W-:Y:S04]  /*c040*/  MOV R56, R245 ;  /* 0x000000f500387202 */ /* 0x010fe80000000f00 */
[----:B------:R-:W-:Y:S05]  /*c050*/  FMNMX.FTZ R2, R56, R2, !PT ;  /* 0x0000000238027209 */ /* 0x000fea0007810000 */
[----:B------:R-:W-:Y:S01]  /*c060*/  MUFU.TANH R235, R51 ;  /* 0x0000003300eb7308 */ /* 0x000fe20000002400 */
[----:B-1----:R-:W-:Y:S09]  /*c070*/  FMNMX.FTZ R0, R163, R0, !PT ;  /* 0x00000000a3007209 */ /* 0x002ff20007810000 */
[----:B------:R2:W-:Y:S10]  /*c080*/  MUFU.TANH R51, R57 ;  /* 0x0000003900337308 */ /* 0x0005f40000002400 */
[----:B------:R-:W1:Y:S10]  /*c090*/  MUFU.TANH R247, R45 ;  /* 0x0000002d00f77308 */ /* 0x000e740000002400 */
[----:B------:R-:W4:Y:S01]  /*c0a0*/  MUFU.TANH R69, R48 ;  /* 0x0000003000457308 */ /* 0x000f220000002400 */
[----:B--2---:R-:W-:Y:S04]  /*c0b0*/  MOV R57, R244 ;  /* 0x000000f400397202 */ /* 0x004fe80000000f00 */
[----:B------:R-:W-:Y:S05]  /*c0c0*/  FMNMX.FTZ R2, R57, R2, !PT ;  /* 0x0000000239027209 */ /* 0x000fea0007810000 */
[----:B------:R4:W2:Y:S01]  /*c0d0*/  MUFU.TANH R233, R49 ;  /* 0x0000003100e97308 */ /* 0x0008a20000002400 */
[----:B-1----:R-:W-:Y:S09]  /*c0e0*/  FMNMX.FTZ R0, R247, R0, !PT ;  /* 0x00000000f7007209 */ /* 0x002ff20007810000 */
[----:B------:R-:W1:Y:S10]  /*c0f0*/  MUFU.TANH R234, R46 ;  /* 0x0000002e00ea7308 */ /* 0x000e740000002400 */
[----:B------:R-:W3:Y:S01]  /*c100*/  MUFU.TANH R68, R47 ;  /* 0x0000002f00447308 */ /* 0x000ee20000002400 */
[----:B----4-:R-:W-:Y:S04]  /*c110*/  MOV R49, R69 ;  /* 0x0000004500317202 */ /* 0x010fe80000000f00 */
[----:B------:R-:W-:Y:S05]  /*c120*/  FMNMX.FTZ R0, R49, R0, !PT ;  /* 0x0000000031007209 */ /* 0x000fea0007810000 */
[----:B------:R3:W-:Y:S01]  /*c130*/  MUFU.TANH R9, R60 ;  /* 0x0000003c00097308 */ /* 0x0007e20000002400 */
[----:B--2---:R-:W-:Y:S02]  /*c140*/  FMNMX.FTZ R0, R233, R0, !PT ;  /* 0x00000000e9007209 */ /* 0x004fe40007810000 */
[----:B-1----:R-:W-:Y:S07]  /*c150*/  FMNMX.FTZ R2, R234, R2, !PT ;  /* 0x00000002ea027209 */ /* 0x002fee0007810000 */
[----:B------:R-:W1:Y:S10]  /*c160*/  MUFU.TANH R161, R50 ;  /* 0x0000003200a17308 */ /* 0x000e740000002400 */
[----:B------:R-:W2:Y:S01]  /*c170*/  MUFU.TANH R50, R52 ;  /* 0x0000003400327308 */ /* 0x000ea20000002400 */
[----:B---3--:R-:W-:Y:S04]  /*c180*/  MOV R60, R68 ;  /* 0x00000044003c7202 */ /* 0x008fe80000000f00 */
[----:B------:R-:W-:Y:S05]  /*c190*/  FMNMX.FTZ R2, R60, R2, !PT ;  /* 0x000000023c027209 */ /* 0x000fea0007810000 */
[----:B------:R-:W3:Y:S01]  /*c1a0*/  MUFU.TANH R168, R53 ;  /* 0x0000003500a87308 */ /* 0x000ee20000002400 */
[----:B-1----:R-:W-:Y:S09]  /*c1b0*/  FMNMX.FTZ R2, R161, R2, !PT ;  /* 0x00000002a1027209 */ /* 0x002ff20007810000 */
[----:B------:R1:W-:Y:S01]  /*c1c0*/  MUFU.TANH R137, R66 ;  /* 0x0000004200897308 */ /* 0x0003e20000002400 */
[----:B--2---:R-:W-:Y:S09]  /*c1d0*/  FMNMX.FTZ R0, R50, R0, !PT ;  /* 0x0000000032007209 */ /* 0x004ff20007810000 */
[----:B------:R-:W2:Y:S10]  /*c1e0*/  MUFU.TANH R4, R61 ;  /* 0x0000003d00047308 */ /* 0x000eb40000002400 */
[----:B------:R-:W4:Y:S01]  /*c1f0*/  MUFU.TANH R243, R54 ;  /* 0x0000003600f37308 */ /* 0x000f220000002400 */
[----:B-1----:R-:W-:Y:S02]  /*c200*/  MOV R66, R3 ;  /* 0x0000000300427202 */ /* 0x002fe40000000f00 */
[----:B------:R-:W-:Y:S02]  /*c210*/  FMNMX.FTZ R3, R235, R2, !PT ;  /* 0x00000002eb037209 */ /* 0x000fe40007810000 */
[----:B---3--:R-:W-:Y:S01]  /*c220*/  FMNMX.FTZ R2, R168, R0, !PT ;  /* 0x00000000a8027209 */ /* 0x008fe20007810000 */
[----:B------:R-:W-:Y:S04]  /*c230*/  FMUL.FTZ R0, R67, c[0x0][0x320] ;  /* 0x0000c80043007a20 */ /* 0x000fe80000410000 */
[----:B------:R4:W-:Y:S01]  /*c240*/  MUFU.TANH R12, R58 ;  /* 0x0000003a000c7308 */ /* 0x0009e20000002400 */
[----:B------:R-:W-:Y:S02]  /*c250*/  FMNMX.FTZ R2, R162, R2, !PT ;  /* 0x00000002a2027209 */ /* 0x000fe40007810000 */
[----:B--2---:R-:W-:Y:S07]  /*c260*/  MOV R67, R4 ;  /* 0x0000000400437202 */ /* 0x004fee0000000f00 */
[----:B------:R1:W-:Y:S10]  /*c270*/  MUFU.TANH R136, R0 ;  /* 0x0000000000887308 */ /* 0x0003f40000002400 */
[----:B------:R-:W2:Y:S01]  /*c280*/  MUFU.TANH R169, R55 ;  /* 0x0000003700a97308 */ /* 0x000ea20000002400 */
[----:B----4-:R-:W-:Y:S04]  /*c290*/  MOV R58, R243 ;  /* 0x000000f3003a7202 */ /* 0x010fe80000000f00 */
[----:B------:R-:W-:Y:S05]  /*c2a0*/  FMNMX.FTZ R3, R58, R3, !PT ;  /* 0x000000033a037209 */ /* 0x000fea0007810000 */
[----:B------:R-:W3:Y:S01]  /*c2b0*/  MUFU.TANH R65, R65 ;  /* 0x0000004100417308 */ /* 0x000ee20000002400 */
[----:B-1----:R-:W-:Y:S04]  /*c2c0*/  FMNMX.FTZ R0, R51, R2, !PT ;  /* 0x0000000233007209 */ /* 0x002fe80007810000 */
[----:B------:R-:W-:Y:S05]  /*c2d0*/  FMNMX.FTZ R0, R9, R0, !PT ;  /* 0x0000000009007209 */ /* 0x000fea0007810000 */
[----:B------:R-:W1:Y:S01]  /*c2e0*/  MUFU.TANH R5, R62 ;  /* 0x0000003e00057308 */ /* 0x000e620000002400 */
[----:B------:R-:W-:Y:S02]  /*c2f0*/  FMNMX.FTZ R0, R67, R0, !PT ;  /* 0x0000000043007209 */ /* 0x000fe40007810000 */
[----:B--2---:R-:W-:Y:S02]  /*c300*/  FMNMX.FTZ R3, R169, R3, !PT ;  /* 0x00000003a9037209 */ /* 0x004fe40007810000 */
[----:B------:R-:W-:Y:S02]  /*c310*/  FMNMX.FTZ R69, R66, R0, !PT ;  /* 0x0000000042457209 */ /* 0x000fe40007810000 */
[----:B------:R-:W-:Y:S03]  /*c320*/  FMNMX.FTZ R2, R12, R3, !PT ;  /* 0x000000030c027209 */ /* 0x000fe60007810000 */
[----:B------:R-:W2:Y:S01]  /*c330*/  MUFU.TANH R48, R59 ;  /* 0x0000003b00307308 */ /* 0x000ea20000002400 */
[----:B---3--:R-:W-:Y:S05]  /*c340*/  FMNMX.FTZ R69, R65, R69, !PT ;  /* 0x0000004541457209 */ /* 0x008fea0007810000 */
[----:B------:R-:W3:Y:S04]  /*c350*/  SHFL.BFLY PT, R3, R69, 0x2, 0x1f ;  /* 0x0c401f0045037f89 */ /* 0x000ee800000e0000 */
[----:B------:R-:W4:Y:S01]  /*c360*/  MUFU.TANH R59, R63 ;  /* 0x0000003f003b7308 */ /* 0x000f220000002400 */
[----:B-1----:R-:W-:Y:S02]  /*c370*/  MOV R64, R5 ;  /* 0x0000000500407202 */ /* 0x002fe40000000f00 */
[----:B--2---:R-:W-:Y:S04]  /*c380*/  FMNMX.FTZ R2, R48, R2, !PT ;  /* 0x0000000230027209 */ /* 0x004fe80007810000 */
[----:B------:R-:W-:Y:S02]  /*c390*/  FMNMX.FTZ R2, R64, R2, !PT ;  /* 0x0000000240027209 */ /* 0x000fe40007810000 */
[----:B---3--:R-:W-:Y:S02]  /*c3a0*/  FMNMX.FTZ R69, R69, R3, !PT ;  /* 0x0000000345457209 */ /* 0x008fe40007810000 */
[----:B----4-:R-:W-:Y:S03]  /*c3b0*/  FMNMX.FTZ R0, R59, R2, !PT ;  /* 0x000000023b007209 */ /* 0x010fe60007810000 */
[----:B------:R-:W1:Y:S01]  /*c3c0*/  SHFL.BFLY PT, R4, R69, 0x1, 0x1f ;  /* 0x0c201f0045047f89 */ /* 0x000e6200000e0000 */
[----:B------:R-:W-:Y:S04]  /*c3d0*/  FMNMX.FTZ R0, R137, R0, !PT ;  /* 0x0000000089007209 */ /* 0x000fe80007810000 */
[----:B------:R-:W-:Y:S05]  /*c3e0*/  FMNMX.FTZ R0, R136, R0, !PT ;  /* 0x0000000088007209 */ /* 0x000fea0007810000 */
[----:B------:R-:W2:Y:S01]  /*c3f0*/  SHFL.BFLY PT, R2, R0, 0x2, 0x1f ;  /* 0x0c401f0000027f89 */ /* 0x000ea200000e0000 */
[----:B-1----:R-:W-:Y:S05]  /*c400*/  FMNMX.FTZ R69, R69, R4, !PT ;  /* 0x0000000445457209 */ /* 0x002fea0007810000 */
[----:B------:R-:W-:Y:S04]  /*c410*/  FMUL.FTZ R138, R69, c[0x0][0x2d0] ;  /* 0x0000b400458a7a20 */ /* 0x000fe80000410000 */
[--C-:B------:R-:W-:Y:S01]  /*c420*/  FFMA.FTZ R4, R148, c[0x0][0x2d0], -R138.reuse ;  /* 0x0000b40094047a23 */ /* 0x100fe2000001088a */
[----:B--2---:R-:W-:Y:S01]  /*c430*/  FMNMX.FTZ R0, R0, R2, !PT ;  /* 0x0000000200007209 */ /* 0x004fe20007810000 */
[--C-:B------:R-:W-:Y:S01]  /*c440*/  FFMA.FTZ R7, R150, c[0x0][0x2d0], -R138.reuse ;  /* 0x0000b40096077a23 */ /* 0x100fe2000001088a */
[----:B------:R-:W-:Y:S01]  /*c450*/  MOV R150, R169 ;  /* 0x000000a900967202 */ /* 0x000fe20000000f00 */
[----:B------:R1:W-:Y:S01]  /*c460*/  MUFU.EX2 R244, R4 ;  /* 0x0000000400f47308 */ /* 0x0003e20000000800 */
[----:B------:R-:W-:Y:S01]  /*c470*/  FFMA.FTZ R8, R149, c[0x0][0x2d0], -R138 ;  /* 0x0000b40095087a23 */ /* 0x000fe2000001088a */
[----:B------:R-:W2:Y:S01]  /*c480*/  SHFL.BFLY PT, R3, R0, 0x1, 0x1f ;  /* 0x0c201f0000037f89 */ /* 0x000ea200000e0000 */
[----:B------:R-:W-:Y:S01]  /*c490*/  FADD.FTZ R2, -R69, R70 ;  /* 0x0000004645027221 */ /* 0x000fe20000010100 */
[----:B------:R-:W-:Y:S01]  /*c4a0*/  MOV R70, R9 ;  /* 0x0000000900467202 */ /* 0x000fe20000000f00 */
[--C-:B------:R-:W-:Y:S01]  /*c4b0*/  FFMA.FTZ R32, R139, c[0x0][0x2d0], -R138.reuse ;  /* 0x0000b4008b207a23 */ /* 0x100fe2000001088a */
[----:B------:R-:W-:Y:S02]  /*c4c0*/  MOV R148, R12 ;  /* 0x0000000c00947202 */ /* 0x000fe40000000f00 */
[----:B------:R-:W-:Y:S02]  /*c4d0*/  MOV R149, R162 ;  /* 0x000000a200957202 */ /* 0x000fe40000000f00 */
[----:B------:R3:W-:Y:S01]  /*c4e0*/  MUFU.EX2 R245, R7 ;  /* 0x0000000700f57308 */ /* 0x0007e20000000800 */
[----:B------:R-:W-:Y:S01]  /*c4f0*/  MOV R139, R48 ;  /* 0x00000030008b7202 */ /* 0x000fe20000000f00 */
[----:B------:R-:W-:Y:S08]  /*c500*/  FFMA.FTZ R48, R159, c[0x0][0x2d0], -R138 ;  /* 0x0000b4009f307a23 */ /* 0x000ff0000001088a */
[----:B------:R4:W-:Y:S01]  /*c510*/  MUFU.EX2 R243, R8 ;  /* 0x0000000800f37308 */ /* 0x0009e20000000800 */
[----:B-1----:R-:W-:Y:S01]  /*c520*/  @P1 IMAD.WIDE.U32 R4, R229, c[0x0][0x1e0], RZ ;  /* 0x00007800e5041a25 */ /* 0x002fe200078e00ff */
[----:B--2---:R-:W-:Y:S02]  /*c530*/  FMNMX.FTZ R68, R0, R3, !PT ;  /* 0x0000000300447209 */ /* 0x004fe40007810000 */
[----:B------:R-:W-:Y:S01]  /*c540*/  @P1 SHF.R.S32.HI R3, RZ, 0x1f, R229 ;  /* 0x0000001fff031819 */ /* 0x000fe200000114e5 */
[----:B------:R-:W-:Y:S01]  /*c550*/  FMUL.FTZ R0, R2, c[0x0][0x2d0] ;  /* 0x0000b40002007a20 */ /* 0x000fe20000410000 */
[----:B------:R-:W-:Y:S03]  /*c560*/  @P1 SHF.L.U32 R6, R4, 0x7, RZ ;  /* 0x0000000704061819 */ /* 0x000fe600000006ff */
[----:B------:R-:W-:Y:S01]  /*c570*/  @P1 IMAD R3, R3, c[0x0][0x1e0], RZ ;  /* 0x0000780003031a24 */ /* 0x000fe200078e02ff */
[----:B------:R1:W2:Y:S03]  /*c580*/  MUFU.EX2 R2, R0 ;  /* 0x0000000000027308 */ /* 0x0002a60000000800 */
[----:B------:R-:W-:Y:S05]  /*c590*/  @P1 IMAD R3, R229, c[0x0][0x1e4], R3 ;  /* 0x00007900e5031a24 */ /* 0x000fea00078e0203 */
[----:B------:R-:W-:Y:S02]  /*c5a0*/  @P1 IADD3 R3, R5, R3, RZ ;  /* 0x0000000305031210 */ /* 0x000fe40007ffe0ff */
[----:B-----5:R-:W-:Y:S02]  /*c5b0*/  @P1 IADD3 R5, P3, R6, R10, RZ ;  /* 0x0000000a06051210 */ /* 0x020fe40007f7e0ff */
[----:B------:R-:W-:Y:S02]  /*c5c0*/  @P1 SHF.L.U64.HI R3, R4, 0x7, R3 ;  /* 0x0000000704031819 */ /* 0x000fe40000010203 */
[----:B------:R-:W-:Y:S02]  /*c5d0*/  @P1 LEA R4, P2, R5, c[0x0][0x1c8], 0x1 ;  /* 0x0000720005041a11 */ /* 0x000fe400078408ff */
[----:B---3--:R-:W-:Y:S02]  /*c5e0*/  @P1 IADD3.X R7, R3, R13, RZ, P3, !PT ;  /* 0x0000000d03071210 */ /* 0x008fe40001ffe4ff */
[----:B------:R-:W-:Y:S02]  /*c5f0*/  @P1 IADD3 R6, P4, P3, R6, 0x40, R10 ;  /* 0x0000004006061810 */ /* 0x000fe40007b9e00a */
[----:B------:R-:W-:Y:S01]  /*c600*/  @P1 LEA.HI.X R5, R5, c[0x0][0x1cc], R7, 0x1, P2 ;  /* 0x0000730005051a11 */ /* 0x000fe200010f0c07 */
[--C-:B------:R-:W-:Y:S01]  /*c610*/  FFMA.FTZ R7, R151, c[0x0][0x2d0], -R138.reuse ;  /* 0x0000b40097077a23 */ /* 0x100fe2000001088a */
[----:B------:R-:W-:Y:S02]  /*c620*/  MOV R151, R247 ;  /* 0x000000f700977202 */ /* 0x000fe40000000f00 */
[----:B------:R-:W-:Y:S01]  /*c630*/  @P1 LEA R10, P2, R6, c[0x0][0x1c8], 0x1 ;  /* 0x00007200060a1a11 */ /* 0x000fe200078408ff */
[----:B------:R3:W-:Y:S01]  /*c640*/  MUFU.EX2 R247, R7 ;  /* 0x0000000700f77308 */ /* 0x0007e20000000800 */
[----:B------:R-:W-:Y:S01]  /*c650*/  @P1 IADD3.X R3, R3, RZ, R13, P4, P3 ;  /* 0x000000ff03031210 */ /* 0x000fe200027e640d */
[----:B------:R5:W-:Y:S01]  /*c660*/  @P1 LDGSTS.E.BYPASS.LTC128B.128 [R228+0x8100], [R4.64], !P0 ;  /* 0x0810000004e41fae */ /* 0x000be2000c101d46 */
[----:B----4-:R-:W-:Y:S01]  /*c670*/  @P1 MOV R8, c[0x0][0x1e0] ;  /* 0x0000780000081a02 */ /* 0x010fe20000000f00 */
[----:B-1----:R-:W-:Y:S01]  /*c680*/  FADD.FTZ R0, -R68, R71 ;  /* 0x0000004744007221 */ /* 0x002fe20000010100 */
[----:B------:R-:W-:Y:S01]  /*c690*/  @P1 LEA.HI.X R11, R6, c[0x0][0x1cc], R3, 0x1, P2 ;  /* 0x00007300060b1a11 */ /* 0x000fe200010f0c03 */
[----:B------:R-:W-:Y:S01]  /*c6a0*/  FMUL.FTZ R3, R68, c[0x0][0x2d0] ;  /* 0x0000b40044037a20 */ /* 0x000fe20000410000 */
[----:B------:R-:W-:Y:S01]  /*c6b0*/  @P1 SHF.L.U64.HI R9, R8, R230, c[0x0][0x1e4] ;  /* 0x0000790008091619 */ /* 0x000fe200000102e6 */
[----:B------:R-:W-:Y:S01]  /*c6c0*/  FMUL.FTZ R0, R0, c[0x0][0x2d0] ;  /* 0x0000b40000007a20 */ /* 0x000fe20000410000 */
[----:B------:R-:W-:Y:S01]  /*c6d0*/  @P1 SHF.L.U32 R8, R8, 0x6, RZ ;  /* 0x0000000608081819 */ /* 0x000fe200000006ff */
[----:B------:R1:W-:Y:S01]  /*c6e0*/  @P1 LDGSTS.E.BYPASS.LTC128B.128 [R228+0xc100], [R10.64], !P6 ;  /* 0x0c1000000ae41fae */ /* 0x0003e2000f101d46 */
[----:B------:R-:W-:Y:S01]  /*c6f0*/  MOV R230, R163 ;  /* 0x000000a300e67202 */ /* 0x000fe20000000f00 */
[----:B--2---:R-:W-:Y:S01]  /*c700*/  FMUL.FTZ R16, R2, R84 ;  /* 0x0000005402107220 */ /* 0x004fe20000410000 */
[----:B------:R-:W-:Y:S01]  /*c710*/  @P1 IADD3 R6, P2, R4, R8, RZ ;  /* 0x0000000804061210 */ /* 0x000fe20007f5e0ff */
[----:B------:R-:W2:Y:S01]  /*c720*/  MUFU.EX2 R0, R0 ;  /* 0x0000000000007308 */ /* 0x000ea20000000800 */
[----:B------:R-:W-:Y:S01]  /*c730*/  MOV R71, R168 ;  /* 0x000000a800477202 */ /* 0x000fe20000000f00 */
[C---:B------:R-:W-:Y:S01]  /*c740*/  FMUL.FTZ R17, R2.reuse, R85 ;  /* 0x0000005502117220 */ /* 0x040fe20000410000 */
[----:B------:R-:W-:Y:S01]  /*c750*/  MOV R159, R151 ;  /* 0x00000097009f7202 */ /* 0x000fe20000000f00 */
[C---:B------:R-:W-:Y:S01]  /*c760*/  FMUL.FTZ R24, R2.reuse, R92 ;  /* 0x0000005c02187220 */ /* 0x040fe20000410000 */
[----:B------:R-:W-:Y:S01]  /*c770*/  MOV R151, R65 ;  /* 0x0000004100977202 */ /* 0x000fe20000000f00 */
[C---:B------:R-:W-:Y:S02]  /*c780*/  FMUL.FTZ R25, R2.reuse, R93 ;  /* 0x0000005d02197220 */ /* 0x040fe40000410000 */
[----:B------:R-:W-:Y:S01]  /*c790*/  FMUL.FTZ R33, R2, R101 ;  /* 0x0000006502217220 */ /* 0x000fe20000410000 */
[----:B------:R-:W-:Y:S01]  /*c7a0*/  MOV R101, R71 ;  /* 0x0000004700657202 */ /* 0x000fe20000000f00 */
[--C-:B---3--:R-:W-:Y:S01]  /*c7b0*/  FFMA.FTZ R7, R154, c[0x0][0x2d0], -R3.reuse ;  /* 0x0000b4009a077a23 */ /* 0x108fe20000010803 */
[----:B------:R-:W-:Y:S01]  /*c7c0*/  MOV R154, R235 ;  /* 0x000000eb009a7202 */ /* 0x000fe20000000f00 */
[--C-:B------:R-:W-:Y:S01]  /*c7d0*/  FFMA.FTZ R40, R157, c[0x0][0x2d0], -R3.reuse ;  /* 0x0000b4009d287a23 */ /* 0x100fe20000010803 */
[----:B------:R3:W-:Y:S01]  /*c7e0*/  MUFU.EX2 R235, R32 ;  /* 0x0000002000eb7308 */ /* 0x0007e20000000800 */
[----:B------:R-:W-:Y:S01]  /*c7f0*/  FMUL.FTZ R41, R2, R109 ;  /* 0x0000006d02297220 */ /* 0x000fe20000410000 */
[----:B-----5:R-:W-:Y:S01]  /*c800*/  @P1 IADD3 R4, P3, R6, R8, RZ ;  /* 0x0000000806041210 */ /* 0x020fe20007f7e0ff */
[----:B------:R-:W-:Y:S01]  /*c810*/  FMUL.FTZ R65, R2, R133 ;  /* 0x0000008502417220 */ /* 0x000fe20000410000 */
[----:B------:R-:W-:Y:S01]  /*c820*/  MOV R109, R161 ;  /* 0x000000a1006d7202 */ /* 0x000fe20000000f00 */
[--C-:B------:R-:W-:Y:S01]  /*c830*/  FFMA.FTZ R71, R241, c[0x0][0x2d0], -R138.reuse ;  /* 0x0000b400f1477a23 */ /* 0x100fe2000001088a */
[----:B------:R-:W-:Y:S01]  /*c840*/  MOV R157, R233 ;  /* 0x000000e9009d7202 */ /* 0x000fe20000000f00 */
[--C-:B------:R-:W-:Y:S03]  /*c850*/  FFMA.FTZ R137, R137, c[0x0][0x2d0], -R3.reuse ;  /* 0x0000b40089897a23 */ /* 0x100fe60000010803 */
[----:B------:R4:W-:Y:S01]  /*c860*/  MUFU.EX2 R169, R7 ;  /* 0x0000000700a97308 */ /* 0x0009e20000000800 */
[--C-:B-1----:R-:W-:Y:S01]  /*c870*/  FFMA.FTZ R10, R155, c[0x0][0x2d0], -R3.reuse ;  /* 0x0000b4009b0a7a23 */ /* 0x102fe20000010803 */
[----:B------:R-:W-:Y:S01]  /*c880*/  MOV R155, R234 ;  /* 0x000000ea009b7202 */ /* 0x000fe20000000f00 */
[C---:B--2---:R-:W-:Y:S02]  /*c890*/  FMUL.FTZ R11, R0.reuse, R79 ;  /* 0x0000004f000b7220 */ /* 0x044fe40000410000 */
[C---:B------:R-:W-:Y:S02]  /*c8a0*/  FMUL.FTZ R18, R0.reuse, R86 ;  /* 0x0000005600127220 */ /* 0x040fe40000410000 */
[C---:B------:R-:W-:Y:S02]  /*c8b0*/  FMUL.FTZ R19, R0.reuse, R87 ;  /* 0x0000005700137220 */ /* 0x040fe40000410000 */
[C---:B------:R-:W-:Y:S01]  /*c8c0*/  FMUL.FTZ R26, R0.reuse, R94 ;  /* 0x0000005e001a7220 */ /* 0x040fe20000410000 */
[----:B------:R1:W2:Y:S01]  /*c8d0*/  MUFU.EX2 R168, R10 ;  /* 0x0000000a00a87308 */ /* 0x0002a20000000800 */
[C---:B------:R-:W-:Y:S02]  /*c8e0*/  FMUL.FTZ R27, R0.reuse, R95 ;  /* 0x0000005f001b7220 */ /* 0x040fe40000410000 */
[----:B------:R-:W-:Y:S01]  /*c8f0*/  FMUL.FTZ R34, R0, R102 ;  /* 0x0000006600227220 */ /* 0x000fe20000410000 */
[----:B------:R-:W-:Y:S01]  /*c900*/  MOV R102, R150 ;  /* 0x0000009600667202 */ /* 0x000fe20000000f00 */
[----:B---3--:R-:W-:Y:S01]  /*c910*/  FMUL.FTZ R32, R2, R100 ;  /* 0x0000006402207220 */ /* 0x008fe20000410000 */
[----:B------:R-:W-:Y:S01]  /*c920*/  MOV R100, R70 ;  /* 0x0000004600647202 */ /* 0x000fe20000000f00 */
[C---:B------:R-:W-:Y:S01]  /*c930*/  FMUL.FTZ R35, R0.reuse, R103 ;  /* 0x0000006700237220 */ /* 0x040fe20000410000 */
[----:B------:R-:W-:Y:S01]  /*c940*/  MOV R150, R59 ;  /* 0x0000003b00967202 */ /* 0x000fe20000000f00 */
[--C-:B------:R-:W-:Y:S01]  /*c950*/  FFMA.FTZ R70, R193, c[0x0][0x2d0], -R138.reuse ;  /* 0x0000b400c1467a23 */ /* 0x100fe2000001088a */
[----:B------:R3:W-:Y:S01]  /*c960*/  MUFU.EX2 R162, R40 ;  /* 0x0000002800a27308 */ /* 0x0007e20000000800 */
[C---:B------:R-:W-:Y:S01]  /*c970*/  FMUL.FTZ R42, R0.reuse, R110 ;  /* 0x0000006e002a7220 */ /* 0x040fe20000410000 */
[----:B------:R-:W-:Y:S01]  /*c980*/  MOV R110, R49 ;  /* 0x00000031006e7202 */ /* 0x000fe20000000f00 */
[----:B------:R-:W-:Y:S01]  /*c990*/  FMUL.FTZ R43, R0, R111 ;  /* 0x0000006f002b7220 */ /* 0x000fe20000410000 */
[----:B----4-:R-:W-:Y:S01]  /*c9a0*/  @P1 IADD3.X R7, R5, R9, RZ, P2, !PT ;  /* 0x0000000905071210 */ /* 0x010fe200017fe4ff */
[----:B------:R-:W-:Y:S01]  /*c9b0*/  FMUL.FTZ R49, R2, R117 ;  /* 0x0000007502317220 */ /* 0x000fe20000410000 */
[----:B------:R-:W-:Y:S01]  /*c9c0*/  @P1 IADD3 R8, P2, R4, R8, RZ ;  /* 0x0000000804081210 */ /* 0x000fe20007f5e0ff */
[C---:B------:R-:W-:Y:S01]  /*c9d0*/  FMUL.FTZ R59, R0.reuse, R127 ;  /* 0x0000007f003b7220 */ /* 0x040fe20000410000 */
[-C--:B------:R-:W-:Y:S01]  /*c9e0*/  @P1 IADD3.X R5, R7, R9.reuse, RZ, P3, !PT ;  /* 0x0000000907051210 */ /* 0x080fe20001ffe4ff */
[----:B------:R4:W-:Y:S01]  /*c9f0*/  @P1 LDGSTS.E.BYPASS.LTC128B.128 [R228+0x9100], [R6.64], !P0 ;  /* 0x0910000006e41fae */ /* 0x0009e2000c101d46 */
[----:B------:R-:W-:Y:S01]  /*ca00*/  MOV R103, R58 ;  /* 0x0000003a00677202 */ /* 0x000fe20000000f00 */
[C---:B------:R-:W-:Y:S01]  /*ca10*/  FMUL.FTZ R58, R0.reuse, R126 ;  /* 0x0000007e003a7220 */ /* 0x040fe20000410000 */
[----:B------:R-:W-:Y:S01]  /*ca20*/  @P1 IADD3.X R9, R5, R9, RZ, P2, !PT ;  /* 0x0000000905091210 */ /* 0x000fe200017fe4ff */
[----:B------:R5:W-:Y:S01]  /*ca30*/  MUFU.EX2 R233, R48 ;  /* 0x0000003000e97308 */ /* 0x000be20000000800 */
[----:B-1----:R-:W-:Y:S01]  /*ca40*/  FMUL.FTZ R10, R0, R78 ;  /* 0x0000004e000a7220 */ /* 0x002fe20000410000 */
[----:B------:R-:W-:Y:S01]  /*ca50*/  MOV R111, R60 ;  /* 0x0000003c006f7202 */ /* 0x000fe20000000f00 */
[--C-:B------:R-:W-:Y:S01]  /*ca60*/  FFMA.FTZ R100, R100, c[0x0][0x2d0], -R138.reuse ;  /* 0x0000b40064647a23 */ /* 0x100fe2000001088a */
[----:B------:R4:W-:Y:S01]  /*ca70*/  @P1 LDGSTS.E.BYPASS.LTC128B.128 [R228+0xd100], [R6.64+0x80], !P6 ;  /* 0x0d10008006e41fae */ /* 0x0009e2000f101d46 */
[C---:B---3--:R-:W-:Y:S07]  /*ca80*/  FMUL.FTZ R40, R2.reuse, R108 ;  /* 0x0000006c02287220 */ /* 0x048fee0000410000 */
[----:B------:R1:W-:Y:S01]  /*ca90*/  @P1 LDGSTS.E.BYPASS.LTC128B.128 [R228+0xa100], [R4.64], !P0 ;  /* 0x0a10000004e41fae */ /* 0x0003e2000c101d46 */
[----:B------:R-:W-:Y:S02]  /*caa0*/  MOV R108, R154 ;  /* 0x0000009a006c7202 */ /* 0x000fe40000000f00 */
[----:B------:R-:W-:Y:S02]  /*cab0*/  MOV R154, R149 ;  /* 0x00000095009a7202 */ /* 0x000fe40000000f00 */
[----:B------:R-:W-:Y:S01]  /*cac0*/  MOV R149, R64 ;  /* 0x0000004000957202 */ /* 0x000fe20000000f00 */
[C---:B------:R-:W-:Y:S02]  /*cad0*/  FMUL.FTZ R64, R2.reuse, R132 ;  /* 0x0000008402407220 */ /* 0x040fe40000410000 */
[----:B------:R1:W-:Y:S01]  /*cae0*/  @P1 LDGSTS.E.BYPASS.LTC128B.128 [R228+0xe100], [R4.64+0x80], !P6 ;  /* 0x0e10008004e41fae */ /* 0x0003e2000f101d46 */
[----:B-----5:R-:W-:Y:S07]  /*caf0*/  FMUL.FTZ R48, R2, R116 ;  /* 0x0000007402307220 */ /* 0x020fee0000410000 */
[----:B------:R3:W-:Y:S01]  /*cb00*/  @P1 LDGSTS.E.BYPASS.LTC128B.128 [R228+0xb100], [R8.64], !P0 ;  /* 0x0b10000008e41fae */ /* 0x0007e2000c101d46 */
[C---:B----4-:R-:W-:Y:S01]  /*cb10*/  FMUL.FTZ R6, R0.reuse, R74 ;  /* 0x0000004a00067220 */ /* 0x050fe20000410000 */
[----:B------:R-:W-:Y:S01]  /*cb20*/  F2FP.BF16.PACK_AB R74, R247, R243 ;  /* 0x000000f3f74a723e */ /* 0x000fe200000010ff */
[----:B------:R-:W-:Y:S05]  /*cb30*/  FMUL.FTZ R7, R0, R75 ;  /* 0x0000004b00077220 */ /* 0x000fea0000410000 */
[----:B------:R3:W-:Y:S08]  /*cb40*/  @P1 LDGSTS.E.BYPASS.LTC128B.128 [R228+0xf100], [R8.64+0x80], !P6 ;  /* 0x0f10008008e41fae */ /* 0x0007f0000f101d46 */
[----:B------:R-:W4:Y:S01]  /*cb50*/  LDSM.16.MT88.4 R12, [R200] ;  /* 0x00000000c80c783b */ /* 0x000f220000004200 */
[--C-:B-1----:R-:W-:Y:S01]  /*cb60*/  FFMA.FTZ R4, R152, c[0x0][0x2d0], -R3.reuse ;  /* 0x0000b40098047a23 */ /* 0x102fe20000010803 */
[----:B------:R-:W-:Y:S01]  /*cb70*/  MOV R152, R67 ;  /* 0x0000004300987202 */ /* 0x000fe20000000f00 */
[----:B------:R-:W-:Y:S01]  /*cb80*/  FMUL.FTZ R5, R2, R73 ;  /* 0x0000004902057220 */ /* 0x000fe20000410000 */
[----:B--2---:R-:W-:Y:S01]  /*cb90*/  F2FP.BF16.PACK_AB R73, R168, R169 ;  /* 0x000000a9a849723e */ /* 0x004fe200000010ff */
[----:B------:R1:W-:Y:S03]  /*cba0*/  MUFU.EX2 R163, R4 ;  /* 0x0000000400a37308 */ /* 0x0003e60000000800 */
[----:B------:R-:W2:Y:S01]  /*cbb0*/  LDSM.16.MT88.4 R20, [R204] ;  /* 0x00000000cc14783b */ /* 0x000ea20000004200 */
[----:B------:R-:W-:Y:S07]  /*cbc0*/  FMUL.FTZ R67, R0, R135 ;  /* 0x0000008700437220 */ /* 0x000fee0000410000 */
[----:B------:R-:W5:Y:S01]  /*cbd0*/  LDSM.16.MT88.4 R28, [R203] ;  /* 0x00000000cb1c783b */ /* 0x000f620000004200 */
[C---:B---3--:R-:W-:Y:S02]  /*cbe0*/  FMUL.FTZ R8, R2.reuse, R76 ;  /* 0x0000004c02087220 */ /* 0x048fe40000410000 */
[----:B------:R-:W-:Y:S05]  /*cbf0*/  FMUL.FTZ R9, R2, R77 ;  /* 0x0000004d02097220 */ /* 0x000fea0000410000 */
[----:B------:R-:W3:Y:S01]  /*cc00*/  LDSM.16.MT88.4 R36, [R223] ;  /* 0x00000000df24783b */ /* 0x000ee20000004200 */
[--C-:B-1----:R-:W-:Y:S07]  /*cc10*/  FFMA.FTZ R4, R153, c[0x0][0x2d0], -R3.reuse ;  /* 0x0000b40099047a23 */ /* 0x102fee0000010803 */
[----:B------:R-:W1:Y:S01]  /*cc20*/  LDSM.16.MT88.4 R44, [R200+0x4000] ;  /* 0x00400000c82c783b */ /* 0x000e620000004200 */
[----:B------:R-:W-:Y:S01]  /*cc30*/  MOV R153, R51 ;  /* 0x0000003300997202 */ /* 0x000fe20000000f00 */
[----:B------:R-:W-:Y:S01]  /*cc40*/  FMUL.FTZ R51, R0, R119 ;  /* 0x0000007700337220 */ /* 0x000fe20000410000 */
[----:B------:R2:W2:Y:S01]  /*cc50*/  MUFU.EX2 R170, R4 ;  /* 0x0000000400aa7308 */ /* 0x0004a20000000800 */
[----:B------:R-:W-:Y:S04]  /*cc60*/  MOV R119, R230 ;  /* 0x000000e600777202 */ /* 0x000fe80000000f00 */
[----:B------:R-:W1:Y:S05]  /*cc70*/  LDSM.16.MT88.4 R52, [R204+0x4000] ;  /* 0x00400000cc34783b */ /* 0x000e6a0000004200 */
[----:B------:R3:W-:Y:S03]  /*cc80*/  MUFU.EX2 R230, R70 ;  /* 0x0000004600e67308 */ /* 0x0007e60000000800 */
[----:B------:R-:W1:Y:S08]  /*cc90*/  LDSM.16.MT88.4 R60, [R203+0x4000] ;  /* 0x00400000cb3c783b */ /* 0x000e700000004200 */
[----:B------:R-:W1:Y:S01]  /*cca0*/  LDSM.16.MT88.4 R76, [R206+0x4000] ;  /* 0x00400000ce4c783b */ /* 0x000e620000004200 */
[----:B--2---:R-:W-:Y:S01]  /*ccb0*/  FMUL.FTZ R4, R2, R72 ;  /* 0x0000004802047220 */ /* 0x004fe20000410000 */
[----:B------:R-:W-:Y:S02]  /*ccc0*/  F2FP.BF16.PACK_AB R72, R245, R244 ;  /* 0x000000f4f548723e */ /* 0x000fe400000010ff */
[----:B------:R-:W-:Y:S04]  /*ccd0*/  F2FP.BF16.PACK_AB R75, R170, R163 ;  /* 0x000000a3aa4b723e */ /* 0x000fe800000010ff */
[----:B------:R-:W-:Y:S03]  /*cce0*/  LDSM.16.MT88.4 R84, [R204+0x800] ;  /* 0x00080000cc54783b */ /* 0x000fe60000004200 */
[C---:B----4-:R-:W-:Y:S05]  /*ccf0*/  HMMA.16816.F32.BF16 R4, R72.reuse, R12, R4 ;  /* 0x0000000c4804723c */ /* 0x050fea0000041804 */
[----:B------:R-:W-:Y:S01]  /*cd00*/  LDSM.16.MT88.4 R92, [R206+0x4800] ;  /* 0x00480000ce5c783b */ /* 0x000fe20000004200 */
[--C-:B---3--:R-:W-:Y:S02]  /*cd10*/  FFMA.FTZ R70, R194, c[0x0][0x2d0], -R138.reuse ;  /* 0x0000b400c2467a23 */ /* 0x108fe4000001088a */
[C---:B------:R-:W-:Y:S01]  /*cd20*/  FMUL.FTZ R12, R2.reuse, R80 ;  /* 0x00000050020c7220 */ /* 0x040fe20000410000 */
[C---:B------:R-:W-:Y:S04]  /*cd30*/  HMMA.16816.F32.BF16 R8, R72.reuse, R14, R8 ;  /* 0x0000000e4808723c */ /* 0x040fe80000041808 */
[----:B------:R-:W0:Y:S01]  /*cd40*/  LDGDEPBAR ;  /* 0x00000000000079af */ /* 0x000e220000000000 */
[----:B------:R-:W-:Y:S02]  /*cd50*/  FMUL.FTZ R13, R2, R81 ;  /* 0x00000051020d7220 */ /* 0x000fe40000410000 */
[C---:B------:R-:W-:Y:S02]  /*cd60*/  FMUL.FTZ R14, R0.reuse, R82 ;  /* 0x00000052000e7220 */ /* 0x040fe40000410000 */
[----:B------:R-:W-:Y:S03]  /*cd70*/  FMUL.FTZ R15, R0, R83 ;  /* 0x00000053000f7220 */ /* 0x000fe60000410000 */
[----:B------:R-:W2:Y:S04]  /*cd80*/  LDSM.16.MT88.4 R80, [R200+0x800] ;  /* 0x00080000c850783b */ /* 0x000ea80000004200 */
[C---:B------:R-:W-:Y:S07]  /*cd90*/  HMMA.16816.F32.BF16 R12, R72.reuse, R20, R12 ;  /* 0x00000014480c723c */ /* 0x040fee000004180c */
[C---:B------:R-:W-:Y:S01]  /*cda0*/  FMUL.FTZ R20, R2.reuse, R88 ;  /* 0x0000005802147220 */ /* 0x040fe20000410000 */
[C---:B------:R-:W-:Y:S04]  /*cdb0*/  HMMA.16816.F32.BF16 R16, R72.reuse, R22, R16 ;  /* 0x000000164810723c */ /* 0x040fe80000041810 */
[----:B------:R-:W-:Y:S03]  /*cdc0*/  FMUL.FTZ R21, R2, R89 ;  /* 0x0000005902157220 */ /* 0x000fe60000410000 */
[C---:B------:R-:W-:Y:S02]  /*cdd0*/  FMUL.FTZ R22, R0.reuse, R90 ;  /* 0x0000005a00167220 */ /* 0x040fe40000410000 */
[----:B------:R-:W-:Y:S02]  /*cde0*/  FMUL.FTZ R23, R0, R91 ;  /* 0x0000005b00177220 */ /* 0x000fe40000410000 */
[----:B------:R-:W3:Y:S05]  /*cdf0*/  LDSM.16.MT88.4 R88, [R203+0x800] ;  /* 0x00080000cb58783b */ /* 0x000eea0000004200 */
[C---:B-----5:R-:W-:Y:S07]  /*ce00*/  HMMA.16816.F32.BF16 R20, R72.reuse, R28, R20 ;  /* 0x0000001c4814723c */ /* 0x060fee0000041814 */
        /* <DEDUP_REMOVED lines=15> */
[----:B----4-:R-:W-:Y:S07]  /*cf00*/  FMUL.FTZ R36, R2, R104 ;  /* 0x0000006802247220 */ /* 0x010fee0000410000 */
[C---:B-1----:R-:W-:Y:S07]  /*cf10*/  HMMA.16816.F32.BF16 R36, R72.reuse, R44, R36 ;  /* 0x0000002c4824723c */ /* 0x042fee0000041824 */
[--C-:B------:R-:W-:Y:S01]  /*cf20*/  FFMA.FTZ R44, R158, c[0x0][0x2d0], -R3.reuse ;  /* 0x0000b4009e2c7a23 */ /* 0x100fe20000010803 */
[C---:B------:R-:W-:Y:S03]  /*cf30*/  HMMA.16816.F32.BF16 R40, R72.reuse, R46, R40 ;  /* 0x0000002e4828723c */ /* 0x040fe60000041828 */
[----:B------:R1:W-:Y:S01]  /*cf40*/  MUFU.EX2 R161, R44 ;  /* 0x0000002c00a17308 */ /* 0x0003e20000000800 */
[----:B------:R-:W-:Y:S01]  /*cf50*/  FMUL.FTZ R45, R2, R113 ;  /* 0x00000071022d7220 */ /* 0x000fe20000410000 */
[----:B------:R-:W-:Y:S02]  /*cf60*/  MOV R158, R155 ;  /* 0x0000009b009e7202 */ /* 0x000fe40000000f00 */
[C---:B------:R-:W-:Y:S01]  /*cf70*/  FMUL.FTZ R46, R0.reuse, R114 ;  /* 0x00000072002e7220 */ /* 0x040fe20000410000 */
[----:B------:R-:W-:Y:S01]  /*cf80*/  MOV R155, R66 ;  /* 0x00000042009b7202 */ /* 0x000fe20000000f00 */
[C---:B------:R-:W-:Y:S03]  /*cf90*/  FMUL.FTZ R47, R0.reuse, R115 ;  /* 0x00000073002f7220 */ /* 0x040fe60000410000 */
[----:B------:R-:W-:Y:S02]  /*cfa0*/  FMUL.FTZ R66, R0, R134 ;  /* 0x0000008600427220 */ /* 0x000fe40000410000 */
[----:B-1----:R-:W-:Y:S07]  /*cfb0*/  FMUL.FTZ R44, R2, R112 ;  /* 0x00000070022c7220 */ /* 0x002fee0000410000 */
[C---:B------:R-:W-:Y:S07]  /*cfc0*/  HMMA.16816.F32.BF16 R44, R72.reuse, R52, R44 ;  /* 0x00000034482c723c */ /* 0x040fee000004182c */
[--C-:B------:R-:W-:Y:S01]  /*cfd0*/  FFMA.FTZ R52, R160, c[0x0][0x2d0], -R138.reuse ;  /* 0x0000b400a0347a23 */ /* 0x100fe2000001088a */
[C---:B------:R-:W-:Y:S03]  /*cfe0*/  HMMA.16816.F32.BF16 R48, R72.reuse, R54, R48 ;  /* 0x000000364830723c */ /* 0x040fe60000041830 */
[----:B------:R1:W4:Y:S01]  /*cff0*/  MUFU.EX2 R118, R52 ;  /* 0x0000003400767308 */ /* 0x0003220000000800 */
[C---:B------:R-:W-:Y:S01]  /*d000*/  FMUL.FTZ R53, R2.reuse, R121 ;  /* 0x0000007902357220 */ /* 0x040fe20000410000 */
[----:B------:R-:W-:Y:S02]  /*d010*/  MOV R121, R199 ;  /* 0x000000c700797202 */ /* 0x000fe40000000f00 */
[----:B------:R-:W-:Y:S01]  /*d020*/  MOV R160, R57 ;  /* 0x0000003900a07202 */ /* 0x000fe20000000f00 */
[----:B------:R-:W-:Y:S04]  /*d030*/  FMUL.FTZ R57, R2, R125 ;  /* 0x0000007d02397220 */ /* 0x000fe80000410000 */
[C---:B------:R-:W-:Y:S01]  /*d040*/  FMUL.FTZ R54, R0.reuse, R122 ;  /* 0x0000007a00367220 */ /* 0x040fe20000410000 */
[----:B------:R5:W-:Y:S01]  /*d050*/  MUFU.EX2 R199, R70 ;  /* 0x0000004600c77308 */ /* 0x000be20000000800 */
[----:B------:R-:W-:Y:S02]  /*d060*/  FMUL.FTZ R55, R0, R123 ;  /* 0x0000007b00377220 */ /* 0x000fe40000410000 */
[----:B-1----:R-:W-:Y:S01]  /*d070*/  FMUL.FTZ R52, R2, R120 ;  /* 0x0000007802347220 */ /* 0x002fe20000410000 */
[----:B------:R-:W-:Y:S01]  /*d080*/  MOV R120, R56 ;  /* 0x0000003800787202 */ /* 0x000fe20000000f00 */
[--C-:B------:R-:W-:Y:S05]  /*d090*/  FFMA.FTZ R56, R171, c[0x0][0x2d0], -R3.reuse ;  /* 0x0000b400ab387a23 */ /* 0x100fea0000010803 */
[----:B------:R1:W-:Y:S01]  /*d0a0*/  MUFU.EX2 R117, R56 ;  /* 0x0000003800757308 */ /* 0x0003e20000000800 */
[C---:B------:R-:W-:Y:S03]  /*d0b0*/  HMMA.16816.F32.BF16 R52, R72.reuse, R60, R52 ;  /* 0x0000003c4834723c */ /* 0x040fe60000041834 */
[--C-:B-----5:R-:W-:Y:S04]  /*d0c0*/  FFMA.FTZ R70, R195, c[0x0][0x2d0], -R3.reuse ;  /* 0x0000b400c3467a23 */ /* 0x120fe80000010803 */
[--C-:B------:R-:W-:Y:S02]  /*d0d0*/  FFMA.FTZ R60, R192, c[0x0][0x2d0], -R3.reuse ;  /* 0x0000b400c03c7a23 */ /* 0x100fe40000010803 */
[----:B------:R5:W-:Y:S03]  /*d0e0*/  MUFU.EX2 R125, R70 ;  /* 0x00000046007d7308 */ /* 0x000be60000000800 */
[C---:B------:R-:W-:Y:S07]  /*d0f0*/  FMUL.FTZ R61, R2.reuse, R129 ;  /* 0x00000081023d7220 */ /* 0x040fee0000410000 */
[----:B------:R2:W2:Y:S01]  /*d100*/  MUFU.EX2 R116, R60 ;  /* 0x0000003c00747308 */ /* 0x0004a20000000800 */
[----:B-1----:R-:W-:Y:S07]  /*d110*/  FMUL.FTZ R56, R2, R124 ;  /* 0x0000007c02387220 */ /* 0x002fee0000410000 */
[C---:B------:R-:W-:Y:S03]  /*d120*/  HMMA.16816.F32.BF16 R56, R72.reuse, R62, R56 ;  /* 0x0000003e4838723c */ /* 0x040fe60000041838 */
[--C-:B-----5:R-:W-:Y:S02]  /*d130*/  FFMA.FTZ R70, R196, c[0x0][0x2d0], -R3.reuse ;  /* 0x0000b400c4467a23 */ /* 0x120fe40000010803 */
[----:B------:R1:W-:Y:S02]  /*d140*/  MUFU.EX2 R196, R71 ;  /* 0x0000004700c47308 */ /* 0x0003e40000000800 */
[C---:B------:R-:W-:Y:S02]  /*d150*/  FMUL.FTZ R62, R0.reuse, R130 ;  /* 0x00000082003e7220 */ /* 0x040fe40000410000 */
[----:B------:R-:W-:Y:S03]  /*d160*/  FMUL.FTZ R63, R0, R131 ;  /* 0x00000083003f7220 */ /* 0x000fe60000410000 */
[----:B--2---:R-:W-:Y:S03]  /*d170*/  FMUL.FTZ R60, R2, R128 ;  /* 0x00000080023c7220 */ /* 0x004fe60000410000 */
[----:B------:R2:W5:Y:S04]  /*d180*/  MUFU.EX2 R124, R70 ;  /* 0x00000046007c7308 */ /* 0x0005680000000800 */
[C---:B------:R-:W-:Y:S08]  /*d190*/  HMMA.16816.F32.BF16 R60, R72.reuse, R76, R60 ;  /* 0x0000004c483c723c */ /* 0x040ff0000004183c */
[----:B------:R-:W-:Y:S01]  /*d1a0*/  HMMA.16816.F32.BF16 R64, R72, R78, R64 ;  /* 0x0000004e4840723c */ /* 0x000fe20000041840 */
[----:B------:R-:W3:Y:S03]  /*d1b0*/  LDSM.16.MT88.4 R76, [R206+0x800] ;  /* 0x00080000ce4c783b */ /* 0x000ee60000004200 */
[--C-:B-1----:R-:W-:Y:S03]  /*d1c0*/  FFMA.FTZ R71, R150, c[0x0][0x2d0], -R3.reuse ;  /* 0x0000b40096477a23 */ /* 0x102fe60000010803 */
[----:B----4-:R-:W-:Y:S02]  /*d1d0*/  F2FP.BF16.PACK_AB R74, R118, R233 ;  /* 0x000000e9764a723e */ /* 0x010fe400000010ff */
[----:B------:R-:W-:Y:S03]  /*d1e0*/  F2FP.BF16.PACK_AB R75, R116, R117 ;  /* 0x00000075744b723e */ /* 0x000fe600000010ff */
[--C-:B--2---:R-:W-:Y:S01]  /*d1f0*/  FFMA.FTZ R70, R197, c[0x0][0x2d0], -R138.reuse ;  /* 0x0000b400c5467a23 */ /* 0x104fe2000001088a */
[----:B------:R-:W-:Y:S02]  /*d200*/  F2FP.BF16.PACK_AB R72, R234, R235 ;  /* 0x000000ebea48723e */ /* 0x000fe400000010ff */
[----:B------:R-:W-:Y:S01]  /*d210*/  F2FP.BF16.PACK_AB R73, R161, R162 ;  /* 0x000000a2a149723e */ /* 0x000fe200000010ff */
[----:B------:R1:W-:Y:S06]  /*d220*/  MUFU.EX2 R127, R70 ;  /* 0x00000046007f7308 */ /* 0x0003ec0000000800 */
[C---:B------:R-:W-:Y:S08]  /*d230*/  HMMA.16816.F32.BF16 R4, R72.reuse, R80, R4 ;  /* 0x000000504804723c */ /* 0x040ff00000041804 */
[C---:B------:R-:W-:Y:S01]  /*d240*/  HMMA.16816.F32.BF16 R8, R72.reuse, R82, R8 ;  /* 0x000000524808723c */ /* 0x040fe20000041808 */
[----:B------:R-:W2:Y:S07]  /*d250*/  LDSM.16.MT88.4 R80, [R200+0x4800] ;  /* 0x00480000c850783b */ /* 0x000eae0000004200 */
[C---:B------:R-:W-:Y:S04]  /*d260*/  HMMA.16816.F32.BF16 R12, R72.reuse, R84, R12 ;  /* 0x00000054480c723c */ /* 0x040fe8000004180c */
[--C-:B-1----:R-:W-:Y:S04]  /*d270*/  FFMA.FTZ R70, R198, c[0x0][0x2d0], -R138.reuse ;  /* 0x0000b400c6467a23 */ /* 0x102fe8000001088a */
[C---:B------:R-:W-:Y:S01]  /*d280*/  HMMA.16816.F32.BF16 R16, R72.reuse, R86, R16 ;  /* 0x000000564810723c */ /* 0x040fe20000041810 */
[----:B------:R1:W4:Y:S01]  /*d290*/  MUFU.EX2 R126, R70 ;  /* 0x00000046007e7308 */ /* 0x0003220000000800 */
[----:B------:R-:W4:Y:S06]  /*d2a0*/  LDSM.16.MT88.4 R84, [R204+0x4800] ;  /* 0x00480000cc54783b */ /* 0x000f2c0000004200 */
[C---:B---3--:R-:W-:Y:S08]  /*d2b0*/  HMMA.16816.F32.BF16 R20, R72.reuse, R88, R20 ;  /* 0x000000584814723c */ /* 0x048ff00000041814 */
[C---:B------:R-:W-:Y:S01]  /*d2c0*/  HMMA.16816.F32.BF16 R24, R72.reuse, R90, R24 ;  /* 0x0000005a4818723c */ /* 0x040fe20000041818 */
[----:B------:R-:W3:Y:S07]  /*d2d0*/  LDSM.16.MT88.4 R88, [R203+0x4800] ;  /* 0x00480000cb58783b */ /* 0x000eee0000004200 */
[C---:B------:R-:W-:Y:S04]  /*d2e0*/  HMMA.16816.F32.BF16 R28, R72.reuse, R76, R28 ;  /* 0x0000004c481c723c */ /* 0x040fe8000004181c */
[--C-:B-1----:R-:W-:Y:S04]  /*d2f0*/  FFMA.FTZ R70, R231, c[0x0][0x2d0], -R3.reuse ;  /* 0x0000b400e7467a23 */ /* 0x102fe80000010803 */
[C---:B------:R-:W-:Y:S01]  /*d300*/  HMMA.16816.F32.BF16 R32, R72.reuse, R78, R32 ;  /* 0x0000004e4820723c */ /* 0x040fe20000041820 */
[----:B------:R1:W-:Y:S01]  /*d310*/  MUFU.EX2 R107, R70 ;  /* 0x00000046006b7308 */ /* 0x0003e20000000800 */
[----:B------:R-:W5:Y:S06]  /*d320*/  LDSM.16.MT88.4 R76, [R200+0x1000] ;  /* 0x00100000c84c783b */ /* 0x000f6c0000004200 */
[C---:B--2---:R-:W-:Y:S08]  /*d330*/  HMMA.16816.F32.BF16 R36, R72.reuse, R80, R36 ;  /* 0x000000504824723c */ /* 0x044ff00000041824 */
[C---:B------:R-:W-:Y:S01]  /*d340*/  HMMA.16816.F32.BF16 R40, R72.reuse, R82, R40 ;  /* 0x000000524828723c */ /* 0x040fe20000041828 */
[----:B------:R-:W2:Y:S07]  /*d350*/  LDSM.16.MT88.4 R80, [R203+0x1000] ;  /* 0x00100000cb50783b */ /* 0x000eae0000004200 */
[C---:B----4-:R-:W-:Y:S04]  /*d360*/  HMMA.16816.F32.BF16 R44, R72.reuse, R84, R44 ;  /* 0x00000054482c723c */ /* 0x050fe8000004182c */
[--C-:B-1----:R-:W-:Y:S04]  /*d370*/  FFMA.FTZ R70, R232, c[0x0][0x2d0], -R3.reuse ;  /* 0x0000b400e8467a23 */ /* 0x102fe80000010803 */
[C---:B------:R-:W-:Y:S01]  /*d380*/  HMMA.16816.F32.BF16 R48, R72.reuse, R86, R48 ;  /* 0x000000564830723c */ /* 0x040fe20000041830 */
[----:B------:R1:W4:Y:S01]  /*d390*/  MUFU.EX2 R106, R70 ;  /* 0x00000046006a7308 */ /* 0x0003220000000800 */
[----:B------:R-:W2:Y:S06]  /*d3a0*/  LDSM.16.MT88.4 R84, [R206+0x1000] ;  /* 0x00100000ce54783b */ /* 0x000eac0000004200 */
[C---:B---3--:R-:W-:Y:S08]  /*d3b0*/  HMMA.16816.F32.BF16 R52, R72.reuse, R88, R52 ;  /* 0x000000584834723c */ /* 0x048ff00000041834 */
[C---:B------:R-:W-:Y:S01]  /*d3c0*/  HMMA.16816.F32.BF16 R56, R72.reuse, R90, R56 ;  /* 0x0000005a4838723c */ /* 0x040fe20000041838 */
[----:B------:R-:W-:Y:S07]  /*d3d0*/  LDSM.16.MT88.4 R88, [R204+0x5000] ;  /* 0x00500000cc58783b */ /* 0x000fee0000004200 */
[C---:B------:R-:W-:Y:S04]  /*d3e0*/  HMMA.16816.F32.BF16 R60, R72.reuse, R92, R60 ;  /* 0x0000005c483c723c */ /* 0x040fe8000004183c */
[--C-:B-1----:R-:W-:Y:S04]  /*d3f0*/  FFMA.FTZ R70, R236, c[0x0][0x2d0], -R138.reuse ;  /* 0x0000b400ec467a23 */ /* 0x102fe8000001088a */
[----:B------:R-:W-:Y:S01]  /*d400*/  HMMA.16816.F32.BF16 R64, R72, R94, R64 ;  /* 0x0000005e4840723c */ /* 0x000fe20000041840 */
[----:B------:R1:W-:Y:S01]  /*d410*/  MUFU.EX2 R198, R70 ;  /* 0x0000004600c67308 */ /* 0x0003e20000000800 */
[----:B------:R-:W-:Y:S05]  /*d420*/  LDSM.16.MT88.4 R92, [R206+0x5800] ;  /* 0x00580000ce5c783b */ /* 0x000fea0000004200 */
[----:B-----5:R-:W-:Y:S02]  /*d430*/  F2FP.BF16.PACK_AB R73, R124, R125 ;  /* 0x0000007d7c49723e */ /* 0x020fe400000010ff */
[----:B------:R-:W-:Y:S03]  /*d440*/  F2FP.BF16.PACK_AB R74, R126, R127 ;  /* 0x0000007f7e4a723e */ /* 0x000fe600000010ff */
[----:B------:R-:W-:Y:S02]  /*d450*/  F2FP.BF16.PACK_AB R72, R199, R230 ;  /* 0x000000e6c748723e */ /* 0x000fe400000010ff */
[----:B----4-:R-:W-:Y:S07]  /*d460*/  F2FP.BF16.PACK_AB R75, R106, R107 ;  /* 0x0000006b6a4b723e */ /* 0x010fee00000010ff */
[C---:B------:R-:W-:Y:S03]  /*d470*/  HMMA.16816.F32.BF16 R4, R72.reuse, R76, R4 ;  /* 0x0000004c4804723c */ /* 0x040fe60000041804 */
[--C-:B-1----:R-:W-:Y:S05]  /*d480*/  FFMA.FTZ R70, R237, c[0x0][0x2d0], -R138.reuse ;  /* 0x0000b400ed467a23 */ /* 0x102fea000001088a */
[C---:B------:R-:W-:Y:S01]  /*d490*/  HMMA.16816.F32.BF16 R8, R72.reuse, R78, R8 ;  /* 0x0000004e4808723c */ /* 0x040fe20000041808 */
[----:B------:R1:W3:Y:S01]  /*d4a0*/  MUFU.EX2 R197, R70 ;  /* 0x0000004600c57308 */ /* 0x0002e20000000800 */
[----:B------:R-:W4:Y:S06]  /*d4b0*/  LDSM.16.MT88.4 R76, [R200+0x5000] ;  /* 0x00500000c84c783b */ /* 0x000f2c0000004200 */
[C---:B------:R-:W-:Y:S08]  /*d4c0*/  HMMA.16816.F32.BF16 R12, R72.reuse, R96, R12 ;  /* 0x00000060480c723c */ /* 0x040ff0000004180c */
[C---:B------:R-:W-:Y:S01]  /*d4d0*/  HMMA.16816.F32.BF16 R16, R72.reuse, R98, R16 ;  /* 0x000000624810723c */ /* 0x040fe20000041810 */
[----:B------:R-:W-:Y:S07]  /*d4e0*/  LDSM.16.MT88.4 R96, [R204+0x2000] ;  /* 0x00200000cc60783b */ /* 0x000fee0000004200 */
[C---:B--2---:R-:W-:Y:S04]  /*d4f0*/  HMMA.16816.F32.BF16 R20, R72.reuse, R80, R20 ;  /* 0x000000504814723c */ /* 0x044fe80000041814 */
[--C-:B-1----:R-:W-:Y:S04]  /*d500*/  FFMA.FTZ R70, R238, c[0x0][0x2d0], -R3.reuse ;  /* 0x0000b400ee467a23 */ /* 0x102fe80000010803 */
[C---:B------:R-:W-:Y:S01]  /*d510*/  HMMA.16816.F32.BF16 R24, R72.reuse, R82, R24 ;  /* 0x000000524818723c */ /* 0x040fe20000041818 */
[----:B------:R1:W-:Y:S01]  /*d520*/  MUFU.EX2 R105, R70 ;  /* 0x0000004600697308 */ /* 0x0003e20000000800 */
[----:B------:R-:W2:Y:S06]  /*d530*/  LDSM.16.MT88.4 R80, [R203+0x5000] ;  /* 0x00500000cb50783b */ /* 0x000eac0000004200 */
[C---:B------:R-:W-:Y:S08]  /*d540*/  HMMA.16816.F32.BF16 R28, R72.reuse, R84, R28 ;  /* 0x00000054481c723c */ /* 0x040ff0000004181c */
[C---:B------:R-:W-:Y:S01]  /*d550*/  HMMA.16816.F32.BF16 R32, R72.reuse, R86, R32 ;  /* 0x000000564820723c */ /* 0x040fe20000041820 */
[----:B------:R-:W5:Y:S07]  /*d560*/  LDSM.16.MT88.4 R84, [R206+0x5000] ;  /* 0x00500000ce54783b */ /* 0x000f6e0000004200 */
[C---:B----4-:R-:W-:Y:S04]  /*d570*/  HMMA.16816.F32.BF16 R36, R72.reuse, R76, R36 ;  /* 0x0000004c4824723c */ /* 0x050fe80000041824 */
[--C-:B-1----:R-:W-:Y:S04]  /*d580*/  FFMA.FTZ R70, R239, c[0x0][0x2d0], -R3.reuse ;  /* 0x0000b400ef467a23 */ /* 0x102fe80000010803 */
[C---:B------:R-:W-:Y:S01]  /*d590*/  HMMA.16816.F32.BF16 R40, R72.reuse, R78, R40 ;  /* 0x0000004e4828723c */ /* 0x040fe20000041828 */
[----:B------:R1:W4:Y:S01]  /*d5a0*/  MUFU.EX2 R104, R70 ;  /* 0x0000004600687308 */ /* 0x0003220000000800 */
[----:B------:R-:W3:Y:S06]  /*d5b0*/  LDSM.16.MT88.4 R76, [R200+0x1800] ;  /* 0x00180000c84c783b */ /* 0x000eec0000004200 */
[C---:B------:R-:W-:Y:S08]  /*d5c0*/  HMMA.16816.F32.BF16 R44, R72.reuse, R88, R44 ;  /* 0x00000058482c723c */ /* 0x040ff0000004182c */
[C---:B------:R-:W-:Y:S01]  /*d5d0*/  HMMA.16816.F32.BF16 R48, R72.reuse, R90, R48 ;  /* 0x0000005a4830723c */ /* 0x040fe20000041830 */
[----:B------:R-:W4:Y:S07]  /*d5e0*/  LDSM.16.MT88.4 R88, [R204+0x1800] ;  /* 0x00180000cc58783b */ /* 0x000f2e0000004200 */
[C---:B--2---:R-:W-:Y:S04]  /*d5f0*/  HMMA.16816.F32.BF16 R52, R72.reuse, R80, R52 ;  /* 0x000000504834723c */ /* 0x044fe80000041834 */
[--C-:B-1----:R-:W-:Y:S04]  /*d600*/  FFMA.FTZ R70, R240, c[0x0][0x2d0], -R138.reuse ;  /* 0x0000b400f0467a23 */ /* 0x102fe8000001088a */
[C---:B------:R-:W-:Y:S01]  /*d610*/  HMMA.16816.F32.BF16 R56, R72.reuse, R82, R56 ;  /* 0x000000524838723c */ /* 0x040fe20000041838 */
[----:B------:R1:W2:Y:S01]  /*d620*/  MUFU.EX2 R195, R70 ;  /* 0x0000004600c37308 */ /* 0x0002a20000000800 */
[----:B------:R-:W2:Y:S06]  /*d630*/  LDSM.16.MT88.4 R80, [R203+0x1800] ;  /* 0x00180000cb50783b */ /* 0x000eac0000004200 */
[C---:B-----5:R-:W-:Y:S08]  /*d640*/  HMMA.16816.F32.BF16 R60, R72.reuse, R84, R60 ;  /* 0x00000054483c723c */ /* 0x060ff0000004183c */
[----:B------:R-:W-:Y:S01]  /*d650*/  HMMA.16816.F32.BF16 R64, R72, R86, R64 ;  /* 0x000000564840723c */ /* 0x000fe20000041840 */
[----:B------:R-:W5:Y:S06]  /*d660*/  LDSM.16.MT88.4 R84, [R206+0x1800] ;  /* 0x00180000ce54783b */ /* 0x000f6c0000004200 */
[----:B---3--:R-:W-:Y:S01]  /*d670*/  F2FP.BF16.PACK_AB R72, R197, R198 ;  /* 0x000000c6c548723e */ /* 0x008fe200000010ff */
[--C-:B-1----:R-:W-:Y:S01]  /*d680*/  FFMA.FTZ R70, R242, c[0x0][0x2d0], -R3.reuse ;  /* 0x0000b400f2467a23 */ /* 0x102fe20000010803 */
[----:B----4-:R-:W-:Y:S03]  /*d690*/  F2FP.BF16.PACK_AB R73, R104, R105 ;  /* 0x000000696849723e */ /* 0x010fe600000010ff */
[----:B------:R1:W-:Y:S01]  /*d6a0*/  MUFU.EX2 R115, R70 ;  /* 0x0000004600737308 */ /* 0x0003e20000000800 */
[----:B--2---:R-:W-:Y:S01]  /*d6b0*/  F2FP.BF16.PACK_AB R74, R195, R196 ;  /* 0x000000c4c34a723e */ /* 0x004fe200000010ff */
[--C-:B-1----:R-:W-:Y:S08]  /*d6c0*/  FFMA.FTZ R70, R246, c[0x0][0x2d0], -R3.reuse ;  /* 0x0000b400f6467a23 */ /* 0x102ff00000010803 */
        /* <DEDUP_REMOVED lines=11> */
[----:B------:R-:W4:Y:S06]  /*d780*/  LDSM.16.MT88.4 R88, [R204+0x5800] ;  /* 0x00580000cc58783b */ /* 0x000f2c0000004200 */
[C---:B------:R-:W-:Y:S08]  /*d790*/  HMMA.16816.F32.BF16 R20, R72.reuse, R80, R20 ;  /* 0x000000504814723c */ /* 0x040ff00000041814 */
[C---:B------:R-:W-:Y:S01]  /*d7a0*/  HMMA.16816.F32.BF16 R24, R72.reuse, R82, R24 ;  /* 0x000000524818723c */ /* 0x040fe20000041818 */
[----:B------:R-:W3:Y:S07]  /*d7b0*/  LDSM.16.MT88.4 R80, [R203+0x5800] ;  /* 0x00580000cb50783b */ /* 0x000eee0000004200 */
[C---:B-----5:R-:W-:Y:S04]  /*d7c0*/  HMMA.16816.F32.BF16 R28, R72.reuse, R84, R28 ;  /* 0x00000054481c723c */ /* 0x060fe8000004181c */
        /* <DEDUP_REMOVED lines=11> */
[----:B------:R-:W-:Y:S06]  /*d880*/  LDSM.16.MT88.4 R88, [R204+0x6000] ;  /* 0x00600000cc58783b */ /* 0x000fec0000004200 */
[C---:B---3--:R-:W-:Y:S08]  /*d890*/  HMMA.16816.F32.BF16 R52, R72.reuse, R80, R52 ;  /* 0x000000504834723c */ /* 0x048ff00000041834 */
[C---:B------:R-:W-:Y:S01]  /*d8a0*/  HMMA.16816.F32.BF16 R56, R72.reuse, R82, R56 ;  /* 0x000000524838723c */ /* 0x040fe20000041838 */
[----:B------:R-:W3:Y:S07]  /*d8b0*/  LDSM.16.MT88.4 R80, [R206+0x2000] ;  /* 0x00200000ce50783b */ /* 0x000eee0000004200 */
[C---:B------:R-:W-:Y:S04]  /*d8c0*/  HMMA.16816.F32.BF16 R60, R72.reuse, R92, R60 ;  /* 0x0000005c483c723c */ /* 0x040fe8000004183c */
[--C-:B-1----:R-:W-:Y:S04]  /*d8d0*/  FFMA.FTZ R70, R252, c[0x0][0x2d0], -R138.reuse ;  /* 0x0000b400fc467a23 */ /* 0x102fe8000001088a */
[----:B------:R-:W-:Y:S01]  /*d8e0*/  HMMA.16816.F32.BF16 R64, R72, R94, R64 ;  /* 0x0000005e4840723c */ /* 0x000fe20000041840 */
[----:B------:R1:W-:Y:S01]  /*d8f0*/  MUFU.EX2 R192, R70 ;  /* 0x0000004600c07308 */ /* 0x0003e20000000800 */
[----:B------:R-:W-:Y:S05]  /*d900*/  LDSM.16.MT88.4 R92, [R206+0x6000] ;  /* 0x00600000ce5c783b */ /* 0x000fea0000004200 */
[----:B------:R-:W-:Y:S02]  /*d910*/  F2FP.BF16.PACK_AB R72, R193, R194 ;  /* 0x000000c2c148723e */ /* 0x000fe400000010ff */
[----:B----4-:R-:W-:Y:S03]  /*d920*/  F2FP.BF16.PACK_AB R73, R112, R113 ;  /* 0x000000717049723e */ /* 0x010fe600000010ff */
[--C-:B-1----:R-:W-:Y:S04]  /*d930*/  FFMA.FTZ R70, R121, c[0x0][0x2d0], -R138.reuse ;  /* 0x0000b40079467a23 */ /* 0x102fe8000001088a */
[----:B------:R1:W4:Y:S02]  /*d940*/  MUFU.EX2 R171, R70 ;  /* 0x0000004600ab7308 */ /* 0x0003240000000800 */
[--C-:B-1----:R-:W-:Y:S01]  /*d950*/  FFMA.FTZ R70, R120, c[0x0][0x2d0], -R3.reuse ;  /* 0x0000b40078467a23 */ /* 0x102fe20000010803 */
[----:B----4-:R-:W-:Y:S07]  /*d960*/  F2FP.BF16.PACK_AB R74, R171, R192 ;  /* 0x000000c0ab4a723e */ /* 0x010fee00000010ff */
[----:B------:R1:W-:Y:S02]  /*d970*/  MUFU.EX2 R123, R70 ;  /* 0x00000046007b7308 */ /* 0x0003e40000000800 */
[--C-:B-1----:R-:W-:Y:S08]  /*d980*/  FFMA.FTZ R70, R160, c[0x0][0x2d0], -R3.reuse ;  /* 0x0000b400a0467a23 */ /* 0x102ff00000010803 */
[----:B------:R1:W4:Y:S02]  /*d990*/  MUFU.EX2 R122, R70 ;  /* 0x00000046007a7308 */ /* 0x0003240000000800 */
[--C-:B-1----:R-:W-:Y:S01]  /*d9a0*/  FFMA.FTZ R70, R119, c[0x0][0x2d0], -R138.reuse ;  /* 0x0000b40077467a23 */ /* 0x102fe2000001088a */
[----:B----4-:R-:W-:Y:S07]  /*d9b0*/  F2FP.BF16.PACK_AB R75, R122, R123 ;  /* 0x0000007b7a4b723e */ /* 0x010fee00000010ff */
[----:B------:R1:W-:Y:S01]  /*d9c0*/  MUFU.EX2 R160, R70 ;  /* 0x0000004600a07308 */ /* 0x0003e20000000800 */
[C---:B-----5:R-:W-:Y:S08]  /*d9d0*/  HMMA.16816.F32.BF16 R4, R72.reuse, R84, R4 ;  /* 0x000000544804723c */ /* 0x060ff00000041804 */
        /* <DEDUP_REMOVED lines=19> */
[--C-:B-1----:R-:W-:Y:S04]  /*db10*/  FFMA.FTZ R70, R111, c[0x0][0x2d0], -R3.reuse ;  /* 0x0000b4006f467a23 */ /* 0x102fe80000010803 */
[C---:B------:R-:W-:Y:S01]  /*db20*/  HMMA.16816.F32.BF16 R48, R72.reuse, R90, R48 ;  /* 0x0000005a4830723c */ /* 0x040fe20000041830 */
[----:B------:R1:W1:Y:S01]  /*db30*/  MUFU.EX2 R120, R70 ;  /* 0x0000004600787308 */ /* 0x0002620000000800 */
[----:B------:R-:W-:Y:S06]  /*db40*/  LDSM.16.MT88.4 R88, [R200+0x6800] ;  /* 0x00680000c858783b */ /* 0x000fec0000004200 */
[C---:B--2---:R-:W-:Y:S08]  /*db50*/  HMMA.16816.F32.BF16 R52, R72.reuse, R76, R52 ;  /* 0x0000004c4834723c */ /* 0x044ff00000041834 */
[C---:B------:R-:W-:Y:S01]  /*db60*/  HMMA.16816.F32.BF16 R56, R72.reuse, R78, R56 ;  /* 0x0000004e4838723c */ /* 0x040fe20000041838 */
[----:B------:R-:W2:Y:S07]  /*db70*/  LDSM.16.MT88.4 R76, [R206+0x2800] ;  /* 0x00280000ce4c783b */ /* 0x000eae0000004200 */
[C---:B------:R-:W-:Y:S04]  /*db80*/  HMMA.16816.F32.BF16 R60, R72.reuse, R92, R60 ;  /* 0x0000005c483c723c */ /* 0x040fe8000004183c */
[--C-:B-1----:R-:W-:Y:S04]  /*db90*/  FFMA.FTZ R70, R110, c[0x0][0x2d0], -R138.reuse ;  /* 0x0000b4006e467a23 */ /* 0x102fe8000001088a */
[----:B------:R-:W-:Y:S01]  /*dba0*/  HMMA.16816.F32.BF16 R64, R72, R94, R64 ;  /* 0x0000005e4840723c */ /* 0x000fe20000041840 */
[----:B------:R1:W-:Y:S01]  /*dbb0*/  MUFU.EX2 R158, R70 ;  /* 0x00000046009e7308 */ /* 0x0003e20000000800 */
[----:B------:R-:W-:Y:S05]  /*dbc0*/  LDSM.16.MT88.4 R92, [R206+0x3000] ;  /* 0x00300000ce5c783b */ /* 0x000fea0000004200 */
[----:B-----5:R-:W-:Y:S02]  /*dbd0*/  F2FP.BF16.PACK_AB R72, R159, R160 ;  /* 0x000000a09f48723e */ /* 0x020fe400000010ff */
[----:B------:R-:W-:Y:S03]  /*dbe0*/  F2FP.BF16.PACK_AB R73, R120, R121 ;  /* 0x000000797849723e */ /* 0x000fe600000010ff */
[--C-:B-1----:R-:W-:Y:S04]  /*dbf0*/  FFMA.FTZ R70, R157, c[0x0][0x2d0], -R138.reuse ;  /* 0x0000b4009d467a23 */ /* 0x102fe8000001088a */
[----:B------:R1:W5:Y:S02]  /*dc00*/  MUFU.EX2 R157, R70 ;  /* 0x00000046009d7308 */ /* 0x0003640000000800 */
[--C-:B-1----:R-:W-:Y:S01]  /*dc10*/  FFMA.FTZ R70, R109, c[0x0][0x2d0], -R3.reuse ;  /* 0x0000b4006d467a23 */ /* 0x102fe20000010803 */
[----:B-----5:R-:W-:Y:S01]  /*dc20*/  F2FP.BF16.PACK_AB R74, R157, R158 ;  /* 0x0000009e9d4a723e */ /* 0x020fe200000010ff */
[----:B------:R-:W5:Y:S06]  /*dc30*/  LDL.LU R109, [R1+0x4] ;  /* 0x00000400016d7983 */ /* 0x000f6c0000300800 */
[----:B------:R1:W-:Y:S02]  /*dc40*/  MUFU.EX2 R131, R70 ;  /* 0x0000004600837308 */ /* 0x0003e40000000800 */
[--C-:B-1----:R-:W-:Y:S02]  /*dc50*/  FFMA.FTZ R70, R108, c[0x0][0x2d0], -R3.reuse ;  /* 0x0000b4006c467a23 */ /* 0x102fe40000010803 */
[----:B------:R-:W5:Y:S06]  /*dc60*/  LDL.LU R108, [R1+0x10] ;  /* 0x00001000016c7983 */ /* 0x000f6c0000300800 */
        /* <DEDUP_REMOVED lines=8> */
[--C-:B-1----:R-:W-:Y:S01]  /*dcf0*/  FFMA.FTZ R70, R101, c[0x0][0x2d0], -R138.reuse ;  /* 0x0000b40065467a23 */ /* 0x102fe2000001088a */
[----:B------:R-:W-:Y:S02]  /*dd00*/  MOV R101, R152 ;  /* 0x0000009800657202 */ /* 0x000fe40000000f00 */
[----:B------:R-:W-:Y:S01]  /*dd10*/  MOV R152, R155 ;  /* 0x0000009b00987202 */ /* 0x000fe20000000f00 */
[C---:B------:R-:W-:Y:S01]  /*dd20*/  HMMA.16816.F32.BF16 R16, R72.reuse, R86, R16 ;  /* 0x000000564810723c */ /* 0x040fe20000041810 */
[----:B------:R1:W-:Y:S01]  /*dd30*/  MUFU.EX2 R155, R70 ;  /* 0x00000046009b7308 */ /* 0x0003e20000000800 */
[----:B------:R-:W4:Y:S02]  /*dd40*/  LDSM.16.MT88.4 R84, [R203+0x6800] ;  /* 0x00680000cb54783b */ /* 0x000f240000004200 */
[--C-:B------:R-:W-:Y:S04]  /*dd50*/  FFMA.FTZ R101, R101, c[0x0][0x2d0], -R138.reuse ;  /* 0x0000b40065657a23 */ /* 0x100fe8000001088a */
[C---:B------:R-:W-:Y:S08]  /*dd60*/  HMMA.16816.F32.BF16 R20, R72.reuse, R96, R20 ;  /* 0x000000604814723c */ /* 0x040ff00000041814 */
[C---:B------:R-:W-:Y:S01]  /*dd70*/  HMMA.16816.F32.BF16 R24, R72.reuse, R98, R24 ;  /* 0x000000624818723c */ /* 0x040fe20000041818 */
[----:B------:R-:W-:Y:S07]  /*dd80*/  LDSM.16.MT88.4 R96, [R204+0x7000] ;  /* 0x00700000cc60783b */ /* 0x000fee0000004200 */
[C---:B--2---:R-:W-:Y:S04]  /*dd90*/  HMMA.16816.F32.BF16 R28, R72.reuse, R76, R28 ;  /* 0x0000004c481c723c */ /* 0x044fe8000004181c */
[--C-:B-1----:R-:W-:Y:S02]  /*dda0*/  FFMA.FTZ R70, R103, c[0x0][0x2d0], -R3.reuse ;  /* 0x0000b40067467a23 */ /* 0x102fe40000010803 */
[--C-:B------:R-:W-:Y:S02]  /*ddb0*/  FFMA.FTZ R103, R151, c[0x0][0x2d0], -R138.reuse ;  /* 0x0000b40097677a23 */ /* 0x100fe4000001088a */
[C---:B------:R-:W-:Y:S01]  /*ddc0*/  HMMA.16816.F32.BF16 R32, R72.reuse, R78, R32 ;  /* 0x0000004e4820723c */ /* 0x040fe20000041820 */
[----:B------:R1:W-:Y:S01]  /*ddd0*/  MUFU.EX2 R129, R70 ;  /* 0x0000004600817308 */ /* 0x0003e20000000800 */
[----:B------:R-:W2:Y:S06]  /*dde0*/  LDSM.16.MT88.4 R76, [R206+0x6800] ;  /* 0x00680000ce4c783b */ /* 0x000eac0000004200 */
[C---:B------:R-:W-:Y:S03]  /*ddf0*/  HMMA.16816.F32.BF16 R36, R72.reuse, R88, R36 ;  /* 0x000000584824723c */ /* 0x040fe60000041824 */
[----:B------:R-:W-:Y:S05]  /*de00*/  MUFU.EX2 R151, R101 ;  /* 0x0000006500977308 */ /* 0x000fea0000000800 */
[C---:B------:R-:W-:Y:S01]  /*de10*/  HMMA.16816.F32.BF16 R40, R72.reuse, R90, R40 ;  /* 0x0000005a4828723c */ /* 0x040fe20000041828 */
[----:B------:R-:W-:Y:S07]  /*de20*/  LDSM.16.MT88.4 R88, [R203+0x3000] ;  /* 0x00300000cb58783b */ /* 0x000fee0000004200 */
[C---:B---3--:R-:W-:Y:S04]  /*de30*/  HMMA.16816.F32.BF16 R44, R72.reuse, R80, R44 ;  /* 0x00000050482c723c */ /* 0x048fe8000004182c */
[--C-:B-1----:R-:W-:Y:S02]  /*de40*/  FFMA.FTZ R70, R102, c[0x0][0x2d0], -R3.reuse ;  /* 0x0000b40066467a23 */ /* 0x102fe40000010803 */
[--C-:B------:R-:W-:Y:S02]  /*de50*/  FFMA.FTZ R102, R152, c[0x0][0x2d0], -R138.reuse ;  /* 0x0000b40098667a23 */ /* 0x100fe4000001088a */
[C---:B------:R-:W-:Y:S01]  /*de60*/  HMMA.16816.F32.BF16 R48, R72.reuse, R82, R48 ;  /* 0x000000524830723c */ /* 0x040fe20000041830 */
[----:B------:R1:W-:Y:S01]  /*de70*/  MUFU.EX2 R128, R70 ;  /* 0x0000004600807308 */ /* 0x0003e20000000800 */
[----:B------:R-:W3:Y:S06]  /*de80*/  LDSM.16.MT88.4 R80, [R200+0x3000] ;  /* 0x00300000c850783b */ /* 0x000eec0000004200 */
[C---:B----4-:R-:W-:Y:S03]  /*de90*/  HMMA.16816.F32.BF16 R52, R72.reuse, R84, R52 ;  /* 0x000000544834723c */ /* 0x050fe60000041834 */
[----:B------:R-:W4:Y:S05]  /*dea0*/  MUFU.EX2 R152, R100 ;  /* 0x0000006400987308 */ /* 0x000f2a0000000800 */
[C---:B------:R-:W-:Y:S01]  /*deb0*/  HMMA.16816.F32.BF16 R56, R72.reuse, R86, R56 ;  /* 0x000000564838723c */ /* 0x040fe20000041838 */
[----:B------:R-:W3:Y:S04]  /*dec0*/  LDSM.16.MT88.4 R84, [R204+0x3000] ;  /* 0x00300000cc54783b */ /* 0x000ee80000004200 */
[----:B------:R-:W-:Y:S03]  /*ded0*/  MUFU.EX2 R150, R102 ;  /* 0x0000006600967308 */ /* 0x000fe60000000800 */
[C---:B--2---:R-:W-:Y:S04]  /*dee0*/  HMMA.16816.F32.BF16 R60, R72.reuse, R76, R60 ;  /* 0x0000004c483c723c */ /* 0x044fe8000004183c */
[--C-:B-1----:R-:W-:Y:S04]  /*def0*/  FFMA.FTZ R70, R154, c[0x0][0x2d0], -R138.reuse ;  /* 0x0000b4009a467a23 */ /* 0x102fe8000001088a */
[----:B------:R-:W-:Y:S01]  /*df00*/  HMMA.16816.F32.BF16 R64, R72, R78, R64 ;  /* 0x0000004e4840723c */ /* 0x000fe20000041840 */
[----:B------:R1:W-:Y:S01]  /*df10*/  MUFU.EX2 R154, R70 ;  /* 0x00000046009a7308 */ /* 0x0003e20000000800 */
[----:B------:R-:W2:Y:S02]  /*df20*/  LDSM.16.MT88.4 R76, [R200+0x7000] ;  /* 0x00700000c84c783b */ /* 0x000ea40000004200 */
[----:B----4-:R-:W-:Y:S03]  /*df30*/  F2FP.BF16.PACK_AB R132, R151, R152 ;  /* 0x000000989784723e */ /* 0x010fe600000010ff */
[----:B------:R-:W-:Y:S02]  /*df40*/  F2FP.BF16.PACK_AB R72, R155, R156 ;  /* 0x0000009c9b48723e */ /* 0x000fe400000010ff */
[----:B------:R-:W-:Y:S03]  /*df50*/  F2FP.BF16.PACK_AB R73, R128, R129 ;  /* 0x000000818049723e */ /* 0x000fe600000010ff */
[----:B-1----:R-:W-:Y:S04]  /*df60*/  FFMA.FTZ R70, R153, c[0x0][0x2d0], -R138 ;  /* 0x0000b40099467a23 */ /* 0x002fe8000001088a */
[----:B------:R1:W4:Y:S02]  /*df70*/  MUFU.EX2 R153, R70 ;  /* 0x0000004600997308 */ /* 0x0003240000000800 */
[--C-:B-1----:R-:W-:Y:S01]  /*df80*/  FFMA.FTZ R70, R148, c[0x0][0x2d0], -R3.reuse ;  /* 0x0000b40094467a23 */ /* 0x102fe20000010803 */
[----:B----4-:R-:W-:Y:S07]  /*df90*/  F2FP.BF16.PACK_AB R74, R153, R154 ;  /* 0x0000009a994a723e */ /* 0x010fee00000010ff */
[----:B------:R1:W-:Y:S02]  /*dfa0*/  MUFU.EX2 R148, R70 ;  /* 0x0000004600947308 */ /* 0x0003e40000000800 */
[--C-:B-1----:R-:W-:Y:S08]  /*dfb0*/  FFMA.FTZ R70, R139, c[0x0][0x2d0], -R3.reuse ;  /* 0x0000b4008b467a23 */ /* 0x102ff00000010803 */
[----:B------:R-:W1:Y:S02]  /*dfc0*/  MUFU.EX2 R139, R70 ;  /* 0x00000046008b7308 */ /* 0x000e640000000800 */
[----:B-1----:R-:W-:Y:S01]  /*dfd0*/  F2FP.BF16.PACK_AB R75, R139, R148 ;  /* 0x000000948b4b723e */ /* 0x002fe200000010ff */
[--C-:B------:R-:W-:Y:S07]  /*dfe0*/  FFMA.FTZ R70, R149, c[0x0][0x2d0], -R3.reuse ;  /* 0x0000b40095467a23 */ /* 0x100fee0000010803 */
[----:B------:R1:W4:Y:S01]  /*dff0*/  MUFU.EX2 R149, R103 ;  /* 0x0000006700957308 */ /* 0x0003220000000800 */
[----:B------:R-:W-:Y:S01]  /*e000*/  FFMA.FTZ R3, R136, c[0x0][0x2d0], -R3 ;  /* 0x0000b40088037a23 */ /* 0x000fe20000010803 */
[C---:B---3--:R-:W-:Y:S03]  /*e010*/  HMMA.16816.F32.BF16 R4, R72.reuse, R80, R4 ;  /* 0x000000504804723c */ /* 0x048fe60000041804 */
[----:B-----5:R-:W-:Y:S05]  /*e020*/  FFMA.FTZ R2, R2, R109, R244 ;  /* 0x0000006d02027223 */ /* 0x020fea00000100f4 */
[----:B------:R-:W-:Y:S01]  /*e030*/  MUFU.EX2 R138, R70 ;  /* 0x00000046008a7308 */ /* 0x000fe20000000800 */
[----:B------:R-:W-:Y:S01]  /*e040*/  FADD.FTZ R2, R245, R2 ;  /* 0x00000002f5027221 */ /* 0x000fe20000010000 */
[C---:B------:R-:W-:Y:S01]  /*e050*/  HMMA.16816.F32.BF16 R8, R72.reuse, R82, R8 ;  /* 0x000000524808723c */ /* 0x040fe20000041808 */
[----:B------:R-:W3:Y:S02]  /*e060*/  LDSM.16.MT88.4 R80, [R203+0x7000] ;  /* 0x00700000cb50783b */ /* 0x000ee40000004200 */
[----:B------:R-:W-:Y:S05]  /*e070*/  FADD.FTZ R2, R243, R2 ;  /* 0x00000002f3027221 */ /* 0x000fea0000010000 */
[C---:B------:R-:W-:Y:S01]  /*e080*/  HMMA.16816.F32.BF16 R12, R72.reuse, R84, R12 ;  /* 0x00000054480c723c */ /* 0x040fe2000004180c */
[----:B------:R-:W-:Y:S01]  /*e090*/  MUFU.EX2 R70, R3 ;  /* 0x0000000300467308 */ /* 0x000fe20000000800 */
[----:B-1----:R-:W-:Y:S02]  /*e0a0*/  LDSM.16.MT88.4 R100, [R206+0x3800] ;  /* 0x00380000ce64783b */ /* 0x002fe40000004200 */
[----:B----4-:R-:W-:Y:S01]  /*e0b0*/  F2FP.BF16.PACK_AB R134, R149, R150 ;  /* 0x000000969586723e */ /* 0x010fe200000010ff */
[----:B------:R-:W-:Y:S03]  /*e0c0*/  FADD.FTZ R2, R247, R2 ;  /* 0x00000002f7027221 */ /* 0x000fe60000010000 */
[C---:B------:R-:W-:Y:S03]  /*e0d0*/  HMMA.16816.F32.BF16 R16, R72.reuse, R86, R16 ;  /* 0x000000564810723c */ /* 0x040fe60000041810 */
[----:B------:R-:W1:Y:S01]  /*e0e0*/  MUFU.EX2 R136, R71 ;  /* 0x0000004700887308 */ /* 0x000e620000000800 */
[----:B------:R-:W4:Y:S01]  /*e0f0*/  LDSM.16.MT88.4 R84, [R206+0x7000] ;  /* 0x00700000ce54783b */ /* 0x000f220000004200 */
[----:B------:R-:W-:Y:S02]  /*e100*/  FADD.FTZ R2, R235, R2 ;  /* 0x00000002eb027221 */ /* 0x000fe40000010000 */
[----:B------:R-:W-:Y:S01]  /*e110*/  FFMA.FTZ R0, R0, R108, R169 ;  /* 0x0000006c00007223 */ /* 0x000fe200000100a9 */
[C---:B------:R-:W-:Y:S04]  /*e120*/  HMMA.16816.F32.BF16 R20, R72.reuse, R88, R20 ;  /* 0x000000584814723c */ /* 0x040fe80000041814 */
[----:B------:R-:W-:Y:S01]  /*e130*/  LDSM.16.MT88.4 R108, [R200+0x7800] ;  /* 0x00780000c86c783b */ /* 0x000fe20000004200 */
[----:B------:R-:W5:Y:S01]  /*e140*/  MUFU.EX2 R71, R137 ;  /* 0x0000008900477308 */ /* 0x000f620000000800 */
[----:B------:R-:W-:Y:S02]  /*e150*/  FADD.FTZ R2, R234, R2 ;  /* 0x00000002ea027221 */ /* 0x000fe40000010000 */
[C---:B------:R-:W-:Y:S04]  /*e160*/  HMMA.16816.F32.BF16 R24, R72.reuse, R90, R24 ;  /* 0x0000005a4818723c */ /* 0x040fe80000041818 */
[----:B------:R-:W-:Y:S01]  /*e170*/  LDSM.16.MT88.4 R88, [R204+0x3800] ;  /* 0x00380000cc58783b */ /* 0x000fe20000004200 */
[----:B------:R-:W-:Y:S02]  /*e180*/  FADD.FTZ R2, R233, R2 ;  /* 0x00000002e9027221 */ /* 0x000fe40000010000 */
[----:B------:R-:W-:Y:S01]  /*e190*/  FADD.FTZ R0, R168, R0 ;  /* 0x00000000a8007221 */ /* 0x000fe20000010000 */
[C---:B------:R-:W-:Y:S04]  /*e1a0*/  HMMA.16816.F32.BF16 R28, R72.reuse, R92, R28 ;  /* 0x0000005c481c723c */ /* 0x040fe8000004181c */
[----:B------:R-:W-:Y:S01]  /*e1b0*/  FADD.FTZ R2, R118, R2 ;  /* 0x0000000276027221 */ /* 0x000fe20000010000 */
[----:B-1----:R-:W-:Y:S01]  /*e1c0*/  F2FP.BF16.PACK_AB R133, R136, R138 ;  /* 0x0000008a8885723e */ /* 0x002fe200000010ff */
[----:B------:R-:W-:Y:S02]  /*e1d0*/  FADD.FTZ R0, R163, R0 ;  /* 0x00000000a3007221 */ /* 0x000fe40000010000 */
[C---:B------:R-:W-:Y:S01]  /*e1e0*/  HMMA.16816.F32.BF16 R32, R72.reuse, R94, R32 ;  /* 0x0000005e4820723c */ /* 0x040fe20000041820 */
[----:B------:R-:W-:Y:S03]  /*e1f0*/  LDSM.16.MT88.4 R92, [R203+0x3800] ;  /* 0x00380000cb5c783b */ /* 0x000fe60000004200 */
[----:B------:R-:W-:Y:S01]  /*e200*/  FADD.FTZ R2, R230, R2 ;  /* 0x00000002e6027221 */ /* 0x000fe20000010000 */
[----:B-----5:R-:W-:Y:S01]  /*e210*/  F2FP.BF16.PACK_AB R135, R70, R71 ;  /* 0x000000474687723e */ /* 0x020fe200000010ff */
[----:B------:R-:W-:Y:S02]  /*e220*/  FADD.FTZ R0, R170, R0 ;  /* 0x00000000aa007221 */ /* 0x000fe40000010000 */
[C---:B--2---:R-:W-:Y:S04]  /*e230*/  HMMA.16816.F32.BF16 R36, R72.reuse, R76, R36 ;  /* 0x0000004c4824723c */ /* 0x044fe80000041824 */
        /* <DEDUP_REMOVED lines=11> */
[----:B------:R-:W2:Y:S01]  /*e2f0*/  LDSM.16.MT88.4 R116, [R204+0x7800] ;  /* 0x00780000cc74783b */ /* 0x000ea20000004200 */
[----:B------:R-:W-:Y:S01]  /*e300*/  FADD.FTZ R2, R198, R2 ;  /* 0x00000002c6027221 */ /* 0x000fe20000010000 */
[C---:B---3--:R-:W-:Y:S04]  /*e310*/  HMMA.16816.F32.BF16 R52, R72.reuse, R80, R52 ;  /* 0x000000504834723c */ /* 0x048fe80000041834 */
[----:B------:R-:W-:Y:S02]  /*e320*/  FADD.FTZ R0, R125, R0 ;  /* 0x000000007d007221 */ /* 0x000fe40000010000 */
[----:B------:R-:W-:Y:S02]  /*e330*/  FADD.FTZ R2, R197, R2 ;  /* 0x00000002c5027221 */ /* 0x000fe40000010000 */
[C---:B------:R-:W-:Y:S04]  /*e340*/  HMMA.16816.F32.BF16 R56, R72.reuse, R82, R56 ;  /* 0x000000524838723c */ /* 0x040fe80000041838 */
[----:B------:R-:W-:Y:S02]  /*e350*/  FADD.FTZ R0, R124, R0 ;  /* 0x000000007c007221 */ /* 0x000fe40000010000 */
[----:B------:R-:W3:Y:S01]  /*e360*/  LDSM.16.MT88.4 R124, [R203+0x7800] ;  /* 0x00780000cb7c783b */ /* 0x000ee20000004200 */
[----:B------:R-:W-:Y:S01]  /*e370*/  FADD.FTZ R2, R196, R2 ;  /* 0x00000002c4027221 */ /* 0x000fe20000010000 */
[C---:B----4-:R-:W-:Y:S04]  /*e380*/  HMMA.16816.F32.BF16 R60, R72.reuse, R84, R60 ;  /* 0x00000054483c723c */ /* 0x050fe8000004183c */
        /* <DEDUP_REMOVED lines=40> */
[----:B------:R-:W-:Y:S04]  /*e610*/  FADD.FTZ R0, R130, R0 ;  /* 0x0000000082007221 */ /* 0x000fe80000010000 */
[C---:B---3--:R-:W-:Y:S04]  /*e620*/  HMMA.16816.F32.BF16 R120, R132.reuse, R124, R52 ;  /* 0x0000007c8478723c */ /* 0x048fe80000041834 */
[----:B------:R-:W-:Y:S04]  /*e630*/  FADD.FTZ R0, R129, R0 ;  /* 0x0000000081007221 */ /* 0x000fe80000010000 */
[C---:B------:R-:W-:Y:S04]  /*e640*/  HMMA.16816.F32.BF16 R124, R132.reuse, R126, R56 ;  /* 0x0000007e847c723c */ /* 0x040fe80000041838 */
[----:B------:R-:W-:Y:S04]  /*e650*/  FADD.FTZ R0, R128, R0 ;  /* 0x0000000080007221 */ /* 0x000fe80000010000 */
        /* <DEDUP_REMOVED lines=10> */
[----:B------:R-:W-:Y:S01]  /*e700*/  FADD.FTZ R0, R71, R3 ;  /* 0x0000000347007221 */ /* 0x000fe20000010000 */
[----:B------:R-:W-:Y:S02]  /*e710*/  MOV R71, R68 ;  /* 0x0000004400477202 */ /* 0x000fe40000000f00 */
[----:B------:R1:W-:Y:S01]  /*e720*/  STL [R1+0x4], R2 ;  /* 0x0000040201007387 */ /* 0x0003e20000100800 */
[----:B------:R-:W-:Y:S01]  /*e730*/  FADD.FTZ R0, R70, R0 ;  /* 0x0000000046007221 */ /* 0x000fe20000010000 */
[----:B------:R-:W-:Y:S04]  /*e740*/  MOV R70, R69 ;  /* 0x0000004500467202 */ /* 0x000fe80000000f00 */
[----:B------:R1:W-:Y:S01]  /*e750*/  STL [R1+0x10], R0 ;  /* 0x0000100001007387 */ /* 0x0003e20000100800 */
[----:B------:R-:W-:-:S05]  /*e760*/  @P1 BRA `(.L_x_446) ;  /* 0xffffc0b000001947 */ /* 0x000fca000383ffff */
.L_x_445:
[----:B------:R-:W-:Y:S02]  /*e770*/  MOV R7, 0x1f ;  /* 0x0000001f00077802 */ /* 0x000fe40000000f00 */
[----:B------:R-:W-:Y:S01]  /*e780*/  MOV R6, 0xffffffff ;  /* 0xffffffff00067802 */ /* 0x000fe20000000f00 */
[----:B------:R-:W-:Y:S05]  /*e790*/  BRA.DIV ~URZ, `(.L_x_447) ;  /* 0x000021327f007947 */ /* 0x000fea000b800000 */
[----:B-1----:R-:W2:Y:S04]  /*e7a0*/  LDL R0, [R1+0x4] ;  /* 0x0000040001007983 */ /* 0x002ea80000100800 */
[----:B--2---:R1:W2:Y:S02]  /*e7b0*/  SHFL.BFLY PT, R4, R0, 0x2, 0x1f ;  /* 0x0c401f0000047f89 */ /* 0x0042a400000e0000 */
.L_x_479:
[----:B-1----:R-:W3:Y:S02]  /*e7c0*/  LDL.LU R0, [R1+0x4] ;  /* 0x0000040001007983 */ /* 0x002ee40000300800 */
[----:B--23--:R-:W-:Y:S01]  /*e7d0*/  FADD.FTZ R4, R4, R0 ;  /* 0x0000000004047221 */ /* 0x00cfe20000010000 */
[----:B------:R-:W-:Y:S05]  /*e7e0*/  BRA.DIV ~URZ, `(.L_x_448) ;  /* 0x000021427f007947 */ /* 0x000fea000b800000 */
[----:B------:R-:W2:Y:S04]  /*e7f0*/  LDL.LU R5, [R1+0x10] ;  /* 0x0000100001057983 */ /* 0x000ea80000300800 */
[----:B------:R-:W1:Y:S02]  /*e800*/  SHFL.BFLY PT, R2, R4, 0x1, 0x1f ;  /* 0x0c201f0004027f89 */ /* 0x000e6400000e0000 */
[----:B-1----:R-:W-:-:S02]  /*e810*/  FADD.FTZ R4, R4, R2 ;  /* 0x0000000204047221 */ /* 0x002fc40000010000 */
[----:B--2---:R-:W1:Y:S02]  /*e820*/  SHFL.BFLY PT, R0, R5, 0x2, 0x1f ;  /* 0x0c401f0005007f89 */ /* 0x004e6400000e0000 */
[----:B-1----:R-:W-:-:S05]  /*e830*/  FADD.FTZ R0, R0, R5 ;  /* 0x0000000500007221 */ /* 0x002fca0000010000 */
[----:B------:R1:W2:Y:S02]  /*e840*/  SHFL.BFLY PT, R3, R0, 0x1, 0x1f ;  /* 0x0c201f0000037f89 */ /* 0x0002a400000e0000 */
.L_x_480:
[----:B------:R-:W-:Y:S01]  /*e850*/  FSETP.NE.FTZ.AND P1, PT, R4, RZ, PT ;  /* 0x000000ff0400720b */ /* 0x000fe20003f35000 */
[----:B--2---:R-:W-:Y:S01]  /*e860*/  FADD.FTZ R3, R3, R0 ;  /* 0x0000000003037221 */ /* 0x004fe20000010000 */
[----:B------:R-:W-:Y:S02]  /*e870*/  MOV R2, RZ ;  /* 0x000000ff00027202 */ /* 0x000fe40000000f00 */
[----:B-1----:R-:W-:Y:S02]  /*e880*/  MOV R0, RZ ;  /* 0x000000ff00007202 */ /* 0x002fe40000000f00 */
[----:B------:R-:W-:Y:S02]  /*e890*/  FSETP.NE.FTZ.AND P0, PT, R3, RZ, PT ;  /* 0x000000ff0300720b */ /* 0x000fe40003f15000 */
[----:B------:R-:W-:Y:S02]  /*e8a0*/  MOV R35, 0x1 ;  /* 0x0000000100237802 */ /* 0x000fe40000000f00 */
[----:B------:R-:W-:-:S02]  /*e8b0*/  MOV R34, 0xff800000 ;  /* 0xff80000000227802 */ /* 0x000fc40000000f00 */
[----:B------:R-:W-:Y:S01]  /*e8c0*/  MOV R33, 0xff800000 ;  /* 0xff80000000217802 */ /* 0x000fe20000000f00 */
[----:B------:R-:W1:Y:S01]  /*e8d0*/  @P1 MUFU.RCP R2, R4 ;  /* 0x0000000400021308 */ /* 0x000e620000001000 */
[----:B------:R-:W-:-:S05]  /*e8e0*/  @P1 MOV R5, 0x3f317218 ;  /* 0x3f31721800051802 */ /* 0x000fca0000000f00 */
[----:B------:R-:W-:Y:S02]  /*e8f0*/  @P1 FMUL.FTZ R5, R5, c[0x0][0x2d0] ;  /* 0x0000b40005051a20 */ /* 0x000fe40000410000 */
[----:B------:R-:W2:Y:S01]  /*e900*/  @P1 MUFU.LG2 R4, R4 ;  /* 0x0000000400041308 */ /* 0x000ea20000000c00 */
[----:B-1----:R-:W-:-:S07]  /*e910*/  FMUL.FTZ R72, R2, R72 ;  /* 0x0000004802487220 */ /* 0x002fce0000410000 */
[----:B------:R-:W1:Y:S01]  /*e920*/  @P0 MUFU.RCP R0, R3 ;  /* 0x0000000300000308 */ /* 0x000e620000001000 */
[C---:B------:R-:W-:Y:S02]  /*e930*/  FMUL.FTZ R32, R2.reuse, R73 ;  /* 0x0000004902207220 */ /* 0x040fe40000410000 */
[C---:B------:R-:W-:Y:S02]  /*e940*/  FMUL.FTZ R76, R2.reuse, R76 ;  /* 0x0000004c024c7220 */ /* 0x040fe40000410000 */
[----:B------:R-:W-:Y:S02]  /*e950*/  FMUL.FTZ R30, R2, R77 ;  /* 0x0000004d021e7220 */ /* 0x000fe40000410000 */
[----:B--2---:R-:W-:Y:S02]  /*e960*/  @P1 FMUL.FTZ R7, R4, 0.69314718246459960938 ;  /* 0x3f31721804071820 */ /* 0x004fe40000410000 */
        /* <DEDUP_REMOVED lines=27> */
[----:B------:R-:W-:Y:S02]  /*eb20*/  FMUL.FTZ R133, R2, R133 ;  /* 0x0000008502857220 */ /* 0x000fe40000410000 */
[----:B------:R2:W3:Y:S01]  /*eb30*/  @P0 MUFU.LG2 R2, R3 ;  /* 0x0000000300020308 */ /* 0x0004e20000000c00 */
[----:B------:R-:W-:Y:S02]  /*eb40*/  @P1 FFMA.FTZ R34, R5, R69, R7 ;  /* 0x0000004505221223 */ /* 0x000fe40000010007 */
[C---:B-1----:R-:W-:Y:S02]  /*eb50*/  FMUL.FTZ R74, R0.reuse, R74 ;  /* 0x0000004a004a7220 */ /* 0x042fe40000410000 */
[C---:B------:R-:W-:Y:S02]  /*eb60*/  FMUL.FTZ R31, R0.reuse, R75 ;  /* 0x0000004b001f7220 */ /* 0x040fe40000410000 */
[----:B------:R-:W-:-:S02]  /*eb70*/  FMUL.FTZ R78, R0, R78 ;  /* 0x0000004e004e7220 */ /* 0x000fc40000410000 */
[C---:B------:R-:W-:Y:S02]  /*eb80*/  FMUL.FTZ R29, R0.reuse, R79 ;  /* 0x0000004f001d7220 */ /* 0x040fe40000410000 */
[C---:B------:R-:W-:Y:S02]  /*eb90*/  FMUL.FTZ R82, R0.reuse, R82 ;  /* 0x0000005200527220 */ /* 0x040fe40000410000 */
[C---:B------:R-:W-:Y:S02]  /*eba0*/  FMUL.FTZ R27, R0.reuse, R83 ;  /* 0x00000053001b7220 */ /* 0x040fe40000410000 */
[----:B------:R-:W-:Y:S01]  /*ebb0*/  FMUL.FTZ R86, R0, R86 ;  /* 0x0000005600567220 */ /* 0x000fe20000410000 */
[----:B--2---:R-:W-:Y:S01]  /*ebc0*/  @P0 MOV R3, 0x3f317218 ;  /* 0x3f31721800030802 */ /* 0x004fe20000000f00 */
[----:B---3--:R-:W-:Y:S02]  /*ebd0*/  @P0 FMUL.FTZ R2, R2, 0.69314718246459960938 ;  /* 0x3f31721802020820 */ /* 0x008fe40000410000 */
[----:B------:R-:W-:-:S02]  /*ebe0*/  FMUL.FTZ R25, R0, R87 ;  /* 0x0000005700197220 */ /* 0x000fc40000410000 */
[----:B------:R-:W-:Y:S02]  /*ebf0*/  @P0 FMUL.FTZ R3, R3, c[0x0][0x2d0] ;  /* 0x0000b40003030a20 */ /* 0x000fe40000410000 */
        /* <DEDUP_REMOVED lines=24> */
[----:B------:R-:W-:Y:S01]  /*ed80*/  PRMT R0, R35, 0x7610, R0 ;  /* 0x0000761023007816 */ /* 0x000fe20000000000 */
[----:B------:R-:W-:Y:S02]  /*ed90*/  @P0 FFMA.FTZ R33, R3, R68, R2 ;  /* 0x0000004403210223 */ /* 0x000fe40000010002 */
.L_x_440:
[----:B-1----:R1:W5:Y:S01]  /*eda0*/  LDL R39, [R1+0x48] ;  /* 0x0000480001277983 */ /* 0x0023620000100800 */
[----:B------:R-:W-:Y:S03]  /*edb0*/  BSSY B0, `(.L_x_449) ;  /* 0x0000012000007945 */ /* 0x000fe60003800000 */
[----:B------:R-:W2:Y:S02]  /*edc0*/  S2R R38, SR_TID.X ;  /* 0x0000000000267919 */ /* 0x000ea40000002100 */
[----:B--2---:R-:W-:-:S13]  /*edd0*/  LOP3.LUT P4, RZ, R38, 0xff, RZ, 0xc0, !PT ;  /* 0x000000ff26ff7812 */ /* 0x004fda000788c0ff */
[----:B------:R-:W-:Y:S05]  /*ede0*/  @P4 BRA `(.L_x_450) ;  /* 0x000000e000004947 */ /* 0x000fea0003800000 */
[----:B-1----:R-:W1:Y:S01]  /*edf0*/  S2R R35, SR_LANEID ;  /* 0x0000000000237919 */ /* 0x002e620000000000 */
[----:B------:R-:W-:Y:S01]  /*ee00*/  VOTEU.ANY UR4, UPT, PT ;  /* 0x0000000000047886 */ /* 0x000fe200038e0100 */
[----:B------:R-:W-:Y:S01]  /*ee10*/  IMAD.MOV.U32 R36, RZ, RZ, c[0x0][0x580] ;  /* 0x00016000ff247624 */ /* 0x000fe200078e00ff */
[----:B------:R-:W1:Y:S01]  /*ee20*/  FLO.U32 R3, UR4 ;  /* 0x0000000400037d00 */ /* 0x000e6200080e0000 */
[----:B------:R-:W-:-:S07]  /*ee30*/  IMAD.MOV.U32 R37, RZ, RZ, c[0x0][0x584] ;  /* 0x00016100ff257624 */ /* 0x000fce00078e00ff */
[----:B------:R-:W2:Y:S01]  /*ee40*/  POPC R2, UR4 ;  /* 0x0000000400027d09 */ /* 0x000ea20008000000 */
[----:B-1----:R-:W-:-:S13]  /*ee50*/  ISETP.EQ.U32.AND P0, PT, R3, R35, PT ;  /* 0x000000230300720c */ /* 0x002fda0003f02070 */
[----:B--2---:R-:W2:Y:S04]  /*ee60*/  @P0 ATOMG.E.ADD.STRONG.GPU PT, R2, [R36.64], R2 ;  /* 0x00000002240209a8 */ /* 0x004ea800081ee1c6 */
[----:B------:R-:W1:Y:S04]  /*ee70*/  S2R R35, SR_LTMASK ;  /* 0x0000000000237919 */ /* 0x000e680000003900 */
[----:B--2---:R1:W2:Y:S02]  /*ee80*/  SHFL.IDX PT, R3, R2, R3, 0x1f ;  /* 0x00001f0302037589 */ /* 0x0042a400000e0000 */
[----:B-1----:R-:W-:-:S06]  /*ee90*/  LOP3.LUT R2, R35, UR4, RZ, 0xc0, !PT ;  /* 0x0000000423027c12 */ /* 0x002fcc000f8ec0ff */
[----:B------:R-:W2:Y:S02]  /*eea0*/  POPC R2, R2 ;  /* 0x0000000200027309 */ /* 0x000ea40000000000 */
[----:B--2--5:R-:W-:-:S05]  /*eeb0*/  IADD3 R39, R3, c[0x0][0xc], R2 ;  /* 0x0000030003277a10 */ /* 0x024fca0007ffe002 */
[----:B------:R1:W-:Y:S02]  /*eec0*/  STL [R1+0x48], R39 ;  /* 0x0000482701007387 */ /* 0x0003e40000100800 */
.L_x_450:
[----:B-1----:R-:W-:Y:S05]  /*eed0*/  BSYNC B0 ;  /* 0x0000000000007941 */ /* 0x002fea0003800000 */
.L_x_449:
[----:B------:R-:W-:Y:S01]  /*eee0*/  PRMT R0, R0, 0x9910, RZ ;  /* 0x0000991000007816 */ /* 0x000fe200000000ff */
[----:B------:R-:W-:Y:S01]  /*eef0*/  BSSY B1, `(.L_x_451) ;  /* 0x0000189000017945 */ /* 0x000fe20003800000 */
[----:B-----5:R-:W-:Y:S02]  /*ef00*/  IMAD.MOV.U32 R40, RZ, RZ, R39 ;  /* 0x000000ffff287224 */ /* 0x020fe400078e0027 */
[----:B------:R-:W-:Y:S01]  /*ef10*/  ISETP.NE.AND P0, PT, R0, RZ, PT ;  /* 0x000000ff0000720c */ /* 0x000fe20003f05270 */
[----:B------:R-:W-:-:S12]  /*ef20*/  IMAD.MOV.U32 R41, RZ, RZ, -0x1 ;  /* 0xffffffffff297424 */ /* 0x000fd800078e00ff */
[----:B------:R-:W-:Y:S05]  /*ef30*/  @!P0 BRA `(.L_x_452) ;  /* 0x00000ed000008947 */ /* 0x000fea0003800000 */
[----:B------:R-:W2:Y:S04]  /*ef40*/  LDL R45, [R1+0x4c] ;  /* 0x00004c00012d7983 */ /* 0x000ea80000100800 */
[----:B------:R-:W3:Y:S04]  /*ef50*/  LDL R44, [R1+0x50] ;  /* 0x00005000012c7983 */ /* 0x000ee80000100800 */
[----:B------:R-:W4:Y:S04]  /*ef60*/  LDL R43, [R1+0x58] ;  /* 0x00005800012b7983 */ /* 0x000f280000100800 */
[----:B------:R-:W5:Y:S04]  /*ef70*/  LDL R42, [R1+0x54] ;  /* 0x00005400012a7983 */ /* 0x000f680000100800 */
[----:B------:R-:W4:Y:S04]  /*ef80*/  LDL R39, [R1+0x68] ;  /* 0x0000680001277983 */ /* 0x000f280000100800 */
[----:B------:R-:W5:Y:S04]  /*ef90*/  LDL R37, [R1+0x60] ;  /* 0x0000600001257983 */ /* 0x000f680000100800 */
[----:B------:R-:W5:Y:S04]  /*efa0*/  LDL R36, [R1+0x64] ;  /* 0x0000640001247983 */ /* 0x000f680000100800 */
[----:B------:R-:W5:Y:S01]  /*efb0*/  LDL R35, [R1+0x5c] ;  /* 0x00005c0001237983 */ /* 0x000f620000100800 */
[----:B------:R-:W-:Y:S01]  /*efc0*/  WARPSYNC 0xffffffff ;  /* 0xffffffff00007948 */ /* 0x000fe20003800000 */
[----:B------:R-:W-:-:S02]  /*efd0*/  F2FP.BF16.PACK_AB R32, R32, R72 ;  /* 0x000000482020723e */ /* 0x000fc400000010ff */
[----:B------:R-:W-:Y:S01]  /*efe0*/  BAR.SYNC.DEFER_BLOCKING 0x1, 0x100 ;  /* 0x0044000000007b1d */ /* 0x000fe20000010000 */
        /* <DEDUP_REMOVED lines=30> */
[----:B------:R-:W-:Y:S01]  /*f1d0*/  F2FP.BF16.PACK_AB R0, R135, R134 ;  /* 0x000000868700723e */ /* 0x000fe200000010ff */
[----:B--2---:R1:W-:Y:S04]  /*f1e0*/  STS [R45], R32 ;  /* 0x000000202d007388 */ /* 0x0043e80000000800 */
[----:B------:R1:W-:Y:S04]  /*f1f0*/  STS [R45+0x400], R31 ;  /* 0x0004001f2d007388 */ /* 0x0003e80000000800 */
[----:B---3--:R1:W-:Y:S04]  /*f200*/  STS [R44], R30 ;  /* 0x0000001e2c007388 */ /* 0x0083e80000000800 */
[----:B------:R1:W-:Y:S04]  /*f210*/  STS [R44+0x400], R29 ;  /* 0x0004001d2c007388 */ /* 0x0003e80000000800 */
[----:B----4-:R1:W-:Y:S04]  /*f220*/  STS [R43], R28 ;  /* 0x0000001c2b007388 */ /* 0x0103e80000000800 */
[----:B------:R1:W-:Y:S04]  /*f230*/  STS [R43+0x400], R27 ;  /* 0x0004001b2b007388 */ /* 0x0003e80000000800 */
[----:B-----5:R1:W-:Y:S04]  /*f240*/  STS [R42], R26 ;  /* 0x0000001a2a007388 */ /* 0x0203e80000000800 */
[----:B------:R1:W-:Y:S04]  /*f250*/  STS [R42+0x400], R25 ;  /* 0x000400192a007388 */ /* 0x0003e80000000800 */
[----:B------:R1:W-:Y:S04]  /*f260*/  STS [R39], R24 ;  /* 0x0000001827007388 */ /* 0x0003e80000000800 */
[----:B------:R1:W-:Y:S04]  /*f270*/  STS [R39+0x400], R23 ;  /* 0x0004001727007388 */ /* 0x0003e80000000800 */
[----:B------:R1:W-:Y:S04]  /*f280*/  STS [R37], R22 ;  /* 0x0000001625007388 */ /* 0x0003e80000000800 */
[----:B------:R1:W-:Y:S04]  /*f290*/  STS [R37+0x400], R21 ;  /* 0x0004001525007388 */ /* 0x0003e80000000800 */
[----:B------:R1:W-:Y:S04]  /*f2a0*/  STS [R36], R20 ;  /* 0x0000001424007388 */ /* 0x0003e80000000800 */
[----:B------:R1:W-:Y:S04]  /*f2b0*/  STS [R36+0x400], R19 ;  /* 0x0004001324007388 */ /* 0x0003e80000000800 */
[----:B------:R1:W-:Y:S04]  /*f2c0*/  STS [R35], R18 ;  /* 0x0000001223007388 */ /* 0x0003e80000000800 */
[----:B------:R1:W-:Y:S04]  /*f2d0*/  STS [R35+0x400], R17 ;  /* 0x0004001123007388 */ /* 0x0003e80000000800 */
        /* <DEDUP_REMOVED lines=16> */
[----:B------:R-:W-:Y:S06]  /*f3e0*/  BAR.SYNC.DEFER_BLOCKING 0x1, 0x100 ;  /* 0x0044000000007b1d */ /* 0x000fec0000010000 */
[----:B------:R-:W-:Y:S05]  /*f3f0*/  BRA.CONV ~URZ, `(.L_x_453) ;  /* 0x000000737f007947 */ /* 0x000fea000b800000 */
[----:B-1----:R-:W-:Y:S01]  /*f400*/  SHF.R.S32.HI R8, RZ, 0x1f, R38 ;  /* 0x0000001fff087819 */ /* 0x002fe20000011426 */
[----:B------:R-:W-:Y:S01]  /*f410*/  IMAD.MOV.U32 R7, RZ, RZ, RZ ;  /* 0x000000ffff077224 */ /* 0x000fe200078e00ff */
[----:B------:R-:W-:Y:S01]  /*f420*/  MOV R9, 0xf470 ;  /* 0x0000f47000097802 */ /* 0x000fe20000000f00 */
[----:B------:R-:W-:Y:S01]  /*f430*/  IMAD.MOV.U32 R4, RZ, RZ, 0x1f ;  /* 0x0000001fff047424 */ /* 0x000fe200078e00ff */
[----:B------:R-:W-:-:S04]  /*f440*/  LEA.HI R8, R8, R38, RZ, 0x7 ;  /* 0x0000002608087211 */ /* 0x000fc800078f38ff */
[----:B------:R-:W-:Y:S02]  /*f450*/  SHF.R.S32.HI R8, RZ, 0x7, R8 ;  /* 0x00000007ff087819 */ /* 0x000fe40000011408 */
[----:B------:R-:W-:Y:S05]  /*f460*/  CALL.REL.NOINC `($__internal_1_$__cuda_sm70_shflsync_idx_p) ;  /* 0x000019a000007944 */ /* 0x000fea0003c00000 */
.L_x_453:
[----:B-1----:R-:W2:Y:S04]  /*f470*/  LDL R2, [R1+0x3c] ;  /* 0x00003c0001027983 */ /* 0x002ea80000100800 */
[----:B------:R-:W3:Y:S04]  /*f480*/  LDL R15, [R1+0x6c] ;  /* 0x00006c00010f7983 */ /* 0x000ee80000100800 */
[----:B------:R-:W4:Y:S04]  /*f490*/  LDL.LU R11, [R1+0x34] ;  /* 0x00003400010b7983 */ /* 0x000f280000300800 */
[----:B------:R-:W2:Y:S04]  /*f4a0*/  LDL.LU R12, [R1+0x38] ;  /* 0x00003800010c7983 */ /* 0x000ea80000300800 */
[----:B------:R-:W2:Y:S01]  /*f4b0*/  LDL.LU R14, [R1+0x30] ;  /* 0x00003000010e7983 */ /* 0x000ea20000300800 */
[----:B------:R-:W-:-:S03]  /*f4c0*/  IMAD.MOV.U32 R0, RZ, RZ, 0x1 ;  /* 0x00000001ff007424 */ /* 0x000fc600078e00ff */
[----:B------:R-:W3:Y:S02]  /*f4d0*/  LDL R13, [R1+0x74] ;  /* 0x00007400010d7983 */ /* 0x000ee40000100800 */
[----:B------:R-:W-:Y:S02]  /*f4e0*/  ISETP.NE.AND P1, PT, R0, c[0x0][0x4e8], PT ;  /* 0x00013a0000007a0c */ /* 0x000fe40003f25270 */
[----:B------:R1:W5:Y:S04]  /*f4f0*/  LDL.64 R44, [R1+0x8] ;  /* 0x00000800012c7983 */ /* 0x0003680000100a00 */
[----:B------:R1:W5:Y:S04]  /*f500*/  LDL R43, [R1+0x44] ;  /* 0x00004400012b7983 */ /* 0x0003680000100800 */
[----:B------:R1:W5:Y:S04]  /*f510*/  LDL R42, [R1+0x2c] ;  /* 0x00002c00012a7983 */ /* 0x0003680000100800 */
[----:B------:R-:W1:Y:S01]  /*f520*/  S2R R16, SR_TID.X ;  /* 0x0000000000107919 */ /* 0x000e620000002100 */
[----:B------:R-:W-:-:S02]  /*f530*/  ULDC UR5, c[0x0][0x4e8] ;  /* 0x00013a0000057ab9 */ /* 0x000fc40000000800 */
[----:B------:R-:W-:Y:S02]  /*f540*/  ULDC UR4, c[0x0][0x388] ;  /* 0x0000e20000047ab9 */ /* 0x000fe40000000800 */
[----:B------:R-:W-:Y:S01]  /*f550*/  UIMAD UR4, UR5, UR4, URZ ;  /* 0x00000004050472a4 */ /* 0x000fe2000f8e023f */
[----:B------:R-:W-:Y:S01]  /*f560*/  BSSY B0, `(.L_x_454) ;  /* 0x000005d000007945 */ /* 0x000fe20003800000 */
[----:B----4-:R-:W-:Y:S02]  /*f570*/  SHF.R.S32.HI R5, RZ, 0x1f, R11 ;  /* 0x0000001fff057819 */ /* 0x010fe4000001140b */
[----:B--2---:R-:W-:-:S03]  /*f580*/  IADD3 R4, R2, R14, RZ ;  /* 0x0000000e02047210 */ /* 0x004fc60007ffe0ff */
[----:B------:R-:W-:Y:S02]  /*f590*/  IMAD R6, R5, c[0x0][0x490], RZ ;  /* 0x0001240005067a24 */ /* 0x000fe400078e02ff */
[----:B------:R-:W-:-:S04]  /*f5a0*/  @P1 IMAD.HI.U32 R7, R4, c[0x0][0x4ec], RZ ;  /* 0x00013b0004071a27 */ /* 0x000fc800078e00ff */
[----:B------:R-:W-:-:S04]  /*f5b0*/  IMAD.WIDE.U32 R2, R11, c[0x0][0x490], RZ ;  /* 0x000124000b027a25 */ /* 0x000fc800078e00ff */
[----:B------:R-:W-:Y:S02]  /*f5c0*/  IMAD R6, R11, c[0x0][0x494], R6 ;  /* 0x000125000b067a24 */ /* 0x000fe400078e0206 */
[----:B------:R-:W-:Y:S01]  /*f5d0*/  IMAD.MOV.U32 R0, RZ, RZ, R4 ;  /* 0x000000ffff007224 */ /* 0x000fe200078e0004 */
[----:B------:R-:W-:Y:S02]  /*f5e0*/  @P1 SHF.R.U32.HI R0, RZ, c[0x0][0x4f0], R7 ;  /* 0x00013c00ff001a19 */ /* 0x000fe40000011607 */
[----:B------:R-:W-:Y:S02]  /*f5f0*/  IADD3 R3, R3, R6, RZ ;  /* 0x0000000603037210 */ /* 0x000fe40007ffe0ff */
[----:B------:R-:W-:Y:S01]  /*f600*/  SHF.R.S32.HI R10, RZ, 0x1f, R12 ;  /* 0x0000001fff0a7819 */ /* 0x000fe2000001140c */
[----:B------:R-:W-:Y:S02]  /*f610*/  IMAD.MOV R8, RZ, RZ, -R0 ;  /* 0x000000ffff087224 */ /* 0x000fe400078e0a00 */
[----:B------:R-:W-:-:S04]  /*f620*/  IMAD.WIDE.U32 R6, R12, c[0x0][0x498], R2 ;  /* 0x000126000c067a25 */ /* 0x000fc800078e0002 */
[----:B------:R-:W-:Y:S02]  /*f630*/  IMAD R9, R10, c[0x0][0x498], RZ ;  /* 0x000126000a097a24 */ /* 0x000fe400078e02ff */
[----:B------:R-:W-:Y:S01]  /*f640*/  IMAD R2, R8, c[0x0][0x4e8], R4 ;  /* 0x00013a0008027a24 */ /* 0x000fe200078e0204 */
[----:B------:R-:W-:Y:S01]  /*f650*/  SHF.R.S32.HI R8, RZ, 0x1f, R0 ;  /* 0x0000001fff087819 */ /* 0x000fe20000011400 */
[----:B------:R-:W-:Y:S01]  /*f660*/  IMAD R3, R12, c[0x0][0x49c], R9 ;  /* 0x000127000c037a24 */ /* 0x000fe200078e0209 */
[----:B------:R-:W-:Y:S02]  /*f670*/  IADD3 R4, P0, R0, R6, RZ ;  /* 0x0000000600047210 */ /* 0x000fe40007f1e0ff */
[----:B------:R-:W-:Y:S01]  /*f680*/  SHF.R.S32.HI R9, RZ, 0x1f, R2 ;  /* 0x0000001fff097819 */ /* 0x000fe20000011402 */
[----:B------:R-:W-:Y:S01]  /*f690*/  IMAD R0, R5, c[0x0][0x3e8], RZ ;  /* 0x0000fa0005007a24 */ /* 0x000fe200078e02ff */
[----:B------:R-:W-:Y:S02]  /*f6a0*/  IADD3.X R5, R8, R7, R3, P0, !PT ;  /* 0x0000000708057210 */ /* 0x000fe400007fe403 */
[----:B---3--:R-:W-:Y:S01]  /*f6b0*/  IADD3 R6, R15, R14, RZ ;  /* 0x0000000e0f067210 */ /* 0x008fe20007ffe0ff */
[----:B------:R-:W-:-:S02]  /*f6c0*/  IMAD R3, R9, c[0x0][0x488], RZ ;  /* 0x0001220009037a24 */ /* 0x000fc400078e02ff */
[C---:B------:R-:W-:Y:S02]  /*f6d0*/  IMAD R7, R11.reuse, c[0x0][0x3ec], R0 ;  /* 0x0000fb000b077a24 */ /* 0x040fe400078e0200 */
[----:B------:R-:W-:Y:S01]  /*f6e0*/  IMAD.WIDE.U32 R8, R11, c[0x0][0x3e8], RZ ;  /* 0x0000fa000b087a25 */ /* 0x000fe200078e00ff */
[----:B-1----:R-:W-:-:S03]  /*f6f0*/  SHF.R.S32.HI R15, RZ, 0x1f, R16 ;  /* 0x0000001fff0f7819 */ /* 0x002fc60000011410 */
[C---:B------:R-:W-:Y:S02]  /*f700*/  IMAD R11, R2.reuse, c[0x0][0x48c], R3 ;  /* 0x00012300020b7a24 */ /* 0x040fe400078e0203 */
[----:B------:R-:W-:Y:S01]  /*f710*/  IMAD.WIDE.U32 R4, R2, c[0x0][0x488], R4 ;  /* 0x0001220002047a25 */ /* 0x000fe200078e0004 */
[----:B------:R-:W-:-:S03]  /*f720*/  IADD3 R3, R9, R7, RZ ;  /* 0x0000000709037210 */ /* 0x000fc60007ffe0ff */
[----:B------:R-:W-:Y:S01]  /*f730*/  @P1 IMAD.HI.U32 R2, R6, c[0x0][0x4ec], RZ ;  /* 0x00013b0006021a27 */ /* 0x000fe200078e00ff */
[----:B------:R-:W-:Y:S02]  /*f740*/  LEA R9, P0, R4, c[0x0][0x450], 0x2 ;  /* 0x0001140004097a11 */ /* 0x000fe400078010ff */
[----:B------:R-:W-:Y:S01]  /*f750*/  LEA.HI R15, R15, R16, RZ, 0x5 ;  /* 0x000000100f0f7211 */ /* 0x000fe200078f28ff */
[----:B------:R-:W-:Y:S02]  /*f760*/  IMAD.IADD R5, R5, 0x1, R11 ;  /* 0x0000000105057824 */ /* 0x000fe400078e020b */
[----:B------:R-:W-:Y:S01]  /*f770*/  IMAD.MOV.U32 R0, RZ, RZ, R6 ;  /* 0x000000ffff007224 */ /* 0x000fe200078e0006 */
[----:B------:R-:W-:Y:S01]  /*f780*/  @P1 SHF.R.U32.HI R0, RZ, c[0x0][0x4f0], R2 ;  /* 0x00013c00ff001a19 */ /* 0x000fe20000011602 */
[----:B------:R-:W-:Y:S01]  /*f790*/  IMAD R10, R10, c[0x0][0x3f0], RZ ;  /* 0x0000fc000a0a7a24 */ /* 0x000fe200078e02ff */
[----:B------:R-:W-:Y:S02]  /*f7a0*/  MOV R2, R8 ;  /* 0x0000000800027202 */ /* 0x000fe40000000f00 */
[----:B------:R-:W-:-:S02]  /*f7b0*/  LEA.HI.X R4, R4, c[0x0][0x454], R5, 0x2, P0 ;  /* 0x0001150004047a11 */ /* 0x000fc400000f1405 */
[----:B------:R-:W-:Y:S01]  /*f7c0*/  LOP3.LUT R15, R15, 0xffffffe0, RZ, 0xc0, !PT ;  /* 0xffffffe00f0f7812 */ /* 0x000fe200078ec0ff */
[C---:B------:R-:W-:Y:S01]  /*f7d0*/  IMAD R5, R12.reuse, c[0x0][0x3f4], R10 ;  /* 0x0000fd000c057a24 */ /* 0x040fe200078e020a */
[----:B------:R-:W-:Y:S01]  /*f7e0*/  SHFL.IDX PT, R8, R9, 0x1, 0x1c1f ;  /* 0x003c1f0009087f89 */ /* 0x000fe200000e0000 */
[----:B------:R-:W-:Y:S01]  /*f7f0*/  IMAD.WIDE.U32 R2, R12, c[0x0][0x3f0], R2 ;  /* 0x0000fc000c027a25 */ /* 0x000fe200078e0002 */
[----:B------:R-:W-:Y:S02]  /*f800*/  IADD3 R15, -R15, R16, RZ ;  /* 0x000000100f0f7210 */ /* 0x000fe40007ffe1ff */
[----:B------:R-:W-:Y:S01]  /*f810*/  SHFL.IDX PT, R10, R9, RZ, 0x1c1f ;  /* 0x001c1fff090a7589 */ /* 0x000fe200000e0000 */
[----:B------:R-:W-:-:S03]  /*f820*/  IMAD.MOV R7, RZ, RZ, -R0 ;  /* 0x000000ffff077224 */ /* 0x000fc600078e0a00 */
[----:B------:R-:W1:Y:S01]  /*f830*/  SHFL.IDX PT, R11, R4, RZ, 0x1c1f ;  /* 0x001c1fff040b7589 */ /* 0x000e6200000e0000 */
[----:B------:R-:W-:-:S03]  /*f840*/  IMAD.IADD R3, R3, 0x1, R5 ;  /* 0x0000000103037824 */ /* 0x000fc600078e0205 */
[----:B------:R2:W3:Y:S01]  /*f850*/  SHFL.IDX PT, R9, R4, 0x1, 0x1c1f ;  /* 0x003c1f0004097f89 */ /* 0x0004e200000e0000 */
[----:B------:R-:W-:Y:S02]  /*f860*/  LOP3.LUT P0, RZ, R15, 0x3, RZ, 0xc0, !PT ;  /* 0x000000030fff7812 */ /* 0x000fe4000780c0ff */
[----:B------:R-:W-:Y:S01]  /*f870*/  IADD3 R5, R13, R14, RZ ;  /* 0x0000000e0d057210 */ /* 0x000fe20007ffe0ff */
[----:B------:R-:W4:Y:S01]  /*f880*/  S2R R15, SR_TID.X ;  /* 0x00000000000f7919 */ /* 0x000f220000002100 */
[----:B------:R-:W-:Y:S02]  /*f890*/  SHF.R.S32.HI R12, RZ, 0x1f, R0 ;  /* 0x0000001fff0c7819 */ /* 0x000fe40000011400 */
[----:B------:R-:W-:Y:S01]  /*f8a0*/  ISETP.GE.OR P1, PT, R5, UR4, P0 ;  /* 0x0000000405007c0c */ /* 0x000fe20008726670 */
[----:B------:R-:W-:-:S04]  /*f8b0*/  IMAD.WIDE.U32 R2, R0, c[0x0][0x3e0], R2 ;  /* 0x0000f80000027a25 */ /* 0x000fc800078e0002 */
[----:B--2---:R-:W-:Y:S01]  /*f8c0*/  IMAD R4, R7, c[0x0][0x4e8], R6 ;  /* 0x00013a0007047a24 */ /* 0x004fe200078e0206 */
[----:B------:R-:W-:-:S04]  /*f8d0*/  IADD3 R7, R5, 0x8, RZ ;  /* 0x0000000805077810 */ /* 0x000fc80007ffe0ff */
[----:B------:R-:W-:Y:S01]  /*f8e0*/  ISETP.GE.OR P0, PT, R7, UR4, P0 ;  /* 0x0000000407007c0c */ /* 0x000fe20008706670 */
[----:B------:R-:W-:Y:S02]  /*f8f0*/  IMAD R6, R12, c[0x0][0x3e0], RZ ;  /* 0x0000f8000c067a24 */ /* 0x000fe400078e02ff */
[----:B-1----:R1:W-:Y:S02]  /*f900*/  @!P1 ST.E [R10.64], R34 ;  /* 0x000000220a009985 */ /* 0x0023e4000c101906 */
[----:B------:R-:W-:Y:S01]  /*f910*/  IMAD R5, R0, c[0x0][0x3e4], R6 ;  /* 0x0000f90000057a24 */ /* 0x000fe200078e0206 */
[----:B------:R-:W-:-:S03]  /*f920*/  SHF.R.S32.HI R0, RZ, 0x1f, R4 ;  /* 0x0000001fff007819 */ /* 0x000fc60000011404 */
[----:B------:R-:W-:Y:S02]  /*f930*/  IMAD.IADD R3, R3, 0x1, R5 ;  /* 0x0000000103037824 */ /* 0x000fe400078e0205 */
[----:B------:R-:W-:Y:S02]  /*f940*/  IMAD R0, R0, c[0x0][0x3d8], RZ ;  /* 0x0000f60000007a24 */ /* 0x000fe400078e02ff */
[----:B---3--:R1:W-:Y:S01]  /*f950*/  @!P0 ST.E [R8.64], R33 ;  /* 0x0000002108008985 */ /* 0x0083e2000c101906 */
[----:B----4-:R-:W-:-:S03]  /*f960*/  SHF.R.S32.HI R13, RZ, 0x1f, R15 ;  /* 0x0000001fff0d7819 */ /* 0x010fc6000001140f */
[----:B------:R1:W2:Y:S04]  /*f970*/  LDS.128 R20, [R228+0x1080] ;  /* 0x00108000e4147984 */ /* 0x0002a80000000c00 */
[----:B------:R1:W3:Y:S04]  /*f980*/  LDS.128 R28, [R228+0x2080] ;  /* 0x00208000e41c7984 */ /* 0x0002e80000000c00 */
[----:B------:R1:W4:Y:S04]  /*f990*/  LDS.128 R32, [R228+0x3080] ;  /* 0x00308000e4207984 */ /* 0x0003280000000c00 */
[----:B------:R1:W1:Y:S04]  /*f9a0*/  LDS.128 R16, [R228+0x5080] ;  /* 0x00508000e4107984 */ /* 0x0002680000000c00 */
[----:B------:R1:W1:Y:S04]  /*f9b0*/  LDS.128 R24, [R228+0x6080] ;  /* 0x00608000e4187984 */ /* 0x0002680000000c00 */
[----:B------:R1:W1:Y:S01]  /*f9c0*/  LDS.128 R36, [R228+0x7080] ;  /* 0x00708000e4247984 */ /* 0x0002620000000c00 */
[----:B------:R-:W-:-:S02]  /*f9d0*/  IMAD R0, R4, c[0x0][0x3dc], R0 ;  /* 0x0000f70004007a24 */ /* 0x000fc400078e0200 */
[----:B------:R-:W-:Y:S01]  /*f9e0*/  IMAD.WIDE.U32 R2, R4, c[0x0][0x3d8], R2 ;  /* 0x0000f60004027a25 */ /* 0x000fe200078e0002 */
[----:B------:R-:W-:-:S04]  /*f9f0*/  LEA.HI R13, R13, R15, RZ, 0x3 ;  /* 0x0000000f0d0d7211 */ /* 0x000fc800078f18ff */
[----:B------:R-:W-:Y:S02]  /*fa00*/  IADD3 R0, R3, R0, RZ ;  /* 0x0000000003007210 */ /* 0x000fe40007ffe0ff */
[C---:B------:R-:W-:Y:S02]  /*fa10*/  LEA R3, P0, R2.reuse, c[0x0][0x380], 0x1 ;  /* 0x0000e00002037a11 */ /* 0x040fe400078008ff */
[----:B------:R-:W-:Y:S02]  /*fa20*/  SHF.R.S32.HI R13, RZ, 0x3, R13 ;  /* 0x00000003ff0d7819 */ /* 0x000fe4000001140d */
[----:B------:R-:W-:-:S03]  /*fa30*/  LEA.HI.X R2, R2, c[0x0][0x384], R0, 0x1, P0 ;  /* 0x0000e10002027a11 */ /* 0x000fc600000f0c00 */
[----:B------:R-:W-:-:S05]  /*fa40*/  IMAD.IADD R0, R13, 0x1, R14 ;  /* 0x000000010d007824 */ /* 0x000fca00078e020e */
[----:B------:R-:W-:Y:S01]  /*fa50*/  ISETP.GE.AND P0, PT, R0, UR4, PT ;  /* 0x0000000400007c0c */ /* 0x000fe2000bf06270 */
[----:B------:R1:W1:Y:S04]  /*fa60*/  SHFL.IDX PT, R4, R3, RZ, 0x181f ;  /* 0x00181fff03047589 */ /* 0x00026800000e0000 */
[----:B------:R1:W1:Y:S08]  /*fa70*/  SHFL.IDX PT, R5, R2, RZ, 0x181f ;  /* 0x00181fff02057589 */ /* 0x00027000000e0000 */
[----:B------:R-:W-:Y:S05]  /*fa80*/  @P0 BRA `(.L_x_455) ;  /* 0x000000a000000947 */ /* 0x000fea0003800000 */
[----:B--234-:R-:W2:Y:S01]  /*fa90*/  LDS.128 R12, [R228+0x80] ;  /* 0x00008000e40c7984 */ /* 0x01cea20000000c00 */
[----:B-----5:R-:W-:-:S02]  /*faa0*/  ISETP.GE.AND P3, PT, R44, c[0x0][0x3c8], PT ;  /* 0x0000f2002c007a0c */ /* 0x020fc40003f66270 */
[----:B------:R-:W-:Y:S01]  /*fab0*/  ISETP.GE.AND P2, PT, R42, c[0x0][0x3c8], PT ;  /* 0x0000f2002a007a0c */ /* 0x000fe20003f46270 */
[----:B-1----:R-:W1:Y:S10]  /*fac0*/  LDS.128 R8, [R228+0x4080] ;  /* 0x00408000e4087984 */ /* 0x002e740000000c00 */
[----:B------:R-:W-:-:S02]  /*fad0*/  @!P3 LEA R6, P1, R44, R4, 0x1 ;  /* 0x000000042c06b211 */ /* 0x000fc400078208ff */
[----:B------:R-:W-:Y:S02]  /*fae0*/  @!P2 LEA R4, P0, R42, R4, 0x1 ;  /* 0x000000042a04a211 */ /* 0x000fe400078008ff */
[-C--:B------:R-:W-:Y:S02]  /*faf0*/  @!P3 LEA.HI.X R7, R44, R5.reuse, R45, 0x1, P1 ;  /* 0x000000052c07b211 */ /* 0x080fe400008f0c2d */
[----:B------:R-:W-:-:S03]  /*fb00*/  @!P2 LEA.HI.X R5, R42, R5, R43, 0x1, P0 ;  /* 0x000000052a05a211 */ /* 0x000fc600000f0c2b */
[----:B--2---:R2:W-:Y:S04]  /*fb10*/  @!P3 ST.E.128 [R6.64], R12 ;  /* 0x0000000c0600b985 */ /* 0x0045e8000c101d06 */
[----:B-1----:R2:W-:Y:S02]  /*fb20*/  @!P2 ST.E.128 [R4.64], R8 ;  /* 0x000000080400a985 */ /* 0x0025e4000c101d06 */
.L_x_455:
[----:B--234-:R-:W-:Y:S05]  /*fb30*/  BSYNC B0 ;  /* 0x0000000000007941 */ /* 0x01cfea0003800000 */
.L_x_454:
[----:B------:R-:W-:Y:S01]  /*fb40*/  IADD3 R6, R0, 0x20, RZ ;  /* 0x0000002000067810 */ /* 0x000fe20007ffe0ff */
[----:B-1----:R1:W2:Y:S01]  /*fb50*/  SHFL.IDX PT, R5, R2, 0x1, 0x181f ;  /* 0x00381f0002057f89 */ /* 0x0022a200000e0000 */
[----:B------:R-:W-:Y:S02]  /*fb60*/  BSSY B0, `(.L_x_456) ;  /* 0x000000c000007945 */ /* 0x000fe40003800000 */
[----:B------:R-:W-:Y:S01]  /*fb70*/  ISETP.GE.AND P0, PT, R6, UR4, PT ;  /* 0x0000000406007c0c */ /* 0x000fe2000bf06270 */
[----:B------:R1:W3:-:S12]  /*fb80*/  SHFL.IDX PT, R4, R3, 0x1, 0x181f ;  /* 0x00381f0003047f89 */ /* 0x0002d800000e0000 */
[----:B------:R-:W-:Y:S05]  /*fb90*/  @P0 BRA `(.L_x_457) ;  /* 0x0000008000000947 */ /* 0x000fea0003800000 */
[----:B-----5:R-:W-:Y:S02]  /*fba0*/  ISETP.GE.AND P1, PT, R44, c[0x0][0x3c8], PT ;  /* 0x0000f2002c007a0c */ /* 0x020fe40003f26270 */
[----:B------:R-:W-:-:S11]  /*fbb0*/  ISETP.GE.AND P0, PT, R42, c[0x0][0x3c8], PT ;  /* 0x0000f2002a007a0c */ /* 0x000fd60003f06270 */
[-C--:B---3--:R-:W-:Y:S02]  /*fbc0*/  @!P1 LEA R6, P3, R44, R4.reuse, 0x1 ;  /* 0x000000042c069211 */ /* 0x088fe400078608ff */
[----:B------:R-:W-:Y:S02]  /*fbd0*/  @!P0 LEA R4, P2, R42, R4, 0x1 ;  /* 0x000000042a048211 */ /* 0x000fe400078408ff */
[-C--:B--2---:R-:W-:Y:S02]  /*fbe0*/  @!P1 LEA.HI.X R7, R44, R5.reuse, R45, 0x1, P3 ;  /* 0x000000052c079211 */ /* 0x084fe400018f0c2d */
[----:B------:R-:W-:-:S03]  /*fbf0*/  @!P0 LEA.HI.X R5, R42, R5, R43, 0x1, P2 ;  /* 0x000000052a058211 */ /* 0x000fc600010f0c2b */
[----:B------:R2:W-:Y:S04]  /*fc00*/  @!P1 ST.E.128 [R6.64], R20 ;  /* 0x0000001406009985 */ /* 0x0005e8000c101d06 */
[----:B------:R2:W-:Y:S02]  /*fc10*/  @!P0 ST.E.128 [R4.64], R16 ;  /* 0x0000001004008985 */ /* 0x0005e4000c101d06 */
.L_x_457:
[----:B------:R-:W-:Y:S05]  /*fc20*/  BSYNC B0 ;  /* 0x0000000000007941 */ /* 0x000fea0003800000 */
.L_x_456:
[----:B--2---:R-:W-:Y:S01]  /*fc30*/  IADD3 R6, R0, 0x40, RZ ;  /* 0x0000004000067810 */ /* 0x004fe20007ffe0ff */
[----:B------:R2:W4:Y:S01]  /*fc40*/  SHFL.IDX PT, R5, R2, 0x2, 0x181f ;  /* 0x00581f0002057f89 */ /* 0x00052200000e0000 */
[----:B------:R-:W-:Y:S02]  /*fc50*/  BSSY B0, `(.L_x_458) ;  /* 0x000000c000007945 */ /* 0x000fe40003800000 */
[----:B------:R-:W-:Y:S01]  /*fc60*/  ISETP.GE.AND P0, PT, R6, UR4, PT ;  /* 0x0000000406007c0c */ /* 0x000fe2000bf06270 */
[----:B---3--:R2:W3:-:S12]  /*fc70*/  SHFL.IDX PT, R4, R3, 0x2, 0x181f ;  /* 0x00581f0003047f89 */ /* 0x0084d800000e0000 */
[----:B------:R-:W-:Y:S05]  /*fc80*/  @P0 BRA `(.L_x_459) ;  /* 0x0000008000000947 */ /* 0x000fea0003800000 */
[----:B-----5:R-:W-:Y:S02]  /*fc90*/  ISETP.GE.AND P1, PT, R44, c[0x0][0x3c8], PT ;  /* 0x0000f2002c007a0c */ /* 0x020fe40003f26270 */
[----:B------:R-:W-:-:S11]  /*fca0*/  ISETP.GE.AND P0, PT, R42, c[0x0][0x3c8], PT ;  /* 0x0000f2002a007a0c */ /* 0x000fd60003f06270 */
[-C--:B---3--:R-:W-:Y:S02]  /*fcb0*/  @!P1 LEA R6, P3, R44, R4.reuse, 0x1 ;  /* 0x000000042c069211 */ /* 0x088fe400078608ff */
[----:B------:R-:W-:Y:S02]  /*fcc0*/  @!P0 LEA R4, P2, R42, R4, 0x1 ;  /* 0x000000042a048211 */ /* 0x000fe400078408ff */
[-C--:B----4-:R-:W-:Y:S02]  /*fcd0*/  @!P1 LEA.HI.X R7, R44, R5.reuse, R45, 0x1, P3 ;  /* 0x000000052c079211 */ /* 0x090fe400018f0c2d */
[----:B------:R-:W-:-:S03]  /*fce0*/  @!P0 LEA.HI.X R5, R42, R5, R43, 0x1, P2 ;  /* 0x000000052a058211 */ /* 0x000fc600010f0c2b */
[----:B------:R3:W-:Y:S04]  /*fcf0*/  @!P1 ST.E.128 [R6.64], R28 ;  /* 0x0000001c06009985 */ /* 0x0007e8000c101d06 */
[----:B------:R3:W-:Y:S02]  /*fd00*/  @!P0 ST.E.128 [R4.64], R24 ;  /* 0x0000001804008985 */ /* 0x0007e4000c101d06 */
.L_x_459:
[----:B------:R-:W-:Y:S05]  /*fd10*/  BSYNC B0 ;  /* 0x0000000000007941 */ /* 0x000fea0003800000 */
.L_x_458:
[----:B------:R-:W-:Y:S01]  /*fd20*/  IADD3 R0, R0, 0x60, RZ ;  /* 0x0000006000007810 */ /* 0x000fe20007ffe0ff */
[----:B---34-:R3:W4:Y:S03]  /*fd30*/  SHFL.IDX PT, R5, R2, 0x3, 0x181f ;  /* 0x00781f0002057f89 */ /* 0x01872600000e0000 */
[----:B------:R-:W-:Y:S01]  /*fd40*/  ISETP.GE.AND P0, PT, R0, UR4, PT ;  /* 0x0000000400007c0c */ /* 0x000fe2000bf06270 */
[----:B------:R3:W1:-:S12]  /*fd50*/  SHFL.IDX PT, R4, R3, 0x3, 0x181f ;  /* 0x00781f0003047f89 */ /* 0x00065800000e0000 */
[----:B------:R-:W-:Y:S05]  /*fd60*/  @P0 BRA `(.L_x_460) ;  /* 0x00000a1000000947 */ /* 0x000fea0003800000 */
[----:B-----5:R-:W-:-:S13]  /*fd70*/  ISETP.GE.AND P0, PT, R44, c[0x0][0x3c8], PT ;  /* 0x0000f2002c007a0c */ /* 0x020fda0003f06270 */
[----:B-123--:R-:W-:-:S04]  /*fd80*/  @!P0 LEA R2, P1, R44, R4, 0x1 ;  /* 0x000000042c028211 */ /* 0x00efc800078208ff */
[----:B----4-:R-:W-:-:S05]  /*fd90*/  @!P0 LEA.HI.X R3, R44, R5, R45, 0x1, P1 ;  /* 0x000000052c038211 */ /* 0x010fca00008f0c2d */
[----:B------:R1:W-:Y:S01]  /*fda0*/  @!P0 ST.E.128 [R2.64], R32 ;  /* 0x0000002002008985 */ /* 0x0003e2000c101d06 */
[----:B------:R-:W-:-:S13]  /*fdb0*/  ISETP.GE.AND P0, PT, R42, c[0x0][0x3c8], PT ;  /* 0x0000f2002a007a0c */ /* 0x000fda0003f06270 */
[----:B------:R-:W-:Y:S05]  /*fdc0*/  @P0 BRA `(.L_x_460) ;  /* 0x000009b000000947 */ /* 0x000fea0003800000 */
[----:B-1----:R-:W-:-:S04]  /*fdd0*/  LEA R2, P0, R42, R4, 0x1 ;  /* 0x000000042a027211 */ /* 0x002fc800078008ff */
[----:B------:R-:W-:-:S05]  /*fde0*/  LEA.HI.X R3, R42, R5, R43, 0x1, P0 ;  /* 0x000000052a037211 */ /* 0x000fca00000f0c2b */
[----:B------:R1:W-:Y:S01]  /*fdf0*/  ST.E.128 [R2.64], R36 ;  /* 0x0000002402007985 */ /* 0x0003e2000c101d06 */
[----:B------:R-:W-:Y:S05]  /*fe00*/  BRA `(.L_x_460) ;  /* 0x0000097000007947 */ /* 0x000fea0003800000 */
.L_x_452:
[----:B------:R-:W2:Y:S04]  /*fe10*/  LDL R0, [R1+0x30] ;  /* 0x0000300001007983 */ /* 0x000ea80000100800 */
[----:B------:R-:W3:Y:S04]  /*fe20*/  LDL R14, [R1+0x34] ;  /* 0x00003400010e7983 */ /* 0x000ee80000100800 */
[----:B------:R-:W4:Y:S01]  /*fe30*/  LDL R13, [R1+0x38] ;  /* 0x00003800010d7983 */ /* 0x000f220000100800 */
[----:B------:R-:W-:Y:S03]  /*fe40*/  BSSY B0, `(.L_x_461) ;  /* 0x0000025000007945 */ /* 0x000fe60003800000 */
[----:B------:R-:W1:Y:S02]  /*fe50*/  S2R R12, SR_TID.X ;  /* 0x00000000000c7919 */ /* 0x000e640000002100 */
[----:B-1----:R-:W-:Y:S01]  /*fe60*/  ISETP.GE.AND P0, PT, R12, 0x80, PT ;  /* 0x000000800c00780c */ /* 0x002fe20003f06270 */
[----:B--2---:R-:W-:Y:S01]  /*fe70*/  IMAD.MOV.U32 R11, RZ, RZ, R0 ;  /* 0x000000ffff0b7224 */ /* 0x004fe200078e0000 */
[----:B---3--:R-:W-:-:S02]  /*fe80*/  SHF.R.S32.HI R7, RZ, 0x1f, R14 ;  /* 0x0000001fff077819 */ /* 0x008fc4000001140e */
[----:B----4-:R-:W-:-:S09]  /*fe90*/  SHF.R.S32.HI R8, RZ, 0x1f, R13 ;  /* 0x0000001fff087819 */ /* 0x010fd2000001140d */
[----:B------:R-:W-:Y:S05]  /*fea0*/  @P0 BRA `(.L_x_462) ;  /* 0x000001e000000947 */ /* 0x000fea0003800000 */
[----:B------:R-:W-:Y:S02]  /*feb0*/  MOV R2, c[0x0][0x4e8] ;  /* 0x00013a0000027a02 */ /* 0x000fe40000000f00 */
[----:B------:R-:W-:-:S03]  /*fec0*/  IADD3 R6, R11, R12, RZ ;  /* 0x0000000c0b067210 */ /* 0x000fc60007ffe0ff */
[----:B------:R-:W-:-:S05]  /*fed0*/  IMAD R0, R2, c[0x0][0x388], RZ ;  /* 0x0000e20002007a24 */ /* 0x000fca00078e02ff */
[----:B------:R-:W-:-:S13]  /*fee0*/  ISETP.GE.AND P0, PT, R6, R0, PT ;  /* 0x000000000600720c */ /* 0x000fda0003f06270 */
[----:B------:R-:W-:Y:S05]  /*fef0*/  @P0 BRA `(.L_x_462) ;  /* 0x0000019000000947 */ /* 0x000fea0003800000 */
[----:B------:R-:W-:Y:S01]  /*ff00*/  ISETP.NE.AND P0, PT, R2, 0x1, PT ;  /* 0x000000010200780c */ /* 0x000fe20003f05270 */
[----:B------:R-:W-:Y:S01]  /*ff10*/  IMAD R4, R7, c[0x0][0x490], RZ ;  /* 0x0001240007047a24 */ /* 0x000fe200078e02ff */
[----:B------:R-:W-:Y:S01]  /*ff20*/  MOV R0, R6 ;  /* 0x0000000600007202 */ /* 0x000fe20000000f00 */
[----:B------:R-:W-:-:S04]  /*ff30*/  IMAD.WIDE.U32 R2, R14, c[0x0][0x490], RZ ;  /* 0x000124000e027a25 */ /* 0x000fc800078e00ff */
[----:B------:R-:W-:Y:S02]  /*ff40*/  IMAD R4, R14, c[0x0][0x494], R4 ;  /* 0x000125000e047a24 */ /* 0x000fe400078e0204 */
[----:B------:R-:W-:-:S03]  /*ff50*/  IMAD R10, R8, c[0x0][0x498], RZ ;  /* 0x00012600080a7a24 */ /* 0x000fc600078e02ff */
[----:B------:R-:W-:Y:S01]  /*ff60*/  IADD3 R3, R3, R4, RZ ;  /* 0x0000000403037210 */ /* 0x000fe20007ffe0ff */
[----:B------:R-:W-:-:S05]  /*ff70*/  @P0 IMAD.HI.U32 R5, R6, c[0x0][0x4ec], RZ ;  /* 0x00013b0006050a27 */ /* 0x000fca00078e00ff */
[----:B------:R-:W-:Y:S01]  /*ff80*/  @P0 SHF.R.U32.HI R0, RZ, c[0x0][0x4f0], R5 ;  /* 0x00013c00ff000a19 */ /* 0x000fe20000011605 */
[----:B------:R-:W-:-:S03]  /*ff90*/  IMAD.WIDE.U32 R4, R13, c[0x0][0x498], R2 ;  /* 0x000126000d047a25 */ /* 0x000fc600078e0002 */
[C---:B------:R-:W-:Y:S01]  /*ffa0*/  IADD3 R9, -R0.reuse, RZ, RZ ;  /* 0x000000ff00097210 */ /* 0x040fe20007ffe1ff */
[----:B------:R-:W-:Y:S01]  /*ffb0*/  IMAD R3, R13, c[0x0][0x49c], R10 ;  /* 0x000127000d037a24 */ /* 0x000fe200078e020a */
[----:B------:R-:W-:-:S03]  /*ffc0*/  IADD3 R4, P0, R0, R4, RZ ;  /* 0x0000000400047210 */ /* 0x000fc60007f1e0ff */
[----:B------:R-:W-:Y:S01]  /*ffd0*/  IMAD R2, R9, c[0x0][0x4e8], R6 ;  /* 0x00013a0009027a24 */ /* 0x000fe200078e0206 */
[----:B------:R-:W-:-:S04]  /*ffe0*/  SHF.R.S32.HI R6, RZ, 0x1f, R0 ;  /* 0x0000001fff067819 */ /* 0x000fc80000011400 */
[----:B------:R-:W-:Y:S02]  /*fff0*/  SHF.R.S32.HI R0, RZ, 0x1f, R2 ;  /* 0x0000001fff007819 */ /* 0x000fe40000011402 */
[----:B------:R-:W-:-:S03]  /*10000*/  IADD3.X R5, R6, R5, R3, P0, !PT ;  /* 0x0000000506057210 */ /* 0x000fc600007fe403 */
[----:B------:R-:W-:-:S04]  /*10010*/  IMAD R0, R0, c[0x0][0x488], RZ ;  /* 0x0001220000007a24 */ /* 0x000fc800078e02ff */
[C---:B------:R-:W-:Y:S02]  /*10020*/  IMAD R0, R2.reuse, c[0x0][0x48c], R0 ;  /* 0x0001230002007a24 */ /* 0x040fe400078e0200 */
[----:B------:R-:W-:-:S05]  /*10030*/  IMAD.WIDE.U32 R2, R2, c[0x0][0x488], R4 ;  /* 0x0001220002027a25 */ /* 0x000fca00078e0004 */
[----:B------:R-:W-:Y:S02]  /*10040*/  IADD3 R0, R3, R0, RZ ;  /* 0x0000000003007210 */ /* 0x000fe40007ffe0ff */
[----:B------:R-:W-:-:S04]  /*10050*/  LEA R4, P0, R2, c[0x0][0x450], 0x2 ;  /* 0x0001140002047a11 */ /* 0x000fc800078010ff */
[----:B------:R-:W-:Y:S02]  /*10060*/  LEA.HI.X R5, R2, c[0x0][0x454], R0, 0x2, P0 ;  /* 0x0001150002057a11 */ /* 0x000fe400000f1400 */
[----:B------:R-:W-:-:S05]  /*10070*/  MOV R0, 0xff800000 ;  /* 0xff80000000007802 */ /* 0x000fca0000000f00 */
[----:B------:R1:W-:Y:S02]  /*10080*/  STG.E [R4.64], R0 ;  /* 0x0000000004007986 */ /* 0x0003e4000c101906 */
.L_x_462:
[----:B------:R-:W-:Y:S05]  /*10090*/  BSYNC B0 ;  /* 0x0000000000007941 */ /* 0x000fea0003800000 */
.L_x_461:
[----:B------:R-:W2:Y:S01]  /*100a0*/  LDL R2, [R1+0x6c] ;  /* 0x00006c0001027983 */ /* 0x000ea20000100800 */
[----:B-1----:R-:W-:Y:S01]  /*100b0*/  MOV R0, c[0x0][0x4e8] ;  /* 0x00013a0000007a02 */ /* 0x002fe20000000f00 */
[----:B------:R-:W-:Y:S01]  /*100c0*/  IMAD R7, R7, c[0x0][0x3e8], RZ ;  /* 0x0000fa0007077a24 */ /* 0x000fe200078e02ff */
[----:B------:R-:W-:Y:S01]  /*100d0*/  SHF.R.S32.HI R9, RZ, 0x1f, R12 ;  /* 0x0000001fff097819 */ /* 0x000fe2000001140c */
[----:B------:R-:W-:Y:S01]  /*100e0*/  IMAD R5, R8, c[0x0][0x3f0], RZ ;  /* 0x0000fc0008057a24 */ /* 0x000fe200078e02ff */
[----:B------:R-:W-:Y:S01]  /*100f0*/  ISETP.NE.AND P0, PT, R0, 0x1, PT ;  /* 0x000000010000780c */ /* 0x000fe20003f05270 */
[----:B------:R-:W-:Y:S01]  /*10100*/  IMAD R7, R14, c[0x0][0x3ec], R7 ;  /* 0x0000fb000e077a24 */ /* 0x000fe200078e0207 */
[----:B------:R-:W-:-:S04]  /*10110*/  LEA.HI R9, R9, R12, RZ, 0x3 ;  /* 0x0000000c09097211 */ /* 0x000fc800078f18ff */
[----:B------:R-:W-:Y:S02]  /*10120*/  SHF.R.S32.HI R9, RZ, 0x3, R9 ;  /* 0x00000003ff097819 */ /* 0x000fe40000011409 */
[----:B--2---:R-:W-:Y:S01]  /*10130*/  IADD3 R4, R2, R11, RZ ;  /* 0x0000000b02047210 */ /* 0x004fe20007ffe0ff */
[----:B------:R-:W-:-:S03]  /*10140*/  IMAD.WIDE.U32 R2, R14, c[0x0][0x3e8], RZ ;  /* 0x0000fa000e027a25 */ /* 0x000fc600078e00ff */
[----:B------:R-:W-:Y:S01]  /*10150*/  MOV R0, R4 ;  /* 0x0000000400007202 */ /* 0x000fe20000000f00 */
[----:B------:R-:W-:-:S04]  /*10160*/  @P0 IMAD.HI.U32 R6, R4, c[0x0][0x4ec], RZ ;  /* 0x00013b0004060a27 */ /* 0x000fc800078e00ff */
[----:B------:R-:W-:Y:S01]  /*10170*/  IMAD.IADD R3, R3, 0x1, R7 ;  /* 0x0000000103037824 */ /* 0x000fe200078e0207 */
[----:B------:R-:W-:Y:S01]  /*10180*/  @P0 SHF.R.U32.HI R0, RZ, c[0x0][0x4f0], R6 ;  /* 0x00013c00ff000a19 */ /* 0x000fe20000011606 */
[C---:B------:R-:W-:Y:S02]  /*10190*/  IMAD R7, R13.reuse, c[0x0][0x3f4], R5 ;  /* 0x0000fd000d077a24 */ /* 0x040fe400078e0205 */
[----:B------:R-:W-:Y:S01]  /*101a0*/  IMAD.WIDE.U32 R2, R13, c[0x0][0x3f0], R2 ;  /* 0x0000fc000d027a25 */ /* 0x000fe200078e0002 */
[----:B------:R-:W-:Y:S02]  /*101b0*/  SHF.R.S32.HI R5, RZ, 0x1f, R0 ;  /* 0x0000001fff057819 */ /* 0x000fe40000011400 */
[----:B------:R-:W-:Y:S02]  /*101c0*/  IADD3 R6, -R0, RZ, RZ ;  /* 0x000000ff00067210 */ /* 0x000fe40007ffe1ff */
[----:B------:R-:W-:Y:S01]  /*101d0*/  IADD3 R3, R3, R7, RZ ;  /* 0x0000000703037210 */ /* 0x000fe20007ffe0ff */
[----:B------:R-:W-:-:S02]  /*101e0*/  IMAD R5, R5, c[0x0][0x3e0], RZ ;  /* 0x0000f80005057a24 */ /* 0x000fc400078e02ff */
[----:B------:R-:W-:Y:S02]  /*101f0*/  IMAD R6, R6, c[0x0][0x4e8], R4 ;  /* 0x00013a0006067a24 */ /* 0x000fe400078e0204 */
[C---:B------:R-:W-:Y:S02]  /*10200*/  IMAD R4, R0.reuse, c[0x0][0x3e4], R5 ;  /* 0x0000f90000047a24 */ /* 0x040fe400078e0205 */
[----:B------:R-:W-:Y:S01]  /*10210*/  IMAD.WIDE.U32 R2, R0, c[0x0][0x3e0], R2 ;  /* 0x0000f80000027a25 */ /* 0x000fe200078e0002 */
[----:B------:R-:W-:-:S03]  /*10220*/  SHF.R.S32.HI R0, RZ, 0x1f, R6 ;  /* 0x0000001fff007819 */ /* 0x000fc60000011406 */
[----:B------:R-:W-:Y:S02]  /*10230*/  IMAD.IADD R3, R3, 0x1, R4 ;  /* 0x0000000103037824 */ /* 0x000fe400078e0204 */
[----:B------:R-:W-:Y:S02]  /*10240*/  IMAD R0, R0, c[0x0][0x3d8], RZ ;  /* 0x0000f60000007a24 */ /* 0x000fe400078e02ff */
[----:B------:R-:W-:-:S04]  /*10250*/  IMAD.WIDE.U32 R4, R6, c[0x0][0x3d8], R2 ;  /* 0x0000f60006047a25 */ /* 0x000fc800078e0002 */
[----:B------:R-:W-:Y:S01]  /*10260*/  IMAD R6, R6, c[0x0][0x3dc], R0 ;  /* 0x0000f70006067a24 */ /* 0x000fe200078e0200 */
[----:B------:R-:W-:Y:S02]  /*10270*/  LEA R3, P0, R4, c[0x0][0x380], 0x1 ;  /* 0x0000e00004037a11 */ /* 0x000fe400078008ff */
[----:B------:R-:W-:Y:S02]  /*10280*/  IADD3 R0, R9, R11, RZ ;  /* 0x0000000b09007210 */ /* 0x000fe40007ffe0ff */
[----:B------:R-:W-:-:S04]  /*10290*/  IADD3 R2, R5, R6, RZ ;  /* 0x0000000605027210 */ /* 0x000fc80007ffe0ff */
[----:B------:R-:W-:Y:S01]  /*102a0*/  LEA.HI.X R2, R4, c[0x0][0x384], R2, 0x1, P0 ;  /* 0x0000e10004027a11 */ /* 0x000fe200000f0c02 */
[----:B------:R-:W-:Y:S05]  /*102b0*/  BRA.DIV ~URZ, `(.L_x_463) ;  /* 0x000007727f007947 */ /* 0x000fea000b800000 */
[----:B------:R1:W2:Y:S02]  /*102c0*/  SHFL.IDX PT, R5, R2, RZ, 0x181f ;  /* 0x00181fff02057589 */ /* 0x0002a400000e0000 */
.L_x_481:
[----:B------:R-:W-:Y:S05]  /*102d0*/  BRA.DIV ~URZ, `(.L_x_464) ;  /* 0x000007c27f007947 */ /* 0x000fea000b800000 */
[----:B------:R3:W4:Y:S02]  /*102e0*/  SHFL.IDX PT, R4, R3, RZ, 0x181f ;  /* 0x00181fff03047589 */ /* 0x00072400000e0000 */
.L_x_482:
[----:B------:R-:W-:Y:S01]  /*102f0*/  MOV R10, c[0x0][0x4e8] ;  /* 0x00013a00000a7a02 */ /* 0x000fe20000000f00 */
[----:B------:R-:W-:Y:S04]  /*10300*/  BSSY B0, `(.L_x_465) ;  /* 0x000000f000007945 */ /* 0x000fe80003800000 */
[----:B------:R-:W-:-:S05]  /*10310*/  IMAD R10, R10, c[0x0][0x388], RZ ;  /* 0x0000e2000a0a7a24 */ /* 0x000fca00078e02ff */
[----:B------:R-:W-:-:S13]  /*10320*/  ISETP.GE.AND P0, PT, R0, R10, PT ;  /* 0x0000000a0000720c */ /* 0x000fda0003f06270 */
[----:B------:R-:W-:Y:S05]  /*10330*/  @P0 BRA `(.L_x_466) ;  /* 0x000000b000000947 */ /* 0x000fea0003800000 */
[----:B------:R-:W5:Y:S04]  /*10340*/  LDL.64 R12, [R1+0x8] ;  /* 0x00000800010c7983 */ /* 0x000f680000100a00 */
[----:B---3--:R-:W3:Y:S04]  /*10350*/  LDL R8, [R1+0x2c] ;  /* 0x00002c0001087983 */ /* 0x008ee80000100800 */
[----:B----4-:R-:W4:Y:S01]  /*10360*/  LDL R9, [R1+0x44] ;  /* 0x0000440001097983 */ /* 0x010f220000100800 */
[----:B-----5:R-:W-:Y:S02]  /*10370*/  ISETP.GE.AND P1, PT, R12, c[0x0][0x3c8], PT ;  /* 0x0000f2000c007a0c */ /* 0x020fe40003f26270 */
[----:B---3--:R-:W-:-:S11]  /*10380*/  ISETP.GE.AND P0, PT, R8, c[0x0][0x3c8], PT ;  /* 0x0000f20008007a0c */ /* 0x008fd60003f06270 */
[-C--:B------:R-:W-:Y:S02]  /*10390*/  @!P1 LEA R6, P3, R12, R4.reuse, 0x1 ;  /* 0x000000040c069211 */ /* 0x080fe400078608ff */
[----:B------:R-:W-:Y:S02]  /*103a0*/  @!P0 LEA R4, P2, R8, R4, 0x1 ;  /* 0x0000000408048211 */ /* 0x000fe400078408ff */
[-C--:B--2---:R-:W-:Y:S02]  /*103b0*/  @!P1 LEA.HI.X R7, R12, R5.reuse, R13, 0x1, P3 ;  /* 0x000000050c079211 */ /* 0x084fe400018f0c0d */
[----:B----4-:R-:W-:-:S03]  /*103c0*/  @!P0 LEA.HI.X R5, R8, R5, R9, 0x1, P2 ;  /* 0x0000000508058211 */ /* 0x010fc600010f0c09 */
[----:B------:R2:W-:Y:S04]  /*103d0*/  @!P1 ST.E.128 [R6.64], RZ ;  /* 0x000000ff06009985 */ /* 0x0005e8000c101d06 */
[----:B------:R2:W-:Y:S02]  /*103e0*/  @!P0 ST.E.128 [R4.64], RZ ;  /* 0x000000ff04008985 */ /* 0x0005e4000c101d06 */
.L_x_466:
[----:B------:R-:W-:Y:S05]  /*103f0*/  BSYNC B0 ;  /* 0x0000000000007941 */ /* 0x000fea0003800000 */
.L_x_465:
[----:B------:R-:W-:Y:S05]  /*10400*/  BRA.DIV ~URZ, `(.L_x_467) ;  /* 0x000006f27f007947 */ /* 0x000fea000b800000 */
[----:B--2---:R2:W1:Y:S04]  /*10410*/  SHFL.IDX PT, R5, R2, 0x1, 0x181f ;  /* 0x00381f0002057f89 */ /* 0x00446800000e0000 */
[----:B----4-:R2:W4:Y:S02]  /*10420*/  SHFL.IDX PT, R4, R3, 0x1, 0x181f ;  /* 0x00381f0003047f89 */ /* 0x01052400000e0000 */
.L_x_483:
[----:B------:R-:W-:Y:S01]  /*10430*/  IADD3 R6, R0, 0x20, RZ ;  /* 0x0000002000067810 */ /* 0x000fe20007ffe0ff */
[----:B------:R-:W-:Y:S03]  /*10440*/  BSSY B0, `(.L_x_468) ;  /* 0x000000e000007945 */ /* 0x000fe60003800000 */
[----:B------:R-:W-:-:S13]  /*10450*/  ISETP.GE.AND P0, PT, R6, R10, PT ;  /* 0x0000000a0600720c */ /* 0x000fda0003f06270 */
[----:B------:R-:W-:Y:S05]  /*10460*/  @P0 BRA `(.L_x_469) ;  /* 0x000000b000000947 */ /* 0x000fea0003800000 */
[----:B------:R-:W5:Y:S04]  /*10470*/  LDL.64 R12, [R1+0x8] ;  /* 0x00000800010c7983 */ /* 0x000f680000100a00 */
[----:B--2---:R-:W2:Y:S04]  /*10480*/  LDL R8, [R1+0x2c] ;  /* 0x00002c0001087983 */ /* 0x004ea80000100800 */
[----:B---3--:R-:W3:Y:S01]  /*10490*/  LDL R9, [R1+0x44] ;  /* 0x0000440001097983 */ /* 0x008ee20000100800 */
[----:B-----5:R-:W-:Y:S02]  /*104a0*/  ISETP.GE.AND P1, PT, R12, c[0x0][0x3c8], PT ;  /* 0x0000f2000c007a0c */ /* 0x020fe40003f26270 */
[----:B--2---:R-:W-:-:S11]  /*104b0*/  ISETP.GE.AND P0, PT, R8, c[0x0][0x3c8], PT ;  /* 0x0000f20008007a0c */ /* 0x004fd60003f06270 */
[-C--:B----4-:R-:W-:Y:S02]  /*104c0*/  @!P1 LEA R6, P3, R12, R4.reuse, 0x1 ;  /* 0x000000040c069211 */ /* 0x090fe400078608ff */
[----:B------:R-:W-:Y:S02]  /*104d0*/  @!P0 LEA R4, P2, R8, R4, 0x1 ;  /* 0x0000000408048211 */ /* 0x000fe400078408ff */
[-C--:B-1----:R-:W-:Y:S02]  /*104e0*/  @!P1 LEA.HI.X R7, R12, R5.reuse, R13, 0x1, P3 ;  /* 0x000000050c079211 */ /* 0x082fe400018f0c0d */
[----:B---3--:R-:W-:-:S03]  /*104f0*/  @!P0 LEA.HI.X R5, R8, R5, R9, 0x1, P2 ;  /* 0x0000000508058211 */ /* 0x008fc600010f0c09 */
[----:B------:R1:W-:Y:S04]  /*10500*/  @!P1 ST.E.128 [R6.64], RZ ;  /* 0x000000ff06009985 */ /* 0x0003e8000c101d06 */
[----:B------:R1:W-:Y:S02]  /*10510*/  @!P0 ST.E.128 [R4.64], RZ ;  /* 0x000000ff04008985 */ /* 0x0003e4000c101d06 */
.L_x_469:
[----:B------:R-:W-:Y:S05]  /*10520*/  BSYNC B0 ;  /* 0x0000000000007941 */ /* 0x000fea0003800000 */
.L_x_468:
[----:B------:R-:W-:Y:S05]  /*10530*/  BRA.DIV ~URZ, `(.L_x_470) ;  /* 0x000006827f007947 */ /* 0x000fea000b800000 */
[----:B-1----:R1:W2:Y:S02]  /*10540*/  SHFL.IDX PT, R5, R2, 0x2, 0x181f ;  /* 0x00581f0002057f89 */ /* 0x0022a400000e0000 */
.L_x_484:
[----:B------:R-:W-:Y:S05]  /*10550*/  BRA.DIV ~URZ, `(.L_x_471) ;  /* 0x000006d27f007947 */ /* 0x000fea000b800000 */
[----:B----4-:R4:W1:Y:S02]  /*10560*/  SHFL.IDX PT, R4, R3, 0x2, 0x181f ;  /* 0x00581f0003047f89 */ /* 0x01086400000e0000 */
.L_x_485:
[----:B------:R-:W-:Y:S01]  /*10570*/  IADD3 R6, R0, 0x40, RZ ;  /* 0x0000004000067810 */ /* 0x000fe20007ffe0ff */
[----:B------:R-:W-:Y:S03]  /*10580*/  BSSY B0, `(.L_x_472) ;  /* 0x000000e000007945 */ /* 0x000fe60003800000 */
[----:B------:R-:W-:-:S13]  /*10590*/  ISETP.GE.AND P0, PT, R6, R10, PT ;  /* 0x0000000a0600720c */ /* 0x000fda0003f06270 */
[----:B------:R-:W-:Y:S05]  /*105a0*/  @P0 BRA `(.L_x_473) ;  /* 0x000000b000000947 */ /* 0x000fea0003800000 */
[----:B------:R-:W5:Y:S04]  /*105b0*/  LDL.64 R12, [R1+0x8] ;  /* 0x00000800010c7983 */ /* 0x000f680000100a00 */
[----:B---3--:R-:W3:Y:S04]  /*105c0*/  LDL R8, [R1+0x2c] ;  /* 0x00002c0001087983 */ /* 0x008ee80000100800 */
[----:B----4-:R-:W4:Y:S01]  /*105d0*/  LDL R9, [R1+0x44] ;  /* 0x0000440001097983 */ /* 0x010f220000100800 */
[----:B-----5:R-:W-:Y:S02]  /*105e0*/  ISETP.GE.AND P1, PT, R12, c[0x0][0x3c8], PT ;  /* 0x0000f2000c007a0c */ /* 0x020fe40003f26270 */
[----:B---3--:R-:W-:-:S11]  /*105f0*/  ISETP.GE.AND P0, PT, R8, c[0x0][0x3c8], PT ;  /* 0x0000f20008007a0c */ /* 0x008fd60003f06270 */
[-C--:B-1----:R-:W-:Y:S02]  /*10600*/  @!P1 LEA R6, P3, R12, R4.reuse, 0x1 ;  /* 0x000000040c069211 */ /* 0x082fe400078608ff */
[----:B------:R-:W-:Y:S02]  /*10610*/  @!P0 LEA R4, P2, R8, R4, 0x1 ;  /* 0x0000000408048211 */ /* 0x000fe400078408ff */
[-C--:B--2---:R-:W-:Y:S02]  /*10620*/  @!P1 LEA.HI.X R7, R12, R5.reuse, R13, 0x1, P3 ;  /* 0x000000050c079211 */ /* 0x084fe400018f0c0d */
[----:B----4-:R-:W-:-:S03]  /*10630*/  @!P0 LEA.HI.X R5, R8, R5, R9, 0x1, P2 ;  /* 0x0000000508058211 */ /* 0x010fc600010f0c09 */
[----:B------:R1:W-:Y:S04]  /*10640*/  @!P1 ST.E.128 [R6.64], RZ ;  /* 0x000000ff06009985 */ /* 0x0003e8000c101d06 */
[----:B------:R1:W-:Y:S02]  /*10650*/  @!P0 ST.E.128 [R4.64], RZ ;  /* 0x000000ff04008985 */ /* 0x0003e4000c101d06 */
.L_x_473:
[----:B------:R-:W-:Y:S05]  /*10660*/  BSYNC B0 ;  /* 0x0000000000007941 */ /* 0x000fea0003800000 */
.L_x_472:
[----:B------:R-:W-:Y:S05]  /*10670*/  BRA.DIV ~URZ, `(.L_x_474) ;  /* 0x000006127f007947 */ /* 0x000fea000b800000 */
[----:B-1----:R1:W3:Y:S04]  /*10680*/  SHFL.IDX PT, R6, R2, 0x3, 0x181f ;  /* 0x00781f0002067f89 */ /* 0x0022e800000e0000 */
[----:B--234-:R-:W2:Y:S02]  /*10690*/  SHFL.IDX PT, R3, R3, 0x3, 0x181f ;  /* 0x00781f0003037f89 */ /* 0x01cea400000e0000 */
.L_x_486:
[----:B------:R-:W-:-:S04]  /*106a0*/  IADD3 R0, R0, 0x60, RZ ;  /* 0x0000006000007810 */ /* 0x000fc80007ffe0ff */
[----:B------:R-:W-:-:S13]  /*106b0*/  ISETP.GE.AND P0, PT, R0, R10, PT ;  /* 0x0000000a0000720c */ /* 0x000fda0003f06270 */
[----:B------:R-:W-:Y:S05]  /*106c0*/  @P0 BRA `(.L_x_460) ;  /* 0x000000b000000947 */ /* 0x000fea0003800000 */
[----:B------:R-:W3:Y:S04]  /*106d0*/  LDL.64 R12, [R1+0x8] ;  /* 0x00000800010c7983 */ /* 0x000ee80000100a00 */
[----:B------:R-:W4:Y:S04]  /*106e0*/  LDL R7, [R1+0x2c] ;  /* 0x00002c0001077983 */ /* 0x000f280000100800 */
[----:B------:R-:W5:Y:S01]  /*106f0*/  LDL R8, [R1+0x44] ;  /* 0x0000440001087983 */ /* 0x000f620000100800 */
[----:B---3--:R-:W-:Y:S02]  /*10700*/  ISETP.GE.AND P1, PT, R12, c[0x0][0x3c8], PT ;  /* 0x0000f2000c007a0c */ /* 0x008fe40003f26270 */
[----:B----4-:R-:W-:-:S11]  /*10710*/  ISETP.GE.AND P0, PT, R7, c[0x0][0x3c8], PT ;  /* 0x0000f20007007a0c */ /* 0x010fd60003f06270 */
[CC--:B--2---:R-:W-:Y:S02]  /*10720*/  @!P1 LEA R4, P3, R12.reuse, R3.reuse, 0x1 ;  /* 0x000000030c049211 */ /* 0x0c4fe400078608ff */
[C---:B-1----:R-:W-:Y:S02]  /*10730*/  @!P0 LEA R2, P2, R7.reuse, R3, 0x1 ;  /* 0x0000000307028211 */ /* 0x042fe400078408ff */
[-C--:B------:R-:W-:Y:S02]  /*10740*/  @!P1 LEA.HI.X R5, R12, R6.reuse, R13, 0x1, P3 ;  /* 0x000000060c059211 */ /* 0x080fe400018f0c0d */
[----:B-----5:R-:W-:-:S03]  /*10750*/  @!P0 LEA.HI.X R3, R7, R6, R8, 0x1, P2 ;  /* 0x0000000607038211 */ /* 0x020fc600010f0c08 */
[----:B------:R1:W-:Y:S04]  /*10760*/  @!P1 ST.E.128 [R4.64], RZ ;  /* 0x000000ff04009985 */ /* 0x0003e8000c101d06 */
[----:B------:R1:W-:Y:S02]  /*10770*/  @!P0 ST.E.128 [R2.64], RZ ;  /* 0x000000ff02008985 */ /* 0x0003e4000c101d06 */
.L_x_460:
[----:B------:R-:W-:Y:S05]  /*10780*/  BSYNC B1 ;  /* 0x0000000000017941 */ /* 0x000fea0003800000 */
.L_x_451:
[----:B---3--:R-:W3:Y:S02]  /*10790*/  LDL R0, [R1+0x70] ;  /* 0x0000700001007983 */ /* 0x008ee40000100800 */
[----:B---3--:R-:W-:-:S13]  /*107a0*/  ISETP.NE.AND P0, PT, R0, RZ, PT ;  /* 0x000000ff0000720c */ /* 0x008fda0003f05270 */
[----:B------:R-:W-:Y:S01]  /*107b0*/  @P0 WARPSYNC 0xffffffff ;  /* 0xffffffff00000948 */ /* 0x000fe20003800000 */
[----:B------:R-:W-:Y:S06]  /*107c0*/  @P0 BAR.SYNC.DEFER_BLOCKING 0x5, 0x100 ;  /* 0x0144000000000b1d */ /* 0x000fec0000010000 */
[----:B------:R-:W3:Y:S04]  /*107d0*/  @P0 LDS R0, [0x10100] ;  /* 0x01010000ff000984 */ /* 0x000ee80000000800 */
[----:B---3--:R3:W-:Y:S04]  /*107e0*/  @P0 STL [R1+0x48], R0 ;  /* 0x0000480001000387 */ /* 0x0087e80000100800 */
[----:B------:R-:W-:Y:S06]  /*107f0*/  @P0 BAR.ARV 0x4, 0x100 ;  /* 0x0104000000000b1d */ /* 0x000fec0000002000 */
[----:B------:R-:W-:Y:S05]  /*10800*/  @P0 BRA `(.L_x_475) ;  /* 0x0000007000000947 */ /* 0x000fea0003800000 */
[----:B------:R-:W-:Y:S05]  /*10810*/  BRA.DIV ~URZ, `(.L_x_476) ;  /* 0x000005427f007947 */ /* 0x000fea000b800000 */
[----:B---3--:R3:W4:Y:S02]  /*10820*/  SHFL.IDX PT, R0, R40, RZ, 0x1f ;  /* 0x00001fff28007589 */ /* 0x00872400000e0000 */
.L_x_487:
[----:B------:R-:W-:Y:S01]  /*10830*/  WARPSYNC 0xffffffff ;  /* 0xffffffff00007948 */ /* 0x000fe20003800000 */
[----:B------:R-:W-:Y:S06]  /*10840*/  BAR.SYNC.DEFER_BLOCKING 0x4, 0x100 ;  /* 0x0104000000007b1d */ /* 0x000fec0000010000 */
[----:B----4-:R4:W-:Y:S04]  /*10850*/  STL [R1+0x48], R0 ;  /* 0x0000480001007387 */ /* 0x0109e80000100800 */
[----:B------:R4:W-:Y:S04]  /*10860*/  @!P4 STS [0x10100], R40 ;  /* 0x01010028ff00c388 */ /* 0x0009e80000000800 */
[----:B------:R-:W-:Y:S06]  /*10870*/  BAR.ARV 0x5, 0x100 ;  /* 0x0144000000007b1d */ /* 0x000fec0000002000 */
.L_x_475:
[----:B---34-:R-:W3:Y:S02]  /*10880*/  LDL R0, [R1+0x48] ;  /* 0x0000480001007983 */ /* 0x018ee40000100800 */
[----:B---3--:R-:W-:-:S13]  /*10890*/  ISETP.GE.AND P0, PT, R0, c[0x0][0x538], PT ;  /* 0x00014e0000007a0c */ /* 0x008fda0003f06270 */
[----:B-12--5:R-:W-:Y:S01]  /*108a0*/  @P0 CALL.REL.NOINC `(.L_x_477) ;  /* 0x0000001000000944 */ /* 0x026fe20003c00000 */
[----:B------:R-:W-:Y:S05]  /*108b0*/  BRA `(.L_x_478) ;  /* 0xffff014000007947 */ /* 0x000fea000383ffff */
.L_x_477:
[----:B------:R-:W-:Y:S05]  /*108c0*/  EXIT ;  /* 0x000000000000794d */ /* 0x000fea0003800000 */
.L_x_447:
[----:B-1----:R1:W5:Y:S01]  /*108d0*/  LDL R0, [R1+0x4] ;  /* 0x0000040001007983 */ /* 0x0023620000100800 */
[----:B------:R-:W-:Y:S02]  /*108e0*/  MOV R3, 0x2 ;  /* 0x0000000200037802 */ /* 0x000fe40000000f00 */
[----:B------:R-:W-:Y:S02]  /*108f0*/  MOV R2, 0x10910 ;  /* 0x0001091000027802 */ /* 0x000fe40000000f00 */
[----:B-1---5:R-:W-:Y:S05]  /*10900*/  CALL.REL.NOINC `($__internal_0_$__cuda_sm70_shflsync_bfly_p) ;  /* 0x000004c000007944 */ /* 0x022fea0003c00000 */
[----:B------:R-:W-:Y:S01]  /*10910*/  MOV R4, R5 ;  /* 0x0000000500047202 */ /* 0x000fe20000000f00 */
[----:B------:R-:W-:Y:S05]  /*10920*/  BRA `(.L_x_479) ;  /* 0xffffde9000007947 */ /* 0x000fea000383ffff */
.L_x_448:
[----:B------:R-:W-:Y:S01]  /*10930*/  IMAD.MOV.U32 R0, RZ, RZ, R4 ;  /* 0x000000ffff007224 */ /* 0x000fe200078e0004 */
[----:B------:R-:W-:Y:S02]  /*10940*/  MOV R3, 0x1 ;  /* 0x0000000100037802 */ /* 0x000fe40000000f00 */
[----:B------:R-:W-:Y:S02]  /*10950*/  MOV R2, 0x10970 ;  /* 0x0001097000027802 */ /* 0x000fe40000000f00 */
[----:B------:R-:W-:Y:S05]  /*10960*/  CALL.REL.NOINC `($__internal_0_$__cuda_sm70_shflsync_bfly_p) ;  /* 0x0000046000007944 */ /* 0x000fea0003c00000 */
[----:B------:R1:W5:Y:S01]  /*10970*/  LDL R0, [R1+0x10] ;  /* 0x0000100001007983 */ /* 0x0003620000100800 */
[----:B------:R-:W-:Y:S01]  /*10980*/  FADD.FTZ R4, R4, R5 ;  /* 0x0000000504047221 */ /* 0x000fe20000010000 */
[----:B------:R-:W-:Y:S02]  /*10990*/  MOV R3, 0x2 ;  /* 0x0000000200037802 */ /* 0x000fe40000000f00 */
[----:B------:R-:W-:-:S02]  /*109a0*/  MOV R2, 0x109c0 ;  /* 0x000109c000027802 */ /* 0x000fc40000000f00 */
[----:B-1---5:R-:W-:Y:S05]  /*109b0*/  CALL.REL.NOINC `($__internal_0_$__cuda_sm70_shflsync_bfly_p) ;  /* 0x0000041000007944 */ /* 0x022fea0003c00000 */
[----:B------:R-:W2:Y:S01]  /*109c0*/  LDL.LU R0, [R1+0x10] ;  /* 0x0000100001007983 */ /* 0x000ea20000300800 */
[----:B------:R-:W-:-:S02]  /*109d0*/  MOV R3, 0x1 ;  /* 0x0000000100037802 */ /* 0x000fc40000000f00 */
[----:B------:R-:W-:Y:S01]  /*109e0*/  MOV R2, 0x10a10 ;  /* 0x00010a1000027802 */ /* 0x000fe20000000f00 */
[----:B--2---:R-:W-:Y:S02]  /*109f0*/  FADD.FTZ R0, R0, R5 ;  /* 0x0000000500007221 */ /* 0x004fe40000010000 */
[----:B------:R-:W-:Y:S05]  /*10a00*/  CALL.REL.NOINC `($__internal_0_$__cuda_sm70_shflsync_bfly_p) ;  /* 0x000003c000007944 */ /* 0x000fea0003c00000 */
[----:B------:R-:W-:Y:S01]  /*10a10*/  MOV R3, R5 ;  /* 0x0000000500037202 */ /* 0x000fe20000000f00 */
[----:B------:R-:W-:Y:S05]  /*10a20*/  BRA `(.L_x_480) ;  /* 0xffffde2000007947 */ /* 0x000fea000383ffff */
.L_x_463:
[----:B------:R-:W-:Y:S01]  /*10a30*/  IMAD.MOV.U32 R8, RZ, RZ, R2 ;  /* 0x000000ffff087224 */ /* 0x000fe200078e0002 */
[----:B------:R-:W-:Y:S01]  /*10a40*/  MOV R7, RZ ;  /* 0x000000ff00077202 */ /* 0x000fe20000000f00 */
[----:B------:R-:W-:Y:S01]  /*10a50*/  IMAD.MOV.U32 R4, RZ, RZ, 0x181f ;  /* 0x0000181fff047424 */ /* 0x000fe200078e00ff */
[----:B------:R-:W-:Y:S02]  /*10a60*/  MOV R9, 0x10a80 ;  /* 0x00010a8000097802 */ /* 0x000fe40000000f00 */
[----:B------:R-:W-:Y:S05]  /*10a70*/  CALL.REL.NOINC `($__internal_1_$__cuda_sm70_shflsync_idx_p) ;  /* 0x0000039000007944 */ /* 0x000fea0003c00000 */
[----:B------:R-:W-:Y:S01]  /*10a80*/  MOV R5, R4 ;  /* 0x0000000400057202 */ /* 0x000fe20000000f00 */
[----:B------:R-:W-:Y:S05]  /*10a90*/  BRA `(.L_x_481) ;  /* 0xfffff83000007947 */ /* 0x000fea000383ffff */
.L_x_464:
[----:B------:R-:W-:Y:S01]  /*10aa0*/  IMAD.MOV.U32 R8, RZ, RZ, R3 ;  /* 0x000000ffff087224 */ /* 0x000fe200078e0003 */
[----:B------:R-:W-:Y:S01]  /*10ab0*/  MOV R7, RZ ;  /* 0x000000ff00077202 */ /* 0x000fe20000000f00 */
[----:B------:R-:W-:Y:S01]  /*10ac0*/  IMAD.MOV.U32 R4, RZ, RZ, 0x181f ;  /* 0x0000181fff047424 */ /* 0x000fe200078e00ff */
[----:B------:R-:W-:Y:S02]  /*10ad0*/  MOV R9, 0x10af0 ;  /* 0x00010af000097802 */ /* 0x000fe40000000f00 */
[----:B-12---:R-:W-:Y:S05]  /*10ae0*/  CALL.REL.NOINC `($__internal_1_$__cuda_sm70_shflsync_idx_p) ;  /* 0x0000032000007944 */ /* 0x006fea0003c00000 */
[----:B------:R-:W-:Y:S05]  /*10af0*/  BRA `(.L_x_482) ;  /* 0xfffff7f000007947 */ /* 0x000fea000383ffff */
.L_x_467:
[----:B------:R-:W-:Y:S01]  /*10b00*/  IMAD.MOV.U32 R8, RZ, RZ, R2 ;  /* 0x000000ffff087224 */ /* 0x000fe200078e0002 */
[----:B--2---:R-:W-:Y:S01]  /*10b10*/  MOV R7, 0x1 ;  /* 0x0000000100077802 */ /* 0x004fe20000000f00 */
[----:B----4-:R-:W-:Y:S01]  /*10b20*/  IMAD.MOV.U32 R4, RZ, RZ, 0x181f ;  /* 0x0000181fff047424 */ /* 0x010fe200078e00ff */
[----:B------:R-:W-:-:S02]  /*10b30*/  MOV R9, 0x10b50 ;  /* 0x00010b5000097802 */ /* 0x000fc40000000f00 */
[----:B-1-3--:R-:W-:Y:S05]  /*10b40*/  CALL.REL.NOINC `($__internal_1_$__cuda_sm70_shflsync_idx_p) ;  /* 0x000002c000007944 */ /* 0x00afea0003c00000 */
[----:B------:R-:W-:Y:S01]  /*10b50*/  IMAD.MOV.U32 R5, RZ, RZ, R4 ;  /* 0x000000ffff057224 */ /* 0x000fe200078e0004 */
[----:B------:R-:W-:Y:S01]  /*10b60*/  MOV R7, 0x1 ;  /* 0x0000000100077802 */ /* 0x000fe20000000f00 */
[----:B------:R-:W-:Y:S01]  /*10b70*/  IMAD.MOV.U32 R8, RZ, RZ, R3 ;  /* 0x000000ffff087224 */ /* 0x000fe200078e0003 */
[----:B------:R-:W-:-:S02]  /*10b80*/  MOV R4, 0x181f ;  /* 0x0000181f00047802 */ /* 0x000fc40000000f00 */
[----:B------:R-:W-:Y:S02]  /*10b90*/  MOV R9, 0x10bb0 ;  /* 0x00010bb000097802 */ /* 0x000fe40000000f00 */
[----:B------:R-:W-:Y:S05]  /*10ba0*/  CALL.REL.NOINC `($__internal_1_$__cuda_sm70_shflsync_idx_p) ;  /* 0x0000026000007944 */ /* 0x000fea0003c00000 */
[----:B------:R-:W-:Y:S05]  /*10bb0*/  BRA `(.L_x_483) ;  /* 0xfffff87000007947 */ /* 0x000fea000383ffff */
.L_x_470:
[----:B------:R-:W-:Y:S01]  /*10bc0*/  IMAD.MOV.U32 R8, RZ, RZ, R2 ;  /* 0x000000ffff087224 */ /* 0x000fe200078e0002 */
[----:B-1----:R-:W-:Y:S01]  /*10bd0*/  MOV R7, 0x2 ;  /* 0x0000000200077802 */ /* 0x002fe20000000f00 */
[----:B----4-:R-:W-:Y:S01]  /*10be0*/  IMAD.MOV.U32 R4, RZ, RZ, 0x181f ;  /* 0x0000181fff047424 */ /* 0x010fe200078e00ff */
[----:B------:R-:W-:Y:S02]  /*10bf0*/  MOV R9, 0x10c10 ;  /* 0x00010c1000097802 */ /* 0x000fe40000000f00 */
[----:B--23--:R-:W-:Y:S05]  /*10c00*/  CALL.REL.NOINC `($__internal_1_$__cuda_sm70_shflsync_idx_p) ;  /* 0x0000020000007944 */ /* 0x00cfea0003c00000 */
[----:B------:R-:W-:Y:S01]  /*10c10*/  MOV R5, R4 ;  /* 0x0000000400057202 */ /* 0x000fe20000000f00 */
[----:B------:R-:W-:Y:S05]  /*10c20*/  BRA `(.L_x_484) ;  /* 0xfffff92000007947 */ /* 0x000fea000383ffff */
.L_x_471:
[----:B------:R-:W-:Y:S01]  /*10c30*/  IMAD.MOV.U32 R8, RZ, RZ, R3 ;  /* 0x000000ffff087224 */ /* 0x000fe200078e0003 */
[----:B------:R-:W-:Y:S01]  /*10c40*/  MOV R7, 0x2 ;  /* 0x0000000200077802 */ /* 0x000fe20000000f00 */
[----:B----4-:R-:W-:Y:S01]  /*10c50*/  IMAD.MOV.U32 R4, RZ, RZ, 0x181f ;  /* 0x0000181fff047424 */ /* 0x010fe200078e00ff */
[----:B------:R-:W-:Y:S02]  /*10c60*/  MOV R9, 0x10c80 ;  /* 0x00010c8000097802 */ /* 0x000fe40000000f00 */
[----:B-123--:R-:W-:Y:S05]  /*10c70*/  CALL.REL.NOINC `($__internal_1_$__cuda_sm70_shflsync_idx_p) ;  /* 0x0000019000007944 */ /* 0x00efea0003c00000 */
[----:B------:R-:W-:Y:S05]  /*10c80*/  BRA `(.L_x_485) ;  /* 0xfffff8e000007947 */ /* 0x000fea000383ffff */
.L_x_474:
[----:B------:R-:W-:Y:S01]  /*10c90*/  IMAD.MOV.U32 R8, RZ, RZ, R2 ;  /* 0x000000ffff087224 */ /* 0x000fe200078e0002 */
[----:B-1----:R-:W-:Y:S01]  /*10ca0*/  MOV R7, 0x3 ;  /* 0x0000000300077802 */ /* 0x002fe20000000f00 */
[----:B------:R-:W-:Y:S01]  /*10cb0*/  IMAD.MOV.U32 R4, RZ, RZ, 0x181f ;  /* 0x0000181fff047424 */ /* 0x000fe200078e00ff */
[----:B------:R-:W-:-:S02]  /*10cc0*/  MOV R9, 0x10ce0 ;  /* 0x00010ce000097802 */ /* 0x000fc40000000f00 */
[----:B--234-:R-:W-:Y:S05]  /*10cd0*/  CALL.REL.NOINC `($__internal_1_$__cuda_sm70_shflsync_idx_p) ;  /* 0x0000013000007944 */ /* 0x01cfea0003c00000 */
[----:B------:R-:W-:Y:S01]  /*10ce0*/  IMAD.MOV.U32 R6, RZ, RZ, R4 ;  /* 0x000000ffff067224 */ /* 0x000fe200078e0004 */
[----:B------:R-:W-:Y:S01]  /*10cf0*/  MOV R7, 0x3 ;  /* 0x0000000300077802 */ /* 0x000fe20000000f00 */
[----:B------:R-:W-:Y:S01]  /*10d00*/  IMAD.MOV.U32 R8, RZ, RZ, R3 ;  /* 0x000000ffff087224 */ /* 0x000fe200078e0003 */
[----:B------:R-:W-:-:S02]  /*10d10*/  MOV R4, 0x181f ;  /* 0x0000181f00047802 */ /* 0x000fc40000000f00 */
[----:B------:R-:W-:Y:S02]  /*10d20*/  MOV R9, 0x10d40 ;  /* 0x00010d4000097802 */ /* 0x000fe40000000f00 */
[----:B------:R-:W-:Y:S05]  /*10d30*/  CALL.REL.NOINC `($__internal_1_$__cuda_sm70_shflsync_idx_p) ;  /* 0x000000d000007944 */ /* 0x000fea0003c00000 */
[----:B------:R-:W-:Y:S01]  /*10d40*/  MOV R3, R4 ;  /* 0x0000000400037202 */ /* 0x000fe20000000f00 */
[----:B------:R-:W-:Y:S05]  /*10d50*/  BRA `(.L_x_486) ;  /* 0xfffff94000007947 */ /* 0x000fea000383ffff */
.L_x_476:
[----:B------:R-:W-:Y:S01]  /*10d60*/  IMAD.MOV.U32 R8, RZ, RZ, R40 ;  /* 0x000000ffff087224 */ /* 0x000fe200078e0028 */
[----:B------:R-:W-:Y:S01]  /*10d70*/  MOV R7, RZ ;  /* 0x000000ff00077202 */ /* 0x000fe20000000f00 */
[----:B-1----:R-:W-:Y:S01]  /*10d80*/  IMAD.MOV.U32 R4, RZ, RZ, 0x1f ;  /* 0x0000001fff047424 */ /* 0x002fe200078e00ff */
[----:B------:R-:W-:Y:S02]  /*10d90*/  MOV R9, 0x10db0 ;  /* 0x00010db000097802 */ /* 0x000fe40000000f00 */
[----:B--2345:R-:W-:Y:S05]  /*10da0*/  CALL.REL.NOINC `($__internal_1_$__cuda_sm70_shflsync_idx_p) ;  /* 0x0000006000007944 */ /* 0x03cfea0003c00000 */
[----:B------:R-:W-:Y:S01]  /*10db0*/  MOV R0, R4 ;  /* 0x0000000400007202 */ /* 0x000fe20000000f00 */
[----:B------:R-:W-:Y:S05]  /*10dc0*/  BRA `(.L_x_487) ;  /* 0xfffffa6000007947 */ /* 0x000fea000383ffff */
        .weak           $__internal_0_$__cuda_sm70_shflsync_bfly_p
        .type           $__internal_0_$__cuda_sm70_shflsync_bfly_p,@function
        .size           $__internal_0_$__cuda_sm70_shflsync_bfly_p,($__internal_1_$__cuda_sm70_shflsync_idx_p - $__internal_0_$__cuda_sm70_shflsync_bfly_p)
$__internal_0_$__cuda_sm70_shflsync_bfly_p:
[----:B------:R-:W-:Y:S04]  /*10dd0*/  WARPSYNC R6 ;  /* 0x0000000600007348 */ /* 0x000fe80003800000 */
[----:B------:R1:W2:Y:S02]  /*10de0*/  SHFL.BFLY PT, R5, R0, R3, R7 ;  /* 0x0c00000300057389 */ /* 0x0002a400000e0007 */
[----:B-1----:R-:W-:-:S04]  /*10df0*/  MOV R3, 0x0 ;  /* 0x0000000000037802 */ /* 0x002fc80000000f00 */
[----:B--2---:R-:W-:Y:S05]  /*10e00*/  RET.REL.NODEC R2 `(_ZN7cutlass13device_kernelIN5flash19enable_sm80_to_sm89INS1_16FlashAttnFwdSm80INS1_25CollectiveMainloopFwdSm80ILi8ELi1ELb1EN4cute5tupleIJNS5_1CILi128EEES8_S8_EEELi128ENS_10bfloat16_tEfNS_4arch4Sm80ELb1ELb0ELb1ELb0ELb0ELb0ELb1ELb0EEENS1_21CollectiveEpilogueFwdIS9_NS6_IJNS7_ILi1EEESF_SF_EEESA_SC_Li256ELb0ELb1ELb0ELb0EEENS1_30DynamicPersistentTileSchedulerILi256ELi256ELb0ELb1ELb0EEEEEEEEEvNT_6ParamsE) ;  /* 0xfffef1f002007950 */ /* 0x004fea0003c3ffff */
        .weak           $__internal_1_$__cuda_sm70_shflsync_idx_p
        .type           $__internal_1_$__cuda_sm70_shflsync_idx_p,@function
        .size           $__internal_1_$__cuda_sm70_shflsync_idx_p,(.L_x_3764 - $__internal_1_$__cuda_sm70_shflsync_idx_p)
$__internal_1_$__cuda_sm70_shflsync_idx_p:
[----:B------:R-:W-:Y:S04]  /*10e10*/  WARPSYNC R41 ;  /* 0x0000002900007348 */ /* 0x000fe80003800000 */
[----:B------:R1:W2:Y:S02]  /*10e20*/  SHFL.IDX PT, R4, R8, R7, R4 ;  /* 0x0000000708047389 */ /* 0x0002a400000e0004 */
[----:B-1----:R-:W-:Y:S02]  /*10e30*/  MOV R8, R9 ;  /* 0x0000000900087202 */ /* 0x002fe40000000f00 */
[----:B------:R-:W-:-:S04]  /*10e40*/  MOV R9, 0x0 ;  /* 0x0000000000097802 */ /* 0x000fc80000000f00 */
[----:B--2---:R-:W-:Y:S05]  /*10e50*/  RET.REL.NODEC R8 `(_ZN7cutlass13device_kernelIN5flash19enable_sm80_to_sm89INS1_16FlashAttnFwdSm80INS1_25CollectiveMainloopFwdSm80ILi8ELi1ELb1EN4cute5tupleIJNS5_1CILi128EEES8_S8_EEELi128ENS_10bfloat16_tEfNS_4arch4Sm80ELb1ELb0ELb1ELb0ELb0ELb0ELb1ELb0EEENS1_21CollectiveEpilogueFwdIS9_NS6_IJNS7_ILi1EEESF_SF_EEESA_SC_Li256ELb0ELb1ELb0ELb0EEENS1_30DynamicPersistentTileSchedulerILi256ELi256ELb0ELb1ELb0EEEEEEEEEvNT_6ParamsE) ;  /* 0xfffef1a008007950 */ /* 0x004fea0003c3ffff */
.L_x_488:
        /* <DEDUP_REMOVED lines=10> */
.L_x_3764:


//--------------------- .text._ZN7cutlass13device_kernelIN5flash19enable_sm80_to_sm89INS1_16FlashAttnFwdSm80INS1_25CollectiveMainloopFwdSm80ILi8ELi1ELb1EN4cute5tupleIJNS5_1CILi128EEES8_S8_EEELi128ENS_10bfloat16_tEfNS_4arch4Sm80ELb1ELb0ELb1ELb1ELb0ELb0ELb1ELb0EEENS1_21CollectiveEpilogueFwdIS9_NS6_IJNS7_ILi1EEESF_SF_EEESA_SC_Li256ELb1ELb1ELb0ELb0EEENS1_19SingleTileSchedulerILb1ELb0ELb1ELi128EEEEEEEEEvNT_6ParamsE --------------------------
	.section	.text._ZN7cutlass13device_kernelIN5flash19enable_sm80_to_sm89INS1_16FlashAttnFwdSm80INS1_25CollectiveMainloopFwdSm80ILi8ELi1ELb1EN4cute5tupleIJNS5_1CILi128EEES8_S8_EEELi128ENS_10bfloat16_tEfNS_4arch4Sm80ELb1ELb0ELb1ELb1ELb0ELb0ELb1ELb0EEENS1_21CollectiveEpilogueFwdIS9_NS6_IJNS7_ILi1EEESF_SF_EEESA_SC_Li256ELb1ELb1ELb0ELb0EEENS1_19SingleTileSchedulerILb1ELb0ELb1ELi128EEEEEEEEEvNT_6ParamsE,"ax",@progbits
	.sectioninfo	@"SHI_REGISTERS=255"
	.align	128
.text._ZN7cutlass13device_kernelIN5flash19enable_sm80_to_sm89INS1_16FlashAttnFwdSm80INS1_25CollectiveMainloopFwdSm80ILi8ELi1ELb1EN4cute5tupleIJNS5_1CILi128EEES8_S8_EEELi128ENS_10bfloat16_tEfNS_4arch4Sm80ELb1ELb0ELb1ELb1ELb0ELb0ELb1ELb0EEENS1_21CollectiveEpilogueFwdIS9_NS6_IJNS7_ILi1EEESF_SF_EEESA_SC_Li256ELb1ELb1ELb0ELb0EEENS1_19SingleTileSchedulerILb1ELb0ELb1ELi128EEEEEEEEEvNT_6ParamsE:
        .type           _ZN7cutlass13device_kernelIN5flash19enable_sm80_to_sm89INS1_16FlashAttnFwdSm80INS1_25CollectiveMainloopFwdSm80ILi8ELi1ELb1EN4cute5tupleIJNS5_1CILi128EEES8_S8_EEELi128ENS_10bfloat16_tEfNS_4arch4Sm80ELb1ELb0ELb1ELb1ELb0ELb0ELb1ELb0EEENS1_21CollectiveEpilogueFwdIS9_NS6_IJNS7_ILi1EEESF_SF_EEESA_SC_Li256ELb1ELb1ELb0ELb0EEENS1_19SingleTileSchedulerILb1ELb0ELb1ELi128EEEEEEEEEvNT_6ParamsE,@function
        .size           _ZN7cutlass13device_kernelIN5flash19enable_sm80_to_sm89INS1_16FlashAttnFwdSm80INS1_25CollectiveMainloopFwdSm80ILi8ELi1ELb1EN4cute5tupleIJNS5_1CILi128EEES8_S8_EEELi128ENS_10bfloat16_tEfNS_4arch4Sm80ELb1ELb0ELb1ELb1ELb0ELb0ELb1ELb0EEENS1_21CollectiveEpilogueFwdIS9_NS6_IJNS7_ILi1EEESF_SF_EEESA_SC_Li256ELb1ELb1ELb0ELb0EEENS1_19SingleTileSchedulerILb1ELb0ELb1ELi128EEEEEEEEEvNT_6ParamsE,(.L_x_3767 - _ZN7cutlass13device_kernelIN5flash19enable_sm80_to_sm89INS1_16FlashAttnFwdSm80INS1_25CollectiveMainloopFwdSm80ILi8ELi1ELb1EN4cute5tupleIJNS5_1CILi128EEES8_S8_EEELi128ENS_10bfloat16_tEfNS_4arch4Sm80ELb1ELb0ELb1ELb1ELb0ELb0ELb1ELb0EEENS1_21CollectiveEpilogueFwdIS9_NS6_IJNS7_ILi1EEESF_SF_EEESA_SC_Li256ELb1ELb1ELb0ELb0EEENS1_19SingleTileSchedulerILb1ELb0ELb1ELi128EEEEEEEEEvNT_6ParamsE)
        .other          _ZN7cutlass13device_kernelIN5flash19enable_sm80_to_sm89INS1_16FlashAttnFwdSm80INS1_25CollectiveMainloopFwdSm80ILi8ELi1ELb1EN4cute5tupleIJNS5_1CILi128EEES8_S8_EEELi128ENS_10bfloat16_tEfNS_4arch4Sm80ELb1ELb0ELb1ELb1ELb0ELb0ELb1ELb0EEENS1_21CollectiveEpilogueFwdIS9_NS6_IJNS7_ILi1EEESF_SF_EEESA_SC_Li256ELb1ELb1ELb0ELb0EEENS1_19SingleTileSchedulerILb1ELb0ELb1ELi128EEEEEEEEEvNT_6ParamsE,@"STO_CUDA_ENTRY STV_DEFAULT"
_ZN7cutlass13device_kernelIN5flash19enable_sm80_to_sm89INS1_16FlashAttnFwdSm80INS1_25CollectiveMainloopFwdSm80ILi8ELi1ELb1EN4cute5tupleIJNS5_1CILi128EEES8_S8_EEELi128ENS_10bfloat16_tEfNS_4arch4Sm80ELb1ELb0ELb1ELb1ELb0ELb0ELb1ELb0EEENS1_21CollectiveEpilogueFwdIS9_NS6_IJNS7_ILi1EEESF_SF_EEESA_SC_Li256ELb1ELb1ELb0ELb0EEENS1_19SingleTileSchedulerILb1ELb0ELb1ELi128EEEEEEEEEvNT_6ParamsE:
[----:B------:R-:W-:Y:S02]  /*0000*/  MOV R1, c[0x0][0x28] ;  /* 0x00000a0000017a02 */ /* 0x000fe40000000f00 */
[----:B------:R-:W1:Y:S01]  /*0010*/  S2R R189, SR_TID.X ;  /* 0x0000000000bd7919 */ /* 0x000e620000002100 */
[----:B------:R-:W-:Y:S01]  /*0020*/  IMAD.MOV.U32 R23, RZ, RZ, 0x4 ;  /* 0x00000004ff177424 */ /* 0x000fe200078e00ff */
[----:B------:R-:W2:Y:S01]  /*0030*/  S2UR UR4, SR_CTAID.X ;  /* 0x00000000000479c3 */ /* 0x000ea20000002500 */
[----:B------:R-:W-:Y:S01]  /*0040*/  ULDC.64 UR18, c[0x0][0x118] ;  /* 0x0000460000127ab9 */ /* 0x000fe20000000a00 */
[----:B------:R-:W3:Y:S01]  /*0050*/  S2R R5, SR_CTAID.Z ;  /* 0x0000000000057919 */ /* 0x000ee20000002700 */
[----:B------:R-:W-:Y:S02]  /*0060*/  IADD3 R1, R1, -0x58, RZ ;  /* 0xffffffa801017810 */ /* 0x000fe40007ffe0ff */
        /* <DEDUP_REMOVED lines=10> */
.L_x_490:
        /* <DEDUP_REMOVED lines=8> */
.L_x_492:
[----:B------:R-:W-:-:S04]  /*0190*/  MOV R0, c[0x0][0x54c] ;  /* 0x0001530000007a02 */ /* 0x000fc80000000f00 */
.L_x_491:
[----:B------:R-:W-:Y:S01]  /*01a0*/  USHF.L.U32 UR4, UR4, 0x7, URZ ;  /* 0x0000000704047899 */ /* 0x000fe2000800063f */
[----:B-----5:R-:W-:-:S05]  /*01b0*/  IMAD R0, R0, c[0x0][0x548], RZ ;  /* 0x0001520000007a24 */ /* 0x020fca00078e02ff */
[----:B-1----:R-:W-:-:S04]  /*01c0*/  MOV R2, UR4 ;  /* 0x0000000400027c02 */ /* 0x002fc80008000f00 */
[----:B------:R-:W-:Y:S01]  /*01d0*/  ISETP.GE.AND P0, PT, R2, R0, PT ;  /* 0x000000000200720c */ /* 0x000fe20003f06270 */
[----:B------:R1:W-:Y:S03]  /*01e0*/  STL [R1], R2 ;  /* 0x0000000201007387 */ /* 0x0003e60000100800 */
[----:B------:R-:W-:-:S05]  /*01f0*/  SEL R0, R5, 0xffffffff, !P0 ;  /* 0xffffffff05007807 */ /* 0x000fca0004000000 */
[----:B------:R1:W-:Y:S01]  /*0200*/  STL [R1+0x50], R0 ;  /* 0x0000500001007387 */ /* 0x0003e20000100800 */
[----:B------:R-:W-:Y:S05]  /*0210*/  BRA `(.L_x_493) ;  /* 0x0000015000007947 */ /* 0x000fea0003800000 */
.L_x_489:
[----:B------:R-:W-:-:S04]  /*0220*/  ISETP.NE.U32.AND P0, PT, RZ, c[0x0][0x568], PT ;  /* 0x00015a00ff007a0c */ /* 0x000fc80003f05070 */
[----:B------:R-:W-:-:S13]  /*0230*/  ISETP.NE.AND.EX P0, PT, RZ, c[0x0][0x56c], PT, P0 ;  /* 0x00015b00ff007a0c */ /* 0x000fda0003f05300 */
[----:B------:R-:W-:Y:S05]  /*0240*/  @!P0 BRA `(.L_x_494) ;  /* 0x0000002000008947 */ /* 0x000fea0003800000 */
[----:B------:R1:W5:Y:S01]  /*0250*/  LDG.E R0, [R2.64] ;  /* 0x0000001202007981 */ /* 0x000362000c1e1900 */
[----:B------:R-:W-:Y:S05]  /*0260*/  BRA `(.L_x_495) ;  /* 0x0000009000007947 */ /* 0x000fea0003800000 */
.L_x_494:
        /* <DEDUP_REMOVED lines=8> */
.L_x_496:
[----:B------:R-:W-:-:S04]  /*02f0*/  MOV R0, c[0x0][0x54c] ;  /* 0x0001530000007a02 */ /* 0x000fc80000000f00 */
.L_x_495:
[----:B------:R-:W-:Y:S01]  /*0300*/  USHF.L.U32 UR4, UR4, 0x7, URZ ;  /* 0x0000000704047899 */ /* 0x000fe2000800063f */
[----:B-----5:R-:W-:-:S05]  /*0310*/  IMAD R0, R0, c[0x0][0x548], RZ ;  /* 0x0001520000007a24 */ /* 0x020fca00078e02ff */
[----:B-1----:R-:W-:-:S04]  /*0320*/  MOV R2, UR4 ;  /* 0x0000000400027c02 */ /* 0x002fc80008000f00 */
[----:B------:R-:W-:Y:S01]  /*0330*/  ISETP.GE.AND P0, PT, R2, R0, PT ;  /* 0x000000000200720c */ /* 0x000fe20003f06270 */
[----:B------:R1:W-:Y:S03]  /*0340*/  STL [R1], R2 ;  /* 0x0000000201007387 */ /* 0x0003e60000100800 */
[----:B------:R-:W-:-:S05]  /*0350*/  SEL R0, R5, 0xffffffff, !P0 ;  /* 0xffffffff05007807 */ /* 0x000fca0004000000 */
[----:B------:R1:W-:Y:S04]  /*0360*/  STL [R1+0x50], R0 ;  /* 0x0000500001007387 */ /* 0x0003e80000100800 */
.L_x_493:
[----:B------:R-:W2:Y:S02]  /*0370*/  LDL R28, [R1+0x50] ;  /* 0x00005000011c7983 */ /* 0x000ea40000100800 */
[----:B--2---:R-:W-:-:S13]  /*0380*/  ISETP.GE.AND P0, PT, R28, RZ, PT ;  /* 0x000000ff1c00720c */ /* 0x004fda0003f06270 */
        /* <DEDUP_REMOVED lines=9> */
[----:B------:R-:W-:-:S04]  /*0420*/  @P2 IMAD.WIDE R4, R28, R23, c[0x0][0x370] ;  /* 0x0000dc001c042625 */ /* 0x000fc800078e0217 */
[CC--:B-1----:R-:W-:Y:S01]  /*0430*/  @P1 IMAD.WIDE R2, R28.reuse, R23.reuse, c[0x0][0x360] ;  /* 0x0000d8001c021625 */ /* 0x0c2fe200078e0217 */
[----:B------:R1:W2:Y:S03]  /*0440*/  @P2 LDG.E R7, [R4.64] ;  /* 0x0000001204072981 */ /* 0x0002a6000c1e1900 */
[----:B------:R-:W-:Y:S01]  /*0450*/  IMAD.MOV.U32 R6, RZ, RZ, RZ ;  /* 0x000000ffff067224 */ /* 0x000fe200078e00ff */
[----:B------:R3:W4:Y:S01]  /*0460*/  @P1 LDG.E R0, [R2.64] ;  /* 0x0000001202001981 */ /* 0x000722000c1e1900 */
[----:B------:R-:W-:Y:S02]  /*0470*/  IMAD.MOV.U32 R8, RZ, RZ, RZ ;  /* 0x000000ffff087224 */ /* 0x000fe400078e00ff */
[----:B-1----:R-:W-:-:S04]  /*0480*/  IMAD.WIDE R4, R28, R23, c[0x0][0x348] ;  /* 0x0000d2001c047625 */ /* 0x002fc800078e0217 */
[----:B---3--:R-:W-:Y:S01]  /*0490*/  IMAD.WIDE R2, R28, R23, c[0x0][0x350] ;  /* 0x0000d4001c027625 */ /* 0x008fe200078e0217 */
[----:B------:R1:W5:Y:S04]  /*04a0*/  @P0 LDG.E R6, [R4.64] ;  /* 0x0000001204060981 */ /* 0x000368000c1e1900 */
[----:B------:R1:W5:Y:S01]  /*04b0*/  @P6 LDG.E R8, [R2.64] ;  /* 0x0000001202086981 */ /* 0x000362000c1e1900 */
[----:B------:R-:W-:Y:S02]  /*04c0*/  UMOV UR4, URZ ;  /* 0x0000003f00047c82 */ /* 0x000fe40008000000 */
[----:B------:R-:W-:Y:S02]  /*04d0*/  ULDC UR11, c[0x0][0x168] ;  /* 0x00005a00000b7ab9 */ /* 0x000fe40000000800 */
[----:B------:R-:W-:Y:S01]  /*04e0*/  ULDC UR8, c[0x0][0x1d0] ;  /* 0x0000740000087ab9 */ /* 0x000fe20000000800 */
[----:B--2---:R1:W2:Y:S08]  /*04f0*/  @P2 R2UR UR4, R7 ;  /* 0x00000000070423c2 */ /* 0x0042b000000e0000 */
[----:B----4-:R1:W3:Y:S02]  /*0500*/  @P1 R2UR UR11, R0 ;  /* 0x00000000000b13c2 */ /* 0x0102e400000e0000 */
[----:B-123--:R-:W-:Y:S05]  /*0510*/  @P1 BRA `(.L_x_497) ;  /* 0x0000006000001947 */ /* 0x00efea0003800000 */
[----:B------:R-:W-:Y:S05]  /*0520*/  @!P0 BRA `(.L_x_497) ;  /* 0x0000005000008947 */ /* 0x000fea0003800000 */
[----:B------:R1:W2:Y:S04]  /*0530*/  LDG.E R0, [R4.64] ;  /* 0x0000001204007981 */ /* 0x0002a8000c1e1900 */
[----:B-1----:R-:W3:Y:S01]  /*0540*/  LDG.E R4, [R4.64+0x4] ;  /* 0x0000041204047981 */ /* 0x002ee2000c1e1900 */
[----:B--2---:R-:W1:Y:S08]  /*0550*/  R2UR UR11, R0 ;  /* 0x00000000000b73c2 */ /* 0x004e7000000e0000 */
[----:B---3--:R-:W1:Y:S02]  /*0560*/  R2UR UR5, R4 ;  /* 0x00000000040573c2 */ /* 0x008e6400000e0000 */
[----:B-1----:R-:W-:-:S06]  /*0570*/  UIADD3 UR11, -UR11, UR5, URZ ;  /* 0x000000050b0b7290 */ /* 0x002fcc000fffe13f */
.L_x_497:
[----:B------:R-:W-:-:S04]  /*0580*/  ISETP.NE.U32.AND P1, PT, RZ, c[0x0][0x368], PT ;  /* 0x0000da00ff007a0c */ /* 0x000fc80003f25070 */
[----:B------:R-:W-:-:S13]  /*0590*/  ISETP.NE.AND.EX P1, PT, RZ, c[0x0][0x36c], PT, P1 ;  /* 0x0000db00ff007a0c */ /* 0x000fda0003f25310 */
[----:B------:R-:W-:Y:S05]  /*05a0*/  @!P1 BRA `(.L_x_498) ;  /* 0x0000004000009947 */ /* 0x000fea0003800000 */
[----:B------:R-:W-:-:S05]  /*05b0*/  IMAD.WIDE R2, R28, R23, c[0x0][0x368] ;  /* 0x0000da001c027625 */ /* 0x000fca00078e0217 */
[----:B------:R-:W2:Y:S02]  /*05c0*/  LDG.E R0, [R2.64] ;  /* 0x0000001202007981 */ /* 0x000ea4000c1e1900 */
[----:B--2---:R1:W2:Y:S02]  /*05d0*/  R2UR UR8, R0 ;  /* 0x00000000000873c2 */ /* 0x0042a400000e0000 */
[----:B-12---:R-:W-:Y:S05]  /*05e0*/  BRA `(.L_x_499) ;  /* 0x0000006000007947 */ /* 0x006fea0003800000 */
.L_x_498:
[----:B------:R-:W-:Y:S05]  /*05f0*/  @!P6 BRA `(.L_x_499) ;  /* 0x000000500000e947 */ /* 0x000fea0003800000 */
[----:B------:R1:W2:Y:S04]  /*0600*/  LDG.E R0, [R2.64] ;  /* 0x0000001202007981 */ /* 0x0002a8000c1e1900 */
[----:B-1----:R-:W3:Y:S01]  /*0610*/  LDG.E R2, [R2.64+0x4] ;  /* 0x0000041202027981 */ /* 0x002ee2000c1e1900 */
[----:B--2---:R-:W1:Y:S08]  /*0620*/  R2UR UR8, R0 ;  /* 0x00000000000873c2 */ /* 0x004e7000000e0000 */
[----:B---3--:R-:W1:Y:S02]  /*0630*/  R2UR UR5, R2 ;  /* 0x00000000020573c2 */ /* 0x008e6400000e0000 */
[----:B-1----:R-:W-:-:S06]  /*0640*/  UIADD3 UR8, -UR8, UR5, URZ ;  /* 0x0000000508087290 */ /* 0x002fcc000fffe13f */
.L_x_499:
[----:B------:R-:W2:Y:S01]  /*0650*/  LDL R197, [R1] ;  /* 0x0000000001c57983 */ /* 0x000ea20000100800 */
[----:B------:R-:W-:Y:S01]  /*0660*/  ULDC UR5, c[0x0][0x2c4] ;  /* 0x0000b10000057ab9 */ /* 0x000fe20000000800 */
[----:B-----5:R-:W-:Y:S01]  /*0670*/  IADD3 R10, R8, UR4, RZ ;  /* 0x00000004080a7c10 */ /* 0x020fe2000fffe0ff */
[----:B------:R-:W-:Y:S01]  /*0680*/  UISETP.NE.AND UP0, UPT, UR5, 0x1, UPT ;  /* 0x000000010500788c */ /* 0x000fe2000bf05270 */
[----:B------:R-:W-:Y:S01]  /*0690*/  PLOP3.LUT P2, PT, PT, PT, PT, 0x80, 0x0 ;  /* 0x000000000000781c */ /* 0x000fe20003f4f070 */
[----:B------:R-:W-:Y:S01]  /*06a0*/  ULDC UR12, c[0x0][0x2c8] ;  /* 0x0000b200000c7ab9 */ /* 0x000fe20000000800 */
[----:B------:R-:W-:Y:S01]  /*06b0*/  CS2R R134, SRZ ;  /* 0x0000000000867805 */ /* 0x000fe2000001ff00 */
[----:B------:R-:W-:Y:S01]  /*06c0*/  UIADD3 UR8, -UR4, UR8, URZ ;  /* 0x0000000804087290 */ /* 0x000fe2000fffe13f */
[----:B------:R-:W-:Y:S01]  /*06d0*/  CS2R R14, SRZ ;  /* 0x00000000000e7805 */ /* 0x000fe2000001ff00 */
[----:B------:R-:W-:Y:S01]  /*06e0*/  PLOP3.LUT P3, PT, PT, PT, UP0, 0x80, 0x0 ;  /* 0x000000000000781c */ /* 0x000fe20003f6f008 */
[----:B------:R-:W-:Y:S01]  /*06f0*/  ULDC UR4, c[0x0][0x2cc] ;  /* 0x0000b30000047ab9 */ /* 0x000fe20000000800 */
[----:B------:R-:W-:Y:S01]  /*0700*/  PLOP3.LUT P1, PT, PT, PT, UP0, 0x80, 0x0 ;  /* 0x000000000000781c */ /* 0x000fe20003f2f008 */
[----:B------:R-:W-:Y:S01]  /*0710*/  UIADD3 UR5, UR8, 0x80, -UR11 ;  /* 0x0000008008057890 */ /* 0x000fe2000fffe80b */
[----:B------:R-:W-:Y:S01]  /*0720*/  IMAD.MOV.U32 R132, RZ, RZ, RZ ;  /* 0x000000ffff847224 */ /* 0x000fe200078e00ff */
[----:B------:R-:W-:Y:S01]  /*0730*/  MOV R130, RZ ;  /* 0x000000ff00827202 */ /* 0x000fe20000000f00 */
[----:B------:R-:W-:Y:S01]  /*0740*/  CS2R R8, SRZ ;  /* 0x0000000000087805 */ /* 0x000fe2000001ff00 */
[----:B------:R-:W-:Y:S01]  /*0750*/  IMAD.MOV.U32 R128, RZ, RZ, RZ ;  /* 0x000000ffff807224 */ /* 0x000fe200078e00ff */
[----:B------:R-:W-:Y:S01]  /*0760*/  MOV R126, RZ ;  /* 0x000000ff007e7202 */ /* 0x000fe20000000f00 */
[----:B------:R-:W-:Y:S01]  /*0770*/  IMAD.MOV.U32 R11, RZ, RZ, RZ ;  /* 0x000000ffff0b7224 */ /* 0x000fe200078e00ff */
[----:B------:R-:W-:Y:S01]  /*0780*/  CS2R R12, SRZ ;  /* 0x00000000000c7805 */ /* 0x000fe2000001ff00 */
[----:B------:R-:W-:Y:S01]  /*0790*/  IMAD.MOV.U32 R124, RZ, RZ, RZ ;  /* 0x000000ffff7c7224 */ /* 0x000fe200078e00ff */
[----:B------:R-:W-:Y:S01]  /*07a0*/  CS2R R16, SRZ ;  /* 0x0000000000107805 */ /* 0x000fe2000001ff00 */
[----:B------:R-:W-:Y:S01]  /*07b0*/  IMAD.MOV.U32 R122, RZ, RZ, RZ ;  /* 0x000000ffff7a7224 */ /* 0x000fe200078e00ff */
[----:B------:R-:W-:Y:S01]  /*07c0*/  MOV R120, RZ ;  /* 0x000000ff00787202 */ /* 0x000fe20000000f00 */
[----:B------:R-:W-:Y:S01]  /*07d0*/  IMAD.MOV.U32 R118, RZ, RZ, RZ ;  /* 0x000000ffff767224 */ /* 0x000fe200078e00ff */
[----:B------:R-:W-:Y:S01]  /*07e0*/  CS2R R18, SRZ ;  /* 0x0000000000127805 */ /* 0x000fe2000001ff00 */
[----:B------:R-:W-:Y:S01]  /*07f0*/  MOV R116, RZ ;  /* 0x000000ff00747202 */ /* 0x000fe20000000f00 */
[----:B------:R-:W-:Y:S01]  /*0800*/  IMAD.MOV.U32 R114, RZ, RZ, RZ ;  /* 0x000000ffff727224 */ /* 0x000fe200078e00ff */
[----:B------:R-:W-:Y:S01]  /*0810*/  CS2R R20, SRZ ;  /* 0x0000000000147805 */ /* 0x000fe2000001ff00 */
[----:B------:R-:W-:Y:S01]  /*0820*/  MOV R112, RZ ;  /* 0x000000ff00707202 */ /* 0x000fe20000000f00 */
[----:B------:R-:W-:Y:S01]  /*0830*/  CS2R R110, SRZ ;  /* 0x00000000006e7805 */ /* 0x000fe2000001ff00 */
[----:B------:R-:W-:Y:S01]  /*0840*/  IMAD.MOV.U32 R108, RZ, RZ, RZ ;  /* 0x000000ffff6c7224 */ /* 0x000fe200078e00ff */
[----:B------:R-:W-:Y:S01]  /*0850*/  CS2R R106, SRZ ;  /* 0x00000000006a7805 */ /* 0x000fe2000001ff00 */
[----:B------:R-:W-:Y:S01]  /*0860*/  MOV R22, RZ ;  /* 0x000000ff00167202 */ /* 0x000fe20000000f00 */
[----:B------:R-:W-:Y:S01]  /*0870*/  IMAD.MOV.U32 R104, RZ, RZ, RZ ;  /* 0x000000ffff687224 */ /* 0x000fe200078e00ff */
[----:B------:R-:W-:Y:S01]  /*0880*/  CS2R R102, SRZ ;  /* 0x0000000000667805 */ /* 0x000fe2000001ff00 */
[----:B------:R-:W-:Y:S01]  /*0890*/  CS2R R24, SRZ ;  /* 0x0000000000187805 */ /* 0x000fe2000001ff00 */
[----:B------:R-:W-:Y:S01]  /*08a0*/  MOV R100, RZ ;  /* 0x000000ff00647202 */ /* 0x000fe20000000f00 */
[----:B------:R-:W-:Y:S01]  /*08b0*/  CS2R R98, SRZ ;  /* 0x0000000000627805 */ /* 0x000fe2000001ff00 */
[----:B------:R-:W-:Y:S01]  /*08c0*/  IMAD.MOV.U32 R96, RZ, RZ, RZ ;  /* 0x000000ffff607224 */ /* 0x000fe200078e00ff */
[----:B------:R-:W-:Y:S01]  /*08d0*/  CS2R R94, SRZ ;  /* 0x00000000005e7805 */ /* 0x000fe2000001ff00 */
[----:B------:R-:W-:Y:S01]  /*08e0*/  CS2R R26, SRZ ;  /* 0x00000000001a7805 */ /* 0x000fe2000001ff00 */
[----:B------:R-:W-:Y:S01]  /*08f0*/  MOV R92, RZ ;  /* 0x000000ff005c7202 */ /* 0x000fe20000000f00 */
[----:B------:R-:W-:Y:S01]  /*0900*/  CS2R R90, SRZ ;  /* 0x00000000005a7805 */ /* 0x000fe2000001ff00 */
[----:B------:R-:W-:Y:S01]  /*0910*/  IMAD.MOV.U32 R7, RZ, RZ, RZ ;  /* 0x000000ffff077224 */ /* 0x000fe200078e00ff */
[----:B------:R-:W-:Y:S01]  /*0920*/  MOV R88, RZ ;  /* 0x000000ff00587202 */ /* 0x000fe20000000f00 */
[----:B------:R-:W-:Y:S01]  /*0930*/  CS2R R86, SRZ ;  /* 0x0000000000567805 */ /* 0x000fe2000001ff00 */
[----:B------:R-:W-:Y:S01]  /*0940*/  CS2R R84, SRZ ;  /* 0x0000000000547805 */ /* 0x000fe2000001ff00 */
[----:B------:R-:W-:Y:S01]  /*0950*/  CS2R R82, SRZ ;  /* 0x0000000000527805 */ /* 0x000fe2000001ff00 */
[----:B------:R-:W-:Y:S01]  /*0960*/  CS2R R80, SRZ ;  /* 0x0000000000507805 */ /* 0x000fe2000001ff00 */
[----:B------:R-:W-:Y:S01]  /*0970*/  CS2R R78, SRZ ;  /* 0x00000000004e7805 */ /* 0x000fe2000001ff00 */
[----:B------:R-:W-:Y:S01]  /*0980*/  IMAD.MOV.U32 R76, RZ, RZ, RZ ;  /* 0x000000ffff4c7224 */ /* 0x000fe200078e00ff */
[----:B------:R-:W-:Y:S01]  /*0990*/  CS2R R74, SRZ ;  /* 0x00000000004a7805 */ /* 0x000fe2000001ff00 */
[----:B------:R-:W-:Y:S01]  /*09a0*/  MOV R72, RZ ;  /* 0x000000ff00487202 */ /* 0x000fe20000000f00 */
[----:B------:R-:W-:Y:S01]  /*09b0*/  CS2R R30, SRZ ;  /* 0x00000000001e7805 */ /* 0x000fe2000001ff00 */
[----:B--2---:R-:W1:Y:S08]  /*09c0*/  R2UR UR23, R197 ;  /* 0x00000000c51773c2 */ /* 0x004e7000000e0000 */
[----:B------:R-:W2:Y:S01]  /*09d0*/  R2UR UR6, R197 ;  /* 0x00000000c50673c2 */ /* 0x000ea200000e0000 */
[----:B-1----:R-:W-:-:S05]  /*09e0*/  IMAD.U32 R0, RZ, RZ, UR23 ;  /* 0x00000017ff007e24 */ /* 0x002fca000f8e00ff */
[----:B------:R-:W-:Y:S01]  /*09f0*/  @P3 IADD3 R0, R0, 0x7f, RZ ;  /* 0x0000007f00003810 */ /* 0x000fe20007ffe0ff */
[----:B--2---:R-:W-:-:S03]  /*0a00*/  UIADD3 UR6, UR6, 0x7f, URZ ;  /* 0x0000007f06067890 */ /* 0x004fc6000fffe03f */
[----:B------:R-:W1:Y:S02]  /*0a10*/  @P1 R2UR UR13, R0 ;  /* 0x00000000000d13c2 */ /* 0x000e6400000e0000 */
[----:B-1----:R-:W-:-:S04]  /*0a20*/  UIMAD.WIDE.U32 UR12, UR13, UR12, URZ ;  /* 0x0000000c0d0c72a5 */ /* 0x002fc8000f8e003f */
[----:B------:R-:W-:Y:S02]  /*0a30*/  @UP0 USHF.R.U32.HI UR6, URZ, UR4, UR13 ;  /* 0x000000043f060299 */ /* 0x000fe4000801160d */
[----:B------:R-:W-:Y:S02]  /*0a40*/  UIADD3 UR4, UR8, 0x7f, URZ ;  /* 0x0000007f08047890 */ /* 0x000fe4000fffe03f */
[----:B------:R-:W-:Y:S02]  /*0a50*/  UIADD3 UR6, UR5, UR6, URZ ;  /* 0x0000000605067290 */ /* 0x000fe4000fffe03f */
[----:B------:R-:W-:Y:S02]  /*0a60*/  USHF.R.S32.HI UR7, URZ, 0x1f, UR4 ;  /* 0x0000001f3f077899 */ /* 0x000fe40008011404 */
[----:B------:R-:W-:Y:S02]  /*0a70*/  USHF.R.S32.HI UR5, URZ, 0x1f, UR6 ;  /* 0x0000001f3f057899 */ /* 0x000fe40008011406 */
[----:B------:R-:W-:-:S02]  /*0a80*/  ULEA.HI UR7, UR7, UR4, URZ, 0x7 ;  /* 0x0000000407077291 */ /* 0x000fc4000f8f383f */
[----:B------:R-:W-:Y:S02]  /*0a90*/  ULEA.HI UR5, UR5, UR6, URZ, 0x7 ;  /* 0x0000000605057291 */ /* 0x000fe4000f8f383f */
[----:B------:R-:W-:Y:S02]  /*0aa0*/  USHF.R.S32.HI UR7, URZ, 0x7, UR7 ;  /* 0x000000073f077899 */ /* 0x000fe40008011407 */
[----:B------:R-:W-:-:S04]  /*0ab0*/  USHF.R.S32.HI UR5, URZ, 0x7, UR5 ;  /* 0x000000073f057899 */ /* 0x000fc80008011405 */
[----:B------:R-:W-:-:S04]  /*0ac0*/  UISETP.LT.AND UP0, UPT, UR7, UR5, UPT ;  /* 0x000000050700728c */ /* 0x000fc8000bf01270 */
[----:B------:R-:W-:-:S04]  /*0ad0*/  USEL UR25, UR7, UR5, UP0 ;  /* 0x0000000507197287 */ /* 0x000fc80008000000 */
[----:B------:R-:W-:-:S06]  /*0ae0*/  UISETP.GE.AND UP0, UPT, UR25, 0x1, UPT ;  /* 0x000000011900788c */ /* 0x000fcc000bf06270 */
[----:B------:R-:W-:-:S13]  /*0af0*/  PLOP3.LUT P1, PT, PT, PT, UP0, 0x80, 0x0 ;  /* 0x000000000000781c */ /* 0x000fda0003f2f008 */
[----:B------:R-:W-:Y:S05]  /*0b00*/  @!P1 BRA `(.L_x_500) ;  /* 0x0000e7b000009947 */ /* 0x000fea0003800000 */
[----:B------:R-:W-:Y:S01]  /*0b10*/  ISETP.NE.U32.AND P1, PT, RZ, c[0x0][0x340], PT ;  /* 0x0000d000ff007a0c */ /* 0x000fe20003f25070 */
[----:B------:R-:W1:Y:S01]  /*0b20*/  S2R R71, SR_CTAID.Y ;  /* 0x0000000000477919 */ /* 0x000e620000002600 */
[----:B------:R-:W-:Y:S02]  /*0b30*/  SHF.R.S32.HI R190, RZ, 0x1f, R189 ;  /* 0x0000001fffbe7819 */ /* 0x000fe400000114bd */
[----:B------:R-:W-:Y:S02]  /*0b40*/  SHF.R.S32.HI R0, RZ, 0x1f, R6 ;  /* 0x0000001fff007819 */ /* 0x000fe40000011406 */
[----:B------:R-:W-:Y:S01]  /*0b50*/  SHF.R.S32.HI R11, RZ, 0x1f, R28 ;  /* 0x0000001fff0b7819 */ /* 0x000fe2000001141c */
[----:B------:R-:W-:Y:S01]  /*0b60*/  UIADD3 UR20, UR25, -0x1, URZ ;  /* 0xffffffff19147890 */ /* 0x000fe2000fffe03f */
[----:B------:R-:W-:Y:S01]  /*0b70*/  ISETP.NE.AND.EX P1, PT, RZ, c[0x0][0x344], PT, P1 ;  /* 0x0000d100ff007a0c */ /* 0x000fe20003f25310 */
[----:B------:R-:W-:Y:S02]  /*0b80*/  ULDC UR4, c[0x0][0x2c4] ;  /* 0x0000b10000047ab9 */ /* 0x000fe40000000800 */
[----:B------:R-:W-:-:S02]  /*0b90*/  UMOV UR21, 0x7 ;  /* 0x0000000700157882 */ /* 0x000fc40000000000 */
[----:B------:R-:W-:-:S08]  /*0ba0*/  ULDC.64 UR6, c[0x0][0x1e0] ;  /* 0x0000780000067ab9 */ /* 0x000fd00000000a00 */
[----:B------:R-:W-:-:S05]  /*0bb0*/  @P1 IMAD.WIDE R2, R28, R23, c[0x0][0x340] ;  /* 0x0000d0001c021625 */ /* 0x000fca00078e0217 */
[----:B------:R2:W3:Y:S01]  /*0bc0*/  @P1 LDG.E R13, [R2.64] ;  /* 0x00000012020d1981 */ /* 0x0004e2000c1e1900 */
[-C--:B------:R-:W-:Y:S01]  /*0bd0*/  LEA.HI R5, R190, R189.reuse, RZ, 0x3 ;  /* 0x000000bdbe057211 */ /* 0x080fe200078f18ff */
[----:B------:R-:W-:Y:S01]  /*0be0*/  IMAD R0, R0, c[0x0][0x178], RZ ;  /* 0x00005e0000007a24 */ /* 0x000fe200078e02ff */
[----:B-1----:R-:W-:Y:S01]  /*0bf0*/  SHF.R.S32.HI R72, RZ, 0x1f, R71 ;  /* 0x0000001fff487819 */ /* 0x002fe20000011447 */
[----:B------:R-:W-:Y:S01]  /*0c00*/  UIMAD UR4, UR11, UR4, URZ ;  /* 0x000000040b0472a4 */ /* 0x000fe2000f8e023f */
[----:B------:R-:W-:Y:S01]  /*0c10*/  LOP3.LUT R4, R5, 0xfffffff8, RZ, 0xc0, !PT ;  /* 0xfffffff805047812 */ /* 0x000fe200078ec0ff */
[----:B------:R-:W-:Y:S01]  /*0c20*/  IMAD R0, R6, c[0x0][0x17c], R0 ;  /* 0x00005f0006007a24 */ /* 0x000fe200078e0200 */
[----:B------:R-:W-:Y:S01]  /*0c30*/  SHF.R.S32.HI R20, RZ, 0x3, R5 ;  /* 0x00000003ff147819 */ /* 0x000fe20000011405 */
[----:B------:R-:W-:Y:S01]  /*0c40*/  USHF.L.U64.HI UR21, UR6, UR21, UR7 ;  /* 0x0000001506157299 */ /* 0x000fe20008010207 */
[----:B------:R-:W-:Y:S01]  /*0c50*/  SEL R5, R11, RZ, !P0 ;  /* 0x000000ff0b057207 */ /* 0x000fe20004000000 */
[----:B------:R-:W-:Y:S01]  /*0c60*/  IMAD.IADD R22, R189, 0x1, -R4 ;  /* 0x00000001bd167824 */ /* 0x000fe200078e0a04 */
[----:B------:R-:W-:Y:S01]  /*0c70*/  SEL R4, R28, RZ, !P0 ;  /* 0x000000ff1c047207 */ /* 0x000fe20004000000 */
[----:B------:R-:W-:Y:S01]  /*0c80*/  USHF.L.U32 UR22, UR6, 0x7, URZ ;  /* 0x0000000706167899 */ /* 0x000fe2000800063f */
[----:B------:R-:W-:Y:S01]  /*0c90*/  IADD3 R9, R20, UR23, RZ ;  /* 0x0000001714097c10 */ /* 0x000fe2000fffe0ff */
[----:B------:R-:W-:Y:S01]  /*0ca0*/  IMAD R7, R22, 0x20, R20 ;  /* 0x0000002016077824 */ /* 0x000fe200078e0214 */
[----:B------:R-:W-:Y:S01]  /*0cb0*/  IADD3 R23, P0, R10, R20, RZ ;  /* 0x000000140a177210 */ /* 0x000fe20007f1e0ff */
[----:B------:R-:W-:Y:S01]  /*0cc0*/  IMAD R5, R5, c[0x0][0x1c0], RZ ;  /* 0x0000700005057a24 */ /* 0x000fe200078e02ff */
[----:B------:R-:W-:Y:S01]  /*0cd0*/  USHF.R.S32.HI UR10, URZ, 0x1f, UR20 ;  /* 0x0000001f3f0a7899 */ /* 0x000fe20008011414 */
[----:B------:R-:W-:Y:S01]  /*0ce0*/  IMAD.SHL.U32 R16, R22, 0x8, RZ ;  /* 0x0000000816107824 */ /* 0x000fe200078e00ff */
[----:B------:R-:W-:Y:S01]  /*0cf0*/  IADD3 R7, R7, UR23, RZ ;  /* 0x0000001707077c10 */ /* 0x000fe2000fffe0ff */
[----:B------:R-:W-:Y:S01]  /*0d00*/  IMAD R5, R4, c[0x0][0x1c4], R5 ;  /* 0x0000710004057a24 */ /* 0x000fe200078e0205 */
[----:B------:R-:W-:Y:S01]  /*0d10*/  UIMAD.WIDE.U32 UR12, UR6, 0x40, URZ ;  /* 0x00000040060c78a5 */ /* 0x000fe2000f8e003f */
[----:B------:R-:W-:Y:S01]  /*0d20*/  LEA.HI R188, R190, R189, RZ, 0x5 ;  /* 0x000000bdbebc7211 */ /* 0x000fe200078f28ff */
[----:B------:R-:W-:Y:S01]  /*0d30*/  USHF.L.U32 UR9, UR7, 0x6, URZ ;  /* 0x0000000607097899 */ /* 0x000fe2000800063f */
[----:B------:R-:W-:Y:S01]  /*0d40*/  SHF.R.S32.HI R17, RZ, 0x1f, R16 ;  /* 0x0000001fff117819 */ /* 0x000fe20000011410 */
[----:B--2---:R-:W-:Y:S01]  /*0d50*/  IMAD.WIDE.U32 R2, R6, c[0x0][0x178], RZ ;  /* 0x00005e0006027a25 */ /* 0x004fe200078e00ff */
[----:B------:R-:W-:Y:S01]  /*0d60*/  IADD3 R21, R16, 0x40, RZ ;  /* 0x0000004010157810 */ /* 0x000fe20007ffe0ff */
[----:B------:R-:W-:Y:S01]  /*0d70*/  UIADD3 UR9, UR13, UR9, URZ ;  /* 0x000000090d097290 */ /* 0x000fe2000fffe03f */
[----:B------:R-:W-:Y:S01]  /*0d80*/  SHF.R.S32.HI R171, RZ, 0x5, R188 ;  /* 0x00000005ffab7819 */ /* 0x000fe200000114bc */
[----:B------:R-:W-:Y:S01]  /*0d90*/  IMAD.IADD R3, R3, 0x1, R0 ;  /* 0x0000000103037824 */ /* 0x000fe200078e0200 */
[----:B------:R-:W-:Y:S01]  /*0da0*/  UIMAD UR17, UR20, -0x80, UR8 ;  /* 0xffffff80141178a4 */ /* 0x000fe2000f8e0208 */
[----:B------:R-:W-:-:S02]  /*0db0*/  IMAD R0, R72, c[0x0][0x1b8], RZ ;  /* 0x00006e0048007a24 */ /* 0x000fc400078e02ff */
[----:B------:R-:W-:-:S04]  /*0dc0*/  IMAD.WIDE.U32 R2, R71, c[0x0][0x1b8], R2 ;  /* 0x00006e0047027a25 */ /* 0x000fc800078e0002 */
[----:B------:R-:W-:Y:S02]  /*0dd0*/  IMAD R0, R71, c[0x0][0x1bc], R0 ;  /* 0x00006f0047007a24 */ /* 0x000fe400078e0200 */
[----:B------:R-:W-:-:S04]  /*0de0*/  @P3 IMAD.HI.U32 R6, R7, c[0x0][0x2c8], RZ ;  /* 0x0000b20007063a27 */ /* 0x000fc800078e00ff */
[----:B------:R-:W-:Y:S02]  /*0df0*/  IMAD.IADD R3, R3, 0x1, R0 ;  /* 0x0000000103037824 */ /* 0x000fe400078e0200 */
[----:B------:R-:W-:Y:S01]  /*0e00*/  IMAD.MOV.U32 R0, RZ, RZ, R7 ;  /* 0x000000ffff007224 */ /* 0x000fe200078e0007 */
[----:B------:R-:W-:Y:S01]  /*0e10*/  @P3 SHF.R.U32.HI R0, RZ, c[0x0][0x2cc], R6 ;  /* 0x0000b300ff003a19 */ /* 0x000fe20000011606 */
[----:B------:R-:W-:Y:S01]  /*0e20*/  IMAD.WIDE.U32 R2, R4, c[0x0][0x1c0], R2 ;  /* 0x0000700004027a25 */ /* 0x000fe200078e0002 */
[----:B------:R-:W-:Y:S02]  /*0e30*/  IADD3 R6, -R20, UR8, RZ ;  /* 0x0000000814067c10 */ /* 0x000fe4000fffe1ff */
[----:B------:R-:W-:Y:S01]  /*0e40*/  SHF.R.S32.HI R4, RZ, 0x1f, R0 ;  /* 0x0000001fff047819 */ /* 0x000fe20000011400 */
[----:B------:R-:W-:Y:S02]  /*0e50*/  IMAD.IADD R3, R3, 0x1, R5 ;  /* 0x0000000103037824 */ /* 0x000fe400078e0205 */
[----:B------:R-:W-:-:S02]  /*0e60*/  IMAD.U32 R5, RZ, RZ, UR20 ;  /* 0x00000014ff057e24 */ /* 0x000fc4000f8e00ff */
[----:B------:R-:W-:Y:S02]  /*0e70*/  IMAD R4, R4, c[0x0][0x1b0], RZ ;  /* 0x00006c0004047a24 */ /* 0x000fe400078e02ff */
[----:B------:R-:W-:-:S04]  /*0e80*/  IMAD.WIDE.U32 R2, R0, c[0x0][0x1b0], R2 ;  /* 0x00006c0000027a25 */ /* 0x000fc800078e0002 */
[----:B------:R-:W-:Y:S01]  /*0e90*/  IMAD R8, R0, c[0x0][0x1b4], R4 ;  /* 0x00006d0000087a24 */ /* 0x000fe200078e0204 */
[----:B------:R-:W-:Y:S01]  /*0ea0*/  IADD3 R4, R9, 0x20, RZ ;  /* 0x0000002009047810 */ /* 0x000fe20007ffe0ff */
[----:B------:R-:W-:Y:S02]  /*0eb0*/  IMAD.MOV R0, RZ, RZ, -R0 ;  /* 0x000000ffff007224 */ /* 0x000fe400078e0a00 */
[----:B------:R-:W-:Y:S01]  /*0ec0*/  IMAD R19, R5, -0x80, R6 ;  /* 0xffffff8005137824 */ /* 0x000fe200078e0206 */
[----:B------:R-:W-:Y:S01]  /*0ed0*/  BAR.SYNC.DEFER_BLOCKING 0x0 ;  /* 0x0000000000007b1d */ /* 0x000fe20000010000 */
[----:B------:R-:W-:Y:S01]  /*0ee0*/  IMAD R0, R0, c[0x0][0x2c4], R7 ;  /* 0x0000b10000007a24 */ /* 0x000fe200078e0207 */
[----:B------:R-:W-:Y:S01]  /*0ef0*/  ISETP.GE.AND P5, PT, R4, UR4, PT ;  /* 0x0000000404007c0c */ /* 0x000fe2000bfa6270 */
[----:B------:R-:W-:Y:S01]  /*0f00*/  IMAD.IADD R3, R3, 0x1, R8 ;  /* 0x0000000103037824 */ /* 0x000fe200078e0208 */
[----:B------:R-:W-:Y:S01]  /*0f10*/  SHF.R.S32.HI R8, RZ, 0x1f, R10 ;  /* 0x0000001fff087819 */ /* 0x000fe2000001140a */
[----:B------:R-:W-:Y:S01]  /*0f20*/  IMAD.SHL.U32 R4, R20, 0x40, RZ ;  /* 0x0000004014047824 */ /* 0x000fe200078e00ff */
[----:B------:R-:W-:Y:S01]  /*0f30*/  SHF.R.S32.HI R5, RZ, 0x1f, R0 ;  /* 0x0000001fff057819 */ /* 0x000fe20000011400 */
[----:B------:R-:W-:Y:S01]  /*0f40*/  IMAD.WIDE.U32 R2, R0, c[0x0][0x1a8], R2 ;  /* 0x00006a0000027a25 */ /* 0x000fe200078e0002 */
[----:B------:R-:W-:-:S02]  /*0f50*/  LEA.HI.X.SX32 R70, R20, R8, 0x1, P0 ;  /* 0x0000000814467211 */ /* 0x000fc400000f0eff */
[----:B------:R-:W-:Y:S01]  /*0f60*/  LOP3.LUT R4, R4, 0x1c0, RZ, 0xc0, !PT ;  /* 0x000001c004047812 */ /* 0x000fe200078ec0ff */
[----:B------:R-:W-:Y:S01]  /*0f70*/  IMAD R5, R5, c[0x0][0x1a8], RZ ;  /* 0x00006a0005057a24 */ /* 0x000fe200078e02ff */
[----:B------:R-:W-:Y:S02]  /*0f80*/  LEA R18, P0, R2, c[0x0][0x160], 0x1 ;  /* 0x0000580002127a11 */ /* 0x000fe400078008ff */
[----:B------:R-:W-:Y:S01]  /*0f90*/  IADD3 R7, R9, 0x40, RZ ;  /* 0x0000004009077810 */ /* 0x000fe20007ffe0ff */
[----:B------:R-:W-:Y:S01]  /*0fa0*/  IMAD R6, R0, c[0x0][0x1ac], R5 ;  /* 0x00006b0000067a24 */ /* 0x000fe200078e0205 */
[----:B------:R-:W-:Y:S01]  /*0fb0*/  LOP3.LUT R5, R4, 0x38, R16, 0xf8, !PT ;  /* 0x0000003804057812 */ /* 0x000fe200078ef810 */
[----:B------:R-:W1:Y:S01]  /*0fc0*/  SHFL.IDX PT, R8, R18, RZ, 0x181f ;  /* 0x00181fff12087589 */ /* 0x000e6200000e0000 */
[----:B------:R-:W-:Y:S01]  /*0fd0*/  SHF.R.U32.HI R4, RZ, 0x3, R4 ;  /* 0x00000003ff047819 */ /* 0x000fe20000011604 */
[----:B------:R-:W-:Y:S01]  /*0fe0*/  IMAD.IADD R0, R3, 0x1, R6 ;  /* 0x0000000103007824 */ /* 0x000fe200078e0206 */
[----:B------:R-:W-:Y:S01]  /*0ff0*/  ISETP.GE.AND P4, PT, R7, UR4, PT ;  /* 0x0000000407007c0c */ /* 0x000fe2000bf86270 */
[----:B------:R-:W-:Y:S01]  /*1000*/  IMAD R3, R70, c[0x0][0x1e0], RZ ;  /* 0x0000780046037a24 */ /* 0x000fe200078e02ff */
[----:B------:R-:W-:-:S02]  /*1010*/  LOP3.LUT R7, R5, R4, RZ, 0x3c, !PT ;  /* 0x0000000405077212 */ /* 0x000fc400078e3cff */
[----:B------:R-:W-:Y:S01]  /*1020*/  LEA.HI.X R12, R2, c[0x0][0x164], R0, 0x1, P0 ;  /* 0x00005900020c7a11 */ /* 0x000fe200000f0c00 */
[----:B------:R-:W-:Y:S01]  /*1030*/  IMAD R4, R23, c[0x0][0x1e4], R3 ;  /* 0x0000790017047a24 */ /* 0x000fe200078e0203 */
[----:B------:R-:W-:Y:S01]  /*1040*/  ISETP.GE.AND P0, PT, R9, UR4, PT ;  /* 0x0000000409007c0c */ /* 0x000fe2000bf06270 */
[----:B------:R-:W-:Y:S01]  /*1050*/  IMAD.WIDE.U32 R2, R23, c[0x0][0x1e0], R16 ;  /* 0x0000780017027a25 */ /* 0x000fe200078e0010 */
[----:B------:R-:W-:Y:S02]  /*1060*/  IADD3 R0, R9, 0x60, RZ ;  /* 0x0000006009007810 */ /* 0x000fe40007ffe0ff */
[----:B------:R-:W2:Y:S01]  /*1070*/  SHFL.IDX PT, R9, R12, RZ, 0x181f ;  /* 0x00181fff0c097589 */ /* 0x000ea200000e0000 */
[----:B------:R-:W-:Y:S01]  /*1080*/  LEA.HI R6, R190, R189, RZ, 0x6 ;  /* 0x000000bdbe067211 */ /* 0x000fe200078f30ff */
[----:B------:R-:W-:Y:S01]  /*1090*/  IMAD.IADD R5, R3, 0x1, R4 ;  /* 0x0000000103057824 */ /* 0x000fe200078e0204 */
[----:B------:R-:W-:Y:S01]  /*10a0*/  ISETP.GE.AND P2, PT, R0, UR4, PT ;  /* 0x0000000400007c0c */ /* 0x000fe2000bf46270 */
[----:B------:R-:W-:Y:S01]  /*10b0*/  IMAD.MOV.U32 R4, RZ, RZ, R2 ;  /* 0x000000ffff047224 */ /* 0x000fe200078e0002 */
[----:B------:R-:W-:Y:S01]  /*10c0*/  UIMAD UR4, UR21, UR20, URZ ;  /* 0x00000014150472a4 */ /* 0x000fe2000f8e023f */
[----:B------:R-:W-:-:S02]  /*10d0*/  IMAD R0, R72, c[0x0][0x1e8], RZ ;  /* 0x00007a0048007a24 */ /* 0x000fc400078e02ff */
[----:B------:R-:W-:Y:S01]  /*10e0*/  IMAD.SHL.U32 R6, R6, 0x8, RZ ;  /* 0x0000000806067824 */ /* 0x000fe200078e00ff */
[----:B------:R-:W-:Y:S01]  /*10f0*/  UIMAD UR4, UR10, UR22, UR4 ;  /* 0x000000160a0472a4 */ /* 0x000fe2000f8e0204 */
[----:B------:R-:W-:-:S03]  /*1100*/  IMAD R0, R71, c[0x0][0x1ec], R0 ;  /* 0x00007b0047007a24 */ /* 0x000fc600078e0200 */
[----:B------:R-:W-:Y:S02]  /*1110*/  LOP3.LUT R243, R7, 0xfffffe00, R6, 0xf8, !PT ;  /* 0xfffffe0007f37812 */ /* 0x000fe400078ef806 */
[----:B------:R-:W-:Y:S03]  /*1120*/  SHFL.IDX PT, R6, R18, 0x1, 0x181f ;  /* 0x00381f0012067f89 */ /* 0x000fe600000e0000 */
[----:B------:R-:W-:Y:S01]  /*1130*/  IMAD.SHL.U32 R243, R243, 0x2, RZ ;  /* 0x00000002f3f37824 */ /* 0x000fe200078e00ff */
[----:B------:R-:W4:Y:S01]  /*1140*/  SHFL.IDX PT, R7, R12, 0x1, 0x181f ;  /* 0x00381f000c077f89 */ /* 0x000f2200000e0000 */
[--C-:B---3--:R-:W-:Y:S01]  /*1150*/  @P1 SHF.R.S32.HI R3, RZ, 0x1f, R13.reuse ;  /* 0x0000001fff031819 */ /* 0x108fe2000001140d */
[----:B------:R-:W-:Y:S01]  /*1160*/  @P1 IMAD.MOV.U32 R2, RZ, RZ, R13 ;  /* 0x000000ffff021224 */ /* 0x000fe200078e000d */
[----:B------:R-:W-:Y:S01]  /*1170*/  @!P0 SHF.R.S32.HI R13, RZ, 0x1f, R21 ;  /* 0x0000001fff0d8819 */ /* 0x000fe20000011415 */
[----:B------:R-:W-:-:S02]  /*1180*/  @!P1 IMAD.MOV.U32 R2, RZ, RZ, R28 ;  /* 0x000000ffff029224 */ /* 0x000fc400078e001c */
[----:B------:R-:W-:Y:S01]  /*1190*/  @!P1 IMAD.MOV.U32 R3, RZ, RZ, R11 ;  /* 0x000000ffff039224 */ /* 0x000fe200078e000b */
[----:B------:R-:W-:Y:S01]  /*11a0*/  ISETP.GE.AND P1, PT, R16, c[0x0][0x198], PT ;  /* 0x0000660010007a0c */ /* 0x000fe20003f26270 */
[----:B------:R-:W-:Y:S01]  /*11b0*/  IMAD.WIDE.U32 R10, R71, c[0x0][0x1e8], R4 ;  /* 0x00007a00470a7a25 */ /* 0x000fe200078e0004 */
[----:B------:R-:W-:Y:S02]  /*11c0*/  SEL R68, R2, RZ, !P6 ;  /* 0x000000ff02447207 */ /* 0x000fe40007000000 */
[----:B------:R-:W-:Y:S01]  /*11d0*/  SEL R69, R3, RZ, !P6 ;  /* 0x000000ff03457207 */ /* 0x000fe20007000000 */
[----:B------:R-:W-:Y:S01]  /*11e0*/  IMAD.IADD R11, R11, 0x1, R0 ;  /* 0x000000010b0b7824 */ /* 0x000fe200078e0200 */
[----:B------:R-:W-:Y:S01]  /*11f0*/  @!P5 SHF.R.S32.HI R5, RZ, 0x1f, R21 ;  /* 0x0000001fff05d819 */ /* 0x000fe20000011415 */
[----:B------:R-:W3:Y:S01]  /*1200*/  SHFL.IDX PT, R2, R18, 0x2, 0x181f ;  /* 0x00581f0012027f89 */ /* 0x000ee200000e0000 */
[----:B-1----:R-:W-:Y:S01]  /*1210*/  @!P0 LEA R4, P6, R16, R8, 0x1 ;  /* 0x0000000810048211 */ /* 0x002fe200078c08ff */
[----:B------:R-:W-:Y:S01]  /*1220*/  IMAD.WIDE.U32 R24, R68, c[0x0][0x1f0], R10 ;  /* 0x00007c0044187a25 */ /* 0x000fe200078e000a */
[-C--:B------:R-:W-:Y:S01]  /*1230*/  @!P5 LEA.HI R0, R5, R21.reuse, RZ, 0x3 ;  /* 0x000000150500d211 */ /* 0x080fe200078f18ff */
[----:B------:R-:W1:Y:S01]  /*1240*/  SHFL.IDX PT, R3, R12, 0x2, 0x181f ;  /* 0x00581f000c037f89 */ /* 0x000e6200000e0000 */
[----:B------:R-:W-:Y:S01]  /*1250*/  @!P0 LEA.HI R13, R13, R21, RZ, 0x3 ;  /* 0x000000150d0d8211 */ /* 0x000fe200078f18ff */
[----:B------:R-:W-:Y:S01]  /*1260*/  IMAD.MOV.U32 R168, RZ, RZ, R24 ;  /* 0x000000ffffa87224 */ /* 0x000fe200078e0018 */
[----:B--2---:R-:W-:Y:S01]  /*1270*/  @!P0 LEA.HI.X R5, R16, R9, R17, 0x1, P6 ;  /* 0x0000000910058211 */ /* 0x004fe200030f0c11 */
[----:B------:R-:W-:Y:S01]  /*1280*/  STL.64 [R1+0x40], R24 ;  /* 0x0000401801007387 */ /* 0x000fe20000100a00 */
[----:B------:R-:W-:-:S02]  /*1290*/  ISETP.GE.AND P6, PT, R21, c[0x0][0x198], PT ;  /* 0x0000660015007a0c */ /* 0x000fc40003fc6270 */
[----:B------:R-:W-:Y:S01]  /*12a0*/  @!P0 LOP3.LUT R13, R13, 0xfffffff8, RZ, 0xc0, !PT ;  /* 0xfffffff80d0d8812 */ /* 0x000fe200078ec0ff */
[----:B------:R3:W-:Y:S01]  /*12b0*/  @!P0 LDGSTS.E.BYPASS.LTC128B.128 [R243+0x100], [R4.64], !P1 ;  /* 0x0010000004f38fae */ /* 0x0007e2000c901d52 */
[----:B------:R-:W-:Y:S02]  /*12c0*/  @!P5 LOP3.LUT R14, R0, 0xfffffff8, RZ, 0xc0, !PT ;  /* 0xfffffff8000ed812 */ /* 0x000fe400078ec0ff */
[----:B------:R-:W-:Y:S01]  /*12d0*/  @!P4 SHF.R.S32.HI R0, RZ, 0x1f, R21 ;  /* 0x0000001fff00c819 */ /* 0x000fe20000011415 */
[----:B------:R-:W-:-:S03]  /*12e0*/  @!P0 IMAD.WIDE R8, R13, 0x2, R8 ;  /* 0x000000020d088825 */ /* 0x000fc600078e0208 */
[----:B------:R-:W-:Y:S01]  /*12f0*/  @!P4 LEA.HI R0, R0, R21, RZ, 0x3 ;  /* 0x000000150000c211 */ /* 0x000fe200078f18ff */
[----:B----4-:R-:W-:Y:S02]  /*1300*/  @!P5 IMAD.WIDE R14, R14, 0x2, R6 ;  /* 0x000000020e0ed825 */ /* 0x010fe400078e0206 */
[----:B------:R2:W-:Y:S01]  /*1310*/  @!P0 LDGSTS.E.BYPASS.LTC128B.128 [R243+0x4100], [R8.64], !P6 ;  /* 0x0410000008f38fae */ /* 0x0005e2000f101d52 */
[----:B------:R-:W-:Y:S02]  /*1320*/  @!P5 LEA R6, P0, R16, R6, 0x1 ;  /* 0x000000061006d211 */ /* 0x000fe400078008ff */
[----:B------:R-:W-:Y:S01]  /*1330*/  @!P4 LOP3.LUT R13, R0, 0xfffffff8, RZ, 0xc0, !PT ;  /* 0xfffffff8000dc812 */ /* 0x000fe200078ec0ff */
[----:B------:R-:W-:Y:S01]  /*1340*/  IMAD R0, R69, c[0x0][0x1f0], RZ ;  /* 0x00007c0045007a24 */ /* 0x000fe200078e02ff */
[----:B------:R-:W-:-:S05]  /*1350*/  @!P5 LEA.HI.X R7, R16, R7, R17, 0x1, P0 ;  /* 0x000000071007d211 */ /* 0x000fca00000f0c11 */
[----:B------:R4:W-:Y:S04]  /*1360*/  @!P5 LDGSTS.E.BYPASS.LTC128B.128 [R243+0x1100], [R6.64], !P1 ;  /* 0x0110000006f3dfae */ /* 0x0009e8000c901d52 */
[----:B------:R5:W-:Y:S01]  /*1370*/  @!P5 LDGSTS.E.BYPASS.LTC128B.128 [R243+0x5100], [R14.64], !P6 ;  /* 0x051000000ef3dfae */ /* 0x000be2000f101d52 */
[C---:B------:R-:W-:Y:S02]  /*1380*/  ISETP.GE.AND P5, PT, R16.reuse, c[0x0][0x1d4], PT ;  /* 0x0000750010007a0c */ /* 0x040fe40003fa6270 */
[----:B---3--:R-:W-:-:S04]  /*1390*/  @!P4 LEA R4, P0, R16, R2, 0x1 ;  /* 0x000000021004c211 */ /* 0x008fc800078008ff */
[----:B-1----:R-:W-:Y:S02]  /*13a0*/  @!P4 LEA.HI.X R5, R16, R3, R17, 0x1, P0 ;  /* 0x000000031005c211 */ /* 0x002fe400000f0c11 */
[----:B------:R-:W-:-:S03]  /*13b0*/  ISETP.GE.AND P0, PT, R19, 0x1, PT ;  /* 0x000000011300780c */ /* 0x000fc60003f06270 */
[----:B------:R1:W-:Y:S04]  /*13c0*/  @!P4 LDGSTS.E.BYPASS.LTC128B.128 [R243+0x2100], [R4.64], !P1 ;  /* 0x0210000004f3cfae */ /* 0x0003e8000c901d52 */
[----:B--2---:R-:W1:Y:S04]  /*13d0*/  SHFL.IDX PT, R8, R18, 0x3, 0x181f ;  /* 0x00781f0012087f89 */ /* 0x004e6800000e0000 */
[----:B------:R2:W3:Y:S01]  /*13e0*/  SHFL.IDX PT, R9, R12, 0x3, 0x181f ;  /* 0x00781f000c097f89 */ /* 0x0004e200000e0000 */
[----:B----4-:R-:W-:Y:S01]  /*13f0*/  LEA.HI R6, R190, R189, RZ, 0x4 ;  /* 0x000000bdbe067211 */ /* 0x010fe200078f20ff */
[----:B------:R-:W-:-:S02]  /*1400*/  IMAD.U32 R7, RZ, RZ, UR6 ;  /* 0x00000006ff077e24 */ /* 0x000fc4000f8e00ff */
[----:B--2---:R-:W-:-:S04]  /*1410*/  @!P4 IMAD.WIDE R12, R13, 0x2, R2 ;  /* 0x000000020d0cc825 */ /* 0x004fc800078e0202 */
[----:B------:R-:W-:Y:S01]  /*1420*/  IMAD R2, R68, c[0x0][0x1f4], R0 ;  /* 0x00007d0044027a24 */ /* 0x000fe200078e0200 */
[----:B------:R2:W-:Y:S01]  /*1430*/  @!P4 LDGSTS.E.BYPASS.LTC128B.128 [R243+0x6100], [R12.64], !P6 ;  /* 0x061000000cf3cfae */ /* 0x0005e2000f101d52 */
[----:B------:R-:W-:Y:S01]  /*1440*/  @!P2 SHF.R.S32.HI R0, RZ, 0x1f, R21 ;  /* 0x0000001fff00a819 */ /* 0x000fe20000011415 */
[----:B------:R-:W-:Y:S01]  /*1450*/  IMAD.U32 R3, RZ, RZ, UR20 ;  /* 0x00000014ff037e24 */ /* 0x000fe2000f8e00ff */
[----:B-1----:R-:W-:Y:S01]  /*1460*/  @!P2 LEA R4, P4, R16, R8, 0x1 ;  /* 0x000000081004a211 */ /* 0x002fe200078808ff */
[----:B------:R-:W-:Y:S01]  /*1470*/  IMAD.IADD R169, R25, 0x1, R2 ;  /* 0x0000000119a97824 */ /* 0x000fe200078e0202 */
[----:B------:R-:W-:Y:S02]  /*1480*/  @!P2 LEA.HI R0, R0, R21, RZ, 0x3 ;  /* 0x000000150000a211 */ /* 0x000fe400078f18ff */
[----:B---3--:R-:W-:Y:S01]  /*1490*/  @!P2 LEA.HI.X R5, R16, R9, R17, 0x1, P4 ;  /* 0x000000091005a211 */ /* 0x008fe200020f0c11 */
[----:B------:R-:W-:Y:S01]  /*14a0*/  IMAD.WIDE.U32 R2, R3, UR22, R168 ;  /* 0x0000001603027c25 */ /* 0x000fe2000f8e00a8 */
[----:B------:R-:W-:Y:S01]  /*14b0*/  ISETP.GE.AND P4, PT, R21, c[0x0][0x1d4], PT ;  /* 0x0000750015007a0c */ /* 0x000fe20003f86270 */
[----:B------:R-:W-:Y:S01]  /*14c0*/  STL.64 [R1+0x30], R168 ;  /* 0x000030a801007387 */ /* 0x000fe20000100a00 */
[----:B------:R-:W-:-:S02]  /*14d0*/  @!P2 LOP3.LUT R0, R0, 0xfffffff8, RZ, 0xc0, !PT ;  /* 0xfffffff80000a812 */ /* 0x000fc400078ec0ff */
[----:B------:R-:W-:Y:S01]  /*14e0*/  IADD3 R3, R3, UR4, RZ ;  /* 0x0000000403037c10 */ /* 0x000fe2000fffe0ff */
[----:B------:R1:W-:Y:S02]  /*14f0*/  @!P2 LDGSTS.E.BYPASS.LTC128B.128 [R243+0x3100], [R4.64], !P1 ;  /* 0x0310000004f3afae */ /* 0x0003e4000c901d52 */
[----:B------:R-:W-:Y:S01]  /*1500*/  @!P2 IMAD.WIDE R8, R0, 0x2, R8 ;  /* 0x000000020008a825 */ /* 0x000fe200078e0208 */
[----:B------:R-:W-:-:S04]  /*1510*/  LOP3.LUT R0, R6, 0xfffffff0, RZ, 0xc0, !PT ;  /* 0xfffffff006007812 */ /* 0x000fc800078ec0ff */
[----:B------:R3:W-:Y:S01]  /*1520*/  @!P2 LDGSTS.E.BYPASS.LTC128B.128 [R243+0x7100], [R8.64], !P6 ;  /* 0x0710000008f3afae */ /* 0x0007e2000f101d52 */
[----:B------:R-:W-:Y:S01]  /*1530*/  ISETP.GE.AND P6, PT, R19, 0x21, PT ;  /* 0x000000211300780c */ /* 0x000fe20003fc6270 */
[----:B------:R-:W-:Y:S01]  /*1540*/  IMAD.IADD R0, R189, 0x1, -R0 ;  /* 0x00000001bd007824 */ /* 0x000fe200078e0a00 */
[----:B------:R-:W-:Y:S01]  /*1550*/  ISETP.GE.AND P2, PT, R19, 0x41, PT ;  /* 0x000000411300780c */ /* 0x000fe20003f46270 */
[----:B------:R-:W0:Y:S03]  /*1560*/  LDGDEPBAR ;  /* 0x00000000000079af */ /* 0x000e260000000000 */
[----:B------:R-:W-:-:S04]  /*1570*/  SHF.R.S32.HI R11, RZ, 0x1f, R0 ;  /* 0x0000001fff0b7819 */ /* 0x000fc80000011400 */
[----:B------:R-:W-:Y:S02]  /*1580*/  LEA.HI R11, R11, R0, RZ, 0x3 ;  /* 0x000000000b0b7211 */ /* 0x000fe400078f18ff */
[----:B-1----:R-:W-:-:S04]  /*1590*/  @P0 LEA R4, P1, R2, c[0x0][0x1c8], 0x1 ;  /* 0x0000720002040a11 */ /* 0x002fc800078208ff */
[----:B------:R-:W-:Y:S02]  /*15a0*/  @P0 LEA.HI.X R5, R2, c[0x0][0x1cc], R3, 0x1, P1 ;  /* 0x0000730002050a11 */ /* 0x000fe400008f0c03 */
[----:B------:R-:W-:Y:S01]  /*15b0*/  ISETP.GE.AND P1, PT, R19, 0x61, PT ;  /* 0x000000611300780c */ /* 0x000fe20003f26270 */
[----:B---3--:R-:W-:Y:S02]  /*15c0*/  IMAD.U32 R9, RZ, RZ, UR6 ;  /* 0x00000006ff097e24 */ /* 0x008fe4000f8e00ff */
[----:B------:R1:W-:Y:S01]  /*15d0*/  @P0 LDGSTS.E.BYPASS.LTC128B.128 [R243+0x8100], [R4.64], !P5 ;  /* 0x0810000004f30fae */ /* 0x0003e2000e901d52 */
[----:B------:R-:W-:-:S03]  /*15e0*/  IMAD.U32 R8, RZ, RZ, UR7 ;  /* 0x00000007ff087e24 */ /* 0x000fc6000f8e00ff */
[----:B------:R1:W-:Y:S06]  /*15f0*/  @P0 LDGSTS.E.BYPASS.LTC128B.128 [R243+0xc100], [R4.64+0x80], !P4 ;  /* 0x0c10008004f30fae */ /* 0x0003ec000e101d52 */
[----:B------:R-:W-:-:S05]  /*1600*/  VOTEU.ANY UP0, P1 ;  /* 0x00000000003f7886 */ /* 0x000fca0000800100 */
[----:B------:R-:W-:Y:S01]  /*1610*/  @UP0 UIMAD UR4, UR7, 0x60, URZ ;  /* 0x00000060070408a4 */ /* 0x000fe2000f8e023f */
[----:B-1----:R-:W-:-:S04]  /*1620*/  SHF.R.S32.HI R4, RZ, 0x4, R6 ;  /* 0x00000004ff047819 */ /* 0x002fc80000011406 */
[----:B------:R-:W-:-:S04]  /*1630*/  LEA.HI R5, R6, R4, RZ, 0x1 ;  /* 0x0000000406057211 */ /* 0x000fc800078f08ff */
[----:B------:R-:W-:Y:S02]  /*1640*/  LOP3.LUT R6, R5, 0xfffffffe, RZ, 0xc0, !PT ;  /* 0xfffffffe05067812 */ /* 0x000fe400078ec0ff */
[----:B------:R-:W-:-:S03]  /*1650*/  @P6 LEA R5, P0, R7, R2, 0x5 ;  /* 0x0000000207056211 */ /* 0x000fc600078028ff */
[----:B--2---:R-:W-:Y:S01]  /*1660*/  IMAD.IADD R13, R4, 0x1, -R6 ;  /* 0x00000001040d7824 */ /* 0x004fe200078e0a06 */
[----:B------:R-:W-:Y:S02]  /*1670*/  LOP3.LUT R6, R11, 0xfffffff8, RZ, 0xc0, !PT ;  /* 0xfffffff80b067812 */ /* 0x000fe400078ec0ff */
[----:B------:R-:W-:Y:S01]  /*1680*/  @P6 LEA.HI.X R4, R9, R3, R8, 0x5, P0 ;  /* 0x0000000309046211 */ /* 0x000fe200000f2c08 */
[----:B------:R-:W-:Y:S01]  /*1690*/  IMAD.SHL.U32 R10, R13, 0x8, RZ ;  /* 0x000000080d0a7824 */ /* 0x000fe200078e00ff */
[----:B------:R-:W-:Y:S01]  /*16a0*/  @P6 LEA R8, P0, R5, c[0x0][0x1c8], 0x1 ;  /* 0x0000720005086a11 */ /* 0x000fe200078008ff */
[----:B------:R-:W-:-:S03]  /*16b0*/  IMAD.IADD R12, R0, 0x1, -R6 ;  /* 0x00000001000c7824 */ /* 0x000fc600078e0a06 */
[----:B------:R-:W-:Y:S01]  /*16c0*/  @P6 LEA.HI.X R9, R5, c[0x0][0x1cc], R4, 0x1, P0 ;  /* 0x0000730005096a11 */ /* 0x000fe200000f0c04 */
[----:B------:R-:W-:Y:S01]  /*16d0*/  IMAD.SHL.U32 R0, R12, 0x40, RZ ;  /* 0x000000400c007824 */ /* 0x000fe200078e00ff */
[----:B------:R-:W-:Y:S01]  /*16e0*/  @P2 IADD3 R4, P0, R2, UR12, RZ ;  /* 0x0000000c02042c10 */ /* 0x000fe2000ff1e0ff */
[----:B------:R-:W-:Y:S02]  /*16f0*/  IMAD.U32 R5, RZ, RZ, UR6 ;  /* 0x00000006ff057e24 */ /* 0x000fe4000f8e00ff */
[----:B------:R1:W-:Y:S01]  /*1700*/  @P6 LDGSTS.E.BYPASS.LTC128B.128 [R243+0x9100], [R8.64], !P5 ;  /* 0x0910000008f36fae */ /* 0x0003e2000e901d52 */
[----:B------:R-:W-:Y:S01]  /*1710*/  @P2 IADD3.X R7, R3, UR9, RZ, P0, !PT ;  /* 0x0000000903072c10 */ /* 0x000fe200087fe4ff */
[----:B------:R-:W-:Y:S01]  /*1720*/  @P1 IMAD.WIDE.U32 R2, R5, 0x60, R2 ;  /* 0x0000006005021825 */ /* 0x000fe200078e0002 */
[----:B------:R-:W-:Y:S01]  /*1730*/  @P2 LEA R6, P0, R4, c[0x0][0x1c8], 0x1 ;  /* 0x0000720004062a11 */ /* 0x000fe200078008ff */
[----:B------:R1:W-:Y:S01]  /*1740*/  @P6 LDGSTS.E.BYPASS.LTC128B.128 [R243+0xd100], [R8.64+0x80], !P4 ;  /* 0x0d10008008f36fae */ /* 0x0003e2000e101d52 */
[----:B------:R-:W-:-:S02]  /*1750*/  LOP3.LUT R0, R0, 0x1c0, RZ, 0xc0, !PT ;  /* 0x000001c000007812 */ /* 0x000fc400078ec0ff */
[----:B------:R-:W-:Y:S02]  /*1760*/  @P2 LEA.HI.X R7, R4, c[0x0][0x1cc], R7, 0x1, P0 ;  /* 0x0000730004072a11 */ /* 0x000fe400000f0c07 */
[----:B------:R-:W-:Y:S02]  /*1770*/  LOP3.LUT R10, R0, 0x8, R10, 0xf8, !PT ;  /* 0x00000008000a7812 */ /* 0x000fe400078ef80a */
[----:B------:R-:W-:Y:S01]  /*1780*/  SHF.R.U32.HI R5, RZ, 0x3, R0 ;  /* 0x00000003ff057819 */ /* 0x000fe20000011600 */
[----:B------:R2:W-:Y:S01]  /*1790*/  @P2 LDGSTS.E.BYPASS.LTC128B.128 [R243+0xa100], [R6.64], !P5 ;  /* 0x0a10000006f32fae */ /* 0x0005e2000e901d52 */
[----:B------:R-:W-:Y:S01]  /*17a0*/  @P1 IADD3 R0, R3, UR4, RZ ;  /* 0x0000000403001c10 */ /* 0x000fe2000fffe0ff */
[----:B------:R-:W-:Y:S01]  /*17b0*/  IMAD.SHL.U32 R3, R11, 0x40, RZ ;  /* 0x000000400b037824 */ /* 0x000fe200078e00ff */
[----:B------:R-:W-:Y:S01]  /*17c0*/  @P1 LEA R4, P0, R2, c[0x0][0x1c8], 0x1 ;  /* 0x0000720002041a11 */ /* 0x000fe200078008ff */
[----:B------:R2:W-:Y:S01]  /*17d0*/  @P2 LDGSTS.E.BYPASS.LTC128B.128 [R243+0xe100], [R6.64+0x80], !P4 ;  /* 0x0e10008006f32fae */ /* 0x0005e2000e101d52 */
[----:B------:R-:W-:Y:S01]  /*17e0*/  LOP3.LUT R10, R10, R5, RZ, 0x3c, !PT ;  /* 0x000000050a0a7212 */ /* 0x000fe200078e3cff */
[----:B------:R-:W-:Y:S01]  /*17f0*/  ULDC.64 UR4, c[0x0][0x208] ;  /* 0x0000820000047ab9 */ /* 0x000fe20000000a00 */
[----:B------:R-:W-:Y:S01]  /*1800*/  @P1 LEA.HI.X R5, R2, c[0x0][0x1cc], R0, 0x1, P0 ;  /* 0x0000730002051a11 */ /* 0x000fe200000f0c00 */
[----:B------:R-:W-:Y:S01]  /*1810*/  IMAD.SHL.U32 R0, R22, 0x40, RZ ;  /* 0x0000004016007824 */ /* 0x000fe200078e00ff */
[----:B------:R-:W-:Y:S01]  /*1820*/  LOP3.LUT R3, R10, 0xfffffe00, R3, 0xf8, !PT ;  /* 0xfffffe000a037812 */ /* 0x000fe200078ef803 */
[----:B------:R-:W-:Y:S01]  /*1830*/  IMAD.SHL.U32 R2, R20, 0x8, RZ ;  /* 0x0000000814027824 */ /* 0x000fe200078e00ff */
[----:B------:R-:W-:Y:S01]  /*1840*/  UIMAD UR10, UR10, UR4, URZ ;  /* 0x000000040a0a72a4 */ /* 0x000fe2000f8e023f */
[----:B------:R3:W-:Y:S01]  /*1850*/  @P1 LDGSTS.E.BYPASS.LTC128B.128 [R243+0xb100], [R4.64], !P5 ;  /* 0x0b10000004f31fae */ /* 0x0007e2000e901d52 */
[----:B------:R-:W-:Y:S01]  /*1860*/  LOP3.LUT R0, R0, 0x1c0, RZ, 0xc0, !PT ;  /* 0x000001c000007812 */ /* 0x000fe200078ec0ff */
[----:B------:R-:W-:Y:S01]  /*1870*/  IMAD R180, R171, 0x400, R3 ;  /* 0x00000400abb47824 */ /* 0x000fe200078e0203 */
[----:B------:R-:W-:Y:S01]  /*1880*/  UIMAD.WIDE.U32 UR14, UR20, UR4, URZ ;  /* 0x00000004140e72a5 */ /* 0x000fe2000f8e003f */
[----:B------:R3:W-:Y:S01]  /*1890*/  @P1 LDGSTS.E.BYPASS.LTC128B.128 [R243+0xf100], [R4.64+0x80], !P4 ;  /* 0x0f10008004f31fae */ /* 0x0007e2000e101d52 */
[----:B------:R-:W-:Y:S01]  /*18a0*/  LOP3.LUT R2, R0, 0x8, R2, 0xf8, !PT ;  /* 0x0000000800027812 */ /* 0x000fe200078ef802 */
[----:B------:R-:W-:Y:S01]  /*18b0*/  UIMAD UR10, UR20, UR5, UR10 ;  /* 0x00000005140a72a4 */ /* 0x000fe2000f8e020a */
[----:B------:R-:W-:Y:S01]  /*18c0*/  SHF.R.U32.HI R0, RZ, 0x3, R0 ;  /* 0x00000003ff007819 */ /* 0x000fe20000011600 */
[----:B------:R-:W0:Y:S01]  /*18d0*/  LDGDEPBAR ;  /* 0x00000000000079af */ /* 0x000e220000000000 */
[----:B------:R-:W-:Y:S01]  /*18e0*/  R2P PR, R12, 0x6 ;  /* 0x000000060c007804 */ /* 0x000fe20000000000 */
[----:B------:R-:W-:Y:S01]  /*18f0*/  UIADD3 UR10, UR15, UR10, URZ ;  /* 0x0000000a0f0a7290 */ /* 0x000fe2000fffe03f */
[----:B------:R-:W-:Y:S01]  /*1900*/  LOP3.LUT R0, R2, R0, RZ, 0x3c, !PT ;  /* 0x0000000002007212 */ /* 0x000fe200078e3cff */
[----:B------:R-:W-:Y:S01]  /*1910*/  IMAD.MOV.U32 R2, RZ, RZ, 0x20 ;  /* 0x00000020ff027424 */ /* 0x000fe200078e00ff */
[C---:B------:R-:W-:Y:S01]  /*1920*/  LEA R192, R180.reuse, 0x100, 0x1 ;  /* 0x00000100b4c07811 */ /* 0x040fe200078e08ff */
[----:B------:R-:W-:Y:S01]  /*1930*/  IMAD.SHL.U32 R180, R180, 0x2, RZ ;  /* 0x00000002b4b47824 */ /* 0x000fe200078e00ff */
[----:B------:R-:W-:Y:S01]  /*1940*/  LOP3.LUT P0, RZ, R22, 0x2, RZ, 0xc0, !PT ;  /* 0x0000000216ff7812 */ /* 0x000fe2000780c0ff */
[----:B------:R-:W-:Y:S01]  /*1950*/  IMAD R0, R13, 0x200, R0 ;  /* 0x000002000d007824 */ /* 0x000fe200078e0200 */
[----:B------:R-:W-:Y:S01]  /*1960*/  SEL R2, R2, 0xffffffe0, !P2 ;  /* 0xffffffe002027807 */ /* 0x000fe20005000000 */
[----:B--2---:R-:W-:-:S04]  /*1970*/  IMAD.WIDE.U32 R6, R23, c[0x0][0x208], R16 ;  /* 0x0000820017067a25 */ /* 0x004fc800078e0010 */
[----:B------:R-:W-:-:S05]  /*1980*/  IMAD.SHL.U32 R220, R0, 0x2, RZ ;  /* 0x0000000200dc7824 */ /* 0x000fca00078e00ff */
[C---:B------:R-:W-:Y:S02]  /*1990*/  IADD3 R0, R220.reuse, 0x8100, RZ ;  /* 0x00008100dc007810 */ /* 0x040fe40007ffe0ff */
[----:B------:R-:W-:Y:S01]  /*19a0*/  IADD3 R227, R220, 0x8120, RZ ;  /* 0x00008120dce37810 */ /* 0x000fe20007ffe0ff */
[----:B---3--:R-:W-:Y:S01]  /*19b0*/  IMAD.MOV.U32 R4, RZ, RZ, 0x10 ;  /* 0x00000010ff047424 */ /* 0x008fe200078e00ff */
[----:B------:R-:W-:-:S04]  /*19c0*/  DEPBAR.LE SB0, 0x1 ;  /* 0x000080400000791a */ /* 0x000fc80000000000 */
[----:B------:R-:W-:Y:S01]  /*19d0*/  BAR.SYNC.DEFER_BLOCKING 0x0 ;  /* 0x0000000000007b1d */ /* 0x000fe20000010000 */
[----:B------:R-:W-:Y:S01]  /*19e0*/  SEL R4, R4, 0xfffffff0, !P1 ;  /* 0xfffffff004047807 */ /* 0x000fe20004800000 */
[----:B------:R-:W-:Y:S01]  /*19f0*/  IMAD.U32 R5, RZ, RZ, UR10 ;  /* 0x0000000aff057e24 */ /* 0x000fe2000f8e00ff */
[----:B------:R-:W-:Y:S01]  /*1a00*/  @P0 IADD3 R227, R0, -0x20, RZ ;  /* 0xffffffe000e30810 */ /* 0x000fe20007ffe0ff */
[----:B------:R-:W-:Y:S01]  /*1a10*/  IMAD R0, R70, c[0x0][0x208], RZ ;  /* 0x0000820046007a24 */ /* 0x000fe200078e02ff */
[----:B------:R-:W-:Y:S01]  /*1a20*/  USHF.L.U32 UR10, UR4, 0x6, URZ ;  /* 0x00000006040a7899 */ /* 0x000fe2000800063f */
[--C-:B------:R-:W-:Y:S01]  /*1a30*/  IMAD R184, R4, 0x2, R192.reuse ;  /* 0x0000000204b87824 */ /* 0x100fe200078e02c0 */
[C---:B------:R-:W-:Y:S01]  /*1a40*/  IADD3 R242, R227.reuse, 0x800, RZ ;  /* 0x00000800e3f27810 */ /* 0x040fe20007ffe0ff */
[C---:B------:R-:W-:Y:S01]  /*1a50*/  IMAD R192, R2.reuse, 0x2, R192 ;  /* 0x0000000202c07824 */ /* 0x040fe200078e02c0 */
[----:B------:R-:W-:Y:S01]  /*1a60*/  UIADD3 UR16, UP0, UR10, 0x80, URZ ;  /* 0x000000800a107890 */ /* 0x000fe2000ff1e03f */
[----:B------:R-:W-:Y:S01]  /*1a70*/  IMAD R208, R2, 0x2, R184 ;  /* 0x0000000202d07824 */ /* 0x000fe200078e02b8 */
[----:B------:R-:W-:Y:S01]  /*1a80*/  IADD3 R241, R227, 0x1000, RZ ;  /* 0x00001000e3f17810 */ /* 0x000fe20007ffe0ff */
[----:B------:R-:W-:Y:S01]  /*1a90*/  IMAD R0, R23, c[0x0][0x20c], R0 ;  /* 0x0000830017007a24 */ /* 0x000fe200078e0200 */
[----:B------:R-:W-:-:S02]  /*1aa0*/  IADD3 R240, R227, 0x1800, RZ ;  /* 0x00001800e3f07810 */ /* 0x000fc40007ffe0ff */
[----:B------:R-:W-:Y:S01]  /*1ab0*/  IADD3 R239, R227, 0x2000, RZ ;  /* 0x00002000e3ef7810 */ /* 0x000fe20007ffe0ff */
[----:B------:R-:W-:Y:S01]  /*1ac0*/  IMAD.IADD R7, R7, 0x1, R0 ;  /* 0x0000000107077824 */ /* 0x000fe200078e0200 */
[C---:B------:R-:W-:Y:S01]  /*1ad0*/  IADD3 R238, R227.reuse, 0x2800, RZ ;  /* 0x00002800e3ee7810 */ /* 0x040fe20007ffe0ff */
[----:B------:R-:W-:Y:S01]  /*1ae0*/  IMAD R0, R72, c[0x0][0x210], RZ ;  /* 0x0000840048007a24 */ /* 0x000fe200078e02ff */
[----:B------:R-:W-:Y:S01]  /*1af0*/  IADD3 R237, R227, 0x3000, RZ ;  /* 0x00003000e3ed7810 */ /* 0x000fe20007ffe0ff */
[----:B------:R-:W-:Y:S01]  /*1b00*/  IMAD.WIDE.U32 R6, R71, c[0x0][0x210], R6 ;  /* 0x0000840047067a25 */ /* 0x000fe200078e0006 */
[C---:B------:R-:W-:Y:S02]  /*1b10*/  IADD3 R236, R227.reuse, 0x3800, RZ ;  /* 0x00003800e3ec7810 */ /* 0x040fe40007ffe0ff */
[----:B------:R-:W-:Y:S01]  /*1b20*/  IADD3 R235, R227, 0x4000, RZ ;  /* 0x00004000e3eb7810 */ /* 0x000fe20007ffe0ff */
[----:B------:R-:W-:Y:S01]  /*1b30*/  LDSM.16.M88.4 R140, [R180+0x100] ;  /* 0x00010000b48c783b */ /* 0x000fe20000000200 */
[----:B------:R-:W-:Y:S01]  /*1b40*/  IMAD R0, R71, c[0x0][0x214], R0 ;  /* 0x0000850047007a24 */ /* 0x000fe200078e0200 */
[----:B------:R-:W-:-:S02]  /*1b50*/  IADD3 R234, R227, 0x4800, RZ ;  /* 0x00004800e3ea7810 */ /* 0x000fc40007ffe0ff */
[----:B------:R-:W-:Y:S01]  /*1b60*/  LDSM.16.M88.4 R144, [R184] ;  /* 0x00000000b890783b */ /* 0x000fe20000000200 */
[----:B------:R-:W-:Y:S01]  /*1b70*/  IMAD.IADD R7, R7, 0x1, R0 ;  /* 0x0000000107077824 */ /* 0x000fe200078e0200 */
[----:B------:R-:W-:Y:S01]  /*1b80*/  IADD3 R233, R227, 0x5000, RZ ;  /* 0x00005000e3e97810 */ /* 0x000fe20007ffe0ff */
[----:B------:R-:W-:Y:S01]  /*1b90*/  IMAD R0, R69, c[0x0][0x218], RZ ;  /* 0x0000860045007a24 */ /* 0x000fe200078e02ff */
[----:B------:R-:W-:Y:S01]  /*1ba0*/  LDSM.16.M88.4 R172, [R192] ;  /* 0x00000000c0ac783b */ /* 0x000fe20000000200 */
[C---:B------:R-:W-:Y:S01]  /*1bb0*/  IMAD.WIDE.U32 R88, R68.reuse, c[0x0][0x218], R6 ;  /* 0x0000860044587a25 */ /* 0x040fe200078e0006 */
[C---:B------:R-:W-:Y:S02]  /*1bc0*/  IADD3 R232, R227.reuse, 0x5800, RZ ;  /* 0x00005800e3e87810 */ /* 0x040fe40007ffe0ff */
[----:B------:R-:W-:Y:S01]  /*1bd0*/  LDSM.16.M88.4 R176, [R208] ;  /* 0x00000000d0b0783b */ /* 0x000fe20000000200 */
[----:B------:R-:W-:Y:S01]  /*1be0*/  IMAD R0, R68, c[0x0][0x21c], R0 ;  /* 0x0000870044007a24 */ /* 0x000fe200078e0200 */
[----:B------:R-:W-:Y:S01]  /*1bf0*/  IADD3 R231, R227, 0x6000, RZ ;  /* 0x00006000e3e77810 */ /* 0x000fe20007ffe0ff */
[----:B------:R-:W-:Y:S01]  /*1c00*/  IMAD.U32 R6, RZ, RZ, UR14 ;  /* 0x0000000eff067e24 */ /* 0x000fe2000f8e00ff */
[----:B------:R-:W-:Y:S01]  /*1c10*/  LDSM.16.M88.4 R180, [R180+0x4100] ;  /* 0x00410000b4b4783b */ /* 0x000fe20000000200 */
[----:B------:R-:W-:Y:S01]  /*1c20*/  IMAD.IADD R75, R89, 0x1, R0 ;  /* 0x00000001594b7824 */ /* 0x000fe200078e0200 */
[----:B------:R-:W-:Y:S01]  /*1c30*/  UMOV UR14, 0x6 ;  /* 0x00000006000e7882 */ /* 0x000fe20000000000 */
[----:B------:R-:W-:Y:S01]  /*1c40*/  IMAD.U32 R7, RZ, RZ, UR15 ;  /* 0x0000000fff077e24 */ /* 0x000fe2000f8e00ff */
[----:B------:R-:W-:Y:S01]  /*1c50*/  LDSM.16.M88.4 R184, [R184+0x4000] ;  /* 0x00400000b8b8783b */ /* 0x000fe20000000200 */
[C---:B------:R-:W-:Y:S01]  /*1c60*/  LEA R0, P0, R6.reuse, R88, 0x7 ;  /* 0x0000005806007211 */ /* 0x040fe200078038ff */
[----:B------:R-:W-:Y:S01]  /*1c70*/  USHF.L.U64.HI UR14, UR4, UR14, UR5 ;  /* 0x0000000e040e7299 */ /* 0x000fe20008010205 */
[C---:B------:R-:W-:Y:S01]  /*1c80*/  IADD3 R230, R227.reuse, 0x6800, RZ ;  /* 0x00006800e3e67810 */ /* 0x040fe20007ffe0ff */
[----:B------:R-:W-:Y:S01]  /*1c90*/  LDSM.16.M88.4 R192, [R192+0x4000] ;  /* 0x00400000c0c0783b */ /* 0x000fe20000000200 */
[----:B------:R-:W-:Y:S01]  /*1ca0*/  LEA.HI.X R5, R6, R75, R5, 0x7, P0 ;  /* 0x0000004b06057211 */ /* 0x000fe200000f3c05 */
[----:B------:R-:W-:Y:S01]  /*1cb0*/  UIADD3.X UR15, URZ, UR14, URZ, UP0, !UPT ;  /* 0x0000000e3f0f7290 */ /* 0x000fe200087fe43f */
[----:B------:R-:W-:Y:S01]  /*1cc0*/  LEA R6, P0, R0, c[0x0][0x1f8], 0x1 ;  /* 0x00007e0000067a11 */ /* 0x000fe200078008ff */
[----:B------:R-:W-:Y:S01]  /*1cd0*/  LDSM.16.M88.4 R208, [R208+0x4000] ;  /* 0x00400000d0d0783b */ /* 0x000fe20000000200 */
[----:B------:R-:W-:Y:S01]  /*1ce0*/  UISETP.GE.AND UP0, UPT, UR25, 0x2, UPT ;  /* 0x000000021900788c */ /* 0x000fe2000bf06270 */
[----:B------:R-:W-:-:S02]  /*1cf0*/  IADD3 R229, R227, 0x7000, RZ ;  /* 0x00007000e3e57810 */ /* 0x000fc40007ffe0ff */
[----:B------:R-:W-:Y:S01]  /*1d00*/  BAR.SYNC.DEFER_BLOCKING 0x0 ;  /* 0x0000000000007b1d */ /* 0x000fe20000010000 */
[----:B------:R-:W-:Y:S01]  /*1d10*/  LEA.HI.X R7, R0, c[0x0][0x1fc], R5, 0x1, P0 ;  /* 0x00007f0000077a11 */ /* 0x000fe200000f0c05 */
[----:B------:R-:W-:Y:S01]  /*1d20*/  IMAD.U32 R5, RZ, RZ, UR10 ;  /* 0x0000000aff057e24 */ /* 0x000fe2000f8e00ff */
[----:B------:R-:W-:Y:S02]  /*1d30*/  IADD3 R0, -R20, UR17, RZ ;  /* 0x0000001114007c10 */ /* 0x000fe4000fffe1ff */
[----:B------:R-:W-:Y:S01]  /*1d40*/  IADD3 R228, R227, 0x7800, RZ ;  /* 0x00007800e3e47810 */ /* 0x000fe20007ffe0ff */
[----:B------:R-:W-:Y:S01]  /*1d50*/  STL.64 [R1+0x48], R88 ;  /* 0x0000485801007387 */ /* 0x000fe20000100a00 */
[----:B------:R-:W-:-:S03]  /*1d60*/  ISETP.LT.OR P6, PT, R0, 0x1, P5 ;  /* 0x000000010000780c */ /* 0x000fc60002fc1670 */
[----:B------:R-:W-:Y:S01]  /*1d70*/  STL [R1+0x3c], R75 ;  /* 0x00003c4b01007387 */ /* 0x000fe20000100800 */
[----:B------:R-:W-:-:S04]  /*1d80*/  DEPBAR.LE SB0, 0x0 ;  /* 0x000080000000791a */ /* 0x000fc80000000000 */
[----:B------:R-:W-:Y:S06]  /*1d90*/  BAR.SYNC.DEFER_BLOCKING 0x0 ;  /* 0x0000000000007b1d */ /* 0x000fec0000010000 */
[----:B-1----:R-:W1:Y:S04]  /*1da0*/  LDSM.16.M88.4 R8, [R220+0x8900] ;  /* 0x00890000dc08783b */ /* 0x002e680000000200 */
[----:B------:R-:W2:Y:S04]  /*1db0*/  LDSM.16.M88.4 R28, [R220+0x9100] ;  /* 0x00910000dc1c783b */ /* 0x000ea80000000200 */
[----:B------:R-:W-:Y:S04]  /*1dc0*/  LDSM.16.M88.4 R40, [R227+0x1000] ;  /* 0x00100000e328783b */ /* 0x000fe80000000200 */
[----:B------:R-:W-:Y:S04]  /*1dd0*/  LDSM.16.M88.4 R56, [R220+0x9900] ;  /* 0x00990000dc38783b */ /* 0x000fe80000000200 */
[----:B-----5:R-:W3:Y:S04]  /*1de0*/  LDSM.16.M88.4 R12, [R220+0x8100] ;  /* 0x00810000dc0c783b */ /* 0x020ee80000000200 */
[----:B------:R-:W4:Y:S04]  /*1df0*/  LDSM.16.M88.4 R48, [R227+0x800] ;  /* 0x00080000e330783b */ /* 0x000f280000000200 */
[----:B------:R-:W5:Y:S04]  /*1e00*/  LDSM.16.M88.4 R60, [R227+0x1800] ;  /* 0x00180000e33c783b */ /* 0x000f680000000200 */
[----:B------:R-:W4:Y:S04]  /*1e10*/  LDSM.16.M88.4 R64, [R220+0xa100] ;  /* 0x00a10000dc40783b */ /* 0x000f280000000200 */
[----:B------:R-:W-:Y:S01]  /*1e20*/  LDSM.16.M88.4 R52, [R227] ;  /* 0x00000000e334783b */ /* 0x000fe20000000200 */
[C---:B-1----:R-:W-:Y:S08]  /*1e30*/  HMMA.16816.F32.BF16 R32, R140.reuse, R8, RZ ;  /* 0x000000088c20723c */ /* 0x042ff000000418ff */
[C---:B------:R-:W-:Y:S08]  /*1e40*/  HMMA.16816.F32.BF16 R24, R140.reuse, R10, RZ ;  /* 0x0000000a8c18723c */ /* 0x040ff000000418ff */
[C---:B--2---:R-:W-:Y:S08]  /*1e50*/  HMMA.16816.F32.BF16 R8, R140.reuse, R30, RZ ;  /* 0x0000001e8c08723c */ /* 0x044ff000000418ff */
[C---:B---3--:R-:W-:Y:S08]  /*1e60*/  HMMA.16816.F32.BF16 R44, R140.reuse, R12, RZ ;  /* 0x0000000c8c2c723c */ /* 0x048ff000000418ff */
[----:B------:R-:W-:Y:S08]  /*1e70*/  HMMA.16816.F32.BF16 R36, R140, R14, RZ ;  /* 0x0000000e8c24723c */ /* 0x000ff000000418ff */
[----:B------:R-:W-:Y:S08]  /*1e80*/  HMMA.16816.F32.BF16 R100, R144, R42, R8 ;  /* 0x0000002a9064723c */ /* 0x000ff00000041808 */
[C---:B------:R-:W-:Y:S08]  /*1e90*/  HMMA.16816.F32.BF16 R8, R140.reuse, R58, RZ ;  /* 0x0000003a8c08723c */ /* 0x040ff000000418ff */
[----:B------:R-:W-:Y:S08]  /*1ea0*/  HMMA.16816.F32.BF16 R12, R140, R28, RZ ;  /* 0x0000001c8c0c723c */ /* 0x000ff000000418ff */
[C---:B----4-:R-:W-:Y:S01]  /*1eb0*/  HMMA.16816.F32.BF16 R112, R144.reuse, R48, R32 ;  /* 0x000000309070723c */ /* 0x050fe20000041820 */
[----:B------:R-:W1:Y:S07]  /*1ec0*/  LDSM.16.M88.4 R32, [R227+0x2000] ;  /* 0x00200000e320783b */ /* 0x000e6e0000000200 */
[----:B-----5:R-:W-:Y:S08]  /*1ed0*/  HMMA.16816.F32.BF16 R80, R144, R62, R8 ;  /* 0x0000003e9050723c */ /* 0x020ff00000041808 */
[----:B------:R-:W-:Y:S08]  /*1ee0*/  HMMA.16816.F32.BF16 R8, R140, R66, RZ ;  /* 0x000000428c08723c */ /* 0x000ff000000418ff */
[----:B------:R-:W-:Y:S01]  /*1ef0*/  HMMA.16816.F32.BF16 R96, R144, R40, R12 ;  /* 0x000000289060723c */ /* 0x000fe2000004180c */
[----:B------:R-:W-:Y:S07]  /*1f00*/  LDSM.16.M88.4 R40, [R220+0xa900] ;  /* 0x00a90000dc28783b */ /* 0x000fee0000000200 */
[C---:B------:R-:W-:Y:S01]  /*1f10*/  HMMA.16816.F32.BF16 R28, R140.reuse, R56, RZ ;  /* 0x000000388c1c723c */ /* 0x040fe200000418ff */
[----:B------:R-:W-:Y:S07]  /*1f20*/  LDSM.16.M88.4 R56, [R227+0x3800] ;  /* 0x00380000e338783b */ /* 0x000fee0000000200 */
[----:B------:R-:W-:Y:S08]  /*1f30*/  HMMA.16816.F32.BF16 R12, R140, R64, RZ ;  /* 0x000000408c0c723c */ /* 0x000ff000000418ff */
[C---:B-1----:R-:W-:Y:S07]  /*1f40*/  HMMA.16816.F32.BF16 R92, R144.reuse, R34, R8 ;  /* 0x00000022905c723c */ /* 0x042fee0000041808 */
[----:B------:R-:W-:Y:S01]  /*1f50*/  IADD3 R10, P2, R6, UR10, RZ ;  /* 0x0000000a060a7c10 */ /* 0x000fe2000ff5e0ff */
[----:B------:R-:W-:Y:S01]  /*1f60*/  HMMA.16816.F32.BF16 R76, R144, R60, R28 ;  /* 0x0000003c904c723c */ /* 0x000fe2000004181c */
[----:B------:R-:W1:Y:S02]  /*1f70*/  LDSM.16.M88.4 R28, [R220+0xb100] ;  /* 0x00b10000dc1c783b */ /* 0x000e640000000200 */
[----:B------:R-:W-:-:S02]  /*1f80*/  IADD3.X R11, R7, UR14, RZ, P2, !PT ;  /* 0x0000000e070b7c10 */ /* 0x000fc400097fe4ff */
[----:B------:R-:W-:-:S03]  /*1f90*/  ISETP.LT.OR P2, PT, R0, 0x1, P4 ;  /* 0x000000010000780c */ /* 0x000fc60002741670 */
[C---:B------:R-:W-:Y:S01]  /*1fa0*/  HMMA.16816.F32.BF16 R84, R144.reuse, R32, R12 ;  /* 0x000000209054723c */ /* 0x040fe2000004180c */
[----:B------:R-:W2:Y:S06]  /*1fb0*/  LDSM.16.M88.4 R32, [R220+0xb900] ;  /* 0x00b90000dc20783b */ /* 0x000eac0000000200 */
[----:B------:R-:W-:Y:S01]  /*1fc0*/  IADD3 R12, P1, P0, R5, 0x80, R6 ;  /* 0x00000080050c7810 */ /* 0x000fe2000783e006 */
[----:B------:R-:W-:Y:S01]  /*1fd0*/  HMMA.16816.F32.BF16 R116, R144, R52, R44 ;  /* 0x000000349074723c */ /* 0x000fe2000004182c */
[----:B------:R-:W-:Y:S02]  /*1fe0*/  LDSM.16.M88.4 R44, [R227+0x3000] ;  /* 0x00300000e32c783b */ /* 0x000fe40000000200 */
[----:B------:R-:W-:-:S02]  /*1ff0*/  IADD3.X R13, RZ, UR14, R7, P1, P0 ;  /* 0x0000000eff0d7c10 */ /* 0x000fc40008fe0407 */
[----:B------:R-:W-:Y:S02]  /*2000*/  IADD3 R8, P0, R10, UR10, RZ ;  /* 0x0000000a0a087c10 */ /* 0x000fe4000ff1e0ff */
[----:B------:R-:W-:Y:S01]  /*2010*/  ISETP.LT.OR P1, PT, R0, 0x21, P5 ;  /* 0x000000210000780c */ /* 0x000fe20002f21670 */
[C---:B------:R-:W-:Y:S01]  /*2020*/  HMMA.16816.F32.BF16 R104, R144.reuse, R50, R24 ;  /* 0x000000329068723c */ /* 0x040fe20000041818 */
[----:B------:R-:W3:Y:S01]  /*2030*/  LDSM.16.M88.4 R48, [R227+0x2800] ;  /* 0x00280000e330783b */ /* 0x000ee20000000200 */
[C---:B------:R-:W-:Y:S02]  /*2040*/  IADD3.X R9, R11.reuse, UR14, RZ, P0, !PT ;  /* 0x0000000e0b097c10 */ /* 0x040fe400087fe4ff */
[----:B------:R-:W-:Y:S01]  /*2050*/  IADD3 R16, P0, R10, UR16, RZ ;  /* 0x000000100a107c10 */ /* 0x000fe2000ff1e0ff */
[----:B------:R-:W-:Y:S01]  /*2060*/  @!PT LDS RZ, [RZ] ;  /* 0x00000000fffff984 */ /* 0x000fe20000000800 */
[----:B------:R-:W-:Y:S01]  /*2070*/  @!PT LDS RZ, [RZ] ;  /* 0x00000000fffff984 */ /* 0x000fe20000000800 */
[----:B------:R-:W-:Y:S01]  /*2080*/  @!PT LDS RZ, [RZ] ;  /* 0x00000000fffff984 */ /* 0x000fe20000000800 */
[----:B------:R4:W-:Y:S01]  /*2090*/  LDGSTS.E.BYPASS.LTC128B.128 [R243+0x100], [R6.64], !P6 ;  /* 0x0010000006f37fae */ /* 0x0009e2000f101d52 */
[C---:B------:R-:W-:Y:S02]  /*20a0*/  ISETP.LT.OR P6, PT, R0.reuse, 0x21, P4 ;  /* 0x000000210000780c */ /* 0x040fe400027c1670 */
[----:B------:R-:W-:Y:S01]  /*20b0*/  IADD3.X R17, R11, UR15, RZ, P0, !PT ;  /* 0x0000000f0b117c10 */ /* 0x000fe200087fe4ff */
[----:B------:R4:W-:Y:S01]  /*20c0*/  LDGSTS.E.BYPASS.LTC128B.128 [R243+0x4100], [R6.64+0x80], !P2 ;  /* 0x0410008006f37fae */ /* 0x0009e2000d101d52 */
[----:B------:R-:W-:Y:S01]  /*20d0*/  ISETP.LT.OR P2, PT, R0, 0x41, P5 ;  /* 0x000000410000780c */ /* 0x000fe20002f41670 */
[----:B------:R-:W-:Y:S01]  /*20e0*/  HMMA.16816.F32.BF16 R108, R144, R54, R36 ;  /* 0x00000036906c723c */ /* 0x000fe20000041824 */
[----:B------:R-:W-:Y:S01]  /*20f0*/  IADD3 R14, P0, R8, UR10, RZ ;  /* 0x0000000a080e7c10 */ /* 0x000fe2000ff1e0ff */
[----:B------:R2:W-:Y:S01]  /*2100*/  LDGSTS.E.BYPASS.LTC128B.128 [R243+0x1100], [R10.64], !P1 ;  /* 0x011000000af37fae */ /* 0x0005e2000c901d52 */
[----:B------:R-:W-:-:S02]  /*2110*/  LOP3.LUT P1, RZ, R22, 0x4, RZ, 0xc0, !PT ;  /* 0x0000000416ff7812 */ /* 0x000fc4000782c0ff */
[----:B------:R-:W-:-:S03]  /*2120*/  IADD3.X R15, R9, UR14, RZ, P0, !PT ;  /* 0x0000000e090f7c10 */ /* 0x000fc600087fe4ff */
[----:B------:R5:W-:Y:S01]  /*2130*/  LDGSTS.E.BYPASS.LTC128B.128 [R243+0x5100], [R12.64], !P6 ;  /* 0x051000000cf37fae */ /* 0x000be2000f101d52 */
[C---:B------:R-:W-:Y:S01]  /*2140*/  ISETP.LT.OR P6, PT, R0.reuse, 0x41, P4 ;  /* 0x000000410000780c */ /* 0x040fe200027c1670 */
[----:B-1----:R-:W-:Y:S02]  /*2150*/  HMMA.16816.F32.BF16 R36, R140, R28, RZ ;  /* 0x0000001c8c24723c */ /* 0x002fe400000418ff */
[----:B------:R2:W-:Y:S01]  /*2160*/  LDGSTS.E.BYPASS.LTC128B.128 [R243+0x2100], [R8.64], !P2 ;  /* 0x0210000008f37fae */ /* 0x0005e2000d101d52 */
[----:B------:R-:W-:-:S05]  /*2170*/  ISETP.LT.OR P2, PT, R0, 0x61, P4 ;  /* 0x000000610000780c */ /* 0x000fca0002741670 */
[----:B------:R-:W-:Y:S04]  /*2180*/  HMMA.16816.F32.BF16 R20, R140, R30, RZ ;  /* 0x0000001e8c14723c */ /* 0x000fe800000418ff */
[----:B------:R1:W-:Y:S01]  /*2190*/  LDGSTS.E.BYPASS.LTC128B.128 [R243+0x6100], [R16.64], !P6 ;  /* 0x0610000010f37fae */ /* 0x0003e2000f101d52 */
[----:B----4-:R-:W-:-:S03]  /*21a0*/  IADD3 R6, P0, R8, UR16, RZ ;  /* 0x0000001008067c10 */ /* 0x010fc6000ff1e0ff */
[----:B------:R-:W-:Y:S01]  /*21b0*/  HMMA.16816.F32.BF16 R24, R140, R40, RZ ;  /* 0x000000288c18723c */ /* 0x000fe200000418ff */
[----:B------:R-:W-:Y:S02]  /*21c0*/  IADD3.X R7, R9, UR15, RZ, P0, !PT ;  /* 0x0000000f09077c10 */ /* 0x000fe400087fe4ff */
[----:B------:R-:W-:Y:S01]  /*21d0*/  ISETP.LT.OR P0, PT, R0, 0x61, P5 ;  /* 0x000000610000780c */ /* 0x000fe20002f01670 */
[----:B------:R-:W-:-:S04]  /*21e0*/  IMAD.MOV.U32 R0, RZ, RZ, 0x40 ;  /* 0x00000040ff007424 */ /* 0x000fc800078e00ff */
[----:B------:R-:W-:Y:S01]  /*21f0*/  HMMA.16816.F32.BF16 R40, R140, R42, RZ ;  /* 0x0000002a8c28723c */ /* 0x000fe200000418ff */
[----:B------:R-:W-:-:S05]  /*2200*/  SEL R0, R0, 0xffffffc0, !P1 ;  /* 0xffffffc000007807 */ /* 0x000fca0004800000 */
[----:B------:R-:W-:Y:S02]  /*2210*/  IMAD.IADD R226, R220, 0x1, R0 ;  /* 0x00000001dce27824 */ /* 0x000fe400078e0200 */
[----:B--2---:R-:W-:Y:S01]  /*2220*/  HMMA.16816.F32.BF16 R8, R140, R34, RZ ;  /* 0x000000228c08723c */ /* 0x004fe200000418ff */
[----:B------:R5:W-:Y:S01]  /*2230*/  LDGSTS.E.BYPASS.LTC128B.128 [R243+0x3100], [R14.64], !P0 ;  /* 0x031000000ef37fae */ /* 0x000be2000c101d52 */
[----:B------:R-:W-:Y:S01]  /*2240*/  IMAD.IADD R223, R0, 0x1, R227 ;  /* 0x0000000100df7824 */ /* 0x000fe200078e02e3 */
[----:B------:R-:W-:Y:S02]  /*2250*/  PLOP3.LUT P0, PT, PT, PT, UP0, 0x80, 0x0 ;  /* 0x000000000000781c */ /* 0x000fe40003f0f008 */
[----:B------:R2:W-:Y:S03]  /*2260*/  LDGSTS.E.BYPASS.LTC128B.128 [R243+0x7100], [R6.64], !P2 ;  /* 0x0710000006f37fae */ /* 0x0005e6000d101d52 */
[C---:B---3--:R-:W-:Y:S01]  /*2270*/  HMMA.16816.F32.BF16 R88, R144.reuse, R48, R24 ;  /* 0x000000309058723c */ /* 0x048fe20000041818 */
[----:B------:R-:W3:Y:S04]  /*2280*/  LDSM.16.M88.4 R28, [R226+0x8900] ;  /* 0x00890000e21c783b */ /* 0x000ee80000000200 */
[----:B------:R-:W4:Y:S03]  /*2290*/  LDSM.16.M88.4 R24, [R226+0x8100] ;  /* 0x00810000e218783b */ /* 0x000f260000000200 */
[C---:B------:R-:W-:Y:S01]  /*22a0*/  HMMA.16816.F32.BF16 R72, R144.reuse, R50, R40 ;  /* 0x000000329048723c */ /* 0x040fe20000041828 */
[----:B-1----:R-:W-:Y:S04]  /*22b0*/  LDSM.16.M88.4 R16, [R226+0x9900] ;  /* 0x00990000e210783b */ /* 0x002fe80000000200 */
[----:B------:R-:W-:Y:S03]  /*22c0*/  LDSM.16.M88.4 R164, [R226+0xc100] ;  /* 0x00c10000e2a4783b */ /* 0x000fe60000000200 */
[----:B------:R-:W-:Y:S01]  /*22d0*/  HMMA.16816.F32.BF16 R64, R144, R46, R20 ;  /* 0x0000002e9040723c */ /* 0x000fe20000041814 */
[----:B------:R-:W-:Y:S04]  /*22e0*/  LDSM.16.M88.4 R20, [R226+0xb100] ;  /* 0x00b10000e214783b */ /* 0x000fe80000000200 */
[----:B------:R-:W0:Y:S03]  /*22f0*/  LDGDEPBAR ;  /* 0x00000000000079af */ /* 0x000e260000000000 */
[----:B-----5:R-:W-:Y:S01]  /*2300*/  HMMA.16816.F32.BF16 R12, R140, R32, RZ ;  /* 0x000000208c0c723c */ /* 0x020fe200000418ff */
[----:B------:R-:W1:Y:S07]  /*2310*/  LDSM.16.M88.4 R32, [R226+0x9100] ;  /* 0x00910000e220783b */ /* 0x000e6e0000000200 */
[----:B------:R-:W-:Y:S08]  /*2320*/  HMMA.16816.F32.BF16 R68, R144, R44, R36 ;  /* 0x0000002c9044723c */ /* 0x000ff00000041824 */
[----:B---3--:R-:W-:Y:S08]  /*2330*/  HMMA.16816.F32.BF16 R48, R172, R28, R112 ;  /* 0x0000001cac30723c */ /* 0x008ff00000041870 */
[C---:B------:R-:W-:Y:S01]  /*2340*/  HMMA.16816.F32.BF16 R60, R144.reuse, R56, R12 ;  /* 0x00000038903c723c */ /* 0x040fe2000004180c */
[----:B------:R-:W-:Y:S07]  /*2350*/  LDSM.16.M88.4 R12, [R226+0xa900] ;  /* 0x00a90000e20c783b */ /* 0x000fee0000000200 */
[----:B------:R-:W-:Y:S01]  /*2360*/  HMMA.16816.F32.BF16 R56, R144, R58, R8 ;  /* 0x0000003a9038723c */ /* 0x000fe20000041808 */
[----:B------:R-:W3:Y:S07]  /*2370*/  LDSM.16.M88.4 R8, [R226+0xa100] ;  /* 0x00a10000e208783b */ /* 0x000eee0000000200 */
[C---:B------:R-:W-:Y:S01]  /*2380*/  HMMA.16816.F32.BF16 R40, R172.reuse, R30, R104 ;  /* 0x0000001eac28723c */ /* 0x040fe20000041868 */
[----:B------:R-:W5:Y:S07]  /*2390*/  LDSM.16.M88.4 R28, [R226+0xb900] ;  /* 0x00b90000e21c783b */ /* 0x000f6e0000000200 */
[C---:B----4-:R-:W-:Y:S08]  /*23a0*/  HMMA.16816.F32.BF16 R52, R172.reuse, R24, R116 ;  /* 0x00000018ac34723c */ /* 0x050ff00000041874 */
[C---:B------:R-:W-:Y:S01]  /*23b0*/  HMMA.16816.F32.BF16 R44, R172.reuse, R26, R108 ;  /* 0x0000001aac2c723c */ /* 0x040fe2000004186c */
[----:B------:R-:W4:Y:S07]  /*23c0*/  LDSM.16.M88.4 R24, [R223] ;  /* 0x00000000df18783b */ /* 0x000f2e0000000200 */
[C---:B-1----:R-:W-:Y:S08]  /*23d0*/  HMMA.16816.F32.BF16 R36, R172.reuse, R32, R96 ;  /* 0x00000020ac24723c */ /* 0x042ff00000041860 */
[C---:B------:R-:W-:Y:S08]  /*23e0*/  HMMA.16816.F32.BF16 R32, R172.reuse, R34, R100 ;  /* 0x00000022ac20723c */ /* 0x040ff00000041864 */
[C---:B---3--:R-:W-:Y:S08]  /*23f0*/  HMMA.16816.F32.BF16 R84, R172.reuse, R8, R84 ;  /* 0x00000008ac54723c */ /* 0x048ff00000041854 */
[C---:B------:R-:W-:Y:S01]  /*2400*/  HMMA.16816.F32.BF16 R92, R172.reuse, R10, R92 ;  /* 0x0000000aac5c723c */ /* 0x040fe2000004185c */
[----:B------:R-:W1:Y:S07]  /*2410*/  LDSM.16.M88.4 R8, [R223+0x800] ;  /* 0x00080000df08783b */ /* 0x000e6e0000000200 */
[C---:B------:R-:W-:Y:S08]  /*2420*/  HMMA.16816.F32.BF16 R76, R172.reuse, R16, R76 ;  /* 0x00000010ac4c723c */ /* 0x040ff0000004184c */
[C---:B------:R-:W-:Y:S01]  /*2430*/  HMMA.16816.F32.BF16 R80, R172.reuse, R18, R80 ;  /* 0x00000012ac50723c */ /* 0x040fe20000041850 */
[----:B------:R-:W3:Y:S07]  /*2440*/  LDSM.16.M88.4 R16, [R223+0x1000] ;  /* 0x00100000df10783b */ /* 0x000eee0000000200 */
[C---:B------:R-:W-:Y:S08]  /*2450*/  HMMA.16816.F32.BF16 R96, R172.reuse, R12, R88 ;  /* 0x0000000cac60723c */ /* 0x040ff00000041858 */
[C---:B------:R-:W-:Y:S01]  /*2460*/  HMMA.16816.F32.BF16 R108, R172.reuse, R14, R72 ;  /* 0x0000000eac6c723c */ /* 0x040fe20000041848 */
[----:B------:R-:W-:Y:S07]  /*2470*/  LDSM.16.M88.4 R12, [R223+0x3000] ;  /* 0x00300000df0c783b */ /* 0x000fee0000000200 */
[C---:B------:R-:W-:Y:S08]  /*2480*/  HMMA.16816.F32.BF16 R100, R172.reuse, R20, R68 ;  /* 0x00000014ac64723c */ /* 0x040ff00000041844 */
[C---:B------:R-:W-:Y:S01]  /*2490*/  HMMA.16816.F32.BF16 R88, R172.reuse, R22, R64 ;  /* 0x00000016ac58723c */ /* 0x040fe20000041840 */
[----:B------:R-:W2:Y:S07]  /*24a0*/  LDSM.16.M88.4 R20, [R223+0x1800] ;  /* 0x00180000df14783b */ /* 0x000eae0000000200 */
[C---:B-----5:R-:W-:Y:S08]  /*24b0*/  HMMA.16816.F32.BF16 R72, R172.reuse, R28, R60 ;  /* 0x0000001cac48723c */ /* 0x060ff0000004183c */
[----:B------:R-:W-:Y:S01]  /*24c0*/  HMMA.16816.F32.BF16 R68, R172, R30, R56 ;  /* 0x0000001eac44723c */ /* 0x000fe20000041838 */
[----:B------:R-:W5:Y:S07]  /*24d0*/  LDSM.16.M88.4 R28, [R223+0x2000] ;  /* 0x00200000df1c783b */ /* 0x000f6e0000000200 */
[C---:B----4-:R-:W-:Y:S08]  /*24e0*/  HMMA.16816.F32.BF16 R64, R176.reuse, R24, R52 ;  /* 0x00000018b040723c */ /* 0x050ff00000041834 */
[C---:B-1----:R-:W-:Y:S08]  /*24f0*/  HMMA.16816.F32.BF16 R56, R176.reuse, R8, R48 ;  /* 0x00000008b038723c */ /* 0x042ff00000041830 */
[C---:B------:R-:W-:Y:S01]  /*2500*/  HMMA.16816.F32.BF16 R60, R176.reuse, R26, R44 ;  /* 0x0000001ab03c723c */ /* 0x040fe2000004182c */
[----:B------:R-:W1:Y:S07]  /*2510*/  LDSM.16.M88.4 R24, [R223+0x2800] ;  /* 0x00280000df18783b */ /* 0x000e6e0000000200 */
[C---:B------:R-:W-:Y:S01]  /*2520*/  HMMA.16816.F32.BF16 R52, R176.reuse, R10, R40 ;  /* 0x0000000ab034723c */ /* 0x040fe20000041828 */
[----:B------:R-:W4:Y:S07]  /*2530*/  LDSM.16.M88.4 R8, [R223+0x3800] ;  /* 0x00380000df08783b */ /* 0x000f2e0000000200 */
[C---:B---3--:R-:W-:Y:S08]  /*2540*/  HMMA.16816.F32.BF16 R48, R176.reuse, R16, R36 ;  /* 0x00000010b030723c */ /* 0x048ff00000041824 */
[C---:B------:R-:W-:Y:S01]  /*2550*/  HMMA.16816.F32.BF16 R44, R176.reuse, R18, R32 ;  /* 0x00000012b02c723c */ /* 0x040fe20000041820 */
[----:B------:R-:W-:Y:S07]  /*2560*/  LDSM.16.M88.4 R16, [R220+0xd900] ;  /* 0x00d90000dc10783b */ /* 0x000fee0000000200 */
[C---:B--2---:R-:W-:Y:S01]  /*2570*/  HMMA.16816.F32.BF16 R40, R176.reuse, R20, R76 ;  /* 0x00000014b028723c */ /* 0x044fe2000004184c */
[----:B------:R-:W-:Y:S07]  /*2580*/  LDSM.16.M88.4 R76, [R227+0x4800] ;  /* 0x00480000e34c783b */ /* 0x000fee0000000200 */
[C---:B------:R-:W-:Y:S01]  /*2590*/  HMMA.16816.F32.BF16 R36, R176.reuse, R22, R80 ;  /* 0x00000016b024723c */ /* 0x040fe20000041850 */
[----:B------:R-:W2:Y:S07]  /*25a0*/  LDSM.16.M88.4 R20, [R220+0xc100] ;  /* 0x00c10000dc14783b */ /* 0x000eae0000000200 */
[C---:B-----5:R-:W-:Y:S08]  /*25b0*/  HMMA.16816.F32.BF16 R32, R176.reuse, R28, R84 ;  /* 0x0000001cb020723c */ /* 0x060ff00000041854 */
[C---:B------:R-:W-:Y:S01]  /*25c0*/  HMMA.16816.F32.BF16 R92, R176.reuse, R30, R92 ;  /* 0x0000001eb05c723c */ /* 0x040fe2000004185c */
[----:B------:R-:W3:Y:S07]  /*25d0*/  LDSM.16.M88.4 R28, [R220+0xc900] ;  /* 0x00c90000dc1c783b */ /* 0x000eee0000000200 */
[C---:B------:R-:W-:Y:S08]  /*25e0*/  HMMA.16816.F32.BF16 R136, R176.reuse, R12, R100 ;  /* 0x0000000cb088723c */ /* 0x040ff00000041864 */
[C---:B------:R-:W-:Y:S01]  /*25f0*/  HMMA.16816.F32.BF16 R132, R176.reuse, R14, R88 ;  /* 0x0000000eb084723c */ /* 0x040fe20000041858 */
[----:B------:R-:W5:Y:S07]  /*2600*/  LDSM.16.M88.4 R12, [R220+0xe100] ;  /* 0x00e10000dc0c783b */ /* 0x000f6e0000000200 */
[C---:B-1----:R-:W-:Y:S08]  /*2610*/  HMMA.16816.F32.BF16 R96, R176.reuse, R24, R96 ;  /* 0x00000018b060723c */ /* 0x042ff00000041860 */
[C---:B------:R-:W-:Y:S01]  /*2620*/  HMMA.16816.F32.BF16 R108, R176.reuse, R26, R108 ;  /* 0x0000001ab06c723c */ /* 0x040fe2000004186c */
[----:B------:R-:W1:Y:S07]  /*2630*/  LDSM.16.M88.4 R24, [R220+0xd100] ;  /* 0x00d10000dc18783b */ /* 0x000e6e0000000200 */
[C---:B----4-:R-:W-:Y:S01]  /*2640*/  HMMA.16816.F32.BF16 R128, R176.reuse, R8, R72 ;  /* 0x00000008b080723c */ /* 0x050fe20000041848 */
[----:B------:R-:W-:Y:S07]  /*2650*/  LDSM.16.M88.4 R72, [R227+0x5000] ;  /* 0x00500000e348783b */ /* 0x000fee0000000200 */
[----:B------:R-:W-:Y:S01]  /*2660*/  HMMA.16816.F32.BF16 R124, R176, R10, R68 ;  /* 0x0000000ab07c723c */ /* 0x000fe20000041844 */
[----:B------:R-:W4:Y:S04]  /*2670*/  LDSM.16.M88.4 R8, [R220+0xe900] ;  /* 0x00e90000dc08783b */ /* 0x000f280000000200 */
[----:B------:R-:W-:Y:S03]  /*2680*/  LDSM.16.M88.4 R68, [R227+0x5800] ;  /* 0x00580000e344783b */ /* 0x000fe60000000200 */
[C---:B--2---:R-:W-:Y:S01]  /*2690*/  HMMA.16816.F32.BF16 R116, R180.reuse, R22, R60 ;  /* 0x00000016b474723c */ /* 0x044fe2000004183c */
[----:B------:R-:W2:Y:S07]  /*26a0*/  LDSM.16.M88.4 R60, [R220+0xf100] ;  /* 0x00f10000dc3c783b */ /* 0x000eae0000000200 */
[C---:B---3--:R-:W-:Y:S01]  /*26b0*/  HMMA.16816.F32.BF16 R104, R180.reuse, R30, R52 ;  /* 0x0000001eb468723c */ /* 0x048fe20000041834 */
[----:B------:R-:W3:Y:S07]  /*26c0*/  LDSM.16.M88.4 R52, [R220+0xf900] ;  /* 0x00f90000dc34783b */ /* 0x000eee0000000200 */
[C---:B------:R-:W-:Y:S01]  /*26d0*/  HMMA.16816.F32.BF16 R112, R180.reuse, R28, R56 ;  /* 0x0000001cb470723c */ /* 0x040fe20000041838 */
[----:B------:R-:W2:Y:S04]  /*26e0*/  LDSM.16.M88.4 R56, [R227+0x4000] ;  /* 0x00400000e338783b */ /* 0x000ea80000000200 */
[----:B------:R-:W-:Y:S03]  /*26f0*/  LDSM.16.M88.4 R28, [R227+0x7800] ;  /* 0x00780000e31c783b */ /* 0x000fe60000000200 */
[C---:B------:R-:W-:Y:S08]  /*2700*/  HMMA.16816.F32.BF16 R120, R180.reuse, R20, R64 ;  /* 0x00000014b478723c */ /* 0x040ff00000041840 */
[C---:B-----5:R-:W-:Y:S01]  /*2710*/  HMMA.16816.F32.BF16 R64, R180.reuse, R12, R32 ;  /* 0x0000000cb440723c */ /* 0x060fe20000041820 */
[----:B------:R-:W5:Y:S07]  /*2720*/  LDSM.16.M88.4 R32, [R227+0x7000] ;  /* 0x00700000e320783b */ /* 0x000f6e0000000200 */
[C---:B------:R-:W-:Y:S01]  /*2730*/  HMMA.16816.F32.BF16 R80, R180.reuse, R18, R36 ;  /* 0x00000012b450723c */ /* 0x040fe20000041824 */
[----:B------:R-:W2:Y:S07]  /*2740*/  LDSM.16.M88.4 R36, [R227+0x6800] ;  /* 0x00680000e324783b */ /* 0x000eae0000000200 */
[C---:B-1----:R-:W-:Y:S08]  /*2750*/  HMMA.16816.F32.BF16 R100, R180.reuse, R24, R48 ;  /* 0x00000018b464723c */ /* 0x042ff00000041830 */
[C---:B------:R-:W-:Y:S01]  /*2760*/  HMMA.16816.F32.BF16 R88, R180.reuse, R26, R44 ;  /* 0x0000001ab458723c */ /* 0x040fe2000004182c */
[----:B------:R-:W1:Y:S07]  /*2770*/  LDSM.16.M88.4 R44, [R227+0x6000] ;  /* 0x00600000e32c783b */ /* 0x000e6e0000000200 */
[C---:B------:R-:W-:Y:S08]  /*2780*/  HMMA.16816.F32.BF16 R84, R180.reuse, R16, R40 ;  /* 0x00000010b454723c */ /* 0x040ff00000041828 */
[C---:B------:R-:W-:Y:S08]  /*2790*/  HMMA.16816.F32.BF16 R48, R180.reuse, R14, R92 ;  /* 0x0000000eb430723c */ /* 0x040ff0000004185c */
[C---:B----4-:R-:W-:Y:S01]  /*27a0*/  HMMA.16816.F32.BF16 R40, R180.reuse, R8, R96 ;  /* 0x00000008b428723c */ /* 0x050fe20000041860 */
[----:B------:R-:W-:Y:S07]  /*27b0*/  LDSM.16.M88.4 R96, [R223+0x4000] ;  /* 0x00400000df60783b */ /* 0x000fee0000000200 */
[C---:B------:R-:W-:Y:S08]  /*27c0*/  HMMA.16816.F32.BF16 R24, R180.reuse, R10, R108 ;  /* 0x0000000ab418723c */ /* 0x040ff0000004186c */
[C---:B--2---:R-:W-:Y:S08]  /*27d0*/  HMMA.16816.F32.BF16 R16, R180.reuse, R62, R132 ;  /* 0x0000003eb410723c */ /* 0x044ff00000041884 */
[C---:B---3--:R-:W-:Y:S08]  /*27e0*/  HMMA.16816.F32.BF16 R12, R180.reuse, R52, R128 ;  /* 0x00000034b40c723c */ /* 0x048ff00000041880 */
[C---:B------:R-:W-:Y:S08]  /*27f0*/  HMMA.16816.F32.BF16 R8, R180.reuse, R54, R124 ;  /* 0x00000036b408723c */ /* 0x040ff0000004187c */
[----:B------:R-:W-:Y:S01]  /*2800*/  HMMA.16816.F32.BF16 R20, R180, R60, R136 ;  /* 0x0000003cb414723c */ /* 0x000fe20000041888 */
[----:B------:R-:W2:Y:S07]  /*2810*/  LDSM.16.M88.4 R60, [R226+0xc900] ;  /* 0x00c90000e23c783b */ /* 0x000eae0000000200 */
[C---:B------:R-:W-:Y:S08]  /*2820*/  HMMA.16816.F32.BF16 R52, R184.reuse, R56, R120 ;  /* 0x00000038b834723c */ /* 0x040ff00000041878 */
[C---:B------:R-:W-:Y:S01]  /*2830*/  HMMA.16816.F32.BF16 R56, R184.reuse, R58, R116 ;  /* 0x0000003ab838723c */ /* 0x040fe20000041874 */
[----:B------:R-:W3:Y:S07]  /*2840*/  LDSM.16.M88.4 R116, [R226+0xd100] ;  /* 0x00d10000e274783b */ /* 0x000eee0000000200 */
[C---:B------:R-:W-:Y:S08]  /*2850*/  HMMA.16816.F32.BF16 R132, R184.reuse, R76, R112 ;  /* 0x0000004cb884723c */ /* 0x040ff00000041870 */
[C---:B------:R-:W-:Y:S08]  /*2860*/  HMMA.16816.F32.BF16 R128, R184.reuse, R72, R100 ;  /* 0x00000048b880723c */ /* 0x040ff00000041864 */
[C---:B-----5:R-:W-:Y:S01]  /*2870*/  HMMA.16816.F32.BF16 R112, R184.reuse, R34, R16 ;  /* 0x00000022b870723c */ /* 0x060fe20000041810 */
[----:B------:R-:W4:Y:S07]  /*2880*/  LDSM.16.M88.4 R16, [R226+0xd900] ;  /* 0x00d90000e210783b */ /* 0x000f2e0000000200 */
[C---:B------:R-:W-:Y:S01]  /*2890*/  HMMA.16816.F32.BF16 R108, R184.reuse, R28, R12 ;  /* 0x0000001cb86c723c */ /* 0x040fe2000004180c */
[----:B------:R-:W5:Y:S07]  /*28a0*/  LDSM.16.M88.4 R12, [R226+0xe100] ;  /* 0x00e10000e20c783b */ /* 0x000f6e0000000200 */
[C---:B------:R-:W-:Y:S01]  /*28b0*/  HMMA.16816.F32.BF16 R100, R184.reuse, R30, R8 ;  /* 0x0000001eb864723c */ /* 0x040fe20000041808 */
[----:B------:R-:W1:Y:S07]  /*28c0*/  LDSM.16.M88.4 R8, [R226+0xe900] ;  /* 0x00e90000e208783b */ /* 0x000e6e0000000200 */
[C---:B------:R-:W-:Y:S08]  /*28d0*/  HMMA.16816.F32.BF16 R104, R184.reuse, R78, R104 ;  /* 0x0000004eb868723c */ /* 0x040ff00000041868 */
[C---:B------:R-:W-:Y:S01]  /*28e0*/  HMMA.16816.F32.BF16 R160, R184.reuse, R74, R88 ;  /* 0x0000004ab8a0723c */ /* 0x040fe20000041858 */
[----:B------:R-:W-:Y:S04]  /*28f0*/  LDSM.16.M88.4 R88, [R223+0x4800] ;  /* 0x00480000df58783b */ /* 0x000fe80000000200 */
[----:B------:R-:W-:Y:S03]  /*2900*/  LDSM.16.M88.4 R72, [R223+0x5000] ;  /* 0x00500000df48783b */ /* 0x000fe60000000200 */
[C---:B------:R-:W-:Y:S01]  /*2910*/  HMMA.16816.F32.BF16 R152, R184.reuse, R70, R80 ;  /* 0x00000046b898723c */ /* 0x040fe20000041850 */
[----:B------:R-:W-:Y:S07]  /*2920*/  LDSM.16.M88.4 R80, [R226+0xf900] ;  /* 0x00f90000e250783b */ /* 0x000fee0000000200 */
[C---:B------:R-:W-:Y:S01]  /*2930*/  HMMA.16816.F32.BF16 R120, R184.reuse, R38, R24 ;  /* 0x00000026b878723c */ /* 0x040fe20000041818 */
[----:B------:R-:W2:Y:S07]  /*2940*/  LDSM.16.M88.4 R24, [R226+0xf100] ;  /* 0x00f10000e218783b */ /* 0x000eae0000000200 */
[C---:B------:R-:W-:Y:S01]  /*2950*/  HMMA.16816.F32.BF16 R156, R184.reuse, R68, R84 ;  /* 0x00000044b89c723c */ /* 0x040fe20000041854 */
[----:B------:R-:W2:Y:S07]  /*2960*/  LDSM.16.M88.4 R68, [R223+0x5800] ;  /* 0x00580000df44783b */ /* 0x000eae0000000200 */
[C---:B-1----:R-:W-:Y:S01]  /*2970*/  HMMA.16816.F32.BF16 R148, R184.reuse, R44, R64 ;  /* 0x0000002cb894723c */ /* 0x042fe20000041840 */
[----:B------:R-:W1:Y:S07]  /*2980*/  LDSM.16.M88.4 R64, [R223+0x6000] ;  /* 0x00600000df40783b */ /* 0x000e6e0000000200 */
[C---:B------:R-:W-:Y:S08]  /*2990*/  HMMA.16816.F32.BF16 R136, R184.reuse, R46, R48 ;  /* 0x0000002eb888723c */ /* 0x040ff00000041830 */
[C---:B------:R-:W-:Y:S08]  /*29a0*/  HMMA.16816.F32.BF16 R124, R184.reuse, R36, R40 ;  /* 0x00000024b87c723c */ /* 0x040ff00000041828 */
[----:B------:R-:W-:Y:S08]  /*29b0*/  HMMA.16816.F32.BF16 R20, R184, R32, R20 ;  /* 0x00000020b814723c */ /* 0x000ff00000041814 */
[C---:B------:R-:W-:Y:S08]  /*29c0*/  HMMA.16816.F32.BF16 R92, R192.reuse, R164, R52 ;  /* 0x000000a4c05c723c */ /* 0x040ff00000041834 */
[C---:B------:R-:W-:Y:S08]  /*29d0*/  HMMA.16816.F32.BF16 R84, R192.reuse, R166, R56 ;  /* 0x000000a6c054723c */ /* 0x040ff00000041838 */
[C---:B--2---:R-:W-:Y:S08]  /*29e0*/  HMMA.16816.F32.BF16 R76, R192.reuse, R60, R132 ;  /* 0x0000003cc04c723c */ /* 0x044ff00000041884 */
[C---:B------:R-:W-:Y:S01]  /*29f0*/  HMMA.16816.F32.BF16 R60, R192.reuse, R62, R104 ;  /* 0x0000003ec03c723c */ /* 0x040fe20000041868 */
[----:B------:R-:W2:Y:S07]  /*2a00*/  LDSM.16.M88.4 R104, [R223+0x6800] ;  /* 0x00680000df68783b */ /* 0x000eae0000000200 */
[C---:B---3--:R-:W-:Y:S01]  /*2a10*/  HMMA.16816.F32.BF16 R56, R192.reuse, R116, R128 ;  /* 0x00000074c038723c */ /* 0x048fe20000041880 */
[----:B------:R-:W3:Y:S07]  /*2a20*/  LDSM.16.M88.4 R128, [R223+0x7000] ;  /* 0x00700000df80783b */ /* 0x000eee0000000200 */
[----:B------:R-:W-:Y:S01]  /*2a30*/  HMMA.16816.F32.BF16 R52, R192, R118, R160 ;  /* 0x00000076c034723c */ /* 0x000fe200000418a0 */
[----:B------:R-:W1:Y:S01]  /*2a40*/  LDSM.16.M88.4 R116, [R223+0x7800] ;  /* 0x00780000df74783b */ /* 0x000e620000000200 */
[----:B------:R-:W-:-:S06]  /*2a50*/  DEPBAR.LE SB0, 0x0 ;  /* 0x000080000000791a */ /* 0x000fcc0000000000 */
[C---:B----4-:R-:W-:Y:S08]  /*2a60*/  HMMA.16816.F32.BF16 R48, R192.reuse, R16, R156 ;  /* 0x00000010c030723c */ /* 0x050ff0000004189c */
[C---:B------:R-:W-:Y:S08]  /*2a70*/  HMMA.16816.F32.BF16 R44, R192.reuse, R18, R152 ;  /* 0x00000012c02c723c */ /* 0x040ff00000041898 */
[C---:B-----5:R-:W-:Y:S08]  /*2a80*/  HMMA.16816.F32.BF16 R40, R192.reuse, R12, R148 ;  /* 0x0000000cc028723c */ /* 0x060ff00000041894 */
        /* <DEDUP_REMOVED lines=21> */
[C---:B------:R-:W-:Y:S08]  /*2be0*/  HMMA.16816.F32.BF16 R24, R208.reuse, R116, R12 ;  /* 0x00000074d018723c */ /* 0x040ff0000004180c */
[----:B------:R-:W-:Y:S01]  /*2bf0*/  HMMA.16816.F32.BF16 R44, R208, R118, R8 ;  /* 0x00000076d02c723c */ /* 0x000fe20000041808 */
[----:B------:R-:W-:Y:S06]  /*2c00*/  BAR.SYNC.DEFER_BLOCKING 0x0 ;  /* 0x0000000000007b1d */ /* 0x000fec0000010000 */
[----:B------:R-:W-:Y:S05]  /*2c10*/  @!P0 BRA `(.L_x_501) ;  /* 0x0000025000008947 */ /* 0x000fea0003800000 */
[----:B------:R-:W-:-:S04]  /*2c20*/  UIADD3 UR5, UR25, -0x2, URZ ;  /* 0xfffffffe19057890 */ /* 0x000fc8000fffe03f */
        /* <DEDUP_REMOVED lines=36> */
.L_x_501:
[----:B------:R-:W-:Y:S01]  /*2e70*/  FMUL.FTZ R0, R40, c[0x0][0x320] ;  /* 0x0000c80028007a20 */ /* 0x000fe20000410000 */
[----:B---3--:R-:W-:Y:S01]  /*2e80*/  LEA.HI R6, R190, R189, RZ, 0x2 ;  /* 0x000000bdbe067211 */ /* 0x008fe200078f10ff */
[----:B------:R-:W-:Y:S01]  /*2e90*/  FMUL.FTZ R5, R50, c[0x0][0x320] ;  /* 0x0000c80032057a20 */ /* 0x000fe20000410000 */
[----:B------:R-:W-:Y:S01]  /*2ea0*/  SHF.R.S32.HI R7, RZ, 0x1f, R171 ;  /* 0x0000001fff077819 */ /* 0x000fe200000114ab */
[----:B------:R1:W-:Y:S01]  /*2eb0*/  MUFU.TANH R160, R0 ;  /* 0x0000000000a07308 */ /* 0x0003e20000002400 */
[----:B------:R-:W-:Y:S01]  /*2ec0*/  FMUL.FTZ R8, R18, c[0x0][0x320] ;  /* 0x0000c80012087a20 */ /* 0x000fe20000410000 */
[----:B------:R-:W-:Y:S01]  /*2ed0*/  UMOV UR4, 0xffffff80 ;  /* 0xffffff8000047882 */ /* 0x000fe20000000000 */
[----:B------:R-:W-:Y:S01]  /*2ee0*/  LEA.HI R7, R7, R171, RZ, 0x3 ;  /* 0x000000ab07077211 */ /* 0x000fe200078f18ff */
[----:B------:R-:W-:Y:S01]  /*2ef0*/  UIMAD UR4, UR20, UR4, 0x1 ;  /* 0x00000001140474a4 */ /* 0x000fe2000f8e0204 */
[----:B------:R-:W-:Y:S01]  /*2f00*/  FMUL.FTZ R10, R19, c[0x0][0x320] ;  /* 0x0000c800130a7a20 */ /* 0x000fe20000410000 */
[----:B------:R-:W-:Y:S01]  /*2f10*/  UIADD3 UR25, UR25, -0x2, URZ ;  /* 0xfffffffe19197890 */ /* 0x000fe2000fffe03f */
[----:B------:R-:W-:Y:S01]  /*2f20*/  LOP3.LUT R7, R7, 0xffffff8, RZ, 0xc0, !PT ;  /* 0x0ffffff807077812 */ /* 0x000fe200078ec0ff */
[----:B------:R-:W-:Y:S01]  /*2f30*/  IMAD.SHL.U32 R221, R3, 0x2, RZ ;  /* 0x0000000203dd7824 */ /* 0x000fe200078e00ff */
[----:B------:R-:W0:Y:S03]  /*2f40*/  LDGDEPBAR ;  /* 0x00000000000079af */ /* 0x000e260000000000 */
[----:B------:R-:W-:-:S02]  /*2f50*/  IMAD.IADD R9, R171, 0x1, -R7 ;  /* 0x00000001ab097824 */ /* 0x000fc400078e0a07 */
[--C-:B------:R-:W-:Y:S02]  /*2f60*/  IMAD R222, R4, 0x2, R221.reuse ;  /* 0x0000000204de7824 */ /* 0x100fe400078e02dd */
[----:B-1----:R-:W-:Y:S02]  /*2f70*/  FMUL.FTZ R0, R92, c[0x0][0x320] ;  /* 0x0000c8005c007a20 */ /* 0x002fe40000410000 */
[C---:B------:R-:W-:Y:S02]  /*2f80*/  IMAD R225, R2.reuse, 0x2, R221 ;  /* 0x0000000202e17824 */ /* 0x040fe400078e02dd */
[----:B------:R1:W2:Y:S01]  /*2f90*/  MUFU.TANH R82, R0 ;  /* 0x0000000000527308 */ /* 0x0002a20000002400 */
[----:B------:R-:W-:Y:S02]  /*2fa0*/  IMAD R224, R2, 0x2, R222 ;  /* 0x0000000202e07824 */ /* 0x000fe400078e02de */
[----:B-1----:R-:W-:-:S05]  /*2fb0*/  FMUL.FTZ R0, R93, c[0x0][0x320] ;  /* 0x0000c8005d007a20 */ /* 0x002fca0000410000 */
[----:B------:R1:W3:Y:S02]  /*2fc0*/  MUFU.TANH R81, R0 ;  /* 0x0000000000517308 */ /* 0x0002e40000002400 */
[----:B-1----:R-:W-:-:S06]  /*2fd0*/  FMUL.FTZ R0, R84, c[0x0][0x320] ;  /* 0x0000c80054007a20 */ /* 0x002fcc0000410000 */
[----:B------:R1:W4:Y:S02]  /*2fe0*/  MUFU.TANH R80, R0 ;  /* 0x0000000000507308 */ /* 0x0003240000002400 */
[----:B-1----:R-:W-:-:S06]  /*2ff0*/  FMUL.FTZ R0, R85, c[0x0][0x320] ;  /* 0x0000c80055007a20 */ /* 0x002fcc0000410000 */
[----:B------:R1:W-:Y:S02]  /*3000*/  MUFU.TANH R11, R0 ;  /* 0x00000000000b7308 */ /* 0x0003e40000002400 */
[----:B-1----:R-:W-:-:S06]  /*3010*/  FMUL.FTZ R0, R76, c[0x0][0x320] ;  /* 0x0000c8004c007a20 */ /* 0x002fcc0000410000 */
[----:B------:R1:W5:Y:S02]  /*3020*/  MUFU.TANH R76, R0 ;  /* 0x00000000004c7308 */ /* 0x0003640000002400 */
[----:B-1----:R-:W-:-:S06]  /*3030*/  FMUL.FTZ R0, R77, c[0x0][0x320] ;  /* 0x0000c8004d007a20 */ /* 0x002fcc0000410000 */
[----:B------:R1:W1:Y:S02]  /*3040*/  MUFU.TANH R75, R0 ;  /* 0x00000000004b7308 */ /* 0x0002640000002400 */
[----:B-1----:R-:W-:-:S06]  /*3050*/  FMUL.FTZ R0, R60, c[0x0][0x320] ;  /* 0x0000c8003c007a20 */ /* 0x002fcc0000410000 */
[----:B------:R1:W1:Y:S02]  /*3060*/  MUFU.TANH R74, R0 ;  /* 0x00000000004a7308 */ /* 0x0002640000002400 */
[----:B-1----:R-:W-:-:S06]  /*3070*/  FMUL.FTZ R0, R61, c[0x0][0x320] ;  /* 0x0000c8003d007a20 */ /* 0x002fcc0000410000 */
[----:B------:R1:W-:Y:S02]  /*3080*/  MUFU.TANH R73, R0 ;  /* 0x0000000000497308 */ /* 0x0003e40000002400 */
[----:B-1----:R-:W-:-:S06]  /*3090*/  FMUL.FTZ R0, R56, c[0x0][0x320] ;  /* 0x0000c80038007a20 */ /* 0x002fcc0000410000 */
[----:B------:R1:W1:Y:S02]  /*30a0*/  MUFU.TANH R66, R0 ;  /* 0x0000000000427308 */ /* 0x0002640000002400 */
        /* <DEDUP_REMOVED lines=29> */
[----:B------:R1:W-:Y:S08]  /*3280*/  MUFU.TANH R20, R5 ;  /* 0x0000000500147308 */ /* 0x0003f00000002400 */
[----:B------:R2:W2:Y:S01]  /*3290*/  MUFU.TANH R49, R0 ;  /* 0x0000000000317308 */ /* 0x0004a20000002400 */
[----:B-1----:R-:W-:-:S05]  /*32a0*/  LOP3.LUT R5, R6, 0xfffffffc, RZ, 0xc0, !PT ;  /* 0xfffffffc06057812 */ /* 0x002fca00078ec0ff */
[----:B------:R-:W-:Y:S02]  /*32b0*/  IMAD.IADD R5, R189, 0x1, -R5 ;  /* 0x00000001bd057824 */ /* 0x000fe400078e0a05 */
[----:B--2---:R-:W-:-:S04]  /*32c0*/  FMUL.FTZ R0, R21, c[0x0][0x320] ;  /* 0x0000c80015007a20 */ /* 0x004fc80000410000 */
[----:B------:R1:W2:Y:S02]  /*32d0*/  MUFU.TANH R48, R0 ;  /* 0x0000000000307308 */ /* 0x0002a40000002400 */
        /* <DEDUP_REMOVED lines=15> */
[----:B------:R1:W-:Y:S02]  /*33d0*/  MUFU.TANH R156, R0 ;  /* 0x00000000009c7308 */ /* 0x0003e40000002400 */
        /* <DEDUP_REMOVED lines=15> */
[----:B------:R1:W-:Y:S08]  /*34d0*/  MUFU.TANH R34, R8 ;  /* 0x0000000800227308 */ /* 0x0003f00000002400 */
[----:B------:R2:W-:Y:S01]  /*34e0*/  MUFU.TANH R167, R0 ;  /* 0x0000000000a77308 */ /* 0x0005e20000002400 */
[----:B-1----:R-:W-:-:S04]  /*34f0*/  LEA.HI R8, R5, R5, RZ, 0x1 ;  /* 0x0000000505087211 */ /* 0x002fc800078f08ff */
[----:B------:R-:W-:Y:S01]  /*3500*/  LOP3.LUT R8, R8, 0x1ffffffe, RZ, 0xc0, !PT ;  /* 0x1ffffffe08087812 */ /* 0x000fe200078ec0ff */
[----:B--2---:R-:W-:-:S04]  /*3510*/  FMUL.FTZ R0, R35, c[0x0][0x320] ;  /* 0x0000c80023007a20 */ /* 0x004fc80000410000 */
        /* <DEDUP_REMOVED lines=12> */
[----:B------:R1:W2:Y:S02]  /*35e0*/  MUFU.TANH R13, R0 ;  /* 0x00000000000d7308 */ /* 0x0002a40000002400 */
[----:B-1----:R-:W-:-:S06]  /*35f0*/  FMUL.FTZ R0, R22, c[0x0][0x320] ;  /* 0x0000c80016007a20 */ /* 0x002fcc0000410000 */
[----:B------:R1:W-:Y:S02]  /*3600*/  MUFU.TANH R38, R0 ;  /* 0x0000000000267308 */ /* 0x0003e40000002400 */
[----:B-1----:R-:W-:-:S06]  /*3610*/  FMUL.FTZ R0, R23, c[0x0][0x320] ;  /* 0x0000c80017007a20 */ /* 0x002fcc0000410000 */
[----:B------:R-:W-:Y:S08]  /*3620*/  MUFU.TANH R23, R10 ;  /* 0x0000000a00177308 */ /* 0x000ff00000002400 */
[----:B------:R1:W-:Y:S02]  /*3630*/  MUFU.TANH R35, R0 ;  /* 0x0000000000237308 */ /* 0x0003e40000002400 */
[----:B-1----:R-:W-:-:S06]  /*3640*/  FMUL.FTZ R0, R87, c[0x0][0x320] ;  /* 0x0000c80057007a20 */ /* 0x002fcc0000410000 */
[----:B------:R1:W1:Y:S02]  /*3650*/  MUFU.TANH R14, R0 ;  /* 0x00000000000e7308 */ /* 0x0002640000002400 */
[----:B-1----:R-:W-:-:S05]  /*3660*/  LOP3.LUT R0, R188, 0xffffffe0, RZ, 0xc0, !PT ;  /* 0xffffffe0bc007812 */ /* 0x002fca00078ec0ff */
[----:B------:R-:W-:-:S05]  /*3670*/  IMAD.IADD R0, R189, 0x1, -R0 ;  /* 0x00000001bd007824 */ /* 0x000fca00078e0a00 */
[----:B------:R-:W-:-:S04]  /*3680*/  SHF.R.S32.HI R6, RZ, 0x1f, R0 ;  /* 0x0000001fff067819 */ /* 0x000fc80000011400 */
[----:B------:R-:W-:-:S04]  /*3690*/  LEA.HI R6, R6, R0, RZ, 0x2 ;  /* 0x0000000006067211 */ /* 0x000fc800078f10ff */
[----:B------:R-:W-:-:S05]  /*36a0*/  LEA.HI.SX32 R7, R6, UR23, 0x1e ;  /* 0x0000001706077c11 */ /* 0x000fca000f8ff2ff */
[----:B------:R-:W-:Y:S02]  /*36b0*/  IMAD R9, R9, 0x10, R7 ;  /* 0x0000001009097824 */ /* 0x000fe400078e0207 */
[----:B------:R-:W-:Y:S02]  /*36c0*/  IMAD.IADD R7, R5, 0x1, -R8 ;  /* 0x0000000105077824 */ /* 0x000fe400078e0a08 */
[----:B------:R-:W-:Y:S02]  /*36d0*/  FMUL.FTZ R5, R51, c[0x0][0x320] ;  /* 0x0000c80033057a20 */ /* 0x000fe40000410000 */
[----:B------:R-:W-:Y:S02]  /*36e0*/  IMAD R15, R7, 0x8, R9 ;  /* 0x00000008070f7824 */ /* 0x000fe400078e0209 */
[----:B------:R1:W-:Y:S01]  /*36f0*/  MUFU.TANH R17, R5 ;  /* 0x0000000500117308 */ /* 0x0003e20000002400 */
[----:B------:R-:W-:Y:S02]  /*3700*/  FMUL.FTZ R7, R62, c[0x0][0x320] ;  /* 0x0000c8003e077a20 */ /* 0x000fe40000410000 */
[----:B------:R-:W-:Y:S01]  /*3710*/  @P3 IMAD.HI.U32 R8, R15, c[0x0][0x2c8], RZ ;  /* 0x0000b2000f083a27 */ /* 0x000fe200078e00ff */
[----:B------:R2:W-:Y:S04]  /*3720*/  STL [R1+0x20], R15 ;  /* 0x0000200f01007387 */ /* 0x0005e80000100800 */
[----:B------:R3:W2:Y:S01]  /*3730*/  MUFU.TANH R64, R7 ;  /* 0x0000000700407308 */ /* 0x0006a20000002400 */
[----:B-1----:R-:W-:Y:S01]  /*3740*/  IMAD.MOV.U32 R5, RZ, RZ, R15 ;  /* 0x000000ffff057224 */ /* 0x002fe200078e000f */
[----:B------:R-:W-:-:S05]  /*3750*/  @P3 SHF.R.U32.HI R5, RZ, c[0x0][0x2cc], R8 ;  /* 0x0000b300ff053a19 */ /* 0x000fca0000011608 */
[----:B------:R-:W1:Y:S01]  /*3760*/  SHFL.IDX PT, R9, R5, RZ, 0x1c1f ;  /* 0x001c1fff05097589 */ /* 0x000e6200000e0000 */
[----:B---3--:R-:W-:-:S03]  /*3770*/  FMUL.FTZ R7, R26, c[0x0][0x320] ;  /* 0x0000c8001a077a20 */ /* 0x008fc60000410000 */
[----:B------:R3:W1:Y:S01]  /*3780*/  SHFL.IDX PT, R8, R5, 0x1, 0x1c1f ;  /* 0x003c1f0005087f89 */ /* 0x00066200000e0000 */
[----:B------:R4:W-:Y:S01]  /*3790*/  MUFU.TANH R22, R7 ;  /* 0x0000000700167308 */ /* 0x0009e20000002400 */
[----:B--2---:R-:W-:-:S07]  /*37a0*/  FMUL.FTZ R15, R47, c[0x0][0x320] ;  /* 0x0000c8002f0f7a20 */ /* 0x004fce0000410000 */
[----:B------:R-:W-:Y:S01]  /*37b0*/  MUFU.TANH R15, R15 ;  /* 0x0000000f000f7308 */ /* 0x000fe20000002400 */
[----:B----4-:R-:W-:-:S07]  /*37c0*/  FMUL.FTZ R7, R27, c[0x0][0x320] ;  /* 0x0000c8001b077a20 */ /* 0x010fce0000410000 */
[----:B------:R2:W-:Y:S01]  /*37d0*/  MUFU.TANH R19, R7 ;  /* 0x0000000700137308 */ /* 0x0005e20000002400 */
[----:B---3--:R-:W-:Y:S01]  /*37e0*/  LOP3.LUT R5, R6, 0x7ffffffc, RZ, 0xc0, !PT ;  /* 0x7ffffffc06057812 */ /* 0x008fe200078ec0ff */
[----:B------:R-:W-:-:S04]  /*37f0*/  IMAD.U32 R6, RZ, RZ, UR4 ;  /* 0x00000004ff067e24 */ /* 0x000fc8000f8e00ff */
[----:B------:R-:W-:Y:S02]  /*3800*/  IMAD.IADD R5, R0, 0x1, -R5 ;  /* 0x0000000100057824 */ /* 0x000fe400078e0a05 */
[----:B------:R-:W-:Y:S02]  /*3810*/  FMUL.FTZ R0, R63, c[0x0][0x320] ;  /* 0x0000c8003f007a20 */ /* 0x000fe40000410000 */
[----:B------:R-:W-:Y:S02]  /*3820*/  IMAD.SHL.U32 R10, R5, 0x2, RZ ;  /* 0x00000002050a7824 */ /* 0x000fe400078e00ff */
[----:B------:R3:W4:Y:S01]  /*3830*/  MUFU.TANH R65, R0 ;  /* 0x0000000000417308 */ /* 0x0007220000002400 */
[----:B------:R-:W-:Y:S02]  /*3840*/  FMUL.FTZ R5, R70, c[0x0][0x320] ;  /* 0x0000c80046057a20 */ /* 0x000fe40000410000 */
[----:B------:R4:W-:Y:S01]  /*3850*/  STL [R1+0x24], R10 ;  /* 0x0000240a01007387 */ /* 0x0009e20000100800 */
[----:B--2---:R-:W-:-:S04]  /*3860*/  FMUL.FTZ R7, R46, c[0x0][0x320] ;  /* 0x0000c8002e077a20 */ /* 0x004fc80000410000 */
[----:B------:R1:W2:Y:S01]  /*3870*/  MUFU.TANH R16, R5 ;  /* 0x0000000500107308 */ /* 0x0002a20000002400 */
[----:B---3--:R-:W-:-:S07]  /*3880*/  IADD3 R0, -R10, UR8, R6 ;  /* 0x000000080a007c10 */ /* 0x008fce000fffe106 */
[----:B------:R3:W-:Y:S01]  /*3890*/  MUFU.TANH R18, R7 ;  /* 0x0000000700127308 */ /* 0x0007e20000002400 */
[----:B------:R-:W-:Y:S02]  /*38a0*/  IADD3 R6, -R10, UR17, RZ ;  /* 0x000000110a067c10 */ /* 0x000fe4000fffe1ff */
[----:B------:R-:W-:-:S05]  /*38b0*/  IADD3 R0, R0, -UR11, RZ ;  /* 0x8000000b00007c10 */ /* 0x000fca000fffe0ff */
[C---:B-1----:R-:W-:Y:S02]  /*38c0*/  IMAD.IADD R5, R0.reuse, 0x1, R9 ;  /* 0x0000000100057824 */ /* 0x042fe400078e0209 */
[----:B------:R-:W-:Y:S02]  /*38d0*/  IMAD.IADD R0, R0, 0x1, R8 ;  /* 0x0000000100007824 */ /* 0x000fe400078e0208 */
[----:B------:R-:W-:Y:S01]  /*38e0*/  FMUL.FTZ R8, R71, c[0x0][0x320] ;  /* 0x0000c80047087a20 */ /* 0x000fe20000410000 */
[C---:B------:R-:W-:Y:S02]  /*38f0*/  IMNMX R5, R6.reuse, R5, PT ;  /* 0x0000000506057217 */ /* 0x040fe40003800200 */
[----:B------:R-:W-:Y:S02]  /*3900*/  IMNMX R0, R6, R0, PT ;  /* 0x0000000006007217 */ /* 0x000fe40003800200 */
[C---:B------:R-:W-:Y:S01]  /*3910*/  ISETP.GT.AND P2, PT, R5.reuse, RZ, PT ;  /* 0x000000ff0500720c */ /* 0x040fe20003f44270 */
[----:B------:R1:W1:Y:S01]  /*3920*/  MUFU.TANH R6, R8 ;  /* 0x0000000800067308 */ /* 0x0002620000002400 */
[----:B------:R-:W-:-:S02]  /*3930*/  ISETP.GT.AND P1, PT, R5, 0x1, PT ;  /* 0x000000010500780c */ /* 0x000fc40003f24270 */
[----:B------:R-:W-:Y:S02]  /*3940*/  ISETP.GT.AND P0, PT, R5, 0x8, PT ;  /* 0x000000080500780c */ /* 0x000fe40003f04270 */
[----:B---3--:R-:W-:Y:S02]  /*3950*/  FSEL R7, R82, -INF , P2 ;  /* 0xff80000052077808 */ /* 0x008fe40001000000 */
[----:B------:R-:W-:Y:S02]  /*3960*/  FSEL R9, R81, -INF , P1 ;  /* 0xff80000051097808 */ /* 0x000fe40000800000 */
[C---:B------:R-:W-:Y:S02]  /*3970*/  ISETP.GT.AND P2, PT, R5.reuse, 0x10, PT ;  /* 0x000000100500780c */ /* 0x040fe40003f44270 */
[----:B------:R-:W-:Y:S02]  /*3980*/  ISETP.GT.AND P1, PT, R5, 0x11, PT ;  /* 0x000000110500780c */ /* 0x000fe40003f24270 */
[----:B----4-:R-:W-:-:S02]  /*3990*/  FSEL R10, R80, -INF , P0 ;  /* 0xff800000500a7808 */ /* 0x010fc40000000000 */
[----:B------:R-:W-:Y:S02]  /*39a0*/  ISETP.GT.AND P0, PT, R5, 0x18, PT ;  /* 0x000000180500780c */ /* 0x000fe40003f04270 */
[----:B-----5:R-:W-:Y:S02]  /*39b0*/  FSEL R28, R76, -INF , P2 ;  /* 0xff8000004c1c7808 */ /* 0x020fe40001000000 */
[----:B------:R-:W-:Y:S02]  /*39c0*/  FSEL R29, R75, -INF , P1 ;  /* 0xff8000004b1d7808 */ /* 0x000fe40000800000 */
[C---:B------:R-:W-:Y:S02]  /*39d0*/  ISETP.GT.AND P2, PT, R5.reuse, 0x20, PT ;  /* 0x000000200500780c */ /* 0x040fe40003f44270 */
[C---:B------:R-:W-:Y:S02]  /*39e0*/  ISETP.GT.AND P1, PT, R5.reuse, 0x21, PT ;  /* 0x000000210500780c */ /* 0x040fe40003f24270 */
[----:B------:R-:W-:-:S02]  /*39f0*/  ISETP.GT.AND P6, PT, R5, 0x9, PT ;  /* 0x000000090500780c */ /* 0x000fc40003fc4270 */
[----:B------:R-:W-:Y:S02]  /*3a00*/  FSEL R30, R74, -INF , P0 ;  /* 0xff8000004a1e7808 */ /* 0x000fe40000000000 */
[C---:B------:R-:W-:Y:S02]  /*3a10*/  ISETP.GT.AND P0, PT, R5.reuse, 0x28, PT ;  /* 0x000000280500780c */ /* 0x040fe40003f04270 */
[----:B------:R-:W-:Y:S02]  /*3a20*/  FSEL R66, R66, -INF , P2 ;  /* 0xff80000042427808 */ /* 0x000fe40001000000 */
[----:B------:R-:W-:Y:S02]  /*3a30*/  FSEL R71, R72, -INF , P1 ;  /* 0xff80000048477808 */ /* 0x000fe40000800000 */
[C---:B------:R-:W-:Y:S02]  /*3a40*/  ISETP.GT.AND P2, PT, R5.reuse, 0x30, PT ;  /* 0x000000300500780c */ /* 0x040fe40003f44270 */
[----:B------:R-:W-:-:S02]  /*3a50*/  ISETP.GT.AND P1, PT, R5, 0x31, PT ;  /* 0x000000310500780c */ /* 0x000fc40003f24270 */
[----:B------:R-:W-:Y:S02]  /*3a60*/  FSEL R11, R11, -INF , P6 ;  /* 0xff8000000b0b7808 */ /* 0x000fe40003000000 */
[C---:B------:R-:W-:Y:S02]  /*3a70*/  ISETP.GT.AND P6, PT, R5.reuse, 0x19, PT ;  /* 0x000000190500780c */ /* 0x040fe40003fc4270 */
[----:B------:R-:W-:Y:S02]  /*3a80*/  FSEL R92, R92, -INF , P0 ;  /* 0xff8000005c5c7808 */ /* 0x000fe40000000000 */
[----:B------:R-:W-:Y:S02]  /*3a90*/  ISETP.GT.AND P0, PT, R5, 0x38, PT ;  /* 0x000000380500780c */ /* 0x000fe40003f04270 */
[----:B------:R-:W-:Y:S02]  /*3aa0*/  FSEL R150, R150, -INF , P2 ;  /* 0xff80000096967808 */ /* 0x000fe40001000000 */
[----:B------:R-:W-:-:S02]  /*3ab0*/  FSEL R152, R152, -INF , P1 ;  /* 0xff80000098987808 */ /* 0x000fc40000800000 */
[C---:B------:R-:W-:Y:S02]  /*3ac0*/  ISETP.GT.AND P2, PT, R5.reuse, 0x40, PT ;  /* 0x000000400500780c */ /* 0x040fe40003f44270 */
[----:B------:R-:W-:Y:S02]  /*3ad0*/  ISETP.GT.AND P1, PT, R5, 0x41, PT ;  /* 0x000000410500780c */ /* 0x000fe40003f24270 */
[----:B------:R-:W-:Y:S02]  /*3ae0*/  FSEL R33, R73, -INF , P6 ;  /* 0xff80000049217808 */ /* 0x000fe40003000000 */
[----:B------:R-:W-:Y:S02]  /*3af0*/  ISETP.GT.AND P6, PT, R5, 0x29, PT ;  /* 0x000000290500780c */ /* 0x000fe40003fc4270 */
[----:B------:R-:W-:Y:S02]  /*3b00*/  FSEL R153, R153, -INF , P0 ;  /* 0xff80000099997808 */ /* 0x000fe40000000000 */
[----:B------:R-:W-:-:S02]  /*3b10*/  ISETP.GT.AND P0, PT, R5, 0x48, PT ;  /* 0x000000480500780c */ /* 0x000fc40003f04270 */
[----:B------:R-:W-:Y:S02]  /*3b20*/  FSEL R160, R160, -INF , P2 ;  /* 0xff800000a0a07808 */ /* 0x000fe40001000000 */
[----:B------:R-:W-:Y:S02]  /*3b30*/  FSEL R161, R161, -INF , P1 ;  /* 0xff800000a1a17808 */ /* 0x000fe40000800000 */
[C---:B------:R-:W-:Y:S02]  /*3b40*/  ISETP.GT.AND P2, PT, R5.reuse, 0x50, PT ;  /* 0x000000500500780c */ /* 0x040fe40003f44270 */
[----:B------:R-:W-:Y:S02]  /*3b50*/  ISETP.GT.AND P1, PT, R5, 0x51, PT ;  /* 0x000000510500780c */ /* 0x000fe40003f24270 */
[----:B------:R-:W-:Y:S02]  /*3b60*/  FSEL R94, R61, -INF , P6 ;  /* 0xff8000003d5e7808 */ /* 0x000fe40003000000 */
[----:B------:R-:W-:-:S02]  /*3b70*/  ISETP.GT.AND P6, PT, R5, 0x39, PT ;  /* 0x000000390500780c */ /* 0x000fc40003fc4270 */
[----:B------:R-:W-:Y:S02]  /*3b80*/  FSEL R162, R162, -INF , P0 ;  /* 0xff800000a2a27808 */ /* 0x000fe40000000000 */
[----:B------:R-:W-:Y:S02]  /*3b90*/  ISETP.GT.AND P0, PT, R5, 0x58, PT ;  /* 0x000000580500780c */ /* 0x000fe40003f04270 */
[----:B------:R-:W-:Y:S02]  /*3ba0*/  FSEL R171, R57, -INF , P2 ;  /* 0xff80000039ab7808 */ /* 0x000fe40001000000 */
[----:B------:R-:W-:Y:S02]  /*3bb0*/  FSEL R188, R56, -INF , P1 ;  /* 0xff80000038bc7808 */ /* 0x000fe40000800000 */
[C---:B------:R-:W-:Y:S02]  /*3bc0*/  ISETP.GT.AND P2, PT, R5.reuse, 0x60, PT ;  /* 0x000000600500780c */ /* 0x040fe40003f44270 */
[----:B------:R-:W-:-:S02]  /*3bd0*/  ISETP.GT.AND P1, PT, R5, 0x61, PT ;  /* 0x000000610500780c */ /* 0x000fc40003f24270 */
[----:B------:R-:W-:Y:S02]  /*3be0*/  FSEL R155, R155, -INF , P6 ;  /* 0xff8000009b9b7808 */ /* 0x000fe40003000000 */
[----:B------:R-:W-:Y:S02]  /*3bf0*/  ISETP.GT.AND P6, PT, R5, 0x49, PT ;  /* 0x000000490500780c */ /* 0x000fe40003fc4270 */
[----:B------:R-:W-:Y:S02]  /*3c00*/  FSEL R189, R53, -INF , P0 ;  /* 0xff80000035bd7808 */ /* 0x000fe40000000000 */
[----:B------:R-:W-:Y:S02]  /*3c10*/  ISETP.GT.AND P0, PT, R5, 0x68, PT ;  /* 0x000000680500780c */ /* 0x000fe40003f04270 */
[----:B------:R-:W-:Y:S02]  /*3c20*/  FSEL R207, R49, -INF , P2 ;  /* 0xff80000031cf7808 */ /* 0x000fe40001000000 */
[----:B------:R-:W-:-:S02]  /*3c30*/  FSEL R212, R48, -INF , P1 ;  /* 0xff80000030d47808 */ /* 0x000fc40000800000 */
[----:B------:R-:W-:Y:S02]  /*3c40*/  FMNMX.FTZ R69, R7, R9, !PT ;  /* 0x0000000907457209 */ /* 0x000fe40007810000 */
[C---:B------:R-:W-:Y:S02]  /*3c50*/  ISETP.GT.AND P2, PT, R5.reuse, 0x70, PT ;  /* 0x000000700500780c */ /* 0x040fe40003f44270 */
[C---:B------:R-:W-:Y:S02]  /*3c60*/  ISETP.GT.AND P1, PT, R5.reuse, 0x71, PT ;  /* 0x000000710500780c */ /* 0x040fe40003f24270 */
[----:B------:R-:W-:Y:S02]  /*3c70*/  FSEL R163, R60, -INF , P6 ;  /* 0xff8000003ca37808 */ /* 0x000fe40003000000 */
[----:B------:R-:W-:Y:S02]  /*3c80*/  ISETP.GT.AND P6, PT, R5, 0x59, PT ;  /* 0x000000590500780c */ /* 0x000fe40003fc4270 */
[----:B------:R-:W-:-:S02]  /*3c90*/  FSEL R216, R41, -INF , P0 ;  /* 0xff80000029d87808 */ /* 0x000fc40000000000 */
[----:B------:R-:W-:Y:S02]  /*3ca0*/  FMNMX.FTZ R69, R10, R69, !PT ;  /* 0x000000450a457209 */ /* 0x000fe40007810000 */
[----:B------:R-:W-:Y:S02]  /*3cb0*/  ISETP.GT.AND P0, PT, R5, 0x78, PT ;  /* 0x000000780500780c */ /* 0x000fe40003f04270 */
[----:B------:R-:W-:Y:S02]  /*3cc0*/  FSEL R26, R37, -INF , P2 ;  /* 0xff800000251a7808 */ /* 0x000fe40001000000 */
[----:B------:R-:W-:Y:S02]  /*3cd0*/  FSEL R27, R36, -INF , P1 ;  /* 0xff800000241b7808 */ /* 0x000fe40000800000 */
[C---:B------:R-:W-:Y:S02]  /*3ce0*/  ISETP.GT.AND P2, PT, R0.reuse, RZ, PT ;  /* 0x000000ff0000720c */ /* 0x040fe40003f44270 */
[----:B------:R-:W-:Y:S01]  /*3cf0*/  ISETP.GT.AND P1, PT, R0, 0x1, PT ;  /* 0x000000010000780c */ /* 0x000fe20003f24270 */
[----:B------:R-:W-:Y:S01]  /*3d00*/  IMAD.MOV.U32 R4, RZ, RZ, R27 ;  /* 0x000000ffff047224 */ /* 0x000fe200078e001b */
[----:B------:R-:W-:-:S02]  /*3d10*/  FSEL R191, R52, -INF , P6 ;  /* 0xff80000034bf7808 */ /* 0x000fc40003000000 */
[----:B------:R-:W-:Y:S02]  /*3d20*/  ISETP.GT.AND P6, PT, R5, 0x69, PT ;  /* 0x000000690500780c */ /* 0x000fe40003fc4270 */
[----:B------:R-:W-:Y:S02]  /*3d30*/  FMNMX.FTZ R69, R11, R69, !PT ;  /* 0x000000450b457209 */ /* 0x000fe40007810000 */
[----:B------:R-:W-:Y:S02]  /*3d40*/  FSEL R25, R25, -INF , P0 ;  /* 0xff80000019197808 */ /* 0x000fe40000000000 */
[----:B------:R-:W-:Y:S02]  /*3d50*/  ISETP.GT.AND P0, PT, R0, 0x8, PT ;  /* 0x000000080000780c */ /* 0x000fe40003f04270 */
[----:B-1----:R-:W-:Y:S02]  /*3d60*/  FSEL R8, R24, -INF , P2 ;  /* 0xff80000018087808 */ /* 0x002fe40001000000 */
[----:B------:R-:W-:-:S02]  /*3d70*/  FSEL R12, R12, -INF , P1 ;  /* 0xff8000000c0c7808 */ /* 0x000fc40000800000 */
[----:B------:R-:W-:Y:S02]  /*3d80*/  FSEL R218, R40, -INF , P6 ;  /* 0xff80000028da7808 */ /* 0x000fe40003000000 */
[----:B------:R-:W-:Y:S02]  /*3d90*/  FMNMX.FTZ R69, R28, R69, !PT ;  /* 0x000000451c457209 */ /* 0x000fe40007810000 */
[----:B------:R-:W-:Y:S02]  /*3da0*/  ISETP.GT.AND P6, PT, R5, 0x79, PT ;  /* 0x000000790500780c */ /* 0x000fe40003fc4270 */
[----:B------:R-:W-:Y:S02]  /*3db0*/  ISETP.GT.AND P2, PT, R0, 0x9, PT ;  /* 0x000000090000780c */ /* 0x000fe40003f44270 */
[----:B------:R-:W-:Y:S02]  /*3dc0*/  FSEL R13, R13, -INF , P0 ;  /* 0xff8000000d0d7808 */ /* 0x000fe40000000000 */
[----:B------:R-:W-:-:S02]  /*3dd0*/  FMNMX.FTZ R5, R8, R12, !PT ;  /* 0x0000000c08057209 */ /* 0x000fc40007810000 */
[----:B------:R-:W-:Y:S02]  /*3de0*/  FMNMX.FTZ R69, R29, R69, !PT ;  /* 0x000000451d457209 */ /* 0x000fe40007810000 */
[----:B------:R-:W-:Y:S02]  /*3df0*/  ISETP.GT.AND P1, PT, R0, 0x10, PT ;  /* 0x000000100000780c */ /* 0x000fe40003f24270 */
[----:B------:R-:W-:Y:S02]  /*3e00*/  FSEL R14, R14, -INF , P2 ;  /* 0xff8000000e0e7808 */ /* 0x000fe40001000000 */
[----:B------:R-:W-:Y:S02]  /*3e10*/  FMNMX.FTZ R5, R13, R5, !PT ;  /* 0x000000050d057209 */ /* 0x000fe40007810000 */
[----:B------:R-:W-:Y:S02]  /*3e20*/  FMNMX.FTZ R69, R30, R69, !PT ;  /* 0x000000451e457209 */ /* 0x000fe40007810000 */
[----:B------:R-:W-:-:S02]  /*3e30*/  ISETP.GT.AND P0, PT, R0, 0x11, PT ;  /* 0x000000110000780c */ /* 0x000fc40003f04270 */
[----:B------:R-:W-:Y:S02]  /*3e40*/  FSEL R31, R21, -INF , P1 ;  /* 0xff800000151f7808 */ /* 0x000fe40000800000 */
[----:B------:R-:W-:Y:S02]  /*3e50*/  FMNMX.FTZ R5, R14, R5, !PT ;  /* 0x000000050e057209 */ /* 0x000fe40007810000 */
[----:B------:R-:W-:Y:S02]  /*3e60*/  FMNMX.FTZ R69, R33, R69, !PT ;  /* 0x0000004521457209 */ /* 0x000fe40007810000 */
        /* <DEDUP_REMOVED lines=14> */
[----:B------:R-:W-:Y:S01]  /*3f50*/  FMNMX.FTZ R5, R65, R5, !PT ;  /* 0x0000000541057209 */ /* 0x000fe20007810000 */
[----:B------:R-:W-:Y:S01]  /*3f60*/  LDSM.16.MT88.4 R40, [R222+0x4100] ;  /* 0x00410000de28783b */ /* 0x000fe20000004200 */
        /* <DEDUP_REMOVED lines=22> */
[----:B--2---:R-:W-:Y:S02]  /*40d0*/  FSEL R151, R16, -INF , P0 ;  /* 0xff80000010977808 */ /* 0x004fe40000000000 */
        /* <DEDUP_REMOVED lines=41> */
[----:B------:R-:W-:Y:S01]  /*4370*/  LDSM.16.MT88.4 R36, [R221+0x900] ;  /* 0x00090000dd24783b */ /* 0x000fe20000004200 */
        /* <DEDUP_REMOVED lines=12> */
[----:B------:R-:W-:Y:S02]  /*4440*/  FSEL R244, R44, -INF , P6 ;  /* 0xff8000002cf47808 */ /* 0x000fe40003000000 */
[----:B------:R-:W-:Y:S02]  /*4450*/  FMNMX.FTZ R69, R25, R69, !PT ;  /* 0x0000004519457209 */ /* 0x000fe40007810000 */
[----:B------:R-:W-:-:S02]  /*4460*/  ISETP.GT.AND P1, PT, R0, 0x71, PT ;  /* 0x000000710000780c */ /* 0x000fc40003f24270 */
[----:B------:R-:W-:Y:S02]  /*4470*/  FSEL R219, R22, -INF , P0 ;  /* 0xff80000016db7808 */ /* 0x000fe40000000000 */
[----:B------:R-:W-:Y:S01]  /*4480*/  FMNMX.FTZ R5, R202, R5, !PT ;  /* 0x00000005ca057209 */ /* 0x000fe20007810000 */
[----:B------:R-:W-:Y:S01]  /*4490*/  LDSM.16.MT88.4 R20, [R221+0x100] ;  /* 0x00010000dd14783b */ /* 0x000fe20000004200 */
[----:B------:R-:W-:Y:S02]  /*44a0*/  FMNMX.FTZ R69, R244, R69, !PT ;  /* 0x00000045f4457209 */ /* 0x000fe40007810000 */
[----:B------:R-:W-:Y:S02]  /*44b0*/  ISETP.GT.AND P0, PT, R0, 0x78, PT ;  /* 0x000000780000780c */ /* 0x000fe40003f04270 */
[----:B------:R-:W-:Y:S01]  /*44c0*/  FSEL R246, R19, -INF , P1 ;  /* 0xff80000013f67808 */ /* 0x000fe20000800000 */
[----:B------:R-:W1:Y:S01]  /*44d0*/  SHFL.BFLY PT, R6, R69, 0x2, 0x1f ;  /* 0x0c401f0045067f89 */ /* 0x000e6200000e0000 */
[----:B------:R-:W-:-:S02]  /*44e0*/  FMNMX.FTZ R5, R219, R5, !PT ;  /* 0x00000005db057209 */ /* 0x000fc40007810000 */
[----:B------:R-:W-:Y:S02]  /*44f0*/  ISETP.GT.AND P1, PT, R0, 0x79, PT ;  /* 0x000000790000780c */ /* 0x000fe40003f24270 */
[----:B------:R-:W-:Y:S02]  /*4500*/  FSEL R245, R18, -INF , P0 ;  /* 0xff80000012f57808 */ /* 0x000fe40000000000 */
[----:B------:R-:W-:Y:S01]  /*4510*/  FMNMX.FTZ R0, R246, R5, !PT ;  /* 0x00000005f6007209 */ /* 0x000fe20007810000 */
[----:B------:R-:W-:Y:S01]  /*4520*/  LDSM.16.MT88.4 R16, [R222+0x100] ;  /* 0x00010000de10783b */ /* 0x000fe20000004200 */
        /* <DEDUP_REMOVED lines=12> */
[--C-:B------:R-:W-:Y:S02]  /*45f0*/  FFMA.FTZ R6, R7, c[0x0][0x2d0], -R5.reuse ;  /* 0x0000b40007067a23 */ /* 0x100fe40000010805 */
[--C-:B------:R-:W-:Y:S02]  /*4600*/  FFMA.FTZ R2, R28, c[0x0][0x2d0], -R5.reuse ;  /* 0x0000b4001c027a23 */ /* 0x100fe40000010805 */
[----:B------:R1:W-:Y:S01]  /*4610*/  MUFU.EX2 R117, R6 ;  /* 0x0000000600757308 */ /* 0x0003e20000000800 */
[----:B--2---:R-:W-:Y:S01]  /*4620*/  FMNMX.FTZ R68, R0, R68, !PT ;  /* 0x0000004400447209 */ /* 0x004fe20007810000 */
[----:B------:R-:W-:-:S03]  /*4630*/  FFMA.FTZ R0, R10, c[0x0][0x2d0], -R5 ;  /* 0x0000b4000a007a23 */ /* 0x000fc60000010805 */
[----:B------:R-:W-:-:S03]  /*4640*/  FSETP.NEU.FTZ.AND P0, PT, R68, -INF , PT ;  /* 0xff8000004400780b */ /* 0x000fc60003f1d000 */
[----:B------:R2:W-:Y:S01]  /*4650*/  MUFU.EX2 R164, R0 ;  /* 0x0000000000a47308 */ /* 0x0005e20000000800 */
[----:B-1----:R-:W-:-:S07]  /*4660*/  FFMA.FTZ R6, R9, c[0x0][0x2d0], -R5 ;  /* 0x0000b40009067a23 */ /* 0x002fce0000010805 */
[----:B------:R1:W-:Y:S01]  /*4670*/  MUFU.EX2 R196, R2 ;  /* 0x0000000200c47308 */ /* 0x0003e20000000800 */
[----:B--2---:R-:W-:-:S07]  /*4680*/  FMUL.FTZ R0, R68, c[0x0][0x2d0] ;  /* 0x0000b40044007a20 */ /* 0x004fce0000410000 */
[----:B------:R2:W3:Y:S01]  /*4690*/  MUFU.EX2 R118, R6 ;  /* 0x0000000600767308 */ /* 0x0004e20000000800 */
[----:B------:R-:W-:Y:S01]  /*46a0*/  FSEL R0, R0, RZ, P0 ;  /* 0x000000ff00007208 */ /* 0x000fe20000000000 */
[----:B-1----:R-:W-:-:S04]  /*46b0*/  FFMA.FTZ R2, R29, c[0x0][0x2d0], -R5 ;  /* 0x0000b4001d027a23 */ /* 0x002fc80000010805 */
[----:B------:R-:W-:Y:S02]  /*46c0*/  FFMA.FTZ R3, R8, c[0x0][0x2d0], -R0 ;  /* 0x0000b40008037a23 */ /* 0x000fe40000010800 */
[----:B------:R1:W-:Y:S01]  /*46d0*/  MUFU.EX2 R198, R2 ;  /* 0x0000000200c67308 */ /* 0x0003e20000000800 */
[----:B--2---:R-:W-:Y:S01]  /*46e0*/  FFMA.FTZ R6, R11, c[0x0][0x2d0], -R5 ;  /* 0x0000b4000b067a23 */ /* 0x004fe20000010805 */
[----:B---3--:R-:W-:-:S06]  /*46f0*/  F2FP.BF16.PACK_AB R8, R118, R117 ;  /* 0x000000757608723e */ /* 0x008fcc00000010ff */
[----:B------:R2:W-:Y:S08]  /*4700*/  MUFU.EX2 R119, R3 ;  /* 0x0000000300777308 */ /* 0x0005f00000000800 */
[----:B------:R3:W4:Y:S01]  /*4710*/  MUFU.EX2 R166, R6 ;  /* 0x0000000600a67308 */ /* 0x0007220000000800 */
[----:B-1----:R-:W-:Y:S02]  /*4720*/  FFMA.FTZ R2, R30, c[0x0][0x2d0], -R5 ;  /* 0x0000b4001e027a23 */ /* 0x002fe40000010805 */
[----:B--2---:R-:W-:-:S05]  /*4730*/  FFMA.FTZ R3, R12, c[0x0][0x2d0], -R0 ;  /* 0x0000b4000c037a23 */ /* 0x004fca0000010800 */
[----:B------:R1:W-:Y:S01]  /*4740*/  MUFU.EX2 R252, R2 ;  /* 0x0000000200fc7308 */ /* 0x0003e20000000800 */
[----:B---3--:R-:W-:-:S07]  /*4750*/  IMAD.MOV.U32 R6, RZ, RZ, R25 ;  /* 0x000000ffff067224 */ /* 0x008fce00078e0019 */
[----:B------:R2:W3:Y:S01]  /*4760*/  MUFU.EX2 R116, R3 ;  /* 0x0000000300747308 */ /* 0x0004e20000000800 */
[----:B----4-:R-:W-:Y:S01]  /*4770*/  F2FP.BF16.PACK_AB R10, R166, R164 ;  /* 0x000000a4a60a723e */ /* 0x010fe200000010ff */
[----:B-1----:R-:W-:-:S06]  /*4780*/  FFMA.FTZ R2, R33, c[0x0][0x2d0], -R5 ;  /* 0x0000b40021027a23 */ /* 0x002fcc0000010805 */
[----:B------:R1:W-:Y:S01]  /*4790*/  MUFU.EX2 R7, R2 ;  /* 0x0000000200077308 */ /* 0x0003e20000000800 */
[----:B--2---:R-:W-:Y:S01]  /*47a0*/  FFMA.FTZ R3, R13, c[0x0][0x2d0], -R0 ;  /* 0x0000b4000d037a23 */ /* 0x004fe20000010800 */
[----:B---3--:R-:W-:-:S06]  /*47b0*/  F2FP.BF16.PACK_AB R9, R116, R119 ;  /* 0x000000777409723e */ /* 0x008fcc00000010ff */
[----:B------:R2:W-:Y:S01]  /*47c0*/  MUFU.EX2 R165, R3 ;  /* 0x0000000300a57308 */ /* 0x0005e20000000800 */
[--C-:B-1----:R-:W-:Y:S02]  /*47d0*/  FFMA.FTZ R2, R31, c[0x0][0x2d0], -R0.reuse ;  /* 0x0000b4001f027a23 */ /* 0x102fe40000010800 */
[----:B------:R-:W-:Y:S05]  /*47e0*/  LDSM.16.MT88.4 R28, [R225+0x900] ;  /* 0x00090000e11c783b */ /* 0x000fea0000004200 */
[----:B------:R1:W-:Y:S01]  /*47f0*/  MUFU.EX2 R249, R2 ;  /* 0x0000000200f97308 */ /* 0x0003e20000000800 */
[--C-:B--2---:R-:W-:Y:S02]  /*4800*/  FFMA.FTZ R3, R14, c[0x0][0x2d0], -R0.reuse ;  /* 0x0000b4000e037a23 */ /* 0x104fe40000010800 */
[----:B------:R-:W2:Y:S05]  /*4810*/  LDSM.16.MT88.4 R12, [R225+0x100] ;  /* 0x00010000e10c783b */ /* 0x000eaa0000004200 */
[----:B------:R3:W4:Y:S01]  /*4820*/  MUFU.EX2 R190, R3 ;  /* 0x0000000300be7308 */ /* 0x0007220000000800 */
[----:B-1----:R-:W-:-:S02]  /*4830*/  FFMA.FTZ R2, R32, c[0x0][0x2d0], -R0 ;  /* 0x0000b40020027a23 */ /* 0x002fc40000010800 */
[----:B------:R-:W-:Y:S05]  /*4840*/  LDSM.16.MT88.4 R32, [R222+0x900] ;  /* 0x00090000de20783b */ /* 0x000fea0000004200 */
[----:B------:R1:W5:Y:S01]  /*4850*/  MUFU.EX2 R247, R2 ;  /* 0x0000000200f77308 */ /* 0x0003620000000800 */
[----:B---3--:R-:W-:Y:S01]  /*4860*/  IMAD.MOV.U32 R3, RZ, RZ, R26 ;  /* 0x000000ffff037224 */ /* 0x008fe200078e001a */
[----:B----4-:R-:W-:Y:S01]  /*4870*/  F2FP.BF16.PACK_AB R11, R190, R165 ;  /* 0x000000a5be0b723e */ /* 0x010fe200000010ff */
[----:B------:R-:W3:Y:S06]  /*4880*/  LDSM.16.MT88.4 R24, [R224+0x100] ;  /* 0x00010000e018783b */ /* 0x000eec0000004200 */
[----:B------:R-:W-:Y:S01]  /*4890*/  HMMA.16816.F32.BF16 R80, R8, R20, RZ ;  /* 0x000000140850723c */ /* 0x000fe200000418ff */
[----:B-1----:R-:W-:-:S07]  /*48a0*/  FFMA.FTZ R2, R64, c[0x0][0x2d0], -R0 ;  /* 0x0000b40040027a23 */ /* 0x002fce0000010800 */
[C---:B------:R-:W-:Y:S01]  /*48b0*/  HMMA.16816.F32.BF16 R76, R8.reuse, R22, RZ ;  /* 0x00000016084c723c */ /* 0x040fe200000418ff */
[----:B------:R-:W1:Y:S01]  /*48c0*/  LDSM.16.MT88.4 R20, [R221+0x4100] ;  /* 0x00410000dd14783b */ /* 0x000e620000004200 */
[----:B------:R4:W-:Y:S06]  /*48d0*/  MUFU.EX2 R248, R2 ;  /* 0x0000000200f87308 */ /* 0x0009ec0000000800 */
[C---:B------:R-:W-:Y:S08]  /*48e0*/  HMMA.16816.F32.BF16 R72, R8.reuse, R16, RZ ;  /* 0x000000100848723c */ /* 0x040ff000000418ff */
[----:B------:R-:W-:Y:S01]  /*48f0*/  HMMA.16816.F32.BF16 R60, R8, R18, RZ ;  /* 0x00000012083c723c */ /* 0x000fe200000418ff */
[----:B------:R-:W5:Y:S01]  /*4900*/  LDSM.16.MT88.4 R16, [R225+0x4100] ;  /* 0x00410000e110783b */ /* 0x000f620000004200 */
[----:B----4-:R-:W-:-:S04]  /*4910*/  FFMA.FTZ R2, R65, c[0x0][0x2d0], -R0 ;  /* 0x0000b40041027a23 */ /* 0x010fc80000010800 */
[----:B------:R4:W1:Y:S02]  /*4920*/  MUFU.EX2 R251, R2 ;  /* 0x0000000200fb7308 */ /* 0x0008640000000800 */
[C---:B--2---:R-:W-:Y:S08]  /*4930*/  HMMA.16816.F32.BF16 R56, R8.reuse, R12, RZ ;  /* 0x0000000c0838723c */ /* 0x044ff000000418ff */
[----:B------:R-:W-:Y:S01]  /*4940*/  HMMA.16816.F32.BF16 R44, R8, R14, RZ ;  /* 0x0000000e082c723c */ /* 0x000fe200000418ff */
[----:B------:R-:W2:Y:S01]  /*4950*/  LDSM.16.MT88.4 R12, [R224+0x4100] ;  /* 0x00410000e00c783b */ /* 0x000ea20000004200 */
[----:B----4-:R-:W-:-:S06]  /*4960*/  FFMA.FTZ R2, R66, c[0x0][0x2d0], -R5 ;  /* 0x0000b40042027a23 */ /* 0x010fcc0000010805 */
[C---:B---3--:R-:W-:Y:S01]  /*4970*/  HMMA.16816.F32.BF16 R52, R8.reuse, R24, RZ ;  /* 0x000000180834723c */ /* 0x048fe200000418ff */
[----:B------:R3:W-:Y:S07]  /*4980*/  MUFU.EX2 R217, R2 ;  /* 0x0000000200d97308 */ /* 0x0007ee0000000800 */
[C---:B------:R-:W-:Y:S01]  /*4990*/  HMMA.16816.F32.BF16 R48, R8.reuse, R26, RZ ;  /* 0x0000001a0830723c */ /* 0x040fe200000418ff */
[----:B------:R-:W4:Y:S07]  /*49a0*/  LDSM.16.MT88.4 R24, [R224+0x900] ;  /* 0x00090000e018783b */ /* 0x000f2e0000004200 */
[----:B-1----:R-:W-:Y:S01]  /*49b0*/  HMMA.16816.F32.BF16 R84, R8, R20, RZ ;  /* 0x000000140854723c */ /* 0x002fe200000418ff */
[----:B---3--:R-:W-:-:S02]  /*49c0*/  FFMA.FTZ R2, R71, c[0x0][0x2d0], -R5 ;  /* 0x0000b40047027a23 */ /* 0x008fc40000010805 */
[----:B------:R-:W-:Y:S02]  /*49d0*/  IMAD.MOV.U32 R71, RZ, RZ, R119 ;  /* 0x000000ffff477224 */ /* 0x000fe400078e0077 */
[----:B------:R1:W3:Y:S03]  /*49e0*/  MUFU.EX2 R215, R2 ;  /* 0x0000000200d77308 */ /* 0x0002e60000000800 */
[C---:B------:R-:W-:Y:S01]  /*49f0*/  HMMA.16816.F32.BF16 R88, R8.reuse, R22, RZ ;  /* 0x000000160858723c */ /* 0x040fe200000418ff */
[----:B------:R-:W3:Y:S07]  /*4a00*/  LDSM.16.MT88.4 R20, [R221+0x4900] ;  /* 0x00490000dd14783b */ /* 0x000eee0000004200 */
[----:B------:R-:W-:Y:S01]  /*4a10*/  HMMA.16816.F32.BF16 R100, R8, R40, RZ ;  /* 0x000000280864723c */ /* 0x000fe200000418ff */
[----:B-1----:R-:W-:-:S07]  /*4a20*/  FFMA.FTZ R2, R92, c[0x0][0x2d0], -R5 ;  /* 0x0000b4005c027a23 */ /* 0x002fce0000010805 */
[C---:B------:R-:W-:Y:S01]  /*4a30*/  HMMA.16816.F32.BF16 R112, R8.reuse, R42, RZ ;  /* 0x0000002a0870723c */ /* 0x040fe200000418ff */
[----:B------:R-:W1:Y:S01]  /*4a40*/  LDSM.16.MT88.4 R40, [R222+0x4900] ;  /* 0x00490000de28783b */ /* 0x000e620000004200 */
[----:B------:R2:W-:Y:S06]  /*4a50*/  MUFU.EX2 R213, R2 ;  /* 0x0000000200d57308 */ /* 0x0005ec0000000800 */
[C---:B-----5:R-:W-:Y:S08]  /*4a60*/  HMMA.16816.F32.BF16 R96, R8.reuse, R16, RZ ;  /* 0x000000100860723c */ /* 0x060ff000000418ff */
[----:B------:R-:W-:Y:S01]  /*4a70*/  HMMA.16816.F32.BF16 R108, R8, R18, RZ ;  /* 0x00000012086c723c */ /* 0x000fe200000418ff */
[----:B------:R-:W5:Y:S01]  /*4a80*/  LDSM.16.MT88.4 R16, [R225+0x4900] ;  /* 0x00490000e110783b */ /* 0x000f620000004200 */
[----:B--2---:R-:W-:-:S04]  /*4a90*/  FFMA.FTZ R2, R94, c[0x0][0x2d0], -R5 ;  /* 0x0000b4005e027a23 */ /* 0x004fc80000010805 */
[----:B------:R2:W-:Y:S02]  /*4aa0*/  MUFU.EX2 R214, R2 ;  /* 0x0000000200d67308 */ /* 0x0005e40000000800 */
[C---:B------:R-:W-:Y:S08]  /*4ab0*/  HMMA.16816.F32.BF16 R124, R8.reuse, R12, RZ ;  /* 0x0000000c087c723c */ /* 0x040ff000000418ff */
[----:B------:R-:W-:Y:S01]  /*4ac0*/  HMMA.16816.F32.BF16 R104, R8, R14, RZ ;  /* 0x0000000e0868723c */ /* 0x000fe200000418ff */
[----:B------:R-:W1:Y:S01]  /*4ad0*/  LDSM.16.MT88.4 R12, [R224+0x4900] ;  /* 0x00490000e00c783b */ /* 0x000e620000004200 */
[----:B--2---:R-:W-:-:S05]  /*4ae0*/  FFMA.FTZ R2, R70, c[0x0][0x2d0], -R0 ;  /* 0x0000b40046027a23 */ /* 0x004fca0000010800 */
[----:B------:R-:W-:Y:S01]  /*4af0*/  F2FP.BF16.PACK_AB R8, R198, R196 ;  /* 0x000000c4c608723e */ /* 0x000fe200000010ff */
[----:B------:R-:W-:Y:S01]  /*4b00*/  IMAD.MOV.U32 R70, RZ, RZ, R4 ;  /* 0x000000ffff467224 */ /* 0x000fe200078e0004 */
[----:B------:R-:W-:Y:S01]  /*4b10*/  F2FP.BF16.PACK_AB R9, R247, R249 ;  /* 0x000000f9f709723e */ /* 0x000fe200000010ff */
[----:B------:R2:W-:Y:S01]  /*4b20*/  MUFU.EX2 R206, R2 ;  /* 0x0000000200ce7308 */ /* 0x0005e20000000800 */
[----:B------:R-:W-:Y:S02]  /*4b30*/  F2FP.BF16.PACK_AB R10, R7, R252 ;  /* 0x000000fc070a723e */ /* 0x000fe400000010ff */
[----:B------:R-:W-:-:S07]  /*4b40*/  F2FP.BF16.PACK_AB R11, R251, R248 ;  /* 0x000000f8fb0b723e */ /* 0x000fce00000010ff */
[----:B------:R-:W-:Y:S01]  /*4b50*/  HMMA.16816.F32.BF16 R136, R8, R36, R80 ;  /* 0x000000240888723c */ /* 0x000fe20000041850 */
[----:B--2---:R-:W-:-:S07]  /*4b60*/  FFMA.FTZ R2, R67, c[0x0][0x2d0], -R0 ;  /* 0x0000b40043027a23 */ /* 0x004fce0000010800 */
[C---:B------:R-:W-:Y:S01]  /*4b70*/  HMMA.16816.F32.BF16 R132, R8.reuse, R38, R76 ;  /* 0x000000260884723c */ /* 0x040fe2000004184c */
[----:B------:R-:W2:Y:S01]  /*4b80*/  LDSM.16.MT88.4 R36, [R221+0x1100] ;  /* 0x00110000dd24783b */ /* 0x000ea20000004200 */
[----:B------:R1:W1:Y:S06]  /*4b90*/  MUFU.EX2 R205, R2 ;  /* 0x0000000200cd7308 */ /* 0x00026c0000000800 */
[C---:B------:R-:W-:Y:S08]  /*4ba0*/  HMMA.16816.F32.BF16 R76, R8.reuse, R28, R56 ;  /* 0x0000001c084c723c */ /* 0x040ff00000041838 */
[----:B------:R-:W-:Y:S01]  /*4bb0*/  HMMA.16816.F32.BF16 R56, R8, R30, R44 ;  /* 0x0000001e0838723c */ /* 0x000fe2000004182c */
[----:B------:R-:W-:Y:S01]  /*4bc0*/  LDSM.16.MT88.4 R28, [R224+0x1100] ;  /* 0x00110000e01c783b */ /* 0x000fe20000004200 */
[----:B-1----:R-:W-:-:S04]  /*4bd0*/  FFMA.FTZ R2, R93, c[0x0][0x2d0], -R0 ;  /* 0x0000b4005d027a23 */ /* 0x002fc80000010800 */
[----:B------:R1:W-:Y:S02]  /*4be0*/  MUFU.EX2 R204, R2 ;  /* 0x0000000200cc7308 */ /* 0x0003e40000000800 */
[C---:B------:R-:W-:Y:S08]  /*4bf0*/  HMMA.16816.F32.BF16 R120, R8.reuse, R32, R72 ;  /* 0x000000200878723c */ /* 0x040ff00000041848 */
[----:B------:R-:W-:Y:S01]  /*4c00*/  HMMA.16816.F32.BF16 R80, R8, R34, R60 ;  /* 0x000000220850723c */ /* 0x000fe2000004183c */
[----:B------:R-:W2:Y:S01]  /*4c10*/  LDSM.16.MT88.4 R32, [R222+0x1100] ;  /* 0x00110000de20783b */ /* 0x000ea20000004200 */
[----:B-1----:R-:W-:-:S06]  /*4c20*/  FFMA.FTZ R2, R95, c[0x0][0x2d0], -R0 ;  /* 0x0000b4005f027a23 */ /* 0x002fcc0000010800 */
[C---:B----4-:R-:W-:Y:S01]  /*4c30*/  HMMA.16816.F32.BF16 R52, R8.reuse, R24, R52 ;  /* 0x000000180834723c */ /* 0x050fe20000041834 */
[----:B------:R1:W4:Y:S07]  /*4c40*/  MUFU.EX2 R203, R2 ;  /* 0x0000000200cb7308 */ /* 0x00032e0000000800 */
[C---:B------:R-:W-:Y:S01]  /*4c50*/  HMMA.16816.F32.BF16 R44, R8.reuse, R26, R48 ;  /* 0x0000001a082c723c */ /* 0x040fe20000041830 */
[----:B------:R-:W2:Y:S07]  /*4c60*/  LDSM.16.MT88.4 R24, [R225+0x1100] ;  /* 0x00110000e118783b */ /* 0x000eae0000004200 */
[----:B---3--:R-:W-:Y:S01]  /*4c70*/  HMMA.16816.F32.BF16 R48, R8, R20, R84 ;  /* 0x000000140830723c */ /* 0x008fe20000041854 */
[----:B-1----:R-:W-:-:S02]  /*4c80*/  FFMA.FTZ R2, R150, c[0x0][0x2d0], -R5 ;  /* 0x0000b40096027a23 */ /* 0x002fc40000010805 */
[----:B------:R-:W-:-:S04]  /*4c90*/  IMAD.MOV.U32 R150, RZ, RZ, R196 ;  /* 0x000000ffff967224 */ /* 0x000fc800078e00c4 */
[----:B------:R-:W-:Y:S01]  /*4ca0*/  IMAD.MOV.U32 R85, RZ, RZ, R118 ;  /* 0x000000ffff557224 */ /* 0x000fe200078e0076 */
[----:B------:R-:W-:Y:S01]  /*4cb0*/  HMMA.16816.F32.BF16 R128, R8, R40, R100 ;  /* 0x000000280880723c */ /* 0x000fe20000041864 */
[----:B------:R-:W-:Y:S02]  /*4cc0*/  IMAD.MOV.U32 R86, RZ, RZ, R117 ;  /* 0x000000ffff567224 */ /* 0x000fe400078e0075 */
[----:B------:R-:W-:-:S05]  /*4cd0*/  IMAD.MOV.U32 R87, RZ, RZ, R116 ;  /* 0x000000ffff577224 */ /* 0x000fca00078e0074 */
[C---:B------:R-:W-:Y:S08]  /*4ce0*/  HMMA.16816.F32.BF16 R116, R8.reuse, R42, R112 ;  /* 0x0000002a0874723c */ /* 0x040ff00000041870 */
[C---:B------:R-:W-:Y:S01]  /*4cf0*/  HMMA.16816.F32.BF16 R60, R8.reuse, R22, R88 ;  /* 0x00000016083c723c */ /* 0x040fe20000041858 */
[----:B------:R-:W1:Y:S07]  /*4d00*/  LDSM.16.MT88.4 R20, [R221+0x5100] ;  /* 0x00510000dd14783b */ /* 0x000e6e0000004200 */
[C---:B-----5:R-:W-:Y:S08]  /*4d10*/  HMMA.16816.F32.BF16 R92, R8.reuse, R16, R96 ;  /* 0x00000010085c723c */ /* 0x060ff00000041860 */
[C---:B------:R-:W-:Y:S01]  /*4d20*/  HMMA.16816.F32.BF16 R72, R8.reuse, R18, R108 ;  /* 0x000000120848723c */ /* 0x040fe2000004186c */
[----:B------:R-:W-:Y:S07]  /*4d30*/  LDSM.16.MT88.4 R16, [R225+0x5100] ;  /* 0x00510000e110783b */ /* 0x000fee0000004200 */
[C---:B------:R-:W-:Y:S08]  /*4d40*/  HMMA.16816.F32.BF16 R64, R8.reuse, R12, R124 ;  /* 0x0000000c0840723c */ /* 0x040ff0000004187c */
[----:B------:R-:W-:Y:S01]  /*4d50*/  HMMA.16816.F32.BF16 R40, R8, R14, R104 ;  /* 0x0000000e0828723c */ /* 0x000fe20000041868 */
[----:B------:R-:W-:Y:S06]  /*4d60*/  LDSM.16.MT88.4 R12, [R224+0x5100] ;  /* 0x00510000e00c783b */ /* 0x000fec0000004200 */
[----:B------:R-:W-:-:S02]  /*4d70*/  F2FP.BF16.PACK_AB R8, R215, R217 ;  /* 0x000000d9d708723e */ /* 0x000fc400000010ff */
[----:B------:R-:W-:Y:S02]  /*4d80*/  F2FP.BF16.PACK_AB R9, R205, R206 ;  /* 0x000000cecd09723e */ /* 0x000fe400000010ff */
[----:B------:R-:W-:Y:S02]  /*4d90*/  F2FP.BF16.PACK_AB R10, R214, R213 ;  /* 0x000000d5d60a723e */ /* 0x000fe400000010ff */
[----:B----4-:R-:W-:-:S07]  /*4da0*/  F2FP.BF16.PACK_AB R11, R203, R204 ;  /* 0x000000cccb0b723e */ /* 0x010fce00000010ff */
[C---:B--2---:R-:W-:Y:S07]  /*4db0*/  HMMA.16816.F32.BF16 R88, R8.reuse, R36, R136 ;  /* 0x000000240858723c */ /* 0x044fee0000041888 */
[----:B------:R-:W-:Y:S01]  /*4dc0*/  IMAD.MOV.U32 R137, RZ, RZ, R198 ;  /* 0x000000ffff897224 */ /* 0x000fe200078e00c6 */
[----:B------:R-:W-:Y:S01]  /*4dd0*/  HMMA.16816.F32.BF16 R104, R8, R38, R132 ;  /* 0x000000260868723c */ /* 0x000fe20000041884 */
[----:B------:R2:W-:Y:S01]  /*4de0*/  MUFU.EX2 R198, R2 ;  /* 0x0000000200c67308 */ /* 0x0005e20000000800 */
[----:B------:R-:W-:Y:S01]  /*4df0*/  IMAD.MOV.U32 R136, RZ, RZ, R197 ;  /* 0x000000ffff887224 */ /* 0x000fe200078e00c5 */
[----:B------:R-:W3:Y:S01]  /*4e00*/  LDSM.16.MT88.4 R36, [R222+0x5100] ;  /* 0x00510000de24783b */ /* 0x000ee20000004200 */
[----:B------:R-:W-:-:S02]  /*4e10*/  IMAD.MOV.U32 R138, RZ, RZ, R7 ;  /* 0x000000ffff8a7224 */ /* 0x000fc400078e0007 */
[----:B------:R-:W-:Y:S02]  /*4e20*/  IMAD.MOV.U32 R139, RZ, RZ, R6 ;  /* 0x000000ffff8b7224 */ /* 0x000fe400078e0006 */
[----:B------:R-:W-:Y:S01]  /*4e30*/  IMAD.MOV.U32 R135, RZ, RZ, R85 ;  /* 0x000000ffff877224 */ /* 0x000fe200078e0055 */
[C---:B------:R-:W-:Y:S01]  /*4e40*/  HMMA.16816.F32.BF16 R100, R8.reuse, R34, R80 ;  /* 0x000000220864723c */ /* 0x040fe20000041850 */
[----:B------:R-:W-:Y:S02]  /*4e50*/  IMAD.MOV.U32 R134, RZ, RZ, R86 ;  /* 0x000000ffff867224 */ /* 0x000fe400078e0056 */
[----:B------:R-:W-:Y:S02]  /*4e60*/  IMAD.MOV.U32 R133, RZ, RZ, R87 ;  /* 0x000000ffff857224 */ /* 0x000fe400078e0057 */
[----:B------:R-:W-:Y:S02]  /*4e70*/  IMAD.MOV.U32 R132, RZ, RZ, R71 ;  /* 0x000000ffff847224 */ /* 0x000fe400078e0047 */
[----:B------:R-:W-:Y:S01]  /*4e80*/  IMAD.MOV.U32 R71, RZ, RZ, R3 ;  /* 0x000000ffff477224 */ /* 0x000fe200078e0003 */
[----:B------:R-:W-:Y:S01]  /*4e90*/  HMMA.16816.F32.BF16 R84, R8, R24, R76 ;  /* 0x000000180854723c */ /* 0x000fe2000004184c */
[----:B--2---:R-:W-:-:S02]  /*4ea0*/  FFMA.FTZ R2, R152, c[0x0][0x2d0], -R5 ;  /* 0x0000b40098027a23 */ /* 0x004fc40000010805 */
[----:B------:R-:W-:Y:S02]  /*4eb0*/  IMAD.MOV.U32 R152, RZ, RZ, R164 ;  /* 0x000000ffff987224 */ /* 0x000fe400078e00a4 */
[----:B------:R2:W4:Y:S03]  /*4ec0*/  MUFU.EX2 R197, R2 ;  /* 0x0000000200c57308 */ /* 0x0005260000000800 */
[C---:B------:R-:W-:Y:S08]  /*4ed0*/  HMMA.16816.F32.BF16 R80, R8.reuse, R28, R52 ;  /* 0x0000001c0850723c */ /* 0x040ff00000041834 */
[----:B------:R-:W-:Y:S01]  /*4ee0*/  HMMA.16816.F32.BF16 R76, R8, R30, R44 ;  /* 0x0000001e084c723c */ /* 0x000fe2000004182c */
[----:B------:R-:W5:Y:S01]  /*4ef0*/  LDSM.16.MT88.4 R28, [R221+0x1900] ;  /* 0x00190000dd1c783b */ /* 0x000f620000004200 */
[----:B--2---:R-:W-:-:S06]  /*4f00*/  FFMA.FTZ R2, R153, c[0x0][0x2d0], -R5 ;  /* 0x0000b40099027a23 */ /* 0x004fcc0000010805 */
[C---:B------:R-:W-:Y:S01]  /*4f10*/  HMMA.16816.F32.BF16 R56, R8.reuse, R26, R56 ;  /* 0x0000001a0838723c */ /* 0x040fe20000041838 */
[----:B------:R2:W-:Y:S01]  /*4f20*/  MUFU.EX2 R7, R2 ;  /* 0x0000000200077308 */ /* 0x0005e20000000800 */
[----:B------:R-:W4:Y:S06]  /*4f30*/  LDSM.16.MT88.4 R24, [R222+0x1900] ;  /* 0x00190000de18783b */ /* 0x000f2c0000004200 */
[C---:B------:R-:W-:Y:S01]  /*4f40*/  HMMA.16816.F32.BF16 R112, R8.reuse, R32, R120 ;  /* 0x000000200870723c */ /* 0x040fe20000041878 */
[----:B------:R-:W-:Y:S07]  /*4f50*/  LDSM.16.MT88.4 R32, [R224+0x1900] ;  /* 0x00190000e020783b */ /* 0x000fee0000004200 */
[----:B-1----:R-:W-:Y:S01]  /*4f60*/  HMMA.16816.F32.BF16 R108, R8, R20, R48 ;  /* 0x00000014086c723c */ /* 0x002fe20000041830 */
[----:B--2---:R-:W-:-:S04]  /*4f70*/  FFMA.FTZ R2, R155, c[0x0][0x2d0], -R5 ;  /* 0x0000b4009b027a23 */ /* 0x004fc80000010805 */
[----:B------:R1:W-:Y:S03]  /*4f80*/  MUFU.EX2 R196, R2 ;  /* 0x0000000200c47308 */ /* 0x0003e60000000800 */
[C---:B------:R-:W-:Y:S01]  /*4f90*/  HMMA.16816.F32.BF16 R96, R8.reuse, R22, R60 ;  /* 0x000000160860723c */ /* 0x040fe2000004183c */
[----:B------:R-:W2:Y:S07]  /*4fa0*/  LDSM.16.MT88.4 R20, [R225+0x1900] ;  /* 0x00190000e114783b */ /* 0x000eae0000004200 */
[----:B---3--:R-:W-:Y:S01]  /*4fb0*/  HMMA.16816.F32.BF16 R120, R8, R38, R116 ;  /* 0x000000260878723c */ /* 0x008fe20000041874 */
[----:B-1----:R-:W-:-:S02]  /*4fc0*/  FFMA.FTZ R2, R149, c[0x0][0x2d0], -R0 ;  /* 0x0000b40095027a23 */ /* 0x002fc40000010800 */
[----:B------:R-:W-:-:S05]  /*4fd0*/  IMAD.MOV.U32 R149, RZ, RZ, R190 ;  /* 0x000000ffff957224 */ /* 0x000fca00078e00be */
[C---:B------:R-:W-:Y:S01]  /*4fe0*/  HMMA.16816.F32.BF16 R124, R8.reuse, R16, R92 ;  /* 0x00000010087c723c */ /* 0x040fe2000004185c */
[----:B------:R1:W-:Y:S07]  /*4ff0*/  MUFU.EX2 R6, R2 ;  /* 0x0000000200067308 */ /* 0x0003ee0000000800 */
[C---:B------:R-:W-:Y:S08]  /*5000*/  HMMA.16816.F32.BF16 R128, R8.reuse, R36, R128 ;  /* 0x000000240880723c */ /* 0x040ff00000041880 */
[----:B------:R-:W-:Y:S01]  /*5010*/  HMMA.16816.F32.BF16 R116, R8, R18, R72 ;  /* 0x000000120874723c */ /* 0x000fe20000041848 */
[----:B-1----:R-:W-:Y:S01]  /*5020*/  FFMA.FTZ R2, R148, c[0x0][0x2d0], -R0 ;  /* 0x0000b40094027a23 */ /* 0x002fe20000010800 */
[----:B------:R-:W-:Y:S01]  /*5030*/  LDSM.16.MT88.4 R16, [R221+0x2100] ;  /* 0x00210000dd10783b */ /* 0x000fe20000004200 */
[----:B------:R-:W-:-:S02]  /*5040*/  IMAD.MOV.U32 R148, RZ, RZ, R166 ;  /* 0x000000ffff947224 */ /* 0x000fc400078e00a6 */
[----:B------:R1:W3:Y:S03]  /*5050*/  MUFU.EX2 R4, R2 ;  /* 0x0000000200047308 */ /* 0x0002e60000000800 */
[C---:B------:R-:W-:Y:S08]  /*5060*/  HMMA.16816.F32.BF16 R92, R8.reuse, R12, R64 ;  /* 0x0000000c085c723c */ /* 0x040ff00000041840 */
[----:B------:R-:W-:Y:S01]  /*5070*/  HMMA.16816.F32.BF16 R52, R8, R14, R40 ;  /* 0x0000000e0834723c */ /* 0x000fe20000041828 */
[----:B------:R-:W2:Y:S01]  /*5080*/  LDSM.16.MT88.4 R12, [R221+0x5900] ;  /* 0x00590000dd0c783b */ /* 0x000ea20000004200 */
[----:B-1----:R-:W-:-:S05]  /*5090*/  FFMA.FTZ R2, R151, c[0x0][0x2d0], -R0 ;  /* 0x0000b40097027a23 */ /* 0x002fca0000010800 */
[----:B----4-:R-:W-:Y:S01]  /*50a0*/  F2FP.BF16.PACK_AB R8, R197, R198 ;  /* 0x000000c6c508723e */ /* 0x010fe200000010ff */
[----:B------:R-:W-:Y:S01]  /*50b0*/  IMAD.MOV.U32 R151, RZ, RZ, R165 ;  /* 0x000000ffff977224 */ /* 0x000fe200078e00a5 */
[----:B------:R1:W-:Y:S01]  /*50c0*/  MUFU.EX2 R3, R2 ;  /* 0x0000000200037308 */ /* 0x0003e20000000800 */
[----:B---3--:R-:W-:Y:S02]  /*50d0*/  F2FP.BF16.PACK_AB R9, R4, R6 ;  /* 0x000000060409723e */ /* 0x008fe400000010ff */
[----:B------:R-:W-:Y:S01]  /*50e0*/  F2FP.BF16.PACK_AB R10, R196, R7 ;  /* 0x00000007c40a723e */ /* 0x000fe200000010ff */
[----:B-1----:R-:W-:-:S04]  /*50f0*/  FFMA.FTZ R2, R154, c[0x0][0x2d0], -R0 ;  /* 0x0000b4009a027a23 */ /* 0x002fc80000010800 */
[----:B------:R-:W1:Y:S02]  /*5100*/  MUFU.EX2 R190, R2 ;  /* 0x0000000200be7308 */ /* 0x000e640000000800 */
[----:B-1----:R-:W-:Y:S01]  /*5110*/  F2FP.BF16.PACK_AB R11, R190, R3 ;  /* 0x00000003be0b723e */ /* 0x002fe200000010ff */
[----:B------:R-:W-:-:S05]  /*5120*/  FFMA.FTZ R2, R160, c[0x0][0x2d0], -R5 ;  /* 0x0000b400a0027a23 */ /* 0x000fca0000010805 */
[----:B------:R1:W-:Y:S01]  /*5130*/  MUFU.EX2 R166, R2 ;  /* 0x0000000200a67308 */ /* 0x0003e20000000800 */
[C---:B-----5:R-:W-:Y:S08]  /*5140*/  HMMA.16816.F32.BF16 R72, R8.reuse, R28, R88 ;  /* 0x0000001c0848723c */ /* 0x060ff00000041858 */
[----:B------:R-:W-:Y:S01]  /*5150*/  HMMA.16816.F32.BF16 R64, R8, R30, R104 ;  /* 0x0000001e0840723c */ /* 0x000fe20000041868 */
[----:B------:R-:W3:Y:S01]  /*5160*/  LDSM.16.MT88.4 R28, [R222+0x5900] ;  /* 0x00590000de1c783b */ /* 0x000ee20000004200 */
[----:B-1----:R-:W-:-:S06]  /*5170*/  FFMA.FTZ R2, R161, c[0x0][0x2d0], -R5 ;  /* 0x0000b400a1027a23 */ /* 0x002fcc0000010805 */
[C---:B------:R-:W-:Y:S01]  /*5180*/  HMMA.16816.F32.BF16 R60, R8.reuse, R24, R112 ;  /* 0x00000018083c723c */ /* 0x040fe20000041870 */
[----:B------:R1:W4:Y:S07]  /*5190*/  MUFU.EX2 R165, R2 ;  /* 0x0000000200a57308 */ /* 0x00032e0000000800 */
[C---:B------:R-:W-:Y:S01]  /*51a0*/  HMMA.16816.F32.BF16 R48, R8.reuse, R26, R100 ;  /* 0x0000001a0830723c */ /* 0x040fe20000041864 */
[----:B------:R-:W5:Y:S07]  /*51b0*/  LDSM.16.MT88.4 R24, [R225+0x5900] ;  /* 0x00590000e118783b */ /* 0x000f6e0000004200 */
[----:B--2---:R-:W-:Y:S01]  /*51c0*/  HMMA.16816.F32.BF16 R40, R8, R20, R84 ;  /* 0x000000140828723c */ /* 0x004fe20000041854 */
[----:B-1----:R-:W-:-:S04]  /*51d0*/  FFMA.FTZ R2, R162, c[0x0][0x2d0], -R5 ;  /* 0x0000b400a2027a23 */ /* 0x002fc80000010805 */
[----:B------:R1:W-:Y:S03]  /*51e0*/  MUFU.EX2 R164, R2 ;  /* 0x0000000200a47308 */ /* 0x0003e60000000800 */
[C---:B------:R-:W-:Y:S01]  /*51f0*/  HMMA.16816.F32.BF16 R56, R8.reuse, R22, R56 ;  /* 0x000000160838723c */ /* 0x040fe20000041838 */
[----:B------:R-:W2:Y:S07]  /*5200*/  LDSM.16.MT88.4 R20, [R224+0x5900] ;  /* 0x00590000e014783b */ /* 0x000eae0000004200 */
[----:B------:R-:W-:Y:S01]  /*5210*/  HMMA.16816.F32.BF16 R44, R8, R32, R80 ;  /* 0x00000020082c723c */ /* 0x000fe20000041850 */
[----:B-1----:R-:W-:-:S07]  /*5220*/  FFMA.FTZ R2, R163, c[0x0][0x2d0], -R5 ;  /* 0x0000b400a3027a23 */ /* 0x002fce0000010805 */
[C---:B------:R-:W-:Y:S01]  /*5230*/  HMMA.16816.F32.BF16 R36, R8.reuse, R34, R76 ;  /* 0x000000220824723c */ /* 0x040fe2000004184c */
[----:B------:R-:W-:Y:S01]  /*5240*/  LDSM.16.MT88.4 R32, [R225+0x2100] ;  /* 0x00210000e120783b */ /* 0x000fe20000004200 */
[----:B------:R1:W-:Y:S06]  /*5250*/  MUFU.EX2 R163, R2 ;  /* 0x0000000200a37308 */ /* 0x0003ec0000000800 */
[C---:B------:R-:W-:Y:S08]  /*5260*/  HMMA.16816.F32.BF16 R76, R8.reuse, R12, R108 ;  /* 0x0000000c084c723c */ /* 0x040ff0000004186c */
[----:B------:R-:W-:Y:S01]  /*5270*/  HMMA.16816.F32.BF16 R80, R8, R14, R96 ;  /* 0x0000000e0850723c */ /* 0x000fe20000041860 */
[----:B------:R-:W4:Y:S01]  /*5280*/  LDSM.16.MT88.4 R12, [R222+0x2100] ;  /* 0x00210000de0c783b */ /* 0x000f220000004200 */
[----:B-1----:R-:W-:-:S04]  /*5290*/  FFMA.FTZ R2, R156, c[0x0][0x2d0], -R0 ;  /* 0x0000b4009c027a23 */ /* 0x002fc80000010800 */
[----:B------:R1:W-:Y:S02]  /*52a0*/  MUFU.EX2 R162, R2 ;  /* 0x0000000200a27308 */ /* 0x0003e40000000800 */
[C---:B---3--:R-:W-:Y:S07]  /*52b0*/  HMMA.16816.F32.BF16 R88, R8.reuse, R28, R128 ;  /* 0x0000001c0858723c */ /* 0x048fee0000041880 */
[----:B------:R-:W-:Y:S01]  /*52c0*/  IMAD.MOV.U32 R131, RZ, RZ, R152 ;  /* 0x000000ffff837224 */ /* 0x000fe200078e0098 */
[----:B------:R-:W-:Y:S01]  /*52d0*/  HMMA.16816.F32.BF16 R108, R8, R30, R120 ;  /* 0x0000001e086c723c */ /* 0x000fe20000041878 */
[----:B------:R-:W3:Y:S01]  /*52e0*/  LDSM.16.MT88.4 R28, [R224+0x2100] ;  /* 0x00210000e01c783b */ /* 0x000ee20000004200 */
[----:B-1----:R-:W-:-:S06]  /*52f0*/  FFMA.FTZ R2, R157, c[0x0][0x2d0], -R0 ;  /* 0x0000b4009d027a23 */ /* 0x002fcc0000010800 */
[C---:B-----5:R-:W-:Y:S01]  /*5300*/  HMMA.16816.F32.BF16 R124, R8.reuse, R24, R124 ;  /* 0x00000018087c723c */ /* 0x060fe2000004187c */
[----:B------:R1:W5:Y:S07]  /*5310*/  MUFU.EX2 R161, R2 ;  /* 0x0000000200a17308 */ /* 0x00036e0000000800 */
[C---:B------:R-:W-:Y:S01]  /*5320*/  HMMA.16816.F32.BF16 R116, R8.reuse, R26, R116 ;  /* 0x0000001a0874723c */ /* 0x040fe20000041874 */
[----:B------:R-:W3:Y:S07]  /*5330*/  LDSM.16.MT88.4 R24, [R221+0x6100] ;  /* 0x00610000dd18783b */ /* 0x000eee0000004200 */
[----:B--2---:R-:W-:Y:S01]  /*5340*/  HMMA.16816.F32.BF16 R112, R8, R20, R92 ;  /* 0x000000140870723c */ /* 0x004fe2000004185c */
[----:B-1----:R-:W-:-:S04]  /*5350*/  FFMA.FTZ R2, R159, c[0x0][0x2d0], -R0 ;  /* 0x0000b4009f027a23 */ /* 0x002fc80000010800 */
[----:B------:R1:W-:Y:S03]  /*5360*/  MUFU.EX2 R160, R2 ;  /* 0x0000000200a07308 */ /* 0x0003e60000000800 */
[----:B------:R-:W-:Y:S01]  /*5370*/  HMMA.16816.F32.BF16 R100, R8, R22, R52 ;  /* 0x000000160864723c */ /* 0x000fe20000041834 */
[----:B------:R-:W2:Y:S06]  /*5380*/  LDSM.16.MT88.4 R20, [R222+0x6100] ;  /* 0x00610000de14783b */ /* 0x000eac0000004200 */
[----:B----4-:R-:W-:-:S02]  /*5390*/  F2FP.BF16.PACK_AB R8, R165, R166 ;  /* 0x000000a6a508723e */ /* 0x010fc400000010ff */
[----:B-----5:R-:W-:Y:S02]  /*53a0*/  F2FP.BF16.PACK_AB R9, R161, R162 ;  /* 0x000000a2a109723e */ /* 0x020fe400000010ff */
[----:B------:R-:W-:Y:S01]  /*53b0*/  F2FP.BF16.PACK_AB R10, R163, R164 ;  /* 0x000000a4a30a723e */ /* 0x000fe200000010ff */
[----:B-1----:R-:W-:-:S04]  /*53c0*/  FFMA.FTZ R2, R158, c[0x0][0x2d0], -R0 ;  /* 0x0000b4009e027a23 */ /* 0x002fc80000010800 */
[----:B------:R-:W1:Y:S02]  /*53d0*/  MUFU.EX2 R159, R2 ;  /* 0x00000002009f7308 */ /* 0x000e640000000800 */
[----:B-1----:R-:W-:Y:S01]  /*53e0*/  F2FP.BF16.PACK_AB R11, R159, R160 ;  /* 0x000000a09f0b723e */ /* 0x002fe200000010ff */
[----:B------:R-:W-:Y:S02]  /*53f0*/  FFMA.FTZ R2, R171, c[0x0][0x2d0], -R5 ;  /* 0x0000b400ab027a23 */ /* 0x000fe40000010805 */
[----:B------:R-:W-:-:S03]  /*5400*/  IMAD.MOV.U32 R171, RZ, RZ, R136 ;  /* 0x000000ffffab7224 */ /* 0x000fc600078e0088 */
[----:B------:R1:W-:Y:S01]  /*5410*/  MUFU.EX2 R158, R2 ;  /* 0x00000002009e7308 */ /* 0x0003e20000000800 */
[C---:B------:R-:W-:Y:S08]  /*5420*/  HMMA.16816.F32.BF16 R104, R8.reuse, R16, R72 ;  /* 0x000000100868723c */ /* 0x040ff00000041848 */
[----:B------:R-:W-:Y:S01]  /*5430*/  HMMA.16816.F32.BF16 R96, R8, R18, R64 ;  /* 0x000000120860723c */ /* 0x000fe20000041840 */
[----:B------:R-:W4:Y:S01]  /*5440*/  LDSM.16.MT88.4 R16, [R225+0x6100] ;  /* 0x00610000e110783b */ /* 0x000f220000004200 */
[----:B-1----:R-:W-:-:S06]  /*5450*/  FFMA.FTZ R2, R188, c[0x0][0x2d0], -R5 ;  /* 0x0000b400bc027a23 */ /* 0x002fcc0000010805 */
[C---:B------:R-:W-:Y:S01]  /*5460*/  HMMA.16816.F32.BF16 R92, R8.reuse, R12, R60 ;  /* 0x0000000c085c723c */ /* 0x040fe2000004183c */
[----:B------:R-:W-:Y:S01]  /*5470*/  IMAD.MOV.U32 R188, RZ, RZ, R138 ;  /* 0x000000ffffbc7224 */ /* 0x000fe200078e008a */
[----:B------:R1:W5:Y:S06]  /*5480*/  MUFU.EX2 R157, R2 ;  /* 0x00000002009d7308 */ /* 0x00036c0000000800 */
[C---:B------:R-:W-:Y:S01]  /*5490*/  HMMA.16816.F32.BF16 R84, R8.reuse, R14, R48 ;  /* 0x0000000e0854723c */ /* 0x040fe20000041830 */
[----:B------:R-:W2:Y:S07]  /*54a0*/  LDSM.16.MT88.4 R12, [R224+0x6100] ;  /* 0x00610000e00c783b */ /* 0x000eae0000004200 */
[----:B------:R-:W-:Y:S01]  /*54b0*/  HMMA.16816.F32.BF16 R72, R8, R32, R40 ;  /* 0x000000200848723c */ /* 0x000fe20000041828 */
[----:B-1----:R-:W-:-:S02]  /*54c0*/  FFMA.FTZ R2, R189, c[0x0][0x2d0], -R5 ;  /* 0x0000b400bd027a23 */ /* 0x002fc40000010805 */
[----:B------:R-:W-:Y:S02]  /*54d0*/  IMAD.MOV.U32 R189, RZ, RZ, R137 ;  /* 0x000000ffffbd7224 */ /* 0x000fe400078e0089 */
[----:B------:R1:W-:Y:S03]  /*54e0*/  MUFU.EX2 R156, R2 ;  /* 0x00000002009c7308 */ /* 0x0003e60000000800 */
[C---:B------:R-:W-:Y:S01]  /*54f0*/  HMMA.16816.F32.BF16 R64, R8.reuse, R34, R56 ;  /* 0x000000220840723c */ /* 0x040fe20000041838 */
[----:B------:R-:W4:Y:S07]  /*5500*/  LDSM.16.MT88.4 R32, [R221+0x2900] ;  /* 0x00290000dd20783b */ /* 0x000f2e0000004200 */
[----:B---3--:R-:W-:Y:S01]  /*5510*/  HMMA.16816.F32.BF16 R60, R8, R28, R44 ;  /* 0x0000001c083c723c */ /* 0x008fe2000004182c */
[----:B-1----:R-:W-:-:S07]  /*5520*/  FFMA.FTZ R2, R191, c[0x0][0x2d0], -R5 ;  /* 0x0000b400bf027a23 */ /* 0x002fce0000010805 */
[C---:B------:R-:W-:Y:S01]  /*5530*/  HMMA.16816.F32.BF16 R44, R8.reuse, R24, R76 ;  /* 0x00000018082c723c */ /* 0x040fe2000004184c */
[----:B------:R-:W-:Y:S01]  /*5540*/  IMAD.MOV.U32 R191, RZ, RZ, R150 ;  /* 0x000000ffffbf7224 */ /* 0x000fe200078e0096 */
[----:B------:R1:W-:Y:S06]  /*5550*/  MUFU.EX2 R155, R2 ;  /* 0x00000002009b7308 */ /* 0x0003ec0000000800 */
[C---:B------:R-:W-:Y:S01]  /*5560*/  HMMA.16816.F32.BF16 R48, R8.reuse, R26, R80 ;  /* 0x0000001a0830723c */ /* 0x040fe20000041850 */
[----:B------:R-:W3:Y:S07]  /*5570*/  LDSM.16.MT88.4 R24, [R225+0x2900] ;  /* 0x00290000e118783b */ /* 0x000eee0000004200 */
[----:B------:R-:W-:Y:S01]  /*5580*/  HMMA.16816.F32.BF16 R52, R8, R30, R36 ;  /* 0x0000001e0834723c */ /* 0x000fe20000041824 */
[----:B------:R-:W3:Y:S01]  /*5590*/  LDSM.16.MT88.4 R28, [R222+0x2900] ;  /* 0x00290000de1c783b */ /* 0x000ee20000004200 */
[----:B-1----:R-:W-:-:S02]  /*55a0*/  FFMA.FTZ R2, R167, c[0x0][0x2d0], -R0 ;  /* 0x0000b400a7027a23 */ /* 0x002fc40000010800 */
[----:B------:R-:W-:Y:S02]  /*55b0*/  IMAD.MOV.U32 R167, RZ, RZ, R149 ;  /* 0x000000ffffa77224 */ /* 0x000fe400078e0095 */
[----:B------:R1:W-:Y:S02]  /*55c0*/  MUFU.EX2 R154, R2 ;  /* 0x00000002009a7308 */ /* 0x0003e40000000800 */
[C---:B--2---:R-:W-:Y:S08]  /*55d0*/  HMMA.16816.F32.BF16 R40, R8.reuse, R20, R88 ;  /* 0x000000140828723c */ /* 0x044ff00000041858 */
[----:B------:R-:W-:Y:S01]  /*55e0*/  HMMA.16816.F32.BF16 R36, R8, R22, R108 ;  /* 0x000000160824723c */ /* 0x000fe2000004186c */
[----:B------:R-:W2:Y:S01]  /*55f0*/  LDSM.16.MT88.4 R20, [R224+0x2900] ;  /* 0x00290000e014783b */ /* 0x000ea20000004200 */
[----:B-1----:R-:W-:-:S06]  /*5600*/  FFMA.FTZ R2, R169, c[0x0][0x2d0], -R0 ;  /* 0x0000b400a9027a23 */ /* 0x002fcc0000010800 */
[C---:B----4-:R-:W-:Y:S01]  /*5610*/  HMMA.16816.F32.BF16 R56, R8.reuse, R16, R124 ;  /* 0x000000100838723c */ /* 0x050fe2000004187c */
[----:B------:R-:W-:Y:S01]  /*5620*/  IMAD.MOV.U32 R169, RZ, RZ, R148 ;  /* 0x000000ffffa97224 */ /* 0x000fe200078e0094 */
[----:B------:R1:W4:Y:S05]  /*5630*/  MUFU.EX2 R153, R2 ;  /* 0x0000000200997308 */ /* 0x00032a0000000800 */
[----:B------:R-:W-:Y:S01]  /*5640*/  IMAD.MOV.U32 R127, RZ, RZ, R139 ;  /* 0x000000ffff7f7224 */ /* 0x000fe200078e008b */
[----:B------:R-:W-:Y:S01]  /*5650*/  HMMA.16816.F32.BF16 R76, R8, R18, R116 ;  /* 0x00000012084c723c */ /* 0x000fe20000041874 */
[----:B------:R-:W2:Y:S01]  /*5660*/  LDSM.16.MT88.4 R16, [R222+0x6900] ;  /* 0x00690000de10783b */ /* 0x000ea20000004200 */
[----:B------:R-:W-:-:S02]  /*5670*/  IMAD.MOV.U32 R126, RZ, RZ, R70 ;  /* 0x000000ffff7e7224 */ /* 0x000fc400078e0046 */
[----:B------:R-:W-:Y:S02]  /*5680*/  IMAD.MOV.U32 R70, RZ, RZ, R71 ;  /* 0x000000ffff467224 */ /* 0x000fe400078e0047 */
[----:B------:R-:W-:Y:S02]  /*5690*/  IMAD.MOV.U32 R125, RZ, RZ, R134 ;  /* 0x000000ffff7d7224 */ /* 0x000fe400078e0086 */
[C---:B------:R-:W-:Y:S01]  /*56a0*/  HMMA.16816.F32.BF16 R116, R8.reuse, R12, R112 ;  /* 0x0000000c0874723c */ /* 0x040fe20000041870 */
[----:B------:R-:W-:Y:S02]  /*56b0*/  IMAD.MOV.U32 R124, RZ, RZ, R135 ;  /* 0x000000ffff7c7224 */ /* 0x000fe400078e0087 */
[----:B-1----:R-:W-:Y:S02]  /*56c0*/  FFMA.FTZ R2, R168, c[0x0][0x2d0], -R0 ;  /* 0x0000b400a8027a23 */ /* 0x002fe40000010800 */
[----:B------:R-:W-:Y:S02]  /*56d0*/  IMAD.MOV.U32 R168, RZ, RZ, R151 ;  /* 0x000000ffffa87224 */ /* 0x000fe400078e0097 */
[----:B------:R1:W-:Y:S01]  /*56e0*/  MUFU.EX2 R152, R2 ;  /* 0x0000000200987308 */ /* 0x0003e20000000800 */
[----:B------:R-:W-:Y:S01]  /*56f0*/  HMMA.16816.F32.BF16 R80, R8, R14, R100 ;  /* 0x0000000e0850723c */ /* 0x000fe20000041864 */
[----:B------:R-:W2:Y:S06]  /*5700*/  LDSM.16.MT88.4 R12, [R221+0x6900] ;  /* 0x00690000dd0c783b */ /* 0x000eac0000004200 */
[----:B-----5:R-:W-:-:S02]  /*5710*/  F2FP.BF16.PACK_AB R8, R157, R158 ;  /* 0x0000009e9d08723e */ /* 0x020fc400000010ff */
[----:B----4-:R-:W-:Y:S02]  /*5720*/  F2FP.BF16.PACK_AB R9, R153, R154 ;  /* 0x0000009a9909723e */ /* 0x010fe400000010ff */
[----:B------:R-:W-:Y:S01]  /*5730*/  F2FP.BF16.PACK_AB R10, R155, R156 ;  /* 0x0000009c9b0a723e */ /* 0x000fe200000010ff */
[----:B-1----:R-:W-:Y:S02]  /*5740*/  FFMA.FTZ R2, R170, c[0x0][0x2d0], -R0 ;  /* 0x0000b400aa027a23 */ /* 0x002fe40000010800 */
[----:B------:R-:W-:Y:S02]  /*5750*/  IMAD.MOV.U32 R170, RZ, RZ, R131 ;  /* 0x000000ffffaa7224 */ /* 0x000fe400078e0083 */
[----:B------:R-:W1:Y:S02]  /*5760*/  MUFU.EX2 R151, R2 ;  /* 0x0000000200977308 */ /* 0x000e640000000800 */
[----:B-1----:R-:W-:Y:S01]  /*5770*/  F2FP.BF16.PACK_AB R11, R151, R152 ;  /* 0x00000098970b723e */ /* 0x002fe200000010ff */
[----:B------:R-:W-:-:S05]  /*5780*/  FFMA.FTZ R2, R207, c[0x0][0x2d0], -R5 ;  /* 0x0000b400cf027a23 */ /* 0x000fca0000010805 */
[----:B------:R1:W-:Y:S01]  /*5790*/  MUFU.EX2 R150, R2 ;  /* 0x0000000200967308 */ /* 0x0003e20000000800 */
[C---:B------:R-:W-:Y:S08]  /*57a0*/  HMMA.16816.F32.BF16 R120, R8.reuse, R34, R96 ;  /* 0x000000220878723c */ /* 0x040ff00000041860 */
[----:B---3--:R-:W-:Y:S01]  /*57b0*/  HMMA.16816.F32.BF16 R96, R8, R24, R72 ;  /* 0x000000180860723c */ /* 0x008fe20000041848 */
[----:B-1----:R-:W-:-:S07]  /*57c0*/  FFMA.FTZ R2, R212, c[0x0][0x2d0], -R5 ;  /* 0x0000b400d4027a23 */ /* 0x002fce0000010805 */
[C---:B------:R-:W-:Y:S01]  /*57d0*/  HMMA.16816.F32.BF16 R100, R8.reuse, R26, R64 ;  /* 0x0000001a0864723c */ /* 0x040fe20000041840 */
[----:B------:R-:W1:Y:S01]  /*57e0*/  LDSM.16.MT88.4 R24, [R225+0x6900] ;  /* 0x00690000e118783b */ /* 0x000e620000004200 */
[----:B------:R3:W4:Y:S06]  /*57f0*/  MUFU.EX2 R149, R2 ;  /* 0x0000000200957308 */ /* 0x00072c0000000800 */
[C---:B------:R-:W-:Y:S01]  /*5800*/  HMMA.16816.F32.BF16 R112, R8.reuse, R32, R104 ;  /* 0x000000200870723c */ /* 0x040fe20000041868 */
[----:B------:R-:W5:Y:S07]  /*5810*/  LDSM.16.MT88.4 R32, [R224+0x6900] ;  /* 0x00690000e020783b */ /* 0x000f6e0000004200 */
[----:B------:R-:W-:Y:S01]  /*5820*/  HMMA.16816.F32.BF16 R108, R8, R28, R92 ;  /* 0x0000001c086c723c */ /* 0x000fe2000004185c */
[----:B---3--:R-:W-:-:S04]  /*5830*/  FFMA.FTZ R2, R216, c[0x0][0x2d0], -R5 ;  /* 0x0000b400d8027a23 */ /* 0x008fc80000010805 */
[----:B------:R3:W-:Y:S03]  /*5840*/  MUFU.EX2 R148, R2 ;  /* 0x0000000200947308 */ /* 0x0007e60000000800 */
[C---:B--2---:R-:W-:Y:S08]  /*5850*/  HMMA.16816.F32.BF16 R92, R8.reuse, R20, R60 ;  /* 0x00000014085c723c */ /* 0x044ff0000004183c */
[----:B------:R-:W-:Y:S01]  /*5860*/  HMMA.16816.F32.BF16 R88, R8, R22, R52 ;  /* 0x000000160858723c */ /* 0x000fe20000041834 */
[----:B------:R-:W2:Y:S01]  /*5870*/  LDSM.16.MT88.4 R20, [R222+0x3100] ;  /* 0x00310000de14783b */ /* 0x000ea20000004200 */
[----:B---3--:R-:W-:-:S06]  /*5880*/  FFMA.FTZ R2, R218, c[0x0][0x2d0], -R5 ;  /* 0x0000b400da027a23 */ /* 0x008fcc0000010805 */
[C---:B------:R-:W-:Y:S01]  /*5890*/  HMMA.16816.F32.BF16 R60, R8.reuse, R16, R40 ;  /* 0x00000010083c723c */ /* 0x040fe20000041828 */
[----:B------:R3:W-:Y:S07]  /*58a0*/  MUFU.EX2 R139, R2 ;  /* 0x00000002008b7308 */ /* 0x0007ee0000000800 */
[C---:B------:R-:W-:Y:S01]  /*58b0*/  HMMA.16816.F32.BF16 R40, R8.reuse, R18, R36 ;  /* 0x000000120828723c */ /* 0x040fe20000041824 */
[----:B------:R-:W2:Y:S07]  /*58c0*/  LDSM.16.MT88.4 R16, [R225+0x3100] ;  /* 0x00310000e110783b */ /* 0x000eae0000004200 */
[----:B------:R-:W-:Y:S01]  /*58d0*/  HMMA.16816.F32.BF16 R64, R8, R14, R48 ;  /* 0x0000000e0840723c */ /* 0x000fe20000041830 */
[----:B---3--:R-:W-:-:S04]  /*58e0*/  FFMA.FTZ R2, R199, c[0x0][0x2d0], -R0 ;  /* 0x0000b400c7027a23 */ /* 0x008fc80000010800 */
[----:B------:R3:W-:Y:S03]  /*58f0*/  MUFU.EX2 R138, R2 ;  /* 0x00000002008a7308 */ /* 0x0007e60000000800 */
[C---:B-1----:R-:W-:Y:S08]  /*5900*/  HMMA.16816.F32.BF16 R48, R8.reuse, R24, R56 ;  /* 0x000000180830723c */ /* 0x042ff00000041838 */
[----:B------:R-:W-:Y:S01]  /*5910*/  HMMA.16816.F32.BF16 R52, R8, R26, R76 ;  /* 0x0000001a0834723c */ /* 0x000fe2000004184c */
[----:B------:R-:W1:Y:S04]  /*5920*/  LDSM.16.MT88.4 R24, [R221+0x7100] ;  /* 0x00710000dd18783b */ /* 0x000e680000004200 */
[----:B------:R-:W-:Y:S01]  /*5930*/  LDSM.16.MT88.4 R76, [R221+0x3900] ;  /* 0x00390000dd4c783b */ /* 0x000fe20000004200 */
[----:B---3--:R-:W-:-:S02]  /*5940*/  FFMA.FTZ R2, R200, c[0x0][0x2d0], -R0 ;  /* 0x0000b400c8027a23 */ /* 0x008fc40000010800 */
[C---:B------:R-:W-:Y:S01]  /*5950*/  HMMA.16816.F32.BF16 R104, R8.reuse, R30, R84 ;  /* 0x0000001e0868723c */ /* 0x040fe20000041854 */
[----:B------:R-:W3:Y:S01]  /*5960*/  LDSM.16.MT88.4 R28, [R221+0x3100] ;  /* 0x00310000dd1c783b */ /* 0x000ee20000004200 */
[----:B------:R2:W1:Y:S06]  /*5970*/  MUFU.EX2 R137, R2 ;  /* 0x0000000200897308 */ /* 0x00046c0000000800 */
[C---:B------:R-:W-:Y:S01]  /*5980*/  HMMA.16816.F32.BF16 R84, R8.reuse, R12, R44 ;  /* 0x0000000c0854723c */ /* 0x040fe2000004182c */
[----:B------:R-:W3:Y:S07]  /*5990*/  LDSM.16.MT88.4 R12, [R224+0x3100] ;  /* 0x00310000e00c783b */ /* 0x000eee0000004200 */
[----:B-----5:R-:W-:Y:S01]  /*59a0*/  HMMA.16816.F32.BF16 R44, R8, R32, R116 ;  /* 0x00000020082c723c */ /* 0x020fe20000041874 */
[----:B------:R-:W-:Y:S01]  /*59b0*/  LDSM.16.MT88.4 R116, [R222+0x7900] ;  /* 0x00790000de74783b */ /* 0x000fe20000004200 */
[----:B--2---:R-:W-:-:S04]  /*59c0*/  FFMA.FTZ R2, R201, c[0x0][0x2d0], -R0 ;  /* 0x0000b400c9027a23 */ /* 0x004fc80000010800 */
[----:B------:R2:W-:Y:S02]  /*59d0*/  MUFU.EX2 R136, R2 ;  /* 0x0000000200887308 */ /* 0x0005e40000000800 */
[----:B------:R-:W-:Y:S01]  /*59e0*/  HMMA.16816.F32.BF16 R36, R8, R34, R80 ;  /* 0x000000220824723c */ /* 0x000fe20000041850 */
[----:B------:R-:W-:Y:S06]  /*59f0*/  LDSM.16.MT88.4 R32, [R222+0x7100] ;  /* 0x00710000de20783b */ /* 0x000fec0000004200 */
[----:B----4-:R-:W-:Y:S02]  /*5a00*/  F2FP.BF16.PACK_AB R8, R149, R150 ;  /* 0x000000969508723e */ /* 0x010fe400000010ff */
[----:B-1----:R-:W-:-:S02]  /*5a10*/  F2FP.BF16.PACK_AB R9, R137, R138 ;  /* 0x0000008a8909723e */ /* 0x002fc400000010ff */
[----:B------:R-:W-:Y:S01]  /*5a20*/  F2FP.BF16.PACK_AB R10, R139, R148 ;  /* 0x000000948b0a723e */ /* 0x000fe200000010ff */
[----:B--2---:R-:W-:-:S04]  /*5a30*/  FFMA.FTZ R2, R202, c[0x0][0x2d0], -R0 ;  /* 0x0000b400ca027a23 */ /* 0x004fc80000010800 */
[----:B------:R-:W1:Y:S02]  /*5a40*/  MUFU.EX2 R71, R2 ;  /* 0x0000000200477308 */ /* 0x000e640000000800 */
[----:B-1----:R-:W-:Y:S01]  /*5a50*/  F2FP.BF16.PACK_AB R11, R71, R136 ;  /* 0x00000088470b723e */ /* 0x002fe200000010ff */
[----:B------:R-:W-:-:S05]  /*5a60*/  FFMA.FTZ R2, R70, c[0x0][0x2d0], -R5 ;  /* 0x0000b40046027a23 */ /* 0x000fca0000010805 */
[----:B------:R1:W-:Y:S01]  /*5a70*/  MUFU.EX2 R70, R2 ;  /* 0x0000000200467308 */ /* 0x0003e20000000800 */
[C---:B------:R-:W-:Y:S08]  /*5a80*/  HMMA.16816.F32.BF16 R56, R8.reuse, R22, R104 ;  /* 0x000000160838723c */ /* 0x040ff00000041868 */
[----:B------:R-:W-:Y:S01]  /*5a90*/  HMMA.16816.F32.BF16 R96, R8, R16, R96 ;  /* 0x000000100860723c */ /* 0x000fe20000041860 */
[----:B-1----:R-:W-:-:S07]  /*5aa0*/  FFMA.FTZ R2, R126, c[0x0][0x2d0], -R5 ;  /* 0x0000b4007e027a23 */ /* 0x002fce0000010805 */
[----:B------:R-:W-:Y:S01]  /*5ab0*/  HMMA.16816.F32.BF16 R104, R8, R18, R100 ;  /* 0x000000120868723c */ /* 0x000fe20000041864 */
[----:B------:R-:W1:Y:S01]  /*5ac0*/  LDSM.16.MT88.4 R16, [R225+0x7100] ;  /* 0x00710000e110783b */ /* 0x000e620000004200 */
[----:B------:R-:W-:-:S03]  /*5ad0*/  IMAD.MOV.U32 R126, RZ, RZ, R133 ;  /* 0x000000ffff7e7224 */ /* 0x000fc600078e0085 */
[----:B------:R-:W-:Y:S03]  /*5ae0*/  LDSM.16.MT88.4 R100, [R224+0x3900] ;  /* 0x00390000e064783b */ /* 0x000fe60000004200 */
[C---:B------:R-:W-:Y:S01]  /*5af0*/  HMMA.16816.F32.BF16 R128, R8.reuse, R24, R84 ;  /* 0x000000180880723c */ /* 0x040fe20000041854 */
[----:B------:R2:W4:Y:S01]  /*5b00*/  MUFU.EX2 R24, R2 ;  /* 0x0000000200187308 */ /* 0x0005220000000800 */
[----:B------:R-:W-:Y:S06]  /*5b10*/  LDSM.16.MT88.4 R84, [R222+0x3900] ;  /* 0x00390000de54783b */ /* 0x000fec0000004200 */
[C---:B------:R-:W-:Y:S01]  /*5b20*/  HMMA.16816.F32.BF16 R80, R8.reuse, R20, R108 ;  /* 0x000000140850723c */ /* 0x040fe2000004186c */
[----:B------:R-:W-:Y:S07]  /*5b30*/  LDSM.16.MT88.4 R108, [R221+0x7900] ;  /* 0x00790000dd6c783b */ /* 0x000fee0000004200 */
[----:B---3--:R-:W-:Y:S01]  /*5b40*/  HMMA.16816.F32.BF16 R72, R8, R28, R112 ;  /* 0x0000001c0848723c */ /* 0x008fe20000041870 */
[----:B--2---:R-:W-:-:S02]  /*5b50*/  FFMA.FTZ R2, R127, c[0x0][0x2d0], -R5 ;  /* 0x0000b4007f027a23 */ /* 0x004fc40000010805 */
[----:B------:R-:W-:Y:S01]  /*5b60*/  IMAD.MOV.U32 R127, RZ, RZ, R132 ;  /* 0x000000ffff7f7224 */ /* 0x000fe200078e0084 */
[----:B----4-:R-:W-:Y:S01]  /*5b70*/  F2FP.BF16.PACK_AB R132, R24, R70 ;  /* 0x000000461884723e */ /* 0x010fe200000010ff */
[----:B------:R2:W-:Y:S03]  /*5b80*/  MUFU.EX2 R23, R2 ;  /* 0x0000000200177308 */ /* 0x0005e60000000800 */
[C---:B------:R-:W-:Y:S08]  /*5b90*/  HMMA.16816.F32.BF16 R28, R8.reuse, R30, R120 ;  /* 0x0000001e081c723c */ /* 0x040ff00000041878 */
[----:B------:R-:W-:Y:S01]  /*5ba0*/  HMMA.16816.F32.BF16 R112, R8, R12, R92 ;  /* 0x0000000c0870723c */ /* 0x000fe2000004185c */
[----:B------:R-:W-:Y:S01]  /*5bb0*/  LDSM.16.MT88.4 R92, [R225+0x3900] ;  /* 0x00390000e15c783b */ /* 0x000fe20000004200 */
[----:B--2---:R-:W-:-:S06]  /*5bc0*/  FFMA.FTZ R2, R244, c[0x0][0x2d0], -R5 ;  /* 0x0000b400f4027a23 */ /* 0x004fcc0000010805 */
[C---:B-1----:R-:W-:Y:S01]  /*5bd0*/  HMMA.16816.F32.BF16 R48, R8.reuse, R16, R48 ;  /* 0x000000100830723c */ /* 0x042fe20000041830 */
[----:B------:R1:W2:Y:S07]  /*5be0*/  MUFU.EX2 R22, R2 ;  /* 0x0000000200167308 */ /* 0x0002ae0000000800 */
[C---:B------:R-:W-:Y:S01]  /*5bf0*/  HMMA.16816.F32.BF16 R120, R8.reuse, R14, R88 ;  /* 0x0000000e0878723c */ /* 0x040fe20000041858 */
[----:B------:R-:W3:Y:S07]  /*5c00*/  LDSM.16.MT88.4 R12, [R224+0x7100] ;  /* 0x00710000e00c783b */ /* 0x000eee0000004200 */
[----:B------:R-:W-:Y:S01]  /*5c10*/  HMMA.16816.F32.BF16 R64, R8, R26, R64 ;  /* 0x0000001a0840723c */ /* 0x000fe20000041840 */
[----:B-1----:R-:W-:Y:S01]  /*5c20*/  FFMA.FTZ R2, R219, c[0x0][0x2d0], -R0 ;  /* 0x0000b400db027a23 */ /* 0x002fe20000010800 */
[----:B--2---:R-:W-:-:S03]  /*5c30*/  F2FP.BF16.PACK_AB R134, R22, R23 ;  /* 0x000000171686723e */ /* 0x004fc600000010ff */
[----:B------:R1:W-:Y:S03]  /*5c40*/  MUFU.EX2 R21, R2 ;  /* 0x0000000200157308 */ /* 0x0003e60000000800 */
[C---:B------:R-:W-:Y:S08]  /*5c50*/  HMMA.16816.F32.BF16 R60, R8.reuse, R32, R60 ;  /* 0x00000020083c723c */ /* 0x040ff0000004183c */
[----:B------:R-:W-:Y:S01]  /*5c60*/  HMMA.16816.F32.BF16 R40, R8, R34, R40 ;  /* 0x000000220828723c */ /* 0x000fe20000041828 */
[----:B-1----:R-:W-:-:S07]  /*5c70*/  FFMA.FTZ R2, R246, c[0x0][0x2d0], -R0 ;  /* 0x0000b400f6027a23 */ /* 0x002fce0000010800 */
[C---:B------:R-:W-:Y:S01]  /*5c80*/  HMMA.16816.F32.BF16 R52, R8.reuse, R18, R52 ;  /* 0x000000120834723c */ /* 0x040fe20000041834 */
[----:B------:R1:W2:Y:S07]  /*5c90*/  MUFU.EX2 R20, R2 ;  /* 0x0000000200147308 */ /* 0x0002ae0000000800 */
[----:B---3--:R-:W-:Y:S01]  /*5ca0*/  HMMA.16816.F32.BF16 R44, R8, R12, R44 ;  /* 0x0000000c082c723c */ /* 0x008fe2000004182c */
[----:B-1----:R-:W-:-:S07]  /*5cb0*/  FFMA.FTZ R2, R245, c[0x0][0x2d0], -R0 ;  /* 0x0000b400f5027a23 */ /* 0x002fce0000010800 */
[----:B------:R-:W-:Y:S01]  /*5cc0*/  HMMA.16816.F32.BF16 R36, R8, R14, R36 ;  /* 0x0000000e0824723c */ /* 0x000fe20000041824 */
[----:B------:R-:W-:Y:S01]  /*5cd0*/  FFMA.FTZ R0, R250, c[0x0][0x2d0], -R0 ;  /* 0x0000b400fa007a23 */ /* 0x000fe20000010800 */
[----:B--2---:R-:W-:Y:S01]  /*5ce0*/  F2FP.BF16.PACK_AB R133, R20, R21 ;  /* 0x000000151485723e */ /* 0x004fe200000010ff */
[----:B------:R1:W-:Y:S08]  /*5cf0*/  MUFU.EX2 R17, R2 ;  /* 0x0000000200117308 */ /* 0x0003f00000000800 */
[----:B------:R2:W3:Y:S01]  /*5d00*/  MUFU.EX2 R16, R0 ;  /* 0x0000000000107308 */ /* 0x0004e20000000800 */
[----:B-1----:R-:W-:-:S04]  /*5d10*/  FADD.FTZ R2, R127, R126 ;  /* 0x0000007e7f027221 */ /* 0x002fc80000010000 */
[----:B------:R-:W-:Y:S02]  /*5d20*/  FADD.FTZ R2, R168, R2 ;  /* 0x00000002a8027221 */ /* 0x000fe40000010000 */
[----:B--2---:R-:W-:Y:S01]  /*5d30*/  FADD.FTZ R0, R125, R124 ;  /* 0x0000007c7d007221 */ /* 0x004fe20000010000 */
[----:B---3--:R-:W-:Y:S01]  /*5d40*/  F2FP.BF16.PACK_AB R135, R16, R17 ;  /* 0x000000111087723e */ /* 0x008fe200000010ff */
        /* <DEDUP_REMOVED lines=33> */
[----:B------:R-:W2:Y:S02]  /*5f60*/  LDSM.16.MT88.4 R4, [R224+0x7900] ;  /* 0x00790000e004783b */ /* 0x000ea40000004200 */
[----:B------:R-:W-:Y:S01]  /*5f70*/  FADD.FTZ R3, R196, R0 ;  /* 0x00000000c4037221 */ /* 0x000fe20000010000 */
[----:B------:R-:W-:Y:S01]  /*5f80*/  HMMA.16816.F32.BF16 R104, R132, R108, R128 ;  /* 0x0000006c8468723c */ /* 0x000fe20000041880 */
[----:B------:R-:W-:-:S04]  /*5f90*/  @P3 IMAD.HI.U32 R0, R171, c[0x0][0x2c8], RZ ;  /* 0x0000b200ab003a27 */ /* 0x000fc800078e00ff */
[----:B------:R-:W-:Y:S01]  /*5fa0*/  FADD.FTZ R3, R166, R3 ;  /* 0x00000003a6037221 */ /* 0x000fe20000010000 */
[----:B------:R-:W-:Y:S01]  /*5fb0*/  @P3 SHF.R.U32.HI R8, RZ, c[0x0][0x2cc], R0 ;  /* 0x0000b300ff083a19 */ /* 0x000fe20000011600 */
[----:B------:R-:W-:Y:S01]  /*5fc0*/  FADD.FTZ R0, R162, R2 ;  /* 0x00000002a2007221 */ /* 0x000fe20000010000 */
[C---:B------:R-:W-:Y:S01]  /*5fd0*/  HMMA.16816.F32.BF16 R112, R132.reuse, R116, R60 ;  /* 0x000000748470723c */ /* 0x040fe2000004183c */
[----:B------:R-:W-:Y:S01]  /*5fe0*/  FADD.FTZ R2, R165, R3 ;  /* 0x00000003a5027221 */ /* 0x000fe20000010000 */
[----:B------:R-:W3:Y:S01]  /*5ff0*/  @P3 R2UR UR23, R8 ;  /* 0x00000000081733c2 */ /* 0x000ee200000e0000 */
[----:B------:R-:W-:Y:S02]  /*6000*/  FADD.FTZ R0, R161, R0 ;  /* 0x00000000a1007221 */ /* 0x000fe40000010000 */
[----:B------:R-:W-:Y:S02]  /*6010*/  FADD.FTZ R2, R164, R2 ;  /* 0x00000002a4027221 */ /* 0x000fe40000010000 */
[----:B------:R-:W-:Y:S01]  /*6020*/  FADD.FTZ R0, R160, R0 ;  /* 0x00000000a0007221 */ /* 0x000fe20000010000 */
[----:B-1----:R-:W-:Y:S01]  /*6030*/  HMMA.16816.F32.BF16 R120, R132, R124, R48 ;  /* 0x0000007c8478723c */ /* 0x002fe20000041830 */
        /* <DEDUP_REMOVED lines=11> */
[----:B---3--:R-:W-:Y:S01]  /*60f0*/  UIADD3 UR23, UR23, UR8, -UR11 ;  /* 0x0000000817177290 */ /* 0x008fe2000fffe80b */
[----:B------:R-:W-:Y:S02]  /*6100*/  FADD.FTZ R0, R151, R0 ;  /* 0x0000000097007221 */ /* 0x000fe40000010000 */
[----:B------:R-:W-:Y:S01]  /*6110*/  FADD.FTZ R2, R150, R2 ;  /* 0x0000000296027221 */ /* 0x000fe20000010000 */
[----:B------:R-:W-:Y:S01]  /*6120*/  USHF.R.S32.HI UR4, URZ, 0x1f, UR23 ;  /* 0x0000001f3f047899 */ /* 0x000fe20008011417 */
[----:B------:R-:W-:Y:S01]  /*6130*/  FADD.FTZ R0, R138, R0 ;  /* 0x000000008a007221 */ /* 0x000fe20000010000 */
[----:B------:R-:W-:Y:S01]  /*6140*/  HMMA.16816.F32.BF16 R108, R132, R110, R64 ;  /* 0x0000006e846c723c */ /* 0x000fe20000041840 */
[----:B------:R-:W-:Y:S01]  /*6150*/  FADD.FTZ R2, R149, R2 ;  /* 0x0000000295027221 */ /* 0x000fe20000010000 */
[----:B------:R-:W-:Y:S01]  /*6160*/  ULEA.HI UR4, UR4, UR23, URZ, 0x7 ;  /* 0x0000001704047291 */ /* 0x000fe2000f8f383f */
[----:B------:R-:W-:-:S02]  /*6170*/  FADD.FTZ R0, R137, R0 ;  /* 0x0000000089007221 */ /* 0x000fc40000010000 */
[----:B------:R-:W-:Y:S01]  /*6180*/  FADD.FTZ R3, R148, R2 ;  /* 0x0000000294037221 */ /* 0x000fe20000010000 */
[----:B------:R-:W-:Y:S01]  /*6190*/  USHF.R.S32.HI UR24, URZ, 0x7, UR4 ;  /* 0x000000073f187899 */ /* 0x000fe20008011404 */
[----:B------:R-:W-:Y:S01]  /*61a0*/  FADD.FTZ R2, R136, R0 ;  /* 0x0000000088027221 */ /* 0x000fe20000010000 */
[C---:B------:R-:W-:Y:S01]  /*61b0*/  HMMA.16816.F32.BF16 R116, R132.reuse, R118, R40 ;  /* 0x000000768474723c */ /* 0x040fe20000041828 */
[----:B------:R-:W-:Y:S01]  /*61c0*/  FADD.FTZ R0, R139, R3 ;  /* 0x000000038b007221 */ /* 0x000fe20000010000 */
[----:B------:R-:W-:Y:S01]  /*61d0*/  UISETP.LT.AND UP0, UPT, URZ, UR24, UPT ;  /* 0x000000183f00728c */ /* 0x000fe2000bf01270 */
[----:B------:R-:W-:Y:S02]  /*61e0*/  FADD.FTZ R2, R71, R2 ;  /* 0x0000000247027221 */ /* 0x000fe40000010000 */
[----:B------:R-:W-:Y:S01]  /*61f0*/  FADD.FTZ R0, R70, R0 ;  /* 0x0000000046007221 */ /* 0x000fe20000010000 */
[----:B------:R-:W-:Y:S01]  /*6200*/  USEL UR24, URZ, UR24, !UP0 ;  /* 0x000000183f187287 */ /* 0x000fe2000c000000 */
[----:B------:R-:W-:Y:S01]  /*6210*/  FADD.FTZ R2, R21, R2 ;  /* 0x0000000215027221 */ /* 0x000fe20000010000 */
[----:B------:R-:W-:Y:S01]  /*6220*/  HMMA.16816.F32.BF16 R124, R132, R126, R52 ;  /* 0x0000007e847c723c */ /* 0x000fe20000041834 */
[----:B------:R-:W-:Y:S01]  /*6230*/  FADD.FTZ R0, R24, R0 ;  /* 0x0000000018007221 */ /* 0x000fe20000010000 */
[----:B------:R-:W-:Y:S01]  /*6240*/  UISETP.GE.AND UP0, UPT, UR25, UR24, UPT ;  /* 0x000000181900728c */ /* 0x000fe2000bf06270 */
[----:B------:R-:W-:-:S02]  /*6250*/  FADD.FTZ R2, R20, R2 ;  /* 0x0000000214027221 */ /* 0x000fc40000010000 */
[----:B------:R-:W-:Y:S02]  /*6260*/  FADD.FTZ R0, R23, R0 ;  /* 0x0000000017007221 */ /* 0x000fe40000010000 */
[----:B------:R-:W-:Y:S01]  /*6270*/  FADD.FTZ R2, R17, R2 ;  /* 0x0000000211027221 */ /* 0x000fe20000010000 */
[----:B------:R-:W-:Y:S01]  /*6280*/  PLOP3.LUT P0, PT, PT, PT, UP0, 0x80, 0x0 ;  /* 0x000000000000781c */ /* 0x000fe20003f0f008 */
[----:B------:R-:W-:Y:S01]  /*6290*/  FADD.FTZ R3, R22, R0 ;  /* 0x0000000016037221 */ /* 0x000fe20000010000 */
[----:B--2---:R-:W-:Y:S01]  /*62a0*/  HMMA.16816.F32.BF16 R128, R132, R4, R44 ;  /* 0x000000048480723c */ /* 0x004fe2000004182c */
        /* <DEDUP_REMOVED lines=8> */
[----:B------:R-:W5:Y:S04]  /*6330*/  LDL.64 R168, [R1+0x38] ;  /* 0x0000380001a87983 */ /* 0x000f680000100a00 */
[----:B------:R-:W5:Y:S01]  /*6340*/  LDL.64 R188, [R1+0x30] ;  /* 0x0000300001bc7983 */ /* 0x000f620000100a00 */
[----:B------:R-:W-:Y:S01]  /*6350*/  IMAD.MOV.U32 R70, RZ, RZ, R68 ;  /* 0x000000ffff467224 */ /* 0x000fe200078e0044 */
[----:B------:R-:W-:-:S02]  /*6360*/  UMOV UR26, UR25 ;  /* 0x00000019001a7c82 */ /* 0x000fc40008000000 */
[----:B------:R-:W-:Y:S02]  /*6370*/  UMOV UR17, 0xffffff80 ;  /* 0xffffff8000117882 */ /* 0x000fe40000000000 */
[----:B------:R-:W-:Y:S02]  /*6380*/  ULDC.64 UR6, c[0x0][0x208] ;  /* 0x0000820000067ab9 */ /* 0x000fe40000000a00 */
[----:B------:R-:W-:Y:S01]  /*6390*/  ULDC.64 UR4, c[0x0][0x1e0] ;  /* 0x0000780000047ab9 */ /* 0x000fe20000000a00 */
[----:B-12---:R-:W-:Y:S02]  /*63a0*/  IADD3 R3, P1, R200, 0x40, RZ ;  /* 0x00000040c8037810 */ /* 0x006fe40007f3e0ff */
[----:B---3--:R-:W-:Y:S01]  /*63b0*/  IADD3 R2, P0, R170, 0x40, RZ ;  /* 0x00000040aa027810 */ /* 0x008fe20007f1e0ff */
[----:B----4-:R-:W-:Y:S02]  /*63c0*/  @P3 IMAD.HI.U32 R0, R191, c[0x0][0x2c8], RZ ;  /* 0x0000b200bf003a27 */ /* 0x010fe400078e00ff */
[----:B------:R-:W-:Y:S04]  /*63d0*/  STL [R1+0x14], R3 ;  /* 0x0000140301007387 */ /* 0x000fe80000100800 */
[----:B------:R1:W-:Y:S01]  /*63e0*/  STL [R1+0x10], R2 ;  /* 0x0000100201007387 */ /* 0x0003e20000100800 */
[----:B------:R-:W-:Y:S01]  /*63f0*/  @P3 SHF.R.U32.HI R4, RZ, c[0x0][0x2cc], R0 ;  /* 0x0000b300ff043a19 */ /* 0x000fe20000011600 */
[----:B-----5:R-:W-:-:S04]  /*6400*/  IMAD.X R0, RZ, RZ, R189, P0 ;  /* 0x000000ffff007224 */ /* 0x020fc800000e06bd */
[----:B------:R2:W-:Y:S01]  /*6410*/  @P3 STL [R1+0x4], R4 ;  /* 0x0000040401003387 */ /* 0x0005e20000100800 */
[----:B-1----:R-:W-:-:S05]  /*6420*/  IADD3.X R2, RZ, R169, RZ, P1, !PT ;  /* 0x000000a9ff027210 */ /* 0x002fca0000ffe4ff */
[----:B------:R2:W-:Y:S04]  /*6430*/  STL [R1+0xc], R2 ;  /* 0x00000c0201007387 */ /* 0x0005e80000100800 */
[----:B------:R2:W-:Y:S01]  /*6440*/  STL [R1+0x8], R0 ;  /* 0x0000080001007387 */ /* 0x0005e20000100800 */
[----:B------:R-:W-:-:S03]  /*6450*/  IMAD.MOV.U32 R3, RZ, RZ, R69 ;  /* 0x000000ffff037224 */ /* 0x000fc600078e0045 */
.L_x_503:
[----:B------:R-:W3:Y:S01]  /*6460*/  LDL.64 R158, [R1+0x48] ;  /* 0x00004800019e7983 */ /* 0x000ee20000100a00 */
[----:B------:R-:W-:Y:S04]  /*6470*/  DEPBAR.LE SB0, 0x0 ;  /* 0x000080000000791a */ /* 0x000fe80000000000 */
[----:B------:R-:W-:Y:S01]  /*6480*/  UISETP.GE.AND UP0, UPT, UR26, URZ, UPT ;  /* 0x0000003f1a00728c */ /* 0x000fe2000bf06270 */
[----:B------:R-:W4:Y:S01]  /*6490*/  LDL.64 R156, [R1+0x38] ;  /* 0x00003800019c7983 */ /* 0x000f220000100a00 */
[----:B------:R-:W-:Y:S02]  /*64a0*/  UISETP.GE.AND UP1, UPT, UR26, 0x1, UPT ;  /* 0x000000011a00788c */ /* 0x000fe4000bf26270 */
[----:B------:R-:W-:Y:S03]  /*64b0*/  UIADD3 UR25, UR26, -0x1, URZ ;  /* 0xffffffff1a197890 */ /* 0x000fe6000fffe03f */
[----:B------:R-:W-:Y:S01]  /*64c0*/  BAR.SYNC.DEFER_BLOCKING 0x0 ;  /* 0x0000000000007b1d */ /* 0x000fe20000010000 */
[----:B------:R-:W-:Y:S03]  /*64d0*/  PLOP3.LUT P0, PT, PT, PT, UP0, 0x80, 0x0 ;  /* 0x000000000000781c */ /* 0x000fe60003f0f008 */
[----:B------:R-:W-:Y:S02]  /*64e0*/  @UP0 USHF.R.S32.HI UR20, URZ, 0x1f, UR26 ;  /* 0x0000001f3f140899 */ /* 0x000fe4000801141a */
[----:B------:R-:W-:Y:S02]  /*64f0*/  @UP0 UIMAD.WIDE.U32 UR22, UR26, UR6, URZ ;  /* 0x000000061a1602a5 */ /* 0x000fe4000f8e003f */
[----:B------:R-:W-:Y:S02]  /*6500*/  @UP0 UIMAD UR20, UR20, UR6, URZ ;  /* 0x00000006141402a4 */ /* 0x000fe4000f8e023f */
[----:B------:R-:W-:Y:S02]  /*6510*/  @UP0 USHF.L.U32 UR21, UR22, 0x7, URZ ;  /* 0x0000000716150899 */ /* 0x000fe4000800063f */
[----:B------:R-:W-:Y:S04]  /*6520*/  @UP0 UIMAD UR20, UR26, UR7, UR20 ;  /* 0x000000071a1402a4 */ /* 0x000fe8000f8e0214 */
[----:B------:R-:W-:Y:S04]  /*6530*/  @UP0 UIADD3 UR20, UR23, UR20, URZ ;  /* 0x0000001417140290 */ /* 0x000fe8000fffe03f */
[----:B------:R-:W-:Y:S02]  /*6540*/  @UP0 USHF.L.U64.HI UR20, UR22, 0x7, UR20 ;  /* 0x0000000716140899 */ /* 0x000fe40008010214 */
[----:B------:R-:W-:Y:S01]  /*6550*/  @UP1 UIMAD.WIDE.U32 UR22, UR25, UR4, URZ ;  /* 0x00000004191612a5 */ /* 0x000fe2000f8e003f */
[----:B-1----:R-:W1:Y:S08]  /*6560*/  LDSM.16.M88.4 R8, [R220+0x8100] ;  /* 0x00810000dc08783b */ /* 0x002e700000000200 */
[----:B--2---:R-:W2:Y:S04]  /*6570*/  LDL R2, [R1+0x14] ;  /* 0x0000140001027983 */ /* 0x004ea80000100800 */
[----:B------:R-:W2:Y:S04]  /*6580*/  LDL R69, [R1+0xc] ;  /* 0x00000c0001457983 */ /* 0x000ea80000100800 */
        /* <DEDUP_REMOVED lines=19> */
[C---:B-1----:R-:W-:Y:S06]  /*66c0*/  HMMA.16816.F32.BF16 R36, R140.reuse, R40, RZ ;  /* 0x000000288c24723c */ /* 0x042fec00000418ff */
[----:B------:R-:W-:Y:S02]  /*66d0*/  LDSM.16.M88.4 R164, [R237] ;  /* 0x00000000eda4783b */ /* 0x000fe40000000200 */
[C---:B------:R-:W-:Y:S06]  /*66e0*/  HMMA.16816.F32.BF16 R40, R140.reuse, R42, RZ ;  /* 0x0000002a8c28723c */ /* 0x040fec00000418ff */
[----:B------:R-:W-:Y:S02]  /*66f0*/  LDSM.16.M88.4 R168, [R236] ;  /* 0x00000000eca8783b */ /* 0x000fe40000000200 */
[C---:B------:R-:W-:Y:S06]  /*6700*/  HMMA.16816.F32.BF16 R44, R140.reuse, R48, RZ ;  /* 0x000000308c2c723c */ /* 0x040fec00000418ff */
[----:B------:R-:W5:Y:S04]  /*6710*/  LDL R217, [R1+0x4] ;  /* 0x0000040001d97983 */ /* 0x000f680000100800 */
[----:B------:R-:W5:Y:S01]  /*6720*/  LDL R216, [R1+0x24] ;  /* 0x0000240001d87983 */ /* 0x000f620000100800 */
        /* <DEDUP_REMOVED lines=14> */
[----:B---3--:R-:W-:Y:S04]  /*6810*/  @P0 IADD3 R0, P1, R158, UR21, RZ ;  /* 0x000000159e000c10 */ /* 0x008fe8000ff3e0ff */
[C---:B------:R-:W-:Y:S04]  /*6820*/  @P0 LEA R188, P6, R0.reuse, c[0x0][0x1f8], 0x1 ;  /* 0x00007e0000bc0a11 */ /* 0x040fe800078c08ff */
[----:B----4-:R-:W-:Y:S02]  /*6830*/  @P0 IADD3.X R68, R157, UR20, RZ, P1, !PT ;  /* 0x000000149d440c10 */ /* 0x010fe40008ffe4ff */
[----:B------:R-:W1:Y:S02]  /*6840*/  LDSM.16.M88.4 R156, [R239] ;  /* 0x00000000ef9c783b */ /* 0x000e640000000200 */
[----:B------:R-:W-:Y:S06]  /*6850*/  @P0 LEA.HI.X R189, R0, c[0x0][0x1fc], R68, 0x1, P6 ;  /* 0x00007f0000bd0a11 */ /* 0x000fec00030f0c44 */
[----:B------:R-:W-:Y:S01]  /*6860*/  @!PT LDS RZ, [RZ] ;  /* 0x00000000fffff984 */ /* 0x000fe20000000800 */
[----:B------:R-:W-:Y:S01]  /*6870*/  @!PT LDS RZ, [RZ] ;  /* 0x00000000fffff984 */ /* 0x000fe20000000800 */
[----:B------:R-:W-:Y:S01]  /*6880*/  @!PT LDS RZ, [RZ] ;  /* 0x00000000fffff984 */ /* 0x000fe20000000800 */
[----:B------:R3:W-:Y:S08]  /*6890*/  @P0 LDGSTS.E.BYPASS.LTC128B.128 [R243+0x100], [R188.64], !P5 ;  /* 0x00100000bcf30fae */ /* 0x0007f0000e901d52 */
[----:B------:R4:W5:Y:S01]  /*68a0*/  LDL R0, [R1+0x20] ;  /* 0x0000200001007983 */ /* 0x0009620000100800 */
[----:B--2---:R-:W-:Y:S01]  /*68b0*/  @P0 IADD3 R2, P2, R2, UR21, RZ ;  /* 0x0000001502020c10 */ /* 0x004fe2000ff5e0ff */
[----:B------:R-:W-:Y:S01]  /*68c0*/  @UP1 USHF.L.U32 UR21, UR22, 0x7, URZ ;  /* 0x0000000716151899 */ /* 0x000fe2000800063f */
[C---:B-1----:R-:W-:Y:S03]  /*68d0*/  HMMA.16816.F32.BF16 R36, R144.reuse, R156, R36 ;  /* 0x0000009c9024723c */ /* 0x042fe60000041824 */
[C---:B------:R-:W-:Y:S02]  /*68e0*/  @P0 LEA R190, P1, R2.reuse, c[0x0][0x1f8], 0x1 ;  /* 0x00007e0002be0a11 */ /* 0x040fe400078208ff */
[----:B------:R-:W-:Y:S01]  /*68f0*/  @P0 IADD3.X R69, R69, UR20, RZ, P2, !PT ;  /* 0x0000001445450c10 */ /* 0x000fe200097fe4ff */
[----:B------:R-:W-:Y:S02]  /*6900*/  UIMAD UR20, UR26, UR17, 0x1 ;  /* 0x000000011a1474a4 */ /* 0x000fe4000f8e0211 */
[C---:B------:R-:W-:Y:S04]  /*6910*/  HMMA.16816.F32.BF16 R40, R144.reuse, R158, R40 ;  /* 0x0000009e9028723c */ /* 0x040fe80000041828 */
[----:B------:R-:W-:Y:S02]  /*6920*/  @P0 LEA.HI.X R191, R2, c[0x0][0x1fc], R69, 0x1, P1 ;  /* 0x00007f0002bf0a11 */ /* 0x000fe400008f0c45 */
[----:B------:R-:W-:Y:S02]  /*6930*/  @P0 IADD3 R68, P1, R188, UR10, RZ ;  /* 0x0000000abc440c10 */ /* 0x000fe4000ff3e0ff */
[C---:B------:R-:W-:Y:S01]  /*6940*/  HMMA.16816.F32.BF16 R44, R144.reuse, R160, R44 ;  /* 0x000000a0902c723c */ /* 0x040fe2000004182c */
[----:B------:R1:W-:Y:S03]  /*6950*/  @P0 LDGSTS.E.BYPASS.LTC128B.128 [R243+0x4100], [R190.64], !P4 ;  /* 0x04100000bef30fae */ /* 0x0003e6000e101d52 */
[----:B------:R-:W-:Y:S02]  /*6960*/  @P0 IADD3.X R69, R189, UR14, RZ, P1, !PT ;  /* 0x0000000ebd450c10 */ /* 0x000fe40008ffe4ff */
[C---:B------:R-:W-:Y:S02]  /*6970*/  @P0 IADD3 R148, P1, R68.reuse, UR10, RZ ;  /* 0x0000000a44940c10 */ /* 0x040fe4000ff3e0ff */
[C---:B------:R-:W-:Y:S01]  /*6980*/  HMMA.16816.F32.BF16 R48, R144.reuse, R162, R48 ;  /* 0x000000a29030723c */ /* 0x040fe20000041830 */
[----:B------:R2:W-:Y:S03]  /*6990*/  @P0 LDGSTS.E.BYPASS.LTC128B.128 [R243+0x1100], [R68.64], !P5 ;  /* 0x0110000044f30fae */ /* 0x0005e6000e901d52 */
[C---:B------:R-:W-:Y:S02]  /*69a0*/  @P0 IADD3.X R149, R69.reuse, UR14, RZ, P1, !PT ;  /* 0x0000000e45950c10 */ /* 0x040fe40008ffe4ff */
[----:B---3--:R-:W-:Y:S02]  /*69b0*/  @P0 IADD3 R188, P6, R68, UR16, RZ ;  /* 0x0000001044bc0c10 */ /* 0x008fe4000ffde0ff */
[C---:B------:R-:W-:Y:S01]  /*69c0*/  HMMA.16816.F32.BF16 R52, R144.reuse, R164, R52 ;  /* 0x000000a49034723c */ /* 0x040fe20000041834 */
[----:B------:R2:W-:Y:S03]  /*69d0*/  @P0 LDGSTS.E.BYPASS.LTC128B.128 [R243+0x5100], [R68.64+0x80], !P4 ;  /* 0x0510008044f30fae */ /* 0x0005e6000e101d52 */
[----:B------:R-:W-:Y:S02]  /*69e0*/  @P0 IADD3.X R189, R69, UR15, RZ, P6, !PT ;  /* 0x0000000f45bd0c10 */ /* 0x000fe4000b7fe4ff */
[C---:B------:R-:W-:Y:S02]  /*69f0*/  @P0 IADD3 R150, P2, R148.reuse, UR10, RZ ;  /* 0x0000000a94960c10 */ /* 0x040fe4000ff5e0ff */
[C---:B------:R-:W-:Y:S01]  /*6a00*/  HMMA.16816.F32.BF16 R56, R144.reuse, R166, R56 ;  /* 0x000000a69038723c */ /* 0x040fe20000041838 */
[----:B------:R3:W-:Y:S03]  /*6a10*/  @P0 LDGSTS.E.BYPASS.LTC128B.128 [R243+0x2100], [R148.64], !P5 ;  /* 0x0210000094f30fae */ /* 0x0007e6000e901d52 */
[C---:B------:R-:W-:Y:S04]  /*6a20*/  @P0 IADD3.X R151, R149.reuse, UR14, RZ, P2, !PT ;  /* 0x0000000e95970c10 */ /* 0x040fe800097fe4ff */
[C---:B------:R-:W-:Y:S01]  /*6a30*/  HMMA.16816.F32.BF16 R60, R144.reuse, R168, R60 ;  /* 0x000000a8903c723c */ /* 0x040fe2000004183c */
[----:B------:R1:W-:Y:S07]  /*6a40*/  @P0 LDGSTS.E.BYPASS.LTC128B.128 [R243+0x6100], [R188.64], !P4 ;  /* 0x06100000bcf30fae */ /* 0x0003ee000e101d52 */
[----:B------:R-:W-:Y:S01]  /*6a50*/  HMMA.16816.F32.BF16 R64, R144, R170, R64 ;  /* 0x000000aa9040723c */ /* 0x000fe20000041840 */
[----:B------:R3:W-:Y:S03]  /*6a60*/  @P0 LDGSTS.E.BYPASS.LTC128B.128 [R243+0x3100], [R150.64], !P5 ;  /* 0x0310000096f30fae */ /* 0x0007e6000e901d52 */
[----:B--2---:R-:W-:Y:S04]  /*6a70*/  @P0 IADD3 R68, P1, R148, UR16, RZ ;  /* 0x0000001094440c10 */ /* 0x004fe8000ff3e0ff */
[----:B------:R-:W-:Y:S05]  /*6a80*/  @P0 IADD3.X R69, R149, UR15, RZ, P1, !PT ;  /* 0x0000000f95450c10 */ /* 0x000fea0008ffe4ff */
[----:B------:R2:W-:Y:S08]  /*6a90*/  @P0 LDGSTS.E.BYPASS.LTC128B.128 [R243+0x7100], [R68.64], !P4 ;  /* 0x0710000044f30fae */ /* 0x0005f0000e101d52 */
[----:B------:R-:W-:Y:S08]  /*6aa0*/  LDSM.16.M88.4 R136, [R226+0x8900] ;  /* 0x00890000e288783b */ /* 0x000ff00000000200 */
[----:B---3--:R-:W3:Y:S08]  /*6ab0*/  LDSM.16.M88.4 R148, [R226+0x8100] ;  /* 0x00810000e294783b */ /* 0x008ef00000000200 */
[----:B------:R-:W1:Y:S08]  /*6ac0*/  LDSM.16.M88.4 R152, [R226+0x9100] ;  /* 0x00910000e298783b */ /* 0x000e700000000200 */
[----:B------:R-:W0:Y:S08]  /*6ad0*/  LDGDEPBAR ;  /* 0x00000000000079af */ /* 0x000e300000000000 */
[----:B------:R-:W1:Y:S08]  /*6ae0*/  LDSM.16.M88.4 R156, [R226+0x9900] ;  /* 0x00990000e29c783b */ /* 0x000e700000000200 */
[----:B------:R-:W1:Y:S01]  /*6af0*/  LDSM.16.M88.4 R160, [R226+0xa100] ;  /* 0x00a10000e2a0783b */ /* 0x000e620000000200 */
[C---:B---3--:R-:W-:Y:S07]  /*6b00*/  HMMA.16816.F32.BF16 R4, R172.reuse, R148, R4 ;  /* 0x00000094ac04723c */ /* 0x048fee0000041804 */
[----:B------:R-:W-:Y:S01]  /*6b10*/  LDSM.16.M88.4 R164, [R220+0xc100] ;  /* 0x00c10000dca4783b */ /* 0x000fe20000000200 */
[C---:B------:R-:W-:Y:S07]  /*6b20*/  HMMA.16816.F32.BF16 R8, R172.reuse, R150, R8 ;  /* 0x00000096ac08723c */ /* 0x040fee0000041808 */
[----:B------:R-:W3:Y:S01]  /*6b30*/  LDSM.16.M88.4 R148, [R226+0xa900] ;  /* 0x00a90000e294783b */ /* 0x000ee20000000200 */
[C---:B------:R-:W-:Y:S07]  /*6b40*/  HMMA.16816.F32.BF16 R12, R172.reuse, R136, R12 ;  /* 0x00000088ac0c723c */ /* 0x040fee000004180c */
[----:B------:R-:W-:Y:S01]  /*6b50*/  LDSM.16.M88.4 R168, [R233] ;  /* 0x00000000e9a8783b */ /* 0x000fe20000000200 */
[C---:B------:R-:W-:Y:S07]  /*6b60*/  HMMA.16816.F32.BF16 R16, R172.reuse, R138, R16 ;  /* 0x0000008aac10723c */ /* 0x040fee0000041810 */
[----:B------:R-:W2:Y:S01]  /*6b70*/  LDSM.16.M88.4 R136, [R226+0xb100] ;  /* 0x00b10000e288783b */ /* 0x000ea20000000200 */
[C---:B-1----:R-:W-:Y:S07]  /*6b80*/  HMMA.16816.F32.BF16 R20, R172.reuse, R152, R20 ;  /* 0x00000098ac14723c */ /* 0x042fee0000041814 */
[----:B------:R-:W-:Y:S01]  /*6b90*/  LDSM.16.M88.4 R188, [R232] ;  /* 0x00000000e8bc783b */ /* 0x000fe20000000200 */
[C---:B------:R-:W-:Y:S07]  /*6ba0*/  HMMA.16816.F32.BF16 R24, R172.reuse, R154, R24 ;  /* 0x0000009aac18723c */ /* 0x040fee0000041818 */
[----:B------:R-:W1:Y:S01]  /*6bb0*/  LDSM.16.M88.4 R152, [R226+0xb900] ;  /* 0x00b90000e298783b */ /* 0x000e620000000200 */
[C---:B------:R-:W-:Y:S07]  /*6bc0*/  HMMA.16816.F32.BF16 R28, R172.reuse, R156, R28 ;  /* 0x0000009cac1c723c */ /* 0x040fee000004181c */
[----:B------:R-:W-:Y:S01]  /*6bd0*/  LDSM.16.M88.4 R196, [R226+0xe900] ;  /* 0x00e90000e2c4783b */ /* 0x000fe20000000200 */
[C---:B------:R-:W-:Y:S07]  /*6be0*/  HMMA.16816.F32.BF16 R32, R172.reuse, R158, R32 ;  /* 0x0000009eac20723c */ /* 0x040fee0000041820 */
[----:B------:R-:W1:Y:S01]  /*6bf0*/  LDSM.16.M88.4 R156, [R223] ;  /* 0x00000000df9c783b */ /* 0x000e620000000200 */
[C---:B------:R-:W-:Y:S07]  /*6c00*/  HMMA.16816.F32.BF16 R36, R172.reuse, R160, R36 ;  /* 0x000000a0ac24723c */ /* 0x040fee0000041824 */
[----:B------:R-:W-:Y:S01]  /*6c10*/  LDSM.16.M88.4 R200, [R226+0xf100] ;  /* 0x00f10000e2c8783b */ /* 0x000fe20000000200 */
[C---:B------:R-:W-:Y:S07]  /*6c20*/  HMMA.16816.F32.BF16 R40, R172.reuse, R162, R40 ;  /* 0x000000a2ac28723c */ /* 0x040fee0000041828 */
[----:B------:R-:W4:Y:S01]  /*6c30*/  LDSM.16.M88.4 R160, [R223+0x800] ;  /* 0x00080000dfa0783b */ /* 0x000f220000000200 */
[C---:B---3--:R-:W-:Y:S07]  /*6c40*/  HMMA.16816.F32.BF16 R44, R172.reuse, R148, R44 ;  /* 0x00000094ac2c723c */ /* 0x048fee000004182c */
[----:B------:R-:W-:Y:S01]  /*6c50*/  LDSM.16.M88.4 R204, [R226+0xf900] ;  /* 0x00f90000e2cc783b */ /* 0x000fe20000000200 */
[C---:B------:R-:W-:Y:S07]  /*6c60*/  HMMA.16816.F32.BF16 R48, R172.reuse, R150, R48 ;  /* 0x00000096ac30723c */ /* 0x040fee0000041830 */
[----:B------:R-:W3:Y:S01]  /*6c70*/  LDSM.16.M88.4 R148, [R223+0x1000] ;  /* 0x00100000df94783b */ /* 0x000ee20000000200 */
[C---:B--2---:R-:W-:Y:S07]  /*6c80*/  HMMA.16816.F32.BF16 R52, R172.reuse, R136, R52 ;  /* 0x00000088ac34723c */ /* 0x044fee0000041834 */
[----:B------:R-:W-:Y:S01]  /*6c90*/  LDSM.16.M88.4 R212, [R223+0x4000] ;  /* 0x00400000dfd4783b */ /* 0x000fe20000000200 */
[C---:B------:R-:W-:Y:S07]  /*6ca0*/  HMMA.16816.F32.BF16 R56, R172.reuse, R138, R56 ;  /* 0x0000008aac38723c */ /* 0x040fee0000041838 */
[----:B------:R-:W2:Y:S01]  /*6cb0*/  LDSM.16.M88.4 R136, [R223+0x1800] ;  /* 0x00180000df88783b */ /* 0x000ea20000000200 */
[C---:B-1----:R-:W-:Y:S08]  /*6cc0*/  HMMA.16816.F32.BF16 R60, R172.reuse, R152, R60 ;  /* 0x00000098ac3c723c */ /* 0x042ff0000004183c */
[----:B------:R-:W-:Y:S01]  /*6cd0*/  HMMA.16816.F32.BF16 R64, R172, R154, R64 ;  /* 0x0000009aac40723c */ /* 0x000fe20000041840 */
[----:B------:R-:W1:Y:S07]  /*6ce0*/  LDSM.16.M88.4 R152, [R223+0x2000] ;  /* 0x00200000df98783b */ /* 0x000e6e0000000200 */
[C---:B------:R-:W-:Y:S08]  /*6cf0*/  HMMA.16816.F32.BF16 R4, R176.reuse, R156, R4 ;  /* 0x0000009cb004723c */ /* 0x040ff00000041804 */
[C---:B------:R-:W-:Y:S01]  /*6d00*/  HMMA.16816.F32.BF16 R8, R176.reuse, R158, R8 ;  /* 0x0000009eb008723c */ /* 0x040fe20000041808 */
[----:B------:R-:W1:Y:S07]  /*6d10*/  LDSM.16.M88.4 R156, [R223+0x2800] ;  /* 0x00280000df9c783b */ /* 0x000e6e0000000200 */
[C---:B----4-:R-:W-:Y:S04]  /*6d20*/  HMMA.16816.F32.BF16 R12, R176.reuse, R160, R12 ;  /* 0x000000a0b00c723c */ /* 0x050fe8000004180c */
[----:B-----5:R-:W-:Y:S04]  /*6d30*/  @P3 IMAD.MOV.U32 R0, RZ, RZ, R217 ;  /* 0x000000ffff003224 */ /* 0x020fe800078e00d9 */
[C---:B------:R-:W-:Y:S01]  /*6d40*/  HMMA.16816.F32.BF16 R16, R176.reuse, R162, R16 ;  /* 0x000000a2b010723c */ /* 0x040fe20000041810 */
[----:B------:R-:W4:Y:S07]  /*6d50*/  LDSM.16.M88.4 R160, [R223+0x3000] ;  /* 0x00300000dfa0783b */ /* 0x000f2e0000000200 */
[C---:B---3--:R-:W-:Y:S01]  /*6d60*/  HMMA.16816.F32.BF16 R20, R176.reuse, R148, R20 ;  /* 0x00000094b014723c */ /* 0x048fe20000041814 */
[----:B------:R-:W-:Y:S07]  /*6d70*/  SHFL.IDX PT, R2, R0, RZ, 0x1c1f ;  /* 0x001c1fff00027589 */ /* 0x000fee00000e0000 */
        /* <DEDUP_REMOVED lines=10> */
[----:B------:R-:W-:Y:S07]  /*6e20*/  LDSM.16.M88.4 R156, [R220+0xe100] ;  /* 0x00e10000dc9c783b */ /* 0x000fee0000000200 */
[C---:B----4-:R-:W-:Y:S08]  /*6e30*/  HMMA.16816.F32.BF16 R52, R176.reuse, R160, R52 ;  /* 0x000000a0b034723c */ /* 0x050ff00000041834 */
[C---:B------:R-:W-:Y:S01]  /*6e40*/  HMMA.16816.F32.BF16 R56, R176.reuse, R162, R56 ;  /* 0x000000a2b038723c */ /* 0x040fe20000041838 */
[----:B------:R-:W-:Y:S07]  /*6e50*/  LDSM.16.M88.4 R160, [R220+0xe900] ;  /* 0x00e90000dca0783b */ /* 0x000fee0000000200 */
[C---:B---3--:R-:W-:Y:S08]  /*6e60*/  HMMA.16816.F32.BF16 R60, R176.reuse, R148, R60 ;  /* 0x00000094b03c723c */ /* 0x048ff0000004183c */
[----:B------:R-:W-:Y:S01]  /*6e70*/  HMMA.16816.F32.BF16 R64, R176, R150, R64 ;  /* 0x00000096b040723c */ /* 0x000fe20000041840 */
[----:B------:R-:W3:Y:S07]  /*6e80*/  LDSM.16.M88.4 R148, [R220+0xd900] ;  /* 0x00d90000dc94783b */ /* 0x000eee0000000200 */
[C---:B------:R-:W-:Y:S08]  /*6e90*/  HMMA.16816.F32.BF16 R4, R180.reuse, R164, R4 ;  /* 0x000000a4b404723c */ /* 0x040ff00000041804 */
[C---:B------:R-:W-:Y:S01]  /*6ea0*/  HMMA.16816.F32.BF16 R8, R180.reuse, R166, R8 ;  /* 0x000000a6b408723c */ /* 0x040fe20000041808 */
[----:B------:R-:W-:Y:S07]  /*6eb0*/  LDSM.16.M88.4 R164, [R220+0xf900] ;  /* 0x00f90000dca4783b */ /* 0x000fee0000000200 */
[C---:B--2---:R-:W-:Y:S08]  /*6ec0*/  HMMA.16816.F32.BF16 R12, R180.reuse, R136, R12 ;  /* 0x00000088b40c723c */ /* 0x044ff0000004180c */
[C---:B------:R-:W-:Y:S01]  /*6ed0*/  HMMA.16816.F32.BF16 R16, R180.reuse, R138, R16 ;  /* 0x0000008ab410723c */ /* 0x040fe20000041810 */
[----:B------:R-:W2:Y:S07]  /*6ee0*/  LDSM.16.M88.4 R136, [R220+0xf100] ;  /* 0x00f10000dc88783b */ /* 0x000eae0000000200 */
[C---:B-1----:R-:W-:Y:S08]  /*6ef0*/  HMMA.16816.F32.BF16 R20, R180.reuse, R152, R20 ;  /* 0x00000098b414723c */ /* 0x042ff00000041814 */
[C---:B------:R-:W-:Y:S01]  /*6f00*/  HMMA.16816.F32.BF16 R24, R180.reuse, R154, R24 ;  /* 0x0000009ab418723c */ /* 0x040fe20000041818 */
[----:B------:R-:W1:Y:S07]  /*6f10*/  LDSM.16.M88.4 R152, [R235] ;  /* 0x00000000eb98783b */ /* 0x000e6e0000000200 */
[C---:B---3--:R-:W-:Y:S08]  /*6f20*/  HMMA.16816.F32.BF16 R28, R180.reuse, R148, R28 ;  /* 0x00000094b41c723c */ /* 0x048ff0000004181c */
[C---:B------:R-:W-:Y:S01]  /*6f30*/  HMMA.16816.F32.BF16 R32, R180.reuse, R150, R32 ;  /* 0x00000096b420723c */ /* 0x040fe20000041820 */
[----:B------:R-:W3:Y:S07]  /*6f40*/  LDSM.16.M88.4 R148, [R234] ;  /* 0x00000000ea94783b */ /* 0x000eee0000000200 */
[C---:B------:R-:W-:Y:S08]  /*6f50*/  HMMA.16816.F32.BF16 R36, R180.reuse, R156, R36 ;  /* 0x0000009cb424723c */ /* 0x040ff00000041824 */
[C---:B------:R-:W-:Y:S01]  /*6f60*/  HMMA.16816.F32.BF16 R40, R180.reuse, R158, R40 ;  /* 0x0000009eb428723c */ /* 0x040fe20000041828 */
[----:B------:R-:W4:Y:S07]  /*6f70*/  LDSM.16.M88.4 R156, [R231] ;  /* 0x00000000e79c783b */ /* 0x000f2e0000000200 */
[C---:B------:R-:W-:Y:S08]  /*6f80*/  HMMA.16816.F32.BF16 R44, R180.reuse, R160, R44 ;  /* 0x000000a0b42c723c */ /* 0x040ff0000004182c */
[C---:B------:R-:W-:Y:S01]  /*6f90*/  HMMA.16816.F32.BF16 R48, R180.reuse, R162, R48 ;  /* 0x000000a2b430723c */ /* 0x040fe20000041830 */
[----:B------:R-:W-:Y:S07]  /*6fa0*/  LDSM.16.M88.4 R160, [R226+0xc100] ;  /* 0x00c10000e2a0783b */ /* 0x000fee0000000200 */
[C---:B--2---:R-:W-:Y:S08]  /*6fb0*/  HMMA.16816.F32.BF16 R52, R180.reuse, R136, R52 ;  /* 0x00000088b434723c */ /* 0x044ff00000041834 */
[C---:B------:R-:W-:Y:S01]  /*6fc0*/  HMMA.16816.F32.BF16 R56, R180.reuse, R138, R56 ;  /* 0x0000008ab438723c */ /* 0x040fe20000041838 */
[----:B------:R-:W2:Y:S07]  /*6fd0*/  LDSM.16.M88.4 R136, [R230] ;  /* 0x00000000e688783b */ /* 0x000eae0000000200 */
[C---:B------:R-:W-:Y:S08]  /*6fe0*/  HMMA.16816.F32.BF16 R60, R180.reuse, R164, R60 ;  /* 0x000000a4b43c723c */ /* 0x040ff0000004183c */
[----:B------:R-:W-:Y:S01]  /*6ff0*/  HMMA.16816.F32.BF16 R64, R180, R166, R64 ;  /* 0x000000a6b440723c */ /* 0x000fe20000041840 */
[----:B------:R-:W-:Y:S07]  /*7000*/  LDSM.16.M88.4 R164, [R226+0xc900] ;  /* 0x00c90000e2a4783b */ /* 0x000fee0000000200 */
[C---:B-1----:R-:W-:Y:S08]  /*7010*/  HMMA.16816.F32.BF16 R4, R184.reuse, R152, R4 ;  /* 0x00000098b804723c */ /* 0x042ff00000041804 */
[C---:B------:R-:W-:Y:S01]  /*7020*/  HMMA.16816.F32.BF16 R8, R184.reuse, R154, R8 ;  /* 0x0000009ab808723c */ /* 0x040fe20000041808 */
[----:B------:R-:W-:Y:S07]  /*7030*/  LDSM.16.M88.4 R152, [R228] ;  /* 0x00000000e498783b */ /* 0x000fee0000000200 */
[C---:B---3--:R-:W-:Y:S08]  /*7040*/  HMMA.16816.F32.BF16 R12, R184.reuse, R148, R12 ;  /* 0x00000094b80c723c */ /* 0x048ff0000004180c */
[C---:B------:R-:W-:Y:S01]  /*7050*/  HMMA.16816.F32.BF16 R16, R184.reuse, R150, R16 ;  /* 0x00000096b810723c */ /* 0x040fe20000041810 */
[----:B------:R-:W1:Y:S07]  /*7060*/  LDSM.16.M88.4 R148, [R229] ;  /* 0x00000000e594783b */ /* 0x000e6e0000000200 */
[C---:B------:R-:W-:Y:S08]  /*7070*/  HMMA.16816.F32.BF16 R20, R184.reuse, R168, R20 ;  /* 0x000000a8b814723c */ /* 0x040ff00000041814 */
[C---:B------:R-:W-:Y:S01]  /*7080*/  HMMA.16816.F32.BF16 R24, R184.reuse, R170, R24 ;  /* 0x000000aab818723c */ /* 0x040fe20000041818 */
[----:B------:R-:W3:Y:S07]  /*7090*/  LDSM.16.M88.4 R168, [R226+0xd100] ;  /* 0x00d10000e2a8783b */ /* 0x000eee0000000200 */
[C---:B------:R-:W-:Y:S08]  /*70a0*/  HMMA.16816.F32.BF16 R28, R184.reuse, R188, R28 ;  /* 0x000000bcb81c723c */ /* 0x040ff0000004181c */
[C---:B------:R-:W-:Y:S01]  /*70b0*/  HMMA.16816.F32.BF16 R32, R184.reuse, R190, R32 ;  /* 0x000000beb820723c */ /* 0x040fe20000041820 */
[----:B------:R-:W5:Y:S07]  /*70c0*/  LDSM.16.M88.4 R188, [R226+0xd900] ;  /* 0x00d90000e2bc783b */ /* 0x000f6e0000000200 */
[C---:B----4-:R-:W-:Y:S08]  /*70d0*/  HMMA.16816.F32.BF16 R36, R184.reuse, R156, R36 ;  /* 0x0000009cb824723c */ /* 0x050ff00000041824 */
[C---:B------:R-:W-:Y:S01]  /*70e0*/  HMMA.16816.F32.BF16 R40, R184.reuse, R158, R40 ;  /* 0x0000009eb828723c */ /* 0x040fe20000041828 */
[----:B------:R-:W4:Y:S07]  /*70f0*/  LDSM.16.M88.4 R156, [R226+0xe100] ;  /* 0x00e10000e29c783b */ /* 0x000f2e0000000200 */
[C---:B--2---:R-:W-:Y:S08]  /*7100*/  HMMA.16816.F32.BF16 R44, R184.reuse, R136, R44 ;  /* 0x00000088b82c723c */ /* 0x044ff0000004182c */
[C---:B------:R-:W-:Y:S01]  /*7110*/  HMMA.16816.F32.BF16 R48, R184.reuse, R138, R48 ;  /* 0x0000008ab830723c */ /* 0x040fe20000041830 */
[----:B------:R-:W2:Y:S07]  /*7120*/  LDSM.16.M88.4 R136, [R223+0x4800] ;  /* 0x00480000df88783b */ /* 0x000eae0000000200 */
[C---:B-1----:R-:W-:Y:S08]  /*7130*/  HMMA.16816.F32.BF16 R52, R184.reuse, R148, R52 ;  /* 0x00000094b834723c */ /* 0x042ff00000041834 */
[C---:B------:R-:W-:Y:S08]  /*7140*/  HMMA.16816.F32.BF16 R56, R184.reuse, R150, R56 ;  /* 0x00000096b838723c */ /* 0x040ff00000041838 */
[C---:B------:R-:W-:Y:S08]  /*7150*/  HMMA.16816.F32.BF16 R60, R184.reuse, R152, R60 ;  /* 0x00000098b83c723c */ /* 0x040ff0000004183c */
[----:B------:R-:W-:Y:S08]  /*7160*/  HMMA.16816.F32.BF16 R64, R184, R154, R64 ;  /* 0x0000009ab840723c */ /* 0x000ff00000041840 */
[C---:B------:R-:W-:Y:S08]  /*7170*/  HMMA.16816.F32.BF16 R4, R192.reuse, R160, R4 ;  /* 0x000000a0c004723c */ /* 0x040ff00000041804 */
[C---:B------:R-:W-:Y:S08]  /*7180*/  HMMA.16816.F32.BF16 R8, R192.reuse, R162, R8 ;  /* 0x000000a2c008723c */ /* 0x040ff00000041808 */
[C---:B------:R-:W-:Y:S08]  /*7190*/  HMMA.16816.F32.BF16 R12, R192.reuse, R164, R12 ;  /* 0x000000a4c00c723c */ /* 0x040ff0000004180c */
[C---:B------:R-:W-:Y:S08]  /*71a0*/  HMMA.16816.F32.BF16 R16, R192.reuse, R166, R16 ;  /* 0x000000a6c010723c */ /* 0x040ff00000041810 */
[C---:B---3--:R-:W-:Y:S08]  /*71b0*/  HMMA.16816.F32.BF16 R20, R192.reuse, R168, R20 ;  /* 0x000000a8c014723c */ /* 0x048ff00000041814 */
[C---:B------:R-:W-:Y:S08]  /*71c0*/  HMMA.16816.F32.BF16 R24, R192.reuse, R170, R24 ;  /* 0x000000aac018723c */ /* 0x040ff00000041818 */
[C---:B-----5:R-:W-:Y:S08]  /*71d0*/  HMMA.16816.F32.BF16 R28, R192.reuse, R188, R28 ;  /* 0x000000bcc01c723c */ /* 0x060ff0000004181c */
        /* <DEDUP_REMOVED lines=10> */
[C---:B------:R-:W-:Y:S01]  /*7280*/  HMMA.16816.F32.BF16 R8, R208.reuse, R214, R8 ;  /* 0x000000d6d008723c */ /* 0x040fe20000041808 */
[----:B------:R-:W3:Y:S07]  /*7290*/  LDL R214, [R1+0x10] ;  /* 0x0000100001d67983 */ /* 0x000eee0000100800 */
[C---:B--2---:R-:W-:Y:S08]  /*72a0*/  HMMA.16816.F32.BF16 R12, R208.reuse, R136, R12 ;  /* 0x00000088d00c723c */ /* 0x044ff0000004180c */
[----:B------:R-:W-:Y:S01]  /*72b0*/  FMUL.FTZ R4, R4, c[0x0][0x320] ;  /* 0x0000c80004047a20 */ /* 0x000fe20000410000 */
[C---:B------:R-:W-:Y:S01]  /*72c0*/  HMMA.16816.F32.BF16 R16, R208.reuse, R138, R16 ;  /* 0x0000008ad010723c */ /* 0x040fe20000041810 */
[----:B------:R-:W2:Y:S02]  /*72d0*/  LDL R139, [R1+0x8] ;  /* 0x00000800018b7983 */ /* 0x000ea40000100800 */
[----:B------:R-:W1:Y:S01]  /*72e0*/  MUFU.TANH R156, R4 ;  /* 0x00000004009c7308 */ /* 0x000e620000002400 */
[----:B------:R-:W-:Y:S02]  /*72f0*/  FMUL.FTZ R5, R5, c[0x0][0x320] ;  /* 0x0000c80005057a20 */ /* 0x000fe40000410000 */
[----:B------:R-:W-:Y:S02]  /*7300*/  FMUL.FTZ R6, R6, c[0x0][0x320] ;  /* 0x0000c80006067a20 */ /* 0x000fe40000410000 */
[----:B------:R-:W-:Y:S04]  /*7310*/  FMUL.FTZ R7, R7, c[0x0][0x320] ;  /* 0x0000c80007077a20 */ /* 0x000fe80000410000 */
[----:B------:R-:W-:Y:S01]  /*7320*/  FMUL.FTZ R8, R8, c[0x0][0x320] ;  /* 0x0000c80008087a20 */ /* 0x000fe20000410000 */
[----:B------:R-:W4:Y:S01]  /*7330*/  MUFU.TANH R155, R5 ;  /* 0x00000005009b7308 */ /* 0x000f220000002400 */
        /* <DEDUP_REMOVED lines=14> */
[----:B------:R-:W1:Y:S01]  /*7420*/  MUFU.TANH R152, R8 ;  /* 0x0000000800987308 */ /* 0x000e620000002400 */
[----:B-----5:R-:W5:Y:S09]  /*7430*/  LDSM.16.M88.4 R4, [R223+0x5000] ;  /* 0x00500000df04783b */ /* 0x020f720000000200 */
[----:B------:R-:W1:Y:S10]  /*7440*/  MUFU.TANH R151, R9 ;  /* 0x0000000900977308 */ /* 0x000e740000002400 */
[----:B------:R-:W-:Y:S10]  /*7450*/  MUFU.TANH R149, R10 ;  /* 0x0000000a00957308 */ /* 0x000ff40000002400 */
[----:B------:R1:W-:Y:S10]  /*7460*/  MUFU.TANH R148, R11 ;  /* 0x0000000b00947308 */ /* 0x0003f40000002400 */
[----:B------:R-:W-:Y:S01]  /*7470*/  MUFU.TANH R138, R12 ;  /* 0x0000000c008a7308 */ /* 0x000fe20000002400 */
[C---:B-----5:R-:W-:Y:S09]  /*7480*/  HMMA.16816.F32.BF16 R20, R208.reuse, R4, R20 ;  /* 0x00000004d014723c */ /* 0x060ff20000041814 */
[----:B------:R-:W5:Y:S01]  /*7490*/  MUFU.TANH R137, R13 ;  /* 0x0000000d00897308 */ /* 0x000f620000002400 */
[C---:B------:R-:W-:Y:S01]  /*74a0*/  HMMA.16816.F32.BF16 R24, R208.reuse, R6, R24 ;  /* 0x00000006d018723c */ /* 0x040fe20000041818 */
[----:B------:R-:W-:Y:S08]  /*74b0*/  LDSM.16.M88.4 R4, [R223+0x6000] ;  /* 0x00600000df04783b */ /* 0x000ff00000000200 */
[----:B------:R-:W-:Y:S01]  /*74c0*/  MUFU.TANH R136, R14 ;  /* 0x0000000e00887308 */ /* 0x000fe20000002400 */
[----:B-1----:R-:W1:Y:S04]  /*74d0*/  LDSM.16.M88.4 R8, [R223+0x5800] ;  /* 0x00580000df08783b */ /* 0x002e680000000200 */
[----:B------:R-:W-:Y:S05]  /*74e0*/  FMUL.FTZ R20, R20, c[0x0][0x320] ;  /* 0x0000c80014147a20 */ /* 0x000fea0000410000 */
[----:B------:R4:W-:Y:S01]  /*74f0*/  MUFU.TANH R71, R15 ;  /* 0x0000000f00477308 */ /* 0x0009e20000002400 */
[----:B------:R-:W-:Y:S02]  /*7500*/  FMUL.FTZ R21, R21, c[0x0][0x320] ;  /* 0x0000c80015157a20 */ /* 0x000fe40000410000 */
[----:B------:R-:W-:Y:S02]  /*7510*/  FMUL.FTZ R22, R22, c[0x0][0x320] ;  /* 0x0000c80016167a20 */ /* 0x000fe40000410000 */
[----:B------:R-:W-:Y:S02]  /*7520*/  FMUL.FTZ R23, R23, c[0x0][0x320] ;  /* 0x0000c80017177a20 */ /* 0x000fe40000410000 */
[----:B------:R-:W-:Y:S02]  /*7530*/  FMUL.FTZ R24, R24, c[0x0][0x320] ;  /* 0x0000c80018187a20 */ /* 0x000fe40000410000 */
[----:B------:R-:W-:Y:S01]  /*7540*/  FMUL.FTZ R25, R25, c[0x0][0x320] ;  /* 0x0000c80019197a20 */ /* 0x000fe20000410000 */
[----:B------:R-:W-:Y:S01]  /*7550*/  MUFU.TANH R17, R18 ;  /* 0x0000001200117308 */ /* 0x000fe20000002400 */
[----:B------:R-:W-:Y:S02]  /*7560*/  FMUL.FTZ R26, R26, c[0x0][0x320] ;  /* 0x0000c8001a1a7a20 */ /* 0x000fe40000410000 */
[----:B------:R-:W-:Y:S07]  /*7570*/  FMUL.FTZ R27, R27, c[0x0][0x320] ;  /* 0x0000c8001b1b7a20 */ /* 0x000fee0000410000 */
[----:B------:R5:W3:Y:S01]  /*7580*/  MUFU.TANH R69, R16 ;  /* 0x0000001000457308 */ /* 0x000ae20000002400 */
[----:B----4-:R-:W-:Y:S09]  /*7590*/  LDSM.16.M88.4 R12, [R223+0x7800] ;  /* 0x00780000df0c783b */ /* 0x010ff20000000200 */
[----:B------:R-:W4:Y:S01]  /*75a0*/  MUFU.TANH R20, R20 ;  /* 0x0000001400147308 */ /* 0x000f220000002400 */
[C---:B-1----:R-:W-:Y:S08]  /*75b0*/  HMMA.16816.F32.BF16 R28, R208.reuse, R8, R28 ;  /* 0x00000008d01c723c */ /* 0x042ff0000004181c */
[C---:B------:R-:W-:Y:S01]  /*75c0*/  HMMA.16816.F32.BF16 R32, R208.reuse, R10, R32 ;  /* 0x0000000ad020723c */ /* 0x040fe20000041820 */
[----:B------:R-:W1:Y:S01]  /*75d0*/  MUFU.TANH R21, R21 ;  /* 0x0000001500157308 */ /* 0x000e620000002400 */
[----:B------:R-:W1:Y:S06]  /*75e0*/  LDSM.16.M88.4 R8, [R223+0x6800] ;  /* 0x00680000df08783b */ /* 0x000e6c0000000200 */
[C---:B------:R-:W-:Y:S03]  /*75f0*/  HMMA.16816.F32.BF16 R36, R208.reuse, R4, R36 ;  /* 0x00000004d024723c */ /* 0x040fe60000041824 */
[----:B------:R-:W-:Y:S05]  /*7600*/  MUFU.TANH R150, R19 ;  /* 0x0000001300967308 */ /* 0x000fea0000002400 */
[C---:B------:R-:W-:Y:S01]  /*7610*/  HMMA.16816.F32.BF16 R40, R208.reuse, R6, R40 ;  /* 0x00000006d028723c */ /* 0x040fe20000041828 */
[----:B------:R-:W4:Y:S01]  /*7620*/  LDSM.16.M88.4 R4, [R223+0x7000] ;  /* 0x00700000df04783b */ /* 0x000f220000000200 */
[----:B------:R-:W-:Y:S04]  /*7630*/  DEPBAR.LE SB0, 0x0 ;  /* 0x000080000000791a */ /* 0x000fe80000000000 */
[----:B------:R-:W2:Y:S01]  /*7640*/  MUFU.TANH R24, R24 ;  /* 0x0000001800187308 */ /* 0x000ea20000002400 */
[----:B------:R-:W-:Y:S02]  /*7650*/  FMUL.FTZ R28, R28, c[0x0][0x320] ;  /* 0x0000c8001c1c7a20 */ /* 0x000fe40000410000 */
[----:B------:R-:W-:Y:S03]  /*7660*/  FMUL.FTZ R32, R32, c[0x0][0x320] ;  /* 0x0000c80020207a20 */ /* 0x000fe60000410000 */
[----:B------:R-:W-:Y:S02]  /*7670*/  FMUL.FTZ R29, R29, c[0x0][0x320] ;  /* 0x0000c8001d1d7a20 */ /* 0x000fe40000410000 */
[----:B------:R-:W-:Y:S02]  /*7680*/  FMUL.FTZ R30, R30, c[0x0][0x320] ;  /* 0x0000c8001e1e7a20 */ /* 0x000fe40000410000 */
[----:B------:R-:W-:Y:S01]  /*7690*/  MUFU.TANH R163, R32 ;  /* 0x0000002000a37308 */ /* 0x000fe20000002400 */
[----:B------:R-:W-:Y:S01]  /*76a0*/  BAR.SYNC.DEFER_BLOCKING 0x0 ;  /* 0x0000000000007b1d */ /* 0x000fe20000010000 */
[----:B------:R-:W-:Y:S02]  /*76b0*/  FMUL.FTZ R36, R36, c[0x0][0x320] ;  /* 0x0000c80024247a20 */ /* 0x000fe40000410000 */
[----:B------:R-:W-:Y:S02]  /*76c0*/  FMUL.FTZ R37, R37, c[0x0][0x320] ;  /* 0x0000c80025257a20 */ /* 0x000fe40000410000 */
[----:B------:R-:W-:Y:S02]  /*76d0*/  FMUL.FTZ R31, R31, c[0x0][0x320] ;  /* 0x0000c8001f1f7a20 */ /* 0x000fe40000410000 */
[----:B------:R-:W-:Y:S02]  /*76e0*/  FMUL.FTZ R40, R40, c[0x0][0x320] ;  /* 0x0000c80028287a20 */ /* 0x000fe40000410000 */
[----:B------:R-:W2:Y:S01]  /*76f0*/  MUFU.TANH R25, R25 ;  /* 0x0000001900197308 */ /* 0x000ea20000002400 */
[C---:B-1----:R-:W-:Y:S01]  /*7700*/  HMMA.16816.F32.BF16 R44, R208.reuse, R8, R44 ;  /* 0x00000008d02c723c */ /* 0x042fe2000004182c */
[----:B------:R1:W1:Y:S04]  /*7710*/  SHFL.IDX PT, R8, R0, 0x1, 0x1c1f ;  /* 0x003c1f0000087f89 */ /* 0x00026800000e0000 */
[----:B------:R-:W-:Y:S02]  /*7720*/  FMUL.FTZ R41, R41, c[0x0][0x320] ;  /* 0x0000c80029297a20 */ /* 0x000fe40000410000 */
[----:B------:R-:W-:Y:S01]  /*7730*/  FMUL.FTZ R38, R38, c[0x0][0x320] ;  /* 0x0000c80026267a20 */ /* 0x000fe20000410000 */
[C---:B------:R-:W-:Y:S01]  /*7740*/  HMMA.16816.F32.BF16 R48, R208.reuse, R10, R48 ;  /* 0x0000000ad030723c */ /* 0x040fe20000041830 */
[----:B------:R5:W-:Y:S03]  /*7750*/  MUFU.TANH R18, R40 ;  /* 0x0000002800127308 */ /* 0x000be60000002400 */
[----:B------:R-:W-:Y:S02]  /*7760*/  FMUL.FTZ R39, R39, c[0x0][0x320] ;  /* 0x0000c80027277a20 */ /* 0x000fe40000410000 */
[----:B------:R-:W-:Y:S02]  /*7770*/  FMUL.FTZ R33, R33, c[0x0][0x320] ;  /* 0x0000c80021217a20 */ /* 0x000fe40000410000 */
[C---:B----4-:R-:W-:Y:S03]  /*7780*/  HMMA.16816.F32.BF16 R52, R208.reuse, R4, R52 ;  /* 0x00000004d034723c */ /* 0x050fe60000041834 */
[----:B------:R-:W-:Y:S01]  /*7790*/  MUFU.TANH R19, R41 ;  /* 0x0000002900137308 */ /* 0x000fe20000002400 */
[----:B------:R-:W-:Y:S02]  /*77a0*/  FMUL.FTZ R34, R34, c[0x0][0x320] ;  /* 0x0000c80022227a20 */ /* 0x000fe40000410000 */
[----:B------:R-:W-:Y:S02]  /*77b0*/  FMUL.FTZ R35, R35, c[0x0][0x320] ;  /* 0x0000c80023237a20 */ /* 0x000fe40000410000 */
[C---:B------:R-:W-:Y:S01]  /*77c0*/  HMMA.16816.F32.BF16 R56, R208.reuse, R6, R56 ;  /* 0x00000006d038723c */ /* 0x040fe20000041838 */
[----:B-1----:R-:W-:Y:S03]  /*77d0*/  IMAD.U32 R0, RZ, RZ, UR8 ;  /* 0x00000008ff007e24 */ /* 0x002fe6000f8e00ff */
[----:B------:R-:W-:Y:S01]  /*77e0*/  FMUL.FTZ R44, R44, c[0x0][0x320] ;  /* 0x0000c8002c2c7a20 */ /* 0x000fe20000410000 */
[----:B------:R-:W1:Y:S01]  /*77f0*/  MUFU.TANH R28, R28 ;  /* 0x0000001c001c7308 */ /* 0x000e620000002400 */
[----:B------:R-:W-:Y:S01]  /*7800*/  IADD3 R0, R0, UR20, -R216 ;  /* 0x0000001400007c10 */ /* 0x000fe2000fffe8d8 */
[----:B------:R-:W-:Y:S01]  /*7810*/  FMUL.FTZ R45, R45, c[0x0][0x320] ;  /* 0x0000c8002d2d7a20 */ /* 0x000fe20000410000 */
[C---:B------:R-:W-:Y:S01]  /*7820*/  HMMA.16816.F32.BF16 R60, R208.reuse, R12, R60 ;  /* 0x0000000cd03c723c */ /* 0x040fe2000004183c */
[----:B------:R-:W-:Y:S03]  /*7830*/  @UP1 USHF.R.S32.HI UR20, URZ, 0x1f, UR25 ;  /* 0x0000001f3f141899 */ /* 0x000fe60008011419 */
[----:B------:R-:W-:Y:S01]  /*7840*/  FMUL.FTZ R49, R49, c[0x0][0x320] ;  /* 0x0000c80031317a20 */ /* 0x000fe20000410000 */
[----:B------:R-:W-:Y:S01]  /*7850*/  IADD3 R0, R0, -UR11, RZ ;  /* 0x8000000b00007c10 */ /* 0x000fe2000fffe0ff */
[----:B------:R-:W-:Y:S01]  /*7860*/  FMUL.FTZ R48, R48, c[0x0][0x320] ;  /* 0x0000c80030307a20 */ /* 0x000fe20000410000 */
[----:B------:R-:W4:Y:S01]  /*7870*/  MUFU.TANH R29, R29 ;  /* 0x0000001d001d7308 */ /* 0x000f220000002400 */
[----:B------:R-:W-:Y:S01]  /*7880*/  HMMA.16816.F32.BF16 R64, R208, R14, R64 ;  /* 0x0000000ed040723c */ /* 0x000fe20000041840 */
[----:B------:R-:W-:Y:S03]  /*7890*/  @UP1 UIMAD UR20, UR20, UR4, URZ ;  /* 0x00000004141412a4 */ /* 0x000fe6000f8e023f */
[----:B------:R-:W-:Y:S01]  /*78a0*/  FMUL.FTZ R46, R46, c[0x0][0x320] ;  /* 0x0000c8002e2e7a20 */ /* 0x000fe20000410000 */
[----:B------:R-:W-:Y:S01]  /*78b0*/  IADD3 R2, R0, R2, RZ ;  /* 0x0000000200027210 */ /* 0x000fe20007ffe0ff */
[----:B------:R-:W-:Y:S01]  /*78c0*/  FMUL.FTZ R47, R47, c[0x0][0x320] ;  /* 0x0000c8002f2f7a20 */ /* 0x000fe20000410000 */
[----:B------:R-:W-:Y:S01]  /*78d0*/  @UP1 UIMAD UR20, UR25, UR5, UR20 ;  /* 0x00000005191412a4 */ /* 0x000fe2000f8e0214 */
[----:B------:R-:W-:Y:S01]  /*78e0*/  FMUL.FTZ R52, R52, c[0x0][0x320] ;  /* 0x0000c80034347a20 */ /* 0x000fe20000410000 */
[----:B------:R3:W-:Y:S01]  /*78f0*/  MUFU.TANH R15, R49 ;  /* 0x00000031000f7308 */ /* 0x0007e20000002400 */
[C---:B------:R-:W-:Y:S01]  /*7900*/  ISETP.GT.AND P0, PT, R2.reuse, RZ, PT ;  /* 0x000000ff0200720c */ /* 0x040fe20003f04270 */
[----:B------:R-:W-:Y:S01]  /*7910*/  @UP1 UIADD3 UR20, UR23, UR20, URZ ;  /* 0x0000001417141290 */ /* 0x000fe2000fffe03f */
[----:B------:R-:W-:Y:S01]  /*7920*/  ISETP.GT.AND P6, PT, R2, 0x1, PT ;  /* 0x000000010200780c */ /* 0x000fe20003fc4270 */
[----:B------:R-:W-:Y:S01]  /*7930*/  IMAD.IADD R0, R0, 0x1, R8 ;  /* 0x0000000100007824 */ /* 0x000fe200078e0208 */
[----:B------:R-:W-:Y:S01]  /*7940*/  FSEL R6, R156, -INF , P0 ;  /* 0xff8000009c067808 */ /* 0x000fe20000000000 */
[----:B------:R-:W-:Y:S01]  /*7950*/  FMUL.FTZ R5, R56, c[0x0][0x320] ;  /* 0x0000c80038057a20 */ /* 0x000fe20000410000 */
[----:B------:R-:W-:Y:S01]  /*7960*/  FSEL R7, R155, -INF , P6 ;  /* 0xff8000009b077808 */ /* 0x000fe20003000000 */
[----:B-----5:R-:W-:Y:S01]  /*7970*/  FMUL.FTZ R16, R57, c[0x0][0x320] ;  /* 0x0000c80039107a20 */ /* 0x020fe20000410000 */
[C---:B------:R-:W-:Y:S01]  /*7980*/  ISETP.GT.AND P0, PT, R2.reuse, 0x8, PT ;  /* 0x000000080200780c */ /* 0x040fe20003f04270 */
[----:B------:R-:W-:Y:S01]  /*7990*/  MUFU.TANH R14, R48 ;  /* 0x00000030000e7308 */ /* 0x000fe20000002400 */
[----:B------:R-:W-:Y:S01]  /*79a0*/  ISETP.GT.AND P6, PT, R2, 0x9, PT ;  /* 0x000000090200780c */ /* 0x000fe20003fc4270 */
[----:B------:R-:W-:Y:S01]  /*79b0*/  FMUL.FTZ R53, R53, c[0x0][0x320] ;  /* 0x0000c80035357a20 */ /* 0x000fe20000410000 */
[----:B------:R-:W-:Y:S01]  /*79c0*/  FSEL R8, R152, -INF , P0 ;  /* 0xff80000098087808 */ /* 0x000fe20000000000 */
[----:B------:R-:W-:Y:S01]  /*79d0*/  FMUL.FTZ R61, R61, c[0x0][0x320] ;  /* 0x0000c8003d3d7a20 */ /* 0x000fe20000410000 */
[----:B------:R-:W-:Y:S01]  /*79e0*/  FSEL R9, R151, -INF , P6 ;  /* 0xff80000097097808 */ /* 0x000fe20003000000 */
[----:B------:R-:W-:Y:S01]  /*79f0*/  FMUL.FTZ R54, R54, c[0x0][0x320] ;  /* 0x0000c80036367a20 */ /* 0x000fe20000410000 */
[C---:B------:R-:W-:Y:S01]  /*7a00*/  ISETP.GT.AND P6, PT, R2.reuse, 0x11, PT ;  /* 0x000000110200780c */ /* 0x040fe20003fc4270 */
[----:B------:R-:W-:Y:S01]  /*7a10*/  FMUL.FTZ R55, R55, c[0x0][0x320] ;  /* 0x0000c80037377a20 */ /* 0x000fe20000410000 */
[----:B------:R-:W-:Y:S01]  /*7a20*/  ISETP.GT.AND P0, PT, R2, 0x10, PT ;  /* 0x000000100200780c */ /* 0x000fe20003f04270 */
[----:B------:R-:W5:Y:S01]  /*7a30*/  MUFU.TANH R33, R33 ;  /* 0x0000002100217308 */ /* 0x000f620000002400 */
[----:B------:R-:W-:Y:S01]  /*7a40*/  FSEL R40, R137, -INF , P6 ;  /* 0xff80000089287808 */ /* 0x000fe20003000000 */
[----:B------:R-:W-:Y:S01]  /*7a50*/  FMUL.FTZ R43, R43, c[0x0][0x320] ;  /* 0x0000c8002b2b7a20 */ /* 0x000fe20000410000 */
[----:B------:R-:W-:Y:S01]  /*7a60*/  ISETP.GT.AND P2, PT, R0, RZ, PT ;  /* 0x000000ff0000720c */ /* 0x000fe20003f44270 */
[----:B------:R-:W-:Y:S01]  /*7a70*/  FMUL.FTZ R42, R42, c[0x0][0x320] ;  /* 0x0000c8002a2a7a20 */ /* 0x000fe20000410000 */
[----:B------:R-:W-:Y:S01]  /*7a80*/  FSEL R32, R138, -INF , P0 ;  /* 0xff8000008a207808 */ /* 0x000fe20000000000 */
[----:B------:R-:W-:Y:S01]  /*7a90*/  FMUL.FTZ R50, R50, c[0x0][0x320] ;  /* 0x0000c80032327a20 */ /* 0x000fe20000410000 */
[----:B------:R-:W-:Y:S01]  /*7aa0*/  ISETP.GT.AND P0, PT, R2, 0x18, PT ;  /* 0x000000180200780c */ /* 0x000fe20003f04270 */
[----:B------:R-:W-:Y:S01]  /*7ab0*/  FMUL.FTZ R60, R60, c[0x0][0x320] ;  /* 0x0000c8003c3c7a20 */ /* 0x000fe20000410000 */
[----:B------:R-:W-:Y:S01]  /*7ac0*/  ISETP.GT.AND P6, PT, R2, 0x19, PT ;  /* 0x000000190200780c */ /* 0x000fe20003fc4270 */
[----:B------:R-:W1:Y:S01]  /*7ad0*/  MUFU.TANH R22, R22 ;  /* 0x0000001600167308 */ /* 0x000e620000002400 */
[----:B------:R-:W-:Y:S01]  /*7ae0*/  FSEL R10, R154, -INF , P2 ;  /* 0xff8000009a0a7808 */ /* 0x000fe20001000000 */
[----:B------:R-:W-:Y:S01]  /*7af0*/  FMUL.FTZ R64, R64, c[0x0][0x320] ;  /* 0x0000c80040407a20 */ /* 0x000fe20000410000 */
[----:B------:R-:W-:Y:S01]  /*7b00*/  ISETP.GT.AND P2, PT, R0, 0x8, PT ;  /* 0x000000080000780c */ /* 0x000fe20003f44270 */
[----:B------:R-:W-:Y:S01]  /*7b10*/  FMUL.FTZ R51, R51, c[0x0][0x320] ;  /* 0x0000c80033337a20 */ /* 0x000fe20000410000 */
[----:B---3--:R-:W-:Y:S01]  /*7b20*/  FSEL R49, R69, -INF , P0 ;  /* 0xff80000045317808 */ /* 0x008fe20000000000 */
[----:B------:R-:W-:Y:S01]  /*7b30*/  FMUL.FTZ R65, R65, c[0x0][0x320] ;  /* 0x0000c80041417a20 */ /* 0x000fe20000410000 */
[----:B------:R-:W-:Y:S01]  /*7b40*/  ISETP.GT.AND P0, PT, R2, 0x20, PT ;  /* 0x000000200200780c */ /* 0x000fe20003f04270 */
[----:B------:R-:W-:Y:S01]  /*7b50*/  FMUL.FTZ R58, R58, c[0x0][0x320] ;  /* 0x0000c8003a3a7a20 */ /* 0x000fe20000410000 */
[----:B------:R-:W-:Y:S01]  /*7b60*/  FSEL R56, R68, -INF , P6 ;  /* 0xff80000044387808 */ /* 0x000fe20003000000 */
[----:B------:R-:W2:Y:S01]  /*7b70*/  MUFU.TANH R36, R36 ;  /* 0x0000002400247308 */ /* 0x000ea20000002400 */
[----:B------:R-:W-:Y:S01]  /*7b80*/  ISETP.GT.AND P6, PT, R2, 0x21, PT ;  /* 0x000000210200780c */ /* 0x000fe20003fc4270 */
[----:B------:R-:W-:Y:S01]  /*7b90*/  FMUL.FTZ R59, R59, c[0x0][0x320] ;  /* 0x0000c8003b3b7a20 */ /* 0x000fe20000410000 */
[----:B------:R-:W-:Y:S01]  /*7ba0*/  FSEL R12, R149, -INF , P2 ;  /* 0xff800000950c7808 */ /* 0x000fe20001000000 */
[----:B------:R-:W-:Y:S01]  /*7bb0*/  FMUL.FTZ R62, R62, c[0x0][0x320] ;  /* 0x0000c8003e3e7a20 */ /* 0x000fe20000410000 */
[----:B------:R-:W-:Y:S01]  /*7bc0*/  FSEL R151, R20, -INF , P0 ;  /* 0xff80000014977808 */ /* 0x000fe20000000000 */
[----:B------:R-:W-:Y:S01]  /*7bd0*/  FMUL.FTZ R63, R63, c[0x0][0x320] ;  /* 0x0000c8003f3f7a20 */ /* 0x000fe20000410000 */
[----:B------:R-:W-:Y:S01]  /*7be0*/  FSEL R152, R21, -INF , P6 ;  /* 0xff80000015987808 */ /* 0x000fe20003000000 */
[----:B------:R-:W-:Y:S01]  /*7bf0*/  FMUL.FTZ R66, R66, c[0x0][0x320] ;  /* 0x0000c80042427a20 */ /* 0x000fe20000410000 */
[----:B------:R-:W-:Y:S01]  /*7c00*/  ISETP.GT.AND P2, PT, R0, 0x10, PT ;  /* 0x000000100000780c */ /* 0x000fe20003f44270 */
[----:B------:R-:W3:Y:S01]  /*7c10*/  LDL.64 R20, [R1+0x40] ;  /* 0x0000400001147983 */ /* 0x000ee20000100a00 */
[----:B------:R-:W-:Y:S01]  /*7c20*/  FMNMX.FTZ R4, R6, R3, !PT ;  /* 0x0000000306047209 */ /* 0x000fe20007810000 */
[----:B------:R-:W1:Y:S01]  /*7c30*/  MUFU.TANH R23, R23 ;  /* 0x0000001700177308 */ /* 0x000e620000002400 */
[----:B------:R-:W-:Y:S01]  /*7c40*/  FSEL R41, R136, -INF , P2 ;  /* 0xff80000088297808 */ /* 0x000fe20001000000 */
[----:B------:R-:W-:Y:S01]  /*7c50*/  FMUL.FTZ R67, R67, c[0x0][0x320] ;  /* 0x0000c80043437a20 */ /* 0x000fe20000410000 */
[----:B------:R-:W-:Y:S01]  /*7c60*/  ISETP.GT.AND P2, PT, R0, 0x18, PT ;  /* 0x000000180000780c */ /* 0x000fe20003f44270 */
[----:B------:R-:W3:Y:S01]  /*7c70*/  LDL.64 R136, [R1+0x30] ;  /* 0x0000300001887983 */ /* 0x000ee20000100a00 */
[----:B------:R-:W-:Y:S01]  /*7c80*/  FMNMX.FTZ R4, R7, R4, !PT ;  /* 0x0000000407047209 */ /* 0x000fe20007810000 */
[----:B------:R-:W-:Y:S01]  /*7c90*/  @UP1 USHF.L.U64.HI UR20, UR22, 0x7, UR20 ;  /* 0x0000000716141899 */ /* 0x000fe20008010214 */
[----:B------:R-:W-:Y:S01]  /*7ca0*/  FSEL R57, R17, -INF , P2 ;  /* 0xff80000011397808 */ /* 0x000fe20001000000 */
[----:B------:R-:W-:Y:S01]  /*7cb0*/  @UP1 USHF.L.U32 UR22, UR4, 0x6, URZ ;  /* 0x0000000604161899 */ /* 0x000fe2000800063f */
[----:B------:R-:W-:Y:S01]  /*7cc0*/  FMNMX.FTZ R4, R8, R4, !PT ;  /* 0x0000000408047209 */ /* 0x000fe20007810000 */
[----:B------:R1:W-:Y:S01]  /*7cd0*/  MUFU.TANH R17, R5 ;  /* 0x0000000500117308 */ /* 0x0003e20000002400 */
[----:B------:R-:W-:Y:S01]  /*7ce0*/  ISETP.GT.AND P1, PT, R0, 0x1, PT ;  /* 0x000000010000780c */ /* 0x000fe20003f24270 */
[----:B------:R-:W-:Y:S01]  /*7cf0*/  @UP1 USHF.L.U64.HI UR23, UR4, 0x6, UR5 ;  /* 0x0000000604171899 */ /* 0x000fe20008010205 */
[----:B------:R-:W-:Y:S02]  /*7d00*/  FMNMX.FTZ R4, R9, R4, !PT ;  /* 0x0000000409047209 */ /* 0x000fe40007810000 */
[----:B------:R-:W-:Y:S02]  /*7d10*/  FSEL R11, R153, -INF , P1 ;  /* 0xff800000990b7808 */ /* 0x000fe40000800000 */
[----:B------:R-:W-:Y:S02]  /*7d20*/  FMNMX.FTZ R4, R32, R4, !PT ;  /* 0x0000000420047209 */ /* 0x000fe40007810000 */
[----:B------:R-:W-:Y:S01]  /*7d30*/  ISETP.GT.AND P0, PT, R2, 0x28, PT ;  /* 0x000000280200780c */ /* 0x000fe20003f04270 */
[----:B------:R-:W4:Y:S01]  /*7d40*/  MUFU.TANH R37, R37 ;  /* 0x0000002500257308 */ /* 0x000f220000002400 */
[----:B------:R-:W-:Y:S02]  /*7d50*/  FMNMX.FTZ R4, R40, R4, !PT ;  /* 0x0000000428047209 */ /* 0x000fe40007810000 */
[----:B------:R-:W-:Y:S02]  /*7d60*/  ISETP.GT.AND P1, PT, R0, 0x9, PT ;  /* 0x000000090000780c */ /* 0x000fe40003f24270 */
[----:B------:R-:W-:Y:S02]  /*7d70*/  FMNMX.FTZ R4, R49, R4, !PT ;  /* 0x0000000431047209 */ /* 0x000fe40007810000 */
[----:B--2---:R-:W-:Y:S02]  /*7d80*/  FSEL R155, R24, -INF , P0 ;  /* 0xff800000189b7808 */ /* 0x004fe40000000000 */
[----:B------:R-:W-:Y:S01]  /*7d90*/  FMNMX.FTZ R4, R56, R4, !PT ;  /* 0x0000000438047209 */ /* 0x000fe20007810000 */
[----:B------:R-:W2:Y:S01]  /*7da0*/  MUFU.TANH R26, R26 ;  /* 0x0000001a001a7308 */ /* 0x000ea20000002400 */
[----:B------:R-:W-:Y:S02]  /*7db0*/  ISETP.GT.AND P6, PT, R2, 0x29, PT ;  /* 0x000000290200780c */ /* 0x000fe40003fc4270 */
[----:B------:R-:W-:Y:S02]  /*7dc0*/  FMNMX.FTZ R4, R151, R4, !PT ;  /* 0x0000000497047209 */ /* 0x000fe40007810000 */
[----:B-1----:R-:W-:Y:S02]  /*7dd0*/  FMNMX.FTZ R5, R10, R70, !PT ;  /* 0x000000460a057209 */ /* 0x002fe40007810000 */
[----:B------:R-:W-:Y:S02]  /*7de0*/  FMNMX.FTZ R4, R152, R4, !PT ;  /* 0x0000000498047209 */ /* 0x000fe40007810000 */
[----:B------:R-:W-:Y:S01]  /*7df0*/  FMNMX.FTZ R5, R11, R5, !PT ;  /* 0x000000050b057209 */ /* 0x000fe20007810000 */
[----:B------:R-:W1:Y:S01]  /*7e00*/  MUFU.TANH R27, R27 ;  /* 0x0000001b001b7308 */ /* 0x000e620000002400 */
[----:B------:R-:W-:Y:S02]  /*7e10*/  FSEL R13, R148, -INF , P1 ;  /* 0xff800000940d7808 */ /* 0x000fe40000800000 */
[----:B------:R-:W-:Y:S02]  /*7e20*/  FMNMX.FTZ R5, R12, R5, !PT ;  /* 0x000000050c057209 */ /* 0x000fe40007810000 */
[----:B------:R-:W-:Y:S02]  /*7e30*/  ISETP.GT.AND P0, PT, R2, 0x30, PT ;  /* 0x000000300200780c */ /* 0x000fe40003f04270 */
[----:B------:R-:W-:Y:S02]  /*7e40*/  FSEL R156, R25, -INF , P6 ;  /* 0xff800000199c7808 */ /* 0x000fe40003000000 */
[----:B------:R-:W-:Y:S01]  /*7e50*/  FMNMX.FTZ R4, R155, R4, !PT ;  /* 0x000000049b047209 */ /* 0x000fe20007810000 */
[----:B------:R-:W1:Y:S01]  /*7e60*/  MUFU.TANH R30, R30 ;  /* 0x0000001e001e7308 */ /* 0x000e620000002400 */
[----:B------:R-:W-:Y:S02]  /*7e70*/  FSEL R159, R28, -INF , P0 ;  /* 0xff8000001c9f7808 */ /* 0x000fe40000000000 */
[----:B------:R-:W-:Y:S02]  /*7e80*/  FMNMX.FTZ R5, R13, R5, !PT ;  /* 0x000000050d057209 */ /* 0x000fe40007810000 */
[----:B------:R-:W-:Y:S02]  /*7e90*/  ISETP.GT.AND P6, PT, R2, 0x31, PT ;  /* 0x000000310200780c */ /* 0x000fe40003fc4270 */
[----:B------:R-:W-:Y:S02]  /*7ea0*/  ISETP.GT.AND P1, PT, R0, 0x11, PT ;  /* 0x000000110000780c */ /* 0x000fe40003f24270 */
[----:B------:R-:W-:Y:S01]  /*7eb0*/  FMNMX.FTZ R4, R156, R4, !PT ;  /* 0x000000049c047209 */ /* 0x000fe20007810000 */
[----:B------:R-:W1:Y:S01]  /*7ec0*/  MUFU.TANH R31, R31 ;  /* 0x0000001f001f7308 */ /* 0x000e620000002400 */
[----:B----4-:R-:W-:Y:S02]  /*7ed0*/  FSEL R160, R29, -INF , P6 ;  /* 0xff8000001da07808 */ /* 0x010fe40003000000 */
[----:B------:R-:W-:Y:S02]  /*7ee0*/  FSEL R48, R71, -INF , P1 ;  /* 0xff80000047307808 */ /* 0x000fe40000800000 */
[----:B------:R-:W-:Y:S02]  /*7ef0*/  ISETP.GT.AND P0, PT, R2, 0x38, PT ;  /* 0x000000380200780c */ /* 0x000fe40003f04270 */
[----:B------:R-:W-:Y:S02]  /*7f00*/  FMNMX.FTZ R5, R41, R5, !PT ;  /* 0x0000000529057209 */ /* 0x000fe40007810000 */
[----:B------:R-:W-:Y:S01]  /*7f10*/  FMNMX.FTZ R4, R159, R4, !PT ;  /* 0x000000049f047209 */ /* 0x000fe20007810000 */
[----:B------:R-:W4:Y:S01]  /*7f20*/  MUFU.TANH R44, R44 ;  /* 0x0000002c002c7308 */ /* 0x000f220000002400 */
[----:B------:R-:W-:Y:S02]  /*7f30*/  ISETP.GT.AND P1, PT, R0, 0x19, PT ;  /* 0x000000190000780c */ /* 0x000fe40003f24270 */
[----:B------:R-:W-:Y:S02]  /*7f40*/  ISETP.GT.AND P6, PT, R2, 0x39, PT ;  /* 0x000000390200780c */ /* 0x000fe40003fc4270 */
[----:B------:R-:W-:Y:S02]  /*7f50*/  FSEL R163, R163, -INF , P0 ;  /* 0xff800000a3a37808 */ /* 0x000fe40000000000 */
[----:B------:R-:W-:Y:S02]  /*7f60*/  FMNMX.FTZ R5, R48, R5, !PT ;  /* 0x0000000530057209 */ /* 0x000fe40007810000 */
[----:B------:R-:W-:Y:S01]  /*7f70*/  FMNMX.FTZ R4, R160, R4, !PT ;  /* 0x00000004a0047209 */ /* 0x000fe20007810000 */
[----:B------:R-:W1:Y:S01]  /*7f80*/  MUFU.TANH R34, R34 ;  /* 0x0000002200227308 */ /* 0x000e620000002400 */
[----:B------:R-:W-:Y:S02]  /*7f90*/  ISETP.GT.AND P2, PT, R0, 0x20, PT ;  /* 0x000000200000780c */ /* 0x000fe40003f44270 */
[----:B------:R-:W-:Y:S02]  /*7fa0*/  ISETP.GT.AND P0, PT, R2, 0x40, PT ;  /* 0x000000400200780c */ /* 0x000fe40003f04270 */
[----:B------:R-:W-:Y:S02]  /*7fb0*/  FSEL R150, R150, -INF , P1 ;  /* 0xff80000096967808 */ /* 0x000fe40000800000 */
[----:B-----5:R-:W-:Y:S02]  /*7fc0*/  FSEL R164, R33, -INF , P6 ;  /* 0xff80000021a47808 */ /* 0x020fe40003000000 */
[----:B------:R-:W-:Y:S01]  /*7fd0*/  FMNMX.FTZ R5, R57, R5, !PT ;  /* 0x0000000539057209 */ /* 0x000fe20007810000 */
[----:B------:R-:W5:Y:S01]  /*7fe0*/  MUFU.TANH R35, R35 ;  /* 0x0000002300237308 */ /* 0x000f620000002400 */
[----:B------:R-:W-:Y:S02]  /*7ff0*/  FMNMX.FTZ R4, R163, R4, !PT ;  /* 0x00000004a3047209 */ /* 0x000fe40007810000 */
[----:B------:R-:W-:Y:S02]  /*8000*/  FSEL R153, R22, -INF , P2 ;  /* 0xff80000016997808 */ /* 0x000fe40001000000 */
[----:B------:R-:W-:Y:S02]  /*8010*/  FSEL R167, R36, -INF , P0 ;  /* 0xff80000024a77808 */ /* 0x000fe40000000000 */
[----:B------:R-:W-:Y:S02]  /*8020*/  ISETP.GT.AND P1, PT, R0, 0x21, PT ;  /* 0x000000210000780c */ /* 0x000fe40003f24270 */
[----:B------:R-:W-:Y:S01]  /*8030*/  ISETP.GT.AND P6, PT, R2, 0x41, PT ;  /* 0x000000410200780c */ /* 0x000fe20003fc4270 */
[----:B------:R-:W1:Y:S01]  /*8040*/  MUFU.TANH R38, R38 ;  /* 0x0000002600267308 */ /* 0x000e620000002400 */
[----:B------:R-:W-:Y:S02]  /*8050*/  FMNMX.FTZ R4, R164, R4, !PT ;  /* 0x00000004a4047209 */ /* 0x000fe40007810000 */
[----:B------:R-:W-:Y:S02]  /*8060*/  FMNMX.FTZ R5, R150, R5, !PT ;  /* 0x0000000596057209 */ /* 0x000fe40007810000 */
[----:B------:R-:W-:Y:S02]  /*8070*/  FSEL R154, R23, -INF , P1 ;  /* 0xff800000179a7808 */ /* 0x000fe40000800000 */
[----:B------:R-:W-:Y:S02]  /*8080*/  FSEL R168, R37, -INF , P6 ;  /* 0xff80000025a87808 */ /* 0x000fe40003000000 */
[----:B------:R-:W-:Y:S01]  /*8090*/  FMNMX.FTZ R4, R167, R4, !PT ;  /* 0x00000004a7047209 */ /* 0x000fe20007810000 */
[----:B------:R-:W4:Y:S01]  /*80a0*/  MUFU.TANH R39, R39 ;  /* 0x0000002700277308 */ /* 0x000f220000002400 */
[C---:B------:R-:W-:Y:S02]  /*80b0*/  ISETP.GT.AND P2, PT, R0.reuse, 0x28, PT ;  /* 0x000000280000780c */ /* 0x040fe40003f44270 */
[----:B------:R-:W-:Y:S02]  /*80c0*/  ISETP.GT.AND P1, PT, R0, 0x29, PT ;  /* 0x000000290000780c */ /* 0x000fe40003f24270 */
[----:B------:R-:W-:Y:S02]  /*80d0*/  ISETP.GT.AND P0, PT, R2, 0x48, PT ;  /* 0x000000480200780c */ /* 0x000fe40003f04270 */
[----:B------:R-:W-:Y:S02]  /*80e0*/  FMNMX.FTZ R5, R153, R5, !PT ;  /* 0x0000000599057209 */ /* 0x000fe40007810000 */
[----:B------:R-:W-:Y:S01]  /*80f0*/  FMNMX.FTZ R4, R168, R4, !PT ;  /* 0x00000004a8047209 */ /* 0x000fe20007810000 */
[----:B------:R-:W4:Y:S01]  /*8100*/  MUFU.TANH R45, R45 ;  /* 0x0000002d002d7308 */ /* 0x000f220000002400 */
[----:B--2---:R-:W-:Y:S02]  /*8110*/  FSEL R157, R26, -INF , P2 ;  /* 0xff8000001a9d7808 */ /* 0x004fe40001000000 */
[C---:B------:R-:W-:Y:S02]  /*8120*/  ISETP.GT.AND P2, PT, R0.reuse, 0x30, PT ;  /* 0x000000300000780c */ /* 0x040fe40003f44270 */
[----:B-1----:R-:W-:Y:S02]  /*8130*/  FSEL R158, R27, -INF , P1 ;  /* 0xff8000001b9e7808 */ /* 0x002fe40000800000 */
[----:B------:R-:W-:Y:S02]  /*8140*/  ISETP.GT.AND P1, PT, R0, 0x31, PT ;  /* 0x000000310000780c */ /* 0x000fe40003f24270 */
[----:B------:R-:W-:Y:S01]  /*8150*/  FSEL R171, R18, -INF , P0 ;  /* 0xff80000012ab7808 */ /* 0x000fe20000000000 */
[----:B------:R-:W-:Y:S01]  /*8160*/  MUFU.TANH R43, R43 ;  /* 0x0000002b002b7308 */ /* 0x000fe20000002400 */
[----:B------:R-:W-:Y:S02]  /*8170*/  ISETP.GT.AND P6, PT, R2, 0x49, PT ;  /* 0x000000490200780c */ /* 0x000fe40003fc4270 */
[----:B------:R-:W-:Y:S02]  /*8180*/  FMNMX.FTZ R5, R154, R5, !PT ;  /* 0x000000059a057209 */ /* 0x000fe40007810000 */
[----:B------:R-:W-:Y:S02]  /*8190*/  FSEL R161, R30, -INF , P2 ;  /* 0xff8000001ea17808 */ /* 0x000fe40001000000 */
[----:B------:R-:W-:Y:S02]  /*81a0*/  FSEL R162, R31, -INF , P1 ;  /* 0xff8000001fa27808 */ /* 0x000fe40000800000 */
[----:B------:R-:W-:Y:S01]  /*81b0*/  ISETP.GT.AND P0, PT, R2, 0x50, PT ;  /* 0x000000500200780c */ /* 0x000fe20003f04270 */
[----:B------:R-:W1:Y:S01]  /*81c0*/  MUFU.TANH R42, R42 ;  /* 0x0000002a002a7308 */ /* 0x000e620000002400 */
[----:B------:R-:W-:Y:S02]  /*81d0*/  FSEL R190, R19, -INF , P6 ;  /* 0xff80000013be7808 */ /* 0x000fe40003000000 */
[C---:B------:R-:W-:Y:S02]  /*81e0*/  ISETP.GT.AND P2, PT, R0.reuse, 0x38, PT ;  /* 0x000000380000780c */ /* 0x040fe40003f44270 */
[----:B------:R-:W-:Y:S02]  /*81f0*/  ISETP.GT.AND P1, PT, R0, 0x39, PT ;  /* 0x000000390000780c */ /* 0x000fe40003f24270 */
[----:B------:R-:W-:Y:S02]  /*8200*/  FMNMX.FTZ R4, R171, R4, !PT ;  /* 0x00000004ab047209 */ /* 0x000fe40007810000 */
[----:B------:R-:W-:Y:S01]  /*8210*/  FMNMX.FTZ R5, R157, R5, !PT ;  /* 0x000000059d057209 */ /* 0x000fe20007810000 */
[----:B------:R-:W2:Y:S01]  /*8220*/  MUFU.TANH R46, R46 ;  /* 0x0000002e002e7308 */ /* 0x000ea20000002400 */
[----:B----4-:R-:W-:Y:S02]  /*8230*/  FSEL R199, R44, -INF , P0 ;  /* 0xff8000002cc77808 */ /* 0x010fe40000000000 */
[----:B------:R-:W-:Y:S02]  /*8240*/  FSEL R165, R34, -INF , P2 ;  /* 0xff80000022a57808 */ /* 0x000fe40001000000 */
[C---:B------:R-:W-:Y:S02]  /*8250*/  ISETP.GT.AND P2, PT, R0.reuse, 0x40, PT ;  /* 0x000000400000780c */ /* 0x040fe40003f44270 */
[----:B-----5:R-:W-:Y:S02]  /*8260*/  FSEL R166, R35, -INF , P1 ;  /* 0xff80000023a67808 */ /* 0x020fe40000800000 */
[----:B------:R-:W-:Y:S01]  /*8270*/  ISETP.GT.AND P1, PT, R0, 0x41, PT ;  /* 0x000000410000780c */ /* 0x000fe20003f24270 */
[----:B------:R-:W4:Y:S01]  /*8280*/  MUFU.TANH R47, R47 ;  /* 0x0000002f002f7308 */ /* 0x000f220000002400 */
[----:B------:R-:W-:Y:S02]  /*8290*/  ISETP.GT.AND P6, PT, R2, 0x51, PT ;  /* 0x000000510200780c */ /* 0x000fe40003fc4270 */
[----:B------:R-:W-:Y:S02]  /*82a0*/  FMNMX.FTZ R5, R158, R5, !PT ;  /* 0x000000059e057209 */ /* 0x000fe40007810000 */
[----:B------:R-:W-:Y:S02]  /*82b0*/  FMNMX.FTZ R4, R190, R4, !PT ;  /* 0x00000004be047209 */ /* 0x000fe40007810000 */
[----:B------:R-:W-:Y:S02]  /*82c0*/  FSEL R169, R38, -INF , P2 ;  /* 0xff80000026a97808 */ /* 0x000fe40001000000 */
[----:B------:R-:W-:Y:S01]  /*82d0*/  FSEL R170, R39, -INF , P1 ;  /* 0xff80000027aa7808 */ /* 0x000fe20000800000 */
[----:B------:R-:W5:Y:S01]  /*82e0*/  MUFU.TANH R52, R52 ;  /* 0x0000003400347308 */ /* 0x000f620000002400 */
[----:B------:R-:W-:Y:S02]  /*82f0*/  FSEL R201, R45, -INF , P6 ;  /* 0xff8000002dc97808 */ /* 0x000fe40003000000 */
[C---:B------:R-:W-:Y:S02]  /*8300*/  ISETP.GT.AND P2, PT, R0.reuse, 0x48, PT ;  /* 0x000000480000780c */ /* 0x040fe40003f44270 */
[----:B------:R-:W-:Y:S02]  /*8310*/  ISETP.GT.AND P1, PT, R0, 0x49, PT ;  /* 0x000000490000780c */ /* 0x000fe40003f24270 */
[C---:B------:R-:W-:Y:S02]  /*8320*/  ISETP.GT.AND P0, PT, R2.reuse, 0x58, PT ;  /* 0x000000580200780c */ /* 0x040fe40003f04270 */
[----:B------:R-:W-:Y:S01]  /*8330*/  FMNMX.FTZ R5, R161, R5, !PT ;  /* 0x00000005a1057209 */ /* 0x000fe20007810000 */
[----:B------:R-:W5:Y:S01]  /*8340*/  MUFU.TANH R50, R50 ;  /* 0x0000003200327308 */ /* 0x000f620000002400 */
[----:B------:R-:W-:Y:S02]  /*8350*/  FMNMX.FTZ R4, R199, R4, !PT ;  /* 0x00000004c7047209 */ /* 0x000fe40007810000 */
[----:B------:R-:W-:Y:S02]  /*8360*/  ISETP.GT.AND P6, PT, R2, 0x59, PT ;  /* 0x000000590200780c */ /* 0x000fe40003fc4270 */
[----:B------:R-:W-:Y:S02]  /*8370*/  FSEL R204, R14, -INF , P0 ;  /* 0xff8000000ecc7808 */ /* 0x000fe40000000000 */
[----:B-1----:R-:W-:Y:S02]  /*8380*/  FSEL R191, R42, -INF , P2 ;  /* 0xff8000002abf7808 */ /* 0x002fe40001000000 */
[C---:B------:R-:W-:Y:S01]  /*8390*/  ISETP.GT.AND P2, PT, R0.reuse, 0x50, PT ;  /* 0x000000500000780c */ /* 0x040fe20003f44270 */
[----:B------:R-:W1:Y:S01]  /*83a0*/  MUFU.TANH R53, R53 ;  /* 0x0000003500357308 */ /* 0x000e620000002400 */
[----:B------:R-:W-:Y:S02]  /*83b0*/  FSEL R197, R43, -INF , P1 ;  /* 0xff8000002bc57808 */ /* 0x000fe40000800000 */
[----:B------:R-:W-:Y:S02]  /*83c0*/  ISETP.GT.AND P1, PT, R0, 0x51, PT ;  /* 0x000000510000780c */ /* 0x000fe40003f24270 */
[----:B------:R-:W-:Y:S02]  /*83d0*/  FMNMX.FTZ R5, R162, R5, !PT ;  /* 0x00000005a2057209 */ /* 0x000fe40007810000 */
[----:B------:R-:W-:Y:S02]  /*83e0*/  FMNMX.FTZ R4, R201, R4, !PT ;  /* 0x00000004c9047209 */ /* 0x000fe40007810000 */
[----:B--2---:R-:W-:Y:S01]  /*83f0*/  FSEL R202, R46, -INF , P2 ;  /* 0xff8000002eca7808 */ /* 0x004fe20001000000 */
[----:B------:R-:W2:Y:S01]  /*8400*/  MUFU.TANH R16, R16 ;  /* 0x0000001000107308 */ /* 0x000ea20000002400 */
[----:B----4-:R-:W-:Y:S02]  /*8410*/  FSEL R203, R47, -INF , P1 ;  /* 0xff8000002fcb7808 */ /* 0x010fe40000800000 */
[----:B------:R-:W-:Y:S02]  /*8420*/  FSEL R206, R15, -INF , P6 ;  /* 0xff8000000fce7808 */ /* 0x000fe40003000000 */
[----:B------:R-:W-:Y:S02]  /*8430*/  ISETP.GT.AND P1, PT, R2, 0x60, PT ;  /* 0x000000600200780c */ /* 0x000fe40003f24270 */
[----:B------:R-:W-:Y:S02]  /*8440*/  FMNMX.FTZ R5, R165, R5, !PT ;  /* 0x00000005a5057209 */ /* 0x000fe40007810000 */
[----:B------:R-:W-:Y:S01]  /*8450*/  FMNMX.FTZ R4, R204, R4, !PT ;  /* 0x00000004cc047209 */ /* 0x000fe20007810000 */
[----:B------:R-:W4:Y:S01]  /*8460*/  MUFU.TANH R60, R60 ;  /* 0x0000003c003c7308 */ /* 0x000f220000002400 */
[----:B------:R-:W-:Y:S02]  /*8470*/  ISETP.GT.AND P2, PT, R0, 0x58, PT ;  /* 0x000000580000780c */ /* 0x000fe40003f44270 */
[----:B-----5:R-:W-:Y:S02]  /*8480*/  FSEL R219, R52, -INF , P1 ;  /* 0xff80000034db7808 */ /* 0x020fe40000800000 */
[----:B------:R-:W-:Y:S02]  /*8490*/  FMNMX.FTZ R4, R206, R4, !PT ;  /* 0x00000004ce047209 */ /* 0x000fe40007810000 */
[----:B------:R-:W-:Y:S02]  /*84a0*/  ISETP.GT.AND P0, PT, R2, 0x61, PT ;  /* 0x000000610200780c */ /* 0x000fe40003f04270 */
[----:B------:R-:W-:Y:S01]  /*84b0*/  FMNMX.FTZ R5, R166, R5, !PT ;  /* 0x00000005a6057209 */ /* 0x000fe20007810000 */
[----:B------:R-:W5:Y:S01]  /*84c0*/  MUFU.TANH R61, R61 ;  /* 0x0000003d003d7308 */ /* 0x000f620000002400 */
[----:B------:R-:W-:Y:S02]  /*84d0*/  ISETP.GT.AND P6, PT, R2, 0x68, PT ;  /* 0x000000680200780c */ /* 0x000fe40003fc4270 */
[----:B------:R-:W-:Y:S02]  /*84e0*/  FSEL R212, R50, -INF , P2 ;  /* 0xff80000032d47808 */ /* 0x000fe40001000000 */
[C---:B------:R-:W-:Y:S02]  /*84f0*/  ISETP.GT.AND P2, PT, R2.reuse, 0x69, PT ;  /* 0x000000690200780c */ /* 0x040fe40003f44270 */
[----:B-1----:R-:W-:Y:S02]  /*8500*/  FSEL R246, R53, -INF , P0 ;  /* 0xff80000035f67808 */ /* 0x002fe40000000000 */
[C---:B------:R-:W-:Y:S01]  /*8510*/  ISETP.GT.AND P0, PT, R2.reuse, 0x71, PT ;  /* 0x000000710200780c */ /* 0x040fe20003f04270 */
[----:B------:R-:W1:Y:S01]  /*8520*/  MUFU.TANH R64, R64 ;  /* 0x0000004000407308 */ /* 0x000e620000002400 */
[----:B------:R-:W-:Y:S02]  /*8530*/  FSEL R249, R17, -INF , P6 ;  /* 0xff80000011f97808 */ /* 0x000fe40003000000 */
[----:B------:R-:W-:Y:S02]  /*8540*/  ISETP.GT.AND P6, PT, R2, 0x78, PT ;  /* 0x000000780200780c */ /* 0x000fe40003fc4270 */
[----:B--2---:R-:W-:Y:S02]  /*8550*/  FSEL R250, R16, -INF , P2 ;  /* 0xff80000010fa7808 */ /* 0x004fe40001000000 */
[C---:B------:R-:W-:Y:S02]  /*8560*/  ISETP.GT.AND P2, PT, R2.reuse, 0x79, PT ;  /* 0x000000790200780c */ /* 0x040fe40003f44270 */
[----:B------:R-:W-:Y:S01]  /*8570*/  FMNMX.FTZ R5, R169, R5, !PT ;  /* 0x00000005a9057209 */ /* 0x000fe20007810000 */
[----:B------:R-:W-:Y:S01]  /*8580*/  MUFU.TANH R51, R51 ;  /* 0x0000003300337308 */ /* 0x000fe20000002400 */
[----:B------:R-:W-:Y:S02]  /*8590*/  ISETP.GT.AND P1, PT, R2, 0x70, PT ;  /* 0x000000700200780c */ /* 0x000fe40003f24270 */
[----:B------:R-:W-:Y:S02]  /*85a0*/  FMNMX.FTZ R2, R219, R4, !PT ;  /* 0x00000004db027209 */ /* 0x000fe40007810000 */
[----:B------:R-:W-:Y:S02]  /*85b0*/  FMNMX.FTZ R4, R170, R5, !PT ;  /* 0x00000005aa047209 */ /* 0x000fe40007810000 */
[----:B------:R-:W-:Y:S02]  /*85c0*/  FMNMX.FTZ R2, R246, R2, !PT ;  /* 0x00000002f6027209 */ /* 0x000fe40007810000 */
[----:B------:R-:W-:Y:S01]  /*85d0*/  FMNMX.FTZ R4, R191, R4, !PT ;  /* 0x00000004bf047209 */ /* 0x000fe20007810000 */
[----:B------:R-:W2:Y:S01]  /*85e0*/  MUFU.TANH R65, R65 ;  /* 0x0000004100417308 */ /* 0x000ea20000002400 */
[----:B------:R-:W-:Y:S02]  /*85f0*/  FMNMX.FTZ R2, R249, R2, !PT ;  /* 0x00000002f9027209 */ /* 0x000fe40007810000 */
[----:B----4-:R-:W-:Y:S02]  /*8600*/  FSEL R188, R60, -INF , P1 ;  /* 0xff8000003cbc7808 */ /* 0x010fe40000800000 */
[----:B------:R-:W-:Y:S02]  /*8610*/  FMNMX.FTZ R2, R250, R2, !PT ;  /* 0x00000002fa027209 */ /* 0x000fe40007810000 */
[----:B------:R-:W-:Y:S02]  /*8620*/  FMNMX.FTZ R4, R197, R4, !PT ;  /* 0x00000004c5047209 */ /* 0x000fe40007810000 */
[----:B-----5:R-:W-:Y:S01]  /*8630*/  FSEL R196, R61, -INF , P0 ;  /* 0xff8000003dc47808 */ /* 0x020fe20000000000 */
[----:B------:R-:W4:Y:S01]  /*8640*/  MUFU.TANH R54, R54 ;  /* 0x0000003600367308 */ /* 0x000f220000002400 */
[----:B------:R-:W-:Y:S02]  /*8650*/  FMNMX.FTZ R2, R188, R2, !PT ;  /* 0x00000002bc027209 */ /* 0x000fe40007810000 */
[----:B------:R-:W-:Y:S02]  /*8660*/  FMNMX.FTZ R4, R202, R4, !PT ;  /* 0x00000004ca047209 */ /* 0x000fe40007810000 */
[----:B-1----:R-:W-:Y:S02]  /*8670*/  FSEL R213, R64, -INF , P6 ;  /* 0xff80000040d57808 */ /* 0x002fe40003000000 */
[----:B------:R-:W-:Y:S02]  /*8680*/  ISETP.GT.AND P1, PT, R0, 0x59, PT ;  /* 0x000000590000780c */ /* 0x000fe40003f24270 */
[----:B------:R-:W-:Y:S01]  /*8690*/  FMNMX.FTZ R2, R196, R2, !PT ;  /* 0x00000002c4027209 */ /* 0x000fe20007810000 */
[----:B------:R-:W1:Y:S01]  /*86a0*/  MUFU.TANH R55, R55 ;  /* 0x0000003700377308 */ /* 0x000e620000002400 */
[----:B------:R-:W-:Y:S02]  /*86b0*/  FMNMX.FTZ R4, R203, R4, !PT ;  /* 0x00000004cb047209 */ /* 0x000fe40007810000 */
[----:B------:R-:W-:Y:S02]  /*86c0*/  ISETP.GT.AND P0, PT, R0, 0x60, PT ;  /* 0x000000600000780c */ /* 0x000fe40003f04270 */
[----:B--2---:R-:W-:Y:S02]  /*86d0*/  FSEL R189, R65, -INF , P2 ;  /* 0xff80000041bd7808 */ /* 0x004fe40001000000 */
[----:B------:R-:W-:Y:S02]  /*86e0*/  FMNMX.FTZ R2, R213, R2, !PT ;  /* 0x00000002d5027209 */ /* 0x000fe40007810000 */
[----:B------:R-:W-:Y:S01]  /*86f0*/  FSEL R200, R51, -INF , P1 ;  /* 0xff80000033c87808 */ /* 0x000fe20000800000 */
[----:B------:R-:W2:Y:S01]  /*8700*/  MUFU.TANH R58, R58 ;  /* 0x0000003a003a7308 */ /* 0x000ea20000002400 */
[----:B------:R-:W-:Y:S02]  /*8710*/  FMNMX.FTZ R4, R212, R4, !PT ;  /* 0x00000004d4047209 */ /* 0x000fe40007810000 */
[----:B------:R-:W-:Y:S02]  /*8720*/  ISETP.GT.AND P1, PT, R0, 0x61, PT ;  /* 0x000000610000780c */ /* 0x000fe40003f24270 */
[----:B----4-:R-:W-:Y:S02]  /*8730*/  FSEL R215, R54, -INF , P0 ;  /* 0xff80000036d77808 */ /* 0x010fe40000000000 */
[----:B------:R-:W-:Y:S02]  /*8740*/  FMNMX.FTZ R2, R189, R2, !PT ;  /* 0x00000002bd027209 */ /* 0x000fe40007810000 */
[----:B------:R-:W-:Y:S01]  /*8750*/  FMNMX.FTZ R4, R200, R4, !PT ;  /* 0x00000004c8047209 */ /* 0x000fe20007810000 */
[----:B------:R-:W4:Y:S01]  /*8760*/  MUFU.TANH R59, R59 ;  /* 0x0000003b003b7308 */ /* 0x000f220000002400 */
[C---:B------:R-:W-:Y:S01]  /*8770*/  ISETP.GT.AND P0, PT, R0.reuse, 0x68, PT ;  /* 0x000000680000780c */ /* 0x040fe20003f04270 */
[----:B------:R-:W5:Y:S01]  /*8780*/  SHFL.BFLY PT, R69, R2, 0x2, 0x1f ;  /* 0x0c401f0002457f89 */ /* 0x000f6200000e0000 */
[----:B------:R-:W-:Y:S02]  /*8790*/  FMNMX.FTZ R4, R215, R4, !PT ;  /* 0x00000004d7047209 */ /* 0x000fe40007810000 */
[----:B-1----:R-:W-:Y:S02]  /*87a0*/  FSEL R216, R55, -INF , P1 ;  /* 0xff80000037d87808 */ /* 0x002fe40000800000 */
[----:B------:R-:W-:Y:S02]  /*87b0*/  ISETP.GT.AND P1, PT, R0, 0x69, PT ;  /* 0x000000690000780c */ /* 0x000fe40003f24270 */
[----:B------:R-:W-:Y:S01]  /*87c0*/  FMNMX.FTZ R4, R216, R4, !PT ;  /* 0x00000004d8047209 */ /* 0x000fe20007810000 */
[----:B------:R-:W1:Y:S01]  /*87d0*/  MUFU.TANH R62, R62 ;  /* 0x0000003e003e7308 */ /* 0x000e620000002400 */
[----:B------:R-:W-:Y:S02]  /*87e0*/  PLOP3.LUT P2, PT, PT, PT, UP1, 0x80, 0x0 ;  /* 0x000000000000781c */ /* 0x000fe40003f4f018 */
[----:B--2---:R-:W-:Y:S02]  /*87f0*/  FSEL R217, R58, -INF , P0 ;  /* 0xff8000003ad97808 */ /* 0x004fe40000000000 */
[C---:B------:R-:W-:Y:S02]  /*8800*/  ISETP.GT.AND P0, PT, R0.reuse, 0x70, PT ;  /* 0x000000700000780c */ /* 0x040fe40003f04270 */
[----:B------:R-:W-:Y:S03]  /*8810*/  FMNMX.FTZ R4, R217, R4, !PT ;  /* 0x00000004d9047209 */ /* 0x000fe60007810000 */
[----:B------:R-:W2:Y:S01]  /*8820*/  MUFU.TANH R63, R63 ;  /* 0x0000003f003f7308 */ /* 0x000ea20000002400 */
[----:B----4-:R-:W-:Y:S02]  /*8830*/  FSEL R245, R59, -INF , P1 ;  /* 0xff8000003bf57808 */ /* 0x010fe40000800000 */
[----:B------:R-:W-:Y:S02]  /*8840*/  ISETP.GT.AND P1, PT, R0, 0x71, PT ;  /* 0x000000710000780c */ /* 0x000fe40003f24270 */
[----:B------:R-:W-:Y:S05]  /*8850*/  FMNMX.FTZ R4, R245, R4, !PT ;  /* 0x00000004f5047209 */ /* 0x000fea0007810000 */
[----:B------:R-:W4:Y:S01]  /*8860*/  MUFU.TANH R5, R66 ;  /* 0x0000004200057308 */ /* 0x000f220000002400 */
[----:B-----5:R-:W-:Y:S02]  /*8870*/  FMNMX.FTZ R69, R2, R69, !PT ;  /* 0x0000004502457209 */ /* 0x020fe40007810000 */
[----:B-1----:R-:W-:Y:S02]  /*8880*/  FSEL R251, R62, -INF , P0 ;  /* 0xff8000003efb7808 */ /* 0x002fe40000000000 */
[C---:B------:R-:W-:Y:S02]  /*8890*/  ISETP.GT.AND P0, PT, R0.reuse, 0x78, PT ;  /* 0x000000780000780c */ /* 0x040fe40003f04270 */
[----:B------:R-:W-:Y:S03]  /*88a0*/  FMNMX.FTZ R4, R251, R4, !PT ;  /* 0x00000004fb047209 */ /* 0x000fe60007810000 */
[----:B------:R-:W1:Y:S01]  /*88b0*/  MUFU.TANH R71, R67 ;  /* 0x0000004300477308 */ /* 0x000e620000002400 */
[----:B--2---:R-:W-:Y:S02]  /*88c0*/  FSEL R207, R63, -INF , P1 ;  /* 0xff8000003fcf7808 */ /* 0x004fe40000800000 */
[----:B------:R-:W-:Y:S02]  /*88d0*/  ISETP.GT.AND P1, PT, R0, 0x79, PT ;  /* 0x000000790000780c */ /* 0x000fe40003f24270 */
[----:B------:R-:W-:Y:S02]  /*88e0*/  FMNMX.FTZ R0, R207, R4, !PT ;  /* 0x00000004cf007209 */ /* 0x000fe40007810000 */
[----:B------:R-:W2:Y:S01]  /*88f0*/  SHFL.BFLY PT, R4, R69, 0x1, 0x1f ;  /* 0x0c201f0045047f89 */ /* 0x000ea200000e0000 */
[----:B----4-:R-:W-:Y:S04]  /*8900*/  FSEL R198, R5, -INF , P0 ;  /* 0xff80000005c67808 */ /* 0x010fe80000000000 */
[----:B------:R-:W-:Y:S02]  /*8910*/  FMNMX.FTZ R0, R198, R0, !PT ;  /* 0x00000000c6007209 */ /* 0x000fe40007810000 */
[----:B-1----:R-:W-:Y:S04]  /*8920*/  FSEL R71, R71, -INF , P1 ;  /* 0xff80000047477808 */ /* 0x002fe80000800000 */
[----:B------:R-:W-:Y:S05]  /*8930*/  FMNMX.FTZ R0, R71, R0, !PT ;  /* 0x0000000047007209 */ /* 0x000fea0007810000 */
[----:B------:R-:W1:Y:S01]  /*8940*/  SHFL.BFLY PT, R2, R0, 0x2, 0x1f ;  /* 0x0c401f0000027f89 */ /* 0x000e6200000e0000 */
[----:B--2---:R-:W-:Y:S04]  /*8950*/  FMNMX.FTZ R69, R69, R4, !PT ;  /* 0x0000000445457209 */ /* 0x004fe80007810000 */
[C---:B------:R-:W-:Y:S01]  /*8960*/  FSETP.NEU.FTZ.AND P1, PT, R69.reuse, -INF , PT ;  /* 0xff8000004500780b */ /* 0x040fe20003f3d000 */
[----:B------:R-:W-:Y:S05]  /*8970*/  FMUL.FTZ R148, R69, c[0x0][0x2d0] ;  /* 0x0000b40045947a20 */ /* 0x000fea0000410000 */
[----:B------:R-:W-:Y:S05]  /*8980*/  FSEL R148, R148, RZ, P1 ;  /* 0x000000ff94947208 */ /* 0x000fea0000800000 */
[--C-:B------:R-:W-:Y:S02]  /*8990*/  FFMA.FTZ R4, R6, c[0x0][0x2d0], -R148.reuse ;  /* 0x0000b40006047a23 */ /* 0x100fe40000010894 */
[--C-:B------:R-:W-:Y:S02]  /*89a0*/  FFMA.FTZ R5, R7, c[0x0][0x2d0], -R148.reuse ;  /* 0x0000b40007057a23 */ /* 0x100fe40000010894 */
[----:B------:R3:W-:Y:S01]  /*89b0*/  MUFU.EX2 R205, R4 ;  /* 0x0000000400cd7308 */ /* 0x0007e20000000800 */
[----:B-1----:R-:W-:Y:S05]  /*89c0*/  FMNMX.FTZ R0, R0, R2, !PT ;  /* 0x0000000200007209 */ /* 0x002fea0007810000 */
[----:B------:R-:W1:Y:S04]  /*89d0*/  SHFL.BFLY PT, R2, R0, 0x1, 0x1f ;  /* 0x0c201f0000027f89 */ /* 0x000e6800000e0000 */
[----:B------:R-:W2:Y:S01]  /*89e0*/  MUFU.EX2 R51, R5 ;  /* 0x0000000500337308 */ /* 0x000ea20000000800 */
[----:B---3--:R-:W-:Y:S04]  /*89f0*/  @P2 IADD3 R4, P6, R20, UR21, RZ ;  /* 0x0000001514042c10 */ /* 0x008fe8000ffde0ff */
[----:B------:R-:W-:Y:S02]  /*8a00*/  @P2 LEA R6, P0, R4, c[0x0][0x1c8], 0x1 ;  /* 0x0000720004062a11 */ /* 0x000fe400078008ff */
[----:B-1----:R-:W-:Y:S01]  /*8a10*/  FMNMX.FTZ R68, R0, R2, !PT ;  /* 0x0000000200447209 */ /* 0x002fe20007810000 */
[----:B------:R-:W-:Y:S01]  /*8a20*/  FFMA.FTZ R2, R8, c[0x0][0x2d0], -R148 ;  /* 0x0000b40008027a23 */ /* 0x000fe20000010894 */
[----:B------:R-:W-:Y:S02]  /*8a30*/  @P2 IADD3.X R0, R137, UR20, RZ, P6, !PT ;  /* 0x0000001489002c10 */ /* 0x000fe4000b7fe4ff */
[----:B--2---:R-:W-:Y:S01]  /*8a40*/  F2FP.BF16.PACK_AB R136, R51, R205 ;  /* 0x000000cd3388723e */ /* 0x004fe200000010ff */
[----:B------:R1:W-:Y:S01]  /*8a50*/  MUFU.EX2 R43, R2 ;  /* 0x00000002002b7308 */ /* 0x0003e20000000800 */
[----:B------:R-:W-:Y:S01]  /*8a60*/  FMUL.FTZ R149, R68, c[0x0][0x2d0] ;  /* 0x0000b40044957a20 */ /* 0x000fe20000410000 */
[----:B------:R-:W-:Y:S02]  /*8a70*/  @P2 LEA.HI.X R7, R4, c[0x0][0x1cc], R0, 0x1, P0 ;  /* 0x0000730004072a11 */ /* 0x000fe400000f0c00 */
[----:B------:R-:W-:Y:S02]  /*8a80*/  FSETP.NEU.FTZ.AND P0, PT, R68, -INF , PT ;  /* 0xff8000004400780b */ /* 0x000fe40003f1d000 */
[----:B------:R-:W-:Y:S01]  /*8a90*/  @P2 IADD3 R0, P6, R214, UR21, RZ ;  /* 0x00000015d6002c10 */ /* 0x000fe2000ffde0ff */
[----:B------:R2:W-:Y:S01]  /*8aa0*/  @P2 LDGSTS.E.BYPASS.LTC128B.128 [R243+0x8100], [R6.64], !P5 ;  /* 0x0810000006f32fae */ /* 0x0005e2000e901d52 */
[----:B------:R-:W-:Y:S01]  /*8ab0*/  FSEL R149, R149, RZ, P0 ;  /* 0x000000ff95957208 */ /* 0x000fe20000000000 */
[----:B------:R-:W-:Y:S01]  /*8ac0*/  @UP1 UIADD3 UR21, UP0, UR12, 0x80, URZ ;  /* 0x000000800c151890 */ /* 0x000fe2000ff1e03f */
[----:B------:R-:W-:Y:S02]  /*8ad0*/  @P2 IADD3.X R4, R139, UR20, RZ, P6, !PT ;  /* 0x000000148b042c10 */ /* 0x000fe4000b7fe4ff */
[C---:B------:R-:W-:Y:S01]  /*8ae0*/  @P2 LEA R8, P6, R0.reuse, c[0x0][0x1c8], 0x1 ;  /* 0x0000720000082a11 */ /* 0x040fe200078c08ff */
[----:B------:R-:W-:Y:S02]  /*8af0*/  @UP1 UIADD3.X UR20, URZ, UR9, URZ, UP0, !UPT ;  /* 0x000000093f141290 */ /* 0x000fe400087fe43f */
[----:B------:R-:W-:Y:S03]  /*8b00*/  UISETP.GT.AND UP0, UPT, UR26, UR24, UPT ;  /* 0x000000181a00728c */ /* 0x000fe6000bf04270 */
[----:B------:R-:W-:Y:S01]  /*8b10*/  UMOV UR26, UR25 ;  /* 0x00000019001a7c82 */ /* 0x000fe20008000000 */
[----:B-1----:R-:W-:Y:S01]  /*8b20*/  FFMA.FTZ R2, R9, c[0x0][0x2d0], -R148 ;  /* 0x0000b40009027a23 */ /* 0x002fe20000010894 */
[----:B------:R-:W-:Y:S01]  /*8b30*/  @P2 LEA.HI.X R9, R0, c[0x0][0x1cc], R4, 0x1, P6 ;  /* 0x0000730000092a11 */ /* 0x000fe200030f0c04 */
[--C-:B------:R-:W-:Y:S01]  /*8b40*/  FFMA.FTZ R0, R10, c[0x0][0x2d0], -R149.reuse ;  /* 0x0000b4000a007a23 */ /* 0x100fe20000010895 */
[----:B------:R-:W-:Y:S01]  /*8b50*/  @P2 IADD3 R4, P6, R6, UR22, RZ ;  /* 0x0000001606042c10 */ /* 0x000fe2000ffde0ff */
[----:B------:R1:W3:Y:S02]  /*8b60*/  MUFU.EX2 R59, R2 ;  /* 0x00000002003b7308 */ /* 0x0002e40000000800 */
[----:B------:R4:W-:Y:S01]  /*8b70*/  @P2 LDGSTS.E.BYPASS.LTC128B.128 [R243+0xc100], [R8.64], !P4 ;  /* 0x0c10000008f32fae */ /* 0x0009e2000e101d52 */
[----:B------:R-:W-:Y:S02]  /*8b80*/  @P2 IADD3.X R5, R7, UR23, RZ, P6, !PT ;  /* 0x0000001707052c10 */ /* 0x000fe4000b7fe4ff */
[C---:B--2---:R-:W-:Y:S05]  /*8b90*/  @P2 IADD3 R6, P6, R4.reuse, UR22, RZ ;  /* 0x0000001604062c10 */ /* 0x044fea000ffde0ff */
[----:B------:R2:W-:Y:S01]  /*8ba0*/  MUFU.EX2 R42, R0 ;  /* 0x00000000002a7308 */ /* 0x0005e20000000800 */
[----:B------:R5:W-:Y:S01]  /*8bb0*/  @P2 LDGSTS.E.BYPASS.LTC128B.128 [R243+0x9100], [R4.64], !P5 ;  /* 0x0910000004f32fae */ /* 0x000be2000e901d52 */
[----:B------:R-:W-:Y:S07]  /*8bc0*/  @P2 IADD3.X R7, R5, UR23, RZ, P6, !PT ;  /* 0x0000001705072c10 */ /* 0x000fee000b7fe4ff */
[----:B------:R5:W-:Y:S01]  /*8bd0*/  @P2 LDGSTS.E.BYPASS.LTC128B.128 [R243+0xd100], [R4.64+0x80], !P4 ;  /* 0x0d10008004f32fae */ /* 0x000be2000e101d52 */
[--C-:B-1----:R-:W-:Y:S01]  /*8be0*/  FFMA.FTZ R2, R13, c[0x0][0x2d0], -R149.reuse ;  /* 0x0000b4000d027a23 */ /* 0x102fe20000010895 */
[----:B---3--:R-:W-:Y:S06]  /*8bf0*/  F2FP.BF16.PACK_AB R138, R59, R43 ;  /* 0x0000002b3b8a723e */ /* 0x008fec00000010ff */
[----:B------:R1:W-:Y:S01]  /*8c00*/  @P2 LDGSTS.E.BYPASS.LTC128B.128 [R243+0xa100], [R6.64], !P5 ;  /* 0x0a10000006f32fae */ /* 0x0003e2000e901d52 */
[----:B------:R3:W-:Y:S01]  /*8c10*/  MUFU.EX2 R58, R2 ;  /* 0x00000002003a7308 */ /* 0x0007e20000000800 */
[--C-:B--2---:R-:W-:Y:S09]  /*8c20*/  FFMA.FTZ R0, R11, c[0x0][0x2d0], -R149.reuse ;  /* 0x0000b4000b007a23 */ /* 0x104ff20000010895 */
[----:B------:R2:W1:Y:S01]  /*8c30*/  MUFU.EX2 R50, R0 ;  /* 0x0000000000327308 */ /* 0x0004620000000800 */
[----:B-----5:R-:W-:Y:S04]  /*8c40*/  @P2 IADD3 R4, P6, R4, UR21, RZ ;  /* 0x0000001504042c10 */ /* 0x020fe8000ffde0ff */
[----:B------:R-:W-:Y:S02]  /*8c50*/  @P2 IADD3.X R5, R5, UR20, RZ, P6, !PT ;  /* 0x0000001405052c10 */ /* 0x000fe4000b7fe4ff */
[----:B---3--:R-:W-:Y:S02]  /*8c60*/  FSEL R2, R68, RZ, P0 ;  /* 0x000000ff44027208 */ /* 0x008fe40000000000 */
[----:B----4-:R-:W-:Y:S01]  /*8c70*/  @P2 IADD3 R8, P6, R6, UR22, RZ ;  /* 0x0000001606082c10 */ /* 0x010fe2000ffde0ff */
[----:B------:R3:W-:Y:S01]  /*8c80*/  @P2 LDGSTS.E.BYPASS.LTC128B.128 [R243+0xe100], [R4.64], !P4 ;  /* 0x0e10000004f32fae */ /* 0x0007e2000e101d52 */
[----:B------:R-:W-:Y:S02]  /*8c90*/  PLOP3.LUT P0, PT, PT, PT, UP0, 0x80, 0x0 ;  /* 0x000000000000781c */ /* 0x000fe40003f0f008 */
[----:B------:R-:W-:Y:S01]  /*8ca0*/  @P2 IADD3.X R9, R7, UR23, RZ, P6, !PT ;  /* 0x0000001707092c10 */ /* 0x000fe2000b7fe4ff */
[----:B--2---:R-:W-:Y:S04]  /*8cb0*/  FFMA.FTZ R0, R12, c[0x0][0x2d0], -R149 ;  /* 0x0000b4000c007a23 */ /* 0x004fe80000010895 */
[----:B------:R2:W-:Y:S01]  /*8cc0*/  @P2 LDGSTS.E.BYPASS.LTC128B.128 [R243+0xb100], [R8.64], !P5 ;  /* 0x0b10000008f32fae */ /* 0x0005e2000e901d52 */
[----:B-1----:R-:W-:Y:S01]  /*8cd0*/  F2FP.BF16.PACK_AB R137, R50, R42 ;  /* 0x0000002a3289723e */ /* 0x002fe200000010ff */
[----:B------:R1:W4:Y:S02]  /*8ce0*/  MUFU.EX2 R14, R0 ;  /* 0x00000000000e7308 */ /* 0x0003240000000800 */
[----:B-1----:R-:W-:Y:S02]  /*8cf0*/  FSEL R0, R69, RZ, P1 ;  /* 0x000000ff45007208 */ /* 0x002fe40000800000 */
[----:B------:R-:W-:Y:S03]  /*8d00*/  @P2 IADD3 R6, P1, R6, UR21, RZ ;  /* 0x0000001506062c10 */ /* 0x000fe6000ff3e0ff */
[----:B------:R-:W-:Y:S01]  /*8d10*/  FADD.FTZ R0, -R0, R3 ;  /* 0x0000000300007221 */ /* 0x000fe20000010100 */
[----:B------:R-:W-:Y:S03]  /*8d20*/  @P2 IADD3.X R7, R7, UR20, RZ, P1, !PT ;  /* 0x0000001407072c10 */ /* 0x000fe60008ffe4ff */
[----:B------:R-:W-:Y:S02]  /*8d30*/  FMUL.FTZ R0, R0, c[0x0][0x2d0] ;  /* 0x0000b40000007a20 */ /* 0x000fe40000410000 */
[----:B------:R1:W-:Y:S02]  /*8d40*/  @P2 LDGSTS.E.BYPASS.LTC128B.128 [R243+0xf100], [R6.64], !P4 ;  /* 0x0f10000006f32fae */ /* 0x0003e4000e101d52 */
[----:B------:R5:W3:Y:S06]  /*8d50*/  MUFU.EX2 R3, R0 ;  /* 0x0000000000037308 */ /* 0x000aec0000000800 */
[----:B------:R-:W-:Y:S08]  /*8d60*/  LDSM.16.MT88.4 R20, [R222+0x100] ;  /* 0x00010000de14783b */ /* 0x000ff00000004200 */
[----:B------:R-:W-:Y:S08]  /*8d70*/  LDSM.16.MT88.4 R28, [R225+0x100] ;  /* 0x00010000e11c783b */ /* 0x000ff00000004200 */
[----:B------:R-:W-:Y:S01]  /*8d80*/  LDSM.16.MT88.4 R36, [R224+0x100] ;  /* 0x00010000e024783b */ /* 0x000fe20000004200 */
[----:B-----5:R-:W-:Y:S02]  /*8d90*/  FADD.FTZ R0, -R2, R70 ;  /* 0x0000004602007221 */ /* 0x020fe40000010100 */
[----:B------:R-:W-:Y:S02]  /*8da0*/  FFMA.FTZ R2, R32, c[0x0][0x2d0], -R148 ;  /* 0x0000b40020027a23 */ /* 0x000fe40000010894 */
[----:B----4-:R-:W-:Y:S02]  /*8db0*/  IMAD.MOV.U32 R70, RZ, RZ, R14 ;  /* 0x000000ffff467224 */ /* 0x010fe400078e000e */
[----:B------:R4:W-:Y:S01]  /*8dc0*/  MUFU.EX2 R60, R2 ;  /* 0x00000002003c7308 */ /* 0x0009e20000000800 */
[----:B------:R-:W5:Y:S01]  /*8dd0*/  LDSM.16.MT88.4 R12, [R221+0x100] ;  /* 0x00010000dd0c783b */ /* 0x000f620000004200 */
[----:B------:R-:W-:Y:S01]  /*8de0*/  FMUL.FTZ R0, R0, c[0x0][0x2d0] ;  /* 0x0000b40000007a20 */ /* 0x000fe20000410000 */
[----:B------:R-:W-:Y:S01]  /*8df0*/  F2FP.BF16.PACK_AB R139, R58, R70 ;  /* 0x000000463a8b723e */ /* 0x000fe200000010ff */
[C---:B---3--:R-:W-:Y:S02]  /*8e00*/  FMUL.FTZ R4, R3.reuse, R72 ;  /* 0x0000004803047220 */ /* 0x048fe40000410000 */
[C---:B------:R-:W-:Y:S02]  /*8e10*/  FMUL.FTZ R5, R3.reuse, R73 ;  /* 0x0000004903057220 */ /* 0x040fe40000410000 */
[C---:B--2---:R-:W-:Y:S01]  /*8e20*/  FMUL.FTZ R8, R3.reuse, R76 ;  /* 0x0000004c03087220 */ /* 0x044fe20000410000 */
[----:B------:R-:W2:Y:S01]  /*8e30*/  LDSM.16.MT88.4 R44, [R221+0x4100] ;  /* 0x00410000dd2c783b */ /* 0x000ea20000004200 */
[----:B------:R-:W1:Y:S01]  /*8e40*/  MUFU.EX2 R0, R0 ;  /* 0x0000000000007308 */ /* 0x000e620000000800 */
[C---:B------:R-:W-:Y:S02]  /*8e50*/  FMUL.FTZ R9, R3.reuse, R77 ;  /* 0x0000004d03097220 */ /* 0x040fe40000410000 */
[C---:B------:R-:W-:Y:S02]  /*8e60*/  FMUL.FTZ R16, R3.reuse, R84 ;  /* 0x0000005403107220 */ /* 0x040fe40000410000 */
[C---:B------:R-:W-:Y:S02]  /*8e70*/  FMUL.FTZ R17, R3.reuse, R85 ;  /* 0x0000005503117220 */ /* 0x040fe40000410000 */
[C---:B------:R-:W-:Y:S01]  /*8e80*/  FMUL.FTZ R24, R3.reuse, R92 ;  /* 0x0000005c03187220 */ /* 0x040fe20000410000 */
[----:B------:R-:W3:Y:S01]  /*8e90*/  LDSM.16.MT88.4 R52, [R222+0x4100] ;  /* 0x00410000de34783b */ /* 0x000ee20000004200 */
[C---:B------:R-:W-:Y:S02]  /*8ea0*/  FMUL.FTZ R25, R3.reuse, R93 ;  /* 0x0000005d03197220 */ /* 0x040fe40000410000 */
[C---:B------:R-:W-:Y:S02]  /*8eb0*/  FMUL.FTZ R32, R3.reuse, R100 ;  /* 0x0000006403207220 */ /* 0x040fe40000410000 */
[C---:B------:R-:W-:Y:S02]  /*8ec0*/  FMUL.FTZ R33, R3.reuse, R101 ;  /* 0x0000006503217220 */ /* 0x040fe40000410000 */
[----:B----4-:R-:W-:Y:S01]  /*8ed0*/  FFMA.FTZ R2, R40, c[0x0][0x2d0], -R148 ;  /* 0x0000b40028027a23 */ /* 0x010fe20000010894 */
[----:B------:R-:W0:Y:S01]  /*8ee0*/  LDGDEPBAR ;  /* 0x00000000000079af */ /* 0x000e220000000000 */
[----:B------:R-:W-:Y:S02]  /*8ef0*/  IMAD.MOV.U32 R100, RZ, RZ, R213 ;  /* 0x000000ffff647224 */ /* 0x000fe400078e00d5 */
[----:B------:R4:W2:Y:S01]  /*8f00*/  MUFU.EX2 R252, R2 ;  /* 0x0000000200fc7308 */ /* 0x0008a20000000800 */
[----:B------:R-:W-:Y:S02]  /*8f10*/  IMAD.MOV.U32 R101, RZ, RZ, R207 ;  /* 0x000000ffff657224 */ /* 0x000fe400078e00cf */
[C---:B------:R-:W-:Y:S02]  /*8f20*/  FMUL.FTZ R64, R3.reuse, R132 ;  /* 0x0000008403407220 */ /* 0x040fe40000410000 */
[C---:B-1----:R-:W-:Y:S02]  /*8f30*/  FMUL.FTZ R6, R0.reuse, R74 ;  /* 0x0000004a00067220 */ /* 0x042fe40000410000 */
[C---:B------:R-:W-:Y:S02]  /*8f40*/  FMUL.FTZ R7, R0.reuse, R75 ;  /* 0x0000004b00077220 */ /* 0x040fe40000410000 */
[----:B------:R-:W-:Y:S01]  /*8f50*/  LDSM.16.MT88.4 R72, [R224+0x4100] ;  /* 0x00410000e048783b */ /* 0x000fe20000004200 */
[C---:B------:R-:W-:Y:S02]  /*8f60*/  FMUL.FTZ R10, R0.reuse, R78 ;  /* 0x0000004e000a7220 */ /* 0x040fe40000410000 */
[C---:B------:R-:W-:Y:S02]  /*8f70*/  FMUL.FTZ R11, R0.reuse, R79 ;  /* 0x0000004f000b7220 */ /* 0x040fe40000410000 */
[C---:B-----5:R-:W-:Y:S03]  /*8f80*/  HMMA.16816.F32.BF16 R4, R136.reuse, R12, R4 ;  /* 0x0000000c8804723c */ /* 0x060fe60000041804 */
[----:B------:R-:W-:Y:S02]  /*8f90*/  LDSM.16.MT88.4 R76, [R221+0x900] ;  /* 0x00090000dd4c783b */ /* 0x000fe40000004200 */
[C---:B------:R-:W-:Y:S02]  /*8fa0*/  FMUL.FTZ R18, R0.reuse, R86 ;  /* 0x0000005600127220 */ /* 0x040fe40000410000 */
[----:B------:R-:W-:Y:S01]  /*8fb0*/  FMUL.FTZ R12, R3, R80 ;  /* 0x00000050030c7220 */ /* 0x000fe20000410000 */
[C---:B------:R-:W-:Y:S04]  /*8fc0*/  HMMA.16816.F32.BF16 R8, R136.reuse, R14, R8 ;  /* 0x0000000e8808723c */ /* 0x040fe80000041808 */
[--C-:B----4-:R-:W-:Y:S02]  /*8fd0*/  FFMA.FTZ R2, R41, c[0x0][0x2d0], -R149.reuse ;  /* 0x0000b40029027a23 */ /* 0x110fe40000010895 */
[C---:B------:R-:W-:Y:S02]  /*8fe0*/  FMUL.FTZ R13, R3.reuse, R81 ;  /* 0x00000051030d7220 */ /* 0x040fe40000410000 */
[----:B------:R1:W-:Y:S01]  /*8ff0*/  MUFU.EX2 R248, R2 ;  /* 0x0000000200f87308 */ /* 0x0003e20000000800 */
[C---:B------:R-:W-:Y:S03]  /*9000*/  FMUL.FTZ R14, R0.reuse, R82 ;  /* 0x00000052000e7220 */ /* 0x040fe60000410000 */
[C---:B------:R-:W-:Y:S02]  /*9010*/  FMUL.FTZ R15, R0.reuse, R83 ;  /* 0x00000053000f7220 */ /* 0x040fe40000410000 */
[----:B------:R-:W-:Y:S01]  /*9020*/  LDSM.16.MT88.4 R80, [R222+0x900] ;  /* 0x00090000de50783b */ /* 0x000fe20000004200 */
[C---:B------:R-:W-:Y:S02]  /*9030*/  FMUL.FTZ R19, R0.reuse, R87 ;  /* 0x0000005700137220 */ /* 0x040fe40000410000 */
[C---:B------:R-:W-:Y:S02]  /*9040*/  FMUL.FTZ R26, R0.reuse, R94 ;  /* 0x0000005e001a7220 */ /* 0x040fe40000410000 */
[C---:B------:R-:W-:Y:S03]  /*9050*/  HMMA.16816.F32.BF16 R12, R136.reuse, R20, R12 ;  /* 0x00000014880c723c */ /* 0x040fe6000004180c */
[----:B------:R-:W-:Y:S01]  /*9060*/  LDSM.16.MT88.4 R84, [R225+0x900] ;  /* 0x00090000e154783b */ /* 0x000fe20000004200 */
[C---:B------:R-:W-:Y:S02]  /*9070*/  FMUL.FTZ R27, R0.reuse, R95 ;  /* 0x0000005f001b7220 */ /* 0x040fe40000410000 */
[----:B------:R-:W-:Y:S01]  /*9080*/  FMUL.FTZ R34, R0, R102 ;  /* 0x0000006600227220 */ /* 0x000fe20000410000 */
[----:B------:R-:W-:Y:S01]  /*9090*/  MOV R102, R59 ;  /* 0x0000003b00667202 */ /* 0x000fe20000000f00 */
[C---:B------:R-:W-:Y:S03]  /*90a0*/  HMMA.16816.F32.BF16 R16, R136.reuse, R22, R16 ;  /* 0x000000168810723c */ /* 0x040fe60000041810 */
[----:B------:R-:W-:Y:S01]  /*90b0*/  LDSM.16.MT88.4 R92, [R224+0x4900] ;  /* 0x00490000e05c783b */ /* 0x000fe20000004200 */
[C---:B------:R-:W-:Y:S02]  /*90c0*/  FMUL.FTZ R20, R3.reuse, R88 ;  /* 0x0000005803147220 */ /* 0x040fe40000410000 */
[----:B-1----:R-:W-:Y:S02]  /*90d0*/  FFMA.FTZ R2, R48, c[0x0][0x2d0], -R149 ;  /* 0x0000b40030027a23 */ /* 0x002fe40000010895 */
[C---:B------:R-:W-:Y:S02]  /*90e0*/  FMUL.FTZ R21, R3.reuse, R89 ;  /* 0x0000005903157220 */ /* 0x040fe40000410000 */
[----:B------:R1:W4:Y:S02]  /*90f0*/  MUFU.EX2 R247, R2 ;  /* 0x0000000200f77308 */ /* 0x0003240000000800 */
[C---:B------:R-:W-:Y:S02]  /*9100*/  FMUL.FTZ R22, R0.reuse, R90 ;  /* 0x0000005a00167220 */ /* 0x040fe40000410000 */
[C---:B------:R-:W-:Y:S02]  /*9110*/  FMUL.FTZ R23, R0.reuse, R91 ;  /* 0x0000005b00177220 */ /* 0x040fe40000410000 */
[----:B------:R-:W-:Y:S01]  /*9120*/  LDSM.16.MT88.4 R88, [R224+0x900] ;  /* 0x00090000e058783b */ /* 0x000fe20000004200 */
[C---:B------:R-:W-:Y:S02]  /*9130*/  FMUL.FTZ R35, R0.reuse, R103 ;  /* 0x0000006700237220 */ /* 0x040fe40000410000 */
[----:B------:R-:W-:Y:S02]  /*9140*/  IMAD.MOV.U32 R103, RZ, RZ, R58 ;  /* 0x000000ffff677224 */ /* 0x000fe400078e003a */
[C---:B------:R-:W-:Y:S03]  /*9150*/  HMMA.16816.F32.BF16 R20, R136.reuse, R28, R20 ;  /* 0x0000001c8814723c */ /* 0x040fe60000041814 */
[C---:B------:R-:W-:Y:S02]  /*9160*/  FMUL.FTZ R48, R3.reuse, R116 ;  /* 0x0000007403307220 */ /* 0x040fe40000410000 */
[C---:B------:R-:W-:Y:S02]  /*9170*/  FMUL.FTZ R59, R0.reuse, R127 ;  /* 0x0000007f003b7220 */ /* 0x040fe40000410000 */
[C---:B------:R-:W-:Y:S01]  /*9180*/  FMUL.FTZ R28, R3.reuse, R96 ;  /* 0x00000060031c7220 */ /* 0x040fe20000410000 */
[C---:B------:R-:W-:Y:S04]  /*9190*/  HMMA.16816.F32.BF16 R24, R136.reuse, R30, R24 ;  /* 0x0000001e8818723c */ /* 0x040fe80000041818 */
[----:B------:R-:W-:Y:S02]  /*91a0*/  FMUL.FTZ R29, R3, R97 ;  /* 0x00000061031d7220 */ /* 0x000fe40000410000 */
[--C-:B-1----:R-:W-:Y:S02]  /*91b0*/  FFMA.FTZ R2, R49, c[0x0][0x2d0], -R148.reuse ;  /* 0x0000b40031027a23 */ /* 0x102fe40000010894 */
[C---:B------:R-:W-:Y:S02]  /*91c0*/  FMUL.FTZ R30, R0.reuse, R98 ;  /* 0x00000062001e7220 */ /* 0x040fe40000410000 */
[----:B------:R1:W-:Y:S02]  /*91d0*/  MUFU.EX2 R244, R2 ;  /* 0x0000000200f47308 */ /* 0x0003e40000000800 */
[C---:B------:R-:W-:Y:S02]  /*91e0*/  FMUL.FTZ R31, R0.reuse, R99 ;  /* 0x00000063001f7220 */ /* 0x040fe40000410000 */
[----:B------:R-:W-:Y:S01]  /*91f0*/  LDSM.16.MT88.4 R96, [R224+0x5100] ;  /* 0x00510000e060783b */ /* 0x000fe20000004200 */
[C---:B------:R-:W-:Y:S02]  /*9200*/  FMUL.FTZ R49, R3.reuse, R117 ;  /* 0x0000007503317220 */ /* 0x040fe40000410000 */
[C---:B------:R-:W-:Y:S02]  /*9210*/  FMUL.FTZ R58, R0.reuse, R126 ;  /* 0x0000007e003a7220 */ /* 0x040fe40000410000 */
[C---:B------:R-:W-:Y:S03]  /*9220*/  HMMA.16816.F32.BF16 R28, R136.reuse, R36, R28 ;  /* 0x00000024881c723c */ /* 0x040fe6000004181c */
[C---:B------:R-:W-:Y:S01]  /*9230*/  FMUL.FTZ R40, R3.reuse, R108 ;  /* 0x0000006c03287220 */ /* 0x040fe20000410000 */
[----:B------:R-:W-:Y:S01]  /*9240*/  MOV R108, R60 ;  /* 0x0000003c006c7202 */ /* 0x000fe20000000f00 */
[C---:B------:R-:W-:Y:S01]  /*9250*/  FMUL.FTZ R41, R3.reuse, R109 ;  /* 0x0000006d03297220 */ /* 0x040fe20000410000 */
[----:B------:R-:W5:Y:S01]  /*9260*/  LDSM.16.MT88.4 R60, [R225+0x4100] ;  /* 0x00410000e13c783b */ /* 0x000f620000004200 */
[C---:B------:R-:W-:Y:S01]  /*9270*/  FMUL.FTZ R37, R3.reuse, R105 ;  /* 0x0000006903257220 */ /* 0x040fe20000410000 */
[C---:B------:R-:W-:Y:S04]  /*9280*/  HMMA.16816.F32.BF16 R32, R136.reuse, R38, R32 ;  /* 0x000000268820723c */ /* 0x040fe80000041820 */
[----:B------:R-:W-:Y:S01]  /*9290*/  MOV R105, R50 ;  /* 0x0000003200697202 */ /* 0x000fe20000000f00 */
[----:B------:R-:W-:Y:S02]  /*92a0*/  FMUL.FTZ R50, R0, R118 ;  /* 0x0000007600327220 */ /* 0x000fe40000410000 */
[----:B-1----:R-:W-:Y:S02]  /*92b0*/  FFMA.FTZ R2, R56, c[0x0][0x2d0], -R148 ;  /* 0x0000b40038027a23 */ /* 0x002fe40000010894 */
[C---:B------:R-:W-:Y:S02]  /*92c0*/  FMUL.FTZ R38, R0.reuse, R106 ;  /* 0x0000006a00267220 */ /* 0x040fe40000410000 */
[----:B------:R1:W-:Y:S01]  /*92d0*/  MUFU.EX2 R218, R2 ;  /* 0x0000000200da7308 */ /* 0x0003e20000000800 */
[----:B------:R-:W-:Y:S02]  /*92e0*/  IMAD.MOV.U32 R106, RZ, RZ, R51 ;  /* 0x000000ffff6a7224 */ /* 0x000fe400078e0033 */
[C---:B------:R-:W-:Y:S02]  /*92f0*/  FMUL.FTZ R51, R0.reuse, R119 ;  /* 0x0000007700337220 */ /* 0x040fe40000410000 */
[C---:B------:R-:W-:Y:S02]  /*9300*/  FMUL.FTZ R39, R0.reuse, R107 ;  /* 0x0000006b00277220 */ /* 0x040fe40000410000 */
[----:B------:R-:W-:Y:S02]  /*9310*/  IMAD.MOV.U32 R107, RZ, RZ, R205 ;  /* 0x000000ffff6b7224 */ /* 0x000fe400078e00cd */
[----:B------:R-:W-:Y:S02]  /*9320*/  IMAD.MOV.U32 R109, RZ, RZ, R42 ;  /* 0x000000ffff6d7224 */ /* 0x000fe400078e002a */
[C---:B------:R-:W-:Y:S01]  /*9330*/  FMUL.FTZ R42, R0.reuse, R110 ;  /* 0x0000006e002a7220 */ /* 0x040fe20000410000 */
[----:B------:R-:W-:Y:S01]  /*9340*/  MOV R110, R198 ;  /* 0x000000c6006e7202 */ /* 0x000fe20000000f00 */
[C---:B------:R-:W-:Y:S02]  /*9350*/  FMUL.FTZ R56, R3.reuse, R124 ;  /* 0x0000007c03387220 */ /* 0x040fe40000410000 */
[----:B------:R-:W-:Y:S02]  /*9360*/  FMUL.FTZ R36, R3, R104 ;  /* 0x0000006803247220 */ /* 0x000fe40000410000 */
[----:B------:R-:W-:Y:S02]  /*9370*/  IMAD.MOV.U32 R104, RZ, RZ, R43 ;  /* 0x000000ffff687224 */ /* 0x000fe400078e002b */
[C---:B------:R-:W-:Y:S02]  /*9380*/  FMUL.FTZ R43, R0.reuse, R111 ;  /* 0x0000006f002b7220 */ /* 0x040fe40000410000 */
[----:B------:R-:W-:Y:S01]  /*9390*/  IMAD.MOV.U32 R111, RZ, RZ, R196 ;  /* 0x000000ffff6f7224 */ /* 0x000fe200078e00c4 */
[C---:B--2---:R-:W-:Y:S03]  /*93a0*/  HMMA.16816.F32.BF16 R36, R136.reuse, R44, R36 ;  /* 0x0000002c8824723c */ /* 0x044fe60000041824 */
[--C-:B-1----:R-:W-:Y:S02]  /*93b0*/  FFMA.FTZ R2, R57, c[0x0][0x2d0], -R149.reuse ;  /* 0x0000b40039027a23 */ /* 0x102fe40000010895 */
[C---:B------:R-:W-:Y:S02]  /*93c0*/  FMUL.FTZ R57, R3.reuse, R125 ;  /* 0x0000007d03397220 */ /* 0x040fe40000410000 */
[----:B------:R1:W-:Y:S01]  /*93d0*/  MUFU.EX2 R119, R2 ;  /* 0x0000000200777308 */ /* 0x0003e20000000800 */
[C---:B------:R-:W-:Y:S04]  /*93e0*/  HMMA.16816.F32.BF16 R40, R136.reuse, R46, R40 ;  /* 0x0000002e8828723c */ /* 0x040fe80000041828 */
[----:B------:R-:W-:Y:S02]  /*93f0*/  IMAD.MOV.U32 R132, RZ, RZ, R188 ;  /* 0x000000ffff847224 */ /* 0x000fe400078e00bc */
[C---:B------:R-:W-:Y:S02]  /*9400*/  FMUL.FTZ R44, R3.reuse, R112 ;  /* 0x00000070032c7220 */ /* 0x040fe40000410000 */
[C---:B------:R-:W-:Y:S04]  /*9410*/  FMUL.FTZ R45, R3.reuse, R113 ;  /* 0x00000071032d7220 */ /* 0x040fe80000410000 */
[C---:B------:R-:W-:Y:S02]  /*9420*/  FMUL.FTZ R46, R0.reuse, R114 ;  /* 0x00000072002e7220 */ /* 0x040fe40000410000 */
[C---:B------:R-:W-:Y:S02]  /*9430*/  FMUL.FTZ R47, R0.reuse, R115 ;  /* 0x00000073002f7220 */ /* 0x040fe40000410000 */
[C---:B------:R-:W-:Y:S02]  /*9440*/  FMUL.FTZ R65, R3.reuse, R133 ;  /* 0x0000008503417220 */ /* 0x040fe40000410000 */
[C---:B------:R-:W-:Y:S02]  /*9450*/  FMUL.FTZ R66, R0.reuse, R134 ;  /* 0x0000008600427220 */ /* 0x040fe40000410000 */
[----:B------:R-:W-:Y:S01]  /*9460*/  FMUL.FTZ R67, R0, R135 ;  /* 0x0000008700437220 */ /* 0x000fe20000410000 */
[C---:B---3--:R-:W-:Y:S03]  /*9470*/  HMMA.16816.F32.BF16 R44, R136.reuse, R52, R44 ;  /* 0x00000034882c723c */ /* 0x048fe6000004182c */
[--C-:B-1----:R-:W-:Y:S01]  /*9480*/  FFMA.FTZ R2, R150, c[0x0][0x2d0], -R149.reuse ;  /* 0x0000b40096027a23 */ /* 0x102fe20000010895 */
[----:B------:R-:W-:Y:S03]  /*9490*/  MOV R150, R189 ;  /* 0x000000bd00967202 */ /* 0x000fe60000000f00 */
[----:B------:R1:W2:Y:S01]  /*94a0*/  MUFU.EX2 R118, R2 ;  /* 0x0000000200767308 */ /* 0x0002a20000000800 */
[C---:B------:R-:W-:Y:S04]  /*94b0*/  HMMA.16816.F32.BF16 R48, R136.reuse, R54, R48 ;  /* 0x000000368830723c */ /* 0x040fe80000041830 */
[C---:B------:R-:W-:Y:S02]  /*94c0*/  FMUL.FTZ R52, R3.reuse, R120 ;  /* 0x0000007803347220 */ /* 0x040fe40000410000 */
[----:B------:R-:W-:Y:S02]  /*94d0*/  FMUL.FTZ R53, R3, R121 ;  /* 0x0000007903357220 */ /* 0x000fe40000410000 */
[C---:B------:R-:W-:Y:S04]  /*94e0*/  FMUL.FTZ R54, R0.reuse, R122 ;  /* 0x0000007a00367220 */ /* 0x040fe80000410000 */
[C---:B------:R-:W-:Y:S02]  /*94f0*/  FMUL.FTZ R55, R0.reuse, R123 ;  /* 0x0000007b00377220 */ /* 0x040fe40000410000 */
[----:B------:R-:W-:Y:S05]  /*9500*/  IMAD.MOV.U32 R133, RZ, RZ, R150 ;  /* 0x000000ffff857224 */ /* 0x000fea00078e0096 */
[C---:B-----5:R-:W-:Y:S03]  /*9510*/  HMMA.16816.F32.BF16 R52, R136.reuse, R60, R52 ;  /* 0x0000003c8834723c */ /* 0x060fe60000041834 */
[--C-:B-1----:R-:W-:Y:S04]  /*9520*/  FFMA.FTZ R2, R151, c[0x0][0x2d0], -R148.reuse ;  /* 0x0000b40097027a23 */ /* 0x102fe80000010894 */
[C---:B------:R-:W-:Y:S01]  /*9530*/  FMUL.FTZ R60, R3.reuse, R128 ;  /* 0x00000080033c7220 */ /* 0x040fe20000410000 */
[C---:B------:R-:W-:Y:S01]  /*9540*/  HMMA.16816.F32.BF16 R56, R136.reuse, R62, R56 ;  /* 0x0000003e8838723c */ /* 0x040fe20000041838 */
[----:B------:R1:W-:Y:S03]  /*9550*/  MUFU.EX2 R117, R2 ;  /* 0x0000000200757308 */ /* 0x0003e60000000800 */
[----:B------:R-:W-:Y:S03]  /*9560*/  FMUL.FTZ R61, R3, R129 ;  /* 0x00000081033d7220 */ /* 0x000fe60000410000 */
[C---:B------:R-:W-:Y:S02]  /*9570*/  FMUL.FTZ R62, R0.reuse, R130 ;  /* 0x00000082003e7220 */ /* 0x040fe40000410000 */
[----:B------:R-:W-:Y:S07]  /*9580*/  FMUL.FTZ R63, R0, R131 ;  /* 0x00000083003f7220 */ /* 0x000fee0000410000 */
[C---:B------:R-:W-:Y:S07]  /*9590*/  HMMA.16816.F32.BF16 R60, R136.reuse, R72, R60 ;  /* 0x00000048883c723c */ /* 0x040fee000004183c */
[----:B------:R-:W-:Y:S01]  /*95a0*/  F2FP.BF16.PACK_AB R72, R252, R108 ;  /* 0x0000006cfc48723e */ /* 0x000fe200000010ff */
[----:B------:R-:W-:Y:S04]  /*95b0*/  HMMA.16816.F32.BF16 R64, R136, R74, R64 ;  /* 0x0000004a8840723c */ /* 0x000fe80000041840 */
[--C-:B-1----:R-:W-:Y:S01]  /*95c0*/  FFMA.FTZ R2, R152, c[0x0][0x2d0], -R148.reuse ;  /* 0x0000b40098027a23 */ /* 0x102fe20000010894 */
[----:B----4-:R-:W-:Y:S02]  /*95d0*/  F2FP.BF16.PACK_AB R73, R247, R248 ;  /* 0x000000f8f749723e */ /* 0x010fe400000010ff */
[----:B--2---:R-:W-:Y:S01]  /*95e0*/  F2FP.BF16.PACK_AB R75, R118, R119 ;  /* 0x00000077764b723e */ /* 0x004fe200000010ff */
[----:B------:R1:W2:Y:S01]  /*95f0*/  MUFU.EX2 R214, R2 ;  /* 0x0000000200d67308 */ /* 0x0002a20000000800 */
[----:B------:R-:W-:Y:S07]  /*9600*/  F2FP.BF16.PACK_AB R74, R218, R244 ;  /* 0x000000f4da4a723e */ /* 0x000fee00000010ff */
[C---:B------:R-:W-:Y:S08]  /*9610*/  HMMA.16816.F32.BF16 R4, R72.reuse, R76, R4 ;  /* 0x0000004c4804723c */ /* 0x040ff00000041804 */
[C---:B------:R-:W-:Y:S01]  /*9620*/  HMMA.16816.F32.BF16 R8, R72.reuse, R78, R8 ;  /* 0x0000004e4808723c */ /* 0x040fe20000041808 */
[----:B------:R-:W3:Y:S07]  /*9630*/  LDSM.16.MT88.4 R76, [R221+0x4900] ;  /* 0x00490000dd4c783b */ /* 0x000eee0000004200 */
[C---:B------:R-:W-:Y:S04]  /*9640*/  HMMA.16816.F32.BF16 R12, R72.reuse, R80, R12 ;  /* 0x00000050480c723c */ /* 0x040fe8000004180c */
[--C-:B-1----:R-:W-:Y:S04]  /*9650*/  FFMA.FTZ R2, R153, c[0x0][0x2d0], -R149.reuse ;  /* 0x0000b40099027a23 */ /* 0x102fe80000010895 */
[C---:B------:R-:W-:Y:S01]  /*9660*/  HMMA.16816.F32.BF16 R16, R72.reuse, R82, R16 ;  /* 0x000000524810723c */ /* 0x040fe20000041810 */
[----:B------:R1:W-:Y:S01]  /*9670*/  MUFU.EX2 R116, R2 ;  /* 0x0000000200747308 */ /* 0x0003e20000000800 */
[----:B------:R-:W4:Y:S06]  /*9680*/  LDSM.16.MT88.4 R80, [R222+0x4900] ;  /* 0x00490000de50783b */ /* 0x000f2c0000004200 */
[C---:B------:R-:W-:Y:S08]  /*9690*/  HMMA.16816.F32.BF16 R20, R72.reuse, R84, R20 ;  /* 0x000000544814723c */ /* 0x040ff00000041814 */
[C---:B------:R-:W-:Y:S01]  /*96a0*/  HMMA.16816.F32.BF16 R24, R72.reuse, R86, R24 ;  /* 0x000000564818723c */ /* 0x040fe20000041818 */
[----:B------:R-:W5:Y:S07]  /*96b0*/  LDSM.16.MT88.4 R84, [R225+0x4900] ;  /* 0x00490000e154783b */ /* 0x000f6e0000004200 */
[C---:B------:R-:W-:Y:S04]  /*96c0*/  HMMA.16816.F32.BF16 R28, R72.reuse, R88, R28 ;  /* 0x00000058481c723c */ /* 0x040fe8000004181c */
[--C-:B-1----:R-:W-:Y:S04]  /*96d0*/  FFMA.FTZ R2, R154, c[0x0][0x2d0], -R149.reuse ;  /* 0x0000b4009a027a23 */ /* 0x102fe80000010895 */
[C---:B------:R-:W-:Y:S01]  /*96e0*/  HMMA.16816.F32.BF16 R32, R72.reuse, R90, R32 ;  /* 0x0000005a4820723c */ /* 0x040fe20000041820 */
[----:B------:R1:W1:Y:S01]  /*96f0*/  MUFU.EX2 R213, R2 ;  /* 0x0000000200d57308 */ /* 0x0002620000000800 */
[----:B------:R-:W2:Y:S06]  /*9700*/  LDSM.16.MT88.4 R88, [R221+0x1100] ;  /* 0x00110000dd58783b */ /* 0x000eac0000004200 */
[C---:B---3--:R-:W-:Y:S08]  /*9710*/  HMMA.16816.F32.BF16 R36, R72.reuse, R76, R36 ;  /* 0x0000004c4824723c */ /* 0x048ff00000041824 */
[C---:B------:R-:W-:Y:S01]  /*9720*/  HMMA.16816.F32.BF16 R40, R72.reuse, R78, R40 ;  /* 0x0000004e4828723c */ /* 0x040fe20000041828 */
[----:B------:R-:W3:Y:S07]  /*9730*/  LDSM.16.MT88.4 R76, [R222+0x1100] ;  /* 0x00110000de4c783b */ /* 0x000eee0000004200 */
[C---:B----4-:R-:W-:Y:S04]  /*9740*/  HMMA.16816.F32.BF16 R44, R72.reuse, R80, R44 ;  /* 0x00000050482c723c */ /* 0x050fe8000004182c */
[--C-:B-1----:R-:W-:Y:S04]  /*9750*/  FFMA.FTZ R2, R155, c[0x0][0x2d0], -R148.reuse ;  /* 0x0000b4009b027a23 */ /* 0x102fe80000010894 */
[C---:B------:R-:W-:Y:S01]  /*9760*/  HMMA.16816.F32.BF16 R48, R72.reuse, R82, R48 ;  /* 0x000000524830723c */ /* 0x040fe20000041830 */
[----:B------:R1:W-:Y:S01]  /*9770*/  MUFU.EX2 R207, R2 ;  /* 0x0000000200cf7308 */ /* 0x0003e20000000800 */
[----:B------:R-:W4:Y:S06]  /*9780*/  LDSM.16.MT88.4 R80, [R225+0x1100] ;  /* 0x00110000e150783b */ /* 0x000f2c0000004200 */
[C---:B-----5:R-:W-:Y:S08]  /*9790*/  HMMA.16816.F32.BF16 R52, R72.reuse, R84, R52 ;  /* 0x000000544834723c */ /* 0x060ff00000041834 */
[C---:B------:R-:W-:Y:S01]  /*97a0*/  HMMA.16816.F32.BF16 R56, R72.reuse, R86, R56 ;  /* 0x000000564838723c */ /* 0x040fe20000041838 */
[----:B------:R-:W5:Y:S07]  /*97b0*/  LDSM.16.MT88.4 R84, [R224+0x1100] ;  /* 0x00110000e054783b */ /* 0x000f6e0000004200 */
[C---:B------:R-:W-:Y:S04]  /*97c0*/  HMMA.16816.F32.BF16 R60, R72.reuse, R92, R60 ;  /* 0x0000005c483c723c */ /* 0x040fe8000004183c */
[--C-:B-1----:R-:W-:Y:S04]  /*97d0*/  FFMA.FTZ R2, R156, c[0x0][0x2d0], -R148.reuse ;  /* 0x0000b4009c027a23 */ /* 0x102fe80000010894 */
[----:B------:R-:W-:Y:S01]  /*97e0*/  HMMA.16816.F32.BF16 R64, R72, R94, R64 ;  /* 0x0000005e4840723c */ /* 0x000fe20000041840 */
[----:B------:R1:W1:Y:S01]  /*97f0*/  MUFU.EX2 R205, R2 ;  /* 0x0000000200cd7308 */ /* 0x0002620000000800 */
[----:B------:R-:W-:Y:S05]  /*9800*/  LDSM.16.MT88.4 R92, [R225+0x5100] ;  /* 0x00510000e15c783b */ /* 0x000fea0000004200 */
[----:B--2---:R-:W-:Y:S02]  /*9810*/  F2FP.BF16.PACK_AB R72, R214, R117 ;  /* 0x00000075d648723e */ /* 0x004fe400000010ff */
[----:B------:R-:W-:Y:S03]  /*9820*/  F2FP.BF16.PACK_AB R73, R213, R116 ;  /* 0x00000074d549723e */ /* 0x000fe600000010ff */
[--C-:B-1----:R-:W-:Y:S01]  /*9830*/  FFMA.FTZ R2, R157, c[0x0][0x2d0], -R149.reuse ;  /* 0x0000b4009d027a23 */ /* 0x102fe20000010895 */
[----:B------:R-:W-:Y:S03]  /*9840*/  F2FP.BF16.PACK_AB R74, R205, R207 ;  /* 0x000000cfcd4a723e */ /* 0x000fe600000010ff */
[----:B------:R1:W-:Y:S02]  /*9850*/  MUFU.EX2 R127, R2 ;  /* 0x00000002007f7308 */ /* 0x0003e40000000800 */
        /* <DEDUP_REMOVED lines=8> */
[C---:B---3--:R-:W-:Y:S04]  /*98e0*/  HMMA.16816.F32.BF16 R12, R72.reuse, R76, R12 ;  /* 0x0000004c480c723c */ /* 0x048fe8000004180c */
        /* <DEDUP_REMOVED lines=11> */
[----:B------:R-:W5:Y:S06]  /*99a0*/  LDSM.16.MT88.4 R84, [R222+0x1900] ;  /* 0x00190000de54783b */ /* 0x000f6c0000004200 */
[C---:B--2---:R-:W-:Y:S08]  /*99b0*/  HMMA.16816.F32.BF16 R36, R72.reuse, R88, R36 ;  /* 0x000000584824723c */ /* 0x044ff00000041824 */
[C---:B------:R-:W-:Y:S01]  /*99c0*/  HMMA.16816.F32.BF16 R40, R72.reuse, R90, R40 ;  /* 0x0000005a4828723c */ /* 0x040fe20000041828 */
[----:B------:R-:W-:Y:S07]  /*99d0*/  LDSM.16.MT88.4 R88, [R224+0x1900] ;  /* 0x00190000e058783b */ /* 0x000fee0000004200 */
[C---:B---3--:R-:W-:Y:S04]  /*99e0*/  HMMA.16816.F32.BF16 R44, R72.reuse, R76, R44 ;  /* 0x0000004c482c723c */ /* 0x048fe8000004182c */
[--C-:B-1----:R-:W-:Y:S04]  /*99f0*/  FFMA.FTZ R2, R162, c[0x0][0x2d0], -R149.reuse ;  /* 0x0000b400a2027a23 */ /* 0x102fe80000010895 */
[C---:B------:R-:W-:Y:S01]  /*9a00*/  HMMA.16816.F32.BF16 R48, R72.reuse, R78, R48 ;  /* 0x0000004e4830723c */ /* 0x040fe20000041830 */
[----:B------:R1:W2:Y:S01]  /*9a10*/  MUFU.EX2 R196, R2 ;  /* 0x0000000200c47308 */ /* 0x0002a20000000800 */
[----:B------:R-:W3:Y:S06]  /*9a20*/  LDSM.16.MT88.4 R76, [R225+0x1900] ;  /* 0x00190000e14c783b */ /* 0x000eec0000004200 */
        /* <DEDUP_REMOVED lines=8> */
[----:B------:R-:W-:Y:S02]  /*9ab0*/  F2FP.BF16.PACK_AB R72, R198, R125 ;  /* 0x0000007dc648723e */ /* 0x000fe400000010ff */
[----:B--2---:R-:W-:Y:S03]  /*9ac0*/  F2FP.BF16.PACK_AB R73, R196, R124 ;  /* 0x0000007cc449723e */ /* 0x004fe600000010ff */
[----:B-1----:R-:W-:Y:S04]  /*9ad0*/  FFMA.FTZ R2, R164, c[0x0][0x2d0], -R148 ;  /* 0x0000b400a4027a23 */ /* 0x002fe80000010894 */
[----:B------:R1:W2:Y:S02]  /*9ae0*/  MUFU.EX2 R188, R2 ;  /* 0x0000000200bc7308 */ /* 0x0002a40000000800 */
[--C-:B-1----:R-:W-:Y:S01]  /*9af0*/  FFMA.FTZ R2, R165, c[0x0][0x2d0], -R149.reuse ;  /* 0x0000b400a5027a23 */ /* 0x102fe20000010895 */
[----:B--2---:R-:W-:Y:S01]  /*9b00*/  F2FP.BF16.PACK_AB R74, R188, R189 ;  /* 0x000000bdbc4a723e */ /* 0x004fe200000010ff */
[----:B------:R-:W-:Y:S06]  /*9b10*/  IMAD.MOV.U32 R165, RZ, RZ, R104 ;  /* 0x000000ffffa57224 */ /* 0x000fec00078e0068 */
[----:B------:R1:W-:Y:S02]  /*9b20*/  MUFU.EX2 R164, R2 ;  /* 0x0000000200a47308 */ /* 0x0003e40000000800 */
[--C-:B-1----:R-:W-:Y:S01]  /*9b30*/  FFMA.FTZ R2, R166, c[0x0][0x2d0], -R149.reuse ;  /* 0x0000b400a6027a23 */ /* 0x102fe20000010895 */
[----:B------:R-:W-:Y:S07]  /*9b40*/  MOV R166, R105 ;  /* 0x0000006900a67202 */ /* 0x000fee0000000f00 */
[----:B------:R1:W2:Y:S02]  /*9b50*/  MUFU.EX2 R163, R2 ;  /* 0x0000000200a37308 */ /* 0x0002a40000000800 */
[----:B-1----:R-:W-:Y:S01]  /*9b60*/  FFMA.FTZ R2, R167, c[0x0][0x2d0], -R148 ;  /* 0x0000b400a7027a23 */ /* 0x002fe20000010894 */
[----:B--2---:R-:W-:Y:S01]  /*9b70*/  F2FP.BF16.PACK_AB R75, R163, R164 ;  /* 0x000000a4a34b723e */ /* 0x004fe200000010ff */
[----:B------:R-:W-:Y:S06]  /*9b80*/  IMAD.MOV.U32 R167, RZ, RZ, R106 ;  /* 0x000000ffffa77224 */ /* 0x000fec00078e006a */
[----:B------:R1:W-:Y:S01]  /*9b90*/  MUFU.EX2 R161, R2 ;  /* 0x0000000200a17308 */ /* 0x0003e20000000800 */
[C---:B----4-:R-:W-:Y:S08]  /*9ba0*/  HMMA.16816.F32.BF16 R4, R72.reuse, R80, R4 ;  /* 0x000000504804723c */ /* 0x050ff00000041804 */
[C---:B------:R-:W-:Y:S01]  /*9bb0*/  HMMA.16816.F32.BF16 R8, R72.reuse, R82, R8 ;  /* 0x000000524808723c */ /* 0x040fe20000041808 */
[----:B------:R-:W2:Y:S07]  /*9bc0*/  LDSM.16.MT88.4 R80, [R221+0x5900] ;  /* 0x00590000dd50783b */ /* 0x000eae0000004200 */
[C---:B-----5:R-:W-:Y:S04]  /*9bd0*/  HMMA.16816.F32.BF16 R12, R72.reuse, R84, R12 ;  /* 0x00000054480c723c */ /* 0x060fe8000004180c */
[--C-:B-1----:R-:W-:Y:S04]  /*9be0*/  FFMA.FTZ R2, R168, c[0x0][0x2d0], -R148.reuse ;  /* 0x0000b400a8027a23 */ /* 0x102fe80000010894 */
[C---:B------:R-:W-:Y:S01]  /*9bf0*/  HMMA.16816.F32.BF16 R16, R72.reuse, R86, R16 ;  /* 0x000000564810723c */ /* 0x040fe20000041810 */
[----:B------:R1:W4:Y:S01]  /*9c00*/  MUFU.EX2 R162, R2 ;  /* 0x0000000200a27308 */ /* 0x0003220000000800 */
[----:B------:R-:W5:Y:S06]  /*9c10*/  LDSM.16.MT88.4 R84, [R222+0x5900] ;  /* 0x00590000de54783b */ /* 0x000f6c0000004200 */
[C---:B---3--:R-:W-:Y:S08]  /*9c20*/  HMMA.16816.F32.BF16 R20, R72.reuse, R76, R20 ;  /* 0x0000004c4814723c */ /* 0x048ff00000041814 */
[C---:B------:R-:W-:Y:S01]  /*9c30*/  HMMA.16816.F32.BF16 R24, R72.reuse, R78, R24 ;  /* 0x0000004e4818723c */ /* 0x040fe20000041818 */
[----:B------:R-:W3:Y:S07]  /*9c40*/  LDSM.16.MT88.4 R76, [R224+0x5900] ;  /* 0x00590000e04c783b */ /* 0x000eee0000004200 */
[C---:B------:R-:W-:Y:S04]  /*9c50*/  HMMA.16816.F32.BF16 R28, R72.reuse, R88, R28 ;  /* 0x00000058481c723c */ /* 0x040fe8000004181c */
[--C-:B-1----:R-:W-:Y:S04]  /*9c60*/  FFMA.FTZ R2, R169, c[0x0][0x2d0], -R149.reuse ;  /* 0x0000b400a9027a23 */ /* 0x102fe80000010895 */
[C---:B------:R-:W-:Y:S01]  /*9c70*/  HMMA.16816.F32.BF16 R32, R72.reuse, R90, R32 ;  /* 0x0000005a4820723c */ /* 0x040fe20000041820 */
[----:B------:R1:W-:Y:S01]  /*9c80*/  MUFU.EX2 R114, R2 ;  /* 0x0000000200727308 */ /* 0x0003e20000000800 */
[----:B------:R-:W3:Y:S06]  /*9c90*/  LDSM.16.MT88.4 R88, [R221+0x2100] ;  /* 0x00210000dd58783b */ /* 0x000eec0000004200 */
[C---:B--2---:R-:W-:Y:S08]  /*9ca0*/  HMMA.16816.F32.BF16 R36, R72.reuse, R80, R36 ;  /* 0x000000504824723c */ /* 0x044ff00000041824 */
[C---:B------:R-:W-:Y:S01]  /*9cb0*/  HMMA.16816.F32.BF16 R40, R72.reuse, R82, R40 ;  /* 0x000000524828723c */ /* 0x040fe20000041828 */
[----:B------:R-:W2:Y:S07]  /*9cc0*/  LDSM.16.MT88.4 R80, [R222+0x2100] ;  /* 0x00210000de50783b */ /* 0x000eae0000004200 */
[C---:B-----5:R-:W-:Y:S04]  /*9cd0*/  HMMA.16816.F32.BF16 R44, R72.reuse, R84, R44 ;  /* 0x00000054482c723c */ /* 0x060fe8000004182c */
[--C-:B-1----:R-:W-:Y:S02]  /*9ce0*/  FFMA.FTZ R2, R170, c[0x0][0x2d0], -R149.reuse ;  /* 0x0000b400aa027a23 */ /* 0x102fe40000010895 */
[----:B------:R-:W5:Y:S02]  /*9cf0*/  LDL.LU R170, [R1+0x18] ;  /* 0x0000180001aa7983 */ /* 0x000f640000300800 */
[C---:B------:R-:W-:Y:S01]  /*9d00*/  HMMA.16816.F32.BF16 R48, R72.reuse, R86, R48 ;  /* 0x000000564830723c */ /* 0x040fe20000041830 */
[----:B------:R1:W1:Y:S01]  /*9d10*/  MUFU.EX2 R115, R2 ;  /* 0x0000000200737308 */ /* 0x0002620000000800 */
[----:B------:R-:W-:Y:S06]  /*9d20*/  LDSM.16.MT88.4 R84, [R224+0x2100] ;  /* 0x00210000e054783b */ /* 0x000fec0000004200 */
[C---:B------:R-:W-:Y:S02]  /*9d30*/  HMMA.16816.F32.BF16 R52, R72.reuse, R92, R52 ;  /* 0x0000005c4834723c */ /* 0x040fe40000041834 */
[----:B------:R-:W5:Y:S06]  /*9d40*/  LDL.LU R168, [R1+0x1c] ;  /* 0x00001c0001a87983 */ /* 0x000f6c0000300800 */
[C---:B------:R-:W-:Y:S01]  /*9d50*/  HMMA.16816.F32.BF16 R56, R72.reuse, R94, R56 ;  /* 0x0000005e4838723c */ /* 0x040fe20000041838 */
[----:B------:R-:W-:Y:S07]  /*9d60*/  LDSM.16.MT88.4 R92, [R225+0x6100] ;  /* 0x00610000e15c783b */ /* 0x000fee0000004200 */
[C---:B---3--:R-:W-:Y:S04]  /*9d70*/  HMMA.16816.F32.BF16 R60, R72.reuse, R76, R60 ;  /* 0x0000004c483c723c */ /* 0x048fe8000004183c */
[--C-:B-1----:R-:W-:Y:S04]  /*9d80*/  FFMA.FTZ R2, R171, c[0x0][0x2d0], -R148.reuse ;  /* 0x0000b400ab027a23 */ /* 0x102fe80000010894 */
[----:B------:R-:W-:Y:S01]  /*9d90*/  HMMA.16816.F32.BF16 R64, R72, R78, R64 ;  /* 0x0000004e4840723c */ /* 0x000fe20000041840 */
[----:B------:R1:W-:Y:S01]  /*9da0*/  MUFU.EX2 R113, R2 ;  /* 0x0000000200717308 */ /* 0x0003e20000000800 */
[----:B------:R-:W3:Y:S05]  /*9db0*/  LDSM.16.MT88.4 R76, [R225+0x2100] ;  /* 0x00210000e14c783b */ /* 0x000eea0000004200 */
[----:B----4-:R-:W-:Y:S02]  /*9dc0*/  F2FP.BF16.PACK_AB R72, R162, R161 ;  /* 0x000000a1a248723e */ /* 0x010fe400000010ff */
[----:B------:R-:W-:Y:S03]  /*9dd0*/  F2FP.BF16.PACK_AB R73, R115, R114 ;  /* 0x000000727349723e */ /* 0x000fe600000010ff */
        /* <DEDUP_REMOVED lines=26> */
[C---:B----4-:R-:W-:Y:S08]  /*9f80*/  HMMA.16816.F32.BF16 R36, R72.reuse, R88, R36 ;  /* 0x000000584824723c */ /* 0x050ff00000041824 */
[C---:B------:R-:W-:Y:S01]  /*9f90*/  HMMA.16816.F32.BF16 R40, R72.reuse, R90, R40 ;  /* 0x0000005a4828723c */ /* 0x040fe20000041828 */
[----:B------:R-:W4:Y:S07]  /*9fa0*/  LDSM.16.MT88.4 R88, [R225+0x2900] ;  /* 0x00290000e158783b */ /* 0x000f2e0000004200 */
[C---:B--2---:R-:W-:Y:S04]  /*9fb0*/  HMMA.16816.F32.BF16 R44, R72.reuse, R80, R44 ;  /* 0x00000050482c723c */ /* 0x044fe8000004182c */
[--C-:B-1----:R-:W-:Y:S04]  /*9fc0*/  FFMA.FTZ R2, R203, c[0x0][0x2d0], -R149.reuse ;  /* 0x0000b400cb027a23 */ /* 0x102fe80000010895 */
[C---:B------:R-:W-:Y:S01]  /*9fd0*/  HMMA.16816.F32.BF16 R48, R72.reuse, R82, R48 ;  /* 0x000000524830723c */ /* 0x040fe20000041830 */
[----:B------:R1:W2:Y:S01]  /*9fe0*/  MUFU.EX2 R122, R2 ;  /* 0x00000002007a7308 */ /* 0x0002a20000000800 */
[----:B------:R-:W3:Y:S06]  /*9ff0*/  LDSM.16.MT88.4 R80, [R224+0x2900] ;  /* 0x00290000e050783b */ /* 0x000eec0000004200 */
[C---:B------:R-:W-:Y:S08]  /*a000*/  HMMA.16816.F32.BF16 R52, R72.reuse, R92, R52 ;  /* 0x0000005c4834723c */ /* 0x040ff00000041834 */
        /* <DEDUP_REMOVED lines=8> */
[----:B--2---:R-:W-:Y:S03]  /*a090*/  F2FP.BF16.PACK_AB R73, R122, R123 ;  /* 0x0000007b7a49723e */ /* 0x004fe600000010ff */
[--C-:B-1----:R-:W-:Y:S04]  /*a0a0*/  FFMA.FTZ R2, R206, c[0x0][0x2d0], -R148.reuse ;  /* 0x0000b400ce027a23 */ /* 0x102fe80000010894 */
[----:B------:R1:W2:Y:S02]  /*a0b0*/  MUFU.EX2 R156, R2 ;  /* 0x00000002009c7308 */ /* 0x0002a40000000800 */
[--C-:B-1----:R-:W-:Y:S01]  /*a0c0*/  FFMA.FTZ R2, R212, c[0x0][0x2d0], -R149.reuse ;  /* 0x0000b400d4027a23 */ /* 0x102fe20000010895 */
[----:B--2---:R-:W-:Y:S07]  /*a0d0*/  F2FP.BF16.PACK_AB R74, R156, R121 ;  /* 0x000000799c4a723e */ /* 0x004fee00000010ff */
        /* <DEDUP_REMOVED lines=13> */
[----:B------:R-:W2:Y:S06]  /*a1b0*/  LDSM.16.MT88.4 R84, [R225+0x6900] ;  /* 0x00690000e154783b */ /* 0x000eac0000004200 */
[C---:B----4-:R-:W-:Y:S08]  /*a1c0*/  HMMA.16816.F32.BF16 R20, R72.reuse, R88, R20 ;  /* 0x000000584814723c */ /* 0x050ff00000041814 */
[C---:B------:R-:W-:Y:S01]  /*a1d0*/  HMMA.16816.F32.BF16 R24, R72.reuse, R90, R24 ;  /* 0x0000005a4818723c */ /* 0x040fe20000041818 */
[----:B------:R-:W-:Y:S07]  /*a1e0*/  LDSM.16.MT88.4 R88, [R224+0x3100] ;  /* 0x00310000e058783b */ /* 0x000fee0000004200 */
[C---:B------:R-:W-:Y:S04]  /*a1f0*/  HMMA.16816.F32.BF16 R28, R72.reuse, R80, R28 ;  /* 0x00000050481c723c */ /* 0x040fe8000004181c */
[--C-:B-1----:R-:W-:Y:S04]  /*a200*/  FFMA.FTZ R2, R215, c[0x0][0x2d0], -R149.reuse ;  /* 0x0000b400d7027a23 */ /* 0x102fe80000010895 */
[C---:B------:R-:W-:Y:S01]  /*a210*/  HMMA.16816.F32.BF16 R32, R72.reuse, R82, R32 ;  /* 0x000000524820723c */ /* 0x040fe20000041820 */
[----:B------:R1:W-:Y:S01]  /*a220*/  MUFU.EX2 R131, R2 ;  /* 0x0000000200837308 */ /* 0x0003e20000000800 */
[----:B------:R-:W4:Y:S06]  /*a230*/  LDSM.16.MT88.4 R80, [R224+0x6900] ;  /* 0x00690000e050783b */ /* 0x000f2c0000004200 */
[C---:B------:R-:W-:Y:S08]  /*a240*/  HMMA.16816.F32.BF16 R36, R72.reuse, R92, R36 ;  /* 0x0000005c4824723c */ /* 0x040ff00000041824 */
[C---:B------:R-:W-:Y:S01]  /*a250*/  HMMA.16816.F32.BF16 R40, R72.reuse, R94, R40 ;  /* 0x0000005e4828723c */ /* 0x040fe20000041828 */
[----:B------:R-:W-:Y:S07]  /*a260*/  LDSM.16.MT88.4 R92, [R222+0x7100] ;  /* 0x00710000de5c783b */ /* 0x000fee0000004200 */
[C---:B--2---:R-:W-:Y:S04]  /*a270*/  HMMA.16816.F32.BF16 R44, R72.reuse, R76, R44 ;  /* 0x0000004c482c723c */ /* 0x044fe8000004182c */
[--C-:B-1----:R-:W-:Y:S04]  /*a280*/  FFMA.FTZ R2, R216, c[0x0][0x2d0], -R149.reuse ;  /* 0x0000b400d8027a23 */ /* 0x102fe80000010895 */
[C---:B------:R-:W-:Y:S01]  /*a290*/  HMMA.16816.F32.BF16 R48, R72.reuse, R78, R48 ;  /* 0x0000004e4830723c */ /* 0x040fe20000041830 */
[----:B------:R1:W2:Y:S01]  /*a2a0*/  MUFU.EX2 R130, R2 ;  /* 0x0000000200827308 */ /* 0x0002a20000000800 */
[----:B------:R-:W5:Y:S06]  /*a2b0*/  LDSM.16.MT88.4 R76, [R221+0x3100] ;  /* 0x00310000dd4c783b */ /* 0x000f6c0000004200 */
[C---:B------:R-:W-:Y:S08]  /*a2c0*/  HMMA.16816.F32.BF16 R52, R72.reuse, R84, R52 ;  /* 0x000000544834723c */ /* 0x040ff00000041834 */
        /* <DEDUP_REMOVED lines=8> */
[----:B--2---:R-:W-:Y:S03]  /*a350*/  F2FP.BF16.PACK_AB R73, R130, R131 ;  /* 0x000000838249723e */ /* 0x004fe600000010ff */
[--C-:B-1----:R-:W-:Y:S04]  /*a360*/  FFMA.FTZ R2, R250, c[0x0][0x2d0], -R148.reuse ;  /* 0x0000b400fa027a23 */ /* 0x102fe80000010894 */
[----:B------:R1:W2:Y:S02]  /*a370*/  MUFU.EX2 R152, R2 ;  /* 0x0000000200987308 */ /* 0x0002a40000000800 */
[--C-:B-1----:R-:W-:Y:S01]  /*a380*/  FFMA.FTZ R2, R217, c[0x0][0x2d0], -R149.reuse ;  /* 0x0000b400d9027a23 */ /* 0x102fe20000010895 */
[----:B--2---:R-:W-:Y:S07]  /*a390*/  F2FP.BF16.PACK_AB R74, R152, R129 ;  /* 0x00000081984a723e */ /* 0x004fee00000010ff */
[----:B------:R1:W-:Y:S02]  /*a3a0*/  MUFU.EX2 R128, R2 ;  /* 0x0000000200807308 */ /* 0x0003e40000000800 */
[----:B-1----:R-:W-:Y:S08]  /*a3b0*/  FFMA.FTZ R2, R245, c[0x0][0x2d0], -R149 ;  /* 0x0000b400f5027a23 */ /* 0x002ff00000010895 */
[----:B------:R1:W2:Y:S02]  /*a3c0*/  MUFU.EX2 R151, R2 ;  /* 0x0000000200977308 */ /* 0x0002a40000000800 */
[----:B-1----:R-:W-:Y:S01]  /*a3d0*/  FFMA.FTZ R2, R132, c[0x0][0x2d0], -R148 ;  /* 0x0000b40084027a23 */ /* 0x002fe20000010894 */
[----:B--2---:R-:W-:Y:S02]  /*a3e0*/  F2FP.BF16.PACK_AB R75, R151, R128 ;  /* 0x00000080974b723e */ /* 0x004fe400000010ff */
[----:B------:R-:W-:Y:S05]  /*a3f0*/  MOV R132, R110 ;  /* 0x0000006e00847202 */ /* 0x000fea0000000f00 */
[----:B------:R1:W-:Y:S01]  /*a400*/  MUFU.EX2 R150, R2 ;  /* 0x0000000200967308 */ /* 0x0003e20000000800 */
[----:B------:R-:W-:Y:S02]  /*a410*/  IMAD.MOV.U32 R110, RZ, RZ, R107 ;  /* 0x000000ffff6e7224 */ /* 0x000fe400078e006b */
[----:B------:R-:W-:Y:S01]  /*a420*/  IMAD.MOV.U32 R107, RZ, RZ, R102 ;  /* 0x000000ffff6b7224 */ /* 0x000fe200078e0066 */
[C---:B-----5:R-:W-:Y:S03]  /*a430*/  HMMA.16816.F32.BF16 R4, R72.reuse, R76, R4 ;  /* 0x0000004c4804723c */ /* 0x060fe60000041804 */
[----:B------:R-:W-:Y:S01]  /*a440*/  MOV R171, R110 ;  /* 0x0000006e00ab7202 */ /* 0x000fe20000000f00 */
[----:B------:R-:W-:Y:S02]  /*a450*/  IMAD.MOV.U32 R110, RZ, RZ, R107 ;  /* 0x000000ffff6e7224 */ /* 0x000fe400078e006b */
[----:B------:R-:W-:Y:S02]  /*a460*/  LDSM.16.MT88.4 R104, [R222+0x3900] ;  /* 0x00390000de68783b */ /* 0x000fe40000004200 */
[C---:B------:R-:W-:Y:S06]  /*a470*/  HMMA.16816.F32.BF16 R8, R72.reuse, R78, R8 ;  /* 0x0000004e4808723c */ /* 0x040fec0000041808 */
[----:B------:R-:W2:Y:S02]  /*a480*/  LDSM.16.MT88.4 R76, [R221+0x7100] ;  /* 0x00710000dd4c783b */ /* 0x000ea40000004200 */
[C---:B------:R-:W-:Y:S04]  /*a490*/  HMMA.16816.F32.BF16 R12, R72.reuse, R84, R12 ;  /* 0x00000054480c723c */ /* 0x040fe8000004180c */
[----:B-1----:R-:W-:Y:S02]  /*a4a0*/  FFMA.FTZ R2, R111, c[0x0][0x2d0], -R148 ;  /* 0x0000b4006f027a23 */ /* 0x002fe40000010894 */
[----:B------:R-:W-:Y:S01]  /*a4b0*/  IMAD.MOV.U32 R111, RZ, RZ, R109 ;  /* 0x000000ffff6f7224 */ /* 0x000fe200078e006d */
[----:B------:R-:W-:Y:S01]  /*a4c0*/  MOV R109, R103 ;  /* 0x00000067006d7202 */ /* 0x000fe20000000f00 */
[C---:B------:R-:W-:Y:S01]  /*a4d0*/  HMMA.16816.F32.BF16 R16, R72.reuse, R86, R16 ;  /* 0x000000564810723c */ /* 0x040fe20000041810 */
[----:B------:R1:W-:Y:S01]  /*a4e0*/  MUFU.EX2 R139, R2 ;  /* 0x00000002008b7308 */ /* 0x0003e20000000800 */
[----:B------:R-:W-:Y:S02]  /*a4f0*/  LDSM.16.MT88.4 R84, [R221+0x3900] ;  /* 0x00390000dd54783b */ /* 0x000fe40000004200 */
[----:B------:R-:W-:Y:S01]  /*a500*/  IMAD.MOV.U32 R169, RZ, RZ, R111 ;  /* 0x000000ffffa97224 */ /* 0x000fe200078e006f */
[----:B------:R-:W-:Y:S03]  /*a510*/  MOV R111, R70 ;  /* 0x00000046006f7202 */ /* 0x000fe60000000f00 */
[C---:B----4-:R-:W-:Y:S04]  /*a520*/  HMMA.16816.F32.BF16 R20, R72.reuse, R80, R20 ;  /* 0x000000504814723c */ /* 0x050fe80000041814 */
[----:B------:R-:W-:Y:S04]  /*a530*/  FFMA.FTZ R0, R0, R168, R169 ;  /* 0x000000a800007223 */ /* 0x000fe800000100a9 */
[C---:B------:R-:W-:Y:S04]  /*a540*/  HMMA.16816.F32.BF16 R24, R72.reuse, R82, R24 ;  /* 0x000000524818723c */ /* 0x040fe80000041818 */
[----:B------:R-:W-:Y:S04]  /*a550*/  FADD.FTZ R0, R166, R0 ;  /* 0x00000000a6007221 */ /* 0x000fe80000010000 */
[C---:B------:R-:W-:Y:S04]  /*a560*/  HMMA.16816.F32.BF16 R28, R72.reuse, R88, R28 ;  /* 0x00000058481c723c */ /* 0x040fe8000004181c */
[--C-:B-1----:R-:W-:Y:S02]  /*a570*/  FFMA.FTZ R2, R251, c[0x0][0x2d0], -R149.reuse ;  /* 0x0000b400fb027a23 */ /* 0x102fe40000010895 */
[----:B------:R-:W-:Y:S02]  /*a580*/  FADD.FTZ R0, R111, R0 ;  /* 0x000000006f007221 */ /* 0x000fe40000010000 */
[C---:B------:R-:W-:Y:S01]  /*a590*/  HMMA.16816.F32.BF16 R32, R72.reuse, R90, R32 ;  /* 0x0000005a4820723c */ /* 0x040fe20000041820 */
[----:B------:R1:W-:Y:S03]  /*a5a0*/  MUFU.EX2 R138, R2 ;  /* 0x00000002008a7308 */ /* 0x0003e60000000800 */
[----:B------:R-:W-:Y:S04]  /*a5b0*/  FADD.FTZ R0, R109, R0 ;  /* 0x000000006d007221 */ /* 0x000fe80000010000 */
[C---:B--2---:R-:W-:Y:S04]  /*a5c0*/  HMMA.16816.F32.BF16 R36, R72.reuse, R76, R36 ;  /* 0x0000004c4824723c */ /* 0x044fe80000041824 */
[----:B------:R-:W-:Y:S04]  /*a5d0*/  FADD.FTZ R0, R248, R0 ;  /* 0x00000000f8007221 */ /* 0x000fe80000010000 */
[C---:B------:R-:W-:Y:S04]  /*a5e0*/  HMMA.16816.F32.BF16 R40, R72.reuse, R78, R40 ;  /* 0x0000004e4828723c */ /* 0x040fe80000041828 */
[----:B------:R-:W-:Y:S04]  /*a5f0*/  FADD.FTZ R0, R247, R0 ;  /* 0x00000000f7007221 */ /* 0x000fe80000010000 */
[C---:B------:R-:W-:Y:S04]  /*a600*/  HMMA.16816.F32.BF16 R44, R72.reuse, R92, R44 ;  /* 0x0000005c482c723c */ /* 0x040fe8000004182c */
[--C-:B-1----:R-:W-:Y:S02]  /*a610*/  FFMA.FTZ R2, R101, c[0x0][0x2d0], -R149.reuse ;  /* 0x0000b40065027a23 */ /* 0x102fe40000010895 */
[----:B------:R-:W-:Y:S02]  /*a620*/  FADD.FTZ R0, R119, R0 ;  /* 0x0000000077007221 */ /* 0x000fe40000010000 */
[C---:B------:R-:W-:Y:S01]  /*a630*/  HMMA.16816.F32.BF16 R48, R72.reuse, R94, R48 ;  /* 0x0000005e4830723c */ /* 0x040fe20000041830 */
[----:B------:R1:W2:Y:S01]  /*a640*/  MUFU.EX2 R137, R2 ;  /* 0x0000000200897308 */ /* 0x0002a20000000800 */
[----:B------:R-:W-:Y:S02]  /*a650*/  LDSM.16.MT88.4 R92, [R225+0x3900] ;  /* 0x00390000e15c783b */ /* 0x000fe40000004200 */
[----:B------:R-:W-:Y:S04]  /*a660*/  FADD.FTZ R0, R118, R0 ;  /* 0x0000000076007221 */ /* 0x000fe80000010000 */
[C---:B------:R-:W-:Y:S04]  /*a670*/  HMMA.16816.F32.BF16 R52, R72.reuse, R96, R52 ;  /* 0x000000604834723c */ /* 0x040fe80000041834 */
[----:B------:R-:W-:Y:S04]  /*a680*/  FADD.FTZ R0, R116, R0 ;  /* 0x0000000074007221 */ /* 0x000fe80000010000 */
[C---:B------:R-:W-:Y:S04]  /*a690*/  HMMA.16816.F32.BF16 R56, R72.reuse, R98, R56 ;  /* 0x000000624838723c */ /* 0x040fe80000041838 */
[----:B------:R-:W-:Y:S04]  /*a6a0*/  FADD.FTZ R0, R213, R0 ;  /* 0x00000000d5007221 */ /* 0x000fe80000010000 */
[----:B------:R-:W-:Y:S04]  /*a6b0*/  FADD.FTZ R0, R127, R0 ;  /* 0x000000007f007221 */ /* 0x000fe80000010000 */
[--C-:B-1----:R-:W-:Y:S02]  /*a6c0*/  FFMA.FTZ R2, R100, c[0x0][0x2d0], -R148.reuse ;  /* 0x0000b40064027a23 */ /* 0x102fe40000010894 */
[----:B------:R-:W1:Y:S01]  /*a6d0*/  LDSM.16.MT88.4 R100, [R224+0x7100] ;  /* 0x00710000e064783b */ /* 0x000e620000004200 */
[----:B------:R-:W-:Y:S01]  /*a6e0*/  FFMA.FTZ R148, R133, c[0x0][0x2d0], -R148 ;  /* 0x0000b40085947a23 */ /* 0x000fe20000010894 */
[----:B------:R3:W-:Y:S01]  /*a6f0*/  MUFU.EX2 R136, R2 ;  /* 0x0000000200887308 */ /* 0x0007e20000000800 */
[----:B------:R-:W-:Y:S01]  /*a700*/  FADD.FTZ R0, R126, R0 ;  /* 0x000000007e007221 */ /* 0x000fe20000010000 */
[----:B--2---:R-:W-:Y:S03]  /*a710*/  F2FP.BF16.PACK_AB R133, R137, R138 ;  /* 0x0000008a8985723e */ /* 0x004fe600000010ff */
[----:B------:R-:W-:Y:S04]  /*a720*/  FADD.FTZ R0, R124, R0 ;  /* 0x000000007c007221 */ /* 0x000fe80000010000 */
[----:B------:R-:W-:Y:S01]  /*a730*/  FADD.FTZ R0, R196, R0 ;  /* 0x00000000c4007221 */ /* 0x000fe20000010000 */
[----:B------:R-:W2:Y:S03]  /*a740*/  MUFU.EX2 R148, R148 ;  /* 0x0000009400947308 */ /* 0x000ea60000000800 */
[----:B------:R-:W-:Y:S04]  /*a750*/  FADD.FTZ R0, R164, R0 ;  /* 0x00000000a4007221 */ /* 0x000fe80000010000 */
[----:B------:R-:W-:Y:S04]  /*a760*/  FADD.FTZ R0, R163, R0 ;  /* 0x00000000a3007221 */ /* 0x000fe80000010000 */
[----:B------:R-:W-:Y:S02]  /*a770*/  FADD.FTZ R0, R114, R0 ;  /* 0x0000000072007221 */ /* 0x000fe40000010000 */
[--C-:B---3--:R-:W-:Y:S01]  /*a780*/  FFMA.FTZ R2, R132, c[0x0][0x2d0], -R149.reuse ;  /* 0x0000b40084027a23 */ /* 0x108fe20000010895 */
[----:B------:R-:W-:Y:S01]  /*a790*/  F2FP.BF16.PACK_AB R132, R139, R150 ;  /* 0x000000968b84723e */ /* 0x000fe200000010ff */
[----:B------:R-:W-:Y:S02]  /*a7a0*/  FFMA.FTZ R149, R71, c[0x0][0x2d0], -R149 ;  /* 0x0000b40047957a23 */ /* 0x000fe40000010895 */
[----:B------:R3:W-:Y:S01]  /*a7b0*/  MUFU.EX2 R70, R2 ;  /* 0x0000000200467308 */ /* 0x0007e20000000800 */
[----:B------:R-:W-:Y:S04]  /*a7c0*/  FADD.FTZ R0, R115, R0 ;  /* 0x0000000073007221 */ /* 0x000fe80000010000 */
[----:B------:R-:W-:Y:S01]  /*a7d0*/  FADD.FTZ R0, R112, R0 ;  /* 0x0000000070007221 */ /* 0x000fe20000010000 */
[----:B--2---:R-:W-:Y:S03]  /*a7e0*/  F2FP.BF16.PACK_AB R134, R148, R136 ;  /* 0x000000889486723e */ /* 0x004fe600000010ff */
[----:B------:R-:W-:Y:S01]  /*a7f0*/  FADD.FTZ R0, R159, R0 ;  /* 0x000000009f007221 */ /* 0x000fe20000010000 */
[C---:B-1----:R-:W-:Y:S01]  /*a800*/  HMMA.16816.F32.BF16 R60, R72.reuse, R100, R60 ;  /* 0x00000064483c723c */ /* 0x042fe2000004183c */
[----:B------:R-:W1:Y:S02]  /*a810*/  MUFU.EX2 R149, R149 ;  /* 0x0000009500957308 */ /* 0x000e640000000800 */
[----:B------:R-:W-:Y:S04]  /*a820*/  FADD.FTZ R0, R123, R0 ;  /* 0x000000007b007221 */ /* 0x000fe80000010000 */
[----:B------:R-:W-:Y:S01]  /*a830*/  FADD.FTZ R0, R122, R0 ;  /* 0x000000007a007221 */ /* 0x000fe20000010000 */
[----:B------:R-:W-:Y:S01]  /*a840*/  HMMA.16816.F32.BF16 R64, R72, R102, R64 ;  /* 0x000000664840723c */ /* 0x000fe20000041840 */
[----:B------:R-:W2:Y:S03]  /*a850*/  LDSM.16.MT88.4 R100, [R224+0x3900] ;  /* 0x00390000e064783b */ /* 0x000ea60000004200 */
[----:B------:R-:W-:Y:S02]  /*a860*/  FADD.FTZ R0, R120, R0 ;  /* 0x0000000078007221 */ /* 0x000fe40000010000 */
[----:B---3--:R-:W-:Y:S02]  /*a870*/  FFMA.FTZ R2, R3, R170, R171 ;  /* 0x000000aa03027223 */ /* 0x008fe400000100ab */
[----:B------:R-:W-:Y:S04]  /*a880*/  FADD.FTZ R0, R155, R0 ;  /* 0x000000009b007221 */ /* 0x000fe80000010000 */
[----:B------:R-:W-:Y:S02]  /*a890*/  FADD.FTZ R2, R167, R2 ;  /* 0x00000002a7027221 */ /* 0x000fe40000010000 */
[----:B------:R-:W-:Y:S02]  /*a8a0*/  FADD.FTZ R0, R131, R0 ;  /* 0x0000000083007221 */ /* 0x000fe40000010000 */
[----:B------:R-:W-:Y:S01]  /*a8b0*/  FADD.FTZ R2, R165, R2 ;  /* 0x00000002a5027221 */ /* 0x000fe20000010000 */
[----:B-1----:R-:W-:Y:S01]  /*a8c0*/  F2FP.BF16.PACK_AB R135, R149, R70 ;  /* 0x000000469587723e */ /* 0x002fe200000010ff */
[----:B------:R-:W-:Y:S02]  /*a8d0*/  FADD.FTZ R0, R130, R0 ;  /* 0x0000000082007221 */ /* 0x000fe40000010000 */
[----:B------:R-:W-:Y:S02]  /*a8e0*/  FADD.FTZ R2, R110, R2 ;  /* 0x000000026e027221 */ /* 0x000fe40000010000 */
[----:B------:R-:W-:Y:S02]  /*a8f0*/  FADD.FTZ R0, R128, R0 ;  /* 0x0000000080007221 */ /* 0x000fe40000010000 */
[C---:B------:R-:W-:Y:S01]  /*a900*/  HMMA.16816.F32.BF16 R72, R132.reuse, R84, R4 ;  /* 0x000000548448723c */ /* 0x040fe20000041804 */
[----:B------:R-:W-:Y:S04]  /*a910*/  LDSM.16.MT88.4 R4, [R224+0x7900] ;  /* 0x00790000e004783b */ /* 0x000fe80000004200 */
[----:B------:R-:W-:Y:S02]  /*a920*/  FADD.FTZ R2, R108, R2 ;  /* 0x000000026c027221 */ /* 0x000fe40000010000 */
[----:B------:R-:W-:Y:S01]  /*a930*/  FADD.FTZ R0, R151, R0 ;  /* 0x0000000097007221 */ /* 0x000fe20000010000 */
        /* <DEDUP_REMOVED lines=8> */
[----:B------:R-:W-:Y:S04]  /*a9c0*/  FADD.FTZ R2, R218, R2 ;  /* 0x00000002da027221 */ /* 0x000fe80000010000 */
[C---:B------:R-:W-:Y:S04]  /*a9d0*/  HMMA.16816.F32.BF16 R88, R132.reuse, R92, R20 ;  /* 0x0000005c8458723c */ /* 0x040fe80000041814 */
[----:B------:R-:W-:Y:S02]  /*a9e0*/  FADD.FTZ R2, R117, R2 ;  /* 0x0000000275027221 */ /* 0x000fe40000010000 */
[----:B------:R-:W3:Y:S02]  /*a9f0*/  LDSM.16.MT88.4 R116, [R222+0x7900] ;  /* 0x00790000de74783b */ /* 0x000ee40000004200 */
[C---:B------:R-:W-:Y:S04]  /*aa00*/  HMMA.16816.F32.BF16 R92, R132.reuse, R94, R24 ;  /* 0x0000005e845c723c */ /* 0x040fe80000041818 */
[----:B------:R-:W-:Y:S04]  /*aa10*/  FADD.FTZ R2, R214, R2 ;  /* 0x00000002d6027221 */ /* 0x000fe80000010000 */
[C---:B--2---:R-:W-:Y:S04]  /*aa20*/  HMMA.16816.F32.BF16 R96, R132.reuse, R100, R28 ;  /* 0x000000648460723c */ /* 0x044fe8000004181c */
[----:B------:R-:W-:Y:S04]  /*aa30*/  FADD.FTZ R2, R207, R2 ;  /* 0x00000002cf027221 */ /* 0x000fe80000010000 */
[C---:B------:R-:W-:Y:S04]  /*aa40*/  HMMA.16816.F32.BF16 R100, R132.reuse, R102, R32 ;  /* 0x000000668464723c */ /* 0x040fe80000041820 */
[----:B------:R-:W-:Y:S04]  /*aa50*/  FADD.FTZ R2, R205, R2 ;  /* 0x00000002cd027221 */ /* 0x000fe80000010000 */
[C---:B-1----:R-:W-:Y:S04]  /*aa60*/  HMMA.16816.F32.BF16 R104, R132.reuse, R108, R36 ;  /* 0x0000006c8468723c */ /* 0x042fe80000041824 */
[----:B------:R-:W-:Y:S02]  /*aa70*/  FADD.FTZ R2, R125, R2 ;  /* 0x000000027d027221 */ /* 0x000fe40000010000 */
[----:B------:R-:W1:Y:S02]  /*aa80*/  LDSM.16.MT88.4 R124, [R225+0x7900] ;  /* 0x00790000e17c783b */ /* 0x000e640000004200 */
[C---:B------:R-:W-:Y:S04]  /*aa90*/  HMMA.16816.F32.BF16 R108, R132.reuse, R110, R40 ;  /* 0x0000006e846c723c */ /* 0x040fe80000041828 */
[----:B------:R-:W-:Y:S04]  /*aaa0*/  FADD.FTZ R2, R198, R2 ;  /* 0x00000002c6027221 */ /* 0x000fe80000010000 */
[----:B------:R-:W-:Y:S04]  /*aab0*/  FADD.FTZ R2, R189, R2 ;  /* 0x00000002bd027221 */ /* 0x000fe80000010000 */
[----:B------:R-:W-:Y:S04]  /*aac0*/  FADD.FTZ R2, R188, R2 ;  /* 0x00000002bc027221 */ /* 0x000fe80000010000 */
[----:B------:R-:W-:Y:S04]  /*aad0*/  FADD.FTZ R2, R161, R2 ;  /* 0x00000002a1027221 */ /* 0x000fe80000010000 */
[----:B------:R-:W-:Y:S04]  /*aae0*/  FADD.FTZ R2, R162, R2 ;  /* 0x00000002a2027221 */ /* 0x000fe80000010000 */
[----:B------:R-:W-:Y:S02]  /*aaf0*/  FADD.FTZ R2, R113, R2 ;  /* 0x0000000271027221 */ /* 0x000fe40000010000 */
[C---:B---3--:R-:W-:Y:S03]  /*ab00*/  HMMA.16816.F32.BF16 R112, R132.reuse, R116, R44 ;  /* 0x000000748470723c */ /* 0x048fe6000004182c */
        /* <DEDUP_REMOVED lines=15> */
[----:B------:R-:W-:Y:S04]  /*ac00*/  FADD.FTZ R0, R139, R2 ;  /* 0x000000028b007221 */ /* 0x000fe80000010000 */
[----:B------:R-:W-:Y:S04]  /*ac10*/  FADD.FTZ R2, R136, R0 ;  /* 0x0000000088027221 */ /* 0x000fe80000010000 */
[----:B------:R-:W-:Y:S02]  /*ac20*/  FADD.FTZ R2, R148, R2 ;  /* 0x0000000294027221 */ /* 0x000fe40000010000 */
[----:B------:R-:W-:Y:S01]  /*ac30*/  FADD.FTZ R0, R70, R3 ;  /* 0x0000000346007221 */ /* 0x000fe20000010000 */
[----:B------:R-:W-:Y:S01]  /*ac40*/  MOV R3, R69 ;  /* 0x0000004500037202 */ /* 0x000fe20000000f00 */
[----:B------:R-:W-:Y:S01]  /*ac50*/  IMAD.MOV.U32 R70, RZ, RZ, R68 ;  /* 0x000000ffff467224 */ /* 0x000fe200078e0044 */
[----:B------:R1:W-:Y:S01]  /*ac60*/  STL [R1+0x18], R2 ;  /* 0x0000180201007387 */ /* 0x0003e20000100800 */
[----:B------:R-:W-:Y:S05]  /*ac70*/  FADD.FTZ R0, R149, R0 ;  /* 0x0000000095007221 */ /* 0x000fea0000010000 */
[----:B------:R1:W-:Y:S01]  /*ac80*/  STL [R1+0x1c], R0 ;  /* 0x00001c0001007387 */ /* 0x0003e20000100800 */
[----:B------:R-:W-:-:S05]  /*ac90*/  @P0 BRA `(.L_x_503) ;  /* 0xffffb7c000000947 */ /* 0x000fca000383ffff */
.L_x_502:
[----:B------:R-:W-:-:S13]  /*aca0*/  ISETP.LE.AND P0, PT, RZ, UR25, PT ;  /* 0x00000019ff007c0c */ /* 0x000fda000bf03270 */
[----:B------:R-:W-:Y:S05]  /*acb0*/  @!P0 BRA `(.L_x_504) ;  /* 0x0000403000008947 */ /* 0x000fea0003800000 */
[----:B------:R-:W2:Y:S01]  /*acc0*/  LDL.64 R10, [R1+0x40] ;  /* 0x00004000010a7983 */ /* 0x000ea20000100a00 */
[----:B------:R-:W-:-:S03]  /*acd0*/  ULDC.64 UR4, c[0x0][0x1e0] ;  /* 0x0000780000047ab9 */ /* 0x000fc60000000a00 */
[----:B------:R-:W3:Y:S04]  /*ace0*/  LDL.64 R6, [R1+0x48] ;  /* 0x0000480001067983 */ /* 0x000ee80000100a00 */
[----:B------:R-:W4:Y:S04]  /*acf0*/  LDL.64 R8, [R1+0x30] ;  /* 0x0000300001087983 */ /* 0x000f280000100a00 */
[----:B------:R-:W5:Y:S01]  /*ad00*/  LDL.64 R4, [R1+0x38] ;  /* 0x0000380001047983 */ /* 0x000f620000100a00 */
[----:B------:R-:W-:Y:S01]  /*ad10*/  UIADD3 UR12, UP0, UR12, 0x80, URZ ;  /* 0x000000800c0c7890 */ /* 0x000fe2000ff1e03f */
[----:B------:R-:W-:Y:S01]  /*ad20*/  IMAD.MOV.U32 R71, RZ, RZ, R68 ;  /* 0x000000ffff477224 */ /* 0x000fe200078e0044 */
[----:B------:R-:W-:Y:S01]  /*ad30*/  USHF.L.U64.HI UR6, UR4, 0x6, UR5 ;  /* 0x0000000604067899 */ /* 0x000fe20008010205 */
[----:B------:R-:W-:Y:S01]  /*ad40*/  MOV R70, R69 ;  /* 0x0000004500467202 */ /* 0x000fe20000000f00 */
[----:B------:R-:W-:-:S02]  /*ad50*/  USHF.L.U32 UR7, UR4, 0x6, URZ ;  /* 0x0000000604077899 */ /* 0x000fc4000800063f */
[----:B------:R-:W-:Y:S02]  /*ad60*/  UMOV UR8, 0x7 ;  /* 0x0000000700087882 */ /* 0x000fe40000000000 */
[----:B------:R-:W-:Y:S02]  /*ad70*/  ULDC.64 UR4, c[0x0][0x208] ;  /* 0x0000820000047ab9 */ /* 0x000fe40000000a00 */
[----:B------:R-:W-:Y:S02]  /*ad80*/  USHF.L.U64.HI UR8, UR4, UR8, UR5 ;  /* 0x0000000804087299 */ /* 0x000fe40008010205 */
[----:B------:R-:W-:Y:S02]  /*ad90*/  USHF.L.U32 UR11, UR4, 0x7, URZ ;  /* 0x00000007040b7899 */ /* 0x000fe4000800063f */
[----:B------:R-:W-:Y:S01]  /*ada0*/  UIADD3.X UR9, URZ, UR9, URZ, UP0, !UPT ;  /* 0x000000093f097290 */ /* 0x000fe200087fe43f */
[----:B-12---:R-:W-:Y:S02]  /*adb0*/  IADD3 R0, P0, R10, 0x40, RZ ;  /* 0x000000400a007810 */ /* 0x006fe40007f1e0ff */
[----:B---3--:R-:W-:-:S03]  /*adc0*/  IADD3 R2, P1, R6, 0x40, RZ ;  /* 0x0000004006027810 */ /* 0x008fc60007f3e0ff */
[----:B------:R4:W-:Y:S02]  /*add0*/  STL [R1+0x2c], R0 ;  /* 0x00002c0001007387 */ /* 0x0009e40000100800 */
[----:B-----5:R-:W-:Y:S02]  /*ade0*/  IMAD.X R3, RZ, RZ, R5, P1 ;  /* 0x000000ffff037224 */ /* 0x020fe400008e0605 */
[----:B------:R-:W-:Y:S01]  /*adf0*/  IMAD.MOV.U32 R4, RZ, RZ, R6 ;  /* 0x000000ffff047224 */ /* 0x000fe200078e0006 */
[----:B----4-:R-:W-:-:S05]  /*ae00*/  IADD3.X R0, RZ, R9, RZ, P0, !PT ;  /* 0x00000009ff007210 */ /* 0x010fca00007fe4ff */
[----:B------:R1:W-:Y:S04]  /*ae10*/  STL [R1+0x28], R0 ;  /* 0x0000280001007387 */ /* 0x0003e80000100800 */
[----:B------:R1:W-:Y:S04]  /*ae20*/  STL.64 [R1+0x20], R2 ;  /* 0x0000200201007387 */ /* 0x0003e80000100a00 */
[----:B------:R1:W-:Y:S02]  /*ae30*/  STL.64 [R1+0x38], R4 ;  /* 0x0000380401007387 */ /* 0x0003e40000100a00 */
.L_x_505:
[----:B------:R-:W2:Y:S01]  /*ae40*/  LDL.64 R156, [R1+0x38] ;  /* 0x00003800019c7983 */ /* 0x000ea20000100a00 */
[----:B------:R-:W-:Y:S04]  /*ae50*/  DEPBAR.LE SB0, 0x0 ;  /* 0x000080000000791a */ /* 0x000fe80000000000 */
[----:B------:R-:W-:Y:S01]  /*ae60*/  USHF.R.S32.HI UR5, URZ, 0x1f, UR25 ;  /* 0x0000001f3f057899 */ /* 0x000fe20008011419 */
[----:B------:R-:W3:Y:S01]  /*ae70*/  LDL.64 R68, [R1+0x20] ;  /* 0x0000200001447983 */ /* 0x000ee20000100a00 */
[----:B------:R-:W-:Y:S01]  /*ae80*/  UIMAD UR4, UR8, UR25, URZ ;  /* 0x00000019080472a4 */ /* 0x000fe2000f8e023f */
[----:B-1----:R-:W-:Y:S01]  /*ae90*/  MOV R2, UR11 ;  /* 0x0000000b00027c02 */ /* 0x002fe20008000f00 */
[----:B------:R-:W-:Y:S02]  /*aea0*/  UISETP.GT.AND UP0, UPT, UR25, URZ, UPT ;  /* 0x0000003f1900728c */ /* 0x000fe4000bf04270 */
[----:B------:R-:W-:Y:S01]  /*aeb0*/  UIMAD UR4, UR5, UR11, UR4 ;  /* 0x0000000b050472a4 */ /* 0x000fe2000f8e0204 */
[----:B------:R-:W-:Y:S08]  /*aec0*/  BAR.SYNC.DEFER_BLOCKING 0x0 ;  /* 0x0000000000007b1d */ /* 0x000ff00000010000 */
        /* <DEDUP_REMOVED lines=17> */
[C---:B------:R-:W-:Y:S07]  /*afe0*/  HMMA.16816.F32.BF16 R28, R140.reuse, R32, RZ ;  /* 0x000000208c1c723c */ /* 0x040fee00000418ff */
[----:B------:R-:W-:Y:S01]  /*aff0*/  LDSM.16.M88.4 R160, [R238] ;  /* 0x00000000eea0783b */ /* 0x000fe20000000200 */
[C---:B------:R-:W-:Y:S07]  /*b000*/  HMMA.16816.F32.BF16 R32, R140.reuse, R34, RZ ;  /* 0x000000228c20723c */ /* 0x040fee00000418ff */
[----:B------:R-:W-:Y:S01]  /*b010*/  LDSM.16.M88.4 R164, [R237] ;  /* 0x00000000eda4783b */ /* 0x000fe20000000200 */
[C---:B------:R-:W-:Y:S07]  /*b020*/  HMMA.16816.F32.BF16 R36, R140.reuse, R40, RZ ;  /* 0x000000288c24723c */ /* 0x040fee00000418ff */
[----:B------:R-:W-:Y:S01]  /*b030*/  LDSM.16.M88.4 R168, [R236] ;  /* 0x00000000eca8783b */ /* 0x000fe20000000200 */
[C---:B------:R-:W-:Y:S08]  /*b040*/  HMMA.16816.F32.BF16 R40, R140.reuse, R42, RZ ;  /* 0x0000002a8c28723c */ /* 0x040ff000000418ff */
[C---:B-1----:R-:W-:Y:S08]  /*b050*/  HMMA.16816.F32.BF16 R44, R140.reuse, R48, RZ ;  /* 0x000000308c2c723c */ /* 0x042ff000000418ff */
[C---:B------:R-:W-:Y:S08]  /*b060*/  HMMA.16816.F32.BF16 R48, R140.reuse, R50, RZ ;  /* 0x000000328c30723c */ /* 0x040ff000000418ff */
[C---:B------:R-:W-:Y:S08]  /*b070*/  HMMA.16816.F32.BF16 R52, R140.reuse, R56, RZ ;  /* 0x000000388c34723c */ /* 0x040ff000000418ff */
[C---:B------:R-:W-:Y:S08]  /*b080*/  HMMA.16816.F32.BF16 R56, R140.reuse, R58, RZ ;  /* 0x0000003a8c38723c */ /* 0x040ff000000418ff */
[C---:B----4-:R-:W-:Y:S08]  /*b090*/  HMMA.16816.F32.BF16 R60, R140.reuse, R64, RZ ;  /* 0x000000408c3c723c */ /* 0x050ff000000418ff */
[----:B------:R-:W-:Y:S08]  /*b0a0*/  HMMA.16816.F32.BF16 R64, R140, R66, RZ ;  /* 0x000000428c40723c */ /* 0x000ff000000418ff */
[C---:B------:R-:W-:Y:S08]  /*b0b0*/  HMMA.16816.F32.BF16 R4, R144.reuse, R136, R4 ;  /* 0x000000889004723c */ /* 0x040ff00000041804 */
[C---:B------:R-:W-:Y:S08]  /*b0c0*/  HMMA.16816.F32.BF16 R8, R144.reuse, R138, R8 ;  /* 0x0000008a9008723c */ /* 0x040ff00000041808 */
[C---:B-----5:R-:W-:Y:S08]  /*b0d0*/  HMMA.16816.F32.BF16 R12, R144.reuse, R148, R12 ;  /* 0x00000094900c723c */ /* 0x060ff0000004180c */
[C---:B------:R-:W-:Y:S08]  /*b0e0*/  HMMA.16816.F32.BF16 R16, R144.reuse, R150, R16 ;  /* 0x000000969010723c */ /* 0x040ff00000041810 */
[C---:B------:R-:W-:Y:S08]  /*b0f0*/  HMMA.16816.F32.BF16 R20, R144.reuse, R152, R20 ;  /* 0x000000989014723c */ /* 0x040ff00000041814 */
[C---:B------:R-:W-:Y:S04]  /*b100*/  HMMA.16816.F32.BF16 R24, R144.reuse, R154, R24 ;  /* 0x0000009a9018723c */ /* 0x040fe80000041818 */
[C---:B--2---:R-:W-:Y:S02]  /*b110*/  IMAD.WIDE.U32 R136, R2.reuse, UR25, R156 ;  /* 0x0000001902887c25 */ /* 0x044fe4000f8e009c */
[----:B------:R-:W-:Y:S03]  /*b120*/  LDSM.16.M88.4 R156, [R239] ;  /* 0x00000000ef9c783b */ /* 0x000fe60000000200 */
[----:B------:R-:W-:Y:S03]  /*b130*/  IADD3 R0, R137, UR4, RZ ;  /* 0x0000000489007c10 */ /* 0x000fe6000fffe0ff */
[----:B---3--:R-:W-:Y:S01]  /*b140*/  IMAD.WIDE.U32 R2, R2, UR25, R68 ;  /* 0x0000001902027c25 */ /* 0x008fe2000f8e0044 */
[C---:B------:R-:W-:Y:S01]  /*b150*/  LEA R68, P1, R136.reuse, c[0x0][0x1f8], 0x1 ;  /* 0x00007e0088447a11 */ /* 0x040fe200078208ff */
[----:B------:R-:W-:Y:S03]  /*b160*/  UIADD3 UR25, UR25, -0x1, URZ ;  /* 0xffffffff19197890 */ /* 0x000fe6000fffe03f */
[----:B------:R-:W-:Y:S01]  /*b170*/  LEA.HI.X R69, R136, c[0x0][0x1fc], R0, 0x1, P1 ;  /* 0x00007f0088457a11 */ /* 0x000fe200008f0c00 */
[----:B------:R-:W-:Y:S01]  /*b180*/  @UP0 USHF.R.S32.HI UR13, URZ, 0x1f, UR25 ;  /* 0x0000001f3f0d0899 */ /* 0x000fe20008011419 */
[----:B------:R-:W1:Y:S01]  /*b190*/  LDSM.16.M88.4 R136, [R240] ;  /* 0x00000000f088783b */ /* 0x000e620000000200 */
[----:B------:R-:W-:Y:S01]  /*b1a0*/  IADD3 R3, R3, UR4, RZ ;  /* 0x0000000403037c10 */ /* 0x000fe2000fffe0ff */
[----:B------:R-:W-:Y:S01]  /*b1b0*/  ULDC.64 UR4, c[0x0][0x1e0] ;  /* 0x0000780000047ab9 */ /* 0x000fe20000000a00 */
[C---:B------:R-:W-:Y:S04]  /*b1c0*/  LEA R188, P0, R2.reuse, c[0x0][0x1f8], 0x1 ;  /* 0x00007e0002bc7a11 */ /* 0x040fe800078008ff */
[----:B------:R-:W-:Y:S01]  /*b1d0*/  LEA.HI.X R189, R2, c[0x0][0x1fc], R3, 0x1, P0 ;  /* 0x00007f0002bd7a11 */ /* 0x000fe200000f0c03 */
[----:B------:R-:W-:Y:S01]  /*b1e0*/  @!PT LDS RZ, [RZ] ;  /* 0x00000000fffff984 */ /* 0x000fe20000000800 */
[----:B------:R-:W-:Y:S01]  /*b1f0*/  @!PT LDS RZ, [RZ] ;  /* 0x00000000fffff984 */ /* 0x000fe20000000800 */
[----:B------:R-:W-:Y:S01]  /*b200*/  @!PT LDS RZ, [RZ] ;  /* 0x00000000fffff984 */ /* 0x000fe20000000800 */
[----:B------:R2:W-:Y:S01]  /*b210*/  LDGSTS.E.BYPASS.LTC128B.128 [R243+0x100], [R68.64], !P5 ;  /* 0x0010000044f37fae */ /* 0x0005e2000e901d52 */
[----:B------:R-:W-:Y:S01]  /*b220*/  IADD3 R2, P0, R68, UR10, RZ ;  /* 0x0000000a44027c10 */ /* 0x000fe2000ff1e0ff */
[----:B------:R-:W-:Y:S02]  /*b230*/  @UP0 UIMAD.WIDE.U32 UR20, UR25, UR4, URZ ;  /* 0x00000004191402a5 */ /* 0x000fe4000f8e003f */
[----:B------:R-:W-:Y:S01]  /*b240*/  @UP0 UIMAD UR13, UR13, UR4, URZ ;  /* 0x000000040d0d02a4 */ /* 0x000fe2000f8e023f */
[----:B------:R-:W-:Y:S01]  /*b250*/  IADD3.X R3, R69, UR14, RZ, P0, !PT ;  /* 0x0000000e45037c10 */ /* 0x000fe200087fe4ff */
[----:B------:R-:W-:Y:S01]  /*b260*/  @UP0 USHF.L.U32 UR4, UR20, 0x7, URZ ;  /* 0x0000000714040899 */ /* 0x000fe2000800063f */
[C---:B------:R-:W-:Y:S01]  /*b270*/  IADD3 R150, P2, R2.reuse, UR16, RZ ;  /* 0x0000001002967c10 */ /* 0x040fe2000ff5e0ff */
[----:B------:R3:W-:Y:S01]  /*b280*/  LDGSTS.E.BYPASS.LTC128B.128 [R243+0x4100], [R188.64], !P4 ;  /* 0x04100000bcf37fae */ /* 0x0007e2000e101d52 */
[----:B------:R-:W-:Y:S02]  /*b290*/  @UP0 UIMAD UR13, UR25, UR5, UR13 ;  /* 0x00000005190d02a4 */ /* 0x000fe4000f8e020d */
[C---:B------:R-:W-:Y:S02]  /*b2a0*/  IADD3.X R151, R3.reuse, UR15, RZ, P2, !PT ;  /* 0x0000000f03977c10 */ /* 0x040fe400097fe4ff */
[----:B------:R-:W-:Y:S03]  /*b2b0*/  @UP0 UIADD3 UR13, UR21, UR13, URZ ;  /* 0x0000000d150d0290 */ /* 0x000fe6000fffe03f */
[----:B------:R4:W-:Y:S01]  /*b2c0*/  LDGSTS.E.BYPASS.LTC128B.128 [R243+0x1100], [R2.64], !P5 ;  /* 0x0110000002f37fae */ /* 0x0009e2000e901d52 */
[----:B------:R-:W-:Y:S07]  /*b2d0*/  @UP0 USHF.L.U64.HI UR13, UR20, 0x7, UR13 ;  /* 0x00000007140d0899 */ /* 0x000fee000801020d */
[----:B------:R4:W-:Y:S01]  /*b2e0*/  LDGSTS.E.BYPASS.LTC128B.128 [R243+0x5100], [R2.64+0x80], !P4 ;  /* 0x0510008002f37fae */ /* 0x0009e2000e101d52 */
[----:B--2---:R-:W-:Y:S04]  /*b2f0*/  IADD3 R68, P0, R2, UR10, RZ ;  /* 0x0000000a02447c10 */ /* 0x004fe8000ff1e0ff */
[----:B------:R-:W-:Y:S01]  /*b300*/  IADD3.X R69, R3, UR14, RZ, P0, !PT ;  /* 0x0000000e03457c10 */ /* 0x000fe200087fe4ff */
[C---:B-1----:R-:W-:Y:S03]  /*b310*/  HMMA.16816.F32.BF16 R28, R144.reuse, R136, R28 ;  /* 0x00000088901c723c */ /* 0x042fe6000004181c */
[C---:B------:R-:W-:Y:S01]  /*b320*/  IADD3 R148, P1, R68.reuse, UR10, RZ ;  /* 0x0000000a44947c10 */ /* 0x040fe2000ff3e0ff */
[----:B------:R1:W-:Y:S03]  /*b330*/  LDGSTS.E.BYPASS.LTC128B.128 [R243+0x2100], [R68.64], !P5 ;  /* 0x0210000044f37fae */ /* 0x0003e6000e901d52 */
[C---:B------:R-:W-:Y:S01]  /*b340*/  IADD3.X R149, R69.reuse, UR14, RZ, P1, !PT ;  /* 0x0000000e45957c10 */ /* 0x040fe20008ffe4ff */
[C---:B------:R-:W-:Y:S04]  /*b350*/  HMMA.16816.F32.BF16 R32, R144.reuse, R138, R32 ;  /* 0x0000008a9020723c */ /* 0x040fe80000041820 */
[----:B------:R2:W-:Y:S04]  /*b360*/  LDGSTS.E.BYPASS.LTC128B.128 [R243+0x6100], [R150.64], !P4 ;  /* 0x0610000096f37fae */ /* 0x0005e8000e101d52 */
[C---:B------:R-:W-:Y:S04]  /*b370*/  HMMA.16816.F32.BF16 R36, R144.reuse, R156, R36 ;  /* 0x0000009c9024723c */ /* 0x040fe80000041824 */
[----:B------:R2:W-:Y:S01]  /*b380*/  LDGSTS.E.BYPASS.LTC128B.128 [R243+0x3100], [R148.64], !P5 ;  /* 0x0310000094f37fae */ /* 0x0005e2000e901d52 */
[----:B----4-:R-:W-:Y:S03]  /*b390*/  IADD3 R2, P0, R68, UR16, RZ ;  /* 0x0000001044027c10 */ /* 0x010fe6000ff1e0ff */
[C---:B------:R-:W-:Y:S04]  /*b3a0*/  HMMA.16816.F32.BF16 R40, R144.reuse, R158, R40 ;  /* 0x0000009e9028723c */ /* 0x040fe80000041828 */
[----:B------:R-:W-:Y:S02]  /*b3b0*/  IADD3.X R3, R69, UR15, RZ, P0, !PT ;  /* 0x0000000f45037c10 */ /* 0x000fe400087fe4ff */
[----:B------:R-:W-:Y:S02]  /*b3c0*/  PLOP3.LUT P0, PT, PT, PT, UP0, 0x80, 0x0 ;  /* 0x000000000000781c */ /* 0x000fe40003f0f008 */
[C---:B------:R-:W-:Y:S01]  /*b3d0*/  HMMA.16816.F32.BF16 R44, R144.reuse, R160, R44 ;  /* 0x000000a0902c723c */ /* 0x040fe2000004182c */
[----:B------:R4:W-:Y:S07]  /*b3e0*/  LDGSTS.E.BYPASS.LTC128B.128 [R243+0x7100], [R2.64], !P4 ;  /* 0x0710000002f37fae */ /* 0x0009ee000e101d52 */
[C---:B------:R-:W-:Y:S01]  /*b3f0*/  HMMA.16816.F32.BF16 R48, R144.reuse, R162, R48 ;  /* 0x000000a29030723c */ /* 0x040fe20000041830 */
[----:B------:R-:W-:Y:S07]  /*b400*/  LDSM.16.M88.4 R136, [R226+0x8900] ;  /* 0x00890000e288783b */ /* 0x000fee0000000200 */
[C---:B------:R-:W-:Y:S01]  /*b410*/  HMMA.16816.F32.BF16 R52, R144.reuse, R164, R52 ;  /* 0x000000a49034723c */ /* 0x040fe20000041834 */
[----:B--2---:R-:W2:Y:S07]  /*b420*/  LDSM.16.M88.4 R148, [R226+0x8100] ;  /* 0x00810000e294783b */ /* 0x004eae0000000200 */
[C---:B------:R-:W-:Y:S01]  /*b430*/  HMMA.16816.F32.BF16 R56, R144.reuse, R166, R56 ;  /* 0x000000a69038723c */ /* 0x040fe20000041838 */
[----:B------:R-:W0:Y:S07]  /*b440*/  LDGDEPBAR ;  /* 0x00000000000079af */ /* 0x000e2e0000000000 */
[C---:B------:R-:W-:Y:S01]  /*b450*/  HMMA.16816.F32.BF16 R60, R144.reuse, R168, R60 ;  /* 0x000000a8903c723c */ /* 0x040fe2000004183c */
[----:B------:R-:W5:Y:S07]  /*b460*/  LDSM.16.M88.4 R152, [R226+0x9100] ;  /* 0x00910000e298783b */ /* 0x000f6e0000000200 */
[----:B------:R-:W-:Y:S01]  /*b470*/  HMMA.16816.F32.BF16 R64, R144, R170, R64 ;  /* 0x000000aa9040723c */ /* 0x000fe20000041840 */
[----:B------:R-:W1:Y:S08]  /*b480*/  LDSM.16.M88.4 R156, [R226+0x9900] ;  /* 0x00990000e29c783b */ /* 0x000e700000000200 */
[----:B------:R-:W1:Y:S01]  /*b490*/  LDSM.16.M88.4 R160, [R226+0xa100] ;  /* 0x00a10000e2a0783b */ /* 0x000e620000000200 */
[C---:B--2---:R-:W-:Y:S07]  /*b4a0*/  HMMA.16816.F32.BF16 R4, R172.reuse, R148, R4 ;  /* 0x00000094ac04723c */ /* 0x044fee0000041804 */
[----:B------:R-:W-:Y:S01]  /*b4b0*/  LDSM.16.M88.4 R164, [R220+0xc100] ;  /* 0x00c10000dca4783b */ /* 0x000fe20000000200 */
[C---:B------:R-:W-:Y:S07]  /*b4c0*/  HMMA.16816.F32.BF16 R8, R172.reuse, R150, R8 ;  /* 0x00000096ac08723c */ /* 0x040fee0000041808 */
[----:B------:R-:W2:Y:S01]  /*b4d0*/  LDSM.16.M88.4 R148, [R226+0xa900] ;  /* 0x00a90000e294783b */ /* 0x000ea20000000200 */
[C---:B------:R-:W-:Y:S07]  /*b4e0*/  HMMA.16816.F32.BF16 R12, R172.reuse, R136, R12 ;  /* 0x00000088ac0c723c */ /* 0x040fee000004180c */
[----:B------:R-:W-:Y:S01]  /*b4f0*/  LDSM.16.M88.4 R168, [R233] ;  /* 0x00000000e9a8783b */ /* 0x000fe20000000200 */
[C---:B------:R-:W-:Y:S07]  /*b500*/  HMMA.16816.F32.BF16 R16, R172.reuse, R138, R16 ;  /* 0x0000008aac10723c */ /* 0x040fee0000041810 */
[----:B------:R-:W2:Y:S01]  /*b510*/  LDSM.16.M88.4 R136, [R226+0xb100] ;  /* 0x00b10000e288783b */ /* 0x000ea20000000200 */
[C---:B-----5:R-:W-:Y:S07]  /*b520*/  HMMA.16816.F32.BF16 R20, R172.reuse, R152, R20 ;  /* 0x00000098ac14723c */ /* 0x060fee0000041814 */
[----:B---3--:R-:W-:Y:S01]  /*b530*/  LDSM.16.M88.4 R188, [R226+0xd100] ;  /* 0x00d10000e2bc783b */ /* 0x008fe20000000200 */
[C---:B------:R-:W-:Y:S07]  /*b540*/  HMMA.16816.F32.BF16 R24, R172.reuse, R154, R24 ;  /* 0x0000009aac18723c */ /* 0x040fee0000041818 */
[----:B------:R-:W3:Y:S01]  /*b550*/  LDSM.16.M88.4 R152, [R226+0xb900] ;  /* 0x00b90000e298783b */ /* 0x000ee20000000200 */
[C---:B-1----:R-:W-:Y:S07]  /*b560*/  HMMA.16816.F32.BF16 R28, R172.reuse, R156, R28 ;  /* 0x0000009cac1c723c */ /* 0x042fee000004181c */
[----:B------:R-:W-:Y:S01]  /*b570*/  LDSM.16.M88.4 R196, [R226+0xd900] ;  /* 0x00d90000e2c4783b */ /* 0x000fe20000000200 */
[C---:B------:R-:W-:Y:S07]  /*b580*/  HMMA.16816.F32.BF16 R32, R172.reuse, R158, R32 ;  /* 0x0000009eac20723c */ /* 0x040fee0000041820 */
[----:B------:R-:W1:Y:S01]  /*b590*/  LDSM.16.M88.4 R156, [R223] ;  /* 0x00000000df9c783b */ /* 0x000e620000000200 */
[C---:B------:R-:W-:Y:S07]  /*b5a0*/  HMMA.16816.F32.BF16 R36, R172.reuse, R160, R36 ;  /* 0x000000a0ac24723c */ /* 0x040fee0000041824 */
[----:B------:R-:W-:Y:S01]  /*b5b0*/  LDSM.16.M88.4 R200, [R226+0xe900] ;  /* 0x00e90000e2c8783b */ /* 0x000fe20000000200 */
[C---:B------:R-:W-:Y:S07]  /*b5c0*/  HMMA.16816.F32.BF16 R40, R172.reuse, R162, R40 ;  /* 0x000000a2ac28723c */ /* 0x040fee0000041828 */
[----:B------:R-:W5:Y:S01]  /*b5d0*/  LDSM.16.M88.4 R160, [R223+0x800] ;  /* 0x00080000dfa0783b */ /* 0x000f620000000200 */
[C---:B--2---:R-:W-:Y:S07]  /*b5e0*/  HMMA.16816.F32.BF16 R44, R172.reuse, R148, R44 ;  /* 0x00000094ac2c723c */ /* 0x044fee000004182c */
[----:B------:R-:W-:Y:S01]  /*b5f0*/  LDSM.16.M88.4 R204, [R226+0xf100] ;  /* 0x00f10000e2cc783b */ /* 0x000fe20000000200 */
[C---:B------:R-:W-:Y:S07]  /*b600*/  HMMA.16816.F32.BF16 R48, R172.reuse, R150, R48 ;  /* 0x00000096ac30723c */ /* 0x040fee0000041830 */
[----:B------:R-:W2:Y:S01]  /*b610*/  LDSM.16.M88.4 R148, [R223+0x1000] ;  /* 0x00100000df94783b */ /* 0x000ea20000000200 */
[C---:B------:R-:W-:Y:S07]  /*b620*/  HMMA.16816.F32.BF16 R52, R172.reuse, R136, R52 ;  /* 0x00000088ac34723c */ /* 0x040fee0000041834 */
[----:B------:R-:W-:Y:S01]  /*b630*/  LDSM.16.M88.4 R212, [R226+0xf900] ;  /* 0x00f90000e2d4783b */ /* 0x000fe20000000200 */
[C---:B------:R-:W-:Y:S07]  /*b640*/  HMMA.16816.F32.BF16 R56, R172.reuse, R138, R56 ;  /* 0x0000008aac38723c */ /* 0x040fee0000041838 */
[----:B------:R-:W2:Y:S01]  /*b650*/  LDSM.16.M88.4 R136, [R223+0x1800] ;  /* 0x00180000df88783b */ /* 0x000ea20000000200 */
[C---:B---3--:R-:W-:Y:S07]  /*b660*/  HMMA.16816.F32.BF16 R60, R172.reuse, R152, R60 ;  /* 0x00000098ac3c723c */ /* 0x048fee000004183c */
[----:B------:R-:W-:Y:S01]  /*b670*/  LDSM.16.M88.4 R216, [R223+0x4000] ;  /* 0x00400000dfd8783b */ /* 0x000fe20000000200 */
[----:B------:R-:W-:Y:S07]  /*b680*/  HMMA.16816.F32.BF16 R64, R172, R154, R64 ;  /* 0x0000009aac40723c */ /* 0x000fee0000041840 */
[----:B------:R-:W3:Y:S01]  /*b690*/  LDSM.16.M88.4 R152, [R223+0x2000] ;  /* 0x00200000df98783b */ /* 0x000ee20000000200 */
        /* <DEDUP_REMOVED lines=17> */
[----:B------:R-:W-:Y:S07]  /*b7b0*/  LDSM.16.M88.4 R156, [R220+0xe100] ;  /* 0x00e10000dc9c783b */ /* 0x000fee0000000200 */
[C---:B-----5:R-:W-:Y:S08]  /*b7c0*/  HMMA.16816.F32.BF16 R52, R176.reuse, R160, R52 ;  /* 0x000000a0b034723c */ /* 0x060ff00000041834 */
[C---:B------:R-:W-:Y:S01]  /*b7d0*/  HMMA.16816.F32.BF16 R56, R176.reuse, R162, R56 ;  /* 0x000000a2b038723c */ /* 0x040fe20000041838 */
[----:B------:R-:W-:Y:S07]  /*b7e0*/  LDSM.16.M88.4 R160, [R220+0xe900] ;  /* 0x00e90000dca0783b */ /* 0x000fee0000000200 */
[C---:B--2---:R-:W-:Y:S08]  /*b7f0*/  HMMA.16816.F32.BF16 R60, R176.reuse, R148, R60 ;  /* 0x00000094b03c723c */ /* 0x044ff0000004183c */
[----:B------:R-:W-:Y:S01]  /*b800*/  HMMA.16816.F32.BF16 R64, R176, R150, R64 ;  /* 0x00000096b040723c */ /* 0x000fe20000041840 */
[----:B------:R-:W1:Y:S07]  /*b810*/  LDSM.16.M88.4 R148, [R220+0xd900] ;  /* 0x00d90000dc94783b */ /* 0x000e6e0000000200 */
[C---:B------:R-:W-:Y:S08]  /*b820*/  HMMA.16816.F32.BF16 R4, R180.reuse, R164, R4 ;  /* 0x000000a4b404723c */ /* 0x040ff00000041804 */
[C---:B------:R-:W-:Y:S01]  /*b830*/  HMMA.16816.F32.BF16 R8, R180.reuse, R166, R8 ;  /* 0x000000a6b408723c */ /* 0x040fe20000041808 */
[----:B------:R-:W-:Y:S07]  /*b840*/  LDSM.16.M88.4 R164, [R220+0xf900] ;  /* 0x00f90000dca4783b */ /* 0x000fee0000000200 */
[C---:B------:R-:W-:Y:S08]  /*b850*/  HMMA.16816.F32.BF16 R12, R180.reuse, R136, R12 ;  /* 0x00000088b40c723c */ /* 0x040ff0000004180c */
[C---:B------:R-:W-:Y:S01]  /*b860*/  HMMA.16816.F32.BF16 R16, R180.reuse, R138, R16 ;  /* 0x0000008ab410723c */ /* 0x040fe20000041810 */
[----:B------:R-:W2:Y:S07]  /*b870*/  LDSM.16.M88.4 R136, [R220+0xf100] ;  /* 0x00f10000dc88783b */ /* 0x000eae0000000200 */
[C---:B---3--:R-:W-:Y:S08]  /*b880*/  HMMA.16816.F32.BF16 R20, R180.reuse, R152, R20 ;  /* 0x00000098b414723c */ /* 0x048ff00000041814 */
[C---:B------:R-:W-:Y:S01]  /*b890*/  HMMA.16816.F32.BF16 R24, R180.reuse, R154, R24 ;  /* 0x0000009ab418723c */ /* 0x040fe20000041818 */
[----:B------:R-:W3:Y:S07]  /*b8a0*/  LDSM.16.M88.4 R152, [R235] ;  /* 0x00000000eb98783b */ /* 0x000eee0000000200 */
[C---:B-1----:R-:W-:Y:S08]  /*b8b0*/  HMMA.16816.F32.BF16 R28, R180.reuse, R148, R28 ;  /* 0x00000094b41c723c */ /* 0x042ff0000004181c */
[C---:B------:R-:W-:Y:S01]  /*b8c0*/  HMMA.16816.F32.BF16 R32, R180.reuse, R150, R32 ;  /* 0x00000096b420723c */ /* 0x040fe20000041820 */
[----:B------:R-:W1:Y:S07]  /*b8d0*/  LDSM.16.M88.4 R148, [R234] ;  /* 0x00000000ea94783b */ /* 0x000e6e0000000200 */
[C---:B------:R-:W-:Y:S08]  /*b8e0*/  HMMA.16816.F32.BF16 R36, R180.reuse, R156, R36 ;  /* 0x0000009cb424723c */ /* 0x040ff00000041824 */
[C---:B------:R-:W-:Y:S01]  /*b8f0*/  HMMA.16816.F32.BF16 R40, R180.reuse, R158, R40 ;  /* 0x0000009eb428723c */ /* 0x040fe20000041828 */
[----:B------:R-:W5:Y:S07]  /*b900*/  LDSM.16.M88.4 R156, [R232] ;  /* 0x00000000e89c783b */ /* 0x000f6e0000000200 */
[C---:B------:R-:W-:Y:S08]  /*b910*/  HMMA.16816.F32.BF16 R44, R180.reuse, R160, R44 ;  /* 0x000000a0b42c723c */ /* 0x040ff0000004182c */
[C---:B------:R-:W-:Y:S01]  /*b920*/  HMMA.16816.F32.BF16 R48, R180.reuse, R162, R48 ;  /* 0x000000a2b430723c */ /* 0x040fe20000041830 */
[----:B------:R-:W-:Y:S07]  /*b930*/  LDSM.16.M88.4 R160, [R228] ;  /* 0x00000000e4a0783b */ /* 0x000fee0000000200 */
[C---:B--2---:R-:W-:Y:S08]  /*b940*/  HMMA.16816.F32.BF16 R52, R180.reuse, R136, R52 ;  /* 0x00000088b434723c */ /* 0x044ff00000041834 */
[C---:B------:R-:W-:Y:S01]  /*b950*/  HMMA.16816.F32.BF16 R56, R180.reuse, R138, R56 ;  /* 0x0000008ab438723c */ /* 0x040fe20000041838 */
[----:B------:R-:W2:Y:S07]  /*b960*/  LDSM.16.M88.4 R136, [R231] ;  /* 0x00000000e788783b */ /* 0x000eae0000000200 */
[C---:B------:R-:W-:Y:S08]  /*b970*/  HMMA.16816.F32.BF16 R60, R180.reuse, R164, R60 ;  /* 0x000000a4b43c723c */ /* 0x040ff0000004183c */
[----:B------:R-:W-:Y:S01]  /*b980*/  HMMA.16816.F32.BF16 R64, R180, R166, R64 ;  /* 0x000000a6b440723c */ /* 0x000fe20000041840 */
[----:B------:R-:W-:Y:S07]  /*b990*/  LDSM.16.M88.4 R164, [R226+0xc100] ;  /* 0x00c10000e2a4783b */ /* 0x000fee0000000200 */
[C---:B---3--:R-:W-:Y:S08]  /*b9a0*/  HMMA.16816.F32.BF16 R4, R184.reuse, R152, R4 ;  /* 0x00000098b804723c */ /* 0x048ff00000041804 */
[C---:B------:R-:W-:Y:S01]  /*b9b0*/  HMMA.16816.F32.BF16 R8, R184.reuse, R154, R8 ;  /* 0x0000009ab808723c */ /* 0x040fe20000041808 */
[----:B------:R-:W-:Y:S07]  /*b9c0*/  LDSM.16.M88.4 R152, [R229] ;  /* 0x00000000e598783b */ /* 0x000fee0000000200 */
[C---:B-1----:R-:W-:Y:S08]  /*b9d0*/  HMMA.16816.F32.BF16 R12, R184.reuse, R148, R12 ;  /* 0x00000094b80c723c */ /* 0x042ff0000004180c */
[C---:B------:R-:W-:Y:S01]  /*b9e0*/  HMMA.16816.F32.BF16 R16, R184.reuse, R150, R16 ;  /* 0x00000096b810723c */ /* 0x040fe20000041810 */
[----:B------:R-:W1:Y:S07]  /*b9f0*/  LDSM.16.M88.4 R148, [R230] ;  /* 0x00000000e694783b */ /* 0x000e6e0000000200 */
        /* <DEDUP_REMOVED lines=33> */
[C---:B--2---:R-:W-:Y:S08]  /*bc10*/  HMMA.16816.F32.BF16 R12, R208.reuse, R136, R12 ;  /* 0x00000088d00c723c */ /* 0x044ff0000004180c */
        /* <DEDUP_REMOVED lines=13> */
[----:B------:R-:W4:Y:S01]  /*bcf0*/  MUFU.TANH R154, R6 ;  /* 0x00000006009a7308 */ /* 0x000f220000002400 */
[----:B------:R-:W-:Y:S02]  /*bd00*/  FMUL.FTZ R15, R15, c[0x0][0x320] ;  /* 0x0000c8000f0f7a20 */ /* 0x000fe40000410000 */
[----:B------:R-:W-:Y:S01]  /*bd10*/  FMUL.FTZ R16, R16, c[0x0][0x320] ;  /* 0x0000c80010107a20 */ /* 0x000fe20000410000 */
[----:B-1----:R-:W-:Y:S01]  /*bd20*/  FMNMX.FTZ R0, R150, R70, !PT ;  /* 0x0000004696007209 */ /* 0x002fe20007810000 */
[----:B------:R-:W-:Y:S02]  /*bd30*/  FMUL.FTZ R17, R17, c[0x0][0x320] ;  /* 0x0000c80011117a20 */ /* 0x000fe40000410000 */
[----:B------:R-:W-:Y:S02]  /*bd40*/  FMUL.FTZ R18, R18, c[0x0][0x320] ;  /* 0x0000c80012127a20 */ /* 0x000fe40000410000 */
[----:B------:R-:W-:Y:S01]  /*bd50*/  FMUL.FTZ R19, R19, c[0x0][0x320] ;  /* 0x0000c80013137a20 */ /* 0x000fe20000410000 */
[----:B------:R1:W3:Y:S01]  /*bd60*/  MUFU.TANH R155, R7 ;  /* 0x00000007009b7308 */ /* 0x0002e20000002400 */
[----:B------:R-:W-:Y:S01]  /*bd70*/  FMUL.FTZ R12, R12, c[0x0][0x320] ;  /* 0x0000c8000c0c7a20 */ /* 0x000fe20000410000 */
[----:B--2---:R-:W-:Y:S08]  /*bd80*/  FMNMX.FTZ R0, R149, R0, !PT ;  /* 0x0000000095007209 */ /* 0x004ff00007810000 */
[----:B------:R-:W2:Y:S01]  /*bd90*/  MUFU.TANH R151, R8 ;  /* 0x0000000800977308 */ /* 0x000ea20000002400 */
[----:B----4-:R-:W-:Y:S09]  /*bda0*/  FMNMX.FTZ R3, R154, R71, !PT ;  /* 0x000000479a037209 */ /* 0x010ff20007810000 */
[----:B------:R-:W4:Y:S01]  /*bdb0*/  MUFU.TANH R148, R9 ;  /* 0x0000000900947308 */ /* 0x000f220000002400 */
[----:B-1----:R-:W1:Y:S01]  /*bdc0*/  LDSM.16.M88.4 R4, [R223+0x5000] ;  /* 0x00500000df04783b */ /* 0x002e620000000200 */
[----:B---3--:R-:W-:Y:S08]  /*bdd0*/  FMNMX.FTZ R3, R155, R3, !PT ;  /* 0x000000039b037209 */ /* 0x008ff00007810000 */
[----:B------:R-:W3:Y:S01]  /*bde0*/  MUFU.TANH R152, R10 ;  /* 0x0000000a00987308 */ /* 0x000ee20000002400 */
[----:B--2---:R-:W-:Y:S09]  /*bdf0*/  FMNMX.FTZ R0, R151, R0, !PT ;  /* 0x0000000097007209 */ /* 0x004ff20007810000 */
[----:B------:R2:W5:Y:S01]  /*be00*/  MUFU.TANH R153, R11 ;  /* 0x0000000b00997308 */ /* 0x0005620000002400 */
[----:B----4-:R-:W-:Y:S09]  /*be10*/  FMNMX.FTZ R0, R148, R0, !PT ;  /* 0x0000000094007209 */ /* 0x010ff20007810000 */
[----:B------:R-:W4:Y:S01]  /*be20*/  MUFU.TANH R138, R12 ;  /* 0x0000000c008a7308 */ /* 0x000f220000002400 */
[----:B---3--:R-:W-:Y:S09]  /*be30*/  FMNMX.FTZ R3, R152, R3, !PT ;  /* 0x0000000398037209 */ /* 0x008ff20007810000 */
[----:B------:R3:W3:Y:S01]  /*be40*/  MUFU.TANH R139, R13 ;  /* 0x0000000d008b7308 */ /* 0x0006e20000002400 */
[----:B--2---:R-:W2:Y:S01]  /*be50*/  LDSM.16.M88.4 R8, [R223+0x5800] ;  /* 0x00580000df08783b */ /* 0x004ea20000000200 */
[C---:B-1----:R-:W-:Y:S03]  /*be60*/  HMMA.16816.F32.BF16 R20, R208.reuse, R4, R20 ;  /* 0x00000004d014723c */ /* 0x042fe60000041814 */
[----:B-----5:R-:W-:Y:S05]  /*be70*/  FMNMX.FTZ R3, R153, R3, !PT ;  /* 0x0000000399037209 */ /* 0x020fea0007810000 */
[----:B------:R-:W1:Y:S01]  /*be80*/  MUFU.TANH R156, R16 ;  /* 0x00000010009c7308 */ /* 0x000e620000002400 */
[C---:B------:R-:W-:Y:S01]  /*be90*/  HMMA.16816.F32.BF16 R24, R208.reuse, R6, R24 ;  /* 0x00000006d018723c */ /* 0x040fe20000041818 */
[----:B------:R-:W5:Y:S02]  /*bea0*/  LDSM.16.M88.4 R4, [R223+0x6000] ;  /* 0x00600000df04783b */ /* 0x000f640000000200 */
[----:B----4-:R-:W-:Y:S06]  /*beb0*/  FMNMX.FTZ R0, R138, R0, !PT ;  /* 0x000000008a007209 */ /* 0x010fec0007810000 */
[----:B------:R-:W4:Y:S01]  /*bec0*/  MUFU.TANH R158, R14 ;  /* 0x0000000e009e7308 */ /* 0x000f220000002400 */
[----:B---3--:R-:W3:Y:S02]  /*bed0*/  LDL R13, [R1+0x28] ;  /* 0x00002800010d7983 */ /* 0x008ee40000100800 */
[----:B------:R-:W-:Y:S03]  /*bee0*/  FMNMX.FTZ R0, R139, R0, !PT ;  /* 0x000000008b007209 */ /* 0x000fe60007810000 */
[----:B------:R-:W-:Y:S04]  /*bef0*/  FMUL.FTZ R20, R20, c[0x0][0x320] ;  /* 0x0000c80014147a20 */ /* 0x000fe80000410000 */
[----:B------:R-:W5:Y:S01]  /*bf00*/  MUFU.TANH R157, R17 ;  /* 0x00000011009d7308 */ /* 0x000f620000002400 */
[----:B------:R-:W-:Y:S02]  /*bf10*/  FMUL.FTZ R21, R21, c[0x0][0x320] ;  /* 0x0000c80015157a20 */ /* 0x000fe40000410000 */
        /* <DEDUP_REMOVED lines=9> */
[----:B----4-:R-:W-:Y:S03]  /*bfb0*/  FMNMX.FTZ R3, R158, R3, !PT ;  /* 0x000000039e037209 */ /* 0x010fe60007810000 */
[----:B------:R-:W2:Y:S02]  /*bfc0*/  MUFU.TANH R163, R20 ;  /* 0x0000001400a37308 */ /* 0x000ea40000002400 */
[C---:B------:R-:W-:Y:S01]  /*bfd0*/  HMMA.16816.F32.BF16 R32, R208.reuse, R10, R32 ;  /* 0x0000000ad020723c */ /* 0x040fe20000041820 */
[----:B------:R-:W4:Y:S03]  /*bfe0*/  LDSM.16.M88.4 R8, [R223+0x6800] ;  /* 0x00680000df08783b */ /* 0x000f260000000200 */
[----:B-----5:R-:W-:Y:S04]  /*bff0*/  FMNMX.FTZ R0, R157, R0, !PT ;  /* 0x000000009d007209 */ /* 0x020fe80007810000 */
[----:B------:R-:W5:Y:S01]  /*c000*/  MUFU.TANH R160, R18 ;  /* 0x0000001200a07308 */ /* 0x000f620000002400 */
[C---:B------:R-:W-:Y:S03]  /*c010*/  HMMA.16816.F32.BF16 R36, R208.reuse, R4, R36 ;  /* 0x00000004d024723c */ /* 0x040fe60000041824 */
[----:B-1----:R-:W-:Y:S04]  /*c020*/  FMNMX.FTZ R3, R161, R3, !PT ;  /* 0x00000003a1037209 */ /* 0x002fe80007810000 */
[----:B------:R-:W-:Y:S01]  /*c030*/  FMUL.FTZ R28, R28, c[0x0][0x320] ;  /* 0x0000c8001c1c7a20 */ /* 0x000fe20000410000 */
[C---:B------:R-:W-:Y:S01]  /*c040*/  HMMA.16816.F32.BF16 R40, R208.reuse, R6, R40 ;  /* 0x00000006d028723c */ /* 0x040fe20000041828 */
[----:B------:R-:W1:Y:S01]  /*c050*/  MUFU.TANH R168, R21 ;  /* 0x0000001500a87308 */ /* 0x000e620000002400 */
[----:B------:R-:W1:Y:S02]  /*c060*/  LDSM.16.M88.4 R4, [R223+0x7000] ;  /* 0x00700000df04783b */ /* 0x000e640000000200 */
[----:B------:R-:W-:Y:S01]  /*c070*/  FMUL.FTZ R29, R29, c[0x0][0x320] ;  /* 0x0000c8001d1d7a20 */ /* 0x000fe20000410000 */
[----:B--2---:R-:W-:Y:S01]  /*c080*/  FMNMX.FTZ R0, R163, R0, !PT ;  /* 0x00000000a3007209 */ /* 0x004fe20007810000 */
[----:B------:R-:W-:Y:S02]  /*c090*/  FMUL.FTZ R30, R30, c[0x0][0x320] ;  /* 0x0000c8001e1e7a20 */ /* 0x000fe40000410000 */
[----:B------:R-:W-:Y:S03]  /*c0a0*/  FMUL.FTZ R31, R31, c[0x0][0x320] ;  /* 0x0000c8001f1f7a20 */ /* 0x000fe60000410000 */
[----:B------:R-:W2:Y:S01]  /*c0b0*/  MUFU.TANH R162, R19 ;  /* 0x0000001300a27308 */ /* 0x000ea20000002400 */
[----:B------:R-:W-:Y:S02]  /*c0c0*/  FMUL.FTZ R33, R33, c[0x0][0x320] ;  /* 0x0000c80021217a20 */ /* 0x000fe40000410000 */
[----:B------:R-:W-:Y:S01]  /*c0d0*/  FMUL.FTZ R34, R34, c[0x0][0x320] ;  /* 0x0000c80022227a20 */ /* 0x000fe20000410000 */
[----:B-----5:R-:W-:Y:S01]  /*c0e0*/  FMNMX.FTZ R3, R160, R3, !PT ;  /* 0x00000003a0037209 */ /* 0x020fe20007810000 */
[----:B------:R-:W-:Y:S02]  /*c0f0*/  FMUL.FTZ R36, R36, c[0x0][0x320] ;  /* 0x0000c80024247a20 */ /* 0x000fe40000410000 */
[----:B------:R-:W-:Y:S02]  /*c100*/  FMUL.FTZ R37, R37, c[0x0][0x320] ;  /* 0x0000c80025257a20 */ /* 0x000fe40000410000 */
[----:B------:R-:W-:Y:S01]  /*c110*/  FMUL.FTZ R38, R38, c[0x0][0x320] ;  /* 0x0000c80026267a20 */ /* 0x000fe20000410000 */
[----:B------:R-:W5:Y:S01]  /*c120*/  MUFU.TANH R170, R24 ;  /* 0x0000001800aa7308 */ /* 0x000f620000002400 */
[----:B------:R-:W-:Y:S01]  /*c130*/  FMUL.FTZ R39, R39, c[0x0][0x320] ;  /* 0x0000c80027277a20 */ /* 0x000fe20000410000 */
[C---:B----4-:R-:W-:Y:S03]  /*c140*/  HMMA.16816.F32.BF16 R44, R208.reuse, R8, R44 ;  /* 0x00000008d02c723c */ /* 0x050fe6000004182c */
[----:B------:R-:W-:Y:S01]  /*c150*/  FMUL.FTZ R35, R35, c[0x0][0x320] ;  /* 0x0000c80023237a20 */ /* 0x000fe20000410000 */
[----:B-1----:R-:W-:Y:S01]  /*c160*/  FMNMX.FTZ R0, R168, R0, !PT ;  /* 0x00000000a8007209 */ /* 0x002fe20007810000 */
[----:B------:R-:W-:Y:S03]  /*c170*/  FMUL.FTZ R32, R32, c[0x0][0x320] ;  /* 0x0000c80020207a20 */ /* 0x000fe60000410000 */
[----:B------:R-:W1:Y:S01]  /*c180*/  MUFU.TANH R188, R22 ;  /* 0x0000001600bc7308 */ /* 0x000e620000002400 */
[C---:B------:R-:W-:Y:S03]  /*c190*/  HMMA.16816.F32.BF16 R48, R208.reuse, R10, R48 ;  /* 0x0000000ad030723c */ /* 0x040fe60000041830 */
[----:B------:R-:W-:Y:S01]  /*c1a0*/  FMUL.FTZ R41, R41, c[0x0][0x320] ;  /* 0x0000c80029297a20 */ /* 0x000fe20000410000 */
[----:B--2---:R-:W-:Y:S01]  /*c1b0*/  FMNMX.FTZ R3, R162, R3, !PT ;  /* 0x00000003a2037209 */ /* 0x004fe20007810000 */
[----:B------:R-:W-:Y:S02]  /*c1c0*/  FMUL.FTZ R42, R42, c[0x0][0x320] ;  /* 0x0000c8002a2a7a20 */ /* 0x000fe40000410000 */
[----:B------:R-:W-:Y:S02]  /*c1d0*/  FMUL.FTZ R43, R43, c[0x0][0x320] ;  /* 0x0000c8002b2b7a20 */ /* 0x000fe40000410000 */
[----:B------:R-:W2:Y:S01]  /*c1e0*/  MUFU.TANH R169, R25 ;  /* 0x0000001900a97308 */ /* 0x000ea20000002400 */
[C---:B------:R-:W-:Y:S03]  /*c1f0*/  HMMA.16816.F32.BF16 R52, R208.reuse, R4, R52 ;  /* 0x00000004d034723c */ /* 0x040fe60000041834 */
[----:B-----5:R-:W-:Y:S01]  /*c200*/  FMNMX.FTZ R0, R170, R0, !PT ;  /* 0x00000000aa007209 */ /* 0x020fe20007810000 */
[----:B------:R-:W-:Y:S02]  /*c210*/  FMUL.FTZ R40, R40, c[0x0][0x320] ;  /* 0x0000c80028287a20 */ /* 0x000fe40000410000 */
[----:B------:R-:W-:Y:S02]  /*c220*/  FMUL.FTZ R44, R44, c[0x0][0x320] ;  /* 0x0000c8002c2c7a20 */ /* 0x000fe40000410000 */
[C---:B------:R-:W-:Y:S01]  /*c230*/  HMMA.16816.F32.BF16 R56, R208.reuse, R6, R56 ;  /* 0x00000006d038723c */ /* 0x040fe20000041838 */
[----:B------:R-:W4:Y:S01]  /*c240*/  MUFU.TANH R189, R23 ;  /* 0x0000001700bd7308 */ /* 0x000f220000002400 */
[----:B------:R-:W5:Y:S01]  /*c250*/  LDSM.16.M88.4 R4, [R223+0x7800] ;  /* 0x00780000df04783b */ /* 0x000f620000000200 */
[----:B------:R-:W-:Y:S04]  /*c260*/  DEPBAR.LE SB0, 0x0 ;  /* 0x000080000000791a */ /* 0x000fe80000000000 */
[----:B------:R-:W-:Y:S01]  /*c270*/  FMUL.FTZ R45, R45, c[0x0][0x320] ;  /* 0x0000c8002d2d7a20 */ /* 0x000fe20000410000 */
[----:B-1----:R-:W-:Y:S01]  /*c280*/  FMNMX.FTZ R3, R188, R3, !PT ;  /* 0x00000003bc037209 */ /* 0x002fe20007810000 */
[----:B------:R-:W-:Y:S02]  /*c290*/  FMUL.FTZ R46, R46, c[0x0][0x320] ;  /* 0x0000c8002e2e7a20 */ /* 0x000fe40000410000 */
[----:B------:R-:W1:Y:S01]  /*c2a0*/  MUFU.TANH R191, R28 ;  /* 0x0000001c00bf7308 */ /* 0x000e620000002400 */
[----:B------:R-:W-:Y:S01]  /*c2b0*/  BAR.SYNC.DEFER_BLOCKING 0x0 ;  /* 0x0000000000007b1d */ /* 0x000fe20000010000 */
[----:B------:R-:W-:Y:S02]  /*c2c0*/  FMUL.FTZ R47, R47, c[0x0][0x320] ;  /* 0x0000c8002f2f7a20 */ /* 0x000fe40000410000 */
[----:B------:R-:W-:Y:S01]  /*c2d0*/  FMUL.FTZ R49, R49, c[0x0][0x320] ;  /* 0x0000c80031317a20 */ /* 0x000fe20000410000 */
[----:B--2---:R-:W-:Y:S01]  /*c2e0*/  FMNMX.FTZ R2, R169, R0, !PT ;  /* 0x00000000a9027209 */ /* 0x004fe20007810000 */
        /* <DEDUP_REMOVED lines=14> */
[----:B------:R-:W-:Y:S03]  /*c3d0*/  FMUL.FTZ R58, R58, c[0x0][0x320] ;  /* 0x0000c8003a3a7a20 */ /* 0x000fe60000410000 */
[----:B------:R-:W1:Y:S01]  /*c3e0*/  MUFU.TANH R201, R32 ;  /* 0x0000002000c97308 */ /* 0x000e620000002400 */
[C---:B-----5:R-:W-:Y:S01]  /*c3f0*/  HMMA.16816.F32.BF16 R60, R208.reuse, R4, R60 ;  /* 0x00000004d03c723c */ /* 0x060fe2000004183c */
[----:B------:R-:W5:Y:S04]  /*c400*/  LDL R5, [R1+0x2c] ;  /* 0x00002c0001057983 */ /* 0x000f680000100800 */
[----:B--2---:R-:W-:Y:S03]  /*c410*/  FMNMX.FTZ R3, R171, R0, !PT ;  /* 0x00000000ab037209 */ /* 0x004fe60007810000 */
[----:B------:R-:W-:Y:S01]  /*c420*/  HMMA.16816.F32.BF16 R64, R208, R6, R64 ;  /* 0x00000006d040723c */ /* 0x000fe20000041840 */
[----:B------:R-:W2:Y:S01]  /*c430*/  MUFU.TANH R202, R33 ;  /* 0x0000002100ca7308 */ /* 0x000ea20000002400 */
[----:B------:R-:W3:Y:S02]  /*c440*/  LDL.64 R6, [R1+0x40] ;  /* 0x0000400001067983 */ /* 0x000ee40000100a00 */
[----:B----4-:R-:W-:Y:S07]  /*c450*/  FMNMX.FTZ R0, R200, R2, !PT ;  /* 0x00000002c8007209 */ /* 0x010fee0007810000 */
[----:B------:R-:W4:Y:S01]  /*c460*/  MUFU.TANH R219, R36 ;  /* 0x0000002400db7308 */ /* 0x000f220000002400 */
[----:B-1----:R-:W-:Y:S04]  /*c470*/  FMNMX.FTZ R0, R201, R0, !PT ;  /* 0x00000000c9007209 */ /* 0x002fe80007810000 */
[----:B------:R-:W-:Y:S02]  /*c480*/  FMUL.FTZ R63, R63, c[0x0][0x320] ;  /* 0x0000c8003f3f7a20 */ /* 0x000fe40000410000 */
[----:B------:R-:W-:Y:S02]  /*c490*/  FMUL.FTZ R60, R60, c[0x0][0x320] ;  /* 0x0000c8003c3c7a20 */ /* 0x000fe40000410000 */
[----:B------:R-:W-:Y:S01]  /*c4a0*/  FMUL.FTZ R62, R62, c[0x0][0x320] ;  /* 0x0000c8003e3e7a20 */ /* 0x000fe20000410000 */
[----:B------:R-:W1:Y:S01]  /*c4b0*/  MUFU.TANH R245, R37 ;  /* 0x0000002500f57308 */ /* 0x000e620000002400 */
[----:B------:R-:W-:Y:S02]  /*c4c0*/  FMUL.FTZ R61, R61, c[0x0][0x320] ;  /* 0x0000c8003d3d7a20 */ /* 0x000fe40000410000 */
[----:B------:R-:W-:Y:S01]  /*c4d0*/  FMUL.FTZ R64, R64, c[0x0][0x320] ;  /* 0x0000c80040407a20 */ /* 0x000fe20000410000 */
[----:B--2---:R-:W-:Y:S01]  /*c4e0*/  FMNMX.FTZ R0, R202, R0, !PT ;  /* 0x00000000ca007209 */ /* 0x004fe20007810000 */
[----:B------:R-:W-:Y:S02]  /*c4f0*/  FMUL.FTZ R66, R66, c[0x0][0x320] ;  /* 0x0000c80042427a20 */ /* 0x000fe40000410000 */
[----:B------:R-:W-:Y:S03]  /*c500*/  FMUL.FTZ R65, R65, c[0x0][0x320] ;  /* 0x0000c80041417a20 */ /* 0x000fe60000410000 */
        /* <DEDUP_REMOVED lines=18> */
[----:B------:R-:W-:Y:S01]  /*c630*/  MUFU.TANH R8, R63 ;  /* 0x0000003f00087308 */ /* 0x000fe20000002400 */
[----:B----4-:R-:W-:Y:S09]  /*c640*/  FMNMX.FTZ R0, R167, R0, !PT ;  /* 0x00000000a7007209 */ /* 0x010ff20007810000 */
[----:B------:R1:W-:Y:S10]  /*c650*/  MUFU.TANH R11, R64 ;  /* 0x00000040000b7308 */ /* 0x0003f40000002400 */
[----:B------:R-:W2:Y:S10]  /*c660*/  MUFU.TANH R166, R56 ;  /* 0x0000003800a67308 */ /* 0x000eb40000002400 */
[----:B------:R-:W4:Y:S01]  /*c670*/  MUFU.TANH R190, R27 ;  /* 0x0000001b00be7308 */ /* 0x000f220000002400 */
[----:B-1----:R-:W-:Y:S09]  /*c680*/  MOV R64, R69 ;  /* 0x0000004500407202 */ /* 0x002ff20000000f00 */
[----:B------:R-:W1:Y:S01]  /*c690*/  MUFU.TANH R205, R30 ;  /* 0x0000001e00cd7308 */ /* 0x000e620000002400 */
[----:B--2---:R-:W-:Y:S01]  /*c6a0*/  FMNMX.FTZ R69, R166, R0, !PT ;  /* 0x00000000a6457209 */ /* 0x004fe20007810000 */
[----:B------:R-:W-:Y:S01]  /*c6b0*/  FMUL.FTZ R0, R67, c[0x0][0x320] ;  /* 0x0000c80043007a20 */ /* 0x000fe20000410000 */
[----:B------:R-:W-:Y:S02]  /*c6c0*/  MOV R67, R8 ;  /* 0x0000000800437202 */ /* 0x000fe40000000f00 */
[----:B------:R-:W2:Y:S05]  /*c6d0*/  LDL.64 R8, [R1+0x30] ;  /* 0x0000300001087983 */ /* 0x000eaa0000100a00 */
[----:B------:R-:W1:Y:S01]  /*c6e0*/  MUFU.TANH R213, R31 ;  /* 0x0000001f00d57308 */ /* 0x000e620000002400 */
[----:B----4-:R-:W-:Y:S09]  /*c6f0*/  FMNMX.FTZ R2, R190, R3, !PT ;  /* 0x00000003be027209 */ /* 0x010ff20007810000 */
[----:B------:R-:W4:Y:S01]  /*c700*/  MUFU.TANH R207, R34 ;  /* 0x0000002200cf7308 */ /* 0x000f220000002400 */
[----:B-1----:R-:W-:Y:S09]  /*c710*/  FMNMX.FTZ R2, R205, R2, !PT ;  /* 0x00000002cd027209 */ /* 0x002ff20007810000 */
[----:B------:R-:W1:Y:S01]  /*c720*/  MUFU.TANH R214, R35 ;  /* 0x0000002300d67308 */ /* 0x000e620000002400 */
[----:B------:R-:W-:Y:S09]  /*c730*/  FMNMX.FTZ R2, R213, R2, !PT ;  /* 0x00000002d5027209 */ /* 0x000ff20007810000 */
        /* <DEDUP_REMOVED lines=12> */
[----:B------:R-:W5:Y:S01]  /*c800*/  MUFU.TANH R196, R50 ;  /* 0x0000003200c47308 */ /* 0x000f620000002400 */
[----:B----4-:R-:W-:Y:S09]  /*c810*/  FMNMX.FTZ R2, R164, R2, !PT ;  /* 0x00000002a4027209 */ /* 0x010ff20007810000 */
[----:B------:R-:W4:Y:S01]  /*c820*/  MUFU.TANH R68, R51 ;  /* 0x0000003300447308 */ /* 0x000f220000002400 */
[----:B-1----:R-:W-:Y:S09]  /*c830*/  FMNMX.FTZ R2, R165, R2, !PT ;  /* 0x00000002a5027209 */ /* 0x002ff20007810000 */
[----:B------:R4:W1:Y:S01]  /*c840*/  MUFU.TANH R159, R57 ;  /* 0x00000039009f7308 */ /* 0x0008620000002400 */
[----:B-----5:R-:W-:Y:S09]  /*c850*/  FMNMX.FTZ R2, R196, R2, !PT ;  /* 0x00000002c4027209 */ /* 0x020ff20007810000 */
[----:B------:R-:W5:Y:S10]  /*c860*/  MUFU.TANH R203, R54 ;  /* 0x0000003600cb7308 */ /* 0x000f740000002400 */
[----:B------:R3:W-:Y:S01]  /*c870*/  MUFU.TANH R137, R0 ;  /* 0x0000000000897308 */ /* 0x0007e20000002400 */
[----:B----4-:R-:W-:Y:S02]  /*c880*/  MOV R57, R68 ;  /* 0x0000004400397202 */ /* 0x010fe40000000f00 */
[----:B-1----:R-:W-:Y:S02]  /*c890*/  FMNMX.FTZ R69, R159, R69, !PT ;  /* 0x000000459f457209 */ /* 0x002fe40007810000 */
[----:B------:R-:W-:Y:S05]  /*c8a0*/  FMNMX.FTZ R2, R57, R2, !PT ;  /* 0x0000000239027209 */ /* 0x000fea0007810000 */
[----:B------:R-:W1:Y:S01]  /*c8b0*/  MUFU.TANH R58, R58 ;  /* 0x0000003a003a7308 */ /* 0x000e620000002400 */
[----:B-----5:R-:W-:Y:S09]  /*c8c0*/  FMNMX.FTZ R2, R203, R2, !PT ;  /* 0x00000002cb027209 */ /* 0x020ff20007810000 */
[----:B------:R-:W4:Y:S01]  /*c8d0*/  MUFU.TANH R12, R59 ;  /* 0x0000003b000c7308 */ /* 0x000f220000002400 */
[----:B---3--:R-:W-:Y:S09]  /*c8e0*/  FMNMX.FTZ R0, R64, R2, !PT ;  /* 0x0000000240007209 */ /* 0x008ff20007810000 */
[----:B------:R-:W3:Y:S01]  /*c8f0*/  MUFU.TANH R198, R60 ;  /* 0x0000003c00c67308 */ /* 0x000ee20000002400 */
[----:B-1----:R-:W-:Y:S09]  /*c900*/  FMNMX.FTZ R0, R58, R0, !PT ;  /* 0x000000003a007209 */ /* 0x002ff20007810000 */
[----:B------:R-:W1:Y:S01]  /*c910*/  MUFU.TANH R59, R62 ;  /* 0x0000003e003b7308 */ /* 0x000e620000002400 */
[----:B----4-:R-:W-:Y:S09]  /*c920*/  FMNMX.FTZ R0, R12, R0, !PT ;  /* 0x000000000c007209 */ /* 0x010ff20007810000 */
[----:B------:R-:W4:Y:S01]  /*c930*/  MUFU.TANH R56, R61 ;  /* 0x0000003d00387308 */ /* 0x000f220000002400 */
[----:B---3--:R-:W-:Y:S09]  /*c940*/  FMNMX.FTZ R69, R198, R69, !PT ;  /* 0x00000045c6457209 */ /* 0x008ff20007810000 */
[----:B------:R-:W3:Y:S01]  /*c950*/  MUFU.TANH R136, R66 ;  /* 0x0000004200887308 */ /* 0x000ee20000002400 */
[----:B-1----:R-:W-:Y:S04]  /*c960*/  FMNMX.FTZ R0, R59, R0, !PT ;  /* 0x000000003b007209 */ /* 0x002fe80007810000 */
[----:B------:R-:W-:Y:S05]  /*c970*/  FMNMX.FTZ R0, R67, R0, !PT ;  /* 0x0000000043007209 */ /* 0x000fea0007810000 */
[----:B------:R-:W1:Y:S01]  /*c980*/  MUFU.TANH R65, R65 ;  /* 0x0000004100417308 */ /* 0x000e620000002400 */
[----:B----4-:R-:W-:Y:S04]  /*c990*/  FMNMX.FTZ R69, R56, R69, !PT ;  /* 0x0000004538457209 */ /* 0x010fe80007810000 */
[----:B------:R-:W-:Y:S02]  /*c9a0*/  FMNMX.FTZ R69, R11, R69, !PT ;  /* 0x000000450b457209 */ /* 0x000fe40007810000 */
[----:B---3--:R-:W-:Y:S02]  /*c9b0*/  FMNMX.FTZ R0, R136, R0, !PT ;  /* 0x0000000088007209 */ /* 0x008fe40007810000 */
[----:B------:R-:W-:Y:S02]  /*c9c0*/  MOV R66, R204 ;  /* 0x000000cc00427202 */ /* 0x000fe40000000f00 */
[----:B------:R-:W-:Y:S05]  /*c9d0*/  FMNMX.FTZ R0, R137, R0, !PT ;  /* 0x0000000089007209 */ /* 0x000fea0007810000 */
[----:B------:R-:W3:Y:S01]  /*c9e0*/  SHFL.BFLY PT, R2, R0, 0x2, 0x1f ;  /* 0x0c401f0000027f89 */ /* 0x000ee200000e0000 */
[----:B-1----:R-:W-:Y:S07]  /*c9f0*/  FMNMX.FTZ R69, R65, R69, !PT ;  /* 0x0000004541457209 */ /* 0x002fee0007810000 */
[----:B------:R-:W1:Y:S01]  /*ca00*/  SHFL.BFLY PT, R3, R69, 0x2, 0x1f ;  /* 0x0c401f0045037f89 */ /* 0x000e6200000e0000 */
[----:B---3--:R-:W-:Y:S02]  /*ca10*/  FMNMX.FTZ R0, R0, R2, !PT ;  /* 0x0000000200007209 */ /* 0x008fe40007810000 */
[----:B-1----:R-:W-:Y:S05]  /*ca20*/  FMNMX.FTZ R69, R69, R3, !PT ;  /* 0x0000000345457209 */ /* 0x002fea0007810000 */
[----:B------:R-:W1:Y:S08]  /*ca30*/  SHFL.BFLY PT, R3, R0, 0x1, 0x1f ;  /* 0x0c201f0000037f89 */ /* 0x000e7000000e0000 */
[----:B------:R-:W3:Y:S01]  /*ca40*/  SHFL.BFLY PT, R4, R69, 0x1, 0x1f ;  /* 0x0c201f0045047f89 */ /* 0x000ee200000e0000 */
[----:B-1----:R-:W-:Y:S05]  /*ca50*/  FMNMX.FTZ R68, R0, R3, !PT ;  /* 0x0000000300447209 */ /* 0x002fea0007810000 */
[----:B------:R-:W-:Y:S01]  /*ca60*/  FADD.FTZ R0, -R68, R71 ;  /* 0x0000004744007221 */ /* 0x000fe20000010100 */
[----:B---3--:R-:W-:Y:S03]  /*ca70*/  FMNMX.FTZ R69, R69, R4, !PT ;  /* 0x0000000445457209 */ /* 0x008fe60007810000 */
[----:B------:R-:W-:Y:S02]  /*ca80*/  FMUL.FTZ R0, R0, c[0x0][0x2d0] ;  /* 0x0000b40000007a20 */ /* 0x000fe40000410000 */
[C---:B------:R-:W-:Y:S02]  /*ca90*/  FMUL.FTZ R71, R69.reuse, c[0x0][0x2d0] ;  /* 0x0000b40045477a20 */ /* 0x040fe40000410000 */
[----:B------:R-:W-:Y:S01]  /*caa0*/  FADD.FTZ R2, -R69, R70 ;  /* 0x0000004645027221 */ /* 0x000fe20000010100 */
[----:B------:R-:W-:Y:S01]  /*cab0*/  MOV R70, R12 ;  /* 0x0000000c00467202 */ /* 0x000fe20000000f00 */
[--C-:B------:R-:W-:Y:S01]  /*cac0*/  FFMA.FTZ R3, R150, c[0x0][0x2d0], -R71.reuse ;  /* 0x0000b40096037a23 */ /* 0x100fe20000010847 */
[----:B------:R-:W-:Y:S01]  /*cad0*/  MOV R150, R11 ;  /* 0x0000000b00967202 */ /* 0x000fe20000000f00 */
[--C-:B------:R-:W-:Y:S01]  /*cae0*/  FFMA.FTZ R4, R149, c[0x0][0x2d0], -R71.reuse ;  /* 0x0000b40095047a23 */ /* 0x100fe20000010847 */
[----:B------:R-:W1:Y:S01]  /*caf0*/  MUFU.EX2 R0, R0 ;  /* 0x0000000000007308 */ /* 0x000e620000000800 */
[--C-:B------:R-:W-:Y:S01]  /*cb00*/  FFMA.FTZ R10, R151, c[0x0][0x2d0], -R71.reuse ;  /* 0x0000b400970a7a23 */ /* 0x100fe20000010847 */
[----:B------:R-:W-:Y:S01]  /*cb10*/  MOV R149, R203 ;  /* 0x000000cb00957202 */ /* 0x000fe20000000f00 */
[----:B------:R-:W-:Y:S01]  /*cb20*/  FMUL.FTZ R2, R2, c[0x0][0x2d0] ;  /* 0x0000b40002027a20 */ /* 0x000fe20000410000 */
[----:B------:R-:W-:Y:S01]  /*cb30*/  MOV R151, R159 ;  /* 0x0000009f00977202 */ /* 0x000fe20000000f00 */
[--C-:B------:R-:W-:Y:S01]  /*cb40*/  FFMA.FTZ R32, R138, c[0x0][0x2d0], -R71.reuse ;  /* 0x0000b4008a207a23 */ /* 0x100fe20000010847 */
[----:B------:R-:W-:Y:S01]  /*cb50*/  MOV R138, R59 ;  /* 0x0000003b008a7202 */ /* 0x000fe20000000f00 */
[--C-:B------:R-:W-:Y:S01]  /*cb60*/  FFMA.FTZ R40, R156, c[0x0][0x2d0], -R71.reuse ;  /* 0x0000b4009c287a23 */ /* 0x100fe20000010847 */
[----:B------:R-:W-:Y:S01]  /*cb70*/  MOV R156, R70 ;  /* 0x00000046009c7202 */ /* 0x000fe20000000f00 */
[----:B------:R-:W-:Y:S01]  /*cb80*/  FFMA.FTZ R70, R163, c[0x0][0x2d0], -R71 ;  /* 0x0000b400a3467a23 */ /* 0x000fe20000010847 */
[----:B------:R3:W-:Y:S10]  /*cb90*/  MUFU.EX2 R218, R3 ;  /* 0x0000000300da7308 */ /* 0x0007f40000000800 */
[----:B------:R4:W-:Y:S01]  /*cba0*/  MUFU.EX2 R217, R4 ;  /* 0x0000000400d97308 */ /* 0x0009e20000000800 */
[C---:B-1----:R-:W-:Y:S02]  /*cbb0*/  FMUL.FTZ R18, R0.reuse, R86 ;  /* 0x0000005600127220 */ /* 0x042fe40000410000 */
[C---:B------:R-:W-:Y:S02]  /*cbc0*/  FMUL.FTZ R19, R0.reuse, R87 ;  /* 0x0000005700137220 */ /* 0x040fe40000410000 */
[C---:B------:R-:W-:Y:S05]  /*cbd0*/  FMUL.FTZ R26, R0.reuse, R94 ;  /* 0x0000005e001a7220 */ /* 0x040fea0000410000 */
[----:B------:R1:W-:Y:S01]  /*cbe0*/  MUFU.EX2 R216, R10 ;  /* 0x0000000a00d87308 */ /* 0x0003e20000000800 */
[C---:B------:R-:W-:Y:S02]  /*cbf0*/  FMUL.FTZ R27, R0.reuse, R95 ;  /* 0x0000005f001b7220 */ /* 0x040fe40000410000 */
[----:B------:R-:W-:Y:S01]  /*cc00*/  FMUL.FTZ R34, R0, R102 ;  /* 0x0000006600227220 */ /* 0x000fe20000410000 */
[----:B---3--:R-:W-:Y:S01]  /*cc10*/  @P0 IADD3 R3, P1, R6, UR4, RZ ;  /* 0x0000000406030c10 */ /* 0x008fe2000ff3e0ff */
[C---:B------:R-:W-:Y:S02]  /*cc20*/  FMUL.FTZ R35, R0.reuse, R103 ;  /* 0x0000006700237220 */ /* 0x040fe40000410000 */
[C---:B------:R-:W-:Y:S01]  /*cc30*/  FMUL.FTZ R42, R0.reuse, R110 ;  /* 0x0000006e002a7220 */ /* 0x040fe20000410000 */
[----:B------:R-:W-:Y:S01]  /*cc40*/  @P0 LEA R6, P3, R3, c[0x0][0x1c8], 0x1 ;  /* 0x0000720003060a11 */ /* 0x000fe200078608ff */
[C---:B------:R-:W-:Y:S01]  /*cc50*/  FMUL.FTZ R43, R0.reuse, R111 ;  /* 0x0000006f002b7220 */ /* 0x040fe20000410000 */
[----:B------:R-:W3:Y:S01]  /*cc60*/  MUFU.EX2 R2, R2 ;  /* 0x0000000200027308 */ /* 0x000ee20000000800 */
[C---:B------:R-:W-:Y:S01]  /*cc70*/  FMUL.FTZ R51, R0.reuse, R119 ;  /* 0x0000007700337220 */ /* 0x040fe20000410000 */
[----:B------:R-:W-:Y:S01]  /*cc80*/  MOV R119, R196 ;  /* 0x000000c400777202 */ /* 0x000fe20000000f00 */
[C---:B------:R-:W-:Y:S01]  /*cc90*/  FMUL.FTZ R59, R0.reuse, R127 ;  /* 0x0000007f003b7220 */ /* 0x040fe20000410000 */
[----:B----4-:R-:W-:Y:S01]  /*cca0*/  @P0 IADD3 R4, P2, R5, UR4, RZ ;  /* 0x0000000405040c10 */ /* 0x010fe2000ff5e0ff */
[----:B------:R-:W-:Y:S01]  /*ccb0*/  FMUL.FTZ R50, R0, R118 ;  /* 0x0000007600327220 */ /* 0x000fe20000410000 */
[----:B--2---:R-:W-:Y:S02]  /*ccc0*/  @P0 IADD3.X R5, R9, UR13, RZ, P1, !PT ;  /* 0x0000000d09050c10 */ /* 0x004fe40008ffe4ff */
[----:B------:R-:W-:Y:S02]  /*ccd0*/  @P0 IADD3.X R9, R13, UR13, RZ, P2, !PT ;  /* 0x0000000d0d090c10 */ /* 0x000fe400097fe4ff */
[----:B------:R-:W-:Y:S01]  /*cce0*/  @P0 LEA.HI.X R7, R3, c[0x0][0x1cc], R5, 0x1, P3 ;  /* 0x0000730003070a11 */ /* 0x000fe200018f0c05 */
[----:B------:R-:W-:Y:S01]  /*ccf0*/  FFMA.FTZ R3, R148, c[0x0][0x2d0], -R71 ;  /* 0x0000b40094037a23 */ /* 0x000fe20000010847 */
[C---:B------:R-:W-:Y:S01]  /*cd00*/  @P0 LEA R8, P1, R4.reuse, c[0x0][0x1c8], 0x1 ;  /* 0x0000720004080a11 */ /* 0x040fe200078208ff */
[----:B------:R2:W-:Y:S01]  /*cd10*/  MUFU.EX2 R212, R32 ;  /* 0x0000002000d47308 */ /* 0x0005e20000000800 */
[----:B------:R-:W-:Y:S01]  /*cd20*/  MOV R148, R166 ;  /* 0x000000a600947202 */ /* 0x000fe20000000f00 */
[----:B------:R4:W-:Y:S01]  /*cd30*/  @P0 LDGSTS.E.BYPASS.LTC128B.128 [R243+0x8100], [R6.64], !P5 ;  /* 0x0810000006f30fae */ /* 0x0009e2000e901d52 */
[----:B------:R-:W-:Y:S02]  /*cd40*/  @P0 LEA.HI.X R9, R4, c[0x0][0x1cc], R9, 0x1, P1 ;  /* 0x0000730004090a11 */ /* 0x000fe400008f0c09 */
[----:B------:R-:W-:Y:S02]  /*cd50*/  @P0 IADD3 R4, P1, R6, UR7, RZ ;  /* 0x0000000706040c10 */ /* 0x000fe4000ff3e0ff */
[----:B------:R-:W-:Y:S02]  /*cd60*/  MOV R111, R57 ;  /* 0x00000039006f7202 */ /* 0x000fe40000000f00 */
[----:B------:R-:W-:Y:S01]  /*cd70*/  @P0 IADD3.X R5, R7, UR6, RZ, P1, !PT ;  /* 0x0000000607050c10 */ /* 0x000fe20008ffe4ff */
[----:B------:R5:W-:Y:S01]  /*cd80*/  MUFU.EX2 R215, R3 ;  /* 0x0000000300d77308 */ /* 0x000be20000000800 */
[----:B------:R5:W-:Y:S01]  /*cd90*/  @P0 LDGSTS.E.BYPASS.LTC128B.128 [R243+0xc100], [R8.64], !P4 ;  /* 0x0c10000008f30fae */ /* 0x000be2000e101d52 */
[----:B-1----:R-:W-:Y:S01]  /*cda0*/  @P0 IADD3 R10, P3, R4, UR12, RZ ;  /* 0x0000000c040a0c10 */ /* 0x002fe2000ff7e0ff */
[C---:B---3--:R-:W-:Y:S01]  /*cdb0*/  FMUL.FTZ R16, R2.reuse, R84 ;  /* 0x0000005402107220 */ /* 0x048fe20000410000 */
[----:B------:R-:W-:Y:S01]  /*cdc0*/  MOV R110, R149 ;  /* 0x00000095006e7202 */ /* 0x000fe20000000f00 */
[C---:B------:R-:W-:Y:S01]  /*cdd0*/  FMUL.FTZ R17, R2.reuse, R85 ;  /* 0x0000005502117220 */ /* 0x040fe20000410000 */
[----:B------:R-:W-:Y:S01]  /*cde0*/  @P0 IADD3.X R11, R5, UR9, RZ, P3, !PT ;  /* 0x00000009050b0c10 */ /* 0x000fe20009ffe4ff */
[C---:B------:R-:W-:Y:S01]  /*cdf0*/  FMUL.FTZ R24, R2.reuse, R92 ;  /* 0x0000005c02187220 */ /* 0x040fe20000410000 */
[----:B------:R-:W-:Y:S01]  /*ce00*/  MOV R149, R65 ;  /* 0x0000004100957202 */ /* 0x000fe20000000f00 */
[----:B------:R1:W-:Y:S01]  /*ce10*/  @P0 LDGSTS.E.BYPASS.LTC128B.128 [R243+0x9100], [R4.64], !P5 ;  /* 0x0910000004f30fae */ /* 0x0003e2000e901d52 */
[C---:B------:R-:W-:Y:S01]  /*ce20*/  FMUL.FTZ R25, R2.reuse, R93 ;  /* 0x0000005d02197220 */ /* 0x040fe20000410000 */
[----:B------:R3:W-:Y:S01]  /*ce30*/  MUFU.EX2 R204, R40 ;  /* 0x0000002800cc7308 */ /* 0x0007e20000000800 */
[C---:B------:R-:W-:Y:S02]  /*ce40*/  FMUL.FTZ R33, R2.reuse, R101 ;  /* 0x0000006502217220 */ /* 0x040fe40000410000 */
[C---:B--2---:R-:W-:Y:S02]  /*ce50*/  FMUL.FTZ R32, R2.reuse, R100 ;  /* 0x0000006402207220 */ /* 0x044fe40000410000 */
[C---:B------:R-:W-:Y:S01]  /*ce60*/  FMUL.FTZ R41, R2.reuse, R109 ;  /* 0x0000006d02297220 */ /* 0x040fe20000410000 */
[----:B------:R1:W-:Y:S01]  /*ce70*/  @P0 LDGSTS.E.BYPASS.LTC128B.128 [R243+0xd100], [R4.64+0x80], !P4 ;  /* 0x0d10008004f30fae */ /* 0x0003e2000e101d52 */
[----:B------:R-:W-:Y:S01]  /*ce80*/  FMUL.FTZ R57, R2, R125 ;  /* 0x0000007d02397220 */ /* 0x000fe20000410000 */
[----:B----4-:R-:W-:Y:S01]  /*ce90*/  @P0 IADD3 R6, P1, R4, UR7, RZ ;  /* 0x0000000704060c10 */ /* 0x010fe2000ff3e0ff */
[C---:B------:R-:W-:Y:S01]  /*cea0*/  FMUL.FTZ R49, R2.reuse, R117 ;  /* 0x0000007502317220 */ /* 0x040fe20000410000 */
[----:B------:R-:W-:Y:S01]  /*ceb0*/  MOV R109, R64 ;  /* 0x00000040006d7202 */ /* 0x000fe20000000f00 */
[----:B------:R-:W-:Y:S02]  /*cec0*/  FMUL.FTZ R64, R2, R132 ;  /* 0x0000008402407220 */ /* 0x000fe40000410000 */
[----:B-----5:R-:W-:Y:S02]  /*ced0*/  FMUL.FTZ R3, R68, c[0x0][0x2d0] ;  /* 0x0000b40044037a20 */ /* 0x020fe40000410000 */
[----:B------:R-:W-:Y:S02]  /*cee0*/  FMUL.FTZ R65, R2, R133 ;  /* 0x0000008502417220 */ /* 0x000fe40000410000 */
[--C-:B------:R-:W-:Y:S01]  /*cef0*/  FFMA.FTZ R7, R154, c[0x0][0x2d0], -R3.reuse ;  /* 0x0000b4009a077a23 */ /* 0x100fe20000010803 */
[----:B------:R-:W-:Y:S01]  /*cf00*/  MOV R154, R167 ;  /* 0x000000a7009a7202 */ /* 0x000fe20000000f00 */
[--C-:B------:R-:W-:Y:S01]  /*cf10*/  FFMA.FTZ R12, R155, c[0x0][0x2d0], -R3.reuse ;  /* 0x0000b4009b0c7a23 */ /* 0x100fe20000010803 */
[----:B------:R-:W-:Y:S01]  /*cf20*/  @P0 IADD3 R8, P2, R6, UR7, RZ ;  /* 0x0000000706080c10 */ /* 0x000fe2000ff5e0ff */
[----:B------:R2:W-:Y:S01]  /*cf30*/  MUFU.EX2 R167, R7 ;  /* 0x0000000700a77308 */ /* 0x0005e20000000800 */
[----:B------:R-:W-:Y:S01]  /*cf40*/  MOV R155, R164 ;  /* 0x000000a4009b7202 */ /* 0x000fe20000000f00 */
[--C-:B------:R-:W-:Y:S02]  /*cf50*/  FFMA.FTZ R48, R158, c[0x0][0x2d0], -R3.reuse ;  /* 0x0000b4009e307a23 */ /* 0x100fe40000010803 */
[----:B---3--:R-:W-:Y:S01]  /*cf60*/  FMUL.FTZ R40, R2, R108 ;  /* 0x0000006c02287220 */ /* 0x008fe20000410000 */
[----:B------:R-:W-:Y:S01]  /*cf70*/  MOV R108, R66 ;  /* 0x00000042006c7202 */ /* 0x000fe20000000f00 */
[----:B------:R-:W-:Y:S02]  /*cf80*/  FMUL.FTZ R66, R0, R134 ;  /* 0x0000008600427220 */ /* 0x000fe40000410000 */
[--C-:B------:R-:W-:Y:S02]  /*cf90*/  FFMA.FTZ R136, R136, c[0x0][0x2d0], -R3.reuse ;  /* 0x0000b40088887a23 */ /* 0x100fe40000010803 */
[----:B------:R-:W3:Y:S10]  /*cfa0*/  MUFU.EX2 R166, R12 ;  /* 0x0000000c00a67308 */ /* 0x000ef40000000800 */
[----:B------:R4:W-:Y:S01]  /*cfb0*/  MUFU.EX2 R159, R48 ;  /* 0x00000030009f7308 */ /* 0x0009e20000000800 */
[----:B--2---:R-:W-:Y:S02]  /*cfc0*/  @P0 IADD3.X R7, R5, UR6, RZ, P1, !PT ;  /* 0x0000000605070c10 */ /* 0x004fe40008ffe4ff */
[----:B-1----:R-:W-:Y:S02]  /*cfd0*/  @P0 IADD3 R4, P1, R6, UR12, RZ ;  /* 0x0000000c06040c10 */ /* 0x002fe4000ff3e0ff */
[C---:B------:R-:W-:Y:S01]  /*cfe0*/  @P0 IADD3.X R9, R7.reuse, UR6, RZ, P2, !PT ;  /* 0x0000000607090c10 */ /* 0x040fe200097fe4ff */
[----:B------:R1:W-:Y:S01]  /*cff0*/  @P0 LDGSTS.E.BYPASS.LTC128B.128 [R243+0xa100], [R6.64], !P5 ;  /* 0x0a10000006f30fae */ /* 0x0003e2000e901d52 */
[----:B------:R-:W-:Y:S03]  /*d000*/  @P0 IADD3.X R5, R7, UR9, RZ, P1, !PT ;  /* 0x0000000907050c10 */ /* 0x000fe60008ffe4ff */
[----:B------:R-:W-:Y:S04]  /*d010*/  MUFU.EX2 R136, R136 ;  /* 0x0000008800887308 */ /* 0x000fe80000000800 */
[----:B------:R2:W-:Y:S01]  /*d020*/  @P0 LDGSTS.E.BYPASS.LTC128B.128 [R243+0xe100], [R10.64], !P4 ;  /* 0x0e1000000af30fae */ /* 0x0005e2000e101d52 */
[----:B----4-:R-:W-:Y:S07]  /*d030*/  FMUL.FTZ R48, R2, R116 ;  /* 0x0000007402307220 */ /* 0x010fee0000410000 */
[----:B------:R4:W-:Y:S08]  /*d040*/  @P0 LDGSTS.E.BYPASS.LTC128B.128 [R243+0xb100], [R8.64], !P5 ;  /* 0x0b10000008f30fae */ /* 0x0009f0000e901d52 */
[----:B------:R5:W-:Y:S01]  /*d050*/  @P0 LDGSTS.E.BYPASS.LTC128B.128 [R243+0xf100], [R4.64], !P4 ;  /* 0x0f10000004f30fae */ /* 0x000be2000e101d52 */
[--C-:B-1----:R-:W-:Y:S01]  /*d060*/  FFMA.FTZ R6, R152, c[0x0][0x2d0], -R3.reuse ;  /* 0x0000b40098067a23 */ /* 0x102fe20000010803 */
[----:B------:R-:W-:Y:S01]  /*d070*/  MOV R152, R165 ;  /* 0x000000a500987202 */ /* 0x000fe20000000f00 */
[C---:B------:R-:W-:Y:S02]  /*d080*/  FMUL.FTZ R7, R0.reuse, R75 ;  /* 0x0000004b00077220 */ /* 0x040fe40000410000 */
[----:B------:R1:W-:Y:S03]  /*d090*/  MUFU.EX2 R165, R6 ;  /* 0x0000000600a57308 */ /* 0x0003e60000000800 */
[----:B------:R-:W1:Y:S01]  /*d0a0*/  LDSM.16.MT88.4 R12, [R221+0x100] ;  /* 0x00010000dd0c783b */ /* 0x000e620000004200 */
[C---:B--2---:R-:W-:Y:S02]  /*d0b0*/  FMUL.FTZ R10, R0.reuse, R78 ;  /* 0x0000004e000a7220 */ /* 0x044fe40000410000 */
[----:B------:R-:W-:Y:S05]  /*d0c0*/  FMUL.FTZ R11, R0, R79 ;  /* 0x0000004f000b7220 */ /* 0x000fea0000410000 */
[----:B------:R-:W2:Y:S01]  /*d0d0*/  LDSM.16.MT88.4 R20, [R222+0x100] ;  /* 0x00010000de14783b */ /* 0x000ea20000004200 */
[C---:B----4-:R-:W-:Y:S02]  /*d0e0*/  FMUL.FTZ R8, R2.reuse, R76 ;  /* 0x0000004c02087220 */ /* 0x050fe40000410000 */
[C---:B------:R-:W-:Y:S05]  /*d0f0*/  FMUL.FTZ R9, R2.reuse, R77 ;  /* 0x0000004d02097220 */ /* 0x040fea0000410000 */
[----:B------:R-:W4:Y:S01]  /*d100*/  LDSM.16.MT88.4 R28, [R225+0x100] ;  /* 0x00010000e11c783b */ /* 0x000f220000004200 */
[--C-:B-----5:R-:W-:Y:S01]  /*d110*/  FFMA.FTZ R4, R153, c[0x0][0x2d0], -R3.reuse ;  /* 0x0000b40099047a23 */ /* 0x120fe20000010803 */
[----:B------:R-:W-:Y:S01]  /*d120*/  MOV R153, R151 ;  /* 0x0000009700997202 */ /* 0x000fe20000000f00 */
[----:B------:R-:W-:Y:S01]  /*d130*/  FMUL.FTZ R5, R2, R73 ;  /* 0x0000004902057220 */ /* 0x000fe20000410000 */
[----:B---3--:R-:W-:Y:S01]  /*d140*/  F2FP.BF16.PACK_AB R73, R166, R167 ;  /* 0x000000a7a649723e */ /* 0x008fe200000010ff */
[----:B------:R3:W5:Y:S01]  /*d150*/  MUFU.EX2 R164, R4 ;  /* 0x0000000400a47308 */ /* 0x0007620000000800 */
[----:B-1----:R-:W-:Y:S01]  /*d160*/  FMUL.FTZ R6, R0, R74 ;  /* 0x0000004a00067220 */ /* 0x002fe20000410000 */
[----:B------:R-:W-:Y:S01]  /*d170*/  F2FP.BF16.PACK_AB R74, R215, R216 ;  /* 0x000000d8d74a723e */ /* 0x000fe200000010ff */
[----:B------:R-:W1:Y:S01]  /*d180*/  LDSM.16.MT88.4 R36, [R224+0x100] ;  /* 0x00010000e024783b */ /* 0x000e620000004200 */
[----:B------:R-:W-:Y:S01]  /*d190*/  MOV R151, R56 ;  /* 0x0000003800977202 */ /* 0x000fe20000000f00 */
[----:B------:R-:W-:Y:S01]  /*d1a0*/  FFMA.FTZ R56, R160, c[0x0][0x2d0], -R3 ;  /* 0x0000b400a0387a23 */ /* 0x000fe20000010803 */
[----:B------:R-:W-:Y:S04]  /*d1b0*/  MOV R160, R199 ;  /* 0x000000c700a07202 */ /* 0x000fe80000000f00 */
[----:B------:R2:W-:Y:S01]  /*d1c0*/  MUFU.EX2 R199, R70 ;  /* 0x0000004600c77308 */ /* 0x0005e20000000800 */
[----:B------:R-:W1:Y:S08]  /*d1d0*/  LDSM.16.MT88.4 R44, [R221+0x4100] ;  /* 0x00410000dd2c783b */ /* 0x000e700000004200 */
[----:B------:R-:W1:Y:S01]  /*d1e0*/  LDSM.16.MT88.4 R52, [R222+0x4100] ;  /* 0x00410000de34783b */ /* 0x000e620000004200 */
[----:B------:R4:W-:Y:S01]  /*d1f0*/  MUFU.EX2 R117, R56 ;  /* 0x0000003800757308 */ /* 0x0009e20000000800 */
[----:B---3--:R-:W-:Y:S01]  /*d200*/  FMUL.FTZ R4, R2, R72 ;  /* 0x0000004802047220 */ /* 0x008fe20000410000 */
[----:B------:R-:W-:Y:S02]  /*d210*/  F2FP.BF16.PACK_AB R72, R217, R218 ;  /* 0x000000dad948723e */ /* 0x000fe400000010ff */
[----:B-----5:R-:W-:Y:S03]  /*d220*/  F2FP.BF16.PACK_AB R75, R164, R165 ;  /* 0x000000a5a44b723e */ /* 0x020fe600000010ff */
[----:B------:R-:W3:Y:S04]  /*d230*/  LDSM.16.MT88.4 R60, [R225+0x4100] ;  /* 0x00410000e13c783b */ /* 0x000ee80000004200 */
[C---:B------:R-:W-:Y:S04]  /*d240*/  HMMA.16816.F32.BF16 R4, R72.reuse, R12, R4 ;  /* 0x0000000c4804723c */ /* 0x040fe80000041804 */
[----:B------:R-:W5:Y:S01]  /*d250*/  LDSM.16.MT88.4 R76, [R224+0x4100] ;  /* 0x00410000e04c783b */ /* 0x000f620000004200 */
[--C-:B--2---:R-:W-:Y:S02]  /*d260*/  FFMA.FTZ R70, R168, c[0x0][0x2d0], -R71.reuse ;  /* 0x0000b400a8467a23 */ /* 0x104fe40000010847 */
[C---:B------:R-:W-:Y:S01]  /*d270*/  FMUL.FTZ R12, R2.reuse, R80 ;  /* 0x00000050020c7220 */ /* 0x040fe20000410000 */
[C---:B------:R-:W-:Y:S04]  /*d280*/  HMMA.16816.F32.BF16 R8, R72.reuse, R14, R8 ;  /* 0x0000000e4808723c */ /* 0x040fe80000041808 */
[----:B------:R-:W-:Y:S01]  /*d290*/  LDSM.16.MT88.4 R84, [R222+0x900] ;  /* 0x00090000de54783b */ /* 0x000fe20000004200 */
[C---:B------:R-:W-:Y:S02]  /*d2a0*/  FMUL.FTZ R13, R2.reuse, R81 ;  /* 0x00000051020d7220 */ /* 0x040fe40000410000 */
[----:B----4-:R-:W-:Y:S02]  /*d2b0*/  FMUL.FTZ R56, R2, R124 ;  /* 0x0000007c02387220 */ /* 0x010fe40000410000 */
[C---:B------:R-:W-:Y:S03]  /*d2c0*/  FMUL.FTZ R14, R0.reuse, R82 ;  /* 0x00000052000e7220 */ /* 0x040fe60000410000 */
[----:B------:R-:W-:Y:S01]  /*d2d0*/  LDSM.16.MT88.4 R92, [R224+0x900] ;  /* 0x00090000e05c783b */ /* 0x000fe20000004200 */
[----:B------:R-:W-:Y:S07]  /*d2e0*/  FMUL.FTZ R15, R0, R83 ;  /* 0x00000053000f7220 */ /* 0x000fee0000410000 */
[----:B------:R-:W2:Y:S01]  /*d2f0*/  LDSM.16.MT88.4 R80, [R221+0x900] ;  /* 0x00090000dd50783b */ /* 0x000ea20000004200 */
[C---:B------:R-:W-:Y:S07]  /*d300*/  HMMA.16816.F32.BF16 R12, R72.reuse, R20, R12 ;  /* 0x00000014480c723c */ /* 0x040fee000004180c */
[----:B------:R-:W-:Y:S01]  /*d310*/  LDSM.16.MT88.4 R100, [R224+0x5100] ;  /* 0x00510000e064783b */ /* 0x000fe20000004200 */
[C---:B------:R-:W-:Y:S04]  /*d320*/  HMMA.16816.F32.BF16 R16, R72.reuse, R22, R16 ;  /* 0x000000164810723c */ /* 0x040fe80000041810 */
[C---:B------:R-:W-:Y:S02]  /*d330*/  FMUL.FTZ R20, R2.reuse, R88 ;  /* 0x0000005802147220 */ /* 0x040fe40000410000 */
[----:B------:R-:W-:Y:S01]  /*d340*/  FMUL.FTZ R21, R2, R89 ;  /* 0x0000005902157220 */ /* 0x000fe20000410000 */
[----:B------:R-:W0:Y:S01]  /*d350*/  LDGDEPBAR ;  /* 0x00000000000079af */ /* 0x000e220000000000 */
[C---:B------:R-:W-:Y:S04]  /*d360*/  FMUL.FTZ R22, R0.reuse, R90 ;  /* 0x0000005a00167220 */ /* 0x040fe80000410000 */
[----:B------:R-:W-:Y:S03]  /*d370*/  FMUL.FTZ R23, R0, R91 ;  /* 0x0000005b00177220 */ /* 0x000fe60000410000 */
[----:B------:R-:W4:Y:S04]  /*d380*/  LDSM.16.MT88.4 R88, [R225+0x900] ;  /* 0x00090000e158783b */ /* 0x000f280000004200 */
[C---:B------:R-:W-:Y:S07]  /*d390*/  HMMA.16816.F32.BF16 R20, R72.reuse, R28, R20 ;  /* 0x0000001c4814723c */ /* 0x040fee0000041814 */
[C---:B------:R-:W-:Y:S01]  /*d3a0*/  FMUL.FTZ R28, R2.reuse, R96 ;  /* 0x00000060021c7220 */ /* 0x040fe20000410000 */
[C---:B------:R-:W-:Y:S04]  /*d3b0*/  HMMA.16816.F32.BF16 R24, R72.reuse, R30, R24 ;  /* 0x0000001e4818723c */ /* 0x040fe80000041818 */
[----:B------:R-:W-:Y:S03]  /*d3c0*/  FMUL.FTZ R29, R2, R97 ;  /* 0x00000061021d7220 */ /* 0x000fe60000410000 */
[C---:B------:R-:W-:Y:S02]  /*d3d0*/  FMUL.FTZ R30, R0.reuse, R98 ;  /* 0x00000062001e7220 */ /* 0x040fe40000410000 */
[----:B------:R-:W-:Y:S02]  /*d3e0*/  FMUL.FTZ R31, R0, R99 ;  /* 0x00000063001f7220 */ /* 0x000fe40000410000 */
[----:B------:R-:W-:Y:S05]  /*d3f0*/  LDSM.16.MT88.4 R96, [R225+0x5100] ;  /* 0x00510000e160783b */ /* 0x000fea0000004200 */
[C---:B-1----:R-:W-:Y:S07]  /*d400*/  HMMA.16816.F32.BF16 R28, R72.reuse, R36, R28 ;  /* 0x00000024481c723c */ /* 0x042fee000004181c */
        /* <DEDUP_REMOVED lines=17> */
[C---:B-1----:R-:W-:Y:S07]  /*d520*/  FMUL.FTZ R44, R2.reuse, R112 ;  /* 0x00000070022c7220 */ /* 0x042fee0000410000 */
[C---:B------:R-:W-:Y:S07]  /*d530*/  HMMA.16816.F32.BF16 R44, R72.reuse, R52, R44 ;  /* 0x00000034482c723c */ /* 0x040fee000004182c */
[----:B------:R-:W-:Y:S01]  /*d540*/  FMUL.FTZ R53, R2, R121 ;  /* 0x0000007902357220 */ /* 0x000fe20000410000 */
[C---:B------:R-:W-:Y:S04]  /*d550*/  HMMA.16816.F32.BF16 R48, R72.reuse, R54, R48 ;  /* 0x000000364830723c */ /* 0x040fe80000041830 */
[----:B------:R-:W-:Y:S01]  /*d560*/  MOV R121, R155 ;  /* 0x0000009b00797202 */ /* 0x000fe20000000f00 */
[----:B------:R-:W-:Y:S01]  /*d570*/  FFMA.FTZ R52, R161, c[0x0][0x2d0], -R3 ;  /* 0x0000b400a1347a23 */ /* 0x000fe20000010803 */
[----:B------:R-:W-:Y:S01]  /*d580*/  MOV R155, R198 ;  /* 0x000000c6009b7202 */ /* 0x000fe20000000f00 */
[C---:B------:R-:W-:Y:S01]  /*d590*/  FMUL.FTZ R54, R0.reuse, R122 ;  /* 0x0000007a00367220 */ /* 0x040fe20000410000 */
[----:B------:R1:W-:Y:S01]  /*d5a0*/  MUFU.EX2 R198, R70 ;  /* 0x0000004600c67308 */ /* 0x0003e20000000800 */
[----:B------:R-:W-:Y:S03]  /*d5b0*/  MOV R161, R197 ;  /* 0x000000c500a17202 */ /* 0x000fe60000000f00 */
[----:B------:R-:W-:Y:S06]  /*d5c0*/  FMUL.FTZ R55, R0, R123 ;  /* 0x0000007b00377220 */ /* 0x000fec0000410000 */
[----:B------:R2:W2:Y:S01]  /*d5d0*/  MUFU.EX2 R118, R52 ;  /* 0x0000003400767308 */ /* 0x0004a20000000800 */
[----:B-1----:R-:W-:Y:S09]  /*d5e0*/  FFMA.FTZ R70, R170, c[0x0][0x2d0], -R71 ;  /* 0x0000b400aa467a23 */ /* 0x002ff20000010847 */
[----:B------:R1:W-:Y:S01]  /*d5f0*/  MUFU.EX2 R197, R70 ;  /* 0x0000004600c57308 */ /* 0x0003e20000000800 */
[----:B--2---:R-:W-:Y:S01]  /*d600*/  FMUL.FTZ R52, R2, R120 ;  /* 0x0000007802347220 */ /* 0x004fe20000410000 */
[----:B------:R-:W-:Y:S02]  /*d610*/  MOV R120, R152 ;  /* 0x0000009800787202 */ /* 0x000fe40000000f00 */
[----:B------:R-:W-:Y:S02]  /*d620*/  MOV R152, R154 ;  /* 0x0000009a00987202 */ /* 0x000fe40000000f00 */
[----:B------:R-:W-:Y:S02]  /*d630*/  MOV R154, R148 ;  /* 0x00000094009a7202 */ /* 0x000fe40000000f00 */
[C---:B---3--:R-:W-:Y:S03]  /*d640*/  HMMA.16816.F32.BF16 R52, R72.reuse, R60, R52 ;  /* 0x0000003c4834723c */ /* 0x048fe60000041834 */
[----:B------:R-:W-:Y:S01]  /*d650*/  MOV R148, R58 ;  /* 0x0000003a00947202 */ /* 0x000fe20000000f00 */
[----:B------:R-:W-:Y:S03]  /*d660*/  FMUL.FTZ R58, R0, R126 ;  /* 0x0000007e003a7220 */ /* 0x000fe60000410000 */
[----:B------:R-:W-:Y:S02]  /*d670*/  FFMA.FTZ R60, R162, c[0x0][0x2d0], -R3 ;  /* 0x0000b400a23c7a23 */ /* 0x000fe40000010803 */
[----:B------:R-:W-:Y:S02]  /*d680*/  FMUL.FTZ R61, R2, R129 ;  /* 0x00000081023d7220 */ /* 0x000fe40000410000 */
[C---:B------:R-:W-:Y:S01]  /*d690*/  HMMA.16816.F32.BF16 R56, R72.reuse, R62, R56 ;  /* 0x0000003e4838723c */ /* 0x040fe20000041838 */
[----:B------:R2:W3:Y:S02]  /*d6a0*/  MUFU.EX2 R116, R60 ;  /* 0x0000003c00747308 */ /* 0x0004e40000000800 */
[----:B-1----:R-:W-:Y:S04]  /*d6b0*/  FFMA.FTZ R70, R169, c[0x0][0x2d0], -R71 ;  /* 0x0000b400a9467a23 */ /* 0x002fe80000010847 */
[C---:B------:R-:W-:Y:S02]  /*d6c0*/  FMUL.FTZ R62, R0.reuse, R130 ;  /* 0x00000082003e7220 */ /* 0x040fe40000410000 */
[----:B------:R-:W-:Y:S02]  /*d6d0*/  FMUL.FTZ R63, R0, R131 ;  /* 0x00000083003f7220 */ /* 0x000fe40000410000 */
[----:B------:R1:W-:Y:S01]  /*d6e0*/  MUFU.EX2 R196, R70 ;  /* 0x0000004600c47308 */ /* 0x0003e20000000800 */
[----:B--2---:R-:W-:Y:S07]  /*d6f0*/  FMUL.FTZ R60, R2, R128 ;  /* 0x00000080023c7220 */ /* 0x004fee0000410000 */
[C---:B-----5:R-:W-:Y:S03]  /*d700*/  HMMA.16816.F32.BF16 R60, R72.reuse, R76, R60 ;  /* 0x0000004c483c723c */ /* 0x060fe6000004183c */
[--C-:B-1----:R-:W-:Y:S04]  /*d710*/  FFMA.FTZ R70, R188, c[0x0][0x2d0], -R3.reuse ;  /* 0x0000b400bc467a23 */ /* 0x102fe80000010803 */
[----:B------:R1:W-:Y:S01]  /*d720*/  MUFU.EX2 R127, R70 ;  /* 0x00000046007f7308 */ /* 0x0003e20000000800 */
[----:B------:R-:W-:Y:S01]  /*d730*/  HMMA.16816.F32.BF16 R64, R72, R78, R64 ;  /* 0x0000004e4840723c */ /* 0x000fe20000041840 */
[----:B------:R-:W2:Y:S06]  /*d740*/  LDSM.16.MT88.4 R76, [R221+0x4900] ;  /* 0x00490000dd4c783b */ /* 0x000eac0000004200 */
[----:B------:R-:W-:Y:S02]  /*d750*/  F2FP.BF16.PACK_AB R73, R118, R159 ;  /* 0x0000009f7649723e */ /* 0x000fe400000010ff */
[----:B---3--:R-:W-:Y:S03]  /*d760*/  F2FP.BF16.PACK_AB R75, R116, R117 ;  /* 0x00000075744b723e */ /* 0x008fe600000010ff */
[----:B------:R-:W-:Y:S02]  /*d770*/  F2FP.BF16.PACK_AB R72, R206, R212 ;  /* 0x000000d4ce48723e */ /* 0x000fe400000010ff */
[----:B------:R-:W-:Y:S07]  /*d780*/  F2FP.BF16.PACK_AB R74, R203, R204 ;  /* 0x000000cccb4a723e */ /* 0x000fee00000010ff */
[C---:B------:R-:W-:Y:S03]  /*d790*/  HMMA.16816.F32.BF16 R4, R72.reuse, R80, R4 ;  /* 0x000000504804723c */ /* 0x040fe60000041804 */
[--C-:B-1----:R-:W-:Y:S04]  /*d7a0*/  FFMA.FTZ R70, R189, c[0x0][0x2d0], -R3.reuse ;  /* 0x0000b400bd467a23 */ /* 0x102fe80000010803 */
[----:B------:R1:W3:Y:S01]  /*d7b0*/  MUFU.EX2 R126, R70 ;  /* 0x00000046007e7308 */ /* 0x0002e20000000800 */
[C---:B------:R-:W-:Y:S01]  /*d7c0*/  HMMA.16816.F32.BF16 R8, R72.reuse, R82, R8 ;  /* 0x000000524808723c */ /* 0x040fe20000041808 */
[----:B------:R-:W5:Y:S07]  /*d7d0*/  LDSM.16.MT88.4 R80, [R222+0x4900] ;  /* 0x00490000de50783b */ /* 0x000f6e0000004200 */
[C---:B------:R-:W-:Y:S08]  /*d7e0*/  HMMA.16816.F32.BF16 R12, R72.reuse, R84, R12 ;  /* 0x00000054480c723c */ /* 0x040ff0000004180c */
[C---:B------:R-:W-:Y:S01]  /*d7f0*/  HMMA.16816.F32.BF16 R16, R72.reuse, R86, R16 ;  /* 0x000000564810723c */ /* 0x040fe20000041810 */
[----:B------:R-:W3:Y:S03]  /*d800*/  LDSM.16.MT88.4 R84, [R225+0x4900] ;  /* 0x00490000e154783b */ /* 0x000ee60000004200 */
[--C-:B-1----:R-:W-:Y:S04]  /*d810*/  FFMA.FTZ R70, R171, c[0x0][0x2d0], -R3.reuse ;  /* 0x0000b400ab467a23 */ /* 0x102fe80000010803 */
[C---:B----4-:R-:W-:Y:S01]  /*d820*/  HMMA.16816.F32.BF16 R20, R72.reuse, R88, R20 ;  /* 0x000000584814723c */ /* 0x050fe20000041814 */
[----:B------:R1:W-:Y:S07]  /*d830*/  MUFU.EX2 R125, R70 ;  /* 0x00000046007d7308 */ /* 0x0003ee0000000800 */
[C---:B------:R-:W-:Y:S01]  /*d840*/  HMMA.16816.F32.BF16 R24, R72.reuse, R90, R24 ;  /* 0x0000005a4818723c */ /* 0x040fe20000041818 */
[----:B------:R-:W4:Y:S07]  /*d850*/  LDSM.16.MT88.4 R88, [R224+0x4900] ;  /* 0x00490000e058783b */ /* 0x000f2e0000004200 */
[C---:B------:R-:W-:Y:S08]  /*d860*/  HMMA.16816.F32.BF16 R28, R72.reuse, R92, R28 ;  /* 0x0000005c481c723c */ /* 0x040ff0000004181c */
[C---:B------:R-:W-:Y:S01]  /*d870*/  HMMA.16816.F32.BF16 R32, R72.reuse, R94, R32 ;  /* 0x0000005e4820723c */ /* 0x040fe20000041820 */
[----:B------:R-:W-:Y:S03]  /*d880*/  LDSM.16.MT88.4 R92, [R222+0x5100] ;  /* 0x00510000de5c783b */ /* 0x000fe60000004200 */
[----:B-1----:R-:W-:Y:S04]  /*d890*/  FFMA.FTZ R70, R190, c[0x0][0x2d0], -R3 ;  /* 0x0000b400be467a23 */ /* 0x002fe80000010803 */
[C---:B--2---:R-:W-:Y:S01]  /*d8a0*/  HMMA.16816.F32.BF16 R36, R72.reuse, R76, R36 ;  /* 0x0000004c4824723c */ /* 0x044fe20000041824 */
[----:B------:R1:W2:Y:S07]  /*d8b0*/  MUFU.EX2 R124, R70 ;  /* 0x00000046007c7308 */ /* 0x0002ae0000000800 */
[C---:B------:R-:W-:Y:S01]  /*d8c0*/  HMMA.16816.F32.BF16 R40, R72.reuse, R78, R40 ;  /* 0x0000004e4828723c */ /* 0x040fe20000041828 */
[----:B------:R-:W2:Y:S07]  /*d8d0*/  LDSM.16.MT88.4 R76, [R221+0x1100] ;  /* 0x00110000dd4c783b */ /* 0x000eae0000004200 */
[C---:B-----5:R-:W-:Y:S08]  /*d8e0*/  HMMA.16816.F32.BF16 R44, R72.reuse, R80, R44 ;  /* 0x00000050482c723c */ /* 0x060ff0000004182c */
[C---:B------:R-:W-:Y:S01]  /*d8f0*/  HMMA.16816.F32.BF16 R48, R72.reuse, R82, R48 ;  /* 0x000000524830723c */ /* 0x040fe20000041830 */
[----:B------:R-:W5:Y:S03]  /*d900*/  LDSM.16.MT88.4 R80, [R222+0x1100] ;  /* 0x00110000de50783b */ /* 0x000f660000004200 */
[--C-:B-1----:R-:W-:Y:S04]  /*d910*/  FFMA.FTZ R70, R191, c[0x0][0x2d0], -R71.reuse ;  /* 0x0000b400bf467a23 */ /* 0x102fe80000010847 */
[C---:B---3--:R-:W-:Y:S01]  /*d920*/  HMMA.16816.F32.BF16 R52, R72.reuse, R84, R52 ;  /* 0x000000544834723c */ /* 0x048fe20000041834 */
[----:B------:R1:W-:Y:S07]  /*d930*/  MUFU.EX2 R191, R70 ;  /* 0x0000004600bf7308 */ /* 0x0003ee0000000800 */
[C---:B------:R-:W-:Y:S01]  /*d940*/  HMMA.16816.F32.BF16 R56, R72.reuse, R86, R56 ;  /* 0x000000564838723c */ /* 0x040fe20000041838 */
[----:B------:R-:W3:Y:S07]  /*d950*/  LDSM.16.MT88.4 R84, [R225+0x1100] ;  /* 0x00110000e154783b */ /* 0x000eee0000004200 */
[C---:B----4-:R-:W-:Y:S08]  /*d960*/  HMMA.16816.F32.BF16 R60, R72.reuse, R88, R60 ;  /* 0x00000058483c723c */ /* 0x050ff0000004183c */
[----:B------:R-:W-:Y:S01]  /*d970*/  HMMA.16816.F32.BF16 R64, R72, R90, R64 ;  /* 0x0000005a4840723c */ /* 0x000fe20000041840 */
[----:B------:R-:W4:Y:S03]  /*d980*/  LDSM.16.MT88.4 R88, [R224+0x1100] ;  /* 0x00110000e058783b */ /* 0x000f260000004200 */
[--C-:B-1----:R-:W-:Y:S03]  /*d990*/  FFMA.FTZ R70, R200, c[0x0][0x2d0], -R71.reuse ;  /* 0x0000b400c8467a23 */ /* 0x102fe60000010847 */
[----:B------:R-:W-:Y:S01]  /*d9a0*/  F2FP.BF16.PACK_AB R73, R126, R127 ;  /* 0x0000007f7e49723e */ /* 0x000fe200000010ff */
[----:B------:R1:W1:Y:S01]  /*d9b0*/  MUFU.EX2 R189, R70 ;  /* 0x0000004600bd7308 */ /* 0x0002620000000800 */
[----:B--2---:R-:W-:Y:S03]  /*d9c0*/  F2FP.BF16.PACK_AB R75, R124, R125 ;  /* 0x0000007d7c4b723e */ /* 0x004fe600000010ff */
[----:B------:R-:W-:Y:S02]  /*d9d0*/  F2FP.BF16.PACK_AB R72, R198, R199 ;  /* 0x000000c7c648723e */ /* 0x000fe400000010ff */
[----:B------:R-:W-:Y:S07]  /*d9e0*/  F2FP.BF16.PACK_AB R74, R196, R197 ;  /* 0x000000c5c44a723e */ /* 0x000fee00000010ff */
        /* <DEDUP_REMOVED lines=8> */
[C---:B---3--:R-:W-:Y:S08]  /*da70*/  HMMA.16816.F32.BF16 R20, R72.reuse, R84, R20 ;  /* 0x000000544814723c */ /* 0x048ff00000041814 */
[C---:B------:R-:W-:Y:S01]  /*da80*/  HMMA.16816.F32.BF16 R24, R72.reuse, R86, R24 ;  /* 0x000000564818723c */ /* 0x040fe20000041818 */
[----:B------:R-:W3:Y:S03]  /*da90*/  LDSM.16.MT88.4 R84, [R225+0x1900] ;  /* 0x00190000e154783b */ /* 0x000ee60000004200 */
[----:B-1----:R-:W-:Y:S04]  /*daa0*/  FFMA.FTZ R70, R202, c[0x0][0x2d0], -R71 ;  /* 0x0000b400ca467a23 */ /* 0x002fe80000010847 */
[C---:B----4-:R-:W-:Y:S01]  /*dab0*/  HMMA.16816.F32.BF16 R28, R72.reuse, R88, R28 ;  /* 0x00000058481c723c */ /* 0x050fe2000004181c */
[----:B------:R1:W4:Y:S07]  /*dac0*/  MUFU.EX2 R188, R70 ;  /* 0x0000004600bc7308 */ /* 0x00032e0000000800 */
[C---:B------:R-:W-:Y:S01]  /*dad0*/  HMMA.16816.F32.BF16 R32, R72.reuse, R90, R32 ;  /* 0x0000005a4820723c */ /* 0x040fe20000041820 */
[----:B------:R-:W-:Y:S07]  /*dae0*/  LDSM.16.MT88.4 R88, [R222+0x5900] ;  /* 0x00590000de58783b */ /* 0x000fee0000004200 */
[C---:B--2---:R-:W-:Y:S08]  /*daf0*/  HMMA.16816.F32.BF16 R36, R72.reuse, R76, R36 ;  /* 0x0000004c4824723c */ /* 0x044ff00000041824 */
[C---:B------:R-:W-:Y:S01]  /*db00*/  HMMA.16816.F32.BF16 R40, R72.reuse, R78, R40 ;  /* 0x0000004e4828723c */ /* 0x040fe20000041828 */
[----:B------:R-:W2:Y:S03]  /*db10*/  LDSM.16.MT88.4 R76, [R224+0x1900] ;  /* 0x00190000e04c783b */ /* 0x000ea60000004200 */
[--C-:B-1----:R-:W-:Y:S04]  /*db20*/  FFMA.FTZ R70, R205, c[0x0][0x2d0], -R3.reuse ;  /* 0x0000b400cd467a23 */ /* 0x102fe80000010803 */
[C---:B------:R-:W-:Y:S01]  /*db30*/  HMMA.16816.F32.BF16 R44, R72.reuse, R92, R44 ;  /* 0x0000005c482c723c */ /* 0x040fe2000004182c */
[----:B------:R1:W-:Y:S07]  /*db40*/  MUFU.EX2 R158, R70 ;  /* 0x00000046009e7308 */ /* 0x0003ee0000000800 */
[C---:B------:R-:W-:Y:S01]  /*db50*/  HMMA.16816.F32.BF16 R48, R72.reuse, R94, R48 ;  /* 0x0000005e4830723c */ /* 0x040fe20000041830 */
[----:B------:R-:W-:Y:S07]  /*db60*/  LDSM.16.MT88.4 R92, [R222+0x6100] ;  /* 0x00610000de5c783b */ /* 0x000fee0000004200 */
[C---:B------:R-:W-:Y:S08]  /*db70*/  HMMA.16816.F32.BF16 R52, R72.reuse, R96, R52 ;  /* 0x000000604834723c */ /* 0x040ff00000041834 */
[C---:B------:R-:W-:Y:S01]  /*db80*/  HMMA.16816.F32.BF16 R56, R72.reuse, R98, R56 ;  /* 0x000000624838723c */ /* 0x040fe20000041838 */
[----:B------:R-:W-:Y:S03]  /*db90*/  LDSM.16.MT88.4 R96, [R225+0x6100] ;  /* 0x00610000e160783b */ /* 0x000fe60000004200 */
[--C-:B-1----:R-:W-:Y:S04]  /*dba0*/  FFMA.FTZ R70, R213, c[0x0][0x2d0], -R3.reuse ;  /* 0x0000b400d5467a23 */ /* 0x102fe80000010803 */
[C---:B------:R-:W-:Y:S01]  /*dbb0*/  HMMA.16816.F32.BF16 R60, R72.reuse, R100, R60 ;  /* 0x00000064483c723c */ /* 0x040fe2000004183c */
[----:B------:R1:W1:Y:S07]  /*dbc0*/  MUFU.EX2 R157, R70 ;  /* 0x00000046009d7308 */ /* 0x00026e0000000800 */
[----:B------:R-:W-:Y:S01]  /*dbd0*/  HMMA.16816.F32.BF16 R64, R72, R102, R64 ;  /* 0x000000664840723c */ /* 0x000fe20000041840 */
[----:B------:R-:W-:Y:S06]  /*dbe0*/  LDSM.16.MT88.4 R100, [R222+0x2900] ;  /* 0x00290000de64783b */ /* 0x000fec0000004200 */
[----:B------:R-:W-:Y:S02]  /*dbf0*/  F2FP.BF16.PACK_AB R72, R189, R191 ;  /* 0x000000bfbd48723e */ /* 0x000fe400000010ff */
[----:B----4-:R-:W-:Y:S03]  /*dc00*/  F2FP.BF16.PACK_AB R74, R188, R190 ;  /* 0x000000bebc4a723e */ /* 0x010fe600000010ff */
[--C-:B-1----:R-:W-:Y:S01]  /*dc10*/  FFMA.FTZ R70, R207, c[0x0][0x2d0], -R3.reuse ;  /* 0x0000b400cf467a23 */ /* 0x102fe20000010803 */
[----:B------:R-:W-:Y:S03]  /*dc20*/  F2FP.BF16.PACK_AB R73, R157, R158 ;  /* 0x0000009e9d49723e */ /* 0x000fe600000010ff */
[----:B------:R1:W-:Y:S02]  /*dc30*/  MUFU.EX2 R115, R70 ;  /* 0x0000004600737308 */ /* 0x0003e40000000800 */
[----:B-1----:R-:W-:Y:S08]  /*dc40*/  FFMA.FTZ R70, R214, c[0x0][0x2d0], -R3 ;  /* 0x0000b400d6467a23 */ /* 0x002ff00000010803 */
        /* <DEDUP_REMOVED lines=12> */
[C---:B---3--:R-:W-:Y:S08]  /*dd10*/  HMMA.16816.F32.BF16 R20, R72.reuse, R84, R20 ;  /* 0x000000544814723c */ /* 0x048ff00000041814 */
[C---:B------:R-:W-:Y:S01]  /*dd20*/  HMMA.16816.F32.BF16 R24, R72.reuse, R86, R24 ;  /* 0x000000564818723c */ /* 0x040fe20000041818 */
[----:B------:R-:W3:Y:S07]  /*dd30*/  LDSM.16.MT88.4 R84, [R225+0x5900] ;  /* 0x00590000e154783b */ /* 0x000eee0000004200 */
[C---:B--2---:R-:W-:Y:S04]  /*dd40*/  HMMA.16816.F32.BF16 R28, R72.reuse, R76, R28 ;  /* 0x0000004c481c723c */ /* 0x044fe8000004181c */
[--C-:B-1----:R-:W-:Y:S04]  /*dd50*/  FFMA.FTZ R70, R244, c[0x0][0x2d0], -R71.reuse ;  /* 0x0000b400f4467a23 */ /* 0x102fe80000010847 */
[C---:B------:R-:W-:Y:S01]  /*dd60*/  HMMA.16816.F32.BF16 R32, R72.reuse, R78, R32 ;  /* 0x0000004e4820723c */ /* 0x040fe20000041820 */
[----:B------:R1:W-:Y:S01]  /*dd70*/  MUFU.EX2 R169, R70 ;  /* 0x0000004600a97308 */ /* 0x0003e20000000800 */
[----:B------:R-:W2:Y:S06]  /*dd80*/  LDSM.16.MT88.4 R76, [R224+0x5900] ;  /* 0x00590000e04c783b */ /* 0x000eac0000004200 */
[C---:B----4-:R-:W-:Y:S08]  /*dd90*/  HMMA.16816.F32.BF16 R36, R72.reuse, R80, R36 ;  /* 0x000000504824723c */ /* 0x050ff00000041824 */
[C---:B------:R-:W-:Y:S01]  /*dda0*/  HMMA.16816.F32.BF16 R40, R72.reuse, R82, R40 ;  /* 0x000000524828723c */ /* 0x040fe20000041828 */
[----:B------:R-:W4:Y:S07]  /*ddb0*/  LDSM.16.MT88.4 R80, [R221+0x2100] ;  /* 0x00210000dd50783b */ /* 0x000f2e0000004200 */
[C---:B------:R-:W-:Y:S04]  /*ddc0*/  HMMA.16816.F32.BF16 R44, R72.reuse, R88, R44 ;  /* 0x00000058482c723c */ /* 0x040fe8000004182c */
[----:B-1----:R-:W-:Y:S04]  /*ddd0*/  FFMA.FTZ R70, R246, c[0x0][0x2d0], -R71 ;  /* 0x0000b400f6467a23 */ /* 0x002fe80000010847 */
[C---:B------:R-:W-:Y:S01]  /*dde0*/  HMMA.16816.F32.BF16 R48, R72.reuse, R90, R48 ;  /* 0x0000005a4830723c */ /* 0x040fe20000041830 */
[----:B------:R1:W1:Y:S01]  /*ddf0*/  MUFU.EX2 R168, R70 ;  /* 0x0000004600a87308 */ /* 0x0002620000000800 */
[----:B------:R-:W4:Y:S06]  /*de00*/  LDSM.16.MT88.4 R88, [R222+0x2100] ;  /* 0x00210000de58783b */ /* 0x000f2c0000004200 */
[C---:B---3--:R-:W-:Y:S08]  /*de10*/  HMMA.16816.F32.BF16 R52, R72.reuse, R84, R52 ;  /* 0x000000544834723c */ /* 0x048ff00000041834 */
[C---:B------:R-:W-:Y:S01]  /*de20*/  HMMA.16816.F32.BF16 R56, R72.reuse, R86, R56 ;  /* 0x000000564838723c */ /* 0x040fe20000041838 */
[----:B------:R-:W3:Y:S07]  /*de30*/  LDSM.16.MT88.4 R84, [R225+0x2100] ;  /* 0x00210000e154783b */ /* 0x000eee0000004200 */
        /* <DEDUP_REMOVED lines=17> */
[C---:B----4-:R-:W-:Y:S08]  /*df50*/  HMMA.16816.F32.BF16 R4, R72.reuse, R80, R4 ;  /* 0x000000504804723c */ /* 0x050ff00000041804 */
[C---:B------:R-:W-:Y:S01]  /*df60*/  HMMA.16816.F32.BF16 R8, R72.reuse, R82, R8 ;  /* 0x000000524808723c */ /* 0x040fe20000041808 */
[----:B------:R-:W4:Y:S07]  /*df70*/  LDSM.16.MT88.4 R80, [R221+0x6100] ;  /* 0x00610000dd50783b */ /* 0x000f2e0000004200 */
[C---:B------:R-:W-:Y:S04]  /*df80*/  HMMA.16816.F32.BF16 R12, R72.reuse, R88, R12 ;  /* 0x00000058480c723c */ /* 0x040fe8000004180c */
[--C-:B-1----:R-:W-:Y:S04]  /*df90*/  FFMA.FTZ R70, R252, c[0x0][0x2d0], -R71.reuse ;  /* 0x0000b400fc467a23 */ /* 0x102fe80000010847 */
[C---:B------:R-:W-:Y:S01]  /*dfa0*/  HMMA.16816.F32.BF16 R16, R72.reuse, R90, R16 ;  /* 0x0000005a4810723c */ /* 0x040fe20000041810 */
[----:B------:R1:W5:Y:S01]  /*dfb0*/  MUFU.EX2 R162, R70 ;  /* 0x0000004600a27308 */ /* 0x0003620000000800 */
[----:B------:R-:W5:Y:S06]  /*dfc0*/  LDSM.16.MT88.4 R88, [R224+0x6100] ;  /* 0x00610000e058783b */ /* 0x000f6c0000004200 */
        /* <DEDUP_REMOVED lines=37> */
[C---:B---3--:R-:W-:Y:S08]  /*e220*/  HMMA.16816.F32.BF16 R4, R72.reuse, R84, R4 ;  /* 0x000000544804723c */ /* 0x048ff00000041804 */
[C---:B------:R-:W-:Y:S01]  /*e230*/  HMMA.16816.F32.BF16 R8, R72.reuse, R86, R8 ;  /* 0x000000564808723c */ /* 0x040fe20000041808 */
[----:B------:R-:W3:Y:S07]  /*e240*/  LDSM.16.MT88.4 R84, [R221+0x6900] ;  /* 0x00690000dd54783b */ /* 0x000eee0000004200 */
[C---:B------:R-:W-:Y:S04]  /*e250*/  HMMA.16816.F32.BF16 R12, R72.reuse, R100, R12 ;  /* 0x00000064480c723c */ /* 0x040fe8000004180c */
[--C-:B-1----:R-:W-:Y:S01]  /*e260*/  FFMA.FTZ R70, R152, c[0x0][0x2d0], -R71.reuse ;  /* 0x0000b40098467a23 */ /* 0x102fe20000010847 */
[----:B------:R-:W-:Y:S03]  /*e270*/  MOV R152, R155 ;  /* 0x0000009b00987202 */ /* 0x000fe60000000f00 */
[C---:B------:R-:W-:Y:S01]  /*e280*/  HMMA.16816.F32.BF16 R16, R72.reuse, R102, R16 ;  /* 0x000000664810723c */ /* 0x040fe20000041810 */
[----:B------:R1:W5:Y:S01]  /*e290*/  MUFU.EX2 R155, R70 ;  /* 0x00000046009b7308 */ /* 0x0003620000000800 */
[----:B------:R-:W-:Y:S06]  /*e2a0*/  LDSM.16.MT88.4 R100, [R224+0x7100] ;  /* 0x00710000e064783b */ /* 0x000fec0000004200 */
[C---:B--2---:R-:W-:Y:S08]  /*e2b0*/  HMMA.16816.F32.BF16 R20, R72.reuse, R76, R20 ;  /* 0x0000004c4814723c */ /* 0x044ff00000041814 */
[C---:B------:R-:W-:Y:S01]  /*e2c0*/  HMMA.16816.F32.BF16 R24, R72.reuse, R78, R24 ;  /* 0x0000004e4818723c */ /* 0x040fe20000041818 */
[----:B------:R-:W2:Y:S07]  /*e2d0*/  LDSM.16.MT88.4 R76, [R225+0x6900] ;  /* 0x00690000e14c783b */ /* 0x000eae0000004200 */
[C---:B----4-:R-:W-:Y:S04]  /*e2e0*/  HMMA.16816.F32.BF16 R28, R72.reuse, R80, R28 ;  /* 0x00000050481c723c */ /* 0x050fe8000004181c */
[--C-:B-1----:R-:W-:Y:S04]  /*e2f0*/  FFMA.FTZ R70, R154, c[0x0][0x2d0], -R71.reuse ;  /* 0x0000b4009a467a23 */ /* 0x102fe80000010847 */
[C---:B------:R-:W-:Y:S01]  /*e300*/  HMMA.16816.F32.BF16 R32, R72.reuse, R82, R32 ;  /* 0x000000524820723c */ /* 0x040fe20000041820 */
[----:B------:R1:W-:Y:S01]  /*e310*/  MUFU.EX2 R154, R70 ;  /* 0x00000046009a7308 */ /* 0x0003e20000000800 */
[----:B------:R-:W4:Y:S06]  /*e320*/  LDSM.16.MT88.4 R80, [R224+0x6900] ;  /* 0x00690000e050783b */ /* 0x000f2c0000004200 */
        /* <DEDUP_REMOVED lines=11> */
[C---:B----4-:R-:W-:Y:S04]  /*e3e0*/  HMMA.16816.F32.BF16 R60, R72.reuse, R80, R60 ;  /* 0x00000050483c723c */ /* 0x050fe8000004183c */
[--C-:B-1----:R-:W-:Y:S01]  /*e3f0*/  FFMA.FTZ R70, R110, c[0x0][0x2d0], -R3.reuse ;  /* 0x0000b4006e467a23 */ /* 0x102fe20000010803 */
[----:B------:R-:W-:Y:S03]  /*e400*/  MOV R110, R139 ;  /* 0x0000008b006e7202 */ /* 0x000fe60000000f00 */
[----:B------:R-:W-:Y:S01]  /*e410*/  HMMA.16816.F32.BF16 R64, R72, R82, R64 ;  /* 0x000000524840723c */ /* 0x000fe20000041840 */
[----:B------:R1:W-:Y:S01]  /*e420*/  MUFU.EX2 R129, R70 ;  /* 0x0000004600817308 */ /* 0x0003e20000000800 */
[----:B------:R-:W4:Y:S05]  /*e430*/  LDSM.16.MT88.4 R80, [R225+0x3100] ;  /* 0x00310000e150783b */ /* 0x000f2a0000004200 */
[----:B-----5:R-:W-:Y:S02]  /*e440*/  F2FP.BF16.PACK_AB R72, R155, R156 ;  /* 0x0000009c9b48723e */ /* 0x020fe400000010ff */
[----:B------:R-:W-:Y:S03]  /*e450*/  F2FP.BF16.PACK_AB R74, R153, R154 ;  /* 0x0000009a994a723e */ /* 0x000fe600000010ff */
[--C-:B-1----:R-:W-:Y:S02]  /*e460*/  FFMA.FTZ R70, R109, c[0x0][0x2d0], -R3.reuse ;  /* 0x0000b4006d467a23 */ /* 0x102fe40000010803 */
[----:B------:R-:W5:Y:S02]  /*e470*/  LDL.LU R109, [R1+0x18] ;  /* 0x00001800016d7983 */ /* 0x000f640000300800 */
[----:B------:R1:W1:Y:S02]  /*e480*/  MUFU.EX2 R128, R70 ;  /* 0x0000004600807308 */ /* 0x0002640000000800 */
[--C-:B-1----:R-:W-:Y:S01]  /*e490*/  FFMA.FTZ R70, R148, c[0x0][0x2d0], -R3.reuse ;  /* 0x0000b40094467a23 */ /* 0x102fe20000010803 */
[----:B------:R-:W-:Y:S07]  /*e4a0*/  F2FP.BF16.PACK_AB R73, R128, R129 ;  /* 0x000000818049723e */ /* 0x000fee00000010ff */
[----:B------:R1:W-:Y:S02]  /*e4b0*/  MUFU.EX2 R148, R70 ;  /* 0x0000004600947308 */ /* 0x0003e40000000800 */
[----:B-1----:R-:W-:Y:S02]  /*e4c0*/  FFMA.FTZ R70, R108, c[0x0][0x2d0], -R3 ;  /* 0x0000b4006c467a23 */ /* 0x002fe40000010803 */
        /* <DEDUP_REMOVED lines=8> */
[C---:B--2---:R-:W-:Y:S04]  /*e550*/  HMMA.16816.F32.BF16 R12, R72.reuse, R76, R12 ;  /* 0x0000004c480c723c */ /* 0x044fe8000004180c */
[--C-:B-1----:R-:W-:Y:S04]  /*e560*/  FFMA.FTZ R70, R151, c[0x0][0x2d0], -R71.reuse ;  /* 0x0000b40097467a23 */ /* 0x102fe80000010847 */
[C---:B------:R-:W-:Y:S01]  /*e570*/  HMMA.16816.F32.BF16 R16, R72.reuse, R78, R16 ;  /* 0x0000004e4810723c */ /* 0x040fe20000041810 */
[----:B------:R1:W2:Y:S01]  /*e580*/  MUFU.EX2 R151, R70 ;  /* 0x0000004600977308 */ /* 0x0002a20000000800 */
[----:B------:R-:W3:Y:S06]  /*e590*/  LDSM.16.MT88.4 R76, [R221+0x3900] ;  /* 0x00390000dd4c783b */ /* 0x000eec0000004200 */
[C---:B----4-:R-:W-:Y:S08]  /*e5a0*/  HMMA.16816.F32.BF16 R20, R72.reuse, R80, R20 ;  /* 0x000000504814723c */ /* 0x050ff00000041814 */
[C---:B------:R-:W-:Y:S08]  /*e5b0*/  HMMA.16816.F32.BF16 R24, R72.reuse, R82, R24 ;  /* 0x000000524818723c */ /* 0x040ff00000041818 */
[C---:B------:R-:W-:Y:S04]  /*e5c0*/  HMMA.16816.F32.BF16 R28, R72.reuse, R88, R28 ;  /* 0x00000058481c723c */ /* 0x040fe8000004181c */
[--C-:B-1----:R-:W-:Y:S01]  /*e5d0*/  FFMA.FTZ R70, R150, c[0x0][0x2d0], -R71.reuse ;  /* 0x0000b40096467a23 */ /* 0x102fe20000010847 */
[----:B--2---:R-:W-:Y:S03]  /*e5e0*/  F2FP.BF16.PACK_AB R132, R151, R152 ;  /* 0x000000989784723e */ /* 0x004fe600000010ff */
        /* <DEDUP_REMOVED lines=13> */
[----:B--2---:R-:W-:Y:S03]  /*e6c0*/  F2FP.BF16.PACK_AB R134, R149, R150 ;  /* 0x000000969586723e */ /* 0x004fe600000010ff */
[----:B------:R-:W-:Y:S01]  /*e6d0*/  HMMA.16816.F32.BF16 R64, R72, R102, R64 ;  /* 0x000000664840723c */ /* 0x000fe20000041840 */
[----:B------:R1:W-:Y:S01]  /*e6e0*/  MUFU.EX2 R138, R70 ;  /* 0x00000046008a7308 */ /* 0x0003e20000000800 */
[----:B------:R-:W2:Y:S02]  /*e6f0*/  LDSM.16.MT88.4 R100, [R224+0x3900] ;  /* 0x00390000e064783b */ /* 0x000ea40000004200 */
[--C-:B-1----:R-:W-:Y:S02]  /*e700*/  FFMA.FTZ R70, R110, c[0x0][0x2d0], -R3.reuse ;  /* 0x0000b4006e467a23 */ /* 0x102fe40000010803 */
[----:B------:R-:W-:Y:S05]  /*e710*/  FFMA.FTZ R3, R137, c[0x0][0x2d0], -R3 ;  /* 0x0000b40089037a23 */ /* 0x000fea0000010803 */
[----:B------:R-:W1:Y:S10]  /*e720*/  MUFU.EX2 R71, R70 ;  /* 0x0000004600477308 */ /* 0x000e740000000800 */
[----:B------:R-:W4:Y:S01]  /*e730*/  MUFU.EX2 R70, R3 ;  /* 0x0000000300467308 */ /* 0x000f220000000800 */
[----:B-1----:R-:W-:Y:S02]  /*e740*/  F2FP.BF16.PACK_AB R133, R71, R138 ;  /* 0x0000008a4785723e */ /* 0x002fe400000010ff */
[----:B----4-:R-:W-:Y:S07]  /*e750*/  F2FP.BF16.PACK_AB R135, R70, R136 ;  /* 0x000000884687723e */ /* 0x010fee00000010ff */
[C---:B------:R-:W-:Y:S01]  /*e760*/  HMMA.16816.F32.BF16 R72, R132.reuse, R76, R4 ;  /* 0x0000004c8448723c */ /* 0x040fe20000041804 */
[----:B------:R-:W-:Y:S07]  /*e770*/  LDSM.16.MT88.4 R4, [R224+0x7900] ;  /* 0x00790000e004783b */ /* 0x000fee0000004200 */
[C---:B------:R-:W-:Y:S08]  /*e780*/  HMMA.16816.F32.BF16 R76, R132.reuse, R78, R8 ;  /* 0x0000004e844c723c */ /* 0x040ff00000041808 */
[C---:B------:R-:W-:Y:S04]  /*e790*/  HMMA.16816.F32.BF16 R80, R132.reuse, R104, R12 ;  /* 0x000000688450723c */ /* 0x040fe8000004180c */
[----:B-----5:R-:W-:Y:S04]  /*e7a0*/  FFMA.FTZ R2, R2, R109, R218 ;  /* 0x0000006d02027223 */ /* 0x020fe800000100da */
[----:B------:R-:W-:Y:S01]  /*e7b0*/  FADD.FTZ R2, R217, R2 ;  /* 0x00000002d9027221 */ /* 0x000fe20000010000 */
[C---:B------:R-:W-:Y:S03]  /*e7c0*/  HMMA.16816.F32.BF16 R84, R132.reuse, R106, R16 ;  /* 0x0000006a8454723c */ /* 0x040fe60000041810 */
[----:B------:R-:W-:Y:S04]  /*e7d0*/  FADD.FTZ R2, R216, R2 ;  /* 0x00000002d8027221 */ /* 0x000fe80000010000 */
[----:B------:R-:W-:Y:S01]  /*e7e0*/  FADD.FTZ R2, R215, R2 ;  /* 0x00000002d7027221 */ /* 0x000fe20000010000 */
[C---:B---3--:R-:W-:Y:S04]  /*e7f0*/  HMMA.16816.F32.BF16 R88, R132.reuse, R92, R20 ;  /* 0x0000005c8458723c */ /* 0x048fe80000041814 */
[----:B------:R-:W-:Y:S04]  /*e800*/  FADD.FTZ R2, R212, R2 ;  /* 0x00000002d4027221 */ /* 0x000fe80000010000 */
[----:B------:R-:W-:Y:S01]  /*e810*/  FADD.FTZ R2, R206, R2 ;  /* 0x00000002ce027221 */ /* 0x000fe20000010000 */
[C---:B------:R-:W-:Y:S03]  /*e820*/  HMMA.16816.F32.BF16 R92, R132.reuse, R94, R24 ;  /* 0x0000005e845c723c */ /* 0x040fe60000041818 */
[----:B------:R-:W-:Y:S04]  /*e830*/  FADD.FTZ R2, R204, R2 ;  /* 0x00000002cc027221 */ /* 0x000fe80000010000 */
[----:B------:R-:W-:Y:S01]  /*e840*/  FADD.FTZ R2, R203, R2 ;  /* 0x00000002cb027221 */ /* 0x000fe20000010000 */
[C---:B--2---:R-:W-:Y:S04]  /*e850*/  HMMA.16816.F32.BF16 R96, R132.reuse, R100, R28 ;  /* 0x000000648460723c */ /* 0x044fe8000004181c */
[----:B------:R-:W-:Y:S04]  /*e860*/  FADD.FTZ R2, R199, R2 ;  /* 0x00000002c7027221 */ /* 0x000fe80000010000 */
[----:B------:R-:W-:Y:S01]  /*e870*/  FADD.FTZ R2, R198, R2 ;  /* 0x00000002c6027221 */ /* 0x000fe20000010000 */
[C---:B------:R-:W-:Y:S03]  /*e880*/  HMMA.16816.F32.BF16 R100, R132.reuse, R102, R32 ;  /* 0x000000668464723c */ /* 0x040fe60000041820 */
[----:B------:R-:W-:Y:S04]  /*e890*/  FADD.FTZ R2, R197, R2 ;  /* 0x00000002c5027221 */ /* 0x000fe80000010000 */
[----:B------:R-:W-:Y:S05]  /*e8a0*/  FADD.FTZ R2, R196, R2 ;  /* 0x00000002c4027221 */ /* 0x000fea0000010000 */
[----:B------:R-:W-:Y:S04]  /*e8b0*/  FADD.FTZ R2, R191, R2 ;  /* 0x00000002bf027221 */ /* 0x000fe80000010000 */
[----:B------:R-:W-:Y:S02]  /*e8c0*/  FADD.FTZ R2, R189, R2 ;  /* 0x00000002bd027221 */ /* 0x000fe40000010000 */
[----:B------:R-:W-:Y:S02]  /*e8d0*/  FFMA.FTZ R0, R0, R108, R167 ;  /* 0x0000006c00007223 */ /* 0x000fe400000100a7 */
[----:B------:R-:W-:Y:S01]  /*e8e0*/  FADD.FTZ R2, R190, R2 ;  /* 0x00000002be027221 */ /* 0x000fe20000010000 */
[----:B------:R-:W1:Y:S01]  /*e8f0*/  LDSM.16.MT88.4 R108, [R221+0x7900] ;  /* 0x00790000dd6c783b */ /* 0x000e620000004200 */
        /* <DEDUP_REMOVED lines=13> */
[----:B------:R-:W-:Y:S01]  /*e9d0*/  FADD.FTZ R2, R162, R2 ;  /* 0x00000002a2027221 */ /* 0x000fe20000010000 */
[----:B------:R-:W2:Y:S01]  /*e9e0*/  LDSM.16.MT88.4 R116, [R222+0x7900] ;  /* 0x00790000de74783b */ /* 0x000ea20000004200 */
[----:B------:R-:W-:Y:S02]  /*e9f0*/  FADD.FTZ R0, R127, R0 ;  /* 0x000000007f007221 */ /* 0x000fe40000010000 */
[----:B------:R-:W-:Y:S02]  /*ea00*/  FADD.FTZ R2, R161, R2 ;  /* 0x00000002a1027221 */ /* 0x000fe40000010000 */
[----:B------:R-:W-:Y:S02]  /*ea10*/  FADD.FTZ R0, R126, R0 ;  /* 0x000000007e007221 */ /* 0x000fe40000010000 */
[----:B------:R-:W-:Y:S02]  /*ea20*/  FADD.FTZ R2, R160, R2 ;  /* 0x00000002a0027221 */ /* 0x000fe40000010000 */
[----:B------:R-:W-:Y:S02]  /*ea30*/  FADD.FTZ R0, R125, R0 ;  /* 0x000000007d007221 */ /* 0x000fe40000010000 */
[----:B------:R-:W-:Y:S01]  /*ea40*/  FADD.FTZ R2, R156, R2 ;  /* 0x000000029c027221 */ /* 0x000fe20000010000 */
[C---:B-1----:R-:W-:Y:S03]  /*ea50*/  HMMA.16816.F32.BF16 R104, R132.reuse, R108, R36 ;  /* 0x0000006c8468723c */ /* 0x042fe60000041824 */
[----:B------:R-:W-:Y:S02]  /*ea60*/  FADD.FTZ R0, R124, R0 ;  /* 0x000000007c007221 */ /* 0x000fe40000010000 */
[----:B------:R-:W1:Y:S01]  /*ea70*/  LDSM.16.MT88.4 R124, [R225+0x7900] ;  /* 0x00790000e17c783b */ /* 0x000e620000004200 */
[----:B------:R-:W-:Y:S02]  /*ea80*/  FADD.FTZ R2, R155, R2 ;  /* 0x000000029b027221 */ /* 0x000fe40000010000 */
[C---:B------:R-:W-:Y:S04]  /*ea90*/  HMMA.16816.F32.BF16 R108, R132.reuse, R110, R40 ;  /* 0x0000006e846c723c */ /* 0x040fe80000041828 */
[----:B------:R-:W-:Y:S02]  /*eaa0*/  FADD.FTZ R0, R158, R0 ;  /* 0x000000009e007221 */ /* 0x000fe40000010000 */
[----:B------:R-:W-:Y:S02]  /*eab0*/  FADD.FTZ R2, R154, R2 ;  /* 0x000000029a027221 */ /* 0x000fe40000010000 */
[----:B------:R-:W-:Y:S04]  /*eac0*/  FADD.FTZ R0, R157, R0 ;  /* 0x000000009d007221 */ /* 0x000fe80000010000 */
[----:B------:R-:W-:Y:S02]  /*ead0*/  FADD.FTZ R0, R115, R0 ;  /* 0x0000000073007221 */ /* 0x000fe40000010000 */
[----:B------:R-:W-:Y:S02]  /*eae0*/  FADD.FTZ R2, R153, R2 ;  /* 0x0000000299027221 */ /* 0x000fe40000010000 */
        /* <DEDUP_REMOVED lines=32> */
.L_x_504:
        /* <DEDUP_REMOVED lines=93> */
.L_x_500:
[----:B------:R-:W-:Y:S05]  /*f2c0*/  @P2 BRA `(.L_x_506) ;  /* 0x000012b000002947 */ /* 0x000fea0003800000 */
[----:B------:R-:W2:Y:S01]  /*f2d0*/  LDL R34, [R1+0x50] ;  /* 0x0000500001227983 */ /* 0x000ea20000100800 */
[----:B------:R-:W-:Y:S02]  /*f2e0*/  F2FP.BF16.PACK_AB R27, R27, R72 ;  /* 0x000000481b1b723e */ /* 0x000fe400000010ff */
[----:B------:R-:W-:Y:S01]  /*f2f0*/  F2FP.BF16.PACK_AB R75, R75, R74 ;  /* 0x0000004a4b4b723e */ /* 0x000fe200000010ff */
[----:B------:R-:W1:Y:S01]  /*f300*/  S2R R32, SR_TID.X ;  /* 0x0000000000207919 */ /* 0x000e620000002100 */
        /* <DEDUP_REMOVED lines=12> */
[----:B-1----:R-:W-:Y:S02]  /*f3d0*/  SHF.R.S32.HI R33, RZ, 0x1f, R32 ;  /* 0x0000001fff217819 */ /* 0x002fe40000011420 */
[----:B------:R-:W-:-:S02]  /*f3e0*/  F2FP.BF16.PACK_AB R24, R24, R100 ;  /* 0x000000641818723e */ /* 0x000fc400000010ff */
[CC--:B------:R-:W-:Y:S02]  /*f3f0*/  LEA.HI R2, R33.reuse, R32.reuse, RZ, 0x2 ;  /* 0x0000002021027211 */ /* 0x0c0fe400078f10ff */
[----:B------:R-:W-:Y:S02]  /*f400*/  LEA.HI R29, R33, R32, RZ, 0x5 ;  /* 0x00000020211d7211 */ /* 0x000fe400078f28ff */
[--C-:B------:R-:W-:Y:S02]  /*f410*/  SHF.R.S32.HI R4, RZ, 0x2, R2.reuse ;  /* 0x00000002ff047819 */ /* 0x100fe40000011402 */
[----:B------:R-:W-:Y:S02]  /*f420*/  SHF.R.S32.HI R0, RZ, 0x1f, R2 ;  /* 0x0000001fff007819 */ /* 0x000fe40000011402 */
[----:B------:R-:W-:Y:S02]  /*f430*/  SHF.R.S32.HI R28, RZ, 0x5, R29 ;  /* 0x00000005ff1c7819 */ /* 0x000fe4000001141d */
[----:B------:R-:W-:-:S02]  /*f440*/  LEA.HI R0, R0, R4, RZ, 0x3 ;  /* 0x0000000400007211 */ /* 0x000fc400078f18ff */
[----:B------:R-:W-:Y:S02]  /*f450*/  F2FP.BF16.PACK_AB R102, R103, R102 ;  /* 0x000000666766723e */ /* 0x000fe400000010ff */
[----:B------:R-:W-:Y:S02]  /*f460*/  LOP3.LUT R0, R0, 0xfffffff8, RZ, 0xc0, !PT ;  /* 0xfffffff800007812 */ /* 0x000fe400078ec0ff */
[----:B------:R-:W-:Y:S02]  /*f470*/  F2FP.BF16.PACK_AB R22, R22, R104 ;  /* 0x000000681616723e */ /* 0x000fe400000010ff */
[----:B------:R-:W-:Y:S01]  /*f480*/  F2FP.BF16.PACK_AB R107, R107, R106 ;  /* 0x0000006a6b6b723e */ /* 0x000fe200000010ff */
[----:B------:R-:W-:Y:S01]  /*f490*/  IMAD.IADD R4, R4, 0x1, -R0 ;  /* 0x0000000104047824 */ /* 0x000fe200078e0a00 */
[----:B------:R-:W-:Y:S02]  /*f4a0*/  LOP3.LUT R0, R2, 0xfffffffc, RZ, 0xc0, !PT ;  /* 0xfffffffc02007812 */ /* 0x000fe400078ec0ff */
[----:B------:R-:W-:Y:S01]  /*f4b0*/  F2FP.BF16.PACK_AB R21, R21, R108 ;  /* 0x0000006c1515723e */ /* 0x000fe200000010ff */
[C---:B------:R-:W-:Y:S01]  /*f4c0*/  IMAD.SHL.U32 R2, R4.reuse, 0x40, RZ ;  /* 0x0000004004027824 */ /* 0x040fe200078e00ff */
[----:B------:R-:W-:Y:S01]  /*f4d0*/  LOP3.LUT R3, R4, 0x1, RZ, 0xc0, !PT ;  /* 0x0000000104037812 */ /* 0x000fe200078ec0ff */
[----:B------:R-:W-:Y:S01]  /*f4e0*/  IMAD.IADD R23, R32, 0x1, -R0 ;  /* 0x0000000120177824 */ /* 0x000fe200078e0a00 */
[----:B------:R-:W-:-:S02]  /*f4f0*/  F2FP.BF16.PACK_AB R111, R111, R110 ;  /* 0x0000006e6f6f723e */ /* 0x000fc400000010ff */
[----:B------:R-:W-:Y:S01]  /*f500*/  LOP3.LUT R0, R2, 0x1c0, RZ, 0xc0, !PT ;  /* 0x000001c002007812 */ /* 0x000fe200078ec0ff */
[----:B------:R-:W-:Y:S01]  /*f510*/  IMAD R2, R28, 0x200, R23 ;  /* 0x000002001c027824 */ /* 0x000fe200078e0217 */
[----:B------:R-:W-:Y:S02]  /*f520*/  ISETP.NE.U32.AND P0, PT, R3, 0x1, PT ;  /* 0x000000010300780c */ /* 0x000fe40003f05070 */
[----:B------:R-:W-:Y:S02]  /*f530*/  LEA.HI R0, R0, R0, RZ, 0x1d ;  /* 0x0000000000007211 */ /* 0x000fe400078fe8ff */
[----:B------:R-:W-:Y:S01]  /*f540*/  R2P PR, R4, 0x6 ;  /* 0x0000000604007804 */ /* 0x000fe20000000000 */
[----:B------:R-:W-:Y:S01]  /*f550*/  IMAD.MOV.U32 R4, RZ, RZ, 0x20 ;  /* 0x00000020ff047424 */ /* 0x000fe200078e00ff */
[----:B------:R-:W-:Y:S01]  /*f560*/  F2FP.BF16.PACK_AB R20, R20, R112 ;  /* 0x000000701414723e */ /* 0x000fe200000010ff */
[----:B------:R-:W-:Y:S01]  /*f570*/  IMAD.U32 R0, R2, 0x2, R0 ;  /* 0x0000000202007824 */ /* 0x000fe200078e0000 */
[----:B------:R-:W-:-:S02]  /*f580*/  F2FP.BF16.PACK_AB R19, R19, R114 ;  /* 0x000000721313723e */ /* 0x000fc400000010ff */
[----:B------:R-:W-:Y:S01]  /*f590*/  SEL R4, R4, 0xffffffe0, !P1 ;  /* 0xffffffe004047807 */ /* 0x000fe20004800000 */
[----:B------:R-:W-:Y:S01]  /*f5a0*/  IMAD.SHL.U32 R0, R0, 0x2, RZ ;  /* 0x0000000200007824 */ /* 0x000fe200078e00ff */
[----:B------:R-:W-:Y:S01]  /*f5b0*/  BAR.SYNC.DEFER_BLOCKING 0x1, 0x100 ;  /* 0x0044000000007b1d */ /* 0x000fe20000010000 */
[----:B------:R-:W-:Y:S02]  /*f5c0*/  F2FP.BF16.PACK_AB R18, R18, R116 ;  /* 0x000000741212723e */ /* 0x000fe400000010ff */
[----:B------:R-:W-:Y:S02]  /*f5d0*/  F2FP.BF16.PACK_AB R17, R17, R118 ;  /* 0x000000761111723e */ /* 0x000fe400000010ff */
[C---:B------:R-:W-:Y:S02]  /*f5e0*/  IADD3 R3, R0.reuse, 0x80, RZ ;  /* 0x0000008000037810 */ /* 0x040fe40007ffe0ff */
[C---:B------:R-:W-:Y:S02]  /*f5f0*/  IADD3 R2, R0.reuse, 0x70, RZ ;  /* 0x0000007000027810 */ /* 0x040fe40007ffe0ff */
[----:B------:R-:W-:Y:S01]  /*f600*/  @P0 IADD3 R2, R3, 0x10, RZ ;  /* 0x0000001003020810 */ /* 0x000fe20007ffe0ff */
[----:B------:R-:W-:Y:S01]  /*f610*/  IMAD.IADD R3, R0, 0x1, R4 ;  /* 0x0000000100037824 */ /* 0x000fe200078e0204 */
[----:B------:R-:W-:-:S02]  /*f620*/  F2FP.BF16.PACK_AB R16, R16, R120 ;  /* 0x000000781010723e */ /* 0x000fc400000010ff */
[----:B------:R-:W-:Y:S01]  /*f630*/  F2FP.BF16.PACK_AB R13, R13, R122 ;  /* 0x0000007a0d0d723e */ /* 0x000fe200000010ff */
[----:B------:R-:W-:Y:S01]  /*f640*/  IMAD.IADD R4, R4, 0x1, R2 ;  /* 0x0000000104047824 */ /* 0x000fe200078e0202 */
[----:B------:R-:W-:Y:S02]  /*f650*/  F2FP.BF16.PACK_AB R12, R12, R124 ;  /* 0x0000007c0c0c723e */ /* 0x000fe400000010ff */
[----:B------:R-:W-:Y:S02]  /*f660*/  F2FP.BF16.PACK_AB R11, R11, R126 ;  /* 0x0000007e0b0b723e */ /* 0x000fe400000010ff */
[----:B------:R-:W-:Y:S02]  /*f670*/  F2FP.BF16.PACK_AB R9, R9, R128 ;  /* 0x000000800909723e */ /* 0x000fe400000010ff */
[----:B------:R-:W-:Y:S02]  /*f680*/  F2FP.BF16.PACK_AB R15, R15, R130 ;  /* 0x000000820f0f723e */ /* 0x000fe400000010ff */
[----:B------:R-:W-:Y:S01]  /*f690*/  F2FP.BF16.PACK_AB R14, R14, R132 ;  /* 0x000000840e0e723e */ /* 0x000fe200000010ff */
[----:B------:R1:W-:Y:S01]  /*f6a0*/  STS [R0+0x80], R27 ;  /* 0x0000801b00007388 */ /* 0x0003e20000000800 */
[----:B------:R-:W-:-:S02]  /*f6b0*/  F2FP.BF16.PACK_AB R10, R135, R134 ;  /* 0x00000086870a723e */ /* 0x000fc400000010ff */
[----:B------:R-:W-:Y:S01]  /*f6c0*/  ISETP.NE.U32.AND P0, PT, RZ, c[0x0][0x500], PT ;  /* 0x00014000ff007a0c */ /* 0x000fe20003f05070 */
[----:B------:R-:W-:Y:S01]  /*f6d0*/  STS [R0+0x480], R75 ;  /* 0x0004804b00007388 */ /* 0x000fe20000000800 */
[----:B------:R-:W-:Y:S02]  /*f6e0*/  ISETP.NE.U32.AND P1, PT, RZ, c[0x0][0x508], PT ;  /* 0x00014200ff007a0c */ /* 0x000fe40003f25070 */
        /* <DEDUP_REMOVED lines=53> */
.L_x_507:
[----:B---3--:R-:W-:Y:S01]  /*fa40*/  LOP3.LUT R0, R29, 0xffffffe0, RZ, 0xc0, !PT ;  /* 0xffffffe01d007812 */ /* 0x008fe200078ec0ff */
[----:B------:R-:W1:Y:S01]  /*fa50*/  S2R R13, SR_CTAID.Y ;  /* 0x00000000000d7919 */ /* 0x000e620000002600 */
[----:B------:R-:W-:Y:S01]  /*fa60*/  SHF.R.S32.HI R4, RZ, 0x1f, R28 ;  /* 0x0000001fff047819 */ /* 0x000fe2000001141c */
[----:B------:R-:W-:Y:S01]  /*fa70*/  IMAD.MOV.U32 R7, RZ, RZ, c[0x0][0x4e8] ;  /* 0x00013a00ff077624 */ /* 0x000fe200078e00ff */
[----:B------:R-:W-:Y:S01]  /*fa80*/  LEA.HI R16, R33, R32, RZ, 0x3 ;  /* 0x0000002021107211 */ /* 0x000fe200078f18ff */
[----:B------:R-:W-:Y:S01]  /*fa90*/  IMAD.IADD R0, R32, 0x1, -R0 ;  /* 0x0000000120007824 */ /* 0x000fe200078e0a00 */
[----:B------:R-:W2:Y:S01]  /*faa0*/  S2R R19, SR_CTAID.X ;  /* 0x0000000000137919 */ /* 0x000ea20000002500 */
[----:B------:R-:W-:Y:S01]  /*fab0*/  LEA.HI R4, R4, R28, RZ, 0x3 ;  /* 0x0000001c04047211 */ /* 0x000fe200078f18ff */
[----:B-----5:R-:W-:Y:S01]  /*fac0*/  IMAD R15, R15, c[0x0][0x4e8], RZ ;  /* 0x00013a000f0f7a24 */ /* 0x020fe200078e02ff */
[----:B------:R-:W-:Y:S01]  /*fad0*/  ISETP.NE.AND P1, PT, R7, 0x1, PT ;  /* 0x000000010700780c */ /* 0x000fe20003f25270 */
[----:B------:R-:W-:Y:S01]  /*fae0*/  BSSY B0, `(.L_x_508) ;  /* 0x0000079000007945 */ /* 0x000fe20003800000 */
[----:B------:R-:W-:-:S02]  /*faf0*/  SHF.R.S32.HI R6, RZ, 0x1f, R0 ;  /* 0x0000001fff067819 */ /* 0x000fc40000011400 */
[----:B------:R-:W-:Y:S02]  /*fb00*/  LOP3.LUT R5, R4, 0xffffff8, RZ, 0xc0, !PT ;  /* 0x0ffffff804057812 */ /* 0x000fe400078ec0ff */
[----:B------:R-:W-:Y:S02]  /*fb10*/  LEA.HI R4, R23, R23, RZ, 0x1 ;  /* 0x0000001717047211 */ /* 0x000fe400078f08ff */
[----:B------:R-:W-:Y:S02]  /*fb20*/  LEA.HI R6, R6, R0, RZ, 0x2 ;  /* 0x0000000006067211 */ /* 0x000fe400078f10ff */
[----:B------:R-:W-:Y:S02]  /*fb30*/  IADD3 R7, R28, -R5, RZ ;  /* 0x800000051c077210 */ /* 0x000fe40007ffe0ff */
[----:B------:R-:W-:Y:S02]  /*fb40*/  LOP3.LUT R4, R4, 0x1ffffffe, RZ, 0xc0, !PT ;  /* 0x1ffffffe04047812 */ /* 0x000fe400078ec0ff */
[----:B------:R-:W-:-:S02]  /*fb50*/  SHF.R.S32.HI R5, RZ, 0x2, R6 ;  /* 0x00000002ff057819 */ /* 0x000fc40000011406 */
[----:B------:R-:W-:Y:S01]  /*fb60*/  LOP3.LUT P2, RZ, R0, 0x3, RZ, 0xc0, !PT ;  /* 0x0000000300ff7812 */ /* 0x000fe2000784c0ff */
[----:B------:R-:W-:Y:S01]  /*fb70*/  IMAD R0, R3, c[0x0][0x3a0], RZ ;  /* 0x0000e80003007a24 */ /* 0x000fe200078e02ff */
[----:B------:R-:W-:Y:S01]  /*fb80*/  SEL R14, R34, RZ, !P0 ;  /* 0x000000ff220e7207 */ /* 0x000fe20004000000 */
[----:B------:R-:W-:Y:S01]  /*fb90*/  IMAD.IADD R8, R23, 0x1, -R4 ;  /* 0x0000000117087824 */ /* 0x000fe200078e0a04 */
[----:B------:R-:W-:Y:S01]  /*fba0*/  MOV R4, R2 ;  /* 0x0000000200047202 */ /* 0x000fe20000000f00 */
[----:B------:R-:W-:Y:S01]  /*fbb0*/  IMAD R17, R7, 0x10, R5 ;  /* 0x0000001007117824 */ /* 0x000fe200078e0205 */
[----:B-1----:R-:W-:Y:S01]  /*fbc0*/  SHF.R.S32.HI R7, RZ, 0x1f, R13 ;  /* 0x0000001fff077819 */ /* 0x002fe2000001140d */
[----:B------:R-:W-:Y:S01]  /*fbd0*/  IMAD R6, R2, c[0x0][0x3a4], R0 ;  /* 0x0000e90002067a24 */ /* 0x000fe200078e0200 */
[----:B------:R-:W-:Y:S01]  /*fbe0*/  LOP3.LUT R12, R16, 0xfffffff8, RZ, 0xc0, !PT ;  /* 0xfffffff8100c7812 */ /* 0x000fe200078ec0ff */
[----:B------:R-:W-:Y:S01]  /*fbf0*/  IMAD R0, R8, 0x8, R17 ;  /* 0x0000000808007824 */ /* 0x000fe200078e0211 */
[----:B------:R-:W-:Y:S01]  /*fc00*/  SHF.R.S32.HI R16, RZ, 0x3, R16 ;  /* 0x00000003ff107819 */ /* 0x000fe20000011410 */
[----:B------:R-:W-:Y:S01]  /*fc10*/  IMAD.MOV.U32 R5, RZ, RZ, R3 ;  /* 0x000000ffff057224 */ /* 0x000fe200078e0003 */
[----:B------:R-:W-:Y:S01]  /*fc20*/  LEA.HI R18, R33, R32, RZ, 0x6 ;  /* 0x0000002021127211 */ /* 0x000fe200078f30ff */
[----:B--2---:R-:W-:-:S02]  /*fc30*/  IMAD R8, R19, 0x80, R0 ;  /* 0x0000008013087824 */ /* 0x004fc400078e0200 */
[----:B------:R-:W-:-:S04]  /*fc40*/  IMAD.WIDE.U32 R2, R2, c[0x0][0x3a0], RZ ;  /* 0x0000e80002027a25 */ /* 0x000fc800078e00ff */
[----:B------:R-:W-:Y:S01]  /*fc50*/  IMAD.WIDE.U32 R10, R13, c[0x0][0x490], R4 ;  /* 0x000124000d0a7a25 */ /* 0x000fe200078e0004 */
[----:B------:R-:W-:Y:S02]  /*fc60*/  IADD3 R3, R3, R6, RZ ;  /* 0x0000000603037210 */ /* 0x000fe40007ffe0ff */
[----:B------:R-:W-:Y:S01]  /*fc70*/  SHF.R.S32.HI R6, RZ, 0x1f, R34 ;  /* 0x0000001fff067819 */ /* 0x000fe20000011422 */
[----:B------:R-:W-:Y:S02]  /*fc80*/  IMAD R4, R7, c[0x0][0x490], RZ ;  /* 0x0001240007047a24 */ /* 0x000fe400078e02ff */
[----:B------:R-:W-:-:S04]  /*fc90*/  @P1 IMAD.HI.U32 R9, R8, c[0x0][0x4ec], RZ ;  /* 0x00013b0008091a27 */ /* 0x000fc800078e00ff */
[----:B------:R-:W-:Y:S02]  /*fca0*/  IMAD R4, R13, c[0x0][0x494], R4 ;  /* 0x000125000d047a24 */ /* 0x000fe400078e0204 */
[----:B------:R-:W-:Y:S02]  /*fcb0*/  IMAD R7, R7, c[0x0][0x3e8], RZ ;  /* 0x0000fa0007077a24 */ /* 0x000fe400078e02ff */
[----:B------:R-:W-:Y:S01]  /*fcc0*/  IMAD.MOV.U32 R0, RZ, RZ, R8 ;  /* 0x000000ffff007224 */ /* 0x000fe200078e0008 */
[----:B------:R-:W-:Y:S01]  /*fcd0*/  @P1 SHF.R.U32.HI R0, RZ, c[0x0][0x4f0], R9 ;  /* 0x00013c00ff001a19 */ /* 0x000fe20000011609 */
[----:B------:R-:W-:Y:S01]  /*fce0*/  IMAD R7, R13, c[0x0][0x3ec], R7 ;  /* 0x0000fb000d077a24 */ /* 0x000fe200078e0207 */
[----:B------:R-:W-:Y:S01]  /*fcf0*/  IADD3 R5, R11, R4, RZ ;  /* 0x000000040b057210 */ /* 0x000fe20007ffe0ff */
        /* <DEDUP_REMOVED lines=37> */
[----:B------:R-:W-:Y:S01]  /*ff50*/  IADD3 R6, -R0, RZ, RZ ;  /* 0x000000ff00067210 */ /* 0x000fe20007ffe1ff */
[----:B------:R-:W-:Y:S01]  /*ff60*/  IMAD R5, R19, 0x80, R17 ;  /* 0x0000008013057824 */ /* 0x000fe200078e0211 */
[----:B------:R-:W-:Y:S01]  /*ff70*/  SHF.R.S32.HI R7, RZ, 0x1f, R0 ;  /* 0x0000001fff077819 */ /* 0x000fe20000011400 */
[----:B------:R-:W1:Y:S02]  /*ff80*/  SHFL.IDX PT, R11, R2, RZ, 0x1c1f ;  /* 0x001c1fff020b7589 */ /* 0x000e6400000e0000 */
[----:B------:R-:W-:Y:S01]  /*ff90*/  IMAD R6, R6, c[0x0][0x4e8], R13 ;  /* 0x00013a0006067a24 */ /* 0x000fe200078e020d */
[----:B------:R-:W-:Y:S01]  /*ffa0*/  ISETP.GE.OR P0, PT, R5, R15, P2 ;  /* 0x0000000f0500720c */ /* 0x000fe20001706670 */
[----:B------:R-:W-:Y:S01]  /*ffb0*/  SHFL.IDX PT, R8, R8, 0x1, 0x1c1f ;  /* 0x003c1f0008087f89 */ /* 0x000fe200000e0000 */
[----:B------:R-:W-:-:S03]  /*ffc0*/  IMAD R7, R7, c[0x0][0x3e0], RZ ;  /* 0x0000f80007077a24 */ /* 0x000fc600078e02ff */
[----:B------:R2:W3:Y:S01]  /*ffd0*/  SHFL.IDX PT, R9, R2, 0x1, 0x1c1f ;  /* 0x003c1f0002097f89 */ /* 0x0004e200000e0000 */
[----:B------:R-:W-:-:S07]  /*ffe0*/  IMAD R7, R0, c[0x0][0x3e4], R7 ;  /* 0x0000f90000077a24 */ /* 0x000fce00078e0207 */
[----:B-1----:R1:W-:Y:S01]  /*fff0*/  @!P0 ST.E [R10.64], R30 ;  /* 0x0000001e0a008985 */ /* 0x0023e2000c101912 */
[----:B--2---:R-:W-:Y:S02]  /*10000*/  MOV R2, R4 ;  /* 0x0000000400027202 */ /* 0x004fe40000000f00 */
[----:B------:R-:W-:-:S03]  /*10010*/  IADD3 R4, R5, 0x8, RZ ;  /* 0x0000000805047810 */ /* 0x000fc60007ffe0ff */
[----:B------:R-:W-:Y:S01]  /*10020*/  IMAD.WIDE.U32 R2, R0, c[0x0][0x3e0], R2 ;  /* 0x0000f80000027a25 */ /* 0x000fe200078e0002 */
[----:B------:R-:W-:Y:S02]  /*10030*/  SHF.R.S32.HI R0, RZ, 0x1f, R6 ;  /* 0x0000001fff007819 */ /* 0x000fe40000011406 */
[----:B------:R-:W-:Y:S01]  /*10040*/  ISETP.GE.OR P2, PT, R4, R15, P2 ;  /* 0x0000000f0400720c */ /* 0x000fe20001746670 */
[----:B------:R-:W-:Y:S02]  /*10050*/  IMAD.SHL.U32 R4, R18, 0x8, RZ ;  /* 0x0000000812047824 */ /* 0x000fe400078e00ff */
[----:B------:R-:W-:Y:S02]  /*10060*/  IMAD R0, R0, c[0x0][0x3d8], RZ ;  /* 0x0000f60000007a24 */ /* 0x000fe400078e02ff */
[----:B------:R-:W-:Y:S01]  /*10070*/  IMAD.IADD R3, R3, 0x1, R7 ;  /* 0x0000000103037824 */ /* 0x000fe200078e0207 */
[----:B------:R-:W-:Y:S01]  /*10080*/  LOP3.LUT R5, R14, 0x7ffffe00, R4, 0xf8, !PT ;  /* 0x7ffffe000e057812 */ /* 0x000fe200078ef804 */
[C---:B------:R-:W-:Y:S01]  /*10090*/  IMAD R4, R6.reuse, c[0x0][0x3dc], R0 ;  /* 0x0000f70006047a24 */ /* 0x040fe200078e0200 */
[----:B------:R-:W-:Y:S01]  /*100a0*/  LEA R7, R19, R16, 0x7 ;  /* 0x0000001013077211 */ /* 0x000fe200078e38ff */
[----:B------:R-:W-:Y:S01]  /*100b0*/  IMAD.WIDE.U32 R2, R6, c[0x0][0x3d8], R2 ;  /* 0x0000f60006027a25 */ /* 0x000fe200078e0002 */
[----:B------:R-:W-:-:S02]  /*100c0*/  SHF.L.U32 R0, R5, 0x1, RZ ;  /* 0x0000000105007819 */ /* 0x000fc400000006ff */
[----:B------:R-:W-:Y:S01]  /*100d0*/  IADD3 R6, R12, 0x40, RZ ;  /* 0x000000400c067810 */ /* 0x000fe20007ffe0ff */
[----:B---3--:R1:W-:Y:S01]  /*100e0*/  @!P2 ST.E [R8.64], R31 ;  /* 0x0000001f0800a985 */ /* 0x0083e2000c101912 */
[----:B------:R-:W-:Y:S01]  /*100f0*/  IMAD.IADD R3, R3, 0x1, R4 ;  /* 0x0000000103037824 */ /* 0x000fe200078e0204 */
[C---:B------:R-:W-:Y:S02]  /*10100*/  LEA R14, P0, R2.reuse, c[0x0][0x380], 0x1 ;  /* 0x0000e000020e7a11 */ /* 0x040fe400078008ff */
[----:B------:R1:W2:Y:S02]  /*10110*/  LDS.128 R24, [R0+0x1080] ;  /* 0x0010800000187984 */ /* 0x0002a40000000c00 */
[----:B------:R-:W-:Y:S02]  /*10120*/  LEA.HI.X R13, R2, c[0x0][0x384], R3, 0x1, P0 ;  /* 0x0000e100020d7a11 */ /* 0x000fe400000f0c03 */
        /* <DEDUP_REMOVED lines=20> */
.L_x_509:
[----:B------:R-:W-:Y:S05]  /*10270*/  BSYNC B0 ;  /* 0x0000000000007941 */ /* 0x000fea0003800000 */
.L_x_508:
        /* <DEDUP_REMOVED lines=15> */
.L_x_511:
[----:B------:R-:W-:Y:S05]  /*10370*/  BSYNC B0 ;  /* 0x0000000000007941 */ /* 0x000fea0003800000 */
.L_x_510:
        /* <DEDUP_REMOVED lines=15> */
.L_x_513:
[----:B------:R-:W-:Y:S05]  /*10470*/  BSYNC B0 ;  /* 0x0000000000007941 */ /* 0x000fea0003800000 */
.L_x_512:
        /* <DEDUP_REMOVED lines=16> */
.L_x_506:
        /* <DEDUP_REMOVED lines=19> */
.L_x_514:
        /* <DEDUP_REMOVED lines=15> */
[----:B------:R-:W-:Y:S02]  /*107a0*/  MOV R2, R4 ;  /* 0x0000000400027202 */ /* 0x000fe40000000f00 */
[----:B------:R-:W-:-:S13]  /*107b0*/  ISETP.NE.AND P0, PT, R0, 0x1, PT ;  /* 0x000000010000780c */ /* 0x000fda0003f05270 */
[----:B------:R-:W-:Y:S01]  /*107c0*/  @P0 IMAD.HI.U32 R7, R9, c[0x0][0x4ec], RZ ;  /* 0x00013b0009070a27 */ /* 0x000fe200078e00ff */
[----:B-1----:R-:W-:-:S03]  /*107d0*/  SHF.R.S32.HI R0, RZ, 0x1f, R8 ;  /* 0x0000001fff007819 */ /* 0x002fc60000011408 */
[----:B------:R-:W-:-:S04]  /*107e0*/  IMAD.WIDE.U32 R2, R8, c[0x0][0x490], R2 ;  /* 0x0001240008027a25 */ /* 0x000fc800078e0002 */
[----:B------:R-:W-:Y:S02]  /*107f0*/  IMAD R6, R0, c[0x0][0x490], RZ ;  /* 0x0001240000067a24 */ /* 0x000fe400078e02ff */
[----:B------:R-:W-:Y:S01]  /*10800*/  IMAD.MOV.U32 R0, RZ, RZ, R9 ;  /* 0x000000ffff007224 */ /* 0x000fe200078e0009 */
[----:B------:R-:W-:Y:S01]  /*10810*/  @P0 SHF.R.U32.HI R0, RZ, c[0x0][0x4f0], R7 ;  /* 0x00013c00ff000a19 */ /* 0x000fe20000011607 */
[----:B------:R-:W-:Y:S02]  /*10820*/  IMAD R6, R8, c[0x0][0x494], R6 ;  /* 0x0001250008067a24 */ /* 0x000fe400078e0206 */
[----:B------:R-:W-:Y:S01]  /*10830*/  IMAD R8, R11, c[0x0][0x498], RZ ;  /* 0x000126000b087a24 */ /* 0x000fe200078e02ff */
[----:B------:R-:W-:Y:S01]  /*10840*/  IADD3 R7, -R0, RZ, RZ ;  /* 0x000000ff00077210 */ /* 0x000fe20007ffe1ff */
[----:B------:R-:W-:Y:S02]  /*10850*/  IMAD.IADD R3, R6, 0x1, R3 ;  /* 0x0000000106037824 */ /* 0x000fe400078e0203 */
[----:B------:R-:W-:-:S02]  /*10860*/  IMAD R8, R10, c[0x0][0x49c], R8 ;  /* 0x000127000a087a24 */ /* 0x000fc400078e0208 */
[----:B------:R-:W-:Y:S01]  /*10870*/  IMAD R6, R7, c[0x0][0x4e8], R9 ;  /* 0x00013a0007067a24 */ /* 0x000fe200078e0209 */
[----:B------:R-:W-:Y:S01]  /*10880*/  SHF.R.S32.HI R9, RZ, 0x1f, R0 ;  /* 0x0000001fff097819 */ /* 0x000fe20000011400 */
[----:B------:R-:W-:-:S03]  /*10890*/  IMAD.WIDE.U32 R2, R10, c[0x0][0x498], R2 ;  /* 0x000126000a027a25 */ /* 0x000fc600078e0002 */
[----:B------:R-:W-:Y:S02]  /*108a0*/  SHF.R.S32.HI R7, RZ, 0x1f, R6 ;  /* 0x0000001fff077819 */ /* 0x000fe40000011406 */
[----:B------:R-:W-:-:S03]  /*108b0*/  IADD3 R2, P0, R0, R2, RZ ;  /* 0x0000000200027210 */ /* 0x000fc60007f1e0ff */
[----:B------:R-:W-:Y:S01]  /*108c0*/  IMAD R0, R7, c[0x0][0x488], RZ ;  /* 0x0001220007007a24 */ /* 0x000fe200078e02ff */
[----:B------:R-:W-:-:S03]  /*108d0*/  IADD3.X R3, R9, R3, R8, P0, !PT ;  /* 0x0000000309037210 */ /* 0x000fc600007fe408 */
[C---:B------:R-:W-:Y:S02]  /*108e0*/  IMAD R0, R6.reuse, c[0x0][0x48c], R0 ;  /* 0x0001230006007a24 */ /* 0x040fe400078e0200 */
[----:B------:R-:W-:-:S05]  /*108f0*/  IMAD.WIDE.U32 R2, R6, c[0x0][0x488], R2 ;  /* 0x0001220006027a25 */ /* 0x000fca00078e0002 */
[----:B------:R-:W-:Y:S02]  /*10900*/  IADD3 R0, R3, R0, RZ ;  /* 0x0000000003007210 */ /* 0x000fe40007ffe0ff */
[----:B------:R-:W-:-:S04]  /*10910*/  LEA R6, P0, R2, c[0x0][0x450], 0x2 ;  /* 0x0001140002067a11 */ /* 0x000fc800078010ff */
[----:B------:R-:W-:Y:S02]  /*10920*/  LEA.HI.X R7, R2, c[0x0][0x454], R0, 0x2, P0 ;  /* 0x0001150002077a11 */ /* 0x000fe400000f1400 */
[----:B------:R-:W-:-:S05]  /*10930*/  MOV R0, 0xff800000 ;  /* 0xff80000000007802 */ /* 0x000fca0000000f00 */
[----:B------:R1:W-:Y:S02]  /*10940*/  STG.E [R6.64], R0 ;  /* 0x0000000006007986 */ /* 0x0003e4000c101912 */
.L_x_516:
[----:B------:R-:W-:Y:S05]  /*10950*/  BSYNC B0 ;  /* 0x0000000000007941 */ /* 0x000fea0003800000 */
.L_x_515:
[----:B-1----:R-:W1:Y:S01]  /*10960*/  S2R R6, SR_CTAID.Y ;  /* 0x0000000000067919 */ /* 0x002e620000002600 */
[----:B------:R-:W-:Y:S01]  /*10970*/  IMAD R0, R5, c[0x0][0x3a0], RZ ;  /* 0x0000e80005007a24 */ /* 0x000fe200078e02ff */
[----:B------:R-:W-:Y:S01]  /*10980*/  SHF.R.S32.HI R5, RZ, 0x1f, R12 ;  /* 0x0000001fff057819 */ /* 0x000fe2000001140c */
[C---:B------:R-:W-:Y:S01]  /*10990*/  IMAD.WIDE.U32 R2, R4.reuse, c[0x0][0x3a0], RZ ;  /* 0x0000e80004027a25 */ /* 0x040fe200078e00ff */
[----:B------:R-:W2:Y:S01]  /*109a0*/  S2R R14, SR_CTAID.X ;  /* 0x00000000000e7919 */ /* 0x000ea20000002500 */
[----:B------:R-:W-:Y:S01]  /*109b0*/  MOV R8, c[0x0][0x4e8] ;  /* 0x00013a0000087a02 */ /* 0x000fe20000000f00 */
[----:B------:R-:W-:Y:S01]  /*109c0*/  BSSY B0, `(.L_x_517) ;  /* 0x0000035000007945 */ /* 0x000fe20003800000 */
[----:B------:R-:W-:Y:S01]  /*109d0*/  LEA.HI R5, R5, R12, RZ, 0x3 ;  /* 0x0000000c05057211 */ /* 0x000fe200078f18ff */
[----:B------:R-:W-:Y:S01]  /*109e0*/  IMAD R0, R4, c[0x0][0x3a4], R0 ;  /* 0x0000e90004007a24 */ /* 0x000fe200078e0200 */
[----:B------:R-:W-:Y:S02]  /*109f0*/  ISETP.NE.AND P0, PT, R8, 0x1, PT ;  /* 0x000000010800780c */ /* 0x000fe40003f05270 */
[----:B------:R-:W-:-:S02]  /*10a00*/  LOP3.LUT R4, R5, 0xfffffff8, RZ, 0xc0, !PT ;  /* 0xfffffff805047812 */ /* 0x000fc400078ec0ff */
[----:B------:R-:W-:Y:S02]  /*10a10*/  SHF.R.S32.HI R8, RZ, 0x3, R5 ;  /* 0x00000003ff087819 */ /* 0x000fe40000011405 */
[----:B------:R-:W-:Y:S01]  /*10a20*/  IADD3 R3, R3, R0, RZ ;  /* 0x0000000003037210 */ /* 0x000fe20007ffe0ff */
[----:B------:R-:W-:-:S05]  /*10a30*/  IMAD.IADD R12, R12, 0x1, -R4 ;  /* 0x000000010c0c7824 */ /* 0x000fca00078e0a04 */
[-C--:B------:R-:W-:Y:S02]  /*10a40*/  LEA R4, R12, R8.reuse, 0x5 ;  /* 0x000000080c047211 */ /* 0x080fe400078e28ff */
[----:B-1----:R-:W-:Y:S01]  /*10a50*/  SHF.R.S32.HI R7, RZ, 0x1f, R6 ;  /* 0x0000001fff077819 */ /* 0x002fe20000011406 */
[----:B------:R-:W-:Y:S01]  /*10a60*/  IMAD.WIDE.U32 R2, R6, c[0x0][0x3e8], R2 ;  /* 0x0000fa0006027a25 */ /* 0x000fe200078e0002 */
[----:B--2---:R-:W-:-:S03]  /*10a70*/  LEA R8, R14, R8, 0x7 ;  /* 0x000000080e087211 */ /* 0x004fc600078e38ff */
[----:B------:R-:W-:Y:S02]  /*10a80*/  IMAD R0, R7, c[0x0][0x3e8], RZ ;  /* 0x0000fa0007007a24 */ /* 0x000fe400078e02ff */
[----:B------:R-:W-:Y:S02]  /*10a90*/  IMAD R4, R14, 0x80, R4 ;  /* 0x000000800e047824 */ /* 0x000fe400078e0204 */
[----:B------:R-:W-:Y:S02]  /*10aa0*/  IMAD R0, R6, c[0x0][0x3ec], R0 ;  /* 0x0000fb0006007a24 */ /* 0x000fe400078e0200 */
[----:B------:R-:W-:-:S03]  /*10ab0*/  @P0 IMAD.HI.U32 R5, R4, c[0x0][0x4ec], RZ ;  /* 0x00013b0004050a27 */ /* 0x000fc600078e00ff */
[----:B------:R-:W-:Y:S01]  /*10ac0*/  IADD3 R3, R0, R3, RZ ;  /* 0x0000000300037210 */ /* 0x000fe20007ffe0ff */
[----:B------:R-:W-:Y:S01]  /*10ad0*/  IMAD R6, R11, c[0x0][0x3f0], RZ ;  /* 0x0000fc000b067a24 */ /* 0x000fe200078e02ff */
[----:B------:R-:W-:Y:S02]  /*10ae0*/  MOV R0, R4 ;  /* 0x0000000400007202 */ /* 0x000fe40000000f00 */
[----:B------:R-:W-:Y:S01]  /*10af0*/  @P0 SHF.R.U32.HI R0, RZ, c[0x0][0x4f0], R5 ;  /* 0x00013c00ff000a19 */ /* 0x000fe20000011605 */
[C---:B------:R-:W-:Y:S02]  /*10b00*/  IMAD R7, R10.reuse, c[0x0][0x3f4], R6 ;  /* 0x0000fd000a077a24 */ /* 0x040fe400078e0206 */
[----:B------:R-:W-:Y:S01]  /*10b10*/  IMAD.WIDE.U32 R2, R10, c[0x0][0x3f0], R2 ;  /* 0x0000fc000a027a25 */ /* 0x000fe200078e0002 */
[----:B------:R-:W-:-:S03]  /*10b20*/  SHF.R.S32.HI R6, RZ, 0x1f, R0 ;  /* 0x0000001fff067819 */ /* 0x000fc60000011400 */
[----:B------:R-:W-:Y:S01]  /*10b30*/  IMAD.MOV R5, RZ, RZ, -R0 ;  /* 0x000000ffff057224 */ /* 0x000fe200078e0a00 */
[----:B------:R-:W-:Y:S01]  /*10b40*/  IADD3 R3, R3, R7, RZ ;  /* 0x0000000703037210 */ /* 0x000fe20007ffe0ff */
[----:B------:R-:W-:Y:S02]  /*10b50*/  IMAD R6, R6, c[0x0][0x3e0], RZ ;  /* 0x0000f80006067a24 */ /* 0x000fe400078e02ff */
[----:B------:R-:W-:Y:S02]  /*10b60*/  IMAD R5, R5, c[0x0][0x4e8], R4 ;  /* 0x00013a0005057a24 */ /* 0x000fe400078e0204 */
[----:B------:R-:W-:-:S03]  /*10b70*/  IMAD.WIDE.U32 R2, R0, c[0x0][0x3e0], R2 ;  /* 0x0000f80000027a25 */ /* 0x000fc600078e0002 */
[----:B------:R-:W-:Y:S01]  /*10b80*/  SHF.R.S32.HI R4, RZ, 0x1f, R5 ;  /* 0x0000001fff047819 */ /* 0x000fe20000011405 */
[----:B------:R-:W-:Y:S02]  /*10b90*/  IMAD R0, R0, c[0x0][0x3e4], R6 ;  /* 0x0000f90000007a24 */ /* 0x000fe400078e0206 */
[----:B-----5:R-:W-:-:S03]  /*10ba0*/  IMAD R10, R13, c[0x0][0x4e8], RZ ;  /* 0x00013a000d0a7a24 */ /* 0x020fc600078e02ff */
[----:B------:R-:W-:Y:S01]  /*10bb0*/  IADD3 R3, R3, R0, RZ ;  /* 0x0000000003037210 */ /* 0x000fe20007ffe0ff */
[----:B------:R-:W-:-:S04]  /*10bc0*/  IMAD R0, R4, c[0x0][0x3d8], RZ ;  /* 0x0000f60004007a24 */ /* 0x000fc800078e02ff */
[C---:B------:R-:W-:Y:S02]  /*10bd0*/  IMAD R0, R5.reuse, c[0x0][0x3dc], R0 ;  /* 0x0000f70005007a24 */ /* 0x040fe400078e0200 */
[----:B------:R-:W-:-:S04]  /*10be0*/  IMAD.WIDE.U32 R2, R5, c[0x0][0x3d8], R2 ;  /* 0x0000f60005027a25 */ /* 0x000fc800078e0002 */
[----:B------:R-:W-:Y:S01]  /*10bf0*/  IMAD.IADD R0, R3, 0x1, R0 ;  /* 0x0000000103007824 */ /* 0x000fe200078e0200 */
[----:B------:R-:W-:-:S04]  /*10c00*/  LEA R11, P0, R2, c[0x0][0x380], 0x1 ;  /* 0x0000e000020b7a11 */ /* 0x000fc800078008ff */
        /* <DEDUP_REMOVED lines=16> */
.L_x_518:
[----:B------:R-:W-:Y:S05]  /*10d10*/  BSYNC B0 ;  /* 0x0000000000007941 */ /* 0x000fea0003800000 */
.L_x_517:
        /* <DEDUP_REMOVED lines=15> */
.L_x_520:
[----:B------:R-:W-:Y:S05]  /*10e10*/  BSYNC B0 ;  /* 0x0000000000007941 */ /* 0x000fea0003800000 */
.L_x_519:
        /* <DEDUP_REMOVED lines=15> */
.L_x_522:
[----:B------:R-:W-:Y:S05]  /*10f10*/  BSYNC B0 ;  /* 0x0000000000007941 */ /* 0x000fea0003800000 */
.L_x_521:
        /* <DEDUP_REMOVED lines=16> */
.L_x_523:
        /* <DEDUP_REMOVED lines=14> */
.L_x_3767:


//--------------------- .text._ZN7cutlass13device_kernelIN5flash19enable_sm80_to_sm89INS1_16FlashAttnFwdSm80INS1_25CollectiveMainloopFwdSm80ILi8ELi1ELb1EN4cute5tupleIJNS5_1CILi128EEES8_S8_EEELi128ENS_10bfloat16_tEfNS_4arch4Sm80ELb1ELb0ELb1ELb1ELb0ELb1ELb1ELb0EEENS1_21CollectiveEpilogueFwdIS9_NS6_IJNS7_ILi1EEESF_SF_EEESA_SC_Li256ELb1ELb1ELb0ELb0EEENS1_19SingleTileSchedulerILb1ELb0ELb1ELi128EEEEEEEEEvNT_6ParamsE --------------------------
	.section	.text._ZN7cutlass13device_kernelIN5flash19enable_sm80_to_sm89INS1_16FlashAttnFwdSm80INS1_25CollectiveMainloopFwdSm80ILi8ELi1ELb1EN4cute5tupleIJNS5_1CILi128EEES8_S8_EEELi128ENS_10bfloat16_tEfNS_4arch4Sm80ELb1ELb0ELb1ELb1ELb0ELb1ELb1ELb0EEENS1_21CollectiveEpilogueFwdIS9_NS6_IJNS7_ILi1EEESF_SF_EEESA_SC_Li256ELb1ELb1ELb0ELb0EEENS1_19SingleTileSchedulerILb1ELb0ELb1ELi128EEEEEEEEEvNT_6ParamsE,"ax",@progbits
	.sectioninfo	@"SHI_REGISTERS=255"
	.align	128
.text._ZN7cutlass13device_kernelIN5flash19enable_sm80_to_sm89INS1_16FlashAttnFwdSm80INS1_25CollectiveMainloopFwdSm80ILi8ELi1ELb1EN4cute5tupleIJNS5_1CILi128EEES8_S8_EEELi128ENS_10bfloat16_tEfNS_4arch4Sm80ELb1ELb0ELb1ELb1ELb0ELb1ELb1ELb0EEENS1_21CollectiveEpilogueFwdIS9_NS6_IJNS7_ILi1EEESF_SF_EEESA_SC_Li256ELb1ELb1ELb0ELb0EEENS1_19SingleTileSchedulerILb1ELb0ELb1ELi128EEEEEEEEEvNT_6ParamsE:
        .type           _ZN7cutlass13device_kernelIN5flash19enable_sm80_to_sm89INS1_16FlashAttnFwdSm80INS1_25CollectiveMainloopFwdSm80ILi8ELi1ELb1EN4cute5tupleIJNS5_1CILi128EEES8_S8_EEELi128ENS_10bfloat16_tEfNS_4arch4Sm80ELb1ELb0ELb1ELb1ELb0ELb1ELb1ELb0EEENS1_21CollectiveEpilogueFwdIS9_NS6_IJNS7_ILi1EEESF_SF_EEESA_SC_Li256ELb1ELb1ELb0ELb0EEENS1_19SingleTileSchedulerILb1ELb0ELb1ELi128EEEEEEEEEvNT_6ParamsE,@function
        .size           _ZN7cutlass13device_kernelIN5flash19enable_sm80_to_sm89INS1_16FlashAttnFwdSm80INS1_25CollectiveMainloopFwdSm80ILi8ELi1ELb1EN4cute5tupleIJNS5_1CILi128EEES8_S8_EEELi128ENS_10bfloat16_tEfNS_4arch4Sm80ELb1ELb0ELb1ELb1ELb0ELb1ELb1ELb0EEENS1_21CollectiveEpilogueFwdIS9_NS6_IJNS7_ILi1EEESF_SF_EEESA_SC_Li256ELb1ELb1ELb0ELb0EEENS1_19SingleTileSchedulerILb1ELb0ELb1ELi128EEEEEEEEEvNT_6ParamsE,(.L_x_3768 - _ZN7cutlass13device_kernelIN5flash19enable_sm80_to_sm89INS1_16FlashAttnFwdSm80INS1_25CollectiveMainloopFwdSm80ILi8ELi1ELb1EN4cute5tupleIJNS5_1CILi128EEES8_S8_EEELi128ENS_10bfloat16_tEfNS_4arch4Sm80ELb1ELb0ELb1ELb1ELb0ELb1ELb1ELb0EEENS1_21CollectiveEpilogueFwdIS9_NS6_IJNS7_ILi1EEESF_SF_EEESA_SC_Li256ELb1ELb1ELb0ELb0EEENS1_19SingleTileSchedulerILb1ELb0ELb1ELi128EEEEEEEEEvNT_6ParamsE)
        .other          _ZN7cutlass13device_kernelIN5flash19enable_sm80_to_sm89INS1_16FlashAttnFwdSm80INS1_25CollectiveMainloopFwdSm80ILi8ELi1ELb1EN4cute5tupleIJNS5_1CILi128EEES8_S8_EEELi128ENS_10bfloat16_tEfNS_4arch4Sm80ELb1ELb0ELb1ELb1ELb0ELb1ELb1ELb0EEENS1_21CollectiveEpilogueFwdIS9_NS6_IJNS7_ILi1EEESF_SF_EEESA_SC_Li256ELb1ELb1ELb0ELb0EEENS1_19SingleTileSchedulerILb1ELb0ELb1ELi128EEEEEEEEEvNT_6ParamsE,@"STO_CUDA_ENTRY STV_DEFAULT"
_ZN7cutlass13device_kernelIN5flash19enable_sm80_to_sm89INS1_16FlashAttnFwdSm80INS1_25CollectiveMainloopFwdSm80ILi8ELi1ELb1EN4cute5tupleIJNS5_1CILi128EEES8_S8_EEELi128ENS_10bfloat16_tEfNS_4arch4Sm80ELb1ELb0ELb1ELb1ELb0ELb1ELb1ELb0EEENS1_21CollectiveEpilogueFwdIS9_NS6_IJNS7_ILi1EEESF_SF_EEESA_SC_Li256ELb1ELb1ELb0ELb0EEENS1_19SingleTileSchedulerILb1ELb0ELb1ELi128EEEEEEEEEvNT_6ParamsE:
        /* <DEDUP_REMOVED lines=17> */
.L_x_525:
        /* <DEDUP_REMOVED lines=8> */
.L_x_527:
[----:B------:R-:W-:-:S04]  /*0190*/  MOV R0, c[0x0][0x54c] ;  /* 0x0001530000007a02 */ /* 0x000fc80000000f00 */
.L_x_526:
[----:B------:R-:W-:Y:S01]  /*01a0*/  USHF.L.U32 UR4, UR4, 0x7, URZ ;  /* 0x0000000704047899 */ /* 0x000fe2000800063f */
[----:B-----5:R-:W-:-:S05]  /*01b0*/  IMAD R0, R0, c[0x0][0x548], RZ ;  /* 0x0001520000007a24 */ /* 0x020fca00078e02ff */
[----:B------:R-:W-:-:S04]  /*01c0*/  MOV R12, UR4 ;  /* 0x00000004000c7c02 */ /* 0x000fc80008000f00 */
[----:B------:R-:W-:-:S04]  /*01d0*/  ISETP.GE.AND P0, PT, R12, R0, PT ;  /* 0x000000000c00720c */ /* 0x000fc80003f06270 */
[----:B------:R-:W-:-:S05]  /*01e0*/  SEL R0, R5, 0xffffffff, !P0 ;  /* 0xffffffff05007807 */ /* 0x000fca0004000000 */
[----:B------:R2:W-:Y:S01]  /*01f0*/  STL [R1+0x44], R0 ;  /* 0x0000440001007387 */ /* 0x0005e20000100800 */
[----:B------:R-:W-:Y:S05]  /*0200*/  BRA `(.L_x_528) ;  /* 0x0000014000007947 */ /* 0x000fea0003800000 */
.L_x_524:
[----:B------:R-:W-:-:S04]  /*0210*/  ISETP.NE.U32.AND P0, PT, RZ, c[0x0][0x568], PT ;  /* 0x00015a00ff007a0c */ /* 0x000fc80003f05070 */
[----:B------:R-:W-:-:S13]  /*0220*/  ISETP.NE.AND.EX P0, PT, RZ, c[0x0][0x56c], PT, P0 ;  /* 0x00015b00ff007a0c */ /* 0x000fda0003f05300 */
[----:B------:R-:W-:Y:S05]  /*0230*/  @!P0 BRA `(.L_x_529) ;  /* 0x0000002000008947 */ /* 0x000fea0003800000 */
[----:B------:R1:W5:Y:S01]  /*0240*/  LDG.E R0, [R2.64] ;  /* 0x0000000802007981 */ /* 0x000362000c1e1900 */
[----:B------:R-:W-:Y:S05]  /*0250*/  BRA `(.L_x_530) ;  /* 0x0000009000007947 */ /* 0x000fea0003800000 */
.L_x_529:
        /* <DEDUP_REMOVED lines=8> */
.L_x_531:
[----:B------:R-:W-:-:S04]  /*02e0*/  MOV R0, c[0x0][0x54c] ;  /* 0x0001530000007a02 */ /* 0x000fc80000000f00 */
.L_x_530:
[----:B------:R-:W-:Y:S01]  /*02f0*/  USHF.L.U32 UR4, UR4, 0x7, URZ ;  /* 0x0000000704047899 */ /* 0x000fe2000800063f */
[----:B-----5:R-:W-:-:S05]  /*0300*/  IMAD R0, R0, c[0x0][0x548], RZ ;  /* 0x0001520000007a24 */ /* 0x020fca00078e02ff */
[----:B------:R-:W-:-:S04]  /*0310*/  MOV R12, UR4 ;  /* 0x00000004000c7c02 */ /* 0x000fc80008000f00 */
[----:B------:R-:W-:-:S04]  /*0320*/  ISETP.GE.AND P0, PT, R12, R0, PT ;  /* 0x000000000c00720c */ /* 0x000fc80003f06270 */
[----:B------:R-:W-:-:S05]  /*0330*/  SEL R0, R5, 0xffffffff, !P0 ;  /* 0xffffffff05007807 */ /* 0x000fca0004000000 */
[----:B------:R2:W-:Y:S04]  /*0340*/  STL [R1+0x44], R0 ;  /* 0x0000440001007387 */ /* 0x0005e80000100800 */
.L_x_528:
[----:B------:R-:W3:Y:S02]  /*0350*/  LDL R18, [R1+0x44] ;  /* 0x0000440001127983 */ /* 0x000ee40000100800 */
[----:B---3--:R-:W-:-:S13]  /*0360*/  ISETP.GE.AND P0, PT, R18, RZ, PT ;  /* 0x000000ff1200720c */ /* 0x008fda0003f06270 */
[----:B------:R-:W-:Y:S05]  /*0370*/  @!P0 EXIT ;  /* 0x000000000000894d */ /* 0x000fea0003800000 */
[----:B------:R-:W-:Y:S01]  /*0380*/  ISETP.NE.U32.AND P0, PT, RZ, c[0x0][0x370], PT ;  /* 0x0000dc00ff007a0c */ /* 0x000fe20003f05070 */
[----:B--2---:R-:W-:Y:S01]  /*0390*/  IMAD.MOV.U32 R0, RZ, RZ, c[0x0][0x168] ;  /* 0x00005a00ff007624 */ /* 0x004fe200078e00ff */
[----:B------:R-:W-:Y:S01]  /*03a0*/  ISETP.NE.U32.AND P1, PT, RZ, c[0x0][0x360], PT ;  /* 0x0000d800ff007a0c */ /* 0x000fe20003f25070 */
[----:B------:R-:W-:Y:S01]  /*03b0*/  CS2R R180, SRZ ;  /* 0x0000000000b47805 */ /* 0x000fe2000001ff00 */
[----:B------:R-:W-:Y:S01]  /*03c0*/  ISETP.NE.AND.EX P2, PT, RZ, c[0x0][0x374], PT, P0 ;  /* 0x0000dd00ff007a0c */ /* 0x000fe20003f45300 */
[----:B------:R-:W-:Y:S01]  /*03d0*/  IMAD.MOV.U32 R173, RZ, RZ, RZ ;  /* 0x000000ffffad7224 */ /* 0x000fe200078e00ff */
[----:B------:R-:W-:Y:S01]  /*03e0*/  ISETP.NE.AND.EX P0, PT, RZ, c[0x0][0x364], PT, P1 ;  /* 0x0000d900ff007a0c */ /* 0x000fe20003f05310 */
[----:B------:R-:W-:Y:S01]  /*03f0*/  IMAD.MOV.U32 R13, RZ, RZ, RZ ;  /* 0x000000ffff0d7224 */ /* 0x000fe200078e00ff */
        /* <DEDUP_REMOVED lines=11> */
[----:B-1----:R-:W-:Y:S01]  /*04b0*/  IMAD.WIDE R2, R18, R14, c[0x0][0x358] ;  /* 0x0000d60012027625 */ /* 0x002fe200078e020e */
[----:B------:R1:W3:Y:S04]  /*04c0*/  @P0 LDG.E R0, [R8.64] ;  /* 0x0000000808000981 */ /* 0x0002e8000c1e1900 */
[----:B------:R2:W5:Y:S04]  /*04d0*/  @P1 LDG.E R173, [R6.64] ;  /* 0x0000000806ad1981 */ /* 0x000568000c1e1900 */
[----:B------:R2:W5:Y:S04]  /*04e0*/  @P5 LDG.E R181, [R4.64] ;  /* 0x0000000804b55981 */ /* 0x000568000c1e1900 */
[----:B------:R2:W5:Y:S04]  /*04f0*/  @P3 LDG.E R13, [R2.64] ;  /* 0x00000008020d3981 */ /* 0x000568000c1e1900 */
[----:B------:R-:W4:Y:S01]  /*0500*/  S2R R26, SR_CTAID.Y ;  /* 0x00000000001a7919 */ /* 0x000f220000002600 */
[----:B------:R-:W-:-:S02]  /*0510*/  IMAD.MOV.U32 R126, RZ, RZ, c[0x0][0x228] ;  /* 0x00008a00ff7e7624 */ /* 0x000fc400078e00ff */
[----:B-1----:R-:W-:Y:S01]  /*0520*/  IMAD.MOV.U32 R8, RZ, RZ, c[0x0][0x1d0] ;  /* 0x00007400ff087624 */ /* 0x002fe200078e00ff */
[----:B----4-:R-:W-:Y:S01]  /*0530*/  SHF.R.S32.HI R213, RZ, 0x1f, R26 ;  /* 0x0000001fffd57819 */ /* 0x010fe2000001141a */
[----:B---3--:R2:W-:Y:S01]  /*0540*/  STL [R1+0x34], R0 ;  /* 0x0000340001007387 */ /* 0x0085e20000100800 */
[----:B------:R-:W-:Y:S01]  /*0550*/  IMAD.MOV.U32 R9, RZ, RZ, R0 ;  /* 0x000000ffff097224 */ /* 0x000fe200078e0000 */
[----:B------:R-:W-:Y:S05]  /*0560*/  @P0 BRA `(.L_x_532) ;  /* 0x0000005000000947 */ /* 0x000fea0003800000 */
[----:B------:R-:W-:Y:S05]  /*0570*/  @!P1 BRA `(.L_x_532) ;  /* 0x0000004000009947 */ /* 0x000fea0003800000 */
[----:B--2---:R1:W2:Y:S04]  /*0580*/  LDG.E R0, [R6.64] ;  /* 0x0000000806007981 */ /* 0x0042a8000c1e1900 */
[----:B-1----:R-:W2:Y:S02]  /*0590*/  LDG.E R6, [R6.64+0x4] ;  /* 0x0000040806067981 */ /* 0x002ea4000c1e1900 */
[----:B--2---:R-:W-:-:S05]  /*05a0*/  IADD3 R9, -R0, R6, RZ ;  /* 0x0000000600097210 */ /* 0x004fca0007ffe1ff */
[----:B------:R1:W-:Y:S02]  /*05b0*/  STL [R1+0x34], R9 ;  /* 0x0000340901007387 */ /* 0x0003e40000100800 */
.L_x_532:
[----:B------:R-:W-:-:S04]  /*05c0*/  ISETP.NE.U32.AND P0, PT, RZ, c[0x0][0x368], PT ;  /* 0x0000da00ff007a0c */ /* 0x000fc80003f05070 */
[----:B------:R-:W-:-:S13]  /*05d0*/  ISETP.NE.AND.EX P0, PT, RZ, c[0x0][0x36c], PT, P0 ;  /* 0x0000db00ff007a0c */ /* 0x000fda0003f05300 */
[----:B------:R-:W-:Y:S05]  /*05e0*/  @!P0 BRA `(.L_x_533) ;  /* 0x0000003000008947 */ /* 0x000fea0003800000 */
[----:B--2---:R-:W-:-:S05]  /*05f0*/  IMAD.WIDE R4, R18, R14, c[0x0][0x368] ;  /* 0x0000da0012047625 */ /* 0x004fca00078e020e */
[----:B------:R2:W5:Y:S01]  /*0600*/  LDG.E R8, [R4.64] ;  /* 0x0000000804087981 */ /* 0x000562000c1e1900 */
[----:B------:R-:W-:Y:S05]  /*0610*/  BRA `(.L_x_534) ;  /* 0x0000004000007947 */ /* 0x000fea0003800000 */
.L_x_533:
[----:B------:R-:W-:Y:S05]  /*0620*/  @!P5 BRA `(.L_x_534) ;  /* 0x000000300000d947 */ /* 0x000fea0003800000 */
[----:B--2---:R2:W3:Y:S04]  /*0630*/  LDG.E R0, [R4.64] ;  /* 0x0000000804007981 */ /* 0x0044e8000c1e1900 */
[----:B--2---:R-:W3:Y:S02]  /*0640*/  LDG.E R4, [R4.64+0x4] ;  /* 0x0000040804047981 */ /* 0x004ee4000c1e1900 */
[----:B---3--:R-:W-:Y:S02]  /*0650*/  IADD3 R8, -R0, R4, RZ ;  /* 0x0000000400087210 */ /* 0x008fe40007ffe1ff */
.L_x_534:
[----:B--2---:R2:W3:Y:S04]  /*0660*/  @P3 LDG.E R4, [R2.64] ;  /* 0x0000000802043981 */ /* 0x0044e8000c1e1900 */
[----:B------:R2:W3:Y:S01]  /*0670*/  @P3 LDG.E R0, [R2.64+0x4] ;  /* 0x0000040802003981 */ /* 0x0004e2000c1e1900 */
[----:B------:R-:W-:Y:S01]  /*0680*/  ISETP.NE.U32.AND P0, PT, RZ, c[0x0][0x378], PT ;  /* 0x0000de00ff007a0c */ /* 0x000fe20003f05070 */
[----:B-----5:R-:W-:-:S03]  /*0690*/  IMAD.MOV.U32 R165, RZ, RZ, R8 ;  /* 0x000000ffffa57224 */ /* 0x020fc600078e0008 */
[----:B------:R-:W-:Y:S01]  /*06a0*/  ISETP.NE.AND.EX P0, PT, RZ, c[0x0][0x37c], PT, P0 ;  /* 0x0000df00ff007a0c */ /* 0x000fe20003f05300 */
[----:B------:R-:W-:-:S12]  /*06b0*/  IMAD.MOV.U32 R5, RZ, RZ, c[0x0][0x2c4] ;  /* 0x0000b100ff057624 */ /* 0x000fd800078e00ff */
[----:B--2---:R-:W-:-:S05]  /*06c0*/  @P0 IMAD.WIDE R2, R18, R14, c[0x0][0x378] ;  /* 0x0000de0012020625 */ /* 0x004fca00078e020e */
[----:B------:R2:W5:Y:S01]  /*06d0*/  @P0 LDG.E R165, [R2.64] ;  /* 0x0000000802a50981 */ /* 0x000562000c1e1900 */
[----:B------:R-:W-:Y:S01]  /*06e0*/  ISETP.NE.AND P0, PT, R5, 0x1, PT ;  /* 0x000000010500780c */ /* 0x000fe20003f05270 */
[----:B------:R-:W-:Y:S02]  /*06f0*/  IMAD.IADD R5, R8, 0x1, -R180 ;  /* 0x0000000108057824 */ /* 0x000fe400078e0ab4 */
[----:B--2---:R-:W-:-:S05]  /*0700*/  IMAD.MOV.U32 R2, RZ, RZ, R12 ;  /* 0x000000ffff027224 */ /* 0x004fca00078e000c */
[----:B------:R2:W-:Y:S01]  /*0710*/  STL [R1+0xc], R2 ;  /* 0x00000c0201007387 */ /* 0x0005e20000100800 */
[----:B---3--:R-:W-:-:S04]  /*0720*/  @P3 IMAD.IADD R126, R0, 0x1, -R4 ;  /* 0x00000001007e3824 */ /* 0x008fc800078e0a04 */
[----:B------:R-:W-:Y:S01]  /*0730*/  @P0 IADD3 R0, R2, 0x7f, RZ ;  /* 0x0000007f02000810 */ /* 0x000fe20007ffe0ff */
[----:B------:R-:W-:-:S04]  /*0740*/  IMAD.IADD R3, R5, 0x1, R126 ;  /* 0x0000000105037824 */ /* 0x000fc800078e027e */
[----:B--2---:R-:W-:Y:S01]  /*0750*/  @P0 IMAD.HI.U32 R2, R0, c[0x0][0x2c8], RZ ;  /* 0x0000b20000020a27 */ /* 0x004fe200078e00ff */
[----:B------:R-:W-:Y:S02]  /*0760*/  IADD3 R0, R12, 0x7f, RZ ;  /* 0x0000007f0c007810 */ /* 0x000fe40007ffe0ff */
[C---:B------:R-:W-:Y:S01]  /*0770*/  IADD3 R190, R3.reuse, 0x80, -R9 ;  /* 0x0000008003be7810 */ /* 0x040fe20007ffe809 */
[----:B------:R2:W-:Y:S01]  /*0780*/  STL [R1+0x28], R3 ;  /* 0x0000280301007387 */ /* 0x0005e20000100800 */
[----:B------:R-:W-:Y:S02]  /*0790*/  @P0 SHF.R.U32.HI R0, RZ, c[0x0][0x2cc], R2 ;  /* 0x0000b300ff000a19 */ /* 0x000fe40000011602 */
[----:B------:R-:W-:-:S03]  /*07a0*/  IADD3 R2, R3, 0x7f, RZ ;  /* 0x0000007f03027810 */ /* 0x000fc60007ffe0ff */
[----:B------:R-:W-:-:S05]  /*07b0*/  IMAD.IADD R0, R190, 0x1, R0 ;  /* 0x00000001be007824 */ /* 0x000fca00078e0200 */
[----:B------:R-:W-:-:S04]  /*07c0*/  SHF.R.S32.HI R4, RZ, 0x1f, R0 ;  /* 0x0000001fff047819 */ /* 0x000fc80000011400 */
[----:B------:R-:W-:-:S04]  /*07d0*/  LEA.HI R0, R4, R0, RZ, 0x7 ;  /* 0x0000000004007211 */ /* 0x000fc800078f38ff */
[----:B------:R-:W-:Y:S02]  /*07e0*/  SHF.R.S32.HI R0, RZ, 0x7, R0 ;  /* 0x00000007ff007819 */ /* 0x000fe40000011400 */
[----:B--2---:R-:W-:-:S04]  /*07f0*/  SHF.R.S32.HI R3, RZ, 0x1f, R2 ;  /* 0x0000001fff037819 */ /* 0x004fc80000011402 */
[----:B------:R-:W-:-:S04]  /*0800*/  LEA.HI R2, R3, R2, RZ, 0x7 ;  /* 0x0000000203027211 */ /* 0x000fc800078f38ff */
[----:B------:R-:W-:-:S04]  /*0810*/  SHF.R.S32.HI R189, RZ, 0x7, R2 ;  /* 0x00000007ffbd7819 */ /* 0x000fc80000011402 */
[----:B------:R-:W-:Y:S01]  /*0820*/  IMNMX R2, R189, R0, PT ;  /* 0x00000000bd027217 */ /* 0x000fe20003800200 */
[----:B------:R-:W-:-:S04]  /*0830*/  IMAD.MOV R0, RZ, RZ, -R5 ;  /* 0x000000ffff007224 */ /* 0x000fc800078e0a05 */
[----:B------:R-:W-:Y:S01]  /*0840*/  IMAD R3, R2, 0x80, -R5 ;  /* 0x0000008002037824 */ /* 0x000fe200078e0a05 */
        /* <DEDUP_REMOVED lines=11> */
[----:B------:R-:W-:-:S04]  /*0900*/  ISETP.NE.U32.AND P4, PT, RZ, c[0x0][0x340], PT ;  /* 0x0000d000ff007a0c */ /* 0x000fc80003f85070 */
[----:B------:R-:W-:-:S13]  /*0910*/  ISETP.NE.AND.EX P4, PT, RZ, c[0x0][0x344], PT, P4 ;  /* 0x0000d100ff007a0c */ /* 0x000fda0003f85340 */
[----:B------:R-:W-:-:S05]  /*0920*/  @P4 IMAD.WIDE R2, R18, R14, c[0x0][0x340] ;  /* 0x0000d00012024625 */ /* 0x000fca00078e020e */
[----:B------:R2:W3:Y:S01]  /*0930*/  @P4 LDG.E R16, [R2.64] ;  /* 0x0000000802104981 */ /* 0x0004e2000c1e1900 */
[----:B------:R-:W-:Y:S01]  /*0940*/  SHF.R.S32.HI R6, RZ, 0x1f, R211 ;  /* 0x0000001fff067819 */ /* 0x000fe200000114d3 */
[----:B------:R-:W-:Y:S01]  /*0950*/  IMAD.MOV.U32 R169, RZ, RZ, c[0x0][0x238] ;  /* 0x00008e00ffa97624 */ /* 0x000fe200078e00ff */
[----:B-1----:R-:W-:Y:S01]  /*0960*/  SHF.R.S32.HI R9, RZ, 0x1f, R18 ;  /* 0x0000001fff097819 */ /* 0x002fe20000011412 */
        /* <DEDUP_REMOVED lines=26> */
[----:B--2---:R-:W-:Y:S01]  /*0b10*/  IMAD.WIDE.U32 R2, R153, c[0x0][0x238], R32 ;  /* 0x00008e0099027a25 */ /* 0x004fe200078e0020 */
        /* <DEDUP_REMOVED lines=47> */
[----:B------:R-:W-:Y:S01]  /*0e10*/  @P2 LEA R0, P3, R169, R20, 0x5 ;  /* 0x00000014a9002211 */ /* 0x000fe200078628ff */
        /* <DEDUP_REMOVED lines=35> */
[----:B---3--:R-:W-:Y:S01]  /*1050*/  @P4 SHF.R.S32.HI R17, RZ, 0x1f, R16 ;  /* 0x0000001fff114819 */ /* 0x008fe20000011410 */
        /* <DEDUP_REMOVED lines=153> */
[CC--:B------:R-:W-:Y:S01]  /*19f0*/  SHF.L.U64.HI R192, R5.reuse, R194.reuse, c[0x0][0x1e4] ;  /* 0x0000790005c07619 */ /* 0x0c0fe200000102c2 */
        /* <DEDUP_REMOVED lines=56> */
.L_x_582:
        /* <DEDUP_REMOVED lines=50> */
.L_x_540:
[----:B------:R-:W-:Y:S05]  /*20a0*/  BSYNC B0 ;  /* 0x0000000000007941 */ /* 0x000fea0003800000 */
.L_x_539:
        /* <DEDUP_REMOVED lines=39> */
.L_x_542:
[----:B------:R-:W-:Y:S05]  /*2320*/  BSYNC B0 ;  /* 0x0000000000007941 */ /* 0x000fea0003800000 */
.L_x_541:
        /* <DEDUP_REMOVED lines=40> */
.L_x_544:
[----:B------:R-:W-:Y:S05]  /*25b0*/  BSYNC B0 ;  /* 0x0000000000007941 */ /* 0x000fea0003800000 */
.L_x_543:
        /* <DEDUP_REMOVED lines=38> */
.L_x_546:
[----:B------:R-:W-:Y:S05]  /*2820*/  BSYNC B0 ;  /* 0x0000000000007941 */ /* 0x000fea0003800000 */
.L_x_545:
        /* <DEDUP_REMOVED lines=74> */
.L_x_550:
[----:B------:R-:W-:Y:S05]  /*2cd0*/  BSYNC B0 ;  /* 0x0000000000007941 */ /* 0x000fea0003800000 */
.L_x_549:
        /* <DEDUP_REMOVED lines=59> */
.L_x_548:
[----:B------:R-:W-:Y:S05]  /*3090*/  BSYNC B1 ;  /* 0x0000000000017941 */ /* 0x000fea0003800000 */
.L_x_547:
        /* <DEDUP_REMOVED lines=62> */
.L_x_554:
[----:B------:R-:W-:Y:S05]  /*3480*/  BSYNC B0 ;  /* 0x0000000000007941 */ /* 0x000fea0003800000 */
.L_x_553:
        /* <DEDUP_REMOVED lines=59> */
.L_x_552:
[----:B------:R-:W-:Y:S05]  /*3840*/  BSYNC B1 ;  /* 0x0000000000017941 */ /* 0x000fea0003800000 */
.L_x_551:
        /* <DEDUP_REMOVED lines=62> */
.L_x_558:
[----:B------:R-:W-:Y:S05]  /*3c30*/  BSYNC B0 ;  /* 0x0000000000007941 */ /* 0x000fea0003800000 */
.L_x_557:
        /* <DEDUP_REMOVED lines=59> */
.L_x_556:
[----:B------:R-:W-:Y:S05]  /*3ff0*/  BSYNC B1 ;  /* 0x0000000000017941 */ /* 0x000fea0003800000 */
.L_x_555:
        /* <DEDUP_REMOVED lines=61> */
.L_x_561:
[----:B------:R-:W-:Y:S05]  /*43d0*/  BSYNC B0 ;  /* 0x0000000000007941 */ /* 0x000fea0003800000 */
.L_x_560:
        /* <DEDUP_REMOVED lines=60> */
.L_x_538:
        /* <DEDUP_REMOVED lines=224> */
.L_x_563:
[----:B---3--:R-:W-:Y:S05]  /*55a0*/  BSYNC B0 ;  /* 0x0000000000007941 */ /* 0x008fea0003800000 */
.L_x_562:
        /* <DEDUP_REMOVED lines=115> */
.L_x_565:
[----:B------:R-:W-:Y:S05]  /*5ce0*/  BSYNC B0 ;  /* 0x0000000000007941 */ /* 0x000fea0003800000 */
.L_x_564:
        /* <DEDUP_REMOVED lines=115> */
.L_x_567:
[----:B------:R-:W-:Y:S05]  /*6420*/  BSYNC B0 ;  /* 0x0000000000007941 */ /* 0x000fea0003800000 */
.L_x_566:
        /* <DEDUP_REMOVED lines=116> */
.L_x_537:
        /* <DEDUP_REMOVED lines=19> */
.L_x_569:
[----:B------:R-:W-:Y:S05]  /*6ca0*/  BSYNC B0 ;  /* 0x0000000000007941 */ /* 0x000fea0003800000 */
.L_x_568:
        /* <DEDUP_REMOVED lines=19> */
.L_x_571:
[----:B------:R-:W-:Y:S05]  /*6de0*/  BSYNC B0 ;  /* 0x0000000000007941 */ /* 0x000fea0003800000 */
.L_x_570:
        /* <DEDUP_REMOVED lines=19> */
.L_x_573:
[----:B------:R-:W-:Y:S05]  /*6f20*/  BSYNC B0 ;  /* 0x0000000000007941 */ /* 0x000fea0003800000 */
.L_x_572:
        /* <DEDUP_REMOVED lines=18> */
.L_x_559:
[----:B------:R-:W-:Y:S05]  /*7050*/  BSYNC B2 ;  /* 0x0000000000027941 */ /* 0x000fea0003800000 */
.L_x_536:
        /* <DEDUP_REMOVED lines=28> */
[C---:B------:R-:W-:Y:S04]  /*7220*/  @P2 LEA R6, P0, R2.reuse, c[0x0][0x250], 0x1 ;  /* 0x0000940002062a11 */ /* 0x040fe800078008ff */
[----:B------:R-:W-:Y:S01]  /*7230*/  @P2 LEA.HI.X R7, R2, c[0x0][0x254], R3, 0x1, P0 ;  /* 0x0000950002072a11 */ /* 0x000fe200000f0c03 */
[----:B------:R-:W-:Y:S01]  /*7240*/  @P1 IMAD.MOV.U32 R3, RZ, RZ, R112 ;  /* 0x000000ffff031224 */ /* 0x000fe200078e0070 */
[----:B------:R-:W-:Y:S02]  /*7250*/  ISETP.GE.AND P0, PT, R5, 0x61, PT ;  /* 0x000000610500780c */ /* 0x000fe40003f06270 */
[-C--:B------:R-:W-:Y:S05]  /*7260*/  @P1 MOV R2, R102.reuse ;  /* 0x0000006600021202 */ /* 0x080fea0000000f00 */
[C---:B------:R-:W-:Y:S06]  /*7270*/  @P1 IMAD.WIDE.U32 R2, R9.reuse, c[0x0][0x258], R2 ;  /* 0x0000960009021a25 */ /* 0x040fec00078e0002 */
        /* <DEDUP_REMOVED lines=16> */
[C---:B------:R-:W-:Y:S11]  /*7380*/  IADD3 R0, -R13.reuse, R126, RZ ;  /* 0x0000007e0d007210 */ /* 0x040ff60007ffe1ff */
        /* <DEDUP_REMOVED lines=32> */
.L_x_575:
[----:B-1----:R-:W-:Y:S05]  /*7590*/  BSYNC B0 ;  /* 0x0000000000007941 */ /* 0x002fea0003800000 */
.L_x_574:
        /* <DEDUP_REMOVED lines=19> */
.L_x_577:
[----:B------:R-:W-:Y:S05]  /*76d0*/  BSYNC B0 ;  /* 0x0000000000007941 */ /* 0x000fea0003800000 */
.L_x_576:
        /* <DEDUP_REMOVED lines=19> */
.L_x_579:
[----:B------:R-:W-:Y:S05]  /*7810*/  BSYNC B0 ;  /* 0x0000000000007941 */ /* 0x000fea0003800000 */
.L_x_578:
        /* <DEDUP_REMOVED lines=19> */
.L_x_581:
[----:B------:R-:W-:Y:S05]  /*7950*/  BSYNC B0 ;  /* 0x0000000000007941 */ /* 0x000fea0003800000 */
.L_x_580:
        /* <DEDUP_REMOVED lines=20> */
[C---:B------:R-:W-:Y:S04]  /*7aa0*/  @P0 IADD3 R4, P1, R6.reuse, R172, RZ ;  /* 0x000000ac06040210 */ /* 0x040fe80007f3e0ff */
[----:B------:R2:W-:Y:S01]  /*7ab0*/  @P0 LDGSTS.E.BYPASS.LTC128B.128 [R74+0x9100], [R6.64], !P4 ;  /* 0x09100000064a0fae */ /* 0x0005e2000e101d48 */
[C---:B------:R-:W-:Y:S01]  /*7ac0*/  @P0 IMAD.X R5, R7.reuse, 0x1, R169, P1 ;  /* 0x0000000107050824 */ /* 0x040fe200008e06a9 */
[----:B------:R-:W-:Y:S02]  /*7ad0*/  @P0 IADD3 R10, P1, R6, R130, RZ ;  /* 0x00000082060a0210 */ /* 0x000fe40007f3e0ff */
        /* <DEDUP_REMOVED lines=13> */
.L_x_535:
[----:B------:R-:W3:Y:S01]  /*7bb0*/  LDL.LU R28, [R1+0x40] ;  /* 0x00004000011c7983 */ /* 0x000ee20000300800 */
[----:B------:R-:W-:-:S03]  /*7bc0*/  IMAD.MOV.U32 R177, RZ, RZ, c[0x0][0x2c4] ;  /* 0x0000b100ffb17624 */ /* 0x000fc600078e00ff */
[----:B------:R-:W4:Y:S01]  /*7bd0*/  LDL R203, [R1+0xc] ;  /* 0x00000c0001cb7983 */ /* 0x000f220000100800 */
[----:B--2---:R-:W-:Y:S01]  /*7be0*/  IADD3 R5, R181, R180, RZ ;  /* 0x000000b4b5057210 */ /* 0x004fe20007ffe0ff */
[----:B------:R-:W-:Y:S01]  /*7bf0*/  CS2R R10, SRZ ;  /* 0x00000000000a7805 */ /* 0x000fe2000001ff00 */
[----:B------:R-:W-:Y:S01]  /*7c00*/  ISETP.NE.AND P3, PT, R177, 0x1, PT ;  /* 0x00000001b100780c */ /* 0x000fe20003f65270 */
[----:B------:R-:W-:Y:S01]  /*7c10*/  IMAD.MOV.U32 R134, RZ, RZ, RZ ;  /* 0x000000ffff867224 */ /* 0x000fe200078e00ff */
[----:B------:R-:W-:Y:S01]  /*7c20*/  PLOP3.LUT P2, PT, PT, PT, PT, 0x80, 0x0 ;  /* 0x000000000000781c */ /* 0x000fe20003f4f070 */
[----:B------:R-:W-:Y:S01]  /*7c30*/  CS2R R14, SRZ ;  /* 0x00000000000e7805 */ /* 0x000fe2000001ff00 */
[----:B------:R-:W-:Y:S01]  /*7c40*/  IMAD.MOV.U32 R132, RZ, RZ, RZ ;  /* 0x000000ffff847224 */ /* 0x000fe200078e00ff */
[----:B------:R-:W-:Y:S01]  /*7c50*/  MOV R130, RZ ;  /* 0x000000ff00827202 */ /* 0x000fe20000000f00 */
[----:B-1----:R-:W-:Y:S01]  /*7c60*/  CS2R R8, SRZ ;  /* 0x0000000000087805 */ /* 0x002fe2000001ff00 */
        /* <DEDUP_REMOVED lines=19> */
[----:B------:R-:W-:Y:S01]  /*7da0*/  CS2R R24, SRZ ;  /* 0x0000000000187805 */ /* 0x000fe2000001ff00 */
[----:B------:R-:W-:Y:S01]  /*7db0*/  IMAD.MOV.U32 R100, RZ, RZ, RZ ;  /* 0x000000ffff647224 */ /* 0x000fe200078e00ff */
        /* <DEDUP_REMOVED lines=17> */
[----:B---3--:R-:W-:-:S02]  /*7ed0*/  LOP3.LUT R28, R28, 0xffffffdf, RZ, 0xc0, !PT ;  /* 0xffffffdf1c1c7812 */ /* 0x008fc400078ec0ff */
[----:B----4-:R-:W-:Y:S02]  /*7ee0*/  IADD3 R0, R203, 0x7f, RZ ;  /* 0x0000007fcb007810 */ /* 0x010fe40007ffe0ff */
[----:B------:R-:W-:-:S03]  /*7ef0*/  @P3 LOP3.LUT R28, R28, 0x20, RZ, 0xfc, !PT ;  /* 0x000000201c1c3812 */ /* 0x000fc600078efcff */
[----:B------:R-:W-:Y:S02]  /*7f00*/  @P3 IMAD.HI.U32 R2, R0, c[0x0][0x2c8], RZ ;  /* 0x0000b20000023a27 */ /* 0x000fe400078e00ff */
[----:B------:R1:W-:Y:S03]  /*7f10*/  STL [R1+0x40], R28 ;  /* 0x0000401c01007387 */ /* 0x0003e60000100800 */
[----:B------:R-:W-:-:S05]  /*7f20*/  @P3 SHF.R.U32.HI R0, RZ, c[0x0][0x2cc], R2 ;  /* 0x0000b300ff003a19 */ /* 0x000fca0000011602 */
[----:B------:R-:W-:-:S05]  /*7f30*/  IMAD.IADD R0, R190, 0x1, R0 ;  /* 0x00000001be007824 */ /* 0x000fca00078e0200 */
[----:B------:R-:W-:-:S04]  /*7f40*/  SHF.R.S32.HI R2, RZ, 0x1f, R0 ;  /* 0x0000001fff027819 */ /* 0x000fc80000011400 */
[----:B------:R-:W-:-:S04]  /*7f50*/  LEA.HI R0, R2, R0, RZ, 0x7 ;  /* 0x0000000002007211 */ /* 0x000fc800078f38ff */
[----:B------:R-:W-:-:S04]  /*7f60*/  SHF.R.S32.HI R0, RZ, 0x7, R0 ;  /* 0x00000007ff007819 */ /* 0x000fc80000011400 */
[----:B------:R-:W-:-:S04]  /*7f70*/  IMNMX R236, R189, R0, PT ;  /* 0x00000000bdec7217 */ /* 0x000fc80003800200 */
[----:B------:R-:W-:-:S13]  /*7f80*/  ISETP.GE.AND P0, PT, R236, 0x1, PT ;  /* 0x00000001ec00780c */ /* 0x000fda0003f06270 */
[----:B------:R-:W-:Y:S05]  /*7f90*/  @!P0 BRA `(.L_x_583) ;  /* 0x0001395000008947 */ /* 0x000fea0003800000 */
[----:B-1----:R-:W2:Y:S01]  /*7fa0*/  LDL R22, [R1+0x44] ;  /* 0x0000440001167983 */ /* 0x002ea20000100800 */
[----:B------:R-:W-:-:S03]  /*7fb0*/  ISETP.NE.U32.AND P0, PT, RZ, c[0x0][0x340], PT ;  /* 0x0000d000ff007a0c */ /* 0x000fc60003f05070 */
[----:B------:R-:W3:Y:S01]  /*7fc0*/  LDL R201, [R1+0x28] ;  /* 0x0000280001c97983 */ /* 0x000ee20000100800 */
[----:B------:R-:W-:-:S03]  /*7fd0*/  ISETP.NE.AND.EX P2, PT, RZ, c[0x0][0x344], PT, P0 ;  /* 0x0000d100ff007a0c */ /* 0x000fc60003f45300 */
[----:B------:R-:W4:Y:S10]  /*7fe0*/  LDL R200, [R1+0x34] ;  /* 0x0000340001c87983 */ /* 0x000f340000100800 */
[----:B------:R-:W-:Y:S01]  /*7ff0*/  @P2 IMAD.MOV.U32 R2, RZ, RZ, 0x4 ;  /* 0x00000004ff022424 */ /* 0x000fe200078e00ff */
[----:B------:R-:W-:Y:S01]  /*8000*/  SHF.R.S32.HI R0, RZ, 0x1f, R173 ;  /* 0x0000001fff007819 */ /* 0x000fe200000114ad */
[----:B------:R-:W1:Y:S01]  /*8010*/  S2R R38, SR_CTAID.Y ;  /* 0x0000000000267919 */ /* 0x000e620000002600 */
[----:B------:R-:W-:-:S03]  /*8020*/  SHF.R.S32.HI R176, RZ, 0x1f, R211 ;  /* 0x0000001fffb07819 */ /* 0x000fc600000114d3 */
[----:B------:R-:W-:Y:S01]  /*8030*/  IMAD R0, R0, c[0x0][0x178], RZ ;  /* 0x00005e0000007a24 */ /* 0x000fe200078e02ff */
[----:B------:R-:W-:-:S03]  /*8040*/  LEA.HI R6, R176, R211, RZ, 0x3 ;  /* 0x000000d3b0067211 */ /* 0x000fc600078f18ff */
[----:B------:R-:W-:Y:S01]  /*8050*/  IMAD R0, R173, c[0x0][0x17c], R0 ;  /* 0x00005f00ad007a24 */ /* 0x000fe200078e0200 */
[----:B------:R-:W-:Y:S01]  /*8060*/  SHF.R.S32.HI R69, RZ, 0x3, R6 ;  /* 0x00000003ff457819 */ /* 0x000fe20000011406 */
[----:B------:R-:W-:Y:S01]  /*8070*/  IMAD R4, R213, c[0x0][0x1b8], RZ ;  /* 0x00006e00d5047a24 */ /* 0x000fe200078e02ff */
[----:B------:R-:W-:Y:S01]  /*8080*/  ISETP.NE.U32.AND P1, PT, RZ, c[0x0][0x348], PT ;  /* 0x0000d200ff007a0c */ /* 0x000fe20003f25070 */
[----:B--2---:R-:W-:-:S05]  /*8090*/  @P2 IMAD.WIDE R2, R22, R2, c[0x0][0x340] ;  /* 0x0000d00016022625 */ /* 0x004fca00078e0202 */
[----:B------:R2:W3:Y:S01]  /*80a0*/  @P2 LDG.E R12, [R2.64] ;  /* 0x00000008020c2981 */ /* 0x0004e2000c1e1900 */
[----:B-1----:R-:W-:Y:S01]  /*80b0*/  IMAD R4, R38, c[0x0][0x1bc], R4 ;  /* 0x00006f0026047a24 */ /* 0x002fe200078e0204 */
[----:B------:R-:W-:Y:S02]  /*80c0*/  SHF.R.S32.HI R11, RZ, 0x1f, R22 ;  /* 0x0000001fff0b7819 */ /* 0x000fe40000011416 */
[----:B------:R-:W-:Y:S01]  /*80d0*/  ISETP.NE.AND.EX P1, PT, RZ, c[0x0][0x34c], PT, P1 ;  /* 0x0000d300ff007a0c */ /* 0x000fe20003f25310 */
[----:B--2---:R-:W-:-:S04]  /*80e0*/  IMAD.WIDE.U32 R2, R173, c[0x0][0x178], RZ ;  /* 0x00005e00ad027a25 */ /* 0x004fc800078e00ff */
[----:B------:R-:W-:Y:S01]  /*80f0*/  IMAD.IADD R3, R3, 0x1, R0 ;  /* 0x0000000103037824 */ /* 0x000fe200078e0200 */
[----:B------:R-:W-:-:S05]  /*8100*/  LOP3.LUT R0, R6, 0xfffffff8, RZ, 0xc0, !PT ;  /* 0xfffffff806007812 */ /* 0x000fca00078ec0ff */
[----:B------:R-:W-:-:S04]  /*8110*/  IMAD.IADD R68, R211, 0x1, -R0 ;  /* 0x00000001d3447824 */ /* 0x000fc800078e0a00 */
[----:B------:R-:W-:Y:S02]  /*8120*/  IMAD R7, R68, 0x20, R69 ;  /* 0x0000002044077824 */ /* 0x000fe400078e0245 */
[----:B------:R-:W-:-:S04]  /*8130*/  IMAD.WIDE.U32 R2, R38, c[0x0][0x1b8], R2 ;  /* 0x00006e0026027a25 */ /* 0x000fc800078e0002 */
[----:B------:R-:W-:Y:S01]  /*8140*/  IMAD.IADD R7, R203, 0x1, R7 ;  /* 0x00000001cb077824 */ /* 0x000fe200078e0207 */
[----:B------:R-:W-:Y:S01]  /*8150*/  IADD3 R34, P0, R69, R5, RZ ;  /* 0x0000000545227210 */ /* 0x000fe20007f1e0ff */
[----:B------:R-:W-:Y:S01]  /*8160*/  IMAD.IADD R3, R3, 0x1, R4 ;  /* 0x0000000103037824 */ /* 0x000fe200078e0204 */
[----:B------:R-:W-:Y:S01]  /*8170*/  SHF.R.S32.HI R4, RZ, 0x1f, R5 ;  /* 0x0000001fff047819 */ /* 0x000fe20000011405 */
[----:B------:R-:W-:Y:S01]  /*8180*/  @P3 IMAD.HI.U32 R8, R7, c[0x0][0x2c8], RZ ;  /* 0x0000b20007083a27 */ /* 0x000fe200078e00ff */
[----:B------:R-:W-:Y:S02]  /*8190*/  SEL R5, R11, RZ, !P1 ;  /* 0x000000ff0b057207 */ /* 0x000fe40004800000 */
[----:B------:R-:W-:Y:S01]  /*81a0*/  SEL R0, R22, RZ, !P1 ;  /* 0x000000ff16007207 */ /* 0x000fe20004800000 */
[----:B------:R-:W-:Y:S01]  /*81b0*/  IMAD.MOV.U32 R6, RZ, RZ, R7 ;  /* 0x000000ffff067224 */ /* 0x000fe200078e0007 */
[----:B------:R-:W-:Y:S01]  /*81c0*/  LEA.HI.X.SX32 R37, R69, R4, 0x1, P0 ;  /* 0x0000000445257211 */ /* 0x000fe200000f0eff */
[----:B------:R-:W-:Y:S01]  /*81d0*/  IMAD R4, R5, c[0x0][0x1c0], RZ ;  /* 0x0000700005047a24 */ /* 0x000fe200078e02ff */
[----:B------:R-:W-:Y:S01]  /*81e0*/  @P3 SHF.R.U32.HI R6, RZ, c[0x0][0x2cc], R8 ;  /* 0x0000b300ff063a19 */ /* 0x000fe20000011608 */
[----:B------:R-:W-:-:S02]  /*81f0*/  IMAD.SHL.U32 R30, R68, 0x8, RZ ;  /* 0x00000008441e7824 */ /* 0x000fc400078e00ff */
[C---:B------:R-:W-:Y:S01]  /*8200*/  IMAD R4, R0.reuse, c[0x0][0x1c4], R4 ;  /* 0x0000710000047a24 */ /* 0x040fe200078e0204 */
[----:B------:R-:W-:Y:S01]  /*8210*/  SHF.R.S32.HI R8, RZ, 0x1f, R6 ;  /* 0x0000001fff087819 */ /* 0x000fe20000011406 */
[----:B------:R-:W-:-:S04]  /*8220*/  IMAD.WIDE.U32 R2, R0, c[0x0][0x1c0], R2 ;  /* 0x0000700000027a25 */ /* 0x000fc800078e0002 */
[----:B------:R-:W-:Y:S01]  /*8230*/  IMAD.MOV R0, RZ, RZ, -R6 ;  /* 0x000000ffff007224 */ /* 0x000fe200078e0a06 */
[----:B------:R-:W-:Y:S01]  /*8240*/  SHF.R.S32.HI R31, RZ, 0x1f, R30 ;  /* 0x0000001fff1f7819 */ /* 0x000fe2000001141e */
[----:B------:R-:W-:Y:S02]  /*8250*/  IMAD R9, R8, c[0x0][0x1b0], RZ ;  /* 0x00006c0008097a24 */ /* 0x000fe400078e02ff */
[----:B------:R-:W-:Y:S02]  /*8260*/  IMAD R5, R37, c[0x0][0x1e0], RZ ;  /* 0x0000780025057a24 */ /* 0x000fe400078e02ff */
[----:B------:R-:W-:Y:S02]  /*8270*/  IMAD R8, R0, c[0x0][0x2c4], R7 ;  /* 0x0000b10000087a24 */ /* 0x000fe400078e0207 */
[----:B------:R-:W-:Y:S02]  /*8280*/  IMAD.IADD R3, R3, 0x1, R4 ;  /* 0x0000000103037824 */ /* 0x000fe400078e0204 */
[C---:B------:R-:W-:Y:S01]  /*8290*/  IMAD R10, R34.reuse, c[0x0][0x1e4], R5 ;  /* 0x00007900220a7a24 */ /* 0x040fe200078e0205 */
[----:B------:R-:W-:Y:S01]  /*82a0*/  SHF.R.S32.HI R0, RZ, 0x1f, R8 ;  /* 0x0000001fff007819 */ /* 0x000fe20000011408 */
[----:B------:R-:W-:-:S04]  /*82b0*/  IMAD.WIDE.U32 R4, R34, c[0x0][0x1e0], R30 ;  /* 0x0000780022047a25 */ /* 0x000fc800078e001e */
[C---:B------:R-:W-:Y:S02]  /*82c0*/  IMAD R7, R6.reuse, c[0x0][0x1b4], R9 ;  /* 0x00006d0006077a24 */ /* 0x040fe400078e0209 */
[----:B------:R-:W-:-:S04]  /*82d0*/  IMAD.WIDE.U32 R2, R6, c[0x0][0x1b0], R2 ;  /* 0x00006c0006027a25 */ /* 0x000fc800078e0002 */
[----:B------:R-:W-:Y:S02]  /*82e0*/  IMAD.IADD R5, R5, 0x1, R10 ;  /* 0x0000000105057824 */ /* 0x000fe400078e020a */
[----:B------:R-:W-:Y:S02]  /*82f0*/  IMAD.IADD R3, R3, 0x1, R7 ;  /* 0x0000000103037824 */ /* 0x000fe400078e0207 */
[----:B------:R-:W-:Y:S02]  /*8300*/  IMAD R0, R0, c[0x0][0x1a8], RZ ;  /* 0x00006a0000007a24 */ /* 0x000fe400078e02ff */
[----:B------:R-:W-:Y:S01]  /*8310*/  IMAD.WIDE.U32 R6, R38, c[0x0][0x1e8], R4 ;  /* 0x00007a0026067a25 */ /* 0x000fe200078e0004 */
[----:B------:R-:W-:-:S03]  /*8320*/  ISETP.NE.U32.AND P1, PT, RZ, c[0x0][0x350], PT ;  /* 0x0000d400ff007a0c */ /* 0x000fc60003f25070 */
[C---:B------:R-:W-:Y:S02]  /*8330*/  IMAD R0, R8.reuse, c[0x0][0x1ac], R0 ;  /* 0x00006b0008007a24 */ /* 0x040fe400078e0200 */
[----:B------:R-:W-:Y:S01]  /*8340*/  IMAD.WIDE.U32 R4, R8, c[0x0][0x1a8], R2 ;  /* 0x00006a0008047a25 */ /* 0x000fe200078e0002 */
[----:B------:R-:W-:-:S03]  /*8350*/  ISETP.NE.AND.EX P1, PT, RZ, c[0x0][0x354], PT, P1 ;  /* 0x0000d500ff007a0c */ /* 0x000fc60003f25310 */
[----:B------:R-:W-:Y:S01]  /*8360*/  IMAD.IADD R0, R5, 0x1, R0 ;  /* 0x0000000105007824 */ /* 0x000fe200078e0200 */
[----:B------:R-:W-:Y:S01]  /*8370*/  LEA R24, P0, R4, c[0x0][0x160], 0x1 ;  /* 0x0000580004187a11 */ /* 0x000fe200078008ff */
[----:B------:R-:W-:Y:S01]  /*8380*/  IMAD R9, R213, c[0x0][0x1e8], RZ ;  /* 0x00007a00d5097a24 */ /* 0x000fe200078e02ff */
[----:B------:R-:W-:Y:S01]  /*8390*/  IADD3 R168, R236, -0x1, RZ ;  /* 0xffffffffeca87810 */ /* 0x000fe20007ffe0ff */
[----:B------:R-:W-:Y:S01]  /*83a0*/  IMAD.MOV.U32 R173, RZ, RZ, c[0x0][0x1e0] ;  /* 0x00007800ffad7624 */ /* 0x000fe200078e00ff */
[----:B------:R-:W-:Y:S01]  /*83b0*/  LEA.HI.X R23, R4, c[0x0][0x164], R0, 0x1, P0 ;  /* 0x0000590004177a11 */ /* 0x000fe200000f0c00 */
[----:B------:R-:W-:Y:S02]  /*83c0*/  IMAD.MOV.U32 R0, RZ, RZ, 0x7 ;  /* 0x00000007ff007424 */ /* 0x000fe400078e00ff */
[----:B------:R-:W-:-:S03]  /*83d0*/  IMAD R9, R38, c[0x0][0x1ec], R9 ;  /* 0x00007b0026097a24 */ /* 0x000fc600078e0209 */
[----:B------:R-:W-:Y:S01]  /*83e0*/  SHF.L.U64.HI R172, R173, R0, c[0x0][0x1e4] ;  /* 0x00007900adac7619 */ /* 0x000fe20000010200 */
[----:B------:R-:W-:Y:S01]  /*83f0*/  IMAD.IADD R7, R9, 0x1, R7 ;  /* 0x0000000109077824 */ /* 0x000fe200078e0207 */
[----:B------:R-:W-:Y:S01]  /*8400*/  SHF.R.S32.HI R84, RZ, 0x1f, R168 ;  /* 0x0000001fff547819 */ /* 0x000fe200000114a8 */
[C---:B------:R-:W-:Y:S02]  /*8410*/  IMAD.SHL.U32 R174, R173.reuse, 0x80, RZ ;  /* 0x00000080adae7824 */ /* 0x040fe400078e00ff */
[----:B------:R-:W-:Y:S02]  /*8420*/  IMAD.MOV.U32 R5, RZ, RZ, c[0x0][0x1e4] ;  /* 0x00007900ff057624 */ /* 0x000fe400078e00ff */
[----:B------:R-:W-:Y:S01]  /*8430*/  IMAD.WIDE.U32 R178, R173, 0x40, RZ ;  /* 0x00000040adb27825 */ /* 0x000fe200078e00ff */
[----:B------:R-:W1:Y:S03]  /*8440*/  SHFL.IDX PT, R8, R24, 0x1, 0x181f ;  /* 0x00381f0018087f89 */ /* 0x000e6600000e0000 */
[----:B------:R-:W-:-:S02]  /*8450*/  IMAD.MOV.U32 R117, RZ, RZ, R28 ;  /* 0x000000ffff757224 */ /* 0x000fc400078e001c */
[----:B----4-:R-:W-:Y:S02]  /*8460*/  IMAD R46, R200, c[0x0][0x2c4], RZ ;  /* 0x0000b100c82e7a24 */ /* 0x010fe400078e02ff */
[----:B------:R-:W-:Y:S01]  /*8470*/  IMAD.IADD R32, R203, 0x1, R69 ;  /* 0x00000001cb207824 */ /* 0x000fe200078e0245 */
[----:B------:R-:W2:Y:S04]  /*8480*/  SHFL.IDX PT, R14, R24, RZ, 0x181f ;  /* 0x00181fff180e7589 */ /* 0x000ea800000e0000 */
[----:B------:R-:W4:Y:S04]  /*8490*/  SHFL.IDX PT, R9, R23, 0x1, 0x181f ;  /* 0x00381f0017097f89 */ /* 0x000f2800000e0000 */
[----:B------:R-:W-:Y:S01]  /*84a0*/  BAR.SYNC.DEFER_BLOCKING 0x0 ;  /* 0x0000000000007b1d */ /* 0x000fe20000010000 */
[----:B------:R-:W-:-:S05]  /*84b0*/  ISETP.GE.AND P5, PT, R32, R46, PT ;  /* 0x0000002e2000720c */ /* 0x000fca0003fa6270 */
[----:B------:R-:W-:Y:S01]  /*84c0*/  SHFL.IDX PT, R15, R23, RZ, 0x181f ;  /* 0x00181fff170f7589 */ /* 0x000fe200000e0000 */
[----:B------:R-:W-:Y:S01]  /*84d0*/  IADD3 R33, R30, 0x40, RZ ;  /* 0x000000401e217810 */ /* 0x000fe20007ffe0ff */
[----:B------:R-:W-:-:S05]  /*84e0*/  IMAD.SHL.U32 R25, R69, 0x40, RZ ;  /* 0x0000004045197824 */ /* 0x000fca00078e00ff */
[----:B------:R-:W-:-:S04]  /*84f0*/  LOP3.LUT R25, R25, 0x1c0, RZ, 0xc0, !PT ;  /* 0x000001c019197812 */ /* 0x000fc800078ec0ff */
[----:B------:R-:W-:Y:S01]  /*8500*/  SHF.R.U32.HI R48, RZ, 0x3, R25 ;  /* 0x00000003ff307819 */ /* 0x000fe20000011619 */
[--C-:B---3--:R-:W-:Y:S01]  /*8510*/  @P2 IMAD.MOV.U32 R2, RZ, RZ, R12.reuse ;  /* 0x000000ffff022224 */ /* 0x108fe200078e000c */
[----:B------:R-:W-:Y:S01]  /*8520*/  @P2 SHF.R.S32.HI R3, RZ, 0x1f, R12 ;  /* 0x0000001fff032819 */ /* 0x000fe2000001140c */
[----:B------:R-:W-:Y:S02]  /*8530*/  @!P2 IMAD.MOV.U32 R2, RZ, RZ, R22 ;  /* 0x000000ffff02a224 */ /* 0x000fe400078e0016 */
[----:B------:R-:W-:-:S03]  /*8540*/  @!P2 IMAD.MOV.U32 R3, RZ, RZ, R11 ;  /* 0x000000ffff03a224 */ /* 0x000fc600078e000b */
[----:B------:R-:W-:Y:S01]  /*8550*/  SEL R36, R2, RZ, !P1 ;  /* 0x000000ff02247207 */ /* 0x000fe20004800000 */
[----:B------:R-:W-:Y:S01]  /*8560*/  IMAD.IADD R2, R201, 0x1, -R69 ;  /* 0x00000001c9027824 */ /* 0x000fe200078e0a45 */
[----:B------:R-:W-:-:S03]  /*8570*/  SEL R35, R3, RZ, !P1 ;  /* 0x000000ff03237207 */ /* 0x000fc60004800000 */
[----:B------:R-:W-:Y:S02]  /*8580*/  IMAD R22, R168, -0x80, R2 ;  /* 0xffffff80a8167824 */ /* 0x000fe400078e0202 */
[----:B------:R-:W-:Y:S02]  /*8590*/  IMAD R0, R35, c[0x0][0x1f0], RZ ;  /* 0x00007c0023007a24 */ /* 0x000fe400078e02ff */
[----:B------:R-:W-:Y:S01]  /*85a0*/  IMAD.WIDE.U32 R6, R36, c[0x0][0x1f0], R6 ;  /* 0x00007c0024067a25 */ /* 0x000fe200078e0006 */
[----:B------:R-:W-:-:S03]  /*85b0*/  ISETP.GE.AND P6, PT, R22, 0x1, PT ;  /* 0x000000011600780c */ /* 0x000fc60003fc6270 */
[----:B------:R-:W-:Y:S01]  /*85c0*/  IMAD R2, R36, c[0x0][0x1f4], R0 ;  /* 0x00007d0024027a24 */ /* 0x000fe200078e0200 */
[----:B------:R-:W-:Y:S01]  /*85d0*/  ISETP.GE.AND P2, PT, R22, 0x21, PT ;  /* 0x000000211600780c */ /* 0x000fe20003f46270 */
[----:B------:R-:W-:Y:S02]  /*85e0*/  IMAD R0, R172, R168, RZ ;  /* 0x000000a8ac007224 */ /* 0x000fe400078e02ff */
[----:B------:R-:W-:Y:S02]  /*85f0*/  IMAD.IADD R205, R7, 0x1, R2 ;  /* 0x0000000107cd7824 */ /* 0x000fe400078e0202 */
[----:B------:R-:W-:Y:S02]  /*8600*/  IMAD.MOV.U32 R204, RZ, RZ, R6 ;  /* 0x000000ffffcc7224 */ /* 0x000fe400078e0006 */
[-C--:B------:R-:W-:Y:S02]  /*8610*/  IMAD R0, R84, R174.reuse, R0 ;  /* 0x000000ae54007224 */ /* 0x080fe400078e0200 */
[----:B------:R-:W-:Y:S01]  /*8620*/  IMAD.WIDE.U32 R2, R168, R174, R204 ;  /* 0x000000aea8027225 */ /* 0x000fe200078e00cc */
[----:B------:R-:W-:-:S03]  /*8630*/  ISETP.GE.AND P4, PT, R22, 0x41, PT ;  /* 0x000000411600780c */ /* 0x000fc60003f86270 */
[----:B------:R-:W-:Y:S01]  /*8640*/  IMAD.IADD R3, R3, 0x1, R0 ;  /* 0x0000000103037824 */ /* 0x000fe200078e0200 */
[----:B------:R-:W-:-:S04]  /*8650*/  @P6 LEA R18, P0, R2, c[0x0][0x1c8], 0x1 ;  /* 0x0000720002126a11 */ /* 0x000fc800078008ff */
[----:B------:R-:W-:Y:S02]  /*8660*/  @P6 LEA.HI.X R19, R2, c[0x0][0x1cc], R3, 0x1, P0 ;  /* 0x0000730002136a11 */ /* 0x000fe400000f0c03 */
[C---:B------:R-:W-:Y:S02]  /*8670*/  @P2 LEA R0, P0, R173.reuse, R2, 0x5 ;  /* 0x00000002ad002211 */ /* 0x040fe400078028ff */
[----:B------:R-:W-:Y:S02]  /*8680*/  ISETP.GE.AND P3, PT, R22, 0x61, PT ;  /* 0x000000611600780c */ /* 0x000fe40003f66270 */
[----:B------:R-:W-:Y:S01]  /*8690*/  @P2 LEA.HI.X R4, R173, R3, R5, 0x5, P0 ;  /* 0x00000003ad042211 */ /* 0x000fe200000f2c05 */
[----:B------:R3:W-:Y:S01]  /*86a0*/  STL.64 [R1+0x58], R6 ;  /* 0x0000580601007387 */ /* 0x0007e20000100a00 */
[----:B------:R-:W-:-:S04]  /*86b0*/  @P2 LEA R20, P0, R0, c[0x0][0x1c8], 0x1 ;  /* 0x0000720000142a11 */ /* 0x000fc800078008ff */
[----:B------:R-:W-:Y:S02]  /*86c0*/  @P2 LEA.HI.X R21, R0, c[0x0][0x1cc], R4, 0x1, P0 ;  /* 0x0000730000152a11 */ /* 0x000fe400000f0c04 */
[----:B------:R-:W-:Y:S01]  /*86d0*/  @P4 IADD3 R0, P0, R2, R178, RZ ;  /* 0x000000b202004210 */ /* 0x000fe20007f1e0ff */
[----:B---3--:R-:W-:-:S04]  /*86e0*/  IMAD.SHL.U32 R6, R5, 0x40, RZ ;  /* 0x0000004005067824 */ /* 0x008fc800078e00ff */
[----:B------:R-:W-:Y:S02]  /*86f0*/  IMAD.IADD R202, R179, 0x1, R6 ;  /* 0x00000001b3ca7824 */ /* 0x000fe400078e0206 */
[----:B------:R-:W-:Y:S02]  /*8700*/  @P3 IMAD R5, R5, 0x60, RZ ;  /* 0x0000006005053824 */ /* 0x000fe400078e02ff */
[--C-:B------:R-:W-:Y:S01]  /*8710*/  @P4 IMAD.X R4, R202, 0x1, R3.reuse, P0 ;  /* 0x00000001ca044824 */ /* 0x100fe200000e0603 */
[----:B------:R-:W-:Y:S01]  /*8720*/  @P4 LEA R28, P0, R0, c[0x0][0x1c8], 0x1 ;  /* 0x00007200001c4a11 */ /* 0x000fe200078008ff */
[----:B------:R-:W-:-:S03]  /*8730*/  @P3 IMAD.WIDE.U32 R2, R173, 0x60, R2 ;  /* 0x00000060ad023825 */ /* 0x000fc600078e0002 */
[----:B------:R-:W-:Y:S01]  /*8740*/  @P4 LEA.HI.X R29, R0, c[0x0][0x1cc], R4, 0x1, P0 ;  /* 0x00007300001d4a11 */ /* 0x000fe200000f0c04 */
[----:B------:R-:W-:Y:S01]  /*8750*/  @P3 IMAD.IADD R0, R5, 0x1, R3 ;  /* 0x0000000105003824 */ /* 0x000fe200078e0203 */
[----:B------:R-:W-:Y:S01]  /*8760*/  @P3 LEA R26, P0, R2, c[0x0][0x1c8], 0x1 ;  /* 0x00007200021a3a11 */ /* 0x000fe200078008ff */
[----:B------:R-:W3:Y:S01]  /*8770*/  SHFL.IDX PT, R4, R24, 0x2, 0x181f ;  /* 0x00581f0018047f89 */ /* 0x000ee200000e0000 */
[----:B------:R-:W-:Y:S02]  /*8780*/  IADD3 R3, R32, 0x20, RZ ;  /* 0x0000002020037810 */ /* 0x000fe40007ffe0ff */
[----:B------:R-:W-:Y:S01]  /*8790*/  @P3 LEA.HI.X R27, R2, c[0x0][0x1cc], R0, 0x1, P0 ;  /* 0x00007300021b3a11 */ /* 0x000fe200000f0c00 */
[----:B------:R-:W3:Y:S01]  /*87a0*/  SHFL.IDX PT, R5, R23, 0x2, 0x181f ;  /* 0x00581f0017057f89 */ /* 0x000ee200000e0000 */
[----:B------:R-:W-:Y:S02]  /*87b0*/  IADD3 R0, R32, 0x40, RZ ;  /* 0x0000004020007810 */ /* 0x000fe40007ffe0ff */
[-C--:B------:R-:W-:Y:S01]  /*87c0*/  ISETP.GE.AND P3, PT, R3, R46.reuse, PT ;  /* 0x0000002e0300720c */ /* 0x080fe20003f66270 */
[----:B------:R3:W3:Y:S01]  /*87d0*/  SHFL.IDX PT, R2, R24, 0x3, 0x181f ;  /* 0x00781f0018027f89 */ /* 0x0006e200000e0000 */
[----:B------:R-:W-:-:S02]  /*87e0*/  ISETP.GE.AND P4, PT, R0, R46, PT ;  /* 0x0000002e0000720c */ /* 0x000fc40003f86270 */
[----:B------:R-:W-:Y:S01]  /*87f0*/  IADD3 R0, R32, 0x60, RZ ;  /* 0x0000006020007810 */ /* 0x000fe20007ffe0ff */
[----:B------:R3:W3:Y:S03]  /*8800*/  SHFL.IDX PT, R3, R23, 0x3, 0x181f ;  /* 0x00781f0017037f89 */ /* 0x0006e600000e0000 */
[----:B------:R-:W-:Y:S02]  /*8810*/  ISETP.GE.AND P6, PT, R0, R46, PT ;  /* 0x0000002e0000720c */ /* 0x000fe40003fc6270 */
[----:B------:R-:W-:-:S03]  /*8820*/  @!P5 SHF.R.S32.HI R0, RZ, 0x1f, R33 ;  /* 0x0000001fff00d819 */ /* 0x000fc60000011421 */
[----:B-1----:R-:W-:Y:S02]  /*8830*/  @!P3 LEA R12, P0, R30, R8, 0x1 ;  /* 0x000000081e0cb211 */ /* 0x002fe400078008ff */
[----:B------:R-:W-:Y:S02]  /*8840*/  @!P5 LEA.HI R0, R0, R33, RZ, 0x3 ;  /* 0x000000210000d211 */ /* 0x000fe400078f18ff */
[C---:B--2---:R-:W-:Y:S02]  /*8850*/  @!P5 LEA R16, P1, R30.reuse, R14, 0x1 ;  /* 0x0000000e1e10d211 */ /* 0x044fe400078208ff */
[----:B----4-:R-:W-:Y:S02]  /*8860*/  @!P3 LEA.HI.X R13, R30, R9, R31, 0x1, P0 ;  /* 0x000000091e0db211 */ /* 0x010fe400000f0c1f */
[----:B------:R-:W-:Y:S02]  /*8870*/  @!P5 LOP3.LUT R0, R0, 0xfffffff8, RZ, 0xc0, !PT ;  /* 0xfffffff80000d812 */ /* 0x000fe400078ec0ff */
[----:B---3--:R-:W-:-:S02]  /*8880*/  LEA.HI R24, R176, R211, RZ, 0x6 ;  /* 0x000000d3b0187211 */ /* 0x008fc400078f30ff */
[C---:B------:R-:W-:Y:S02]  /*8890*/  @!P4 LEA R10, P0, R30.reuse, R4, 0x1 ;  /* 0x000000041e0ac211 */ /* 0x040fe400078008ff */
[----:B------:R-:W-:Y:S01]  /*88a0*/  @!P5 LEA.HI.X R17, R30, R15, R31, 0x1, P1 ;  /* 0x0000000f1e11d211 */ /* 0x000fe200008f0c1f */
[----:B------:R-:W-:Y:S01]  /*88b0*/  IMAD.SHL.U32 R24, R24, 0x8, RZ ;  /* 0x0000000818187824 */ /* 0x000fe200078e00ff */
[----:B------:R-:W-:Y:S01]  /*88c0*/  @!P3 SHF.R.S32.HI R23, RZ, 0x1f, R33 ;  /* 0x0000001fff17b819 */ /* 0x000fe20000011421 */
[----:B------:R-:W-:Y:S01]  /*88d0*/  @!P5 IMAD.WIDE R14, R0, 0x2, R14 ;  /* 0x00000002000ed825 */ /* 0x000fe200078e020e */
[C---:B------:R-:W-:Y:S02]  /*88e0*/  @!P4 LEA.HI.X R11, R30.reuse, R5, R31, 0x1, P0 ;  /* 0x000000051e0bc211 */ /* 0x040fe400000f0c1f */
[----:B------:R-:W-:Y:S02]  /*88f0*/  @!P6 LEA R6, P0, R30, R2, 0x1 ;  /* 0x000000021e06e211 */ /* 0x000fe400078008ff */
[----:B------:R-:W-:-:S02]  /*8900*/  @!P4 SHF.R.S32.HI R0, RZ, 0x1f, R33 ;  /* 0x0000001fff00c819 */ /* 0x000fc40000011421 */
[----:B------:R-:W-:Y:S02]  /*8910*/  @!P3 LEA.HI R23, R23, R33, RZ, 0x3 ;  /* 0x000000211717b211 */ /* 0x000fe400078f18ff */
[----:B------:R-:W-:Y:S02]  /*8920*/  LOP3.LUT R44, R24, 0xfffffe00, RZ, 0xc0, !PT ;  /* 0xfffffe00182c7812 */ /* 0x000fe400078ec0ff */
[----:B------:R-:W-:Y:S02]  /*8930*/  LOP3.LUT R24, R25, 0x38, R30, 0xf8, !PT ;  /* 0x0000003819187812 */ /* 0x000fe400078ef81e */
[----:B------:R-:W-:Y:S02]  /*8940*/  @!P6 LEA.HI.X R7, R30, R3, R31, 0x1, P0 ;  /* 0x000000031e07e211 */ /* 0x000fe400000f0c1f */
[----:B------:R-:W-:Y:S02]  /*8950*/  @!P4 LEA.HI R0, R0, R33, RZ, 0x3 ;  /* 0x000000210000c211 */ /* 0x000fe400078f18ff */
[----:B------:R-:W-:-:S02]  /*8960*/  ISETP.GE.AND P1, PT, R30, c[0x0][0x198], PT ;  /* 0x000066001e007a0c */ /* 0x000fc40003f26270 */
[----:B------:R-:W-:Y:S02]  /*8970*/  ISETP.GE.AND P0, PT, R33, c[0x0][0x198], PT ;  /* 0x0000660021007a0c */ /* 0x000fe40003f06270 */
[----:B------:R-:W-:Y:S02]  /*8980*/  @!P3 LOP3.LUT R23, R23, 0xfffffff8, RZ, 0xc0, !PT ;  /* 0xfffffff81717b812 */ /* 0x000fe400078ec0ff */
[----:B------:R-:W-:Y:S02]  /*8990*/  LOP3.LUT R88, R44, R24, R48, 0xf6, !PT ;  /* 0x000000182c587212 */ /* 0x000fe400078ef630 */
[----:B------:R-:W-:Y:S01]  /*89a0*/  @!P4 LOP3.LUT R0, R0, 0xfffffff8, RZ, 0xc0, !PT ;  /* 0xfffffff80000c812 */ /* 0x000fe200078ec0ff */
[----:B------:R-:W-:-:S04]  /*89b0*/  @!P3 IMAD.WIDE R8, R23, 0x2, R8 ;  /* 0x000000021708b825 */ /* 0x000fc800078e0208 */
[----:B------:R-:W-:Y:S02]  /*89c0*/  @!P5 IMAD.SHL.U32 R23, R88, 0x2, RZ ;  /* 0x000000025817d824 */ /* 0x000fe400078e00ff */
[----:B------:R-:W-:-:S03]  /*89d0*/  @!P4 IMAD.WIDE R4, R0, 0x2, R4 ;  /* 0x000000020004c825 */ /* 0x000fc600078e0204 */
[----:B------:R1:W-:Y:S01]  /*89e0*/  @!P5 LDGSTS.E.BYPASS.LTC128B.128 [R23+0x100], [R16.64], !P1 ;  /* 0x001000001017dfae */ /* 0x0003e2000c901d48 */
[----:B------:R-:W-:-:S03]  /*89f0*/  @!P3 IMAD.SHL.U32 R0, R88, 0x2, RZ ;  /* 0x000000025800b824 */ /* 0x000fc600078e00ff */
[----:B------:R2:W-:Y:S04]  /*8a00*/  @!P5 LDGSTS.E.BYPASS.LTC128B.128 [R23+0x4100], [R14.64], !P0 ;  /* 0x041000000e17dfae */ /* 0x0005e8000c101d48 */
[----:B------:R3:W-:Y:S04]  /*8a10*/  @!P3 LDGSTS.E.BYPASS.LTC128B.128 [R0+0x1100], [R12.64], !P1 ;  /* 0x011000000c00bfae */ /* 0x0007e8000c901d48 */
[----:B------:R3:W-:Y:S01]  /*8a20*/  @!P3 LDGSTS.E.BYPASS.LTC128B.128 [R0+0x5100], [R8.64], !P0 ;  /* 0x051000000800bfae */ /* 0x0007e2000c101d48 */
[----:B------:R-:W-:Y:S02]  /*8a30*/  P2R R45, PR, RZ, 0x40 ;  /* 0x00000040ff2d7803 */ /* 0x000fe40000000000 */
[----:B---3--:R-:W-:-:S04]  /*8a40*/  @!P6 SHF.R.S32.HI R0, RZ, 0x1f, R33 ;  /* 0x0000001fff00e819 */ /* 0x008fc80000011421 */
[----:B------:R-:W-:Y:S01]  /*8a50*/  @!P6 LEA.HI R0, R0, R33, RZ, 0x3 ;  /* 0x000000210000e211 */ /* 0x000fe200078f18ff */
[----:B--2---:R-:W-:-:S03]  /*8a60*/  @!P4 IMAD.SHL.U32 R15, R88, 0x2, RZ ;  /* 0x00000002580fc824 */ /* 0x004fc600078e00ff */
[----:B------:R-:W-:Y:S01]  /*8a70*/  @!P6 LOP3.LUT R0, R0, 0xfffffff8, RZ, 0xc0, !PT ;  /* 0xfffffff80000e812 */ /* 0x000fe200078ec0ff */
[----:B------:R-:W-:Y:S01]  /*8a80*/  @!P6 IMAD.SHL.U32 R8, R88, 0x2, RZ ;  /* 0x000000025808e824 */ /* 0x000fe200078e00ff */
[----:B------:R-:W-:Y:S01]  /*8a90*/  P2R R14, PR, RZ, 0x20 ;  /* 0x00000020ff0e7803 */ /* 0x000fe20000000000 */
[----:B------:R2:W-:Y:S01]  /*8aa0*/  @!P4 LDGSTS.E.BYPASS.LTC128B.128 [R15+0x2100], [R10.64], !P1 ;  /* 0x021000000a0fcfae */ /* 0x0005e2000c901d48 */
[----:B------:R-:W-:Y:S01]  /*8ab0*/  ISETP.GE.AND P5, PT, R22, 0x1, PT ;  /* 0x000000011600780c */ /* 0x000fe20003fa6270 */
[----:B------:R-:W-:Y:S02]  /*8ac0*/  @!P6 IMAD.WIDE R2, R0, 0x2, R2 ;  /* 0x000000020002e825 */ /* 0x000fe400078e0202 */
[----:B------:R3:W-:Y:S04]  /*8ad0*/  @!P4 LDGSTS.E.BYPASS.LTC128B.128 [R15+0x6100], [R4.64], !P0 ;  /* 0x06100000040fcfae */ /* 0x0007e8000c101d48 */
[----:B------:R4:W-:Y:S04]  /*8ae0*/  @!P6 LDGSTS.E.BYPASS.LTC128B.128 [R8+0x3100], [R6.64], !P1 ;  /* 0x031000000608efae */ /* 0x0009e8000c901d48 */
[----:B------:R1:W-:Y:S01]  /*8af0*/  @!P6 LDGSTS.E.BYPASS.LTC128B.128 [R8+0x7100], [R2.64], !P0 ;  /* 0x071000000208efae */ /* 0x0003e2000c101d48 */
[----:B------:R-:W-:-:S02]  /*8b00*/  ISETP.GE.AND P6, PT, R30, c[0x0][0x1d4], PT ;  /* 0x000075001e007a0c */ /* 0x000fc40003fc6270 */
[----:B------:R-:W-:Y:S01]  /*8b10*/  ISETP.GE.AND P0, PT, R33, c[0x0][0x1d4], PT ;  /* 0x0000750021007a0c */ /* 0x000fe20003f06270 */
[----:B------:R-:W-:Y:S01]  /*8b20*/  @P5 IMAD.SHL.U32 R0, R88, 0x2, RZ ;  /* 0x0000000258005824 */ /* 0x000fe200078e00ff */
[----:B------:R-:W0:Y:S09]  /*8b30*/  LDGDEPBAR ;  /* 0x00000000000079af */ /* 0x000e320000000000 */
[----:B------:R1:W-:Y:S04]  /*8b40*/  @P5 LDGSTS.E.BYPASS.LTC128B.128 [R0+0x8100], [R18.64], !P6 ;  /* 0x0810000012005fae */ /* 0x0003e8000f101d48 */
[----:B------:R1:W-:Y:S01]  /*8b50*/  @P5 LDGSTS.E.BYPASS.LTC128B.128 [R0+0xc100], [R18.64+0x80], !P0 ;  /* 0x0c10008012005fae */ /* 0x0003e2000c101d48 */
[----:B---3--:R-:W-:Y:S01]  /*8b60*/  LEA.HI R5, R176, R211, RZ, 0x4 ;  /* 0x000000d3b0057211 */ /* 0x008fe200078f20ff */
[----:B-1----:R-:W-:-:S05]  /*8b70*/  @P2 IMAD.SHL.U32 R0, R88, 0x2, RZ ;  /* 0x0000000258002824 */ /* 0x002fca00078e00ff */
[----:B------:R1:W-:Y:S04]  /*8b80*/  @P2 LDGSTS.E.BYPASS.LTC128B.128 [R0+0x9100], [R20.64], !P6 ;  /* 0x0910000014002fae */ /* 0x0003e8000f101d48 */
[----:B------:R1:W-:Y:S01]  /*8b90*/  @P2 LDGSTS.E.BYPASS.LTC128B.128 [R0+0xd100], [R20.64+0x80], !P0 ;  /* 0x0d10008014002fae */ /* 0x0003e2000c101d48 */
[----:B------:R-:W-:Y:S02]  /*8ba0*/  ISETP.GE.AND P5, PT, R22, 0x41, PT ;  /* 0x000000411600780c */ /* 0x000fe40003fa6270 */
[----:B-1----:R-:W-:-:S05]  /*8bb0*/  LOP3.LUT R0, R5, 0xfffffff0, RZ, 0xc0, !PT ;  /* 0xfffffff005007812 */ /* 0x002fca00078ec0ff */
[----:B------:R-:W-:-:S05]  /*8bc0*/  IMAD.IADD R0, R211, 0x1, -R0 ;  /* 0x00000001d3007824 */ /* 0x000fca00078e0a00 */
[----:B------:R-:W-:-:S04]  /*8bd0*/  SHF.R.S32.HI R2, RZ, 0x1f, R0 ;  /* 0x0000001fff027819 */ /* 0x000fc80000011400 */
[----:B------:R-:W-:-:S04]  /*8be0*/  LEA.HI R9, R2, R0, RZ, 0x3 ;  /* 0x0000000002097211 */ /* 0x000fc800078f18ff */
[----:B------:R-:W-:-:S05]  /*8bf0*/  LOP3.LUT R2, R9, 0xfffffff8, RZ, 0xc0, !PT ;  /* 0xfffffff809027812 */ /* 0x000fca00078ec0ff */
[----:B----4-:R-:W-:Y:S02]  /*8c00*/  IMAD.IADD R8, R0, 0x1, -R2 ;  /* 0x0000000100087824 */ /* 0x010fe400078e0a02 */
[----:B------:R-:W-:-:S03]  /*8c10*/  IMAD.MOV.U32 R4, RZ, RZ, 0x10 ;  /* 0x00000010ff047424 */ /* 0x000fc600078e00ff */
[----:B------:R-:W-:-:S05]  /*8c20*/  R2P PR, R8, 0x6 ;  /* 0x0000000608007804 */ /* 0x000fca0000000000 */
[----:B------:R-:W-:Y:S02]  /*8c30*/  SEL R4, R4, 0xfffffff0, !P1 ;  /* 0xfffffff004047807 */ /* 0x000fe40004800000 */
[----:B------:R-:W-:Y:S01]  /*8c40*/  ISETP.GE.AND P1, PT, R22, 0x61, PT ;  /* 0x000000611600780c */ /* 0x000fe20003f26270 */
[----:B------:R-:W-:-:S05]  /*8c50*/  @P5 IMAD.SHL.U32 R0, R88, 0x2, RZ ;  /* 0x0000000258005824 */ /* 0x000fca00078e00ff */
[----:B------:R1:W-:Y:S04]  /*8c60*/  @P5 LDGSTS.E.BYPASS.LTC128B.128 [R0+0xa100], [R28.64], !P6 ;  /* 0x0a1000001c005fae */ /* 0x0003e8000f101d48 */
[----:B------:R1:W-:Y:S01]  /*8c70*/  @P5 LDGSTS.E.BYPASS.LTC128B.128 [R0+0xe100], [R28.64+0x80], !P0 ;  /* 0x0e1000801c005fae */ /* 0x0003e2000c101d48 */
[----:B------:R-:W-:-:S04]  /*8c80*/  SHF.R.S32.HI R3, RZ, 0x4, R5 ;  /* 0x00000004ff037819 */ /* 0x000fc80000011405 */
[----:B------:R-:W-:Y:S01]  /*8c90*/  LEA.HI R5, R5, R3, RZ, 0x1 ;  /* 0x0000000305057211 */ /* 0x000fe200078f08ff */
[----:B------:R-:W-:-:S03]  /*8ca0*/  IMAD.WIDE.U32 R6, R34, c[0x0][0x208], R30 ;  /* 0x0000820022067a25 */ /* 0x000fc600078e001e */
[----:B------:R-:W-:Y:S01]  /*8cb0*/  LOP3.LUT R5, R5, 0xfffffffe, RZ, 0xc0, !PT ;  /* 0xfffffffe05057812 */ /* 0x000fe200078ec0ff */
[----:B-1----:R-:W-:-:S05]  /*8cc0*/  @P1 IMAD.SHL.U32 R0, R88, 0x2, RZ ;  /* 0x0000000258001824 */ /* 0x002fca00078e00ff */
[----:B------:R1:W-:Y:S04]  /*8cd0*/  @P1 LDGSTS.E.BYPASS.LTC128B.128 [R0+0xb100], [R26.64], !P6 ;  /* 0x0b1000001a001fae */ /* 0x0003e8000f101d48 */
[----:B------:R1:W-:Y:S01]  /*8ce0*/  @P1 LDGSTS.E.BYPASS.LTC128B.128 [R0+0xf100], [R26.64+0x80], !P0 ;  /* 0x0f1000801a001fae */ /* 0x0003e2000c101d48 */
[----:B------:R-:W-:Y:S02]  /*8cf0*/  IMAD.IADD R81, R3, 0x1, -R5 ;  /* 0x0000000103517824 */ /* 0x000fe400078e0a05 */
[----:B--2---:R-:W-:Y:S01]  /*8d00*/  IMAD R10, R213, c[0x0][0x210], RZ ;  /* 0x00008400d50a7a24 */ /* 0x004fe200078e02ff */
[----:B------:R-:W-:Y:S01]  /*8d10*/  LOP3.LUT R117, R117, 0xfffffffe, RZ, 0xc0, !PT ;  /* 0xfffffffe75757812 */ /* 0x000fe200078ec0ff */
[----:B------:R-:W-:Y:S01]  /*8d20*/  IMAD.SHL.U32 R3, R81, 0x8, RZ ;  /* 0x0000000851037824 */ /* 0x000fe200078e00ff */
[----:B------:R2:W-:Y:S01]  /*8d30*/  STL.64 [R1+0x48], R204 ;  /* 0x000048cc01007387 */ /* 0x0005e20000100a00 */
[----:B-1----:R-:W-:-:S03]  /*8d40*/  IMAD R0, R37, c[0x0][0x208], RZ ;  /* 0x0000820025007a24 */ /* 0x002fc600078e02ff */
[----:B------:R-:W0:Y:S01]  /*8d50*/  LDGDEPBAR ;  /* 0x00000000000079af */ /* 0x000e220000000000 */
[----:B------:R-:W-:-:S04]  /*8d60*/  IMAD R0, R34, c[0x0][0x20c], R0 ;  /* 0x0000830022007a24 */ /* 0x000fc800078e0200 */
[----:B------:R-:W-:Y:S02]  /*8d70*/  IMAD.IADD R7, R7, 0x1, R0 ;  /* 0x0000000107077824 */ /* 0x000fe400078e0200 */
[----:B------:R-:W-:Y:S02]  /*8d80*/  IMAD.SHL.U32 R0, R8, 0x40, RZ ;  /* 0x0000004008007824 */ /* 0x000fe400078e00ff */
[----:B------:R-:W-:-:S03]  /*8d90*/  IMAD R8, R38, c[0x0][0x214], R10 ;  /* 0x0000850026087a24 */ /* 0x000fc600078e020a */
[----:B------:R-:W-:Y:S01]  /*8da0*/  LOP3.LUT R0, R0, 0x1c0, RZ, 0xc0, !PT ;  /* 0x000001c000007812 */ /* 0x000fe200078ec0ff */
[----:B------:R-:W-:-:S03]  /*8db0*/  IMAD.WIDE.U32 R6, R38, c[0x0][0x210], R6 ;  /* 0x0000840026067a25 */ /* 0x000fc600078e0006 */
[----:B------:R-:W-:Y:S01]  /*8dc0*/  LOP3.LUT R5, R0, 0x8, R3, 0xf8, !PT ;  /* 0x0000000800057812 */ /* 0x000fe200078ef803 */
[----:B------:R-:W-:Y:S01]  /*8dd0*/  IMAD.IADD R7, R8, 0x1, R7 ;  /* 0x0000000108077824 */ /* 0x000fe200078e0207 */
[----:B------:R-:W-:Y:S01]  /*8de0*/  SHF.R.U32.HI R3, RZ, 0x3, R0 ;  /* 0x00000003ff037819 */ /* 0x000fe20000011600 */
[----:B------:R-:W-:Y:S02]  /*8df0*/  IMAD R0, R35, c[0x0][0x218], RZ ;  /* 0x0000860023007a24 */ /* 0x000fe400078e02ff */
[----:B------:R-:W-:Y:S01]  /*8e00*/  IMAD.WIDE.U32 R92, R36, c[0x0][0x218], R6 ;  /* 0x00008600245c7a25 */ /* 0x000fe200078e0006 */
[----:B------:R-:W-:-:S03]  /*8e10*/  @P0 LOP3.LUT R117, R117, 0x1, RZ, 0xfc, !PT ;  /* 0x0000000175750812 */ /* 0x000fc600078efcff */
[----:B------:R-:W-:Y:S01]  /*8e20*/  IMAD R0, R36, c[0x0][0x21c], R0 ;  /* 0x0000870024007a24 */ /* 0x000fe200078e0200 */
[----:B------:R2:W-:Y:S03]  /*8e30*/  STL [R1+0x30], R202 ;  /* 0x000030ca01007387 */ /* 0x0005e60000100800 */
[----:B------:R-:W-:Y:S01]  /*8e40*/  IMAD.IADD R91, R93, 0x1, R0 ;  /* 0x000000015d5b7824 */ /* 0x000fe200078e0200 */
[----:B------:R2:W-:Y:S04]  /*8e50*/  STL [R1+0x40], R117 ;  /* 0x0000407501007387 */ /* 0x0005e80000100800 */
[----:B------:R2:W-:Y:S04]  /*8e60*/  STL.64 [R1+0x60], R92 ;  /* 0x0000605c01007387 */ /* 0x0005e80000100a00 */
[----:B------:R2:W-:Y:S01]  /*8e70*/  STL [R1+0x54], R91 ;  /* 0x0000545b01007387 */ /* 0x0005e20000100800 */
[----:B------:R-:W-:Y:S01]  /*8e80*/  ISETP.LT.AND P0, PT, RZ, c[0x0][0x27c], PT ;  /* 0x00009f00ff007a0c */ /* 0x000fe20003f01270 */
[----:B------:R-:W-:Y:S01]  /*8e90*/  IMAD.MOV.U32 R2, RZ, RZ, 0x20 ;  /* 0x00000020ff027424 */ /* 0x000fe200078e00ff */
[----:B------:R-:W-:Y:S01]  /*8ea0*/  LOP3.LUT R5, R5, R3, RZ, 0x3c, !PT ;  /* 0x0000000305057212 */ /* 0x000fe200078e3cff */
[----:B------:R-:W-:Y:S01]  /*8eb0*/  IMAD.SHL.U32 R3, R9, 0x40, RZ ;  /* 0x0000004009037824 */ /* 0x000fe200078e00ff */
[----:B------:R-:W-:-:S02]  /*8ec0*/  ISETP.NE.AND P5, PT, R14, RZ, PT ;  /* 0x000000ff0e00720c */ /* 0x000fc40003fa5270 */
[----:B------:R-:W-:Y:S02]  /*8ed0*/  SEL R2, R2, 0xffffffe0, !P2 ;  /* 0xffffffe002027807 */ /* 0x000fe40005000000 */
[----:B------:R-:W-:-:S05]  /*8ee0*/  LOP3.LUT R3, R5, 0xfffffe00, R3, 0xf8, !PT ;  /* 0xfffffe0005037812 */ /* 0x000fca00078ef803 */
[----:B------:R-:W-:Y:S05]  /*8ef0*/  @P0 BRA `(.L_x_584) ;  /* 0x0000002000000947 */ /* 0x000fea0003800000 */
[----:B------:R-:W-:-:S04]  /*8f00*/  DEPBAR.LE SB0, 0x1 ;  /* 0x000080400000791a */ /* 0x000fc80000000000 */
[----:B------:R-:W-:Y:S05]  /*8f10*/  BRA `(.L_x_585) ;  /* 0x00004ce000007947 */ /* 0x000fea0003800000 */
.L_x_584:
[----:B------:R-:W-:Y:S01]  /*8f20*/  ULDC.U8 UR4, c[0x0][0x298] ;  /* 0x0000a60000047ab9 */ /* 0x000fe20000000000 */
[----:B-----5:R-:W-:Y:S01]  /*8f30*/  SHF.R.S32.HI R0, RZ, 0x1f, R165 ;  /* 0x0000001fff007819 */ /* 0x020fe200000114a5 */
[C---:B------:R-:W-:Y:S01]  /*8f40*/  IMAD.WIDE.U32 R10, R165.reuse, c[0x0][0x280], RZ ;  /* 0x0000a000a50a7a25 */ /* 0x040fe200078e00ff */
[----:B------:R-:W-:Y:S01]  /*8f50*/  ISETP.NE.AND P0, PT, RZ, UR4, PT ;  /* 0x00000004ff007c0c */ /* 0x000fe2000bf05270 */
[----:B------:R-:W-:Y:S01]  /*8f60*/  BSSY B2, `(.L_x_585) ;  /* 0x00004c9000027945 */ /* 0x000fe20003800000 */
[----:B------:R-:W-:Y:S01]  /*8f70*/  SHF.L.U32 R47, R88, 0x1, RZ ;  /* 0x00000001582f7819 */ /* 0x000fe200000006ff */
[C---:B------:R-:W-:Y:S02]  /*8f80*/  IMAD R5, R0.reuse, c[0x0][0x280], RZ ;  /* 0x0000a00000057a24 */ /* 0x040fe400078e02ff */
[----:B------:R-:W-:Y:S02]  /*8f90*/  IMAD R0, R0, c[0x0][0x290], RZ ;  /* 0x0000a40000007a24 */ /* 0x000fe400078e02ff */
[----:B------:R-:W-:-:S02]  /*8fa0*/  IMAD R5, R165, c[0x0][0x284], R5 ;  /* 0x0000a100a5057a24 */ /* 0x000fc400078e0205 */
[C---:B------:R-:W-:Y:S01]  /*8fb0*/  IMAD R6, R165.reuse, c[0x0][0x294], R0 ;  /* 0x0000a500a5067a24 */ /* 0x040fe200078e0200 */
[----:B------:R-:W-:Y:S01]  /*8fc0*/  LEA R0, R68, R32, 0x5 ;  /* 0x0000002044007211 */ /* 0x000fe200078e28ff */
[----:B------:R-:W-:Y:S01]  /*8fd0*/  IMAD.WIDE.U32 R12, R165, c[0x0][0x290], RZ ;  /* 0x0000a400a50c7a25 */ /* 0x000fe200078e00ff */
[----:B------:R-:W-:-:S04]  /*8fe0*/  IADD3 R9, R5, R11, RZ ;  /* 0x0000000b05097210 */ /* 0x000fc80007ffe0ff */
[----:B------:R-:W-:Y:S01]  /*8ff0*/  IADD3 R7, R6, R13, RZ ;  /* 0x0000000d06077210 */ /* 0x000fe20007ffe0ff */
[----:B------:R-:W-:Y:S05]  /*9000*/  @!P0 BRA `(.L_x_586) ;  /* 0x000025a000008947 */ /* 0x000fea0003800000 */
[----:B------:R-:W-:Y:S01]  /*9010*/  ISETP.NE.AND P1, PT, R177, 0x1, PT ;  /* 0x00000001b100780c */ /* 0x000fe20003f25270 */
[----:B------:R-:W-:Y:S01]  /*9020*/  BSSY B0, `(.L_x_587) ;  /* 0x000002f000007945 */ /* 0x000fe20003800000 */
[----:B------:R-:W-:Y:S01]  /*9030*/  MOV R8, R10 ;  /* 0x0000000a00087202 */ /* 0x000fe20000000f00 */
[----:B------:R-:W-:Y:S01]  /*9040*/  IMAD.SHL.U32 R38, R68, 0x4, RZ ;  /* 0x0000000444267824 */ /* 0x000fe200078e00ff */
        /* <DEDUP_REMOVED lines=9> */
[C---:B------:R-:W-:Y:S01]  /*90e0*/  IMAD R6, R5.reuse, c[0x0][0x280], RZ ;  /* 0x0000a00005067a24 */ /* 0x040fe200078e02ff */
[----:B------:R-:W-:Y:S01]  /*90f0*/  LEA R25, P0, R8, c[0x0][0x270], 0x1 ;  /* 0x00009c0008197a11 */ /* 0x000fe200078008ff */
[----:B------:R-:W-:Y:S02]  /*9100*/  IMAD R5, R5, c[0x0][0x290], RZ ;  /* 0x0000a40005057a24 */ /* 0x000fe400078e02ff */
[----:B------:R-:W-:-:S05]  /*9110*/  IMAD R6, R0, c[0x0][0x284], R6 ;  /* 0x0000a10000067a24 */ /* 0x000fca00078e0206 */
[----:B------:R-:W-:-:S04]  /*9120*/  IADD3 R6, R9, R6, RZ ;  /* 0x0000000609067210 */ /* 0x000fc80007ffe0ff */
[----:B------:R-:W-:Y:S01]  /*9130*/  LEA.HI.X R24, R8, c[0x0][0x274], R6, 0x1, P0 ;  /* 0x00009d0008187a11 */ /* 0x000fe200000f0c06 */
[----:B------:R-:W-:Y:S01]  /*9140*/  IMAD.MOV.U32 R6, RZ, RZ, R12 ;  /* 0x000000ffff067224 */ /* 0x000fe200078e000c */
[----:B------:R1:W3:Y:S03]  /*9150*/  SHFL.IDX PT, R8, R25, RZ, 0x181f ;  /* 0x00181fff19087589 */ /* 0x0002e600000e0000 */
[C---:B------:R-:W-:Y:S01]  /*9160*/  IMAD.WIDE.U32 R6, R0.reuse, c[0x0][0x290], R6 ;  /* 0x0000a40000067a25 */ /* 0x040fe200078e0006 */
[----:B------:R1:W4:Y:S03]  /*9170*/  SHFL.IDX PT, R9, R24, RZ, 0x181f ;  /* 0x00181fff18097589 */ /* 0x00032600000e0000 */
[----:B------:R-:W-:Y:S01]  /*9180*/  IMAD R0, R0, c[0x0][0x294], R5 ;  /* 0x0000a50000007a24 */ /* 0x000fe200078e0205 */
[----:B------:R-:W-:-:S04]  /*9190*/  LEA R19, P0, R6, c[0x0][0x288], 0x1 ;  /* 0x0000a20006137a11 */ /* 0x000fc800078008ff */
[----:B------:R-:W-:-:S04]  /*91a0*/  IADD3 R0, R7, R0, RZ ;  /* 0x0000000007007210 */ /* 0x000fc80007ffe0ff */
[----:B------:R-:W-:Y:S02]  /*91b0*/  LEA.HI.X R18, R6, c[0x0][0x28c], R0, 0x1, P0 ;  /* 0x0000a30006127a11 */ /* 0x000fe400000f0c00 */
[----:B------:R1:W2:Y:S04]  /*91c0*/  SHFL.IDX PT, R6, R19, RZ, 0x181f ;  /* 0x00181fff13067589 */ /* 0x0002a800000e0000 */
[----:B------:R1:W1:Y:S01]  /*91d0*/  SHFL.IDX PT, R7, R18, RZ, 0x181f ;  /* 0x00181fff12077589 */ /* 0x00026200000e0000 */
[----:B------:R-:W-:Y:S05]  /*91e0*/  @P5 BRA `(.L_x_588) ;  /* 0x0000012000005947 */ /* 0x000fea0003800000 */
[C---:B------:R-:W-:Y:S01]  /*91f0*/  ISETP.GE.AND P0, PT, R38.reuse, c[0x0][0x27c], PT ;  /* 0x00009f0026007a0c */ /* 0x040fe20003f06270 */
[----:B------:R-:W-:Y:S01]  /*9200*/  CS2R R14, SRZ ;  /* 0x00000000000e7805 */ /* 0x000fe2000001ff00 */
[----:B------:R-:W-:Y:S01]  /*9210*/  CS2R R16, SRZ ;  /* 0x0000000000107805 */ /* 0x000fe2000001ff00 */
[----:B------:R-:W-:-:S10]  /*9220*/  IADD3 R5, R38, 0x20, RZ ;  /* 0x0000002026057810 */ /* 0x000fd40007ffe0ff */
[----:B---34-:R-:W-:-:S04]  /*9230*/  @!P0 IMAD.WIDE R12, R38, 0x2, R8 ;  /* 0x00000002260c8825 */ /* 0x018fc800078e0208 */
[----:B-12---:R-:W-:Y:S01]  /*9240*/  @!P0 IMAD.WIDE R10, R38, 0x2, R6 ;  /* 0x00000002260a8825 */ /* 0x006fe200078e0206 */
        /* <DEDUP_REMOVED lines=12> */
.L_x_588:
[----:B------:R-:W-:Y:S05]  /*9310*/  BSYNC B0 ;  /* 0x0000000000007941 */ /* 0x000fea0003800000 */
.L_x_587:
[----:B-1---5:R-:W-:Y:S01]  /*9320*/  IMAD.MOV.U32 R11, RZ, RZ, R20 ;  /* 0x000000ffff0b7224 */ /* 0x022fe200078e0014 */
[----:B------:R-:W-:Y:S01]  /*9330*/  MOV R5, R14 ;  /* 0x0000000e00057202 */ /* 0x000fe20000000f00 */
[----:B------:R-:W-:Y:S01]  /*9340*/  IMAD.MOV.U32 R10, RZ, RZ, R21 ;  /* 0x000000ffff0a7224 */ /* 0x000fe200078e0015 */
[----:B----4-:R1:W4:Y:S01]  /*9350*/  SHFL.IDX PT, R9, R24, 0x1, 0x181f ;  /* 0x00381f0018097f89 */ /* 0x01032200000e0000 */
[----:B------:R-:W-:Y:S01]  /*9360*/  IMAD.MOV.U32 R0, RZ, RZ, R15 ;  /* 0x000000ffff007224 */ /* 0x000fe200078e000f */
[----:B------:R-:W-:Y:S01]  /*9370*/  BSSY B0, `(.L_x_589) ;  /* 0x0000022000007945 */ /* 0x000fe20003800000 */
[----:B------:R-:W-:Y:S01]  /*9380*/  CS2R R26, SRZ ;  /* 0x00000000001a7805 */ /* 0x000fe2000001ff00 */
[----:B------:R-:W-:Y:S01]  /*9390*/  PRMT R56, R10, 0x5410, R11 ;  /* 0x000054100a387816 */ /* 0x000fe2000000000b */
[----:B------:R-:W-:Y:S01]  /*93a0*/  IMAD.MOV.U32 R11, RZ, RZ, R22 ;  /* 0x000000ffff0b7224 */ /* 0x000fe200078e0016 */
[----:B------:R-:W-:Y:S01]  /*93b0*/  PRMT R54, R0, 0x5410, R5 ;  /* 0x0000541000367816 */ /* 0x000fe20000000005 */
[----:B------:R-:W-:Y:S01]  /*93c0*/  IMAD.MOV.U32 R5, RZ, RZ, R16 ;  /* 0x000000ffff057224 */ /* 0x000fe200078e0010 */
[----:B------:R-:W-:Y:S01]  /*93d0*/  MOV R10, R23 ;  /* 0x00000017000a7202 */ /* 0x000fe20000000f00 */
[----:B---3--:R1:W3:Y:S01]  /*93e0*/  SHFL.IDX PT, R8, R25, 0x1, 0x181f ;  /* 0x00381f0019087f89 */ /* 0x0082e200000e0000 */
[----:B------:R-:W-:Y:S01]  /*93f0*/  MOV R0, R17 ;  /* 0x0000001100007202 */ /* 0x000fe20000000f00 */
[----:B------:R-:W-:Y:S01]  /*9400*/  CS2R R30, SRZ ;  /* 0x00000000001e7805 */ /* 0x000fe2000001ff00 */
[----:B------:R-:W-:Y:S01]  /*9410*/  PRMT R55, R10, 0x5410, R11 ;  /* 0x000054100a377816 */ /* 0x000fe2000000000b */
[----:B------:R1:W2:Y:S01]  /*9420*/  SHFL.IDX PT, R7, R18, 0x1, 0x181f ;  /* 0x00381f0012077f89 */ /* 0x0002a200000e0000 */
[----:B------:R-:W-:Y:S01]  /*9430*/  PRMT R39, R0, 0x5410, R5 ;  /* 0x0000541000277816 */ /* 0x000fe20000000005 */
[----:B------:R-:W-:-:S02]  /*9440*/  CS2R R28, SRZ ;  /* 0x00000000001c7805 */ /* 0x000fc4000001ff00 */
[----:B--2---:R1:W2:Y:S01]  /*9450*/  SHFL.IDX PT, R6, R19, 0x1, 0x181f ;  /* 0x00381f0013067f89 */ /* 0x0042a200000e0000 */
        /* <DEDUP_REMOVED lines=8> */
[----:B---34-:R-:W-:Y:S02]  /*94e0*/  @!P1 IMAD.WIDE R12, R38, 0x2, R8 ;  /* 0x00000002260c9825 */ /* 0x018fe400078e0208 */
[----:B------:R-:W-:-:S03]  /*94f0*/  @!P0 SHF.R.S32.HI R0, RZ, 0x1f, R5 ;  /* 0x0000001fff008819 */ /* 0x000fc60000011405 */
[----:B------:R3:W5:Y:S01]  /*9500*/  @!P1 LD.E.64 R26, [R12.64] ;  /* 0x000000080c1a9980 */ /* 0x000762000c101b00 */
[----:B------:R-:W-:-:S04]  /*9510*/  @!P0 LEA.HI R0, R0, R5, RZ, 0x2 ;  /* 0x0000000500008211 */ /* 0x000fc800078f10ff */
[----:B------:R-:W-:-:S05]  /*9520*/  @!P0 LOP3.LUT R0, R0, 0xfffffffc, RZ, 0xc0, !PT ;  /* 0xfffffffc00008812 */ /* 0x000fca00078ec0ff */
[----:B------:R-:W-:-:S04]  /*9530*/  @!P0 IMAD.WIDE R10, R0, 0x2, R8 ;  /* 0x00000002000a8825 */ /* 0x000fc800078e0208 */
[--C-:B--2---:R-:W-:Y:S01]  /*9540*/  @!P0 IMAD.WIDE R8, R0, 0x2, R6.reuse ;  /* 0x0000000200088825 */ /* 0x104fe200078e0206 */
[----:B------:R3:W5:Y:S03]  /*9550*/  @!P0 LD.E.64 R32, [R10.64] ;  /* 0x000000080a208980 */ /* 0x000766000c101b00 */
[----:B------:R-:W-:Y:S01]  /*9560*/  @!P1 IMAD.WIDE R6, R38, 0x2, R6 ;  /* 0x0000000226069825 */ /* 0x000fe200078e0206 */
[----:B------:R3:W5:Y:S04]  /*9570*/  @!P0 LD.E.64 R30, [R8.64] ;  /* 0x00000008081e8980 */ /* 0x000768000c101b00 */
[----:B------:R3:W5:Y:S02]  /*9580*/  @!P1 LD.E.64 R28, [R6.64] ;  /* 0x00000008061c9980 */ /* 0x000764000c101b00 */
.L_x_590:
[----:B------:R-:W-:Y:S05]  /*9590*/  BSYNC B0 ;  /* 0x0000000000007941 */ /* 0x000fea0003800000 */
.L_x_589:
[----:B---3-5:R-:W-:Y:S01]  /*95a0*/  IMAD.MOV.U32 R11, RZ, RZ, R32 ;  /* 0x000000ffff0b7224 */ /* 0x028fe200078e0020 */
        /* <DEDUP_REMOVED lines=11> */
[----:B------:R3:W1:Y:S01]  /*9660*/  SHFL.IDX PT, R8, R25, 0x2, 0x181f ;  /* 0x00581f0019087f89 */ /* 0x00066200000e0000 */
[----:B------:R-:W-:Y:S01]  /*9670*/  MOV R0, R29 ;  /* 0x0000001d00007202 */ /* 0x000fe20000000f00 */
[----:B------:R-:W-:Y:S01]  /*9680*/  CS2R R40, SRZ ;  /* 0x0000000000287805 */ /* 0x000fe2000001ff00 */
[----:B------:R-:W-:Y:S01]  /*9690*/  PRMT R59, R10, 0x5410, R11 ;  /* 0x000054100a3b7816 */ /* 0x000fe2000000000b */
[----:B------:R3:W2:Y:S01]  /*96a0*/  SHFL.IDX PT, R7, R18, 0x2, 0x181f ;  /* 0x00581f0012077f89 */ /* 0x0006a200000e0000 */
[----:B------:R-:W-:Y:S01]  /*96b0*/  PRMT R57, R0, 0x5410, R5 ;  /* 0x0000541000397816 */ /* 0x000fe20000000005 */
[----:B------:R-:W-:Y:S01]  /*96c0*/  CS2R R34, SRZ ;  /* 0x0000000000227805 */ /* 0x000fe2000001ff00 */
[----:B------:R-:W-:Y:S01]  /*96d0*/  CS2R R42, SRZ ;  /* 0x00000000002a7805 */ /* 0x000fe2000001ff00 */
[----:B--2---:R3:W2:Y:S01]  /*96e0*/  SHFL.IDX PT, R6, R19, 0x2, 0x181f ;  /* 0x00581f0013067f89 */ /* 0x0046a200000e0000 */
        /* <DEDUP_REMOVED lines=9> */
[----:B-1--4-:R-:W-:Y:S02]  /*9780*/  @!P1 IMAD.WIDE R12, R38, 0x2, R8 ;  /* 0x00000002260c9825 */ /* 0x012fe400078e0208 */
        /* <DEDUP_REMOVED lines=10> */
.L_x_592:
[----:B------:R-:W-:Y:S05]  /*9830*/  BSYNC B0 ;  /* 0x0000000000007941 */ /* 0x000fea0003800000 */
.L_x_591:
[----:B------:R-:W-:Y:S01]  /*9840*/  ISETP.NE.AND P0, PT, R45, RZ, PT ;  /* 0x000000ff2d00720c */ /* 0x000fe20003f05270 */
        /* <DEDUP_REMOVED lines=12> */
[----:B------:R1:W3:Y:S01]  /*9910*/  SHFL.IDX PT, R8, R25, 0x3, 0x181f ;  /* 0x00781f0019087f89 */ /* 0x0002e200000e0000 */
        /* <DEDUP_REMOVED lines=26> */
.L_x_594:
[----:B------:R-:W-:Y:S05]  /*9ac0*/  BSYNC B0 ;  /* 0x0000000000007941 */ /* 0x000fea0003800000 */
.L_x_593:
[----:B--23--:R-:W-:Y:S01]  /*9ad0*/  IADD3 R6, -R203, R46, RZ ;  /* 0x0000002ecb067210 */ /* 0x00cfe20007ffe1ff */
[----:B-----5:R-:W-:Y:S01]  /*9ae0*/  IMAD.MOV.U32 R0, RZ, RZ, R52 ;  /* 0x000000ffff007224 */ /* 0x020fe200078e0034 */
[----:B------:R-:W-:-:S04]  /*9af0*/  DEPBAR.LE SB0, 0x1 ;  /* 0x000080400000791a */ /* 0x000fc80000000000 */
[----:B-1----:R-:W-:Y:S01]  /*9b00*/  IMNMX R25, R6, 0x80, PT ;  /* 0x0000008006197817 */ /* 0x002fe20003800200 */
[----:B------:R-:W-:Y:S01]  /*9b10*/  IMAD.MOV.U32 R7, RZ, RZ, R53 ;  /* 0x000000ffff077224 */ /* 0x000fe200078e0035 */
[----:B------:R-:W-:Y:S01]  /*9b20*/  MOV R6, R51 ;  /* 0x0000003300067202 */ /* 0x000fe20000000f00 */
[----:B------:R-:W-:Y:S01]  /*9b30*/  IMAD.MOV.U32 R5, RZ, RZ, R44 ;  /* 0x000000ffff057224 */ /* 0x000fe200078e002c */
[----:B------:R-:W-:Y:S01]  /*9b40*/  BAR.SYNC.DEFER_BLOCKING 0x0 ;  /* 0x0000000000007b1d */ /* 0x000fe20000010000 */
[----:B------:R-:W-:Y:S02]  /*9b50*/  ISETP.GE.AND P0, PT, R69, R25, PT ;  /* 0x000000194500720c */ /* 0x000fe40003f06270 */
[----:B------:R-:W-:Y:S01]  /*9b60*/  PRMT R67, R7, 0x5410, R0 ;  /* 0x0000541007437816 */ /* 0x000fe20000000000 */
[----:B------:R-:W-:Y:S02]  /*9b70*/  IMAD.MOV.U32 R0, RZ, RZ, R45 ;  /* 0x000000ffff007224 */ /* 0x000fe400078e002d */
[----:B------:R-:W-:Y:S01]  /*9b80*/  IMAD.MOV.U32 R7, RZ, RZ, R50 ;  /* 0x000000ffff077224 */ /* 0x000fe200078e0032 */
[----:B------:R-:W-:Y:S02]  /*9b90*/  BSSY B1, `(.L_x_595) ;  /* 0x000006a000017945 */ /* 0x000fe40003800000 */
[----:B------:R-:W-:Y:S01]  /*9ba0*/  PRMT R65, R0, 0x5410, R5 ;  /* 0x0000541000417816 */ /* 0x000fe20000000005 */
[----:B------:R-:W-:Y:S01]  /*9bb0*/  IMAD.MOV.U32 R5, RZ, RZ, R48 ;  /* 0x000000ffff057224 */ /* 0x000fe200078e0030 */
[----:B------:R-:W-:-:S02]  /*9bc0*/  MOV R0, R49 ;  /* 0x0000003100007202 */ /* 0x000fc40000000f00 */
[----:B------:R-:W-:Y:S02]  /*9bd0*/  PRMT R66, R6, 0x5410, R7 ;  /* 0x0000541006427816 */ /* 0x000fe40000000007 */
[----:B------:R-:W-:Y:S01]  /*9be0*/  PRMT R46, R0, 0x5410, R5 ;  /* 0x00005410002e7816 */ /* 0x000fe20000000005 */
[----:B------:R-:W-:Y:S05]  /*9bf0*/  @P0 BRA `(.L_x_596) ;  /* 0x0000063000000947 */ /* 0x000fea0003800000 */
[----:B------:R-:W-:Y:S01]  /*9c00*/  ISETP.GE.AND P0, PT, R38, c[0x0][0x27c], PT ;  /* 0x00009f0026007a0c */ /* 0x000fe20003f06270 */
[----:B------:R-:W-:-:S12]  /*9c10*/  BSSY B0, `(.L_x_597) ;  /* 0x0000030000007945 */ /* 0x000fd80003800000 */
[----:B------:R-:W-:Y:S05]  /*9c20*/  @P0 BRA `(.L_x_598) ;  /* 0x000002e000000947 */ /* 0x000fea0003800000 */
[----:B----4-:R-:W1:Y:S01]  /*9c30*/  LDS.128 R8, [R47+0x100] ;  /* 0x000100002f087984 */ /* 0x010e620000000c00 */
[----:B------:R-:W-:Y:S02]  /*9c40*/  SHF.R.U64 R0, R14, 0x10, R15 ;  /* 0x000000100e007819 */ /* 0x000fe4000000120f */
[----:B------:R-:W-:Y:S02]  /*9c50*/  SHF.R.U32.HI R7, RZ, 0x10, R17 ;  /* 0x00000010ff077819 */ /* 0x000fe40000011611 */
[----:B------:R-:W-:Y:S02]  /*9c60*/  SHF.R.U32.HI R5, RZ, 0x10, R15 ;  /* 0x00000010ff057819 */ /* 0x000fe4000001160f */
[----:B------:R-:W-:Y:S02]  /*9c70*/  SHF.R.U64 R6, R16, 0x10, R17 ;  /* 0x0000001010067819 */ /* 0x000fe40000001211 */
[----:B------:R-:W-:Y:S02]  /*9c80*/  PRMT R14, R54, 0x5432, R0 ;  /* 0x00005432360e7816 */ /* 0x000fe40000000000 */
[----:B------:R-:W-:-:S02]  /*9c90*/  PRMT R0, R39, 0x5410, R7 ;  /* 0x0000541027007816 */ /* 0x000fc40000000007 */
[----:B------:R-:W-:Y:S02]  /*9ca0*/  PRMT R5, R54, 0x5410, R5 ;  /* 0x0000541036057816 */ /* 0x000fe40000000005 */
[----:B------:R-:W-:Y:S01]  /*9cb0*/  PRMT R13, R39, 0x5432, R6 ;  /* 0x00005432270d7816 */ /* 0x000fe20000000006 */
[C---:B------:R-:W-:Y:S01]  /*9cc0*/  IMAD.U32 R17, R0.reuse, 0x10000, RZ ;  /* 0x0001000000117824 */ /* 0x040fe200078e00ff */
[----:B------:R-:W-:Y:S01]  /*9cd0*/  LOP3.LUT R24, R0, 0xffff0000, RZ, 0xc0, !PT ;  /* 0xffff000000187812 */ /* 0x000fe200078ec0ff */
[C---:B------:R-:W-:Y:S01]  /*9ce0*/  IMAD.U32 R18, R5.reuse, 0x10000, RZ ;  /* 0x0001000005127824 */ /* 0x040fe200078e00ff */
[----:B------:R-:W-:Y:S02]  /*9cf0*/  LOP3.LUT R19, R5, 0xffff0000, RZ, 0xc0, !PT ;  /* 0xffff000005137812 */ /* 0x000fe400078ec0ff */
[C---:B-1----:R-:W-:Y:S01]  /*9d00*/  LOP3.LUT R6, R10.reuse, 0xffff0000, RZ, 0xc0, !PT ;  /* 0xffff00000a067812 */ /* 0x042fe200078ec0ff */
[----:B------:R-:W-:Y:S01]  /*9d10*/  IMAD.U32 R7, R10, 0x10000, RZ ;  /* 0x000100000a077824 */ /* 0x000fe200078e00ff */
[C---:B------:R-:W-:Y:S01]  /*9d20*/  LOP3.LUT R10, R11.reuse, 0xffff0000, RZ, 0xc0, !PT ;  /* 0xffff00000b0a7812 */ /* 0x040fe200078ec0ff */
[----:B------:R-:W-:Y:S01]  /*9d30*/  IMAD.U32 R12, R11, 0x10000, RZ ;  /* 0x000100000b0c7824 */ /* 0x000fe200078e00ff */
[----:B------:R-:W-:Y:S01]  /*9d40*/  SHF.L.U32 R15, R8, 0x10, RZ ;  /* 0x00000010080f7819 */ /* 0x000fe200000006ff */
[-C--:B------:R-:W-:Y:S01]  /*9d50*/  FMUL.FTZ R5, R6, R17.reuse ;  /* 0x0000001106057220 */ /* 0x080fe20000410000 */
[----:B------:R-:W-:Y:S01]  /*9d60*/  LOP3.LUT R11, R8, 0xffff0000, RZ, 0xc0, !PT ;  /* 0xffff0000080b7812 */ /* 0x000fe200078ec0ff */
[----:B------:R-:W-:Y:S01]  /*9d70*/  FMUL.FTZ R6, R6, R18 ;  /* 0x0000001206067220 */ /* 0x000fe20000410000 */
[C---:B------:R-:W-:Y:S01]  /*9d80*/  SHF.L.U32 R16, R9.reuse, 0x10, RZ ;  /* 0x0000001009107819 */ /* 0x040fe200000006ff */
[----:B------:R-:W-:Y:S01]  /*9d90*/  FMUL.FTZ R0, R10, R24 ;  /* 0x000000180a007220 */ /* 0x000fe20000410000 */
[----:B------:R-:W-:Y:S01]  /*9da0*/  LOP3.LUT R8, R9, 0xffff0000, RZ, 0xc0, !PT ;  /* 0xffff000009087812 */ /* 0x000fe200078ec0ff */
[C---:B------:R-:W-:Y:S01]  /*9db0*/  FFMA.FTZ R18, R7.reuse, R18, -R5 ;  /* 0x0000001207127223 */ /* 0x040fe20000010805 */
[C---:B------:R-:W-:Y:S01]  /*9dc0*/  SHF.L.U32 R9, R14.reuse, 0x10, RZ ;  /* 0x000000100e097819 */ /* 0x040fe200000006ff */
[----:B------:R-:W-:Y:S01]  /*9dd0*/  FFMA.FTZ R17, R7, R17, R6 ;  /* 0x0000001107117223 */ /* 0x000fe20000010006 */
[----:B------:R-:W-:Y:S01]  /*9de0*/  LOP3.LUT R14, R14, 0xffff0000, RZ, 0xc0, !PT ;  /* 0xffff00000e0e7812 */ /* 0x000fe200078ec0ff */
[----:B------:R-:W-:-:S02]  /*9df0*/  FMUL.FTZ R10, R10, R19 ;  /* 0x000000130a0a7220 */ /* 0x000fc40000410000 */
[----:B------:R-:W-:Y:S02]  /*9e00*/  FFMA.FTZ R7, R12, R19, -R0 ;  /* 0x000000130c077223 */ /* 0x000fe40000010800 */
[C---:B------:R-:W-:Y:S01]  /*9e10*/  IMAD.U32 R19, R13.reuse, 0x10000, RZ ;  /* 0x000100000d137824 */ /* 0x040fe200078e00ff */
[----:B------:R-:W-:Y:S01]  /*9e20*/  LOP3.LUT R13, R13, 0xffff0000, RZ, 0xc0, !PT ;  /* 0xffff00000d0d7812 */ /* 0x000fe200078ec0ff */
[C---:B------:R-:W-:Y:S02]  /*9e30*/  FMUL.FTZ R5, R11.reuse, R9 ;  /* 0x000000090b057220 */ /* 0x040fe40000410000 */
[----:B------:R-:W-:Y:S02]  /*9e40*/  FMUL.FTZ R6, R11, R19 ;  /* 0x000000130b067220 */ /* 0x000fe40000410000 */
[C---:B------:R-:W-:Y:S02]  /*9e50*/  FMUL.FTZ R0, R8.reuse, R13 ;  /* 0x0000000d08007220 */ /* 0x040fe40000410000 */
[----:B------:R-:W-:-:S02]  /*9e60*/  FMUL.FTZ R8, R8, R14 ;  /* 0x0000000e08087220 */ /* 0x000fc40000410000 */
[----:B------:R-:W-:Y:S02]  /*9e70*/  FFMA.FTZ R6, R15, R9, -R6 ;  /* 0x000000090f067223 */ /* 0x000fe40000010806 */
[----:B------:R-:W-:Y:S01]  /*9e80*/  FFMA.FTZ R12, R12, R24, R10 ;  /* 0x000000180c0c7223 */ /* 0x000fe2000001000a */
        /* <DEDUP_REMOVED lines=8> */
.L_x_598:
[----:B------:R-:W-:Y:S05]  /*9f10*/  BSYNC B0 ;  /* 0x0000000000007941 */ /* 0x000fea0003800000 */
.L_x_597:
[----:B------:R-:W-:-:S04]  /*9f20*/  IADD3 R0, R38, 0x20, RZ ;  /* 0x0000002026007810 */ /* 0x000fc80007ffe0ff */
[----:B------:R-:W-:-:S13]  /*9f30*/  ISETP.GE.AND P0, PT, R0, c[0x0][0x27c], PT ;  /* 0x00009f0000007a0c */ /* 0x000fda0003f06270 */
[----:B------:R-:W-:Y:S05]  /*9f40*/  @P0 BRA `(.L_x_596) ;  /* 0x000002e000000947 */ /* 0x000fea0003800000 */
[----:B-1--4-:R-:W1:Y:S01]  /*9f50*/  LDS.128 R8, [R47+0x4100] ;  /* 0x004100002f087984 */ /* 0x012e620000000c00 */
        /* <DEDUP_REMOVED lines=45> */
.L_x_596:
[----:B------:R-:W-:Y:S05]  /*a230*/  BSYNC B1 ;  /* 0x0000000000017941 */ /* 0x000fea0003800000 */
.L_x_595:
[----:B------:R-:W-:Y:S01]  /*a240*/  IADD3 R0, R69, 0x20, RZ ;  /* 0x0000002045007810 */ /* 0x000fe20007ffe0ff */
[----:B------:R-:W-:Y:S03]  /*a250*/  BSSY B1, `(.L_x_599) ;  /* 0x0000066000017945 */ /* 0x000fe60003800000 */
[----:B------:R-:W-:-:S13]  /*a260*/  ISETP.GE.AND P0, PT, R0, R25, PT ;  /* 0x000000190000720c */ /* 0x000fda0003f06270 */
[----:B------:R-:W-:Y:S05]  /*a270*/  @P0 BRA `(.L_x_600) ;  /* 0x0000063000000947 */ /* 0x000fea0003800000 */
[----:B------:R-:W-:Y:S01]  /*a280*/  ISETP.GE.AND P0, PT, R38, c[0x0][0x27c], PT ;  /* 0x00009f0026007a0c */ /* 0x000fe20003f06270 */
[----:B------:R-:W-:-:S12]  /*a290*/  BSSY B0, `(.L_x_601) ;  /* 0x0000030000007945 */ /* 0x000fd80003800000 */
        /* <DEDUP_REMOVED lines=47> */
.L_x_602:
[----:B------:R-:W-:Y:S05]  /*a590*/  BSYNC B0 ;  /* 0x0000000000007941 */ /* 0x000fea0003800000 */
.L_x_601:
        /* <DEDUP_REMOVED lines=49> */
.L_x_600:
[----:B------:R-:W-:Y:S05]  /*a8b0*/  BSYNC B1 ;  /* 0x0000000000017941 */ /* 0x000fea0003800000 */
.L_x_599:
        /* <DEDUP_REMOVED lines=53> */
.L_x_606:
[----:B------:R-:W-:Y:S05]  /*ac10*/  BSYNC B0 ;  /* 0x0000000000007941 */ /* 0x000fea0003800000 */
.L_x_605:
        /* <DEDUP_REMOVED lines=49> */
.L_x_604:
[----:B------:R-:W-:Y:S05]  /*af30*/  BSYNC B1 ;  /* 0x0000000000017941 */ /* 0x000fea0003800000 */
.L_x_603:
[----:B------:R-:W-:-:S04]  /*af40*/  IADD3 R0, R69, 0x60, RZ ;  /* 0x0000006045007810 */ /* 0x000fc80007ffe0ff */
        /* <DEDUP_REMOVED lines=51> */
.L_x_609:
[----:B------:R-:W-:Y:S05]  /*b280*/  BSYNC B0 ;  /* 0x0000000000007941 */ /* 0x000fea0003800000 */
.L_x_608:
        /* <DEDUP_REMOVED lines=48> */
[----:B------:R1:W-:Y:S01]  /*b590*/  STS.128 [R47+0x7100], R8 ;  /* 0x007100082f007388 */ /* 0x0003e20000000c00 */
[----:B------:R-:W-:Y:S05]  /*b5a0*/  BRA `(.L_x_607) ;  /* 0x0000264000007947 */ /* 0x000fea0003800000 */
.L_x_586:
        /* <DEDUP_REMOVED lines=8> */
[----:B------:R-:W-:Y:S01]  /*b630*/  IMAD R5, R6, c[0x0][0x280], RZ ;  /* 0x0000a00006057a24 */ /* 0x000fe200078e02ff */
[----:B------:R-:W-:-:S03]  /*b640*/  LEA R14, P0, R8, c[0x0][0x270], 0x1 ;  /* 0x00009c00080e7a11 */ /* 0x000fc600078008ff */
[----:B------:R-:W-:-:S04]  /*b650*/  IMAD R5, R0, c[0x0][0x284], R5 ;  /* 0x0000a10000057a24 */ /* 0x000fc800078e0205 */
[----:B------:R-:W-:-:S05]  /*b660*/  IMAD.IADD R5, R9, 0x1, R5 ;  /* 0x0000000109057824 */ /* 0x000fca00078e0205 */
[----:B------:R-:W-:Y:S01]  /*b670*/  LEA.HI.X R13, R8, c[0x0][0x274], R5, 0x1, P0 ;  /* 0x00009d00080d7a11 */ /* 0x000fe200000f0c05 */
[----:B------:R-:W-:Y:S01]  /*b680*/  IMAD R5, R6, c[0x0][0x290], RZ ;  /* 0x0000a40006057a24 */ /* 0x000fe200078e02ff */
[----:B------:R-:W1:Y:S01]  /*b690*/  SHFL.IDX PT, R8, R14, RZ, 0x181f ;  /* 0x00181fff0e087589 */ /* 0x000e6200000e0000 */
[----:B------:R-:W-:-:S04]  /*b6a0*/  IMAD.MOV.U32 R6, RZ, RZ, R12 ;  /* 0x000000ffff067224 */ /* 0x000fc800078e000c */
[----:B------:R-:W-:-:S04]  /*b6b0*/  IMAD.WIDE.U32 R6, R0, c[0x0][0x290], R6 ;  /* 0x0000a40000067a25 */ /* 0x000fc800078e0006 */
[----:B------:R-:W-:Y:S01]  /*b6c0*/  IMAD R0, R0, c[0x0][0x294], R5 ;  /* 0x0000a50000007a24 */ /* 0x000fe200078e0205 */
[C---:B------:R-:W-:Y:S01]  /*b6d0*/  LEA R12, P0, R6.reuse, c[0x0][0x288], 0x1 ;  /* 0x0000a200060c7a11 */ /* 0x040fe200078008ff */
[----:B------:R-:W3:Y:S03]  /*b6e0*/  SHFL.IDX PT, R5, R13, RZ, 0x181f ;  /* 0x00181fff0d057589 */ /* 0x000ee600000e0000 */
[----:B------:R-:W-:Y:S02]  /*b6f0*/  IADD3 R0, R7, R0, RZ ;  /* 0x0000000007007210 */ /* 0x000fe40007ffe0ff */
[----:B------:R-:W4:Y:S02]  /*b700*/  SHFL.IDX PT, R7, R12, RZ, 0x181f ;  /* 0x00181fff0c077589 */ /* 0x000f2400000e0000 */
[----:B------:R-:W-:Y:S02]  /*b710*/  LEA.HI.X R11, R6, c[0x0][0x28c], R0, 0x1, P0 ;  /* 0x0000a300060b7a11 */ /* 0x000fe400000f0c00 */
[----:B------:R-:W-:-:S13]  /*b720*/  ISETP.GE.OR P0, PT, R30, c[0x0][0x27c], P5 ;  /* 0x00009f001e007a0c */ /* 0x000fda0002f06670 */
[C---:B------:R-:W-:Y:S01]  /*b730*/  @!P0 IMAD.SHL.U32 R6, R30.reuse, 0x2, RZ ;  /* 0x000000021e068824 */ /* 0x040fe200078e00ff */
[----:B------:R-:W-:-:S04]  /*b740*/  @!P0 SHF.L.U64.HI R0, R30, 0x1, R31 ;  /* 0x000000011e008819 */ /* 0x000fc8000001021f */
[----:B-1----:R-:W-:-:S05]  /*b750*/  @!P0 IADD3 R8, P1, R8, R6, RZ ;  /* 0x0000000608088210 */ /* 0x002fca0007f3e0ff */
[--C-:B---3--:R-:W-:Y:S01]  /*b760*/  @!P0 IMAD.X R9, R5, 0x1, R0.reuse, P1 ;  /* 0x0000000105098824 */ /* 0x108fe200008e0600 */
[----:B----4-:R-:W-:Y:S01]  /*b770*/  @!P0 IADD3 R6, P1, R7, R6, RZ ;  /* 0x0000000607068210 */ /* 0x010fe20007f3e0ff */
[----:B------:R-:W1:Y:S04]  /*b780*/  SHFL.IDX PT, R5, R11, RZ, 0x181f ;  /* 0x00181fff0b057589 */ /* 0x000e6800000e0000 */
[----:B------:R3:W4:Y:S01]  /*b790*/  @!P0 LD.E.128 R16, [R8.64] ;  /* 0x0000000808108980 */ /* 0x000722000c101d00 */
[----:B------:R-:W-:Y:S01]  /*b7a0*/  CS2R R22, SRZ ;  /* 0x0000000000167805 */ /* 0x000fe2000001ff00 */
[----:B------:R-:W-:Y:S01]  /*b7b0*/  CS2R R20, SRZ ;  /* 0x0000000000147805 */ /* 0x000fe2000001ff00 */
[----:B-1----:R-:W-:-:S05]  /*b7c0*/  @!P0 IMAD.X R7, R5, 0x1, R0, P1 ;  /* 0x0000000105078824 */ /* 0x002fca00008e0600 */
[----:B------:R1:W5:Y:S01]  /*b7d0*/  @!P0 LD.E.128 R20, [R6.64] ;  /* 0x0000000806148980 */ /* 0x000362000c101d00 */
[----:B------:R-:W-:Y:S03]  /*b7e0*/  BSSY B0, `(.L_x_610) ;  /* 0x0000024000007945 */ /* 0x000fe60003800000 */
[----:B------:R2:W2:Y:S01]  /*b7f0*/  SHFL.IDX PT, R10, R12, 0x1, 0x181f ;  /* 0x00381f000c0a7f89 */ /* 0x0004a200000e0000 */
[----:B------:R-:W-:-:S03]  /*b800*/  ISETP.GE.AND P1, PT, R30, c[0x0][0x27c], PT ;  /* 0x00009f001e007a0c */ /* 0x000fc60003f26270 */
[----:B---3--:R3:W2:Y:S01]  /*b810*/  SHFL.IDX PT, R9, R13, 0x1, 0x181f ;  /* 0x00381f000d097f89 */ /* 0x0086a200000e0000 */
[----:B------:R-:W-:-:S03]  /*b820*/  CS2R R42, SRZ ;  /* 0x00000000002a7805 */ /* 0x000fc6000001ff00 */
[----:B------:R3:W2:Y:S01]  /*b830*/  SHFL.IDX PT, R15, R11, 0x1, 0x181f ;  /* 0x00381f000b0f7f89 */ /* 0x0006a200000e0000 */
[----:B------:R-:W-:Y:S01]  /*b840*/  CS2R R40, SRZ ;  /* 0x0000000000287805 */ /* 0x000fe2000001ff00 */
[----:B------:R-:W-:Y:S01]  /*b850*/  CS2R R38, SRZ ;  /* 0x0000000000267805 */ /* 0x000fe2000001ff00 */
[----:B------:R-:W-:Y:S01]  /*b860*/  CS2R R36, SRZ ;  /* 0x0000000000247805 */ /* 0x000fe2000001ff00 */
[----:B-1----:R3:W1:Y:S01]  /*b870*/  SHFL.IDX PT, R7, R14, 0x1, 0x181f ;  /* 0x00381f000e077f89 */ /* 0x00266200000e0000 */
[----:B----4-:R-:W-:Y:S01]  /*b880*/  MOV R0, R18 ;  /* 0x0000001200007202 */ /* 0x010fe20000000f00 */
[----:B------:R-:W-:Y:S01]  /*b890*/  IMAD.MOV.U32 R6, RZ, RZ, R16 ;  /* 0x000000ffff067224 */ /* 0x000fe200078e0010 */
[----:B------:R-:W-:Y:S02]  /*b8a0*/  MOV R5, R17 ;  /* 0x0000001100057202 */ /* 0x000fe40000000f00 */
[----:B------:R-:W-:Y:S01]  /*b8b0*/  PRMT R33, R0, 0x7610, R33 ;  /* 0x0000761000217816 */ /* 0x000fe20000000021 */
[----:B------:R-:W-:Y:S01]  /*b8c0*/  IMAD.MOV.U32 R0, RZ, RZ, R19 ;  /* 0x000000ffff007224 */ /* 0x000fe200078e0013 */
[----:B------:R-:W-:-:S04]  /*b8d0*/  PRMT R27, R5, 0x5410, R6 ;  /* 0x00005410051b7816 */ /* 0x000fc80000000006 */
[----:B------:R-:W-:Y:S01]  /*b8e0*/  PRMT R28, R0, 0x7610, R28 ;  /* 0x00007610001c7816 */ /* 0x000fe2000000001c */
[----:B-----5:R-:W-:Y:S02]  /*b8f0*/  IMAD.MOV.U32 R0, RZ, RZ, R22 ;  /* 0x000000ffff007224 */ /* 0x020fe400078e0016 */
[----:B------:R-:W-:Y:S01]  /*b900*/  IMAD.MOV.U32 R6, RZ, RZ, R23 ;  /* 0x000000ffff067224 */ /* 0x000fe200078e0017 */
[----:B------:R-:W-:-:S04]  /*b910*/  MOV R5, R20 ;  /* 0x0000001400057202 */ /* 0x000fc80000000f00 */
[----:B------:R-:W-:Y:S01]  /*b920*/  PRMT R29, R6, 0x5410, R0 ;  /* 0x00005410061d7816 */ /* 0x000fe20000000000 */
[----:B------:R-:W-:-:S05]  /*b930*/  IMAD.MOV.U32 R0, RZ, RZ, R21 ;  /* 0x000000ffff007224 */ /* 0x000fca00078e0015 */
[----:B------:R-:W-:Y:S01]  /*b940*/  PRMT R26, R0, 0x5410, R5 ;  /* 0x00005410001a7816 */ /* 0x000fe20000000005 */
[----:B------:R-:W-:Y:S05]  /*b950*/  @P3 BRA `(.L_x_611) ;  /* 0x000000c000003947 */ /* 0x000fea0003800000 */
[----:B-123--:R-:W-:Y:S01]  /*b960*/  CS2R R40, SRZ ;  /* 0x0000000000287805 */ /* 0x00efe2000001ff00 */
[----:B------:R-:W-:Y:S01]  /*b970*/  CS2R R38, SRZ ;  /* 0x0000000000267805 */ /* 0x000fe2000001ff00 */
[----:B------:R-:W-:Y:S01]  /*b980*/  CS2R R36, SRZ ;  /* 0x0000000000247805 */ /* 0x000fe2000001ff00 */
[----:B------:R-:W-:Y:S05]  /*b990*/  @P1 BRA `(.L_x_611) ;  /* 0x0000008000001947 */ /* 0x000fea0003800000 */
[C---:B------:R-:W-:Y:S01]  /*b9a0*/  IMAD.SHL.U32 R0, R30.reuse, 0x2, RZ ;  /* 0x000000021e007824 */ /* 0x040fe200078e00ff */
[----:B------:R-:W-:-:S04]  /*b9b0*/  SHF.L.U64.HI R5, R30, 0x1, R31 ;  /* 0x000000011e057819 */ /* 0x000fc8000001021f */
[----:B------:R-:W-:-:S05]  /*b9c0*/  IADD3 R8, P0, R7, R0, RZ ;  /* 0x0000000007087210 */ /* 0x000fca0007f1e0ff */
[----:B------:R-:W-:Y:S01]  /*b9d0*/  IMAD.X R9, R9, 0x1, R5, P0 ;  /* 0x0000000109097824 */ /* 0x000fe200000e0605 */
[----:B------:R-:W-:-:S04]  /*b9e0*/  IADD3 R6, P0, R10, R0, RZ ;  /* 0x000000000a067210 */ /* 0x000fc80007f1e0ff */
[----:B------:R1:W5:Y:S01]  /*b9f0*/  LD.E.128 R40, [R8.64] ;  /* 0x0000000808287980 */ /* 0x000362000c101d00 */
[----:B------:R-:W-:-:S05]  /*ba00*/  IMAD.X R7, R15, 0x1, R5, P0 ;  /* 0x000000010f077824 */ /* 0x000fca00000e0605 */
[----:B------:R1:W5:Y:S03]  /*ba10*/  LD.E.128 R36, [R6.64] ;  /* 0x0000000806247980 */ /* 0x000366000c101d00 */
.L_x_611:
[----:B-123--:R-:W-:Y:S05]  /*ba20*/  BSYNC B0 ;  /* 0x0000000000007941 */ /* 0x00efea0003800000 */
.L_x_610:
[----:B------:R-:W1:Y:S01]  /*ba30*/  SHFL.IDX PT, R5, R14, 0x2, 0x181f ;  /* 0x00581f000e057f89 */ /* 0x000e6200000e0000 */
[----:B------:R-:W-:Y:S01]  /*ba40*/  ISETP.GE.OR P0, PT, R30, c[0x0][0x27c], P4 ;  /* 0x00009f001e007a0c */ /* 0x000fe20002706670 */
[----:B------:R-:W-:Y:S01]  /*ba50*/  CS2R R58, SRZ ;  /* 0x00000000003a7805 */ /* 0x000fe2000001ff00 */
[----:B------:R-:W-:Y:S01]  /*ba60*/  CS2R R56, SRZ ;  /* 0x0000000000387805 */ /* 0x000fe2000001ff00 */
[----:B------:R-:W2:Y:S01]  /*ba70*/  SHFL.IDX PT, R9, R13, 0x2, 0x181f ;  /* 0x00581f000d097f89 */ /* 0x000ea200000e0000 */
[----:B------:R-:W-:-:S03]  /*ba80*/  ISETP.NE.AND P3, PT, R45, RZ, PT ;  /* 0x000000ff2d00720c */ /* 0x000fc60003f65270 */
[----:B------:R-:W3:Y:S04]  /*ba90*/  SHFL.IDX PT, R6, R12, 0x2, 0x181f ;  /* 0x00581f000c067f89 */ /* 0x000ee800000e0000 */
[----:B------:R-:W4:Y:S02]  /*baa0*/  SHFL.IDX PT, R10, R11, 0x2, 0x181f ;  /* 0x00581f000b0a7f89 */ /* 0x000f2400000e0000 */
[C---:B------:R-:W-:Y:S01]  /*bab0*/  @!P0 IMAD.SHL.U32 R0, R30.reuse, 0x2, RZ ;  /* 0x000000021e008824 */ /* 0x040fe200078e00ff */
[----:B------:R-:W-:-:S04]  /*bac0*/  @!P0 SHF.L.U64.HI R7, R30, 0x1, R31 ;  /* 0x000000011e078819 */ /* 0x000fc8000001021f */
[----:B-1----:R-:W-:-:S05]  /*bad0*/  @!P0 IADD3 R8, P2, R5, R0, RZ ;  /* 0x0000000005088210 */ /* 0x002fca0007f5e0ff */
[----:B--2---:R-:W-:Y:S01]  /*bae0*/  @!P0 IMAD.X R9, R9, 0x1, R7, P2 ;  /* 0x0000000109098824 */ /* 0x004fe200010e0607 */
[----:B---3--:R-:W-:Y:S01]  /*baf0*/  @!P0 IADD3 R6, P2, R6, R0, RZ ;  /* 0x0000000006068210 */ /* 0x008fe20007f5e0ff */
[----:B------:R-:W-:-:S03]  /*bb00*/  CS2R R54, SRZ ;  /* 0x0000000000367805 */ /* 0x000fc6000001ff00 */
[----:B------:R1:W2:Y:S01]  /*bb10*/  @!P0 LD.E.128 R56, [R8.64] ;  /* 0x0000000808388980 */ /* 0x0002a2000c101d00 */
[----:B------:R-:W-:Y:S01]  /*bb20*/  CS2R R52, SRZ ;  /* 0x0000000000347805 */ /* 0x000fe2000001ff00 */
[----:B----4-:R-:W-:-:S05]  /*bb30*/  @!P0 IMAD.X R7, R10, 0x1, R7, P2 ;  /* 0x000000010a078824 */ /* 0x010fca00010e0607 */
[----:B------:R3:W4:Y:S01]  /*bb40*/  @!P0 LD.E.128 R52, [R6.64] ;  /* 0x0000000806348980 */ /* 0x000722000c101d00 */
[----:B-----5:R-:W-:Y:S01]  /*bb50*/  IMAD.MOV.U32 R5, RZ, RZ, R40 ;  /* 0x000000ffff057224 */ /* 0x020fe200078e0028 */
[----:B------:R-:W-:Y:S01]  /*bb60*/  BSSY B0, `(.L_x_612) ;  /* 0x000002d000007945 */ /* 0x000fe20003800000 */
[----:B------:R-:W-:Y:S01]  /*bb70*/  IMAD.MOV.U32 R0, RZ, RZ, R41 ;  /* 0x000000ffff007224 */ /* 0x000fe200078e0029 */
[----:B------:R2:W2:Y:S01]  /*bb80*/  SHFL.IDX PT, R10, R13, 0x3, 0x181f ;  /* 0x00781f000d0a7f89 */ /* 0x0004a200000e0000 */
[----:B------:R-:W-:Y:S01]  /*bb90*/  CS2R R66, SRZ ;  /* 0x0000000000427805 */ /* 0x000fe2000001ff00 */
[----:B------:R-:W-:Y:S01]  /*bba0*/  CS2R R64, SRZ ;  /* 0x0000000000407805 */ /* 0x000fe2000001ff00 */
[----:B------:R-:W-:Y:S01]  /*bbb0*/  CS2R R62, SRZ ;  /* 0x00000000003e7805 */ /* 0x000fe2000001ff00 */
[----:B------:R-:W-:Y:S01]  /*bbc0*/  PRMT R70, R0, 0x5410, R5 ;  /* 0x0000541000467816 */ /* 0x000fe20000000005 */
[----:B------:R-:W-:Y:S01]  /*bbd0*/  IMAD.MOV.U32 R5, RZ, RZ, R36 ;  /* 0x000000ffff057224 */ /* 0x000fe200078e0024 */
[----:B------:R-:W2:Y:S01]  /*bbe0*/  SHFL.IDX PT, R11, R11, 0x3, 0x181f ;  /* 0x00781f000b0b7f89 */ /* 0x000ea200000e0000 */
[----:B------:R-:W-:Y:S01]  /*bbf0*/  IMAD.MOV.U32 R0, RZ, RZ, R37 ;  /* 0x000000ffff007224 */ /* 0x000fe200078e0025 */
[----:B------:R-:W-:-:S04]  /*bc00*/  CS2R R60, SRZ ;  /* 0x00000000003c7805 */ /* 0x000fc8000001ff00 */
[----:B------:R-:W-:Y:S01]  /*bc10*/  PRMT R51, R0, 0x5410, R5 ;  /* 0x0000541000337816 */ /* 0x000fe20000000005 */
[----:B-1----:R1:W1:Y:S04]  /*bc20*/  SHFL.IDX PT, R8, R14, 0x3, 0x181f ;  /* 0x00781f000e087f89 */ /* 0x00226800000e0000 */
[----:B------:R1:W1:Y:S01]  /*bc30*/  SHFL.IDX PT, R9, R12, 0x3, 0x181f ;  /* 0x00781f000c097f89 */ /* 0x00026200000e0000 */
[----:B---3--:R-:W-:Y:S01]  /*bc40*/  IMAD.MOV.U32 R7, RZ, RZ, R42 ;  /* 0x000000ffff077224 */ /* 0x008fe200078e002a */
[----:B------:R-:W-:-:S04]  /*bc50*/  MOV R6, R43 ;  /* 0x0000002b00067202 */ /* 0x000fc80000000f00 */
[----:B------:R-:W-:Y:S01]  /*bc60*/  PRMT R72, R6, 0x5410, R7 ;  /* 0x0000541006487816 */ /* 0x000fe20000000007 */
[----:B------:R-:W-:Y:S01]  /*bc70*/  IMAD.MOV.U32 R7, RZ, RZ, R38 ;  /* 0x000000ffff077224 */ /* 0x000fe200078e0026 */
[----:B------:R-:W-:-:S04]  /*bc80*/  MOV R6, R39 ;  /* 0x0000002700067202 */ /* 0x000fc80000000f00 */
[----:B------:R-:W-:Y:S01]  /*bc90*/  PRMT R71, R6, 0x5410, R7 ;  /* 0x0000541006477816 */ /* 0x000fe20000000007 */
[----:B--2---:R-:W-:Y:S01]  /*bca0*/  IMAD.MOV.U32 R7, RZ, RZ, R58 ;  /* 0x000000ffff077224 */ /* 0x004fe200078e003a */
[----:B------:R-:W-:Y:S01]  /*bcb0*/  MOV R6, R59 ;  /* 0x0000003b00067202 */ /* 0x000fe20000000f00 */
[----:B------:R-:W-:Y:S02]  /*bcc0*/  IMAD.MOV.U32 R5, RZ, RZ, R56 ;  /* 0x000000ffff057224 */ /* 0x000fe400078e0038 */
[----:B------:R-:W-:Y:S01]  /*bcd0*/  IMAD.MOV.U32 R0, RZ, RZ, R57 ;  /* 0x000000ffff007224 */ /* 0x000fe200078e0039 */
[----:B------:R-:W-:Y:S01]  /*bce0*/  PRMT R76, R6, 0x5410, R7 ;  /* 0x00005410064c7816 */ /* 0x000fe20000000007 */
[----:B----4-:R-:W-:-:S03]  /*bcf0*/  IMAD.MOV.U32 R7, RZ, RZ, R54 ;  /* 0x000000ffff077224 */ /* 0x010fc600078e0036 */
[----:B------:R-:W-:Y:S01]  /*bd00*/  PRMT R74, R0, 0x5410, R5 ;  /* 0x00005410004a7816 */ /* 0x000fe20000000005 */
[----:B------:R-:W-:Y:S01]  /*bd10*/  IMAD.MOV.U32 R5, RZ, RZ, R52 ;  /* 0x000000ffff057224 */ /* 0x000fe200078e0034 */
[----:B------:R-:W-:Y:S01]  /*bd20*/  MOV R6, R55 ;  /* 0x0000003700067202 */ /* 0x000fe20000000f00 */
[----:B------:R-:W-:-:S03]  /*bd30*/  IMAD.MOV.U32 R0, RZ, RZ, R53 ;  /* 0x000000ffff007224 */ /* 0x000fc600078e0035 */
[----:B------:R-:W-:Y:S02]  /*bd40*/  PRMT R75, R6, 0x5410, R7 ;  /* 0x00005410064b7816 */ /* 0x000fe40000000007 */
[----:B------:R-:W-:Y:S01]  /*bd50*/  PRMT R73, R0, 0x5410, R5 ;  /* 0x0000541000497816 */ /* 0x000fe20000000005 */
[----:B------:R-:W-:Y:S05]  /*bd60*/  @P3 BRA `(.L_x_613) ;  /* 0x000000c000003947 */ /* 0x000fea0003800000 */
[----:B-1----:R-:W-:Y:S01]  /*bd70*/  CS2R R64, SRZ ;  /* 0x0000000000407805 */ /* 0x002fe2000001ff00 */
        /* <DEDUP_REMOVED lines=8> */
[----:B------:R-:W-:-:S03]  /*be00*/  IMAD.X R7, R11, 0x1, R5, P0 ;  /* 0x000000010b077824 */ /* 0x000fc600000e0605 */
[----:B------:R1:W5:Y:S04]  /*be10*/  LD.E.128 R64, [R8.64] ;  /* 0x0000000808407980 */ /* 0x000368000c101d00 */
[----:B------:R1:W5:Y:S02]  /*be20*/  LD.E.128 R60, [R6.64] ;  /* 0x00000008063c7980 */ /* 0x000364000c101d00 */
.L_x_613:
[----:B-1----:R-:W-:Y:S05]  /*be30*/  BSYNC B0 ;  /* 0x0000000000007941 */ /* 0x002fea0003800000 */
.L_x_612:
[----:B------:R-:W-:Y:S01]  /*be40*/  IADD3 R6, -R203, R46, RZ ;  /* 0x0000002ecb067210 */ /* 0x000fe20007ffe1ff */
[----:B-----5:R-:W-:Y:S01]  /*be50*/  IMAD.MOV.U32 R0, RZ, RZ, R66 ;  /* 0x000000ffff007224 */ /* 0x020fe200078e0042 */
[----:B------:R-:W-:-:S04]  /*be60*/  DEPBAR.LE SB0, 0x1 ;  /* 0x000080400000791a */ /* 0x000fc80000000000 */
[----:B------:R-:W-:Y:S01]  /*be70*/  IMNMX R50, R6, 0x80, PT ;  /* 0x0000008006327817 */ /* 0x000fe20003800200 */
[----:B------:R-:W-:Y:S01]  /*be80*/  IMAD.MOV.U32 R7, RZ, RZ, R67 ;  /* 0x000000ffff077224 */ /* 0x000fe200078e0043 */
[----:B------:R-:W-:Y:S01]  /*be90*/  MOV R6, R63 ;  /* 0x0000003f00067202 */ /* 0x000fe20000000f00 */
[----:B------:R-:W-:Y:S01]  /*bea0*/  IMAD.MOV.U32 R5, RZ, RZ, R64 ;  /* 0x000000ffff057224 */ /* 0x000fe200078e0040 */
[----:B------:R-:W-:Y:S01]  /*beb0*/  BAR.SYNC.DEFER_BLOCKING 0x0 ;  /* 0x0000000000007b1d */ /* 0x000fe20000010000 */
[----:B------:R-:W-:Y:S02]  /*bec0*/  ISETP.GE.OR P0, PT, R69, R50, P1 ;  /* 0x000000324500720c */ /* 0x000fe40000f06670 */
        /* <DEDUP_REMOVED lines=10> */
[----:B------:R-:W-:Y:S01]  /*bf70*/  IMAD.MOV.U32 R0, RZ, RZ, c[0x0][0x27c] ;  /* 0x00009f00ff007624 */ /* 0x000fe200078e00ff */
[----:B------:R-:W1:Y:S01]  /*bf80*/  LDS.128 R12, [R47+0x100] ;  /* 0x000100002f0c7984 */ /* 0x000e620000000c00 */
[----:B------:R-:W-:Y:S02]  /*bf90*/  SHF.R.U64 R18, R18, 0x10, R19 ;  /* 0x0000001012127819 */ /* 0x000fe40000001213 */
[----:B------:R-:W-:Y:S02]  /*bfa0*/  SHF.R.U64 R24, R16, 0x10, R17 ;  /* 0x0000001010187819 */ /* 0x000fe40000001211 */
[----:B------:R-:W-:Y:S02]  /*bfb0*/  LEA.HI R0, R0, R68, RZ, 0x1d ;  /* 0x0000004400007211 */ /* 0x000fe400078fe8ff */
[----:B------:R-:W-:-:S02]  /*bfc0*/  PRMT R33, R33, 0x5410, R18 ;  /* 0x0000541021217816 */ /* 0x000fc40000000012 */
[----:B------:R-:W-:Y:S01]  /*bfd0*/  SHF.R.S32.HI R6, RZ, 0x1f, R0 ;  /* 0x0000001fff067819 */ /* 0x000fe20000011400 */
[----:B------:R-:W-:Y:S01]  /*bfe0*/  IMAD.SHL.U32 R5, R0, 0x8, RZ ;  /* 0x0000000800057824 */ /* 0x000fe200078e00ff */
[----:B------:R-:W-:Y:S02]  /*bff0*/  SHF.R.U32.HI R7, RZ, 0x10, R21 ;  /* 0x00000010ff077819 */ /* 0x000fe40000011615 */
[----:B------:R-:W-:Y:S02]  /*c000*/  LEA.HI R0, R6, R0, RZ, 0x3 ;  /* 0x0000000006007211 */ /* 0x000fe400078f18ff */
[----:B------:R-:W-:Y:S02]  /*c010*/  LOP3.LUT R5, R25, 0x38, R5, 0xf8, !PT ;  /* 0x0000003819057812 */ /* 0x000fe400078ef805 */
[----:B------:R-:W-:Y:S01]  /*c020*/  SHF.R.U64 R6, R20, 0x10, R21 ;  /* 0x0000001014067819 */ /* 0x000fe20000001215 */
[----:B------:R-:W-:Y:S01]  /*c030*/  IMAD.SHL.U32 R0, R0, 0x400, RZ ;  /* 0x0000040000007824 */ /* 0x000fe200078e00ff */
[----:B------:R-:W-:-:S02]  /*c040*/  LOP3.LUT R5, R5, R48, RZ, 0x3c, !PT ;  /* 0x0000003005057212 */ /* 0x000fc400078e3cff */
[----:B------:R-:W-:Y:S02]  /*c050*/  PRMT R18, R26, 0x5432, R6 ;  /* 0x000054321a127816 */ /* 0x000fe40000000006 */
[----:B------:R-:W-:Y:S02]  /*c060*/  LOP3.LUT R0, R0, 0x7fffe000, RZ, 0xc0, !PT ;  /* 0x7fffe00000007812 */ /* 0x000fe400078ec0ff */
[----:B------:R-:W-:Y:S01]  /*c070*/  SHF.R.U64 R16, R22, 0x10, R23 ;  /* 0x0000001016107819 */ /* 0x000fe20000001217 */
[----:B------:R-:W-:Y:S01]  /*c080*/  IMAD.U32 R35, R18, 0x10000, RZ ;  /* 0x0001000012237824 */ /* 0x000fe200078e00ff */
[----:B------:R-:W-:Y:S02]  /*c090*/  IADD3 R0, R5, R0, R44 ;  /* 0x0000000005007210 */ /* 0x000fe40007ffe02c */
[----:B------:R-:W-:Y:S02]  /*c0a0*/  SHF.R.U32.HI R5, RZ, 0x10, R19 ;  /* 0x00000010ff057819 */ /* 0x000fe40000011613 */
[----:B------:R-:W-:Y:S01]  /*c0b0*/  PRMT R19, R26, 0x5410, R7 ;  /* 0x000054101a137816 */ /* 0x000fe20000000007 */
[----:B------:R-:W-:Y:S01]  /*c0c0*/  IMAD.SHL.U32 R45, R0, 0x2, RZ ;  /* 0x00000002002d7824 */ /* 0x000fe200078e00ff */
[----:B------:R-:W-:-:S02]  /*c0d0*/  SHF.R.U32.HI R0, RZ, 0x10, R17 ;  /* 0x00000010ff007819 */ /* 0x000fc40000011611 */
[----:B------:R-:W-:Y:S01]  /*c0e0*/  SHF.R.U32.HI R17, RZ, 0x10, R23 ;  /* 0x00000010ff117819 */ /* 0x000fe20000011617 */
[----:B------:R-:W-:Y:S01]  /*c0f0*/  IMAD.U32 R49, R19, 0x10000, RZ ;  /* 0x0001000013317824 */ /* 0x000fe200078e00ff */
[----:B------:R-:W2:Y:S01]  /*c100*/  LDS.128 R8, [R45+0x100] ;  /* 0x000100002d087984 */ /* 0x000ea20000000c00 */
[C---:B------:R-:W-:Y:S02]  /*c110*/  PRMT R23, R27.reuse, 0x5432, R24 ;  /* 0x000054321b177816 */ /* 0x040fe40000000018 */
[----:B------:R-:W-:Y:S01]  /*c120*/  PRMT R22, R27, 0x5410, R0 ;  /* 0x000054101b167816 */ /* 0x000fe20000000000 */
[----:B-1----:R-:W-:Y:S01]  /*c130*/  IMAD.U32 R25, R14, 0x10000, RZ ;  /* 0x000100000e197824 */ /* 0x002fe200078e00ff */
[----:B------:R-:W-:Y:S01]  /*c140*/  PRMT R27, R29, 0x5432, R16 ;  /* 0x000054321d1b7816 */ /* 0x000fe20000000010 */
[C---:B------:R-:W-:Y:S01]  /*c150*/  IMAD.U32 R16, R12.reuse, 0x10000, RZ ;  /* 0x000100000c107824 */ /* 0x040fe200078e00ff */
[----:B------:R-:W-:Y:S01]  /*c160*/  LOP3.LUT R20, R12, 0xffff0000, RZ, 0xc0, !PT ;  /* 0xffff00000c147812 */ /* 0x000fe200078ec0ff */
[----:B------:R-:W-:Y:S01]  /*c170*/  IMAD.U32 R34, R23, 0x10000, RZ ;  /* 0x0001000017227824 */ /* 0x000fe200078e00ff */
[----:B------:R-:W-:-:S02]  /*c180*/  PRMT R26, R29, 0x5410, R17 ;  /* 0x000054101d1a7816 */ /* 0x000fc40000000011 */
[----:B------:R-:W-:Y:S02]  /*c190*/  PRMT R28, R28, 0x5410, R5 ;  /* 0x000054101c1c7816 */ /* 0x000fe40000000005 */
[C---:B------:R-:W-:Y:S02]  /*c1a0*/  SHF.L.U32 R17, R13.reuse, 0x10, RZ ;  /* 0x000000100d117819 */ /* 0x040fe400000006ff */
[----:B------:R-:W-:Y:S01]  /*c1b0*/  LOP3.LUT R21, R13, 0xffff0000, RZ, 0xc0, !PT ;  /* 0xffff00000d157812 */ /* 0x000fe200078ec0ff */
[C---:B------:R-:W-:Y:S01]  /*c1c0*/  IMAD.U32 R13, R15.reuse, 0x10000, RZ ;  /* 0x000100000f0d7824 */ /* 0x040fe200078e00ff */
[----:B------:R-:W-:Y:S02]  /*c1d0*/  LOP3.LUT R29, R15, 0xffff0000, RZ, 0xc0, !PT ;  /* 0xffff00000f1d7812 */ /* 0x000fe400078ec0ff */
[----:B------:R-:W-:Y:S02]  /*c1e0*/  LOP3.LUT R32, R14, 0xffff0000, RZ, 0xc0, !PT ;  /* 0xffff00000e207812 */ /* 0x000fe400078ec0ff */
[----:B------:R-:W-:Y:S01]  /*c1f0*/  LOP3.LUT R18, R18, 0xffff0000, RZ, 0xc0, !PT ;  /* 0xffff000012127812 */ /* 0x000fe200078ec0ff */
[C---:B--2---:R-:W-:Y:S01]  /*c200*/  IMAD.U32 R0, R8.reuse, 0x10000, RZ ;  /* 0x0001000008007824 */ /* 0x044fe200078e00ff */
[----:B------:R-:W-:Y:S01]  /*c210*/  LOP3.LUT R12, R8, 0xffff0000, RZ, 0xc0, !PT ;  /* 0xffff0000080c7812 */ /* 0x000fe200078ec0ff */
[----:B------:R-:W-:Y:S01]  /*c220*/  IMAD.U32 R6, R11, 0x10000, RZ ;  /* 0x000100000b067824 */ /* 0x000fe200078e00ff */
[----:B------:R-:W-:Y:S01]  /*c230*/  SHF.L.U32 R7, R9, 0x10, RZ ;  /* 0x0000001009077819 */ /* 0x000fe200000006ff */
[C---:B------:R-:W-:Y:S01]  /*c240*/  FMUL.FTZ R8, R0.reuse, R35 ;  /* 0x0000002300087220 */ /* 0x040fe20000410000 */
[----:B------:R-:W-:Y:S01]  /*c250*/  LOP3.LUT R15, R11, 0xffff0000, RZ, 0xc0, !PT ;  /* 0xffff00000b0f7812 */ /* 0x000fe200078ec0ff */
[-C--:B------:R-:W-:Y:S01]  /*c260*/  FMUL.FTZ R5, R0, R34.reuse ;  /* 0x0000002200057220 */ /* 0x080fe20000410000 */
[----:B------:R-:W-:Y:S01]  /*c270*/  SHF.L.U32 R14, R10, 0x10, RZ ;  /* 0x000000100a0e7819 */ /* 0x000fe200000006ff */
[----:B------:R-:W-:Y:S01]  /*c280*/  FFMA.FTZ R48, R16, R34, -R8 ;  /* 0x0000002210307223 */ /* 0x000fe20000010808 */
[----:B------:R-:W-:Y:S01]  /*c290*/  LOP3.LUT R24, R10, 0xffff0000, RZ, 0xc0, !PT ;  /* 0xffff00000a187812 */ /* 0x000fe200078ec0ff */
[----:B------:R-:W-:Y:S01]  /*c2a0*/  IMAD.U32 R11, R26, 0x10000, RZ ;  /* 0x000100001a0b7824 */ /* 0x000fe200078e00ff */
[----:B------:R-:W-:Y:S01]  /*c2b0*/  SHF.L.U32 R8, R28, 0x10, RZ ;  /* 0x000000101c087819 */ /* 0x000fe200000006ff */
[----:B------:R-:W-:Y:S01]  /*c2c0*/  IMAD.U32 R10, R22, 0x10000, RZ ;  /* 0x00010000160a7824 */ /* 0x000fe200078e00ff */
[----:B------:R-:W-:Y:S01]  /*c2d0*/  LOP3.LUT R9, R9, 0xffff0000, RZ, 0xc0, !PT ;  /* 0xffff000009097812 */ /* 0x000fe200078ec0ff */
[----:B------:R-:W-:-:S02]  /*c2e0*/  FMUL.FTZ R0, R7, R49 ;  /* 0x0000003107007220 */ /* 0x000fc40000410000 */
[----:B------:R-:W-:Y:S01]  /*c2f0*/  FFMA.FTZ R46, R16, R35, R5 ;  /* 0x00000023102e7223 */ /* 0x000fe20000010005 */
[----:B------:R-:W-:Y:S01]  /*c300*/  LOP3.LUT R16, R33, 0xffff0000, RZ, 0xc0, !PT ;  /* 0xffff000021107812 */ /* 0x000fe200078ec0ff */
[CC--:B------:R-:W-:Y:S02]  /*c310*/  FMUL.FTZ R5, R6.reuse, R11.reuse ;  /* 0x0000000b06057220 */ /* 0x0c0fe40000410000 */
[----:B------:R-:W-:Y:S02]  /*c320*/  FFMA.FTZ R44, R17, R10, -R0 ;  /* 0x0000000a112c7223 */ /* 0x000fe40000010800 */
[-C--:B------:R-:W-:Y:S02]  /*c330*/  FMUL.FTZ R0, R6, R8.reuse ;  /* 0x0000000806007220 */ /* 0x080fe40000410000 */
[----:B------:R-:W-:Y:S01]  /*c340*/  FFMA.FTZ R35, R13, R8, -R5 ;  /* 0x000000080d237223 */ /* 0x000fe20000010805 */
[----:B------:R-:W-:Y:S01]  /*c350*/  LOP3.LUT R5, R23, 0xffff0000, RZ, 0xc0, !PT ;  /* 0xffff000017057812 */ /* 0x000fe200078ec0ff */
[----:B------:R-:W-:Y:S01]  /*c360*/  FFMA.FTZ R23, R13, R11, R0 ;  /* 0x0000000b0d177223 */ /* 0x000fe20000010000 */
[----:B------:R-:W-:Y:S01]  /*c370*/  LOP3.LUT R11, R22, 0xffff0000, RZ, 0xc0, !PT ;  /* 0xffff0000160b7812 */ /* 0x000fe200078ec0ff */
[----:B------:R-:W-:-:S02]  /*c380*/  FMUL.FTZ R0, R12, R18 ;  /* 0x000000120c007220 */ /* 0x000fc40000410000 */
[----:B------:R-:W-:Y:S01]  /*c390*/  FMUL.FTZ R7, R7, R10 ;  /* 0x0000000a07077220 */ /* 0x000fe20000410000 */
[----:B------:R-:W-:Y:S01]  /*c3a0*/  LOP3.LUT R10, R19, 0xffff0000, RZ, 0xc0, !PT ;  /* 0xffff0000130a7812 */ /* 0x000fe200078ec0ff */
[-C--:B------:R-:W-:Y:S02]  /*c3b0*/  FMUL.FTZ R6, R12, R5.reuse ;  /* 0x000000050c067220 */ /* 0x080fe40000410000 */
[----:B------:R-:W-:Y:S02]  /*c3c0*/  FFMA.FTZ R12, R20, R5, -R0 ;  /* 0x00000005140c7223 */ /* 0x000fe40000010800 */
[----:B------:R-:W-:Y:S01]  /*c3d0*/  FFMA.FTZ R34, R17, R49, R7 ;  /* 0x0000003111227223 */ /* 0x000fe20000010007 */
[----:B------:R-:W-:Y:S01]  /*c3e0*/  LOP3.LUT R17, R26, 0xffff0000, RZ, 0xc0, !PT ;  /* 0xffff00001a117812 */ /* 0x000fe200078ec0ff */
[----:B------:R-:W-:Y:S01]  /*c3f0*/  FMUL.FTZ R0, R9, R11 ;  /* 0x0000000b09007220 */ /* 0x000fe20000410000 */
[----:B------:R-:W-:Y:S01]  /*c400*/  F2FP.BF16.PACK_AB R12, R12, R48 ;  /* 0x000000300c0c723e */ /* 0x000fe200000010ff */
[----:B------:R-:W-:-:S02]  /*c410*/  IMAD.U32 R19, R27, 0x10000, RZ ;  /* 0x000100001b137824 */ /* 0x000fc400078e00ff */
[----:B------:R-:W-:Y:S02]  /*c420*/  IMAD.U32 R7, R33, 0x10000, RZ ;  /* 0x0001000021077824 */ /* 0x000fe400078e00ff */
[----:B------:R-:W-:Y:S02]  /*c430*/  FMUL.FTZ R5, R9, R10 ;  /* 0x0000000a09057220 */ /* 0x000fe40000410000 */
[----:B------:R-:W-:Y:S01]  /*c440*/  FFMA.FTZ R8, R20, R18, R6 ;  /* 0x0000001214087223 */ /* 0x000fe20000010006 */
[----:B------:R-:W-:Y:S01]  /*c450*/  LOP3.LUT R18, R27, 0xffff0000, RZ, 0xc0, !PT ;  /* 0xffff00001b127812 */ /* 0x000fe200078ec0ff */
[C---:B------:R-:W-:Y:S02]  /*c460*/  FFMA.FTZ R9, R21.reuse, R10, R0 ;  /* 0x0000000a15097223 */ /* 0x040fe40000010000 */
[----:B------:R-:W-:Y:S01]  /*c470*/  FMUL.FTZ R6, R14, R19 ;  /* 0x000000130e067220 */ /* 0x000fe20000410000 */
[----:B------:R-:W-:Y:S01]  /*c480*/  F2FP.BF16.PACK_AB R8, R8, R46 ;  /* 0x0000002e0808723e */ /* 0x000fe200000010ff */
[----:B------:R-:W-:Y:S01]  /*c490*/  FMUL.FTZ R0, R14, R7 ;  /* 0x000000070e007220 */ /* 0x000fe20000410000 */
[----:B------:R-:W-:Y:S01]  /*c4a0*/  LOP3.LUT R14, R28, 0xffff0000, RZ, 0xc0, !PT ;  /* 0xffff00001c0e7812 */ /* 0x000fe200078ec0ff */
[----:B------:R-:W-:Y:S01]  /*c4b0*/  FFMA.FTZ R13, R21, R11, -R5 ;  /* 0x0000000b150d7223 */ /* 0x000fe20000010805 */
[----:B------:R-:W-:Y:S01]  /*c4c0*/  F2FP.BF16.PACK_AB R9, R9, R34 ;  /* 0x000000220909723e */ /* 0x000fe200000010ff */
[----:B------:R-:W-:-:S02]  /*c4d0*/  FFMA.FTZ R11, R25, R7, -R6 ;  /* 0x00000007190b7223 */ /* 0x000fc40000010806 */
[----:B------:R-:W-:Y:S01]  /*c4e0*/  FFMA.FTZ R10, R25, R19, R0 ;  /* 0x00000013190a7223 */ /* 0x000fe20000010000 */
[----:B------:R-:W-:Y:S01]  /*c4f0*/  F2FP.BF16.PACK_AB R13, R13, R44 ;  /* 0x0000002c0d0d723e */ /* 0x000fe200000010ff */
[C---:B------:R-:W-:Y:S02]  /*c500*/  FMUL.FTZ R7, R24.reuse, R18 ;  /* 0x0000001218077220 */ /* 0x040fe40000410000 */
[C---:B------:R-:W-:Y:S02]  /*c510*/  FMUL.FTZ R5, R15.reuse, R17 ;  /* 0x000000110f057220 */ /* 0x040fe40000410000 */
[----:B------:R-:W-:Y:S02]  /*c520*/  FMUL.FTZ R6, R24, R16 ;  /* 0x0000001018067220 */ /* 0x000fe40000410000 */
[----:B------:R-:W-:Y:S02]  /*c530*/  FMUL.FTZ R0, R15, R14 ;  /* 0x0000000e0f007220 */ /* 0x000fe40000410000 */
[----:B------:R-:W-:-:S02]  /*c540*/  FFMA.FTZ R7, R32, R16, -R7 ;  /* 0x0000001020077223 */ /* 0x000fc40000010807 */
[----:B------:R-:W-:Y:S02]  /*c550*/  FFMA.FTZ R5, R29, R14, -R5 ;  /* 0x0000000e1d057223 */ /* 0x000fe40000010805 */
[----:B------:R-:W-:Y:S01]  /*c560*/  FFMA.FTZ R6, R32, R18, R6 ;  /* 0x0000001220067223 */ /* 0x000fe20000010006 */
[----:B------:R-:W-:Y:S01]  /*c570*/  F2FP.BF16.PACK_AB R14, R7, R11 ;  /* 0x0000000b070e723e */ /* 0x000fe200000010ff */
[----:B------:R-:W-:Y:S01]  /*c580*/  FFMA.FTZ R0, R29, R17, R0 ;  /* 0x000000111d007223 */ /* 0x000fe20000010000 */
[----:B------:R-:W-:Y:S02]  /*c590*/  F2FP.BF16.PACK_AB R15, R5, R35 ;  /* 0x00000023050f723e */ /* 0x000fe400000010ff */
[----:B------:R-:W-:Y:S02]  /*c5a0*/  F2FP.BF16.PACK_AB R10, R6, R10 ;  /* 0x0000000a060a723e */ /* 0x000fe400000010ff */
[----:B------:R-:W-:Y:S01]  /*c5b0*/  F2FP.BF16.PACK_AB R11, R0, R23 ;  /* 0x00000017000b723e */ /* 0x000fe200000010ff */
[----:B------:R1:W-:Y:S04]  /*c5c0*/  STS.128 [R47+0x100], R12 ;  /* 0x0001000c2f007388 */ /* 0x0003e80000000c00 */
[----:B------:R1:W-:Y:S02]  /*c5d0*/  STS.128 [R45+0x100], R8 ;  /* 0x000100082d007388 */ /* 0x0003e40000000c00 */
.L_x_615:
[----:B------:R-:W-:Y:S05]  /*c5e0*/  BSYNC B0 ;  /* 0x0000000000007941 */ /* 0x000fea0003800000 */
.L_x_614:
[----:B------:R-:W-:Y:S01]  /*c5f0*/  IADD3 R0, R69, 0x20, RZ ;  /* 0x0000002045007810 */ /* 0x000fe20007ffe0ff */
        /* <DEDUP_REMOVED lines=9> */
[----:B-1----:R-:W-:Y:S01]  /*c690*/  SHF.R.S32.HI R10, RZ, 0x1f, R7 ;  /* 0x0000001fff0a7819 */ /* 0x002fe20000011407 */
[----:B------:R-:W-:Y:S01]  /*c6a0*/  IMAD.SHL.U32 R8, R7, 0x8, RZ ;  /* 0x0000000807087824 */ /* 0x000fe200078e00ff */
[----:B------:R-:W-:Y:S01]  /*c6b0*/  LOP3.LUT R0, R6, 0x1c0, RZ, 0xc0, !PT ;  /* 0x000001c006007812 */ /* 0x000fe200078ec0ff */
[----:B------:R-:W-:Y:S01]  /*c6c0*/  IMAD.SHL.U32 R6, R5, 0x40, RZ ;  /* 0x0000004005067824 */ /* 0x000fe200078e00ff */
[----:B------:R-:W-:-:S02]  /*c6d0*/  LEA.HI R7, R10, R7, RZ, 0x3 ;  /* 0x000000070a077211 */ /* 0x000fc400078f18ff */
[C---:B------:R-:W-:Y:S02]  /*c6e0*/  LOP3.LUT R9, R0.reuse, 0x38, R30, 0xf8, !PT ;  /* 0x0000003800097812 */ /* 0x040fe400078ef81e */
[----:B------:R-:W-:Y:S02]  /*c6f0*/  SHF.R.U32.HI R5, RZ, 0x3, R0 ;  /* 0x00000003ff057819 */ /* 0x000fe40000011600 */
[----:B------:R-:W-:Y:S01]  /*c700*/  LOP3.LUT R8, R0, 0x38, R8, 0xf8, !PT ;  /* 0x0000003800087812 */ /* 0x000fe200078ef808 */
[----:B------:R-:W-:Y:S01]  /*c710*/  IMAD.SHL.U32 R0, R7, 0x400, RZ ;  /* 0x0000040007007824 */ /* 0x000fe200078e00ff */
[----:B------:R-:W-:Y:S02]  /*c720*/  LOP3.LUT R6, R6, 0xfffffe00, RZ, 0xc0, !PT ;  /* 0xfffffe0006067812 */ /* 0x000fe400078ec0ff */
[----:B------:R-:W-:Y:S02]  /*c730*/  SHF.R.U64 R18, R38, 0x10, R39 ;  /* 0x0000001026127819 */ /* 0x000fe40000001227 */
[----:B------:R-:W-:-:S02]  /*c740*/  LOP3.LUT R9, R6, R9, R5, 0xf6, !PT ;  /* 0x0000000906097212 */ /* 0x000fc400078ef605 */
[----:B------:R-:W-:Y:S02]  /*c750*/  LOP3.LUT R5, R8, R5, RZ, 0x3c, !PT ;  /* 0x0000000508057212 */ /* 0x000fe400078e3cff */
[----:B------:R-:W-:Y:S01]  /*c760*/  LOP3.LUT R0, R0, 0x7fffe000, RZ, 0xc0, !PT ;  /* 0x7fffe00000007812 */ /* 0x000fe200078ec0ff */
[----:B------:R-:W-:Y:S01]  /*c770*/  IMAD.SHL.U32 R45, R9, 0x2, RZ ;  /* 0x00000002092d7824 */ /* 0x000fe200078e00ff */
[----:B------:R-:W-:Y:S02]  /*c780*/  SHF.R.U32.HI R17, RZ, 0x10, R37 ;  /* 0x00000010ff117819 */ /* 0x000fe40000011625 */
[----:B------:R-:W-:Y:S02]  /*c790*/  IADD3 R0, R5, R0, R6 ;  /* 0x0000000005007210 */ /* 0x000fe40007ffe006 */
[----:B------:R-:W1:Y:S01]  /*c7a0*/  LDS.128 R12, [R45+0x100] ;  /* 0x000100002d0c7984 */ /* 0x000e620000000c00 */
[--C-:B------:R-:W-:Y:S02]  /*c7b0*/  SHF.R.U32.HI R5, RZ, 0x10, R41.reuse ;  /* 0x00000010ff057819 */ /* 0x100fe40000011629 */
[----:B------:R-:W-:Y:S01]  /*c7c0*/  IMAD.SHL.U32 R44, R0, 0x2, RZ ;  /* 0x00000002002c7824 */ /* 0x000fe200078e00ff */
[----:B------:R-:W-:-:S02]  /*c7d0*/  SHF.R.U64 R0, R40, 0x10, R41 ;  /* 0x0000001028007819 */ /* 0x000fc40000001229 */
[----:B------:R-:W-:Y:S02]  /*c7e0*/  PRMT R24, R70, 0x5410, R5 ;  /* 0x0000541046187816 */ /* 0x000fe40000000005 */
[----:B------:R-:W2:Y:S01]  /*c7f0*/  LDS.128 R8, [R44+0x100] ;  /* 0x000100002c087984 */ /* 0x000ea20000000c00 */
[----:B------:R-:W-:Y:S02]  /*c800*/  PRMT R5, R51, 0x5432, R16 ;  /* 0x0000543233057816 */ /* 0x000fe40000000010 */
[----:B------:R-:W-:Y:S02]  /*c810*/  SHF.R.U64 R6, R42, 0x10, R43 ;  /* 0x000000102a067819 */ /* 0x000fe4000000122b */
[----:B------:R-:W-:Y:S01]  /*c820*/  PRMT R21, R70, 0x5432, R0 ;  /* 0x0000543246157816 */ /* 0x000fe20000000000 */
[----:B------:R-:W-:Y:S01]  /*c830*/  IMAD.U32 R34, R5, 0x10000, RZ ;  /* 0x0001000005227824 */ /* 0x000fe200078e00ff */
[----:B------:R-:W-:Y:S02]  /*c840*/  SHF.R.U32.HI R19, RZ, 0x10, R39 ;  /* 0x00000010ff137819 */ /* 0x000fe40000011627 */
[----:B------:R-:W-:-:S02]  /*c850*/  SHF.R.U32.HI R7, RZ, 0x10, R43 ;  /* 0x00000010ff077819 */ /* 0x000fc4000001162b */
[C---:B------:R-:W-:Y:S02]  /*c860*/  PRMT R29, R72.reuse, 0x5432, R6 ;  /* 0x00005432481d7816 */ /* 0x040fe40000000006 */
[----:B------:R-:W-:Y:S02]  /*c870*/  PRMT R27, R71, 0x5432, R18 ;  /* 0x00005432471b7816 */ /* 0x000fe40000000012 */
[----:B------:R-:W-:Y:S02]  /*c880*/  PRMT R20, R51, 0x5410, R17 ;  /* 0x0000541033147816 */ /* 0x000fe40000000011 */
[----:B------:R-:W-:Y:S02]  /*c890*/  PRMT R26, R71, 0x5410, R19 ;  /* 0x00005410471a7816 */ /* 0x000fe40000000013 */
[----:B------:R-:W-:Y:S02]  /*c8a0*/  LOP3.LUT R36, R5, 0xffff0000, RZ, 0xc0, !PT ;  /* 0xffff000005247812 */ /* 0x000fe400078ec0ff */
[----:B------:R-:W-:Y:S01]  /*c8b0*/  PRMT R28, R72, 0x5410, R7 ;  /* 0x00005410481c7816 */ /* 0x000fe20000000007 */
[C---:B-1----:R-:W-:Y:S01]  /*c8c0*/  IMAD.U32 R25, R14.reuse, 0x10000, RZ ;  /* 0x000100000e197824 */ /* 0x042fe200078e00ff */
[----:B------:R-:W-:Y:S01]  /*c8d0*/  LOP3.LUT R33, R14, 0xffff0000, RZ, 0xc0, !PT ;  /* 0xffff00000e217812 */ /* 0x000fe200078ec0ff */
[C---:B------:R-:W-:Y:S01]  /*c8e0*/  IMAD.U32 R16, R12.reuse, 0x10000, RZ ;  /* 0x000100000c107824 */ /* 0x040fe200078e00ff */
[----:B------:R-:W-:Y:S01]  /*c8f0*/  LOP3.LUT R18, R12, 0xffff0000, RZ, 0xc0, !PT ;  /* 0xffff00000c127812 */ /* 0x000fe200078ec0ff */
[----:B------:R-:W-:Y:S01]  /*c900*/  IMAD.U32 R14, R21, 0x10000, RZ ;  /* 0x00010000150e7824 */ /* 0x000fe200078e00ff */
[C---:B------:R-:W-:Y:S01]  /*c910*/  LOP3.LUT R22, R13.reuse, 0xffff0000, RZ, 0xc0, !PT ;  /* 0xffff00000d167812 */ /* 0x040fe200078ec0ff */
[----:B------:R-:W-:Y:S01]  /*c920*/  IMAD.U32 R17, R13, 0x10000, RZ ;  /* 0x000100000d117824 */ /* 0x000fe200078e00ff */
[C---:B------:R-:W-:Y:S01]  /*c930*/  LOP3.LUT R32, R15.reuse, 0xffff0000, RZ, 0xc0, !PT ;  /* 0xffff00000f207812 */ /* 0x040fe200078ec0ff */
[----:B--2---:R-:W-:Y:S01]  /*c940*/  IMAD.U32 R13, R10, 0x10000, RZ ;  /* 0x000100000a0d7824 */ /* 0x004fe200078e00ff */
[C---:B------:R-:W-:Y:S01]  /*c950*/  SHF.L.U32 R0, R8.reuse, 0x10, RZ ;  /* 0x0000001008007819 */ /* 0x040fe200000006ff */
[----:B------:R-:W-:Y:S01]  /*c960*/  IMAD.U32 R19, R15, 0x10000, RZ ;  /* 0x000100000f137824 */ /* 0x000fe200078e00ff */
[----:B------:R-:W-:Y:S01]  /*c970*/  LOP3.LUT R6, R8, 0xffff0000, RZ, 0xc0, !PT ;  /* 0xffff000008067812 */ /* 0x000fe200078ec0ff */
[C---:B------:R-:W-:Y:S01]  /*c980*/  IMAD.U32 R8, R9.reuse, 0x10000, RZ ;  /* 0x0001000009087824 */ /* 0x040fe200078e00ff */
[----:B------:R-:W-:Y:S01]  /*c990*/  LOP3.LUT R12, R9, 0xffff0000, RZ, 0xc0, !PT ;  /* 0xffff0000090c7812 */ /* 0x000fe200078ec0ff */
[----:B------:R-:W-:Y:S01]  /*c9a0*/  FMUL.FTZ R9, R0, R34 ;  /* 0x0000002200097220 */ /* 0x000fe20000410000 */
[----:B------:R-:W-:Y:S01]  /*c9b0*/  LOP3.LUT R23, R10, 0xffff0000, RZ, 0xc0, !PT ;  /* 0xffff00000a177812 */ /* 0x000fe200078ec0ff */
[----:B------:R-:W-:Y:S01]  /*c9c0*/  IMAD.U32 R7, R11, 0x10000, RZ ;  /* 0x000100000b077824 */ /* 0x000fe200078e00ff */
[----:B------:R-:W-:Y:S01]  /*c9d0*/  LOP3.LUT R10, R21, 0xffff0000, RZ, 0xc0, !PT ;  /* 0xffff0000150a7812 */ /* 0x000fe200078ec0ff */
[----:B------:R-:W-:Y:S01]  /*c9e0*/  FMUL.FTZ R5, R0, R14 ;  /* 0x0000000e00057220 */ /* 0x000fe20000410000 */
[----:B------:R-:W-:Y:S01]  /*c9f0*/  LOP3.LUT R15, R11, 0xffff0000, RZ, 0xc0, !PT ;  /* 0xffff00000b0f7812 */ /* 0x000fe200078ec0ff */
[----:B------:R-:W-:-:S02]  /*ca00*/  IMAD.U32 R11, R20, 0x10000, RZ ;  /* 0x00010000140b7824 */ /* 0x000fc400078e00ff */
[----:B------:R-:W-:Y:S01]  /*ca10*/  FFMA.FTZ R38, R16, R14, -R9 ;  /* 0x0000000e10267223 */ /* 0x000fe20000010809 */
[----:B------:R-:W-:Y:S01]  /*ca20*/  SHF.L.U32 R9, R24, 0x10, RZ ;  /* 0x0000001018097819 */ /* 0x000fe200000006ff */
[----:B------:R-:W-:Y:S02]  /*ca30*/  FMUL.FTZ R0, R6, R36 ;  /* 0x0000002406007220 */ /* 0x000fe40000410000 */
[----:B------:R-:W-:Y:S01]  /*ca40*/  FFMA.FTZ R37, R16, R34, R5 ;  /* 0x0000002210257223 */ /* 0x000fe20000010005 */
[----:B------:R-:W-:Y:S01]  /*ca50*/  LOP3.LUT R16, R27, 0xffff0000, RZ, 0xc0, !PT ;  /* 0xffff00001b107812 */ /* 0x000fe200078ec0ff */
[-C--:B------:R-:W-:Y:S02]  /*ca60*/  FMUL.FTZ R6, R6, R10.reuse ;  /* 0x0000000a06067220 */ /* 0x080fe40000410000 */
[----:B------:R-:W-:Y:S02]  /*ca70*/  FMUL.FTZ R5, R8, R11 ;  /* 0x0000000b08057220 */ /* 0x000fe40000410000 */
[----:B------:R-:W-:-:S02]  /*ca80*/  FFMA.FTZ R35, R18, R10, -R0 ;  /* 0x0000000a12237223 */ /* 0x000fc40000010800 */
[----:B------:R-:W-:Y:S02]  /*ca90*/  IMAD.U32 R14, R26, 0x10000, RZ ;  /* 0x000100001a0e7824 */ /* 0x000fe400078e00ff */
[-C--:B------:R-:W-:Y:S01]  /*caa0*/  FMUL.FTZ R0, R8, R9.reuse ;  /* 0x0000000908007220 */ /* 0x080fe20000410000 */
[----:B------:R-:W-:Y:S01]  /*cab0*/  LOP3.LUT R8, R24, 0xffff0000, RZ, 0xc0, !PT ;  /* 0xffff000018087812 */ /* 0x000fe200078ec0ff */
[----:B------:R-:W-:Y:S02]  /*cac0*/  FFMA.FTZ R34, R18, R36, R6 ;  /* 0x0000002412227223 */ /* 0x000fe40000010006 */
[C---:B------:R-:W-:Y:S01]  /*cad0*/  FFMA.FTZ R21, R17.reuse, R9, -R5 ;  /* 0x0000000911157223 */ /* 0x040fe20000010805 */
[----:B------:R-:W-:Y:S01]  /*cae0*/  LOP3.LUT R9, R20, 0xffff0000, RZ, 0xc0, !PT ;  /* 0xffff000014097812 */ /* 0x000fe200078ec0ff */
[----:B------:R-:W-:Y:S02]  /*caf0*/  IMAD.U32 R6, R28, 0x10000, RZ ;  /* 0x000100001c067824 */ /* 0x000fe400078e00ff */
[----:B------:R-:W-:-:S02]  /*cb00*/  FFMA.FTZ R18, R17, R11, R0 ;  /* 0x0000000b11127223 */ /* 0x000fc40000010000 */
[C---:B------:R-:W-:Y:S02]  /*cb10*/  FMUL.FTZ R5, R7.reuse, R14 ;  /* 0x0000000e07057220 */ /* 0x040fe40000410000 */
[-C--:B------:R-:W-:Y:S02]  /*cb20*/  FMUL.FTZ R0, R7, R6.reuse ;  /* 0x0000000607007220 */ /* 0x080fe40000410000 */
[----:B------:R-:W-:Y:S02]  /*cb30*/  IMAD.U32 R10, R27, 0x10000, RZ ;  /* 0x000100001b0a7824 */ /* 0x000fe400078e00ff */
[----:B------:R-:W-:Y:S02]  /*cb40*/  IMAD.U32 R11, R29, 0x10000, RZ ;  /* 0x000100001d0b7824 */ /* 0x000fe400078e00ff */
[----:B------:R-:W-:Y:S02]  /*cb50*/  FMUL.FTZ R7, R12, R9 ;  /* 0x000000090c077220 */ /* 0x000fe40000410000 */
[----:B------:R-:W-:-:S02]  /*cb60*/  FFMA.FTZ R17, R19, R6, -R5 ;  /* 0x0000000613117223 */ /* 0x000fc40000010805 */
[----:B------:R-:W-:Y:S02]  /*cb70*/  FFMA.FTZ R19, R19, R14, R0 ;  /* 0x0000000e13137223 */ /* 0x000fe40000010000 */
[C---:B------:R-:W-:Y:S02]  /*cb80*/  FMUL.FTZ R5, R13.reuse, R10 ;  /* 0x0000000a0d057220 */ /* 0x040fe40000410000 */
[-C--:B------:R-:W-:Y:S01]  /*cb90*/  FMUL.FTZ R0, R13, R11.reuse ;  /* 0x0000000b0d007220 */ /* 0x080fe20000410000 */
[----:B------:R-:W-:Y:S01]  /*cba0*/  LOP3.LUT R13, R26, 0xffff0000, RZ, 0xc0, !PT ;  /* 0xffff00001a0d7812 */ /* 0x000fe200078ec0ff */
[-C--:B------:R-:W-:Y:S01]  /*cbb0*/  FMUL.FTZ R6, R12, R8.reuse ;  /* 0x000000080c067220 */ /* 0x080fe20000410000 */
[----:B------:R-:W-:Y:S01]  /*cbc0*/  LOP3.LUT R12, R28, 0xffff0000, RZ, 0xc0, !PT ;  /* 0xffff00001c0c7812 */ /* 0x000fe200078ec0ff */
[----:B------:R-:W-:Y:S01]  /*cbd0*/  FFMA.FTZ R14, R22, R8, -R7 ;  /* 0x00000008160e7223 */ /* 0x000fe20000010807 */
[----:B------:R-:W-:Y:S01]  /*cbe0*/  LOP3.LUT R8, R29, 0xffff0000, RZ, 0xc0, !PT ;  /* 0xffff00001d087812 */ /* 0x000fe200078ec0ff */
[----:B------:R-:W-:-:S02]  /*cbf0*/  FFMA.FTZ R11, R25, R11, -R5 ;  /* 0x0000000b190b7223 */ /* 0x000fc40000010805 */
[----:B------:R-:W-:Y:S02]  /*cc00*/  FFMA.FTZ R9, R22, R9, R6 ;  /* 0x0000000916097223 */ /* 0x000fe40000010006 */
[----:B------:R-:W-:Y:S02]  /*cc10*/  FFMA.FTZ R10, R25, R10, R0 ;  /* 0x0000000a190a7223 */ /* 0x000fe40000010000 */
[----:B------:R-:W-:Y:S01]  /*cc20*/  FMUL.FTZ R7, R23, R16 ;  /* 0x0000001017077220 */ /* 0x000fe20000410000 */
[----:B------:R-:W-:Y:S01]  /*cc30*/  F2FP.BF16.PACK_AB R9, R9, R18 ;  /* 0x000000120909723e */ /* 0x000fe200000010ff */
[----:B------:R-:W-:Y:S02]  /*cc40*/  FMUL.FTZ R5, R15, R13 ;  /* 0x0000000d0f057220 */ /* 0x000fe40000410000 */
[----:B------:R-:W-:Y:S02]  /*cc50*/  FMUL.FTZ R6, R23, R8 ;  /* 0x0000000817067220 */ /* 0x000fe40000410000 */
[----:B------:R-:W-:-:S02]  /*cc60*/  FMUL.FTZ R0, R15, R12 ;  /* 0x0000000c0f007220 */ /* 0x000fc40000410000 */
[----:B------:R-:W-:Y:S01]  /*cc70*/  FFMA.FTZ R7, R33, R8, -R7 ;  /* 0x0000000821077223 */ /* 0x000fe20000010807 */
[----:B------:R-:W-:Y:S01]  /*cc80*/  F2FP.BF16.PACK_AB R8, R34, R37 ;  /* 0x000000252208723e */ /* 0x000fe200000010ff */
[C---:B------:R-:W-:Y:S01]  /*cc90*/  FFMA.FTZ R5, R32.reuse, R12, -R5 ;  /* 0x0000000c20057223 */ /* 0x040fe20000010805 */
[----:B------:R-:W-:Y:S01]  /*cca0*/  F2FP.BF16.PACK_AB R12, R35, R38 ;  /* 0x00000026230c723e */ /* 0x000fe200000010ff */
[----:B------:R-:W-:Y:S02]  /*ccb0*/  FFMA.FTZ R6, R33, R16, R6 ;  /* 0x0000001021067223 */ /* 0x000fe40000010006 */
[----:B------:R-:W-:Y:S01]  /*ccc0*/  FFMA.FTZ R0, R32, R13, R0 ;  /* 0x0000000d20007223 */ /* 0x000fe20000010000 */
[----:B------:R-:W-:Y:S02]  /*ccd0*/  F2FP.BF16.PACK_AB R13, R14, R21 ;  /* 0x000000150e0d723e */ /* 0x000fe400000010ff */
[----:B------:R-:W-:Y:S02]  /*cce0*/  F2FP.BF16.PACK_AB R14, R7, R11 ;  /* 0x0000000b070e723e */ /* 0x000fe400000010ff */
[----:B------:R-:W-:-:S02]  /*ccf0*/  F2FP.BF16.PACK_AB R15, R5, R17 ;  /* 0x00000011050f723e */ /* 0x000fc400000010ff */
[----:B------:R-:W-:Y:S02]  /*cd00*/  F2FP.BF16.PACK_AB R10, R6, R10 ;  /* 0x0000000a060a723e */ /* 0x000fe400000010ff */
[----:B------:R-:W-:Y:S01]  /*cd10*/  F2FP.BF16.PACK_AB R11, R0, R19 ;  /* 0x00000013000b723e */ /* 0x000fe200000010ff */
[----:B------:R1:W-:Y:S04]  /*cd20*/  STS.128 [R45+0x100], R12 ;  /* 0x0001000c2d007388 */ /* 0x0003e80000000c00 */
[----:B------:R1:W-:Y:S02]  /*cd30*/  STS.128 [R44+0x100], R8 ;  /* 0x000100082c007388 */ /* 0x0003e40000000c00 */
.L_x_617:
[----:B------:R-:W-:Y:S05]  /*cd40*/  BSYNC B0 ;  /* 0x0000000000007941 */ /* 0x000fea0003800000 */
.L_x_616:
        /* <DEDUP_REMOVED lines=75> */
[----:B------:R-:W-:Y:S01]  /*d200*/  FMUL.FTZ R0, R8, R9 ;  /* 0x0000000908007220 */ /* 0x000fe20000410000 */
        /* <DEDUP_REMOVED lines=41> */
.L_x_619:
[----:B------:R-:W-:Y:S05]  /*d4a0*/  BSYNC B0 ;  /* 0x0000000000007941 */ /* 0x000fea0003800000 */
.L_x_618:
[----:B------:R-:W-:-:S04]  /*d4b0*/  IADD3 R5, R69, 0x60, RZ ;  /* 0x0000006045057810 */ /* 0x000fc80007ffe0ff */
        /* <DEDUP_REMOVED lines=18> */
[----:B------:R-:W-:Y:S02]  /*d5e0*/  SHF.R.U32.HI R20, RZ, 0x10, R63 ;  /* 0x00000010ff147819 */ /* 0x000fe4000001163f */
        /* <DEDUP_REMOVED lines=10> */
[--C-:B------:R-:W-:Y:S02]  /*d690*/  SHF.R.U64 R6, R66, 0x10, R67.reuse ;  /* 0x0000001042067819 */ /* 0x100fe40000001243 */
[----:B------:R-:W2:Y:S01]  /*d6a0*/  LDS.128 R8, [R34+0x100] ;  /* 0x0001000022087984 */ /* 0x000ea20000000c00 */
[C---:B------:R-:W-:Y:S02]  /*d6b0*/  PRMT R19, R78.reuse, 0x5432, R0 ;  /* 0x000054324e137816 */ /* 0x040fe40000000000 */
[----:B------:R-:W-:Y:S02]  /*d6c0*/  PRMT R0, R77, 0x5432, R16 ;  /* 0x000054324d007816 */ /* 0x000fe40000000010 */
[----:B------:R-:W-:Y:S02]  /*d6d0*/  SHF.R.U32.HI R7, RZ, 0x10, R67 ;  /* 0x00000010ff077819 */ /* 0x000fe40000011643 */
[----:B------:R-:W-:Y:S02]  /*d6e0*/  PRMT R23, R78, 0x5410, R5 ;  /* 0x000054104e177816 */ /* 0x000fe40000000005 */
[----:B------:R-:W-:-:S02]  /*d6f0*/  PRMT R28, R79, 0x5410, R20 ;  /* 0x000054104f1c7816 */ /* 0x000fc40000000014 */
[----:B------:R-:W-:Y:S02]  /*d700*/  PRMT R29, R80, 0x5432, R6 ;  /* 0x00005432501d7816 */ /* 0x000fe40000000006 */
[----:B------:R-:W-:Y:S02]  /*d710*/  PRMT R21, R77, 0x5410, R17 ;  /* 0x000054104d157816 */ /* 0x000fe40000000011 */
[----:B------:R-:W-:Y:S02]  /*d720*/  SHF.R.U64 R18, R62, 0x10, R63 ;  /* 0x000000103e127819 */ /* 0x000fe4000000123f */
[----:B------:R-:W-:Y:S02]  /*d730*/  PRMT R30, R80, 0x5410, R7 ;  /* 0x00005410501e7816 */ /* 0x000fe40000000007 */
[----:B------:R-:W-:Y:S01]  /*d740*/  PRMT R26, R79, 0x5432, R18 ;  /* 0x000054324f1a7816 */ /* 0x000fe20000000012 */
[C---:B-1----:R-:W-:Y:S01]  /*d750*/  IMAD.U32 R20, R15.reuse, 0x10000, RZ ;  /* 0x000100000f147824 */ /* 0x042fe200078e00ff */
[----:B------:R-:W-:Y:S01]  /*d760*/  LOP3.LUT R31, R15, 0xffff0000, RZ, 0xc0, !PT ;  /* 0xffff00000f1f7812 */ /* 0x000fe200078ec0ff */
[----:B------:R-:W-:Y:S01]  /*d770*/  IMAD.U32 R15, R0, 0x10000, RZ ;  /* 0x00010000000f7824 */ /* 0x000fe200078e00ff */
[C---:B------:R-:W-:Y:S01]  /*d780*/  LOP3.LUT R17, R12.reuse, 0xffff0000, RZ, 0xc0, !PT ;  /* 0xffff00000c117812 */ /* 0x040fe200078ec0ff */
[----:B------:R-:W-:Y:S01]  /*d790*/  IMAD.U32 R16, R12, 0x10000, RZ ;  /* 0x000100000c107824 */ /* 0x000fe200078e00ff */
[C---:B------:R-:W-:Y:S01]  /*d7a0*/  LOP3.LUT R32, R14.reuse, 0xffff0000, RZ, 0xc0, !PT ;  /* 0xffff00000e207812 */ /* 0x040fe200078ec0ff */
[----:B------:R-:W-:Y:S01]  /*d7b0*/  IMAD.U32 R27, R14, 0x10000, RZ ;  /* 0x000100000e1b7824 */ /* 0x000fe200078e00ff */
[----:B------:R-:W-:Y:S01]  /*d7c0*/  LOP3.LUT R22, R13, 0xffff0000, RZ, 0xc0, !PT ;  /* 0xffff00000d167812 */ /* 0x000fe200078ec0ff */
        /* <DEDUP_REMOVED lines=10> */
[C---:B------:R-:W-:Y:S01]  /*d870*/  IMAD.U32 R13, R10.reuse, 0x10000, RZ ;  /* 0x000100000a0d7824 */ /* 0x040fe200078e00ff */
[----:B------:R-:W-:Y:S01]  /*d880*/  LOP3.LUT R19, R19, 0xffff0000, RZ, 0xc0, !PT ;  /* 0xffff000013137812 */ /* 0x000fe200078ec0ff */
[-C--:B------:R-:W-:Y:S01]  /*d890*/  FMUL.FTZ R5, R5, R14.reuse ;  /* 0x0000000e05057220 */ /* 0x080fe20000410000 */
[----:B------:R-:W-:Y:S01]  /*d8a0*/  LOP3.LUT R25, R10, 0xffff0000, RZ, 0xc0, !PT ;  /* 0xffff00000a197812 */ /* 0x000fe200078ec0ff */
[----:B------:R-:W-:Y:S01]  /*d8b0*/  FFMA.FTZ R37, R16, R14, -R9 ;  /* 0x0000000e10257223 */ /* 0x000fe20000010809 */
[----:B------:R-:W-:Y:S01]  /*d8c0*/  SHF.L.U32 R9, R23, 0x10, RZ ;  /* 0x0000001017097819 */ /* 0x000fe200000006ff */
[----:B------:R-:W-:-:S02]  /*d8d0*/  IMAD.U32 R10, R21, 0x10000, RZ ;  /* 0x00010000150a7824 */ /* 0x000fc400078e00ff */
[----:B------:R-:W-:Y:S02]  /*d8e0*/  FMUL.FTZ R0, R6, R11 ;  /* 0x0000000b06007220 */ /* 0x000fe40000410000 */
[----:B------:R-:W-:Y:S01]  /*d8f0*/  FFMA.FTZ R35, R16, R15, R5 ;  /* 0x0000000f10237223 */ /* 0x000fe20000010005 */
[----:B------:R-:W-:Y:S01]  /*d900*/  LOP3.LUT R15, R23, 0xffff0000, RZ, 0xc0, !PT ;  /* 0xffff0000170f7812 */ /* 0x000fe200078ec0ff */
[-C--:B------:R-:W-:Y:S02]  /*d910*/  FMUL.FTZ R6, R6, R19.reuse ;  /* 0x0000001306067220 */ /* 0x080fe40000410000 */
[----:B------:R-:W-:Y:S02]  /*d920*/  FFMA.FTZ R33, R17, R19, -R0 ;  /* 0x0000001311217223 */ /* 0x000fe40000010800 */
[----:B------:R-:W-:Y:S02]  /*d930*/  FMUL.FTZ R5, R8, R10 ;  /* 0x0000000a08057220 */ /* 0x000fe40000410000 */
[C---:B------:R-:W-:Y:S01]  /*d940*/  IMAD.U32 R14, R28.reuse, 0x10000, RZ ;  /* 0x000100001c0e7824 */ /* 0x040fe200078e00ff */
[----:B------:R-:W-:Y:S01]  /*d950*/  LOP3.LUT R28, R28, 0xffff0000, RZ, 0xc0, !PT ;  /* 0xffff00001c1c7812 */ /* 0x000fe200078ec0ff */
[----:B------:R-:W-:-:S02]  /*d960*/  FMUL.FTZ R0, R8, R9 ;  /* 0x0000000908007220 */ /* 0x000fc40000410000 */
[----:B------:R-:W-:Y:S01]  /*d970*/  FFMA.FTZ R19, R17, R11, R6 ;  /* 0x0000000b11137223 */ /* 0x000fe20000010006 */
[----:B------:R-:W-:Y:S01]  /*d980*/  LOP3.LUT R11, R21, 0xffff0000, RZ, 0xc0, !PT ;  /* 0xffff0000150b7812 */ /* 0x000fe200078ec0ff */
[----:B------:R-:W-:Y:S01]  /*d990*/  FFMA.FTZ R17, R18, R9, -R5 ;  /* 0x0000000912117223 */ /* 0x000fe20000010805 */
[----:B------:R-:W-:Y:S01]  /*d9a0*/  LOP3.LUT R9, R26, 0xffff0000, RZ, 0xc0, !PT ;  /* 0xffff00001a097812 */ /* 0x000fe200078ec0ff */
[----:B------:R-:W-:Y:S02]  /*d9b0*/  IMAD.U32 R6, R30, 0x10000, RZ ;  /* 0x000100001e067824 */ /* 0x000fe400078e00ff */
[----:B------:R-:W-:Y:S02]  /*d9c0*/  FFMA.FTZ R18, R18, R10, R0 ;  /* 0x0000000a12127223 */ /* 0x000fe40000010000 */
[----:B------:R-:W-:Y:S02]  /*d9d0*/  FMUL.FTZ R5, R7, R14 ;  /* 0x0000000e07057220 */ /* 0x000fe40000410000 */
[----:B------:R-:W-:-:S02]  /*d9e0*/  IMAD.U32 R10, R26, 0x10000, RZ ;  /* 0x000100001a0a7824 */ /* 0x000fc400078e00ff */
[-C--:B------:R-:W-:Y:S02]  /*d9f0*/  FMUL.FTZ R0, R7, R6.reuse ;  /* 0x0000000607007220 */ /* 0x080fe40000410000 */
[C---:B------:R-:W-:Y:S02]  /*da00*/  FFMA.FTZ R16, R20.reuse, R6, -R5 ;  /* 0x0000000614107223 */ /* 0x040fe40000010805 */
[----:B------:R-:W-:Y:S02]  /*da10*/  IMAD.U32 R8, R29, 0x10000, RZ ;  /* 0x000100001d087824 */ /* 0x000fe400078e00ff */
[----:B------:R-:W-:Y:S02]  /*da20*/  FMUL.FTZ R5, R13, R10 ;  /* 0x0000000a0d057220 */ /* 0x000fe40000410000 */
[----:B------:R-:W-:Y:S02]  /*da30*/  FFMA.FTZ R20, R20, R14, R0 ;  /* 0x0000000e14147223 */ /* 0x000fe40000010000 */
[----:B------:R-:W-:-:S02]  /*da40*/  FMUL.FTZ R7, R12, R11 ;  /* 0x0000000b0c077220 */ /* 0x000fc40000410000 */
[-C--:B------:R-:W-:Y:S01]  /*da50*/  FMUL.FTZ R6, R12, R15.reuse ;  /* 0x0000000f0c067220 */ /* 0x080fe20000410000 */
[----:B------:R-:W-:Y:S01]  /*da60*/  LOP3.LUT R12, R30, 0xffff0000, RZ, 0xc0, !PT ;  /* 0xffff00001e0c7812 */ /* 0x000fe200078ec0ff */
[-C--:B------:R-:W-:Y:S02]  /*da70*/  FMUL.FTZ R0, R13, R8.reuse ;  /* 0x000000080d007220 */ /* 0x080fe40000410000 */
[----:B------:R-:W-:Y:S01]  /*da80*/  FFMA.FTZ R14, R27, R8, -R5 ;  /* 0x000000081b0e7223 */ /* 0x000fe20000010805 */
[----:B------:R-:W-:Y:S01]  /*da90*/  LOP3.LUT R8, R29, 0xffff0000, RZ, 0xc0, !PT ;  /* 0xffff00001d087812 */ /* 0x000fe200078ec0ff */
[C---:B------:R-:W-:Y:S02]  /*daa0*/  FFMA.FTZ R15, R22.reuse, R15, -R7 ;  /* 0x0000000f160f7223 */ /* 0x040fe40000010807 */
[----:B------:R-:W-:Y:S02]  /*dab0*/  FFMA.FTZ R11, R22, R11, R6 ;  /* 0x0000000b160b7223 */ /* 0x000fe40000010006 */
[----:B------:R-:W-:Y:S01]  /*dac0*/  FFMA.FTZ R10, R27, R10, R0 ;  /* 0x0000000a1b0a7223 */ /* 0x000fe20000010000 */
[----:B------:R-:W-:Y:S01]  /*dad0*/  F2FP.BF16.PACK_AB R13, R15, R17 ;  /* 0x000000110f0d723e */ /* 0x000fe200000010ff */
[----:B------:R-:W-:-:S02]  /*dae0*/  FMUL.FTZ R7, R25, R9 ;  /* 0x0000000919077220 */ /* 0x000fc40000410000 */
[C---:B------:R-:W-:Y:S02]  /*daf0*/  FMUL.FTZ R5, R24.reuse, R28 ;  /* 0x0000001c18057220 */ /* 0x040fe40000410000 */
[----:B------:R-:W-:Y:S02]  /*db00*/  FMUL.FTZ R6, R25, R8 ;  /* 0x0000000819067220 */ /* 0x000fe40000410000 */
[----:B------:R-:W-:Y:S02]  /*db10*/  FMUL.FTZ R0, R24, R12 ;  /* 0x0000000c18007220 */ /* 0x000fe40000410000 */
[C---:B------:R-:W-:Y:S01]  /*db20*/  FFMA.FTZ R7, R32.reuse, R8, -R7 ;  /* 0x0000000820077223 */ /* 0x040fe20000010807 */
[----:B------:R-:W-:Y:S01]  /*db30*/  F2FP.BF16.PACK_AB R8, R19, R35 ;  /* 0x000000231308723e */ /* 0x000fe200000010ff */
[----:B------:R-:W-:Y:S01]  /*db40*/  FFMA.FTZ R5, R31, R12, -R5 ;  /* 0x0000000c1f057223 */ /* 0x000fe20000010805 */
[----:B------:R-:W-:Y:S01]  /*db50*/  F2FP.BF16.PACK_AB R12, R33, R37 ;  /* 0x00000025210c723e */ /* 0x000fe200000010ff */
[----:B------:R-:W-:Y:S01]  /*db60*/  FFMA.FTZ R6, R32, R9, R6 ;  /* 0x0000000920067223 */ /* 0x000fe20000010006 */
[----:B------:R-:W-:Y:S01]  /*db70*/  F2FP.BF16.PACK_AB R9, R11, R18 ;  /* 0x000000120b09723e */ /* 0x000fe200000010ff */
[----:B------:R-:W-:Y:S01]  /*db80*/  FFMA.FTZ R0, R31, R28, R0 ;  /* 0x0000001c1f007223 */ /* 0x000fe20000010000 */
[----:B------:R-:W-:-:S02]  /*db90*/  F2FP.BF16.PACK_AB R14, R7, R14 ;  /* 0x0000000e070e723e */ /* 0x000fc400000010ff */
[----:B------:R-:W-:Y:S02]  /*dba0*/  F2FP.BF16.PACK_AB R15, R5, R16 ;  /* 0x00000010050f723e */ /* 0x000fe400000010ff */
[----:B------:R-:W-:Y:S02]  /*dbb0*/  F2FP.BF16.PACK_AB R10, R6, R10 ;  /* 0x0000000a060a723e */ /* 0x000fe400000010ff */
[----:B------:R-:W-:Y:S01]  /*dbc0*/  F2FP.BF16.PACK_AB R11, R0, R20 ;  /* 0x00000014000b723e */ /* 0x000fe200000010ff */
[----:B------:R1:W-:Y:S04]  /*dbd0*/  STS.128 [R36+0x100], R12 ;  /* 0x0001000c24007388 */ /* 0x0003e80000000c00 */
[----:B------:R1:W-:Y:S02]  /*dbe0*/  STS.128 [R34+0x100], R8 ;  /* 0x0001000822007388 */ /* 0x0003e40000000c00 */
.L_x_607:
[----:B------:R-:W-:Y:S05]  /*dbf0*/  BSYNC B2 ;  /* 0x0000000000027941 */ /* 0x000fea0003800000 */
.L_x_585:
[----:B------:R-:W-:Y:S01]  /*dc00*/  LEA.HI R175, R176, R211, RZ, 0x5 ;  /* 0x000000d3b0af7211 */ /* 0x000fe200078f28ff */
[----:B------:R-:W-:Y:S01]  /*dc10*/  BAR.SYNC.DEFER_BLOCKING 0x0 ;  /* 0x0000000000007b1d */ /* 0x000fe20000010000 */
[C---:B------:R-:W-:Y:S01]  /*dc20*/  IMAD.SHL.U32 R0, R68.reuse, 0x40, RZ ;  /* 0x0000004044007824 */ /* 0x040fe200078e00ff */
[----:B------:R-:W-:Y:S01]  /*dc30*/  LOP3.LUT P0, RZ, R68, 0x2, RZ, 0xc0, !PT ;  /* 0x0000000244ff7812 */ /* 0x000fe2000780c0ff */
[----:B------:R-:W-:Y:S01]  /*dc40*/  IMAD.SHL.U32 R5, R69, 0x8, RZ ;  /* 0x0000000845057824 */ /* 0x000fe200078e00ff */
[----:B------:R-:W-:Y:S01]  /*dc50*/  SHF.R.S32.HI R171, RZ, 0x5, R175 ;  /* 0x00000005ffab7819 */ /* 0x000fe200000114af */
[----:B------:R-:W-:Y:S01]  /*dc60*/  IMAD.WIDE.U32 R6, R168, c[0x0][0x208], RZ ;  /* 0x00008200a8067a25 */ /* 0x000fe200078e00ff */
[----:B------:R-:W-:-:S02]  /*dc70*/  LOP3.LUT R0, R0, 0x1c0, RZ, 0xc0, !PT ;  /* 0x000001c000007812 */ /* 0x000fc400078ec0ff */
[----:B------:R-:W-:Y:S01]  /*dc80*/  LOP3.LUT P5, RZ, R117, 0x1, RZ, 0xc0, !PT ;  /* 0x0000000175ff7812 */ /* 0x000fe200078ac0ff */
[----:B------:R-:W-:Y:S01]  /*dc90*/  IMAD R184, R171, 0x400, R3 ;  /* 0x00000400abb87824 */ /* 0x000fe200078e0203 */
[----:B------:R-:W-:Y:S01]  /*dca0*/  LOP3.LUT R5, R0, 0x8, R5, 0xf8, !PT ;  /* 0x0000000800057812 */ /* 0x000fe200078ef805 */
[----:B------:R-:W-:Y:S01]  /*dcb0*/  IMAD.MOV.U32 R169, RZ, RZ, 0x6 ;  /* 0x00000006ffa97424 */ /* 0x000fe200078e00ff */
[----:B------:R-:W-:Y:S01]  /*dcc0*/  SHF.R.U32.HI R0, RZ, 0x3, R0 ;  /* 0x00000003ff007819 */ /* 0x000fe20000011600 */
[----:B------:R-:W-:Y:S01]  /*dcd0*/  IMAD R170, R168, -0x80, R201 ;  /* 0xffffff80a8aa7824 */ /* 0x000fe200078e02c9 */
[C---:B------:R-:W-:Y:S01]  /*dce0*/  LEA R192, R184.reuse, 0x100, 0x1 ;  /* 0x00000100b8c07811 */ /* 0x040fe200078e08ff */
[----:B------:R-:W-:Y:S01]  /*dcf0*/  IMAD.SHL.U32 R184, R184, 0x2, RZ ;  /* 0x00000002b8b87824 */ /* 0x000fe200078e00ff */
[----:B------:R-:W-:Y:S01]  /*dd00*/  LOP3.LUT R0, R5, R0, RZ, 0x3c, !PT ;  /* 0x0000000005007212 */ /* 0x000fe200078e3cff */
[----:B------:R-:W-:Y:S02]  /*dd10*/  IMAD.SHL.U32 R235, R88, 0x2, RZ ;  /* 0x0000000258eb7824 */ /* 0x000fe400078e00ff */
[----:B------:R-:W-:-:S02]  /*dd20*/  IMAD R188, R4, 0x2, R192 ;  /* 0x0000000204bc7824 */ /* 0x000fc400078e02c0 */
[C---:B------:R-:W-:Y:S02]  /*dd30*/  IMAD R192, R2.reuse, 0x2, R192 ;  /* 0x0000000202c07824 */ /* 0x040fe400078e02c0 */
[----:B------:R-:W-:Y:S01]  /*dd40*/  IMAD R196, R2, 0x2, R188 ;  /* 0x0000000202c47824 */ /* 0x000fe200078e02bc */
[----:B------:R-:W-:Y:S01]  /*dd50*/  LDSM.16.M88.4 R140, [R184+0x100] ;  /* 0x00010000b88c783b */ /* 0x000fe20000000200 */
[----:B------:R-:W-:-:S03]  /*dd60*/  IMAD R0, R81, 0x200, R0 ;  /* 0x0000020051007824 */ /* 0x000fc600078e0200 */
[----:B------:R-:W-:Y:S01]  /*dd70*/  LDSM.16.M88.4 R144, [R188] ;  /* 0x00000000bc90783b */ /* 0x000fe20000000200 */
[----:B------:R-:W-:-:S03]  /*dd80*/  IMAD.SHL.U32 R212, R0, 0x2, RZ ;  /* 0x0000000200d47824 */ /* 0x000fc600078e00ff */
[----:B------:R-:W-:Y:S02]  /*dd90*/  LDSM.16.M88.4 R160, [R192] ;  /* 0x00000000c0a0783b */ /* 0x000fe40000000200 */
[C---:B------:R-:W-:Y:S02]  /*dda0*/  IADD3 R0, R212.reuse, 0x8100, RZ ;  /* 0x00008100d4007810 */ /* 0x040fe40007ffe0ff */
[----:B------:R-:W-:Y:S01]  /*ddb0*/  LDSM.16.M88.4 R180, [R196] ;  /* 0x00000000c4b4783b */ /* 0x000fe20000000200 */
[----:B------:R-:W-:Y:S02]  /*ddc0*/  IADD3 R219, R212, 0x8120, RZ ;  /* 0x00008120d4db7810 */ /* 0x000fe40007ffe0ff */
[----:B------:R-:W-:Y:S01]  /*ddd0*/  @P0 IADD3 R219, R0, -0x20, RZ ;  /* 0xffffffe000db0810 */ /* 0x000fe20007ffe0ff */
[----:B------:R-:W-:Y:S01]  /*dde0*/  LDSM.16.M88.4 R184, [R184+0x4100] ;  /* 0x00410000b8b8783b */ /* 0x000fe20000000200 */
[----:B------:R-:W-:Y:S02]  /*ddf0*/  IMAD R0, R84, c[0x0][0x208], RZ ;  /* 0x0000820054007a24 */ /* 0x000fe400078e02ff */
[----:B------:R-:W-:Y:S01]  /*de00*/  IADD3 R234, R219, 0x800, RZ ;  /* 0x00000800dbea7810 */ /* 0x000fe20007ffe0ff */
[----:B------:R-:W-:Y:S01]  /*de10*/  LDSM.16.M88.4 R188, [R188+0x4000] ;  /* 0x00400000bcbc783b */ /* 0x000fe20000000200 */
[----:B------:R-:W-:Y:S01]  /*de20*/  IMAD R5, R168, c[0x0][0x20c], R0 ;  /* 0x00008300a8057a24 */ /* 0x000fe200078e0200 */
[----:B------:R-:W-:-:S02]  /*de30*/  LEA R0, P0, R6, R92, 0x7 ;  /* 0x0000005c06007211 */ /* 0x000fc400078038ff */
[----:B------:R-:W-:Y:S01]  /*de40*/  LDSM.16.M88.4 R192, [R192+0x4000] ;  /* 0x00400000c0c0783b */ /* 0x000fe20000000200 */
[----:B------:R-:W-:Y:S01]  /*de50*/  IMAD.IADD R5, R7, 0x1, R5 ;  /* 0x0000000107057824 */ /* 0x000fe200078e0205 */
[C---:B------:R-:W-:Y:S02]  /*de60*/  IADD3 R233, R219.reuse, 0x1000, RZ ;  /* 0x00001000dbe97810 */ /* 0x040fe40007ffe0ff */
[----:B------:R-:W-:Y:S01]  /*de70*/  LDSM.16.M88.4 R196, [R196+0x4000] ;  /* 0x00400000c4c4783b */ /* 0x000fe20000000200 */
[----:B------:R-:W-:Y:S02]  /*de80*/  IADD3 R232, R219, 0x1800, RZ ;  /* 0x00001800dbe87810 */ /* 0x000fe40007ffe0ff */
[----:B------:R-:W-:Y:S01]  /*de90*/  LEA.HI.X R7, R6, R91, R5, 0x7, P0 ;  /* 0x0000005b06077211 */ /* 0x000fe200000f3c05 */
[----:B------:R-:W-:Y:S01]  /*dea0*/  BAR.SYNC.DEFER_BLOCKING 0x0 ;  /* 0x0000000000007b1d */ /* 0x000fe20000010000 */
[----:B------:R-:W-:Y:S01]  /*deb0*/  IMAD.MOV.U32 R5, RZ, RZ, c[0x0][0x208] ;  /* 0x00008200ff057624 */ /* 0x000fe200078e00ff */
[----:B------:R-:W-:-:S02]  /*dec0*/  LEA R6, P0, R0, c[0x0][0x1f8], 0x1 ;  /* 0x00007e0000067a11 */ /* 0x000fc400078008ff */
[C---:B------:R-:W-:Y:S02]  /*ded0*/  IADD3 R231, R219.reuse, 0x2000, RZ ;  /* 0x00002000dbe77810 */ /* 0x040fe40007ffe0ff */
[----:B------:R-:W-:Y:S01]  /*dee0*/  LEA.HI.X R7, R0, c[0x0][0x1fc], R7, 0x1, P0 ;  /* 0x00007f0000077a11 */ /* 0x000fe200000f0c07 */
[----:B------:R-:W-:Y:S01]  /*def0*/  IMAD.IADD R0, R170, 0x1, -R69 ;  /* 0x00000001aa007824 */ /* 0x000fe200078e0a45 */
[C---:B------:R-:W-:Y:S02]  /*df00*/  IADD3 R230, R219.reuse, 0x2800, RZ ;  /* 0x00002800dbe67810 */ /* 0x040fe40007ffe0ff */
[C---:B------:R-:W-:Y:S02]  /*df10*/  IADD3 R229, R219.reuse, 0x3000, RZ ;  /* 0x00003000dbe57810 */ /* 0x040fe40007ffe0ff */
[----:B------:R-:W-:Y:S02]  /*df20*/  ISETP.LT.OR P4, PT, R0, 0x1, P6 ;  /* 0x000000010000780c */ /* 0x000fe40003781670 */
[----:B------:R-:W-:-:S02]  /*df30*/  IADD3 R228, R219, 0x3800, RZ ;  /* 0x00003800dbe47810 */ /* 0x000fc40007ffe0ff */
[C---:B------:R-:W-:Y:S02]  /*df40*/  IADD3 R227, R219.reuse, 0x4000, RZ ;  /* 0x00004000dbe37810 */ /* 0x040fe40007ffe0ff */
[C---:B------:R-:W-:Y:S02]  /*df50*/  IADD3 R226, R219.reuse, 0x4800, RZ ;  /* 0x00004800dbe27810 */ /* 0x040fe40007ffe0ff */
[C---:B------:R-:W-:Y:S02]  /*df60*/  IADD3 R225, R219.reuse, 0x5000, RZ ;  /* 0x00005000dbe17810 */ /* 0x040fe40007ffe0ff */
[----:B------:R-:W-:Y:S01]  /*df70*/  IADD3 R224, R219, 0x5800, RZ ;  /* 0x00005800dbe07810 */ /* 0x000fe20007ffe0ff */
[----:B------:R-:W-:-:S04]  /*df80*/  DEPBAR.LE SB0, 0x0 ;  /* 0x000080000000791a */ /* 0x000fc80000000000 */
[----:B------:R-:W-:Y:S01]  /*df90*/  BAR.SYNC.DEFER_BLOCKING 0x0 ;  /* 0x0000000000007b1d */ /* 0x000fe20000010000 */
[C---:B------:R-:W-:Y:S02]  /*dfa0*/  IADD3 R223, R219.reuse, 0x6000, RZ ;  /* 0x00006000dbdf7810 */ /* 0x040fe40007ffe0ff */
[C---:B------:R-:W-:Y:S02]  /*dfb0*/  IADD3 R222, R219.reuse, 0x6800, RZ ;  /* 0x00006800dbde7810 */ /* 0x040fe40007ffe0ff */
[C---:B------:R-:W-:Y:S02]  /*dfc0*/  IADD3 R221, R219.reuse, 0x7000, RZ ;  /* 0x00007000dbdd7810 */ /* 0x040fe40007ffe0ff */
[----:B------:R-:W-:Y:S01]  /*dfd0*/  IADD3 R220, R219, 0x7800, RZ ;  /* 0x00007800dbdc7810 */ /* 0x000fe20007ffe0ff */
[----:B------:R-:W3:Y:S04]  /*dfe0*/  LDSM.16.M88.4 R16, [R212+0x8900] ;  /* 0x00890000d410783b */ /* 0x000ee80000000200 */
[----:B-1----:R-:W1:Y:S04]  /*dff0*/  LDSM.16.M88.4 R12, [R212+0x9100] ;  /* 0x00910000d40c783b */ /* 0x002e680000000200 */
[----:B------:R-:W2:Y:S04]  /*e000*/  LDSM.16.M88.4 R24, [R212+0x9900] ;  /* 0x00990000d418783b */ /* 0x000ea80000000200 */
[----:B----4-:R-:W4:Y:S04]  /*e010*/  LDSM.16.M88.4 R8, [R212+0x8100] ;  /* 0x00810000d408783b */ /* 0x010f280000000200 */
[----:B------:R-:W1:Y:S04]  /*e020*/  LDSM.16.M88.4 R32, [R219+0x1800] ;  /* 0x00180000db20783b */ /* 0x000e680000000200 */
[----:B------:R-:W2:Y:S04]  /*e030*/  LDSM.16.M88.4 R52, [R212+0xa100] ;  /* 0x00a10000d434783b */ /* 0x000ea80000000200 */
[----:B------:R-:W2:Y:S04]  /*e040*/  LDSM.16.M88.4 R40, [R219+0x1000] ;  /* 0x00100000db28783b */ /* 0x000ea80000000200 */
[----:B------:R-:W2:Y:S04]  /*e050*/  LDSM.16.M88.4 R64, [R219+0x2000] ;  /* 0x00200000db40783b */ /* 0x000ea80000000200 */
[----:B------:R-:W2:Y:S04]  /*e060*/  LDSM.16.M88.4 R44, [R219+0x800] ;  /* 0x00080000db2c783b */ /* 0x000ea80000000200 */
[----:B------:R-:W4:Y:S01]  /*e070*/  LDSM.16.M88.4 R48, [R219] ;  /* 0x00000000db30783b */ /* 0x000f220000000200 */
[C---:B---3--:R-:W-:Y:S03]  /*e080*/  HMMA.16816.F32.BF16 R36, R140.reuse, R16, RZ ;  /* 0x000000108c24723c */ /* 0x048fe600000418ff */
[----:B------:R-:W3:Y:S05]  /*e090*/  LDSM.16.M88.4 R72, [R212+0xa900] ;  /* 0x00a90000d448783b */ /* 0x000eea0000000200 */
[C---:B------:R-:W-:Y:S08]  /*e0a0*/  HMMA.16816.F32.BF16 R28, R140.reuse, R18, RZ ;  /* 0x000000128c1c723c */ /* 0x040ff000000418ff */
[C---:B-1----:R-:W-:Y:S08]  /*e0b0*/  HMMA.16816.F32.BF16 R20, R140.reuse, R12, RZ ;  /* 0x0000000c8c14723c */ /* 0x042ff000000418ff */
[C---:B------:R-:W-:Y:S08]  /*e0c0*/  HMMA.16816.F32.BF16 R16, R140.reuse, R14, RZ ;  /* 0x0000000e8c10723c */ /* 0x040ff000000418ff */
[C---:B--2---:R-:W-:Y:S08]  /*e0d0*/  HMMA.16816.F32.BF16 R12, R140.reuse, R24, RZ ;  /* 0x000000188c0c723c */ /* 0x044ff000000418ff */
[C---:B----4-:R-:W-:Y:S08]  /*e0e0*/  HMMA.16816.F32.BF16 R60, R140.reuse, R8, RZ ;  /* 0x000000088c3c723c */ /* 0x050ff000000418ff */
[C---:B------:R-:W-:Y:S08]  /*e0f0*/  HMMA.16816.F32.BF16 R56, R140.reuse, R10, RZ ;  /* 0x0000000a8c38723c */ /* 0x040ff000000418ff */
[----:B------:R-:W-:Y:S08]  /*e100*/  HMMA.16816.F32.BF16 R8, R140, R26, RZ ;  /* 0x0000001a8c08723c */ /* 0x000ff000000418ff */
[----:B------:R-:W-:Y:S07]  /*e110*/  HMMA.16816.F32.BF16 R76, R144, R32, R12 ;  /* 0x00000020904c723c */ /* 0x000fee000004180c */
[C---:B------:R-:W-:Y:S01]  /*e120*/  IMAD.SHL.U32 R32, R5.reuse, 0x40, RZ ;  /* 0x0000004005207824 */ /* 0x040fe200078e00ff */
[C---:B------:R-:W-:Y:S08]  /*e130*/  HMMA.16816.F32.BF16 R24, R140.reuse, R52, RZ ;  /* 0x000000348c18723c */ /* 0x040ff000000418ff */
[----:B------:R-:W-:Y:S08]  /*e140*/  HMMA.16816.F32.BF16 R12, R140, R54, RZ ;  /* 0x000000368c0c723c */ /* 0x000ff000000418ff */
[C---:B------:R-:W-:Y:S07]  /*e150*/  HMMA.16816.F32.BF16 R100, R144.reuse, R42, R16 ;  /* 0x0000002a9064723c */ /* 0x040fee0000041810 */
[----:B------:R-:W-:Y:S01]  /*e160*/  SHF.L.U64.HI R19, R5, R169, c[0x0][0x20c] ;  /* 0x0000830005137619 */ /* 0x000fe200000102a9 */
[C---:B------:R-:W-:Y:S07]  /*e170*/  HMMA.16816.F32.BF16 R96, R144.reuse, R34, R8 ;  /* 0x000000229060723c */ /* 0x040fee0000041808 */
[----:B------:R-:W-:Y:S01]  /*e180*/  IADD3 R10, P0, R32, R6, RZ ;  /* 0x00000006200a7210 */ /* 0x000fe20007f1e0ff */
[----:B------:R-:W-:Y:S01]  /*e190*/  HMMA.16816.F32.BF16 R80, R144, R40, R20 ;  /* 0x000000289050723c */ /* 0x000fe20000041814 */
[----:B------:R-:W-:Y:S02]  /*e1a0*/  LDSM.16.M88.4 R40, [R219+0x2800] ;  /* 0x00280000db28783b */ /* 0x000fe40000000200 */
[----:B------:R-:W-:Y:S01]  /*e1b0*/  IADD3 R8, P1, R10, R32, RZ ;  /* 0x000000200a087210 */ /* 0x000fe20007f3e0ff */
[----:B------:R-:W-:Y:S01]  /*e1c0*/  IMAD.X R11, R19, 0x1, R7, P0 ;  /* 0x00000001130b7824 */ /* 0x000fe200000e0607 */
[----:B------:R-:W-:-:S03]  /*e1d0*/  IADD3 R5, P0, R32, 0x80, RZ ;  /* 0x0000008020057810 */ /* 0x000fc60007f1e0ff */
[----:B------:R-:W-:Y:S01]  /*e1e0*/  HMMA.16816.F32.BF16 R84, R144, R64, R24 ;  /* 0x000000409054723c */ /* 0x000fe20000041818 */
[----:B------:R-:W1:Y:S01]  /*e1f0*/  LDSM.16.M88.4 R24, [R212+0xb100] ;  /* 0x00b10000d418783b */ /* 0x000e620000000200 */
[--C-:B------:R-:W-:Y:S01]  /*e200*/  IMAD.X R9, R11, 0x1, R19.reuse, P1 ;  /* 0x000000010b097824 */ /* 0x100fe200008e0613 */
[----:B------:R-:W-:Y:S01]  /*e210*/  ISETP.LT.OR P1, PT, R0, 0x21, P6 ;  /* 0x000000210000780c */ /* 0x000fe20003721670 */
[----:B------:R-:W-:Y:S01]  /*e220*/  IMAD.X R18, RZ, RZ, R19, P0 ;  /* 0x000000ffff127224 */ /* 0x000fe200000e0613 */
[----:B------:R-:W-:-:S03]  /*e230*/  IADD3 R16, P0, R5, R10, RZ ;  /* 0x0000000a05107210 */ /* 0x000fc60007f1e0ff */
[----:B------:R-:W-:Y:S01]  /*e240*/  HMMA.16816.F32.BF16 R92, R144, R66, R12 ;  /* 0x00000042905c723c */ /* 0x000fe2000004180c */
[----:B------:R-:W-:Y:S01]  /*e250*/  STL [R1+0x2c], R18 ;  /* 0x00002c1201007387 */ /* 0x000fe20000100800 */
[----:B------:R-:W-:-:S05]  /*e260*/  IMAD.X R17, R18, 0x1, R11, P0 ;  /* 0x0000000112117824 */ /* 0x000fca00000e060b */
[----:B------:R-:W-:Y:S01]  /*e270*/  IADD3 R12, P3, P2, R32, 0x80, R6 ;  /* 0x00000080200c7810 */ /* 0x000fe20007a7e006 */
[C---:B------:R-:W-:Y:S01]  /*e280*/  HMMA.16816.F32.BF16 R104, R144.reuse, R46, R28 ;  /* 0x0000002e9068723c */ /* 0x040fe2000004181c */
[----:B------:R-:W2:Y:S01]  /*e290*/  LDSM.16.M88.4 R28, [R212+0xb900] ;  /* 0x00b90000d41c783b */ /* 0x000ea20000000200 */
[----:B------:R-:W-:Y:S02]  /*e2a0*/  IADD3 R14, P0, R8, R32, RZ ;  /* 0x00000020080e7210 */ /* 0x000fe40007f1e0ff */
[----:B------:R-:W-:Y:S02]  /*e2b0*/  IADD3.X R13, R19, RZ, R7, P3, P2 ;  /* 0x000000ff130d7210 */ /* 0x000fe40001fe4407 */
[C---:B------:R-:W-:Y:S01]  /*e2c0*/  ISETP.LT.OR P2, PT, R0.reuse, 0x1, P5 ;  /* 0x000000010000780c */ /* 0x040fe20002f41670 */
[----:B------:R-:W-:Y:S01]  /*e2d0*/  IMAD.X R15, R9, 0x1, R19, P0 ;  /* 0x00000001090f7824 */ /* 0x000fe200000e0613 */
[----:B------:R-:W-:Y:S01]  /*e2e0*/  ISETP.LT.OR P5, PT, R0, 0x21, P5 ;  /* 0x000000210000780c */ /* 0x000fe20002fa1670 */
[----:B------:R-:W-:Y:S01]  /*e2f0*/  HMMA.16816.F32.BF16 R112, R144, R48, R60 ;  /* 0x000000309070723c */ /* 0x000fe2000004183c */
[----:B------:R-:W-:-:S07]  /*e300*/  LOP3.LUT P3, RZ, R68, 0x4, RZ, 0xc0, !PT ;  /* 0x0000000444ff7812 */ /* 0x000fce000786c0ff */
[C---:B------:R-:W-:Y:S01]  /*e310*/  HMMA.16816.F32.BF16 R48, R144.reuse, R50, R56 ;  /* 0x000000329030723c */ /* 0x040fe20000041838 */
[----:B------:R-:W-:Y:S07]  /*e320*/  LDSM.16.M88.4 R56, [R219+0x3800] ;  /* 0x00380000db38783b */ /* 0x000fee0000000200 */
[----:B------:R-:W-:Y:S01]  /*e330*/  HMMA.16816.F32.BF16 R108, R144, R44, R36 ;  /* 0x0000002c906c723c */ /* 0x000fe20000041824 */
[----:B------:R-:W4:Y:S04]  /*e340*/  LDSM.16.M88.4 R44, [R219+0x3000] ;  /* 0x00300000db2c783b */ /* 0x000f280000000200 */
[----:B------:R-:W-:Y:S01]  /*e350*/  @!PT LDS RZ, [RZ] ;  /* 0x00000000fffff984 */ /* 0x000fe20000000800 */
[----:B------:R-:W-:Y:S01]  /*e360*/  @!PT LDS RZ, [RZ] ;  /* 0x00000000fffff984 */ /* 0x000fe20000000800 */
[----:B------:R-:W-:Y:S01]  /*e370*/  @!PT LDS RZ, [RZ] ;  /* 0x00000000fffff984 */ /* 0x000fe20000000800 */
[----:B------:R2:W-:Y:S01]  /*e380*/  LDGSTS.E.BYPASS.LTC128B.128 [R235+0x100], [R6.64], !P4 ;  /* 0x0010000006eb7fae */ /* 0x0005e2000e101d48 */
[----:B------:R-:W-:-:S02]  /*e390*/  ISETP.LT.OR P4, PT, R0, 0x41, P6 ;  /* 0x000000410000780c */ /* 0x000fc40003781670 */
[C---:B---3--:R-:W-:Y:S01]  /*e3a0*/  HMMA.16816.F32.BF16 R20, R140.reuse, R72, RZ ;  /* 0x000000488c14723c */ /* 0x048fe200000418ff */
[----:B------:R2:W-:Y:S04]  /*e3b0*/  LDGSTS.E.BYPASS.LTC128B.128 [R235+0x4100], [R6.64+0x80], !P2 ;  /* 0x0410008006eb7fae */ /* 0x0005e8000d101d48 */
[----:B------:R3:W-:Y:S01]  /*e3c0*/  LDGSTS.E.BYPASS.LTC128B.128 [R235+0x1100], [R10.64], !P1 ;  /* 0x011000000aeb7fae */ /* 0x0007e2000c901d48 */
[----:B------:R-:W-:Y:S02]  /*e3d0*/  ISETP.LT.OR P1, PT, R0, 0x61, P6 ;  /* 0x000000610000780c */ /* 0x000fe40003721670 */
[----:B-1----:R-:W-:Y:S01]  /*e3e0*/  HMMA.16816.F32.BF16 R36, R140, R24, RZ ;  /* 0x000000188c24723c */ /* 0x002fe200000418ff */
[----:B------:R1:W-:Y:S01]  /*e3f0*/  LDGSTS.E.BYPASS.LTC128B.128 [R235+0x5100], [R12.64], !P5 ;  /* 0x051000000ceb7fae */ /* 0x0003e2000e901d48 */
[----:B------:R-:W-:-:S03]  /*e400*/  LOP3.LUT P5, RZ, R117, 0x1, RZ, 0xc0, !PT ;  /* 0x0000000175ff7812 */ /* 0x000fc600078ac0ff */
[----:B------:R3:W-:Y:S01]  /*e410*/  LDGSTS.E.BYPASS.LTC128B.128 [R235+0x2100], [R8.64], !P4 ;  /* 0x0210000008eb7fae */ /* 0x0007e2000e101d48 */
[----:B------:R-:W-:Y:S02]  /*e420*/  ISETP.LT.OR P2, PT, R0, 0x41, P5 ;  /* 0x000000410000780c */ /* 0x000fe40002f41670 */
[----:B------:R-:W-:Y:S08]  /*e430*/  HMMA.16816.F32.BF16 R32, R140, R74, RZ ;  /* 0x0000004a8c20723c */ /* 0x000ff000000418ff */
[----:B------:R-:W-:Y:S03]  /*e440*/  HMMA.16816.F32.BF16 R88, R144, R40, R20 ;  /* 0x000000289058723c */ /* 0x000fe60000041814 */
[----:B------:R1:W-:Y:S01]  /*e450*/  LDGSTS.E.BYPASS.LTC128B.128 [R235+0x6100], [R16.64], !P2 ;  /* 0x0610000010eb7fae */ /* 0x0003e2000d101d48 */
[----:B--2---:R-:W-:-:S03]  /*e460*/  IADD3 R6, P0, R5, R8, RZ ;  /* 0x0000000805067210 */ /* 0x004fc60007f1e0ff */
[----:B------:R2:W-:Y:S01]  /*e470*/  LDGSTS.E.BYPASS.LTC128B.128 [R235+0x3100], [R14.64], !P1 ;  /* 0x031000000eeb7fae */ /* 0x0005e2000c901d48 */
[----:B------:R-:W-:Y:S01]  /*e480*/  HMMA.16816.F32.BF16 R20, R140, R26, RZ ;  /* 0x0000001a8c14723c */ /* 0x000fe200000418ff */
[----:B------:R-:W-:Y:S01]  /*e490*/  IMAD.X R7, R18, 0x1, R9, P0 ;  /* 0x0000000112077824 */ /* 0x000fe200000e0609 */
[----:B------:R-:W-:Y:S01]  /*e4a0*/  ISETP.LT.OR P0, PT, R0, 0x61, P5 ;  /* 0x000000610000780c */ /* 0x000fe20002f01670 */
[----:B------:R-:W-:-:S05]  /*e4b0*/  IMAD.MOV.U32 R0, RZ, RZ, 0x40 ;  /* 0x00000040ff007424 */ /* 0x000fca00078e00ff */
[----:B------:R-:W-:Y:S01]  /*e4c0*/  SEL R0, R0, 0xffffffc0, !P3 ;  /* 0xffffffc000007807 */ /* 0x000fe20005800000 */
[----:B---3--:R-:W-:Y:S04]  /*e4d0*/  HMMA.16816.F32.BF16 R8, R140, R30, RZ ;  /* 0x0000001e8c08723c */ /* 0x008fe800000418ff */
[----:B------:R-:W-:Y:S02]  /*e4e0*/  IMAD.IADD R218, R212, 0x1, R0 ;  /* 0x00000001d4da7824 */ /* 0x000fe400078e0200 */
[----:B------:R3:W-:Y:S01]  /*e4f0*/  LDGSTS.E.BYPASS.LTC128B.128 [R235+0x7100], [R6.64], !P0 ;  /* 0x0710000006eb7fae */ /* 0x0007e2000c101d48 */
[----:B------:R-:W-:Y:S01]  /*e500*/  IMAD.IADD R215, R0, 0x1, R219 ;  /* 0x0000000100d77824 */ /* 0x000fe200078e02db */
[C---:B------:R-:W-:Y:S01]  /*e510*/  HMMA.16816.F32.BF16 R72, R144.reuse, R42, R32 ;  /* 0x0000002a9048723c */ /* 0x040fe20000041820 */
[----:B------:R-:W-:Y:S01]  /*e520*/  ISETP.GE.AND P0, PT, R236, 0x2, PT ;  /* 0x00000002ec00780c */ /* 0x000fe20003f06270 */
[----:B------:R-:W3:Y:S04]  /*e530*/  LDSM.16.M88.4 R24, [R218+0x8100] ;  /* 0x00810000da18783b */ /* 0x000ee80000000200 */
[----:B------:R-:W-:Y:S02]  /*e540*/  LDSM.16.M88.4 R32, [R218+0x9100] ;  /* 0x00910000da20783b */ /* 0x000fe40000000200 */
[----:B----4-:R-:W-:Y:S02]  /*e550*/  HMMA.16816.F32.BF16 R68, R144, R44, R36 ;  /* 0x0000002c9044723c */ /* 0x010fe40000041824 */
[----:B-1----:R-:W-:Y:S04]  /*e560*/  LDSM.16.M88.4 R16, [R218+0x9900] ;  /* 0x00990000da10783b */ /* 0x002fe80000000200 */
[----:B------:R-:W0:Y:S02]  /*e570*/  LDGDEPBAR ;  /* 0x00000000000079af */ /* 0x000e240000000000 */
[----:B--2---:R-:W-:Y:S02]  /*e580*/  HMMA.16816.F32.BF16 R12, R140, R28, RZ ;  /* 0x0000001c8c0c723c */ /* 0x004fe400000418ff */
[----:B------:R-:W1:Y:S06]  /*e590*/  LDSM.16.M88.4 R28, [R218+0x8900] ;  /* 0x00890000da1c783b */ /* 0x000e6c0000000200 */
[C---:B------:R-:W-:Y:S01]  /*e5a0*/  HMMA.16816.F32.BF16 R64, R144.reuse, R46, R20 ;  /* 0x0000002e9040723c */ /* 0x040fe20000041814 */
[----:B------:R-:W-:Y:S11]  /*e5b0*/  LDSM.16.M88.4 R20, [R218+0xb100] ;  /* 0x00b10000da14783b */ /* 0x000ff60000000200 */
[----:B------:R-:W-:Y:S04]  /*e5c0*/  @!UPT UIADD3 URZ, URZ, URZ, URZ ;  /* 0x0000003f3f3ff290 */ /* 0x000fe8000fffe03f */
[C---:B------:R-:W-:Y:S01]  /*e5d0*/  HMMA.16816.F32.BF16 R60, R144.reuse, R56, R12 ;  /* 0x00000038903c723c */ /* 0x040fe2000004180c */
[----:B------:R-:W-:Y:S07]  /*e5e0*/  LDSM.16.M88.4 R12, [R218+0xa900] ;  /* 0x00a90000da0c783b */ /* 0x000fee0000000200 */
[----:B------:R-:W-:Y:S01]  /*e5f0*/  HMMA.16816.F32.BF16 R56, R144, R58, R8 ;  /* 0x0000003a9038723c */ /* 0x000fe20000041808 */
[----:B------:R-:W2:Y:S07]  /*e600*/  LDSM.16.M88.4 R8, [R218+0xa100] ;  /* 0x00a10000da08783b */ /* 0x000eae0000000200 */
[C---:B---3--:R-:W-:Y:S08]  /*e610*/  HMMA.16816.F32.BF16 R44, R160.reuse, R26, R48 ;  /* 0x0000001aa02c723c */ /* 0x048ff00000041830 */
[C---:B-1----:R-:W-:Y:S08]  /*e620*/  HMMA.16816.F32.BF16 R48, R160.reuse, R28, R108 ;  /* 0x0000001ca030723c */ /* 0x042ff0000004186c */
[C---:B------:R-:W-:Y:S01]  /*e630*/  HMMA.16816.F32.BF16 R40, R160.reuse, R30, R104 ;  /* 0x0000001ea028723c */ /* 0x040fe20000041868 */
[----:B------:R-:W1:Y:S07]  /*e640*/  LDSM.16.M88.4 R28, [R218+0xb900] ;  /* 0x00b90000da1c783b */ /* 0x000e6e0000000200 */
[C---:B------:R-:W-:Y:S08]  /*e650*/  HMMA.16816.F32.BF16 R36, R160.reuse, R32, R80 ;  /* 0x00000020a024723c */ /* 0x040ff00000041850 */
[C---:B------:R-:W-:Y:S01]  /*e660*/  HMMA.16816.F32.BF16 R52, R160.reuse, R24, R112 ;  /* 0x00000018a034723c */ /* 0x040fe20000041870 */
[----:B------:R-:W3:Y:S07]  /*e670*/  LDSM.16.M88.4 R24, [R215] ;  /* 0x00000000d718783b */ /* 0x000eee0000000200 */
[C---:B------:R-:W-:Y:S08]  /*e680*/  HMMA.16816.F32.BF16 R80, R160.reuse, R18, R96 ;  /* 0x00000012a050723c */ /* 0x040ff00000041860 */
[C---:B--2---:R-:W-:Y:S08]  /*e690*/  HMMA.16816.F32.BF16 R84, R160.reuse, R8, R84 ;  /* 0x00000008a054723c */ /* 0x044ff00000041854 */
[C---:B------:R-:W-:Y:S01]  /*e6a0*/  HMMA.16816.F32.BF16 R92, R160.reuse, R10, R92 ;  /* 0x0000000aa05c723c */ /* 0x040fe2000004185c */
[----:B------:R-:W2:Y:S07]  /*e6b0*/  LDSM.16.M88.4 R8, [R215+0x800] ;  /* 0x00080000d708783b */ /* 0x000eae0000000200 */
[C---:B------:R-:W-:Y:S08]  /*e6c0*/  HMMA.16816.F32.BF16 R32, R160.reuse, R34, R100 ;  /* 0x00000022a020723c */ /* 0x040ff00000041864 */
[C---:B------:R-:W-:Y:S01]  /*e6d0*/  HMMA.16816.F32.BF16 R76, R160.reuse, R16, R76 ;  /* 0x00000010a04c723c */ /* 0x040fe2000004184c */
[----:B------:R-:W4:Y:S07]  /*e6e0*/  LDSM.16.M88.4 R16, [R215+0x1000] ;  /* 0x00100000d710783b */ /* 0x000f2e0000000200 */
[C---:B------:R-:W-:Y:S08]  /*e6f0*/  HMMA.16816.F32.BF16 R96, R160.reuse, R12, R88 ;  /* 0x0000000ca060723c */ /* 0x040ff00000041858 */
[C---:B------:R-:W-:Y:S08]  /*e700*/  HMMA.16816.F32.BF16 R100, R160.reuse, R20, R68 ;  /* 0x00000014a064723c */ /* 0x040ff00000041844 */
[C---:B------:R-:W-:Y:S01]  /*e710*/  HMMA.16816.F32.BF16 R88, R160.reuse, R22, R64 ;  /* 0x00000016a058723c */ /* 0x040fe20000041840 */
[----:B------:R-:W4:Y:S07]  /*e720*/  LDSM.16.M88.4 R20, [R215+0x1800] ;  /* 0x00180000d714783b */ /* 0x000f2e0000000200 */
[C---:B------:R-:W-:Y:S01]  /*e730*/  HMMA.16816.F32.BF16 R108, R160.reuse, R14, R72 ;  /* 0x0000000ea06c723c */ /* 0x040fe20000041848 */
[----:B------:R-:W-:Y:S07]  /*e740*/  LDSM.16.M88.4 R12, [R215+0x3000] ;  /* 0x00300000d70c783b */ /* 0x000fee0000000200 */
[C---:B-1----:R-:W-:Y:S08]  /*e750*/  HMMA.16816.F32.BF16 R72, R160.reuse, R28, R60 ;  /* 0x0000001ca048723c */ /* 0x042ff0000004183c */
[----:B------:R-:W-:Y:S01]  /*e760*/  HMMA.16816.F32.BF16 R68, R160, R30, R56 ;  /* 0x0000001ea044723c */ /* 0x000fe20000041838 */
[----:B------:R-:W1:Y:S07]  /*e770*/  LDSM.16.M88.4 R28, [R215+0x2000] ;  /* 0x00200000d71c783b */ /* 0x000e6e0000000200 */
[C---:B---3--:R-:W-:Y:S08]  /*e780*/  HMMA.16816.F32.BF16 R64, R180.reuse, R24, R52 ;  /* 0x00000018b440723c */ /* 0x048ff00000041834 */
[C---:B--2---:R-:W-:Y:S08]  /*e790*/  HMMA.16816.F32.BF16 R56, R180.reuse, R8, R48 ;  /* 0x00000008b438723c */ /* 0x044ff00000041830 */
[C---:B------:R-:W-:Y:S01]  /*e7a0*/  HMMA.16816.F32.BF16 R52, R180.reuse, R10, R40 ;  /* 0x0000000ab434723c */ /* 0x040fe20000041828 */
[----:B------:R-:W-:Y:S07]  /*e7b0*/  LDSM.16.M88.4 R8, [R215+0x3800] ;  /* 0x00380000d708783b */ /* 0x000fee0000000200 */
[C---:B----4-:R-:W-:Y:S08]  /*e7c0*/  HMMA.16816.F32.BF16 R48, R180.reuse, R16, R36 ;  /* 0x00000010b430723c */ /* 0x050ff00000041824 */
[C---:B------:R-:W-:Y:S01]  /*e7d0*/  HMMA.16816.F32.BF16 R60, R180.reuse, R26, R44 ;  /* 0x0000001ab43c723c */ /* 0x040fe2000004182c */
[----:B------:R-:W2:Y:S07]  /*e7e0*/  LDSM.16.M88.4 R24, [R215+0x2800] ;  /* 0x00280000d718783b */ /* 0x000eae0000000200 */
[C---:B------:R-:W-:Y:S01]  /*e7f0*/  HMMA.16816.F32.BF16 R40, R180.reuse, R20, R76 ;  /* 0x00000014b428723c */ /* 0x040fe2000004184c */
[----:B------:R-:W-:Y:S07]  /*e800*/  LDSM.16.M88.4 R76, [R219+0x4800] ;  /* 0x00480000db4c783b */ /* 0x000fee0000000200 */
[C---:B------:R-:W-:Y:S01]  /*e810*/  HMMA.16816.F32.BF16 R36, R180.reuse, R22, R80 ;  /* 0x00000016b424723c */ /* 0x040fe20000041850 */
[----:B------:R-:W3:Y:S07]  /*e820*/  LDSM.16.M88.4 R20, [R212+0xc100] ;  /* 0x00c10000d414783b */ /* 0x000eee0000000200 */
[C---:B------:R-:W-:Y:S01]  /*e830*/  HMMA.16816.F32.BF16 R44, R180.reuse, R18, R32 ;  /* 0x00000012b42c723c */ /* 0x040fe20000041820 */
[----:B------:R-:W-:Y:S07]  /*e840*/  LDSM.16.M88.4 R16, [R212+0xd900] ;  /* 0x00d90000d410783b */ /* 0x000fee0000000200 */
[C---:B-1----:R-:W-:Y:S08]  /*e850*/  HMMA.16816.F32.BF16 R32, R180.reuse, R28, R84 ;  /* 0x0000001cb420723c */ /* 0x042ff00000041854 */
[C---:B------:R-:W-:Y:S01]  /*e860*/  HMMA.16816.F32.BF16 R92, R180.reuse, R30, R92 ;  /* 0x0000001eb45c723c */ /* 0x040fe2000004185c */
[----:B------:R-:W1:Y:S07]  /*e870*/  LDSM.16.M88.4 R28, [R212+0xc900] ;  /* 0x00c90000d41c783b */ /* 0x000e6e0000000200 */
[C---:B------:R-:W-:Y:S08]  /*e880*/  HMMA.16816.F32.BF16 R136, R180.reuse, R12, R100 ;  /* 0x0000000cb488723c */ /* 0x040ff00000041864 */
[C---:B------:R-:W-:Y:S01]  /*e890*/  HMMA.16816.F32.BF16 R132, R180.reuse, R14, R88 ;  /* 0x0000000eb484723c */ /* 0x040fe20000041858 */
[----:B------:R-:W4:Y:S07]  /*e8a0*/  LDSM.16.M88.4 R12, [R212+0xe100] ;  /* 0x00e10000d40c783b */ /* 0x000f2e0000000200 */
[C---:B--2---:R-:W-:Y:S08]  /*e8b0*/  HMMA.16816.F32.BF16 R96, R180.reuse, R24, R96 ;  /* 0x00000018b460723c */ /* 0x044ff00000041860 */
[----:B------:R-:W-:Y:S01]  /*e8c0*/  HMMA.16816.F32.BF16 R108, R180, R26, R108 ;  /* 0x0000001ab46c723c */ /* 0x000fe2000004186c */
[----:B------:R-:W2:Y:S07]  /*e8d0*/  LDSM.16.M88.4 R24, [R212+0xd100] ;  /* 0x00d10000d418783b */ /* 0x000eae0000000200 */
[----:B---3--:R-:W-:Y:S01]  /*e8e0*/  HMMA.16816.F32.BF16 R116, R184, R22, R60 ;  /* 0x00000016b874723c */ /* 0x008fe2000004183c */
[----:B------:R-:W3:Y:S07]  /*e8f0*/  LDSM.16.M88.4 R60, [R212+0xf100] ;  /* 0x00f10000d43c783b */ /* 0x000eee0000000200 */
[C---:B------:R-:W-:Y:S01]  /*e900*/  HMMA.16816.F32.BF16 R128, R180.reuse, R8, R72 ;  /* 0x00000008b480723c */ /* 0x040fe20000041848 */
[----:B------:R-:W-:Y:S07]  /*e910*/  LDSM.16.M88.4 R72, [R219+0x5000] ;  /* 0x00500000db48783b */ /* 0x000fee0000000200 */
[----:B------:R-:W-:Y:S01]  /*e920*/  HMMA.16816.F32.BF16 R124, R180, R10, R68 ;  /* 0x0000000ab47c723c */ /* 0x000fe20000041844 */
[----:B------:R-:W2:Y:S04]  /*e930*/  LDSM.16.M88.4 R8, [R212+0xe900] ;  /* 0x00e90000d408783b */ /* 0x000ea80000000200 */
[----:B------:R-:W-:Y:S03]  /*e940*/  LDSM.16.M88.4 R68, [R219+0x5800] ;  /* 0x00580000db44783b */ /* 0x000fe60000000200 */
[C---:B-1----:R-:W-:Y:S01]  /*e950*/  HMMA.16816.F32.BF16 R104, R184.reuse, R30, R52 ;  /* 0x0000001eb868723c */ /* 0x042fe20000041834 */
[----:B------:R-:W1:Y:S07]  /*e960*/  LDSM.16.M88.4 R52, [R212+0xf900] ;  /* 0x00f90000d434783b */ /* 0x000e6e0000000200 */
[C---:B------:R-:W-:Y:S01]  /*e970*/  HMMA.16816.F32.BF16 R112, R184.reuse, R28, R56 ;  /* 0x0000001cb870723c */ /* 0x040fe20000041838 */
[----:B------:R-:W1:Y:S04]  /*e980*/  LDSM.16.M88.4 R56, [R219+0x4000] ;  /* 0x00400000db38783b */ /* 0x000e680000000200 */
[----:B------:R-:W-:Y:S03]  /*e990*/  LDSM.16.M88.4 R28, [R219+0x7800] ;  /* 0x00780000db1c783b */ /* 0x000fe60000000200 */
[C---:B------:R-:W-:Y:S08]  /*e9a0*/  HMMA.16816.F32.BF16 R120, R184.reuse, R20, R64 ;  /* 0x00000014b878723c */ /* 0x040ff00000041840 */
[C---:B----4-:R-:W-:Y:S01]  /*e9b0*/  HMMA.16816.F32.BF16 R64, R184.reuse, R12, R32 ;  /* 0x0000000cb840723c */ /* 0x050fe20000041820 */
[----:B------:R-:W4:Y:S07]  /*e9c0*/  LDSM.16.M88.4 R32, [R219+0x7000] ;  /* 0x00700000db20783b */ /* 0x000f2e0000000200 */
[C---:B------:R-:W-:Y:S01]  /*e9d0*/  HMMA.16816.F32.BF16 R80, R184.reuse, R18, R36 ;  /* 0x00000012b850723c */ /* 0x040fe20000041824 */
[----:B------:R-:W1:Y:S07]  /*e9e0*/  LDSM.16.M88.4 R36, [R219+0x6800] ;  /* 0x00680000db24783b */ /* 0x000e6e0000000200 */
[C---:B------:R-:W-:Y:S08]  /*e9f0*/  HMMA.16816.F32.BF16 R84, R184.reuse, R16, R40 ;  /* 0x00000010b854723c */ /* 0x040ff00000041828 */
[C---:B--2---:R-:W-:Y:S08]  /*ea00*/  HMMA.16816.F32.BF16 R100, R184.reuse, R24, R48 ;  /* 0x00000018b864723c */ /* 0x044ff00000041830 */
[C---:B---3--:R-:W-:Y:S08]  /*ea10*/  HMMA.16816.F32.BF16 R16, R184.reuse, R62, R132 ;  /* 0x0000003eb810723c */ /* 0x048ff00000041884 */
[C---:B------:R-:W-:Y:S01]  /*ea20*/  HMMA.16816.F32.BF16 R88, R184.reuse, R26, R44 ;  /* 0x0000001ab858723c */ /* 0x040fe2000004182c */
[----:B------:R-:W2:Y:S07]  /*ea30*/  LDSM.16.M88.4 R44, [R219+0x6000] ;  /* 0x00600000db2c783b */ /* 0x000eae0000000200 */
[C---:B------:R-:W-:Y:S01]  /*ea40*/  HMMA.16816.F32.BF16 R48, R184.reuse, R14, R92 ;  /* 0x0000000eb830723c */ /* 0x040fe2000004185c */
[----:B------:R-:W3:Y:S07]  /*ea50*/  LDSM.16.M88.4 R92, [R218+0xc100] ;  /* 0x00c10000da5c783b */ /* 0x000eee0000000200 */
[C---:B------:R-:W-:Y:S08]  /*ea60*/  HMMA.16816.F32.BF16 R40, R184.reuse, R8, R96 ;  /* 0x00000008b828723c */ /* 0x040ff00000041860 */
[C---:B------:R-:W-:Y:S08]  /*ea70*/  HMMA.16816.F32.BF16 R24, R184.reuse, R10, R108 ;  /* 0x0000000ab818723c */ /* 0x040ff0000004186c */
[C---:B-1----:R-:W-:Y:S08]  /*ea80*/  HMMA.16816.F32.BF16 R12, R184.reuse, R52, R128 ;  /* 0x00000034b80c723c */ /* 0x042ff00000041880 */
[----:B------:R-:W-:Y:S08]  /*ea90*/  HMMA.16816.F32.BF16 R8, R184, R54, R124 ;  /* 0x00000036b808723c */ /* 0x000ff0000004187c */
[----:B------:R-:W-:Y:S08]  /*eaa0*/  HMMA.16816.F32.BF16 R52, R188, R56, R120 ;  /* 0x00000038bc34723c */ /* 0x000ff00000041878 */
[----:B------:R-:W-:Y:S01]  /*eab0*/  HMMA.16816.F32.BF16 R20, R184, R60, R136 ;  /* 0x0000003cb814723c */ /* 0x000fe20000041888 */
[----:B------:R-:W1:Y:S07]  /*eac0*/  LDSM.16.M88.4 R60, [R218+0xc900] ;  /* 0x00c90000da3c783b */ /* 0x000e6e0000000200 */
[C---:B------:R-:W-:Y:S01]  /*ead0*/  HMMA.16816.F32.BF16 R56, R188.reuse, R58, R116 ;  /* 0x0000003abc38723c */ /* 0x040fe20000041874 */
[----:B------:R-:W1:Y:S07]  /*eae0*/  LDSM.16.M88.4 R116, [R218+0xd100] ;  /* 0x00d10000da74783b */ /* 0x000e6e0000000200 */
[C---:B------:R-:W-:Y:S08]  /*eaf0*/  HMMA.16816.F32.BF16 R132, R188.reuse, R76, R112 ;  /* 0x0000004cbc84723c */ /* 0x040ff00000041870 */
[C---:B----4-:R-:W-:Y:S01]  /*eb00*/  HMMA.16816.F32.BF16 R112, R188.reuse, R34, R16 ;  /* 0x00000022bc70723c */ /* 0x050fe20000041810 */
[----:B------:R-:W4:Y:S07]  /*eb10*/  LDSM.16.M88.4 R16, [R218+0xd900] ;  /* 0x00d90000da10783b */ /* 0x000f2e0000000200 */
[C---:B------:R-:W-:Y:S08]  /*eb20*/  HMMA.16816.F32.BF16 R76, R188.reuse, R78, R104 ;  /* 0x0000004ebc4c723c */ /* 0x040ff00000041868 */
[C---:B------:R-:W-:Y:S01]  /*eb30*/  HMMA.16816.F32.BF16 R108, R188.reuse, R28, R12 ;  /* 0x0000001cbc6c723c */ /* 0x040fe2000004180c */
[----:B------:R-:W1:Y:S07]  /*eb40*/  LDSM.16.M88.4 R12, [R218+0xe100] ;  /* 0x00e10000da0c783b */ /* 0x000e6e0000000200 */
[C---:B------:R-:W-:Y:S01]  /*eb50*/  HMMA.16816.F32.BF16 R128, R188.reuse, R72, R100 ;  /* 0x00000048bc80723c */ /* 0x040fe20000041864 */
[----:B------:R-:W-:Y:S07]  /*eb60*/  LDSM.16.M88.4 R100, [R215+0x4000] ;  /* 0x00400000d764783b */ /* 0x000fee0000000200 */
[C---:B------:R-:W-:Y:S01]  /*eb70*/  HMMA.16816.F32.BF16 R120, R188.reuse, R38, R24 ;  /* 0x00000026bc78723c */ /* 0x040fe20000041818 */
[----:B------:R-:W-:Y:S07]  /*eb80*/  LDSM.16.M88.4 R24, [R218+0xf100] ;  /* 0x00f10000da18783b */ /* 0x000fee0000000200 */
[C---:B------:R-:W-:Y:S01]  /*eb90*/  HMMA.16816.F32.BF16 R104, R188.reuse, R30, R8 ;  /* 0x0000001ebc68723c */ /* 0x040fe20000041808 */
[----:B------:R-:W1:Y:S07]  /*eba0*/  LDSM.16.M88.4 R8, [R218+0xe900] ;  /* 0x00e90000da08783b */ /* 0x000e6e0000000200 */
[C---:B------:R-:W-:Y:S01]  /*ebb0*/  HMMA.16816.F32.BF16 R156, R188.reuse, R74, R88 ;  /* 0x0000004abc9c723c */ /* 0x040fe20000041858 */
[----:B------:R-:W-:Y:S07]  /*ebc0*/  LDSM.16.M88.4 R72, [R215+0x5800] ;  /* 0x00580000d748783b */ /* 0x000fee0000000200 */
[C---:B-----5:R-:W-:Y:S01]  /*ebd0*/  HMMA.16816.F32.BF16 R164, R188.reuse, R68, R84 ;  /* 0x00000044bca4723c */ /* 0x060fe20000041854 */
[----:B------:R-:W1:Y:S07]  /*ebe0*/  LDSM.16.M88.4 R84, [R218+0xf900] ;  /* 0x00f90000da54783b */ /* 0x000e6e0000000200 */
[C---:B------:R-:W-:Y:S01]  /*ebf0*/  HMMA.16816.F32.BF16 R152, R188.reuse, R70, R80 ;  /* 0x00000046bc98723c */ /* 0x040fe20000041850 */
[----:B------:R-:W1:Y:S07]  /*ec00*/  LDSM.16.M88.4 R68, [R215+0x6000] ;  /* 0x00600000d744783b */ /* 0x000e6e0000000200 */
[C---:B--2---:R-:W-:Y:S01]  /*ec10*/  HMMA.16816.F32.BF16 R148, R188.reuse, R44, R64 ;  /* 0x0000002cbc94723c */ /* 0x044fe20000041840 */
[----:B------:R-:W-:Y:S07]  /*ec20*/  LDSM.16.M88.4 R64, [R215+0x6800] ;  /* 0x00680000d740783b */ /* 0x000fee0000000200 */
[C---:B------:R-:W-:Y:S08]  /*ec30*/  HMMA.16816.F32.BF16 R136, R188.reuse, R46, R48 ;  /* 0x0000002ebc88723c */ /* 0x040ff00000041830 */
[C---:B------:R-:W-:Y:S08]  /*ec40*/  HMMA.16816.F32.BF16 R124, R188.reuse, R36, R40 ;  /* 0x00000024bc7c723c */ /* 0x040ff00000041828 */
[----:B------:R-:W-:Y:S08]  /*ec50*/  HMMA.16816.F32.BF16 R20, R188, R32, R20 ;  /* 0x00000020bc14723c */ /* 0x000ff00000041814 */
[C---:B---3--:R-:W-:Y:S08]  /*ec60*/  HMMA.16816.F32.BF16 R88, R192.reuse, R94, R56 ;  /* 0x0000005ec058723c */ /* 0x048ff00000041838 */
[C---:B------:R-:W-:Y:S01]  /*ec70*/  HMMA.16816.F32.BF16 R96, R192.reuse, R92, R52 ;  /* 0x0000005cc060723c */ /* 0x040fe20000041834 */
[----:B------:R-:W-:Y:S07]  /*ec80*/  LDSM.16.M88.4 R92, [R215+0x4800] ;  /* 0x00480000d75c783b */ /* 0x000fee0000000200 */
[C---:B-1----:R-:W-:Y:S08]  /*ec90*/  HMMA.16816.F32.BF16 R80, R192.reuse, R60, R132 ;  /* 0x0000003cc050723c */ /* 0x042ff00000041884 */
[C---:B------:R-:W-:Y:S01]  /*eca0*/  HMMA.16816.F32.BF16 R56, R192.reuse, R116, R128 ;  /* 0x00000074c038723c */ /* 0x040fe20000041880 */
[----:B------:R-:W1:Y:S07]  /*ecb0*/  LDSM.16.M88.4 R128, [R215+0x7000] ;  /* 0x00700000d780783b */ /* 0x000e6e0000000200 */
[C---:B------:R-:W-:Y:S01]  /*ecc0*/  HMMA.16816.F32.BF16 R60, R192.reuse, R62, R76 ;  /* 0x0000003ec03c723c */ /* 0x040fe2000004184c */
[----:B------:R-:W2:Y:S07]  /*ecd0*/  LDSM.16.M88.4 R76, [R215+0x5000] ;  /* 0x00500000d74c783b */ /* 0x000eae0000000200 */
[----:B------:R-:W-:Y:S01]  /*ece0*/  HMMA.16816.F32.BF16 R52, R192, R118, R156 ;  /* 0x00000076c034723c */ /* 0x000fe2000004189c */
[----:B------:R-:W3:Y:S01]  /*ecf0*/  LDSM.16.M88.4 R116, [R215+0x7800] ;  /* 0x00780000d774783b */ /* 0x000ee20000000200 */
[----:B------:R-:W-:-:S06]  /*ed00*/  DEPBAR.LE SB0, 0x0 ;  /* 0x000080000000791a */ /* 0x000fcc0000000000 */
[C---:B----4-:R-:W-:Y:S08]  /*ed10*/  HMMA.16816.F32.BF16 R48, R192.reuse, R16, R164 ;  /* 0x00000010c030723c */ /* 0x050ff000000418a4 */
        /* <DEDUP_REMOVED lines=17> */
[C---:B--2---:R-:W-:Y:S08]  /*ee30*/  HMMA.16816.F32.BF16 R56, R196.reuse, R76, R56 ;  /* 0x0000004cc438723c */ /* 0x044ff00000041838 */
[C---:B------:R-:W-:Y:S08]  /*ee40*/  HMMA.16816.F32.BF16 R52, R196.reuse, R78, R52 ;  /* 0x0000004ec434723c */ /* 0x040ff00000041834 */
[C---:B------:R-:W-:Y:S08]  /*ee50*/  HMMA.16816.F32.BF16 R36, R196.reuse, R70, R36 ;  /* 0x00000046c424723c */ /* 0x040ff00000041824 */
[C---:B------:R-:W-:Y:S08]  /*ee60*/  HMMA.16816.F32.BF16 R32, R196.reuse, R64, R32 ;  /* 0x00000040c420723c */ /* 0x040ff00000041820 */
[C---:B------:R-:W-:Y:S08]  /*ee70*/  HMMA.16816.F32.BF16 R28, R196.reuse, R66, R28 ;  /* 0x00000042c41c723c */ /* 0x040ff0000004181c */
[C---:B------:R-:W-:Y:S08]  /*ee80*/  HMMA.16816.F32.BF16 R16, R196.reuse, R130, R16 ;  /* 0x00000082c410723c */ /* 0x040ff00000041810 */
[C---:B---3--:R-:W-:Y:S08]  /*ee90*/  HMMA.16816.F32.BF16 R20, R196.reuse, R116, R12 ;  /* 0x00000074c414723c */ /* 0x048ff0000004180c */
[----:B------:R-:W-:Y:S01]  /*eea0*/  HMMA.16816.F32.BF16 R24, R196, R118, R8 ;  /* 0x00000076c418723c */ /* 0x000fe20000041808 */
[----:B------:R-:W-:Y:S06]  /*eeb0*/  BAR.SYNC.DEFER_BLOCKING 0x0 ;  /* 0x0000000000007b1d */ /* 0x000fec0000010000 */
[----:B------:R-:W-:Y:S09]  /*eec0*/  @!P0 BRA `(.L_x_620) ;  /* 0x0000023000008947 */ /* 0x000ff20003800000 */
[----:B------:R-:W-:Y:S01]  /*eed0*/  IADD3 R0, R236, -0x2, RZ ;  /* 0xfffffffeec007810 */ /* 0x000fe20007ffe0ff */
        /* <DEDUP_REMOVED lines=34> */
.L_x_620:
[----:B------:R-:W-:Y:S01]  /*f100*/  FMUL.FTZ R0, R89, c[0x0][0x320] ;  /* 0x0000c80059007a20 */ /* 0x000fe20000410000 */
[----:B---3--:R-:W-:Y:S01]  /*f110*/  LEA.HI R6, R176, R211, RZ, 0x2 ;  /* 0x000000d3b0067211 */ /* 0x008fe200078f10ff */
[----:B------:R-:W-:Y:S01]  /*f120*/  FMUL.FTZ R5, R82, c[0x0][0x320] ;  /* 0x0000c80052057a20 */ /* 0x000fe20000410000 */
[----:B------:R-:W-:Y:S01]  /*f130*/  SHF.R.S32.HI R8, RZ, 0x1f, R171 ;  /* 0x0000001fff087819 */ /* 0x000fe200000114ab */
[----:B------:R1:W-:Y:S01]  /*f140*/  MUFU.TANH R77, R0 ;  /* 0x00000000004d7308 */ /* 0x0003e20000002400 */
[----:B------:R-:W-:Y:S01]  /*f150*/  LOP3.LUT R6, R6, 0xfffffffc, RZ, 0xc0, !PT ;  /* 0xfffffffc06067812 */ /* 0x000fe200078ec0ff */
[----:B------:R-:W-:Y:S01]  /*f160*/  FMUL.FTZ R7, R22, c[0x0][0x320] ;  /* 0x0000c80016077a20 */ /* 0x000fe20000410000 */
[----:B------:R-:W-:Y:S01]  /*f170*/  LEA.HI R8, R8, R171, RZ, 0x3 ;  /* 0x000000ab08087211 */ /* 0x000fe200078f18ff */
[----:B------:R-:W-:Y:S01]  /*f180*/  FMUL.FTZ R15, R27, c[0x0][0x320] ;  /* 0x0000c8001b0f7a20 */ /* 0x000fe20000410000 */
[----:B------:R-:W-:Y:S01]  /*f190*/  ISETP.NE.AND P5, PT, R177, 0x1, PT ;  /* 0x00000001b100780c */ /* 0x000fe20003fa5270 */
[----:B------:R-:W-:Y:S01]  /*f1a0*/  IMAD.SHL.U32 R213, R3, 0x2, RZ ;  /* 0x0000000203d57824 */ /* 0x000fe200078e00ff */
[----:B------:R-:W-:Y:S01]  /*f1b0*/  LOP3.LUT R8, R8, 0xffffff8, RZ, 0xc0, !PT ;  /* 0x0ffffff808087812 */ /* 0x000fe200078ec0ff */
[----:B------:R-:W0:Y:S02]  /*f1c0*/  LDGDEPBAR ;  /* 0x00000000000079af */ /* 0x000e240000000000 */
[----:B------:R-:W-:Y:S01]  /*f1d0*/  MUFU.TANH R15, R15 ;  /* 0x0000000f000f7308 */ /* 0x000fe20000002400 */
[----:B------:R-:W-:-:S02]  /*f1e0*/  IMAD R217, R2, 0x2, R213 ;  /* 0x0000000202d97824 */ /* 0x000fc400078e02d5 */
[----:B------:R-:W-:Y:S02]  /*f1f0*/  IMAD.IADD R10, R171, 0x1, -R8 ;  /* 0x00000001ab0a7824 */ /* 0x000fe400078e0a08 */
[----:B------:R-:W-:Y:S02]  /*f200*/  IMAD R214, R4, 0x2, R213 ;  /* 0x0000000204d67824 */ /* 0x000fe400078e02d5 */
[----:B-1----:R-:W-:Y:S02]  /*f210*/  FMUL.FTZ R0, R80, c[0x0][0x320] ;  /* 0x0000c80050007a20 */ /* 0x002fe40000410000 */
[----:B------:R-:W-:Y:S02]  /*f220*/  IMAD R216, R2, 0x2, R214 ;  /* 0x0000000202d87824 */ /* 0x000fe400078e02d6 */
        /* <DEDUP_REMOVED lines=58> */
[----:B------:R1:W3:Y:S02]  /*f5d0*/  MUFU.TANH R11, R0 ;  /* 0x00000000000b7308 */ /* 0x0002e40000002400 */
[----:B-1----:R-:W-:-:S06]  /*f5e0*/  FMUL.FTZ R0, R44, c[0x0][0x320] ;  /* 0x0000c8002c007a20 */ /* 0x002fcc0000410000 */
[----:B------:R1:W-:Y:S08]  /*f5f0*/  MUFU.TANH R44, R5 ;  /* 0x00000005002c7308 */ /* 0x0003f00000002400 */
[----:B------:R4:W5:Y:S01]  /*f600*/  MUFU.TANH R25, R0 ;  /* 0x0000000000197308 */ /* 0x0009620000002400 */
[----:B-1----:R-:W-:Y:S02]  /*f610*/  IMAD.IADD R5, R211, 0x1, -R6 ;  /* 0x00000001d3057824 */ /* 0x002fe400078e0a06 */
[----:B----4-:R-:W-:-:S05]  /*f620*/  FMUL.FTZ R0, R75, c[0x0][0x320] ;  /* 0x0000c8004b007a20 */ /* 0x010fca0000410000 */
        /* <DEDUP_REMOVED lines=26> */
[----:B------:R-:W-:Y:S08]  /*f7d0*/  MUFU.TANH R31, R7 ;  /* 0x00000007001f7308 */ /* 0x000ff00000002400 */
        /* <DEDUP_REMOVED lines=14> */
[----:B------:R1:W4:Y:S02]  /*f8c0*/  MUFU.TANH R13, R0 ;  /* 0x00000000000d7308 */ /* 0x0003240000002400 */
[----:B-1----:R-:W-:-:S05]  /*f8d0*/  LOP3.LUT R0, R175, 0xffffffe0, RZ, 0xc0, !PT ;  /* 0xffffffe0af007812 */ /* 0x002fca00078ec0ff */
[----:B------:R-:W-:Y:S02]  /*f8e0*/  IMAD.IADD R0, R211, 0x1, -R0 ;  /* 0x00000001d3007824 */ /* 0x000fe400078e0a00 */
[----:B------:R-:W-:-:S03]  /*f8f0*/  IMAD.MOV.U32 R211, RZ, RZ, R200 ;  /* 0x000000ffffd37224 */ /* 0x000fc600078e00c8 */
[----:B------:R-:W-:-:S04]  /*f900*/  SHF.R.S32.HI R9, RZ, 0x1f, R0 ;  /* 0x0000001fff097819 */ /* 0x000fc80000011400 */
[----:B------:R-:W-:Y:S02]  /*f910*/  LEA.HI R6, R9, R0, RZ, 0x2 ;  /* 0x0000000009067211 */ /* 0x000fe400078f10ff */
[----:B------:R-:W-:Y:S02]  /*f920*/  LEA.HI R9, R5, R5, RZ, 0x1 ;  /* 0x0000000505097211 */ /* 0x000fe400078f08ff */
[----:B------:R-:W-:Y:S02]  /*f930*/  LEA.HI.SX32 R7, R6, R203, 0x1e ;  /* 0x000000cb06077211 */ /* 0x000fe400078ff2ff */
[----:B------:R-:W-:Y:S01]  /*f940*/  LOP3.LUT R8, R9, 0x1ffffffe, RZ, 0xc0, !PT ;  /* 0x1ffffffe09087812 */ /* 0x000fe200078ec0ff */
[----:B------:R-:W-:Y:S01]  /*f950*/  FMUL.FTZ R9, R23, c[0x0][0x320] ;  /* 0x0000c80017097a20 */ /* 0x000fe20000410000 */
[----:B------:R-:W-:Y:S02]  /*f960*/  LEA R7, R10, R7, 0x4 ;  /* 0x000000070a077211 */ /* 0x000fe400078e20ff */
[----:B------:R-:W-:Y:S01]  /*f970*/  LOP3.LUT R6, R6, 0x7ffffffc, RZ, 0xc0, !PT ;  /* 0x7ffffffc06067812 */ /* 0x000fe200078ec0ff */
[----:B------:R-:W-:Y:S01]  /*f980*/  IMAD.IADD R5, R5, 0x1, -R8 ;  /* 0x0000000105057824 */ /* 0x000fe200078e0a08 */
[----:B------:R1:W-:Y:S02]  /*f990*/  MUFU.TANH R22, R9 ;  /* 0x0000000900167308 */ /* 0x0003e40000002400 */
[----:B------:R-:W-:Y:S01]  /*f9a0*/  IADD3 R6, R0, -R6, RZ ;  /* 0x8000000600067210 */ /* 0x000fe20007ffe0ff */
[----:B------:R-:W-:-:S02]  /*f9b0*/  IMAD R7, R5, 0x8, R7 ;  /* 0x0000000805077824 */ /* 0x000fc400078e0207 */
[----:B------:R-:W-:Y:S02]  /*f9c0*/  FMUL.FTZ R5, R50, c[0x0][0x320] ;  /* 0x0000c80032057a20 */ /* 0x000fe40000410000 */
[----:B------:R-:W-:Y:S01]  /*f9d0*/  @P5 IMAD.HI.U32 R8, R7, c[0x0][0x2c8], RZ ;  /* 0x0000b20007085a27 */ /* 0x000fe200078e00ff */
[----:B------:R2:W-:Y:S01]  /*f9e0*/  STL [R1+0x18], R7 ;  /* 0x0000180701007387 */ /* 0x0005e20000100800 */
[----:B------:R3:W-:Y:S02]  /*f9f0*/  MUFU.TANH R18, R5 ;  /* 0x0000000500127308 */ /* 0x0007e40000002400 */
[----:B------:R-:W-:Y:S02]  /*fa00*/  FMUL.FTZ R0, R83, c[0x0][0x320] ;  /* 0x0000c80053007a20 */ /* 0x000fe40000410000 */
[----:B------:R-:W-:Y:S02]  /*fa10*/  IMAD.SHL.U32 R10, R6, 0x2, RZ ;  /* 0x00000002060a7824 */ /* 0x000fe400078e00ff */
[----:B-1----:R-:W-:-:S02]  /*fa20*/  IMAD.MOV.U32 R9, RZ, RZ, -0x80 ;  /* 0xffffff80ff097424 */ /* 0x002fc400078e00ff */
[----:B------:R-:W-:Y:S01]  /*fa30*/  MUFU.TANH R60, R0 ;  /* 0x00000000003c7308 */ /* 0x000fe20000002400 */
[----:B------:R-:W-:Y:S01]  /*fa40*/  IMAD.IADD R6, R170, 0x1, -R10 ;  /* 0x00000001aa067824 */ /* 0x000fe200078e0a0a */
[----:B------:R-:W-:Y:S01]  /*fa50*/  STL [R1+0x24], R10 ;  /* 0x0000240a01007387 */ /* 0x000fe20000100800 */
[----:B---3--:R-:W-:Y:S01]  /*fa60*/  IMAD.MOV.U32 R5, RZ, RZ, R7 ;  /* 0x000000ffff057224 */ /* 0x008fe200078e0007 */
[----:B------:R-:W-:-:S05]  /*fa70*/  @P5 SHF.R.U32.HI R5, RZ, c[0x0][0x2cc], R8 ;  /* 0x0000b300ff055a19 */ /* 0x000fca0000011608 */
[----:B------:R-:W1:Y:S01]  /*fa80*/  SHFL.IDX PT, R8, R5, RZ, 0x1c1f ;  /* 0x001c1fff05087589 */ /* 0x000e6200000e0000 */
[----:B--2---:R-:W-:-:S04]  /*fa90*/  FMUL.FTZ R7, R51, c[0x0][0x320] ;  /* 0x0000c80033077a20 */ /* 0x004fc80000410000 */
[----:B------:R2:W-:Y:S02]  /*faa0*/  MUFU.TANH R17, R7 ;  /* 0x0000000700117308 */ /* 0x0005e40000002400 */
[----:B--2---:R2:W3:Y:S02]  /*fab0*/  SHFL.IDX PT, R7, R5, 0x1, 0x1c1f ;  /* 0x003c1f0005077f89 */ /* 0x0044e400000e0000 */
[----:B--2---:R-:W-:-:S04]  /*fac0*/  FMUL.FTZ R5, R26, c[0x0][0x320] ;  /* 0x0000c8001a057a20 */ /* 0x004fc80000410000 */
[----:B------:R2:W-:Y:S02]  /*fad0*/  MUFU.TANH R19, R5 ;  /* 0x0000000500137308 */ /* 0x0005e40000002400 */
[----:B--2---:R-:W-:-:S05]  /*fae0*/  IMAD R5, R168, R9, 0x1 ;  /* 0x00000001a8057424 */ /* 0x004fca00078e0209 */
[----:B------:R-:W-:Y:S01]  /*faf0*/  IADD3 R0, -R10, R5, R201 ;  /* 0x000000050a007210 */ /* 0x000fe20007ffe1c9 */
[----:B------:R-:W-:-:S04]  /*fb00*/  FMUL.FTZ R5, R99, c[0x0][0x320] ;  /* 0x0000c80063057a20 */ /* 0x000fc80000410000 */
[----:B------:R-:W-:Y:S01]  /*fb10*/  IMAD.IADD R0, R0, 0x1, -R211 ;  /* 0x0000000100007824 */ /* 0x000fe200078e0ad3 */
[----:B------:R1:W2:Y:S03]  /*fb20*/  MUFU.TANH R12, R5 ;  /* 0x00000005000c7308 */ /* 0x0002a60000002400 */
[C---:B-1----:R-:W-:Y:S01]  /*fb30*/  IMAD.IADD R5, R0.reuse, 0x1, R8 ;  /* 0x0000000100057824 */ /* 0x042fe200078e0208 */
[----:B---3--:R-:W-:Y:S01]  /*fb40*/  IADD3 R0, R0, R7, RZ ;  /* 0x0000000700007210 */ /* 0x008fe20007ffe0ff */
[----:B------:R-:W-:Y:S02]  /*fb50*/  FMUL.FTZ R7, R74, c[0x0][0x320] ;  /* 0x0000c8004a077a20 */ /* 0x000fe40000410000 */
[----:B------:R-:W-:Y:S01]  /*fb60*/  FMUL.FTZ R8, R42, c[0x0][0x320] ;  /* 0x0000c8002a087a20 */ /* 0x000fe20000410000 */
[C---:B------:R-:W-:Y:S02]  /*fb70*/  IMNMX R5, R6.reuse, R5, PT ;  /* 0x0000000506057217 */ /* 0x040fe40003800200 */
[----:B------:R-:W-:-:S02]  /*fb80*/  IMNMX R0, R6, R0, PT ;  /* 0x0000000006007217 */ /* 0x000fc40003800200 */
[C---:B------:R-:W-:Y:S01]  /*fb90*/  ISETP.GT.AND P0, PT, R5.reuse, RZ, PT ;  /* 0x000000ff0500720c */ /* 0x040fe20003f04270 */
[----:B------:R1:W3:Y:S01]  /*fba0*/  MUFU.TANH R6, R7 ;  /* 0x0000000700067308 */ /* 0x0002e20000002400 */
[C---:B------:R-:W-:Y:S02]  /*fbb0*/  ISETP.GT.AND P1, PT, R5.reuse, 0x1, PT ;  /* 0x000000010500780c */ /* 0x040fe40003f24270 */
[C---:B------:R-:W-:Y:S02]  /*fbc0*/  ISETP.GT.AND P2, PT, R5.reuse, 0x8, PT ;  /* 0x000000080500780c */ /* 0x040fe40003f44270 */
[----:B------:R-:W-:Y:S02]  /*fbd0*/  FSEL R9, R16, -INF , P1 ;  /* 0xff80000010097808 */ /* 0x000fe40000800000 */
[----:B------:R-:W-:Y:S01]  /*fbe0*/  ISETP.GT.AND P1, PT, R5, 0x11, PT ;  /* 0x000000110500780c */ /* 0x000fe20003f24270 */
[----:B------:R4:W2:Y:S01]  /*fbf0*/  MUFU.TANH R16, R8 ;  /* 0x0000000800107308 */ /* 0x0008a20000002400 */
[----:B------:R-:W-:-:S02]  /*fc00*/  FSEL R10, R11, -INF , P2 ;  /* 0xff8000000b0a7808 */ /* 0x000fc40001000000 */
[----:B------:R-:W-:Y:S02]  /*fc10*/  ISETP.GT.AND P2, PT, R5, 0x18, PT ;  /* 0x000000180500780c */ /* 0x000fe40003f44270 */
[----:B------:R-:W-:Y:S02]  /*fc20*/  FSEL R29, R69, -INF , P1 ;  /* 0xff800000451d7808 */ /* 0x000fe40000800000 */
[----:B------:R-:W-:Y:S02]  /*fc30*/  ISETP.GT.AND P1, PT, R5, 0x21, PT ;  /* 0x000000210500780c */ /* 0x000fe40003f24270 */
[----:B-1----:R-:W-:Y:S02]  /*fc40*/  FSEL R7, R21, -INF , P0 ;  /* 0xff80000015077808 */ /* 0x002fe40000000000 */
[----:B------:R-:W-:Y:S02]  /*fc50*/  ISETP.GT.AND P0, PT, R5, 0x10, PT ;  /* 0x000000100500780c */ /* 0x000fe40003f04270 */
[----:B------:R-:W-:-:S02]  /*fc60*/  FSEL R30, R68, -INF , P2 ;  /* 0xff800000441e7808 */ /* 0x000fc40001000000 */
[----:B------:R-:W-:Y:S02]  /*fc70*/  FSEL R28, R76, -INF , P0 ;  /* 0xff8000004c1c7808 */ /* 0x000fe40000000000 */
[C---:B------:R-:W-:Y:S02]  /*fc80*/  ISETP.GT.AND P0, PT, R5.reuse, 0x20, PT ;  /* 0x000000200500780c */ /* 0x040fe40003f04270 */
[----:B------:R-:W-:Y:S02]  /*fc90*/  ISETP.GT.AND P2, PT, R5, 0x28, PT ;  /* 0x000000280500780c */ /* 0x000fe40003f44270 */
[----:B------:R-:W-:Y:S02]  /*fca0*/  FSEL R66, R66, -INF , P0 ;  /* 0xff80000042427808 */ /* 0x000fe40000000000 */
[----:B------:R-:W-:Y:S02]  /*fcb0*/  FSEL R67, R67, -INF , P1 ;  /* 0xff80000043437808 */ /* 0x000fe40000800000 */
[----:B------:R-:W-:-:S02]  /*fcc0*/  ISETP.GT.AND P0, PT, R5, 0x30, PT ;  /* 0x000000300500780c */ /* 0x000fc40003f04270 */
[C---:B------:R-:W-:Y:S02]  /*fcd0*/  ISETP.GT.AND P1, PT, R5.reuse, 0x31, PT ;  /* 0x000000310500780c */ /* 0x040fe40003f24270 */
[----:B------:R-:W-:Y:S02]  /*fce0*/  ISETP.GT.AND P3, PT, R5, 0x9, PT ;  /* 0x000000090500780c */ /* 0x000fe40003f64270 */
        /* <DEDUP_REMOVED lines=10> */
[----:B-----5:R-:W-:Y:S02]  /*fd90*/  FSEL R164, R25, -INF , P0 ;  /* 0xff80000019a47808 */ /* 0x020fe40000000000 */
        /* <DEDUP_REMOVED lines=20> */
[C---:B------:R-:W-:Y:S02]  /*fee0*/  ISETP.GT.AND P3, PT, R5.reuse, 0x49, PT ;  /* 0x000000490500780c */ /* 0x040fe40003f64270 */
[----:B------:R-:W-:Y:S02]  /*fef0*/  FSEL R241, R40, -INF , P2 ;  /* 0xff80000028f17808 */ /* 0x000fe40001000000 */
[----:B------:R-:W-:Y:S01]  /*ff00*/  ISETP.GT.AND P2, PT, R5, 0x78, PT ;  /* 0x000000780500780c */ /* 0x000fe20003f44270 */
[----:B------:R-:W-:Y:S01]  /*ff10*/  LDSM.16.MT88.4 R40, [R214+0x4100] ;  /* 0x00410000d628783b */ /* 0x000fe20000004200 */
[----:B------:R-:W-:-:S02]  /*ff20*/  FSEL R200, R36, -INF , P0 ;  /* 0xff80000024c87808 */ /* 0x000fc40000000000 */
[----:B------:R-:W-:Y:S02]  /*ff30*/  FSEL R170, R33, -INF , P1 ;  /* 0xff80000021aa7808 */ /* 0x000fe40000800000 */
[C---:B------:R-:W-:Y:S02]  /*ff40*/  ISETP.GT.AND P0, PT, R0.reuse, RZ, PT ;  /* 0x000000ff0000720c */ /* 0x040fe40003f04270 */
[----:B------:R-:W-:Y:S02]  /*ff50*/  ISETP.GT.AND P1, PT, R0, 0x1, PT ;  /* 0x000000010000780c */ /* 0x000fe40003f24270 */
[----:B------:R-:W-:Y:S02]  /*ff60*/  FSEL R167, R167, -INF , P3 ;  /* 0xff800000a7a77808 */ /* 0x000fe40001800000 */
[----:B------:R-:W-:Y:S02]  /*ff70*/  ISETP.GT.AND P3, PT, R5, 0x59, PT ;  /* 0x000000590500780c */ /* 0x000fe40003f64270 */
[----:B------:R-:W-:-:S02]  /*ff80*/  FMNMX.FTZ R69, R7, R9, !PT ;  /* 0x0000000907457209 */ /* 0x000fc40007810000 */
[----:B------:R-:W-:Y:S02]  /*ff90*/  FSEL R78, R32, -INF , P2 ;  /* 0xff800000204e7808 */ /* 0x000fe40001000000 */
[----:B------:R-:W-:Y:S02]  /*ffa0*/  ISETP.GT.AND P2, PT, R0, 0x8, PT ;  /* 0x000000080000780c */ /* 0x000fe40003f44270 */
[----:B----4-:R-:W-:Y:S02]  /*ffb0*/  FSEL R8, R13, -INF , P0 ;  /* 0xff8000000d087808 */ /* 0x010fe40000000000 */
[----:B--2---:R-:W-:Y:S02]  /*ffc0*/  FSEL R12, R12, -INF , P1 ;  /* 0xff8000000c0c7808 */ /* 0x004fe40000800000 */
[----:B------:R-:W-:Y:S02]  /*ffd0*/  FSEL R179, R49, -INF , P3 ;  /* 0xff80000031b37808 */ /* 0x000fe40001800000 */
[----:B------:R-:W-:-:S02]  /*ffe0*/  ISETP.GT.AND P3, PT, R5, 0x69, PT ;  /* 0x000000690500780c */ /* 0x000fc40003f64270 */
[----:B------:R-:W-:Y:S02]  /*fff0*/  FMNMX.FTZ R69, R10, R69, !PT ;  /* 0x000000450a457209 */ /* 0x000fe40007810000 */
[----:B------:R-:W-:Y:S02]  /*10000*/  ISETP.GT.AND P4, PT, R5, 0x79, PT ;  /* 0x000000790500780c */ /* 0x000fe40003f84270 */
        /* <DEDUP_REMOVED lines=34> */
[----:B------:R-:W-:Y:S01]  /*10230*/  FMNMX.FTZ R5, R96, R5, !PT ;  /* 0x0000000560057209 */ /* 0x000fe20007810000 */
[----:B------:R-:W-:Y:S01]  /*10240*/  LDSM.16.MT88.4 R24, [R213+0x100] ;  /* 0x00010000d518783b */ /* 0x000fe20000004200 */
        /* <DEDUP_REMOVED lines=14> */
[----:B---3--:R-:W-:Y:S02]  /*10330*/  FSEL R154, R6, -INF , P2 ;  /* 0xff800000069a7808 */ /* 0x008fe40001000000 */
        /* <DEDUP_REMOVED lines=15> */
[C---:B------:R-:W-:Y:S02]  /*10430*/  ISETP.GT.AND P2, PT, R0.reuse, 0x49, PT ;  /* 0x000000490000780c */ /* 0x040fe40003f44270 */
        /* <DEDUP_REMOVED lines=37> */
[----:B------:R-:W-:Y:S01]  /*10690*/  FMNMX.FTZ R5, R208, R5, !PT ;  /* 0x00000005d0057209 */ /* 0x000fe20007810000 */
[----:B------:R-:W-:Y:S01]  /*106a0*/  LDSM.16.MT88.4 R32, [R217+0x4100] ;  /* 0x00410000d920783b */ /* 0x000fe20000004200 */
        /* <DEDUP_REMOVED lines=8> */
[----:B------:R-:W-:Y:S02]  /*10730*/  FSEL R247, R72, -INF , P4 ;  /* 0xff80000048f77808 */ /* 0x000fe40002000000 */
[----:B------:R-:W-:Y:S02]  /*10740*/  FMNMX.FTZ R69, R78, R69, !PT ;  /* 0x000000454e457209 */ /* 0x000fe40007810000 */
[----:B------:R-:W-:Y:S02]  /*10750*/  ISETP.GT.AND P0, PT, R0, 0x79, PT ;  /* 0x000000790000780c */ /* 0x000fe40003f04270 */
[----:B------:R-:W-:Y:S02]  /*10760*/  FSEL R248, R19, -INF , P1 ;  /* 0xff80000013f87808 */ /* 0x000fe40000800000 */
[----:B------:R-:W-:Y:S01]  /*10770*/  FMNMX.FTZ R0, R249, R5, !PT ;  /* 0x00000005f9007209 */ /* 0x000fe20007810000 */
[----:B------:R-:W-:Y:S01]  /*10780*/  LDSM.16.MT88.4 R16, [R214+0x100] ;  /* 0x00010000d610783b */ /* 0x000fe20000004200 */
[----:B------:R-:W-:-:S02]  /*10790*/  FMNMX.FTZ R69, R247, R69, !PT ;  /* 0x00000045f7457209 */ /* 0x000fc40007810000 */
[----:B------:R-:W-:Y:S02]  /*107a0*/  FSEL R171, R15, -INF , P0 ;  /* 0xff8000000fab7808 */ /* 0x000fe40000000000 */
[----:B------:R-:W-:Y:S01]  /*107b0*/  FMNMX.FTZ R0, R248, R0, !PT ;  /* 0x00000000f8007209 */ /* 0x000fe20007810000 */
[----:B------:R-:W1:Y:S03]  /*107c0*/  SHFL.BFLY PT, R6, R69, 0x2, 0x1f ;  /* 0x0c401f0045067f89 */ /* 0x000e6600000e0000 */
        /* <DEDUP_REMOVED lines=14> */
[----:B------:R-:W-:Y:S01]  /*108b0*/  FFMA.FTZ R2, R28, c[0x0][0x2d0], -R5 ;  /* 0x0000b4001c027a23 */ /* 0x000fe20000010805 */
[----:B------:R-:W-:Y:S01]  /*108c0*/  FSEL R0, R0, RZ, P0 ;  /* 0x000000ff00007208 */ /* 0x000fe20000000000 */
[----:B------:R1:W-:Y:S04]  /*108d0*/  MUFU.EX2 R204, R6 ;  /* 0x0000000600cc7308 */ /* 0x0003e80000000800 */
[----:B------:R-:W-:-:S04]  /*108e0*/  FFMA.FTZ R3, R8, c[0x0][0x2d0], -R0 ;  /* 0x0000b40008037a23 */ /* 0x000fc80000010800 */
[----:B------:R2:W-:Y:S01]  /*108f0*/  MUFU.EX2 R92, R3 ;  /* 0x00000003005c7308 */ /* 0x0005e20000000800 */
[----:B-1----:R-:W-:-:S07]  /*10900*/  FFMA.FTZ R6, R9, c[0x0][0x2d0], -R5 ;  /* 0x0000b40009067a23 */ /* 0x002fce0000010805 */
[----:B------:R1:W-:Y:S01]  /*10910*/  MUFU.EX2 R168, R2 ;  /* 0x0000000200a87308 */ /* 0x0003e20000000800 */
[----:B--2---:R-:W-:-:S07]  /*10920*/  FFMA.FTZ R3, R12, c[0x0][0x2d0], -R0 ;  /* 0x0000b4000c037a23 */ /* 0x004fce0000010800 */
[----:B------:R2:W3:Y:S08]  /*10930*/  MUFU.EX2 R7, R6 ;  /* 0x0000000600077308 */ /* 0x0004f00000000800 */
[----:B------:R4:W5:Y:S01]  /*10940*/  MUFU.EX2 R178, R3 ;  /* 0x0000000300b27308 */ /* 0x0009620000000800 */
[--C-:B-1----:R-:W-:Y:S02]  /*10950*/  FFMA.FTZ R2, R29, c[0x0][0x2d0], -R5.reuse ;  /* 0x0000b4001d027a23 */ /* 0x102fe40000010805 */
[----:B--2---:R-:W-:-:S05]  /*10960*/  FFMA.FTZ R6, R10, c[0x0][0x2d0], -R5 ;  /* 0x0000b4000a067a23 */ /* 0x004fca0000010805 */
[----:B------:R1:W-:Y:S01]  /*10970*/  MUFU.EX2 R202, R2 ;  /* 0x0000000200ca7308 */ /* 0x0003e20000000800 */
[----:B---3--:R-:W-:Y:S01]  /*10980*/  F2FP.BF16.PACK_AB R8, R7, R204 ;  /* 0x000000cc0708723e */ /* 0x008fe200000010ff */
[----:B----4-:R-:W-:-:S06]  /*10990*/  FFMA.FTZ R3, R13, c[0x0][0x2d0], -R0 ;  /* 0x0000b4000d037a23 */ /* 0x010fcc0000010800 */
[----:B------:R2:W-:Y:S01]  /*109a0*/  MUFU.EX2 R23, R6 ;  /* 0x0000000600177308 */ /* 0x0005e20000000800 */
[----:B-----5:R-:W-:-:S07]  /*109b0*/  F2FP.BF16.PACK_AB R9, R178, R92 ;  /* 0x0000005cb209723e */ /* 0x020fce00000010ff */
[----:B------:R3:W-:Y:S01]  /*109c0*/  MUFU.EX2 R205, R3 ;  /* 0x0000000300cd7308 */ /* 0x0007e20000000800 */
[--C-:B-1----:R-:W-:Y:S02]  /*109d0*/  FFMA.FTZ R2, R30, c[0x0][0x2d0], -R5.reuse ;  /* 0x0000b4001e027a23 */ /* 0x102fe40000010805 */
[----:B------:R-:W-:Y:S01]  /*109e0*/  LDSM.16.MT88.4 R28, [R216+0x4100] ;  /* 0x00410000d81c783b */ /* 0x000fe20000004200 */
[----:B--2---:R-:W-:-:S04]  /*109f0*/  FFMA.FTZ R6, R11, c[0x0][0x2d0], -R5 ;  /* 0x0000b4000b067a23 */ /* 0x004fc80000010805 */
[----:B------:R1:W-:Y:S01]  /*10a00*/  MUFU.EX2 R210, R2 ;  /* 0x0000000200d27308 */ /* 0x0003e20000000800 */
[----:B---3--:R-:W-:-:S07]  /*10a10*/  FFMA.FTZ R3, R14, c[0x0][0x2d0], -R0 ;  /* 0x0000b4000e037a23 */ /* 0x008fce0000010800 */
[----:B------:R-:W2:Y:S01]  /*10a20*/  MUFU.EX2 R39, R6 ;  /* 0x0000000600277308 */ /* 0x000ea20000000800 */
[----:B------:R-:W3:Y:S07]  /*10a30*/  LDSM.16.MT88.4 R12, [R217+0x100] ;  /* 0x00010000d90c783b */ /* 0x000eee0000004200 */
[----:B------:R4:W5:Y:S01]  /*10a40*/  MUFU.EX2 R132, R3 ;  /* 0x0000000300847308 */ /* 0x0009620000000800 */
[----:B-1----:R-:W-:Y:S02]  /*10a50*/  FFMA.FTZ R2, R45, c[0x0][0x2d0], -R5 ;  /* 0x0000b4002d027a23 */ /* 0x002fe40000010805 */
[----:B--2---:R-:W-:-:S05]  /*10a60*/  IMAD.MOV.U32 R4, RZ, RZ, R39 ;  /* 0x000000ffff047224 */ /* 0x004fca00078e0027 */
[----:B------:R1:W-:Y:S01]  /*10a70*/  MUFU.EX2 R6, R2 ;  /* 0x0000000200067308 */ /* 0x0003e20000000800 */
[----:B------:R-:W-:Y:S01]  /*10a80*/  LDSM.16.MT88.4 R36, [R213+0x4100] ;  /* 0x00410000d524783b */ /* 0x000fe20000004200 */
[----:B----4-:R-:W-:-:S03]  /*10a90*/  MOV R3, R23 ;  /* 0x0000001700037202 */ /* 0x010fc60000000f00 */
[----:B------:R-:W2:Y:S01]  /*10aa0*/  LDSM.16.MT88.4 R20, [R216+0x100] ;  /* 0x00010000d814783b */ /* 0x000ea20000004200 */
[----:B-----5:R-:W-:Y:S02]  /*10ab0*/  F2FP.BF16.PACK_AB R11, R132, R205 ;  /* 0x000000cd840b723e */ /* 0x020fe400000010ff */
[----:B------:R-:W-:Y:S01]  /*10ac0*/  F2FP.BF16.PACK_AB R10, R4, R3 ;  /* 0x00000003040a723e */ /* 0x000fe200000010ff */
[----:B-1----:R-:W-:-:S06]  /*10ad0*/  FFMA.FTZ R2, R44, c[0x0][0x2d0], -R0 ;  /* 0x0000b4002c027a23 */ /* 0x002fcc0000010800 */
[C---:B------:R-:W-:Y:S01]  /*10ae0*/  HMMA.16816.F32.BF16 R80, R8.reuse, R16, RZ ;  /* 0x000000100850723c */ /* 0x040fe200000418ff */
[----:B------:R1:W-:Y:S07]  /*10af0*/  MUFU.EX2 R252, R2 ;  /* 0x0000000200fc7308 */ /* 0x0003ee0000000800 */
[C---:B---3--:R-:W-:Y:S08]  /*10b00*/  HMMA.16816.F32.BF16 R52, R8.reuse, R12, RZ ;  /* 0x0000000c0834723c */ /* 0x048ff000000418ff */
[----:B------:R-:W-:Y:S01]  /*10b10*/  HMMA.16816.F32.BF16 R56, R8, R14, RZ ;  /* 0x0000000e0838723c */ /* 0x000fe200000418ff */
[----:B------:R-:W3:Y:S01]  /*10b20*/  LDSM.16.MT88.4 R12, [R214+0x900] ;  /* 0x00090000d60c783b */ /* 0x000ee20000004200 */
[----:B-1----:R-:W-:-:S04]  /*10b30*/  FFMA.FTZ R2, R60, c[0x0][0x2d0], -R0 ;  /* 0x0000b4003c027a23 */ /* 0x002fc80000010800 */
[----:B------:R1:W4:Y:S02]  /*10b40*/  MUFU.EX2 R250, R2 ;  /* 0x0000000200fa7308 */ /* 0x0003240000000800 */
[C---:B------:R-:W-:Y:S01]  /*10b50*/  HMMA.16816.F32.BF16 R72, R8.reuse, R18, RZ ;  /* 0x000000120848723c */ /* 0x040fe200000418ff */
[----:B------:R-:W5:Y:S07]  /*10b60*/  LDSM.16.MT88.4 R16, [R213+0x900] ;  /* 0x00090000d510783b */ /* 0x000f6e0000004200 */
[----:B------:R-:W-:Y:S01]  /*10b70*/  HMMA.16816.F32.BF16 R88, R8, R24, RZ ;  /* 0x000000180858723c */ /* 0x000fe200000418ff */
[----:B-1----:R-:W-:-:S07]  /*10b80*/  FFMA.FTZ R2, R65, c[0x0][0x2d0], -R0 ;  /* 0x0000b40041027a23 */ /* 0x002fce0000010800 */
[----:B------:R-:W-:Y:S01]  /*10b90*/  HMMA.16816.F32.BF16 R84, R8, R26, RZ ;  /* 0x0000001a0854723c */ /* 0x000fe200000418ff */
[----:B------:R-:W1:Y:S01]  /*10ba0*/  LDSM.16.MT88.4 R24, [R217+0x900] ;  /* 0x00090000d918783b */ /* 0x000e620000004200 */
[----:B------:R3:W-:Y:S01]  /*10bb0*/  MUFU.EX2 R251, R2 ;  /* 0x0000000200fb7308 */ /* 0x0007e20000000800 */
[----:B------:R-:W-:-:S05]  /*10bc0*/  IMAD.MOV.U32 R65, RZ, RZ, R78 ;  /* 0x000000ffff417224 */ /* 0x000fca00078e004e */
[C---:B--2---:R-:W-:Y:S08]  /*10bd0*/  HMMA.16816.F32.BF16 R48, R8.reuse, R20, RZ ;  /* 0x000000140830723c */ /* 0x044ff000000418ff */
[----:B------:R-:W-:Y:S01]  /*10be0*/  HMMA.16816.F32.BF16 R44, R8, R22, RZ ;  /* 0x00000016082c723c */ /* 0x000fe200000418ff */
[----:B------:R-:W2:Y:S01]  /*10bf0*/  LDSM.16.MT88.4 R20, [R216+0x900] ;  /* 0x00090000d814783b */ /* 0x000ea20000004200 */
[----:B---3--:R-:W-:-:S02]  /*10c00*/  FFMA.FTZ R2, R64, c[0x0][0x2d0], -R0 ;  /* 0x0000b40040027a23 */ /* 0x008fc40000010800 */
[----:B------:R-:W-:-:S04]  /*10c10*/  IMAD.MOV.U32 R64, RZ, RZ, R92 ;  /* 0x000000ffff407224 */ /* 0x000fc800078e005c */
[----:B------:R-:W3:Y:S01]  /*10c20*/  MUFU.EX2 R2, R2 ;  /* 0x0000000200027308 */ /* 0x000ee20000000800 */
[C---:B------:R-:W-:Y:S08]  /*10c30*/  HMMA.16816.F32.BF16 R60, R8.reuse, R36, RZ ;  /* 0x00000024083c723c */ /* 0x040ff000000418ff */
[C---:B------:R-:W-:Y:S01]  /*10c40*/  HMMA.16816.F32.BF16 R76, R8.reuse, R38, RZ ;  /* 0x00000026084c723c */ /* 0x040fe200000418ff */
[----:B------:R-:W1:Y:S07]  /*10c50*/  LDSM.16.MT88.4 R36, [R214+0x4900] ;  /* 0x00490000d624783b */ /* 0x000e6e0000004200 */
[C---:B------:R-:W-:Y:S08]  /*10c60*/  HMMA.16816.F32.BF16 R104, R8.reuse, R40, RZ ;  /* 0x000000280868723c */ /* 0x040ff000000418ff */
[C---:B------:R-:W-:Y:S08]  /*10c70*/  HMMA.16816.F32.BF16 R100, R8.reuse, R42, RZ ;  /* 0x0000002a0864723c */ /* 0x040ff000000418ff */
[C---:B------:R-:W-:Y:S08]  /*10c80*/  HMMA.16816.F32.BF16 R112, R8.reuse, R32, RZ ;  /* 0x000000200870723c */ /* 0x040ff000000418ff */
[C---:B------:R-:W-:Y:S01]  /*10c90*/  HMMA.16816.F32.BF16 R120, R8.reuse, R34, RZ ;  /* 0x000000220878723c */ /* 0x040fe200000418ff */
[----:B------:R-:W-:Y:S07]  /*10ca0*/  LDSM.16.MT88.4 R32, [R213+0x1100] ;  /* 0x00110000d520783b */ /* 0x000fee0000004200 */
[C---:B------:R-:W-:Y:S08]  /*10cb0*/  HMMA.16816.F32.BF16 R128, R8.reuse, R28, RZ ;  /* 0x0000001c0880723c */ /* 0x040ff000000418ff */
[----:B------:R-:W-:Y:S01]  /*10cc0*/  HMMA.16816.F32.BF16 R116, R8, R30, RZ ;  /* 0x0000001e0874723c */ /* 0x000fe200000418ff */
[----:B------:R-:W1:Y:S06]  /*10cd0*/  LDSM.16.MT88.4 R28, [R213+0x4900] ;  /* 0x00490000d51c783b */ /* 0x000e6c0000004200 */
[----:B------:R-:W-:-:S02]  /*10ce0*/  F2FP.BF16.PACK_AB R8, R202, R168 ;  /* 0x000000a8ca08723e */ /* 0x000fc400000010ff */
[----:B----4-:R-:W-:Y:S02]  /*10cf0*/  F2FP.BF16.PACK_AB R9, R250, R252 ;  /* 0x000000fcfa09723e */ /* 0x010fe400000010ff */
[----:B------:R-:W-:Y:S02]  /*10d00*/  F2FP.BF16.PACK_AB R10, R6, R210 ;  /* 0x000000d2060a723e */ /* 0x000fe400000010ff */
[----:B---3--:R-:W-:-:S07]  /*10d10*/  F2FP.BF16.PACK_AB R11, R2, R251 ;  /* 0x000000fb020b723e */ /* 0x008fce00000010ff */
[C---:B------:R-:W-:Y:S07]  /*10d20*/  HMMA.16816.F32.BF16 R124, R8.reuse, R12, R80 ;  /* 0x0000000c087c723c */ /* 0x040fee0000041850 */
[----:B------:R-:W-:Y:S01]  /*10d30*/  IMAD.MOV.U32 R82, RZ, RZ, R2 ;  /* 0x000000ffff527224 */ /* 0x000fe200078e0002 */
[----:B-----5:R-:W-:Y:S01]  /*10d40*/  HMMA.16816.F32.BF16 R136, R8, R16, R88 ;  /* 0x000000100888723c */ /* 0x020fe20000041858 */
[----:B------:R-:W-:Y:S01]  /*10d50*/  FFMA.FTZ R2, R66, c[0x0][0x2d0], -R5 ;  /* 0x0000b40042027a23 */ /* 0x000fe20000010805 */
[----:B------:R-:W-:-:S03]  /*10d60*/  MOV R83, R236 ;  /* 0x000000ec00537202 */ /* 0x000fc60000000f00 */
[----:B------:R3:W-:Y:S03]  /*10d70*/  MUFU.EX2 R245, R2 ;  /* 0x0000000200f57308 */ /* 0x0007e60000000800 */
[C---:B------:R-:W-:Y:S01]  /*10d80*/  HMMA.16816.F32.BF16 R88, R8.reuse, R18, R84 ;  /* 0x000000120858723c */ /* 0x040fe20000041854 */
[----:B------:R-:W4:Y:S07]  /*10d90*/  LDSM.16.MT88.4 R16, [R217+0x4900] ;  /* 0x00490000d910783b */ /* 0x000f2e0000004200 */
[----:B------:R-:W-:Y:S01]  /*10da0*/  HMMA.16816.F32.BF16 R108, R8, R14, R72 ;  /* 0x0000000e086c723c */ /* 0x000fe20000041848 */
[----:B------:R-:W5:Y:S01]  /*10db0*/  LDSM.16.MT88.4 R12, [R216+0x4900] ;  /* 0x00490000d80c783b */ /* 0x000f620000004200 */
[----:B---3--:R-:W-:-:S06]  /*10dc0*/  FFMA.FTZ R2, R67, c[0x0][0x2d0], -R5 ;  /* 0x0000b40043027a23 */ /* 0x008fcc0000010805 */
[C---:B-1----:R-:W-:Y:S01]  /*10dd0*/  HMMA.16816.F32.BF16 R40, R8.reuse, R24, R52 ;  /* 0x000000180828723c */ /* 0x042fe20000041834 */
[----:B------:R1:W3:Y:S07]  /*10de0*/  MUFU.EX2 R244, R2 ;  /* 0x0000000200f47308 */ /* 0x0002ee0000000800 */
[C---:B------:R-:W-:Y:S01]  /*10df0*/  HMMA.16816.F32.BF16 R92, R8.reuse, R26, R56 ;  /* 0x0000001a085c723c */ /* 0x040fe20000041838 */
[----:B------:R-:W3:Y:S07]  /*10e00*/  LDSM.16.MT88.4 R24, [R217+0x1100] ;  /* 0x00110000d918783b */ /* 0x000eee0000004200 */
[----:B--2---:R-:W-:Y:S01]  /*10e10*/  HMMA.16816.F32.BF16 R84, R8, R20, R48 ;  /* 0x000000140854723c */ /* 0x004fe20000041830 */
[----:B-1----:R-:W-:-:S02]  /*10e20*/  FFMA.FTZ R2, R71, c[0x0][0x2d0], -R5 ;  /* 0x0000b40047027a23 */ /* 0x002fc40000010805 */
[----:B------:R-:W-:Y:S02]  /*10e30*/  IMAD.MOV.U32 R71, RZ, RZ, R132 ;  /* 0x000000ffff477224 */ /* 0x000fe400078e0084 */
[----:B------:R1:W-:Y:S03]  /*10e40*/  MUFU.EX2 R240, R2 ;  /* 0x0000000200f07308 */ /* 0x0003e60000000800 */
[C---:B------:R-:W-:Y:S01]  /*10e50*/  HMMA.16816.F32.BF16 R44, R8.reuse, R22, R44 ;  /* 0x00000016082c723c */ /* 0x040fe2000004182c */
[----:B------:R-:W2:Y:S07]  /*10e60*/  LDSM.16.MT88.4 R20, [R216+0x1100] ;  /* 0x00110000d814783b */ /* 0x000eae0000004200 */
[----:B------:R-:W-:Y:S01]  /*10e70*/  HMMA.16816.F32.BF16 R72, R8, R38, R100 ;  /* 0x000000260848723c */ /* 0x000fe20000041864 */
[----:B-1----:R-:W-:-:S06]  /*10e80*/  FFMA.FTZ R2, R99, c[0x0][0x2d0], -R5 ;  /* 0x0000b40063027a23 */ /* 0x002fcc0000010805 */
[----:B------:R-:W-:Y:S01]  /*10e90*/  IMAD.MOV.U32 R38, RZ, RZ, R210 ;  /* 0x000000ffff267224 */ /* 0x000fe200078e00d2 */
[----:B------:R-:W-:Y:S01]  /*10ea0*/  HMMA.16816.F32.BF16 R56, R8, R28, R60 ;  /* 0x0000001c0838723c */ /* 0x000fe2000004183c */
[----:B------:R1:W-:Y:S01]  /*10eb0*/  MUFU.EX2 R242, R2 ;  /* 0x0000000200f27308 */ /* 0x0003e20000000800 */
[----:B------:R-:W-:Y:S02]  /*10ec0*/  IMAD.MOV.U32 R103, RZ, RZ, R64 ;  /* 0x000000ffff677224 */ /* 0x000fe400078e0040 */
[----:B------:R-:W-:-:S04]  /*10ed0*/  IMAD.MOV.U32 R39, RZ, RZ, R65 ;  /* 0x000000ffff277224 */ /* 0x000fc800078e0041 */
[C---:B------:R-:W-:Y:S01]  /*10ee0*/  HMMA.16816.F32.BF16 R52, R8.reuse, R30, R76 ;  /* 0x0000001e0834723c */ /* 0x040fe2000004184c */
[----:B------:R-:W2:Y:S07]  /*10ef0*/  LDSM.16.MT88.4 R28, [R214+0x1100] ;  /* 0x00110000d61c783b */ /* 0x000eae0000004200 */
[C---:B------:R-:W-:Y:S01]  /*10f00*/  HMMA.16816.F32.BF16 R132, R8.reuse, R36, R104 ;  /* 0x000000240884723c */ /* 0x040fe20000041868 */
[----:B-1----:R-:W-:Y:S02]  /*10f10*/  FFMA.FTZ R2, R70, c[0x0][0x2d0], -R0 ;  /* 0x0000b40046027a23 */ /* 0x002fe40000010800 */
[----:B------:R-:W-:Y:S01]  /*10f20*/  IMAD.MOV.U32 R70, RZ, RZ, R170 ;  /* 0x000000ffff467224 */ /* 0x000fe200078e00aa */
[----:B------:R-:W-:Y:S01]  /*10f30*/  MOV R170, R211 ;  /* 0x000000d300aa7202 */ /* 0x000fe20000000f00 */
[----:B------:R1:W-:Y:S02]  /*10f40*/  MUFU.EX2 R237, R2 ;  /* 0x0000000200ed7308 */ /* 0x0003e40000000800 */
[----:B------:R-:W-:Y:S01]  /*10f50*/  IMAD.MOV.U32 R37, RZ, RZ, R82 ;  /* 0x000000ffff257224 */ /* 0x000fe200078e0052 */
[----:B----4-:R-:W-:Y:S01]  /*10f60*/  HMMA.16816.F32.BF16 R64, R8, R18, R120 ;  /* 0x000000120840723c */ /* 0x010fe20000041878 */
[----:B------:R-:W-:-:S06]  /*10f70*/  IMAD.MOV.U32 R36, RZ, RZ, R83 ;  /* 0x000000ffff247224 */ /* 0x000fcc00078e0053 */
[----:B------:R-:W-:Y:S01]  /*10f80*/  IMAD.MOV.U32 R123, RZ, RZ, R204 ;  /* 0x000000ffff7b7224 */ /* 0x000fe200078e00cc */
[----:B------:R-:W-:Y:S01]  /*10f90*/  HMMA.16816.F32.BF16 R80, R8, R16, R112 ;  /* 0x000000100850723c */ /* 0x000fe20000041870 */
[----:B------:R-:W-:Y:S01]  /*10fa0*/  IMAD.MOV.U32 R122, RZ, RZ, R203 ;  /* 0x000000ffff7a7224 */ /* 0x000fe200078e00cb */
[----:B------:R-:W-:Y:S01]  /*10fb0*/  LDSM.16.MT88.4 R16, [R216+0x5100] ;  /* 0x00510000d810783b */ /* 0x000fe20000004200 */
[----:B-1----:R-:W-:-:S05]  /*10fc0*/  FFMA.FTZ R2, R96, c[0x0][0x2d0], -R0 ;  /* 0x0000b40060027a23 */ /* 0x002fca0000010800 */
[C---:B-----5:R-:W-:Y:S01]  /*10fd0*/  HMMA.16816.F32.BF16 R60, R8.reuse, R12, R128 ;  /* 0x0000000c083c723c */ /* 0x060fe20000041880 */
[----:B------:R1:W4:Y:S07]  /*10fe0*/  MUFU.EX2 R236, R2 ;  /* 0x0000000200ec7308 */ /* 0x00032e0000000800 */
[----:B------:R-:W-:Y:S01]  /*10ff0*/  HMMA.16816.F32.BF16 R48, R8, R14, R116 ;  /* 0x0000000e0830723c */ /* 0x000fe20000041874 */
[----:B------:R-:W5:Y:S06]  /*11000*/  LDSM.16.MT88.4 R12, [R213+0x5100] ;  /* 0x00510000d50c783b */ /* 0x000f6c0000004200 */
[----:B---3--:R-:W-:Y:S01]  /*11010*/  F2FP.BF16.PACK_AB R8, R244, R245 ;  /* 0x000000f5f408723e */ /* 0x008fe200000010ff */
[----:B-1----:R-:W-:Y:S01]  /*11020*/  FFMA.FTZ R2, R98, c[0x0][0x2d0], -R0 ;  /* 0x0000b40062027a23 */ /* 0x002fe20000010800 */
[----:B----4-:R-:W-:-:S02]  /*11030*/  F2FP.BF16.PACK_AB R9, R236, R237 ;  /* 0x000000edec09723e */ /* 0x010fc400000010ff */
[----:B------:R-:W-:Y:S01]  /*11040*/  F2FP.BF16.PACK_AB R10, R242, R240 ;  /* 0x000000f0f20a723e */ /* 0x000fe200000010ff */
[----:B------:R1:W-:Y:S02]  /*11050*/  MUFU.EX2 R211, R2 ;  /* 0x0000000200d37308 */ /* 0x0003e40000000800 */
[----:B-1----:R-:W-:-:S06]  /*11060*/  FFMA.FTZ R2, R97, c[0x0][0x2d0], -R0 ;  /* 0x0000b40061027a23 */ /* 0x002fcc0000010800 */
[----:B------:R1:W3:Y:S02]  /*11070*/  MUFU.EX2 R210, R2 ;  /* 0x0000000200d27308 */ /* 0x0002e40000000800 */
[----:B-1----:R-:W-:Y:S01]  /*11080*/  FFMA.FTZ R2, R150, c[0x0][0x2d0], -R5 ;  /* 0x0000b40096027a23 */ /* 0x002fe20000010805 */
[----:B---3--:R-:W-:Y:S01]  /*11090*/  F2FP.BF16.PACK_AB R11, R210, R211 ;  /* 0x000000d3d20b723e */ /* 0x008fe200000010ff */
[----:B------:R-:W-:-:S04]  /*110a0*/  IMAD.MOV.U32 R150, RZ, RZ, R205 ;  /* 0x000000ffff967224 */ /* 0x000fc800078e00cd */
[----:B------:R1:W-:Y:S02]  /*110b0*/  MUFU.EX2 R205, R2 ;  /* 0x0000000200cd7308 */ /* 0x0003e40000000800 */
[C---:B------:R-:W-:Y:S08]  /*110c0*/  HMMA.16816.F32.BF16 R104, R8.reuse, R26, R92 ;  /* 0x0000001a0868723c */ /* 0x040ff0000004185c */
[----:B--2---:R-:W-:Y:S01]  /*110d0*/  HMMA.16816.F32.BF16 R92, R8, R20, R84 ;  /* 0x00000014085c723c */ /* 0x004fe20000041854 */
[----:B-1----:R-:W-:Y:S01]  /*110e0*/  FFMA.FTZ R2, R151, c[0x0][0x2d0], -R5 ;  /* 0x0000b40097027a23 */ /* 0x002fe20000010805 */
[----:B------:R-:W-:-:S03]  /*110f0*/  MOV R151, R103 ;  /* 0x0000006700977202 */ /* 0x000fc60000000f00 */
[----:B------:R1:W2:Y:S03]  /*11100*/  MUFU.EX2 R204, R2 ;  /* 0x0000000200cc7308 */ /* 0x0002a60000000800 */
[C---:B------:R-:W-:Y:S01]  /*11110*/  HMMA.16816.F32.BF16 R84, R8.reuse, R22, R44 ;  /* 0x000000160854723c */ /* 0x040fe2000004182c */
[----:B------:R-:W3:Y:S06]  /*11120*/  LDSM.16.MT88.4 R20, [R217+0x5100] ;  /* 0x00510000d914783b */ /* 0x000eec0000004200 */
[----:B------:R-:W-:Y:S01]  /*11130*/  IMAD.MOV.U32 R47, RZ, RZ, R36 ;  /* 0x000000ffff2f7224 */ /* 0x000fe200078e0024 */
[----:B------:R-:W-:Y:S01]  /*11140*/  HMMA.16816.F32.BF16 R96, R8, R24, R40 ;  /* 0x000000180860723c */ /* 0x000fe20000041828 */
[----:B------:R-:W4:Y:S04]  /*11150*/  LDSM.16.MT88.4 R40, [R214+0x5100] ;  /* 0x00510000d628783b */ /* 0x000f280000004200 */
[----:B------:R-:W-:Y:S01]  /*11160*/  LDSM.16.MT88.4 R24, [R216+0x1900] ;  /* 0x00190000d818783b */ /* 0x000fe20000004200 */
[----:B-1----:R-:W-:-:S02]  /*11170*/  FFMA.FTZ R2, R153, c[0x0][0x2d0], -R5 ;  /* 0x0000b40099027a23 */ /* 0x002fc40000010805 */
[C---:B------:R-:W-:Y:S01]  /*11180*/  HMMA.16816.F32.BF16 R76, R8.reuse, R32, R136 ;  /* 0x00000020084c723c */ /* 0x040fe20000041888 */
[----:B------:R-:W-:Y:S01]  /*11190*/  IMAD.MOV.U32 R153, RZ, RZ, R202 ;  /* 0x000000ffff997224 */ /* 0x000fe200078e00ca */
[----:B------:R1:W-:Y:S05]  /*111a0*/  MUFU.EX2 R203, R2 ;  /* 0x0000000200cb7308 */ /* 0x0003ea0000000800 */
[----:B------:R-:W-:Y:S01]  /*111b0*/  IMAD.MOV.U32 R139, RZ, RZ, R39 ;  /* 0x000000ffff8b7224 */ /* 0x000fe200078e0027 */
[----:B------:R-:W-:Y:S01]  /*111c0*/  HMMA.16816.F32.BF16 R88, R8, R34, R88 ;  /* 0x000000220858723c */ /* 0x000fe20000041858 */
[----:B------:R-:W-:Y:S01]  /*111d0*/  IMAD.MOV.U32 R136, RZ, RZ, R37 ;  /* 0x000000ffff887224 */ /* 0x000fe200078e0025 */
[----:B------:R-:W-:Y:S01]  /*111e0*/  LDSM.16.MT88.4 R32, [R214+0x1900] ;  /* 0x00190000d620783b */ /* 0x000fe20000004200 */
[----:B------:R-:W-:Y:S01]  /*111f0*/  IMAD.MOV.U32 R137, RZ, RZ, R71 ;  /* 0x000000ffff897224 */ /* 0x000fe200078e0047 */
[----:B------:R-:W-:Y:S01]  /*11200*/  MOV R138, R4 ;  /* 0x00000004008a7202 */ /* 0x000fe20000000f00 */
[----:B------:R-:W-:-:S03]  /*11210*/  IMAD.MOV.U32 R71, RZ, RZ, R200 ;  /* 0x000000ffff477224 */ /* 0x000fc600078e00c8 */
[C---:B------:R-:W-:Y:S01]  /*11220*/  HMMA.16816.F32.BF16 R116, R8.reuse, R28, R124 ;  /* 0x0000001c0874723c */ /* 0x040fe2000004187c */
[----:B-1----:R-:W-:Y:S02]  /*11230*/  FFMA.FTZ R2, R155, c[0x0][0x2d0], -R5 ;  /* 0x0000b4009b027a23 */ /* 0x002fe40000010805 */
[----:B------:R-:W-:Y:S02]  /*11240*/  IMAD.MOV.U32 R155, RZ, RZ, R123 ;  /* 0x000000ffff9b7224 */ /* 0x000fe400078e007b */
[----:B------:R1:W-:Y:S03]  /*11250*/  MUFU.EX2 R202, R2 ;  /* 0x0000000200ca7308 */ /* 0x0003e60000000800 */
[C---:B------:R-:W-:Y:S01]  /*11260*/  HMMA.16816.F32.BF16 R108, R8.reuse, R30, R108 ;  /* 0x0000001e086c723c */ /* 0x040fe2000004186c */
[----:B------:R-:W-:Y:S07]  /*11270*/  LDSM.16.MT88.4 R28, [R217+0x1900] ;  /* 0x00190000d91c783b */ /* 0x000fee0000004200 */
[----:B-----5:R-:W-:Y:S01]  /*11280*/  HMMA.16816.F32.BF16 R112, R8, R12, R56 ;  /* 0x0000000c0870723c */ /* 0x020fe20000041838 */
[----:B-1----:R-:W-:-:S07]  /*11290*/  FFMA.FTZ R2, R148, c[0x0][0x2d0], -R0 ;  /* 0x0000b40094027a23 */ /* 0x002fce0000010800 */
[C---:B---3--:R-:W-:Y:S01]  /*112a0*/  HMMA.16816.F32.BF16 R128, R8.reuse, R20, R80 ;  /* 0x000000140880723c */ /* 0x048fe20000041850 */
[----:B------:R-:W-:Y:S02]  /*112b0*/  IMAD.MOV.U32 R148, RZ, RZ, R201 ;  /* 0x000000ffff947224 */ /* 0x000fe400078e00c9 */
[----:B------:R1:W-:Y:S05]  /*112c0*/  MUFU.EX2 R201, R2 ;  /* 0x0000000200c97308 */ /* 0x0003ea0000000800 */
[C---:B------:R-:W-:Y:S01]  /*112d0*/  HMMA.16816.F32.BF16 R100, R8.reuse, R14, R52 ;  /* 0x0000000e0864723c */ /* 0x040fe20000041834 */
[----:B------:R-:W-:Y:S07]  /*112e0*/  LDSM.16.MT88.4 R12, [R213+0x5900] ;  /* 0x00590000d50c783b */ /* 0x000fee0000004200 */
[----:B----4-:R-:W-:Y:S01]  /*112f0*/  HMMA.16816.F32.BF16 R132, R8, R40, R132 ;  /* 0x000000280884723c */ /* 0x010fe20000041884 */
[----:B-1----:R-:W-:Y:S01]  /*11300*/  FFMA.FTZ R2, R149, c[0x0][0x2d0], -R0 ;  /* 0x0000b40095027a23 */ /* 0x002fe20000010800 */
[----:B------:R-:W-:-:S02]  /*11310*/  MOV R149, R38 ;  /* 0x0000002600957202 */ /* 0x000fc40000000f00 */
[----:B------:R-:W1:Y:S01]  /*11320*/  LDSM.16.MT88.4 R36, [R213+0x1900] ;  /* 0x00190000d524783b */ /* 0x000e620000004200 */
[----:B------:R3:W4:Y:S03]  /*11330*/  MUFU.EX2 R200, R2 ;  /* 0x0000000200c87308 */ /* 0x0007260000000800 */
[C---:B------:R-:W-:Y:S08]  /*11340*/  HMMA.16816.F32.BF16 R124, R8.reuse, R42, R72 ;  /* 0x0000002a087c723c */ /* 0x040ff00000041848 */
[----:B------:R-:W-:Y:S01]  /*11350*/  HMMA.16816.F32.BF16 R80, R8, R16, R60 ;  /* 0x000000100850723c */ /* 0x000fe2000004183c */
[----:B---3--:R-:W-:-:S07]  /*11360*/  FFMA.FTZ R2, R154, c[0x0][0x2d0], -R0 ;  /* 0x0000b4009a027a23 */ /* 0x008fce0000010800 */
[----:B------:R-:W-:Y:S01]  /*11370*/  HMMA.16816.F32.BF16 R56, R8, R18, R48 ;  /* 0x000000120838723c */ /* 0x000fe20000041830 */
[----:B------:R-:W-:Y:S01]  /*11380*/  IMAD.MOV.U32 R154, RZ, RZ, R178 ;  /* 0x000000ffff9a7224 */ /* 0x000fe200078e00b2 */
[----:B------:R-:W-:Y:S01]  /*11390*/  LDSM.16.MT88.4 R16, [R213+0x2100] ;  /* 0x00210000d510783b */ /* 0x000fe20000004200 */
[----:B------:R3:W-:Y:S02]  /*113a0*/  MUFU.EX2 R4, R2 ;  /* 0x0000000200047308 */ /* 0x0007e40000000800 */
[----:B---3--:R-:W-:Y:S02]  /*113b0*/  FFMA.FTZ R2, R152, c[0x0][0x2d0], -R0 ;  /* 0x0000b40098027a23 */ /* 0x008fe40000010800 */
[----:B------:R-:W-:-:S04]  /*113c0*/  IMAD.MOV.U32 R152, RZ, RZ, R122 ;  /* 0x000000ffff987224 */ /* 0x000fc800078e007a */
[----:B------:R-:W3:Y:S01]  /*113d0*/  MUFU.EX2 R178, R2 ;  /* 0x0000000200b27308 */ /* 0x000ee20000000800 */
[----:B------:R-:W-:Y:S01]  /*113e0*/  HMMA.16816.F32.BF16 R120, R8, R22, R64 ;  /* 0x000000160878723c */ /* 0x000fe20000041840 */
[----:B------:R-:W-:Y:S06]  /*113f0*/  LDSM.16.MT88.4 R20, [R216+0x5900] ;  /* 0x00590000d814783b */ /* 0x000fec0000004200 */
[----:B--2---:R-:W-:Y:S02]  /*11400*/  F2FP.BF16.PACK_AB R8, R204, R205 ;  /* 0x000000cdcc08723e */ /* 0x004fe400000010ff */
[----:B----4-:R-:W-:-:S02]  /*11410*/  F2FP.BF16.PACK_AB R9, R200, R201 ;  /* 0x000000c9c809723e */ /* 0x010fc400000010ff */
[----:B------:R-:W-:Y:S02]  /*11420*/  F2FP.BF16.PACK_AB R10, R202, R203 ;  /* 0x000000cbca0a723e */ /* 0x000fe400000010ff */
[----:B---3--:R-:W-:Y:S01]  /*11430*/  F2FP.BF16.PACK_AB R11, R178, R4 ;  /* 0x00000004b20b723e */ /* 0x008fe200000010ff */
[----:B------:R-:W-:-:S06]  /*11440*/  FFMA.FTZ R2, R164, c[0x0][0x2d0], -R5 ;  /* 0x0000b400a4027a23 */ /* 0x000fcc0000010805 */
[C---:B-1----:R-:W-:Y:S08]  /*11450*/  HMMA.16816.F32.BF16 R72, R8.reuse, R36, R76 ;  /* 0x000000240848723c */ /* 0x042ff0000004184c */
[C---:B------:R-:W-:Y:S08]  /*11460*/  HMMA.16816.F32.BF16 R64, R8.reuse, R38, R88 ;  /* 0x000000260840723c */ /* 0x040ff00000041858 */
[C---:B------:R-:W-:Y:S07]  /*11470*/  HMMA.16816.F32.BF16 R60, R8.reuse, R32, R116 ;  /* 0x00000020083c723c */ /* 0x040fee0000041874 */
[----:B------:R-:W-:Y:S01]  /*11480*/  IMAD.MOV.U32 R117, RZ, RZ, R137 ;  /* 0x000000ffff757224 */ /* 0x000fe200078e0089 */
[C---:B------:R-:W-:Y:S01]  /*11490*/  HMMA.16816.F32.BF16 R52, R8.reuse, R34, R108 ;  /* 0x000000220834723c */ /* 0x040fe2000004186c */
[----:B------:R-:W1:Y:S01]  /*114a0*/  LDSM.16.MT88.4 R32, [R214+0x5900] ;  /* 0x00590000d620783b */ /* 0x000e620000004200 */
[----:B------:R-:W-:Y:S01]  /*114b0*/  MOV R137, R171 ;  /* 0x000000ab00897202 */ /* 0x000fe20000000f00 */
[----:B------:R-:W-:Y:S01]  /*114c0*/  IMAD.MOV.U32 R118, RZ, RZ, R136 ;  /* 0x000000ffff767224 */ /* 0x000fe200078e0088 */
[----:B------:R2:W-:Y:S01]  /*114d0*/  MUFU.EX2 R171, R2 ;  /* 0x0000000200ab7308 */ /* 0x0005e20000000800 */
[----:B------:R-:W-:Y:S01]  /*114e0*/  IMAD.MOV.U32 R136, RZ, RZ, R170 ;  /* 0x000000ffff887224 */ /* 0x000fe200078e00aa */
[----:B------:R-:W-:Y:S01]  /*114f0*/  MOV R119, R47 ;  /* 0x0000002f00777202 */ /* 0x000fe20000000f00 */
[----:B------:R-:W-:Y:S01]  /*11500*/  IMAD.MOV.U32 R116, RZ, RZ, R138 ;  /* 0x000000ffff747224 */ /* 0x000fe200078e008a */
[----:B------:R-:W-:Y:S01]  /*11510*/  HMMA.16816.F32.BF16 R40, R8, R24, R92 ;  /* 0x000000180828723c */ /* 0x000fe2000004185c */
[----:B------:R-:W-:-:S07]  /*11520*/  IMAD.MOV.U32 R138, RZ, RZ, R168 ;  /* 0x000000ffff8a7224 */ /* 0x000fce00078e00a8 */
[----:B------:R-:W-:Y:S01]  /*11530*/  HMMA.16816.F32.BF16 R36, R8, R26, R84 ;  /* 0x0000001a0824723c */ /* 0x000fe20000041854 */
[----:B------:R-:W3:Y:S01]  /*11540*/  LDSM.16.MT88.4 R24, [R217+0x5900] ;  /* 0x00590000d918783b */ /* 0x000ee20000004200 */
[----:B--2---:R-:W-:-:S04]  /*11550*/  FFMA.FTZ R2, R165, c[0x0][0x2d0], -R5 ;  /* 0x0000b400a5027a23 */ /* 0x004fc80000010805 */
[----:B------:R2:W4:Y:S02]  /*11560*/  MUFU.EX2 R170, R2 ;  /* 0x0000000200aa7308 */ /* 0x0005240000000800 */
[C---:B------:R-:W-:Y:S08]  /*11570*/  HMMA.16816.F32.BF16 R76, R8.reuse, R12, R112 ;  /* 0x0000000c084c723c */ /* 0x040ff00000041870 */
[----:B------:R-:W-:Y:S01]  /*11580*/  HMMA.16816.F32.BF16 R84, R8, R14, R100 ;  /* 0x0000000e0854723c */ /* 0x000fe20000041864 */
[----:B------:R-:W5:Y:S01]  /*11590*/  LDSM.16.MT88.4 R12, [R214+0x2100] ;  /* 0x00210000d60c783b */ /* 0x000f620000004200 */
[----:B--2---:R-:W-:-:S06]  /*115a0*/  FFMA.FTZ R2, R166, c[0x0][0x2d0], -R5 ;  /* 0x0000b400a6027a23 */ /* 0x004fcc0000010805 */
[C---:B------:R-:W-:Y:S01]  /*115b0*/  HMMA.16816.F32.BF16 R44, R8.reuse, R28, R96 ;  /* 0x0000001c082c723c */ /* 0x040fe20000041860 */
[----:B------:R2:W-:Y:S07]  /*115c0*/  MUFU.EX2 R168, R2 ;  /* 0x0000000200a87308 */ /* 0x0005ee0000000800 */
[C---:B------:R-:W-:Y:S01]  /*115d0*/  HMMA.16816.F32.BF16 R48, R8.reuse, R30, R104 ;  /* 0x0000001e0830723c */ /* 0x040fe20000041868 */
[----:B------:R-:W4:Y:S07]  /*115e0*/  LDSM.16.MT88.4 R28, [R217+0x2100] ;  /* 0x00210000d91c783b */ /* 0x000f2e0000004200 */
[----:B-1----:R-:W-:Y:S01]  /*115f0*/  HMMA.16816.F32.BF16 R92, R8, R32, R132 ;  /* 0x00000020085c723c */ /* 0x002fe20000041884 */
[----:B--2---:R-:W-:-:S02]  /*11600*/  FFMA.FTZ R2, R167, c[0x0][0x2d0], -R5 ;  /* 0x0000b400a7027a23 */ /* 0x004fc40000010805 */
[----:B------:R-:W-:Y:S02]  /*11610*/  IMAD.MOV.U32 R167, RZ, RZ, R154 ;  /* 0x000000ffffa77224 */ /* 0x000fe400078e009a */
[----:B------:R1:W2:Y:S03]  /*11620*/  MUFU.EX2 R166, R2 ;  /* 0x0000000200a67308 */ /* 0x0002a60000000800 */
[----:B------:R-:W-:Y:S01]  /*11630*/  HMMA.16816.F32.BF16 R108, R8, R34, R124 ;  /* 0x00000022086c723c */ /* 0x000fe2000004187c */
[----:B------:R-:W2:Y:S01]  /*11640*/  LDSM.16.MT88.4 R32, [R216+0x2100] ;  /* 0x00210000d820783b */ /* 0x000ea20000004200 */
[----:B------:R-:W-:Y:S02]  /*11650*/  IMAD.MOV.U32 R154, RZ, RZ, R155 ;  /* 0x000000ffff9a7224 */ /* 0x000fe400078e009b */
[----:B------:R-:W-:Y:S02]  /*11660*/  IMAD.MOV.U32 R134, RZ, RZ, R116 ;  /* 0x000000ffff867224 */ /* 0x000fe400078e0074 */
[----:B------:R-:W-:-:S02]  /*11670*/  IMAD.MOV.U32 R116, RZ, RZ, R119 ;  /* 0x000000ffff747224 */ /* 0x000fc400078e0077 */
[C---:B---3--:R-:W-:Y:S01]  /*11680*/  HMMA.16816.F32.BF16 R128, R8.reuse, R24, R128 ;  /* 0x000000180880723c */ /* 0x048fe20000041880 */
[----:B------:R-:W-:Y:S02]  /*11690*/  IMAD.MOV.U32 R119, RZ, RZ, R148 ;  /* 0x000000ffff777224 */ /* 0x000fe400078e0094 */
[----:B------:R-:W-:Y:S02]  /*116a0*/  IMAD.MOV.U32 R148, RZ, RZ, R153 ;  /* 0x000000ffff947224 */ /* 0x000fe400078e0099 */
[----:B------:R-:W-:Y:S01]  /*116b0*/  IMAD.MOV.U32 R135, RZ, RZ, R117 ;  /* 0x000000ffff877224 */ /* 0x000fe200078e0075 */
[----:B------:R-:W-:Y:S01]  /*116c0*/  MOV R117, R152 ;  /* 0x0000009800757202 */ /* 0x000fe20000000f00 */
[--C-:B-1----:R-:W-:Y:S01]  /*116d0*/  FFMA.FTZ R2, R156, c[0x0][0x2d0], -R0.reuse ;  /* 0x0000b4009c027a23 */ /* 0x102fe20000010800 */
[C---:B------:R-:W-:Y:S01]  /*116e0*/  HMMA.16816.F32.BF16 R120, R8.reuse, R26, R120 ;  /* 0x0000001a0878723c */ /* 0x040fe20000041878 */
[----:B------:R-:W1:Y:S01]  /*116f0*/  LDSM.16.MT88.4 R24, [R213+0x6100] ;  /* 0x00610000d518783b */ /* 0x000e620000004200 */
[----:B------:R-:W-:Y:S01]  /*11700*/  IMAD.MOV.U32 R132, RZ, RZ, R119 ;  /* 0x000000ffff847224 */ /* 0x000fe200078e0077 */
[----:B------:R3:W-:Y:S05]  /*11710*/  MUFU.EX2 R165, R2 ;  /* 0x0000000200a57308 */ /* 0x0007ea0000000800 */
[C---:B------:R-:W-:Y:S08]  /*11720*/  HMMA.16816.F32.BF16 R112, R8.reuse, R20, R80 ;  /* 0x000000140870723c */ /* 0x040ff00000041850 */
[----:B------:R-:W-:Y:S01]  /*11730*/  HMMA.16816.F32.BF16 R100, R8, R22, R56 ;  /* 0x000000160864723c */ /* 0x000fe20000041838 */
[----:B------:R-:W1:Y:S01]  /*11740*/  LDSM.16.MT88.4 R20, [R214+0x6100] ;  /* 0x00610000d614783b */ /* 0x000e620000004200 */
[----:B---3--:R-:W-:-:S04]  /*11750*/  FFMA.FTZ R2, R157, c[0x0][0x2d0], -R0 ;  /* 0x0000b4009d027a23 */ /* 0x008fc80000010800 */
[----:B------:R3:W3:Y:S01]  /*11760*/  MUFU.EX2 R164, R2 ;  /* 0x0000000200a47308 */ /* 0x0006e20000000800 */
[----:B----4-:R-:W-:Y:S02]  /*11770*/  F2FP.BF16.PACK_AB R8, R170, R171 ;  /* 0x000000abaa08723e */ /* 0x010fe400000010ff */
[----:B--2---:R-:W-:Y:S01]  /*11780*/  F2FP.BF16.PACK_AB R10, R166, R168 ;  /* 0x000000a8a60a723e */ /* 0x004fe200000010ff */
[----:B---3--:R-:W-:Y:S01]  /*11790*/  FFMA.FTZ R2, R159, c[0x0][0x2d0], -R0 ;  /* 0x0000b4009f027a23 */ /* 0x008fe20000010800 */
[----:B------:R-:W-:Y:S01]  /*117a0*/  F2FP.BF16.PACK_AB R9, R164, R165 ;  /* 0x000000a5a409723e */ /* 0x000fe200000010ff */
[----:B------:R-:W-:Y:S02]  /*117b0*/  IMAD.MOV.U32 R159, RZ, RZ, R148 ;  /* 0x000000ffff9f7224 */ /* 0x000fe400078e0094 */
[----:B------:R2:W-:Y:S02]  /*117c0*/  MUFU.EX2 R157, R2 ;  /* 0x00000002009d7308 */ /* 0x0005e40000000800 */
[----:B--2---:R-:W-:Y:S01]  /*117d0*/  FFMA.FTZ R2, R158, c[0x0][0x2d0], -R0 ;  /* 0x0000b4009e027a23 */ /* 0x004fe20000010800 */
[----:B------:R-:W-:-:S05]  /*117e0*/  MOV R158, R136 ;  /* 0x00000088009e7202 */ /* 0x000fca0000000f00 */
[----:B------:R2:W3:Y:S02]  /*117f0*/  MUFU.EX2 R156, R2 ;  /* 0x00000002009c7308 */ /* 0x0004e40000000800 */
[----:B--2---:R-:W-:Y:S01]  /*11800*/  FFMA.FTZ R2, R175, c[0x0][0x2d0], -R5 ;  /* 0x0000b400af027a23 */ /* 0x004fe20000010805 */
[----:B---3--:R-:W-:Y:S01]  /*11810*/  F2FP.BF16.PACK_AB R11, R156, R157 ;  /* 0x0000009d9c0b723e */ /* 0x008fe200000010ff */
[----:B------:R-:W-:-:S04]  /*11820*/  IMAD.MOV.U32 R175, RZ, RZ, R137 ;  /* 0x000000ffffaf7224 */ /* 0x000fc800078e0089 */
[----:B------:R2:W-:Y:S02]  /*11830*/  MUFU.EX2 R155, R2 ;  /* 0x00000002009b7308 */ /* 0x0005e40000000800 */
[C---:B------:R-:W-:Y:S08]  /*11840*/  HMMA.16816.F32.BF16 R104, R8.reuse, R16, R72 ;  /* 0x000000100868723c */ /* 0x040ff00000041848 */
[----:B------:R-:W-:Y:S01]  /*11850*/  HMMA.16816.F32.BF16 R96, R8, R18, R64 ;  /* 0x000000120860723c */ /* 0x000fe20000041840 */
[----:B------:R-:W3:Y:S01]  /*11860*/  LDSM.16.MT88.4 R16, [R217+0x6100] ;  /* 0x00610000d910783b */ /* 0x000ee20000004200 */
[----:B--2---:R-:W-:-:S02]  /*11870*/  FFMA.FTZ R2, R176, c[0x0][0x2d0], -R5 ;  /* 0x0000b400b0027a23 */ /* 0x004fc40000010805 */
[----:B------:R-:W-:Y:S02]  /*11880*/  IMAD.MOV.U32 R176, RZ, RZ, R154 ;  /* 0x000000ffffb07224 */ /* 0x000fe400078e009a */
[----:B------:R2:W4:Y:S02]  /*11890*/  MUFU.EX2 R154, R2 ;  /* 0x00000002009a7308 */ /* 0x0005240000000800 */
[C---:B-----5:R-:W-:Y:S08]  /*118a0*/  HMMA.16816.F32.BF16 R88, R8.reuse, R12, R60 ;  /* 0x0000000c0858723c */ /* 0x060ff0000004183c */
[----:B------:R-:W-:Y:S01]  /*118b0*/  HMMA.16816.F32.BF16 R80, R8, R14, R52 ;  /* 0x0000000e0850723c */ /* 0x000fe20000041834 */
[----:B------:R-:W5:Y:S01]  /*118c0*/  LDSM.16.MT88.4 R12, [R216+0x6100] ;  /* 0x00610000d80c783b */ /* 0x000f620000004200 */
[----:B--2---:R-:W-:-:S06]  /*118d0*/  FFMA.FTZ R2, R177, c[0x0][0x2d0], -R5 ;  /* 0x0000b400b1027a23 */ /* 0x004fcc0000010805 */
[----:B------:R-:W-:Y:S01]  /*118e0*/  HMMA.16816.F32.BF16 R72, R8, R28, R44 ;  /* 0x0000001c0848723c */ /* 0x000fe2000004182c */
[----:B------:R-:W-:Y:S01]  /*118f0*/  MOV R177, R167 ;  /* 0x000000a700b17202 */ /* 0x000fe20000000f00 */
[----:B------:R-:W-:Y:S01]  /*11900*/  IMAD.MOV.U32 R167, RZ, RZ, R118 ;  /* 0x000000ffffa77224 */ /* 0x000fe200078e0076 */
[----:B------:R2:W-:Y:S01]  /*11910*/  MUFU.EX2 R153, R2 ;  /* 0x0000000200997308 */ /* 0x0005e20000000800 */
[----:B------:R-:W-:-:S04]  /*11920*/  IMAD.MOV.U32 R118, RZ, RZ, R149 ;  /* 0x000000ffff767224 */ /* 0x000fc800078e0095 */
[----:B------:R-:W-:Y:S01]  /*11930*/  HMMA.16816.F32.BF16 R64, R8, R30, R48 ;  /* 0x0000001e0840723c */ /* 0x000fe20000041830 */
[----:B------:R-:W-:Y:S01]  /*11940*/  LDSM.16.MT88.4 R28, [R214+0x2900] ;  /* 0x00290000d61c783b */ /* 0x000fe20000004200 */
[----:B------:R-:W-:-:S06]  /*11950*/  IMAD.MOV.U32 R133, RZ, RZ, R118 ;  /* 0x000000ffff857224 */ /* 0x000fcc00078e0076 */
[C---:B------:R-:W-:Y:S01]  /*11960*/  HMMA.16816.F32.BF16 R60, R8.reuse, R32, R40 ;  /* 0x00000020083c723c */ /* 0x040fe20000041828 */
[----:B--2---:R-:W-:Y:S02]  /*11970*/  FFMA.FTZ R2, R179, c[0x0][0x2d0], -R5 ;  /* 0x0000b400b3027a23 */ /* 0x004fe40000010805 */
[----:B------:R-:W-:Y:S02]  /*11980*/  IMAD.MOV.U32 R179, RZ, RZ, R151 ;  /* 0x000000ffffb37224 */ /* 0x000fe400078e0097 */
[----:B------:R2:W-:Y:S03]  /*11990*/  MUFU.EX2 R152, R2 ;  /* 0x0000000200987308 */ /* 0x0005e60000000800 */
[C---:B------:R-:W-:Y:S01]  /*119a0*/  HMMA.16816.F32.BF16 R52, R8.reuse, R34, R36 ;  /* 0x000000220834723c */ /* 0x040fe20000041824 */
[----:B------:R-:W4:Y:S07]  /*119b0*/  LDSM.16.MT88.4 R32, [R213+0x2900] ;  /* 0x00290000d520783b */ /* 0x000f2e0000004200 */
[----:B-1----:R-:W-:Y:S01]  /*119c0*/  HMMA.16816.F32.BF16 R44, R8, R24, R76 ;  /* 0x00000018082c723c */ /* 0x002fe2000004184c */
[----:B--2---:R-:W-:-:S07]  /*119d0*/  FFMA.FTZ R2, R169, c[0x0][0x2d0], -R0 ;  /* 0x0000b400a9027a23 */ /* 0x004fce0000010800 */
[C---:B------:R-:W-:Y:S01]  /*119e0*/  HMMA.16816.F32.BF16 R48, R8.reuse, R26, R84 ;  /* 0x0000001a0830723c */ /* 0x040fe20000041854 */
[----:B------:R-:W1:Y:S01]  /*119f0*/  LDSM.16.MT88.4 R24, [R217+0x2900] ;  /* 0x00290000d918783b */ /* 0x000e620000004200 */
[----:B------:R-:W-:Y:S01]  /*11a00*/  MOV R169, R150 ;  /* 0x0000009600a97202 */ /* 0x000fe20000000f00 */
[----:B------:R2:W-:Y:S05]  /*11a10*/  MUFU.EX2 R151, R2 ;  /* 0x0000000200977308 */ /* 0x0005ea0000000800 */
[C---:B------:R-:W-:Y:S08]  /*11a20*/  HMMA.16816.F32.BF16 R36, R8.reuse, R22, R108 ;  /* 0x000000160824723c */ /* 0x040ff0000004186c */
[----:B---3--:R-:W-:Y:S01]  /*11a30*/  HMMA.16816.F32.BF16 R76, R8, R18, R120 ;  /* 0x00000012084c723c */ /* 0x008fe20000041878 */
[----:B--2---:R-:W-:-:S02]  /*11a40*/  FFMA.FTZ R2, R173, c[0x0][0x2d0], -R0 ;  /* 0x0000b400ad027a23 */ /* 0x004fc40000010800 */
[----:B------:R-:W-:Y:S02]  /*11a50*/  IMAD.MOV.U32 R173, RZ, RZ, R138 ;  /* 0x000000ffffad7224 */ /* 0x000fe400078e008a */
[----:B------:R2:W3:Y:S03]  /*11a60*/  MUFU.EX2 R150, R2 ;  /* 0x0000000200967308 */ /* 0x0004e60000000800 */
[C---:B------:R-:W-:Y:S01]  /*11a70*/  HMMA.16816.F32.BF16 R40, R8.reuse, R20, R92 ;  /* 0x000000140828723c */ /* 0x040fe2000004185c */
[----:B------:R-:W1:Y:S07]  /*11a80*/  LDSM.16.MT88.4 R20, [R216+0x2900] ;  /* 0x00290000d814783b */ /* 0x000e6e0000004200 */
[----:B------:R-:W-:Y:S01]  /*11a90*/  HMMA.16816.F32.BF16 R56, R8, R16, R128 ;  /* 0x000000100838723c */ /* 0x000fe20000041880 */
[----:B------:R-:W-:Y:S01]  /*11aa0*/  LDSM.16.MT88.4 R16, [R214+0x6900] ;  /* 0x00690000d610783b */ /* 0x000fe20000004200 */
[----:B--2---:R-:W-:-:S06]  /*11ab0*/  FFMA.FTZ R2, R172, c[0x0][0x2d0], -R0 ;  /* 0x0000b400ac027a23 */ /* 0x004fcc0000010800 */
[----:B-----5:R-:W-:Y:S01]  /*11ac0*/  HMMA.16816.F32.BF16 R120, R8, R12, R112 ;  /* 0x0000000c0878723c */ /* 0x020fe20000041870 */
[----:B------:R-:W-:Y:S01]  /*11ad0*/  IMAD.MOV.U32 R172, RZ, RZ, R135 ;  /* 0x000000ffffac7224 */ /* 0x000fe200078e0087 */
[----:B------:R2:W-:Y:S01]  /*11ae0*/  MUFU.EX2 R149, R2 ;  /* 0x0000000200957308 */ /* 0x0005e20000000800 */
[----:B------:R-:W-:Y:S02]  /*11af0*/  IMAD.MOV.U32 R135, RZ, RZ, R167 ;  /* 0x000000ffff877224 */ /* 0x000fe400078e00a7 */
[----:B------:R-:W-:-:S03]  /*11b00*/  IMAD.MOV.U32 R167, RZ, RZ, R116 ;  /* 0x000000ffffa77224 */ /* 0x000fc600078e0074 */
[----:B------:R-:W-:Y:S01]  /*11b10*/  HMMA.16816.F32.BF16 R108, R8, R14, R100 ;  /* 0x0000000e086c723c */ /* 0x000fe20000041864 */
[----:B------:R-:W5:Y:S01]  /*11b20*/  LDSM.16.MT88.4 R12, [R213+0x6900] ;  /* 0x00690000d50c783b */ /* 0x000f620000004200 */
[----:B------:R-:W-:-:S05]  /*11b30*/  IMAD.MOV.U32 R131, RZ, RZ, R71 ;  /* 0x000000ffff837224 */ /* 0x000fca00078e0047 */
[----:B----4-:R-:W-:Y:S02]  /*11b40*/  F2FP.BF16.PACK_AB R8, R154, R155 ;  /* 0x0000009b9a08723e */ /* 0x010fe400000010ff */
[----:B---3--:R-:W-:Y:S01]  /*11b50*/  F2FP.BF16.PACK_AB R9, R150, R151 ;  /* 0x000000979609723e */ /* 0x008fe200000010ff */
[----:B--2---:R-:W-:Y:S01]  /*11b60*/  FFMA.FTZ R2, R174, c[0x0][0x2d0], -R0 ;  /* 0x0000b400ae027a23 */ /* 0x004fe20000010800 */
[----:B------:R-:W-:Y:S01]  /*11b70*/  F2FP.BF16.PACK_AB R10, R152, R153 ;  /* 0x00000099980a723e */ /* 0x000fe200000010ff */
[----:B------:R-:W-:Y:S01]  /*11b80*/  IMAD.MOV.U32 R174, RZ, RZ, R134 ;  /* 0x000000ffffae7224 */ /* 0x000fe200078e0086 */
[----:B------:R-:W-:Y:S01]  /*11b90*/  MOV R134, R117 ;  /* 0x0000007500867202 */ /* 0x000fe20000000f00 */
[----:B------:R-:W2:Y:S02]  /*11ba0*/  MUFU.EX2 R148, R2 ;  /* 0x0000000200947308 */ /* 0x000ea40000000800 */
[----:B--2---:R-:W-:Y:S01]  /*11bb0*/  F2FP.BF16.PACK_AB R11, R148, R149 ;  /* 0x00000095940b723e */ /* 0x004fe200000010ff */
[----:B------:R-:W-:-:S02]  /*11bc0*/  FFMA.FTZ R2, R238, c[0x0][0x2d0], -R5 ;  /* 0x0000b400ee027a23 */ /* 0x000fc40000010805 */
[----:B------:R-:W-:-:S03]  /*11bd0*/  IMAD.MOV.U32 R238, RZ, RZ, R139 ;  /* 0x000000ffffee7224 */ /* 0x000fc600078e008b */
[----:B------:R2:W-:Y:S01]  /*11be0*/  MUFU.EX2 R139, R2 ;  /* 0x00000002008b7308 */ /* 0x0005e20000000800 */
[C---:B------:R-:W-:Y:S08]  /*11bf0*/  HMMA.16816.F32.BF16 R124, R8.reuse, R34, R96 ;  /* 0x00000022087c723c */ /* 0x040ff00000041860 */
[----:B-1----:R-:W-:Y:S01]  /*11c00*/  HMMA.16816.F32.BF16 R96, R8, R24, R72 ;  /* 0x000000180860723c */ /* 0x002fe20000041848 */
[----:B--2---:R-:W-:Y:S01]  /*11c10*/  FFMA.FTZ R2, R239, c[0x0][0x2d0], -R5 ;  /* 0x0000b400ef027a23 */ /* 0x004fe20000010805 */
[----:B------:R-:W-:-:S06]  /*11c20*/  MOV R239, R70 ;  /* 0x0000004600ef7202 */ /* 0x000fcc0000000f00 */
[C---:B------:R-:W-:Y:S01]  /*11c30*/  HMMA.16816.F32.BF16 R100, R8.reuse, R26, R64 ;  /* 0x0000001a0864723c */ /* 0x040fe20000041840 */
[----:B------:R-:W1:Y:S01]  /*11c40*/  LDSM.16.MT88.4 R24, [R217+0x6900] ;  /* 0x00690000d918783b */ /* 0x000e620000004200 */
[----:B------:R2:W3:Y:S06]  /*11c50*/  MUFU.EX2 R138, R2 ;  /* 0x00000002008a7308 */ /* 0x0004ec0000000800 */
[C---:B------:R-:W-:Y:S01]  /*11c60*/  HMMA.16816.F32.BF16 R116, R8.reuse, R32, R104 ;  /* 0x000000200874723c */ /* 0x040fe20000041868 */
[----:B------:R-:W4:Y:S07]  /*11c70*/  LDSM.16.MT88.4 R32, [R216+0x6900] ;  /* 0x00690000d820783b */ /* 0x000f2e0000004200 */
[----:B------:R-:W-:Y:S01]  /*11c80*/  HMMA.16816.F32.BF16 R112, R8, R28, R88 ;  /* 0x0000001c0870723c */ /* 0x000fe20000041858 */
[----:B--2---:R-:W-:Y:S01]  /*11c90*/  FFMA.FTZ R2, R241, c[0x0][0x2d0], -R5 ;  /* 0x0000b400f1027a23 */ /* 0x004fe20000010805 */
[----:B------:R-:W-:Y:S01]  /*11ca0*/  MOV R241, R177 ;  /* 0x000000b100f17202 */ /* 0x000fe20000000f00 */
[----:B------:R-:W-:-:S02]  /*11cb0*/  IMAD.MOV.U32 R177, RZ, RZ, R6 ;  /* 0x000000ffffb17224 */ /* 0x000fc400078e0006 */
[----:B------:R2:W-:Y:S03]  /*11cc0*/  MUFU.EX2 R137, R2 ;  /* 0x0000000200897308 */ /* 0x0005e60000000800 */
[C---:B------:R-:W-:Y:S08]  /*11cd0*/  HMMA.16816.F32.BF16 R88, R8.reuse, R22, R52 ;  /* 0x000000160858723c */ /* 0x040ff00000041834 */
[----:B-----5:R-:W-:Y:S01]  /*11ce0*/  HMMA.16816.F32.BF16 R64, R8, R14, R48 ;  /* 0x0000000e0840723c */ /* 0x020fe20000041830 */
[----:B--2---:R-:W-:-:S07]  /*11cf0*/  FFMA.FTZ R2, R243, c[0x0][0x2d0], -R5 ;  /* 0x0000b400f3027a23 */ /* 0x004fce0000010805 */
[C---:B------:R-:W-:Y:S01]  /*11d00*/  HMMA.16816.F32.BF16 R84, R8.reuse, R12, R44 ;  /* 0x0000000c0854723c */ /* 0x040fe2000004182c */
[----:B------:R-:W-:Y:S01]  /*11d10*/  IMAD.MOV.U32 R243, RZ, RZ, R176 ;  /* 0x000000fffff37224 */ /* 0x000fe200078e00b0 */
[----:B------:R2:W-:Y:S01]  /*11d20*/  MUFU.EX2 R136, R2 ;  /* 0x0000000200887308 */ /* 0x0005e20000000800 */
[----:B------:R-:W-:Y:S01]  /*11d30*/  MOV R176, R135 ;  /* 0x0000008700b07202 */ /* 0x000fe20000000f00 */
[----:B------:R-:W-:Y:S04]  /*11d40*/  LDSM.16.MT88.4 R12, [R216+0x3100] ;  /* 0x00310000d80c783b */ /* 0x000fe80000004200 */
[C---:B-1----:R-:W-:Y:S08]  /*11d50*/  HMMA.16816.F32.BF16 R48, R8.reuse, R24, R56 ;  /* 0x000000180830723c */ /* 0x042ff00000041838 */
[----:B------:R-:W-:Y:S01]  /*11d60*/  HMMA.16816.F32.BF16 R52, R8, R26, R76 ;  /* 0x0000001a0834723c */ /* 0x000fe2000004184c */
[----:B------:R-:W1:Y:S01]  /*11d70*/  LDSM.16.MT88.4 R24, [R213+0x7100] ;  /* 0x00710000d518783b */ /* 0x000e620000004200 */
[----:B--2---:R-:W-:-:S02]  /*11d80*/  FFMA.FTZ R2, R206, c[0x0][0x2d0], -R0 ;  /* 0x0000b400ce027a23 */ /* 0x004fc40000010800 */
[----:B------:R-:W-:Y:S01]  /*11d90*/  IMAD.MOV.U32 R206, RZ, RZ, R7 ;  /* 0x000000ffffce7224 */ /* 0x000fe200078e0007 */
[----:B------:R-:W-:Y:S01]  /*11da0*/  LDSM.16.MT88.4 R76, [R213+0x3900] ;  /* 0x00390000d54c783b */ /* 0x000fe20000004200 */
[----:B------:R2:W-:Y:S02]  /*11db0*/  MUFU.EX2 R71, R2 ;  /* 0x0000000200477308 */ /* 0x0005e40000000800 */
[C---:B------:R-:W-:Y:S01]  /*11dc0*/  HMMA.16816.F32.BF16 R92, R8.reuse, R20, R60 ;  /* 0x00000014085c723c */ /* 0x040fe2000004183c */
[----:B------:R-:W5:Y:S07]  /*11dd0*/  LDSM.16.MT88.4 R20, [R214+0x3100] ;  /* 0x00310000d614783b */ /* 0x000f6e0000004200 */
[----:B------:R-:W-:Y:S01]  /*11de0*/  HMMA.16816.F32.BF16 R60, R8, R16, R40 ;  /* 0x00000010083c723c */ /* 0x000fe20000041828 */
[----:B--2---:R-:W-:-:S07]  /*11df0*/  FFMA.FTZ R2, R207, c[0x0][0x2d0], -R0 ;  /* 0x0000b400cf027a23 */ /* 0x004fce0000010800 */
[C---:B------:R-:W-:Y:S01]  /*11e00*/  HMMA.16816.F32.BF16 R40, R8.reuse, R18, R36 ;  /* 0x000000120828723c */ /* 0x040fe20000041824 */
[----:B------:R-:W2:Y:S01]  /*11e10*/  LDSM.16.MT88.4 R16, [R217+0x3100] ;  /* 0x00310000d910783b */ /* 0x000ea20000004200 */
[----:B------:R1:W1:Y:S06]  /*11e20*/  MUFU.EX2 R70, R2 ;  /* 0x0000000200467308 */ /* 0x00026c0000000800 */
[C---:B------:R-:W-:Y:S01]  /*11e30*/  HMMA.16816.F32.BF16 R104, R8.reuse, R30, R80 ;  /* 0x0000001e0868723c */ /* 0x040fe20000041850 */
[----:B------:R-:W2:Y:S07]  /*11e40*/  LDSM.16.MT88.4 R28, [R213+0x3100] ;  /* 0x00310000d51c783b */ /* 0x000eae0000004200 */
[----:B----4-:R-:W-:Y:S01]  /*11e50*/  HMMA.16816.F32.BF16 R44, R8, R32, R120 ;  /* 0x00000020082c723c */ /* 0x010fe20000041878 */
[----:B-1----:R-:W-:-:S04]  /*11e60*/  FFMA.FTZ R2, R208, c[0x0][0x2d0], -R0 ;  /* 0x0000b400d0027a23 */ /* 0x002fc80000010800 */
[----:B------:R1:W-:Y:S03]  /*11e70*/  MUFU.EX2 R59, R2 ;  /* 0x00000002003b7308 */ /* 0x0003e60000000800 */
[----:B------:R-:W-:Y:S01]  /*11e80*/  HMMA.16816.F32.BF16 R36, R8, R34, R108 ;  /* 0x000000220824723c */ /* 0x000fe2000004186c */
[----:B------:R-:W4:Y:S04]  /*11e90*/  LDSM.16.MT88.4 R32, [R214+0x7100] ;  /* 0x00710000d620783b */ /* 0x000f280000004200 */
[----:B------:R-:W-:Y:S02]  /*11ea0*/  LDSM.16.MT88.4 R108, [R213+0x7900] ;  /* 0x00790000d56c783b */ /* 0x000fe40000004200 */
[----:B---3--:R-:W-:-:S02]  /*11eb0*/  F2FP.BF16.PACK_AB R8, R138, R139 ;  /* 0x0000008b8a08723e */ /* 0x008fc400000010ff */
[----:B------:R-:W-:Y:S02]  /*11ec0*/  F2FP.BF16.PACK_AB R9, R70, R71 ;  /* 0x000000474609723e */ /* 0x000fe400000010ff */
[----:B------:R-:W-:Y:S01]  /*11ed0*/  F2FP.BF16.PACK_AB R10, R136, R137 ;  /* 0x00000089880a723e */ /* 0x000fe200000010ff */
[----:B-1----:R-:W-:-:S04]  /*11ee0*/  FFMA.FTZ R2, R209, c[0x0][0x2d0], -R0 ;  /* 0x0000b400d1027a23 */ /* 0x002fc80000010800 */
[----:B------:R1:W3:Y:S02]  /*11ef0*/  MUFU.EX2 R58, R2 ;  /* 0x00000002003a7308 */ /* 0x0002e40000000800 */
[----:B-1----:R-:W-:Y:S01]  /*11f00*/  FFMA.FTZ R2, R131, c[0x0][0x2d0], -R5 ;  /* 0x0000b40083027a23 */ /* 0x002fe20000010805 */
[----:B---3--:R-:W-:-:S05]  /*11f10*/  F2FP.BF16.PACK_AB R11, R58, R59 ;  /* 0x0000003b3a0b723e */ /* 0x008fca00000010ff */
[----:B------:R1:W-:Y:S02]  /*11f20*/  MUFU.EX2 R57, R2 ;  /* 0x0000000200397308 */ /* 0x0003e40000000800 */
[C---:B------:R-:W-:Y:S08]  /*11f30*/  HMMA.16816.F32.BF16 R64, R8.reuse, R26, R64 ;  /* 0x0000001a0840723c */ /* 0x040ff00000041840 */
[----:B------:R-:W-:Y:S01]  /*11f40*/  HMMA.16816.F32.BF16 R128, R8, R24, R84 ;  /* 0x000000180880723c */ /* 0x000fe20000041854 */
[----:B------:R-:W-:Y:S01]  /*11f50*/  LDSM.16.MT88.4 R84, [R214+0x3900] ;  /* 0x00390000d654783b */ /* 0x000fe20000004200 */
[----:B-1----:R-:W-:-:S02]  /*11f60*/  FFMA.FTZ R2, R239, c[0x0][0x2d0], -R5 ;  /* 0x0000b400ef027a23 */ /* 0x002fc40000010805 */
[----:B------:R-:W-:Y:S02]  /*11f70*/  IMAD.MOV.U32 R239, RZ, RZ, R179 ;  /* 0x000000ffffef7224 */ /* 0x000fe400078e00b3 */
[----:B------:R1:W-:Y:S01]  /*11f80*/  MUFU.EX2 R56, R2 ;  /* 0x0000000200387308 */ /* 0x0003e20000000800 */
[----:B------:R-:W-:Y:S01]  /*11f90*/  IMAD.MOV.U32 R179, RZ, RZ, R133 ;  /* 0x000000ffffb37224 */ /* 0x000fe200078e0085 */
[C---:B-----5:R-:W-:Y:S08]  /*11fa0*/  HMMA.16816.F32.BF16 R80, R8.reuse, R20, R112 ;  /* 0x000000140850723c */ /* 0x060ff00000041870 */
[----:B------:R-:W-:Y:S01]  /*11fb0*/  HMMA.16816.F32.BF16 R20, R8, R22, R104 ;  /* 0x000000160814723c */ /* 0x000fe20000041868 */
[----:B-1----:R-:W-:-:S02]  /*11fc0*/  FFMA.FTZ R2, R238, c[0x0][0x2d0], -R5 ;  /* 0x0000b400ee027a23 */ /* 0x002fc40000010805 */
[----:B------:R-:W-:Y:S01]  /*11fd0*/  IMAD.MOV.U32 R238, RZ, RZ, R169 ;  /* 0x000000ffffee7224 */ /* 0x000fe200078e00a9 */
[----:B------:R-:W-:Y:S01]  /*11fe0*/  MOV R169, R159 ;  /* 0x0000009f00a97202 */ /* 0x000fe20000000f00 */
[----:B------:R1:W-:Y:S03]  /*11ff0*/  MUFU.EX2 R27, R2 ;  /* 0x00000002001b7308 */ /* 0x0003e60000000800 */
[----:B--2---:R-:W-:Y:S01]  /*12000*/  HMMA.16816.F32.BF16 R96, R8, R16, R96 ;  /* 0x000000100860723c */ /* 0x004fe20000041860 */
[----:B------:R-:W-:-:S07]  /*12010*/  IMAD.MOV.U32 R159, RZ, RZ, R134 ;  /* 0x000000ffff9f7224 */ /* 0x000fce00078e0086 */
[C---:B------:R-:W-:Y:S01]  /*12020*/  HMMA.16816.F32.BF16 R104, R8.reuse, R18, R100 ;  /* 0x000000120868723c */ /* 0x040fe20000041864 */
[----:B------:R-:W2:Y:S04]  /*12030*/  LDSM.16.MT88.4 R16, [R217+0x7100] ;  /* 0x00710000d910783b */ /* 0x000ea80000004200 */
[----:B------:R-:W-:Y:S01]  /*12040*/  LDSM.16.MT88.4 R100, [R216+0x3900] ;  /* 0x00390000d864783b */ /* 0x000fe20000004200 */
[----:B-1----:R-:W-:Y:S02]  /*12050*/  FFMA.FTZ R2, R247, c[0x0][0x2d0], -R5 ;  /* 0x0000b400f7027a23 */ /* 0x002fe40000010805 */
[C---:B------:R-:W-:Y:S01]  /*12060*/  HMMA.16816.F32.BF16 R112, R8.reuse, R12, R92 ;  /* 0x0000000c0870723c */ /* 0x040fe2000004185c */
[----:B------:R-:W-:Y:S01]  /*12070*/  LDSM.16.MT88.4 R92, [R217+0x3900] ;  /* 0x00390000d95c783b */ /* 0x000fe20000004200 */
[----:B------:R1:W3:Y:S06]  /*12080*/  MUFU.EX2 R26, R2 ;  /* 0x00000002001a7308 */ /* 0x0002ec0000000800 */
[C---:B------:R-:W-:Y:S01]  /*12090*/  HMMA.16816.F32.BF16 R120, R8.reuse, R14, R88 ;  /* 0x0000000e0878723c */ /* 0x040fe20000041858 */
[----:B------:R-:W5:Y:S07]  /*120a0*/  LDSM.16.MT88.4 R12, [R216+0x7100] ;  /* 0x00710000d80c783b */ /* 0x000f6e0000004200 */
[----:B------:R-:W-:Y:S01]  /*120b0*/  HMMA.16816.F32.BF16 R72, R8, R28, R116 ;  /* 0x0000001c0848723c */ /* 0x000fe20000041874 */
[----:B------:R-:W5:Y:S01]  /*120c0*/  LDSM.16.MT88.4 R116, [R214+0x7900] ;  /* 0x00790000d674783b */ /* 0x000f620000004200 */
[----:B-1----:R-:W-:Y:S01]  /*120d0*/  FFMA.FTZ R2, R246, c[0x0][0x2d0], -R0 ;  /* 0x0000b400f6027a23 */ /* 0x002fe20000010800 */
[----:B---3--:R-:W-:-:S03]  /*120e0*/  F2FP.BF16.PACK_AB R134, R26, R27 ;  /* 0x0000001b1a86723e */ /* 0x008fc600000010ff */
[----:B------:R1:W-:Y:S02]  /*120f0*/  MUFU.EX2 R25, R2 ;  /* 0x0000000200197308 */ /* 0x0003e40000000800 */
[C---:B------:R-:W-:Y:S01]  /*12100*/  HMMA.16816.F32.BF16 R28, R8.reuse, R30, R124 ;  /* 0x0000001e081c723c */ /* 0x040fe2000004187c */
[----:B------:R-:W3:Y:S07]  /*12110*/  LDSM.16.MT88.4 R124, [R217+0x7900] ;  /* 0x00790000d97c783b */ /* 0x000eee0000004200 */
[----:B----4-:R-:W-:Y:S01]  /*12120*/  HMMA.16816.F32.BF16 R60, R8, R32, R60 ;  /* 0x00000020083c723c */ /* 0x010fe2000004183c */
[----:B-1----:R-:W-:-:S07]  /*12130*/  FFMA.FTZ R2, R249, c[0x0][0x2d0], -R0 ;  /* 0x0000b400f9027a23 */ /* 0x002fce0000010800 */
[C---:B------:R-:W-:Y:S01]  /*12140*/  HMMA.16816.F32.BF16 R40, R8.reuse, R34, R40 ;  /* 0x000000220828723c */ /* 0x040fe20000041828 */
[----:B------:R1:W4:Y:S07]  /*12150*/  MUFU.EX2 R24, R2 ;  /* 0x0000000200187308 */ /* 0x00032e0000000800 */
[C---:B--2---:R-:W-:Y:S08]  /*12160*/  HMMA.16816.F32.BF16 R48, R8.reuse, R16, R48 ;  /* 0x000000100830723c */ /* 0x044ff00000041830 */
[----:B------:R-:W-:Y:S01]  /*12170*/  HMMA.16816.F32.BF16 R52, R8, R18, R52 ;  /* 0x000000120834723c */ /* 0x000fe20000041834 */
[--C-:B-1----:R-:W-:Y:S01]  /*12180*/  FFMA.FTZ R2, R248, c[0x0][0x2d0], -R0.reuse ;  /* 0x0000b400f8027a23 */ /* 0x102fe20000010800 */
[----:B----4-:R-:W-:Y:S01]  /*12190*/  F2FP.BF16.PACK_AB R133, R24, R25 ;  /* 0x000000191885723e */ /* 0x010fe200000010ff */
[----:B------:R-:W-:-:S02]  /*121a0*/  FFMA.FTZ R0, R175, c[0x0][0x2d0], -R0 ;  /* 0x0000b400af007a23 */ /* 0x000fc40000010800 */
[----:B------:R1:W-:Y:S01]  /*121b0*/  MUFU.EX2 R7, R2 ;  /* 0x0000000200077308 */ /* 0x0003e20000000800 */
[----:B------:R-:W-:Y:S02]  /*121c0*/  IMAD.MOV.U32 R175, RZ, RZ, R158 ;  /* 0x000000ffffaf7224 */ /* 0x000fe400078e009e */
[----:B-----5:R-:W-:Y:S01]  /*121d0*/  HMMA.16816.F32.BF16 R44, R8, R12, R44 ;  /* 0x0000000c082c723c */ /* 0x020fe2000004182c */
[----:B------:R-:W-:Y:S01]  /*121e0*/  IMAD.MOV.U32 R158, RZ, RZ, R132 ;  /* 0x000000ffff9e7224 */ /* 0x000fe200078e0084 */
[----:B------:R-:W-:-:S03]  /*121f0*/  F2FP.BF16.PACK_AB R132, R56, R57 ;  /* 0x000000393884723e */ /* 0x000fc600000010ff */
[----:B------:R2:W4:Y:S03]  /*12200*/  MUFU.EX2 R6, R0 ;  /* 0x0000000000067308 */ /* 0x0005260000000800 */
[----:B------:R-:W-:Y:S01]  /*12210*/  HMMA.16816.F32.BF16 R36, R8, R14, R36 ;  /* 0x0000000e0824723c */ /* 0x000fe20000041824 */
[----:B------:R-:W5:Y:S01]  /*12220*/  LDSM.16.MT88.4 R8, [R216+0x7900] ;  /* 0x00790000d808783b */ /* 0x000f620000004200 */
[----:B-1----:R-:W-:-:S04]  /*12230*/  FADD.FTZ R2, R243, R206 ;  /* 0x000000cef3027221 */ /* 0x002fc80000010000 */
[----:B------:R-:W-:Y:S02]  /*12240*/  FADD.FTZ R3, R3, R2 ;  /* 0x0000000203037221 */ /* 0x000fe40000010000 */
[----:B--2---:R-:W-:Y:S01]  /*12250*/  FADD.FTZ R0, R239, R241 ;  /* 0x000000f1ef007221 */ /* 0x004fe20000010000 */
[----:B----4-:R-:W-:-:S03]  /*12260*/  F2FP.BF16.PACK_AB R135, R6, R7 ;  /* 0x000000070687723e */ /* 0x010fc600000010ff */
        /* <DEDUP_REMOVED lines=18> */
[----:B------:R-:W-:Y:S01]  /*12390*/  IADD3 R236, R167, -0x2, RZ ;  /* 0xfffffffea7ec7810 */ /* 0x000fe20007ffe0ff */
[----:B------:R-:W-:Y:S01]  /*123a0*/  FADD.FTZ R0, R240, R0 ;  /* 0x00000000f0007221 */ /* 0x000fe20000010000 */
[----:B------:R-:W-:Y:S01]  /*123b0*/  HMMA.16816.F32.BF16 R100, R132, R102, R120 ;  /* 0x000000668464723c */ /* 0x000fe20000041878 */
[----:B------:R-:W-:Y:S02]  /*123c0*/  FADD.FTZ R2, R211, R2 ;  /* 0x00000002d3027221 */ /* 0x000fe40000010000 */
[----:B------:R-:W-:-:S02]  /*123d0*/  FADD.FTZ R0, R242, R0 ;  /* 0x00000000f2007221 */ /* 0x000fc40000010000 */
[----:B------:R-:W-:Y:S02]  /*123e0*/  FADD.FTZ R2, R210, R2 ;  /* 0x00000002d2027221 */ /* 0x000fe40000010000 */
        /* <DEDUP_REMOVED lines=8> */
[----:B------:R-:W-:Y:S01]  /*12470*/  FADD.FTZ R0, R202, R0 ;  /* 0x00000000ca007221 */ /* 0x000fe20000010000 */
[----:B------:R-:W1:Y:S01]  /*12480*/  @P5 S2R R4, SR_CTAID.X ;  /* 0x0000000000045919 */ /* 0x000e620000002500 */
        /* <DEDUP_REMOVED lines=12> */
[----:B---3--:R-:W-:Y:S01]  /*12550*/  HMMA.16816.F32.BF16 R120, R132, R124, R48 ;  /* 0x0000007c8478723c */ /* 0x008fe20000041830 */
[----:B------:R-:W-:-:S02]  /*12560*/  FADD.FTZ R2, R151, R2 ;  /* 0x0000000297027221 */ /* 0x000fc40000010000 */
[----:B------:R-:W-:Y:S02]  /*12570*/  FADD.FTZ R3, R154, R0 ;  /* 0x000000009a037221 */ /* 0x000fe40000010000 */
[----:B-1----:R-:W-:Y:S02]  /*12580*/  @P5 IMAD.SHL.U32 R0, R4, 0x80, RZ ;  /* 0x0000008004005824 */ /* 0x002fe400078e00ff */
[----:B------:R-:W-:Y:S01]  /*12590*/  FADD.FTZ R2, R150, R2 ;  /* 0x0000000296027221 */ /* 0x000fe20000010000 */
[----:B------:R-:W-:Y:S01]  /*125a0*/  HMMA.16816.F32.BF16 R76, R132, R78, R28 ;  /* 0x0000004e844c723c */ /* 0x000fe2000004181c */
[----:B------:R-:W-:Y:S02]  /*125b0*/  FADD.FTZ R3, R153, R3 ;  /* 0x0000000399037221 */ /* 0x000fe40000010000 */
[----:B------:R-:W-:-:S04]  /*125c0*/  @P5 IMAD.HI.U32 R0, R0, c[0x0][0x2c8], RZ ;  /* 0x0000b20000005a27 */ /* 0x000fc800078e00ff */
[----:B------:R-:W-:Y:S01]  /*125d0*/  FADD.FTZ R2, R149, R2 ;  /* 0x0000000295027221 */ /* 0x000fe20000010000 */
[----:B------:R-:W-:Y:S01]  /*125e0*/  @P5 SHF.R.U32.HI R159, RZ, c[0x0][0x2cc], R0 ;  /* 0x0000b300ff9f5a19 */ /* 0x000fe20000011600 */
[----:B------:R-:W-:Y:S01]  /*125f0*/  FADD.FTZ R3, R152, R3 ;  /* 0x0000000398037221 */ /* 0x000fe20000010000 */
[C---:B------:R-:W-:Y:S01]  /*12600*/  HMMA.16816.F32.BF16 R84, R132.reuse, R86, R20 ;  /* 0x000000568454723c */ /* 0x040fe20000041814 */
[----:B------:R-:W-:Y:S01]  /*12610*/  FADD.FTZ R2, R148, R2 ;  /* 0x0000000294027221 */ /* 0x000fe20000010000 */
[----:B------:R-:W-:Y:S01]  /*12620*/  IADD3 R0, R159, R158, -R175 ;  /* 0x0000009e9f007210 */ /* 0x000fe20007ffe8af */
[----:B------:R-:W-:Y:S02]  /*12630*/  FADD.FTZ R3, R139, R3 ;  /* 0x000000038b037221 */ /* 0x000fe40000010000 */
[----:B------:R-:W-:Y:S01]  /*12640*/  FADD.FTZ R5, R71, R2 ;  /* 0x0000000247057221 */ /* 0x000fe20000010000 */
[----:B------:R-:W-:Y:S01]  /*12650*/  SHF.R.S32.HI R2, RZ, 0x1f, R0 ;  /* 0x0000001fff027819 */ /* 0x000fe20000011400 */
[----:B------:R-:W-:Y:S01]  /*12660*/  FADD.FTZ R4, R138, R3 ;  /* 0x000000038a047221 */ /* 0x000fe20000010000 */
[----:B------:R-:W-:Y:S01]  /*12670*/  HMMA.16816.F32.BF16 R108, R132, R110, R64 ;  /* 0x0000006e846c723c */ /* 0x000fe20000041840 */
[----:B------:R-:W-:-:S02]  /*12680*/  FADD.FTZ R3, R70, R5 ;  /* 0x0000000546037221 */ /* 0x000fc40000010000 */
        /* <DEDUP_REMOVED lines=19> */
[C---:B-----5:R-:W-:Y:S02]  /*127c0*/  HMMA.16816.F32.BF16 R128, R132.reuse, R8, R44 ;  /* 0x000000088480723c */ /* 0x060fe4000004182c */
[----:B------:R1:W-:Y:S04]  /*127d0*/  STL [R1+0x20], R0 ;  /* 0x0000200001007387 */ /* 0x0003e80000100800 */
[----:B------:R1:W-:Y:S02]  /*127e0*/  STL [R1+0x1c], R2 ;  /* 0x00001c0201007387 */ /* 0x0003e40000100800 */
[----:B------:R-:W-:Y:S01]  /*127f0*/  HMMA.16816.F32.BF16 R132, R132, R10, R36 ;  /* 0x0000000a8484723c */ /* 0x000fe20000041824 */
[----:B------:R-:W-:Y:S07]  /*12800*/  @!P0 BRA `(.L_x_621) ;  /* 0x00004a2000008947 */ /* 0x000fee0003800000 */
[----:B------:R-:W2:Y:S04]  /*12810*/  LDL.64 R174, [R1+0x60] ;  /* 0x0000600001ae7983 */ /* 0x000ea80000100a00 */
[----:B------:R-:W3:Y:S04]  /*12820*/  LDL.64 R172, [R1+0x58] ;  /* 0x0000580001ac7983 */ /* 0x000ee80000100a00 */
[----:B------:R-:W4:Y:S04]  /*12830*/  LDL R167, [R1+0x18] ;  /* 0x0000180001a77983 */ /* 0x000f280000100800 */
[----:B------:R-:W5:Y:S04]  /*12840*/  LDL.64 R158, [R1+0x48] ;  /* 0x00004800019e7983 */ /* 0x000f680000100a00 */
[----:B------:R-:W5:Y:S01]  /*12850*/  LDL.64 R176, [R1+0x50] ;  /* 0x0000500001b07983 */ /* 0x000f620000100a00 */
[----:B------:R-:W-:Y:S01]  /*12860*/  IMAD.MOV.U32 R70, RZ, RZ, R68 ;  /* 0x000000ffff467224 */ /* 0x000fe200078e0044 */
[----:B-1----:R-:W-:Y:S01]  /*12870*/  MOV R3, R69 ;  /* 0x0000004500037202 */ /* 0x002fe20000000f00 */
[----:B------:R-:W-:Y:S01]  /*12880*/  IMAD.MOV.U32 R200, RZ, RZ, R236 ;  /* 0x000000ffffc87224 */ /* 0x000fe200078e00ec */
[----:B--2---:R-:W-:-:S02]  /*12890*/  IADD3 R2, P1, R174, 0x40, RZ ;  /* 0x00000040ae027810 */ /* 0x004fc40007f3e0ff */
[----:B---3--:R-:W-:-:S03]  /*128a0*/  IADD3 R0, P0, R172, 0x40, RZ ;  /* 0x00000040ac007810 */ /* 0x008fc60007f1e0ff */
[----:B------:R5:W-:Y:S01]  /*128b0*/  STL [R1+0x10], R2 ;  /* 0x0000100201007387 */ /* 0x000be20000100800 */
[----:B----4-:R-:W-:-:S03]  /*128c0*/  @P5 IMAD.HI.U32 R4, R167, c[0x0][0x2c8], RZ ;  /* 0x0000b200a7045a27 */ /* 0x010fc600078e00ff */
[----:B------:R1:W-:Y:S04]  /*128d0*/  STL [R1+0x8], R0 ;  /* 0x0000080001007387 */ /* 0x0003e80000100800 */
[----:B------:R2:W-:Y:S01]  /*128e0*/  @P5 STL [R1+0x14], R4 ;  /* 0x0000140401005387 */ /* 0x0005e20000100800 */
[----:B-----5:R-:W-:Y:S01]  /*128f0*/  IADD3.X R2, RZ, R177, RZ, P1, !PT ;  /* 0x000000b1ff027210 */ /* 0x020fe20000ffe4ff */
[----:B-1----:R-:W-:-:S05]  /*12900*/  IMAD.X R0, RZ, RZ, R159, P0 ;  /* 0x000000ffff007224 */ /* 0x002fca00000e069f */
[----:B------:R2:W-:Y:S04]  /*12910*/  STL [R1+0x4], R0 ;  /* 0x0000040001007387 */ /* 0x0005e80000100800 */
[----:B------:R2:W-:Y:S02]  /*12920*/  STL [R1+0xc], R2 ;  /* 0x00000c0201007387 */ /* 0x0005e40000100800 */
.L_x_622:
[----:B------:R-:W3:Y:S01]  /*12930*/  LDL.64 R170, [R1+0x60] ;  /* 0x0000600001aa7983 */ /* 0x000ee20000100a00 */
[----:B------:R-:W-:Y:S04]  /*12940*/  DEPBAR.LE SB0, 0x0 ;  /* 0x000080000000791a */ /* 0x000fe80000000000 */
[C---:B------:R-:W-:Y:S01]  /*12950*/  ISETP.GE.AND P0, PT, R200.reuse, RZ, PT ;  /* 0x000000ffc800720c */ /* 0x040fe20003f06270 */
[----:B------:R-:W4:Y:S01]  /*12960*/  LDL R164, [R1+0x10] ;  /* 0x0000100001a47983 */ /* 0x000f220000100800 */
[----:B------:R-:W-:Y:S02]  /*12970*/  MOV R169, 0x6 ;  /* 0x0000000600a97802 */ /* 0x000fe40000000f00 */
[----:B------:R-:W-:Y:S01]  /*12980*/  MOV R205, 0xffffff80 ;  /* 0xffffff8000cd7802 */ /* 0x000fe20000000f00 */
[----:B------:R-:W5:Y:S01]  /*12990*/  LDL.64 R166, [R1+0x50] ;  /* 0x0000500001a67983 */ /* 0x000f620000100a00 */
[----:B------:R-:W-:Y:S02]  /*129a0*/  MOV R239, c[0x0][0x1e0] ;  /* 0x0000780000ef7a02 */ /* 0x000fe40000000f00 */
[C---:B------:R-:W-:Y:S03]  /*129b0*/  IADD3 R236, R200.reuse, -0x1, RZ ;  /* 0xffffffffc8ec7810 */ /* 0x040fe60007ffe0ff */
[----:B--2---:R-:W2:Y:S02]  /*129c0*/  LDL R203, [R1+0x40] ;  /* 0x0000400001cb7983 */ /* 0x004ea40000100800 */
[----:B------:R-:W-:Y:S01]  /*129d0*/  @P0 SHF.R.S32.HI R0, RZ, 0x1f, R200 ;  /* 0x0000001fff000819 */ /* 0x000fe200000114c8 */
[----:B------:R-:W-:Y:S01]  /*129e0*/  @P0 IMAD.WIDE.U32 R68, R200, c[0x0][0x208], RZ ;  /* 0x00008200c8440a25 */ /* 0x000fe200078e00ff */
[----:B------:R-:W2:Y:S03]  /*129f0*/  LDL R168, [R1+0xc] ;  /* 0x00000c0001a87983 */ /* 0x000ea60000100800 */
[----:B------:R-:W-:Y:S01]  /*12a00*/  @P0 IMAD R0, R0, c[0x0][0x208], RZ ;  /* 0x0000820000000a24 */ /* 0x000fe200078e02ff */
[----:B------:R-:W2:Y:S01]  /*12a10*/  LDL R71, [R1+0x2c] ;  /* 0x00002c0001477983 */ /* 0x000ea20000100800 */
[----:B------:R-:W-:Y:S02]  /*12a20*/  @P0 IMAD.SHL.U32 R2, R68, 0x80, RZ ;  /* 0x0000008044020824 */ /* 0x000fe400078e00ff */
[----:B------:R-:W-:Y:S01]  /*12a30*/  @P0 IMAD R0, R200, c[0x0][0x20c], R0 ;  /* 0x00008300c8000a24 */ /* 0x000fe200078e0200 */
[----:B------:R-:W-:Y:S03]  /*12a40*/  BAR.SYNC.DEFER_BLOCKING 0x0 ;  /* 0x0000000000007b1d */ /* 0x000fe60000010000 */
[----:B------:R-:W-:Y:S05]  /*12a50*/  @P0 IMAD.IADD R69, R69, 0x1, R0 ;  /* 0x0000000145450824 */ /* 0x000fea00078e0200 */
[----:B------:R-:W-:Y:S01]  /*12a60*/  @P0 SHF.L.U64.HI R68, R68, 0x7, R69 ;  /* 0x0000000744440819 */ /* 0x000fe20000010245 */
[----:B------:R-:W1:Y:S08]  /*12a70*/  LDSM.16.M88.4 R8, [R212+0x8100] ;  /* 0x00810000d408783b */ /* 0x000e700000000200 */
[----:B------:R-:W1:Y:S08]  /*12a80*/  LDSM.16.M88.4 R16, [R212+0x8900] ;  /* 0x00890000d410783b */ /* 0x000e700000000200 */
[----:B------:R-:W1:Y:S08]  /*12a90*/  LDSM.16.M88.4 R24, [R212+0x9100] ;  /* 0x00910000d418783b */ /* 0x000e700000000200 */
[----:B------:R-:W2:Y:S04]  /*12aa0*/  LDL R201, [R1+0x34] ;  /* 0x0000340001c97983 */ /* 0x000ea80000100800 */
        /* <DEDUP_REMOVED lines=15> */
[----:B------:R-:W1:Y:S02]  /*12ba0*/  LDSM.16.M88.4 R156, [R232] ;  /* 0x00000000e89c783b */ /* 0x000e640000000200 */
[C---:B------:R-:W-:Y:S06]  /*12bb0*/  HMMA.16816.F32.BF16 R32, R140.reuse, R34, RZ ;  /* 0x000000228c20723c */ /* 0x040fec00000418ff */
[----:B------:R-:W2:Y:S02]  /*12bc0*/  LDL R204, [R1+0x24] ;  /* 0x0000240001cc7983 */ /* 0x000ea40000100800 */
[C---:B------:R-:W-:Y:S02]  /*12bd0*/  HMMA.16816.F32.BF16 R36, R140.reuse, R40, RZ ;  /* 0x000000288c24723c */ /* 0x040fe400000418ff */
[----:B------:R-:W2:Y:S06]  /*12be0*/  LDL R202, [R1+0x28] ;  /* 0x0000280001ca7983 */ /* 0x000eac0000100800 */
        /* <DEDUP_REMOVED lines=12> */
[----:B------:R-:W3:Y:S07]  /*12cb0*/  LDSM.16.M88.4 R148, [R230] ;  /* 0x00000000e694783b */ /* 0x000eee0000000200 */
[C---:B------:R-:W-:Y:S08]  /*12cc0*/  HMMA.16816.F32.BF16 R20, R144.reuse, R152, R20 ;  /* 0x000000989014723c */ /* 0x040ff00000041814 */
[C---:B------:R-:W-:Y:S01]  /*12cd0*/  HMMA.16816.F32.BF16 R24, R144.reuse, R154, R24 ;  /* 0x0000009a9018723c */ /* 0x040fe20000041818 */
[----:B------:R-:W4:Y:S07]  /*12ce0*/  LDSM.16.M88.4 R152, [R229] ;  /* 0x00000000e598783b */ /* 0x000f2e0000000200 */
[C---:B------:R-:W-:Y:S08]  /*12cf0*/  HMMA.16816.F32.BF16 R28, R144.reuse, R156, R28 ;  /* 0x0000009c901c723c */ /* 0x040ff0000004181c */
[C---:B------:R-:W-:Y:S01]  /*12d00*/  HMMA.16816.F32.BF16 R32, R144.reuse, R158, R32 ;  /* 0x0000009e9020723c */ /* 0x040fe20000041820 */
[----:B------:R-:W2:Y:S07]  /*12d10*/  LDSM.16.M88.4 R156, [R228] ;  /* 0x00000000e49c783b */ /* 0x000eae0000000200 */
[C---:B-1----:R-:W-:Y:S08]  /*12d20*/  HMMA.16816.F32.BF16 R36, R144.reuse, R136, R36 ;  /* 0x000000889024723c */ /* 0x042ff00000041824 */
[C---:B------:R-:W-:Y:S08]  /*12d30*/  HMMA.16816.F32.BF16 R40, R144.reuse, R138, R40 ;  /* 0x0000008a9028723c */ /* 0x040ff00000041828 */
[C---:B---3--:R-:W-:Y:S01]  /*12d40*/  HMMA.16816.F32.BF16 R44, R144.reuse, R148, R44 ;  /* 0x00000094902c723c */ /* 0x048fe2000004182c */
[----:B------:R-:W-:Y:S03]  /*12d50*/  MOV R171, c[0x0][0x208] ;  /* 0x0000820000ab7a02 */ /* 0x000fe60000000f00 */
[C---:B------:R-:W-:Y:S02]  /*12d60*/  @P0 IADD3 R0, P1, R2.reuse, R170, RZ ;  /* 0x000000aa02000210 */ /* 0x040fe40007f3e0ff */
[----:B----4-:R-:W-:Y:S01]  /*12d70*/  @P0 IADD3 R2, P2, R2, R164, RZ ;  /* 0x000000a402020210 */ /* 0x010fe20007f5e0ff */
[----:B------:R-:W-:Y:S01]  /*12d80*/  IMAD.SHL.U32 R171, R171, 0x40, RZ ;  /* 0x00000040abab7824 */ /* 0x000fe200078e00ff */
[C---:B------:R-:W-:Y:S04]  /*12d90*/  HMMA.16816.F32.BF16 R48, R144.reuse, R150, R48 ;  /* 0x000000969030723c */ /* 0x040fe80000041830 */
[----:B------:R-:W-:Y:S02]  /*12da0*/  @P0 LEA R164, P3, R0, c[0x0][0x1f8], 0x1 ;  /* 0x00007e0000a40a11 */ /* 0x000fe400078608ff */
[C---:B-----5:R-:W-:Y:S02]  /*12db0*/  @P0 IADD3.X R69, R68.reuse, R167, RZ, P1, !PT ;  /* 0x000000a744450210 */ /* 0x060fe40000ffe4ff */
[C---:B------:R-:W-:Y:S03]  /*12dc0*/  HMMA.16816.F32.BF16 R52, R144.reuse, R152, R52 ;  /* 0x000000989034723c */ /* 0x040fe60000041834 */
[----:B--2---:R-:W-:Y:S01]  /*12dd0*/  LOP3.LUT P4, RZ, R203, 0x1, RZ, 0xc0, !PT ;  /* 0x00000001cbff7812 */ /* 0x004fe2000788c0ff */
[----:B------:R-:W-:Y:S01]  /*12de0*/  @P0 IMAD.X R68, R68, 0x1, R168, P2 ;  /* 0x0000000144440824 */ /* 0x000fe200010e06a8 */
[----:B------:R-:W-:Y:S01]  /*12df0*/  @P0 LEA.HI.X R165, R0, c[0x0][0x1fc], R69, 0x1, P3 ;  /* 0x00007f0000a50a11 */ /* 0x000fe200018f0c45 */
[----:B------:R-:W-:Y:S01]  /*12e00*/  IMAD.MOV.U32 R168, RZ, RZ, c[0x0][0x208] ;  /* 0x00008200ffa87624 */ /* 0x000fe200078e00ff */
[C---:B------:R-:W-:Y:S01]  /*12e10*/  @P0 LEA R166, P1, R2.reuse, c[0x0][0x1f8], 0x1 ;  /* 0x00007e0002a60a11 */ /* 0x040fe200078208ff */
[C---:B------:R-:W-:Y:S01]  /*12e20*/  HMMA.16816.F32.BF16 R56, R144.reuse, R154, R56 ;  /* 0x0000009a9038723c */ /* 0x040fe20000041838 */
[----:B------:R-:W-:Y:S01]  /*12e30*/  IMAD.MOV.U32 R0, RZ, RZ, c[0x0][0x2c4] ;  /* 0x0000b100ff007624 */ /* 0x000fe200078e00ff */
[----:B------:R-:W-:Y:S01]  /*12e40*/  @!PT LDS RZ, [RZ] ;  /* 0x00000000fffff984 */ /* 0x000fe20000000800 */
[----:B------:R-:W-:Y:S01]  /*12e50*/  @!PT LDS RZ, [RZ] ;  /* 0x00000000fffff984 */ /* 0x000fe20000000800 */
[----:B------:R-:W-:Y:S01]  /*12e60*/  @!PT LDS RZ, [RZ] ;  /* 0x00000000fffff984 */ /* 0x000fe20000000800 */
[----:B------:R1:W-:Y:S02]  /*12e70*/  @P0 LDGSTS.E.BYPASS.LTC128B.128 [R235+0x100], [R164.64], !P6 ;  /* 0x00100000a4eb0fae */ /* 0x0003e4000f101d48 */
[----:B------:R-:W-:Y:S02]  /*12e80*/  @P0 LEA.HI.X R167, R2, c[0x0][0x1fc], R68, 0x1, P1 ;  /* 0x00007f0002a70a11 */ /* 0x000fe400008f0c44 */
[----:B------:R-:W-:Y:S02]  /*12e90*/  SHF.L.U64.HI R168, R168, R169, c[0x0][0x20c] ;  /* 0x00008300a8a87619 */ /* 0x000fe400000102a9 */
[C---:B------:R-:W-:Y:S02]  /*12ea0*/  HMMA.16816.F32.BF16 R60, R144.reuse, R156, R60 ;  /* 0x0000009c903c723c */ /* 0x040fe4000004183c */
[----:B------:R2:W-:Y:S02]  /*12eb0*/  @P0 LDGSTS.E.BYPASS.LTC128B.128 [R235+0x4100], [R166.64], !P4 ;  /* 0x04100000a6eb0fae */ /* 0x0005e4000e101d48 */
[-C--:B------:R-:W-:Y:S02]  /*12ec0*/  @P0 IADD3 R68, P1, R164, R171.reuse, RZ ;  /* 0x000000aba4440210 */ /* 0x080fe40007f3e0ff */
[----:B------:R-:W-:Y:S02]  /*12ed0*/  IADD3 R170, R171, 0x80, RZ ;  /* 0x00000080abaa7810 */ /* 0x000fe40007ffe0ff */
[----:B------:R-:W-:Y:S02]  /*12ee0*/  HMMA.16816.F32.BF16 R64, R144, R158, R64 ;  /* 0x0000009e9040723c */ /* 0x000fe40000041840 */
[----:B------:R-:W3:Y:S02]  /*12ef0*/  LDL R2, [R1+0x14] ;  /* 0x0000140001027983 */ /* 0x000ee40000100800 */
[----:B------:R-:W-:Y:S02]  /*12f00*/  @P0 IADD3.X R69, R165, R168, RZ, P1, !PT ;  /* 0x000000a8a5450210 */ /* 0x000fe40000ffe4ff */
[CC--:B------:R-:W-:Y:S03]  /*12f10*/  @P0 IADD3 R136, P1, R68.reuse, R171.reuse, RZ ;  /* 0x000000ab44880210 */ /* 0x0c0fe60007f3e0ff */
[----:B------:R4:W-:Y:S03]  /*12f20*/  @P0 LDGSTS.E.BYPASS.LTC128B.128 [R235+0x1100], [R68.64], !P6 ;  /* 0x0110000044eb0fae */ /* 0x0009e6000f101d48 */
[C-C-:B------:R-:W-:Y:S01]  /*12f30*/  @P0 IMAD.X R137, R69.reuse, 0x1, R168.reuse, P1 ;  /* 0x0000000145890824 */ /* 0x140fe200008e06a8 */
[-C--:B-1----:R-:W-:Y:S02]  /*12f40*/  @P0 IADD3 R164, P3, R68, R170.reuse, RZ ;  /* 0x000000aa44a40210 */ /* 0x082fe40007f7e0ff */
[C---:B------:R-:W-:Y:S02]  /*12f50*/  @P0 IADD3 R138, P2, R136.reuse, R171, RZ ;  /* 0x000000ab888a0210 */ /* 0x040fe40007f5e0ff */
[----:B------:R4:W-:Y:S01]  /*12f60*/  @P0 LDGSTS.E.BYPASS.LTC128B.128 [R235+0x5100], [R68.64+0x80], !P4 ;  /* 0x0510008044eb0fae */ /* 0x0009e2000e101d48 */
[-C--:B------:R-:W-:Y:S02]  /*12f70*/  @P0 IADD3.X R165, R69, R71.reuse, RZ, P3, !PT ;  /* 0x0000004745a50210 */ /* 0x080fe40001ffe4ff */
[C---:B------:R-:W-:Y:S05]  /*12f80*/  @P0 IMAD.X R139, R137.reuse, 0x1, R168, P2 ;  /* 0x00000001898b0824 */ /* 0x040fea00010e06a8 */
[----:B------:R1:W-:Y:S08]  /*12f90*/  @P0 LDGSTS.E.BYPASS.LTC128B.128 [R235+0x2100], [R136.64], !P6 ;  /* 0x0210000088eb0fae */ /* 0x0003f0000f101d48 */
[----:B------:R2:W-:Y:S08]  /*12fa0*/  @P0 LDGSTS.E.BYPASS.LTC128B.128 [R235+0x6100], [R164.64], !P4 ;  /* 0x06100000a4eb0fae */ /* 0x0005f0000e101d48 */
[----:B------:R1:W-:Y:S01]  /*12fb0*/  @P0 LDGSTS.E.BYPASS.LTC128B.128 [R235+0x3100], [R138.64], !P6 ;  /* 0x031000008aeb0fae */ /* 0x0003e2000f101d48 */
[----:B----4-:R-:W-:Y:S04]  /*12fc0*/  @P0 IADD3 R68, P1, R136, R170, RZ ;  /* 0x000000aa88440210 */ /* 0x010fe80007f3e0ff */
[----:B------:R-:W-:Y:S02]  /*12fd0*/  @P0 IADD3.X R69, R137, R71, RZ, P1, !PT ;  /* 0x0000004789450210 */ /* 0x000fe40000ffe4ff */
[----:B------:R-:W-:Y:S02]  /*12fe0*/  ISETP.NE.AND P1, PT, R0, 0x1, PT ;  /* 0x000000010000780c */ /* 0x000fe40003f25270 */
[----:B------:R4:W3:Y:S04]  /*12ff0*/  LDL R0, [R1+0x18] ;  /* 0x0000180001007983 */ /* 0x0008e80000100800 */
[----:B------:R5:W-:Y:S08]  /*13000*/  @P0 LDGSTS.E.BYPASS.LTC128B.128 [R235+0x7100], [R68.64], !P4 ;  /* 0x0710000044eb0fae */ /* 0x000bf0000e101d48 */
[----:B------:R-:W-:Y:S08]  /*13010*/  LDSM.16.M88.4 R148, [R218+0x8900] ;  /* 0x00890000da94783b */ /* 0x000ff00000000200 */
[----:B-1----:R-:W1:Y:S08]  /*13020*/  LDSM.16.M88.4 R136, [R218+0x8100] ;  /* 0x00810000da88783b */ /* 0x002e700000000200 */
[----:B--2---:R-:W2:Y:S08]  /*13030*/  LDSM.16.M88.4 R164, [R218+0x9100] ;  /* 0x00910000daa4783b */ /* 0x004eb00000000200 */
[----:B------:R-:W0:Y:S08]  /*13040*/  LDGDEPBAR ;  /* 0x00000000000079af */ /* 0x000e300000000000 */
[----:B------:R-:W2:Y:S08]  /*13050*/  LDSM.16.M88.4 R168, [R218+0x9900] ;  /* 0x00990000daa8783b */ /* 0x000eb00000000200 */
[----:B------:R-:W2:Y:S01]  /*13060*/  LDSM.16.M88.4 R172, [R218+0xa100] ;  /* 0x00a10000daac783b */ /* 0x000ea20000000200 */
        /* <DEDUP_REMOVED lines=8> */
[C---:B--2---:R-:W-:Y:S07]  /*130f0*/  HMMA.16816.F32.BF16 R20, R160.reuse, R164, R20 ;  /* 0x000000a4a014723c */ /* 0x044fee0000041814 */
[----:B------:R-:W2:Y:S01]  /*13100*/  LDSM.16.M88.4 R148, [R215+0x800] ;  /* 0x00080000d794783b */ /* 0x000ea20000000200 */
[C---:B------:R-:W-:Y:S07]  /*13110*/  HMMA.16816.F32.BF16 R24, R160.reuse, R166, R24 ;  /* 0x000000a6a018723c */ /* 0x040fee0000041818 */
[----:B------:R-:W-:Y:S01]  /*13120*/  LDSM.16.M88.4 R164, [R215+0x1800] ;  /* 0x00180000d7a4783b */ /* 0x000fe20000000200 */
        /* <DEDUP_REMOVED lines=8> */
[----:B------:R-:W-:Y:S07]  /*131b0*/  LDSM.16.M88.4 R176, [R215+0x3000] ;  /* 0x00300000d7b0783b */ /* 0x000fee0000000200 */
[C---:B------:R-:W-:Y:S08]  /*131c0*/  HMMA.16816.F32.BF16 R52, R160.reuse, R152, R52 ;  /* 0x00000098a034723c */ /* 0x040ff00000041834 */
[C---:B------:R-:W-:Y:S01]  /*131d0*/  HMMA.16816.F32.BF16 R56, R160.reuse, R154, R56 ;  /* 0x0000009aa038723c */ /* 0x040fe20000041838 */
[----:B------:R-:W1:Y:S07]  /*131e0*/  LDSM.16.M88.4 R152, [R215+0x1000] ;  /* 0x00100000d798783b */ /* 0x000e6e0000000200 */
[C---:B------:R-:W-:Y:S08]  /*131f0*/  HMMA.16816.F32.BF16 R60, R160.reuse, R156, R60 ;  /* 0x0000009ca03c723c */ /* 0x040ff0000004183c */
[----:B------:R-:W-:Y:S01]  /*13200*/  HMMA.16816.F32.BF16 R64, R160, R158, R64 ;  /* 0x0000009ea040723c */ /* 0x000fe20000041840 */
[----:B------:R-:W3:Y:S07]  /*13210*/  LDSM.16.M88.4 R156, [R215+0x3800] ;  /* 0x00380000d79c783b */ /* 0x000eee0000000200 */
        /* <DEDUP_REMOVED lines=21> */
[C---:B---3--:R-:W-:Y:S04]  /*13370*/  HMMA.16816.F32.BF16 R60, R180.reuse, R156, R60 ;  /* 0x0000009cb43c723c */ /* 0x048fe8000004183c */
[----:B------:R-:W-:Y:S04]  /*13380*/  @P1 SHF.R.U32.HI R0, RZ, c[0x0][0x2cc], R2 ;  /* 0x0000b300ff001a19 */ /* 0x000fe80000011602 */
[----:B------:R-:W-:Y:S01]  /*13390*/  HMMA.16816.F32.BF16 R64, R180, R158, R64 ;  /* 0x0000009eb440723c */ /* 0x000fe20000041840 */
[----:B------:R-:W3:Y:S07]  /*133a0*/  LDSM.16.M88.4 R156, [R212+0xf900] ;  /* 0x00f90000d49c783b */ /* 0x000eee0000000200 */
[C---:B------:R-:W-:Y:S01]  /*133b0*/  HMMA.16816.F32.BF16 R4, R184.reuse, R136, R4 ;  /* 0x00000088b804723c */ /* 0x040fe20000041804 */
[----:B------:R-:W-:Y:S07]  /*133c0*/  SHFL.IDX PT, R2, R0, RZ, 0x1c1f ;  /* 0x001c1fff00027589 */ /* 0x000fee00000e0000 */
[C---:B------:R-:W-:Y:S01]  /*133d0*/  HMMA.16816.F32.BF16 R8, R184.reuse, R138, R8 ;  /* 0x0000008ab808723c */ /* 0x040fe20000041808 */
[----:B------:R-:W3:Y:S07]  /*133e0*/  LDSM.16.M88.4 R136, [R227] ;  /* 0x00000000e388783b */ /* 0x000eee0000000200 */
[C---:B--2---:R-:W-:Y:S08]  /*133f0*/  HMMA.16816.F32.BF16 R12, R184.reuse, R148, R12 ;  /* 0x00000094b80c723c */ /* 0x044ff0000004180c */
[C---:B------:R-:W-:Y:S01]  /*13400*/  HMMA.16816.F32.BF16 R16, R184.reuse, R150, R16 ;  /* 0x00000096b810723c */ /* 0x040fe20000041810 */
[----:B------:R-:W2:Y:S07]  /*13410*/  LDSM.16.M88.4 R148, [R226] ;  /* 0x00000000e294783b */ /* 0x000eae0000000200 */
[C---:B-1----:R-:W-:Y:S08]  /*13420*/  HMMA.16816.F32.BF16 R20, R184.reuse, R152, R20 ;  /* 0x00000098b814723c */ /* 0x042ff00000041814 */
[C---:B------:R-:W-:Y:S01]  /*13430*/  HMMA.16816.F32.BF16 R24, R184.reuse, R154, R24 ;  /* 0x0000009ab818723c */ /* 0x040fe20000041818 */
[----:B------:R-:W1:Y:S07]  /*13440*/  LDSM.16.M88.4 R152, [R225] ;  /* 0x00000000e198783b */ /* 0x000e6e0000000200 */
[C---:B------:R-:W-:Y:S08]  /*13450*/  HMMA.16816.F32.BF16 R28, R184.reuse, R164, R28 ;  /* 0x000000a4b81c723c */ /* 0x040ff0000004181c */
[C---:B------:R-:W-:Y:S01]  /*13460*/  HMMA.16816.F32.BF16 R32, R184.reuse, R166, R32 ;  /* 0x000000a6b820723c */ /* 0x040fe20000041820 */
[----:B------:R-:W-:Y:S07]  /*13470*/  LDSM.16.M88.4 R164, [R223] ;  /* 0x00000000dfa4783b */ /* 0x000fee0000000200 */
        /* <DEDUP_REMOVED lines=14> */
[----:B------:R-:W4:Y:S07]  /*13560*/  LDSM.16.M88.4 R136, [R218+0xc100] ;  /* 0x00c10000da88783b */ /* 0x000f2e0000000200 */
        /* <DEDUP_REMOVED lines=20> */
[----:B------:R-:W3:Y:S07]  /*136b0*/  LDSM.16.M88.4 R176, [R218+0xf900] ;  /* 0x00f90000dab0783b */ /* 0x000eee0000000200 */
        /* <DEDUP_REMOVED lines=37> */
[----:B------:R-:W-:Y:S02]  /*13910*/  FMUL.FTZ R19, R19, c[0x0][0x320] ;  /* 0x0000c80013137a20 */ /* 0x000fe40000410000 */
[----:B------:R-:W-:Y:S02]  /*13920*/  FMUL.FTZ R16, R16, c[0x0][0x320] ;  /* 0x0000c80010107a20 */ /* 0x000fe40000410000 */
[----:B------:R-:W-:Y:S01]  /*13930*/  FMUL.FTZ R17, R17, c[0x0][0x320] ;  /* 0x0000c80011117a20 */ /* 0x000fe20000410000 */
[----:B------:R3:W-:Y:S01]  /*13940*/  MUFU.TANH R154, R7 ;  /* 0x00000007009a7308 */ /* 0x0007e20000002400 */
[----:B------:R-:W-:Y:S09]  /*13950*/  FMUL.FTZ R18, R18, c[0x0][0x320] ;  /* 0x0000c80012127a20 */ /* 0x000ff20000410000 */
[----:B-----5:R-:W-:Y:S10]  /*13960*/  MUFU.TANH R68, R18 ;  /* 0x0000001200447308 */ /* 0x020ff40000002400 */
[----:B------:R-:W-:Y:S01]  /*13970*/  MUFU.TANH R153, R8 ;  /* 0x0000000800997308 */ /* 0x000fe20000002400 */
[----:B---3--:R-:W3:Y:S09]  /*13980*/  LDSM.16.M88.4 R4, [R215+0x5000] ;  /* 0x00500000d704783b */ /* 0x008ef20000000200 */
[----:B------:R-:W-:Y:S10]  /*13990*/  MUFU.TANH R69, R17 ;  /* 0x0000001100457308 */ /* 0x000ff40000002400 */
[----:B------:R-:W-:Y:S10]  /*139a0*/  MUFU.TANH R152, R9 ;  /* 0x0000000900987308 */ /* 0x000ff40000002400 */
[----:B------:R-:W-:Y:S10]  /*139b0*/  MUFU.TANH R149, R10 ;  /* 0x0000000a00957308 */ /* 0x000ff40000002400 */
[----:B------:R4:W5:Y:S01]  /*139c0*/  MUFU.TANH R148, R11 ;  /* 0x0000000b00947308 */ /* 0x0009620000002400 */
[C---:B---3--:R-:W-:Y:S09]  /*139d0*/  HMMA.16816.F32.BF16 R20, R196.reuse, R4, R20 ;  /* 0x00000004c414723c */ /* 0x048ff20000041814 */
[----:B------:R-:W-:Y:S01]  /*139e0*/  MUFU.TANH R139, R12 ;  /* 0x0000000c008b7308 */ /* 0x000fe20000002400 */
[C---:B------:R-:W-:Y:S01]  /*139f0*/  HMMA.16816.F32.BF16 R24, R196.reuse, R6, R24 ;  /* 0x00000006c418723c */ /* 0x040fe20000041818 */
[----:B------:R-:W-:Y:S08]  /*13a00*/  LDSM.16.M88.4 R4, [R215+0x6000] ;  /* 0x00600000d704783b */ /* 0x000ff00000000200 */
[----:B------:R-:W-:Y:S01]  /*13a10*/  MUFU.TANH R138, R13 ;  /* 0x0000000d008a7308 */ /* 0x000fe20000002400 */
[----:B----4-:R-:W3:Y:S04]  /*13a20*/  LDSM.16.M88.4 R8, [R215+0x5800] ;  /* 0x00580000d708783b */ /* 0x010ee80000000200 */
[----:B------:R-:W-:Y:S05]  /*13a30*/  FMUL.FTZ R20, R20, c[0x0][0x320] ;  /* 0x0000c80014147a20 */ /* 0x000fea0000410000 */
[----:B------:R-:W-:Y:S01]  /*13a40*/  MUFU.TANH R137, R14 ;  /* 0x0000000e00897308 */ /* 0x000fe20000002400 */
        /* <DEDUP_REMOVED lines=8> */
[----:B------:R1:W-:Y:S10]  /*13ad0*/  MUFU.TANH R71, R16 ;  /* 0x0000001000477308 */ /* 0x0003f40000002400 */
[----:B------:R-:W1:Y:S01]  /*13ae0*/  MUFU.TANH R150, R19 ;  /* 0x0000001300967308 */ /* 0x000e620000002400 */
[C---:B---3--:R-:W-:Y:S01]  /*13af0*/  HMMA.16816.F32.BF16 R28, R196.reuse, R8, R28 ;  /* 0x00000008c41c723c */ /* 0x048fe2000004181c */
[----:B----4-:R-:W-:Y:S08]  /*13b00*/  LDSM.16.M88.4 R12, [R215+0x7800] ;  /* 0x00780000d70c783b */ /* 0x010ff00000000200 */
[----:B------:R-:W-:Y:S01]  /*13b10*/  MUFU.TANH R151, R20 ;  /* 0x0000001400977308 */ /* 0x000fe20000002400 */
[C---:B------:R-:W-:Y:S01]  /*13b20*/  HMMA.16816.F32.BF16 R32, R196.reuse, R10, R32 ;  /* 0x0000000ac420723c */ /* 0x040fe20000041820 */
[----:B------:R-:W3:Y:S08]  /*13b30*/  LDSM.16.M88.4 R8, [R215+0x6800] ;  /* 0x00680000d708783b */ /* 0x000ef00000000200 */
[----:B------:R-:W4:Y:S01]  /*13b40*/  MUFU.TANH R23, R23 ;  /* 0x0000001700177308 */ /* 0x000f220000002400 */
[C---:B------:R-:W-:Y:S04]  /*13b50*/  HMMA.16816.F32.BF16 R36, R196.reuse, R4, R36 ;  /* 0x00000004c424723c */ /* 0x040fe80000041824 */
[----:B------:R-:W-:Y:S04]  /*13b60*/  FMUL.FTZ R31, R31, c[0x0][0x320] ;  /* 0x0000c8001f1f7a20 */ /* 0x000fe80000410000 */
[C---:B------:R-:W-:Y:S01]  /*13b70*/  HMMA.16816.F32.BF16 R40, R196.reuse, R6, R40 ;  /* 0x00000006c428723c */ /* 0x040fe20000041828 */
[----:B------:R-:W1:Y:S01]  /*13b80*/  MUFU.TANH R21, R21 ;  /* 0x0000001500157308 */ /* 0x000e620000002400 */
[----:B------:R-:W1:Y:S01]  /*13b90*/  LDSM.16.M88.4 R4, [R215+0x7000] ;  /* 0x00700000d704783b */ /* 0x000e620000000200 */
[----:B------:R-:W-:Y:S04]  /*13ba0*/  DEPBAR.LE SB0, 0x0 ;  /* 0x000080000000791a */ /* 0x000fe80000000000 */
        /* <DEDUP_REMOVED lines=9> */
[----:B------:R-:W-:Y:S01]  /*13c40*/  FMUL.FTZ R37, R37, c[0x0][0x320] ;  /* 0x0000c80025257a20 */ /* 0x000fe20000410000 */
[C---:B---3--:R-:W-:Y:S01]  /*13c50*/  HMMA.16816.F32.BF16 R44, R196.reuse, R8, R44 ;  /* 0x00000008c42c723c */ /* 0x048fe2000004182c */
[----:B------:R3:W2:Y:S04]  /*13c60*/  SHFL.IDX PT, R8, R0, 0x1, 0x1c1f ;  /* 0x003c1f0000087f89 */ /* 0x0006a800000e0000 */
[----:B------:R-:W-:Y:S03]  /*13c70*/  FMUL.FTZ R40, R40, c[0x0][0x320] ;  /* 0x0000c80028287a20 */ /* 0x000fe60000410000 */
[----:B------:R-:W2:Y:S01]  /*13c80*/  MUFU.TANH R27, R27 ;  /* 0x0000001b001b7308 */ /* 0x000ea20000002400 */
[C---:B------:R-:W-:Y:S03]  /*13c90*/  HMMA.16816.F32.BF16 R48, R196.reuse, R10, R48 ;  /* 0x0000000ac430723c */ /* 0x040fe60000041830 */
[----:B------:R-:W-:Y:S02]  /*13ca0*/  FMUL.FTZ R41, R41, c[0x0][0x320] ;  /* 0x0000c80029297a20 */ /* 0x000fe40000410000 */
[----:B------:R-:W-:Y:S02]  /*13cb0*/  FMUL.FTZ R38, R38, c[0x0][0x320] ;  /* 0x0000c80026267a20 */ /* 0x000fe40000410000 */
[----:B------:R-:W-:Y:S02]  /*13cc0*/  FMUL.FTZ R43, R43, c[0x0][0x320] ;  /* 0x0000c8002b2b7a20 */ /* 0x000fe40000410000 */
[----:B------:R-:W-:Y:S01]  /*13cd0*/  MUFU.TANH R19, R40 ;  /* 0x0000002800137308 */ /* 0x000fe20000002400 */
[C---:B-1----:R-:W-:Y:S03]  /*13ce0*/  HMMA.16816.F32.BF16 R52, R196.reuse, R4, R52 ;  /* 0x00000004c434723c */ /* 0x042fe60000041834 */
[----:B------:R-:W-:Y:S02]  /*13cf0*/  FMUL.FTZ R33, R33, c[0x0][0x320] ;  /* 0x0000c80021217a20 */ /* 0x000fe40000410000 */
[----:B------:R-:W-:Y:S02]  /*13d00*/  FMUL.FTZ R42, R42, c[0x0][0x320] ;  /* 0x0000c8002a2a7a20 */ /* 0x000fe40000410000 */
[----:B---3--:R-:W-:Y:S01]  /*13d10*/  IMAD R0, R200, R205, 0x1 ;  /* 0x00000001c8007424 */ /* 0x008fe200078e02cd */
[C---:B------:R-:W-:Y:S01]  /*13d20*/  HMMA.16816.F32.BF16 R56, R196.reuse, R6, R56 ;  /* 0x00000006c438723c */ /* 0x040fe20000041838 */
[----:B------:R-:W-:Y:S03]  /*13d30*/  MUFU.TANH R20, R41 ;  /* 0x0000002900147308 */ /* 0x000fe60000002400 */
[----:B------:R-:W-:Y:S01]  /*13d40*/  IADD3 R0, R202, R0, -R204 ;  /* 0x00000000ca007210 */ /* 0x000fe20007ffe8cc */
[----:B------:R-:W-:Y:S02]  /*13d50*/  FMUL.FTZ R35, R35, c[0x0][0x320] ;  /* 0x0000c80023237a20 */ /* 0x000fe40000410000 */
[----:B------:R-:W-:Y:S01]  /*13d60*/  FMUL.FTZ R48, R48, c[0x0][0x320] ;  /* 0x0000c80030307a20 */ /* 0x000fe20000410000 */
[C---:B------:R-:W-:Y:S03]  /*13d70*/  HMMA.16816.F32.BF16 R60, R196.reuse, R12, R60 ;  /* 0x0000000cc43c723c */ /* 0x040fe6000004183c */
[----:B------:R-:W-:Y:S01]  /*13d80*/  MUFU.TANH R43, R43 ;  /* 0x0000002b002b7308 */ /* 0x000fe20000002400 */
[----:B------:R-:W-:Y:S02]  /*13d90*/  FMUL.FTZ R49, R49, c[0x0][0x320] ;  /* 0x0000c80031317a20 */ /* 0x000fe40000410000 */
[----:B------:R-:W-:Y:S02]  /*13da0*/  FMUL.FTZ R45, R45, c[0x0][0x320] ;  /* 0x0000c8002d2d7a20 */ /* 0x000fe40000410000 */
[----:B------:R-:W-:Y:S04]  /*13db0*/  HMMA.16816.F32.BF16 R64, R196, R14, R64 ;  /* 0x0000000ec440723c */ /* 0x000fe80000041840 */
[----:B------:R-:W-:Y:S01]  /*13dc0*/  FMUL.FTZ R46, R46, c[0x0][0x320] ;  /* 0x0000c8002e2e7a20 */ /* 0x000fe20000410000 */
[----:B------:R1:W-:Y:S01]  /*13dd0*/  MUFU.TANH R6, R48 ;  /* 0x0000003000067308 */ /* 0x0003e20000002400 */
[----:B------:R-:W-:Y:S02]  /*13de0*/  IMAD.IADD R0, R0, 0x1, -R201 ;  /* 0x0000000100007824 */ /* 0x000fe400078e0ac9 */
[----:B------:R-:W-:Y:S04]  /*13df0*/  FMUL.FTZ R10, R57, c[0x0][0x320] ;  /* 0x0000c800390a7a20 */ /* 0x000fe80000410000 */
[----:B------:R-:W-:Y:S01]  /*13e00*/  FMUL.FTZ R5, R56, c[0x0][0x320] ;  /* 0x0000c80038057a20 */ /* 0x000fe20000410000 */
[C---:B------:R-:W-:Y:S01]  /*13e10*/  IADD3 R2, R0.reuse, R2, RZ ;  /* 0x0000000200027210 */ /* 0x040fe20007ffe0ff */
[----:B--2---:R-:W-:Y:S01]  /*13e20*/  IMAD.IADD R0, R0, 0x1, R8 ;  /* 0x0000000100007824 */ /* 0x004fe200078e0208 */
        /* <DEDUP_REMOVED lines=8> */
[----:B------:R-:W-:Y:S01]  /*13eb0*/  ISETP.GT.AND P1, PT, R0, 0x9, PT ;  /* 0x000000090000780c */ /* 0x000fe20003f24270 */
[----:B------:R-:W-:Y:S01]  /*13ec0*/  FMUL.FTZ R54, R54, c[0x0][0x320] ;  /* 0x0000c80036367a20 */ /* 0x000fe20000410000 */
[----:B------:R-:W3:Y:S01]  /*13ed0*/  MUFU.TANH R24, R24 ;  /* 0x0000001800187308 */ /* 0x000ee20000002400 */
[----:B------:R-:W-:Y:S01]  /*13ee0*/  ISETP.GT.AND P2, PT, R2, RZ, PT ;  /* 0x000000ff0200720c */ /* 0x000fe20003f44270 */
        /* <DEDUP_REMOVED lines=8> */
[----:B------:R-:W2:Y:S01]  /*13f70*/  MUFU.TANH R31, R31 ;  /* 0x0000001f001f7308 */ /* 0x000ea20000002400 */
[----:B------:R-:W-:Y:S01]  /*13f80*/  ISETP.GT.AND P2, PT, R2, 0x9, PT ;  /* 0x000000090200780c */ /* 0x000fe20003f44270 */
[----:B------:R-:W-:Y:S01]  /*13f90*/  FMUL.FTZ R61, R61, c[0x0][0x320] ;  /* 0x0000c8003d3d7a20 */ /* 0x000fe20000410000 */
[----:B-----5:R-:W-:Y:S01]  /*13fa0*/  FSEL R18, R148, -INF , P1 ;  /* 0xff80000094127808 */ /* 0x020fe20000800000 */
[----:B------:R-:W-:Y:S01]  /*13fb0*/  FMUL.FTZ R64, R64, c[0x0][0x320] ;  /* 0x0000c80040407a20 */ /* 0x000fe20000410000 */
[----:B------:R-:W-:Y:S01]  /*13fc0*/  ISETP.GT.AND P1, PT, R0, 0x11, PT ;  /* 0x000000110000780c */ /* 0x000fe20003f24270 */
[----:B------:R-:W-:Y:S01]  /*13fd0*/  FMUL.FTZ R65, R65, c[0x0][0x320] ;  /* 0x0000c80041417a20 */ /* 0x000fe20000410000 */
[----:B------:R-:W-:Y:S01]  /*13fe0*/  FSEL R16, R154, -INF , P3 ;  /* 0xff8000009a107808 */ /* 0x000fe20001800000 */
[----:B------:R-:W-:Y:S01]  /*13ff0*/  FMUL.FTZ R55, R55, c[0x0][0x320] ;  /* 0x0000c80037377a20 */ /* 0x000fe20000410000 */
[----:B------:R-:W-:Y:S01]  /*14000*/  ISETP.GT.AND P3, PT, R2, 0x10, PT ;  /* 0x000000100200780c */ /* 0x000fe20003f64270 */
[----:B------:R-:W5:Y:S01]  /*14010*/  MUFU.TANH R25, R25 ;  /* 0x0000001900197308 */ /* 0x000f620000002400 */
[----:B------:R-:W-:Y:S01]  /*14020*/  FSEL R12, R152, -INF , P2 ;  /* 0xff800000980c7808 */ /* 0x000fe20001000000 */
[----:B------:R-:W-:Y:S01]  /*14030*/  FMUL.FTZ R58, R58, c[0x0][0x320] ;  /* 0x0000c8003a3a7a20 */ /* 0x000fe20000410000 */
[----:B-1----:R-:W-:Y:S01]  /*14040*/  FSEL R48, R136, -INF , P1 ;  /* 0xff80000088307808 */ /* 0x002fe20000800000 */
[----:B------:R-:W-:Y:S01]  /*14050*/  FMUL.FTZ R59, R59, c[0x0][0x320] ;  /* 0x0000c8003b3b7a20 */ /* 0x000fe20000410000 */
[----:B------:R-:W-:Y:S01]  /*14060*/  ISETP.GT.AND P1, PT, R0, 0x19, PT ;  /* 0x000000190000780c */ /* 0x000fe20003f24270 */
[----:B------:R-:W-:Y:S01]  /*14070*/  FMUL.FTZ R62, R62, c[0x0][0x320] ;  /* 0x0000c8003e3e7a20 */ /* 0x000fe20000410000 */
[----:B------:R-:W-:Y:S01]  /*14080*/  FSEL R17, R149, -INF , P0 ;  /* 0xff80000095117808 */ /* 0x000fe20000000000 */
[----:B------:R-:W-:Y:S01]  /*14090*/  FMUL.FTZ R63, R63, c[0x0][0x320] ;  /* 0x0000c8003f3f7a20 */ /* 0x000fe20000410000 */
[----:B------:R-:W-:Y:S01]  /*140a0*/  ISETP.GT.AND P0, PT, R0, 0x10, PT ;  /* 0x000000100000780c */ /* 0x000fe20003f04270 */
[----:B------:R-:W1:Y:S01]  /*140b0*/  MUFU.TANH R26, R26 ;  /* 0x0000001a001a7308 */ /* 0x000e620000002400 */
[C---:B------:R-:W-:Y:S01]  /*140c0*/  ISETP.GT.AND P2, PT, R2.reuse, 0x11, PT ;  /* 0x000000110200780c */ /* 0x040fe20003f44270 */
[----:B------:R-:W-:Y:S01]  /*140d0*/  FMUL.FTZ R67, R67, c[0x0][0x320] ;  /* 0x0000c80043437a20 */ /* 0x000fe20000410000 */
[----:B------:R-:W-:Y:S02]  /*140e0*/  FSEL R32, R139, -INF , P3 ;  /* 0xff8000008b207808 */ /* 0x000fe40001800000 */
[----:B------:R-:W-:Y:S02]  /*140f0*/  ISETP.GT.AND P3, PT, R2, 0x18, PT ;  /* 0x000000180200780c */ /* 0x000fe40003f64270 */
[----:B------:R-:W-:Y:S02]  /*14100*/  FSEL R40, R138, -INF , P2 ;  /* 0xff8000008a287808 */ /* 0x000fe40001000000 */
[----:B------:R-:W-:Y:S01]  /*14110*/  ISETP.GT.AND P2, PT, R2, 0x19, PT ;  /* 0x000000190200780c */ /* 0x000fe20003f44270 */
[----:B------:R-:W1:Y:S01]  /*14120*/  MUFU.TANH R28, R28 ;  /* 0x0000001c001c7308 */ /* 0x000e620000002400 */
[----:B------:R-:W-:Y:S02]  /*14130*/  FSEL R41, R137, -INF , P0 ;  /* 0xff80000089297808 */ /* 0x000fe40000000000 */
[----:B------:R-:W-:Y:S02]  /*14140*/  ISETP.GT.AND P0, PT, R0, 0x18, PT ;  /* 0x000000180000780c */ /* 0x000fe40003f04270 */
[----:B------:R-:W-:Y:S02]  /*14150*/  FSEL R150, R150, -INF , P1 ;  /* 0xff80000096967808 */ /* 0x000fe40000800000 */
[----:B------:R-:W-:Y:S02]  /*14160*/  ISETP.GT.AND P1, PT, R0, 0x21, PT ;  /* 0x000000210000780c */ /* 0x000fe40003f24270 */
[----:B--2---:R-:W-:Y:S01]  /*14170*/  FSEL R49, R71, -INF , P3 ;  /* 0xff80000047317808 */ /* 0x004fe20001800000 */
[----:B------:R-:W2:Y:S01]  /*14180*/  MUFU.TANH R29, R29 ;  /* 0x0000001d001d7308 */ /* 0x000ea20000002400 */
[----:B------:R-:W-:Y:S02]  /*14190*/  ISETP.GT.AND P3, PT, R2, 0x20, PT ;  /* 0x000000200200780c */ /* 0x000fe40003f64270 */
[----:B----4-:R-:W-:Y:S02]  /*141a0*/  FSEL R154, R23, -INF , P1 ;  /* 0xff800000179a7808 */ /* 0x010fe40000800000 */
[----:B------:R-:W-:Y:S02]  /*141b0*/  ISETP.GT.AND P1, PT, R0, 0x29, PT ;  /* 0x000000290000780c */ /* 0x000fe40003f24270 */
[C---:B------:R-:W-:Y:S02]  /*141c0*/  ISETP.GT.AND P4, PT, R2.reuse, 0x8, PT ;  /* 0x000000080200780c */ /* 0x040fe40003f84270 */
[----:B------:R-:W-:Y:S01]  /*141d0*/  FSEL R56, R69, -INF , P2 ;  /* 0xff80000045387808 */ /* 0x000fe20001000000 */
[----:B------:R-:W4:Y:S01]  /*141e0*/  MUFU.TANH R30, R30 ;  /* 0x0000001e001e7308 */ /* 0x000f220000002400 */
[----:B------:R-:W-:Y:S02]  /*141f0*/  ISETP.GT.AND P2, PT, R2, 0x21, PT ;  /* 0x000000210200780c */ /* 0x000fe40003f44270 */
[----:B------:R-:W-:Y:S02]  /*14200*/  FSEL R57, R68, -INF , P0 ;  /* 0xff80000044397808 */ /* 0x000fe40000000000 */
[----:B------:R-:W-:Y:S02]  /*14210*/  ISETP.GT.AND P0, PT, R0, 0x20, PT ;  /* 0x000000200000780c */ /* 0x000fe40003f04270 */
[----:B------:R-:W-:Y:S02]  /*14220*/  FSEL R151, R151, -INF , P3 ;  /* 0xff80000097977808 */ /* 0x000fe40001800000 */
[----:B------:R-:W-:Y:S01]  /*14230*/  ISETP.GT.AND P3, PT, R2, 0x28, PT ;  /* 0x000000280200780c */ /* 0x000fe20003f64270 */
[----:B------:R-:W1:Y:S01]  /*14240*/  MUFU.TANH R35, R35 ;  /* 0x0000002300237308 */ /* 0x000e620000002400 */
[----:B------:R-:W-:Y:S02]  /*14250*/  FSEL R152, R21, -INF , P2 ;  /* 0xff80000015987808 */ /* 0x000fe40001000000 */
[----:B------:R-:W-:Y:S02]  /*14260*/  FSEL R9, R153, -INF , P4 ;  /* 0xff80000099097808 */ /* 0x000fe40002000000 */
[----:B------:R-:W-:Y:S02]  /*14270*/  FSEL R153, R22, -INF , P0 ;  /* 0xff80000016997808 */ /* 0x000fe40000000000 */
[C---:B------:R-:W-:Y:S02]  /*14280*/  ISETP.GT.AND P0, PT, R0.reuse, 0x28, PT ;  /* 0x000000280000780c */ /* 0x040fe40003f04270 */
[----:B------:R-:W-:Y:S01]  /*14290*/  FSEL R158, R27, -INF , P1 ;  /* 0xff8000001b9e7808 */ /* 0x000fe20000800000 */
[----:B------:R-:W2:Y:S01]  /*142a0*/  MUFU.TANH R39, R39 ;  /* 0x0000002700277308 */ /* 0x000ea20000002400 */
[----:B------:R-:W-:Y:S02]  /*142b0*/  ISETP.GT.AND P1, PT, R0, 0x31, PT ;  /* 0x000000310000780c */ /* 0x000fe40003f24270 */
[----:B------:R-:W-:Y:S02]  /*142c0*/  ISETP.GT.AND P2, PT, R2, 0x29, PT ;  /* 0x000000290200780c */ /* 0x000fe40003f44270 */
[----:B---3--:R-:W-:Y:S02]  /*142d0*/  FSEL R155, R24, -INF , P3 ;  /* 0xff800000189b7808 */ /* 0x008fe40001800000 */
[C---:B------:R-:W-:Y:S02]  /*142e0*/  ISETP.GT.AND P3, PT, R2.reuse, 0x30, PT ;  /* 0x000000300200780c */ /* 0x040fe40003f64270 */
[----:B------:R-:W-:Y:S01]  /*142f0*/  FSEL R166, R31, -INF , P1 ;  /* 0xff8000001fa67808 */ /* 0x000fe20000800000 */
[----:B------:R-:W3:Y:S01]  /*14300*/  MUFU.TANH R33, R33 ;  /* 0x0000002100217308 */ /* 0x000ee20000002400 */
[----:B-----5:R-:W-:Y:S02]  /*14310*/  FSEL R156, R25, -INF , P2 ;  /* 0xff800000199c7808 */ /* 0x020fe40001000000 */
[----:B------:R-:W-:Y:S02]  /*14320*/  ISETP.GT.AND P2, PT, R2, 0x31, PT ;  /* 0x000000310200780c */ /* 0x000fe40003f44270 */
[----:B-1----:R-:W-:Y:S02]  /*14330*/  FSEL R157, R26, -INF , P0 ;  /* 0xff8000001a9d7808 */ /* 0x002fe40000000000 */
[C---:B------:R-:W-:Y:S02]  /*14340*/  ISETP.GT.AND P0, PT, R0.reuse, 0x30, PT ;  /* 0x000000300000780c */ /* 0x040fe40003f04270 */
[----:B------:R-:W-:Y:S01]  /*14350*/  ISETP.GT.AND P1, PT, R0, 0x39, PT ;  /* 0x000000390000780c */ /* 0x000fe20003f24270 */
[----:B------:R-:W1:Y:S01]  /*14360*/  MUFU.TANH R34, R34 ;  /* 0x0000002200227308 */ /* 0x000e620000002400 */
[----:B------:R-:W-:Y:S02]  /*14370*/  FSEL R159, R28, -INF , P3 ;  /* 0xff8000001c9f7808 */ /* 0x000fe40001800000 */
[----:B------:R-:W-:Y:S02]  /*14380*/  ISETP.GT.AND P3, PT, R2, 0x38, PT ;  /* 0x000000380200780c */ /* 0x000fe40003f64270 */
[----:B--2---:R-:W-:Y:S02]  /*14390*/  FSEL R164, R29, -INF , P2 ;  /* 0xff8000001da47808 */ /* 0x004fe40001000000 */
[----:B----4-:R-:W-:Y:S02]  /*143a0*/  FSEL R165, R30, -INF , P0 ;  /* 0xff8000001ea57808 */ /* 0x010fe40000000000 */
[----:B------:R-:W-:Y:S01]  /*143b0*/  ISETP.GT.AND P0, PT, R0, 0x38, PT ;  /* 0x000000380000780c */ /* 0x000fe20003f04270 */
[----:B------:R-:W2:Y:S01]  /*143c0*/  MUFU.TANH R36, R36 ;  /* 0x0000002400247308 */ /* 0x000ea20000002400 */
[----:B------:R-:W-:Y:S02]  /*143d0*/  ISETP.GT.AND P2, PT, R2, 0x39, PT ;  /* 0x000000390200780c */ /* 0x000fe40003f44270 */
[----:B------:R-:W-:Y:S02]  /*143e0*/  FSEL R170, R35, -INF , P1 ;  /* 0xff80000023aa7808 */ /* 0x000fe40000800000 */
[----:B------:R-:W-:Y:S02]  /*143f0*/  ISETP.GT.AND P1, PT, R0, 0x41, PT ;  /* 0x000000410000780c */ /* 0x000fe40003f24270 */
[----:B------:R-:W-:Y:S02]  /*14400*/  FSEL R167, R167, -INF , P3 ;  /* 0xff800000a7a77808 */ /* 0x000fe40001800000 */
[----:B------:R-:W-:Y:S01]  /*14410*/  ISETP.GT.AND P3, PT, R2, 0x40, PT ;  /* 0x000000400200780c */ /* 0x000fe20003f64270 */
[----:B------:R-:W4:Y:S01]  /*14420*/  MUFU.TANH R37, R37 ;  /* 0x0000002500257308 */ /* 0x000f220000002400 */
[----:B------:R-:W-:Y:S02]  /*14430*/  FSEL R175, R39, -INF , P1 ;  /* 0xff80000027af7808 */ /* 0x000fe40000800000 */
[----:B------:R-:W-:Y:S02]  /*14440*/  ISETP.GT.AND P1, PT, R0, 0x49, PT ;  /* 0x000000490000780c */ /* 0x000fe40003f24270 */
[----:B---3--:R-:W-:Y:S02]  /*14450*/  FSEL R168, R33, -INF , P2 ;  /* 0xff80000021a87808 */ /* 0x008fe40001000000 */
[----:B------:R-:W-:Y:S02]  /*14460*/  ISETP.GT.AND P2, PT, R2, 0x41, PT ;  /* 0x000000410200780c */ /* 0x000fe40003f44270 */
[----:B-1----:R-:W-:Y:S01]  /*14470*/  FSEL R169, R34, -INF , P0 ;  /* 0xff80000022a97808 */ /* 0x002fe20000000000 */
[----:B------:R-:W1:Y:S01]  /*14480*/  MUFU.TANH R38, R38 ;  /* 0x0000002600267308 */ /* 0x000e620000002400 */
[----:B------:R-:W-:Y:S02]  /*14490*/  ISETP.GT.AND P0, PT, R0, 0x40, PT ;  /* 0x000000400000780c */ /* 0x000fe40003f04270 */
[----:B------:R-:W-:Y:S02]  /*144a0*/  FSEL R201, R43, -INF , P1 ;  /* 0xff8000002bc97808 */ /* 0x000fe40000800000 */
[----:B--2---:R-:W-:Y:S02]  /*144b0*/  FSEL R171, R36, -INF , P3 ;  /* 0xff80000024ab7808 */ /* 0x004fe40001800000 */
[----:B------:R-:W-:Y:S02]  /*144c0*/  ISETP.GT.AND P3, PT, R2, 0x48, PT ;  /* 0x000000480200780c */ /* 0x000fe40003f64270 */
[----:B------:R-:W-:Y:S01]  /*144d0*/  ISETP.GT.AND P1, PT, R0, 0x58, PT ;  /* 0x000000580000780c */ /* 0x000fe20003f24270 */
[----:B------:R-:W2:Y:S01]  /*144e0*/  MUFU.TANH R42, R42 ;  /* 0x0000002a002a7308 */ /* 0x000ea20000002400 */
[----:B------:R-:W-:Y:S02]  /*144f0*/  FSEL R177, R19, -INF , P3 ;  /* 0xff80000013b17808 */ /* 0x000fe40001800000 */
[C---:B------:R-:W-:Y:S01]  /*14500*/  ISETP.GT.AND P3, PT, R2.reuse, 0x51, PT ;  /* 0x000000510200780c */ /* 0x040fe20003f64270 */
[----:B------:R-:W3:Y:S01]  /*14510*/  LDL R19, [R1+0x30] ;  /* 0x0000300001137983 */ /* 0x000ee20000100800 */
[----:B----4-:R-:W-:Y:S02]  /*14520*/  FSEL R173, R37, -INF , P2 ;  /* 0xff80000025ad7808 */ /* 0x010fe40001000000 */
[----:B------:R-:W-:Y:S02]  /*14530*/  ISETP.GT.AND P2, PT, R2, 0x49, PT ;  /* 0x000000490200780c */ /* 0x000fe40003f44270 */
[----:B------:R-:W-:Y:S01]  /*14540*/  FMNMX.FTZ R4, R7, R3, !PT ;  /* 0x0000000307047209 */ /* 0x000fe20007810000 */
[----:B------:R-:W4:Y:S01]  /*14550*/  MUFU.TANH R50, R50 ;  /* 0x0000003200327308 */ /* 0x000f220000002400 */
[----:B------:R-:W-:Y:S02]  /*14560*/  FSEL R178, R20, -INF , P2 ;  /* 0xff80000014b27808 */ /* 0x000fe40001000000 */
[----:B------:R-:W5:Y:S01]  /*14570*/  LDL.64 R20, [R1+0x58] ;  /* 0x0000580001147983 */ /* 0x000f620000100a00 */
[----:B-1----:R-:W-:Y:S02]  /*14580*/  FSEL R174, R38, -INF , P0 ;  /* 0xff80000026ae7808 */ /* 0x002fe40000000000 */
[----:B------:R-:W-:Y:S02]  /*14590*/  ISETP.GT.AND P0, PT, R0, 0x48, PT ;  /* 0x000000480000780c */ /* 0x000fe40003f04270 */
[----:B------:R-:W-:Y:S02]  /*145a0*/  FMNMX.FTZ R4, R8, R4, !PT ;  /* 0x0000000408047209 */ /* 0x000fe40007810000 */
[----:B------:R-:W1:Y:S01]  /*145b0*/  MUFU.TANH R45, R45 ;  /* 0x0000002d002d7308 */ /* 0x000e620000002400 */
[----:B------:R-:W-:Y:S02]  /*145c0*/  ISETP.GT.AND P4, PT, R2, 0x50, PT ;  /* 0x000000500200780c */ /* 0x000fe40003f84270 */
[----:B------:R-:W-:Y:S02]  /*145d0*/  FMNMX.FTZ R4, R9, R4, !PT ;  /* 0x0000000409047209 */ /* 0x000fe40007810000 */
[----:B--2---:R-:W-:Y:S02]  /*145e0*/  FSEL R179, R42, -INF , P0 ;  /* 0xff8000002ab37808 */ /* 0x004fe40000000000 */
[----:B------:R-:W-:Y:S02]  /*145f0*/  ISETP.GT.AND P0, PT, R0, 0x50, PT ;  /* 0x000000500000780c */ /* 0x000fe40003f04270 */
[----:B------:R-:W-:Y:S01]  /*14600*/  FMNMX.FTZ R4, R12, R4, !PT ;  /* 0x000000040c047209 */ /* 0x000fe20007810000 */
[----:B------:R-:W2:Y:S01]  /*14610*/  MUFU.TANH R46, R46 ;  /* 0x0000002e002e7308 */ /* 0x000ea20000002400 */
[----:B------:R-:W-:Y:S02]  /*14620*/  ISETP.GT.AND P2, PT, R0, 0x51, PT ;  /* 0x000000510000780c */ /* 0x000fe40003f44270 */
[----:B------:R-:W-:Y:S02]  /*14630*/  FMNMX.FTZ R4, R32, R4, !PT ;  /* 0x0000000420047209 */ /* 0x000fe40007810000 */
[----:B----4-:R-:W-:Y:S02]  /*14640*/  FSEL R210, R50, -INF , P1 ;  /* 0xff80000032d27808 */ /* 0x010fe40000800000 */
[----:B------:R-:W-:Y:S02]  /*14650*/  ISETP.GT.AND P1, PT, R2, 0x68, PT ;  /* 0x000000680200780c */ /* 0x000fe40003f24270 */
[----:B------:R-:W-:Y:S01]  /*14660*/  FMNMX.FTZ R4, R40, R4, !PT ;  /* 0x0000000428047209 */ /* 0x000fe20007810000 */
[----:B------:R-:W4:Y:S01]  /*14670*/  MUFU.TANH R14, R5 ;  /* 0x00000005000e7308 */ /* 0x000f220000002400 */
[C---:B------:R-:W-:Y:S02]  /*14680*/  ISETP.GT.AND P5, PT, R2.reuse, 0x70, PT ;  /* 0x000000700200780c */ /* 0x040fe40003fa4270 */
[----:B------:R-:W-:Y:S02]  /*14690*/  FMNMX.FTZ R4, R49, R4, !PT ;  /* 0x0000000431047209 */ /* 0x000fe40007810000 */
[----:B-1----:R-:W-:Y:S02]  /*146a0*/  FSEL R204, R45, -INF , P3 ;  /* 0xff8000002dcc7808 */ /* 0x002fe40001800000 */
[----:B------:R-:W-:Y:S02]  /*146b0*/  ISETP.GT.AND P3, PT, R2, 0x59, PT ;  /* 0x000000590200780c */ /* 0x000fe40003f64270 */
[----:B------:R-:W-:Y:S01]  /*146c0*/  FMNMX.FTZ R4, R56, R4, !PT ;  /* 0x0000000438047209 */ /* 0x000fe20007810000 */
[----:B------:R-:W1:Y:S01]  /*146d0*/  MUFU.TANH R51, R51 ;  /* 0x0000003300337308 */ /* 0x000e620000002400 */
[----:B------:R-:W-:Y:S02]  /*146e0*/  FSEL R208, R11, -INF , P3 ;  /* 0xff8000000bd07808 */ /* 0x000fe40001800000 */
[----:B------:R-:W3:Y:S01]  /*146f0*/  LDL R11, [R1+0x8] ;  /* 0x00000800010b7983 */ /* 0x000ee20000100800 */
[----:B--2---:R-:W-:Y:S02]  /*14700*/  FSEL R207, R46, -INF , P0 ;  /* 0xff8000002ecf7808 */ /* 0x004fe40000000000 */
[----:B------:R-:W-:Y:S02]  /*14710*/  ISETP.GT.AND P0, PT, R0, 0x59, PT ;  /* 0x000000590000780c */ /* 0x000fe40003f04270 */
[----:B------:R-:W-:Y:S02]  /*14720*/  FMNMX.FTZ R4, R151, R4, !PT ;  /* 0x0000000497047209 */ /* 0x000fe40007810000 */
[----:B------:R-:W2:Y:S01]  /*14730*/  MUFU.TANH R10, R10 ;  /* 0x0000000a000a7308 */ /* 0x000ea20000002400 */
[----:B------:R-:W-:Y:S02]  /*14740*/  ISETP.GT.AND P3, PT, R2, 0x78, PT ;  /* 0x000000780200780c */ /* 0x000fe40003f64270 */
[----:B------:R-:W-:Y:S02]  /*14750*/  FMNMX.FTZ R4, R152, R4, !PT ;  /* 0x0000000498047209 */ /* 0x000fe40007810000 */
[----:B----4-:R-:W-:Y:S02]  /*14760*/  FSEL R249, R14, -INF , P1 ;  /* 0xff8000000ef97808 */ /* 0x010fe40000800000 */
[----:B------:R-:W4:Y:S01]  /*14770*/  LDL.64 R14, [R1+0x48] ;  /* 0x00004800010e7983 */ /* 0x000f220000100a00 */
[----:B------:R-:W-:Y:S02]  /*14780*/  FMNMX.FTZ R4, R155, R4, !PT ;  /* 0x000000049b047209 */ /* 0x000fe40007810000 */
[----:B------:R-:W-:Y:S01]  /*14790*/  FMNMX.FTZ R5, R13, R70, !PT ;  /* 0x000000460d057209 */ /* 0x000fe20007810000 */
[----:B------:R-:W2:Y:S01]  /*147a0*/  MUFU.TANH R44, R44 ;  /* 0x0000002c002c7308 */ /* 0x000ea20000002400 */
[----:B------:R-:W-:Y:S02]  /*147b0*/  FMNMX.FTZ R4, R156, R4, !PT ;  /* 0x000000049c047209 */ /* 0x000fe40007810000 */
[----:B-1----:R-:W-:Y:S02]  /*147c0*/  FSEL R237, R51, -INF , P0 ;  /* 0xff80000033ed7808 */ /* 0x002fe40000000000 */
[----:B------:R-:W-:Y:S02]  /*147d0*/  ISETP.GT.AND P0, PT, R2, 0x69, PT ;  /* 0x000000690200780c */ /* 0x000fe40003f04270 */
[----:B------:R-:W-:Y:S02]  /*147e0*/  FMNMX.FTZ R5, R16, R5, !PT ;  /* 0x0000000510057209 */ /* 0x000fe40007810000 */
[----:B------:R-:W-:Y:S01]  /*147f0*/  FMNMX.FTZ R4, R159, R4, !PT ;  /* 0x000000049f047209 */ /* 0x000fe20007810000 */
[----:B------:R-:W1:Y:S01]  /*14800*/  MUFU.TANH R47, R47 ;  /* 0x0000002f002f7308 */ /* 0x000e620000002400 */
[----:B------:R-:W-:Y:S02]  /*14810*/  FMNMX.FTZ R5, R17, R5, !PT ;  /* 0x0000000511057209 */ /* 0x000fe40007810000 */
[----:B--2---:R-:W-:Y:S02]  /*14820*/  FSEL R252, R10, -INF , P0 ;  /* 0xff8000000afc7808 */ /* 0x004fe40000000000 */
[----:B------:R-:W2:Y:S01]  /*14830*/  LDL R10, [R1+0x4] ;  /* 0x00000400010a7983 */ /* 0x000ea20000100800 */
[----:B------:R-:W-:Y:S02]  /*14840*/  FMNMX.FTZ R4, R164, R4, !PT ;  /* 0x00000004a4047209 */ /* 0x000fe40007810000 */
[----:B------:R-:W-:Y:S02]  /*14850*/  FMNMX.FTZ R5, R18, R5, !PT ;  /* 0x0000000512057209 */ /* 0x000fe40007810000 */
[----:B------:R-:W-:Y:S01]  /*14860*/  FMNMX.FTZ R4, R167, R4, !PT ;  /* 0x00000004a7047209 */ /* 0x000fe20007810000 */
[----:B------:R-:W1:Y:S01]  /*14870*/  MUFU.TANH R52, R52 ;  /* 0x0000003400347308 */ /* 0x000e620000002400 */
[----:B------:R-:W-:Y:S02]  /*14880*/  FMNMX.FTZ R5, R41, R5, !PT ;  /* 0x0000000529057209 */ /* 0x000fe40007810000 */
[----:B------:R-:W-:Y:S02]  /*14890*/  FMNMX.FTZ R4, R168, R4, !PT ;  /* 0x00000004a8047209 */ /* 0x000fe40007810000 */
        /* <DEDUP_REMOVED lines=8> */
[----:B------:R-:W-:Y:S01]  /*14920*/  FSEL R202, R44, -INF , P4 ;  /* 0xff8000002cca7808 */ /* 0x000fe20002000000 */
[----:B------:R-:W1:Y:S01]  /*14930*/  MUFU.TANH R60, R60 ;  /* 0x0000003c003c7308 */ /* 0x000e620000002400 */
[----:B------:R-:W-:Y:S02]  /*14940*/  FMNMX.FTZ R4, R178, R4, !PT ;  /* 0x00000004b2047209 */ /* 0x000fe40007810000 */
[----:B------:R-:W-:Y:S02]  /*14950*/  FMNMX.FTZ R5, R154, R5, !PT ;  /* 0x000000059a057209 */ /* 0x000fe40007810000 */
[----:B------:R-:W-:Y:S02]  /*14960*/  ISETP.GT.AND P4, PT, R2, 0x58, PT ;  /* 0x000000580200780c */ /* 0x000fe40003f84270 */
[----:B------:R-:W-:Y:S02]  /*14970*/  FMNMX.FTZ R4, R202, R4, !PT ;  /* 0x00000004ca047209 */ /* 0x000fe40007810000 */
[----:B------:R-:W-:Y:S01]  /*14980*/  FMNMX.FTZ R5, R157, R5, !PT ;  /* 0x000000059d057209 */ /* 0x000fe20007810000 */
[----:B------:R-:W1:Y:S01]  /*14990*/  MUFU.TANH R61, R61 ;  /* 0x0000003d003d7308 */ /* 0x000e620000002400 */
[----:B------:R-:W-:Y:S02]  /*149a0*/  FSEL R209, R6, -INF , P4 ;  /* 0xff80000006d17808 */ /* 0x000fe40002000000 */
[----:B------:R-:W-:Y:S02]  /*149b0*/  FMNMX.FTZ R4, R204, R4, !PT ;  /* 0x00000004cc047209 */ /* 0x000fe40007810000 */
[----:B------:R-:W-:Y:S02]  /*149c0*/  FMNMX.FTZ R5, R158, R5, !PT ;  /* 0x000000059e057209 */ /* 0x000fe40007810000 */
[----:B------:R-:W-:Y:S02]  /*149d0*/  ISETP.GT.AND P4, PT, R2, 0x60, PT ;  /* 0x000000600200780c */ /* 0x000fe40003f84270 */
[----:B------:R-:W-:Y:S01]  /*149e0*/  FMNMX.FTZ R4, R209, R4, !PT ;  /* 0x00000004d1047209 */ /* 0x000fe20007810000 */
[----:B------:R-:W1:Y:S01]  /*149f0*/  MUFU.TANH R64, R64 ;  /* 0x0000004000407308 */ /* 0x000e620000002400 */
[----:B------:R-:W-:Y:S02]  /*14a00*/  FMNMX.FTZ R5, R165, R5, !PT ;  /* 0x00000005a5057209 */ /* 0x000fe40007810000 */
[----:B-1----:R-:W-:Y:S02]  /*14a10*/  FSEL R206, R47, -INF , P2 ;  /* 0xff8000002fce7808 */ /* 0x002fe40001000000 */
[----:B------:R-:W-:Y:S02]  /*14a20*/  FSEL R245, R52, -INF , P4 ;  /* 0xff80000034f57808 */ /* 0x000fe40002000000 */
[----:B------:R-:W-:Y:S02]  /*14a30*/  ISETP.GT.AND P2, PT, R2, 0x61, PT ;  /* 0x000000610200780c */ /* 0x000fe40003f44270 */
[----:B------:R-:W-:Y:S01]  /*14a40*/  FMNMX.FTZ R4, R208, R4, !PT ;  /* 0x00000004d0047209 */ /* 0x000fe20007810000 */
[----:B------:R-:W1:Y:S01]  /*14a50*/  MUFU.TANH R65, R65 ;  /* 0x0000004100417308 */ /* 0x000e620000002400 */
[----:B------:R-:W-:Y:S02]  /*14a60*/  FMNMX.FTZ R5, R166, R5, !PT ;  /* 0x00000005a6057209 */ /* 0x000fe40007810000 */
[----:B------:R-:W-:Y:S02]  /*14a70*/  FSEL R247, R53, -INF , P2 ;  /* 0xff80000035f77808 */ /* 0x000fe40001000000 */
[----:B------:R-:W-:Y:S02]  /*14a80*/  FMNMX.FTZ R69, R245, R4, !PT ;  /* 0x00000004f5457209 */ /* 0x000fe40007810000 */
[----:B------:R-:W-:Y:S02]  /*14a90*/  FMNMX.FTZ R5, R169, R5, !PT ;  /* 0x00000005a9057209 */ /* 0x000fe40007810000 */
[----:B------:R-:W-:Y:S01]  /*14aa0*/  FMNMX.FTZ R69, R247, R69, !PT ;  /* 0x00000045f7457209 */ /* 0x000fe20007810000 */
[----:B------:R-:W1:Y:S01]  /*14ab0*/  MUFU.TANH R54, R54 ;  /* 0x0000003600367308 */ /* 0x000e620000002400 */
[----:B------:R-:W-:Y:S02]  /*14ac0*/  FMNMX.FTZ R5, R170, R5, !PT ;  /* 0x00000005aa057209 */ /* 0x000fe40007810000 */
[----:B------:R-:W-:Y:S02]  /*14ad0*/  FMNMX.FTZ R69, R249, R69, !PT ;  /* 0x00000045f9457209 */ /* 0x000fe40007810000 */
[----:B------:R-:W-:Y:S02]  /*14ae0*/  FMNMX.FTZ R5, R174, R5, !PT ;  /* 0x00000005ae057209 */ /* 0x000fe40007810000 */
[----:B------:R-:W-:Y:S02]  /*14af0*/  FSEL R172, R60, -INF , P5 ;  /* 0xff8000003cac7808 */ /* 0x000fe40002800000 */
[----:B------:R-:W-:Y:S01]  /*14b00*/  ISETP.GT.AND P4, PT, R2, 0x71, PT ;  /* 0x000000710200780c */ /* 0x000fe20003f84270 */
[----:B------:R-:W1:Y:S01]  /*14b10*/  MUFU.TANH R55, R55 ;  /* 0x0000003700377308 */ /* 0x000e620000002400 */
[----:B------:R-:W-:Y:S02]  /*14b20*/  FMNMX.FTZ R69, R252, R69, !PT ;  /* 0x00000045fc457209 */ /* 0x000fe40007810000 */
[----:B------:R-:W-:Y:S02]  /*14b30*/  ISETP.GT.AND P2, PT, R2, 0x79, PT ;  /* 0x000000790200780c */ /* 0x000fe40003f44270 */
[----:B------:R-:W-:Y:S01]  /*14b40*/  FMNMX.FTZ R2, R175, R5, !PT ;  /* 0x00000005af027209 */ /* 0x000fe20007810000 */
[----:B------:R-:W-:Y:S01]  /*14b50*/  FMUL.FTZ R5, R66, c[0x0][0x320] ;  /* 0x0000c80042057a20 */ /* 0x000fe20000410000 */
[----:B------:R-:W-:Y:S02]  /*14b60*/  FSEL R176, R61, -INF , P4 ;  /* 0xff8000003db07808 */ /* 0x000fe40002000000 */
[----:B------:R-:W-:Y:S01]  /*14b70*/  FMNMX.FTZ R69, R172, R69, !PT ;  /* 0x00000045ac457209 */ /* 0x000fe20007810000 */
[----:B------:R-:W1:Y:S01]  /*14b80*/  MUFU.TANH R58, R58 ;  /* 0x0000003a003a7308 */ /* 0x000e620000002400 */
[----:B------:R-:W-:Y:S02]  /*14b90*/  FMNMX.FTZ R2, R179, R2, !PT ;  /* 0x00000002b3027209 */ /* 0x000fe40007810000 */
[----:B------:R-:W-:Y:S02]  /*14ba0*/  LOP3.LUT P5, RZ, R203, 0x1, RZ, 0xc0, !PT ;  /* 0x00000001cbff7812 */ /* 0x000fe400078ac0ff */
[----:B------:R-:W-:Y:S02]  /*14bb0*/  FSEL R203, R64, -INF , P3 ;  /* 0xff80000040cb7808 */ /* 0x000fe40001800000 */
[----:B------:R-:W-:Y:S02]  /*14bc0*/  FMNMX.FTZ R69, R176, R69, !PT ;  /* 0x00000045b0457209 */ /* 0x000fe40007810000 */
[----:B------:R-:W-:Y:S01]  /*14bd0*/  FMNMX.FTZ R2, R201, R2, !PT ;  /* 0x00000002c9027209 */ /* 0x000fe20007810000 */
[----:B------:R-:W1:Y:S02]  /*14be0*/  MUFU.TANH R59, R59 ;  /* 0x0000003b003b7308 */ /* 0x000e640000002400 */
[----:B-1----:R-:W-:Y:S02]  /*14bf0*/  FSEL R205, R65, -INF , P2 ;  /* 0xff80000041cd7808 */ /* 0x002fe40001000000 */
[----:B------:R-:W-:Y:S02]  /*14c00*/  FMNMX.FTZ R69, R203, R69, !PT ;  /* 0x00000045cb457209 */ /* 0x000fe40007810000 */
[----:B------:R-:W-:Y:S02]  /*14c10*/  FMNMX.FTZ R2, R207, R2, !PT ;  /* 0x00000002cf027209 */ /* 0x000fe40007810000 */
[----:B------:R-:W-:Y:S02]  /*14c20*/  FMNMX.FTZ R69, R205, R69, !PT ;  /* 0x00000045cd457209 */ /* 0x000fe40007810000 */
[----:B------:R-:W-:Y:S01]  /*14c30*/  FMNMX.FTZ R2, R206, R2, !PT ;  /* 0x00000002ce027209 */ /* 0x000fe20007810000 */
[----:B------:R-:W1:Y:S01]  /*14c40*/  MUFU.TANH R62, R62 ;  /* 0x0000003e003e7308 */ /* 0x000e620000002400 */
[----:B------:R-:W-:Y:S01]  /*14c50*/  ISETP.GT.AND P1, PT, R0, 0x60, PT ;  /* 0x000000600000780c */ /* 0x000fe20003f24270 */
[----:B------:R-:W1:Y:S01]  /*14c60*/  SHFL.BFLY PT, R4, R69, 0x2, 0x1f ;  /* 0x0c401f0045047f89 */ /* 0x000e6200000e0000 */
[----:B------:R-:W-:Y:S02]  /*14c70*/  FMNMX.FTZ R2, R210, R2, !PT ;  /* 0x00000002d2027209 */ /* 0x000fe40007810000 */
[----:B------:R-:W-:Y:S02]  /*14c80*/  FSEL R238, R54, -INF , P1 ;  /* 0xff80000036ee7808 */ /* 0x000fe40000800000 */
[C---:B------:R-:W-:Y:S02]  /*14c90*/  ISETP.GT.AND P0, PT, R0.reuse, 0x61, PT ;  /* 0x000000610000780c */ /* 0x040fe40003f04270 */
[----:B------:R-:W-:Y:S01]  /*14ca0*/  FMNMX.FTZ R2, R237, R2, !PT ;  /* 0x00000002ed027209 */ /* 0x000fe20007810000 */
[----:B------:R-:W1:Y:S01]  /*14cb0*/  MUFU.TANH R63, R63 ;  /* 0x0000003f003f7308 */ /* 0x000e620000002400 */
[----:B------:R-:W-:Y:S02]  /*14cc0*/  FSEL R240, R55, -INF , P0 ;  /* 0xff80000037f07808 */ /* 0x000fe40000000000 */
[----:B------:R-:W-:Y:S02]  /*14cd0*/  ISETP.GT.AND P3, PT, R0, 0x68, PT ;  /* 0x000000680000780c */ /* 0x000fe40003f64270 */
[----:B------:R-:W-:Y:S02]  /*14ce0*/  FMNMX.FTZ R2, R238, R2, !PT ;  /* 0x00000002ee027209 */ /* 0x000fe40007810000 */
[----:B------:R-:W-:Y:S02]  /*14cf0*/  ISETP.GT.AND P0, PT, R0, 0x69, PT ;  /* 0x000000690000780c */ /* 0x000fe40003f04270 */
[----:B------:R-:W-:Y:S01]  /*14d00*/  FSEL R242, R58, -INF , P3 ;  /* 0xff8000003af27808 */ /* 0x000fe20001800000 */
[----:B------:R-:W1:Y:S01]  /*14d10*/  MUFU.TANH R5, R5 ;  /* 0x0000000500057308 */ /* 0x000e620000002400 */
[----:B------:R-:W-:Y:S02]  /*14d20*/  FMNMX.FTZ R2, R240, R2, !PT ;  /* 0x00000002f0027209 */ /* 0x000fe40007810000 */
[----:B------:R-:W-:Y:S02]  /*14d30*/  ISETP.GT.AND P1, PT, R0, 0x70, PT ;  /* 0x000000700000780c */ /* 0x000fe40003f24270 */
[----:B------:R-:W-:Y:S02]  /*14d40*/  FSEL R246, R59, -INF , P0 ;  /* 0xff8000003bf67808 */ /* 0x000fe40000000000 */
[----:B------:R-:W-:Y:S02]  /*14d50*/  FMNMX.FTZ R2, R242, R2, !PT ;  /* 0x00000002f2027209 */ /* 0x000fe40007810000 */
[----:B-1----:R-:W-:Y:S01]  /*14d60*/  FSEL R211, R62, -INF , P1 ;  /* 0xff8000003ed37808 */ /* 0x002fe20000800000 */
[----:B------:R-:W1:Y:S01]  /*14d70*/  MUFU.TANH R71, R67 ;  /* 0x0000004300477308 */ /* 0x000e620000002400 */
[----:B------:R-:W-:Y:S02]  /*14d80*/  ISETP.GT.AND P0, PT, R0, 0x71, PT ;  /* 0x000000710000780c */ /* 0x000fe40003f04270 */
[----:B------:R-:W-:Y:S02]  /*14d90*/  FMNMX.FTZ R2, R246, R2, !PT ;  /* 0x00000002f6027209 */ /* 0x000fe40007810000 */
[----:B------:R-:W-:Y:S02]  /*14da0*/  FMNMX.FTZ R69, R69, R4, !PT ;  /* 0x0000000445457209 */ /* 0x000fe40007810000 */
[----:B------:R-:W-:Y:S02]  /*14db0*/  FSEL R63, R63, -INF , P0 ;  /* 0xff8000003f3f7808 */ /* 0x000fe40000000000 */
[C---:B------:R-:W-:Y:S01]  /*14dc0*/  ISETP.GT.AND P1, PT, R0.reuse, 0x78, PT ;  /* 0x000000780000780c */ /* 0x040fe20003f24270 */
[----:B------:R-:W1:Y:S01]  /*14dd0*/  SHFL.BFLY PT, R4, R69, 0x1, 0x1f ;  /* 0x0c201f0045047f89 */ /* 0x000e6200000e0000 */
[----:B------:R-:W-:Y:S02]  /*14de0*/  FMNMX.FTZ R2, R211, R2, !PT ;  /* 0x00000002d3027209 */ /* 0x000fe40007810000 */
[----:B------:R-:W-:Y:S02]  /*14df0*/  ISETP.GT.AND P0, PT, R0, 0x79, PT ;  /* 0x000000790000780c */ /* 0x000fe40003f04270 */
[----:B------:R-:W-:Y:S02]  /*14e00*/  FMNMX.FTZ R0, R63, R2, !PT ;  /* 0x000000023f007209 */ /* 0x000fe40007810000 */
[----:B------:R-:W-:Y:S02]  /*14e10*/  FSEL R251, R5, -INF , P1 ;  /* 0xff80000005fb7808 */ /* 0x000fe40000800000 */
[----:B------:R-:W-:Y:S02]  /*14e20*/  ISETP.GE.AND P2, PT, R200, 0x1, PT ;  /* 0x00000001c800780c */ /* 0x000fe40003f46270 */
[----:B------:R-:W-:Y:S02]  /*14e30*/  FMNMX.FTZ R0, R251, R0, !PT ;  /* 0x00000000fb007209 */ /* 0x000fe40007810000 */
[----:B-1----:R-:W-:Y:S04]  /*14e40*/  FSEL R71, R71, -INF , P0 ;  /* 0xff80000047477808 */ /* 0x002fe80000000000 */
[----:B------:R-:W-:Y:S05]  /*14e50*/  FMNMX.FTZ R0, R71, R0, !PT ;  /* 0x0000000047007209 */ /* 0x000fea0007810000 */
[----:B------:R-:W-:Y:S01]  /*14e60*/  @P2 SHF.R.S32.HI R6, RZ, 0x1f, R236 ;  /* 0x0000001fff062819 */ /* 0x000fe200000114ec */
[----:B------:R-:W1:Y:S01]  /*14e70*/  SHFL.BFLY PT, R2, R0, 0x2, 0x1f ;  /* 0x0c401f0000027f89 */ /* 0x000e6200000e0000 */
[----:B------:R-:W-:Y:S01]  /*14e80*/  FMNMX.FTZ R69, R69, R4, !PT ;  /* 0x0000000445457209 */ /* 0x000fe20007810000 */
[----:B------:R-:W-:Y:S03]  /*14e90*/  @P2 IMAD.WIDE.U32 R4, R236, c[0x0][0x1e0], RZ ;  /* 0x00007800ec042a25 */ /* 0x000fe600078e00ff */
[C---:B------:R-:W-:Y:S01]  /*14ea0*/  FSETP.NEU.FTZ.AND P1, PT, R69.reuse, -INF , PT ;  /* 0xff8000004500780b */ /* 0x040fe20003f3d000 */
[----:B------:R-:W-:Y:S02]  /*14eb0*/  FMUL.FTZ R149, R69, c[0x0][0x2d0] ;  /* 0x0000b40045957a20 */ /* 0x000fe40000410000 */
[----:B------:R-:W-:Y:S03]  /*14ec0*/  @P2 IMAD R6, R6, c[0x0][0x1e0], RZ ;  /* 0x0000780006062a24 */ /* 0x000fe600078e02ff */
[----:B------:R-:W-:Y:S01]  /*14ed0*/  FSEL R149, R149, RZ, P1 ;  /* 0x000000ff95957208 */ /* 0x000fe20000800000 */
[----:B------:R-:W-:Y:S04]  /*14ee0*/  @P2 IMAD R6, R236, c[0x0][0x1e4], R6 ;  /* 0x00007900ec062a24 */ /* 0x000fe800078e0206 */
[----:B------:R-:W-:Y:S01]  /*14ef0*/  FFMA.FTZ R7, R7, c[0x0][0x2d0], -R149 ;  /* 0x0000b40007077a23 */ /* 0x000fe20000010895 */
[----:B------:R-:W-:Y:S01]  /*14f00*/  @P2 IADD3 R5, R5, R6, RZ ;  /* 0x0000000605052210 */ /* 0x000fe20007ffe0ff */
[C---:B------:R-:W-:Y:S02]  /*14f10*/  @P2 IMAD.SHL.U32 R6, R4.reuse, 0x80, RZ ;  /* 0x0000008004062824 */ /* 0x040fe400078e00ff */
[----:B------:R5:W-:Y:S01]  /*14f20*/  MUFU.EX2 R248, R7 ;  /* 0x0000000700f87308 */ /* 0x000be20000000800 */
[----:B------:R-:W-:Y:S02]  /*14f30*/  @P2 SHF.L.U64.HI R4, R4, 0x7, R5 ;  /* 0x0000000704042819 */ /* 0x000fe40000010205 */
[----:B-1----:R-:W-:Y:S05]  /*14f40*/  FMNMX.FTZ R0, R0, R2, !PT ;  /* 0x0000000200007209 */ /* 0x002fea0007810000 */
[----:B------:R-:W1:Y:S01]  /*14f50*/  SHFL.BFLY PT, R2, R0, 0x1, 0x1f ;  /* 0x0c201f0000027f89 */ /* 0x000e6200000e0000 */
[--C-:B-----5:R-:W-:Y:S04]  /*14f60*/  FFMA.FTZ R7, R8, c[0x0][0x2d0], -R149.reuse ;  /* 0x0000b40008077a23 */ /* 0x120fe80000010895 */
[----:B------:R-:W5:Y:S01]  /*14f70*/  MUFU.EX2 R43, R7 ;  /* 0x00000007002b7308 */ /* 0x000f620000000800 */
[----:B-1----:R-:W-:Y:S02]  /*14f80*/  FMNMX.FTZ R68, R0, R2, !PT ;  /* 0x0000000200447209 */ /* 0x002fe40007810000 */
[----:B------:R-:W-:Y:S03]  /*14f90*/  @P2 IADD3 R5, P3, R6, R20, RZ ;  /* 0x0000001406052210 */ /* 0x000fe60007f7e0ff */
[----:B------:R-:W-:Y:S02]  /*14fa0*/  FMUL.FTZ R148, R68, c[0x0][0x2d0] ;  /* 0x0000b40044947a20 */ /* 0x000fe40000410000 */
[----:B------:R-:W-:Y:S01]  /*14fb0*/  IMAD.MOV.U32 R20, RZ, RZ, 0x6 ;  /* 0x00000006ff147424 */ /* 0x000fe200078e00ff */
[----:B-----5:R-:W-:Y:S02]  /*14fc0*/  F2FP.BF16.PACK_AB R136, R43, R248 ;  /* 0x000000f82b88723e */ /* 0x020fe400000010ff */
[----:B---3--:R-:W-:Y:S01]  /*14fd0*/  @P2 IADD3 R0, P0, R6, R11, RZ ;  /* 0x0000000b06002210 */ /* 0x008fe20007f1e0ff */
[--C-:B------:R-:W-:Y:S04]  /*14fe0*/  FFMA.FTZ R6, R9, c[0x0][0x2d0], -R149.reuse ;  /* 0x0000b40009067a23 */ /* 0x100fe80000010895 */
[----:B------:R-:W-:Y:S01]  /*14ff0*/  MUFU.EX2 R51, R6 ;  /* 0x0000000600337308 */ /* 0x000fe20000000800 */
[----:B----4-:R-:W-:Y:S01]  /*15000*/  @P2 IADD3.X R2, R4, R15, RZ, P3, !PT ;  /* 0x0000000f04022210 */ /* 0x010fe20001ffe4ff */
[----:B------:R-:W-:Y:S01]  /*15010*/  IMAD.SHL.U32 R14, R239, 0x40, RZ ;  /* 0x00000040ef0e7824 */ /* 0x000fe200078e00ff */
[C---:B------:R-:W-:Y:S02]  /*15020*/  @P2 LEA R8, P3, R5.reuse, c[0x0][0x1c8], 0x1 ;  /* 0x0000720005082a11 */ /* 0x040fe400078608ff */
[----:B------:R-:W-:Y:S02]  /*15030*/  MOV R15, c[0x0][0x1e0] ;  /* 0x00007800000f7a02 */ /* 0x000fe40000000f00 */
[----:B------:R-:W-:Y:S01]  /*15040*/  @P2 LEA.HI.X R9, R5, c[0x0][0x1cc], R2, 0x1, P3 ;  /* 0x0000730005092a11 */ /* 0x000fe200018f0c02 */
[----:B------:R-:W-:Y:S04]  /*15050*/  FFMA.FTZ R2, R12, c[0x0][0x2d0], -R149 ;  /* 0x0000b4000c027a23 */ /* 0x000fe80000010895 */
[----:B------:R1:W-:Y:S01]  /*15060*/  @P2 LDGSTS.E.BYPASS.LTC128B.128 [R235+0x8100], [R8.64], !P6 ;  /* 0x0810000008eb2fae */ /* 0x0003e2000f101d48 */
[----:B------:R-:W3:Y:S01]  /*15070*/  MUFU.EX2 R59, R2 ;  /* 0x00000002003b7308 */ /* 0x000ee20000000800 */
[----:B--2---:R-:W-:Y:S01]  /*15080*/  @P2 IMAD.X R4, R4, 0x1, R10, P0 ;  /* 0x0000000104042824 */ /* 0x004fe200000e060a */
[C---:B------:R-:W-:Y:S04]  /*15090*/  @P2 LEA R10, P0, R0.reuse, c[0x0][0x1c8], 0x1 ;  /* 0x00007200000a2a11 */ /* 0x040fe800078008ff */
[----:B------:R-:W-:Y:S02]  /*150a0*/  @P2 LEA.HI.X R11, R0, c[0x0][0x1cc], R4, 0x1, P0 ;  /* 0x00007300000b2a11 */ /* 0x000fe400000f0c04 */
[----:B------:R-:W-:Y:S02]  /*150b0*/  FSETP.NEU.FTZ.AND P0, PT, R68, -INF , PT ;  /* 0xff8000004400780b */ /* 0x000fe40003f1d000 */
[----:B------:R-:W-:Y:S01]  /*150c0*/  @P2 IADD3 R0, P3, R14, 0x80, RZ ;  /* 0x000000800e002810 */ /* 0x000fe20007f7e0ff */
[----:B------:R2:W-:Y:S01]  /*150d0*/  @P2 LDGSTS.E.BYPASS.LTC128B.128 [R235+0xc100], [R10.64], !P5 ;  /* 0x0c1000000aeb2fae */ /* 0x0005e2000e901d48 */
[----:B------:R-:W-:Y:S02]  /*150e0*/  FSEL R148, R148, RZ, P0 ;  /* 0x000000ff94947208 */ /* 0x000fe40000000000 */
[C---:B------:R-:W-:Y:S02]  /*150f0*/  @P2 SHF.L.U32 R14, R15.reuse, 0x6, RZ ;  /* 0x000000060f0e2819 */ /* 0x040fe400000006ff */
[----:B------:R-:W-:Y:S01]  /*15100*/  @P2 SHF.L.U64.HI R15, R15, R20, c[0x0][0x1e4] ;  /* 0x000079000f0f2619 */ /* 0x000fe20000010214 */
[--C-:B------:R-:W-:Y:S01]  /*15110*/  FFMA.FTZ R5, R13, c[0x0][0x2d0], -R148.reuse ;  /* 0x0000b4000d057a23 */ /* 0x100fe20000010894 */
[----:B---3--:R-:W-:Y:S01]  /*15120*/  F2FP.BF16.PACK_AB R138, R59, R51 ;  /* 0x000000333b8a723e */ /* 0x008fe200000010ff */
[--C-:B------:R-:W-:Y:S02]  /*15130*/  FFMA.FTZ R13, R16, c[0x0][0x2d0], -R148.reuse ;  /* 0x0000b400100d7a23 */ /* 0x100fe40000010894 */
[----:B------:R3:W-:Y:S01]  /*15140*/  MUFU.EX2 R42, R5 ;  /* 0x00000005002a7308 */ /* 0x0007e20000000800 */
[----:B------:R-:W-:Y:S01]  /*15150*/  @P2 IMAD.X R2, RZ, RZ, R19, P3 ;  /* 0x000000ffff022224 */ /* 0x000fe200018e0613 */
[-C--:B------:R-:W-:Y:S01]  /*15160*/  @P2 IADD3 R4, P3, R8, R14.reuse, RZ ;  /* 0x0000000e08042210 */ /* 0x080fe20007f7e0ff */
[--C-:B-1----:R-:W-:Y:S07]  /*15170*/  FFMA.FTZ R8, R17, c[0x0][0x2d0], -R148.reuse ;  /* 0x0000b40011087a23 */ /* 0x102fee0000010894 */
[----:B------:R-:W1:Y:S10]  /*15180*/  MUFU.EX2 R50, R13 ;  /* 0x0000000d00327308 */ /* 0x000e740000000800 */
[----:B------:R4:W-:Y:S01]  /*15190*/  MUFU.EX2 R58, R8 ;  /* 0x00000008003a7308 */ /* 0x0009e20000000800 */
[----:B---3--:R-:W-:Y:S02]  /*151a0*/  @P2 IADD3.X R5, R9, R15, RZ, P3, !PT ;  /* 0x0000000f09052210 */ /* 0x008fe40001ffe4ff */
[C---:B------:R-:W-:Y:S03]  /*151b0*/  @P2 IADD3 R6, P3, R4.reuse, R14, RZ ;  /* 0x0000000e04062210 */ /* 0x040fe60007f7e0ff */
[----:B------:R3:W-:Y:S02]  /*151c0*/  @P2 LDGSTS.E.BYPASS.LTC128B.128 [R235+0x9100], [R4.64], !P6 ;  /* 0x0910000004eb2fae */ /* 0x0007e4000f101d48 */
[C-C-:B------:R-:W-:Y:S01]  /*151d0*/  @P2 IMAD.X R7, R5.reuse, 0x1, R15.reuse, P3 ;  /* 0x0000000105072824 */ /* 0x140fe200018e060f */
[----:B------:R-:W-:Y:S02]  /*151e0*/  @P2 IADD3 R12, P3, R4, R0, RZ ;  /* 0x00000000040c2210 */ /* 0x000fe40007f7e0ff */
[----:B-1----:R-:W-:Y:S02]  /*151f0*/  F2FP.BF16.PACK_AB R137, R50, R42 ;  /* 0x0000002a3289723e */ /* 0x002fe400000010ff */
[----:B------:R-:W-:Y:S01]  /*15200*/  @P2 IADD3.X R13, R5, R2, RZ, P3, !PT ;  /* 0x00000002050d2210 */ /* 0x000fe20001ffe4ff */
[----:B------:R3:W-:Y:S01]  /*15210*/  @P2 LDGSTS.E.BYPASS.LTC128B.128 [R235+0xd100], [R4.64+0x80], !P5 ;  /* 0x0d10008004eb2fae */ /* 0x0007e2000e901d48 */
[C---:B------:R-:W-:Y:S05]  /*15220*/  @P2 IADD3 R14, P3, R6.reuse, R14, RZ ;  /* 0x0000000e060e2210 */ /* 0x040fea0007f7e0ff */
[----:B------:R-:W-:Y:S01]  /*15230*/  @P2 IMAD.X R15, R7, 0x1, R15, P3 ;  /* 0x00000001070f2824 */ /* 0x000fe200018e060f */
[----:B----4-:R-:W-:Y:S01]  /*15240*/  @P2 IADD3 R8, P3, R6, R0, RZ ;  /* 0x0000000006082210 */ /* 0x010fe20007f7e0ff */
[----:B------:R1:W-:Y:S01]  /*15250*/  @P2 LDGSTS.E.BYPASS.LTC128B.128 [R235+0xa100], [R6.64], !P6 ;  /* 0x0a10000006eb2fae */ /* 0x0003e2000f101d48 */
[----:B------:R-:W-:Y:S02]  /*15260*/  FSEL R0, R69, RZ, P1 ;  /* 0x000000ff45007208 */ /* 0x000fe40000800000 */
[----:B------:R-:W-:Y:S02]  /*15270*/  @P2 IADD3.X R9, R7, R2, RZ, P3, !PT ;  /* 0x0000000207092210 */ /* 0x000fe40001ffe4ff */
[----:B------:R-:W-:Y:S01]  /*15280*/  FSEL R2, R68, RZ, P0 ;  /* 0x000000ff44027208 */ /* 0x000fe20000000000 */
[----:B------:R-:W-:Y:S02]  /*15290*/  FADD.FTZ R0, -R0, R3 ;  /* 0x0000000300007221 */ /* 0x000fe40000010100 */
[----:B------:R4:W-:Y:S02]  /*152a0*/  @P2 LDGSTS.E.BYPASS.LTC128B.128 [R235+0xe100], [R12.64], !P5 ;  /* 0x0e1000000ceb2fae */ /* 0x0009e4000e901d48 */
[----:B------:R-:W-:Y:S04]  /*152b0*/  FMUL.FTZ R0, R0, c[0x0][0x2d0] ;  /* 0x0000b40000007a20 */ /* 0x000fe80000410000 */
[----:B------:R5:W1:Y:S02]  /*152c0*/  MUFU.EX2 R3, R0 ;  /* 0x0000000000037308 */ /* 0x000a640000000800 */
[----:B------:R4:W-:Y:S01]  /*152d0*/  @P2 LDGSTS.E.BYPASS.LTC128B.128 [R235+0xb100], [R14.64], !P6 ;  /* 0x0b1000000eeb2fae */ /* 0x0009e2000f101d48 */
[----:B---3--:R-:W-:Y:S07]  /*152e0*/  FFMA.FTZ R4, R18, c[0x0][0x2d0], -R148 ;  /* 0x0000b40012047a23 */ /* 0x008fee0000010894 */
[----:B------:R3:W-:Y:S01]  /*152f0*/  @P2 LDGSTS.E.BYPASS.LTC128B.128 [R235+0xf100], [R8.64], !P5 ;  /* 0x0f10000008eb2fae */ /* 0x0007e2000e901d48 */
[----:B------:R-:W2:Y:S07]  /*15300*/  MUFU.EX2 R60, R4 ;  /* 0x00000004003c7308 */ /* 0x000eae0000000800 */
[----:B------:R-:W-:Y:S01]  /*15310*/  LDSM.16.MT88.4 R20, [R214+0x100] ;  /* 0x00010000d614783b */ /* 0x000fe20000004200 */
[----:B-----5:R-:W-:Y:S01]  /*15320*/  FADD.FTZ R0, -R2, R70 ;  /* 0x0000004602007221 */ /* 0x020fe20000010100 */
[----:B------:R-:W-:Y:S01]  /*15330*/  MOV R70, R63 ;  /* 0x0000003f00467202 */ /* 0x000fe20000000f00 */
[--C-:B------:R-:W-:Y:S05]  /*15340*/  FFMA.FTZ R2, R32, c[0x0][0x2d0], -R149.reuse ;  /* 0x0000b40020027a23 */ /* 0x100fea0000010895 */
[----:B------:R-:W-:Y:S01]  /*15350*/  LDSM.16.MT88.4 R28, [R217+0x100] ;  /* 0x00010000d91c783b */ /* 0x000fe20000004200 */
[----:B------:R-:W-:Y:S01]  /*15360*/  FMUL.FTZ R0, R0, c[0x0][0x2d0] ;  /* 0x0000b40000007a20 */ /* 0x000fe20000410000 */
[----:B------:R5:W5:Y:S01]  /*15370*/  MUFU.EX2 R61, R2 ;  /* 0x00000002003d7308 */ /* 0x000b620000000800 */
[C---:B-1----:R-:W-:Y:S02]  /*15380*/  FMUL.FTZ R5, R3.reuse, R73 ;  /* 0x0000004903057220 */ /* 0x042fe40000410000 */
[C---:B------:R-:W-:Y:S01]  /*15390*/  FMUL.FTZ R32, R3.reuse, R100 ;  /* 0x0000006403207220 */ /* 0x040fe20000410000 */
[----:B------:R-:W-:Y:S02]  /*153a0*/  MOV R100, R211 ;  /* 0x000000d300647202 */ /* 0x000fe40000000f00 */
[----:B----4-:R-:W1:Y:S01]  /*153b0*/  LDSM.16.MT88.4 R12, [R213+0x100] ;  /* 0x00010000d50c783b */ /* 0x010e620000004200 */
[----:B--2---:R-:W-:Y:S01]  /*153c0*/  F2FP.BF16.PACK_AB R139, R60, R58 ;  /* 0x0000003a3c8b723e */ /* 0x004fe200000010ff */
[C---:B------:R-:W-:Y:S02]  /*153d0*/  FMUL.FTZ R4, R3.reuse, R72 ;  /* 0x0000004803047220 */ /* 0x040fe40000410000 */
[C---:B---3--:R-:W-:Y:S01]  /*153e0*/  FMUL.FTZ R8, R3.reuse, R76 ;  /* 0x0000004c03087220 */ /* 0x048fe20000410000 */
[----:B------:R-:W2:Y:S01]  /*153f0*/  MUFU.EX2 R0, R0 ;  /* 0x0000000000007308 */ /* 0x000ea20000000800 */
[C---:B------:R-:W-:Y:S02]  /*15400*/  FMUL.FTZ R9, R3.reuse, R77 ;  /* 0x0000004d03097220 */ /* 0x040fe40000410000 */
[C---:B------:R-:W-:Y:S01]  /*15410*/  FMUL.FTZ R16, R3.reuse, R84 ;  /* 0x0000005403107220 */ /* 0x040fe20000410000 */
[----:B------:R-:W3:Y:S01]  /*15420*/  LDSM.16.MT88.4 R36, [R216+0x100] ;  /* 0x00010000d824783b */ /* 0x000ee20000004200 */
[C---:B------:R-:W-:Y:S01]  /*15430*/  FMUL.FTZ R17, R3.reuse, R85 ;  /* 0x0000005503117220 */ /* 0x040fe20000410000 */
[----:B------:R-:W-:Y:S01]  /*15440*/  MOV R85, R59 ;  /* 0x0000003b00557202 */ /* 0x000fe20000000f00 */
[C---:B------:R-:W-:Y:S02]  /*15450*/  FMUL.FTZ R24, R3.reuse, R92 ;  /* 0x0000005c03187220 */ /* 0x040fe40000410000 */
[C---:B------:R-:W-:Y:S02]  /*15460*/  FMUL.FTZ R25, R3.reuse, R93 ;  /* 0x0000005d03197220 */ /* 0x040fe40000410000 */
[C---:B------:R-:W-:Y:S01]  /*15470*/  FMUL.FTZ R33, R3.reuse, R101 ;  /* 0x0000006503217220 */ /* 0x040fe20000410000 */
[----:B------:R-:W4:Y:S01]  /*15480*/  LDSM.16.MT88.4 R44, [R213+0x4100] ;  /* 0x00410000d52c783b */ /* 0x000f220000004200 */
[----:B------:R-:W-:Y:S02]  /*15490*/  IMAD.MOV.U32 R84, RZ, RZ, R60 ;  /* 0x000000ffff547224 */ /* 0x000fe400078e003c */
[----:B-----5:R-:W-:Y:S02]  /*154a0*/  FFMA.FTZ R2, R40, c[0x0][0x2d0], -R149 ;  /* 0x0000b40028027a23 */ /* 0x020fe40000010895 */
[C---:B------:R-:W-:Y:S02]  /*154b0*/  FMUL.FTZ R40, R3.reuse, R108 ;  /* 0x0000006c03287220 */ /* 0x040fe40000410000 */
[----:B------:R5:W3:Y:S01]  /*154c0*/  MUFU.EX2 R250, R2 ;  /* 0x0000000200fa7308 */ /* 0x000ae20000000800 */
[----:B------:R-:W3:Y:S01]  /*154d0*/  LDSM.16.MT88.4 R52, [R214+0x4100] ;  /* 0x00410000d634783b */ /* 0x000ee20000004200 */
[----:B------:R-:W-:Y:S02]  /*154e0*/  IMAD.MOV.U32 R108, RZ, RZ, R61 ;  /* 0x000000ffff6c7224 */ /* 0x000fe400078e003d */
[----:B------:R-:W-:Y:S02]  /*154f0*/  FMUL.FTZ R64, R3, R132 ;  /* 0x0000008403407220 */ /* 0x000fe40000410000 */
[C---:B--2---:R-:W-:Y:S02]  /*15500*/  FMUL.FTZ R6, R0.reuse, R74 ;  /* 0x0000004a00067220 */ /* 0x044fe40000410000 */
[C---:B------:R-:W-:Y:S01]  /*15510*/  FMUL.FTZ R7, R0.reuse, R75 ;  /* 0x0000004b00077220 */ /* 0x040fe20000410000 */
[----:B------:R-:W2:Y:S01]  /*15520*/  LDSM.16.MT88.4 R60, [R217+0x4100] ;  /* 0x00410000d93c783b */ /* 0x000ea20000004200 */
[C---:B------:R-:W-:Y:S02]  /*15530*/  FMUL.FTZ R10, R0.reuse, R78 ;  /* 0x0000004e000a7220 */ /* 0x040fe40000410000 */
[C---:B------:R-:W-:Y:S02]  /*15540*/  FMUL.FTZ R11, R0.reuse, R79 ;  /* 0x0000004f000b7220 */ /* 0x040fe40000410000 */
[C---:B------:R-:W-:Y:S01]  /*15550*/  FMUL.FTZ R26, R0.reuse, R94 ;  /* 0x0000005e001a7220 */ /* 0x040fe20000410000 */
[C---:B-1----:R-:W-:Y:S02]  /*15560*/  HMMA.16816.F32.BF16 R4, R136.reuse, R12, R4 ;  /* 0x0000000c8804723c */ /* 0x042fe40000041804 */
[----:B------:R-:W1:Y:S03]  /*15570*/  LDSM.16.MT88.4 R72, [R216+0x4100] ;  /* 0x00410000d848783b */ /* 0x000e660000004200 */
[C---:B------:R-:W-:Y:S01]  /*15580*/  FMUL.FTZ R19, R0.reuse, R87 ;  /* 0x0000005700137220 */ /* 0x040fe20000410000 */
[----:B------:R-:W-:Y:S01]  /*15590*/  MOV R87, R51 ;  /* 0x0000003300577202 */ /* 0x000fe20000000f00 */
[C---:B------:R-:W-:Y:S01]  /*155a0*/  FMUL.FTZ R51, R0.reuse, R119 ;  /* 0x0000007700337220 */ /* 0x040fe20000410000 */
[C---:B------:R-:W-:Y:S02]  /*155b0*/  HMMA.16816.F32.BF16 R8, R136.reuse, R14, R8 ;  /* 0x0000000e8808723c */ /* 0x040fe40000041808 */
[----:B------:R-:W1:Y:S02]  /*155c0*/  LDSM.16.MT88.4 R76, [R213+0x900] ;  /* 0x00090000d54c783b */ /* 0x000e640000004200 */
[----:B-----5:R-:W-:Y:S02]  /*155d0*/  FFMA.FTZ R2, R41, c[0x0][0x2d0], -R148 ;  /* 0x0000b40029027a23 */ /* 0x020fe40000010894 */
[C---:B------:R-:W-:Y:S02]  /*155e0*/  FMUL.FTZ R12, R3.reuse, R80 ;  /* 0x00000050030c7220 */ /* 0x040fe40000410000 */
[----:B------:R5:W-:Y:S01]  /*155f0*/  MUFU.EX2 R244, R2 ;  /* 0x0000000200f47308 */ /* 0x000be20000000800 */
[C---:B------:R-:W-:Y:S01]  /*15600*/  FMUL.FTZ R13, R3.reuse, R81 ;  /* 0x00000051030d7220 */ /* 0x040fe20000410000 */
[----:B------:R-:W0:Y:S02]  /*15610*/  LDGDEPBAR ;  /* 0x00000000000079af */ /* 0x000e240000000000 */
[C---:B------:R-:W-:Y:S02]  /*15620*/  FMUL.FTZ R14, R0.reuse, R82 ;  /* 0x00000052000e7220 */ /* 0x040fe40000410000 */
[C---:B------:R-:W-:Y:S02]  /*15630*/  FMUL.FTZ R15, R0.reuse, R83 ;  /* 0x00000053000f7220 */ /* 0x040fe40000410000 */
[C---:B------:R-:W-:Y:S02]  /*15640*/  FMUL.FTZ R27, R0.reuse, R95 ;  /* 0x0000005f001b7220 */ /* 0x040fe40000410000 */
[----:B------:R-:W1:Y:S01]  /*15650*/  LDSM.16.MT88.4 R80, [R214+0x900] ;  /* 0x00090000d650783b */ /* 0x000e620000004200 */
[----:B------:R-:W-:Y:S02]  /*15660*/  IMAD.MOV.U32 R132, RZ, RZ, R87 ;  /* 0x000000ffff847224 */ /* 0x000fe400078e0057 */
[C---:B------:R-:W-:Y:S03]  /*15670*/  HMMA.16816.F32.BF16 R12, R136.reuse, R20, R12 ;  /* 0x00000014880c723c */ /* 0x040fe6000004180c */
[----:B------:R-:W-:Y:S02]  /*15680*/  FMUL.FTZ R35, R0, R103 ;  /* 0x0000006700237220 */ /* 0x000fe40000410000 */
[----:B------:R-:W-:Y:S01]  /*15690*/  IMAD.MOV.U32 R103, RZ, RZ, R205 ;  /* 0x000000ffff677224 */ /* 0x000fe200078e00cd */
[----:B------:R-:W-:Y:S01]  /*156a0*/  LDSM.16.MT88.4 R92, [R217+0x4900] ;  /* 0x00490000d95c783b */ /* 0x000fe20000004200 */
[C---:B------:R-:W-:Y:S02]  /*156b0*/  FMUL.FTZ R20, R3.reuse, R88 ;  /* 0x0000005803147220 */ /* 0x040fe40000410000 */
[----:B------:R-:W-:Y:S03]  /*156c0*/  IMAD.MOV.U32 R88, RZ, RZ, R50 ;  /* 0x000000ffff587224 */ /* 0x000fe600078e0032 */
[----:B-----5:R-:W-:Y:S02]  /*156d0*/  FFMA.FTZ R2, R48, c[0x0][0x2d0], -R148 ;  /* 0x0000b40030027a23 */ /* 0x020fe40000010894 */
[C---:B------:R-:W-:Y:S02]  /*156e0*/  FMUL.FTZ R50, R0.reuse, R118 ;  /* 0x0000007600327220 */ /* 0x040fe40000410000 */
[----:B------:R5:W1:Y:S01]  /*156f0*/  MUFU.EX2 R243, R2 ;  /* 0x0000000200f37308 */ /* 0x000a620000000800 */
[C---:B------:R-:W-:Y:S02]  /*15700*/  FMUL.FTZ R48, R3.reuse, R116 ;  /* 0x0000007403307220 */ /* 0x040fe40000410000 */
[C---:B------:R-:W-:Y:S02]  /*15710*/  FMUL.FTZ R18, R0.reuse, R86 ;  /* 0x0000005600127220 */ /* 0x040fe40000410000 */
[----:B------:R-:W-:Y:S01]  /*15720*/  FMUL.FTZ R34, R0, R102 ;  /* 0x0000006600227220 */ /* 0x000fe20000410000 */
[----:B------:R-:W-:Y:S01]  /*15730*/  MOV R102, R203 ;  /* 0x000000cb00667202 */ /* 0x000fe20000000f00 */
[----:B------:R-:W-:Y:S02]  /*15740*/  IMAD.MOV.U32 R86, RZ, RZ, R58 ;  /* 0x000000ffff567224 */ /* 0x000fe400078e003a */
[----:B------:R-:W-:Y:S01]  /*15750*/  FFMA.FTZ R100, R100, c[0x0][0x2d0], -R148 ;  /* 0x0000b40064647a23 */ /* 0x000fe20000010894 */
[C---:B------:R-:W-:Y:S03]  /*15760*/  HMMA.16816.F32.BF16 R16, R136.reuse, R22, R16 ;  /* 0x000000168810723c */ /* 0x040fe60000041810 */
[----:B------:R-:W-:Y:S01]  /*15770*/  FMUL.FTZ R21, R3, R89 ;  /* 0x0000005903157220 */ /* 0x000fe20000410000 */
[----:B------:R-:W-:Y:S01]  /*15780*/  MOV R89, R43 ;  /* 0x0000002b00597202 */ /* 0x000fe20000000f00 */
[C---:B------:R-:W-:Y:S02]  /*15790*/  FMUL.FTZ R59, R0.reuse, R127 ;  /* 0x0000007f003b7220 */ /* 0x040fe40000410000 */
[C---:B------:R-:W-:Y:S02]  /*157a0*/  FMUL.FTZ R23, R0.reuse, R91 ;  /* 0x0000005b00177220 */ /* 0x040fe40000410000 */
[----:B------:R-:W-:Y:S03]  /*157b0*/  FMUL.FTZ R22, R0, R90 ;  /* 0x0000005a00167220 */ /* 0x000fe60000410000 */
[----:B------:R-:W-:Y:S02]  /*157c0*/  IMAD.MOV.U32 R90, RZ, RZ, R42 ;  /* 0x000000ffff5a7224 */ /* 0x000fe400078e002a */
[--C-:B-----5:R-:W-:Y:S02]  /*157d0*/  FFMA.FTZ R2, R49, c[0x0][0x2d0], -R149.reuse ;  /* 0x0000b40031027a23 */ /* 0x120fe40000010895 */
[C---:B------:R-:W-:Y:S02]  /*157e0*/  HMMA.16816.F32.BF16 R20, R136.reuse, R28, R20 ;  /* 0x0000001c8814723c */ /* 0x040fe40000041814 */
[----:B------:R5:W-:Y:S01]  /*157f0*/  MUFU.EX2 R241, R2 ;  /* 0x0000000200f17308 */ /* 0x000be20000000800 */
[C---:B------:R-:W-:Y:S02]  /*15800*/  FMUL.FTZ R49, R3.reuse, R117 ;  /* 0x0000007503317220 */ /* 0x040fe40000410000 */
[--C-:B------:R-:W-:Y:S02]  /*15810*/  FFMA.FTZ R102, R102, c[0x0][0x2d0], -R149.reuse ;  /* 0x0000b40066667a23 */ /* 0x100fe40000010895 */
[C---:B------:R-:W-:Y:S01]  /*15820*/  FMUL.FTZ R28, R3.reuse, R96 ;  /* 0x00000060031c7220 */ /* 0x040fe20000410000 */
[C---:B------:R-:W-:Y:S04]  /*15830*/  HMMA.16816.F32.BF16 R24, R136.reuse, R30, R24 ;  /* 0x0000001e8818723c */ /* 0x040fe80000041818 */
[C---:B------:R-:W-:Y:S02]  /*15840*/  FMUL.FTZ R29, R3.reuse, R97 ;  /* 0x00000061031d7220 */ /* 0x040fe40000410000 */
[C---:B------:R-:W-:Y:S02]  /*15850*/  FMUL.FTZ R58, R0.reuse, R126 ;  /* 0x0000007e003a7220 */ /* 0x040fe40000410000 */
[C---:B------:R-:W-:Y:S04]  /*15860*/  FMUL.FTZ R30, R0.reuse, R98 ;  /* 0x00000062001e7220 */ /* 0x040fe80000410000 */
[C---:B------:R-:W-:Y:S02]  /*15870*/  FMUL.FTZ R31, R0.reuse, R99 ;  /* 0x00000063001f7220 */ /* 0x040fe40000410000 */
[----:B------:R-:W-:Y:S01]  /*15880*/  LDSM.16.MT88.4 R96, [R214+0x1100] ;  /* 0x00110000d660783b */ /* 0x000fe20000004200 */
[C---:B------:R-:W-:Y:S01]  /*15890*/  FMUL.FTZ R41, R3.reuse, R109 ;  /* 0x0000006d03297220 */ /* 0x040fe20000410000 */
[----:B------:R-:W-:Y:S01]  /*158a0*/  MOV R109, R84 ;  /* 0x00000054006d7202 */ /* 0x000fe20000000f00 */
[----:B------:R-:W-:Y:S02]  /*158b0*/  FMUL.FTZ R42, R0, R110 ;  /* 0x0000006e002a7220 */ /* 0x000fe40000410000 */
[C---:B---3--:R-:W-:Y:S03]  /*158c0*/  HMMA.16816.F32.BF16 R28, R136.reuse, R36, R28 ;  /* 0x00000024881c723c */ /* 0x048fe6000004181c */
[----:B-----5:R-:W-:Y:S02]  /*158d0*/  FFMA.FTZ R2, R56, c[0x0][0x2d0], -R149 ;  /* 0x0000b40038027a23 */ /* 0x020fe40000010895 */
[----:B------:R-:W-:Y:S02]  /*158e0*/  IMAD.MOV.U32 R110, RZ, RZ, R85 ;  /* 0x000000ffff6e7224 */ /* 0x000fe400078e0055 */
[----:B------:R3:W-:Y:S01]  /*158f0*/  MUFU.EX2 R239, R2 ;  /* 0x0000000200ef7308 */ /* 0x0007e20000000800 */
[C---:B------:R-:W-:Y:S04]  /*15900*/  HMMA.16816.F32.BF16 R32, R136.reuse, R38, R32 ;  /* 0x000000268820723c */ /* 0x040fe80000041820 */
[C---:B------:R-:W-:Y:S02]  /*15910*/  FMUL.FTZ R36, R3.reuse, R104 ;  /* 0x0000006803247220 */ /* 0x040fe40000410000 */
[C---:B------:R-:W-:Y:S01]  /*15920*/  FMUL.FTZ R37, R3.reuse, R105 ;  /* 0x0000006903257220 */ /* 0x040fe20000410000 */
[----:B------:R-:W5:Y:S01]  /*15930*/  LDL.LU R104, [R1+0x1c] ;  /* 0x00001c0001687983 */ /* 0x000f620000300800 */
[C---:B------:R-:W-:Y:S04]  /*15940*/  FMUL.FTZ R38, R0.reuse, R106 ;  /* 0x0000006a00267220 */ /* 0x040fe80000410000 */
[C---:B------:R-:W-:Y:S02]  /*15950*/  FMUL.FTZ R39, R0.reuse, R107 ;  /* 0x0000006b00277220 */ /* 0x040fe40000410000 */
[C---:B------:R-:W-:Y:S01]  /*15960*/  FMUL.FTZ R43, R0.reuse, R111 ;  /* 0x0000006f002b7220 */ /* 0x040fe20000410000 */
[----:B------:R-:W-:Y:S01]  /*15970*/  MOV R111, R86 ;  /* 0x00000056006f7202 */ /* 0x000fe20000000f00 */
[C---:B------:R-:W-:Y:S01]  /*15980*/  FMUL.FTZ R56, R3.reuse, R124 ;  /* 0x0000007c03387220 */ /* 0x040fe20000410000 */
[----:B------:R-:W1:Y:S01]  /*15990*/  LDSM.16.MT88.4 R84, [R217+0x900] ;  /* 0x00090000d954783b */ /* 0x000e620000004200 */
[----:B------:R-:W-:Y:S01]  /*159a0*/  FMUL.FTZ R65, R3, R133 ;  /* 0x0000008503417220 */ /* 0x000fe20000410000 */
[C---:B----4-:R-:W-:Y:S03]  /*159b0*/  HMMA.16816.F32.BF16 R36, R136.reuse, R44, R36 ;  /* 0x0000002c8824723c */ /* 0x050fe60000041824 */
[----:B------:R-:W-:Y:S01]  /*159c0*/  MOV R133, R88 ;  /* 0x0000005800857202 */ /* 0x000fe20000000f00 */
[----:B---3--:R-:W-:Y:S02]  /*159d0*/  FFMA.FTZ R2, R57, c[0x0][0x2d0], -R148 ;  /* 0x0000b40039027a23 */ /* 0x008fe40000010894 */
[C---:B------:R-:W-:Y:S02]  /*159e0*/  FMUL.FTZ R57, R3.reuse, R125 ;  /* 0x0000007d03397220 */ /* 0x040fe40000410000 */
[C---:B------:R-:W-:Y:S01]  /*159f0*/  HMMA.16816.F32.BF16 R40, R136.reuse, R46, R40 ;  /* 0x0000002e8828723c */ /* 0x040fe20000041828 */
[----:B------:R3:W-:Y:S03]  /*15a00*/  MUFU.EX2 R119, R2 ;  /* 0x0000000200777308 */ /* 0x0007e60000000800 */
[C---:B------:R-:W-:Y:S02]  /*15a10*/  FMUL.FTZ R44, R3.reuse, R112 ;  /* 0x00000070032c7220 */ /* 0x040fe40000410000 */
[C---:B------:R-:W-:Y:S02]  /*15a20*/  FMUL.FTZ R45, R3.reuse, R113 ;  /* 0x00000071032d7220 */ /* 0x040fe40000410000 */
[C---:B------:R-:W-:Y:S04]  /*15a30*/  FMUL.FTZ R46, R0.reuse, R114 ;  /* 0x00000072002e7220 */ /* 0x040fe80000410000 */
[C---:B------:R-:W-:Y:S02]  /*15a40*/  FMUL.FTZ R47, R0.reuse, R115 ;  /* 0x00000073002f7220 */ /* 0x040fe40000410000 */
[C---:B------:R-:W-:Y:S02]  /*15a50*/  FMUL.FTZ R66, R0.reuse, R134 ;  /* 0x0000008600427220 */ /* 0x040fe40000410000 */
[----:B------:R-:W-:Y:S02]  /*15a60*/  IMAD.MOV.U32 R134, RZ, RZ, R89 ;  /* 0x000000ffff867224 */ /* 0x000fe400078e0059 */
[----:B------:R-:W-:Y:S01]  /*15a70*/  FMUL.FTZ R67, R0, R135 ;  /* 0x0000008700437220 */ /* 0x000fe20000410000 */
[C---:B------:R-:W-:Y:S03]  /*15a80*/  HMMA.16816.F32.BF16 R44, R136.reuse, R52, R44 ;  /* 0x00000034882c723c */ /* 0x040fe6000004182c */
[----:B------:R-:W-:Y:S01]  /*15a90*/  MOV R135, R90 ;  /* 0x0000005a00877202 */ /* 0x000fe20000000f00 */
[----:B------:R-:W-:Y:S01]  /*15aa0*/  IMAD.MOV.U32 R101, RZ, RZ, R70 ;  /* 0x000000ffff657224 */ /* 0x000fe200078e0046 */
[----:B------:R-:W4:Y:S01]  /*15ab0*/  LDSM.16.MT88.4 R88, [R216+0x900] ;  /* 0x00090000d858783b */ /* 0x000f220000004200 */
[--C-:B---3--:R-:W-:Y:S02]  /*15ac0*/  FFMA.FTZ R2, R150, c[0x0][0x2d0], -R148.reuse ;  /* 0x0000b40096027a23 */ /* 0x108fe40000010894 */
[C---:B------:R-:W-:Y:S02]  /*15ad0*/  HMMA.16816.F32.BF16 R48, R136.reuse, R54, R48 ;  /* 0x000000368830723c */ /* 0x040fe40000041830 */
[----:B------:R3:W1:Y:S02]  /*15ae0*/  MUFU.EX2 R118, R2 ;  /* 0x0000000200767308 */ /* 0x0006640000000800 */
[C---:B------:R-:W-:Y:S02]  /*15af0*/  FMUL.FTZ R52, R3.reuse, R120 ;  /* 0x0000007803347220 */ /* 0x040fe40000410000 */
[----:B------:R-:W-:Y:S02]  /*15b00*/  FMUL.FTZ R53, R3, R121 ;  /* 0x0000007903357220 */ /* 0x000fe40000410000 */
[C---:B------:R-:W-:Y:S04]  /*15b10*/  FMUL.FTZ R54, R0.reuse, R122 ;  /* 0x0000007a00367220 */ /* 0x040fe80000410000 */
[C---:B------:R-:W-:Y:S02]  /*15b20*/  FMUL.FTZ R55, R0.reuse, R123 ;  /* 0x0000007b00377220 */ /* 0x040fe40000410000 */
[----:B------:R-:W-:Y:S02]  /*15b30*/  FFMA.FTZ R101, R101, c[0x0][0x2d0], -R148 ;  /* 0x0000b40065657a23 */ /* 0x000fe40000010894 */
[----:B------:R-:W-:Y:S02]  /*15b40*/  FFMA.FTZ R70, R167, c[0x0][0x2d0], -R149 ;  /* 0x0000b400a7467a23 */ /* 0x000fe40000010895 */
[----:B------:R-:W-:Y:S01]  /*15b50*/  IMAD.MOV.U32 R167, RZ, RZ, R135 ;  /* 0x000000ffffa77224 */ /* 0x000fe200078e0087 */
[C---:B--2---:R-:W-:Y:S01]  /*15b60*/  HMMA.16816.F32.BF16 R52, R136.reuse, R60, R52 ;  /* 0x0000003c8834723c */ /* 0x044fe20000041834 */
[----:B------:R-:W2:Y:S01]  /*15b70*/  LDL.LU R135, [R1+0x20] ;  /* 0x0000200001877983 */ /* 0x000ea20000300800 */
[----:B------:R-:W-:Y:S01]  /*15b80*/  MUFU.EX2 R106, R70 ;  /* 0x00000046006a7308 */ /* 0x000fe20000000800 */
[--C-:B---3--:R-:W-:Y:S05]  /*15b90*/  FFMA.FTZ R2, R151, c[0x0][0x2d0], -R149.reuse ;  /* 0x0000b40097027a23 */ /* 0x108fea0000010895 */
[C---:B------:R-:W-:Y:S04]  /*15ba0*/  HMMA.16816.F32.BF16 R56, R136.reuse, R62, R56 ;  /* 0x0000003e8838723c */ /* 0x040fe80000041838 */
[----:B------:R3:W-:Y:S01]  /*15bb0*/  MUFU.EX2 R117, R2 ;  /* 0x0000000200757308 */ /* 0x0007e20000000800 */
[C---:B------:R-:W-:Y:S02]  /*15bc0*/  FMUL.FTZ R60, R3.reuse, R128 ;  /* 0x00000080033c7220 */ /* 0x040fe40000410000 */
[----:B------:R-:W-:Y:S02]  /*15bd0*/  FMUL.FTZ R61, R3, R129 ;  /* 0x00000081033d7220 */ /* 0x000fe40000410000 */
[C---:B------:R-:W-:Y:S03]  /*15be0*/  FMUL.FTZ R62, R0.reuse, R130 ;  /* 0x00000082003e7220 */ /* 0x040fe60000410000 */
[----:B------:R-:W-:Y:S07]  /*15bf0*/  FMUL.FTZ R63, R0, R131 ;  /* 0x00000083003f7220 */ /* 0x000fee0000410000 */
[C---:B-1----:R-:W-:Y:S07]  /*15c00*/  HMMA.16816.F32.BF16 R60, R136.reuse, R72, R60 ;  /* 0x00000048883c723c */ /* 0x042fee000004183c */
[----:B------:R-:W-:Y:S01]  /*15c10*/  F2FP.BF16.PACK_AB R72, R250, R108 ;  /* 0x0000006cfa48723e */ /* 0x000fe200000010ff */
[----:B------:R-:W-:Y:S01]  /*15c20*/  HMMA.16816.F32.BF16 R64, R136, R74, R64 ;  /* 0x0000004a8840723c */ /* 0x000fe20000041840 */
[----:B------:R-:W-:Y:S03]  /*15c30*/  MUFU.EX2 R136, R101 ;  /* 0x0000006500887308 */ /* 0x000fe60000000800 */
[--C-:B---3--:R-:W-:Y:S01]  /*15c40*/  FFMA.FTZ R2, R152, c[0x0][0x2d0], -R149.reuse ;  /* 0x0000b40098027a23 */ /* 0x108fe20000010895 */
[----:B------:R-:W-:Y:S02]  /*15c50*/  F2FP.BF16.PACK_AB R73, R243, R244 ;  /* 0x000000f4f349723e */ /* 0x000fe400000010ff */
[----:B------:R-:W-:Y:S01]  /*15c60*/  IMAD.MOV.U32 R138, RZ, RZ, R176 ;  /* 0x000000ffff8a7224 */ /* 0x000fe200078e00b0 */
[----:B------:R-:W-:Y:S03]  /*15c70*/  MOV R137, R172 ;  /* 0x000000ac00897202 */ /* 0x000fe60000000f00 */
[----:B------:R1:W3:Y:S01]  /*15c80*/  MUFU.EX2 R211, R2 ;  /* 0x0000000200d37308 */ /* 0x0002e20000000800 */
[----:B------:R-:W-:Y:S01]  /*15c90*/  F2FP.BF16.PACK_AB R75, R118, R119 ;  /* 0x00000077764b723e */ /* 0x000fe200000010ff */
[--C-:B------:R-:W-:Y:S01]  /*15ca0*/  FFMA.FTZ R70, R138, c[0x0][0x2d0], -R149.reuse ;  /* 0x0000b4008a467a23 */ /* 0x100fe20000010895 */
[----:B------:R-:W-:Y:S07]  /*15cb0*/  F2FP.BF16.PACK_AB R74, R239, R241 ;  /* 0x000000f1ef4a723e */ /* 0x000fee00000010ff */
[C---:B------:R-:W-:Y:S08]  /*15cc0*/  HMMA.16816.F32.BF16 R4, R72.reuse, R76, R4 ;  /* 0x0000004c4804723c */ /* 0x040ff00000041804 */
[C---:B------:R-:W-:Y:S01]  /*15cd0*/  HMMA.16816.F32.BF16 R8, R72.reuse, R78, R8 ;  /* 0x0000004e4808723c */ /* 0x040fe20000041808 */
[----:B------:R-:W3:Y:S03]  /*15ce0*/  LDSM.16.MT88.4 R76, [R213+0x4900] ;  /* 0x00490000d54c783b */ /* 0x000ee60000004200 */
[--C-:B-1----:R-:W-:Y:S04]  /*15cf0*/  FFMA.FTZ R2, R153, c[0x0][0x2d0], -R148.reuse ;  /* 0x0000b40099027a23 */ /* 0x102fe80000010894 */
[C---:B------:R-:W-:Y:S01]  /*15d00*/  HMMA.16816.F32.BF16 R12, R72.reuse, R80, R12 ;  /* 0x00000050480c723c */ /* 0x040fe2000004180c */
[----:B------:R1:W-:Y:S07]  /*15d10*/  MUFU.EX2 R116, R2 ;  /* 0x0000000200747308 */ /* 0x0003ee0000000800 */
[C---:B------:R-:W-:Y:S01]  /*15d20*/  HMMA.16816.F32.BF16 R16, R72.reuse, R82, R16 ;  /* 0x000000524810723c */ /* 0x040fe20000041810 */
[----:B------:R-:W3:Y:S07]  /*15d30*/  LDSM.16.MT88.4 R80, [R214+0x4900] ;  /* 0x00490000d650783b */ /* 0x000eee0000004200 */
[C---:B------:R-:W-:Y:S08]  /*15d40*/  HMMA.16816.F32.BF16 R20, R72.reuse, R84, R20 ;  /* 0x000000544814723c */ /* 0x040ff00000041814 */
[C---:B------:R-:W-:Y:S01]  /*15d50*/  HMMA.16816.F32.BF16 R24, R72.reuse, R86, R24 ;  /* 0x000000564818723c */ /* 0x040fe20000041818 */
[----:B------:R-:W3:Y:S03]  /*15d60*/  LDSM.16.MT88.4 R84, [R216+0x4900] ;  /* 0x00490000d854783b */ /* 0x000ee60000004200 */
[--C-:B-1----:R-:W-:Y:S04]  /*15d70*/  FFMA.FTZ R2, R154, c[0x0][0x2d0], -R148.reuse ;  /* 0x0000b4009a027a23 */ /* 0x102fe80000010894 */
[C---:B----4-:R-:W-:Y:S01]  /*15d80*/  HMMA.16816.F32.BF16 R28, R72.reuse, R88, R28 ;  /* 0x00000058481c723c */ /* 0x050fe2000004181c */
[----:B------:R1:W4:Y:S07]  /*15d90*/  MUFU.EX2 R205, R2 ;  /* 0x0000000200cd7308 */ /* 0x00032e0000000800 */
[C---:B------:R-:W-:Y:S01]  /*15da0*/  HMMA.16816.F32.BF16 R32, R72.reuse, R90, R32 ;  /* 0x0000005a4820723c */ /* 0x040fe20000041820 */
[----:B------:R-:W4:Y:S07]  /*15db0*/  LDSM.16.MT88.4 R88, [R213+0x1100] ;  /* 0x00110000d558783b */ /* 0x000f2e0000004200 */
[C---:B---3--:R-:W-:Y:S08]  /*15dc0*/  HMMA.16816.F32.BF16 R36, R72.reuse, R76, R36 ;  /* 0x0000004c4824723c */ /* 0x048ff00000041824 */
[C---:B------:R-:W-:Y:S01]  /*15dd0*/  HMMA.16816.F32.BF16 R40, R72.reuse, R78, R40 ;  /* 0x0000004e4828723c */ /* 0x040fe20000041828 */
[----:B------:R-:W3:Y:S03]  /*15de0*/  LDSM.16.MT88.4 R76, [R217+0x1100] ;  /* 0x00110000d94c783b */ /* 0x000ee60000004200 */
[--C-:B-1----:R-:W-:Y:S04]  /*15df0*/  FFMA.FTZ R2, R155, c[0x0][0x2d0], -R149.reuse ;  /* 0x0000b4009b027a23 */ /* 0x102fe80000010895 */
[C---:B------:R-:W-:Y:S01]  /*15e00*/  HMMA.16816.F32.BF16 R44, R72.reuse, R80, R44 ;  /* 0x00000050482c723c */ /* 0x040fe2000004182c */
[----:B------:R1:W-:Y:S07]  /*15e10*/  MUFU.EX2 R203, R2 ;  /* 0x0000000200cb7308 */ /* 0x0003ee0000000800 */
[C---:B------:R-:W-:Y:S01]  /*15e20*/  HMMA.16816.F32.BF16 R48, R72.reuse, R82, R48 ;  /* 0x000000524830723c */ /* 0x040fe20000041830 */
[----:B------:R-:W2:Y:S07]  /*15e30*/  LDSM.16.MT88.4 R80, [R216+0x1100] ;  /* 0x00110000d850783b */ /* 0x000eae0000004200 */
[C---:B------:R-:W-:Y:S08]  /*15e40*/  HMMA.16816.F32.BF16 R52, R72.reuse, R92, R52 ;  /* 0x0000005c4834723c */ /* 0x040ff00000041834 */
[C---:B------:R-:W-:Y:S01]  /*15e50*/  HMMA.16816.F32.BF16 R56, R72.reuse, R94, R56 ;  /* 0x0000005e4838723c */ /* 0x040fe20000041838 */
[----:B------:R-:W-:Y:S03]  /*15e60*/  LDSM.16.MT88.4 R92, [R216+0x5900] ;  /* 0x00590000d85c783b */ /* 0x000fe60000004200 */
[--C-:B-1----:R-:W-:Y:S04]  /*15e70*/  FFMA.FTZ R2, R156, c[0x0][0x2d0], -R149.reuse ;  /* 0x0000b4009c027a23 */ /* 0x102fe80000010895 */
[C---:B------:R-:W-:Y:S01]  /*15e80*/  HMMA.16816.F32.BF16 R60, R72.reuse, R84, R60 ;  /* 0x00000054483c723c */ /* 0x040fe2000004183c */
[----:B------:R1:W1:Y:S07]  /*15e90*/  MUFU.EX2 R127, R2 ;  /* 0x00000002007f7308 */ /* 0x00026e0000000800 */
[----:B------:R-:W-:Y:S01]  /*15ea0*/  HMMA.16816.F32.BF16 R64, R72, R86, R64 ;  /* 0x000000564840723c */ /* 0x000fe20000041840 */
[----:B------:R-:W2:Y:S06]  /*15eb0*/  LDSM.16.MT88.4 R84, [R213+0x5100] ;  /* 0x00510000d554783b */ /* 0x000eac0000004200 */
[----:B------:R-:W-:Y:S02]  /*15ec0*/  F2FP.BF16.PACK_AB R72, R211, R117 ;  /* 0x00000075d348723e */ /* 0x000fe400000010ff */
[----:B----4-:R-:W-:Y:S03]  /*15ed0*/  F2FP.BF16.PACK_AB R73, R205, R116 ;  /* 0x00000074cd49723e */ /* 0x010fe600000010ff */
[--C-:B-1----:R-:W-:Y:S01]  /*15ee0*/  FFMA.FTZ R2, R157, c[0x0][0x2d0], -R148.reuse ;  /* 0x0000b4009d027a23 */ /* 0x102fe20000010894 */
[----:B------:R-:W-:Y:S03]  /*15ef0*/  F2FP.BF16.PACK_AB R74, R127, R203 ;  /* 0x000000cb7f4a723e */ /* 0x000fe600000010ff */
[----:B------:R1:W-:Y:S02]  /*15f00*/  MUFU.EX2 R126, R2 ;  /* 0x00000002007e7308 */ /* 0x0003e40000000800 */
[----:B-1----:R-:W-:Y:S08]  /*15f10*/  FFMA.FTZ R2, R158, c[0x0][0x2d0], -R148 ;  /* 0x0000b4009e027a23 */ /* 0x002ff00000010894 */
[----:B------:R1:W4:Y:S01]  /*15f20*/  MUFU.EX2 R125, R2 ;  /* 0x00000002007d7308 */ /* 0x0003220000000800 */
[----:B-----5:R-:W-:Y:S09]  /*15f30*/  FFMA.FTZ R104, R3, R104, R248 ;  /* 0x0000006803687223 */ /* 0x020ff200000100f8 */
[----:B------:R-:W5:Y:S01]  /*15f40*/  MUFU.EX2 R3, R100 ;  /* 0x0000006400037308 */ /* 0x000f620000000800 */
[--C-:B-1----:R-:W-:Y:S01]  /*15f50*/  FFMA.FTZ R2, R159, c[0x0][0x2d0], -R149.reuse ;  /* 0x0000b4009f027a23 */ /* 0x102fe20000010895 */
[----:B----4-:R-:W-:Y:S08]  /*15f60*/  F2FP.BF16.PACK_AB R75, R125, R126 ;  /* 0x0000007e7d4b723e */ /* 0x010ff000000010ff */
[----:B------:R1:W-:Y:S01]  /*15f70*/  MUFU.EX2 R124, R2 ;  /* 0x00000002007c7308 */ /* 0x0003e20000000800 */
[C---:B------:R-:W-:Y:S08]  /*15f80*/  HMMA.16816.F32.BF16 R4, R72.reuse, R88, R4 ;  /* 0x000000584804723c */ /* 0x040ff00000041804 */
[C---:B------:R-:W-:Y:S01]  /*15f90*/  HMMA.16816.F32.BF16 R8, R72.reuse, R90, R8 ;  /* 0x0000005a4808723c */ /* 0x040fe20000041808 */
[----:B------:R-:W4:Y:S07]  /*15fa0*/  LDSM.16.MT88.4 R88, [R214+0x5100] ;  /* 0x00510000d658783b */ /* 0x000f2e0000004200 */
[C---:B------:R-:W-:Y:S04]  /*15fb0*/  HMMA.16816.F32.BF16 R12, R72.reuse, R96, R12 ;  /* 0x00000060480c723c */ /* 0x040fe8000004180c */
[----:B-1----:R-:W-:Y:S04]  /*15fc0*/  FFMA.FTZ R2, R164, c[0x0][0x2d0], -R149 ;  /* 0x0000b400a4027a23 */ /* 0x002fe80000010895 */
[C---:B------:R-:W-:Y:S01]  /*15fd0*/  HMMA.16816.F32.BF16 R16, R72.reuse, R98, R16 ;  /* 0x000000624810723c */ /* 0x040fe20000041810 */
[----:B------:R1:W1:Y:S01]  /*15fe0*/  MUFU.EX2 R176, R2 ;  /* 0x0000000200b07308 */ /* 0x0002620000000800 */
[----:B------:R-:W-:Y:S06]  /*15ff0*/  LDSM.16.MT88.4 R96, [R214+0x2100] ;  /* 0x00210000d660783b */ /* 0x000fec0000004200 */
[C---:B---3--:R-:W-:Y:S08]  /*16000*/  HMMA.16816.F32.BF16 R20, R72.reuse, R76, R20 ;  /* 0x0000004c4814723c */ /* 0x048ff00000041814 */
[C---:B------:R-:W-:Y:S01]  /*16010*/  HMMA.16816.F32.BF16 R24, R72.reuse, R78, R24 ;  /* 0x0000004e4818723c */ /* 0x040fe20000041818 */
[----:B------:R-:W3:Y:S03]  /*16020*/  LDSM.16.MT88.4 R76, [R217+0x5100] ;  /* 0x00510000d94c783b */ /* 0x000ee60000004200 */
[----:B--2---:R-:W-:Y:S04]  /*16030*/  FFMA.FTZ R0, R0, R135, R167 ;  /* 0x0000008700007223 */ /* 0x004fe800000100a7 */
[C---:B------:R-:W-:Y:S04]  /*16040*/  HMMA.16816.F32.BF16 R28, R72.reuse, R80, R28 ;  /* 0x00000050481c723c */ /* 0x040fe8000004181c */
[----:B-1----:R-:W-:Y:S02]  /*16050*/  FFMA.FTZ R2, R165, c[0x0][0x2d0], -R148 ;  /* 0x0000b400a5027a23 */ /* 0x002fe40000010894 */
[----:B------:R-:W-:Y:S01]  /*16060*/  FADD.FTZ R0, R133, R0 ;  /* 0x0000000085007221 */ /* 0x000fe20000010000 */
[----:B-----5:R-:W-:Y:S01]  /*16070*/  F2FP.BF16.PACK_AB R133, R136, R3 ;  /* 0x000000038885723e */ /* 0x020fe200000010ff */
[C---:B------:R-:W-:Y:S01]  /*16080*/  HMMA.16816.F32.BF16 R32, R72.reuse, R82, R32 ;  /* 0x000000524820723c */ /* 0x040fe20000041820 */
[----:B------:R1:W-:Y:S01]  /*16090*/  MUFU.EX2 R107, R2 ;  /* 0x00000002006b7308 */ /* 0x0003e20000000800 */
[----:B------:R-:W2:Y:S02]  /*160a0*/  LDSM.16.MT88.4 R80, [R216+0x5100] ;  /* 0x00510000d850783b */ /* 0x000ea40000004200 */
[----:B------:R-:W-:Y:S04]  /*160b0*/  FADD.FTZ R0, R111, R0 ;  /* 0x000000006f007221 */ /* 0x000fe80000010000 */
[C---:B------:R-:W-:Y:S04]  /*160c0*/  HMMA.16816.F32.BF16 R36, R72.reuse, R84, R36 ;  /* 0x000000544824723c */ /* 0x040fe80000041824 */
[----:B------:R-:W-:Y:S04]  /*160d0*/  FADD.FTZ R0, R109, R0 ;  /* 0x000000006d007221 */ /* 0x000fe80000010000 */
[C---:B------:R-:W-:Y:S01]  /*160e0*/  HMMA.16816.F32.BF16 R40, R72.reuse, R86, R40 ;  /* 0x000000564828723c */ /* 0x040fe20000041828 */
[----:B------:R-:W5:Y:S03]  /*160f0*/  LDSM.16.MT88.4 R84, [R213+0x1900] ;  /* 0x00190000d554783b */ /* 0x000f660000004200 */
[----:B------:R-:W-:Y:S04]  /*16100*/  FADD.FTZ R0, R244, R0 ;  /* 0x00000000f4007221 */ /* 0x000fe80000010000 */
[C---:B----4-:R-:W-:Y:S04]  /*16110*/  HMMA.16816.F32.BF16 R44, R72.reuse, R88, R44 ;  /* 0x00000058482c723c */ /* 0x050fe8000004182c */
[----:B-1----:R-:W-:Y:S02]  /*16120*/  FFMA.FTZ R2, R166, c[0x0][0x2d0], -R148 ;  /* 0x0000b400a6027a23 */ /* 0x002fe40000010894 */
[----:B------:R-:W-:Y:S02]  /*16130*/  FADD.FTZ R0, R243, R0 ;  /* 0x00000000f3007221 */ /* 0x000fe40000010000 */
[C---:B------:R-:W-:Y:S01]  /*16140*/  HMMA.16816.F32.BF16 R48, R72.reuse, R90, R48 ;  /* 0x0000005a4830723c */ /* 0x040fe20000041830 */
[----:B------:R1:W4:Y:S01]  /*16150*/  MUFU.EX2 R172, R2 ;  /* 0x0000000200ac7308 */ /* 0x0003220000000800 */
[----:B------:R-:W5:Y:S02]  /*16160*/  LDSM.16.MT88.4 R88, [R214+0x1900] ;  /* 0x00190000d658783b */ /* 0x000f640000004200 */
[----:B------:R-:W-:Y:S04]  /*16170*/  FADD.FTZ R0, R119, R0 ;  /* 0x0000000077007221 */ /* 0x000fe80000010000 */
[C---:B---3--:R-:W-:Y:S04]  /*16180*/  HMMA.16816.F32.BF16 R52, R72.reuse, R76, R52 ;  /* 0x0000004c4834723c */ /* 0x048fe80000041834 */
[----:B------:R-:W-:Y:S04]  /*16190*/  FADD.FTZ R0, R118, R0 ;  /* 0x0000000076007221 */ /* 0x000fe80000010000 */
[C---:B------:R-:W-:Y:S01]  /*161a0*/  HMMA.16816.F32.BF16 R56, R72.reuse, R78, R56 ;  /* 0x0000004e4838723c */ /* 0x040fe20000041838 */
[----:B------:R-:W3:Y:S03]  /*161b0*/  LDSM.16.MT88.4 R76, [R217+0x1900] ;  /* 0x00190000d94c783b */ /* 0x000ee60000004200 */
[----:B------:R-:W-:Y:S04]  /*161c0*/  FADD.FTZ R0, R116, R0 ;  /* 0x0000000074007221 */ /* 0x000fe80000010000 */
[C---:B--2---:R-:W-:Y:S04]  /*161d0*/  HMMA.16816.F32.BF16 R60, R72.reuse, R80, R60 ;  /* 0x00000050483c723c */ /* 0x044fe8000004183c */
[--C-:B-1----:R-:W-:Y:S02]  /*161e0*/  FFMA.FTZ R2, R168, c[0x0][0x2d0], -R149.reuse ;  /* 0x0000b400a8027a23 */ /* 0x102fe40000010895 */
[----:B------:R-:W-:Y:S02]  /*161f0*/  FADD.FTZ R0, R205, R0 ;  /* 0x00000000cd007221 */ /* 0x000fe40000010000 */
[----:B------:R-:W-:Y:S01]  /*16200*/  HMMA.16816.F32.BF16 R64, R72, R82, R64 ;  /* 0x000000524840723c */ /* 0x000fe20000041840 */
[----:B------:R1:W2:Y:S01]  /*16210*/  MUFU.EX2 R166, R2 ;  /* 0x0000000200a67308 */ /* 0x0002a20000000800 */
[----:B------:R-:W3:Y:S02]  /*16220*/  LDSM.16.MT88.4 R80, [R216+0x1900] ;  /* 0x00190000d850783b */ /* 0x000ee40000004200 */
[----:B------:R-:W-:Y:S03]  /*16230*/  FADD.FTZ R0, R126, R0 ;  /* 0x000000007e007221 */ /* 0x000fe60000010000 */
[----:B------:R-:W-:Y:S01]  /*16240*/  F2FP.BF16.PACK_AB R72, R176, R124 ;  /* 0x0000007cb048723e */ /* 0x000fe200000010ff */
[----:B------:R-:W-:Y:S01]  /*16250*/  FADD.FTZ R0, R125, R0 ;  /* 0x000000007d007221 */ /* 0x000fe20000010000 */
[C---:B----4-:R-:W-:Y:S03]  /*16260*/  F2FP.BF16.PACK_AB R73, R172.reuse, R107 ;  /* 0x0000006bac49723e */ /* 0x050fe600000010ff */
[----:B------:R-:W-:Y:S04]  /*16270*/  FADD.FTZ R0, R107, R0 ;  /* 0x000000006b007221 */ /* 0x000fe80000010000 */
[----:B------:R-:W-:Y:S02]  /*16280*/  FADD.FTZ R0, R172, R0 ;  /* 0x00000000ac007221 */ /* 0x000fe40000010000 */
[--C-:B-1----:R-:W-:Y:S01]  /*16290*/  FFMA.FTZ R2, R169, c[0x0][0x2d0], -R148.reuse ;  /* 0x0000b400a9027a23 */ /* 0x102fe20000010894 */
[----:B--2---:R-:W-:Y:S03]  /*162a0*/  F2FP.BF16.PACK_AB R74, R166, R106 ;  /* 0x0000006aa64a723e */ /* 0x004fe600000010ff */
[----:B------:R1:W2:Y:S02]  /*162b0*/  MUFU.EX2 R105, R2 ;  /* 0x0000000200697308 */ /* 0x0002a40000000800 */
[----:B-1----:R-:W-:Y:S02]  /*162c0*/  FFMA.FTZ R2, R170, c[0x0][0x2d0], -R148 ;  /* 0x0000b400aa027a23 */ /* 0x002fe40000010894 */
[----:B--2---:R-:W-:Y:S06]  /*162d0*/  FADD.FTZ R0, R105, R0 ;  /* 0x0000000069007221 */ /* 0x004fec0000010000 */
[----:B------:R1:W2:Y:S02]  /*162e0*/  MUFU.EX2 R165, R2 ;  /* 0x0000000200a57308 */ /* 0x0002a40000000800 */
[--C-:B-1----:R-:W-:Y:S01]  /*162f0*/  FFMA.FTZ R2, R171, c[0x0][0x2d0], -R149.reuse ;  /* 0x0000b400ab027a23 */ /* 0x102fe20000010895 */
[C---:B--2---:R-:W-:Y:S01]  /*16300*/  F2FP.BF16.PACK_AB R75, R165.reuse, R105 ;  /* 0x00000069a54b723e */ /* 0x044fe200000010ff */
[----:B------:R-:W-:Y:S06]  /*16310*/  FADD.FTZ R0, R165, R0 ;  /* 0x00000000a5007221 */ /* 0x000fec0000010000 */
[----:B------:R1:W-:Y:S01]  /*16320*/  MUFU.EX2 R159, R2 ;  /* 0x00000002009f7308 */ /* 0x0003e20000000800 */
[C---:B-----5:R-:W-:Y:S08]  /*16330*/  HMMA.16816.F32.BF16 R4, R72.reuse, R84, R4 ;  /* 0x000000544804723c */ /* 0x060ff00000041804 */
[C---:B------:R-:W-:Y:S01]  /*16340*/  HMMA.16816.F32.BF16 R8, R72.reuse, R86, R8 ;  /* 0x000000564808723c */ /* 0x040fe20000041808 */
[----:B------:R-:W2:Y:S07]  /*16350*/  LDSM.16.MT88.4 R84, [R213+0x5900] ;  /* 0x00590000d554783b */ /* 0x000eae0000004200 */
[C---:B------:R-:W-:Y:S04]  /*16360*/  HMMA.16816.F32.BF16 R12, R72.reuse, R88, R12 ;  /* 0x00000058480c723c */ /* 0x040fe8000004180c */
        /* <DEDUP_REMOVED lines=8> */
[--C-:B-1----:R-:W-:Y:S04]  /*163f0*/  FFMA.FTZ R2, R174, c[0x0][0x2d0], -R148.reuse ;  /* 0x0000b400ae027a23 */ /* 0x102fe80000010894 */
[C---:B------:R-:W-:Y:S01]  /*16400*/  HMMA.16816.F32.BF16 R32, R72.reuse, R82, R32 ;  /* 0x000000524820723c */ /* 0x040fe20000041820 */
[----:B------:R1:W5:Y:S01]  /*16410*/  MUFU.EX2 R115, R2 ;  /* 0x0000000200737308 */ /* 0x0003620000000800 */
[----:B------:R-:W3:Y:S06]  /*16420*/  LDSM.16.MT88.4 R80, [R213+0x2100] ;  /* 0x00210000d550783b */ /* 0x000eec0000004200 */
[C---:B--2---:R-:W-:Y:S08]  /*16430*/  HMMA.16816.F32.BF16 R36, R72.reuse, R84, R36 ;  /* 0x000000544824723c */ /* 0x044ff00000041824 */
[C---:B------:R-:W-:Y:S01]  /*16440*/  HMMA.16816.F32.BF16 R40, R72.reuse, R86, R40 ;  /* 0x000000564828723c */ /* 0x040fe20000041828 */
[----:B------:R-:W2:Y:S07]  /*16450*/  LDSM.16.MT88.4 R84, [R217+0x2100] ;  /* 0x00210000d954783b */ /* 0x000eae0000004200 */
[C---:B----4-:R-:W-:Y:S04]  /*16460*/  HMMA.16816.F32.BF16 R44, R72.reuse, R88, R44 ;  /* 0x00000058482c723c */ /* 0x050fe8000004182c */
[----:B-1----:R-:W-:Y:S02]  /*16470*/  FFMA.FTZ R2, R175, c[0x0][0x2d0], -R148 ;  /* 0x0000b400af027a23 */ /* 0x002fe40000010894 */
[----:B-----5:R-:W-:Y:S02]  /*16480*/  FADD.FTZ R0, R115, R0 ;  /* 0x0000000073007221 */ /* 0x020fe40000010000 */
[C---:B------:R-:W-:Y:S01]  /*16490*/  HMMA.16816.F32.BF16 R48, R72.reuse, R90, R48 ;  /* 0x0000005a4830723c */ /* 0x040fe20000041830 */
[----:B------:R1:W4:Y:S01]  /*164a0*/  MUFU.EX2 R114, R2 ;  /* 0x0000000200727308 */ /* 0x0003220000000800 */
[----:B------:R-:W-:Y:S06]  /*164b0*/  LDSM.16.MT88.4 R88, [R214+0x6100] ;  /* 0x00610000d658783b */ /* 0x000fec0000004200 */
[C---:B---3--:R-:W-:Y:S08]  /*164c0*/  HMMA.16816.F32.BF16 R52, R72.reuse, R76, R52 ;  /* 0x0000004c4834723c */ /* 0x048ff00000041834 */
[C---:B------:R-:W-:Y:S01]  /*164d0*/  HMMA.16816.F32.BF16 R56, R72.reuse, R78, R56 ;  /* 0x0000004e4838723c */ /* 0x040fe20000041838 */
[----:B------:R-:W3:Y:S07]  /*164e0*/  LDSM.16.MT88.4 R76, [R216+0x2100] ;  /* 0x00210000d84c783b */ /* 0x000eee0000004200 */
[C---:B------:R-:W-:Y:S04]  /*164f0*/  HMMA.16816.F32.BF16 R60, R72.reuse, R92, R60 ;  /* 0x0000005c483c723c */ /* 0x040fe8000004183c */
[--C-:B-1----:R-:W-:Y:S02]  /*16500*/  FFMA.FTZ R2, R177, c[0x0][0x2d0], -R149.reuse ;  /* 0x0000b400b1027a23 */ /* 0x102fe40000010895 */
[----:B----4-:R-:W-:Y:S02]  /*16510*/  FADD.FTZ R0, R114, R0 ;  /* 0x0000000072007221 */ /* 0x010fe40000010000 */
[----:B------:R-:W-:Y:S01]  /*16520*/  HMMA.16816.F32.BF16 R64, R72, R94, R64 ;  /* 0x0000005e4840723c */ /* 0x000fe20000041840 */
[----:B------:R1:W-:Y:S01]  /*16530*/  MUFU.EX2 R113, R2 ;  /* 0x0000000200717308 */ /* 0x0003e20000000800 */
[----:B------:R-:W-:Y:S05]  /*16540*/  LDSM.16.MT88.4 R92, [R216+0x6100] ;  /* 0x00610000d85c783b */ /* 0x000fea0000004200 */
[----:B------:R-:W-:Y:S02]  /*16550*/  F2FP.BF16.PACK_AB R72, R164, R159 ;  /* 0x0000009fa448723e */ /* 0x000fe400000010ff */
[----:B------:R-:W-:Y:S03]  /*16560*/  F2FP.BF16.PACK_AB R73, R114, R115 ;  /* 0x000000737249723e */ /* 0x000fe600000010ff */
[--C-:B-1----:R-:W-:Y:S04]  /*16570*/  FFMA.FTZ R2, R178, c[0x0][0x2d0], -R149.reuse ;  /* 0x0000b400b2027a23 */ /* 0x102fe80000010895 */
[----:B------:R1:W4:Y:S02]  /*16580*/  MUFU.EX2 R158, R2 ;  /* 0x00000002009e7308 */ /* 0x0003240000000800 */
[--C-:B-1----:R-:W-:Y:S01]  /*16590*/  FFMA.FTZ R2, R179, c[0x0][0x2d0], -R148.reuse ;  /* 0x0000b400b3027a23 */ /* 0x102fe20000010894 */
[----:B----4-:R-:W-:Y:S07]  /*165a0*/  F2FP.BF16.PACK_AB R74, R158, R113 ;  /* 0x000000719e4a723e */ /* 0x010fee00000010ff */
[----:B------:R1:W4:Y:S02]  /*165b0*/  MUFU.EX2 R112, R2 ;  /* 0x0000000200707308 */ /* 0x0003240000000800 */
[----:B-1----:R-:W-:Y:S02]  /*165c0*/  FFMA.FTZ R2, R201, c[0x0][0x2d0], -R148 ;  /* 0x0000b400c9027a23 */ /* 0x002fe40000010894 */
[----:B----4-:R-:W-:Y:S06]  /*165d0*/  FADD.FTZ R0, R112, R0 ;  /* 0x0000000070007221 */ /* 0x010fec0000010000 */
[----:B------:R1:W4:Y:S02]  /*165e0*/  MUFU.EX2 R157, R2 ;  /* 0x00000002009d7308 */ /* 0x0003240000000800 */
[--C-:B-1----:R-:W-:Y:S01]  /*165f0*/  FFMA.FTZ R2, R202, c[0x0][0x2d0], -R149.reuse ;  /* 0x0000b400ca027a23 */ /* 0x102fe20000010895 */
[C---:B----4-:R-:W-:Y:S01]  /*16600*/  F2FP.BF16.PACK_AB R75, R157.reuse, R112 ;  /* 0x000000709d4b723e */ /* 0x050fe200000010ff */
[----:B------:R-:W-:Y:S06]  /*16610*/  FADD.FTZ R0, R157, R0 ;  /* 0x000000009d007221 */ /* 0x000fec0000010000 */
[----:B------:R1:W-:Y:S01]  /*16620*/  MUFU.EX2 R156, R2 ;  /* 0x00000002009c7308 */ /* 0x0003e20000000800 */
[C---:B------:R-:W-:Y:S08]  /*16630*/  HMMA.16816.F32.BF16 R4, R72.reuse, R80, R4 ;  /* 0x000000504804723c */ /* 0x040ff00000041804 */
[C---:B------:R-:W-:Y:S01]  /*16640*/  HMMA.16816.F32.BF16 R8, R72.reuse, R82, R8 ;  /* 0x000000524808723c */ /* 0x040fe20000041808 */
[----:B------:R-:W4:Y:S07]  /*16650*/  LDSM.16.MT88.4 R80, [R213+0x6100] ;  /* 0x00610000d550783b */ /* 0x000f2e0000004200 */
[C---:B------:R-:W-:Y:S04]  /*16660*/  HMMA.16816.F32.BF16 R12, R72.reuse, R96, R12 ;  /* 0x00000060480c723c */ /* 0x040fe8000004180c */
[--C-:B-1----:R-:W-:Y:S04]  /*16670*/  FFMA.FTZ R2, R204, c[0x0][0x2d0], -R149.reuse ;  /* 0x0000b400cc027a23 */ /* 0x102fe80000010895 */
[C---:B------:R-:W-:Y:S01]  /*16680*/  HMMA.16816.F32.BF16 R16, R72.reuse, R98, R16 ;  /* 0x000000624810723c */ /* 0x040fe20000041810 */
[----:B------:R1:W-:Y:S01]  /*16690*/  MUFU.EX2 R155, R2 ;  /* 0x00000002009b7308 */ /* 0x0003e20000000800 */
[----:B------:R-:W-:Y:S06]  /*166a0*/  LDSM.16.MT88.4 R96, [R217+0x2900] ;  /* 0x00290000d960783b */ /* 0x000fec0000004200 */
[C---:B--2---:R-:W-:Y:S08]  /*166b0*/  HMMA.16816.F32.BF16 R20, R72.reuse, R84, R20 ;  /* 0x000000544814723c */ /* 0x044ff00000041814 */
[C---:B------:R-:W-:Y:S01]  /*166c0*/  HMMA.16816.F32.BF16 R24, R72.reuse, R86, R24 ;  /* 0x000000564818723c */ /* 0x040fe20000041818 */
[----:B------:R-:W2:Y:S07]  /*166d0*/  LDSM.16.MT88.4 R84, [R217+0x6100] ;  /* 0x00610000d954783b */ /* 0x000eae0000004200 */
[C---:B---3--:R-:W-:Y:S04]  /*166e0*/  HMMA.16816.F32.BF16 R28, R72.reuse, R76, R28 ;  /* 0x0000004c481c723c */ /* 0x048fe8000004181c */
[--C-:B-1----:R-:W-:Y:S04]  /*166f0*/  FFMA.FTZ R2, R207, c[0x0][0x2d0], -R148.reuse ;  /* 0x0000b400cf027a23 */ /* 0x102fe80000010894 */
[C---:B------:R-:W-:Y:S01]  /*16700*/  HMMA.16816.F32.BF16 R32, R72.reuse, R78, R32 ;  /* 0x0000004e4820723c */ /* 0x040fe20000041820 */
[----:B------:R1:W3:Y:S01]  /*16710*/  MUFU.EX2 R123, R2 ;  /* 0x00000002007b7308 */ /* 0x0002e20000000800 */
[----:B------:R-:W5:Y:S06]  /*16720*/  LDSM.16.MT88.4 R76, [R213+0x2900] ;  /* 0x00290000d54c783b */ /* 0x000f6c0000004200 */
[C---:B----4-:R-:W-:Y:S08]  /*16730*/  HMMA.16816.F32.BF16 R36, R72.reuse, R80, R36 ;  /* 0x000000504824723c */ /* 0x050ff00000041824 */
[C---:B------:R-:W-:Y:S01]  /*16740*/  HMMA.16816.F32.BF16 R40, R72.reuse, R82, R40 ;  /* 0x000000524828723c */ /* 0x040fe20000041828 */
[----:B------:R-:W4:Y:S07]  /*16750*/  LDSM.16.MT88.4 R80, [R214+0x2900] ;  /* 0x00290000d650783b */ /* 0x000f2e0000004200 */
[C---:B------:R-:W-:Y:S04]  /*16760*/  HMMA.16816.F32.BF16 R44, R72.reuse, R88, R44 ;  /* 0x00000058482c723c */ /* 0x040fe8000004182c */
[----:B-1----:R-:W-:Y:S02]  /*16770*/  FFMA.FTZ R2, R206, c[0x0][0x2d0], -R148 ;  /* 0x0000b400ce027a23 */ /* 0x002fe40000010894 */
[----:B---3--:R-:W-:Y:S02]  /*16780*/  FADD.FTZ R0, R123, R0 ;  /* 0x000000007b007221 */ /* 0x008fe40000010000 */
[C---:B------:R-:W-:Y:S01]  /*16790*/  HMMA.16816.F32.BF16 R48, R72.reuse, R90, R48 ;  /* 0x0000005a4830723c */ /* 0x040fe20000041830 */
[----:B------:R1:W3:Y:S01]  /*167a0*/  MUFU.EX2 R122, R2 ;  /* 0x00000002007a7308 */ /* 0x0002e20000000800 */
[----:B------:R-:W-:Y:S06]  /*167b0*/  LDSM.16.MT88.4 R88, [R213+0x6900] ;  /* 0x00690000d558783b */ /* 0x000fec0000004200 */
[C---:B--2---:R-:W-:Y:S08]  /*167c0*/  HMMA.16816.F32.BF16 R52, R72.reuse, R84, R52 ;  /* 0x000000544834723c */ /* 0x044ff00000041834 */
[C---:B------:R-:W-:Y:S01]  /*167d0*/  HMMA.16816.F32.BF16 R56, R72.reuse, R86, R56 ;  /* 0x000000564838723c */ /* 0x040fe20000041838 */
[----:B------:R-:W2:Y:S07]  /*167e0*/  LDSM.16.MT88.4 R84, [R216+0x2900] ;  /* 0x00290000d854783b */ /* 0x000eae0000004200 */
[C---:B------:R-:W-:Y:S04]  /*167f0*/  HMMA.16816.F32.BF16 R60, R72.reuse, R92, R60 ;  /* 0x0000005c483c723c */ /* 0x040fe8000004183c */
[--C-:B-1----:R-:W-:Y:S02]  /*16800*/  FFMA.FTZ R2, R209, c[0x0][0x2d0], -R149.reuse ;  /* 0x0000b400d1027a23 */ /* 0x102fe40000010895 */
[C---:B---3--:R-:W-:Y:S02]  /*16810*/  FADD.FTZ R0, R122.reuse, R0 ;  /* 0x000000007a007221 */ /* 0x048fe40000010000 */
        /* <DEDUP_REMOVED lines=9> */
[----:B------:R1:W3:Y:S02]  /*168b0*/  MUFU.EX2 R120, R2 ;  /* 0x0000000200787308 */ /* 0x0002e40000000800 */
[----:B-1----:R-:W-:Y:S02]  /*168c0*/  FFMA.FTZ R2, R237, c[0x0][0x2d0], -R148 ;  /* 0x0000b400ed027a23 */ /* 0x002fe40000010894 */
[----:B---3--:R-:W-:Y:S06]  /*168d0*/  FADD.FTZ R0, R120, R0 ;  /* 0x0000000078007221 */ /* 0x008fec0000010000 */
[----:B------:R1:W3:Y:S02]  /*168e0*/  MUFU.EX2 R153, R2 ;  /* 0x0000000200997308 */ /* 0x0002e40000000800 */
[--C-:B-1----:R-:W-:Y:S01]  /*168f0*/  FFMA.FTZ R2, R245, c[0x0][0x2d0], -R149.reuse ;  /* 0x0000b400f5027a23 */ /* 0x102fe20000010895 */
[C---:B---3--:R-:W-:Y:S01]  /*16900*/  F2FP.BF16.PACK_AB R75, R153.reuse, R120 ;  /* 0x00000078994b723e */ /* 0x048fe200000010ff */
[----:B------:R-:W-:Y:S06]  /*16910*/  FADD.FTZ R0, R153, R0 ;  /* 0x0000000099007221 */ /* 0x000fec0000010000 */
[----:B------:R1:W-:Y:S01]  /*16920*/  MUFU.EX2 R152, R2 ;  /* 0x0000000200987308 */ /* 0x0003e20000000800 */
[C---:B-----5:R-:W-:Y:S08]  /*16930*/  HMMA.16816.F32.BF16 R4, R72.reuse, R76, R4 ;  /* 0x0000004c4804723c */ /* 0x060ff00000041804 */
[C---:B------:R-:W-:Y:S01]  /*16940*/  HMMA.16816.F32.BF16 R8, R72.reuse, R78, R8 ;  /* 0x0000004e4808723c */ /* 0x040fe20000041808 */
[----:B------:R-:W3:Y:S07]  /*16950*/  LDSM.16.MT88.4 R76, [R214+0x6900] ;  /* 0x00690000d64c783b */ /* 0x000eee0000004200 */
[C---:B----4-:R-:W-:Y:S04]  /*16960*/  HMMA.16816.F32.BF16 R12, R72.reuse, R80, R12 ;  /* 0x00000050480c723c */ /* 0x050fe8000004180c */
        /* <DEDUP_REMOVED lines=14> */
[----:B------:R-:W-:Y:S07]  /*16a50*/  LDSM.16.MT88.4 R88, [R217+0x3100] ;  /* 0x00310000d958783b */ /* 0x000fee0000004200 */
[C---:B---3--:R-:W-:Y:S04]  /*16a60*/  HMMA.16816.F32.BF16 R44, R72.reuse, R76, R44 ;  /* 0x0000004c482c723c */ /* 0x048fe8000004182c */
[----:B-1----:R-:W-:Y:S02]  /*16a70*/  FFMA.FTZ R2, R240, c[0x0][0x2d0], -R148 ;  /* 0x0000b400f0027a23 */ /* 0x002fe40000010894 */
[----:B--2---:R-:W-:Y:S02]  /*16a80*/  FADD.FTZ R0, R131, R0 ;  /* 0x0000000083007221 */ /* 0x004fe40000010000 */
[C---:B------:R-:W-:Y:S01]  /*16a90*/  HMMA.16816.F32.BF16 R48, R72.reuse, R78, R48 ;  /* 0x0000004e4830723c */ /* 0x040fe20000041830 */
[----:B------:R1:W2:Y:S01]  /*16aa0*/  MUFU.EX2 R130, R2 ;  /* 0x0000000200827308 */ /* 0x0002a20000000800 */
[----:B------:R-:W3:Y:S06]  /*16ab0*/  LDSM.16.MT88.4 R76, [R213+0x3100] ;  /* 0x00310000d54c783b */ /* 0x000eec0000004200 */
[C---:B----4-:R-:W-:Y:S08]  /*16ac0*/  HMMA.16816.F32.BF16 R52, R72.reuse, R80, R52 ;  /* 0x000000504834723c */ /* 0x050ff00000041834 */
[C---:B------:R-:W-:Y:S01]  /*16ad0*/  HMMA.16816.F32.BF16 R56, R72.reuse, R82, R56 ;  /* 0x000000524838723c */ /* 0x040fe20000041838 */
[----:B------:R-:W4:Y:S07]  /*16ae0*/  LDSM.16.MT88.4 R80, [R214+0x3100] ;  /* 0x00310000d650783b */ /* 0x000f2e0000004200 */
[C---:B-----5:R-:W-:Y:S04]  /*16af0*/  HMMA.16816.F32.BF16 R60, R72.reuse, R84, R60 ;  /* 0x00000054483c723c */ /* 0x060fe8000004183c */
[--C-:B-1----:R-:W-:Y:S02]  /*16b00*/  FFMA.FTZ R2, R249, c[0x0][0x2d0], -R149.reuse ;  /* 0x0000b400f9027a23 */ /* 0x102fe40000010895 */
[C---:B--2---:R-:W-:Y:S02]  /*16b10*/  FADD.FTZ R0, R130.reuse, R0 ;  /* 0x0000000082007221 */ /* 0x044fe40000010000 */
[----:B------:R-:W-:Y:S01]  /*16b20*/  HMMA.16816.F32.BF16 R64, R72, R86, R64 ;  /* 0x000000564840723c */ /* 0x000fe20000041840 */
[----:B------:R1:W-:Y:S01]  /*16b30*/  MUFU.EX2 R129, R2 ;  /* 0x0000000200817308 */ /* 0x0003e20000000800 */
[----:B------:R-:W2:Y:S05]  /*16b40*/  LDSM.16.MT88.4 R84, [R213+0x7100] ;  /* 0x00710000d554783b */ /* 0x000eaa0000004200 */
[----:B------:R-:W-:Y:S02]  /*16b50*/  F2FP.BF16.PACK_AB R72, R151, R152 ;  /* 0x000000989748723e */ /* 0x000fe400000010ff */
[----:B------:R-:W-:Y:S03]  /*16b60*/  F2FP.BF16.PACK_AB R73, R130, R131 ;  /* 0x000000838249723e */ /* 0x000fe600000010ff */
[--C-:B-1----:R-:W-:Y:S04]  /*16b70*/  FFMA.FTZ R2, R252, c[0x0][0x2d0], -R149.reuse ;  /* 0x0000b400fc027a23 */ /* 0x102fe80000010895 */
[----:B------:R1:W5:Y:S02]  /*16b80*/  MUFU.EX2 R150, R2 ;  /* 0x0000000200967308 */ /* 0x0003640000000800 */
[--C-:B-1----:R-:W-:Y:S01]  /*16b90*/  FFMA.FTZ R2, R242, c[0x0][0x2d0], -R148.reuse ;  /* 0x0000b400f2027a23 */ /* 0x102fe20000010894 */
[----:B-----5:R-:W-:Y:S07]  /*16ba0*/  F2FP.BF16.PACK_AB R74, R150, R129 ;  /* 0x00000081964a723e */ /* 0x020fee00000010ff */
[----:B------:R1:W5:Y:S02]  /*16bb0*/  MUFU.EX2 R128, R2 ;  /* 0x0000000200807308 */ /* 0x0003640000000800 */
[----:B-1----:R-:W-:Y:S02]  /*16bc0*/  FFMA.FTZ R2, R246, c[0x0][0x2d0], -R148 ;  /* 0x0000b400f6027a23 */ /* 0x002fe40000010894 */
[----:B-----5:R-:W-:Y:S06]  /*16bd0*/  FADD.FTZ R0, R128, R0 ;  /* 0x0000000080007221 */ /* 0x020fec0000010000 */
[----:B------:R-:W1:Y:S02]  /*16be0*/  MUFU.EX2 R139, R2 ;  /* 0x00000002008b7308 */ /* 0x000e640000000800 */
[----:B-1----:R-:W-:Y:S01]  /*16bf0*/  F2FP.BF16.PACK_AB R75, R139, R128 ;  /* 0x000000808b4b723e */ /* 0x002fe200000010ff */
[--C-:B------:R-:W-:Y:S02]  /*16c00*/  FFMA.FTZ R2, R137, c[0x0][0x2d0], -R149.reuse ;  /* 0x0000b40089027a23 */ /* 0x100fe40000010895 */
[----:B------:R-:W-:Y:S05]  /*16c10*/  FFMA.FTZ R149, R103, c[0x0][0x2d0], -R149 ;  /* 0x0000b40067957a23 */ /* 0x000fea0000010895 */
[----:B------:R-:W-:Y:S01]  /*16c20*/  MUFU.EX2 R137, R70 ;  /* 0x0000004600897308 */ /* 0x000fe20000000800 */
[--C-:B------:R-:W-:Y:S01]  /*16c30*/  FFMA.FTZ R103, R251, c[0x0][0x2d0], -R148.reuse ;  /* 0x0000b400fb677a23 */ /* 0x100fe20000010894 */
[C---:B---3--:R-:W-:Y:S03]  /*16c40*/  HMMA.16816.F32.BF16 R4, R72.reuse, R76, R4 ;  /* 0x0000004c4804723c */ /* 0x048fe60000041804 */
[----:B------:R-:W-:Y:S02]  /*16c50*/  FFMA.FTZ R148, R71, c[0x0][0x2d0], -R148 ;  /* 0x0000b40047947a23 */ /* 0x000fe40000010894 */
[----:B------:R-:W-:Y:S03]  /*16c60*/  FADD.FTZ R0, R139, R0 ;  /* 0x000000008b007221 */ /* 0x000fe60000010000 */
[----:B------:R-:W-:Y:S01]  /*16c70*/  MUFU.EX2 R71, R102 ;  /* 0x0000006600477308 */ /* 0x000fe20000000800 */
[C---:B------:R-:W-:Y:S01]  /*16c80*/  HMMA.16816.F32.BF16 R8, R72.reuse, R78, R8 ;  /* 0x0000004e4808723c */ /* 0x040fe20000041808 */
[----:B------:R-:W1:Y:S02]  /*16c90*/  LDSM.16.MT88.4 R76, [R217+0x7100] ;  /* 0x00710000d94c783b */ /* 0x000e640000004200 */
[----:B------:R-:W-:Y:S05]  /*16ca0*/  FADD.FTZ R3, R3, R0 ;  /* 0x0000000003037221 */ /* 0x000fea0000010000 */
[C---:B----4-:R-:W-:Y:S01]  /*16cb0*/  HMMA.16816.F32.BF16 R12, R72.reuse, R80, R12 ;  /* 0x00000050480c723c */ /* 0x050fe2000004180c */
[----:B------:R3:W-:Y:S03]  /*16cc0*/  MUFU.EX2 R70, R103 ;  /* 0x0000006700467308 */ /* 0x0007e60000000800 */
[----:B------:R-:W-:Y:S04]  /*16cd0*/  FADD.FTZ R3, R136, R3 ;  /* 0x0000000388037221 */ /* 0x000fe80000010000 */
[C---:B------:R-:W-:Y:S01]  /*16ce0*/  HMMA.16816.F32.BF16 R16, R72.reuse, R82, R16 ;  /* 0x000000524810723c */ /* 0x040fe20000041810 */
[----:B------:R-:W4:Y:S02]  /*16cf0*/  LDSM.16.MT88.4 R80, [R216+0x7100] ;  /* 0x00710000d850783b */ /* 0x000f240000004200 */
[----:B------:R-:W-:Y:S05]  /*16d00*/  MUFU.EX2 R149, R149 ;  /* 0x0000009500957308 */ /* 0x000fea0000000800 */
[C---:B------:R-:W-:Y:S05]  /*16d10*/  HMMA.16816.F32.BF16 R20, R72.reuse, R88, R20 ;  /* 0x000000584814723c */ /* 0x040fea0000041814 */
[----:B------:R-:W5:Y:S03]  /*16d20*/  MUFU.EX2 R148, R148 ;  /* 0x0000009400947308 */ /* 0x000f660000000800 */
[C---:B------:R-:W-:Y:S01]  /*16d30*/  HMMA.16816.F32.BF16 R24, R72.reuse, R90, R24 ;  /* 0x0000005a4818723c */ /* 0x040fe20000041818 */
[----:B------:R-:W-:Y:S06]  /*16d40*/  LDSM.16.MT88.4 R88, [R214+0x3900] ;  /* 0x00390000d658783b */ /* 0x000fec0000004200 */
[----:B------:R1:W1:Y:S01]  /*16d50*/  MUFU.EX2 R138, R2 ;  /* 0x00000002008a7308 */ /* 0x0002620000000800 */
[C---:B------:R-:W-:Y:S01]  /*16d60*/  HMMA.16816.F32.BF16 R28, R72.reuse, R92, R28 ;  /* 0x0000005c481c723c */ /* 0x040fe2000004181c */
[----:B---3--:R-:W-:Y:S07]  /*16d70*/  LDSM.16.MT88.4 R100, [R216+0x3900] ;  /* 0x00390000d864783b */ /* 0x008fee0000004200 */
[C---:B------:R-:W-:Y:S01]  /*16d80*/  HMMA.16816.F32.BF16 R32, R72.reuse, R94, R32 ;  /* 0x0000005e4820723c */ /* 0x040fe20000041820 */
[----:B------:R-:W-:Y:S03]  /*16d90*/  LDSM.16.MT88.4 R92, [R217+0x3900] ;  /* 0x00390000d95c783b */ /* 0x000fe60000004200 */
[----:B-----5:R-:W-:Y:S04]  /*16da0*/  F2FP.BF16.PACK_AB R135, R148, R70 ;  /* 0x000000469487723e */ /* 0x020fe800000010ff */
[C---:B--2---:R-:W-:Y:S04]  /*16db0*/  HMMA.16816.F32.BF16 R36, R72.reuse, R84, R36 ;  /* 0x000000544824723c */ /* 0x044fe80000041824 */
[----:B-1----:R-:W-:Y:S04]  /*16dc0*/  FADD.FTZ R2, R134, R104 ;  /* 0x0000006886027221 */ /* 0x002fe80000010000 */
[C---:B------:R-:W-:Y:S01]  /*16dd0*/  HMMA.16816.F32.BF16 R40, R72.reuse, R86, R40 ;  /* 0x000000564828723c */ /* 0x040fe20000041828 */
[----:B------:R-:W1:Y:S03]  /*16de0*/  LDSM.16.MT88.4 R84, [R213+0x3900] ;  /* 0x00390000d554783b */ /* 0x000e660000004200 */
[----:B------:R-:W-:Y:S01]  /*16df0*/  FADD.FTZ R2, R132, R2 ;  /* 0x0000000284027221 */ /* 0x000fe20000010000 */
[----:B------:R-:W-:Y:S02]  /*16e00*/  F2FP.BF16.PACK_AB R132, R137, R138 ;  /* 0x0000008a8984723e */ /* 0x000fe400000010ff */
[----:B------:R-:W-:Y:S01]  /*16e10*/  F2FP.BF16.PACK_AB R134, R149, R71 ;  /* 0x000000479586723e */ /* 0x000fe200000010ff */
[C---:B------:R-:W-:Y:S04]  /*16e20*/  HMMA.16816.F32.BF16 R44, R72.reuse, R96, R44 ;  /* 0x00000060482c723c */ /* 0x040fe8000004182c */
[----:B------:R-:W-:Y:S04]  /*16e30*/  FADD.FTZ R2, R110, R2 ;  /* 0x000000026e027221 */ /* 0x000fe80000010000 */
[C---:B------:R-:W-:Y:S04]  /*16e40*/  HMMA.16816.F32.BF16 R48, R72.reuse, R98, R48 ;  /* 0x000000624830723c */ /* 0x040fe80000041830 */
[----:B------:R-:W-:Y:S02]  /*16e50*/  FADD.FTZ R2, R108, R2 ;  /* 0x000000026c027221 */ /* 0x000fe40000010000 */
[----:B------:R-:W2:Y:S02]  /*16e60*/  LDSM.16.MT88.4 R108, [R213+0x7900] ;  /* 0x00790000d56c783b */ /* 0x000ea40000004200 */
[C---:B------:R-:W-:Y:S04]  /*16e70*/  HMMA.16816.F32.BF16 R52, R72.reuse, R76, R52 ;  /* 0x0000004c4834723c */ /* 0x040fe80000041834 */
[----:B------:R-:W-:Y:S04]  /*16e80*/  FADD.FTZ R2, R250, R2 ;  /* 0x00000002fa027221 */ /* 0x000fe80000010000 */
[C---:B------:R-:W-:Y:S04]  /*16e90*/  HMMA.16816.F32.BF16 R56, R72.reuse, R78, R56 ;  /* 0x0000004e4838723c */ /* 0x040fe80000041838 */
[----:B------:R-:W-:Y:S04]  /*16ea0*/  FADD.FTZ R2, R241, R2 ;  /* 0x00000002f1027221 */ /* 0x000fe80000010000 */
[C---:B----4-:R-:W-:Y:S04]  /*16eb0*/  HMMA.16816.F32.BF16 R60, R72.reuse, R80, R60 ;  /* 0x00000050483c723c */ /* 0x050fe8000004183c */
[----:B------:R-:W-:Y:S04]  /*16ec0*/  FADD.FTZ R2, R239, R2 ;  /* 0x00000002ef027221 */ /* 0x000fe80000010000 */
[----:B------:R-:W-:Y:S04]  /*16ed0*/  HMMA.16816.F32.BF16 R64, R72, R82, R64 ;  /* 0x000000524840723c */ /* 0x000fe80000041840 */
[----:B------:R-:W-:Y:S02]  /*16ee0*/  FADD.FTZ R2, R117, R2 ;  /* 0x0000000275027221 */ /* 0x000fe40000010000 */
[----:B------:R-:W3:Y:S02]  /*16ef0*/  LDSM.16.MT88.4 R116, [R214+0x7900] ;  /* 0x00790000d674783b */ /* 0x000ee40000004200 */
[C---:B-1----:R-:W-:Y:S05]  /*16f00*/  HMMA.16816.F32.BF16 R72, R132.reuse, R84, R4 ;  /* 0x000000548448723c */ /* 0x042fea0000041804 */
[----:B------:R-:W-:Y:S01]  /*16f10*/  FADD.FTZ R2, R211, R2 ;  /* 0x00000002d3027221 */ /* 0x000fe20000010000 */
[----:B------:R-:W-:Y:S02]  /*16f20*/  LDSM.16.MT88.4 R4, [R216+0x7900] ;  /* 0x00790000d804783b */ /* 0x000fe40000004200 */
[C---:B------:R-:W-:Y:S04]  /*16f30*/  HMMA.16816.F32.BF16 R76, R132.reuse, R86, R8 ;  /* 0x00000056844c723c */ /* 0x040fe80000041808 */
[----:B------:R-:W-:Y:S02]  /*16f40*/  FADD.FTZ R2, R203, R2 ;  /* 0x00000002cb027221 */ /* 0x000fe40000010000 */
[----:B------:R-:W4:Y:S02]  /*16f50*/  LDL R8, [R1] ;  /* 0x0000000001087983 */ /* 0x000f240000100800 */
[C---:B------:R-:W-:Y:S04]  /*16f60*/  HMMA.16816.F32.BF16 R80, R132.reuse, R88, R12 ;  /* 0x000000588450723c */ /* 0x040fe8000004180c */
[----:B------:R-:W-:Y:S04]  /*16f70*/  FADD.FTZ R2, R127, R2 ;  /* 0x000000027f027221 */ /* 0x000fe80000010000 */
[C---:B------:R-:W-:Y:S04]  /*16f80*/  HMMA.16816.F32.BF16 R84, R132.reuse, R90, R16 ;  /* 0x0000005a8454723c */ /* 0x040fe80000041810 */
[----:B------:R-:W-:Y:S02]  /*16f90*/  FADD.FTZ R2, R124, R2 ;  /* 0x000000027c027221 */ /* 0x000fe40000010000 */
[----:B------:R-:W1:Y:S02]  /*16fa0*/  LDSM.16.MT88.4 R124, [R217+0x7900] ;  /* 0x00790000d97c783b */ /* 0x000e640000004200 */
[C---:B------:R-:W-:Y:S04]  /*16fb0*/  HMMA.16816.F32.BF16 R88, R132.reuse, R92, R20 ;  /* 0x0000005c8458723c */ /* 0x040fe80000041814 */
[----:B------:R-:W-:Y:S04]  /*16fc0*/  FADD.FTZ R2, R176, R2 ;  /* 0x00000002b0027221 */ /* 0x000fe80000010000 */
[C---:B------:R-:W-:Y:S04]  /*16fd0*/  HMMA.16816.F32.BF16 R92, R132.reuse, R94, R24 ;  /* 0x0000005e845c723c */ /* 0x040fe80000041818 */
[----:B------:R-:W-:Y:S04]  /*16fe0*/  FADD.FTZ R2, R106, R2 ;  /* 0x000000026a027221 */ /* 0x000fe80000010000 */
[C---:B------:R-:W-:Y:S04]  /*16ff0*/  HMMA.16816.F32.BF16 R96, R132.reuse, R100, R28 ;  /* 0x000000648460723c */ /* 0x040fe8000004181c */
[----:B------:R-:W-:Y:S04]  /*17000*/  FADD.FTZ R2, R166, R2 ;  /* 0x00000002a6027221 */ /* 0x000fe80000010000 */
[C---:B------:R-:W-:Y:S04]  /*17010*/  HMMA.16816.F32.BF16 R100, R132.reuse, R102, R32 ;  /* 0x000000668464723c */ /* 0x040fe80000041820 */
[----:B------:R-:W-:Y:S04]  /*17020*/  FADD.FTZ R2, R159, R2 ;  /* 0x000000029f027221 */ /* 0x000fe80000010000 */
[C---:B--2---:R-:W-:Y:S04]  /*17030*/  HMMA.16816.F32.BF16 R104, R132.reuse, R108, R36 ;  /* 0x0000006c8468723c */ /* 0x044fe80000041824 */
[----:B------:R-:W-:Y:S04]  /*17040*/  FADD.FTZ R2, R164, R2 ;  /* 0x00000002a4027221 */ /* 0x000fe80000010000 */
[C---:B------:R-:W-:Y:S04]  /*17050*/  HMMA.16816.F32.BF16 R108, R132.reuse, R110, R40 ;  /* 0x0000006e846c723c */ /* 0x040fe80000041828 */
[----:B------:R-:W-:Y:S04]  /*17060*/  FADD.FTZ R2, R113, R2 ;  /* 0x0000000271027221 */ /* 0x000fe80000010000 */
[C---:B---3--:R-:W-:Y:S04]  /*17070*/  HMMA.16816.F32.BF16 R112, R132.reuse, R116, R44 ;  /* 0x000000748470723c */ /* 0x048fe8000004182c */
[----:B------:R-:W-:Y:S04]  /*17080*/  FADD.FTZ R2, R158, R2 ;  /* 0x000000029e027221 */ /* 0x000fe80000010000 */
[C---:B------:R-:W-:Y:S04]  /*17090*/  HMMA.16816.F32.BF16 R116, R132.reuse, R118, R48 ;  /* 0x000000768474723c */ /* 0x040fe80000041830 */
[----:B------:R-:W-:Y:S04]  /*170a0*/  FADD.FTZ R2, R156, R2 ;  /* 0x000000029c027221 */ /* 0x000fe80000010000 */
        /* <DEDUP_REMOVED lines=21> */
[----:B----4-:R-:W-:Y:S02]  /*17200*/  ISETP.GT.AND P0, PT, R200, R8, PT ;  /* 0x00000008c800720c */ /* 0x010fe40003f04270 */
[----:B------:R-:W-:Y:S11]  /*17210*/  MOV R200, R236 ;  /* 0x000000ec00c87202 */ /* 0x000ff60000000f00 */
[----:B-1----:R-:W-:-:S05]  /*17220*/  @P0 BRA `(.L_x_622) ;  /* 0xffffb70000000947 */ /* 0x002fca000383ffff */
.L_x_621:
[----:B------:R-:W-:-:S13]  /*17230*/  ISETP.GE.AND P0, PT, R236, RZ, PT ;  /* 0x000000ffec00720c */ /* 0x000fda0003f06270 */
[----:B------:R-:W-:Y:S05]  /*17240*/  @!P0 BRA `(.L_x_623) ;  /* 0x000040d000008947 */ /* 0x000fea0003800000 */
[----:B------:R-:W2:Y:S01]  /*17250*/  LDL.64 R10, [R1+0x48] ;  /* 0x00004800010a7983 */ /* 0x000ea20000100a00 */
[----:B------:R-:W-:Y:S02]  /*17260*/  UMOV UR6, 0x6 ;  /* 0x0000000600067882 */ /* 0x000fe40000000000 */
[----:B------:R-:W-:Y:S01]  /*17270*/  ULDC.64 UR4, c[0x0][0x1e0] ;  /* 0x0000780000047ab9 */ /* 0x000fe20000000a00 */
[----:B-1----:R-:W2:Y:S04]  /*17280*/  LDL.LU R2, [R1+0x30] ;  /* 0x0000300001027983 */ /* 0x002ea80000300800 */
[----:B------:R-:W3:Y:S04]  /*17290*/  LDL.64 R8, [R1+0x58] ;  /* 0x0000580001087983 */ /* 0x000ee80000100a00 */
[----:B------:R-:W4:Y:S04]  /*172a0*/  LDL.LU.64 R6, [R1+0x60] ;  /* 0x0000600001067983 */ /* 0x000f280000300a00 */
[----:B------:R-:W5:Y:S01]  /*172b0*/  LDL.LU.64 R4, [R1+0x50] ;  /* 0x0000500001047983 */ /* 0x000f620000300a00 */
[----:B------:R-:W-:Y:S01]  /*172c0*/  IMAD.MOV.U32 R0, RZ, RZ, c[0x0][0x1e0] ;  /* 0x00007800ff007624 */ /* 0x000fe200078e00ff */
[----:B------:R-:W-:Y:S01]  /*172d0*/  USHF.L.U64.HI UR6, UR4, UR6, UR5 ;  /* 0x0000000604067299 */ /* 0x000fe20008010205 */
[----:B------:R-:W-:Y:S01]  /*172e0*/  MOV R71, R68 ;  /* 0x0000004400477202 */ /* 0x000fe20000000f00 */
[----:B------:R-:W-:Y:S01]  /*172f0*/  USHF.L.U32 UR10, UR4, 0x6, URZ ;  /* 0x00000006040a7899 */ /* 0x000fe2000800063f */
[----:B------:R-:W-:Y:S01]  /*17300*/  IMAD.SHL.U32 R0, R0, 0x40, RZ ;  /* 0x0000004000007824 */ /* 0x000fe200078e00ff */
[----:B------:R-:W-:Y:S01]  /*17310*/  UMOV UR7, 0x7 ;  /* 0x0000000700077882 */ /* 0x000fe20000000000 */
[----:B------:R-:W-:Y:S01]  /*17320*/  IMAD.MOV.U32 R70, RZ, RZ, R69 ;  /* 0x000000ffff467224 */ /* 0x000fe200078e0045 */
[----:B------:R-:W-:-:S02]  /*17330*/  ULDC.64 UR4, c[0x0][0x208] ;  /* 0x0000820000047ab9 */ /* 0x000fc40000000a00 */
[----:B------:R-:W-:Y:S01]  /*17340*/  IADD3 R0, P0, R0, 0x80, RZ ;  /* 0x0000008000007810 */ /* 0x000fe20007f1e0ff */
[----:B------:R-:W-:Y:S02]  /*17350*/  USHF.L.U64.HI UR5, UR4, UR7, UR5 ;  /* 0x0000000704057299 */ /* 0x000fe40008010205 */
[----:B------:R-:W-:Y:S02]  /*17360*/  USHF.L.U32 UR4, UR4, 0x7, URZ ;  /* 0x0000000704047899 */ /* 0x000fe4000800063f */
[----:B------:R1:W-:Y:S01]  /*17370*/  STL [R1+0x28], R0 ;  /* 0x0000280001007387 */ /* 0x0003e20000100800 */
[----:B--2---:R-:W-:Y:S02]  /*17380*/  IADD3.X R10, RZ, R2, RZ, P0, !PT ;  /* 0x00000002ff0a7210 */ /* 0x004fe400007fe4ff */
[----:B---3--:R-:W-:Y:S02]  /*17390*/  IADD3 RZ, P1, R8, 0x40, RZ ;  /* 0x0000004008ff7810 */ /* 0x008fe40007f3e0ff */
[----:B----4-:R-:W-:-:S03]  /*173a0*/  IADD3 R2, P0, R6, 0x40, RZ ;  /* 0x0000004006027810 */ /* 0x010fc60007f1e0ff */
[----:B-1----:R-:W-:Y:S01]  /*173b0*/  IMAD.X R0, RZ, RZ, R11, P1 ;  /* 0x000000ffff007224 */ /* 0x002fe200008e060b */
[----:B-----5:R-:W-:Y:S01]  /*173c0*/  MOV R4, R6 ;  /* 0x0000000600047202 */ /* 0x020fe20000000f00 */
[----:B------:R-:W-:-:S03]  /*173d0*/  IMAD.X R3, RZ, RZ, R5, P0 ;  /* 0x000000ffff037224 */ /* 0x000fc600000e0605 */
[----:B------:R1:W-:Y:S04]  /*173e0*/  STL [R1+0x3c], R0 ;  /* 0x00003c0001007387 */ /* 0x0003e80000100800 */
[----:B------:R2:W-:Y:S01]  /*173f0*/  STL [R1+0x24], R10 ;  /* 0x0000240a01007387 */ /* 0x0005e20000100800 */
[----:B-1----:R-:W-:-:S05]  /*17400*/  IADD3 R0, R8, 0x40, RZ ;  /* 0x0000004008007810 */ /* 0x002fca0007ffe0ff */
[----:B------:R2:W-:Y:S04]  /*17410*/  STL [R1+0x38], R0 ;  /* 0x0000380001007387 */ /* 0x0005e80000100800 */
[----:B------:R2:W-:Y:S04]  /*17420*/  STL.64 [R1+0x50], R4 ;  /* 0x0000500401007387 */ /* 0x0005e80000100a00 */
[----:B------:R2:W-:Y:S02]  /*17430*/  STL.64 [R1+0x30], R2 ;  /* 0x0000300201007387 */ /* 0x0005e40000100a00 */
.L_x_624:
[----:B-12---:R-:W2:Y:S01]  /*17440*/  LDL R0, [R1+0x40] ;  /* 0x0000400001007983 */ /* 0x006ea20000100800 */
[----:B------:R-:W-:Y:S04]  /*17450*/  DEPBAR.LE SB0, 0x0 ;  /* 0x000080000000791a */ /* 0x000fe80000000000 */
[----:B------:R-:W3:Y:S01]  /*17460*/  LDL.64 R156, [R1+0x50] ;  /* 0x00005000019c7983 */ /* 0x000ee20000100a00 */
[----:B------:R-:W-:Y:S02]  /*17470*/  SHF.R.S32.HI R68, RZ, 0x1f, R236 ;  /* 0x0000001fff447819 */ /* 0x000fe400000114ec */
[----:B------:R-:W-:Y:S02]  /*17480*/  MOV R202, c[0x0][0x208] ;  /* 0x0000820000ca7a02 */ /* 0x000fe40000000f00 */
[----:B------:R-:W-:Y:S01]  /*17490*/  MOV R200, 0x6 ;  /* 0x0000000600c87802 */ /* 0x000fe20000000f00 */
[----:B------:R-:W4:Y:S01]  /*174a0*/  LDL.64 R2, [R1+0x30] ;  /* 0x0000300001027983 */ /* 0x000f220000100a00 */
[----:B------:R-:W-:Y:S02]  /*174b0*/  SHF.L.U32 R202, R202, 0x6, RZ ;  /* 0x00000006caca7819 */ /* 0x000fe400000006ff */
[----:B------:R-:W-:Y:S02]  /*174c0*/  MOV R179, c[0x0][0x208] ;  /* 0x0000820000b37a02 */ /* 0x000fe40000000f00 */
[----:B------:R-:W-:Y:S01]  /*174d0*/  IADD3 R201, R202, 0x80, RZ ;  /* 0x00000080cac97810 */ /* 0x000fe20007ffe0ff */
[----:B------:R-:W5:Y:S01]  /*174e0*/  LDL R178, [R1+0x2c] ;  /* 0x00002c0001b27983 */ /* 0x000f620000100800 */
[----:B------:R-:W-:Y:S03]  /*174f0*/  SHF.L.U64.HI R179, R179, R200, c[0x0][0x20c] ;  /* 0x00008300b3b37619 */ /* 0x000fe600000102c8 */
[----:B------:R-:W-:Y:S08]  /*17500*/  BAR.SYNC.DEFER_BLOCKING 0x0 ;  /* 0x0000000000007b1d */ /* 0x000ff00000010000 */
        /* <DEDUP_REMOVED lines=21> */
[C---:B------:R-:W-:Y:S06]  /*17660*/  HMMA.16816.F32.BF16 R36, R140.reuse, R40, RZ ;  /* 0x000000288c24723c */ /* 0x040fec00000418ff */
[----:B------:R-:W-:Y:S02]  /*17670*/  LDSM.16.M88.4 R172, [R228] ;  /* 0x00000000e4ac783b */ /* 0x000fe40000000200 */
        /* <DEDUP_REMOVED lines=8> */
[C---:B------:R-:W-:Y:S08]  /*17700*/  HMMA.16816.F32.BF16 R8, R144.reuse, R138, R8 ;  /* 0x0000008a9008723c */ /* 0x040ff00000041808 */
[C---:B------:R-:W-:Y:S08]  /*17710*/  HMMA.16816.F32.BF16 R12, R144.reuse, R148, R12 ;  /* 0x00000094900c723c */ /* 0x040ff0000004180c */
[C---:B------:R-:W-:Y:S08]  /*17720*/  HMMA.16816.F32.BF16 R16, R144.reuse, R150, R16 ;  /* 0x000000969010723c */ /* 0x040ff00000041810 */
[C---:B------:R-:W-:Y:S08]  /*17730*/  HMMA.16816.F32.BF16 R20, R144.reuse, R152, R20 ;  /* 0x000000989014723c */ /* 0x040ff00000041814 */
[C---:B------:R-:W-:Y:S03]  /*17740*/  HMMA.16816.F32.BF16 R24, R144.reuse, R154, R24 ;  /* 0x0000009a9018723c */ /* 0x040fe60000041818 */
[----:B--2---:R-:W-:Y:S01]  /*17750*/  LOP3.LUT P4, RZ, R0, 0x1, RZ, 0xc0, !PT ;  /* 0x0000000100ff7812 */ /* 0x004fe2000788c0ff */
[C---:B------:R-:W-:Y:S02]  /*17760*/  IMAD R0, R236.reuse, UR5, RZ ;  /* 0x00000005ec007c24 */ /* 0x040fe4000f8e02ff */
[----:B---3--:R-:W-:Y:S02]  /*17770*/  IMAD.WIDE.U32 R136, R236, UR4, R156 ;  /* 0x00000004ec887c25 */ /* 0x008fe4000f8e009c */
[----:B------:R-:W-:Y:S04]  /*17780*/  LDSM.16.M88.4 R156, [R231] ;  /* 0x00000000e79c783b */ /* 0x000fe80000000200 */
[----:B------:R-:W-:Y:S01]  /*17790*/  IMAD R0, R68, UR4, R0 ;  /* 0x0000000444007c24 */ /* 0x000fe2000f8e0200 */
[----:B------:R-:W-:Y:S01]  /*177a0*/  LEA R68, P1, R136, c[0x0][0x1f8], 0x1 ;  /* 0x00007e0088447a11 */ /* 0x000fe200078208ff */
[----:B----4-:R-:W-:Y:S03]  /*177b0*/  IMAD.WIDE.U32 R2, R236, UR4, R2 ;  /* 0x00000004ec027c25 */ /* 0x010fe6000f8e0002 */
[----:B------:R-:W-:Y:S02]  /*177c0*/  IADD3 R69, R137, R0, RZ ;  /* 0x0000000089457210 */ /* 0x000fe40007ffe0ff */
[----:B------:R-:W-:Y:S02]  /*177d0*/  LEA R176, P0, R2, c[0x0][0x1f8], 0x1 ;  /* 0x00007e0002b07a11 */ /* 0x000fe400078008ff */
[----:B------:R-:W-:Y:S02]  /*177e0*/  LEA.HI.X R69, R136, c[0x0][0x1fc], R69, 0x1, P1 ;  /* 0x00007f0088457a11 */ /* 0x000fe400008f0c45 */
[----:B------:R-:W1:Y:S01]  /*177f0*/  LDSM.16.M88.4 R136, [R232] ;  /* 0x00000000e888783b */ /* 0x000e620000000200 */
[----:B------:R-:W-:Y:S04]  /*17800*/  IADD3 R0, R0, R3, RZ ;  /* 0x0000000300007210 */ /* 0x000fe80007ffe0ff */
[----:B------:R-:W-:Y:S02]  /*17810*/  LEA.HI.X R177, R2, c[0x0][0x1fc], R0, 0x1, P0 ;  /* 0x00007f0002b17a11 */ /* 0x000fe400000f0c00 */
[----:B------:R-:W-:Y:S01]  /*17820*/  IADD3 R2, P0, R68, R202, RZ ;  /* 0x000000ca44027210 */ /* 0x000fe20007f1e0ff */
[----:B------:R-:W-:Y:S01]  /*17830*/  @!PT LDS RZ, [RZ] ;  /* 0x00000000fffff984 */ /* 0x000fe20000000800 */
[----:B------:R-:W-:Y:S01]  /*17840*/  @!PT LDS RZ, [RZ] ;  /* 0x00000000fffff984 */ /* 0x000fe20000000800 */
[----:B------:R-:W-:Y:S01]  /*17850*/  @!PT LDS RZ, [RZ] ;  /* 0x00000000fffff984 */ /* 0x000fe20000000800 */
[----:B------:R2:W-:Y:S03]  /*17860*/  LDGSTS.E.BYPASS.LTC128B.128 [R235+0x100], [R68.64], !P6 ;  /* 0x0010000044eb7fae */ /* 0x0005e6000f101d48 */
[----:B------:R-:W-:Y:S02]  /*17870*/  IADD3.X R3, R69, R179, RZ, P0, !PT ;  /* 0x000000b345037210 */ /* 0x000fe400007fe4ff */
[C---:B------:R-:W-:Y:S03]  /*17880*/  IADD3 R150, P2, R2.reuse, R201, RZ ;  /* 0x000000c902967210 */ /* 0x040fe60007f5e0ff */
[----:B------:R3:W-:Y:S01]  /*17890*/  LDGSTS.E.BYPASS.LTC128B.128 [R235+0x4100], [R176.64], !P4 ;  /* 0x04100000b0eb7fae */ /* 0x0007e2000e101d48 */
[C---:B-----5:R-:W-:Y:S07]  /*178a0*/  IADD3.X R151, R3.reuse, R178, RZ, P2, !PT ;  /* 0x000000b203977210 */ /* 0x060fee00017fe4ff */
[----:B------:R4:W-:Y:S08]  /*178b0*/  LDGSTS.E.BYPASS.LTC128B.128 [R235+0x1100], [R2.64], !P6 ;  /* 0x0110000002eb7fae */ /* 0x0009f0000f101d48 */
[----:B------:R4:W-:Y:S01]  /*178c0*/  LDGSTS.E.BYPASS.LTC128B.128 [R235+0x5100], [R2.64+0x80], !P4 ;  /* 0x0510008002eb7fae */ /* 0x0009e2000e101d48 */
[-C--:B--2---:R-:W-:Y:S04]  /*178d0*/  IADD3 R68, P0, R2, R202.reuse, RZ ;  /* 0x000000ca02447210 */ /* 0x084fe80007f1e0ff */
[-C--:B------:R-:W-:Y:S01]  /*178e0*/  IADD3.X R69, R3, R179.reuse, RZ, P0, !PT ;  /* 0x000000b303457210 */ /* 0x080fe200007fe4ff */
[C---:B-1----:R-:W-:Y:S03]  /*178f0*/  HMMA.16816.F32.BF16 R28, R144.reuse, R136, R28 ;  /* 0x00000088901c723c */ /* 0x042fe6000004181c */
[C---:B------:R-:W-:Y:S01]  /*17900*/  IADD3 R148, P1, R68.reuse, R202, RZ ;  /* 0x000000ca44947210 */ /* 0x040fe20007f3e0ff */
[----:B------:R1:W-:Y:S03]  /*17910*/  LDGSTS.E.BYPASS.LTC128B.128 [R235+0x2100], [R68.64], !P6 ;  /* 0x0210000044eb7fae */ /* 0x0003e6000f101d48 */
[C---:B------:R-:W-:Y:S01]  /*17920*/  IADD3.X R149, R69.reuse, R179, RZ, P1, !PT ;  /* 0x000000b345957210 */ /* 0x040fe20000ffe4ff */
[C---:B------:R-:W-:Y:S04]  /*17930*/  HMMA.16816.F32.BF16 R32, R144.reuse, R138, R32 ;  /* 0x0000008a9020723c */ /* 0x040fe80000041820 */
[----:B------:R2:W-:Y:S04]  /*17940*/  LDGSTS.E.BYPASS.LTC128B.128 [R235+0x6100], [R150.64], !P4 ;  /* 0x0610000096eb7fae */ /* 0x0005e8000e101d48 */
[C---:B------:R-:W-:Y:S04]  /*17950*/  HMMA.16816.F32.BF16 R36, R144.reuse, R156, R36 ;  /* 0x0000009c9024723c */ /* 0x040fe80000041824 */
[----:B------:R2:W-:Y:S01]  /*17960*/  LDGSTS.E.BYPASS.LTC128B.128 [R235+0x3100], [R148.64], !P6 ;  /* 0x0310000094eb7fae */ /* 0x0005e2000f101d48 */
[----:B----4-:R-:W-:Y:S03]  /*17970*/  IADD3 R2, P0, R68, R201, RZ ;  /* 0x000000c944027210 */ /* 0x010fe60007f1e0ff */
        /* <DEDUP_REMOVED lines=26> */
[----:B---3--:R-:W-:Y:S01]  /*17b20*/  LDSM.16.M88.4 R176, [R224] ;  /* 0x00000000e0b0783b */ /* 0x008fe20000000200 */
[C---:B------:R-:W-:Y:S07]  /*17b30*/  HMMA.16816.F32.BF16 R24, R160.reuse, R154, R24 ;  /* 0x0000009aa018723c */ /* 0x040fee0000041818 */
[----:B------:R-:W3:Y:S01]  /*17b40*/  LDSM.16.M88.4 R152, [R218+0xb900] ;  /* 0x00b90000da98783b */ /* 0x000ee20000000200 */
[C---:B-1----:R-:W-:Y:S07]  /*17b50*/  HMMA.16816.F32.BF16 R28, R160.reuse, R156, R28 ;  /* 0x0000009ca01c723c */ /* 0x042fee000004181c */
[----:B------:R-:W-:Y:S01]  /*17b60*/  LDSM.16.M88.4 R200, [R223] ;  /* 0x00000000dfc8783b */ /* 0x000fe20000000200 */
        /* <DEDUP_REMOVED lines=10> */
[C---:B------:R-:W-:Y:S08]  /*17c10*/  HMMA.16816.F32.BF16 R52, R160.reuse, R136, R52 ;  /* 0x00000088a034723c */ /* 0x040ff00000041834 */
[C---:B------:R-:W-:Y:S01]  /*17c20*/  HMMA.16816.F32.BF16 R56, R160.reuse, R138, R56 ;  /* 0x0000008aa038723c */ /* 0x040fe20000041838 */
[----:B------:R-:W2:Y:S07]  /*17c30*/  LDSM.16.M88.4 R136, [R215+0x1800] ;  /* 0x00180000d788783b */ /* 0x000eae0000000200 */
[C---:B---3--:R-:W-:Y:S08]  /*17c40*/  HMMA.16816.F32.BF16 R60, R160.reuse, R152, R60 ;  /* 0x00000098a03c723c */ /* 0x048ff0000004183c */
[----:B------:R-:W-:Y:S01]  /*17c50*/  HMMA.16816.F32.BF16 R64, R160, R154, R64 ;  /* 0x0000009aa040723c */ /* 0x000fe20000041840 */
[----:B------:R-:W3:Y:S07]  /*17c60*/  LDSM.16.M88.4 R152, [R215+0x2000] ;  /* 0x00200000d798783b */ /* 0x000eee0000000200 */
        /* <DEDUP_REMOVED lines=50> */
[----:B------:R-:W-:Y:S07]  /*17f90*/  LDSM.16.M88.4 R152, [R218+0xc100] ;  /* 0x00c10000da98783b */ /* 0x000fee0000000200 */
[C---:B-1----:R-:W-:Y:S08]  /*17fa0*/  HMMA.16816.F32.BF16 R12, R188.reuse, R148, R12 ;  /* 0x00000094bc0c723c */ /* 0x042ff0000004180c */
[C---:B------:R-:W-:Y:S01]  /*17fb0*/  HMMA.16816.F32.BF16 R16, R188.reuse, R150, R16 ;  /* 0x00000096bc10723c */ /* 0x040fe20000041810 */
[----:B------:R-:W1:Y:S07]  /*17fc0*/  LDSM.16.M88.4 R148, [R220] ;  /* 0x00000000dc94783b */ /* 0x000e6e0000000200 */
        /* <DEDUP_REMOVED lines=8> */
[----:B------:R-:W-:Y:S07]  /*18050*/  LDSM.16.M88.4 R200, [R218+0xf100] ;  /* 0x00f10000dac8783b */ /* 0x000fee0000000200 */
[C---:B-----5:R-:W-:Y:S08]  /*18060*/  HMMA.16816.F32.BF16 R44, R188.reuse, R156, R44 ;  /* 0x0000009cbc2c723c */ /* 0x060ff0000004182c */
[C---:B------:R-:W-:Y:S01]  /*18070*/  HMMA.16816.F32.BF16 R48, R188.reuse, R158, R48 ;  /* 0x0000009ebc30723c */ /* 0x040fe20000041830 */
[----:B------:R-:W5:Y:S07]  /*18080*/  LDSM.16.M88.4 R156, [R218+0xe100] ;  /* 0x00e10000da9c783b */ /* 0x000f6e0000000200 */
[C---:B--2---:R-:W-:Y:S08]  /*18090*/  HMMA.16816.F32.BF16 R52, R188.reuse, R136, R52 ;  /* 0x00000088bc34723c */ /* 0x044ff00000041834 */
[C---:B------:R-:W-:Y:S01]  /*180a0*/  HMMA.16816.F32.BF16 R56, R188.reuse, R138, R56 ;  /* 0x0000008abc38723c */ /* 0x040fe20000041838 */
[----:B------:R-:W2:Y:S07]  /*180b0*/  LDSM.16.M88.4 R136, [R215+0x4800] ;  /* 0x00480000d788783b */ /* 0x000eae0000000200 */
[C---:B-1----:R-:W-:Y:S08]  /*180c0*/  HMMA.16816.F32.BF16 R60, R188.reuse, R148, R60 ;  /* 0x00000094bc3c723c */ /* 0x042ff0000004183c */
[----:B------:R-:W-:Y:S08]  /*180d0*/  HMMA.16816.F32.BF16 R64, R188, R150, R64 ;  /* 0x00000096bc40723c */ /* 0x000ff00000041840 */
[C---:B------:R-:W-:Y:S08]  /*180e0*/  HMMA.16816.F32.BF16 R4, R192.reuse, R152, R4 ;  /* 0x00000098c004723c */ /* 0x040ff00000041804 */
[C---:B------:R-:W-:Y:S08]  /*180f0*/  HMMA.16816.F32.BF16 R8, R192.reuse, R154, R8 ;  /* 0x0000009ac008723c */ /* 0x040ff00000041808 */
        /* <DEDUP_REMOVED lines=31> */
[----:B------:R-:W-:Y:S02]  /*182f0*/  FMUL.FTZ R15, R15, c[0x0][0x320] ;  /* 0x0000c8000f0f7a20 */ /* 0x000fe40000410000 */
[----:B------:R-:W-:Y:S01]  /*18300*/  FMUL.FTZ R13, R13, c[0x0][0x320] ;  /* 0x0000c8000d0d7a20 */ /* 0x000fe20000410000 */
[----:B-1----:R-:W-:Y:S01]  /*18310*/  FMNMX.FTZ R0, R149, R70, !PT ;  /* 0x0000004695007209 */ /* 0x002fe20007810000 */
[----:B------:R-:W-:Y:S02]  /*18320*/  FMUL.FTZ R17, R17, c[0x0][0x320] ;  /* 0x0000c80011117a20 */ /* 0x000fe40000410000 */
[----:B------:R-:W-:Y:S02]  /*18330*/  FMUL.FTZ R18, R18, c[0x0][0x320] ;  /* 0x0000c80012127a20 */ /* 0x000fe40000410000 */
[----:B------:R-:W-:Y:S01]  /*18340*/  FMUL.FTZ R19, R19, c[0x0][0x320] ;  /* 0x0000c80013137a20 */ /* 0x000fe20000410000 */
[----:B------:R-:W4:Y:S01]  /*18350*/  MUFU.TANH R154, R6 ;  /* 0x00000006009a7308 */ /* 0x000f220000002400 */
[----:B------:R-:W-:Y:S01]  /*18360*/  FMUL.FTZ R16, R16, c[0x0][0x320] ;  /* 0x0000c80010107a20 */ /* 0x000fe20000410000 */
[----:B--2---:R-:W-:Y:S08]  /*18370*/  FMNMX.FTZ R0, R150, R0, !PT ;  /* 0x0000000096007209 */ /* 0x004ff00007810000 */
[----:B------:R1:W2:Y:S01]  /*18380*/  MUFU.TANH R155, R7 ;  /* 0x00000007009b7308 */ /* 0x0002a20000002400 */
[----:B---3--:R-:W3:Y:S09]  /*18390*/  LDL R12, [R1+0x28] ;  /* 0x00002800010c7983 */ /* 0x008ef20000100800 */
[----:B------:R-:W5:Y:S01]  /*183a0*/  MUFU.TANH R151, R8 ;  /* 0x0000000800977308 */ /* 0x000f620000002400 */
[----:B----4-:R-:W-:Y:S09]  /*183b0*/  FMNMX.FTZ R3, R154, R71, !PT ;  /* 0x000000479a037209 */ /* 0x010ff20007810000 */
[----:B------:R-:W4:Y:S01]  /*183c0*/  MUFU.TANH R148, R9 ;  /* 0x0000000900947308 */ /* 0x000f220000002400 */
[----:B-1----:R-:W1:Y:S01]  /*183d0*/  LDSM.16.M88.4 R4, [R215+0x5000] ;  /* 0x00500000d704783b */ /* 0x002e620000000200 */
[----:B--2---:R-:W-:Y:S08]  /*183e0*/  FMNMX.FTZ R3, R155, R3, !PT ;  /* 0x000000039b037209 */ /* 0x004ff00007810000 */
[----:B------:R-:W2:Y:S01]  /*183f0*/  MUFU.TANH R152, R10 ;  /* 0x0000000a00987308 */ /* 0x000ea20000002400 */
[----:B-----5:R-:W-:Y:S09]  /*18400*/  FMNMX.FTZ R0, R151, R0, !PT ;  /* 0x0000000097007209 */ /* 0x020ff20007810000 */
[----:B------:R5:W1:Y:S01]  /*18410*/  MUFU.TANH R153, R11 ;  /* 0x0000000b00997308 */ /* 0x000a620000002400 */
[----:B----4-:R-:W-:Y:S04]  /*18420*/  FMNMX.FTZ R0, R148, R0, !PT ;  /* 0x0000000094007209 */ /* 0x010fe80007810000 */
[----:B------:R-:W-:Y:S05]  /*18430*/  FMNMX.FTZ R0, R138, R0, !PT ;  /* 0x000000008a007209 */ /* 0x000fea0007810000 */
[----:B------:R-:W4:Y:S01]  /*18440*/  MUFU.TANH R158, R14 ;  /* 0x0000000e009e7308 */ /* 0x000f220000002400 */
[----:B--2---:R-:W-:Y:S09]  /*18450*/  FMNMX.FTZ R3, R152, R3, !PT ;  /* 0x0000000398037209 */ /* 0x004ff20007810000 */
[----:B------:R2:W2:Y:S01]  /*18460*/  MUFU.TANH R165, R15 ;  /* 0x0000000f00a57308 */ /* 0x0004a20000002400 */
[----:B-----5:R-:W5:Y:S01]  /*18470*/  LDSM.16.M88.4 R8, [R215+0x5800] ;  /* 0x00580000d708783b */ /* 0x020f620000000200 */
[C---:B-1----:R-:W-:Y:S03]  /*18480*/  HMMA.16816.F32.BF16 R20, R196.reuse, R4, R20 ;  /* 0x00000004c414723c */ /* 0x042fe60000041814 */
[----:B------:R-:W-:Y:S05]  /*18490*/  FMNMX.FTZ R3, R153, R3, !PT ;  /* 0x0000000399037209 */ /* 0x000fea0007810000 */
[----:B------:R1:W1:Y:S01]  /*184a0*/  MUFU.TANH R139, R13 ;  /* 0x0000000d008b7308 */ /* 0x0002620000002400 */
[C---:B------:R-:W-:Y:S01]  /*184b0*/  HMMA.16816.F32.BF16 R24, R196.reuse, R6, R24 ;  /* 0x00000006c418723c */ /* 0x040fe20000041818 */
[----:B------:R-:W5:Y:S02]  /*184c0*/  LDSM.16.M88.4 R4, [R215+0x6000] ;  /* 0x00600000d704783b */ /* 0x000f640000000200 */
[----:B----4-:R-:W-:Y:S06]  /*184d0*/  FMNMX.FTZ R3, R158, R3, !PT ;  /* 0x000000039e037209 */ /* 0x010fec0007810000 */
[----:B------:R-:W4:Y:S01]  /*184e0*/  MUFU.TANH R156, R16 ;  /* 0x00000010009c7308 */ /* 0x000f220000002400 */
[----:B--2---:R-:W2:Y:S02]  /*184f0*/  LDL.64 R14, [R1+0x58] ;  /* 0x00005800010e7983 */ /* 0x004ea40000100a00 */
[----:B------:R-:W-:Y:S03]  /*18500*/  FMNMX.FTZ R3, R165, R3, !PT ;  /* 0x00000003a5037209 */ /* 0x000fe60007810000 */
[----:B------:R-:W-:Y:S04]  /*18510*/  FMUL.FTZ R20, R20, c[0x0][0x320] ;  /* 0x0000c80014147a20 */ /* 0x000fe80000410000 */
[----:B------:R-:W5:Y:S01]  /*18520*/  MUFU.TANH R157, R17 ;  /* 0x00000011009d7308 */ /* 0x000f620000002400 */
[----:B------:R-:W-:Y:S02]  /*18530*/  FMUL.FTZ R21, R21, c[0x0][0x320] ;  /* 0x0000c80015157a20 */ /* 0x000fe40000410000 */
[----:B------:R-:W-:Y:S01]  /*18540*/  FMUL.FTZ R22, R22, c[0x0][0x320] ;  /* 0x0000c80016167a20 */ /* 0x000fe20000410000 */
[----:B-1----:R-:W2:Y:S01]  /*18550*/  LDL R13, [R1+0x24] ;  /* 0x00002400010d7983 */ /* 0x002ea20000100800 */
[----:B------:R-:W-:Y:S01]  /*18560*/  FMUL.FTZ R23, R23, c[0x0][0x320] ;  /* 0x0000c80017177a20 */ /* 0x000fe20000410000 */
[----:B------:R-:W-:Y:S01]  /*18570*/  FMNMX.FTZ R0, R139, R0, !PT ;  /* 0x000000008b007209 */ /* 0x000fe20007810000 */
[----:B------:R-:W-:Y:S02]  /*18580*/  FMUL.FTZ R24, R24, c[0x0][0x320] ;  /* 0x0000c80018187a20 */ /* 0x000fe40000410000 */
[----:B------:R-:W-:Y:S01]  /*18590*/  FMUL.FTZ R25, R25, c[0x0][0x320] ;  /* 0x0000c80019197a20 */ /* 0x000fe20000410000 */
[----:B------:R-:W1:Y:S01]  /*185a0*/  MUFU.TANH R167, R20 ;  /* 0x0000001400a77308 */ /* 0x000e620000002400 */
[----:B------:R-:W-:Y:S02]  /*185b0*/  FMUL.FTZ R26, R26, c[0x0][0x320] ;  /* 0x0000c8001a1a7a20 */ /* 0x000fe40000410000 */
[----:B------:R-:W-:Y:S01]  /*185c0*/  FMUL.FTZ R27, R27, c[0x0][0x320] ;  /* 0x0000c8001b1b7a20 */ /* 0x000fe20000410000 */
[C---:B-----5:R-:W-:Y:S03]  /*185d0*/  HMMA.16816.F32.BF16 R28, R196.reuse, R8, R28 ;  /* 0x00000008c41c723c */ /* 0x060fe6000004181c */
[----:B----4-:R-:W-:Y:S03]  /*185e0*/  FMNMX.FTZ R0, R156, R0, !PT ;  /* 0x000000009c007209 */ /* 0x010fe60007810000 */
[----:B------:R-:W4:Y:S02]  /*185f0*/  MUFU.TANH R164, R18 ;  /* 0x0000001200a47308 */ /* 0x000f240000002400 */
[C---:B------:R-:W-:Y:S01]  /*18600*/  HMMA.16816.F32.BF16 R32, R196.reuse, R10, R32 ;  /* 0x0000000ac420723c */ /* 0x040fe20000041820 */
[----:B------:R-:W5:Y:S03]  /*18610*/  LDSM.16.M88.4 R8, [R215+0x6800] ;  /* 0x00680000d708783b */ /* 0x000f660000000200 */
[----:B------:R-:W-:Y:S04]  /*18620*/  FMNMX.FTZ R0, R157, R0, !PT ;  /* 0x000000009d007209 */ /* 0x000fe80007810000 */
        /* <DEDUP_REMOVED lines=8> */
[----:B----4-:R-:W-:Y:S01]  /*186b0*/  FMNMX.FTZ R3, R164, R3, !PT ;  /* 0x00000003a4037209 */ /* 0x010fe20007810000 */
[----:B------:R-:W-:Y:S02]  /*186c0*/  FMUL.FTZ R30, R30, c[0x0][0x320] ;  /* 0x0000c8001e1e7a20 */ /* 0x000fe40000410000 */
[----:B------:R-:W-:Y:S03]  /*186d0*/  FMUL.FTZ R31, R31, c[0x0][0x320] ;  /* 0x0000c8001f1f7a20 */ /* 0x000fe60000410000 */
[----:B------:R-:W4:Y:S01]  /*186e0*/  MUFU.TANH R174, R24 ;  /* 0x0000001800ae7308 */ /* 0x000f220000002400 */
        /* <DEDUP_REMOVED lines=8> */
[C---:B------:R-:W-:Y:S01]  /*18770*/  HMMA.16816.F32.BF16 R44, R196.reuse, R8, R44 ;  /* 0x00000008c42c723c */ /* 0x040fe2000004182c */
[----:B------:R-:W2:Y:S02]  /*18780*/  LDL.64 R8, [R1+0x48] ;  /* 0x0000480001087983 */ /* 0x000ea40000100a00 */
[----:B------:R-:W-:Y:S01]  /*18790*/  FMUL.FTZ R35, R35, c[0x0][0x320] ;  /* 0x0000c80023237a20 */ /* 0x000fe20000410000 */
[----:B-1----:R-:W-:Y:S01]  /*187a0*/  FMNMX.FTZ R3, R166, R3, !PT ;  /* 0x00000003a6037209 */ /* 0x002fe20007810000 */
[----:B------:R-:W-:Y:S03]  /*187b0*/  FMUL.FTZ R32, R32, c[0x0][0x320] ;  /* 0x0000c80020207a20 */ /* 0x000fe60000410000 */
[----:B------:R-:W-:Y:S01]  /*187c0*/  MUFU.TANH R173, R25 ;  /* 0x0000001900ad7308 */ /* 0x000fe20000002400 */
[C---:B------:R-:W-:Y:S01]  /*187d0*/  HMMA.16816.F32.BF16 R48, R196.reuse, R10, R48 ;  /* 0x0000000ac430723c */ /* 0x040fe20000041830 */
[----:B------:R-:W2:Y:S02]  /*187e0*/  LDL R11, [R1+0x38] ;  /* 0x00003800010b7983 */ /* 0x000ea40000100800 */
[----:B------:R-:W-:Y:S02]  /*187f0*/  FMUL.FTZ R40, R40, c[0x0][0x320] ;  /* 0x0000c80028287a20 */ /* 0x000fe40000410000 */
[----:B------:R-:W2:Y:S01]  /*18800*/  LDL R10, [R1+0x3c] ;  /* 0x00003c00010a7983 */ /* 0x000ea20000100800 */
[----:B------:R-:W-:Y:S01]  /*18810*/  FMUL.FTZ R41, R41, c[0x0][0x320] ;  /* 0x0000c80029297a20 */ /* 0x000fe20000410000 */
[----:B----4-:R-:W-:Y:S01]  /*18820*/  FMNMX.FTZ R0, R174, R0, !PT ;  /* 0x00000000ae007209 */ /* 0x010fe20007810000 */
        /* <DEDUP_REMOVED lines=28> */
[----:B------:R-:W-:Y:S03]  /*189f0*/  FMUL.FTZ R56, R56, c[0x0][0x320] ;  /* 0x0000c80038387a20 */ /* 0x000fe60000410000 */
[----:B------:R-:W-:Y:S01]  /*18a00*/  MUFU.TANH R242, R49 ;  /* 0x0000003100f27308 */ /* 0x000fe20000002400 */
[C---:B-1----:R-:W-:Y:S08]  /*18a10*/  HMMA.16816.F32.BF16 R60, R196.reuse, R4, R60 ;  /* 0x00000004c43c723c */ /* 0x042ff0000004183c */
[----:B------:R-:W-:Y:S01]  /*18a20*/  HMMA.16816.F32.BF16 R64, R196, R6, R64 ;  /* 0x00000006c440723c */ /* 0x000fe20000041840 */
[----:B------:R-:W1:Y:S10]  /*18a30*/  MUFU.TANH R204, R29 ;  /* 0x0000001d00cc7308 */ /* 0x000e740000002400 */
[----:B------:R-:W5:Y:S05]  /*18a40*/  MUFU.TANH R205, R32 ;  /* 0x0000002000cd7308 */ /* 0x000f6a0000002400 */
[----:B------:R-:W-:Y:S02]  /*18a50*/  FMUL.FTZ R60, R60, c[0x0][0x320] ;  /* 0x0000c8003c3c7a20 */ /* 0x000fe40000410000 */
[----:B------:R-:W-:Y:S02]  /*18a60*/  FMUL.FTZ R61, R61, c[0x0][0x320] ;  /* 0x0000c8003d3d7a20 */ /* 0x000fe40000410000 */
[----:B------:R-:W-:Y:S01]  /*18a70*/  FMUL.FTZ R62, R62, c[0x0][0x320] ;  /* 0x0000c8003e3e7a20 */ /* 0x000fe20000410000 */
[----:B------:R4:W-:Y:S01]  /*18a80*/  MUFU.TANH R48, R60 ;  /* 0x0000003c00307308 */ /* 0x0009e20000002400 */
[----:B------:R-:W-:Y:S02]  /*18a90*/  FMUL.FTZ R63, R63, c[0x0][0x320] ;  /* 0x0000c8003f3f7a20 */ /* 0x000fe40000410000 */
[----:B------:R-:W-:Y:S02]  /*18aa0*/  FMUL.FTZ R64, R64, c[0x0][0x320] ;  /* 0x0000c80040407a20 */ /* 0x000fe40000410000 */
[----:B------:R-:W-:Y:S02]  /*18ab0*/  FMUL.FTZ R66, R66, c[0x0][0x320] ;  /* 0x0000c80042427a20 */ /* 0x000fe40000410000 */
[----:B------:R-:W-:Y:S03]  /*18ac0*/  FMUL.FTZ R65, R65, c[0x0][0x320] ;  /* 0x0000c80041417a20 */ /* 0x000fe60000410000 */
[----:B------:R-:W1:Y:S10]  /*18ad0*/  MUFU.TANH R206, R33 ;  /* 0x0000002100ce7308 */ /* 0x000e740000002400 */
[----:B------:R-:W5:Y:S01]  /*18ae0*/  MUFU.TANH R244, R36 ;  /* 0x0000002400f47308 */ /* 0x000f620000002400 */
[----:B----4-:R-:W-:Y:S02]  /*18af0*/  MOV R60, R2 ;  /* 0x00000002003c7202 */ /* 0x010fe40000000f00 */
[----:B------:R-:W-:Y:S02]  /*18b00*/  FMNMX.FTZ R2, R173, R0, !PT ;  /* 0x00000000ad027209 */ /* 0x000fe40007810000 */
[----:B------:R-:W-:Y:S05]  /*18b10*/  FMNMX.FTZ R0, R177, R3, !PT ;  /* 0x00000003b1007209 */ /* 0x000fea0007810000 */
[----:B------:R-:W4:Y:S01]  /*18b20*/  MUFU.TANH R246, R37 ;  /* 0x0000002500f67308 */ /* 0x000f220000002400 */
[----:B------:R-:W-:Y:S02]  /*18b30*/  FMNMX.FTZ R2, R179, R2, !PT ;  /* 0x00000002b3027209 */ /* 0x000fe40007810000 */
[----:B------:R-:W-:Y:S02]  /*18b40*/  FMNMX.FTZ R3, R175, R0, !PT ;  /* 0x00000000af037209 */ /* 0x000fe40007810000 */
[----:B-1----:R-:W-:Y:S04]  /*18b50*/  FMNMX.FTZ R0, R204, R2, !PT ;  /* 0x00000002cc007209 */ /* 0x002fe80007810000 */
[----:B-----5:R-:W-:Y:S01]  /*18b60*/  FMNMX.FTZ R0, R205, R0, !PT ;  /* 0x00000000cd007209 */ /* 0x020fe20007810000 */
[----:B------:R-:W1:Y:S03]  /*18b70*/  MUFU.TANH R245, R40 ;  /* 0x0000002800f57308 */ /* 0x000e660000002400 */
[----:B------:R-:W-:Y:S04]  /*18b80*/  FMNMX.FTZ R0, R206, R0, !PT ;  /* 0x00000000ce007209 */ /* 0x000fe80007810000 */
[----:B------:R-:W-:Y:S03]  /*18b90*/  FMNMX.FTZ R0, R244, R0, !PT ;  /* 0x00000000f4007209 */ /* 0x000fe60007810000 */
[----:B------:R-:W5:Y:S01]  /*18ba0*/  MUFU.TANH R178, R27 ;  /* 0x0000001b00b27308 */ /* 0x000f620000002400 */
[----:B----4-:R-:W-:Y:S09]  /*18bb0*/  FMNMX.FTZ R0, R246, R0, !PT ;  /* 0x00000000f6007209 */ /* 0x010ff20007810000 */
[----:B------:R-:W4:Y:S01]  /*18bc0*/  MUFU.TANH R247, R41 ;  /* 0x0000002900f77308 */ /* 0x000f220000002400 */
[----:B-1----:R-:W-:Y:S09]  /*18bd0*/  FMNMX.FTZ R0, R245, R0, !PT ;  /* 0x00000000f5007209 */ /* 0x002ff20007810000 */
[----:B------:R-:W1:Y:S01]  /*18be0*/  MUFU.TANH R210, R30 ;  /* 0x0000001e00d27308 */ /* 0x000e620000002400 */
[----:B-----5:R-:W-:Y:S09]  /*18bf0*/  FMNMX.FTZ R2, R178, R3, !PT ;  /* 0x00000003b2027209 */ /* 0x020ff20007810000 */
        /* <DEDUP_REMOVED lines=8> */
[----:B------:R-:W-:Y:S01]  /*18c80*/  MUFU.TANH R251, R43 ;  /* 0x0000002b00fb7308 */ /* 0x000fe20000002400 */
[----:B-1----:R-:W-:Y:S04]  /*18c90*/  FMNMX.FTZ R0, R201, R0, !PT ;  /* 0x00000000c9007209 */ /* 0x002fe80007810000 */
[----:B------:R-:W-:Y:S05]  /*18ca0*/  FMNMX.FTZ R0, R202, R0, !PT ;  /* 0x00000000ca007209 */ /* 0x000fea0007810000 */
[----:B------:R1:W-:Y:S01]  /*18cb0*/  MUFU.TANH R43, R58 ;  /* 0x0000003a002b7308 */ /* 0x0003e20000002400 */
[----:B-----5:R-:W-:Y:S09]  /*18cc0*/  FMNMX.FTZ R2, R237, R2, !PT ;  /* 0x00000002ed027209 */ /* 0x020ff20007810000 */
[----:B------:R-:W-:Y:S10]  /*18cd0*/  MUFU.TANH R241, R52 ;  /* 0x0000003400f17308 */ /* 0x000ff40000002400 */
[----:B------:R-:W4:Y:S01]  /*18ce0*/  MUFU.TANH R239, R35 ;  /* 0x0000002300ef7308 */ /* 0x000f220000002400 */
[----:B-1----:R-:W-:Y:S04]  /*18cf0*/  MOV R58, R242 ;  /* 0x000000f2003a7202 */ /* 0x002fe80000000f00 */
[----:B------:R-:W-:Y:S05]  /*18d00*/  FMNMX.FTZ R0, R58, R0, !PT ;  /* 0x000000003a007209 */ /* 0x000fea0007810000 */
[----:B------:R1:W-:Y:S10]  /*18d10*/  MUFU.TANH R169, R56 ;  /* 0x0000003800a97308 */ /* 0x0003f40000002400 */
[----:B------:R-:W5:Y:S01]  /*18d20*/  MUFU.TANH R249, R38 ;  /* 0x0000002600f97308 */ /* 0x000f620000002400 */
[----:B----4-:R-:W-:Y:S09]  /*18d30*/  FMNMX.FTZ R2, R239, R2, !PT ;  /* 0x00000002ef027209 */ /* 0x010ff20007810000 */
[----:B------:R-:W4:Y:S01]  /*18d40*/  MUFU.TANH R250, R39 ;  /* 0x0000002700fa7308 */ /* 0x000f220000002400 */
[----:B-1----:R-:W-:Y:S04]  /*18d50*/  MOV R56, R241 ;  /* 0x000000f100387202 */ /* 0x002fe80000000f00 */
[----:B------:R-:W-:Y:S05]  /*18d60*/  FMNMX.FTZ R0, R56, R0, !PT ;  /* 0x0000000038007209 */ /* 0x000fea0007810000 */
[----:B------:R-:W1:Y:S01]  /*18d70*/  MUFU.TANH R209, R53 ;  /* 0x0000003500d17308 */ /* 0x000e620000002400 */
[----:B-----5:R-:W-:Y:S09]  /*18d80*/  FMNMX.FTZ R2, R249, R2, !PT ;  /* 0x00000002f9027209 */ /* 0x020ff20007810000 */
[----:B------:R-:W5:Y:S01]  /*18d90*/  MUFU.TANH R248, R42 ;  /* 0x0000002a00f87308 */ /* 0x000f620000002400 */
[----:B----4-:R-:W-:Y:S09]  /*18da0*/  FMNMX.FTZ R2, R250, R2, !PT ;  /* 0x00000002fa027209 */ /* 0x010ff20007810000 */
[----:B------:R-:W4:Y:S01]  /*18db0*/  MUFU.TANH R200, R46 ;  /* 0x0000002e00c87308 */ /* 0x000f220000002400 */
[----:B-1----:R-:W-:Y:S04]  /*18dc0*/  FMNMX.FTZ R0, R209, R0, !PT ;  /* 0x00000000d1007209 */ /* 0x002fe80007810000 */
[----:B------:R-:W-:Y:S01]  /*18dd0*/  FMNMX.FTZ R69, R169, R0, !PT ;  /* 0x00000000a9457209 */ /* 0x000fe20007810000 */
[----:B------:R-:W-:Y:S04]  /*18de0*/  FMUL.FTZ R0, R67, c[0x0][0x320] ;  /* 0x0000c80043007a20 */ /* 0x000fe80000410000 */
[----:B------:R-:W1:Y:S01]  /*18df0*/  MUFU.TANH R203, R47 ;  /* 0x0000002f00cb7308 */ /* 0x000e620000002400 */
[----:B-----5:R-:W-:Y:S04]  /*18e00*/  FMNMX.FTZ R2, R248, R2, !PT ;  /* 0x00000002f8027209 */ /* 0x020fe80007810000 */
[----:B------:R-:W-:Y:S05]  /*18e10*/  FMNMX.FTZ R2, R251, R2, !PT ;  /* 0x00000002fb027209 */ /* 0x000fea0007810000 */
[----:B------:R-:W5:Y:S01]  /*18e20*/  MUFU.TANH R243, R50 ;  /* 0x0000003200f37308 */ /* 0x000f620000002400 */
[----:B----4-:R-:W-:Y:S09]  /*18e30*/  FMNMX.FTZ R2, R200, R2, !PT ;  /* 0x00000002c8027209 */ /* 0x010ff20007810000 */
[----:B------:R5:W4:Y:S01]  /*18e40*/  MUFU.TANH R168, R57 ;  /* 0x0000003900a87308 */ /* 0x000b220000002400 */
[----:B-1----:R-:W-:Y:S09]  /*18e50*/  FMNMX.FTZ R2, R203, R2, !PT ;  /* 0x00000002cb027209 */ /* 0x002ff20007810000 */
[----:B------:R-:W-:Y:S10]  /*18e60*/  MUFU.TANH R240, R54 ;  /* 0x0000003600f07308 */ /* 0x000ff40000002400 */
[----:B------:R-:W1:Y:S01]  /*18e70*/  MUFU.TANH R159, R51 ;  /* 0x00000033009f7308 */ /* 0x000e620000002400 */
[----:B-----5:R-:W-:Y:S02]  /*18e80*/  MOV R57, R243 ;  /* 0x000000f300397202 */ /* 0x020fe40000000f00 */
[----:B----4-:R-:W-:Y:S02]  /*18e90*/  FMNMX.FTZ R69, R168, R69, !PT ;  /* 0x00000045a8457209 */ /* 0x010fe40007810000 */
[----:B------:R-:W-:Y:S05]  /*18ea0*/  FMNMX.FTZ R2, R57, R2, !PT ;  /* 0x0000000239027209 */ /* 0x000fea0007810000 */
[----:B------:R4:W5:Y:S01]  /*18eb0*/  MUFU.TANH R49, R61 ;  /* 0x0000003d00317308 */ /* 0x0009620000002400 */
[----:B------:R-:W-:Y:S09]  /*18ec0*/  FMNMX.FTZ R69, R48, R69, !PT ;  /* 0x0000004530457209 */ /* 0x000ff20007810000 */
[----:B------:R-:W2:Y:S01]  /*18ed0*/  MUFU.TANH R207, R55 ;  /* 0x0000003700cf7308 */ /* 0x000ea20000002400 */
[----:B-1----:R-:W-:Y:S09]  /*18ee0*/  FMNMX.FTZ R2, R159, R2, !PT ;  /* 0x000000029f027209 */ /* 0x002ff20007810000 */
[----:B------:R2:W-:Y:S01]  /*18ef0*/  MUFU.TANH R137, R0 ;  /* 0x0000000000897308 */ /* 0x0005e20000002400 */
[----:B----4-:R-:W-:Y:S02]  /*18f00*/  MOV R61, R240 ;  /* 0x000000f0003d7202 */ /* 0x010fe40000000f00 */
[----:B-----5:R-:W-:Y:S02]  /*18f10*/  FMNMX.FTZ R69, R49, R69, !PT ;  /* 0x0000004531457209 */ /* 0x020fe40007810000 */
[----:B------:R-:W-:Y:S05]  /*18f20*/  FMNMX.FTZ R2, R61, R2, !PT ;  /* 0x000000023d027209 */ /* 0x000fea0007810000 */
[----:B------:R-:W1:Y:S10]  /*18f30*/  MUFU.TANH R50, R62 ;  /* 0x0000003e00327308 */ /* 0x000e740000002400 */
[----:B------:R-:W4:Y:S01]  /*18f40*/  MUFU.TANH R59, R63 ;  /* 0x0000003f003b7308 */ /* 0x000f220000002400 */
[----:B--2---:R-:W-:Y:S04]  /*18f50*/  FMNMX.FTZ R0, R207, R2, !PT ;  /* 0x00000002cf007209 */ /* 0x004fe80007810000 */
[----:B------:R-:W-:Y:S05]  /*18f60*/  FMNMX.FTZ R0, R43, R0, !PT ;  /* 0x000000002b007209 */ /* 0x000fea0007810000 */
[----:B------:R-:W2:Y:S01]  /*18f70*/  MUFU.TANH R16, R64 ;  /* 0x0000004000107308 */ /* 0x000ea20000002400 */
[----:B------:R-:W-:Y:S04]  /*18f80*/  FMNMX.FTZ R0, R60, R0, !PT ;  /* 0x000000003c007209 */ /* 0x000fe80007810000 */
[----:B-1----:R-:W-:Y:S05]  /*18f90*/  FMNMX.FTZ R0, R50, R0, !PT ;  /* 0x0000000032007209 */ /* 0x002fea0007810000 */
[----:B------:R-:W1:Y:S01]  /*18fa0*/  MUFU.TANH R136, R66 ;  /* 0x0000004200887308 */ /* 0x000e620000002400 */
[----:B----4-:R-:W-:Y:S09]  /*18fb0*/  FMNMX.FTZ R0, R59, R0, !PT ;  /* 0x000000003b007209 */ /* 0x010ff20007810000 */
[----:B------:R-:W4:Y:S01]  /*18fc0*/  MUFU.TANH R51, R65 ;  /* 0x0000004100337308 */ /* 0x000f220000002400 */
[----:B--2---:R-:W-:Y:S02]  /*18fd0*/  FMNMX.FTZ R69, R16, R69, !PT ;  /* 0x0000004510457209 */ /* 0x004fe40007810000 */
[----:B-1----:R-:W-:Y:S04]  /*18fe0*/  FMNMX.FTZ R0, R136, R0, !PT ;  /* 0x0000000088007209 */ /* 0x002fe80007810000 */
[----:B------:R-:W-:Y:S05]  /*18ff0*/  FMNMX.FTZ R0, R137, R0, !PT ;  /* 0x0000000089007209 */ /* 0x000fea0007810000 */
[----:B------:R-:W1:Y:S01]  /*19000*/  SHFL.BFLY PT, R2, R0, 0x2, 0x1f ;  /* 0x0c401f0000027f89 */ /* 0x000e6200000e0000 */
[----:B----4-:R-:W-:Y:S07]  /*19010*/  FMNMX.FTZ R69, R51, R69, !PT ;  /* 0x0000004533457209 */ /* 0x010fee0007810000 */
[----:B------:R-:W2:Y:S01]  /*19020*/  SHFL.BFLY PT, R3, R69, 0x2, 0x1f ;  /* 0x0c401f0045037f89 */ /* 0x000ea200000e0000 */
[----:B-1----:R-:W-:Y:S02]  /*19030*/  FMNMX.FTZ R0, R0, R2, !PT ;  /* 0x0000000200007209 */ /* 0x002fe40007810000 */
[----:B--2---:R-:W-:Y:S05]  /*19040*/  FMNMX.FTZ R69, R69, R3, !PT ;  /* 0x0000000345457209 */ /* 0x004fea0007810000 */
[----:B------:R-:W1:Y:S08]  /*19050*/  SHFL.BFLY PT, R3, R0, 0x1, 0x1f ;  /* 0x0c201f0000037f89 */ /* 0x000e7000000e0000 */
[----:B------:R-:W2:Y:S01]  /*19060*/  SHFL.BFLY PT, R4, R69, 0x1, 0x1f ;  /* 0x0c201f0045047f89 */ /* 0x000ea200000e0000 */
[----:B-1----:R-:W-:Y:S02]  /*19070*/  FMNMX.FTZ R68, R0, R3, !PT ;  /* 0x0000000300447209 */ /* 0x002fe40007810000 */
[----:B------:R-:W-:Y:S03]  /*19080*/  @P0 SHF.R.S32.HI R3, RZ, 0x1f, R236 ;  /* 0x0000001fff030819 */ /* 0x000fe600000114ec */
[----:B------:R-:W-:Y:S02]  /*19090*/  FADD.FTZ R0, -R68, R71 ;  /* 0x0000004744007221 */ /* 0x000fe40000010100 */
[----:B------:R-:W-:Y:S01]  /*190a0*/  @P0 IMAD R3, R3, c[0x0][0x1e0], RZ ;  /* 0x0000780003030a24 */ /* 0x000fe200078e02ff */
[----:B--2---:R-:W-:Y:S01]  /*190b0*/  FMNMX.FTZ R69, R69, R4, !PT ;  /* 0x0000000445457209 */ /* 0x004fe20007810000 */
[C---:B------:R-:W-:Y:S04]  /*190c0*/  @P0 IMAD.WIDE.U32 R4, R236.reuse, c[0x0][0x1e0], RZ ;  /* 0x00007800ec040a25 */ /* 0x040fe800078e00ff */
[----:B------:R-:W-:Y:S02]  /*190d0*/  FMUL.FTZ R71, R69, c[0x0][0x2d0] ;  /* 0x0000b40045477a20 */ /* 0x000fe40000410000 */
[----:B------:R-:W-:Y:S02]  /*190e0*/  @P0 IMAD R3, R236, c[0x0][0x1e4], R3 ;  /* 0x00007900ec030a24 */ /* 0x000fe400078e0203 */
[----:B------:R-:W-:Y:S01]  /*190f0*/  FFMA.FTZ R6, R149, c[0x0][0x2d0], -R71 ;  /* 0x0000b40095067a23 */ /* 0x000fe20000010847 */
[----:B------:R-:W-:Y:S01]  /*19100*/  MOV R149, R51 ;  /* 0x0000003300957202 */ /* 0x000fe20000000f00 */
[----:B------:R-:W-:Y:S01]  /*19110*/  FADD.FTZ R2, -R69, R70 ;  /* 0x0000004645027221 */ /* 0x000fe20000010100 */
[----:B------:R-:W-:Y:S01]  /*19120*/  @P0 IADD3 R5, R5, R3, RZ ;  /* 0x0000000305050210 */ /* 0x000fe20007ffe0ff */
[----:B------:R1:W-:Y:S01]  /*19130*/  MUFU.EX2 R243, R6 ;  /* 0x0000000600f37308 */ /* 0x0003e20000000800 */
[----:B------:R-:W-:Y:S01]  /*19140*/  @P0 SHF.L.U32 R3, R4, 0x7, RZ ;  /* 0x0000000704030819 */ /* 0x000fe200000006ff */
[----:B------:R-:W-:Y:S01]  /*19150*/  FMUL.FTZ R2, R2, c[0x0][0x2d0] ;  /* 0x0000b40002027a20 */ /* 0x000fe20000410000 */
[----:B------:R-:W-:Y:S01]  /*19160*/  @P0 SHF.L.U64.HI R4, R4, 0x7, R5 ;  /* 0x0000000704040819 */ /* 0x000fe20000010205 */
[----:B------:R-:W-:Y:S01]  /*19170*/  FMUL.FTZ R0, R0, c[0x0][0x2d0] ;  /* 0x0000b40000007a20 */ /* 0x000fe20000410000 */
[C---:B------:R-:W-:Y:S01]  /*19180*/  @P0 IADD3 R5, P1, R3.reuse, R14, RZ ;  /* 0x0000000e03050210 */ /* 0x040fe20007f3e0ff */
[--C-:B------:R-:W-:Y:S01]  /*19190*/  FFMA.FTZ R32, R138, c[0x0][0x2d0], -R71.reuse ;  /* 0x0000b4008a207a23 */ /* 0x100fe20000010847 */
[----:B------:R-:W-:Y:S01]  /*191a0*/  @P0 IADD3 R3, P2, R3, R11, RZ ;  /* 0x0000000b03030210 */ /* 0x000fe20007f5e0ff */
[--C-:B------:R-:W-:Y:S01]  /*191b0*/  FFMA.FTZ R40, R156, c[0x0][0x2d0], -R71.reuse ;  /* 0x0000b4009c287a23 */ /* 0x100fe20000010847 */
[C---:B------:R-:W-:Y:S01]  /*191c0*/  @P0 IADD3.X R7, R4.reuse, R9, RZ, P1, !PT ;  /* 0x0000000904070210 */ /* 0x040fe20000ffe4ff */
[--C-:B------:R-:W-:Y:S01]  /*191d0*/  FFMA.FTZ R9, R151, c[0x0][0x2d0], -R71.reuse ;  /* 0x0000b40097097a23 */ /* 0x100fe20000010847 */
[----:B------:R-:W-:Y:S01]  /*191e0*/  @P0 LEA R8, P1, R3, c[0x0][0x1c8], 0x1 ;  /* 0x0000720003080a11 */ /* 0x000fe200078208ff */
[----:B------:R-:W2:Y:S01]  /*191f0*/  MUFU.EX2 R2, R2 ;  /* 0x0000000200027308 */ /* 0x000ea20000000800 */
[----:B------:R-:W-:Y:S01]  /*19200*/  @P0 IADD3.X R4, R4, R10, RZ, P2, !PT ;  /* 0x0000000a04040210 */ /* 0x000fe200017fe4ff */
[--C-:B------:R-:W-:Y:S01]  /*19210*/  FFMA.FTZ R70, R167, c[0x0][0x2d0], -R71.reuse ;  /* 0x0000b400a7467a23 */ /* 0x100fe20000010847 */
[----:B------:R-:W-:Y:S02]  /*19220*/  MOV R138, R50 ;  /* 0x00000032008a7202 */ /* 0x000fe40000000f00 */
[----:B------:R-:W-:Y:S02]  /*19230*/  MOV R156, R60 ;  /* 0x0000003c009c7202 */ /* 0x000fe40000000f00 */
[----:B------:R-:W-:Y:S03]  /*19240*/  MOV R151, R49 ;  /* 0x0000003100977202 */ /* 0x000fe60000000f00 */
[----:B------:R4:W-:Y:S01]  /*19250*/  MUFU.EX2 R241, R9 ;  /* 0x0000000900f17308 */ /* 0x0009e20000000800 */
[--C-:B-1----:R-:W-:Y:S01]  /*19260*/  FFMA.FTZ R6, R150, c[0x0][0x2d0], -R71.reuse ;  /* 0x0000b40096067a23 */ /* 0x102fe20000010847 */
[----:B------:R-:W-:Y:S08]  /*19270*/  MOV R150, R16 ;  /* 0x0000001000967202 */ /* 0x000ff00000000f00 */
[----:B------:R1:W-:Y:S01]  /*19280*/  MUFU.EX2 R242, R6 ;  /* 0x0000000600f27308 */ /* 0x0003e20000000800 */
[C---:B--2---:R-:W-:Y:S02]  /*19290*/  FMUL.FTZ R16, R2.reuse, R84 ;  /* 0x0000005402107220 */ /* 0x044fe40000410000 */
[C---:B------:R-:W-:Y:S02]  /*192a0*/  FMUL.FTZ R17, R2.reuse, R85 ;  /* 0x0000005502117220 */ /* 0x040fe40000410000 */
[C---:B------:R-:W-:Y:S05]  /*192b0*/  FMUL.FTZ R24, R2.reuse, R92 ;  /* 0x0000005c02187220 */ /* 0x040fea0000410000 */
[----:B------:R-:W2:Y:S01]  /*192c0*/  MUFU.EX2 R0, R0 ;  /* 0x0000000000007308 */ /* 0x000ea20000000800 */
[C---:B------:R-:W-:Y:S02]  /*192d0*/  FMUL.FTZ R25, R2.reuse, R93 ;  /* 0x0000005d02197220 */ /* 0x040fe40000410000 */
[----:B------:R-:W-:Y:S01]  /*192e0*/  FMUL.FTZ R33, R2, R101 ;  /* 0x0000006502217220 */ /* 0x000fe20000410000 */
[----:B----4-:R-:W-:Y:S01]  /*192f0*/  @P0 LEA.HI.X R9, R3, c[0x0][0x1cc], R4, 0x1, P1 ;  /* 0x0000730003090a11 */ /* 0x010fe200008f0c04 */
[----:B------:R-:W-:Y:S01]  /*19300*/  FFMA.FTZ R3, R148, c[0x0][0x2d0], -R71 ;  /* 0x0000b40094037a23 */ /* 0x000fe20000010847 */
[----:B------:R-:W-:Y:S01]  /*19310*/  MOV R148, R43 ;  /* 0x0000002b00947202 */ /* 0x000fe20000000f00 */
[C---:B------:R-:W-:Y:S01]  /*19320*/  FMUL.FTZ R41, R2.reuse, R109 ;  /* 0x0000006d02297220 */ /* 0x040fe20000410000 */
[----:B------:R-:W-:Y:S01]  /*19330*/  MOV R109, R207 ;  /* 0x000000cf006d7202 */ /* 0x000fe20000000f00 */
[C---:B------:R-:W-:Y:S01]  /*19340*/  FMUL.FTZ R49, R2.reuse, R117 ;  /* 0x0000007502317220 */ /* 0x040fe20000410000 */
[----:B------:R4:W-:Y:S01]  /*19350*/  MUFU.EX2 R240, R3 ;  /* 0x0000000300f07308 */ /* 0x0009e20000000800 */
[C---:B------:R-:W-:Y:S02]  /*19360*/  FMUL.FTZ R64, R2.reuse, R132 ;  /* 0x0000008402407220 */ /* 0x040fe40000410000 */
[----:B------:R-:W-:Y:S01]  /*19370*/  FMUL.FTZ R65, R2, R133 ;  /* 0x0000008502417220 */ /* 0x000fe20000410000 */
[C---:B-1----:R-:W-:Y:S04]  /*19380*/  @P0 LEA R6, P3, R5.reuse, c[0x0][0x1c8], 0x1 ;  /* 0x0000720005060a11 */ /* 0x042fe800078608ff */
[----:B------:R-:W-:Y:S02]  /*19390*/  @P0 LEA.HI.X R7, R5, c[0x0][0x1cc], R7, 0x1, P3 ;  /* 0x0000730005070a11 */ /* 0x000fe400018f0c07 */
[----:B------:R-:W-:Y:S01]  /*193a0*/  @P0 IADD3 R4, P1, R6, UR10, RZ ;  /* 0x0000000a06040c10 */ /* 0x000fe2000ff3e0ff */
[----:B------:R1:W-:Y:S02]  /*193b0*/  MUFU.EX2 R211, R32 ;  /* 0x0000002000d37308 */ /* 0x0003e40000000800 */
[----:B------:R5:W-:Y:S01]  /*193c0*/  @P0 LDGSTS.E.BYPASS.LTC128B.128 [R235+0x8100], [R6.64], !P6 ;  /* 0x0810000006eb0fae */ /* 0x000be2000f101d48 */
[----:B------:R-:W-:Y:S01]  /*193d0*/  @P0 IADD3.X R5, R7, UR6, RZ, P1, !PT ;  /* 0x0000000607050c10 */ /* 0x000fe20008ffe4ff */
[----:B--2---:R-:W-:Y:S01]  /*193e0*/  FMUL.FTZ R18, R0, R86 ;  /* 0x0000005600127220 */ /* 0x004fe20000410000 */
[----:B---3--:R-:W-:Y:S01]  /*193f0*/  @P0 IADD3 R10, P3, R4, R12, RZ ;  /* 0x0000000c040a0210 */ /* 0x008fe20007f7e0ff */
[C---:B------:R-:W-:Y:S02]  /*19400*/  FMUL.FTZ R19, R0.reuse, R87 ;  /* 0x0000005700137220 */ /* 0x040fe40000410000 */
[C---:B------:R-:W-:Y:S01]  /*19410*/  FMUL.FTZ R26, R0.reuse, R94 ;  /* 0x0000005e001a7220 */ /* 0x040fe20000410000 */
[C---:B------:R-:W-:Y:S01]  /*19420*/  @P0 IADD3.X R11, R5.reuse, R13, RZ, P3, !PT ;  /* 0x0000000d050b0210 */ /* 0x040fe20001ffe4ff */
[----:B------:R2:W-:Y:S01]  /*19430*/  @P0 LDGSTS.E.BYPASS.LTC128B.128 [R235+0xc100], [R8.64], !P4 ;  /* 0x0c10000008eb0fae */ /* 0x0005e2000e101d48 */
[----:B------:R-:W-:Y:S01]  /*19440*/  FMUL.FTZ R27, R0, R95 ;  /* 0x0000005f001b7220 */ /* 0x000fe20000410000 */
[----:B------:R3:W-:Y:S01]  /*19450*/  MUFU.EX2 R208, R40 ;  /* 0x0000002800d07308 */ /* 0x0007e20000000800 */
[----:B----4-:R-:W-:Y:S02]  /*19460*/  FMUL.FTZ R3, R68, c[0x0][0x2d0] ;  /* 0x0000b40044037a20 */ /* 0x010fe40000410000 */
[C---:B------:R-:W-:Y:S02]  /*19470*/  FMUL.FTZ R34, R0.reuse, R102 ;  /* 0x0000006600227220 */ /* 0x040fe40000410000 */
[C---:B------:R-:W-:Y:S01]  /*19480*/  FMUL.FTZ R35, R0.reuse, R103 ;  /* 0x0000006700237220 */ /* 0x040fe20000410000 */
[----:B------:R4:W-:Y:S01]  /*19490*/  @P0 LDGSTS.E.BYPASS.LTC128B.128 [R235+0x9100], [R4.64], !P6 ;  /* 0x0910000004eb0fae */ /* 0x0009e2000f101d48 */
[C---:B------:R-:W-:Y:S01]  /*194a0*/  FMUL.FTZ R42, R0.reuse, R110 ;  /* 0x0000006e002a7220 */ /* 0x040fe20000410000 */
[----:B------:R-:W-:Y:S01]  /*194b0*/  MOV R110, R61 ;  /* 0x0000003d006e7202 */ /* 0x000fe20000000f00 */
[C---:B------:R-:W-:Y:S01]  /*194c0*/  FMUL.FTZ R43, R0.reuse, R111 ;  /* 0x0000006f002b7220 */ /* 0x040fe20000410000 */
[----:B------:R-:W-:Y:S01]  /*194d0*/  MOV R111, R159 ;  /* 0x0000009f006f7202 */ /* 0x000fe20000000f00 */
[----:B------:R-:W-:Y:S02]  /*194e0*/  FMUL.FTZ R50, R0, R118 ;  /* 0x0000007600327220 */ /* 0x000fe40000410000 */
[----:B-1----:R-:W-:Y:S01]  /*194f0*/  FMUL.FTZ R32, R2, R100 ;  /* 0x0000006402207220 */ /* 0x002fe20000410000 */
[----:B------:R4:W-:Y:S01]  /*19500*/  @P0 LDGSTS.E.BYPASS.LTC128B.128 [R235+0xd100], [R4.64+0x80], !P4 ;  /* 0x0d10008004eb0fae */ /* 0x0009e2000e101d48 */
[----:B------:R-:W-:Y:S01]  /*19510*/  FMUL.FTZ R51, R0, R119 ;  /* 0x0000007700337220 */ /* 0x000fe20000410000 */
[----:B------:R-:W-:Y:S01]  /*19520*/  MOV R119, R57 ;  /* 0x0000003900777202 */ /* 0x000fe20000000f00 */
[--C-:B-----5:R-:W-:Y:S01]  /*19530*/  FFMA.FTZ R7, R154, c[0x0][0x2d0], -R3.reuse ;  /* 0x0000b4009a077a23 */ /* 0x120fe20000010803 */
[----:B------:R-:W-:Y:S01]  /*19540*/  @P0 IADD3 R6, P1, R4, UR10, RZ ;  /* 0x0000000a04060c10 */ /* 0x000fe2000ff3e0ff */
[----:B------:R-:W-:Y:S01]  /*19550*/  FMUL.FTZ R57, R2, R125 ;  /* 0x0000007d02397220 */ /* 0x000fe20000410000 */
[----:B------:R-:W-:Y:S01]  /*19560*/  MOV R154, R169 ;  /* 0x000000a9009a7202 */ /* 0x000fe20000000f00 */
[----:B------:R1:W-:Y:S01]  /*19570*/  MUFU.EX2 R171, R7 ;  /* 0x0000000700ab7308 */ /* 0x0003e20000000800 */
[----:B------:R-:W-:Y:S02]  /*19580*/  FMUL.FTZ R66, R0, R134 ;  /* 0x0000008600427220 */ /* 0x000fe40000410000 */
[----:B---3--:R-:W-:Y:S01]  /*19590*/  FMUL.FTZ R40, R2, R108 ;  /* 0x0000006c02287220 */ /* 0x008fe20000410000 */
[----:B--2---:R-:W-:Y:S01]  /*195a0*/  @P0 IADD3 R8, P2, R6, UR10, RZ ;  /* 0x0000000a06080c10 */ /* 0x004fe2000ff5e0ff */
[----:B------:R-:W-:Y:S01]  /*195b0*/  FMUL.FTZ R67, R0, R135 ;  /* 0x0000008700437220 */ /* 0x000fe20000410000 */
[----:B------:R-:W-:Y:S01]  /*195c0*/  MOV R108, R56 ;  /* 0x00000038006c7202 */ /* 0x000fe20000000f00 */
[--C-:B------:R-:W-:Y:S01]  /*195d0*/  FFMA.FTZ R56, R164, c[0x0][0x2d0], -R3.reuse ;  /* 0x0000b400a4387a23 */ /* 0x100fe20000010803 */
[----:B------:R-:W-:Y:S01]  /*195e0*/  MOV R164, R58 ;  /* 0x0000003a00a47202 */ /* 0x000fe20000000f00 */
[----:B------:R-:W-:Y:S02]  /*195f0*/  FMUL.FTZ R58, R0, R126 ;  /* 0x0000007e003a7220 */ /* 0x000fe40000410000 */
[----:B------:R2:W-:Y:S01]  /*19600*/  MUFU.EX2 R117, R56 ;  /* 0x0000003800757308 */ /* 0x0005e20000000800 */
[--C-:B------:R-:W-:Y:S09]  /*19610*/  FFMA.FTZ R136, R136, c[0x0][0x2d0], -R3.reuse ;  /* 0x0000b40088887a23 */ /* 0x100ff20000010803 */
[----:B------:R-:W-:Y:S01]  /*19620*/  MUFU.EX2 R136, R136 ;  /* 0x0000008800887308 */ /* 0x000fe20000000800 */
[----:B-1----:R-:W-:Y:S02]  /*19630*/  @P0 IADD3.X R7, R5, UR6, RZ, P1, !PT ;  /* 0x0000000605070c10 */ /* 0x002fe40008ffe4ff */
[----:B----4-:R-:W-:Y:S01]  /*19640*/  @P0 IADD3 R4, P1, R6, R12, RZ ;  /* 0x0000000c06040210 */ /* 0x010fe20007f3e0ff */
[--C-:B------:R-:W-:Y:S01]  /*19650*/  FFMA.FTZ R12, R155, c[0x0][0x2d0], -R3.reuse ;  /* 0x0000b4009b0c7a23 */ /* 0x100fe20000010803 */
[C---:B------:R-:W-:Y:S01]  /*19660*/  @P0 IADD3.X R9, R7.reuse, UR6, RZ, P2, !PT ;  /* 0x0000000607090c10 */ /* 0x040fe200097fe4ff */
[----:B------:R1:W-:Y:S01]  /*19670*/  @P0 LDGSTS.E.BYPASS.LTC128B.128 [R235+0xa100], [R6.64], !P6 ;  /* 0x0a10000006eb0fae */ /* 0x0003e2000f101d48 */
[----:B------:R-:W-:Y:S03]  /*19680*/  @P0 IADD3.X R5, R7, R13, RZ, P1, !PT ;  /* 0x0000000d07050210 */ /* 0x000fe60000ffe4ff */
[----:B------:R3:W4:Y:S01]  /*19690*/  MUFU.EX2 R170, R12 ;  /* 0x0000000c00aa7308 */ /* 0x0007220000000800 */
[----:B------:R-:W-:Y:S01]  /*196a0*/  MOV R155, R48 ;  /* 0x00000030009b7202 */ /* 0x000fe20000000f00 */
[--C-:B------:R-:W-:Y:S02]  /*196b0*/  FFMA.FTZ R48, R158, c[0x0][0x2d0], -R3.reuse ;  /* 0x0000b4009e307a23 */ /* 0x100fe40000010803 */
[----:B--2---:R-:W-:Y:S01]  /*196c0*/  FMUL.FTZ R56, R2, R124 ;  /* 0x0000007c02387220 */ /* 0x004fe20000410000 */
[----:B------:R2:W-:Y:S05]  /*196d0*/  @P0 LDGSTS.E.BYPASS.LTC128B.128 [R235+0xe100], [R10.64], !P4 ;  /* 0x0e1000000aeb0fae */ /* 0x0005ea000e101d48 */
[----:B------:R5:W-:Y:S03]  /*196e0*/  MUFU.EX2 R159, R48 ;  /* 0x00000030009f7308 */ /* 0x000be60000000800 */
[----:B------:R4:W-:Y:S08]  /*196f0*/  @P0 LDGSTS.E.BYPASS.LTC128B.128 [R235+0xb100], [R8.64], !P6 ;  /* 0x0b10000008eb0fae */ /* 0x0009f0000f101d48 */
[----:B------:R4:W-:Y:S01]  /*19700*/  @P0 LDGSTS.E.BYPASS.LTC128B.128 [R235+0xf100], [R4.64], !P4 ;  /* 0x0f10000004eb0fae */ /* 0x0009e2000e101d48 */
[--C-:B-1----:R-:W-:Y:S01]  /*19710*/  FFMA.FTZ R6, R152, c[0x0][0x2d0], -R3.reuse ;  /* 0x0000b40098067a23 */ /* 0x102fe20000010803 */
[----:B------:R-:W-:Y:S01]  /*19720*/  MOV R152, R209 ;  /* 0x000000d100987202 */ /* 0x000fe20000000f00 */
[C---:B------:R-:W-:Y:S02]  /*19730*/  FMUL.FTZ R7, R0.reuse, R75 ;  /* 0x0000004b00077220 */ /* 0x040fe40000410000 */
[----:B------:R1:W-:Y:S03]  /*19740*/  MUFU.EX2 R169, R6 ;  /* 0x0000000600a97308 */ /* 0x0003e60000000800 */
[----:B---3--:R-:W3:Y:S01]  /*19750*/  LDSM.16.MT88.4 R12, [R213+0x100] ;  /* 0x00010000d50c783b */ /* 0x008ee20000004200 */
[C---:B--2---:R-:W-:Y:S02]  /*19760*/  FMUL.FTZ R10, R0.reuse, R78 ;  /* 0x0000004e000a7220 */ /* 0x044fe40000410000 */
[----:B------:R-:W-:Y:S02]  /*19770*/  FMUL.FTZ R11, R0, R79 ;  /* 0x0000004f000b7220 */ /* 0x000fe40000410000 */
[C---:B-----5:R-:W-:Y:S03]  /*19780*/  FMUL.FTZ R48, R2.reuse, R116 ;  /* 0x0000007402307220 */ /* 0x060fe60000410000 */
[----:B------:R-:W2:Y:S01]  /*19790*/  LDSM.16.MT88.4 R20, [R214+0x100] ;  /* 0x00010000d614783b */ /* 0x000ea20000004200 */
[C---:B----4-:R-:W-:Y:S02]  /*197a0*/  FMUL.FTZ R8, R2.reuse, R76 ;  /* 0x0000004c02087220 */ /* 0x050fe40000410000 */
[C---:B------:R-:W-:Y:S05]  /*197b0*/  FMUL.FTZ R9, R2.reuse, R77 ;  /* 0x0000004d02097220 */ /* 0x040fea0000410000 */
[----:B------:R-:W4:Y:S01]  /*197c0*/  LDSM.16.MT88.4 R28, [R217+0x100] ;  /* 0x00010000d91c783b */ /* 0x000f220000004200 */
[----:B------:R-:W-:Y:S01]  /*197d0*/  FFMA.FTZ R4, R153, c[0x0][0x2d0], -R3 ;  /* 0x0000b40099047a23 */ /* 0x000fe20000010803 */
[----:B------:R-:W-:Y:S01]  /*197e0*/  MOV R153, R168 ;  /* 0x000000a800997202 */ /* 0x000fe20000000f00 */
[----:B------:R-:W-:Y:S01]  /*197f0*/  FMUL.FTZ R5, R2, R73 ;  /* 0x0000004902057220 */ /* 0x000fe20000410000 */
[----:B------:R-:W-:Y:S01]  /*19800*/  F2FP.BF16.PACK_AB R73, R170, R171 ;  /* 0x000000abaa49723e */ /* 0x000fe200000010ff */
[----:B------:R5:W2:Y:S01]  /*19810*/  MUFU.EX2 R168, R4 ;  /* 0x0000000400a87308 */ /* 0x000aa20000000800 */
[----:B-1----:R-:W-:Y:S01]  /*19820*/  FMUL.FTZ R6, R0, R74 ;  /* 0x0000004a00067220 */ /* 0x002fe20000410000 */
[----:B------:R-:W-:Y:S01]  /*19830*/  F2FP.BF16.PACK_AB R74, R240, R241 ;  /* 0x000000f1f04a723e */ /* 0x000fe200000010ff */
[----:B------:R-:W1:Y:S08]  /*19840*/  LDSM.16.MT88.4 R36, [R216+0x100] ;  /* 0x00010000d824783b */ /* 0x000e700000004200 */
[----:B------:R-:W1:Y:S08]  /*19850*/  LDSM.16.MT88.4 R44, [R213+0x4100] ;  /* 0x00410000d52c783b */ /* 0x000e700000004200 */
[----:B------:R-:W1:Y:S01]  /*19860*/  LDSM.16.MT88.4 R52, [R214+0x4100] ;  /* 0x00410000d634783b */ /* 0x000e620000004200 */
[----:B-----5:R-:W-:Y:S01]  /*19870*/  FMUL.FTZ R4, R2, R72 ;  /* 0x0000004802047220 */ /* 0x020fe20000410000 */
[----:B------:R-:W-:Y:S02]  /*19880*/  F2FP.BF16.PACK_AB R72, R242, R243 ;  /* 0x000000f3f248723e */ /* 0x000fe400000010ff */
[----:B--2---:R-:W-:Y:S04]  /*19890*/  F2FP.BF16.PACK_AB R75, R168, R169 ;  /* 0x000000a9a84b723e */ /* 0x004fe800000010ff */
[----:B------:R-:W2:Y:S03]  /*198a0*/  LDSM.16.MT88.4 R60, [R217+0x4100] ;  /* 0x00410000d93c783b */ /* 0x000ea60000004200 */
[C---:B---3--:R-:W-:Y:S05]  /*198b0*/  HMMA.16816.F32.BF16 R4, R72.reuse, R12, R4 ;  /* 0x0000000c4804723c */ /* 0x048fea0000041804 */
[----:B------:R-:W3:Y:S02]  /*198c0*/  LDSM.16.MT88.4 R76, [R216+0x4100] ;  /* 0x00410000d84c783b */ /* 0x000ee40000004200 */
[C---:B------:R-:W-:Y:S01]  /*198d0*/  FMUL.FTZ R12, R2.reuse, R80 ;  /* 0x00000050020c7220 */ /* 0x040fe20000410000 */
[C---:B------:R-:W-:Y:S05]  /*198e0*/  HMMA.16816.F32.BF16 R8, R72.reuse, R14, R8 ;  /* 0x0000000e4808723c */ /* 0x040fea0000041808 */
[----:B------:R-:W-:Y:S01]  /*198f0*/  LDSM.16.MT88.4 R84, [R214+0x900] ;  /* 0x00090000d654783b */ /* 0x000fe20000004200 */
[----:B------:R-:W-:Y:S02]  /*19900*/  FMUL.FTZ R13, R2, R81 ;  /* 0x00000051020d7220 */ /* 0x000fe40000410000 */
[C---:B------:R-:W-:Y:S04]  /*19910*/  FMUL.FTZ R14, R0.reuse, R82 ;  /* 0x00000052000e7220 */ /* 0x040fe80000410000 */
[----:B------:R-:W-:Y:S01]  /*19920*/  FMUL.FTZ R15, R0, R83 ;  /* 0x00000053000f7220 */ /* 0x000fe20000410000 */
[----:B------:R-:W-:Y:S06]  /*19930*/  LDSM.16.MT88.4 R92, [R216+0x900] ;  /* 0x00090000d85c783b */ /* 0x000fec0000004200 */
[C---:B------:R-:W-:Y:S02]  /*19940*/  HMMA.16816.F32.BF16 R12, R72.reuse, R20, R12 ;  /* 0x00000014480c723c */ /* 0x040fe4000004180c */
[----:B------:R-:W5:Y:S05]  /*19950*/  LDSM.16.MT88.4 R80, [R213+0x900] ;  /* 0x00090000d550783b */ /* 0x000f6a0000004200 */
[C---:B------:R-:W-:Y:S01]  /*19960*/  FMUL.FTZ R20, R2.reuse, R88 ;  /* 0x0000005802147220 */ /* 0x040fe20000410000 */
[C---:B------:R-:W-:Y:S02]  /*19970*/  HMMA.16816.F32.BF16 R16, R72.reuse, R22, R16 ;  /* 0x000000164810723c */ /* 0x040fe40000041810 */
[----:B------:R-:W-:Y:S02]  /*19980*/  LDSM.16.MT88.4 R100, [R216+0x5100] ;  /* 0x00510000d864783b */ /* 0x000fe40000004200 */
[----:B------:R-:W-:Y:S03]  /*19990*/  FMUL.FTZ R21, R2, R89 ;  /* 0x0000005902157220 */ /* 0x000fe60000410000 */
[C---:B------:R-:W-:Y:S02]  /*199a0*/  FMUL.FTZ R22, R0.reuse, R90 ;  /* 0x0000005a00167220 */ /* 0x040fe40000410000 */
[----:B------:R-:W-:Y:S01]  /*199b0*/  FMUL.FTZ R23, R0, R91 ;  /* 0x0000005b00177220 */ /* 0x000fe20000410000 */
[----:B------:R-:W0:Y:S06]  /*199c0*/  LDGDEPBAR ;  /* 0x00000000000079af */ /* 0x000e2c0000000000 */
[C---:B----4-:R-:W-:Y:S02]  /*199d0*/  HMMA.16816.F32.BF16 R20, R72.reuse, R28, R20 ;  /* 0x0000001c4814723c */ /* 0x050fe40000041814 */
[----:B------:R-:W4:Y:S05]  /*199e0*/  LDSM.16.MT88.4 R88, [R217+0x900] ;  /* 0x00090000d958783b */ /* 0x000f2a0000004200 */
        /* <DEDUP_REMOVED lines=26> */
[--C-:B------:R-:W-:Y:S01]  /*19b90*/  FFMA.FTZ R52, R165, c[0x0][0x2d0], -R3.reuse ;  /* 0x0000b400a5347a23 */ /* 0x100fe20000010803 */
[C---:B------:R-:W-:Y:S03]  /*19ba0*/  HMMA.16816.F32.BF16 R48, R72.reuse, R54, R48 ;  /* 0x000000364830723c */ /* 0x040fe60000041830 */
[----:B------:R1:W1:Y:S01]  /*19bb0*/  MUFU.EX2 R118, R52 ;  /* 0x0000003400767308 */ /* 0x0002620000000800 */
[----:B------:R-:W-:Y:S01]  /*19bc0*/  MOV R165, R202 ;  /* 0x000000ca00a57202 */ /* 0x000fe20000000f00 */
[----:B------:R-:W-:Y:S01]  /*19bd0*/  FMUL.FTZ R53, R2, R121 ;  /* 0x0000007902357220 */ /* 0x000fe20000410000 */
[----:B------:R-:W-:Y:S01]  /*19be0*/  MOV R121, R200 ;  /* 0x000000c800797202 */ /* 0x000fe20000000f00 */
[C---:B------:R-:W-:Y:S02]  /*19bf0*/  FMUL.FTZ R54, R0.reuse, R122 ;  /* 0x0000007a00367220 */ /* 0x040fe40000410000 */
[----:B------:R-:W-:Y:S03]  /*19c00*/  FMUL.FTZ R55, R0, R123 ;  /* 0x0000007b00377220 */ /* 0x000fe60000410000 */
[----:B-1----:R-:W-:Y:S01]  /*19c10*/  FMUL.FTZ R52, R2, R120 ;  /* 0x0000007802347220 */ /* 0x002fe20000410000 */
[----:B------:R-:W-:Y:S02]  /*19c20*/  MOV R120, R203 ;  /* 0x000000cb00787202 */ /* 0x000fe40000000f00 */
[----:B------:R1:W-:Y:S04]  /*19c30*/  MUFU.EX2 R203, R70 ;  /* 0x0000004600cb7308 */ /* 0x0003e80000000800 */
[C---:B--2---:R-:W-:Y:S07]  /*19c40*/  HMMA.16816.F32.BF16 R52, R72.reuse, R60, R52 ;  /* 0x0000003c4834723c */ /* 0x044fee0000041834 */
[----:B------:R-:W-:Y:S01]  /*19c50*/  FFMA.FTZ R60, R166, c[0x0][0x2d0], -R3 ;  /* 0x0000b400a63c7a23 */ /* 0x000fe20000010803 */
[C---:B------:R-:W-:Y:S03]  /*19c60*/  HMMA.16816.F32.BF16 R56, R72.reuse, R62, R56 ;  /* 0x0000003e4838723c */ /* 0x040fe60000041838 */
[----:B------:R2:W2:Y:S01]  /*19c70*/  MUFU.EX2 R116, R60 ;  /* 0x0000003c00747308 */ /* 0x0004a20000000800 */
[----:B------:R-:W-:Y:S01]  /*19c80*/  MOV R166, R201 ;  /* 0x000000c900a67202 */ /* 0x000fe20000000f00 */
[----:B------:R-:W-:Y:S02]  /*19c90*/  FMUL.FTZ R61, R2, R129 ;  /* 0x00000081023d7220 */ /* 0x000fe40000410000 */
[C---:B------:R-:W-:Y:S02]  /*19ca0*/  FMUL.FTZ R62, R0.reuse, R130 ;  /* 0x00000082003e7220 */ /* 0x040fe40000410000 */
[----:B------:R-:W-:Y:S03]  /*19cb0*/  FMUL.FTZ R63, R0, R131 ;  /* 0x00000083003f7220 */ /* 0x000fe60000410000 */
[--C-:B-1----:R-:W-:Y:S04]  /*19cc0*/  FFMA.FTZ R70, R172, c[0x0][0x2d0], -R71.reuse ;  /* 0x0000b400ac467a23 */ /* 0x102fe80000010847 */
[----:B------:R1:W-:Y:S01]  /*19cd0*/  MUFU.EX2 R202, R70 ;  /* 0x0000004600ca7308 */ /* 0x0003e20000000800 */
[----:B--2---:R-:W-:Y:S07]  /*19ce0*/  FMUL.FTZ R60, R2, R128 ;  /* 0x00000080023c7220 */ /* 0x004fee0000410000 */
[C---:B---3--:R-:W-:Y:S03]  /*19cf0*/  HMMA.16816.F32.BF16 R60, R72.reuse, R76, R60 ;  /* 0x0000004c483c723c */ /* 0x048fe6000004183c */
[--C-:B-1----:R-:W-:Y:S05]  /*19d00*/  FFMA.FTZ R70, R174, c[0x0][0x2d0], -R71.reuse ;  /* 0x0000b400ae467a23 */ /* 0x102fea0000010847 */
[----:B------:R-:W-:Y:S01]  /*19d10*/  HMMA.16816.F32.BF16 R64, R72, R78, R64 ;  /* 0x0000004e4840723c */ /* 0x000fe20000041840 */
[----:B------:R-:W1:Y:S01]  /*19d20*/  LDSM.16.MT88.4 R76, [R213+0x4900] ;  /* 0x00490000d54c783b */ /* 0x000e620000004200 */
[----:B------:R2:W-:Y:S05]  /*19d30*/  MUFU.EX2 R201, R70 ;  /* 0x0000004600c97308 */ /* 0x0005ea0000000800 */
[----:B------:R-:W-:Y:S02]  /*19d40*/  F2FP.BF16.PACK_AB R73, R118, R159 ;  /* 0x0000009f7649723e */ /* 0x000fe400000010ff */
[----:B------:R-:W-:Y:S03]  /*19d50*/  F2FP.BF16.PACK_AB R75, R116, R117 ;  /* 0x00000075744b723e */ /* 0x000fe600000010ff */
[----:B------:R-:W-:Y:S02]  /*19d60*/  F2FP.BF16.PACK_AB R72, R209, R211 ;  /* 0x000000d3d148723e */ /* 0x000fe400000010ff */
[----:B------:R-:W-:Y:S07]  /*19d70*/  F2FP.BF16.PACK_AB R74, R207, R208 ;  /* 0x000000d0cf4a723e */ /* 0x000fee00000010ff */
[C---:B-----5:R-:W-:Y:S03]  /*19d80*/  HMMA.16816.F32.BF16 R4, R72.reuse, R80, R4 ;  /* 0x000000504804723c */ /* 0x060fe60000041804 */
[----:B--2---:R-:W-:Y:S05]  /*19d90*/  FFMA.FTZ R70, R173, c[0x0][0x2d0], -R71 ;  /* 0x0000b400ad467a23 */ /* 0x004fea0000010847 */
[C---:B------:R-:W-:Y:S01]  /*19da0*/  HMMA.16816.F32.BF16 R8, R72.reuse, R82, R8 ;  /* 0x000000524808723c */ /* 0x040fe20000041808 */
[----:B------:R2:W-:Y:S01]  /*19db0*/  MUFU.EX2 R200, R70 ;  /* 0x0000004600c87308 */ /* 0x0005e20000000800 */
[----:B------:R-:W3:Y:S06]  /*19dc0*/  LDSM.16.MT88.4 R80, [R214+0x4900] ;  /* 0x00490000d650783b */ /* 0x000eec0000004200 */
[C---:B------:R-:W-:Y:S08]  /*19dd0*/  HMMA.16816.F32.BF16 R12, R72.reuse, R84, R12 ;  /* 0x00000054480c723c */ /* 0x040ff0000004180c */
[C---:B------:R-:W-:Y:S01]  /*19de0*/  HMMA.16816.F32.BF16 R16, R72.reuse, R86, R16 ;  /* 0x000000564810723c */ /* 0x040fe20000041810 */
[----:B------:R-:W5:Y:S07]  /*19df0*/  LDSM.16.MT88.4 R84, [R217+0x4900] ;  /* 0x00490000d954783b */ /* 0x000f6e0000004200 */
[C---:B----4-:R-:W-:Y:S04]  /*19e00*/  HMMA.16816.F32.BF16 R20, R72.reuse, R88, R20 ;  /* 0x000000584814723c */ /* 0x050fe80000041814 */
[--C-:B--2---:R-:W-:Y:S04]  /*19e10*/  FFMA.FTZ R70, R176, c[0x0][0x2d0], -R3.reuse ;  /* 0x0000b400b0467a23 */ /* 0x104fe80000010803 */
[C---:B------:R-:W-:Y:S01]  /*19e20*/  HMMA.16816.F32.BF16 R24, R72.reuse, R90, R24 ;  /* 0x0000005a4818723c */ /* 0x040fe20000041818 */
[----:B------:R2:W-:Y:S01]  /*19e30*/  MUFU.EX2 R127, R70 ;  /* 0x00000046007f7308 */ /* 0x0005e20000000800 */
[----:B------:R-:W4:Y:S06]  /*19e40*/  LDSM.16.MT88.4 R88, [R216+0x4900] ;  /* 0x00490000d858783b */ /* 0x000f2c0000004200 */
[C---:B------:R-:W-:Y:S08]  /*19e50*/  HMMA.16816.F32.BF16 R28, R72.reuse, R92, R28 ;  /* 0x0000005c481c723c */ /* 0x040ff0000004181c */
[C---:B------:R-:W-:Y:S01]  /*19e60*/  HMMA.16816.F32.BF16 R32, R72.reuse, R94, R32 ;  /* 0x0000005e4820723c */ /* 0x040fe20000041820 */
[----:B------:R-:W-:Y:S07]  /*19e70*/  LDSM.16.MT88.4 R92, [R214+0x5100] ;  /* 0x00510000d65c783b */ /* 0x000fee0000004200 */
[C---:B-1----:R-:W-:Y:S04]  /*19e80*/  HMMA.16816.F32.BF16 R36, R72.reuse, R76, R36 ;  /* 0x0000004c4824723c */ /* 0x042fe80000041824 */
[--C-:B--2---:R-:W-:Y:S04]  /*19e90*/  FFMA.FTZ R70, R177, c[0x0][0x2d0], -R3.reuse ;  /* 0x0000b400b1467a23 */ /* 0x104fe80000010803 */
[C---:B------:R-:W-:Y:S01]  /*19ea0*/  HMMA.16816.F32.BF16 R40, R72.reuse, R78, R40 ;  /* 0x0000004e4828723c */ /* 0x040fe20000041828 */
[----:B------:R1:W2:Y:S01]  /*19eb0*/  MUFU.EX2 R126, R70 ;  /* 0x00000046007e7308 */ /* 0x0002a20000000800 */
[----:B------:R-:W2:Y:S06]  /*19ec0*/  LDSM.16.MT88.4 R76, [R213+0x1100] ;  /* 0x00110000d54c783b */ /* 0x000eac0000004200 */
[C---:B---3--:R-:W-:Y:S08]  /*19ed0*/  HMMA.16816.F32.BF16 R44, R72.reuse, R80, R44 ;  /* 0x00000050482c723c */ /* 0x048ff0000004182c */
[C---:B------:R-:W-:Y:S01]  /*19ee0*/  HMMA.16816.F32.BF16 R48, R72.reuse, R82, R48 ;  /* 0x000000524830723c */ /* 0x040fe20000041830 */
[----:B------:R-:W3:Y:S07]  /*19ef0*/  LDSM.16.MT88.4 R80, [R214+0x1100] ;  /* 0x00110000d650783b */ /* 0x000eee0000004200 */
[C---:B-----5:R-:W-:Y:S04]  /*19f00*/  HMMA.16816.F32.BF16 R52, R72.reuse, R84, R52 ;  /* 0x000000544834723c */ /* 0x060fe80000041834 */
[--C-:B-1----:R-:W-:Y:S04]  /*19f10*/  FFMA.FTZ R70, R175, c[0x0][0x2d0], -R3.reuse ;  /* 0x0000b400af467a23 */ /* 0x102fe80000010803 */
[C---:B------:R-:W-:Y:S01]  /*19f20*/  HMMA.16816.F32.BF16 R56, R72.reuse, R86, R56 ;  /* 0x000000564838723c */ /* 0x040fe20000041838 */
[----:B------:R1:W-:Y:S01]  /*19f30*/  MUFU.EX2 R125, R70 ;  /* 0x00000046007d7308 */ /* 0x0003e20000000800 */
[----:B------:R-:W5:Y:S06]  /*19f40*/  LDSM.16.MT88.4 R84, [R217+0x1100] ;  /* 0x00110000d954783b */ /* 0x000f6c0000004200 */
[C---:B----4-:R-:W-:Y:S08]  /*19f50*/  HMMA.16816.F32.BF16 R60, R72.reuse, R88, R60 ;  /* 0x00000058483c723c */ /* 0x050ff0000004183c */
[----:B------:R-:W-:Y:S01]  /*19f60*/  HMMA.16816.F32.BF16 R64, R72, R90, R64 ;  /* 0x0000005a4840723c */ /* 0x000fe20000041840 */
[----:B------:R-:W4:Y:S06]  /*19f70*/  LDSM.16.MT88.4 R88, [R216+0x1100] ;  /* 0x00110000d858783b */ /* 0x000f2c0000004200 */
[----:B--2---:R-:W-:Y:S01]  /*19f80*/  F2FP.BF16.PACK_AB R73, R126, R127 ;  /* 0x0000007f7e49723e */ /* 0x004fe200000010ff */
[----:B-1----:R-:W-:Y:S01]  /*19f90*/  FFMA.FTZ R70, R178, c[0x0][0x2d0], -R3 ;  /* 0x0000b400b2467a23 */ /* 0x002fe20000010803 */
[----:B------:R-:W-:Y:S03]  /*19fa0*/  F2FP.BF16.PACK_AB R72, R202, R203 ;  /* 0x000000cbca48723e */ /* 0x000fe600000010ff */
[----:B------:R1:W2:Y:S01]  /*19fb0*/  MUFU.EX2 R124, R70 ;  /* 0x00000046007c7308 */ /* 0x0002a20000000800 */
[----:B------:R-:W-:Y:S01]  /*19fc0*/  F2FP.BF16.PACK_AB R74, R200, R201 ;  /* 0x000000c9c84a723e */ /* 0x000fe200000010ff */
        /* <DEDUP_REMOVED lines=25> */
[----:B------:R1:W4:Y:S01]  /*1a160*/  MUFU.EX2 R176, R70 ;  /* 0x0000004600b07308 */ /* 0x0003220000000800 */
        /* <DEDUP_REMOVED lines=10> */
[----:B----4-:R-:W-:Y:S03]  /*1a210*/  F2FP.BF16.PACK_AB R74, R176, R178 ;  /* 0x000000b2b04a723e */ /* 0x010fe600000010ff */
        /* <DEDUP_REMOVED lines=16> */
[----:B------:R1:W4:Y:S01]  /*1a320*/  MUFU.EX2 R174, R70 ;  /* 0x0000004600ae7308 */ /* 0x0003220000000800 */
[----:B------:R-:W-:Y:S06]  /*1a330*/  LDSM.16.MT88.4 R104, [R214+0x3900] ;  /* 0x00390000d668783b */ /* 0x000fec0000004200 */
[C---:B-----5:R-:W-:Y:S08]  /*1a340*/  HMMA.16816.F32.BF16 R20, R72.reuse, R84, R20 ;  /* 0x000000544814723c */ /* 0x060ff00000041814 */
[C---:B------:R-:W-:Y:S01]  /*1a350*/  HMMA.16816.F32.BF16 R24, R72.reuse, R86, R24 ;  /* 0x000000564818723c */ /* 0x040fe20000041818 */
[----:B------:R-:W5:Y:S07]  /*1a360*/  LDSM.16.MT88.4 R84, [R217+0x5900] ;  /* 0x00590000d954783b */ /* 0x000f6e0000004200 */
        /* <DEDUP_REMOVED lines=13> */
[C---:B-----5:R-:W-:Y:S08]  /*1a440*/  HMMA.16816.F32.BF16 R52, R72.reuse, R84, R52 ;  /* 0x000000544834723c */ /* 0x060ff00000041834 */
[C---:B------:R-:W-:Y:S01]  /*1a450*/  HMMA.16816.F32.BF16 R56, R72.reuse, R86, R56 ;  /* 0x000000564838723c */ /* 0x040fe20000041838 */
[----:B------:R-:W5:Y:S07]  /*1a460*/  LDSM.16.MT88.4 R84, [R217+0x2100] ;  /* 0x00210000d954783b */ /* 0x000f6e0000004200 */
[C---:B--2---:R-:W-:Y:S04]  /*1a470*/  HMMA.16816.F32.BF16 R60, R72.reuse, R76, R60 ;  /* 0x0000004c483c723c */ /* 0x044fe8000004183c */
[--C-:B-1----:R-:W-:Y:S04]  /*1a480*/  FFMA.FTZ R70, R249, c[0x0][0x2d0], -R3.reuse ;  /* 0x0000b400f9467a23 */ /* 0x102fe80000010803 */
[----:B------:R-:W-:Y:S01]  /*1a490*/  HMMA.16816.F32.BF16 R64, R72, R78, R64 ;  /* 0x0000004e4840723c */ /* 0x000fe20000041840 */
[----:B------:R1:W-:Y:S01]  /*1a4a0*/  MUFU.EX2 R113, R70 ;  /* 0x0000004600717308 */ /* 0x0003e20000000800 */
[----:B------:R-:W2:Y:S05]  /*1a4b0*/  LDSM.16.MT88.4 R76, [R216+0x2100] ;  /* 0x00210000d84c783b */ /* 0x000eaa0000004200 */
[----:B----4-:R-:W-:Y:S02]  /*1a4c0*/  F2FP.BF16.PACK_AB R72, R174, R175 ;  /* 0x000000afae48723e */ /* 0x010fe400000010ff */
[----:B------:R-:W-:Y:S03]  /*1a4d0*/  F2FP.BF16.PACK_AB R74, R172, R173 ;  /* 0x000000adac4a723e */ /* 0x000fe600000010ff */
[--C-:B-1----:R-:W-:Y:S04]  /*1a4e0*/  FFMA.FTZ R70, R250, c[0x0][0x2d0], -R3.reuse ;  /* 0x0000b400fa467a23 */ /* 0x102fe80000010803 */
[----:B------:R1:W4:Y:S02]  /*1a4f0*/  MUFU.EX2 R112, R70 ;  /* 0x0000004600707308 */ /* 0x0003240000000800 */
[--C-:B-1----:R-:W-:Y:S01]  /*1a500*/  FFMA.FTZ R70, R248, c[0x0][0x2d0], -R3.reuse ;  /* 0x0000b400f8467a23 */ /* 0x102fe20000010803 */
[----:B----4-:R-:W-:Y:S07]  /*1a510*/  F2FP.BF16.PACK_AB R73, R112, R113 ;  /* 0x000000717049723e */ /* 0x010fee00000010ff */
[----:B------:R1:W-:Y:S02]  /*1a520*/  MUFU.EX2 R123, R70 ;  /* 0x00000046007b7308 */ /* 0x0003e40000000800 */
[----:B-1----:R-:W-:Y:S08]  /*1a530*/  FFMA.FTZ R70, R251, c[0x0][0x2d0], -R3 ;  /* 0x0000b400fb467a23 */ /* 0x002ff00000010803 */
[----:B------:R1:W4:Y:S02]  /*1a540*/  MUFU.EX2 R122, R70 ;  /* 0x00000046007a7308 */ /* 0x0003240000000800 */
[--C-:B-1----:R-:W-:Y:S01]  /*1a550*/  FFMA.FTZ R70, R252, c[0x0][0x2d0], -R71.reuse ;  /* 0x0000b400fc467a23 */ /* 0x102fe20000010847 */
[----:B----4-:R-:W-:Y:S07]  /*1a560*/  F2FP.BF16.PACK_AB R75, R122, R123 ;  /* 0x0000007b7a4b723e */ /* 0x010fee00000010ff */
[----:B------:R1:W-:Y:S01]  /*1a570*/  MUFU.EX2 R167, R70 ;  /* 0x0000004600a77308 */ /* 0x0003e20000000800 */
[C---:B---3--:R-:W-:Y:S08]  /*1a580*/  HMMA.16816.F32.BF16 R4, R72.reuse, R80, R4 ;  /* 0x000000504804723c */ /* 0x048ff00000041804 */
[C---:B------:R-:W-:Y:S01]  /*1a590*/  HMMA.16816.F32.BF16 R8, R72.reuse, R82, R8 ;  /* 0x000000524808723c */ /* 0x040fe20000041808 */
[----:B------:R-:W3:Y:S07]  /*1a5a0*/  LDSM.16.MT88.4 R80, [R213+0x6100] ;  /* 0x00610000d550783b */ /* 0x000eee0000004200 */
[C---:B------:R-:W-:Y:S04]  /*1a5b0*/  HMMA.16816.F32.BF16 R12, R72.reuse, R88, R12 ;  /* 0x00000058480c723c */ /* 0x040fe8000004180c */
[--C-:B-1----:R-:W-:Y:S04]  /*1a5c0*/  FFMA.FTZ R70, R166, c[0x0][0x2d0], -R71.reuse ;  /* 0x0000b400a6467a23 */ /* 0x102fe80000010847 */
[C---:B------:R-:W-:Y:S01]  /*1a5d0*/  HMMA.16816.F32.BF16 R16, R72.reuse, R90, R16 ;  /* 0x0000005a4810723c */ /* 0x040fe20000041810 */
[----:B------:R1:W4:Y:S01]  /*1a5e0*/  MUFU.EX2 R166, R70 ;  /* 0x0000004600a67308 */ /* 0x0003220000000800 */
[----:B------:R-:W4:Y:S06]  /*1a5f0*/  LDSM.16.MT88.4 R88, [R216+0x6100] ;  /* 0x00610000d858783b */ /* 0x000f2c0000004200 */
        /* <DEDUP_REMOVED lines=19> */
[C---:B----4-:R-:W-:Y:S04]  /*1a730*/  HMMA.16816.F32.BF16 R60, R72.reuse, R88, R60 ;  /* 0x00000058483c723c */ /* 0x050fe8000004183c */
[--C-:B-1----:R-:W-:Y:S04]  /*1a740*/  FFMA.FTZ R70, R121, c[0x0][0x2d0], -R3.reuse ;  /* 0x0000b40079467a23 */ /* 0x102fe80000010803 */
        /* <DEDUP_REMOVED lines=13> */
[----:B------:R-:W-:Y:S02]  /*1a820*/  MOV R108, R156 ;  /* 0x0000009c006c7202 */ /* 0x000fe40000000f00 */
[----:B----4-:R-:W-:Y:S05]  /*1a830*/  F2FP.BF16.PACK_AB R75, R130, R131 ;  /* 0x00000083824b723e */ /* 0x010fea00000010ff */
[----:B------:R1:W-:Y:S02]  /*1a840*/  MUFU.EX2 R156, R70 ;  /* 0x00000046009c7308 */ /* 0x0003e40000000800 */
[C---:B-----5:R-:W-:Y:S08]  /*1a850*/  HMMA.16816.F32.BF16 R4, R72.reuse, R84, R4 ;  /* 0x000000544804723c */ /* 0x060ff00000041804 */
[C---:B------:R-:W-:Y:S01]  /*1a860*/  HMMA.16816.F32.BF16 R8, R72.reuse, R86, R8 ;  /* 0x000000564808723c */ /* 0x040fe20000041808 */
[----:B------:R-:W4:Y:S07]  /*1a870*/  LDSM.16.MT88.4 R84, [R213+0x6900] ;  /* 0x00690000d554783b */ /* 0x000f2e0000004200 */
        /* <DEDUP_REMOVED lines=26> */
[--C-:B-1----:R-:W-:Y:S01]  /*1aa20*/  FFMA.FTZ R70, R110, c[0x0][0x2d0], -R3.reuse ;  /* 0x0000b4006e467a23 */ /* 0x102fe20000010803 */
[----:B------:R-:W-:Y:S03]  /*1aa30*/  MOV R110, R139 ;  /* 0x0000008b006e7202 */ /* 0x000fe60000000f00 */
[----:B------:R-:W-:Y:S01]  /*1aa40*/  HMMA.16816.F32.BF16 R64, R72, R82, R64 ;  /* 0x000000524840723c */ /* 0x000fe20000041840 */
[----:B------:R1:W-:Y:S01]  /*1aa50*/  MUFU.EX2 R129, R70 ;  /* 0x0000004600817308 */ /* 0x0003e20000000800 */
[----:B------:R-:W3:Y:S05]  /*1aa60*/  LDSM.16.MT88.4 R80, [R217+0x3100] ;  /* 0x00310000d950783b */ /* 0x000eea0000004200 */
        /* <DEDUP_REMOVED lines=139> */
.L_x_623:
        /* <DEDUP_REMOVED lines=93> */
.L_x_583:
[----:B-1----:R-:W1:Y:S02]  /*1b8f0*/  S2R R44, SR_CTAID.Y ;  /* 0x00000000002c7919 */ /* 0x002e640000002600 */
        /* <DEDUP_REMOVED lines=121> */
.L_x_626:
        /* <DEDUP_REMOVED lines=8> */
[----:B------:R-:W-:Y:S01]  /*1c110*/  ISETP.NE.AND P1, PT, R7, 0x1, PT ;  /* 0x000000010700780c */ /* 0x000fe20003f25270 */
[----:B-----5:R-:W-:Y:S01]  /*1c120*/  IMAD R15, R15, c[0x0][0x4e8], RZ ;  /* 0x00013a000f0f7a24 */ /* 0x020fe200078e02ff */
[----:B------:R-:W-:Y:S01]  /*1c130*/  SHF.R.S32.HI R6, RZ, 0x1f, R0 ;  /* 0x0000001fff067819 */ /* 0x000fe20000011400 */
[----:B------:R-:W-:Y:S01]  /*1c140*/  BSSY B0, `(.L_x_627) ;  /* 0x0000076000007945 */ /* 0x000fe20003800000 */
[----:B------:R-:W-:-:S02]  /*1c150*/  LOP3.LUT R5, R4, 0xffffff8, RZ, 0xc0, !PT ;  /* 0x0ffffff804057812 */ /* 0x000fc400078ec0ff */
[----:B------:R-:W-:Y:S02]  /*1c160*/  LEA.HI R4, R22, R22, RZ, 0x1 ;  /* 0x0000001616047211 */ /* 0x000fe400078f08ff */
[----:B------:R-:W-:Y:S02]  /*1c170*/  LEA.HI R6, R6, R0, RZ, 0x2 ;  /* 0x0000000006067211 */ /* 0x000fe400078f10ff */
[----:B------:R-:W-:Y:S02]  /*1c180*/  IADD3 R7, R28, -R5, RZ ;  /* 0x800000051c077210 */ /* 0x000fe40007ffe0ff */
[----:B------:R-:W-:Y:S02]  /*1c190*/  LOP3.LUT R4, R4, 0x1ffffffe, RZ, 0xc0, !PT ;  /* 0x1ffffffe04047812 */ /* 0x000fe400078ec0ff */
[----:B------:R-:W-:Y:S02]  /*1c1a0*/  SHF.R.S32.HI R5, RZ, 0x2, R6 ;  /* 0x00000002ff057819 */ /* 0x000fe40000011406 */
[----:B------:R-:W-:Y:S01]  /*1c1b0*/  LOP3.LUT P2, RZ, R0, 0x3, RZ, 0xc0, !PT ;  /* 0x0000000300ff7812 */ /* 0x000fe2000784c0ff */
[----:B------:R-:W-:Y:S01]  /*1c1c0*/  IMAD R0, R3, c[0x0][0x3a0], RZ ;  /* 0x0000e80003007a24 */ /* 0x000fe200078e02ff */
[----:B------:R-:W-:Y:S01]  /*1c1d0*/  SEL R14, R35, RZ, !P0 ;  /* 0x000000ff230e7207 */ /* 0x000fe20004000000 */
[----:B------:R-:W-:Y:S01]  /*1c1e0*/  IMAD.IADD R8, R22, 0x1, -R4 ;  /* 0x0000000116087824 */ /* 0x000fe200078e0a04 */
[----:B------:R-:W-:Y:S01]  /*1c1f0*/  MOV R4, R2 ;  /* 0x0000000200047202 */ /* 0x000fe20000000f00 */
[----:B------:R-:W-:Y:S01]  /*1c200*/  IMAD R17, R7, 0x10, R5 ;  /* 0x0000001007117824 */ /* 0x000fe200078e0205 */
[----:B------:R-:W-:Y:S01]  /*1c210*/  LOP3.LUT R12, R16, 0xfffffff8, RZ, 0xc0, !PT ;  /* 0xfffffff8100c7812 */ /* 0x000fe200078ec0ff */
[----:B------:R-:W-:Y:S01]  /*1c220*/  IMAD R6, R2, c[0x0][0x3a4], R0 ;  /* 0x0000e90002067a24 */ /* 0x000fe200078e0200 */
[----:B------:R-:W-:Y:S01]  /*1c230*/  SHF.R.S32.HI R16, RZ, 0x3, R16 ;  /* 0x00000003ff107819 */ /* 0x000fe20000011410 */
[----:B------:R-:W-:Y:S01]  /*1c240*/  IMAD R0, R8, 0x8, R17 ;  /* 0x0000000808007824 */ /* 0x000fe200078e0211 */
[----:B------:R-:W-:Y:S01]  /*1c250*/  LEA.HI R18, R33, R32, RZ, 0x6 ;  /* 0x0000002021127211 */ /* 0x000fe200078f30ff */
[----:B------:R-:W-:-:S02]  /*1c260*/  IMAD.MOV.U32 R5, RZ, RZ, R3 ;  /* 0x000000ffff057224 */ /* 0x000fc400078e0003 */
[----:B------:R-:W-:Y:S02]  /*1c270*/  IMAD R7, R34, c[0x0][0x490], RZ ;  /* 0x0001240022077a24 */ /* 0x000fe400078e02ff */
[----:B-1----:R-:W-:Y:S02]  /*1c280*/  IMAD R8, R19, 0x80, R0 ;  /* 0x0000008013087824 */ /* 0x002fe400078e0200 */
[----:B------:R-:W-:-:S04]  /*1c290*/  IMAD.WIDE.U32 R2, R2, c[0x0][0x3a0], RZ ;  /* 0x0000e80002027a25 */ /* 0x000fc800078e00ff */
[C---:B------:R-:W-:Y:S01]  /*1c2a0*/  IMAD.WIDE.U32 R10, R44.reuse, c[0x0][0x490], R4 ;  /* 0x000124002c0a7a25 */ /* 0x040fe200078e0004 */
[----:B------:R-:W-:Y:S02]  /*1c2b0*/  IADD3 R3, R3, R6, RZ ;  /* 0x0000000603037210 */ /* 0x000fe40007ffe0ff */
[----:B------:R-:W-:Y:S01]  /*1c2c0*/  SHF.R.S32.HI R6, RZ, 0x1f, R35 ;  /* 0x0000001fff067819 */ /* 0x000fe20000011423 */
[C---:B------:R-:W-:Y:S02]  /*1c2d0*/  IMAD R4, R44.reuse, c[0x0][0x494], R7 ;  /* 0x000125002c047a24 */ /* 0x040fe400078e0207 */
[----:B------:R-:W-:Y:S02]  /*1c2e0*/  IMAD R7, R44, c[0x0][0x3ec], R9 ;  /* 0x0000fb002c077a24 */ /* 0x000fe400078e0209 */
[----:B------:R-:W-:Y:S01]  /*1c2f0*/  @P1 IMAD.HI.U32 R9, R8, c[0x0][0x4ec], RZ ;  /* 0x00013b0008091a27 */ /* 0x000fe200078e00ff */
[----:B------:R-:W-:Y:S02]  /*1c300*/  IADD3 R5, R11, R4, RZ ;  /* 0x000000040b057210 */ /* 0x000fe40007ffe0ff */
[----:B------:R-:W-:Y:S01]  /*1c310*/  SEL R11, R6, RZ, !P0 ;  /* 0x000000ff060b7207 */ /* 0x000fe20004000000 */
[----:B------:R-:W-:Y:S01]  /*1c320*/  IMAD.MOV.U32 R0, RZ, RZ, R8 ;  /* 0x000000ffff007224 */ /* 0x000fe200078e0008 */
[----:B------:R-:W-:Y:S01]  /*1c330*/  @P1 SHF.R.U32.HI R0, RZ, c[0x0][0x4f0], R9 ;  /* 0x00013c00ff001a19 */ /* 0x000fe20000011609 */
[----:B------:R-:W-:-:S04]  /*1c340*/  IMAD.WIDE.U32 R2, R44, c[0x0][0x3e8], R2 ;  /* 0x0000fa002c027a25 */ /* 0x000fc800078e0002 */
        /* <DEDUP_REMOVED lines=85> */
.L_x_628:
[----:B------:R-:W-:Y:S05]  /*1c8a0*/  BSYNC B0 ;  /* 0x0000000000007941 */ /* 0x000fea0003800000 */
.L_x_627:
        /* <DEDUP_REMOVED lines=15> */
.L_x_630:
[----:B------:R-:W-:Y:S05]  /*1c9a0*/  BSYNC B0 ;  /* 0x0000000000007941 */ /* 0x000fea0003800000 */
.L_x_629:
        /* <DEDUP_REMOVED lines=15> */
.L_x_632:
[----:B------:R-:W-:Y:S05]  /*1caa0*/  BSYNC B0 ;  /* 0x0000000000007941 */ /* 0x000fea0003800000 */
.L_x_631:
        /* <DEDUP_REMOVED lines=16> */
.L_x_625:
        /* <DEDUP_REMOVED lines=19> */
.L_x_633:
        /* <DEDUP_REMOVED lines=40> */
.L_x_635:
[----:B------:R-:W-:Y:S05]  /*1cf60*/  BSYNC B0 ;  /* 0x0000000000007941 */ /* 0x000fea0003800000 */
.L_x_634:
        /* <DEDUP_REMOVED lines=57> */
.L_x_637:
[----:B------:R-:W-:Y:S05]  /*1d300*/  BSYNC B0 ;  /* 0x0000000000007941 */ /* 0x000fea0003800000 */
.L_x_636:
        /* <DEDUP_REMOVED lines=15> */
.L_x_639:
[----:B------:R-:W-:Y:S05]  /*1d400*/  BSYNC B0 ;  /* 0x0000000000007941 */ /* 0x000fea0003800000 */
.L_x_638:
        /* <DEDUP_REMOVED lines=15> */
.L_x_641:
[----:B------:R-:W-:Y:S05]  /*1d500*/  BSYNC B0 ;  /* 0x0000000000007941 */ /* 0x000fea0003800000 */
.L_x_640:
        /* <DEDUP_REMOVED lines=16> */
.L_x_642:
        /* <DEDUP_REMOVED lines=15> */
.L_x_3768:


//--------------------- .text._ZN7cutlass13device_kernelIN5flash19enable_sm80_to_sm89INS1_16FlashAttnFwdSm80INS1_25CollectiveMainloopFwdSm80ILi4ELi1ELb0EN4cute5tupleIJNS5_1CILi128EEENS7_ILi64EEES8_EEELi128ENS_10bfloat16_tEfNS_4arch4Sm80ELb0ELb0ELb1ELb0ELb0ELb0ELb1ELb0EEENS1_21CollectiveEpilogueFwdINS6_IJS8_S8_S9_EEENS6_IJNS7_ILi1EEESH_SH_EEESB_SD_Li128ELb0ELb1ELb0ELb0EEENS1_19SingleTileSchedulerILb0ELb0ELb1ELi128EEEEEEEEEvNT_6ParamsE --------------------------
	.section	.text._ZN7cutlass13device_kernelIN5flash19enable_sm80_to_sm89INS1_16FlashAttnFwdSm80INS1_25CollectiveMainloopFwdSm80ILi4ELi1ELb0EN4cute5tupleIJNS5_1CILi128EEENS7_ILi64EEES8_EEELi128ENS_10bfloat16_tEfNS_4arch4Sm80ELb0ELb0ELb1ELb0ELb0ELb0ELb1ELb0EEENS1_21CollectiveEpilogueFwdINS6_IJS8_S8_S9_EEENS6_IJNS7_ILi1EEESH_SH_EEESB_SD_Li128ELb0ELb1ELb0ELb0EEENS1_19SingleTileSchedulerILb0ELb0ELb1ELi128EEEEEEEEEvNT_6ParamsE,"ax",@progbits
	.sectioninfo	@"SHI_REGISTERS=255"
	.align	128
.text._ZN7cutlass13device_kernelIN5flash19enable_sm80_to_sm89INS1_16FlashAttnFwdSm80INS1_25CollectiveMainloopFwdSm80ILi4ELi1ELb0EN4cute5tupleIJNS5_1CILi128EEENS7_ILi64EEES8_EEELi128ENS_10bfloat16_tEfNS_4arch4Sm80ELb0ELb0ELb1ELb0ELb0ELb0ELb1ELb0EEENS1_21CollectiveEpilogueFwdINS6_IJS8_S8_S9_EEENS6_IJNS7_ILi1EEESH_SH_EEESB_SD_Li128ELb0ELb1ELb0ELb0EEENS1_19SingleTileSchedulerILb0ELb0ELb1ELi128EEEEEEEEEvNT_6ParamsE:
        .type           _ZN7cutlass13device_kernelIN5flash19enable_sm80_to_sm89INS1_16FlashAttnFwdSm80INS1_25CollectiveMainloopFwdSm80ILi4ELi1ELb0EN4cute5tupleIJNS5_1CILi128EEENS7_ILi64EEES8_EEELi128ENS_10bfloat16_tEfNS_4arch4Sm80ELb0ELb0ELb1ELb0ELb0ELb0ELb1ELb0EEENS1_21CollectiveEpilogueFwdINS6_IJS8_S8_S9_EEENS6_IJNS7_ILi1EEESH_SH_EEESB_SD_Li128ELb0ELb1ELb0ELb0EEENS1_19SingleTileSchedulerILb0ELb0ELb1ELi128EEEEEEEEEvNT_6ParamsE,@function
        .size           _ZN7cutlass13device_kernelIN5flash19enable_sm80_to_sm89INS1_16FlashAttnFwdSm80INS1_25CollectiveMainloopFwdSm80ILi4ELi1ELb0EN4cute5tupleIJNS5_1CILi128EEENS7_ILi64EEES8_EEELi128ENS_10bfloat16_tEfNS_4arch4Sm80ELb0ELb0ELb1ELb0ELb0ELb0ELb1ELb0EEENS1_21CollectiveEpilogueFwdINS6_IJS8_S8_S9_EEENS6_IJNS7_ILi1EEESH_SH_EEESB_SD_Li128ELb0ELb1ELb0ELb0EEENS1_19SingleTileSchedulerILb0ELb0ELb1ELi128EEEEEEEEEvNT_6ParamsE,(.L_x_3769 - _ZN7cutlass13device_kernelIN5flash19enable_sm80_to_sm89INS1_16FlashAttnFwdSm80INS1_25CollectiveMainloopFwdSm80ILi4ELi1ELb0EN4cute5tupleIJNS5_1CILi128EEENS7_ILi64EEES8_EEELi128ENS_10bfloat16_tEfNS_4arch4Sm80ELb0ELb0ELb1ELb0ELb0ELb0ELb1ELb0EEENS1_21CollectiveEpilogueFwdINS6_IJS8_S8_S9_EEENS6_IJNS7_ILi1EEESH_SH_EEESB_SD_Li128ELb0ELb1ELb0ELb0EEENS1_19SingleTileSchedulerILb0ELb0ELb1ELi128EEEEEEEEEvNT_6ParamsE)
        .other          _ZN7cutlass13device_kernelIN5flash19enable_sm80_to_sm89INS1_16FlashAttnFwdSm80INS1_25CollectiveMainloopFwdSm80ILi4ELi1ELb0EN4cute5tupleIJNS5_1CILi128EEENS7_ILi64EEES8_EEELi128ENS_10bfloat16_tEfNS_4arch4Sm80ELb0ELb0ELb1ELb0ELb0ELb0ELb1ELb0EEENS1_21CollectiveEpilogueFwdINS6_IJS8_S8_S9_EEENS6_IJNS7_ILi1EEESH_SH_EEESB_SD_Li128ELb0ELb1ELb0ELb0EEENS1_19SingleTileSchedulerILb0ELb0ELb1ELi128EEEEEEEEEvNT_6ParamsE,@"STO_CUDA_ENTRY STV_DEFAULT"
_ZN7cutlass13device_kernelIN5flash19enable_sm80_to_sm89INS1_16FlashAttnFwdSm80INS1_25CollectiveMainloopFwdSm80ILi4ELi1ELb0EN4cute5tupleIJNS5_1CILi128EEENS7_ILi64EEES8_EEELi128ENS_10bfloat16_tEfNS_4arch4Sm80ELb0ELb0ELb1ELb0ELb0ELb0ELb1ELb0EEENS1_21CollectiveEpilogueFwdINS6_IJS8_S8_S9_EEENS6_IJNS7_ILi1EEESH_SH_EEESB_SD_Li128ELb0ELb1ELb0ELb0EEENS1_19SingleTileSchedulerILb0ELb0ELb1ELi128EEEEEEEEEvNT_6ParamsE:
        /* <DEDUP_REMOVED lines=14> */
[----:B------:R-:W-:-:S05]  /*00e0*/  ULDC.64 UR6, c[0x0][0x1e0] ;  /* 0x0000780000067ab9 */ /* 0x000fca0000000a00 */
[----:B------:R-:W-:-:S04]  /*00f0*/  @P6 IMAD.MOV.U32 R2, RZ, RZ, 0x4 ;  /* 0x00000004ff026424 */ /* 0x000fc800078e00ff */
[----:B------:R-:W-:-:S05]  /*0100*/  @P6 IMAD.WIDE R2, R23, R2, c[0x0][0x340] ;  /* 0x0000d00017026625 */ /* 0x000fca00078e0202 */
[----:B------:R4:W5:Y:S01]  /*0110*/  @P6 LDG.E R20, [R2.64] ;  /* 0x0000001602146981 */ /* 0x000962000c1e1900 */
[----:B-1----:R-:W-:Y:S01]  /*0120*/  SHF.R.S32.HI R22, RZ, 0x1f, R29 ;  /* 0x0000001fff167819 */ /* 0x002fe2000001141d */
[----:B--2---:R-:W-:Y:S01]  /*0130*/  IMAD.WIDE.U32 R6, R30, c[0x0][0x1b8], RZ ;  /* 0x00006e001e067a25 */ /* 0x004fe200078e00ff */
[C---:B------:R-:W-:Y:S01]  /*0140*/  ISETP.NE.AND P0, PT, R17.reuse, 0x1, PT ;  /* 0x000000011100780c */ /* 0x040fe20003f05270 */
[----:B------:R-:W-:Y:S01]  /*0150*/  UIADD3 UR4, UR8, 0x3f, URZ ;  /* 0x0000003f08047890 */ /* 0x000fe2000fffe03f */
[----:B------:R-:W-:Y:S01]  /*0160*/  SHF.R.S32.HI R31, RZ, 0x1f, R30 ;  /* 0x0000001fff1f7819 */ /* 0x000fe2000001141e */
[----:B------:R-:W-:Y:S01]  /*0170*/  IMAD R5, R24, c[0x0][0x1c0], RZ ;  /* 0x0000700018057a24 */ /* 0x000fe200078e02ff */
[----:B------:R-:W-:Y:S01]  /*0180*/  UMOV UR9, 0x6 ;  /* 0x0000000600097882 */ /* 0x000fe20000000000 */
[----:B------:R-:W-:Y:S01]  /*0190*/  IMAD R17, R17, c[0x0][0x168], RZ ;  /* 0x00005a0011117a24 */ /* 0x000fe200078e02ff */
[----:B------:R-:W-:Y:S01]  /*01a0*/  USHF.R.S32.HI UR18, URZ, 0x1f, UR4 ;  /* 0x0000001f3f127899 */ /* 0x000fe20008011404 */
[----:B------:R-:W-:Y:S01]  /*01b0*/  IMAD R5, R23, c[0x0][0x1c4], R5 ;  /* 0x0000710017057a24 */ /* 0x000fe200078e0205 */
[----:B------:R-:W-:-:S02]  /*01c0*/  USHF.L.U32 UR10, UR6, 0x6, URZ ;  /* 0x00000006060a7899 */ /* 0x000fc4000800063f */
[----:B------:R-:W-:Y:S02]  /*01d0*/  ULEA.HI UR18, UR18, UR4, URZ, 0x6 ;  /* 0x0000000412127291 */ /* 0x000fe4000f8f303f */
[----:B------:R-:W-:Y:S02]  /*01e0*/  USHF.L.U64.HI UR9, UR6, UR9, UR7 ;  /* 0x0000000906097299 */ /* 0x000fe40008010207 */
[----:B------:R-:W-:Y:S01]  /*01f0*/  ULEA.HI.SX32 UR13, UR18, 0xffffffff, 0x1a ;  /* 0xffffffff120d7891 */ /* 0x000fe2000f8fd23f */
[----:B------:R-:W-:Y:S01]  /*0200*/  IMAD.U32 R159, RZ, RZ, UR10 ;  /* 0x0000000aff9f7e24 */ /* 0x000fe2000f8e00ff */
[----:B------:R-:W-:Y:S02]  /*0210*/  UIMAD.WIDE.U32 UR20, UR6, 0x20, URZ ;  /* 0x00000020061478a5 */ /* 0x000fe4000f8e003f */
[----:B------:R-:W-:Y:S02]  /*0220*/  USHF.R.S32.HI UR12, URZ, 0x1f, UR13 ;  /* 0x0000001f3f0c7899 */ /* 0x000fe4000801140d */
[----:B------:R-:W-:Y:S01]  /*0230*/  IMAD.U32 R18, RZ, RZ, UR13 ;  /* 0x0000000dff127e24 */ /* 0x000fe2000f8e00ff */
[----:B------:R-:W-:Y:S01]  /*0240*/  UIMAD UR4, UR9, UR13, URZ ;  /* 0x0000000d090472a4 */ /* 0x000fe2000f8e023f */
[----:B----4-:R-:W-:Y:S01]  /*0250*/  LEA.HI R2, R22, R29, RZ, 0x3 ;  /* 0x0000001d16027211 */ /* 0x010fe200078f18ff */
[----:B------:R-:W-:-:S02]  /*0260*/  USHF.L.U32 UR14, UR7, 0x5, URZ ;  /* 0x00000005070e7899 */ /* 0x000fc4000800063f */
[----:B------:R-:W-:Y:S01]  /*0270*/  UIMAD UR4, UR12, UR10, UR4 ;  /* 0x0000000a0c0472a4 */ /* 0x000fe2000f8e0204 */
[----:B------:R-:W-:Y:S01]  /*0280*/  LOP3.LUT R0, R2, 0xfffffff8, RZ, 0xc0, !PT ;  /* 0xfffffff802007812 */ /* 0x000fe200078ec0ff */
[----:B------:R-:W-:Y:S01]  /*0290*/  UIADD3 UR14, UR21, UR14, URZ ;  /* 0x0000000e150e7290 */ /* 0x000fe2000fffe03f */
[----:B------:R-:W-:Y:S01]  /*02a0*/  SHF.R.S32.HI R28, RZ, 0x3, R2 ;  /* 0x00000003ff1c7819 */ /* 0x000fe20000011402 */
[----:B------:R-:W-:Y:S01]  /*02b0*/  IMAD R2, R31, c[0x0][0x1b8], RZ ;  /* 0x00006e001f027a24 */ /* 0x000fe200078e02ff */
[----:B------:R-:W-:Y:S01]  /*02c0*/  UMOV UR11, 0x20 ;  /* 0x00000020000b7882 */ /* 0x000fe20000000000 */
[----:B------:R-:W-:Y:S01]  /*02d0*/  IMAD.IADD R64, R29, 0x1, -R0 ;  /* 0x000000011d407824 */ /* 0x000fe200078e0a00 */
[----:B------:R-:W-:Y:S01]  /*02e0*/  SHF.R.S32.HI R21, RZ, 0x1f, R28 ;  /* 0x0000001fff157819 */ /* 0x000fe2000001141c */
[----:B------:R-:W-:Y:S01]  /*02f0*/  IMAD R2, R30, c[0x0][0x1bc], R2 ;  /* 0x00006f001e027a24 */ /* 0x000fe200078e0202 */
[----:B------:R-:W-:Y:S01]  /*0300*/  IADD3 R19, -R28, c[0x0][0x1d0], RZ ;  /* 0x000074001c137a10 */ /* 0x000fe20007ffe1ff */
[----:B------:R-:W-:-:S02]  /*0310*/  IMAD R0, R64, 0x10, R28 ;  /* 0x0000001040007824 */ /* 0x000fc400078e021c */
[----:B------:R-:W-:Y:S02]  /*0320*/  IMAD.IADD R3, R7, 0x1, R2 ;  /* 0x0000000107037824 */ /* 0x000fe400078e0202 */
[----:B---3--:R-:W-:Y:S02]  /*0330*/  IMAD R9, R8, 0x80, R0 ;  /* 0x0000008008097824 */ /* 0x008fe400078e0200 */
[----:B------:R-:W-:Y:S02]  /*0340*/  IMAD.MOV.U32 R2, RZ, RZ, R6 ;  /* 0x000000ffff027224 */ /* 0x000fe400078e0006 */
[----:B------:R-:W-:Y:S01]  /*0350*/  @P0 IMAD.HI.U32 R4, R9, c[0x0][0x2c8], RZ ;  /* 0x0000b20009040a27 */ /* 0x000fe200078e00ff */
[----:B------:R1:W-:Y:S03]  /*0360*/  STL [R1+0x54], R9 ;  /* 0x0000540901007387 */ /* 0x0003e60000100800 */
[----:B------:R-:W-:Y:S01]  /*0370*/  IMAD.MOV.U32 R0, RZ, RZ, R9 ;  /* 0x000000ffff007224 */ /* 0x000fe200078e0009 */
[----:B------:R-:W-:Y:S01]  /*0380*/  @P0 SHF.R.U32.HI R0, RZ, c[0x0][0x2cc], R4 ;  /* 0x0000b300ff000a19 */ /* 0x000fe20000011604 */
[----:B------:R-:W-:-:S03]  /*0390*/  IMAD.WIDE.U32 R2, R23, c[0x0][0x1c0], R2 ;  /* 0x0000700017027a25 */ /* 0x000fc600078e0002 */
[--C-:B------:R-:W-:Y:S01]  /*03a0*/  SHF.R.S32.HI R6, RZ, 0x1f, R0.reuse ;  /* 0x0000001fff067819 */ /* 0x100fe20000011400 */
[----:B------:R-:W-:Y:S02]  /*03b0*/  IMAD.MOV R4, RZ, RZ, -R0 ;  /* 0x000000ffff047224 */ /* 0x000fe400078e0a00 */
[----:B------:R-:W-:Y:S02]  /*03c0*/  IMAD.IADD R3, R3, 0x1, R5 ;  /* 0x0000000103037824 */ /* 0x000fe400078e0205 */
[----:B------:R-:W-:Y:S02]  /*03d0*/  IMAD R5, R4, c[0x0][0x2c4], R9 ;  /* 0x0000b10004057a24 */ /* 0x000fe400078e0209 */
[----:B------:R-:W-:Y:S02]  /*03e0*/  IMAD R6, R6, c[0x0][0x1b0], RZ ;  /* 0x00006c0006067a24 */ /* 0x000fe400078e02ff */
[----:B------:R-:W-:Y:S01]  /*03f0*/  IMAD.WIDE.U32 R2, R0, c[0x0][0x1b0], R2 ;  /* 0x00006c0000027a25 */ /* 0x000fe200078e0002 */
[----:B------:R-:W-:-:S03]  /*0400*/  SHF.R.S32.HI R4, RZ, 0x1f, R5 ;  /* 0x0000001fff047819 */ /* 0x000fc60000011405 */
[----:B------:R-:W-:Y:S02]  /*0410*/  IMAD R0, R0, c[0x0][0x1b4], R6 ;  /* 0x00006d0000007a24 */ /* 0x000fe400078e0206 */
[----:B------:R-:W-:Y:S02]  /*0420*/  IMAD R13, R8, 0x80, R28 ;  /* 0x00000080080d7824 */ /* 0x000fe400078e021c */
[----:B------:R-:W-:Y:S02]  /*0430*/  IMAD.IADD R3, R3, 0x1, R0 ;  /* 0x0000000103037824 */ /* 0x000fe400078e0200 */
[----:B------:R-:W-:Y:S01]  /*0440*/  IMAD R0, R4, c[0x0][0x1a8], RZ ;  /* 0x00006a0004007a24 */ /* 0x000fe200078e02ff */
[-C--:B------:R-:W-:Y:S01]  /*0450*/  ISETP.GE.AND P2, PT, R13, R17.reuse, PT ;  /* 0x000000110d00720c */ /* 0x080fe20003f46270 */
[----:B------:R-:W-:Y:S01]  /*0460*/  IMAD.WIDE.U32 R2, R5, c[0x0][0x1a8], R2 ;  /* 0x00006a0005027a25 */ /* 0x000fe200078e0002 */
[C---:B------:R-:W-:Y:S01]  /*0470*/  IADD3 R4, R13.reuse, 0x20, RZ ;  /* 0x000000200d047810 */ /* 0x040fe20007ffe0ff */
[----:B------:R-:W-:Y:S01]  /*0480*/  STL [R1+0x50], R13 ;  /* 0x0000500d01007387 */ /* 0x000fe20000100800 */
[----:B------:R-:W-:Y:S01]  /*0490*/  IADD3 R11, R13, 0x30, RZ ;  /* 0x000000300d0b7810 */ /* 0x000fe20007ffe0ff */
[----:B------:R-:W-:Y:S01]  /*04a0*/  IMAD R0, R5, c[0x0][0x1ac], R0 ;  /* 0x00006b0005007a24 */ /* 0x000fe200078e0200 */
[----:B------:R-:W-:Y:S01]  /*04b0*/  LEA R14, P0, R2, c[0x0][0x160], 0x1 ;  /* 0x00005800020e7a11 */ /* 0x000fe200078008ff */
[----:B------:R-:W-:Y:S01]  /*04c0*/  IMAD.SHL.U32 R26, R64, 0x8, RZ ;  /* 0x00000008401a7824 */ /* 0x000fe200078e00ff */
[----:B------:R-:W-:Y:S01]  /*04d0*/  ISETP.GE.AND P4, PT, R4, R17, PT ;  /* 0x000000110400720c */ /* 0x000fe20003f86270 */
[----:B------:R-:W-:Y:S01]  /*04e0*/  IMAD.IADD R0, R3, 0x1, R0 ;  /* 0x0000000103007824 */ /* 0x000fe200078e0200 */
[----:B------:R-:W-:Y:S01]  /*04f0*/  IADD3 R15, R13, 0x70, RZ ;  /* 0x000000700d0f7810 */ /* 0x000fe20007ffe0ff */
[----:B------:R-:W2:Y:S01]  /*0500*/  SHFL.IDX PT, R6, R14, RZ, 0x181f ;  /* 0x00181fff0e067589 */ /* 0x000ea200000e0000 */
[----:B------:R-:W-:Y:S01]  /*0510*/  IMAD.SHL.U32 R3, R28, 0x40, RZ ;  /* 0x000000401c037824 */ /* 0x000fe200078e00ff */
[----:B------:R-:W-:-:S02]  /*0520*/  IADD3 R25, R26, 0x40, RZ ;  /* 0x000000401a197810 */ /* 0x000fc40007ffe0ff */
[----:B------:R-:W-:Y:S01]  /*0530*/  LEA.HI.X R16, R2, c[0x0][0x164], R0, 0x1, P0 ;  /* 0x0000590002107a11 */ /* 0x000fe200000f0c00 */
[----:B------:R-:W-:Y:S01]  /*0540*/  SHFL.IDX PT, R4, R14, 0x1, 0x181f ;  /* 0x00381f000e047f89 */ /* 0x000fe200000e0000 */
[----:B------:R-:W-:Y:S02]  /*0550*/  LOP3.LUT R0, R3, 0x1c0, RZ, 0xc0, !PT ;  /* 0x000001c003007812 */ /* 0x000fe400078ec0ff */
[----:B------:R-:W-:Y:S01]  /*0560*/  IADD3 R3, R13, 0x10, RZ ;  /* 0x000000100d037810 */ /* 0x000fe20007ffe0ff */
[----:B------:R-:W3:Y:S01]  /*0570*/  SHFL.IDX PT, R7, R16, RZ, 0x181f ;  /* 0x00181fff10077589 */ /* 0x000ee200000e0000 */
[----:B------:R-:W-:Y:S02]  /*0580*/  SHF.R.U32.HI R2, RZ, 0x3, R0 ;  /* 0x00000003ff027819 */ /* 0x000fe40000011600 */
[----:B------:R-:W-:Y:S01]  /*0590*/  LOP3.LUT R0, R0, 0x38, R26, 0xf8, !PT ;  /* 0x0000003800007812 */ /* 0x000fe200078ef81a */
[----:B------:R-:W4:Y:S01]  /*05a0*/  SHFL.IDX PT, R5, R16, 0x1, 0x181f ;  /* 0x00381f0010057f89 */ /* 0x000f2200000e0000 */
[----:B------:R-:W-:-:S02]  /*05b0*/  ISETP.GE.AND P5, PT, R3, R17, PT ;  /* 0x000000110300720c */ /* 0x000fc40003fa6270 */
[----:B------:R-:W-:Y:S01]  /*05c0*/  LEA.HI R3, R22, R29, RZ, 0x6 ;  /* 0x0000001d16037211 */ /* 0x000fe200078f30ff */
[----:B------:R-:W-:Y:S01]  /*05d0*/  STL [R1+0x10], R25 ;  /* 0x0000101901007387 */ /* 0x000fe20000100800 */
[----:B------:R-:W-:Y:S02]  /*05e0*/  LOP3.LUT R10, R0, R2, RZ, 0x3c, !PT ;  /* 0x00000002000a7212 */ /* 0x000fe400078e3cff */
[----:B------:R-:W-:Y:S01]  /*05f0*/  @!P2 SHF.R.S32.HI R0, RZ, 0x1f, R25 ;  /* 0x0000001fff00a819 */ /* 0x000fe20000011419 */
[----:B-1----:R-:W-:Y:S01]  /*0600*/  IMAD.SHL.U32 R9, R3, 0x8, RZ ;  /* 0x0000000803097824 */ /* 0x002fe200078e00ff */
[----:B------:R-:W-:Y:S01]  /*0610*/  ISETP.GE.AND P0, PT, R26, c[0x0][0x198], PT ;  /* 0x000066001a007a0c */ /* 0x000fe20003f06270 */
[----:B------:R-:W-:Y:S01]  /*0620*/  SHFL.IDX PT, R2, R14, 0x2, 0x181f ;  /* 0x00581f000e027f89 */ /* 0x000fe200000e0000 */
[----:B------:R-:W-:Y:S02]  /*0630*/  @!P2 LEA.HI R0, R0, R25, RZ, 0x3 ;  /* 0x000000190000a211 */ /* 0x000fe400078f18ff */
[----:B------:R-:W-:Y:S01]  /*0640*/  ISETP.GE.AND P3, PT, R25, c[0x0][0x198], PT ;  /* 0x0000660019007a0c */ /* 0x000fe20003f66270 */
[----:B------:R-:W1:Y:S01]  /*0650*/  SHFL.IDX PT, R3, R16, 0x2, 0x181f ;  /* 0x00581f0010037f89 */ /* 0x000e6200000e0000 */
[----:B------:R-:W-:-:S02]  /*0660*/  LOP3.LUT R160, R10, 0xfffffe00, R9, 0xf8, !PT ;  /* 0xfffffe000aa07812 */ /* 0x000fc400078ef809 */
[----:B------:R-:W-:Y:S02]  /*0670*/  SHF.R.S32.HI R27, RZ, 0x1f, R26 ;  /* 0x0000001fff1b7819 */ /* 0x000fe4000001141a */
[----:B--2---:R-:W-:Y:S02]  /*0680*/  @!P2 LEA R8, P1, R26, R6, 0x1 ;  /* 0x000000061a08a211 */ /* 0x004fe400078208ff */
[----:B------:R-:W-:Y:S01]  /*0690*/  @!P2 LOP3.LUT R10, R0, 0xfffffff8, RZ, 0xc0, !PT ;  /* 0xfffffff8000aa812 */ /* 0x000fe200078ec0ff */
[----:B------:R-:W-:Y:S01]  /*06a0*/  @!P2 IMAD.SHL.U32 R0, R160, 0x2, RZ ;  /* 0x00000002a000a824 */ /* 0x000fe200078e00ff */
[----:B------:R-:W-:Y:S01]  /*06b0*/  @!P5 SHF.R.S32.HI R12, RZ, 0x1f, R25 ;  /* 0x0000001fff0cd819 */ /* 0x000fe20000011419 */
[----:B------:R-:W-:Y:S01]  /*06c0*/  STL.64 [R1+0x18], R26 ;  /* 0x0000181a01007387 */ /* 0x000fe20000100a00 */
[----:B---3--:R-:W-:Y:S01]  /*06d0*/  @!P2 LEA.HI.X R9, R26, R7, R27, 0x1, P1 ;  /* 0x000000071a09a211 */ /* 0x008fe200008f0c1b */
[----:B------:R-:W-:Y:S01]  /*06e0*/  @!P2 IMAD.WIDE R6, R10, 0x2, R6 ;  /* 0x000000020a06a825 */ /* 0x000fe200078e0206 */
[----:B------:R-:W-:Y:S01]  /*06f0*/  @!P5 LEA.HI R10, R12, R25, RZ, 0x3 ;  /* 0x000000190c0ad211 */ /* 0x000fe200078f18ff */
[----:B------:R-:W-:Y:S01]  /*0700*/  STL [R1+0x4c], R160 ;  /* 0x00004ca001007387 */ /* 0x000fe20000100800 */
[----:B------:R-:W-:Y:S01]  /*0710*/  ISETP.GE.AND P1, PT, R11, R17, PT ;  /* 0x000000110b00720c */ /* 0x000fe20003f26270 */
[----:B------:R-:W-:Y:S01]  /*0720*/  @!P5 IMAD.SHL.U32 R12, R160, 0x2, RZ ;  /* 0x00000002a00cd824 */ /* 0x000fe200078e00ff */
[----:B------:R-:W-:Y:S01]  /*0730*/  @!P4 SHF.R.S32.HI R11, RZ, 0x1f, R25 ;  /* 0x0000001fff0bc819 */ /* 0x000fe20000011419 */
[----:B------:R2:W-:Y:S01]  /*0740*/  @!P2 LDGSTS.E.BYPASS.LTC128B.128 [R0+0x8100], [R8.64], !P0 ;  /* 0x081000000800afae */ /* 0x0005e2000c101d56 */
[----:B------:R-:W-:-:S03]  /*0750*/  @!P5 LOP3.LUT R10, R10, 0xfffffff8, RZ, 0xc0, !PT ;  /* 0xfffffff80a0ad812 */ /* 0x000fc600078ec0ff */
[----:B------:R3:W-:Y:S01]  /*0760*/  @!P2 LDGSTS.E.BYPASS.LTC128B.128 [R0+0xc100], [R6.64], !P3 ;  /* 0x0c1000000600afae */ /* 0x0007e2000d901d56 */
[----:B--2---:R-:W-:-:S03]  /*0770*/  @!P5 LEA R8, P2, R26, R4, 0x1 ;  /* 0x000000041a08d211 */ /* 0x004fc600078408ff */
[----:B---3--:R-:W2:Y:S01]  /*0780*/  SHFL.IDX PT, R6, R14, 0x3, 0x181f ;  /* 0x00781f000e067f89 */ /* 0x008ea200000e0000 */
[----:B------:R-:W-:Y:S01]  /*0790*/  @!P4 LEA.HI R0, R11, R25, RZ, 0x3 ;  /* 0x000000190b00c211 */ /* 0x000fe200078f18ff */
[----:B----4-:R-:W-:Y:S01]  /*07a0*/  @!P5 IMAD.WIDE R10, R10, 0x2, R4 ;  /* 0x000000020a0ad825 */ /* 0x010fe200078e0204 */
[----:B------:R-:W-:Y:S01]  /*07b0*/  @!P5 LEA.HI.X R9, R26, R5, R27, 0x1, P2 ;  /* 0x000000051a09d211 */ /* 0x000fe200010f0c1b */
[----:B------:R-:W3:Y:S01]  /*07c0*/  SHFL.IDX PT, R7, R16, 0x3, 0x181f ;  /* 0x00781f0010077f89 */ /* 0x000ee200000e0000 */
[----:B------:R-:W-:Y:S01]  /*07d0*/  @!P4 LOP3.LUT R4, R0, 0xfffffff8, RZ, 0xc0, !PT ;  /* 0xfffffff80004c812 */ /* 0x000fe200078ec0ff */
[----:B------:R-:W-:Y:S02]  /*07e0*/  @!P4 IMAD.SHL.U32 R0, R160, 0x2, RZ ;  /* 0x00000002a000c824 */ /* 0x000fe400078e00ff */
[----:B------:R4:W-:Y:S02]  /*07f0*/  @!P5 LDGSTS.E.BYPASS.LTC128B.128 [R12+0x8900], [R8.64], !P0 ;  /* 0x08900000080cdfae */ /* 0x0009e4000c101d56 */
[----:B-1----:R-:W-:Y:S01]  /*0800*/  @!P4 IMAD.WIDE R4, R4, 0x2, R2 ;  /* 0x000000020404c825 */ /* 0x002fe200078e0202 */
[C---:B------:R-:W-:Y:S01]  /*0810*/  @!P4 LEA R2, P2, R26.reuse, R2, 0x1 ;  /* 0x000000021a02c211 */ /* 0x040fe200078408ff */
[----:B------:R1:W-:Y:S03]  /*0820*/  @!P5 LDGSTS.E.BYPASS.LTC128B.128 [R12+0xc900], [R10.64], !P3 ;  /* 0x0c9000000a0cdfae */ /* 0x0003e6000d901d56 */
[----:B------:R-:W-:-:S05]  /*0830*/  @!P4 LEA.HI.X R3, R26, R3, R27, 0x1, P2 ;  /* 0x000000031a03c211 */ /* 0x000fca00010f0c1b */
[----:B------:R2:W-:Y:S04]  /*0840*/  @!P4 LDGSTS.E.BYPASS.LTC128B.128 [R0+0x9100], [R2.64], !P0 ;  /* 0x091000000200cfae */ /* 0x0005e8000c101d56 */
[----:B------:R1:W-:Y:S01]  /*0850*/  @!P4 LDGSTS.E.BYPASS.LTC128B.128 [R0+0xd100], [R4.64], !P3 ;  /* 0x0d1000000400cfae */ /* 0x0003e2000d901d56 */
[C---:B----4-:R-:W-:Y:S02]  /*0860*/  IADD3 R8, R13.reuse, 0x50, RZ ;  /* 0x000000500d087810 */ /* 0x050fe40007ffe0ff */
[----:B------:R-:W-:Y:S02]  /*0870*/  IADD3 R9, R13, 0x40, RZ ;  /* 0x000000400d097810 */ /* 0x000fe40007ffe0ff */
[-C--:B------:R-:W-:Y:S02]  /*0880*/  ISETP.GE.AND P5, PT, R8, R17.reuse, PT ;  /* 0x000000110800720c */ /* 0x080fe40003fa6270 */
[----:B------:R-:W4:Y:S01]  /*0890*/  SHFL.IDX PT, R8, R14, 0x4, 0x181f ;  /* 0x00981f000e087f89 */ /* 0x000f2200000e0000 */
[----:B------:R-:W-:-:S03]  /*08a0*/  ISETP.GE.AND P2, PT, R9, R17, PT ;  /* 0x000000110900720c */ /* 0x000fc60003f46270 */
[----:B------:R-:W4:Y:S01]  /*08b0*/  SHFL.IDX PT, R9, R16, 0x4, 0x181f ;  /* 0x00981f0010097f89 */ /* 0x000f2200000e0000 */
[----:B--2---:R-:W-:Y:S02]  /*08c0*/  @!P1 LEA R2, P4, R26, R6, 0x1 ;  /* 0x000000061a029211 */ /* 0x004fe400078808ff */
[----:B-1----:R-:W-:Y:S01]  /*08d0*/  @!P1 SHF.R.S32.HI R0, RZ, 0x1f, R25 ;  /* 0x0000001fff009819 */ /* 0x002fe20000011419 */
[----:B------:R-:W-:Y:S01]  /*08e0*/  SHFL.IDX PT, R5, R16, 0x5, 0x181f ;  /* 0x00b81f0010057f89 */ /* 0x000fe200000e0000 */
[----:B------:R-:W-:Y:S02]  /*08f0*/  IADD3 R4, R13, 0x60, RZ ;  /* 0x000000600d047810 */ /* 0x000fe40007ffe0ff */
[----:B------:R-:W-:Y:S02]  /*0900*/  @!P1 LEA.HI R0, R0, R25, RZ, 0x3 ;  /* 0x0000001900009211 */ /* 0x000fe400078f18ff */
[----:B---3--:R-:W-:Y:S02]  /*0910*/  @!P1 LEA.HI.X R3, R26, R7, R27, 0x1, P4 ;  /* 0x000000071a039211 */ /* 0x008fe400020f0c1b */
[----:B------:R-:W-:-:S02]  /*0920*/  ISETP.GE.AND P4, PT, R4, R17, PT ;  /* 0x000000110400720c */ /* 0x000fc40003f86270 */
[----:B------:R-:W-:Y:S01]  /*0930*/  @!P1 LOP3.LUT R4, R0, 0xfffffff8, RZ, 0xc0, !PT ;  /* 0xfffffff800049812 */ /* 0x000fe200078ec0ff */
[----:B------:R-:W-:Y:S01]  /*0940*/  @!P1 IMAD.SHL.U32 R0, R160, 0x2, RZ ;  /* 0x00000002a0009824 */ /* 0x000fe200078e00ff */
[----:B------:R-:W-:-:S03]  /*0950*/  @!P5 SHF.R.S32.HI R12, RZ, 0x1f, R25 ;  /* 0x0000001fff0cd819 */ /* 0x000fc60000011419 */
[----:B------:R-:W-:Y:S01]  /*0960*/  @!P1 IMAD.WIDE R6, R4, 0x2, R6 ;  /* 0x0000000204069825 */ /* 0x000fe200078e0206 */
[----:B------:R1:W-:Y:S04]  /*0970*/  @!P1 LDGSTS.E.BYPASS.LTC128B.128 [R0+0x9900], [R2.64], !P0 ;  /* 0x0990000002009fae */ /* 0x0003e8000c101d56 */
[----:B------:R2:W-:Y:S01]  /*0980*/  @!P1 LDGSTS.E.BYPASS.LTC128B.128 [R0+0xd900], [R6.64], !P3 ;  /* 0x0d90000006009fae */ /* 0x0005e2000d901d56 */
[----:B----4-:R-:W-:-:S03]  /*0990*/  @!P2 LEA R10, P1, R26, R8, 0x1 ;  /* 0x000000081a0aa211 */ /* 0x010fc600078208ff */
[----:B------:R-:W3:Y:S01]  /*09a0*/  SHFL.IDX PT, R4, R14, 0x5, 0x181f ;  /* 0x00b81f000e047f89 */ /* 0x000ee200000e0000 */
[----:B------:R-:W-:Y:S02]  /*09b0*/  @!P2 LEA.HI.X R11, R26, R9, R27, 0x1, P1 ;  /* 0x000000091a0ba211 */ /* 0x000fe400008f0c1b */
[----:B------:R-:W-:Y:S01]  /*09c0*/  ISETP.GE.AND P1, PT, R15, R17, PT ;  /* 0x000000110f00720c */ /* 0x000fe20003f26270 */
[----:B------:R-:W-:Y:S01]  /*09d0*/  IMAD R15, R18, -0x40, R19 ;  /* 0xffffffc0120f7824 */ /* 0x000fe200078e0213 */
[----:B-1----:R-:W-:Y:S01]  /*09e0*/  SHFL.IDX PT, R3, R16, 0x6, 0x181f ;  /* 0x00d81f0010037f89 */ /* 0x002fe200000e0000 */
[----:B--2---:R-:W-:Y:S02]  /*09f0*/  IMAD R0, R21, c[0x0][0x1e0], RZ ;  /* 0x0000780015007a24 */ /* 0x004fe400078e02ff */
[----:B------:R-:W-:-:S04]  /*0a00*/  IMAD.WIDE.U32 R6, R28, c[0x0][0x1e0], R26 ;  /* 0x000078001c067a25 */ /* 0x000fc800078e001a */
[----:B------:R-:W-:Y:S01]  /*0a10*/  IMAD R2, R28, c[0x0][0x1e4], R0 ;  /* 0x000079001c027a24 */ /* 0x000fe200078e0200 */
[----:B------:R-:W-:-:S03]  /*0a20*/  @!P2 SHF.R.S32.HI R0, RZ, 0x1f, R25 ;  /* 0x0000001fff00a819 */ /* 0x000fc60000011419 */
[----:B------:R-:W-:Y:S01]  /*0a30*/  IMAD.IADD R7, R7, 0x1, R2 ;  /* 0x0000000107077824 */ /* 0x000fe200078e0202 */
[-C--:B------:R-:W-:Y:S01]  /*0a40*/  @!P2 LEA.HI R13, R0, R25.reuse, RZ, 0x3 ;  /* 0x00000019000da211 */ /* 0x080fe200078f18ff */
[----:B------:R-:W1:Y:S01]  /*0a50*/  SHFL.IDX PT, R2, R14, 0x6, 0x181f ;  /* 0x00d81f000e027f89 */ /* 0x000e6200000e0000 */
[----:B------:R-:W-:Y:S02]  /*0a60*/  @!P5 LEA.HI R0, R12, R25, RZ, 0x3 ;  /* 0x000000190c00d211 */ /* 0x000fe400078f18ff */
[----:B------:R-:W-:Y:S02]  /*0a70*/  @!P2 LOP3.LUT R12, R13, 0xfffffff8, RZ, 0xc0, !PT ;  /* 0xfffffff80d0ca812 */ /* 0x000fe400078ec0ff */
[----:B------:R-:W-:Y:S01]  /*0a80*/  @!P5 LOP3.LUT R13, R0, 0xfffffff8, RZ, 0xc0, !PT ;  /* 0xfffffff8000dd812 */ /* 0x000fe200078ec0ff */
[----:B------:R-:W-:Y:S02]  /*0a90*/  @!P2 IMAD.SHL.U32 R0, R160, 0x2, RZ ;  /* 0x00000002a000a824 */ /* 0x000fe400078e00ff */
[----:B------:R-:W-:Y:S01]  /*0aa0*/  @!P2 IMAD.WIDE R8, R12, 0x2, R8 ;  /* 0x000000020c08a825 */ /* 0x000fe200078e0208 */
[----:B------:R-:W-:-:S02]  /*0ab0*/  @!P4 SHF.R.S32.HI R12, RZ, 0x1f, R25 ;  /* 0x0000001fff0cc819 */ /* 0x000fc40000011419 */
[----:B------:R2:W-:Y:S01]  /*0ac0*/  @!P2 LDGSTS.E.BYPASS.LTC128B.128 [R0+0xa100], [R10.64], !P0 ;  /* 0x0a1000000a00afae */ /* 0x0005e2000c101d56 */
[----:B---3--:R-:W-:Y:S01]  /*0ad0*/  @!P5 IMAD.WIDE R18, R13, 0x2, R4 ;  /* 0x000000020d12d825 */ /* 0x008fe200078e0204 */
[----:B------:R-:W-:Y:S02]  /*0ae0*/  @!P4 LEA.HI R12, R12, R25, RZ, 0x3 ;  /* 0x000000190c0cc211 */ /* 0x000fe400078f18ff */
[----:B------:R3:W-:Y:S02]  /*0af0*/  @!P2 LDGSTS.E.BYPASS.LTC128B.128 [R0+0xe100], [R8.64], !P3 ;  /* 0x0e1000000800afae */ /* 0x0007e4000d901d56 */
[----:B------:R-:W-:-:S05]  /*0b00*/  @!P4 LOP3.LUT R12, R12, 0xfffffff8, RZ, 0xc0, !PT ;  /* 0xfffffff80c0cc812 */ /* 0x000fca00078ec0ff */
[----:B-1----:R-:W-:Y:S01]  /*0b10*/  @!P4 IMAD.WIDE R12, R12, 0x2, R2 ;  /* 0x000000020c0cc825 */ /* 0x002fe200078e0202 */
[----:B-----5:R-:W-:-:S03]  /*0b20*/  @P6 SHF.R.S32.HI R17, RZ, 0x1f, R20 ;  /* 0x0000001fff116819 */ /* 0x020fc60000011414 */
[----:B------:R-:W-:Y:S01]  /*0b30*/  @!P6 IMAD.MOV.U32 R17, RZ, RZ, R24 ;  /* 0x000000ffff11e224 */ /* 0x000fe200078e0018 */
[----:B--2---:R1:W2:Y:S01]  /*0b40*/  SHFL.IDX PT, R10, R14, 0x7, 0x181f ;  /* 0x00f81f000e0a7f89 */ /* 0x0042a200000e0000 */
[----:B---3--:R-:W-:Y:S01]  /*0b50*/  @!P5 LEA R8, P2, R26, R4, 0x1 ;  /* 0x000000041a08d211 */ /* 0x008fe200078408ff */
[----:B------:R-:W-:Y:S02]  /*0b60*/  @!P4 IMAD.SHL.U32 R0, R160, 0x2, RZ ;  /* 0x00000002a000c824 */ /* 0x000fe400078e00ff */
[----:B------:R3:W4:Y:S01]  /*0b70*/  SHFL.IDX PT, R11, R16, 0x7, 0x181f ;  /* 0x00f81f00100b7f89 */ /* 0x00072200000e0000 */
[C---:B------:R-:W-:Y:S02]  /*0b80*/  @!P5 LEA.HI.X R9, R26.reuse, R5, R27, 0x1, P2 ;  /* 0x000000051a09d211 */ /* 0x040fe400010f0c1b */
[----:B------:R-:W-:-:S04]  /*0b90*/  @!P4 LEA R4, P2, R26, R2, 0x1 ;  /* 0x000000021a04c211 */ /* 0x000fc800078408ff */
[----:B------:R-:W-:Y:S01]  /*0ba0*/  @!P4 LEA.HI.X R5, R26, R3, R27, 0x1, P2 ;  /* 0x000000031a05c211 */ /* 0x000fe200010f0c1b */
[----:B------:R-:W-:-:S04]  /*0bb0*/  IMAD.WIDE.U32 R2, R30, c[0x0][0x1e8], R6 ;  /* 0x00007a001e027a25 */ /* 0x000fc800078e0006 */
[----:B------:R-:W-:Y:S02]  /*0bc0*/  IMAD R6, R17, c[0x0][0x1f0], RZ ;  /* 0x00007c0011067a24 */ /* 0x000fe400078e02ff */
[C---:B------:R-:W-:Y:S02]  /*0bd0*/  @!P1 IMAD.SHL.U32 R7, R160.reuse, 0x2, RZ ;  /* 0x00000002a0079824 */ /* 0x040fe400078e00ff */
[----:B-1----:R-:W-:-:S05]  /*0be0*/  @!P5 IMAD.SHL.U32 R14, R160, 0x2, RZ ;  /* 0x00000002a00ed824 */ /* 0x002fca00078e00ff */
[----:B------:R1:W-:Y:S01]  /*0bf0*/  @!P5 LDGSTS.E.BYPASS.LTC128B.128 [R14+0xa900], [R8.64], !P0 ;  /* 0x0a900000080edfae */ /* 0x0003e2000c101d56 */
[----:B---3--:R-:W-:Y:S02]  /*0c00*/  @P6 IMAD.MOV.U32 R16, RZ, RZ, R20 ;  /* 0x000000ffff106224 */ /* 0x008fe400078e0014 */
[----:B------:R-:W-:Y:S01]  /*0c10*/  @!P6 IMAD.MOV.U32 R16, RZ, RZ, R23 ;  /* 0x000000ffff10e224 */ /* 0x000fe200078e0017 */
[----:B------:R3:W-:Y:S01]  /*0c20*/  @!P5 LDGSTS.E.BYPASS.LTC128B.128 [R14+0xe900], [R18.64], !P3 ;  /* 0x0e900000120edfae */ /* 0x0007e2000d901d56 */
[C---:B------:R-:W-:Y:S02]  /*0c30*/  ISETP.GE.AND P5, PT, R15.reuse, 0x11, PT ;  /* 0x000000110f00780c */ /* 0x040fe40003fa6270 */
[----:B------:R-:W-:Y:S01]  /*0c40*/  IMAD R6, R16, c[0x0][0x1f4], R6 ;  /* 0x00007d0010067a24 */ /* 0x000fe200078e0206 */
[----:B------:R2:W-:Y:S01]  /*0c50*/  @!P4 LDGSTS.E.BYPASS.LTC128B.128 [R0+0xb100], [R4.64], !P0 ;  /* 0x0b1000000400cfae */ /* 0x0005e2000c101d56 */
[----:B------:R-:W-:-:S03]  /*0c60*/  ISETP.GE.AND P6, PT, R15, 0x1, PT ;  /* 0x000000010f00780c */ /* 0x000fc60003fc6270 */
[----:B------:R5:W-:Y:S01]  /*0c70*/  @!P4 LDGSTS.E.BYPASS.LTC128B.128 [R0+0xf100], [R12.64], !P3 ;  /* 0x0f1000000c00cfae */ /* 0x000be2000d901d56 */
[----:B------:R-:W-:Y:S01]  /*0c80*/  ISETP.GE.AND P4, PT, R15, 0x21, PT ;  /* 0x000000210f00780c */ /* 0x000fe20003f86270 */
[----:B-1----:R-:W-:Y:S02]  /*0c90*/  IMAD.U32 R8, RZ, RZ, UR7 ;  /* 0x00000007ff087e24 */ /* 0x002fe4000f8e00ff */
[----:B---3--:R-:W-:Y:S02]  /*0ca0*/  IMAD.MOV.U32 R14, RZ, RZ, c[0x0][0x1e0] ;  /* 0x00007800ff0e7624 */ /* 0x008fe400078e00ff */
[----:B------:R-:W-:Y:S01]  /*0cb0*/  IMAD.SHL.U32 R18, R28, 0x8, RZ ;  /* 0x000000081c127824 */ /* 0x000fe200078e00ff */
[----:B--2---:R-:W-:Y:S01]  /*0cc0*/  @!P1 LEA R4, P2, R26, R10, 0x1 ;  /* 0x0000000a1a049211 */ /* 0x004fe200078408ff */
[----:B-----5:R-:W-:-:S03]  /*0cd0*/  IMAD R0, R31, c[0x0][0x1e8], RZ ;  /* 0x00007a001f007a24 */ /* 0x020fc600078e02ff */
[----:B----4-:R-:W-:Y:S02]  /*0ce0*/  @!P1 LEA.HI.X R5, R26, R11, R27, 0x1, P2 ;  /* 0x0000000b1a059211 */ /* 0x010fe400010f0c1b */
[----:B------:R-:W-:Y:S01]  /*0cf0*/  LEA.HI R12, R22, R29, RZ, 0x4 ;  /* 0x0000001d160c7211 */ /* 0x000fe200078f20ff */
[----:B------:R-:W-:Y:S01]  /*0d00*/  IMAD R0, R30, c[0x0][0x1ec], R0 ;  /* 0x00007b001e007a24 */ /* 0x000fe200078e0200 */
[----:B------:R-:W-:Y:S01]  /*0d10*/  ISETP.GE.AND P2, PT, R15, 0x31, PT ;  /* 0x000000310f00780c */ /* 0x000fe20003f46270 */
[----:B------:R1:W-:Y:S01]  /*0d20*/  @!P1 LDGSTS.E.BYPASS.LTC128B.128 [R7+0xb900], [R4.64], !P0 ;  /* 0x0b90000004079fae */ /* 0x0003e2000c101d56 */
[----:B------:R-:W-:Y:S01]  /*0d30*/  LOP3.LUT R13, R12, 0xfffffff0, RZ, 0xc0, !PT ;  /* 0xfffffff00c0d7812 */ /* 0x000fe200078ec0ff */
[----:B------:R-:W-:Y:S01]  /*0d40*/  IMAD.IADD R3, R3, 0x1, R0 ;  /* 0x0000000103037824 */ /* 0x000fe200078e0200 */
[----:B------:R-:W-:-:S03]  /*0d50*/  @!P1 SHF.R.S32.HI R0, RZ, 0x1f, R25 ;  /* 0x0000001fff009819 */ /* 0x000fc60000011419 */
[----:B------:R-:W-:Y:S01]  /*0d60*/  IMAD.WIDE.U32 R32, R16, c[0x0][0x1f0], R2 ;  /* 0x00007c0010207a25 */ /* 0x000fe200078e0002 */
[----:B------:R-:W-:-:S03]  /*0d70*/  @!P1 LEA.HI R0, R0, R25, RZ, 0x3 ;  /* 0x0000001900009211 */ /* 0x000fc600078f18ff */
[----:B------:R-:W-:Y:S01]  /*0d80*/  IMAD.IADD R163, R33, 0x1, R6 ;  /* 0x0000000121a37824 */ /* 0x000fe200078e0206 */
[----:B------:R-:W-:Y:S01]  /*0d90*/  @!P1 LOP3.LUT R0, R0, 0xfffffff8, RZ, 0xc0, !PT ;  /* 0xfffffff800009812 */ /* 0x000fe200078ec0ff */
[----:B------:R-:W-:Y:S01]  /*0da0*/  IMAD.MOV.U32 R162, RZ, RZ, R32 ;  /* 0x000000ffffa27224 */ /* 0x000fe200078e0020 */
[----:B------:R-:W-:Y:S01]  /*0db0*/  VOTEU.ANY UP0, P2 ;  /* 0x00000000003f7886 */ /* 0x000fe20001000100 */
[----:B------:R2:W-:Y:S02]  /*0dc0*/  STL.64 [R1+0x40], R32 ;  /* 0x0000402001007387 */ /* 0x0005e40000100a00 */
[----:B------:R-:W-:Y:S02]  /*0dd0*/  IMAD.WIDE.U32 R2, R159, UR13, R162 ;  /* 0x0000000d9f027c25 */ /* 0x000fe4000f8e00a2 */
[----:B------:R3:W-:Y:S03]  /*0de0*/  STL.64 [R1+0x30], R162 ;  /* 0x000030a201007387 */ /* 0x0007e60000100a00 */
[----:B------:R-:W-:Y:S01]  /*0df0*/  IADD3 R3, R3, UR4, RZ ;  /* 0x0000000403037c10 */ /* 0x000fe2000fffe0ff */
[----:B------:R-:W-:Y:S01]  /*0e00*/  @UP0 UIMAD UR4, UR7, 0x30, URZ ;  /* 0x00000030070408a4 */ /* 0x000fe2000f8e023f */
[----:B------:R-:W-:Y:S01]  /*0e10*/  @P5 LEA R6, P0, R14, R2, 0x4 ;  /* 0x000000020e065211 */ /* 0x000fe200078020ff */
[----:B------:R-:W-:Y:S01]  /*0e20*/  UISETP.GE.AND UP0, UPT, UR8, 0x1, UPT ;  /* 0x000000010800788c */ /* 0x000fe2000bf06270 */
[----:B-1----:R-:W-:-:S02]  /*0e30*/  @!P1 IMAD.WIDE R4, R0, 0x2, R10 ;  /* 0x0000000200049825 */ /* 0x002fc400078e020a */
[----:B------:R-:W-:Y:S02]  /*0e40*/  @P5 LEA.HI.X R0, R14, R3, R8, 0x4, P0 ;  /* 0x000000030e005211 */ /* 0x000fe400000f2408 */
[----:B------:R-:W-:Y:S01]  /*0e50*/  @P5 LEA R8, P0, R6, c[0x0][0x1c8], 0x1 ;  /* 0x0000720006085a11 */ /* 0x000fe200078008ff */
[----:B------:R1:W-:Y:S01]  /*0e60*/  @!P1 LDGSTS.E.BYPASS.LTC128B.128 [R7+0xf900], [R4.64], !P3 ;  /* 0x0f90000004079fae */ /* 0x0003e2000d901d56 */
[----:B------:R-:W-:Y:S02]  /*0e70*/  @P6 LEA R10, P1, R2, c[0x0][0x1c8], 0x1 ;  /* 0x00007200020a6a11 */ /* 0x000fe400078208ff */
[----:B------:R-:W-:Y:S01]  /*0e80*/  @P5 LEA.HI.X R9, R6, c[0x0][0x1cc], R0, 0x1, P0 ;  /* 0x0000730006095a11 */ /* 0x000fe200000f0c00 */
[----:B------:R-:W0:Y:S04]  /*0e90*/  LDGDEPBAR ;  /* 0x00000000000079af */ /* 0x000e280000000000 */
[----:B------:R-:W-:Y:S01]  /*0ea0*/  BAR.SYNC.DEFER_BLOCKING 0x0 ;  /* 0x0000000000007b1d */ /* 0x000fe20000010000 */
[----:B------:R-:W-:-:S02]  /*0eb0*/  @P4 IADD3 R0, P0, R2, UR20, RZ ;  /* 0x0000001402004c10 */ /* 0x000fc4000ff1e0ff */
[--C-:B------:R-:W-:Y:S02]  /*0ec0*/  @P6 LEA.HI.X R11, R2, c[0x0][0x1cc], R3.reuse, 0x1, P1 ;  /* 0x00007300020b6a11 */ /* 0x100fe400008f0c03 */
[----:B------:R-:W-:Y:S02]  /*0ed0*/  ISETP.GE.AND P3, PT, R26, c[0x0][0x1d4], PT ;  /* 0x000075001a007a0c */ /* 0x000fe40003f66270 */
[----:B-1----:R-:W-:Y:S01]  /*0ee0*/  @P4 IADD3.X R4, R3, UR14, RZ, P0, !PT ;  /* 0x0000000e03044c10 */ /* 0x002fe200087fe4ff */
[----:B------:R-:W-:Y:S01]  /*0ef0*/  @P2 IMAD.WIDE.U32 R2, R14, 0x30, R2 ;  /* 0x000000300e022825 */ /* 0x000fe200078e0002 */
[C---:B------:R-:W-:Y:S02]  /*0f00*/  @P4 LEA R6, P0, R0.reuse, c[0x0][0x1c8], 0x1 ;  /* 0x0000720000064a11 */ /* 0x040fe400078008ff */
[----:B------:R-:W-:Y:S02]  /*0f10*/  SHF.R.S32.HI R5, RZ, 0x4, R12 ;  /* 0x00000004ff057819 */ /* 0x000fe4000001140c */
[----:B------:R-:W-:Y:S01]  /*0f20*/  @P4 LEA.HI.X R7, R0, c[0x0][0x1cc], R4, 0x1, P0 ;  /* 0x0000730000074a11 */ /* 0x000fe200000f0c04 */
[----:B------:R-:W-:Y:S01]  /*0f30*/  IMAD.IADD R0, R29, 0x1, -R13 ;  /* 0x000000011d007824 */ /* 0x000fe200078e0a0d */
[----:B------:R-:W-:Y:S01]  /*0f40*/  LEA.HI R4, R12, R5, RZ, 0x1 ;  /* 0x000000050c047211 */ /* 0x000fe200078f08ff */
[----:B------:R-:W-:Y:S01]  /*0f50*/  IMAD.SHL.U32 R13, R64, 0x40, RZ ;  /* 0x00000040400d7824 */ /* 0x000fe200078e00ff */
[----:B------:R-:W-:-:S02]  /*0f60*/  ISETP.GE.AND P0, PT, R25, c[0x0][0x1d4], PT ;  /* 0x0000750019007a0c */ /* 0x000fc40003f06270 */
[----:B------:R-:W-:Y:S02]  /*0f70*/  SHF.R.S32.HI R15, RZ, 0x1f, R0 ;  /* 0x0000001fff0f7819 */ /* 0x000fe40000011400 */
[----:B------:R-:W-:Y:S02]  /*0f80*/  LOP3.LUT R12, R4, 0xfffffffe, RZ, 0xc0, !PT ;  /* 0xfffffffe040c7812 */ /* 0x000fe400078ec0ff */
[----:B------:R-:W-:Y:S02]  /*0f90*/  LOP3.LUT R4, R13, 0x1c0, RZ, 0xc0, !PT ;  /* 0x000001c00d047812 */ /* 0x000fe400078ec0ff */
[----:B------:R-:W-:Y:S01]  /*0fa0*/  LEA.HI R15, R15, R0, RZ, 0x3 ;  /* 0x000000000f0f7211 */ /* 0x000fe200078f18ff */
[----:B------:R-:W-:Y:S01]  /*0fb0*/  IMAD.IADD R12, R5, 0x1, -R12 ;  /* 0x00000001050c7824 */ /* 0x000fe200078e0a0c */
[----:B------:R-:W-:Y:S02]  /*0fc0*/  LOP3.LUT R18, R4, 0x8, R18, 0xf8, !PT ;  /* 0x0000000804127812 */ /* 0x000fe400078ef812 */
[----:B------:R-:W-:-:S02]  /*0fd0*/  SHF.R.U32.HI R13, RZ, 0x3, R4 ;  /* 0x00000003ff0d7819 */ /* 0x000fc40000011604 */
[----:B------:R-:W-:Y:S02]  /*0fe0*/  LOP3.LUT R14, R15, 0xfffffff8, RZ, 0xc0, !PT ;  /* 0xfffffff80f0e7812 */ /* 0x000fe400078ec0ff */
[----:B------:R-:W-:Y:S01]  /*0ff0*/  @P2 IADD3 R3, R3, UR4, RZ ;  /* 0x0000000403032c10 */ /* 0x000fe2000fffe0ff */
[----:B------:R-:W-:Y:S01]  /*1000*/  ULDC.64 UR4, c[0x0][0x208] ;  /* 0x0000820000047ab9 */ /* 0x000fe20000000a00 */
[----:B------:R-:W-:Y:S01]  /*1010*/  @P2 LEA R4, P1, R2, c[0x0][0x1c8], 0x1 ;  /* 0x0000720002042a11 */ /* 0x000fe200078208ff */
[----:B------:R-:W-:Y:S01]  /*1020*/  UIMAD.WIDE.U32 UR16, UR11, UR4, URZ ;  /* 0x000000040b1072a5 */ /* 0x000fe2000f8e003f */
[----:B------:R-:W-:Y:S01]  /*1030*/  LOP3.LUT R18, R18, R13, RZ, 0x3c, !PT ;  /* 0x0000000d12127212 */ /* 0x000fe200078e3cff */
[----:B------:R-:W-:Y:S01]  /*1040*/  IMAD.IADD R13, R0, 0x1, -R14 ;  /* 0x00000001000d7824 */ /* 0x000fe200078e0a0e */
[----:B------:R-:W-:Y:S01]  /*1050*/  @P2 LEA.HI.X R5, R2, c[0x0][0x1cc], R3, 0x1, P1 ;  /* 0x0000730002052a11 */ /* 0x000fe200008f0c03 */
[C---:B------:R-:W-:Y:S01]  /*1060*/  @P6 IMAD.SHL.U32 R0, R160.reuse, 0x2, RZ ;  /* 0x00000002a0006824 */ /* 0x040fe200078e00ff */
[----:B------:R-:W-:Y:S01]  /*1070*/  UIMAD UR11, UR11, UR5, URZ ;  /* 0x000000050b0b72a4 */ /* 0x000fe2000f8e023f */
[----:B------:R-:W-:-:S02]  /*1080*/  @P5 IMAD.SHL.U32 R3, R160, 0x2, RZ ;  /* 0x00000002a0035824 */ /* 0x000fc400078e00ff */
[----:B------:R-:W-:Y:S01]  /*1090*/  @P4 IMAD.SHL.U32 R2, R160, 0x2, RZ ;  /* 0x00000002a0024824 */ /* 0x000fe200078e00ff */
[----:B------:R-:W-:Y:S01]  /*10a0*/  @!PT LDS RZ, [RZ] ;  /* 0x00000000fffff984 */ /* 0x000fe20000000800 */
[----:B------:R-:W-:Y:S01]  /*10b0*/  @!PT LDS RZ, [RZ] ;  /* 0x00000000fffff984 */ /* 0x000fe20000000800 */
[----:B------:R-:W-:Y:S01]  /*10c0*/  @!PT LDS RZ, [RZ] ;  /* 0x00000000fffff984 */ /* 0x000fe20000000800 */
[----:B------:R1:W-:Y:S01]  /*10d0*/  @P6 LDGSTS.E.BYPASS.LTC128B.128 [R0+0x4100], [R10.64], !P3 ;  /* 0x041000000a006fae */ /* 0x0003e2000d901d56 */
[----:B------:R-:W-:-:S03]  /*10e0*/  UIADD3 UR11, UR17, UR11, URZ ;  /* 0x0000000b110b7290 */ /* 0x000fc6000fffe03f */
[----:B------:R1:W-:Y:S04]  /*10f0*/  @P6 LDGSTS.E.BYPASS.LTC128B.128 [R0+0x6100], [R10.64+0x80], !P0 ;  /* 0x061000800a006fae */ /* 0x0003e8000c101d56 */
[----:B------:R4:W-:Y:S04]  /*1100*/  @P5 LDGSTS.E.BYPASS.LTC128B.128 [R3+0x4900], [R8.64], !P3 ;  /* 0x0490000008035fae */ /* 0x0009e8000d901d56 */
[----:B------:R4:W-:Y:S04]  /*1110*/  @P5 LDGSTS.E.BYPASS.LTC128B.128 [R3+0x6900], [R8.64+0x80], !P0 ;  /* 0x0690008008035fae */ /* 0x0009e8000c101d56 */
[----:B------:R5:W-:Y:S04]  /*1120*/  @P4 LDGSTS.E.BYPASS.LTC128B.128 [R2+0x5100], [R6.64], !P3 ;  /* 0x0510000006024fae */ /* 0x000be8000d901d56 */
[----:B------:R5:W-:Y:S01]  /*1130*/  @P4 LDGSTS.E.BYPASS.LTC128B.128 [R2+0x7100], [R6.64+0x80], !P0 ;  /* 0x0710008006024fae */ /* 0x000be2000c101d56 */
[----:B------:R-:W-:Y:S01]  /*1140*/  LOP3.LUT P4, RZ, R64, 0x2, RZ, 0xc0, !PT ;  /* 0x0000000240ff7812 */ /* 0x000fe2000788c0ff */
[----:B-1----:R-:W-:-:S05]  /*1150*/  @P2 IMAD.SHL.U32 R0, R160, 0x2, RZ ;  /* 0x00000002a0002824 */ /* 0x002fca00078e00ff */
[----:B------:R1:W-:Y:S01]  /*1160*/  @P2 LDGSTS.E.BYPASS.LTC128B.128 [R0+0x5900], [R4.64], !P3 ;  /* 0x0590000004002fae */ /* 0x0003e2000d901d56 */
[----:B----4-:R-:W-:-:S03]  /*1170*/  IMAD.SHL.U32 R3, R12, 0x8, RZ ;  /* 0x000000080c037824 */ /* 0x010fc600078e00ff */
[----:B------:R1:W-:Y:S01]  /*1180*/  @P2 LDGSTS.E.BYPASS.LTC128B.128 [R0+0x7900], [R4.64+0x80], !P0 ;  /* 0x0790008004002fae */ /* 0x0003e2000c101d56 */
[----:B------:R-:W-:-:S03]  /*1190*/  R2P PR, R13, 0x6 ;  /* 0x000000060d007804 */ /* 0x000fc60000000000 */
[----:B------:R-:W0:Y:S01]  /*11a0*/  LDGDEPBAR ;  /* 0x00000000000079af */ /* 0x000e220000000000 */
[----:B-----5:R-:W-:Y:S01]  /*11b0*/  IMAD.SHL.U32 R2, R13, 0x40, RZ ;  /* 0x000000400d027824 */ /* 0x020fe200078e00ff */
[----:B------:R-:W-:-:S04]  /*11c0*/  LEA.HI R6, R22, R29, RZ, 0x5 ;  /* 0x0000001d16067211 */ /* 0x000fc800078f28ff */
[----:B------:R-:W-:-:S04]  /*11d0*/  LOP3.LUT R2, R2, 0x1c0, RZ, 0xc0, !PT ;  /* 0x000001c002027812 */ /* 0x000fc800078ec0ff */
[----:B------:R-:W-:Y:S02]  /*11e0*/  LOP3.LUT R3, R2, 0x8, R3, 0xf8, !PT ;  /* 0x0000000802037812 */ /* 0x000fe400078ef803 */
[----:B------:R-:W-:-:S04]  /*11f0*/  SHF.R.U32.HI R2, RZ, 0x3, R2 ;  /* 0x00000003ff027819 */ /* 0x000fc80000011602 */
[----:B------:R-:W-:Y:S01]  /*1200*/  LOP3.LUT R157, R3, R2, RZ, 0x3c, !PT ;  /* 0x00000002039d7212 */ /* 0x000fe200078e3cff */
[----:B------:R-:W-:Y:S02]  /*1210*/  IMAD R2, R21, c[0x0][0x208], RZ ;  /* 0x0000820015027a24 */ /* 0x000fe400078e02ff */
[----:B-1----:R-:W-:Y:S01]  /*1220*/  IMAD.SHL.U32 R4, R15, 0x40, RZ ;  /* 0x000000400f047824 */ /* 0x002fe200078e00ff */
[----:B------:R-:W-:Y:S01]  /*1230*/  SHF.R.S32.HI R5, RZ, 0x5, R6 ;  /* 0x00000005ff057819 */ /* 0x000fe20000011406 */
[----:B------:R-:W-:Y:S01]  /*1240*/  IMAD R0, R12, 0x200, R18 ;  /* 0x000002000c007824 */ /* 0x000fe200078e0212 */
[----:B------:R-:W-:-:S04]  /*1250*/  DEPBAR.LE SB0, 0x1 ;  /* 0x000080400000791a */ /* 0x000fc80000000000 */
[----:B------:R-:W-:Y:S01]  /*1260*/  LOP3.LUT R158, R4, 0xfffffe00, RZ, 0xc0, !PT ;  /* 0xfffffe00049e7812 */ /* 0x000fe200078ec0ff */
[----:B------:R-:W-:Y:S01]  /*1270*/  IMAD.SHL.U32 R224, R0, 0x2, RZ ;  /* 0x0000000200e07824 */ /* 0x000fe200078e00ff */
[----:B------:R-:W-:-:S04]  /*1280*/  DEPBAR.LE SB0, 0x0 ;  /* 0x000080000000791a */ /* 0x000fc80000000000 */
[----:B------:R-:W-:Y:S01]  /*1290*/  IMAD R0, R5, 0x400, R158 ;  /* 0x0000040005007824 */ /* 0x000fe200078e029e */
[C---:B------:R-:W-:Y:S01]  /*12a0*/  IADD3 R3, R224.reuse, 0x4100, RZ ;  /* 0x00004100e0037810 */ /* 0x040fe20007ffe0ff */
[----:B------:R-:W-:Y:S01]  /*12b0*/  BAR.SYNC.DEFER_BLOCKING 0x0 ;  /* 0x0000000000007b1d */ /* 0x000fe20000010000 */
[----:B------:R-:W-:Y:S01]  /*12c0*/  IADD3 R235, R224, 0x4120, RZ ;  /* 0x00004120e0eb7810 */ /* 0x000fe20007ffe0ff */
[----:B------:R-:W-:Y:S01]  /*12d0*/  IMAD.IADD R0, R157, 0x1, R0 ;  /* 0x000000019d007824 */ /* 0x000fe200078e0200 */
[----:B------:R-:W-:Y:S01]  /*12e0*/  @P4 IADD3 R235, R3, -0x20, RZ ;  /* 0xffffffe003eb4810 */ /* 0x000fe20007ffe0ff */
[----:B------:R-:W-:Y:S01]  /*12f0*/  IMAD.MOV.U32 R4, RZ, RZ, 0x10 ;  /* 0x00000010ff047424 */ /* 0x000fe200078e00ff */
[----:B------:R-:W-:Y:S01]  /*1300*/  LOP3.LUT R5, R6, 0xffffffe0, RZ, 0xc0, !PT ;  /* 0xffffffe006057812 */ /* 0x000fe200078ec0ff */
[----:B------:R-:W-:Y:S01]  /*1310*/  IMAD.SHL.U32 R231, R0, 0x2, RZ ;  /* 0x0000000200e77824 */ /* 0x000fe200078e00ff */
[----:B------:R-:W-:Y:S01]  /*1320*/  IADD3 R243, R235, 0x800, RZ ;  /* 0x00000800ebf37810 */ /* 0x000fe20007ffe0ff */
[----:B------:R-:W-:Y:S01]  /*1330*/  IMAD R0, R28, c[0x0][0x20c], R2 ;  /* 0x000083001c007a24 */ /* 0x000fe200078e0202 */
[----:B------:R-:W-:Y:S01]  /*1340*/  SEL R4, R4, 0xfffffff0, !P1 ;  /* 0xfffffff004047807 */ /* 0x000fe20004800000 */
[----:B------:R-:W-:Y:S01]  /*1350*/  IMAD.WIDE.U32 R2, R28, c[0x0][0x208], R26 ;  /* 0x000082001c027a25 */ /* 0x000fe200078e001a */
[----:B------:R-:W-:-:S02]  /*1360*/  PLOP3.LUT P1, PT, PT, PT, UP0, 0x80, 0x0 ;  /* 0x000000000000781c */ /* 0x000fc40003f2f008 */
[----:B------:R-:W-:Y:S01]  /*1370*/  IADD3 R242, R235, 0x1000, RZ ;  /* 0x00001000ebf27810 */ /* 0x000fe20007ffe0ff */
[----:B------:R-:W-:Y:S01]  /*1380*/  IMAD.IADD R3, R3, 0x1, R0 ;  /* 0x0000000103037824 */ /* 0x000fe200078e0200 */
[----:B------:R-:W-:Y:S01]  /*1390*/  IADD3 R241, R235, 0x1800, RZ ;  /* 0x00001800ebf17810 */ /* 0x000fe20007ffe0ff */
[----:B------:R-:W-:Y:S02]  /*13a0*/  IMAD R0, R31, c[0x0][0x210], RZ ;  /* 0x000084001f007a24 */ /* 0x000fe400078e02ff */
[----:B------:R-:W-:-:S04]  /*13b0*/  IMAD.WIDE.U32 R2, R30, c[0x0][0x210], R2 ;  /* 0x000084001e027a25 */ /* 0x000fc800078e0002 */
[----:B------:R-:W-:Y:S02]  /*13c0*/  IMAD R0, R30, c[0x0][0x214], R0 ;  /* 0x000085001e007a24 */ /* 0x000fe400078e0200 */
[----:B------:R-:W-:Y:S01]  /*13d0*/  IMAD R233, R4, 0x2, R231 ;  /* 0x0000000204e97824 */ /* 0x000fe200078e02e7 */
[----:B------:R3:W1:Y:S01]  /*13e0*/  LDSM.16.M88.4 R12, [R231+0x8100] ;  /* 0x00810000e70c783b */ /* 0x0006620000000200 */
[----:B------:R-:W-:Y:S02]  /*13f0*/  IMAD.IADD R3, R3, 0x1, R0 ;  /* 0x0000000103037824 */ /* 0x000fe400078e0200 */
[----:B------:R-:W-:Y:S01]  /*1400*/  IMAD R0, R17, c[0x0][0x218], RZ ;  /* 0x0000860011007a24 */ /* 0x000fe200078e02ff */
[----:B------:R3:W4:Y:S01]  /*1410*/  LDSM.16.M88.4 R8, [R231+0xa100] ;  /* 0x00a10000e708783b */ /* 0x0007220000000200 */
[----:B--2---:R-:W-:-:S03]  /*1420*/  IMAD.WIDE.U32 R32, R16, c[0x0][0x218], R2 ;  /* 0x0000860010207a25 */ /* 0x004fc600078e0002 */
[----:B------:R3:W2:Y:S01]  /*1430*/  LDSM.16.M88.4 R60, [R224+0x4100] ;  /* 0x00410000e03c783b */ /* 0x0006a20000000200 */
[----:B------:R-:W-:Y:S02]  /*1440*/  IMAD R0, R16, c[0x0][0x21c], R0 ;  /* 0x0000870010007a24 */ /* 0x000fe400078e0200 */
[----:B------:R-:W-:Y:S01]  /*1450*/  IMAD.IADD R144, R29, 0x1, -R5 ;  /* 0x000000011d907824 */ /* 0x000fe200078e0a05 */
[----:B------:R3:W-:Y:S01]  /*1460*/  STL.64 [R1+0x38], R32 ;  /* 0x0000382001007387 */ /* 0x0007e20000100a00 */
[----:B------:R-:W-:Y:S02]  /*1470*/  IMAD.IADD R18, R33, 0x1, R0 ;  /* 0x0000000121127824 */ /* 0x000fe400078e0200 */
[----:B------:R-:W-:Y:S01]  /*1480*/  IMAD.MOV.U32 R5, RZ, RZ, 0x20 ;  /* 0x00000020ff057424 */ /* 0x000fe200078e00ff */
[----:B------:R3:W1:Y:S04]  /*1490*/  LDSM.16.M88.4 R56, [R224+0x4900] ;  /* 0x00490000e038783b */ /* 0x0006680000000200 */
[----:B------:R3:W-:Y:S01]  /*14a0*/  STL [R1+0x48], R18 ;  /* 0x0000481201007387 */ /* 0x0007e20000100800 */
[----:B------:R-:W-:-:S03]  /*14b0*/  SEL R2, R5, 0xffffffe0, !P2 ;  /* 0xffffffe005027807 */ /* 0x000fc60005000000 */
[----:B------:R3:W1:Y:S04]  /*14c0*/  LDSM.16.M88.4 R52, [R224+0x5100] ;  /* 0x00510000e034783b */ /* 0x0006680000000200 */
[----:B------:R3:W1:Y:S04]  /*14d0*/  LDSM.16.M88.4 R48, [R224+0x5900] ;  /* 0x00590000e030783b */ /* 0x0006680000000200 */
[----:B------:R3:W1:Y:S04]  /*14e0*/  LDSM.16.M88.4 R24, [R233+0x8100] ;  /* 0x00810000e918783b */ /* 0x0006680000000200 */
[----:B------:R3:W1:Y:S04]  /*14f0*/  LDSM.16.M88.4 R20, [R233+0xa100] ;  /* 0x00a10000e914783b */ /* 0x0006680000000200 */
[----:B------:R3:W1:Y:S04]  /*1500*/  LDSM.16.M88.4 R72, [R235] ;  /* 0x00000000eb48783b */ /* 0x0006680000000200 */
[----:B------:R3:W1:Y:S04]  /*1510*/  LDSM.16.M88.4 R84, [R235+0x800] ;  /* 0x00080000eb54783b */ /* 0x0006680000000200 */
[----:B------:R3:W1:Y:S04]  /*1520*/  LDSM.16.M88.4 R80, [R235+0x1000] ;  /* 0x00100000eb50783b */ /* 0x0006680000000200 */
[----:B------:R3:W1:Y:S01]  /*1530*/  LDSM.16.M88.4 R76, [R235+0x1800] ;  /* 0x00180000eb4c783b */ /* 0x0006620000000200 */
[----:B------:R-:W-:Y:S05]  /*1540*/  @!P1 BRA `(.L_x_643) ;  /* 0x0000031000009947 */ /* 0x000fea0003800000 */
[----:B--2-4-:R-:W-:Y:S02]  /*1550*/  ULDC.64 UR4, c[0x0][0x208] ;  /* 0x0000820000047ab9 */ /* 0x014fe40000000a00 */
        /* <DEDUP_REMOVED lines=14> */
[----:B------:R-:W-:Y:S01]  /*1640*/  LEA.HI.X R5, R6, R18, R5, 0x6, P1 ;  /* 0x0000001206057211 */ /* 0x000fe200008f3405 */
[----:B---3--:R-:W-:Y:S01]  /*1650*/  IMAD.U32 R18, RZ, RZ, UR16 ;  /* 0x00000010ff127e24 */ /* 0x008fe2000f8e00ff */
[----:B------:R-:W-:Y:S02]  /*1660*/  LEA R6, P1, R3, c[0x0][0x1f8], 0x1 ;  /* 0x00007e0003067a11 */ /* 0x000fe400078208ff */
[----:B------:R-:W-:-:S02]  /*1670*/  ISETP.LT.OR P6, PT, R0, 0x11, P3 ;  /* 0x000000110000780c */ /* 0x000fc40001fc1670 */
[----:B------:R-:W-:Y:S01]  /*1680*/  LEA.HI.X R7, R3, c[0x0][0x1fc], R5, 0x1, P1 ;  /* 0x00007f0003077a11 */ /* 0x000fe200008f0c05 */
[----:B------:R-:W-:Y:S01]  /*1690*/  IMAD.SHL.U32 R3, R160, 0x2, RZ ;  /* 0x00000002a0037824 */ /* 0x000fe200078e00ff */
[----:B------:R-:W-:Y:S02]  /*16a0*/  ISETP.LT.OR P1, PT, R0, 0x11, P0 ;  /* 0x000000110000780c */ /* 0x000fe40000721670 */
[----:B------:R-:W-:Y:S02]  /*16b0*/  IADD3 R16, P5, R6, UR16, RZ ;  /* 0x0000001006107c10 */ /* 0x000fe4000ffbe0ff */
[----:B------:R-:W-:Y:S01]  /*16c0*/  @!PT LDS RZ, [RZ] ;  /* 0x00000000fffff984 */ /* 0x000fe20000000800 */
[----:B------:R-:W-:Y:S01]  /*16d0*/  @!PT LDS RZ, [RZ] ;  /* 0x00000000fffff984 */ /* 0x000fe20000000800 */
[----:B------:R-:W-:Y:S01]  /*16e0*/  @!PT LDS RZ, [RZ] ;  /* 0x00000000fffff984 */ /* 0x000fe20000000800 */
[----:B------:R2:W-:Y:S02]  /*16f0*/  LDGSTS.E.BYPASS.LTC128B.128 [R3+0x100], [R6.64], !P4 ;  /* 0x0010000006037fae */ /* 0x0005e4000e101d56 */
[----:B------:R-:W-:Y:S02]  /*1700*/  IADD3.X R17, R7, UR11, RZ, P5, !PT ;  /* 0x0000000b07117c10 */ /* 0x000fe4000affe4ff */
[----:B------:R2:W-:Y:S01]  /*1710*/  LDGSTS.E.BYPASS.LTC128B.128 [R3+0x2100], [R6.64+0x80], !P2 ;  /* 0x0210008006037fae */ /* 0x0005e2000d101d56 */
[----:B------:R-:W-:-:S02]  /*1720*/  IADD3 R18, P4, P2, R18, 0x80, R6 ;  /* 0x0000008012127810 */ /* 0x000fc40007a9e006 */
[----:B------:R-:W-:Y:S01]  /*1730*/  ISETP.LT.OR P5, PT, R0, 0x21, P0 ;  /* 0x000000210000780c */ /* 0x000fe200007a1670 */
[----:B------:R3:W-:Y:S01]  /*1740*/  LDGSTS.E.BYPASS.LTC128B.128 [R3+0x900], [R16.64], !P6 ;  /* 0x0090000010037fae */ /* 0x0007e2000f101d56 */
[----:B------:R-:W-:Y:S02]  /*1750*/  IADD3.X R19, RZ, UR11, R7, P4, P2 ;  /* 0x0000000bff137c10 */ /* 0x000fe4000a7e4407 */
[----:B------:R-:W-:Y:S02]  /*1760*/  IADD3 R28, P2, R16, UR5, RZ ;  /* 0x00000005101c7c10 */ /* 0x000fe4000ff5e0ff */
[C---:B------:R-:W-:Y:S01]  /*1770*/  ISETP.LT.OR P6, PT, R0.reuse, 0x21, P3 ;  /* 0x000000210000780c */ /* 0x040fe20001fc1670 */
[----:B------:R4:W-:Y:S01]  /*1780*/  LDGSTS.E.BYPASS.LTC128B.128 [R3+0x2900], [R18.64], !P1 ;  /* 0x0290000012037fae */ /* 0x0009e2000c901d56 */
[----:B------:R-:W-:Y:S02]  /*1790*/  IADD3.X R29, R17, UR4, RZ, P2, !PT ;  /* 0x00000004111d7c10 */ /* 0x000fe400097fe4ff */
[----:B------:R-:W-:-:S02]  /*17a0*/  ISETP.LT.OR P2, PT, R0, 0x31, P0 ;  /* 0x000000310000780c */ /* 0x000fc40000741670 */
[----:B--2---:R-:W-:-:S04]  /*17b0*/  IADD3 R6, P4, R16, UR16, RZ ;  /* 0x0000001010067c10 */ /* 0x004fc8000ff9e0ff */
[----:B------:R-:W-:Y:S02]  /*17c0*/  IADD3.X R7, R17, UR11, RZ, P4, !PT ;  /* 0x0000000b11077c10 */ /* 0x000fe4000a7fe4ff */
[----:B------:R-:W-:-:S03]  /*17d0*/  ISETP.LT.OR P4, PT, R0, 0x31, P3 ;  /* 0x000000310000780c */ /* 0x000fc60001f81670 */
[----:B------:R2:W-:Y:S01]  /*17e0*/  LDGSTS.E.BYPASS.LTC128B.128 [R3+0x1100], [R6.64], !P6 ;  /* 0x0110000006037fae */ /* 0x0005e2000f101d56 */
[----:B----4-:R-:W-:-:S03]  /*17f0*/  IADD3 R18, P1, R6, UR16, RZ ;  /* 0x0000001006127c10 */ /* 0x010fc6000ff3e0ff */
[----:B------:R2:W-:Y:S01]  /*1800*/  LDGSTS.E.BYPASS.LTC128B.128 [R3+0x3100], [R28.64], !P5 ;  /* 0x031000001c037fae */ /* 0x0005e2000e901d56 */
[----:B------:R-:W-:Y:S02]  /*1810*/  IADD3.X R19, R7, UR11, RZ, P1, !PT ;  /* 0x0000000b07137c10 */ /* 0x000fe40008ffe4ff */
[----:B---3--:R-:W-:-:S03]  /*1820*/  IADD3 R16, P1, R6, UR5, RZ ;  /* 0x0000000506107c10 */ /* 0x008fc6000ff3e0ff */
[----:B------:R2:W-:Y:S01]  /*1830*/  LDGSTS.E.BYPASS.LTC128B.128 [R3+0x1900], [R18.64], !P4 ;  /* 0x0190000012037fae */ /* 0x0005e2000e101d56 */
[----:B------:R-:W-:-:S05]  /*1840*/  IADD3.X R17, R7, UR4, RZ, P1, !PT ;  /* 0x0000000407117c10 */ /* 0x000fca0008ffe4ff */
[----:B------:R2:W-:Y:S04]  /*1850*/  LDGSTS.E.BYPASS.LTC128B.128 [R3+0x3900], [R16.64], !P2 ;  /* 0x0390000010037fae */ /* 0x0005e8000d101d56 */
.L_x_643:
[C---:B-12-4-:R-:W-:Y:S01]  /*1860*/  HMMA.16816.F32.BF16 R44, R8.reuse, R58, RZ ;  /* 0x0000003a082c723c */ /* 0x056fe200000418ff */
[----:B------:R-:W-:Y:S01]  /*1870*/  LOP3.LUT P1, RZ, R64, 0x4, RZ, 0xc0, !PT ;  /* 0x0000000440ff7812 */ /* 0x000fe2000782c0ff */
[----:B------:R-:W0:Y:S01]  /*1880*/  LDGDEPBAR ;  /* 0x00000000000079af */ /* 0x000e220000000000 */
[----:B------:R-:W-:Y:S01]  /*1890*/  MOV R0, 0x40 ;  /* 0x0000004000007802 */ /* 0x000fe20000000f00 */
[----:B------:R-:W-:Y:S01]  /*18a0*/  UISETP.GE.AND UP0, UPT, UR8, 0x41, UPT ;  /* 0x000000410800788c */ /* 0x000fe2000bf06270 */
[----:B------:R-:W-:Y:S01]  /*18b0*/  LEA R232, R2, R231, 0x1 ;  /* 0x000000e702e87211 */ /* 0x000fe200078e08ff */
[----:B------:R-:W-:Y:S01]  /*18c0*/  LDSM.16.M88.4 R64, [R224+0x6100] ;  /* 0x00610000e040783b */ /* 0x000fe20000000200 */
[----:B------:R-:W-:Y:S01]  /*18d0*/  SEL R0, R0, 0xffffffc0, !P1 ;  /* 0xffffffc000007807 */ /* 0x000fe20004800000 */
[----:B---3--:R-:W-:Y:S01]  /*18e0*/  HMMA.16816.F32.BF16 R16, R8, R48, RZ ;  /* 0x000000300810723c */ /* 0x008fe200000418ff */
[----:B------:R-:W-:Y:S02]  /*18f0*/  LEA R234, R2, R233, 0x1 ;  /* 0x000000e902ea7211 */ /* 0x000fe400078e08ff */
[----:B------:R-:W-:-:S02]  /*1900*/  IADD3 R230, R224, R0, RZ ;  /* 0x00000000e0e67210 */ /* 0x000fc40007ffe0ff */
[C---:B------:R-:W-:Y:S02]  /*1910*/  IADD3 R229, R235.reuse, R0, RZ ;  /* 0x00000000ebe57210 */ /* 0x040fe40007ffe0ff */
[----:B------:R-:W-:Y:S01]  /*1920*/  LEA R236, R4, R232, 0x1 ;  /* 0x000000e804ec7211 */ /* 0x000fe200078e08ff */
[C---:B------:R-:W-:Y:S01]  /*1930*/  HMMA.16816.F32.BF16 R40, R8.reuse, R60, RZ ;  /* 0x0000003c0828723c */ /* 0x040fe200000418ff */
[----:B------:R-:W-:Y:S02]  /*1940*/  PLOP3.LUT P1, PT, PT, PT, UP0, 0x80, 0x0 ;  /* 0x000000000000781c */ /* 0x000fe40003f2f008 */
[C---:B------:R-:W-:Y:S02]  /*1950*/  IADD3 R240, R235.reuse, 0x2000, RZ ;  /* 0x00002000ebf07810 */ /* 0x040fe40007ffe0ff */
[C---:B------:R-:W-:Y:S02]  /*1960*/  IADD3 R239, R235.reuse, 0x2800, RZ ;  /* 0x00002800ebef7810 */ /* 0x040fe40007ffe0ff */
[C---:B------:R-:W-:Y:S01]  /*1970*/  IADD3 R238, R235.reuse, 0x3000, RZ ;  /* 0x00003000ebee7810 */ /* 0x040fe20007ffe0ff */
[----:B------:R-:W-:Y:S01]  /*1980*/  HMMA.16816.F32.BF16 R36, R8, R62, RZ ;  /* 0x0000003e0824723c */ /* 0x000fe200000418ff */
[----:B------:R-:W-:-:S07]  /*1990*/  IADD3 R237, R235, 0x3800, RZ ;  /* 0x00003800ebed7810 */ /* 0x000fce0007ffe0ff */
[C---:B------:R-:W-:Y:S08]  /*19a0*/  HMMA.16816.F32.BF16 R100, R12.reuse, R60, RZ ;  /* 0x0000003c0c64723c */ /* 0x040ff000000418ff */
[----:B------:R-:W-:Y:S08]  /*19b0*/  HMMA.16816.F32.BF16 R88, R12, R62, RZ ;  /* 0x0000003e0c58723c */ /* 0x000ff000000418ff */
[C---:B------:R-:W-:Y:S08]  /*19c0*/  HMMA.16816.F32.BF16 R32, R8.reuse, R56, RZ ;  /* 0x000000380820723c */ /* 0x040ff000000418ff */
[C---:B------:R-:W-:Y:S08]  /*19d0*/  HMMA.16816.F32.BF16 R28, R8.reuse, R52, RZ ;  /* 0x00000034081c723c */ /* 0x040ff000000418ff */
[----:B------:R-:W-:Y:S08]  /*19e0*/  HMMA.16816.F32.BF16 R68, R8, R54, RZ ;  /* 0x000000360844723c */ /* 0x000ff000000418ff */
[C---:B------:R-:W-:Y:S08]  /*19f0*/  HMMA.16816.F32.BF16 R104, R12.reuse, R56, RZ ;  /* 0x000000380c68723c */ /* 0x040ff000000418ff */
[----:B------:R-:W-:Y:S08]  /*1a00*/  HMMA.16816.F32.BF16 R60, R12, R58, RZ ;  /* 0x0000003a0c3c723c */ /* 0x000ff000000418ff */
[----:B------:R-:W-:Y:S08]  /*1a10*/  HMMA.16816.F32.BF16 R8, R8, R50, RZ ;  /* 0x000000320808723c */ /* 0x000ff000000418ff */
[C---:B------:R-:W-:Y:S08]  /*1a20*/  HMMA.16816.F32.BF16 R96, R12.reuse, R52, RZ ;  /* 0x000000340c60723c */ /* 0x040ff000000418ff */
[C---:B------:R-:W-:Y:S08]  /*1a30*/  HMMA.16816.F32.BF16 R56, R12.reuse, R54, RZ ;  /* 0x000000360c38723c */ /* 0x040ff000000418ff */
[C---:B------:R-:W-:Y:S08]  /*1a40*/  HMMA.16816.F32.BF16 R92, R12.reuse, R48, RZ ;  /* 0x000000300c5c723c */ /* 0x040ff000000418ff */
[----:B------:R-:W-:Y:S01]  /*1a50*/  HMMA.16816.F32.BF16 R52, R12, R50, RZ ;  /* 0x000000320c34723c */ /* 0x000fe200000418ff */
[----:B------:R-:W-:Y:S07]  /*1a60*/  LDSM.16.M88.4 R12, [R232+0xa100] ;  /* 0x00a10000e80c783b */ /* 0x000fee0000000200 */
[C---:B------:R-:W-:Y:S01]  /*1a70*/  HMMA.16816.F32.BF16 R136, R20.reuse, R86, R44 ;  /* 0x000000561488723c */ /* 0x040fe2000004182c */
[----:B------:R-:W1:Y:S07]  /*1a80*/  LDSM.16.M88.4 R44, [R230+0x4100] ;  /* 0x00410000e62c783b */ /* 0x000e6e0000000200 */
[C---:B------:R-:W-:Y:S01]  /*1a90*/  HMMA.16816.F32.BF16 R112, R20.reuse, R76, R16 ;  /* 0x0000004c1470723c */ /* 0x040fe20000041810 */
[----:B------:R-:W2:Y:S07]  /*1aa0*/  LDSM.16.M88.4 R16, [R232+0x8100] ;  /* 0x00810000e810783b */ /* 0x000eae0000000200 */
[C---:B------:R-:W-:Y:S08]  /*1ab0*/  HMMA.16816.F32.BF16 R40, R20.reuse, R72, R40 ;  /* 0x000000481428723c */ /* 0x040ff00000041828 */
[C---:B------:R-:W-:Y:S08]  /*1ac0*/  HMMA.16816.F32.BF16 R140, R20.reuse, R82, R68 ;  /* 0x00000052148c723c */ /* 0x040ff00000041844 */
[----:B------:R-:W-:Y:S08]  /*1ad0*/  HMMA.16816.F32.BF16 R68, R20, R78, R8 ;  /* 0x0000004e1444723c */ /* 0x000ff00000041808 */
[----:B------:R-:W-:Y:S08]  /*1ae0*/  HMMA.16816.F32.BF16 R8, R24, R72, R100 ;  /* 0x000000481808723c */ /* 0x000ff00000041864 */
[C---:B------:R-:W-:Y:S01]  /*1af0*/  HMMA.16816.F32.BF16 R120, R20.reuse, R84, R32 ;  /* 0x000000541478723c */ /* 0x040fe20000041820 */
[----:B------:R-:W-:Y:S07]  /*1b00*/  LDSM.16.M88.4 R32, [R230+0x4900] ;  /* 0x00490000e620783b */ /* 0x000fee0000000200 */
[C---:B------:R-:W-:Y:S01]  /*1b10*/  HMMA.16816.F32.BF16 R116, R20.reuse, R80, R28 ;  /* 0x000000501474723c */ /* 0x040fe2000004181c */
[----:B------:R-:W-:Y:S07]  /*1b20*/  LDSM.16.M88.4 R28, [R230+0x5100] ;  /* 0x00510000e61c783b */ /* 0x000fee0000000200 */
[----:B------:R-:W-:Y:S01]  /*1b30*/  HMMA.16816.F32.BF16 R36, R20, R74, R36 ;  /* 0x0000004a1424723c */ /* 0x000fe20000041824 */
[----:B------:R-:W3:Y:S07]  /*1b40*/  LDSM.16.M88.4 R20, [R230+0x5900] ;  /* 0x00590000e614783b */ /* 0x000eee0000000200 */
[C---:B------:R-:W-:Y:S08]  /*1b50*/  HMMA.16816.F32.BF16 R128, R24.reuse, R84, R104 ;  /* 0x000000541880723c */ /* 0x040ff00000041868 */
[C---:B------:R-:W-:Y:S08]  /*1b60*/  HMMA.16816.F32.BF16 R108, R24.reuse, R86, R60 ;  /* 0x00000056186c723c */ /* 0x040ff0000004183c */
[C---:B------:R-:W-:Y:S08]  /*1b70*/  HMMA.16816.F32.BF16 R132, R24.reuse, R80, R96 ;  /* 0x000000501884723c */ /* 0x040ff00000041860 */
[C---:B------:R-:W-:Y:S08]  /*1b80*/  HMMA.16816.F32.BF16 R124, R24.reuse, R76, R92 ;  /* 0x0000004c187c723c */ /* 0x040ff0000004185c */
[C---:B------:R-:W-:Y:S01]  /*1b90*/  HMMA.16816.F32.BF16 R104, R24.reuse, R74, R88 ;  /* 0x0000004a1868723c */ /* 0x040fe20000041858 */
[----:B------:R-:W-:Y:S07]  /*1ba0*/  LDSM.16.M88.4 R88, [R229+0x1000] ;  /* 0x00100000e558783b */ /* 0x000fee0000000200 */
[C---:B------:R-:W-:Y:S01]  /*1bb0*/  HMMA.16816.F32.BF16 R100, R24.reuse, R82, R56 ;  /* 0x000000521864723c */ /* 0x040fe20000041838 */
[----:B------:R-:W-:Y:S07]  /*1bc0*/  LDSM.16.M88.4 R56, [R229+0x800] ;  /* 0x00080000e538783b */ /* 0x000fee0000000200 */
[----:B------:R-:W-:Y:S01]  /*1bd0*/  HMMA.16816.F32.BF16 R52, R24, R78, R52 ;  /* 0x0000004e1834723c */ /* 0x000fe20000041834 */
[----:B------:R-:W-:Y:S07]  /*1be0*/  LDSM.16.M88.4 R24, [R229] ;  /* 0x00000000e518783b */ /* 0x000fee0000000200 */
[-C--:B-1----:R-:W-:Y:S01]  /*1bf0*/  HMMA.16816.F32.BF16 R60, R12, R44.reuse, R40 ;  /* 0x0000002c0c3c723c */ /* 0x082fe20000041828 */
[----:B------:R-:W1:Y:S07]  /*1c00*/  LDSM.16.M88.4 R40, [R234+0x8100] ;  /* 0x00810000ea28783b */ /* 0x000e6e0000000200 */
[----:B--2---:R-:W-:Y:S01]  /*1c10*/  HMMA.16816.F32.BF16 R48, R16, R44, R8 ;  /* 0x0000002c1030723c */ /* 0x004fe20000041808 */
[----:B------:R-:W2:Y:S07]  /*1c20*/  LDSM.16.M88.4 R8, [R234+0xa100] ;  /* 0x00a10000ea08783b */ /* 0x000eae0000000200 */
[C---:B------:R-:W-:Y:S01]  /*1c30*/  HMMA.16816.F32.BF16 R96, R12.reuse, R46, R36 ;  /* 0x0000002e0c60723c */ /* 0x040fe20000041824 */
[----:B------:R-:W4:Y:S07]  /*1c40*/  LDSM.16.M88.4 R36, [R231+0xc100] ;  /* 0x00c10000e724783b */ /* 0x000f2e0000000200 */
[C---:B---3--:R-:W-:Y:S01]  /*1c50*/  HMMA.16816.F32.BF16 R72, R12.reuse, R20, R112 ;  /* 0x000000140c48723c */ /* 0x048fe20000041870 */
[----:B------:R-:W3:Y:S07]  /*1c60*/  LDSM.16.M88.4 R112, [R229+0x1800] ;  /* 0x00180000e570783b */ /* 0x000eee0000000200 */
[C---:B------:R-:W-:Y:S08]  /*1c70*/  HMMA.16816.F32.BF16 R92, R12.reuse, R32, R120 ;  /* 0x000000200c5c723c */ /* 0x040ff00000041878 */
[C---:B------:R-:W-:Y:S08]  /*1c80*/  HMMA.16816.F32.BF16 R80, R12.reuse, R28, R116 ;  /* 0x0000001c0c50723c */ /* 0x040ff00000041874 */
[C---:B------:R-:W-:Y:S08]  /*1c90*/  HMMA.16816.F32.BF16 R84, R12.reuse, R34, R136 ;  /* 0x000000220c54723c */ /* 0x040ff00000041888 */
[C---:B------:R-:W-:Y:S08]  /*1ca0*/  HMMA.16816.F32.BF16 R76, R12.reuse, R30, R140 ;  /* 0x0000001e0c4c723c */ /* 0x040ff0000004188c */
[----:B------:R-:W-:Y:S08]  /*1cb0*/  HMMA.16816.F32.BF16 R68, R12, R22, R68 ;  /* 0x000000160c44723c */ /* 0x000ff00000041844 */
[----:B-1----:R-:W-:Y:S08]  /*1cc0*/  HMMA.16816.F32.BF16 R12, R40, R24, R48 ;  /* 0x00000018280c723c */ /* 0x002ff00000041830 */
[C---:B------:R-:W-:Y:S08]  /*1cd0*/  HMMA.16816.F32.BF16 R44, R16.reuse, R46, R104 ;  /* 0x0000002e102c723c */ /* 0x040ff00000041868 */
[C---:B------:R-:W-:Y:S08]  /*1ce0*/  HMMA.16816.F32.BF16 R104, R16.reuse, R32, R128 ;  /* 0x000000201068723c */ /* 0x040ff00000041880 */
[C---:B------:R-:W-:Y:S01]  /*1cf0*/  HMMA.16816.F32.BF16 R108, R16.reuse, R34, R108 ;  /* 0x00000022106c723c */ /* 0x040fe2000004186c */
[----:B------:R-:W1:Y:S07]  /*1d00*/  LDSM.16.M88.4 R32, [R231+0xe100] ;  /* 0x00e10000e720783b */ /* 0x000e6e0000000200 */
[C---:B------:R-:W-:Y:S08]  /*1d10*/  HMMA.16816.F32.BF16 R132, R16.reuse, R28, R132 ;  /* 0x0000001c1084723c */ /* 0x040ff00000041884 */
[C---:B------:R-:W-:Y:S01]  /*1d20*/  HMMA.16816.F32.BF16 R100, R16.reuse, R30, R100 ;  /* 0x0000001e1064723c */ /* 0x040fe20000041864 */
[----:B------:R-:W-:Y:S07]  /*1d30*/  LDSM.16.M88.4 R28, [R233+0xc100] ;  /* 0x00c10000e91c783b */ /* 0x000fee0000000200 */
[C---:B------:R-:W-:Y:S08]  /*1d40*/  HMMA.16816.F32.BF16 R124, R16.reuse, R20, R124 ;  /* 0x00000014107c723c */ /* 0x040ff0000004187c */
[----:B------:R-:W-:Y:S01]  /*1d50*/  HMMA.16816.F32.BF16 R116, R16, R22, R52 ;  /* 0x000000161074723c */ /* 0x000fe20000041834 */
[----:B------:R-:W-:Y:S04]  /*1d60*/  LDSM.16.M88.4 R20, [R232+0xc100] ;  /* 0x00c10000e814783b */ /* 0x000fe80000000200 */
[----:B------:R-:W-:Y:S03]  /*1d70*/  LDSM.16.M88.4 R52, [R230+0x6100] ;  /* 0x00610000e634783b */ /* 0x000fe60000000200 */
[----:B--2---:R-:W-:Y:S01]  /*1d80*/  HMMA.16816.F32.BF16 R16, R8, R24, R60 ;  /* 0x000000180810723c */ /* 0x004fe2000004183c */
[----:B------:R-:W2:Y:S07]  /*1d90*/  LDSM.16.M88.4 R60, [R235+0x2000] ;  /* 0x00200000eb3c783b */ /* 0x000eae0000000200 */
[----:B----4-:R-:W-:Y:S08]  /*1da0*/  HMMA.16816.F32.BF16 R12, R36, R64, R12 ;  /* 0x00000040240c723c */ /* 0x010ff0000004180c */
[C---:B---3--:R-:W-:Y:S08]  /*1db0*/  HMMA.16816.F32.BF16 R152, R8.reuse, R114, R68 ;  /* 0x000000720898723c */ /* 0x048ff00000041844 */
[-C--:B------:R-:W-:Y:S08]  /*1dc0*/  HMMA.16816.F32.BF16 R96, R8, R26.reuse, R96 ;  /* 0x0000001a0860723c */ /* 0x080ff00000041860 */
[----:B------:R-:W-:Y:S01]  /*1dd0*/  HMMA.16816.F32.BF16 R68, R40, R26, R44 ;  /* 0x0000001a2844723c */ /* 0x000fe2000004182c */
[----:B------:R-:W3:Y:S04]  /*1de0*/  LDSM.16.M88.4 R24, [R233+0xe100] ;  /* 0x00e10000e918783b */ /* 0x000ee80000000200 */
[----:B------:R-:W-:Y:S03]  /*1df0*/  LDSM.16.M88.4 R44, [R229+0x2000] ;  /* 0x00200000e52c783b */ /* 0x000fe60000000200 */
[C---:B------:R-:W-:Y:S08]  /*1e00*/  HMMA.16816.F32.BF16 R92, R8.reuse, R56, R92 ;  /* 0x00000038085c723c */ /* 0x040ff0000004185c */
[C---:B------:R-:W-:Y:S08]  /*1e10*/  HMMA.16816.F32.BF16 R120, R8.reuse, R58, R84 ;  /* 0x0000003a0878723c */ /* 0x040ff00000041854 */
[C---:B------:R-:W-:Y:S08]  /*1e20*/  HMMA.16816.F32.BF16 R128, R8.reuse, R88, R80 ;  /* 0x000000580880723c */ /* 0x040ff00000041850 */
[C---:B------:R-:W-:Y:S08]  /*1e30*/  HMMA.16816.F32.BF16 R136, R8.reuse, R90, R76 ;  /* 0x0000005a0888723c */ /* 0x040ff0000004184c */
[----:B------:R-:W-:Y:S08]  /*1e40*/  HMMA.16816.F32.BF16 R140, R8, R112, R72 ;  /* 0x00000070088c723c */ /* 0x000ff00000041848 */
[----:B-1----:R-:W-:Y:S01]  /*1e50*/  HMMA.16816.F32.BF16 R8, R32, R64, R16 ;  /* 0x000000402008723c */ /* 0x002fe20000041810 */
[----:B------:R-:W1:Y:S07]  /*1e60*/  LDSM.16.M88.4 R16, [R232+0xe100] ;  /* 0x00e10000e810783b */ /* 0x000e6e0000000200 */
[----:B--2---:R-:W-:Y:S01]  /*1e70*/  HMMA.16816.F32.BF16 R48, R28, R60, R12 ;  /* 0x0000003c1c30723c */ /* 0x004fe2000004180c */
[----:B------:R-:W2:Y:S07]  /*1e80*/  LDSM.16.M88.4 R12, [R234+0xc100] ;  /* 0x00c10000ea0c783b */ /* 0x000eae0000000200 */
[C---:B------:R-:W-:Y:S08]  /*1e90*/  HMMA.16816.F32.BF16 R104, R40.reuse, R56, R104 ;  /* 0x000000382868723c */ /* 0x040ff00000041868 */
[----:B------:R-:W-:Y:S08]  /*1ea0*/  HMMA.16816.F32.BF16 R108, R40, R58, R108 ;  /* 0x0000003a286c723c */ /* 0x000ff0000004186c */
[----:B---3--:R-:W-:Y:S01]  /*1eb0*/  HMMA.16816.F32.BF16 R56, R24, R60, R8 ;  /* 0x0000003c1838723c */ /* 0x008fe20000041808 */
[----:B------:R-:W-:Y:S07]  /*1ec0*/  LDSM.16.M88.4 R8, [R236+0xe100] ;  /* 0x00e10000ec08783b */ /* 0x000fee0000000200 */
[----:B------:R-:W-:Y:S01]  /*1ed0*/  HMMA.16816.F32.BF16 R72, R20, R52, R48 ;  /* 0x000000341448723c */ /* 0x000fe20000041830 */
[----:B------:R-:W3:Y:S07]  /*1ee0*/  LDSM.16.M88.4 R48, [R224+0x6900] ;  /* 0x00690000e030783b */ /* 0x000eee0000000200 */
[-C--:B------:R-:W-:Y:S08]  /*1ef0*/  HMMA.16816.F32.BF16 R68, R36, R66.reuse, R68 ;  /* 0x000000422444723c */ /* 0x080ff00000041844 */
[----:B------:R-:W-:Y:S08]  /*1f00*/  HMMA.16816.F32.BF16 R76, R32, R66, R96 ;  /* 0x00000042204c723c */ /* 0x000ff00000041860 */
[----:B-1----:R-:W-:Y:S01]  /*1f10*/  HMMA.16816.F32.BF16 R64, R16, R52, R56 ;  /* 0x000000341040723c */ /* 0x002fe20000041838 */
[----:B------:R-:W1:Y:S07]  /*1f20*/  LDSM.16.M88.4 R56, [R235+0x2800] ;  /* 0x00280000eb38783b */ /* 0x000e6e0000000200 */
[----:B------:R-:W-:Y:S08]  /*1f30*/  HMMA.16816.F32.BF16 R68, R28, R62, R68 ;  /* 0x0000003e1c44723c */ /* 0x000ff00000041844 */
[----:B--2---:R-:W-:Y:S08]  /*1f40*/  HMMA.16816.F32.BF16 R80, R12, R44, R72 ;  /* 0x0000002c0c50723c */ /* 0x004ff00000041848 */
[----:B------:R-:W-:Y:S08]  /*1f50*/  HMMA.16816.F32.BF16 R76, R24, R62, R76 ;  /* 0x0000003e184c723c */ /* 0x000ff0000004184c */
[----:B---3--:R-:W-:Y:S08]  /*1f60*/  HMMA.16816.F32.BF16 R72, R36, R48, R104 ;  /* 0x000000302448723c */ /* 0x008ff00000041868 */
[----:B------:R-:W-:Y:S01]  /*1f70*/  HMMA.16816.F32.BF16 R132, R40, R88, R132 ;  /* 0x000000582884723c */ /* 0x000fe20000041884 */
[----:B------:R-:W-:-:S04]  /*1f80*/  FMUL.FTZ R0, R80, c[0x0][0x320] ;  /* 0x0000c80050007a20 */ /* 0x000fc80000410000 */
[----:B------:R2:W3:Y:S03]  /*1f90*/  MUFU.TANH R156, R0 ;  /* 0x00000000009c7308 */ /* 0x0004e60000002400 */
[C---:B------:R-:W-:Y:S08]  /*1fa0*/  HMMA.16816.F32.BF16 R100, R40.reuse, R90, R100 ;  /* 0x0000005a2864723c */ /* 0x040ff00000041864 */
[----:B------:R-:W-:Y:S01]  /*1fb0*/  HMMA.16816.F32.BF16 R124, R40, R112, R124 ;  /* 0x00000070287c723c */ /* 0x000fe2000004187c */
[----:B--2---:R-:W-:-:S07]  /*1fc0*/  FMUL.FTZ R0, R81, c[0x0][0x320] ;  /* 0x0000c80051007a20 */ /* 0x004fce0000410000 */
[----:B------:R-:W-:Y:S01]  /*1fd0*/  HMMA.16816.F32.BF16 R116, R40, R114, R116 ;  /* 0x000000722874723c */ /* 0x000fe20000041874 */
[----:B------:R-:W2:Y:S01]  /*1fe0*/  LDSM.16.M88.4 R40, [R230+0x6900] ;  /* 0x00690000e628783b */ /* 0x000ea20000000200 */
[----:B------:R4:W1:Y:S06]  /*1ff0*/  MUFU.TANH R151, R0 ;  /* 0x0000000000977308 */ /* 0x00086c0000002400 */
[----:B------:R-:W-:Y:S08]  /*2000*/  HMMA.16816.F32.BF16 R84, R8, R44, R64 ;  /* 0x0000002c0854723c */ /* 0x000ff00000041840 */
[----:B------:R-:W-:Y:S01]  /*2010*/  HMMA.16816.F32.BF16 R64, R20, R54, R68 ;  /* 0x000000361440723c */ /* 0x000fe20000041844 */
[----:B----4-:R-:W-:-:S04]  /*2020*/  FMUL.FTZ R0, R82, c[0x0][0x320] ;  /* 0x0000c80052007a20 */ /* 0x010fc80000410000 */
[----:B------:R4:W1:Y:S03]  /*2030*/  MUFU.TANH R150, R0 ;  /* 0x0000000000967308 */ /* 0x0008660000002400 */
[----:B------:R-:W-:Y:S08]  /*2040*/  HMMA.16816.F32.BF16 R60, R32, R48, R92 ;  /* 0x00000030203c723c */ /* 0x000ff0000004185c */
[----:B------:R-:W-:Y:S01]  /*2050*/  HMMA.16816.F32.BF16 R68, R16, R54, R76 ;  /* 0x000000361044723c */ /* 0x000fe2000004184c */
[----:B------:R-:W5:Y:S01]  /*2060*/  LDSM.16.M88.4 R52, [R229+0x2800] ;  /* 0x00280000e534783b */ /* 0x000f620000000200 */
[----:B----4-:R-:W-:-:S06]  /*2070*/  FMUL.FTZ R0, R83, c[0x0][0x320] ;  /* 0x0000c80053007a20 */ /* 0x010fcc0000410000 */
[----:B-1----:R-:W-:Y:S01]  /*2080*/  HMMA.16816.F32.BF16 R72, R28, R56, R72 ;  /* 0x000000381c48723c */ /* 0x002fe20000041848 */
[----:B------:R1:W4:Y:S07]  /*2090*/  MUFU.TANH R149, R0 ;  /* 0x0000000000957308 */ /* 0x00032e0000002400 */
[----:B------:R-:W-:Y:S08]  /*20a0*/  HMMA.16816.F32.BF16 R76, R12, R46, R64 ;  /* 0x0000002e0c4c723c */ /* 0x000ff00000041840 */
[----:B------:R-:W-:Y:S01]  /*20b0*/  HMMA.16816.F32.BF16 R64, R24, R56, R60 ;  /* 0x000000381840723c */ /* 0x000fe2000004183c */
[----:B------:R-:W3:Y:S01]  /*20c0*/  LDSM.16.M88.4 R60, [R224+0x7100] ;  /* 0x00710000e03c783b */ /* 0x000ee20000000200 */
[----:B-1----:R-:W-:-:S04]  /*20d0*/  FMUL.FTZ R0, R84, c[0x0][0x320] ;  /* 0x0000c80054007a20 */ /* 0x002fc80000410000 */
[----:B------:R1:W1:Y:S02]  /*20e0*/  MUFU.TANH R148, R0 ;  /* 0x0000000000947308 */ /* 0x0002640000002400 */
[----:B------:R-:W-:Y:S08]  /*20f0*/  HMMA.16816.F32.BF16 R88, R8, R46, R68 ;  /* 0x0000002e0858723c */ /* 0x000ff00000041844 */
[----:B------:R-:W-:Y:S01]  /*2100*/  HMMA.16816.F32.BF16 R44, R36, R50, R108 ;  /* 0x00000032242c723c */ /* 0x000fe2000004186c */
[----:B-1----:R-:W-:-:S07]  /*2110*/  FMUL.FTZ R0, R85, c[0x0][0x320] ;  /* 0x0000c80055007a20 */ /* 0x002fce0000410000 */
[----:B--2---:R-:W-:Y:S01]  /*2120*/  HMMA.16816.F32.BF16 R68, R20, R40, R72 ;  /* 0x000000281444723c */ /* 0x004fe20000041848 */
[----:B------:R1:W2:Y:S07]  /*2130*/  MUFU.TANH R147, R0 ;  /* 0x0000000000937308 */ /* 0x0002ae0000002400 */
[----:B------:R-:W-:Y:S08]  /*2140*/  HMMA.16816.F32.BF16 R72, R32, R50, R120 ;  /* 0x000000322048723c */ /* 0x000ff00000041878 */
[----:B------:R-:W-:Y:S01]  /*2150*/  HMMA.16816.F32.BF16 R48, R16, R40, R64 ;  /* 0x000000281030723c */ /* 0x000fe20000041840 */
[----:B-1----:R-:W-:-:S04]  /*2160*/  FMUL.FTZ R0, R86, c[0x0][0x320] ;  /* 0x0000c80056007a20 */ /* 0x002fc80000410000 */
[----:B------:R1:W1:Y:S03]  /*2170*/  MUFU.TANH R146, R0 ;  /* 0x0000000000927308 */ /* 0x0002660000002400 */
[----:B------:R-:W-:Y:S01]  /*2180*/  HMMA.16816.F32.BF16 R64, R28, R58, R44 ;  /* 0x0000003a1c40723c */ /* 0x000fe2000004182c */
[----:B------:R-:W2:Y:S01]  /*2190*/  LDSM.16.M88.4 R44, [R235+0x3000] ;  /* 0x00300000eb2c783b */ /* 0x000ea20000000200 */
[----:B-1----:R-:W-:Y:S11]  /*21a0*/  FMUL.FTZ R0, R87, c[0x0][0x320] ;  /* 0x0000c80057007a20 */ /* 0x002ff60000410000 */
[----:B------:R-:W-:Y:S03]  /*21b0*/  @!UPT UIADD3 URZ, URZ, URZ, URZ ;  /* 0x0000003f3f3ff290 */ /* 0x000fe6000fffe03f */
[----:B-----5:R-:W-:Y:S01]  /*21c0*/  HMMA.16816.F32.BF16 R80, R8, R52, R48 ;  /* 0x000000340850723c */ /* 0x020fe20000041830 */
[----:B------:R1:W1:Y:S07]  /*21d0*/  MUFU.TANH R115, R0 ;  /* 0x0000000000737308 */ /* 0x00026e0000002400 */
[----:B------:R-:W-:Y:S08]  /*21e0*/  HMMA.16816.F32.BF16 R64, R20, R42, R64 ;  /* 0x0000002a1440723c */ /* 0x000ff00000041840 */
[----:B---3--:R-:W-:Y:S01]  /*21f0*/  HMMA.16816.F32.BF16 R48, R32, R60, R128 ;  /* 0x0000003c2030723c */ /* 0x008fe20000041880 */
[----:B-1----:R-:W-:-:S04]  /*2200*/  FMUL.FTZ R0, R76, c[0x0][0x320] ;  /* 0x0000c8004c007a20 */ /* 0x002fc80000410000 */
[----:B------:R1:W3:Y:S02]  /*2210*/  MUFU.TANH R145, R0 ;  /* 0x0000000000917308 */ /* 0x0002e40000002400 */
[----:B-1----:R-:W-:-:S06]  /*2220*/  FMUL.FTZ R0, R77, c[0x0][0x320] ;  /* 0x0000c8004d007a20 */ /* 0x002fcc0000410000 */
[----:B------:R1:W1:Y:S02]  /*2230*/  MUFU.TANH R114, R0 ;  /* 0x0000000000727308 */ /* 0x0002640000002400 */
        /* <DEDUP_REMOVED lines=8> */
[----:B-1----:R-:W-:-:S04]  /*22c0*/  FMUL.FTZ R0, R88, c[0x0][0x320] ;  /* 0x0000c80058007a20 */ /* 0x002fc80000410000 */
[----:B------:R1:W1:Y:S11]  /*22d0*/  MUFU.TANH R111, R0 ;  /* 0x00000000006f7308 */ /* 0x0002760000002400 */
[----:B------:R-:W-:Y:S01]  /*22e0*/  HMMA.16816.F32.BF16 R68, R16, R42, R68 ;  /* 0x0000002a1044723c */ /* 0x000fe20000041844 */
[----:B------:R-:W3:Y:S01]  /*22f0*/  LDSM.16.M88.4 R40, [R229+0x3000] ;  /* 0x00300000e528783b */ /* 0x000ee20000000200 */
[----:B-1----:R-:W-:-:S06]  /*2300*/  FMUL.FTZ R0, R89, c[0x0][0x320] ;  /* 0x0000c80059007a20 */ /* 0x002fcc0000410000 */
[----:B--2---:R-:W-:Y:S01]  /*2310*/  HMMA.16816.F32.BF16 R72, R28, R44, R72 ;  /* 0x0000002c1c48723c */ /* 0x004fe20000041848 */
[----:B------:R1:W2:Y:S11]  /*2320*/  MUFU.TANH R110, R0 ;  /* 0x00000000006e7308 */ /* 0x0002b60000002400 */
[----:B------:R-:W-:Y:S04]  /*2330*/  @!UPT UIADD3 URZ, URZ, URZ, URZ ;  /* 0x0000003f3f3ff290 */ /* 0x000fe8000fffe03f */
[----:B------:R-:W-:Y:S01]  /*2340*/  HMMA.16816.F32.BF16 R84, R8, R54, R68 ;  /* 0x000000360854723c */ /* 0x000fe20000041844 */
[----:B-1----:R-:W-:-:S04]  /*2350*/  FMUL.FTZ R0, R90, c[0x0][0x320] ;  /* 0x0000c8005a007a20 */ /* 0x002fc80000410000 */
[----:B------:R1:W1:Y:S03]  /*2360*/  MUFU.TANH R109, R0 ;  /* 0x00000000006d7308 */ /* 0x0002660000002400 */
[----:B-----5:R-:W-:Y:S08]  /*2370*/  HMMA.16816.F32.BF16 R68, R20, R56, R72 ;  /* 0x000000381444723c */ /* 0x020ff00000041848 */
[----:B------:R-:W-:Y:S01]  /*2380*/  HMMA.16816.F32.BF16 R72, R32, R62, R136 ;  /* 0x0000003e2048723c */ /* 0x000fe20000041888 */
[----:B-1----:R-:W-:-:S04]  /*2390*/  FMUL.FTZ R0, R91, c[0x0][0x320] ;  /* 0x0000c8005b007a20 */ /* 0x002fc80000410000 */
[----:B------:R1:W1:Y:S11]  /*23a0*/  MUFU.TANH R107, R0 ;  /* 0x00000000006b7308 */ /* 0x0002760000002400 */
[----:B------:R-:W-:Y:S08]  /*23b0*/  @!UPT UIADD3 URZ, URZ, URZ, URZ ;  /* 0x0000003f3f3ff290 */ /* 0x000ff0000fffe03f */
[----:B------:R-:W-:Y:S01]  /*23c0*/  HMMA.16816.F32.BF16 R72, R24, R46, R72 ;  /* 0x0000002e1848723c */ /* 0x000fe20000041848 */
[----:B-1----:R-:W-:-:S04]  /*23d0*/  FMUL.FTZ R0, R76, c[0x0][0x320] ;  /* 0x0000c8004c007a20 */ /* 0x002fc80000410000 */
[----:B------:R1:W1:Y:S02]  /*23e0*/  MUFU.TANH R108, R0 ;  /* 0x00000000006c7308 */ /* 0x0002640000002400 */
[----:B-1----:R-:W-:Y:S11]  /*23f0*/  FMUL.FTZ R0, R77, c[0x0][0x320] ;  /* 0x0000c8004d007a20 */ /* 0x002ff60000410000 */
[----:B------:R-:W-:Y:S06]  /*2400*/  @!UPT UIADD3 URZ, URZ, URZ, URZ ;  /* 0x0000003f3f3ff290 */ /* 0x000fec000fffe03f */
[----:B------:R-:W-:Y:S01]  /*2410*/  HMMA.16816.F32.BF16 R72, R16, R58, R72 ;  /* 0x0000003a1048723c */ /* 0x000fe20000041848 */
[----:B------:R1:W1:Y:S02]  /*2420*/  MUFU.TANH R106, R0 ;  /* 0x00000000006a7308 */ /* 0x0002640000002400 */
[----:B-1----:R-:W-:-:S06]  /*2430*/  FMUL.FTZ R0, R78, c[0x0][0x320] ;  /* 0x0000c8004e007a20 */ /* 0x002fcc0000410000 */
[----:B------:R1:W1:Y:S11]  /*2440*/  MUFU.TANH R105, R0 ;  /* 0x0000000000697308 */ /* 0x0002760000002400 */
[----:B------:R-:W-:Y:S04]  /*2450*/  @!UPT UIADD3 URZ, URZ, URZ, URZ ;  /* 0x0000003f3f3ff290 */ /* 0x000fe8000fffe03f */
[----:B---3--:R-:W-:Y:S01]  /*2460*/  HMMA.16816.F32.BF16 R72, R8, R42, R72 ;  /* 0x0000002a0848723c */ /* 0x008fe20000041848 */
[----:B-1----:R-:W-:-:S07]  /*2470*/  FMUL.FTZ R0, R79, c[0x0][0x320] ;  /* 0x0000c8004f007a20 */ /* 0x002fce0000410000 */
[----:B------:R-:W-:Y:S01]  /*2480*/  HMMA.16816.F32.BF16 R76, R12, R54, R64 ;  /* 0x000000360c4c723c */ /* 0x000fe20000041840 */
[----:B------:R1:W3:Y:S07]  /*2490*/  MUFU.TANH R104, R0 ;  /* 0x0000000000687308 */ /* 0x0002ee0000002400 */
[----:B------:R-:W-:Y:S01]  /*24a0*/  HMMA.16816.F32.BF16 R64, R24, R44, R48 ;  /* 0x0000002c1840723c */ /* 0x000fe20000041830 */
[----:B------:R-:W5:Y:S07]  /*24b0*/  LDSM.16.M88.4 R48, [R224+0x7900] ;  /* 0x00790000e030783b */ /* 0x000f6e0000000200 */
[----:B------:R-:W-:-:S02]  /*24c0*/  FMUL.FTZ R72, R72, c[0x0][0x320] ;  /* 0x0000c80048487a20 */ /* 0x000fc40000410000 */
[----:B------:R-:W-:Y:S02]  /*24d0*/  FMUL.FTZ R73, R73, c[0x0][0x320] ;  /* 0x0000c80049497a20 */ /* 0x000fe40000410000 */
[----:B------:R-:W-:Y:S01]  /*24e0*/  FMUL.FTZ R74, R74, c[0x0][0x320] ;  /* 0x0000c8004a4a7a20 */ /* 0x000fe20000410000 */
[----:B------:R-:W-:Y:S01]  /*24f0*/  HMMA.16816.F32.BF16 R52, R36, R62, R100 ;  /* 0x0000003e2434723c */ /* 0x000fe20000041864 */
[----:B------:R-:W2:Y:S01]  /*2500*/  MUFU.TANH R72, R72 ;  /* 0x0000004800487308 */ /* 0x000ea20000002400 */
[----:B-1----:R-:W-:-:S07]  /*2510*/  FMUL.FTZ R0, R80, c[0x0][0x320] ;  /* 0x0000c80050007a20 */ /* 0x002fce0000410000 */
[----:B------:R1:W1:Y:S02]  /*2520*/  MUFU.TANH R99, R0 ;  /* 0x0000000000637308 */ /* 0x0002640000002400 */
[----:B------:R-:W-:Y:S06]  /*2530*/  HMMA.16816.F32.BF16 R60, R16, R56, R64 ;  /* 0x00000038103c723c */ /* 0x000fec0000041840 */
[----:B------:R-:W2:Y:S07]  /*2540*/  MUFU.TANH R73, R73 ;  /* 0x0000004900497308 */ /* 0x000eae0000002400 */
[----:B------:R-:W-:Y:S01]  /*2550*/  HMMA.16816.F32.BF16 R64, R28, R46, R52 ;  /* 0x0000002e1c40723c */ /* 0x000fe20000041834 */
[----:B-1----:R-:W-:Y:S01]  /*2560*/  FMUL.FTZ R0, R81, c[0x0][0x320] ;  /* 0x0000c80051007a20 */ /* 0x002fe20000410000 */
[----:B------:R-:W1:Y:S01]  /*2570*/  LDSM.16.M88.4 R52, [R235+0x3800] ;  /* 0x00380000eb34783b */ /* 0x000e620000000200 */
[----:B------:R-:W1:Y:S03]  /*2580*/  MUFU.TANH R74, R74 ;  /* 0x0000004a004a7308 */ /* 0x000e660000002400 */
[----:B------:R-:W1:Y:S05]  /*2590*/  LDSM.16.M88.4 R44, [R230+0x7900] ;  /* 0x00790000e62c783b */ /* 0x000e6a0000000200 */
[----:B------:R2:W1:Y:S02]  /*25a0*/  MUFU.TANH R98, R0 ;  /* 0x0000000000627308 */ /* 0x0004640000002400 */
[----:B--2---:R-:W-:-:S06]  /*25b0*/  FMUL.FTZ R0, R82, c[0x0][0x320] ;  /* 0x0000c80052007a20 */ /* 0x004fcc0000410000 */
[----:B------:R2:W1:Y:S02]  /*25c0*/  MUFU.TANH R95, R0 ;  /* 0x00000000005f7308 */ /* 0x0004640000002400 */
[----:B--2---:R-:W-:Y:S02]  /*25d0*/  FMUL.FTZ R0, R83, c[0x0][0x320] ;  /* 0x0000c80053007a20 */ /* 0x004fe40000410000 */
[----:B------:R-:W-:Y:S04]  /*25e0*/  HMMA.16816.F32.BF16 R80, R8, R40, R60 ;  /* 0x000000280850723c */ /* 0x000fe8000004183c */
[----:B------:R2:W1:Y:S04]  /*25f0*/  MUFU.TANH R94, R0 ;  /* 0x00000000005e7308 */ /* 0x0004680000002400 */
[----:B------:R-:W-:Y:S08]  /*2600*/  HMMA.16816.F32.BF16 R60, R20, R58, R64 ;  /* 0x0000003a143c723c */ /* 0x000ff00000041840 */
[----:B-----5:R-:W-:Y:S01]  /*2610*/  HMMA.16816.F32.BF16 R64, R32, R48, R140 ;  /* 0x000000302040723c */ /* 0x020fe2000004188c */
[----:B--2---:R-:W-:-:S04]  /*2620*/  FMUL.FTZ R0, R76, c[0x0][0x320] ;  /* 0x0000c8004c007a20 */ /* 0x004fc80000410000 */
[----:B------:R2:W1:Y:S03]  /*2630*/  MUFU.TANH R96, R0 ;  /* 0x0000000000607308 */ /* 0x0004660000002400 */
[----:B------:R-:W-:Y:S01]  /*2640*/  HMMA.16816.F32.BF16 R32, R32, R50, R152 ;  /* 0x000000322020723c */ /* 0x000fe20000041898 */
[----:B--2---:R-:W-:Y:S11]  /*2650*/  FMUL.FTZ R0, R77, c[0x0][0x320] ;  /* 0x0000c8004d007a20 */ /* 0x004ff60000410000 */
[----:B------:R-:W-:Y:S04]  /*2660*/  @!UPT UIADD3 URZ, URZ, URZ, URZ ;  /* 0x0000003f3f3ff290 */ /* 0x000fe8000fffe03f */
[----:B-1----:R-:W-:Y:S01]  /*2670*/  HMMA.16816.F32.BF16 R64, R24, R52, R64 ;  /* 0x000000341840723c */ /* 0x002fe20000041840 */
[----:B------:R1:W2:Y:S02]  /*2680*/  MUFU.TANH R97, R0 ;  /* 0x0000000000617308 */ /* 0x0002a40000002400 */
[----:B-1----:R-:W-:-:S06]  /*2690*/  FMUL.FTZ R0, R78, c[0x0][0x320] ;  /* 0x0000c8004e007a20 */ /* 0x002fcc0000410000 */
[----:B------:R1:W1:Y:S02]  /*26a0*/  MUFU.TANH R93, R0 ;  /* 0x00000000005d7308 */ /* 0x0002640000002400 */
[----:B-1----:R-:W-:Y:S02]  /*26b0*/  FMUL.FTZ R0, R79, c[0x0][0x320] ;  /* 0x0000c8004f007a20 */ /* 0x002fe40000410000 */
[----:B------:R-:W-:Y:S04]  /*26c0*/  HMMA.16816.F32.BF16 R76, R12, R40, R68 ;  /* 0x000000280c4c723c */ /* 0x000fe80000041844 */
[----:B------:R1:W1:Y:S04]  /*26d0*/  MUFU.TANH R92, R0 ;  /* 0x00000000005c7308 */ /* 0x0002680000002400 */
[----:B------:R-:W-:Y:S01]  /*26e0*/  HMMA.16816.F32.BF16 R68, R36, R48, R124 ;  /* 0x000000302444723c */ /* 0x000fe2000004187c */
[----:B-1----:R-:W-:-:S04]  /*26f0*/  FMUL.FTZ R0, R84, c[0x0][0x320] ;  /* 0x0000c80054007a20 */ /* 0x002fc80000410000 */
[----:B------:R1:W1:Y:S11]  /*2700*/  MUFU.TANH R91, R0 ;  /* 0x00000000005b7308 */ /* 0x0002760000002400 */
[----:B------:R-:W-:Y:S08]  /*2710*/  @!UPT UIADD3 URZ, URZ, URZ, URZ ;  /* 0x0000003f3f3ff290 */ /* 0x000ff0000fffe03f */
[----:B------:R-:W-:Y:S01]  /*2720*/  HMMA.16816.F32.BF16 R56, R28, R52, R68 ;  /* 0x000000341c38723c */ /* 0x000fe20000041844 */
[----:B-1----:R-:W-:-:S07]  /*2730*/  FMUL.FTZ R0, R85, c[0x0][0x320] ;  /* 0x0000c80055007a20 */ /* 0x002fce0000410000 */
[----:B------:R-:W-:Y:S01]  /*2740*/  HMMA.16816.F32.BF16 R68, R12, R42, R60 ;  /* 0x0000002a0c44723c */ /* 0x000fe2000004183c */
[----:B------:R1:W1:Y:S07]  /*2750*/  MUFU.TANH R90, R0 ;  /* 0x00000000005a7308 */ /* 0x00026e0000002400 */
[----:B------:R-:W-:Y:S01]  /*2760*/  HMMA.16816.F32.BF16 R60, R36, R50, R116 ;  /* 0x00000032243c723c */ /* 0x000fe20000041874 */
[----:B------:R-:W5:Y:S01]  /*2770*/  LDSM.16.M88.4 R36, [R229+0x3800] ;  /* 0x00380000e524783b */ /* 0x000f620000000200 */
[----:B------:R-:W-:-:S06]  /*2780*/  DEPBAR.LE SB0, 0x0 ;  /* 0x000080000000791a */ /* 0x000fcc0000000000 */
[----:B------:R-:W-:Y:S01]  /*2790*/  HMMA.16816.F32.BF16 R56, R20, R44, R56 ;  /* 0x0000002c1438723c */ /* 0x000fe20000041838 */
[----:B-1----:R-:W-:-:S04]  /*27a0*/  FMUL.FTZ R0, R86, c[0x0][0x320] ;  /* 0x0000c80056007a20 */ /* 0x002fc80000410000 */
[----:B------:R1:W1:Y:S03]  /*27b0*/  MUFU.TANH R86, R0 ;  /* 0x0000000000567308 */ /* 0x0002660000002400 */
[----:B------:R-:W-:Y:S01]  /*27c0*/  HMMA.16816.F32.BF16 R40, R16, R44, R64 ;  /* 0x0000002c1028723c */ /* 0x000fe20000041840 */
[----:B------:R-:W-:Y:S02]  /*27d0*/  FMUL.FTZ R69, R69, c[0x0][0x320] ;  /* 0x0000c80045457a20 */ /* 0x000fe40000410000 */
[----:B------:R-:W-:Y:S02]  /*27e0*/  FMUL.FTZ R70, R70, c[0x0][0x320] ;  /* 0x0000c80046467a20 */ /* 0x000fe40000410000 */
[----:B------:R-:W-:Y:S02]  /*27f0*/  FMUL.FTZ R71, R71, c[0x0][0x320] ;  /* 0x0000c80047477a20 */ /* 0x000fe40000410000 */
[----:B------:R-:W2:Y:S01]  /*2800*/  MUFU.TANH R69, R69 ;  /* 0x0000004500457308 */ /* 0x000ea20000002400 */
[----:B------:R-:W-:Y:S01]  /*2810*/  HMMA.16816.F32.BF16 R28, R28, R54, R60 ;  /* 0x000000361c1c723c */ /* 0x000fe2000004183c */
[----:B-1----:R-:W-:-:S06]  /*2820*/  FMUL.FTZ R0, R87, c[0x0][0x320] ;  /* 0x0000c80057007a20 */ /* 0x002fcc0000410000 */
[----:B------:R-:W1:Y:S01]  /*2830*/  MUFU.TANH R70, R70 ;  /* 0x0000004600467308 */ /* 0x000e620000002400 */
[----:B------:R-:W-:Y:S07]  /*2840*/  HMMA.16816.F32.BF16 R52, R24, R54, R32 ;  /* 0x000000361834723c */ /* 0x000fee0000041820 */
[----:B------:R1:W1:Y:S01]  /*2850*/  MUFU.TANH R88, R0 ;  /* 0x0000000000587308 */ /* 0x0002620000002400 */
[----:B-----5:R-:W-:Y:S07]  /*2860*/  HMMA.16816.F32.BF16 R56, R12, R36, R56 ;  /* 0x000000240c38723c */ /* 0x020fee0000041838 */
[----:B------:R-:W2:Y:S01]  /*2870*/  MUFU.TANH R71, R71 ;  /* 0x0000004700477308 */ /* 0x000ea20000002400 */
[----:B------:R-:W-:Y:S01]  /*2880*/  HMMA.16816.F32.BF16 R20, R20, R46, R28 ;  /* 0x0000002e1414723c */ /* 0x000fe2000004181c */
[----:B-1----:R-:W-:-:S07]  /*2890*/  FMUL.FTZ R0, R76, c[0x0][0x320] ;  /* 0x0000c8004c007a20 */ /* 0x002fce0000410000 */
[----:B------:R-:W-:Y:S01]  /*28a0*/  HMMA.16816.F32.BF16 R16, R16, R46, R52 ;  /* 0x0000002e1010723c */ /* 0x000fe20000041834 */
[----:B------:R1:W1:Y:S07]  /*28b0*/  MUFU.TANH R89, R0 ;  /* 0x0000000000597308 */ /* 0x00026e0000002400 */
[----:B------:R-:W-:Y:S01]  /*28c0*/  HMMA.16816.F32.BF16 R24, R8, R36, R40 ;  /* 0x000000240818723c */ /* 0x000fe20000041828 */
[----:B------:R-:W-:Y:S02]  /*28d0*/  FMUL.FTZ R56, R56, c[0x0][0x320] ;  /* 0x0000c80038387a20 */ /* 0x000fe40000410000 */
[----:B------:R-:W-:-:S02]  /*28e0*/  FMUL.FTZ R57, R57, c[0x0][0x320] ;  /* 0x0000c80039397a20 */ /* 0x000fc40000410000 */
[----:B------:R-:W-:Y:S02]  /*28f0*/  FMUL.FTZ R58, R58, c[0x0][0x320] ;  /* 0x0000c8003a3a7a20 */ /* 0x000fe40000410000 */
[----:B------:R-:W2:Y:S01]  /*2900*/  MUFU.TANH R56, R56 ;  /* 0x0000003800387308 */ /* 0x000ea20000002400 */
[----:B------:R-:W-:Y:S01]  /*2910*/  HMMA.16816.F32.BF16 R12, R12, R38, R20 ;  /* 0x000000260c0c723c */ /* 0x000fe20000041814 */
[----:B-1----:R-:W-:-:S06]  /*2920*/  FMUL.FTZ R0, R77, c[0x0][0x320] ;  /* 0x0000c8004d007a20 */ /* 0x002fcc0000410000 */
[----:B------:R1:W1:Y:S01]  /*2930*/  MUFU.TANH R87, R0 ;  /* 0x0000000000577308 */ /* 0x0002620000002400 */
[----:B------:R-:W-:Y:S07]  /*2940*/  HMMA.16816.F32.BF16 R8, R8, R38, R16 ;  /* 0x000000260808723c */ /* 0x000fee0000041810 */
[----:B------:R-:W2:Y:S01]  /*2950*/  MUFU.TANH R57, R57 ;  /* 0x0000003900397308 */ /* 0x000ea20000002400 */
[----:B------:R-:W-:Y:S02]  /*2960*/  FMUL.FTZ R24, R24, c[0x0][0x320] ;  /* 0x0000c80018187a20 */ /* 0x000fe40000410000 */
[----:B------:R-:W-:-:S02]  /*2970*/  FMUL.FTZ R25, R25, c[0x0][0x320] ;  /* 0x0000c80019197a20 */ /* 0x000fc40000410000 */
[----:B------:R-:W-:Y:S02]  /*2980*/  FMUL.FTZ R26, R26, c[0x0][0x320] ;  /* 0x0000c8001a1a7a20 */ /* 0x000fe40000410000 */
[----:B------:R-:W-:Y:S01]  /*2990*/  FMUL.FTZ R27, R27, c[0x0][0x320] ;  /* 0x0000c8001b1b7a20 */ /* 0x000fe20000410000 */
[----:B------:R-:W2:Y:S01]  /*29a0*/  MUFU.TANH R58, R58 ;  /* 0x0000003a003a7308 */ /* 0x000ea20000002400 */
[----:B-1----:R-:W-:Y:S02]  /*29b0*/  FMUL.FTZ R0, R78, c[0x0][0x320] ;  /* 0x0000c8004e007a20 */ /* 0x002fe40000410000 */
[----:B------:R-:W-:Y:S02]  /*29c0*/  FMUL.FTZ R12, R12, c[0x0][0x320] ;  /* 0x0000c8000c0c7a20 */ /* 0x000fe40000410000 */
[----:B------:R-:W-:Y:S02]  /*29d0*/  FMUL.FTZ R13, R13, c[0x0][0x320] ;  /* 0x0000c8000d0d7a20 */ /* 0x000fe40000410000 */
[----:B------:R-:W-:Y:S01]  /*29e0*/  FMUL.FTZ R14, R14, c[0x0][0x320] ;  /* 0x0000c8000e0e7a20 */ /* 0x000fe20000410000 */
[----:B------:R1:W1:Y:S01]  /*29f0*/  MUFU.TANH R85, R0 ;  /* 0x0000000000557308 */ /* 0x0002620000002400 */
[----:B------:R-:W-:-:S02]  /*2a00*/  FMUL.FTZ R15, R15, c[0x0][0x320] ;  /* 0x0000c8000f0f7a20 */ /* 0x000fc40000410000 */
[----:B------:R-:W-:Y:S02]  /*2a10*/  FMUL.FTZ R8, R8, c[0x0][0x320] ;  /* 0x0000c80008087a20 */ /* 0x000fe40000410000 */
[----:B------:R-:W-:Y:S02]  /*2a20*/  FMUL.FTZ R9, R9, c[0x0][0x320] ;  /* 0x0000c80009097a20 */ /* 0x000fe40000410000 */
[----:B------:R-:W-:Y:S01]  /*2a30*/  FMUL.FTZ R10, R10, c[0x0][0x320] ;  /* 0x0000c8000a0a7a20 */ /* 0x000fe20000410000 */
[----:B------:R-:W2:Y:S01]  /*2a40*/  MUFU.TANH R49, R24 ;  /* 0x0000001800317308 */ /* 0x000ea20000002400 */
[----:B------:R-:W-:Y:S02]  /*2a50*/  FMUL.FTZ R11, R11, c[0x0][0x320] ;  /* 0x0000c8000b0b7a20 */ /* 0x000fe40000410000 */
[----:B-1----:R-:W-:-:S05]  /*2a60*/  FMUL.FTZ R0, R79, c[0x0][0x320] ;  /* 0x0000c8004f007a20 */ /* 0x002fca0000410000 */
[----:B------:R-:W1:Y:S08]  /*2a70*/  MUFU.TANH R50, R25 ;  /* 0x0000001900327308 */ /* 0x000e700000002400 */
[----:B------:R5:W1:Y:S08]  /*2a80*/  MUFU.TANH R84, R0 ;  /* 0x0000000000547308 */ /* 0x000a700000002400 */
[----:B------:R-:W1:Y:S01]  /*2a90*/  MUFU.TANH R52, R26 ;  /* 0x0000001a00347308 */ /* 0x000e620000002400 */
[----:B-----5:R-:W-:-:S07]  /*2aa0*/  FMUL.FTZ R0, R80, c[0x0][0x320] ;  /* 0x0000c80050007a20 */ /* 0x020fce0000410000 */
        /* <DEDUP_REMOVED lines=17> */
[----:B------:R5:W1:Y:S02]  /*2bc0*/  MUFU.TANH R68, R0 ;  /* 0x0000000000447308 */ /* 0x000a640000002400 */
[----:B-----5:R-:W-:-:S06]  /*2bd0*/  FMUL.FTZ R0, R75, c[0x0][0x320] ;  /* 0x0000c8004b007a20 */ /* 0x020fcc0000410000 */
[----:B------:R5:W1:Y:S02]  /*2be0*/  MUFU.TANH R48, R0 ;  /* 0x0000000000307308 */ /* 0x000a640000002400 */
[----:B-----5:R-:W-:-:S06]  /*2bf0*/  FMUL.FTZ R0, R59, c[0x0][0x320] ;  /* 0x0000c8003b007a20 */ /* 0x020fcc0000410000 */
[----:B------:R5:W1:Y:S02]  /*2c00*/  MUFU.TANH R41, R0 ;  /* 0x0000000000297308 */ /* 0x000a640000002400 */
[----:B-----5:R-:W-:Y:S01]  /*2c10*/  IADD3 R0, R158, R157, RZ ;  /* 0x0000009d9e007210 */ /* 0x020fe20007ffe0ff */
[----:B------:R-:W-:Y:S06]  /*2c20*/  BAR.SYNC.DEFER_BLOCKING 0x0 ;  /* 0x0000000000007b1d */ /* 0x000fec0000010000 */
[----:B------:R-:W-:Y:S05]  /*2c30*/  @!P1 BRA `(.L_x_644) ;  /* 0x0000025000009947 */ /* 0x000fea0003800000 */
[----:B-1234-:R-:W-:-:S04]  /*2c40*/  ULEA.HI.SX32 UR5, UR18, 0xfffffffe, 0x1a ;  /* 0xfffffffe12057891 */ /* 0x01efc8000f8fd23f */
[----:B------:R-:W-:Y:S02]  /*2c50*/  USHF.R.S32.HI UR4, URZ, 0x1f, UR5 ;  /* 0x0000001f3f047899 */ /* 0x000fe40008011405 */
[----:B------:R-:W-:Y:S01]  /*2c60*/  UIMAD UR9, UR9, UR5, URZ ;  /* 0x00000005090972a4 */ /* 0x000fe2000f8e023f */
[----:B------:R-:W-:Y:S01]  /*2c70*/  IMAD.WIDE.U32 R8, R159, UR5, R162 ;  /* 0x000000059f087c25 */ /* 0x000fe2000f8e00a2 */
[----:B------:R-:W-:Y:S02]  /*2c80*/  USHF.L.U32 UR5, UR6, 0x5, URZ ;  /* 0x0000000506057899 */ /* 0x000fe4000800063f */
[----:B------:R-:W-:Y:S02]  /*2c90*/  UIMAD UR4, UR4, UR10, UR9 ;  /* 0x0000000a040472a4 */ /* 0x000fe4000f8e0209 */
[----:B------:R-:W-:Y:S01]  /*2ca0*/  LEA R6, P2, R8, c[0x0][0x1c8], 0x1 ;  /* 0x0000720008067a11 */ /* 0x000fe200078408ff */
[----:B------:R-:W-:Y:S01]  /*2cb0*/  USHF.L.U64.HI UR6, UR6, 0x5, UR7 ;  /* 0x0000000506067899 */ /* 0x000fe20008010207 */
[----:B------:R-:W-:Y:S01]  /*2cc0*/  IMAD.U32 R14, RZ, RZ, UR5 ;  /* 0x00000005ff0e7e24 */ /* 0x000fe2000f8e00ff */
[----:B------:R-:W-:Y:S01]  /*2cd0*/  UIADD3 UR7, UP0, UR20, 0x80, URZ ;  /* 0x0000008014077890 */ /* 0x000fe2000ff1e03f */
[----:B------:R-:W-:-:S03]  /*2ce0*/  IADD3 R3, R9, UR4, RZ ;  /* 0x0000000409037c10 */ /* 0x000fc6000fffe0ff */
[----:B------:R-:W-:Y:S01]  /*2cf0*/  UIADD3.X UR4, URZ, UR14, URZ, UP0, !UPT ;  /* 0x0000000e3f047290 */ /* 0x000fe200087fe43f */
[----:B------:R-:W-:Y:S01]  /*2d00*/  LEA.HI.X R7, R8, c[0x0][0x1cc], R3, 0x1, P2 ;  /* 0x0000730008077a11 */ /* 0x000fe200010f0c03 */
[----:B------:R-:W-:Y:S01]  /*2d10*/  IMAD.SHL.U32 R3, R160, 0x2, RZ ;  /* 0x00000002a0037824 */ /* 0x000fe200078e00ff */
[----:B------:R-:W-:Y:S02]  /*2d20*/  IADD3 R8, P5, R6, UR5, RZ ;  /* 0x0000000506087c10 */ /* 0x000fe4000ffbe0ff */
[----:B------:R-:W-:Y:S02]  /*2d30*/  IADD3 R14, P4, P2, R14, 0x80, R6 ;  /* 0x000000800e0e7810 */ /* 0x000fe40007a9e006 */
        /* <DEDUP_REMOVED lines=12> */
[C---:B------:R-:W-:Y:S02]  /*2e00*/  IADD3 R10, P4, R6.reuse, UR5, RZ ;  /* 0x00000005060a7c10 */ /* 0x040fe4000ff9e0ff */
[----:B------:R-:W-:Y:S02]  /*2e10*/  IADD3.X R7, R9, UR6, RZ, P6, !PT ;  /* 0x0000000609077c10 */ /* 0x000fe4000b7fe4ff */
[----:B--2---:R-:W-:Y:S02]  /*2e20*/  IADD3 R8, P2, R6, UR7, RZ ;  /* 0x0000000706087c10 */ /* 0x004fe4000ff5e0ff */
[C---:B------:R-:W-:Y:S01]  /*2e30*/  IADD3.X R11, R7.reuse, UR6, RZ, P4, !PT ;  /* 0x00000006070b7c10 */ /* 0x040fe2000a7fe4ff */
[----:B------:R3:W-:Y:S01]  /*2e40*/  LDGSTS.E.BYPASS.LTC128B.128 [R3+0x5100], [R6.64], !P3 ;  /* 0x0510000006037fae */ /* 0x0007e2000d901d56 */
[----:B------:R-:W-:-:S03]  /*2e50*/  IADD3.X R9, R7, UR4, RZ, P2, !PT ;  /* 0x0000000407097c10 */ /* 0x000fc600097fe4ff */
[----:B------:R3:W-:Y:S04]  /*2e60*/  LDGSTS.E.BYPASS.LTC128B.128 [R3+0x7100], [R12.64], !P0 ;  /* 0x071000000c037fae */ /* 0x0007e8000c101d56 */
[----:B------:R3:W-:Y:S04]  /*2e70*/  LDGSTS.E.BYPASS.LTC128B.128 [R3+0x5900], [R10.64], !P3 ;  /* 0x059000000a037fae */ /* 0x0007e8000d901d56 */
[----:B------:R3:W-:Y:S02]  /*2e80*/  LDGSTS.E.BYPASS.LTC128B.128 [R3+0x7900], [R8.64], !P0 ;  /* 0x0790000008037fae */ /* 0x0007e4000c101d56 */
.L_x_644:
[----:B-1234-:R-:W-:Y:S01]  /*2e90*/  SHF.R.S32.HI R3, RZ, 0x1f, R144 ;  /* 0x0000001fff037819 */ /* 0x01efe20000011490 */
[----:B------:R-:W-:Y:S01]  /*2ea0*/  STL [R1+0x78], R235 ;  /* 0x000078eb01007387 */ /* 0x000fe20000100800 */
[----:B------:R-:W-:Y:S01]  /*2eb0*/  UIMAD UR8, UR13, -0x40, UR8 ;  /* 0xffffffc00d0878a4 */ /* 0x000fe2000f8e0208 */
[----:B------:R-:W-:Y:S01]  /*2ec0*/  IMAD.SHL.U32 R225, R0, 0x2, RZ ;  /* 0x0000000200e17824 */ /* 0x000fe200078e00ff */
[----:B------:R-:W-:Y:S01]  /*2ed0*/  LEA.HI R5, R3, R144, RZ, 0x2 ;  /* 0x0000009003057211 */ /* 0x000fe200078f10ff */
[----:B------:R-:W-:Y:S02]  /*2ee0*/  STL [R1+0x74], R234 ;  /* 0x000074ea01007387 */ /* 0x000fe40000100800 */
[----:B------:R-:W-:Y:S01]  /*2ef0*/  IMAD R228, R2, 0x2, R225 ;  /* 0x0000000202e47824 */ /* 0x000fe200078e02e1 */
[----:B------:R-:W-:Y:S01]  /*2f00*/  LOP3.LUT R3, R5, 0x7ffffffc, RZ, 0xc0, !PT ;  /* 0x7ffffffc05037812 */ /* 0x000fe200078ec0ff */
[----:B------:R-:W-:Y:S01]  /*2f10*/  STL [R1+0x70], R233 ;  /* 0x000070e901007387 */ /* 0x000fe20000100800 */
[----:B------:R-:W-:-:S03]  /*2f20*/  LEA R226, R4, R225, 0x1 ;  /* 0x000000e104e27211 */ /* 0x000fc600078e08ff */
[----:B------:R-:W-:Y:S01]  /*2f30*/  STL [R1+0x6c], R232 ;  /* 0x00006ce801007387 */ /* 0x000fe20000100800 */
[----:B------:R-:W-:Y:S02]  /*2f40*/  IMAD.IADD R3, R144, 0x1, -R3 ;  /* 0x0000000190037824 */ /* 0x000fe400078e0a03 */
[----:B------:R-:W-:Y:S01]  /*2f50*/  IMAD R227, R2, 0x2, R226 ;  /* 0x0000000202e37824 */ /* 0x000fe200078e02e2 */
[----:B------:R-:W-:Y:S04]  /*2f60*/  STL [R1+0x68], R231 ;  /* 0x000068e701007387 */ /* 0x000fe80000100800 */
[----:B------:R-:W-:Y:S04]  /*2f70*/  STL [R1+0x64], R230 ;  /* 0x000064e601007387 */ /* 0x000fe80000100800 */
[----:B------:R-:W-:Y:S04]  /*2f80*/  STL [R1+0x60], R229 ;  /* 0x000060e501007387 */ /* 0x000fe80000100800 */
[----:B------:R-:W-:Y:S04]  /*2f90*/  STL [R1+0x5c], R224 ;  /* 0x00005ce001007387 */ /* 0x000fe80000100800 */
[----:B------:R1:W-:Y:S04]  /*2fa0*/  STL [R1+0x58], R5 ;  /* 0x0000580501007387 */ /* 0x0003e80000100800 */
[----:B------:R-:W-:Y:S04]  /*2fb0*/  LDSM.16.MT88.4 R64, [R226+0x2100] ;  /* 0x00210000e240783b */ /* 0x000fe80000004200 */
[----:B------:R-:W-:Y:S04]  /*2fc0*/  LDSM.16.MT88.4 R60, [R225+0x900] ;  /* 0x00090000e13c783b */ /* 0x000fe80000004200 */
[----:B------:R-:W-:Y:S04]  /*2fd0*/  LDSM.16.MT88.4 R80, [R227+0x2900] ;  /* 0x00290000e350783b */ /* 0x000fe80000004200 */
[----:B------:R-:W0:Y:S01]  /*2fe0*/  LDGDEPBAR ;  /* 0x00000000000079af */ /* 0x000e220000000000 */
        /* <DEDUP_REMOVED lines=61> */
[----:B------:R-:W-:-:S02]  /*33c0*/  FSEL R133, R69, -INF , P2 ;  /* 0xff80000045857808 */ /* 0x000fc40001000000 */
[----:B------:R-:W-:Y:S02]  /*33d0*/  FMNMX.FTZ R136, R137, R136, !PT ;  /* 0x0000008889887209 */ /* 0x000fe40007810000 */
        /* <DEDUP_REMOVED lines=9> */
[----:B------:R-:W-:Y:S01]  /*3470*/  FSEL R166, R84, -INF , P5 ;  /* 0xff80000054a67808 */ /* 0x000fe20002800000 */
[----:B------:R-:W-:Y:S01]  /*3480*/  LDSM.16.MT88.4 R76, [R228+0x100] ;  /* 0x00010000e44c783b */ /* 0x000fe20000004200 */
[----:B------:R-:W-:-:S02]  /*3490*/  ISETP.GT.AND P5, PT, R3, 0x38, PT ;  /* 0x000000380300780c */ /* 0x000fc40003fa4270 */
[----:B------:R-:W-:Y:S01]  /*34a0*/  FSEL R248, R57, -INF , P6 ;  /* 0xff80000039f87808 */ /* 0x000fe20003000000 */
[----:B------:R-:W-:Y:S01]  /*34b0*/  LDSM.16.MT88.4 R84, [R228+0x2900] ;  /* 0x00290000e454783b */ /* 0x000fe20000004200 */
[----:B------:R-:W-:Y:S02]  /*34c0*/  FMNMX.FTZ R136, R175, R136, !PT ;  /* 0x00000088af887209 */ /* 0x000fe40007810000 */
[----:B------:R-:W-:Y:S02]  /*34d0*/  ISETP.GT.AND P4, PT, R3, 0x39, PT ;  /* 0x000000390300780c */ /* 0x000fe40003f84270 */
[----:B------:R-:W-:Y:S02]  /*34e0*/  FSEL R204, R21, -INF , P5 ;  /* 0xff80000015cc7808 */ /* 0x000fe40002800000 */
[----:B------:R-:W-:Y:S02]  /*34f0*/  FMNMX.FTZ R136, R248, R136, !PT ;  /* 0x00000088f8887209 */ /* 0x000fe40007810000 */
[----:B------:R-:W-:-:S02]  /*3500*/  FSEL R206, R19, -INF , P4 ;  /* 0xff80000013ce7808 */ /* 0x000fc40002000000 */
[----:B------:R-:W-:Y:S02]  /*3510*/  FMNMX.FTZ R136, R204, R136, !PT ;  /* 0x00000088cc887209 */ /* 0x000fe40007810000 */
[----:B------:R-:W-:Y:S02]  /*3520*/  FSEL R170, R48, -INF , P2 ;  /* 0xff80000030aa7808 */ /* 0x000fe40001000000 */
[----:B------:R-:W-:Y:S02]  /*3530*/  FMNMX.FTZ R136, R206, R136, !PT ;  /* 0x00000088ce887209 */ /* 0x000fe40007810000 */
[----:B------:R-:W-:Y:S02]  /*3540*/  FSEL R165, R73, -INF , P2 ;  /* 0xff80000049a57808 */ /* 0x000fe40001000000 */
[----:B------:R-:W-:Y:S01]  /*3550*/  FSEL R132, R71, -INF , P2 ;  /* 0xff80000047847808 */ /* 0x000fe20001000000 */
[----:B------:R-:W1:Y:S01]  /*3560*/  SHFL.BFLY PT, R5, R136, 0x2, 0x1f ;  /* 0x0c401f0088057f89 */ /* 0x000e6200000e0000 */
[----:B------:R-:W-:-:S02]  /*3570*/  FSEL R219, R41, -INF , P6 ;  /* 0xff80000029db7808 */ /* 0x000fc40003000000 */
[----:B------:R-:W-:Y:S01]  /*3580*/  FSEL R218, R35, -INF , P5 ;  /* 0xff80000023da7808 */ /* 0x000fe20002800000 */
[----:B------:R-:W-:Y:S01]  /*3590*/  LDSM.16.MT88.4 R72, [R227+0x100] ;  /* 0x00010000e348783b */ /* 0x000fe20000004200 */
[----:B------:R-:W-:Y:S02]  /*35a0*/  FSEL R252, R34, -INF , P4 ;  /* 0xff80000022fc7808 */ /* 0x000fe40002000000 */
[----:B------:R-:W-:Y:S01]  /*35b0*/  FMNMX.FTZ R134, R25, R26, !PT ;  /* 0x0000001a19867209 */ /* 0x000fe20007810000 */
[----:B------:R-:W-:Y:S01]  /*35c0*/  LDSM.16.MT88.4 R68, [R225+0x2100] ;  /* 0x00210000e144783b */ /* 0x000fe20000004200 */
[----:B------:R-:W-:Y:S02]  /*35d0*/  FSEL R246, R50, -INF , P6 ;  /* 0xff80000032f67808 */ /* 0x000fe40003000000 */
[----:B------:R-:W-:Y:S02]  /*35e0*/  FMNMX.FTZ R134, R27, R134, !PT ;  /* 0x000000861b867209 */ /* 0x000fe40007810000 */
[----:B------:R-:W-:-:S02]  /*35f0*/  FSEL R245, R39, -INF , P5 ;  /* 0xff80000027f57808 */ /* 0x000fc40002800000 */
[----:B------:R-:W-:Y:S02]  /*3600*/  FMNMX.FTZ R134, R28, R134, !PT ;  /* 0x000000861c867209 */ /* 0x000fe40007810000 */
[----:B------:R-:W-:Y:S02]  /*3610*/  FSEL R244, R40, -INF , P4 ;  /* 0xff80000028f47808 */ /* 0x000fe40002000000 */
[----:B------:R-:W-:Y:S02]  /*3620*/  FMNMX.FTZ R134, R33, R134, !PT ;  /* 0x0000008621867209 */ /* 0x000fe40007810000 */
[----:B------:R-:W-:Y:S02]  /*3630*/  FSEL R221, R51, -INF , P6 ;  /* 0xff80000033dd7808 */ /* 0x000fe40003000000 */
[----:B------:R-:W-:Y:S02]  /*3640*/  FMNMX.FTZ R134, R36, R134, !PT ;  /* 0x0000008624867209 */ /* 0x000fe40007810000 */
[----:B-1----:R-:W-:-:S02]  /*3650*/  FMNMX.FTZ R136, R136, R5, !PT ;  /* 0x0000000588887209 */ /* 0x002fc40007810000 */
[----:B------:R-:W-:Y:S02]  /*3660*/  FMNMX.FTZ R134, R37, R134, !PT ;  /* 0x0000008625867209 */ /* 0x000fe40007810000 */
[----:B------:R-:W-:Y:S01]  /*3670*/  FSEL R220, R43, -INF , P5 ;  /* 0xff8000002bdc7808 */ /* 0x000fe20002800000 */
[----:B------:R-:W1:Y:S01]  /*3680*/  SHFL.BFLY PT, R5, R136, 0x1, 0x1f ;  /* 0x0c201f0088057f89 */ /* 0x000e6200000e0000 */
[----:B------:R-:W-:Y:S02]  /*3690*/  FMNMX.FTZ R134, R38, R134, !PT ;  /* 0x0000008626867209 */ /* 0x000fe40007810000 */
[----:B------:R-:W-:Y:S02]  /*36a0*/  FSEL R203, R42, -INF , P4 ;  /* 0xff8000002acb7808 */ /* 0x000fe40002000000 */
[----:B------:R-:W-:Y:S01]  /*36b0*/  FMNMX.FTZ R134, R171, R134, !PT ;  /* 0x00000086ab867209 */ /* 0x000fe20007810000 */
[----:B------:R-:W-:Y:S03]  /*36c0*/  LDSM.16.MT88.4 R40, [R225+0x100] ;  /* 0x00010000e128783b */ /* 0x000fe60000004200 */
[----:B------:R-:W-:-:S04]  /*36d0*/  FMNMX.FTZ R134, R169, R134, !PT ;  /* 0x00000086a9867209 */ /* 0x000fc80007810000 */
[----:B------:R-:W-:-:S04]  /*36e0*/  FMNMX.FTZ R134, R168, R134, !PT ;  /* 0x00000086a8867209 */ /* 0x000fc80007810000 */
[----:B------:R-:W-:Y:S02]  /*36f0*/  FMNMX.FTZ R134, R165, R134, !PT ;  /* 0x00000086a5867209 */ /* 0x000fe40007810000 */
[----:B-1----:R-:W-:Y:S02]  /*3700*/  FMNMX.FTZ R136, R136, R5, !PT ;  /* 0x0000000588887209 */ /* 0x002fe40007810000 */
[----:B------:R-:W-:Y:S02]  /*3710*/  FMNMX.FTZ R5, R14, R15, !PT ;  /* 0x0000000f0e057209 */ /* 0x000fe40007810000 */
[C---:B------:R-:W-:Y:S01]  /*3720*/  FSETP.NEU.FTZ.AND P2, PT, R136.reuse, -INF , PT ;  /* 0xff8000008800780b */ /* 0x040fe20003f5d000 */
[----:B------:R-:W-:Y:S01]  /*3730*/  FMUL.FTZ R22, R136, c[0x0][0x2d0] ;  /* 0x0000b40088167a20 */ /* 0x000fe20000410000 */
[----:B------:R-:W-:-:S04]  /*3740*/  FMNMX.FTZ R5, R16, R5, !PT ;  /* 0x0000000510057209 */ /* 0x000fc80007810000 */
[----:B------:R-:W-:Y:S02]  /*3750*/  FMNMX.FTZ R5, R17, R5, !PT ;  /* 0x0000000511057209 */ /* 0x000fe40007810000 */
[----:B------:R-:W-:Y:S02]  /*3760*/  FSEL R22, R22, RZ, P2 ;  /* 0x000000ff16167208 */ /* 0x000fe40001000000 */
[----:B------:R-:W-:Y:S02]  /*3770*/  FMNMX.FTZ R5, R18, R5, !PT ;  /* 0x0000000512057209 */ /* 0x000fe40007810000 */
[----:B------:R-:W-:Y:S02]  /*3780*/  ISETP.GT.AND P2, PT, R3, 0x30, PT ;  /* 0x000000300300780c */ /* 0x000fe40003f44270 */
[----:B------:R-:W-:Y:S02]  /*3790*/  FMNMX.FTZ R5, R20, R5, !PT ;  /* 0x0000000514057209 */ /* 0x000fe40007810000 */
[----:B------:R-:W-:-:S02]  /*37a0*/  FSEL R205, R58, -INF , P2 ;  /* 0xff8000003acd7808 */ /* 0x000fc40001000000 */
[----:B------:R-:W-:Y:S01]  /*37b0*/  FMNMX.FTZ R5, R24, R5, !PT ;  /* 0x0000000518057209 */ /* 0x000fe20007810000 */
[----:B------:R-:W-:Y:S01]  /*37c0*/  LDSM.16.MT88.4 R56, [R228+0x900] ;  /* 0x00090000e438783b */ /* 0x000fe20000004200 */
[----:B------:R-:W-:Y:S02]  /*37d0*/  FSEL R247, R49, -INF , P2 ;  /* 0xff80000031f77808 */ /* 0x000fe40001000000 */
[----:B------:R-:W-:Y:S01]  /*37e0*/  FMNMX.FTZ R5, R23, R5, !PT ;  /* 0x0000000517057209 */ /* 0x000fe20007810000 */
[----:B------:R-:W-:Y:S01]  /*37f0*/  LDSM.16.MT88.4 R48, [R225+0x2900] ;  /* 0x00290000e130783b */ /* 0x000fe20000004200 */
[----:B------:R-:W-:Y:S02]  /*3800*/  FMNMX.FTZ R134, R247, R134, !PT ;  /* 0x00000086f7867209 */ /* 0x000fe40007810000 */
[----:B------:R-:W-:Y:S01]  /*3810*/  FMNMX.FTZ R3, R167, R5, !PT ;  /* 0x00000005a7037209 */ /* 0x000fe20007810000 */
[----:B------:R-:W-:Y:S01]  /*3820*/  FFMA.FTZ R5, R6, c[0x0][0x2d0], -R22 ;  /* 0x0000b40006057a23 */ /* 0x000fe20000010816 */
[----:B------:R-:W-:-:S02]  /*3830*/  FMNMX.FTZ R6, R29, R30, !PT ;  /* 0x0000001e1d067209 */ /* 0x000fc40007810000 */
[----:B------:R-:W-:Y:S01]  /*3840*/  FMNMX.FTZ R3, R166, R3, !PT ;  /* 0x00000003a6037209 */ /* 0x000fe20007810000 */
[----:B------:R1:W-:Y:S01]  /*3850*/  MUFU.EX2 R230, R5 ;  /* 0x0000000500e67308 */ /* 0x0003e20000000800 */
[----:B------:R-:W-:Y:S02]  /*3860*/  FMNMX.FTZ R134, R246, R134, !PT ;  /* 0x00000086f6867209 */ /* 0x000fe40007810000 */
[----:B------:R-:W-:Y:S02]  /*3870*/  FMNMX.FTZ R3, R138, R3, !PT ;  /* 0x000000038a037209 */ /* 0x000fe40007810000 */
[----:B------:R-:W-:Y:S02]  /*3880*/  FMNMX.FTZ R134, R245, R134, !PT ;  /* 0x00000086f5867209 */ /* 0x000fe40007810000 */
[----:B------:R-:W-:Y:S02]  /*3890*/  FMNMX.FTZ R3, R132, R3, !PT ;  /* 0x0000000384037209 */ /* 0x000fe40007810000 */
[----:B------:R-:W-:-:S02]  /*38a0*/  FMNMX.FTZ R134, R244, R134, !PT ;  /* 0x00000086f4867209 */ /* 0x000fc40007810000 */
[----:B------:R-:W-:Y:S02]  /*38b0*/  FMNMX.FTZ R3, R205, R3, !PT ;  /* 0x00000003cd037209 */ /* 0x000fe40007810000 */
[----:B------:R-:W-:Y:S02]  /*38c0*/  FSEL R222, R52, -INF , P2 ;  /* 0xff80000034de7808 */ /* 0x000fe40001000000 */
[----:B------:R-:W-:Y:S02]  /*38d0*/  FMNMX.FTZ R3, R219, R3, !PT ;  /* 0x00000003db037209 */ /* 0x000fe40007810000 */
[----:B-1----:R-:W-:Y:S01]  /*38e0*/  FMNMX.FTZ R5, R31, R6, !PT ;  /* 0x000000061f057209 */ /* 0x002fe20007810000 */
[----:B------:R-:W-:Y:S01]  /*38f0*/  FFMA.FTZ R6, R7, c[0x0][0x2d0], -R22 ;  /* 0x0000b40007067a23 */ /* 0x000fe20000010816 */
[----:B------:R-:W-:-:S03]  /*3900*/  FMNMX.FTZ R3, R218, R3, !PT ;  /* 0x00000003da037209 */ /* 0x000fc60007810000 */
[----:B------:R1:W2:Y:S01]  /*3910*/  MUFU.EX2 R229, R6 ;  /* 0x0000000600e57308 */ /* 0x0002a20000000800 */
[----:B------:R-:W-:-:S05]  /*3920*/  FMNMX.FTZ R3, R252, R3, !PT ;  /* 0x00000003fc037209 */ /* 0x000fca0007810000 */
[----:B------:R-:W3:Y:S04]  /*3930*/  SHFL.BFLY PT, R135, R3, 0x2, 0x1f ;  /* 0x0c401f0003877f89 */ /* 0x000ee800000e0000 */
[----:B-1----:R-:W1:Y:S01]  /*3940*/  SHFL.BFLY PT, R6, R134, 0x2, 0x1f ;  /* 0x0c401f0086067f89 */ /* 0x002e6200000e0000 */
[----:B---3--:R-:W-:Y:S02]  /*3950*/  FMNMX.FTZ R135, R3, R135, !PT ;  /* 0x0000008703877209 */ /* 0x008fe40007810000 */
[----:B------:R-:W-:-:S03]  /*3960*/  FMNMX.FTZ R3, R32, R5, !PT ;  /* 0x0000000520037209 */ /* 0x000fc60007810000 */
[----:B------:R-:W3:Y:S01]  /*3970*/  SHFL.BFLY PT, R7, R135, 0x1, 0x1f ;  /* 0x0c201f0087077f89 */ /* 0x000ee200000e0000 */
[----:B------:R-:W-:Y:S01]  /*3980*/  FMNMX.FTZ R5, R44, R3, !PT ;  /* 0x000000032c057209 */ /* 0x000fe20007810000 */
[----:B------:R-:W-:-:S03]  /*3990*/  FFMA.FTZ R3, R8, c[0x0][0x2d0], -R22 ;  /* 0x0000b40008037a23 */ /* 0x000fc60000010816 */
[----:B------:R-:W-:Y:S01]  /*39a0*/  FMNMX.FTZ R5, R45, R5, !PT ;  /* 0x000000052d057209 */ /* 0x000fe20007810000 */
[----:B------:R4:W-:Y:S01]  /*39b0*/  MUFU.EX2 R214, R3 ;  /* 0x0000000300d67308 */ /* 0x0009e20000000800 */
[----:B-1----:R-:W-:Y:S02]  /*39c0*/  FMNMX.FTZ R134, R134, R6, !PT ;  /* 0x0000000686867209 */ /* 0x002fe40007810000 */
[----:B------:R-:W-:Y:S01]  /*39d0*/  FMNMX.FTZ R5, R46, R5, !PT ;  /* 0x000000052e057209 */ /* 0x000fe20007810000 */
[----:B----4-:R-:W-:Y:S01]  /*39e0*/  FFMA.FTZ R3, R9, c[0x0][0x2d0], -R22 ;  /* 0x0000b40009037a23 */ /* 0x010fe20000010816 */
[----:B---3--:R-:W-:-:S03]  /*39f0*/  FMNMX.FTZ R135, R135, R7, !PT ;  /* 0x0000000787877209 */ /* 0x008fc60007810000 */
[----:B------:R1:W-:Y:S01]  /*3a00*/  MUFU.EX2 R233, R3 ;  /* 0x0000000300e97308 */ /* 0x0003e20000000800 */
[----:B------:R-:W3:Y:S01]  /*3a10*/  SHFL.BFLY PT, R7, R134, 0x1, 0x1f ;  /* 0x0c201f0086077f89 */ /* 0x000ee200000e0000 */
[C---:B------:R-:W-:Y:S01]  /*3a20*/  FSETP.NEU.FTZ.AND P2, PT, R135.reuse, -INF , PT ;  /* 0xff8000008700780b */ /* 0x040fe20003f5d000 */
[----:B------:R-:W-:-:S05]  /*3a30*/  FMUL.FTZ R21, R135, c[0x0][0x2d0] ;  /* 0x0000b40087157a20 */ /* 0x000fca0000410000 */
[----:B------:R-:W-:Y:S02]  /*3a40*/  FSEL R21, R21, RZ, P2 ;  /* 0x000000ff15157208 */ /* 0x000fe40001000000 */
[----:B-1----:R-:W-:Y:S01]  /*3a50*/  FMNMX.FTZ R3, R47, R5, !PT ;  /* 0x000000052f037209 */ /* 0x002fe20007810000 */
[----:B------:R-:W-:-:S03]  /*3a60*/  FFMA.FTZ R5, R10, c[0x0][0x2d0], -R22 ;  /* 0x0000b4000a057a23 */ /* 0x000fc60000010816 */
[----:B------:R-:W-:Y:S01]  /*3a70*/  FMNMX.FTZ R3, R174, R3, !PT ;  /* 0x00000003ae037209 */ /* 0x000fe20007810000 */
[----:B------:R1:W-:Y:S03]  /*3a80*/  MUFU.EX2 R250, R5 ;  /* 0x0000000500fa7308 */ /* 0x0003e60000000800 */
[----:B------:R-:W-:Y:S02]  /*3a90*/  FMNMX.FTZ R3, R173, R3, !PT ;  /* 0x00000003ad037209 */ /* 0x000fe40007810000 */
[----:B---3--:R-:W-:Y:S02]  /*3aa0*/  FMNMX.FTZ R134, R134, R7, !PT ;  /* 0x0000000786867209 */ /* 0x008fe40007810000 */
[----:B------:R-:W-:Y:S02]  /*3ab0*/  FMNMX.FTZ R3, R172, R3, !PT ;  /* 0x00000003ac037209 */ /* 0x000fe40007810000 */
[----:B------:R-:W-:-:S02]  /*3ac0*/  FSETP.NEU.FTZ.AND P2, PT, R134, -INF , PT ;  /* 0xff8000008600780b */ /* 0x000fc40003f5d000 */
[----:B------:R-:W-:-:S04]  /*3ad0*/  FMNMX.FTZ R3, R170, R3, !PT ;  /* 0x00000003aa037209 */ /* 0x000fc80007810000 */
[----:B------:R-:W-:Y:S01]  /*3ae0*/  FMNMX.FTZ R3, R222, R3, !PT ;  /* 0x00000003de037209 */ /* 0x000fe20007810000 */
[----:B-1----:R-:W-:-:S03]  /*3af0*/  FFMA.FTZ R5, R11, c[0x0][0x2d0], -R22 ;  /* 0x0000b4000b057a23 */ /* 0x002fc60000010816 */
[----:B------:R-:W-:Y:S01]  /*3b00*/  FMNMX.FTZ R3, R221, R3, !PT ;  /* 0x00000003dd037209 */ /* 0x000fe20007810000 */
[----:B------:R1:W-:Y:S03]  /*3b10*/  MUFU.EX2 R55, R5 ;  /* 0x0000000500377308 */ /* 0x0003e60000000800 */
[----:B------:R-:W-:-:S04]  /*3b20*/  FMNMX.FTZ R3, R220, R3, !PT ;  /* 0x00000003dc037209 */ /* 0x000fc80007810000 */
[----:B------:R-:W-:-:S05]  /*3b30*/  FMNMX.FTZ R3, R203, R3, !PT ;  /* 0x00000003cb037209 */ /* 0x000fca0007810000 */
[----:B------:R-:W3:Y:S01]  /*3b40*/  SHFL.BFLY PT, R6, R3, 0x2, 0x1f ;  /* 0x0c401f0003067f89 */ /* 0x000ee200000e0000 */
[----:B-1----:R-:W-:-:S04]  /*3b50*/  FFMA.FTZ R5, R12, c[0x0][0x2d0], -R22 ;  /* 0x0000b4000c057a23 */ /* 0x002fc80000010816 */
[----:B------:R1:W-:Y:S02]  /*3b60*/  MUFU.EX2 R231, R5 ;  /* 0x0000000500e77308 */ /* 0x0003e40000000800 */
[----:B-1----:R-:W-:Y:S01]  /*3b70*/  FFMA.FTZ R5, R13, c[0x0][0x2d0], -R22 ;  /* 0x0000b4000d057a23 */ /* 0x002fe20000010816 */
[----:B---3--:R-:W-:-:S05]  /*3b80*/  FMNMX.FTZ R3, R3, R6, !PT ;  /* 0x0000000603037209 */ /* 0x008fca0007810000 */
[----:B------:R1:W-:Y:S01]  /*3b90*/  MUFU.EX2 R54, R5 ;  /* 0x0000000500367308 */ /* 0x0003e20000000800 */
[----:B------:R-:W3:Y:S01]  /*3ba0*/  SHFL.BFLY PT, R6, R3, 0x1, 0x1f ;  /* 0x0c201f0003067f89 */ /* 0x000ee200000e0000 */
[----:B-1----:R-:W-:-:S06]  /*3bb0*/  FFMA.FTZ R5, R14, c[0x0][0x2d0], -R21 ;  /* 0x0000b4000e057a23 */ /* 0x002fcc0000010815 */
[----:B------:R1:W-:Y:S01]  /*3bc0*/  MUFU.EX2 R202, R5 ;  /* 0x0000000500ca7308 */ /* 0x0003e20000000800 */
[----:B---3--:R-:W-:-:S05]  /*3bd0*/  FMNMX.FTZ R3, R3, R6, !PT ;  /* 0x0000000603037209 */ /* 0x008fca0007810000 */
[----:B------:R-:W-:Y:S02]  /*3be0*/  FMUL.FTZ R6, R3, c[0x0][0x2d0] ;  /* 0x0000b40003067a20 */ /* 0x000fe40000410000 */
[----:B-1----:R-:W-:-:S04]  /*3bf0*/  FFMA.FTZ R5, R15, c[0x0][0x2d0], -R21 ;  /* 0x0000b4000f057a23 */ /* 0x002fc80000010815 */
[----:B------:R1:W3:Y:S02]  /*3c00*/  MUFU.EX2 R201, R5 ;  /* 0x0000000500c97308 */ /* 0x0002e40000000800 */
[----:B-1----:R-:W-:Y:S01]  /*3c10*/  FFMA.FTZ R5, R16, c[0x0][0x2d0], -R21 ;  /* 0x0000b40010057a23 */ /* 0x002fe20000010815 */
[----:B--2---:R-:W-:-:S05]  /*3c20*/  F2FP.BF16.PACK_AB R16, R229, R230 ;  /* 0x000000e6e510723e */ /* 0x004fca00000010ff */
[----:B------:R1:W-:Y:S02]  /*3c30*/  MUFU.EX2 R223, R5 ;  /* 0x0000000500df7308 */ /* 0x0003e40000000800 */
[----:B-1----:R-:W-:Y:S01]  /*3c40*/  FFMA.FTZ R5, R17, c[0x0][0x2d0], -R21 ;  /* 0x0000b40011057a23 */ /* 0x002fe20000010815 */
[----:B---3--:R-:W-:-:S05]  /*3c50*/  F2FP.BF16.PACK_AB R17, R201, R202 ;  /* 0x000000cac911723e */ /* 0x008fca00000010ff */
[----:B------:R1:W2:Y:S02]  /*3c60*/  MUFU.EX2 R116, R5 ;  /* 0x0000000500747308 */ /* 0x0002a40000000800 */
[----:B-1----:R-:W-:Y:S01]  /*3c70*/  FFMA.FTZ R5, R18, c[0x0][0x2d0], -R21 ;  /* 0x0000b40012057a23 */ /* 0x002fe20000010815 */
[----:B------:R-:W-:Y:S02]  /*3c80*/  F2FP.BF16.PACK_AB R18, R233, R214 ;  /* 0x000000d6e912723e */ /* 0x000fe400000010ff */
[----:B--2---:R-:W-:-:S03]  /*3c90*/  F2FP.BF16.PACK_AB R19, R116, R223 ;  /* 0x000000df7413723e */ /* 0x004fc600000010ff */
[----:B------:R1:W-:Y:S04]  /*3ca0*/  MUFU.EX2 R224, R5 ;  /* 0x0000000500e07308 */ /* 0x0003e80000000800 */
[----:B------:R-:W-:Y:S01]  /*3cb0*/  HMMA.16816.F32.BF16 R100, R16, R40, RZ ;  /* 0x000000281064723c */ /* 0x000fe200000418ff */
[----:B-1----:R-:W-:Y:S02]  /*3cc0*/  FFMA.FTZ R5, R20, c[0x0][0x2d0], -R21 ;  /* 0x0000b40014057a23 */ /* 0x002fe40000010815 */
[----:B------:R-:W-:Y:S02]  /*3cd0*/  FMUL.FTZ R20, R134, c[0x0][0x2d0] ;  /* 0x0000b40086147a20 */ /* 0x000fe40000410000 */
[----:B------:R1:W2:Y:S03]  /*3ce0*/  MUFU.EX2 R235, R5 ;  /* 0x0000000500eb7308 */ /* 0x0002a60000000800 */
[----:B------:R-:W-:-:S02]  /*3cf0*/  FSEL R20, R20, RZ, P2 ;  /* 0x000000ff14147208 */ /* 0x000fc40001000000 */
[----:B------:R-:W-:-:S03]  /*3d00*/  FSETP.NEU.FTZ.AND P2, PT, R3, -INF , PT ;  /* 0xff8000000300780b */ /* 0x000fc60003f5d000 */
[----:B------:R-:W-:Y:S01]  /*3d10*/  FFMA.FTZ R2, R36, c[0x0][0x2d0], -R20 ;  /* 0x0000b40024027a23 */ /* 0x000fe20000010814 */
[----:B------:R-:W-:-:S03]  /*3d20*/  FSEL R0, R6, RZ, P2 ;  /* 0x000000ff06007208 */ /* 0x000fc60001000000 */
[----:B------:R3:W-:Y:S02]  /*3d30*/  MUFU.EX2 R234, R2 ;  /* 0x0000000200ea7308 */ /* 0x0007e40000000800 */
[----:B------:R-:W-:Y:S02]  /*3d40*/  FFMA.FTZ R4, R31, c[0x0][0x2d0], -R0 ;  /* 0x0000b4001f047a23 */ /* 0x000fe40000010800 */
[----:B-1----:R-:W-:Y:S01]  /*3d50*/  FFMA.FTZ R5, R24, c[0x0][0x2d0], -R21 ;  /* 0x0000b40018057a23 */ /* 0x002fe20000010815 */
[----:B--2---:R-:W-:-:S03]  /*3d60*/  F2FP.BF16.PACK_AB R9, R235, R224 ;  /* 0x000000e0eb09723e */ /* 0x004fc600000010ff */
[----:B------:R1:W-:Y:S08]  /*3d70*/  MUFU.EX2 R217, R5 ;  /* 0x0000000500d97308 */ /* 0x0003f00000000800 */
[----:B------:R2:W-:Y:S01]  /*3d80*/  MUFU.EX2 R207, R4 ;  /* 0x0000000400cf7308 */ /* 0x0005e20000000800 */
[----:B---3--:R-:W-:Y:S02]  /*3d90*/  FFMA.FTZ R2, R37, c[0x0][0x2d0], -R20 ;  /* 0x0000b40025027a23 */ /* 0x008fe40000010814 */
[----:B-1----:R-:W-:-:S05]  /*3da0*/  FFMA.FTZ R5, R23, c[0x0][0x2d0], -R21 ;  /* 0x0000b40017057a23 */ /* 0x002fca0000010815 */
[----:B------:R1:W-:Y:S01]  /*3db0*/  MUFU.EX2 R216, R2 ;  /* 0x0000000200d87308 */ /* 0x0003e20000000800 */
[----:B--2---:R-:W-:-:S07]  /*3dc0*/  FFMA.FTZ R4, R32, c[0x0][0x2d0], -R0 ;  /* 0x0000b40020047a23 */ /* 0x004fce0000010800 */
[----:B------:R2:W3:Y:S08]  /*3dd0*/  MUFU.EX2 R212, R5 ;  /* 0x0000000500d47308 */ /* 0x0004f00000000800 */
[----:B------:R-:W4:Y:S01]  /*3de0*/  MUFU.EX2 R249, R4 ;  /* 0x0000000400f97308 */ /* 0x000f220000000800 */
[--C-:B-1----:R-:W-:Y:S02]  /*3df0*/  FFMA.FTZ R2, R38, c[0x0][0x2d0], -R20.reuse ;  /* 0x0000b40026027a23 */ /* 0x102fe40000010814 */
[----:B------:R-:W-:Y:S01]  /*3e00*/  LDSM.16.MT88.4 R36, [R228+0x2100] ;  /* 0x00210000e424783b */ /* 0x000fe20000004200 */
[----:B--2---:R-:W-:-:S04]  /*3e10*/  FFMA.FTZ R5, R25, c[0x0][0x2d0], -R20 ;  /* 0x0000b40019057a23 */ /* 0x004fc80000010814 */
[----:B------:R1:W2:Y:S01]  /*3e20*/  MUFU.EX2 R23, R2 ;  /* 0x0000000200177308 */ /* 0x0002a20000000800 */
[----:B---3--:R-:W-:Y:S02]  /*3e30*/  F2FP.BF16.PACK_AB R11, R212, R217 ;  /* 0x000000d9d40b723e */ /* 0x008fe400000010ff */
[----:B----4-:R-:W-:-:S05]  /*3e40*/  F2FP.BF16.PACK_AB R15, R249, R207 ;  /* 0x000000cff90f723e */ /* 0x010fca00000010ff */
[----:B------:R3:W-:Y:S01]  /*3e50*/  MUFU.EX2 R199, R5 ;  /* 0x0000000500c77308 */ /* 0x0007e20000000800 */
[----:B------:R-:W-:Y:S02]  /*3e60*/  FFMA.FTZ R4, R33, c[0x0][0x2d0], -R20 ;  /* 0x0000b40021047a23 */ /* 0x000fe40000010814 */
[----:B------:R-:W-:Y:S01]  /*3e70*/  LDSM.16.MT88.4 R32, [R227+0x2100] ;  /* 0x00210000e320783b */ /* 0x000fe20000004200 */
[----:B-1----:R-:W-:-:S04]  /*3e80*/  FFMA.FTZ R2, R44, c[0x0][0x2d0], -R0 ;  /* 0x0000b4002c027a23 */ /* 0x002fc80000010800 */
[----:B------:R-:W-:Y:S01]  /*3e90*/  MUFU.EX2 R53, R4 ;  /* 0x0000000400357308 */ /* 0x000fe20000000800 */
[----:B--2---:R-:W-:Y:S01]  /*3ea0*/  F2FP.BF16.PACK_AB R6, R23, R216 ;  /* 0x000000d81706723e */ /* 0x004fe200000010ff */
[----:B---3--:R-:W-:-:S06]  /*3eb0*/  FFMA.FTZ R5, R26, c[0x0][0x2d0], -R20 ;  /* 0x0000b4001a057a23 */ /* 0x008fcc0000010814 */
[----:B------:R1:W2:Y:S02]  /*3ec0*/  MUFU.EX2 R198, R5 ;  /* 0x0000000500c67308 */ /* 0x0002a40000000800 */
[--C-:B-1----:R-:W-:Y:S01]  /*3ed0*/  FFMA.FTZ R5, R27, c[0x0][0x2d0], -R20.reuse ;  /* 0x0000b4001b057a23 */ /* 0x102fe20000010814 */
[----:B--2---:R-:W-:Y:S01]  /*3ee0*/  F2FP.BF16.PACK_AB R12, R198, R199 ;  /* 0x000000c7c60c723e */ /* 0x004fe200000010ff */
[----:B------:R-:W1:Y:S04]  /*3ef0*/  LDSM.16.MT88.4 R24, [R226+0x100] ;  /* 0x00010000e218783b */ /* 0x000e680000004200 */
[----:B------:R2:W-:Y:S02]  /*3f00*/  MUFU.EX2 R200, R5 ;  /* 0x0000000500c87308 */ /* 0x0005e40000000800 */
[----:B--2---:R-:W-:-:S06]  /*3f10*/  FFMA.FTZ R5, R28, c[0x0][0x2d0], -R20 ;  /* 0x0000b4001c057a23 */ /* 0x004fcc0000010814 */
[----:B------:R2:W3:Y:S02]  /*3f20*/  MUFU.EX2 R117, R5 ;  /* 0x0000000500757308 */ /* 0x0004e40000000800 */
[--C-:B--2---:R-:W-:Y:S01]  /*3f30*/  FFMA.FTZ R5, R29, c[0x0][0x2d0], -R0.reuse ;  /* 0x0000b4001d057a23 */ /* 0x104fe20000010800 */
[----:B---3--:R-:W-:Y:S01]  /*3f40*/  F2FP.BF16.PACK_AB R14, R117, R200 ;  /* 0x000000c8750e723e */ /* 0x008fe200000010ff */
[----:B-1----:R-:W-:Y:S04]  /*3f50*/  HMMA.16816.F32.BF16 R92, R16, R24, RZ ;  /* 0x00000018105c723c */ /* 0x002fe800000418ff */
[----:B------:R1:W-:Y:S02]  /*3f60*/  MUFU.EX2 R197, R5 ;  /* 0x0000000500c57308 */ /* 0x0003e40000000800 */
[----:B-1----:R-:W-:-:S02]  /*3f70*/  FFMA.FTZ R5, R30, c[0x0][0x2d0], -R0 ;  /* 0x0000b4001e057a23 */ /* 0x002fc40000010800 */
[----:B------:R-:W1:Y:S04]  /*3f80*/  LDSM.16.MT88.4 R28, [R226+0x900] ;  /* 0x00090000e21c783b */ /* 0x000e680000004200 */
[----:B------:R-:W2:Y:S02]  /*3f90*/  MUFU.EX2 R196, R5 ;  /* 0x0000000500c47308 */ /* 0x000ea40000000800 */
[----:B--2---:R-:W-:-:S07]  /*3fa0*/  F2FP.BF16.PACK_AB R13, R196, R197 ;  /* 0x000000c5c40d723e */ /* 0x004fce00000010ff */
[C---:B------:R-:W-:Y:S01]  /*3fb0*/  HMMA.16816.F32.BF16 R96, R12.reuse, R40, RZ ;  /* 0x000000280c60723c */ /* 0x040fe200000418ff */
[----:B------:R2:W-:Y:S06]  /*3fc0*/  MUFU.EX2 R40, R2 ;  /* 0x0000000200287308 */ /* 0x0005ec0000000800 */
[----:B------:R-:W-:Y:S01]  /*3fd0*/  IMAD.MOV.U32 R41, RZ, RZ, R55 ;  /* 0x000000ffff297224 */ /* 0x000fe200078e0037 */
[----:B------:R-:W-:Y:S04]  /*3fe0*/  HMMA.16816.F32.BF16 R88, R12, R24, RZ ;  /* 0x000000180c58723c */ /* 0x000fe800000418ff */
[----:B------:R-:W-:-:S03]  /*3ff0*/  F2FP.BF16.PACK_AB R8, R41, R250 ;  /* 0x000000fa2908723e */ /* 0x000fc600000010ff */
[----:B------:R-:W-:Y:S01]  /*4000*/  IMAD.MOV.U32 R25, RZ, RZ, R53 ;  /* 0x000000ffff197224 */ /* 0x000fe200078e0035 */
[C---:B------:R-:W-:Y:S01]  /*4010*/  HMMA.16816.F32.BF16 R148, R12.reuse, R64, RZ ;  /* 0x000000400c94723c */ /* 0x040fe200000418ff */
[--C-:B--2---:R-:W-:Y:S01]  /*4020*/  FFMA.FTZ R2, R45, c[0x0][0x2d0], -R0.reuse ;  /* 0x0000b4002d027a23 */ /* 0x104fe20000010800 */
[----:B------:R-:W-:Y:S02]  /*4030*/  MOV R24, R54 ;  /* 0x0000003600187202 */ /* 0x000fe40000000f00 */
[----:B------:R-:W-:Y:S01]  /*4040*/  F2FP.BF16.PACK_AB R4, R234, R25 ;  /* 0x00000019ea04723e */ /* 0x000fe200000010ff */
[----:B------:R2:W3:Y:S01]  /*4050*/  MUFU.EX2 R232, R2 ;  /* 0x0000000200e87308 */ /* 0x0004e20000000800 */
[----:B------:R-:W-:Y:S01]  /*4060*/  F2FP.BF16.PACK_AB R10, R24, R231 ;  /* 0x000000e7180a723e */ /* 0x000fe200000010ff */
[----:B------:R-:W-:Y:S01]  /*4070*/  LDSM.16.MT88.4 R52, [R227+0x900] ;  /* 0x00090000e334783b */ /* 0x000fe20000004200 */
[C---:B------:R-:W-:Y:S08]  /*4080*/  HMMA.16816.F32.BF16 R112, R12.reuse, R36, RZ ;  /* 0x000000240c70723c */ /* 0x040ff000000418ff */
[----:B------:R-:W-:Y:S01]  /*4090*/  HMMA.16816.F32.BF16 R104, R12, R32, RZ ;  /* 0x000000200c68723c */ /* 0x000fe200000418ff */
[----:B--2---:R-:W-:Y:S01]  /*40a0*/  FFMA.FTZ R2, R46, c[0x0][0x2d0], -R0 ;  /* 0x0000b4002e027a23 */ /* 0x004fe20000010800 */
[----:B---3--:R-:W-:-:S06]  /*40b0*/  F2FP.BF16.PACK_AB R5, R232, R40 ;  /* 0x00000028e805723e */ /* 0x008fcc00000010ff */
[C---:B-1----:R-:W-:Y:S01]  /*40c0*/  HMMA.16816.F32.BF16 R188, R8.reuse, R28, R92 ;  /* 0x0000001c08bc723c */ /* 0x042fe2000004185c */
[----:B------:R1:W-:Y:S07]  /*40d0*/  MUFU.EX2 R251, R2 ;  /* 0x0000000200fb7308 */ /* 0x0003ee0000000800 */
[----:B------:R-:W-:Y:S08]  /*40e0*/  HMMA.16816.F32.BF16 R176, R8, R60, R100 ;  /* 0x0000003c08b0723c */ /* 0x000ff00000041864 */
[----:B------:R-:W-:Y:S01]  /*40f0*/  HMMA.16816.F32.BF16 R160, R12, R76, RZ ;  /* 0x0000004c0ca0723c */ /* 0x000fe200000418ff */
[----:B-1----:R-:W-:-:S02]  /*4100*/  FFMA.FTZ R2, R47, c[0x0][0x2d0], -R0 ;  /* 0x0000b4002f027a23 */ /* 0x002fc40000010800 */
[----:B------:R-:W1:Y:S02]  /*4110*/  LDSM.16.MT88.4 R44, [R226+0x2900] ;  /* 0x00290000e22c783b */ /* 0x000e640000004200 */
[----:B------:R-:W2:Y:S03]  /*4120*/  MUFU.EX2 R215, R2 ;  /* 0x0000000200d77308 */ /* 0x000ea60000000800 */
[C---:B------:R-:W-:Y:S08]  /*4130*/  HMMA.16816.F32.BF16 R156, R12.reuse, R72, RZ ;  /* 0x000000480c9c723c */ /* 0x040ff000000418ff */
[----:B------:R-:W-:Y:S01]  /*4140*/  HMMA.16816.F32.BF16 R152, R12, R68, RZ ;  /* 0x000000440c98723c */ /* 0x000fe200000418ff */
[----:B--2---:R-:W-:-:S07]  /*4150*/  F2FP.BF16.PACK_AB R7, R215, R251 ;  /* 0x000000fbd707723e */ /* 0x004fce00000010ff */
[----:B------:R-:W-:Y:S08]  /*4160*/  HMMA.16816.F32.BF16 R144, R12, R42, RZ ;  /* 0x0000002a0c90723c */ /* 0x000ff000000418ff */
[----:B------:R-:W-:Y:S07]  /*4170*/  HMMA.16816.F32.BF16 R184, R4, R28, R88 ;  /* 0x0000001c04b8723c */ /* 0x000fee0000041858 */
[----:B------:R-:W-:Y:S01]  /*4180*/  IMAD.MOV.U32 R29, RZ, RZ, R117 ;  /* 0x000000ffff1d7224 */ /* 0x000fe200078e0075 */
[----:B------:R-:W-:Y:S01]  /*4190*/  HMMA.16816.F32.BF16 R140, R12, R26, RZ ;  /* 0x0000001a0c8c723c */ /* 0x000fe200000418ff */
[----:B------:R-:W-:-:S07]  /*41a0*/  IMAD.MOV.U32 R28, RZ, RZ, R116 ;  /* 0x000000ffff1c7224 */ /* 0x000fce00078e0074 */
[C---:B------:R-:W-:Y:S08]  /*41b0*/  HMMA.16816.F32.BF16 R128, R12.reuse, R78, RZ ;  /* 0x0000004e0c80723c */ /* 0x040ff000000418ff */
[C---:B------:R-:W-:Y:S08]  /*41c0*/  HMMA.16816.F32.BF16 R124, R12.reuse, R74, RZ ;  /* 0x0000004a0c7c723c */ /* 0x040ff000000418ff */
[C---:B------:R-:W-:Y:S08]  /*41d0*/  HMMA.16816.F32.BF16 R120, R12.reuse, R70, RZ ;  /* 0x000000460c78723c */ /* 0x040ff000000418ff */
[C---:B------:R-:W-:Y:S08]  /*41e0*/  HMMA.16816.F32.BF16 R116, R12.reuse, R66, RZ ;  /* 0x000000420c74723c */ /* 0x040ff000000418ff */
[C---:B------:R-:W-:Y:S08]  /*41f0*/  HMMA.16816.F32.BF16 R108, R12.reuse, R38, RZ ;  /* 0x000000260c6c723c */ /* 0x040ff000000418ff */
[----:B------:R-:W-:Y:S08]  /*4200*/  HMMA.16816.F32.BF16 R100, R12, R34, RZ ;  /* 0x000000220c64723c */ /* 0x000ff000000418ff */
[C---:B-1----:R-:W-:Y:S07]  /*4210*/  HMMA.16816.F32.BF16 R12, R4.reuse, R44, R148 ;  /* 0x0000002c040c723c */ /* 0x042fee0000041894 */
[----:B------:R-:W-:Y:S01]  /*4220*/  IMAD.MOV.U32 R151, RZ, RZ, R251 ;  /* 0x000000ffff977224 */ /* 0x000fe200078e00fb */
[----:B------:R-:W-:Y:S01]  /*4230*/  HMMA.16816.F32.BF16 R112, R4, R84, R112 ;  /* 0x000000540470723c */ /* 0x000fe20000041870 */
[----:B------:R-:W-:Y:S01]  /*4240*/  MOV R150, R250 ;  /* 0x000000fa00967202 */ /* 0x000fe20000000f00 */
[----:B------:R-:W-:-:S02]  /*4250*/  IMAD.MOV.U32 R149, RZ, RZ, R249 ;  /* 0x000000ffff957224 */ /* 0x000fc400078e00f9 */
[----:B------:R-:W-:-:S04]  /*4260*/  IMAD.MOV.U32 R148, RZ, RZ, R248 ;  /* 0x000000ffff947224 */ /* 0x000fc800078e00f8 */
[C---:B------:R-:W-:Y:S08]  /*4270*/  HMMA.16816.F32.BF16 R104, R4.reuse, R80, R104 ;  /* 0x000000500468723c */ /* 0x040ff00000041868 */
[C---:B------:R-:W-:Y:S07]  /*4280*/  HMMA.16816.F32.BF16 R208, R4.reuse, R48, R152 ;  /* 0x0000003004d0723c */ /* 0x040fee0000041898 */
[----:B------:R-:W-:Y:S01]  /*4290*/  MOV R155, R14 ;  /* 0x0000000e009b7202 */ /* 0x000fe20000000f00 */
[----:B------:R-:W-:Y:S01]  /*42a0*/  IMAD.MOV.U32 R154, RZ, RZ, R15 ;  /* 0x000000ffff9a7224 */ /* 0x000fe200078e000f */
[----:B------:R-:W-:Y:S01]  /*42b0*/  HMMA.16816.F32.BF16 R180, R4, R60, R96 ;  /* 0x0000003c04b4723c */ /* 0x000fe20000041860 */
[----:B------:R-:W-:Y:S01]  /*42c0*/  IMAD.MOV.U32 R153, RZ, RZ, R12 ;  /* 0x000000ffff997224 */ /* 0x000fe200078e000c */
[----:B------:R-:W-:Y:S01]  /*42d0*/  MOV R2, R113 ;  /* 0x0000007100027202 */ /* 0x000fe20000000f00 */
[----:B------:R-:W-:-:S04]  /*42e0*/  IMAD.MOV.U32 R152, RZ, RZ, R13 ;  /* 0x000000ffff987224 */ /* 0x000fc800078e000d */
[----:B------:R-:W-:Y:S01]  /*42f0*/  IMAD.MOV.U32 R61, RZ, RZ, R115 ;  /* 0x000000ffff3d7224 */ /* 0x000fe200078e0073 */
[C---:B------:R-:W-:Y:S01]  /*4300*/  HMMA.16816.F32.BF16 R12, R16.reuse, R64, RZ ;  /* 0x00000040100c723c */ /* 0x040fe200000418ff */
[----:B------:R-:W-:Y:S02]  /*4310*/  IMAD.MOV.U32 R60, RZ, RZ, R112 ;  /* 0x000000ffff3c7224 */ /* 0x000fe400078e0070 */
[----:B------:R-:W-:Y:S02]  /*4320*/  IMAD.MOV.U32 R213, RZ, RZ, R104 ;  /* 0x000000ffffd57224 */ /* 0x000fe400078e0068 */
[----:B------:R-:W-:Y:S02]  /*4330*/  IMAD.MOV.U32 R104, RZ, RZ, R60 ;  /* 0x000000ffff687224 */ /* 0x000fe400078e003c */
[----:B------:R-:W-:Y:S01]  /*4340*/  IMAD.MOV.U32 R64, RZ, RZ, R114 ;  /* 0x000000ffff407224 */ /* 0x000fe200078e0072 */
[----:B------:R-:W-:Y:S01]  /*4350*/  HMMA.16816.F32.BF16 R96, R16, R76, RZ ;  /* 0x0000004c1060723c */ /* 0x000fe200000418ff */
[----:B------:R-:W-:-:S06]  /*4360*/  IMAD.MOV.U32 R60, RZ, RZ, R40 ;  /* 0x000000ffff3c7224 */ /* 0x000fcc00078e0028 */
[----:B------:R-:W-:Y:S01]  /*4370*/  MOV R77, R212 ;  /* 0x000000d4004d7202 */ /* 0x000fe20000000f00 */
[----:B------:R-:W-:Y:S01]  /*4380*/  IMAD.MOV.U32 R212, RZ, RZ, R105 ;  /* 0x000000ffffd47224 */ /* 0x000fe200078e0069 */
[----:B------:R-:W-:Y:S01]  /*4390*/  HMMA.16816.F32.BF16 R192, R4, R56, R160 ;  /* 0x0000003804c0723c */ /* 0x000fe200000418a0 */
[----:B------:R-:W-:Y:S02]  /*43a0*/  IMAD.MOV.U32 R105, RZ, RZ, R2 ;  /* 0x000000ffff697224 */ /* 0x000fe400078e0002 */
[----:B------:R-:W-:-:S04]  /*43b0*/  FFMA.FTZ R2, R164, c[0x0][0x2d0], -R22 ;  /* 0x0000b400a4027a23 */ /* 0x000fc80000010816 */
[----:B------:R-:W-:Y:S01]  /*43c0*/  MOV R163, R207 ;  /* 0x000000cf00a37202 */ /* 0x000fe20000000f00 */
[----:B------:R-:W-:Y:S01]  /*43d0*/  IMAD.MOV.U32 R162, RZ, RZ, R206 ;  /* 0x000000ffffa27224 */ /* 0x000fe200078e00ce */
[----:B------:R-:W-:Y:S01]  /*43e0*/  HMMA.16816.F32.BF16 R92, R16, R72, RZ ;  /* 0x00000048105c723c */ /* 0x000fe200000418ff */
[----:B------:R-:W-:Y:S01]  /*43f0*/  IMAD.MOV.U32 R161, RZ, RZ, R205 ;  /* 0x000000ffffa17224 */ /* 0x000fe200078e00cd */
[----:B------:R1:W-:Y:S01]  /*4400*/  MUFU.EX2 R65, R2 ;  /* 0x0000000200417308 */ /* 0x0003e20000000800 */
[----:B------:R-:W-:-:S05]  /*4410*/  IMAD.MOV.U32 R160, RZ, RZ, R204 ;  /* 0x000000ffffa07224 */ /* 0x000fca00078e00cc */
[C---:B------:R-:W-:Y:S08]  /*4420*/  HMMA.16816.F32.BF16 R248, R4.reuse, R46, R116 ;  /* 0x0000002e04f8723c */ /* 0x040ff00000041874 */
[----:B------:R-:W-:Y:S01]  /*4430*/  HMMA.16816.F32.BF16 R204, R4, R52, R156 ;  /* 0x0000003404cc723c */ /* 0x000fe2000004189c */
[----:B-1----:R-:W-:-:S04]  /*4440*/  FFMA.FTZ R2, R139, c[0x0][0x2d0], -R22 ;  /* 0x0000b4008b027a23 */ /* 0x002fc80000010816 */
[----:B------:R1:W-:Y:S03]  /*4450*/  MUFU.EX2 R139, R2 ;  /* 0x00000002008b7308 */ /* 0x0003e60000000800 */
[----:B------:R-:W-:Y:S08]  /*4460*/  HMMA.16816.F32.BF16 R116, R8, R44, R12 ;  /* 0x0000002c0874723c */ /* 0x000ff0000004180c */
[----:B------:R-:W-:Y:S01]  /*4470*/  HMMA.16816.F32.BF16 R156, R4, R62, R144 ;  /* 0x0000003e049c723c */ /* 0x000fe20000041890 */
[----:B-1----:R-:W-:-:S06]  /*4480*/  FFMA.FTZ R2, R137, c[0x0][0x2d0], -R22 ;  /* 0x0000b40089027a23 */ /* 0x002fcc0000010816 */
[----:B------:R-:W-:Y:S01]  /*4490*/  MOV R145, R155 ;  /* 0x0000009b00917202 */ /* 0x000fe20000000f00 */
[C---:B------:R-:W-:Y:S01]  /*44a0*/  HMMA.16816.F32.BF16 R12, R16.reuse, R36, RZ ;  /* 0x00000024100c723c */ /* 0x040fe200000418ff */
[----:B------:R-:W-:Y:S01]  /*44b0*/  IMAD.MOV.U32 R146, RZ, RZ, R154 ;  /* 0x000000ffff927224 */ /* 0x000fe200078e009a */
[----:B------:R-:W-:Y:S01]  /*44c0*/  MOV R144, R152 ;  /* 0x0000009800907202 */ /* 0x000fe20000000f00 */
[----:B------:R-:W-:Y:S01]  /*44d0*/  IMAD.MOV.U32 R147, RZ, RZ, R153 ;  /* 0x000000ffff937224 */ /* 0x000fe200078e0099 */
[----:B------:R1:W-:Y:S04]  /*44e0*/  MUFU.EX2 R137, R2 ;  /* 0x0000000200897308 */ /* 0x0003e80000000800 */
[----:B------:R-:W-:Y:S07]  /*44f0*/  HMMA.16816.F32.BF16 R88, R16, R68, RZ ;  /* 0x000000441058723c */ /* 0x000fee00000418ff */
[----:B------:R-:W-:Y:S01]  /*4500*/  IMAD.MOV.U32 R68, RZ, RZ, R107 ;  /* 0x000000ffff447224 */ /* 0x000fe200078e006b */
[----:B------:R-:W-:Y:S01]  /*4510*/  HMMA.16816.F32.BF16 R140, R4, R30, R140 ;  /* 0x0000001e048c723c */ /* 0x000fe2000004188c */
[----:B------:R-:W-:-:S02]  /*4520*/  MOV R107, R61 ;  /* 0x0000003d006b7202 */ /* 0x000fc40000000f00 */
[----:B------:R-:W-:Y:S01]  /*4530*/  MOV R69, R106 ;  /* 0x0000006a00457202 */ /* 0x000fe20000000f00 */
[----:B-1----:R-:W-:Y:S02]  /*4540*/  FFMA.FTZ R2, R133, c[0x0][0x2d0], -R22 ;  /* 0x0000b40085027a23 */ /* 0x002fe40000010816 */
[----:B------:R-:W-:Y:S02]  /*4550*/  IMAD.MOV.U32 R106, RZ, RZ, R64 ;  /* 0x000000ffff6a7224 */ /* 0x000fe400078e0040 */
[C---:B------:R-:W-:Y:S01]  /*4560*/  HMMA.16816.F32.BF16 R128, R4.reuse, R58, R128 ;  /* 0x0000003a0480723c */ /* 0x040fe20000041880 */
[----:B------:R1:W-:Y:S07]  /*4570*/  MUFU.EX2 R133, R2 ;  /* 0x0000000200857308 */ /* 0x0003ee0000000800 */
[C---:B------:R-:W-:Y:S08]  /*4580*/  HMMA.16816.F32.BF16 R124, R4.reuse, R54, R124 ;  /* 0x00000036047c723c */ /* 0x040ff0000004187c */
[----:B------:R-:W-:Y:S01]  /*4590*/  HMMA.16816.F32.BF16 R120, R4, R50, R120 ;  /* 0x000000320478723c */ /* 0x000fe20000041878 */
[----:B-1----:R-:W-:-:S04]  /*45a0*/  FFMA.FTZ R2, R167, c[0x0][0x2d0], -R21 ;  /* 0x0000b400a7027a23 */ /* 0x002fc80000010815 */
[----:B------:R1:W-:Y:S03]  /*45b0*/  MUFU.EX2 R61, R2 ;  /* 0x00000002003d7308 */ /* 0x0003e60000000800 */
[C---:B------:R-:W-:Y:S08]  /*45c0*/  HMMA.16816.F32.BF16 R108, R4.reuse, R86, R108 ;  /* 0x00000056046c723c */ /* 0x040ff0000004186c */
[----:B------:R-:W-:Y:S01]  /*45d0*/  HMMA.16816.F32.BF16 R152, R4, R82, R100 ;  /* 0x000000520498723c */ /* 0x000fe20000041864 */
[----:B-1----:R-:W-:-:S07]  /*45e0*/  FFMA.FTZ R2, R166, c[0x0][0x2d0], -R21 ;  /* 0x0000b400a6027a23 */ /* 0x002fce0000010815 */
[----:B------:R-:W-:Y:S01]  /*45f0*/  HMMA.16816.F32.BF16 R4, R16, R32, RZ ;  /* 0x000000201004723c */ /* 0x000fe200000418ff */
[----:B------:R1:W-:Y:S07]  /*4600*/  MUFU.EX2 R64, R2 ;  /* 0x0000000200407308 */ /* 0x0003ee0000000800 */
[C---:B------:R-:W-:Y:S07]  /*4610*/  HMMA.16816.F32.BF16 R96, R8.reuse, R56, R96 ;  /* 0x000000380860723c */ /* 0x040fee0000041860 */
[----:B------:R-:W-:Y:S01]  /*4620*/  IMAD.MOV.U32 R57, RZ, RZ, R77 ;  /* 0x000000ffff397224 */ /* 0x000fe200078e004d */
[----:B------:R-:W-:Y:S01]  /*4630*/  HMMA.16816.F32.BF16 R100, R8, R52, R92 ;  /* 0x000000340864723c */ /* 0x000fe2000004185c */
[----:B-1----:R-:W-:Y:S01]  /*4640*/  FFMA.FTZ R2, R138, c[0x0][0x2d0], -R21 ;  /* 0x0000b4008a027a23 */ /* 0x002fe20000010815 */
[----:B------:R-:W-:Y:S01]  /*4650*/  MOV R56, R24 ;  /* 0x0000001800387202 */ /* 0x000fe20000000f00 */
[----:B------:R-:W-:-:S04]  /*4660*/  IMAD.MOV.U32 R138, RZ, RZ, R149 ;  /* 0x000000ffff8a7224 */ /* 0x000fc800078e0095 */
[----:B------:R-:W-:Y:S01]  /*4670*/  MOV R52, R41 ;  /* 0x0000002900347202 */ /* 0x000fe20000000f00 */
[----:B------:R-:W-:Y:S01]  /*4680*/  HMMA.16816.F32.BF16 R76, R16, R78, RZ ;  /* 0x0000004e104c723c */ /* 0x000fe200000418ff */
[----:B------:R-:W-:-:S07]  /*4690*/  IMAD.MOV.U32 R53, RZ, RZ, R25 ;  /* 0x000000ffff357224 */ /* 0x000fce00078e0019 */
[----:B------:R-:W-:Y:S08]  /*46a0*/  HMMA.16816.F32.BF16 R40, R16, R42, RZ ;  /* 0x0000002a1028723c */ /* 0x000ff000000418ff */
[----:B------:R-:W-:Y:S07]  /*46b0*/  HMMA.16816.F32.BF16 R112, R8, R84, R12 ;  /* 0x000000540870723c */ /* 0x000fee000004180c */
[----:B------:R-:W-:Y:S01]  /*46c0*/  IMAD.MOV.U32 R85, RZ, RZ, R160 ;  /* 0x000000ffff557224 */ /* 0x000fe200078e00a0 */
[----:B------:R-:W-:Y:S01]  /*46d0*/  HMMA.16816.F32.BF16 R12, R16, R70, RZ ;  /* 0x00000046100c723c */ /* 0x000fe200000418ff */
[----:B------:R-:W-:-:S06]  /*46e0*/  IMAD.MOV.U32 R84, RZ, RZ, R161 ;  /* 0x000000ffff547224 */ /* 0x000fcc00078e00a1 */
[----:B------:R-:W-:Y:S01]  /*46f0*/  IMAD.MOV.U32 R71, RZ, RZ, R144 ;  /* 0x000000ffff477224 */ /* 0x000fe200078e0090 */
[----:B------:R-:W-:Y:S01]  /*4700*/  HMMA.16816.F32.BF16 R92, R8, R48, R88 ;  /* 0x00000030085c723c */ /* 0x000fe20000041858 */
[----:B------:R-:W-:-:S07]  /*4710*/  IMAD.MOV.U32 R70, RZ, RZ, R147 ;  /* 0x000000ffff467224 */ /* 0x000fce00078e0093 */
[----:B------:R-:W-:Y:S08]  /*4720*/  HMMA.16816.F32.BF16 R88, R8, R80, R4 ;  /* 0x000000500858723c */ /* 0x000ff00000041804 */
[----:B------:R-:W-:Y:S01]  /*4730*/  HMMA.16816.F32.BF16 R4, R16, R66, RZ ;  /* 0x000000421004723c */ /* 0x000fe200000418ff */
[----:B------:R1:W-:Y:S07]  /*4740*/  MUFU.EX2 R67, R2 ;  /* 0x0000000200437308 */ /* 0x0003ee0000000800 */
[C---:B------:R-:W-:Y:S08]  /*4750*/  HMMA.16816.F32.BF16 R76, R8.reuse, R58, R76 ;  /* 0x0000003a084c723c */ /* 0x040ff0000004184c */
[----:B------:R-:W-:Y:S01]  /*4760*/  HMMA.16816.F32.BF16 R40, R8, R62, R40 ;  /* 0x0000003e0828723c */ /* 0x000fe20000041828 */
[----:B-1----:R-:W-:-:S04]  /*4770*/  FFMA.FTZ R2, R132, c[0x0][0x2d0], -R21 ;  /* 0x0000b40084027a23 */ /* 0x002fc80000010815 */
[----:B------:R1:W-:Y:S03]  /*4780*/  MUFU.EX2 R132, R2 ;  /* 0x0000000200847308 */ /* 0x0003e60000000800 */
[----:B------:R-:W-:Y:S01]  /*4790*/  HMMA.16816.F32.BF16 R48, R8, R50, R12 ;  /* 0x000000320830723c */ /* 0x000fe2000004180c */
[----:B------:R-:W2:Y:S07]  /*47a0*/  LDSM.16.MT88.4 R12, [R225+0x1100] ;  /* 0x00110000e10c783b */ /* 0x000eae0000004200 */
[----:B------:R-:W-:Y:S01]  /*47b0*/  HMMA.16816.F32.BF16 R24, R16, R26, RZ ;  /* 0x0000001a1018723c */ /* 0x000fe200000418ff */
[----:B-1----:R-:W-:-:S02]  /*47c0*/  FFMA.FTZ R2, R171, c[0x0][0x2d0], -R20 ;  /* 0x0000b400ab027a23 */ /* 0x002fc40000010814 */
[----:B------:R-:W-:-:S05]  /*47d0*/  IMAD.MOV.U32 R171, RZ, RZ, R52 ;  /* 0x000000ffffab7224 */ /* 0x000fca00078e0034 */
[----:B------:R-:W-:Y:S01]  /*47e0*/  HMMA.16816.F32.BF16 R72, R16, R74, RZ ;  /* 0x0000004a1048723c */ /* 0x000fe200000418ff */
[----:B------:R1:W-:Y:S01]  /*47f0*/  MUFU.EX2 R58, R2 ;  /* 0x00000002003a7308 */ /* 0x0003e20000000800 */
[----:B------:R-:W-:-:S06]  /*4800*/  IMAD.MOV.U32 R52, RZ, RZ, R56 ;  /* 0x000000ffff347224 */ /* 0x000fcc00078e0038 */
[C---:B------:R-:W-:Y:S08]  /*4810*/  HMMA.16816.F32.BF16 R36, R16.reuse, R38, RZ ;  /* 0x000000261024723c */ /* 0x040ff000000418ff */
[----:B------:R-:W-:Y:S01]  /*4820*/  HMMA.16816.F32.BF16 R16, R16, R34, RZ ;  /* 0x000000221010723c */ /* 0x000fe200000418ff */
[----:B-1----:R-:W-:Y:S02]  /*4830*/  FFMA.FTZ R2, R169, c[0x0][0x2d0], -R20 ;  /* 0x0000b400a9027a23 */ /* 0x002fe40000010814 */
[----:B------:R-:W-:-:S02]  /*4840*/  IMAD.MOV.U32 R169, RZ, RZ, R60 ;  /* 0x000000ffffa97224 */ /* 0x000fc400078e003c */
[----:B------:R1:W3:Y:S03]  /*4850*/  MUFU.EX2 R60, R2 ;  /* 0x00000002003c7308 */ /* 0x0002e60000000800 */
[C---:B------:R-:W-:Y:S07]  /*4860*/  HMMA.16816.F32.BF16 R44, R8.reuse, R46, R4 ;  /* 0x0000002e082c723c */ /* 0x040fee0000041804 */
[--C-:B------:R-:W-:Y:S01]  /*4870*/  FFMA.FTZ R4, R165, c[0x0][0x2d0], -R20.reuse ;  /* 0x0000b400a5047a23 */ /* 0x100fe20000010814 */
[----:B------:R-:W-:Y:S03]  /*4880*/  HMMA.16816.F32.BF16 R24, R8, R30, R24 ;  /* 0x0000001e0818723c */ /* 0x000fe60000041818 */
[----:B------:R3:W-:Y:S01]  /*4890*/  MUFU.EX2 R66, R4 ;  /* 0x0000000400427308 */ /* 0x0007e20000000800 */
[----:B-1----:R-:W-:Y:S01]  /*48a0*/  FFMA.FTZ R2, R168, c[0x0][0x2d0], -R20 ;  /* 0x0000b400a8027a23 */ /* 0x002fe20000010814 */
[----:B------:R-:W-:Y:S01]  /*48b0*/  MOV R168, R53 ;  /* 0x0000003500a87202 */ /* 0x000fe20000000f00 */
[----:B------:R-:W-:-:S02]  /*48c0*/  IMAD.MOV.U32 R53, RZ, RZ, R57 ;  /* 0x000000ffff357224 */ /* 0x000fc400078e0039 */
[C---:B------:R-:W-:Y:S03]  /*48d0*/  HMMA.16816.F32.BF16 R72, R8.reuse, R54, R72 ;  /* 0x000000360848723c */ /* 0x040fe60000041848 */
[----:B------:R1:W4:Y:S01]  /*48e0*/  MUFU.EX2 R63, R2 ;  /* 0x00000002003f7308 */ /* 0x0003220000000800 */
[----:B------:R-:W-:Y:S02]  /*48f0*/  IMAD.MOV.U32 R33, RZ, RZ, R53 ;  /* 0x000000ffff217224 */ /* 0x000fe400078e0035 */
[----:B------:R-:W-:Y:S01]  /*4900*/  IMAD.MOV.U32 R53, RZ, RZ, R146 ;  /* 0x000000ffff357224 */ /* 0x000fe200078e0092 */
[----:B------:R-:W-:Y:S01]  /*4910*/  MOV R55, R148 ;  /* 0x0000009400377202 */ /* 0x000fe20000000f00 */
[----:B------:R-:W-:Y:S01]  /*4920*/  HMMA.16816.F32.BF16 R36, R8, R86, R36 ;  /* 0x000000560824723c */ /* 0x000fe20000041824 */
[----:B------:R-:W-:Y:S02]  /*4930*/  MOV R54, R162 ;  /* 0x000000a200367202 */ /* 0x000fe40000000f00 */
[----:B---3--:R-:W-:-:S04]  /*4940*/  F2FP.BF16.PACK_AB R4, R60, R58 ;  /* 0x0000003a3c04723e */ /* 0x008fc800000010ff */
[----:B------:R-:W-:Y:S01]  /*4950*/  IMAD.MOV.U32 R86, RZ, RZ, R150 ;  /* 0x000000ffff567224 */ /* 0x000fe200078e0096 */
[----:B------:R-:W-:Y:S01]  /*4960*/  HMMA.16816.F32.BF16 R80, R8, R82, R16 ;  /* 0x000000520850723c */ /* 0x000fe20000041810 */
[----:B------:R-:W-:Y:S01]  /*4970*/  MOV R87, R151 ;  /* 0x0000009700577202 */ /* 0x000fe20000000f00 */
[----:B------:R-:W3:Y:S01]  /*4980*/  LDSM.16.MT88.4 R16, [R226+0x1100] ;  /* 0x00110000e210783b */ /* 0x000ee20000004200 */
[----:B-1----:R-:W-:Y:S01]  /*4990*/  FFMA.FTZ R2, R174, c[0x0][0x2d0], -R0 ;  /* 0x0000b400ae027a23 */ /* 0x002fe20000010800 */
[----:B----4-:R-:W-:-:S03]  /*49a0*/  F2FP.BF16.PACK_AB R6, R66, R63 ;  /* 0x0000003f4206723e */ /* 0x010fc600000010ff */
[----:B------:R1:W-:Y:S01]  /*49b0*/  MUFU.EX2 R56, R2 ;  /* 0x0000000200387308 */ /* 0x0003e20000000800 */
[----:B------:R-:W-:Y:S02]  /*49c0*/  F2FP.BF16.PACK_AB R8, R139, R65 ;  /* 0x000000418b08723e */ /* 0x000fe400000010ff */
[----:B------:R-:W-:Y:S02]  /*49d0*/  F2FP.BF16.PACK_AB R9, R64, R61 ;  /* 0x0000003d4009723e */ /* 0x000fe400000010ff */
[----:B------:R-:W-:Y:S02]  /*49e0*/  F2FP.BF16.PACK_AB R10, R133, R137 ;  /* 0x00000089850a723e */ /* 0x000fe400000010ff */
[----:B------:R-:W-:-:S07]  /*49f0*/  F2FP.BF16.PACK_AB R11, R132, R67 ;  /* 0x00000043840b723e */ /* 0x000fce00000010ff */
[----:B--2---:R-:W-:Y:S01]  /*4a00*/  HMMA.16816.F32.BF16 R148, R8, R12, R176 ;  /* 0x0000000c0894723c */ /* 0x004fe200000418b0 */
[----:B-1----:R-:W-:-:S04]  /*4a10*/  FFMA.FTZ R2, R173, c[0x0][0x2d0], -R0 ;  /* 0x0000b400ad027a23 */ /* 0x002fc80000010800 */
[----:B------:R1:W2:Y:S02]  /*4a20*/  MUFU.EX2 R57, R2 ;  /* 0x0000000200397308 */ /* 0x0002a40000000800 */
[----:B------:R-:W-:Y:S01]  /*4a30*/  IMAD.MOV.U32 R178, RZ, RZ, R28 ;  /* 0x000000ffffb27224 */ /* 0x000fe200078e001c */
[----:B------:R-:W-:Y:S01]  /*4a40*/  MOV R179, R29 ;  /* 0x0000001d00b37202 */ /* 0x000fe20000000f00 */
[----:B------:R-:W-:Y:S01]  /*4a50*/  IMAD.MOV.U32 R177, RZ, RZ, R163 ;  /* 0x000000ffffb17224 */ /* 0x000fe200078e00a3 */
[C---:B------:R-:W-:Y:S07]  /*4a60*/  HMMA.16816.F32.BF16 R28, R8.reuse, R14, R40 ;  /* 0x0000000e081c723c */ /* 0x040fee0000041828 */
[----:B------:R-:W-:Y:S01]  /*4a70*/  IMAD.MOV.U32 R40, RZ, RZ, R70 ;  /* 0x000000ffff287224 */ /* 0x000fe200078e0046 */
[----:B------:R-:W-:Y:S01]  /*4a80*/  MOV R41, R71 ;  /* 0x0000004700297202 */ /* 0x000fe20000000f00 */
[----:B------:R-:W-:Y:S01]  /*4a90*/  IMAD.MOV.U32 R43, RZ, RZ, R53 ;  /* 0x000000ffff2b7224 */ /* 0x000fe200078e0035 */
[----:B---3--:R-:W-:Y:S01]  /*4aa0*/  HMMA.16816.F32.BF16 R164, R8, R16, R188 ;  /* 0x0000001008a4723c */ /* 0x008fe200000418bc */
[----:B-1----:R-:W-:Y:S01]  /*4ab0*/  FFMA.FTZ R2, R172, c[0x0][0x2d0], -R0 ;  /* 0x0000b400ac027a23 */ /* 0x002fe20000010800 */
[----:B--2---:R-:W-:-:S03]  /*4ac0*/  F2FP.BF16.PACK_AB R5, R57, R56 ;  /* 0x000000383905723e */ /* 0x004fc600000010ff */
[----:B------:R1:W-:Y:S02]  /*4ad0*/  MUFU.EX2 R59, R2 ;  /* 0x00000002003b7308 */ /* 0x0003e40000000800 */
[----:B-1----:R-:W-:Y:S01]  /*4ae0*/  FFMA.FTZ R2, R170, c[0x0][0x2d0], -R0 ;  /* 0x0000b400aa027a23 */ /* 0x002fe20000010800 */
[----:B------:R-:W-:Y:S02]  /*4af0*/  MOV R170, R52 ;  /* 0x0000003400aa7202 */ /* 0x000fe40000000f00 */
[----:B------:R-:W-:-:S03]  /*4b00*/  MOV R52, R145 ;  /* 0x0000009100347202 */ /* 0x000fc60000000f00 */
[----:B------:R-:W1:Y:S02]  /*4b10*/  MUFU.EX2 R62, R2 ;  /* 0x00000002003e7308 */ /* 0x000e640000000800 */
[----:B------:R-:W-:Y:S01]  /*4b20*/  IMAD.MOV.U32 R42, RZ, RZ, R52 ;  /* 0x000000ffff2a7224 */ /* 0x000fe200078e0034 */
[----:B-1----:R-:W-:Y:S01]  /*4b30*/  F2FP.BF16.PACK_AB R7, R62, R59 ;  /* 0x0000003b3e07723e */ /* 0x002fe200000010ff */
[----:B------:R-:W-:-:S06]  /*4b40*/  IMAD.MOV.U32 R2, RZ, RZ, R175 ;  /* 0x000000ffff027224 */ /* 0x000fcc00078e00af */
[C---:B------:R-:W-:Y:S08]  /*4b50*/  HMMA.16816.F32.BF16 R144, R4.reuse, R12, R180 ;  /* 0x0000000c0490723c */ /* 0x040ff000000418b4 */
[C---:B------:R-:W-:Y:S01]  /*4b60*/  HMMA.16816.F32.BF16 R156, R4.reuse, R14, R156 ;  /* 0x0000000e049c723c */ /* 0x040fe2000004189c */
[----:B------:R-:W1:Y:S07]  /*4b70*/  LDSM.16.MT88.4 R12, [R228+0x1100] ;  /* 0x00110000e40c783b */ /* 0x000e6e0000004200 */
[C---:B------:R-:W-:Y:S07]  /*4b80*/  HMMA.16816.F32.BF16 R160, R4.reuse, R16, R184 ;  /* 0x0000001004a0723c */ /* 0x040fee00000418b8 */
[----:B------:R-:W-:Y:S01]  /*4b90*/  IMAD.MOV.U32 R187, RZ, RZ, R33 ;  /* 0x000000ffffbb7224 */ /* 0x000fe200078e0021 */
[----:B------:R-:W-:Y:S01]  /*4ba0*/  HMMA.16816.F32.BF16 R172, R4, R18, R140 ;  /* 0x0000001204ac723c */ /* 0x000fe2000004188c */
[----:B------:R-:W-:-:S02]  /*4bb0*/  IMAD.MOV.U32 R186, RZ, RZ, R214 ;  /* 0x000000ffffba7224 */ /* 0x000fc400078e00d6 */
[----:B------:R-:W-:Y:S02]  /*4bc0*/  IMAD.MOV.U32 R184, RZ, RZ, R86 ;  /* 0x000000ffffb87224 */ /* 0x000fe400078e0056 */
[----:B------:R-:W-:Y:S01]  /*4bd0*/  IMAD.MOV.U32 R185, RZ, RZ, R87 ;  /* 0x000000ffffb97224 */ /* 0x000fe200078e0057 */
[----:B------:R-:W-:Y:S01]  /*4be0*/  MOV R87, R54 ;  /* 0x0000003600577202 */ /* 0x000fe20000000f00 */
[----:B------:R-:W-:Y:S01]  /*4bf0*/  IMAD.MOV.U32 R86, RZ, RZ, R55 ;  /* 0x000000ffff567224 */ /* 0x000fe200078e0037 */
[----:B------:R-:W-:Y:S01]  /*4c00*/  HMMA.16816.F32.BF16 R32, R8, R18, R24 ;  /* 0x000000120820723c */ /* 0x000fe20000041818 */
[----:B------:R-:W2:Y:S01]  /*4c10*/  LDSM.16.MT88.4 R16, [R227+0x1100] ;  /* 0x00110000e310783b */ /* 0x000ea20000004200 */
[----:B------:R-:W-:Y:S01]  /*4c20*/  MOV R140, R219 ;  /* 0x000000db008c7202 */ /* 0x000fe20000000f00 */
[----:B------:R-:W-:Y:S01]  /*4c30*/  IMAD.MOV.U32 R141, RZ, RZ, R218 ;  /* 0x000000ffff8d7224 */ /* 0x000fe200078e00da */
[----:B------:R-:W-:Y:S01]  /*4c40*/  MOV R143, R216 ;  /* 0x000000d8008f7202 */ /* 0x000fe20000000f00 */
[----:B------:R-:W3:Y:S01]  /*4c50*/  LDSM.16.MT88.4 R24, [R226+0x3100] ;  /* 0x00310000e218783b */ /* 0x000ee20000004200 */
[----:B------:R-:W-:-:S02]  /*4c60*/  IMAD.MOV.U32 R142, RZ, RZ, R217 ;  /* 0x000000ffff8e7224 */ /* 0x000fc400078e00d9 */
[----:B-1----:R-:W-:Y:S07]  /*4c70*/  HMMA.16816.F32.BF16 R180, R8, R12, R96 ;  /* 0x0000000c08b4723c */ /* 0x002fee0000041860 */
[----:B------:R-:W-:Y:S01]  /*4c80*/  MOV R99, R177 ;  /* 0x000000b100637202 */ /* 0x000fe20000000f00 */
[----:B------:R-:W-:Y:S01]  /*4c90*/  IMAD.MOV.U32 R98, RZ, RZ, R178 ;  /* 0x000000ffff627224 */ /* 0x000fe200078e00b2 */
[----:B------:R-:W-:Y:S01]  /*4ca0*/  HMMA.16816.F32.BF16 R188, R4, R14, R128 ;  /* 0x0000000e04bc723c */ /* 0x000fe20000041880 */
[----:B------:R-:W-:Y:S01]  /*4cb0*/  IMAD.MOV.U32 R97, RZ, RZ, R179 ;  /* 0x000000ffff617224 */ /* 0x000fe200078e00b3 */
[----:B------:R-:W-:Y:S01]  /*4cc0*/  MOV R96, R138 ;  /* 0x0000008a00607202 */ /* 0x000fe20000000f00 */
[----:B------:R-:W-:-:S04]  /*4cd0*/  IMAD.MOV.U32 R138, RZ, RZ, R215 ;  /* 0x000000ffff8a7224 */ /* 0x000fc800078e00d7 */
[----:B------:R-:W-:Y:S01]  /*4ce0*/  MOV R128, R213 ;  /* 0x000000d500807202 */ /* 0x000fe20000000f00 */
[----:B------:R-:W-:Y:S01]  /*4cf0*/  HMMA.16816.F32.BF16 R176, R4, R12, R192 ;  /* 0x0000000c04b0723c */ /* 0x000fe200000418c0 */
[----:B------:R-:W-:Y:S01]  /*4d00*/  IMAD.MOV.U32 R129, RZ, RZ, R212 ;  /* 0x000000ffff817224 */ /* 0x000fe200078e00d4 */
[----:B------:R-:W-:Y:S01]  /*4d10*/  MOV R131, R68 ;  /* 0x0000004400837202 */ /* 0x000fe20000000f00 */
[----:B------:R-:W-:-:S05]  /*4d20*/  IMAD.MOV.U32 R130, RZ, RZ, R69 ;  /* 0x000000ffff827224 */ /* 0x000fca00078e0045 */
[C---:B------:R-:W-:Y:S01]  /*4d30*/  HMMA.16816.F32.BF16 R76, R8.reuse, R14, R76 ;  /* 0x0000000e084c723c */ /* 0x040fe2000004184c */
[----:B------:R-:W1:Y:S07]  /*4d40*/  LDSM.16.MT88.4 R12, [R225+0x3100] ;  /* 0x00310000e10c783b */ /* 0x000e6e0000004200 */
[----:B--2---:R-:W-:Y:S08]  /*4d50*/  HMMA.16816.F32.BF16 R212, R8, R18, R72 ;  /* 0x0000001208d4723c */ /* 0x004ff00000041848 */
[-C--:B------:R-:W-:Y:S08]  /*4d60*/  HMMA.16816.F32.BF16 R192, R4, R16.reuse, R204 ;  /* 0x0000001004c0723c */ /* 0x080ff000000418cc */
[----:B------:R-:W-:Y:S07]  /*4d70*/  HMMA.16816.F32.BF16 R216, R8, R16, R100 ;  /* 0x0000001008d8723c */ /* 0x000fee0000041864 */
[----:B------:R-:W-:Y:S01]  /*4d80*/  IMAD.MOV.U32 R100, RZ, RZ, R128 ;  /* 0x000000ffff647224 */ /* 0x000fe200078e0080 */
[----:B------:R-:W-:Y:S01]  /*4d90*/  HMMA.16816.F32.BF16 R204, R4, R18, R124 ;  /* 0x0000001204cc723c */ /* 0x000fe2000004187c */
[----:B------:R-:W2:Y:S01]  /*4da0*/  LDSM.16.MT88.4 R16, [R228+0x3100] ;  /* 0x00310000e410783b */ /* 0x000ea20000004200 */
[----:B------:R-:W-:Y:S01]  /*4db0*/  IMAD.MOV.U32 R101, RZ, RZ, R129 ;  /* 0x000000ffff657224 */ /* 0x000fe200078e0081 */
[----:B------:R-:W-:Y:S01]  /*4dc0*/  MOV R102, R130 ;  /* 0x0000008200667202 */ /* 0x000fe20000000f00 */
[----:B------:R-:W-:Y:S01]  /*4dd0*/  IMAD.MOV.U32 R103, RZ, RZ, R131 ;  /* 0x000000ffff677224 */ /* 0x000fe200078e0083 */
[----:B------:R-:W-:Y:S01]  /*4de0*/  MOV R131, R168 ;  /* 0x000000a800837202 */ /* 0x000fe20000000f00 */
[----:B------:R-:W-:-:S02]  /*4df0*/  IMAD.MOV.U32 R128, RZ, RZ, R96 ;  /* 0x000000ffff807224 */ /* 0x000fc400078e0060 */
[C---:B---3--:R-:W-:Y:S08]  /*4e00*/  HMMA.16816.F32.BF16 R40, R4.reuse, R24, R40 ;  /* 0x000000180428723c */ /* 0x048ff00000041828 */
[-C--:B-1----:R-:W-:Y:S08]  /*4e10*/  HMMA.16816.F32.BF16 R72, R4, R12.reuse, R208 ;  /* 0x0000000c0448723c */ /* 0x082ff000000418d0 */
[----:B------:R-:W-:Y:S08]  /*4e20*/  HMMA.16816.F32.BF16 R68, R8, R12, R92 ;  /* 0x0000000c0844723c */ /* 0x000ff0000004185c */
[----:B------:R-:W-:Y:S01]  /*4e30*/  HMMA.16816.F32.BF16 R52, R4, R14, R120 ;  /* 0x0000000e0434723c */ /* 0x000fe20000041878 */
[----:B------:R-:W-:Y:S01]  /*4e40*/  IMAD.MOV.U32 R124, RZ, RZ, R100 ;  /* 0x000000ffff7c7224 */ /* 0x000fe200078e0064 */
[----:B------:R-:W-:Y:S01]  /*4e50*/  MOV R126, R102 ;  /* 0x00000066007e7202 */ /* 0x000fe20000000f00 */
[----:B------:R-:W-:Y:S01]  /*4e60*/  IMAD.MOV.U32 R125, RZ, RZ, R101 ;  /* 0x000000ffff7d7224 */ /* 0x000fe200078e0065 */
[----:B------:R-:W-:Y:S01]  /*4e70*/  MOV R96, R97 ;  /* 0x0000006100607202 */ /* 0x000fe20000000f00 */
[----:B------:R-:W-:-:S02]  /*4e80*/  FFMA.FTZ R2, R2, c[0x0][0x2d0], -R22 ;  /* 0x0000b40002027a23 */ /* 0x000fc40000010816 */
[----:B------:R-:W-:Y:S01]  /*4e90*/  IMAD.MOV.U32 R129, RZ, RZ, R171 ;  /* 0x000000ffff817224 */ /* 0x000fe200078e00ab */
[----:B------:R-:W-:Y:S01]  /*4ea0*/  HMMA.16816.F32.BF16 R208, R8, R14, R48 ;  /* 0x0000000e08d0723c */ /* 0x000fe20000041830 */
[----:B------:R-:W1:Y:S01]  /*4eb0*/  LDSM.16.MT88.4 R12, [R227+0x3100] ;  /* 0x00310000e30c783b */ /* 0x000e620000004200 */
[----:B------:R-:W-:Y:S02]  /*4ec0*/  IMAD.MOV.U32 R127, RZ, RZ, R103 ;  /* 0x000000ffff7f7224 */ /* 0x000fe400078e0067 */
[----:B------:R-:W-:Y:S02]  /*4ed0*/  IMAD.MOV.U32 R100, RZ, RZ, R128 ;  /* 0x000000ffff647224 */ /* 0x000fe400078e0080 */
[----:B------:R-:W-:Y:S02]  /*4ee0*/  IMAD.MOV.U32 R130, RZ, RZ, R169 ;  /* 0x000000ffff827224 */ /* 0x000fe400078e00a9 */
[C---:B------:R-:W-:Y:S08]  /*4ef0*/  HMMA.16816.F32.BF16 R92, R4.reuse, R26, R248 ;  /* 0x0000001a045c723c */ /* 0x040ff000000418f8 */
[----:B--2---:R-:W-:Y:S01]  /*4f00*/  HMMA.16816.F32.BF16 R104, R4, R16, R104 ;  /* 0x000000100468723c */ /* 0x004fe20000041868 */
[----:B------:R-:W-:Y:S01]  /*4f10*/  MOV R248, R140 ;  /* 0x0000008c00f87202 */ /* 0x000fe20000000f00 */
[----:B------:R-:W-:Y:S01]  /*4f20*/  IMAD.MOV.U32 R249, RZ, RZ, R141 ;  /* 0x000000fffff97224 */ /* 0x000fe200078e008d */
[----:B------:R-:W-:Y:S01]  /*4f30*/  MOV R251, R143 ;  /* 0x0000008f00fb7202 */ /* 0x000fe20000000f00 */
[----:B------:R-:W-:-:S04]  /*4f40*/  IMAD.MOV.U32 R250, RZ, RZ, R142 ;  /* 0x000000fffffa7224 */ /* 0x000fc800078e008e */
[----:B------:R-:W-:Y:S01]  /*4f50*/  HMMA.16816.F32.BF16 R108, R4, R18, R108 ;  /* 0x00000012046c723c */ /* 0x000fe2000004186c */
[----:B------:R-:W-:Y:S02]  /*4f60*/  IMAD.MOV.U32 R168, RZ, RZ, R234 ;  /* 0x000000ffffa87224 */ /* 0x000fe400078e00ea */
[----:B------:R-:W-:-:S05]  /*4f70*/  IMAD.MOV.U32 R97, RZ, RZ, R98 ;  /* 0x000000ffff617224 */ /* 0x000fca00078e0062 */
[C---:B-1----:R-:W-:Y:S08]  /*4f80*/  HMMA.16816.F32.BF16 R48, R4.reuse, R14, R152 ;  /* 0x0000000e0430723c */ /* 0x042ff00000041898 */
[----:B------:R-:W-:Y:S01]  /*4f90*/  HMMA.16816.F32.BF16 R120, R4, R12, R124 ;  /* 0x0000000c0478723c */ /* 0x000fe2000004187c */
[----:B------:R-:W-:Y:S02]  /*4fa0*/  IMAD.MOV.U32 R152, RZ, RZ, R86 ;  /* 0x000000ffff987224 */ /* 0x000fe400078e0056 */
[----:B------:R-:W-:Y:S01]  /*4fb0*/  IMAD.MOV.U32 R155, RZ, RZ, R85 ;  /* 0x000000ffff9b7224 */ /* 0x000fe200078e0055 */
[----:B------:R-:W-:Y:S01]  /*4fc0*/  MOV R171, R232 ;  /* 0x000000e800ab7202 */ /* 0x000fe20000000f00 */
[----:B------:R-:W-:-:S02]  /*4fd0*/  IMAD.MOV.U32 R101, RZ, RZ, R168 ;  /* 0x000000ffff657224 */ /* 0x000fc400078e00a8 */
[----:B------:R-:W-:Y:S01]  /*4fe0*/  IMAD.MOV.U32 R7, RZ, RZ, R152 ;  /* 0x000000ffff077224 */ /* 0x000fe200078e0098 */
[----:B------:R-:W-:Y:S01]  /*4ff0*/  MOV R152, R155 ;  /* 0x0000009b00987202 */ /* 0x000fe20000000f00 */
[----:B------:R-:W-:Y:S02]  /*5000*/  IMAD.MOV.U32 R127, RZ, RZ, R100 ;  /* 0x000000ffff7f7224 */ /* 0x000fe400078e0064 */
[----:B------:R-:W-:Y:S02]  /*5010*/  IMAD.MOV.U32 R155, RZ, RZ, R248 ;  /* 0x000000ffff9b7224 */ /* 0x000fe400078e00f8 */
[----:B------:R-:W-:Y:S01]  /*5020*/  IMAD.MOV.U32 R248, RZ, RZ, R249 ;  /* 0x000000fffff87224 */ /* 0x000fe200078e00f9 */
[----:B------:R-:W-:Y:S01]  /*5030*/  MOV R249, R250 ;  /* 0x000000fa00f97202 */ /* 0x000fe20000000f00 */
[----:B------:R-:W-:Y:S02]  /*5040*/  IMAD.MOV.U32 R250, RZ, RZ, R251 ;  /* 0x000000fffffa7224 */ /* 0x000fe400078e00fb */
[----:B------:R-:W-:Y:S01]  /*5050*/  IMAD.MOV.U32 R251, RZ, RZ, R127 ;  /* 0x000000fffffb7224 */ /* 0x000fe200078e007f */
[----:B------:R-:W-:Y:S01]  /*5060*/  MOV R127, R184 ;  /* 0x000000b8007f7202 */ /* 0x000fe20000000f00 */
[----:B------:R-:W-:-:S02]  /*5070*/  IMAD.MOV.U32 R184, RZ, RZ, R185 ;  /* 0x000000ffffb87224 */ /* 0x000fc400078e00b9 */
[----:B------:R-:W-:Y:S01]  /*5080*/  IMAD.MOV.U32 R185, RZ, RZ, R186 ;  /* 0x000000ffffb97224 */ /* 0x000fe200078e00ba */
[----:B------:R-:W-:Y:S01]  /*5090*/  MOV R186, R23 ;  /* 0x0000001700ba7202 */ /* 0x000fe20000000f00 */
[----:B------:R-:W-:Y:S01]  /*50a0*/  IMAD.MOV.U32 R103, RZ, RZ, R231 ;  /* 0x000000ffff677224 */ /* 0x000fe200078e00e7 */
[----:B------:R1:W-:Y:S01]  /*50b0*/  MUFU.EX2 R23, R2 ;  /* 0x0000000200177308 */ /* 0x0003e20000000800 */
[----:B------:R-:W-:Y:S01]  /*50c0*/  IMAD.MOV.U32 R153, RZ, RZ, R87 ;  /* 0x000000ffff997224 */ /* 0x000fe200078e0057 */
[----:B------:R-:W-:Y:S01]  /*50d0*/  MOV R154, R84 ;  /* 0x00000054009a7202 */ /* 0x000fe20000000f00 */
[----:B------:R-:W-:Y:S01]  /*50e0*/  HMMA.16816.F32.BF16 R140, R8, R26, R44 ;  /* 0x0000001a088c723c */ /* 0x000fe2000004182c */
[----:B------:R-:W-:Y:S01]  /*50f0*/  IMAD.MOV.U32 R98, RZ, RZ, R99 ;  /* 0x000000ffff627224 */ /* 0x000fe200078e0063 */
[----:B------:R-:W-:Y:S01]  /*5100*/  MOV R102, R171 ;  /* 0x000000ab00667202 */ /* 0x000fe20000000f00 */
[----:B------:R-:W-:Y:S01]  /*5110*/  IMAD.MOV.U32 R124, RZ, RZ, R103 ;  /* 0x000000ffff7c7224 */ /* 0x000fe200078e0067 */
[----:B------:R-:W-:-:S04]  /*5120*/  MOV R126, R101 ;  /* 0x00000065007e7202 */ /* 0x000fc80000000f00 */
[----:B------:R-:W-:Y:S01]  /*5130*/  HMMA.16816.F32.BF16 R36, R8, R18, R36 ;  /* 0x000000120824723c */ /* 0x000fe20000041824 */
[----:B-1----:R-:W-:Y:S01]  /*5140*/  FFMA.FTZ R2, R7, c[0x0][0x2d0], -R22 ;  /* 0x0000b40007027a23 */ /* 0x002fe20000010816 */
[----:B------:R-:W-:-:S06]  /*5150*/  MOV R99, R235 ;  /* 0x000000eb00637202 */ /* 0x000fcc0000000f00 */
[----:B------:R-:W-:Y:S01]  /*5160*/  HMMA.16816.F32.BF16 R84, R8, R24, R116 ;  /* 0x000000180854723c */ /* 0x000fe20000041874 */
[----:B------:R1:W-:Y:S01]  /*5170*/  MUFU.EX2 R24, R2 ;  /* 0x0000000200187308 */ /* 0x0003e20000000800 */
[----:B------:R-:W-:-:S06]  /*5180*/  IMAD.MOV.U32 R125, RZ, RZ, R102 ;  /* 0x000000ffff7d7224 */ /* 0x000fcc00078e0066 */
[C---:B------:R-:W-:Y:S01]  /*5190*/  HMMA.16816.F32.BF16 R44, R8.reuse, R14, R80 ;  /* 0x0000000e082c723c */ /* 0x040fe20000041850 */
[----:B------:R-:W-:Y:S02]  /*51a0*/  FFMA.FTZ R4, R220, c[0x0][0x2d0], -R0 ;  /* 0x0000b400dc047a23 */ /* 0x000fe40000010800 */
[----:B------:R-:W-:Y:S02]  /*51b0*/  IMAD.MOV.U32 R169, RZ, RZ, R233 ;  /* 0x000000ffffa97224 */ /* 0x000fe400078e00e9 */
[----:B------:R-:W-:Y:S01]  /*51c0*/  IMAD.MOV.U32 R171, RZ, RZ, R224 ;  /* 0x000000ffffab7224 */ /* 0x000fe200078e00e0 */
[----:B------:R-:W-:Y:S01]  /*51d0*/  MOV R168, R229 ;  /* 0x000000e500a87202 */ /* 0x000fe20000000f00 */
[----:B------:R-:W-:Y:S01]  /*51e0*/  FADD.FTZ R6, R202, R201 ;  /* 0x000000c9ca067221 */ /* 0x000fe20000010000 */
[----:B------:R-:W-:Y:S01]  /*51f0*/  MOV R7, R251 ;  /* 0x000000fb00077202 */ /* 0x000fe20000000f00 */
[----:B-1----:R-:W-:Y:S01]  /*5200*/  FFMA.FTZ R2, R152, c[0x0][0x2d0], -R22 ;  /* 0x0000b40098027a23 */ /* 0x002fe20000010816 */
[C---:B------:R-:W-:Y:S01]  /*5210*/  HMMA.16816.F32.BF16 R100, R8.reuse, R16, R112 ;  /* 0x000000100864723c */ /* 0x040fe20000041870 */
[----:B------:R-:W-:Y:S01]  /*5220*/  MOV R128, R99 ;  /* 0x0000006300807202 */ /* 0x000fe20000000f00 */
[----:B------:R-:W-:Y:S01]  /*5230*/  FADD.FTZ R5, R199, R198 ;  /* 0x000000c6c7057221 */ /* 0x000fe20000010000 */
[----:B------:R1:W-:Y:S01]  /*5240*/  MUFU.EX2 R25, R2 ;  /* 0x0000000200197308 */ /* 0x0003e20000000800 */
[----:B------:R-:W-:Y:S01]  /*5250*/  IMAD.MOV.U32 R27, RZ, RZ, R250 ;  /* 0x000000ffff1b7224 */ /* 0x000fe200078e00fa */
[----:B------:R-:W-:Y:S04]  /*5260*/  LDSM.16.MT88.4 R80, [R225+0x3900] ;  /* 0x00390000e150783b */ /* 0x000fe80000004200 */
[----:B------:R2:W5:Y:S01]  /*5270*/  LDL.LU R235, [R1+0x78] ;  /* 0x0000780001eb7983 */ /* 0x0005620000300800 */
[----:B-1----:R-:W-:Y:S01]  /*5280*/  FFMA.FTZ R2, R153, c[0x0][0x2d0], -R22 ;  /* 0x0000b40099027a23 */ /* 0x002fe20000010816 */
[----:B------:R-:W-:Y:S01]  /*5290*/  HMMA.16816.F32.BF16 R116, R8, R12, R88 ;  /* 0x0000000c0874723c */ /* 0x000fe20000041858 */
[----:B------:R-:W-:Y:S01]  /*52a0*/  IMAD.MOV.U32 R99, RZ, RZ, R169 ;  /* 0x000000ffff637224 */ /* 0x000fe200078e00a9 */
[----:B------:R-:W-:Y:S01]  /*52b0*/  MOV R220, R131 ;  /* 0x0000008300dc7202 */ /* 0x000fe20000000f00 */
[----:B------:R1:W-:Y:S01]  /*52c0*/  MUFU.EX2 R26, R2 ;  /* 0x00000002001a7308 */ /* 0x0003e20000000800 */
[----:B------:R-:W-:Y:S01]  /*52d0*/  IMAD.MOV.U32 R115, RZ, RZ, R127 ;  /* 0x000000ffff737224 */ /* 0x000fe200078e007f */
[----:B------:R-:W-:Y:S01]  /*52e0*/  MOV R113, R185 ;  /* 0x000000b900717202 */ /* 0x000fe20000000f00 */
[----:B------:R-:W-:Y:S01]  /*52f0*/  IMAD.MOV.U32 R114, RZ, RZ, R249 ;  /* 0x000000ffff727224 */ /* 0x000fe200078e00f9 */
[----:B------:R2:W5:Y:S01]  /*5300*/  LDL.LU R234, [R1+0x74] ;  /* 0x0000740001ea7983 */ /* 0x0005620000300800 */
[----:B-1----:R-:W-:-:S03]  /*5310*/  FFMA.FTZ R2, R154, c[0x0][0x2d0], -R21 ;  /* 0x0000b4009a027a23 */ /* 0x002fc60000010815 */
[----:B------:R-:W-:Y:S01]  /*5320*/  MUFU.EX2 R13, R4 ;  /* 0x00000004000d7308 */ /* 0x000fe20000000800 */
[----:B------:R-:W-:Y:S02]  /*5330*/  IMAD.MOV.U32 R169, RZ, RZ, R230 ;  /* 0x000000ffffa97224 */ /* 0x000fe400078e00e6 */
[----:B------:R-:W-:Y:S01]  /*5340*/  IMAD.MOV.U32 R127, RZ, RZ, R171 ;  /* 0x000000ffff7f7224 */ /* 0x000fe200078e00ab */
[----:B------:R-:W-:Y:S01]  /*5350*/  MOV R249, R170 ;  /* 0x000000aa00f97202 */ /* 0x000fe20000000f00 */
[----:B------:R-:W-:Y:S01]  /*5360*/  FADD.FTZ R9, R197, R196 ;  /* 0x000000c4c5097221 */ /* 0x000fe20000010000 */
[----:B------:R2:W5:Y:S02]  /*5370*/  LDL.LU R233, [R1+0x70] ;  /* 0x0000700001e97983 */ /* 0x0005640000300800 */
[----:B------:R1:W-:Y:S01]  /*5380*/  MUFU.EX2 R16, R2 ;  /* 0x0000000200107308 */ /* 0x0003e20000000800 */
[----:B------:R-:W-:Y:S01]  /*5390*/  IMAD.MOV.U32 R251, RZ, RZ, R186 ;  /* 0x000000fffffb7224 */ /* 0x000fe200078e00ba */
[----:B------:R2:W5:Y:S01]  /*53a0*/  LDL.LU R232, [R1+0x6c] ;  /* 0x00006c0001e87983 */ /* 0x0005620000300800 */
[----:B------:R-:W-:-:S03]  /*53b0*/  IMAD.MOV.U32 R250, RZ, RZ, R187 ;  /* 0x000000fffffa7224 */ /* 0x000fc600078e00bb */
[----:B------:R2:W5:Y:S04]  /*53c0*/  LDL.LU R231, [R1+0x68] ;  /* 0x0000680001e77983 */ /* 0x0005680000300800 */
[----:B------:R2:W5:Y:S04]  /*53d0*/  LDL.LU R230, [R1+0x64] ;  /* 0x0000640001e67983 */ /* 0x0005680000300800 */
[----:B------:R2:W5:Y:S01]  /*53e0*/  LDL.LU R229, [R1+0x60] ;  /* 0x0000600001e57983 */ /* 0x0005620000300800 */
[----:B-1----:R-:W-:-:S03]  /*53f0*/  FFMA.FTZ R2, R155, c[0x0][0x2d0], -R21 ;  /* 0x0000b4009b027a23 */ /* 0x002fc60000010815 */
[----:B------:R-:W1:Y:S01]  /*5400*/  LDSM.16.MT88.4 R152, [R225+0x1900] ;  /* 0x00190000e198783b */ /* 0x000e620000004200 */
[----:B------:R3:W-:Y:S03]  /*5410*/  MUFU.EX2 R18, R2 ;  /* 0x0000000200127308 */ /* 0x0007e60000000800 */
[----:B------:R2:W5:Y:S01]  /*5420*/  LDL.LU R224, [R1+0x5c] ;  /* 0x00005c0001e07983 */ /* 0x0005620000300800 */
[--C-:B---3--:R-:W-:Y:S02]  /*5430*/  FFMA.FTZ R2, R248, c[0x0][0x2d0], -R21.reuse ;  /* 0x0000b400f8027a23 */ /* 0x108fe40000010815 */
[----:B------:R-:W-:Y:S02]  /*5440*/  IMAD.MOV.U32 R248, RZ, RZ, R184 ;  /* 0x000000fffff87224 */ /* 0x000fe400078e00b8 */
[----:B------:R3:W-:Y:S01]  /*5450*/  MUFU.EX2 R22, R2 ;  /* 0x0000000200167308 */ /* 0x0007e20000000800 */
[----:B------:R-:W4:Y:S01]  /*5460*/  LDSM.16.MT88.4 R184, [R228+0x1900] ;  /* 0x00190000e4b8783b */ /* 0x000f220000004200 */
[----:B---3--:R-:W-:-:S02]  /*5470*/  FFMA.FTZ R2, R252, c[0x0][0x2d0], -R21 ;  /* 0x0000b400fc027a23 */ /* 0x008fc40000010815 */
[----:B------:R-:W-:-:S04]  /*5480*/  IMAD.MOV.U32 R252, RZ, RZ, R114 ;  /* 0x000000fffffc7224 */ /* 0x000fc800078e0072 */
[----:B------:R3:W1:Y:S02]  /*5490*/  MUFU.EX2 R21, R2 ;  /* 0x0000000200157308 */ /* 0x0006640000000800 */
[----:B---3--:R-:W-:Y:S01]  /*54a0*/  FFMA.FTZ R2, R247, c[0x0][0x2d0], -R20 ;  /* 0x0000b400f7027a23 */ /* 0x008fe20000010814 */
[----:B------:R-:W-:Y:S02]  /*54b0*/  MOV R247, R124 ;  /* 0x0000007c00f77202 */ /* 0x000fe40000000f00 */
[----:B-1----:R-:W-:-:S03]  /*54c0*/  F2FP.BF16.PACK_AB R131, R21, R22 ;  /* 0x000000161583723e */ /* 0x002fc600000010ff */
[----:B------:R1:W-:Y:S02]  /*54d0*/  MUFU.EX2 R12, R2 ;  /* 0x00000002000c7308 */ /* 0x0003e40000000800 */
[----:B-1----:R-:W-:Y:S02]  /*54e0*/  FFMA.FTZ R2, R246, c[0x0][0x2d0], -R20 ;  /* 0x0000b400f6027a23 */ /* 0x002fe40000010814 */
[----:B------:R-:W-:-:S04]  /*54f0*/  IMAD.MOV.U32 R246, RZ, RZ, R125 ;  /* 0x000000fffff67224 */ /* 0x000fc800078e007d */
[----:B------:R1:W3:Y:S02]  /*5500*/  MUFU.EX2 R15, R2 ;  /* 0x00000002000f7308 */ /* 0x0002e40000000800 */
[----:B-1----:R-:W-:Y:S01]  /*5510*/  FFMA.FTZ R2, R245, c[0x0][0x2d0], -R20 ;  /* 0x0000b400f5027a23 */ /* 0x002fe20000010814 */
[----:B---3--:R-:W-:Y:S01]  /*5520*/  F2FP.BF16.PACK_AB R124, R15, R12 ;  /* 0x0000000c0f7c723e */ /* 0x008fe200000010ff */
[----:B------:R-:W-:-:S04]  /*5530*/  IMAD.MOV.U32 R245, RZ, RZ, R126 ;  /* 0x000000fffff57224 */ /* 0x000fc800078e007e */
[----:B------:R1:W-:Y:S02]  /*5540*/  MUFU.EX2 R17, R2 ;  /* 0x0000000200117308 */ /* 0x0003e40000000800 */
[----:B-1----:R-:W-:Y:S01]  /*5550*/  FFMA.FTZ R2, R244, c[0x0][0x2d0], -R20 ;  /* 0x0000b400f4027a23 */ /* 0x002fe20000010814 */
[----:B------:R-:W-:Y:S01]  /*5560*/  MOV R244, R128 ;  /* 0x0000008000f47202 */ /* 0x000fe20000000f00 */
[----:B------:R-:W-:Y:S01]  /*5570*/  FADD.FTZ R20, R223, R6 ;  /* 0x00000006df147221 */ /* 0x000fe20000010000 */
[----:B------:R-:W-:-:S03]  /*5580*/  F2FP.BF16.PACK_AB R128, R24, R23 ;  /* 0x000000171880723e */ /* 0x000fc600000010ff */
[----:B------:R1:W3:Y:S01]  /*5590*/  MUFU.EX2 R19, R2 ;  /* 0x0000000200137308 */ /* 0x0002e20000000800 */
[----:B------:R-:W-:Y:S02]  /*55a0*/  IMAD.MOV.U32 R223, RZ, RZ, R127 ;  /* 0x000000ffffdf7224 */ /* 0x000fe400078e007f */
[--C-:B-1----:R-:W-:Y:S01]  /*55b0*/  FFMA.FTZ R2, R222, c[0x0][0x2d0], -R0.reuse ;  /* 0x0000b400de027a23 */ /* 0x102fe20000010800 */
[----:B---3--:R-:W-:Y:S01]  /*55c0*/  F2FP.BF16.PACK_AB R126, R19, R17 ;  /* 0x00000011137e723e */ /* 0x008fe200000010ff */
[----:B------:R-:W-:Y:S01]  /*55d0*/  IMAD.MOV.U32 R222, RZ, RZ, R129 ;  /* 0x000000ffffde7224 */ /* 0x000fe200078e0081 */
[----:B------:R-:W-:Y:S02]  /*55e0*/  F2FP.BF16.PACK_AB R129, R18, R16 ;  /* 0x000000101281723e */ /* 0x000fe400000010ff */
[----:B------:R1:W-:Y:S02]  /*55f0*/  MUFU.EX2 R10, R2 ;  /* 0x00000002000a7308 */ /* 0x0003e40000000800 */
[----:B-1----:R-:W-:-:S02]  /*5600*/  FFMA.FTZ R2, R221, c[0x0][0x2d0], -R0 ;  /* 0x0000b400dd027a23 */ /* 0x002fc40000010800 */
[----:B------:R-:W-:Y:S01]  /*5610*/  IMAD.MOV.U32 R221, RZ, RZ, R130 ;  /* 0x000000ffffdd7224 */ /* 0x000fe200078e0082 */
[----:B------:R-:W-:-:S03]  /*5620*/  F2FP.BF16.PACK_AB R130, R26, R25 ;  /* 0x000000191a82723e */ /* 0x000fc600000010ff */
[----:B------:R1:W3:Y:S04]  /*5630*/  MUFU.EX2 R11, R2 ;  /* 0x00000002000b7308 */ /* 0x0002e80000000800 */
[C---:B------:R-:W-:Y:S08]  /*5640*/  HMMA.16816.F32.BF16 R148, R128.reuse, R152, R148 ;  /* 0x000000988094723c */ /* 0x040ff00000041894 */
[----:B----4-:R-:W-:Y:S01]  /*5650*/  HMMA.16816.F32.BF16 R180, R128, R184, R180 ;  /* 0x000000b880b4723c */ /* 0x010fe200000418b4 */
[----:B-1----:R-:W-:Y:S01]  /*5660*/  FFMA.FTZ R2, R203, c[0x0][0x2d0], -R0 ;  /* 0x0000b400cb027a23 */ /* 0x002fe20000010800 */
[----:B---3--:R-:W-:Y:S01]  /*5670*/  F2FP.BF16.PACK_AB R125, R11, R10 ;  /* 0x0000000a0b7d723e */ /* 0x008fe200000010ff */
[----:B------:R-:W-:-:S02]  /*5680*/  FADD.FTZ R0, R169, R168 ;  /* 0x000000a8a9007221 */ /* 0x000fc40000010000 */
[----:B------:R-:W1:Y:S01]  /*5690*/  MUFU.EX2 R14, R2 ;  /* 0x00000002000e7308 */ /* 0x000e620000000800 */
[----:B------:R-:W3:Y:S01]  /*56a0*/  LDSM.16.MT88.4 R168, [R226+0x1900] ;  /* 0x00190000e2a8783b */ /* 0x000ee20000004200 */
[----:B------:R-:W-:Y:S01]  /*56b0*/  FADD.FTZ R8, R113, R0 ;  /* 0x0000000071087221 */ /* 0x000fe20000010000 */
[----:B------:R-:W-:Y:S01]  /*56c0*/  MOV R0, R98 ;  /* 0x0000006200007202 */ /* 0x000fe20000000f00 */
[----:B------:R-:W-:Y:S04]  /*56d0*/  HMMA.16816.F32.BF16 R68, R128, R80, R68 ;  /* 0x000000508044723c */ /* 0x000fe80000041844 */
[----:B------:R-:W-:Y:S01]  /*56e0*/  FADD.FTZ R0, R0, R9 ;  /* 0x0000000900007221 */ /* 0x000fe20000010000 */
[----:B-1----:R-:W-:Y:S01]  /*56f0*/  F2FP.BF16.PACK_AB R127, R14, R13 ;  /* 0x0000000d0e7f723e */ /* 0x002fe200000010ff */
[----:B------:R-:W-:-:S02]  /*5700*/  FADD.FTZ R2, R200, R5 ;  /* 0x00000005c8027221 */ /* 0x000fc40000010000 */
[----:B------:R-:W-:Y:S04]  /*5710*/  LDSM.16.MT88.4 R200, [R227+0x1900] ;  /* 0x00190000e3c8783b */ /* 0x000fe80000004200 */
[C---:B------:R-:W-:Y:S08]  /*5720*/  HMMA.16816.F32.BF16 R144, R124.reuse, R152, R144 ;  /* 0x000000987c90723c */ /* 0x040ff00000041890 */
[-C--:B------:R-:W-:Y:S08]  /*5730*/  HMMA.16816.F32.BF16 R156, R124, R154.reuse, R156 ;  /* 0x0000009a7c9c723c */ /* 0x080ff0000004189c */
[C---:B------:R-:W-:Y:S07]  /*5740*/  HMMA.16816.F32.BF16 R152, R128.reuse, R154, R28 ;  /* 0x0000009a8098723c */ /* 0x040fee000004181c */
[----:B------:R-:W-:Y:S01]  /*5750*/  MOV R30, R7 ;  /* 0x00000007001e7202 */ /* 0x000fe20000000f00 */
[----:B---3--:R-:W-:Y:S01]  /*5760*/  HMMA.16816.F32.BF16 R164, R128, R168, R164 ;  /* 0x000000a880a4723c */ /* 0x008fe200000418a4 */
[----:B------:R-:W1:Y:S01]  /*5770*/  LDSM.16.MT88.4 R4, [R227+0x3900] ;  /* 0x00390000e304783b */ /* 0x000e620000004200 */
[----:B------:R-:W-:-:S02]  /*5780*/  IMAD.MOV.U32 R31, RZ, RZ, R115 ;  /* 0x000000ffff1f7224 */ /* 0x000fc400078e0073 */
[----:B------:R-:W-:Y:S01]  /*5790*/  IMAD.MOV.U32 R28, RZ, RZ, R97 ;  /* 0x000000ffff1c7224 */ /* 0x000fe200078e0061 */
[----:B------:R-:W-:Y:S01]  /*57a0*/  LDSM.16.MT88.4 R112, [R228+0x3900] ;  /* 0x00390000e470783b */ /* 0x000fe20000004200 */
[----:B------:R-:W-:Y:S02]  /*57b0*/  IMAD.MOV.U32 R29, RZ, RZ, R96 ;  /* 0x000000ffff1d7224 */ /* 0x000fe400078e0060 */
[----:B------:R-:W-:Y:S01]  /*57c0*/  HMMA.16816.F32.BF16 R160, R124, R168, R160 ;  /* 0x000000a87ca0723c */ /* 0x000fe200000418a0 */
[----:B------:R-:W-:Y:S02]  /*57d0*/  FADD.FTZ R0, R30, R0 ;  /* 0x000000001e007221 */ /* 0x000fe40000010000 */
[----:B------:R-:W-:-:S05]  /*57e0*/  FADD.FTZ R2, R29, R2 ;  /* 0x000000021d027221 */ /* 0x000fca0000010000 */
[-C--:B------:R-:W-:Y:S08]  /*57f0*/  HMMA.16816.F32.BF16 R172, R124, R170.reuse, R172 ;  /* 0x000000aa7cac723c */ /* 0x080ff000000418ac */
[----:B------:R-:W-:Y:S07]  /*5800*/  HMMA.16816.F32.BF16 R168, R128, R170, R32 ;  /* 0x000000aa80a8723c */ /* 0x000fee0000041820 */
[----:B------:R-:W-:Y:S01]  /*5810*/  IMAD.MOV.U32 R35, RZ, RZ, R99 ;  /* 0x000000ffff237224 */ /* 0x000fe200078e0063 */
[----:B------:R-:W-:Y:S01]  /*5820*/  HMMA.16816.F32.BF16 R176, R124, R184, R176 ;  /* 0x000000b87cb0723c */ /* 0x000fe200000418b0 */
[----:B------:R-:W3:Y:S02]  /*5830*/  LDSM.16.MT88.4 R96, [R226+0x3900] ;  /* 0x00390000e260783b */ /* 0x000ee40000004200 */
[----:B------:R-:W-:-:S04]  /*5840*/  FADD.FTZ R8, R35, R8 ;  /* 0x0000000823087221 */ /* 0x000fc80000010000 */
[----:B------:R-:W-:Y:S01]  /*5850*/  FADD.FTZ R9, R31, R8 ;  /* 0x000000081f097221 */ /* 0x000fe20000010000 */
[C---:B------:R-:W-:Y:S08]  /*5860*/  HMMA.16816.F32.BF16 R188, R124.reuse, R186, R188 ;  /* 0x000000ba7cbc723c */ /* 0x040ff000000418bc */
[-C--:B-1----:R-:W-:Y:S08]  /*5870*/  HMMA.16816.F32.BF16 R120, R124, R4.reuse, R120 ;  /* 0x000000047c78723c */ /* 0x082ff00000041878 */
[C---:B------:R-:W-:Y:S07]  /*5880*/  HMMA.16816.F32.BF16 R116, R128.reuse, R4, R116 ;  /* 0x000000048074723c */ /* 0x040fee0000041874 */
        /* <DEDUP_REMOVED lines=26> */
[C---:B---3--:R-:W-:Y:S01]  /*5a30*/  HMMA.16816.F32.BF16 R88, R124.reuse, R96, R40 ;  /* 0x000000607c58723c */ /* 0x048fe20000041828 */
        /* <DEDUP_REMOVED lines=24> */
[C---:B------:R-:W-:Y:S01]  /*5bc0*/  HMMA.16816.F32.BF16 R84, R128.reuse, R96, R84 ;  /* 0x000000608054723c */ /* 0x040fe20000041854 */
[----:B------:R-:W-:Y:S02]  /*5bd0*/  FADD.FTZ R0, R26, R0 ;  /* 0x000000001a007221 */ /* 0x000fe40000010000 */
[----:B------:R-:W-:Y:S02]  /*5be0*/  FADD.FTZ R2, R22, R2 ;  /* 0x0000000216027221 */ /* 0x000fe40000010000 */
[----:B------:R-:W-:Y:S01]  /*5bf0*/  FADD.FTZ R5, R13, R5 ;  /* 0x000000050d057221 */ /* 0x000fe20000010000 */
[----:B------:R1:W-:Y:S01]  /*5c00*/  STL [R1], R0 ;  /* 0x0000000001007387 */ /* 0x0003e20000100800 */
[----:B------:R-:W-:Y:S01]  /*5c10*/  FADD.FTZ R4, R17, R4 ;  /* 0x0000000411047221 */ /* 0x000fe20000010000 */
[C---:B------:R-:W-:Y:S08]  /*5c20*/  HMMA.16816.F32.BF16 R100, R128.reuse, R112, R100 ;  /* 0x000000708064723c */ /* 0x040ff00000041864 */
[C---:B------:R-:W-:Y:S08]  /*5c30*/  HMMA.16816.F32.BF16 R200, R128.reuse, R202, R212 ;  /* 0x000000ca80c8723c */ /* 0x040ff000000418d4 */
[----:B------:R-:W-:Y:S01]  /*5c40*/  HMMA.16816.F32.BF16 R80, R128, R82, R208 ;  /* 0x000000528050723c */ /* 0x000fe200000418d0 */
[----:B-1----:R-:W-:-:S07]  /*5c50*/  FADD.FTZ R0, R14, R5 ;  /* 0x000000050e007221 */ /* 0x002fce0000010000 */
[C---:B------:R-:W-:Y:S08]  /*5c60*/  HMMA.16816.F32.BF16 R96, R128.reuse, R98, R140 ;  /* 0x000000628060723c */ /* 0x040ff0000004188c */
[----:B------:R-:W-:Y:S08]  /*5c70*/  HMMA.16816.F32.BF16 R112, R128, R114, R36 ;  /* 0x000000728070723c */ /* 0x000ff00000041824 */
[-C--:B------:R-:W-:Y:S08]  /*5c80*/  HMMA.16816.F32.BF16 R124, R124, R6.reuse, R48 ;  /* 0x000000067c7c723c */ /* 0x080ff00000041830 */
[----:B------:R-:W-:Y:S07]  /*5c90*/  HMMA.16816.F32.BF16 R128, R128, R6, R44 ;  /* 0x000000068080723c */ /* 0x000fee000004182c */
[----:B------:R-:W-:-:S02]  /*5ca0*/  FADD.FTZ R6, R21, R2 ;  /* 0x0000000215067221 */ /* 0x000fc40000010000 */
[----:B------:R-:W-:-:S03]  /*5cb0*/  FADD.FTZ R2, R19, R4 ;  /* 0x0000000413027221 */ /* 0x000fc60000010000 */
[----:B------:R2:W-:Y:S04]  /*5cc0*/  STL [R1+0x8], R6 ;  /* 0x0000080601007387 */ /* 0x0005e80000100800 */
[----:B------:R2:W-:Y:S04]  /*5cd0*/  STL [R1+0xc], R0 ;  /* 0x00000c0001007387 */ /* 0x0005e80000100800 */
[----:B------:R2:W-:Y:S01]  /*5ce0*/  STL [R1+0x4], R2 ;  /* 0x0000040201007387 */ /* 0x0005e20000100800 */
[----:B------:R-:W-:Y:S05]  /*5cf0*/  @!P1 BRA `(.L_x_645) ;  /* 0x0000501000009947 */ /* 0x000fea0003800000 */
[----:B------:R-:W3:Y:S04]  /*5d00*/  LDL.64 R244, [R1+0x38] ;  /* 0x0000380001f47983 */ /* 0x000ee80000100a00 */
[----:B------:R-:W4:Y:S04]  /*5d10*/  LDL.64 R246, [R1+0x40] ;  /* 0x0000400001f67983 */ /* 0x000f280000100a00 */
[----:B--2---:R-:W2:Y:S04]  /*5d20*/  LDL R249, [R1+0x48] ;  /* 0x0000480001f97983 */ /* 0x004ea80000100800 */
[----:B------:R-:W2:Y:S04]  /*5d30*/  LDL.64 R250, [R1+0x30] ;  /* 0x0000300001fa7983 */ /* 0x000ea80000100a00 */
[----:B------:R-:W2:Y:S01]  /*5d40*/  LDL R248, [R1+0x4c] ;  /* 0x00004c0001f87983 */ /* 0x000ea20000100800 */
[----:B------:R-:W-:Y:S01]  /*5d50*/  UIADD3 UR12, UP0, UR16, 0x80, URZ ;  /* 0x00000080100c7890 */ /* 0x000fe2000ff1e03f */
[----:B------:R-:W-:Y:S01]  /*5d60*/  IMAD.MOV.U32 R133, RZ, RZ, R135 ;  /* 0x000000ffff857224 */ /* 0x000fe200078e0087 */
[----:B------:R-:W-:Y:S01]  /*5d70*/  MOV R132, R136 ;  /* 0x0000008800847202 */ /* 0x000fe20000000f00 */
        /* <DEDUP_REMOVED lines=9> */
[----:B---3--:R-:W-:-:S02]  /*5e10*/  IADD3 R2, P2, R244, 0x40, RZ ;  /* 0x00000040f4027810 */ /* 0x008fc40007f5e0ff */
[----:B----4-:R-:W-:-:S03]  /*5e20*/  IADD3 R0, P1, R246, 0x40, RZ ;  /* 0x00000040f6007810 */ /* 0x010fc60007f3e0ff */
[----:B------:R2:W-:Y:S04]  /*5e30*/  STL [R1+0x2c], R2 ;  /* 0x00002c0201007387 */ /* 0x0005e80000100800 */
[----:B------:R1:W-:Y:S01]  /*5e40*/  STL [R1+0x24], R0 ;  /* 0x0000240001007387 */ /* 0x0003e20000100800 */
[----:B--2---:R-:W-:Y:S01]  /*5e50*/  IADD3.X R2, RZ, R249, RZ, P2, !PT ;  /* 0x000000f9ff027210 */ /* 0x004fe200017fe4ff */
[----:B-1----:R-:W-:-:S04]  /*5e60*/  IMAD.X R0, RZ, RZ, R251, P1 ;  /* 0x000000ffff007224 */ /* 0x002fc800008e06fb */
[----:B------:R1:W-:Y:S04]  /*5e70*/  STL [R1+0x28], R2 ;  /* 0x0000280201007387 */ /* 0x0003e80000100800 */
[----:B------:R1:W-:Y:S01]  /*5e80*/  STL [R1+0x20], R0 ;  /* 0x0000200001007387 */ /* 0x0003e20000100800 */
[----:B------:R-:W-:-:S03]  /*5e90*/  IMAD.SHL.U32 R244, R248, 0x2, RZ ;  /* 0x00000002f8f47824 */ /* 0x000fc600078e00ff */
.L_x_646:
[----:B------:R-:W-:Y:S04]  /*5ea0*/  DEPBAR.LE SB0, 0x0 ;  /* 0x000080000000791a */ /* 0x000fe80000000000 */
[----:B------:R-:W-:Y:S01]  /*5eb0*/  BAR.SYNC.DEFER_BLOCKING 0x0 ;  /* 0x0000000000007b1d */ /* 0x000fe20000010000 */
[----:B------:R-:W-:Y:S02]  /*5ec0*/  USHF.R.S32.HI UR8, URZ, 0x1f, UR18 ;  /* 0x0000001f3f087899 */ /* 0x000fe40008011412 */
[----:B------:R-:W-:Y:S02]  /*5ed0*/  UIMAD.WIDE.U32 UR24, UR18, UR6, URZ ;  /* 0x00000006121872a5 */ /* 0x000fe4000f8e003f */
[----:B------:R-:W-:Y:S02]  /*5ee0*/  UIMAD UR8, UR8, UR6, URZ ;  /* 0x00000006080872a4 */ /* 0x000fe4000f8e023f */
[----:B------:R-:W-:Y:S02]  /*5ef0*/  USHF.L.U32 UR9, UR24, 0x6, URZ ;  /* 0x0000000618097899 */ /* 0x000fe4000800063f */
[----:B------:R-:W-:Y:S02]  /*5f00*/  UIMAD UR8, UR18, UR7, UR8 ;  /* 0x00000007120872a4 */ /* 0x000fe4000f8e0208 */
[----:B------:R-:W-:Y:S02]  /*5f10*/  UISETP.GT.AND UP1, UPT, UR18, URZ, UPT ;  /* 0x0000003f1200728c */ /* 0x000fe4000bf24270 */
[----:B------:R-:W-:Y:S02]  /*5f20*/  UIADD3 UR8, UR25, UR8, URZ ;  /* 0x0000000819087290 */ /* 0x000fe4000fffe03f */
[----:B------:R-:W-:Y:S02]  /*5f30*/  UIADD3 UR18, UR18, -0x1, URZ ;  /* 0xffffffff12127890 */ /* 0x000fe4000fffe03f */
[----:B------:R-:W-:Y:S05]  /*5f40*/  USHF.L.U64.HI UR8, UR24, 0x6, UR8 ;  /* 0x0000000618087899 */ /* 0x000fea0008010208 */
[----:B------:R-:W-:Y:S01]  /*5f50*/  @UP1 USHF.L.U32 UR10, UR4, 0x5, URZ ;  /* 0x00000005040a1899 */ /* 0x000fe2000800063f */
[----:B-----5:R-:W-:Y:S01]  /*5f60*/  LDSM.16.M88.4 R64, [R231+0x8100] ;  /* 0x00810000e740783b */ /* 0x020fe20000000200 */
[----:B------:R-:W-:Y:S02]  /*5f70*/  @UP1 USHF.L.U64.HI UR17, UR4, UR13, UR5 ;  /* 0x0000000d04111299 */ /* 0x000fe40008010205 */
[----:B------:R-:W-:Y:S05]  /*5f80*/  @UP1 UIMAD.WIDE.U32 UR24, UR18, UR4, URZ ;  /* 0x00000004121812a5 */ /* 0x000fea000f8e003f */
[----:B------:R-:W2:Y:S08]  /*5f90*/  LDSM.16.M88.4 R16, [R224+0x4100] ;  /* 0x00410000e010783b */ /* 0x000eb00000000200 */
[----:B------:R-:W3:Y:S08]  /*5fa0*/  LDSM.16.M88.4 R60, [R231+0xa100] ;  /* 0x00a10000e73c783b */ /* 0x000ef00000000200 */
[----:B------:R-:W3:Y:S08]  /*5fb0*/  LDSM.16.M88.4 R32, [R224+0x4900] ;  /* 0x00490000e020783b */ /* 0x000ef00000000200 */
[----:B-1----:R-:W4:Y:S06]  /*5fc0*/  LDL.64 R2, [R1+0x38] ;  /* 0x0000380001027983 */ /* 0x002f2c0000100a00 */
[----:B------:R-:W1:Y:S08]  /*5fd0*/  LDSM.16.M88.4 R48, [R224+0x5100] ;  /* 0x00510000e030783b */ /* 0x000e700000000200 */
[----:B------:R-:W4:Y:S01]  /*5fe0*/  LDL R134, [R1+0x48] ;  /* 0x0000480001867983 */ /* 0x000f220000100800 */
[-C--:B--2---:R-:W-:Y:S03]  /*5ff0*/  HMMA.16816.F32.BF16 R4, R64, R16.reuse, RZ ;  /* 0x000000104004723c */ /* 0x084fe600000418ff */
[----:B------:R-:W2:Y:S05]  /*6000*/  LDSM.16.M88.4 R140, [R224+0x5900] ;  /* 0x00590000e08c783b */ /* 0x000eaa0000000200 */
[C---:B---3--:R-:W-:Y:S03]  /*6010*/  HMMA.16816.F32.BF16 R8, R60.reuse, R16, RZ ;  /* 0x000000103c08723c */ /* 0x048fe600000418ff */
[----:B------:R-:W3:Y:S04]  /*6020*/  LDL R0, [R1+0x2c] ;  /* 0x00002c0001007983 */ /* 0x000ee80000100800 */
[----:B------:R-:W-:Y:S01]  /*6030*/  LDSM.16.M88.4 R208, [R233+0x8100] ;  /* 0x00810000e9d0783b */ /* 0x000fe20000000200 */
[-C--:B------:R-:W-:Y:S07]  /*6040*/  HMMA.16816.F32.BF16 R12, R60, R18.reuse, RZ ;  /* 0x000000123c0c723c */ /* 0x080fee00000418ff */
[----:B------:R-:W3:Y:S01]  /*6050*/  LDL R135, [R1+0x28] ;  /* 0x0000280001877983 */ /* 0x000ee20000100800 */
[C---:B------:R-:W-:Y:S03]  /*6060*/  HMMA.16816.F32.BF16 R16, R64.reuse, R18, RZ ;  /* 0x000000124010723c */ /* 0x040fe600000418ff */
[----:B------:R-:W2:Y:S05]  /*6070*/  LDSM.16.M88.4 R212, [R235] ;  /* 0x00000000ebd4783b */ /* 0x000eaa0000000200 */
[-C--:B------:R-:W-:Y:S03]  /*6080*/  HMMA.16816.F32.BF16 R20, R64, R32.reuse, RZ ;  /* 0x000000204014723c */ /* 0x080fe600000418ff */
[----:B------:R-:W-:Y:S04]  /*6090*/  STL [R1+0x6c], R128 ;  /* 0x00006c8001007387 */ /* 0x000fe80000100800 */
[----:B------:R-:W-:Y:S01]  /*60a0*/  STL [R1+0x68], R129 ;  /* 0x0000688101007387 */ /* 0x000fe20000100800 */
[C---:B------:R-:W-:Y:S03]  /*60b0*/  HMMA.16816.F32.BF16 R24, R60.reuse, R32, RZ ;  /* 0x000000203c18723c */ /* 0x040fe600000418ff */
[----:B------:R-:W-:Y:S04]  /*60c0*/  STL [R1+0x64], R130 ;  /* 0x0000648201007387 */ /* 0x000fe80000100800 */
[----:B------:R-:W-:Y:S01]  /*60d0*/  STL [R1+0x60], R131 ;  /* 0x0000608301007387 */ /* 0x000fe20000100800 */
[-C--:B------:R-:W-:Y:S03]  /*60e0*/  HMMA.16816.F32.BF16 R28, R60, R34.reuse, RZ ;  /* 0x000000223c1c723c */ /* 0x080fe600000418ff */
[----:B------:R-:W-:Y:S04]  /*60f0*/  STL [R1+0x5c], R235 ;  /* 0x00005ceb01007387 */ /* 0x000fe80000100800 */
[----:B------:R-:W-:Y:S01]  /*6100*/  STL [R1+0x70], R243 ;  /* 0x000070f301007387 */ /* 0x000fe20000100800 */
[C---:B------:R-:W-:Y:S03]  /*6110*/  HMMA.16816.F32.BF16 R32, R64.reuse, R34, RZ ;  /* 0x000000224020723c */ /* 0x040fe600000418ff */
[----:B------:R-:W-:Y:S04]  /*6120*/  STL [R1+0x74], R242 ;  /* 0x000074f201007387 */ /* 0x000fe80000100800 */
[----:B------:R-:W-:Y:S01]  /*6130*/  STL [R1+0x78], R241 ;  /* 0x000078f101007387 */ /* 0x000fe20000100800 */
[-C--:B-1----:R-:W-:Y:S08]  /*6140*/  HMMA.16816.F32.BF16 R36, R64, R48.reuse, RZ ;  /* 0x000000304024723c */ /* 0x082ff000000418ff */
[C---:B------:R-:W-:Y:S08]  /*6150*/  HMMA.16816.F32.BF16 R40, R60.reuse, R48, RZ ;  /* 0x000000303c28723c */ /* 0x040ff000000418ff */
[-C--:B------:R-:W-:Y:S08]  /*6160*/  HMMA.16816.F32.BF16 R44, R60, R50.reuse, RZ ;  /* 0x000000323c2c723c */ /* 0x080ff000000418ff */
[C---:B------:R-:W-:Y:S08]  /*6170*/  HMMA.16816.F32.BF16 R48, R64.reuse, R50, RZ ;  /* 0x000000324030723c */ /* 0x040ff000000418ff */
[-C--:B--2---:R-:W-:Y:S08]  /*6180*/  HMMA.16816.F32.BF16 R52, R64, R140.reuse, RZ ;  /* 0x0000008c4034723c */ /* 0x084ff000000418ff */
[C---:B------:R-:W-:Y:S08]  /*6190*/  HMMA.16816.F32.BF16 R56, R60.reuse, R140, RZ ;  /* 0x0000008c3c38723c */ /* 0x040ff000000418ff */
[-C--:B------:R-:W-:Y:S08]  /*61a0*/  HMMA.16816.F32.BF16 R60, R60, R142.reuse, RZ ;  /* 0x0000008e3c3c723c */ /* 0x080ff000000418ff */
[----:B------:R-:W-:Y:S01]  /*61b0*/  HMMA.16816.F32.BF16 R64, R64, R142, RZ ;  /* 0x0000008e4040723c */ /* 0x000fe200000418ff */
[----:B------:R-:W1:Y:S07]  /*61c0*/  LDSM.16.M88.4 R140, [R233+0xa100] ;  /* 0x00a10000e98c783b */ /* 0x000e6e0000000200 */
[-C--:B------:R-:W-:Y:S08]  /*61d0*/  HMMA.16816.F32.BF16 R4, R208, R212.reuse, R4 ;  /* 0x000000d4d004723c */ /* 0x080ff00000041804 */
[C---:B-1----:R-:W-:Y:S08]  /*61e0*/  HMMA.16816.F32.BF16 R8, R140.reuse, R212, R8 ;  /* 0x000000d48c08723c */ /* 0x042ff00000041808 */
[-C--:B------:R-:W-:Y:S08]  /*61f0*/  HMMA.16816.F32.BF16 R12, R140, R214.reuse, R12 ;  /* 0x000000d68c0c723c */ /* 0x080ff0000004180c */
[C---:B------:R-:W-:Y:S01]  /*6200*/  HMMA.16816.F32.BF16 R16, R208.reuse, R214, R16 ;  /* 0x000000d6d010723c */ /* 0x040fe20000041810 */
[----:B------:R-:W1:Y:S07]  /*6210*/  LDSM.16.M88.4 R212, [R243] ;  /* 0x00000000f3d4783b */ /* 0x000e6e0000000200 */
[-C--:B-1----:R-:W-:Y:S08]  /*6220*/  HMMA.16816.F32.BF16 R20, R208, R212.reuse, R20 ;  /* 0x000000d4d014723c */ /* 0x082ff00000041814 */
[C---:B------:R-:W-:Y:S08]  /*6230*/  HMMA.16816.F32.BF16 R24, R140.reuse, R212, R24 ;  /* 0x000000d48c18723c */ /* 0x040ff00000041818 */
[-C--:B------:R-:W-:Y:S08]  /*6240*/  HMMA.16816.F32.BF16 R28, R140, R214.reuse, R28 ;  /* 0x000000d68c1c723c */ /* 0x080ff0000004181c */
[C---:B------:R-:W-:Y:S01]  /*6250*/  HMMA.16816.F32.BF16 R32, R208.reuse, R214, R32 ;  /* 0x000000d6d020723c */ /* 0x040fe20000041820 */
[----:B------:R-:W1:Y:S07]  /*6260*/  LDSM.16.M88.4 R212, [R242] ;  /* 0x00000000f2d4783b */ /* 0x000e6e0000000200 */
[-C--:B-1----:R-:W-:Y:S04]  /*6270*/  HMMA.16816.F32.BF16 R36, R208, R212.reuse, R36 ;  /* 0x000000d4d024723c */ /* 0x082fe80000041824 */
[----:B----4-:R-:W-:Y:S04]  /*6280*/  IADD3 R3, P2, R2, UR9, RZ ;  /* 0x0000000902037c10 */ /* 0x010fe8000ff5e0ff */
[C---:B------:R-:W-:Y:S01]  /*6290*/  LEA R2, P1, R3.reuse, c[0x0][0x1f8], 0x1 ;  /* 0x00007e0003027a11 */ /* 0x040fe200078208ff */
[C---:B------:R-:W-:Y:S04]  /*62a0*/  HMMA.16816.F32.BF16 R40, R140.reuse, R212, R40 ;  /* 0x000000d48c28723c */ /* 0x040fe80000041828 */
[----:B------:R-:W-:Y:S04]  /*62b0*/  IADD3.X R134, R134, UR8, RZ, P2, !PT ;  /* 0x0000000886867c10 */ /* 0x000fe800097fe4ff */
[-C--:B------:R-:W-:Y:S04]  /*62c0*/  HMMA.16816.F32.BF16 R44, R140, R214.reuse, R44 ;  /* 0x000000d68c2c723c */ /* 0x080fe8000004182c */
[----:B------:R-:W-:Y:S04]  /*62d0*/  LEA.HI.X R3, R3, c[0x0][0x1fc], R134, 0x1, P1 ;  /* 0x00007f0003037a11 */ /* 0x000fe800008f0c86 */
[C---:B------:R-:W-:Y:S01]  /*62e0*/  HMMA.16816.F32.BF16 R48, R208.reuse, R214, R48 ;  /* 0x000000d6d030723c */ /* 0x040fe20000041830 */
[----:B------:R-:W1:Y:S03]  /*62f0*/  LDSM.16.M88.4 R212, [R241] ;  /* 0x00000000f1d4783b */ /* 0x000e660000000200 */
[----:B---3--:R-:W-:Y:S01]  /*6300*/  IADD3 R0, P2, R0, UR9, RZ ;  /* 0x0000000900007c10 */ /* 0x008fe2000ff5e0ff */
[----:B------:R-:W-:Y:S04]  /*6310*/  @UP1 USHF.L.U32 UR9, UR24, 0x6, URZ ;  /* 0x0000000618091899 */ /* 0x000fe8000800063f */
[----:B------:R-:W-:Y:S01]  /*6320*/  @!PT LDS RZ, [RZ] ;  /* 0x00000000fffff984 */ /* 0x000fe20000000800 */
[----:B------:R-:W-:Y:S01]  /*6330*/  @!PT LDS RZ, [RZ] ;  /* 0x00000000fffff984 */ /* 0x000fe20000000800 */
[----:B------:R-:W-:Y:S01]  /*6340*/  @!PT LDS RZ, [RZ] ;  /* 0x00000000fffff984 */ /* 0x000fe20000000800 */
[----:B------:R2:W-:Y:S03]  /*6350*/  LDGSTS.E.BYPASS.LTC128B.128 [R244+0x100], [R2.64], !P3 ;  /* 0x0010000002f47fae */ /* 0x0005e6000d901d56 */
[----:B------:R-:W-:Y:S01]  /*6360*/  IADD3.X R134, R135, UR8, RZ, P2, !PT ;  /* 0x0000000887867c10 */ /* 0x000fe200097fe4ff */
[----:B------:R-:W-:Y:S04]  /*6370*/  @UP1 USHF.R.S32.HI UR8, URZ, 0x1f, UR18 ;  /* 0x0000001f3f081899 */ /* 0x000fe80008011412 */
[----:B------:R-:W-:Y:S04]  /*6380*/  @UP1 UIMAD UR8, UR8, UR4, URZ ;  /* 0x00000004080812a4 */ /* 0x000fe8000f8e023f */
[----:B------:R-:W-:Y:S04]  /*6390*/  @UP1 UIMAD UR8, UR18, UR5, UR8 ;  /* 0x00000005120812a4 */ /* 0x000fe8000f8e0208 */
[----:B------:R-:W-:Y:S04]  /*63a0*/  @UP1 UIADD3 UR8, UR25, UR8, URZ ;  /* 0x0000000819081290 */ /* 0x000fe8000fffe03f */
[----:B------:R-:W-:Y:S01]  /*63b0*/  @UP1 USHF.L.U64.HI UR8, UR24, 0x6, UR8 ;  /* 0x0000000618081899 */ /* 0x000fe20008010208 */
[----:B--2---:R-:W-:Y:S04]  /*63c0*/  IADD3 R2, P2, R2, UR16, RZ ;  /* 0x0000001002027c10 */ /* 0x004fe8000ff5e0ff */
[----:B------:R-:W-:Y:S01]  /*63d0*/  IADD3.X R3, R3, UR15, RZ, P2, !PT ;  /* 0x0000000f03037c10 */ /* 0x000fe200097fe4ff */
[-C--:B-1----:R-:W-:Y:S08]  /*63e0*/  HMMA.16816.F32.BF16 R52, R208, R212.reuse, R52 ;  /* 0x000000d4d034723c */ /* 0x082ff00000041834 */
[C---:B------:R-:W-:Y:S08]  /*63f0*/  HMMA.16816.F32.BF16 R56, R140.reuse, R212, R56 ;  /* 0x000000d48c38723c */ /* 0x040ff00000041838 */
[-C--:B------:R-:W-:Y:S07]  /*6400*/  HMMA.16816.F32.BF16 R60, R140, R214.reuse, R60 ;  /* 0x000000d68c3c723c */ /* 0x080fee000004183c */
[C---:B------:R-:W-:Y:S01]  /*6410*/  LEA R140, P1, R0.reuse, c[0x0][0x1f8], 0x1 ;  /* 0x00007e00008c7a11 */ /* 0x040fe200078208ff */
[----:B------:R-:W-:Y:S04]  /*6420*/  HMMA.16816.F32.BF16 R64, R208, R214, R64 ;  /* 0x000000d6d040723c */ /* 0x000fe80000041840 */
[----:B------:R-:W-:Y:S02]  /*6430*/  LEA.HI.X R141, R0, c[0x0][0x1fc], R134, 0x1, P1 ;  /* 0x00007f00008d7a11 */ /* 0x000fe400008f0c86 */
[C---:B------:R-:W-:Y:S02]  /*6440*/  IADD3 R134, P1, R2.reuse, UR16, RZ ;  /* 0x0000001002867c10 */ /* 0x040fe4000ff3e0ff */
[----:B------:R-:W-:Y:S01]  /*6450*/  IADD3 R142, P4, R2, UR12, RZ ;  /* 0x0000000c028e7c10 */ /* 0x000fe2000ff9e0ff */
[----:B------:R1:W-:Y:S03]  /*6460*/  LDGSTS.E.BYPASS.LTC128B.128 [R244+0x2100], [R140.64], !P0 ;  /* 0x021000008cf47fae */ /* 0x0003e6000c101d56 */
[C---:B------:R-:W-:Y:S02]  /*6470*/  IADD3.X R135, R3.reuse, UR15, RZ, P1, !PT ;  /* 0x0000000f03877c10 */ /* 0x040fe40008ffe4ff */
[----:B------:R-:W-:Y:S03]  /*6480*/  IADD3.X R143, R3, UR11, RZ, P4, !PT ;  /* 0x0000000b038f7c10 */ /* 0x000fe6000a7fe4ff */
[----:B------:R2:W-:Y:S08]  /*6490*/  LDGSTS.E.BYPASS.LTC128B.128 [R244+0x900], [R2.64], !P3 ;  /* 0x0090000002f47fae */ /* 0x0005f0000d901d56 */
[----:B------:R2:W-:Y:S08]  /*64a0*/  LDGSTS.E.BYPASS.LTC128B.128 [R244+0x2900], [R2.64+0x80], !P0 ;  /* 0x0290008002f47fae */ /* 0x0005f0000c101d56 */
[----:B------:R3:W-:Y:S01]  /*64b0*/  LDGSTS.E.BYPASS.LTC128B.128 [R244+0x1100], [R134.64], !P3 ;  /* 0x0110000086f47fae */ /* 0x0007e2000d901d56 */
[C---:B-1----:R-:W-:Y:S04]  /*64c0*/  IADD3 R140, P2, R134.reuse, UR16, RZ ;  /* 0x00000010868c7c10 */ /* 0x042fe8000ff5e0ff */
[C---:B------:R-:W-:Y:S03]  /*64d0*/  IADD3.X R141, R135.reuse, UR15, RZ, P2, !PT ;  /* 0x0000000f878d7c10 */ /* 0x040fe600097fe4ff */
[----:B------:R1:W-:Y:S08]  /*64e0*/  LDGSTS.E.BYPASS.LTC128B.128 [R244+0x3100], [R142.64], !P0 ;  /* 0x031000008ef47fae */ /* 0x0003f0000c101d56 */
[----:B------:R1:W-:Y:S01]  /*64f0*/  LDGSTS.E.BYPASS.LTC128B.128 [R244+0x1900], [R140.64], !P3 ;  /* 0x019000008cf47fae */ /* 0x0003e2000d901d56 */
[----:B--2---:R-:W-:Y:S04]  /*6500*/  IADD3 R2, P1, R134, UR12, RZ ;  /* 0x0000000c86027c10 */ /* 0x004fe8000ff3e0ff */
[----:B------:R-:W-:Y:S02]  /*6510*/  IADD3.X R3, R135, UR11, RZ, P1, !PT ;  /* 0x0000000b87037c10 */ /* 0x000fe40008ffe4ff */
[----:B------:R-:W-:Y:S03]  /*6520*/  PLOP3.LUT P1, PT, PT, PT, UP1, 0x80, 0x0 ;  /* 0x000000000000781c */ /* 0x000fe60003f2f018 */
[----:B------:R2:W-:Y:S08]  /*6530*/  LDGSTS.E.BYPASS.LTC128B.128 [R244+0x3900], [R2.64], !P0 ;  /* 0x0390000002f47fae */ /* 0x0005f0000c101d56 */
[----:B------:R-:W-:Y:S08]  /*6540*/  LDSM.16.M88.4 R208, [R230+0x4100] ;  /* 0x00410000e6d0783b */ /* 0x000ff00000000200 */
[----:B-1----:R-:W1:Y:S08]  /*6550*/  LDSM.16.M88.4 R140, [R232+0x8100] ;  /* 0x00810000e88c783b */ /* 0x002e700000000200 */
[----:B------:R-:W4:Y:S08]  /*6560*/  LDSM.16.M88.4 R212, [R232+0xa100] ;  /* 0x00a10000e8d4783b */ /* 0x000f300000000200 */
[----:B------:R-:W0:Y:S01]  /*6570*/  LDGDEPBAR ;  /* 0x00000000000079af */ /* 0x000e220000000000 */
[-C--:B-1----:R-:W-:Y:S08]  /*6580*/  HMMA.16816.F32.BF16 R4, R140, R208.reuse, R4 ;  /* 0x000000d08c04723c */ /* 0x082ff00000041804 */
[C---:B----4-:R-:W-:Y:S08]  /*6590*/  HMMA.16816.F32.BF16 R8, R212.reuse, R208, R8 ;  /* 0x000000d0d408723c */ /* 0x050ff00000041808 */
[-C--:B------:R-:W-:Y:S08]  /*65a0*/  HMMA.16816.F32.BF16 R12, R212, R210.reuse, R12 ;  /* 0x000000d2d40c723c */ /* 0x080ff0000004180c */
[C---:B------:R-:W-:Y:S01]  /*65b0*/  HMMA.16816.F32.BF16 R16, R140.reuse, R210, R16 ;  /* 0x000000d28c10723c */ /* 0x040fe20000041810 */
[----:B------:R-:W1:Y:S07]  /*65c0*/  LDSM.16.M88.4 R208, [R230+0x4900] ;  /* 0x00490000e6d0783b */ /* 0x000e6e0000000200 */
[-C--:B-1----:R-:W-:Y:S08]  /*65d0*/  HMMA.16816.F32.BF16 R20, R140, R208.reuse, R20 ;  /* 0x000000d08c14723c */ /* 0x082ff00000041814 */
[C---:B------:R-:W-:Y:S08]  /*65e0*/  HMMA.16816.F32.BF16 R24, R212.reuse, R208, R24 ;  /* 0x000000d0d418723c */ /* 0x040ff00000041818 */
        /* <DEDUP_REMOVED lines=10> */
[-C--:B------:R-:W-:Y:S01]  /*6690*/  HMMA.16816.F32.BF16 R60, R212, R210.reuse, R60 ;  /* 0x000000d2d43c723c */ /* 0x080fe2000004183c */
[----:B------:R-:W-:Y:S07]  /*66a0*/  LDSM.16.M88.4 R212, [R234+0x8100] ;  /* 0x00810000ead4783b */ /* 0x000fee0000000200 */
[----:B------:R-:W-:Y:S01]  /*66b0*/  HMMA.16816.F32.BF16 R64, R140, R210, R64 ;  /* 0x000000d28c40723c */ /* 0x000fe20000041840 */
[----:B------:R-:W1:Y:S08]  /*66c0*/  LDSM.16.M88.4 R140, [R229] ;  /* 0x00000000e58c783b */ /* 0x000e700000000200 */
[----:B------:R-:W4:Y:S01]  /*66d0*/  LDSM.16.M88.4 R208, [R234+0xa100] ;  /* 0x00a10000ead0783b */ /* 0x000f220000000200 */
        /* <DEDUP_REMOVED lines=20> */
[----:B------:R-:W1:Y:S08]  /*6820*/  LDSM.16.M88.4 R140, [R224+0x6100] ;  /* 0x00610000e08c783b */ /* 0x000e700000000200 */
        /* <DEDUP_REMOVED lines=90> */
[----:B------:R-:W-:Y:S09]  /*6dd0*/  FMUL.FTZ R15, R15, c[0x0][0x320] ;  /* 0x0000c8000f0f7a20 */ /* 0x000ff20000410000 */
[----:B------:R1:W-:Y:S10]  /*6de0*/  MUFU.TANH R217, R7 ;  /* 0x0000000700d97308 */ /* 0x0003f40000002400 */
[----:B------:R4:W-:Y:S10]  /*6df0*/  MUFU.TANH R218, R8 ;  /* 0x0000000800da7308 */ /* 0x0009f40000002400 */
[----:B------:R2:W-:Y:S01]  /*6e00*/  MUFU.TANH R221, R10 ;  /* 0x0000000a00dd7308 */ /* 0x0005e20000002400 */
[----:B-1----:R-:W1:Y:S09]  /*6e10*/  LDSM.16.M88.4 R4, [R229+0x2800] ;  /* 0x00280000e504783b */ /* 0x002e720000000200 */
[----:B------:R-:W-:Y:S01]  /*6e20*/  MUFU.TANH R16, R16 ;  /* 0x0000001000107308 */ /* 0x000fe20000002400 */
[----:B----4-:R-:W4:Y:S09]  /*6e30*/  LDL R8, [R1+0x24] ;  /* 0x0000240001087983 */ /* 0x010f320000100800 */
[----:B------:R-:W-:Y:S01]  /*6e40*/  MUFU.TANH R17, R17 ;  /* 0x0000001100117308 */ /* 0x000fe20000002400 */
[----:B--2---:R-:W2:Y:S09]  /*6e50*/  LDL R10, [R1+0x20] ;  /* 0x00002000010a7983 */ /* 0x004eb20000100800 */
[----:B------:R-:W-:Y:S10]  /*6e60*/  MUFU.TANH R219, R9 ;  /* 0x0000000900db7308 */ /* 0x000ff40000002400 */
[----:B------:R-:W-:Y:S01]  /*6e70*/  MUFU.TANH R18, R18 ;  /* 0x0000001200127308 */ /* 0x000fe20000002400 */
[-C--:B-1----:R-:W-:Y:S09]  /*6e80*/  HMMA.16816.F32.BF16 R20, R212, R4.reuse, R20 ;  /* 0x00000004d414723c */ /* 0x082ff20000041814 */
[----:B------:R-:W-:Y:S01]  /*6e90*/  MUFU.TANH R19, R19 ;  /* 0x0000001300137308 */ /* 0x000fe20000002400 */
[C---:B------:R-:W-:Y:S09]  /*6ea0*/  HMMA.16816.F32.BF16 R24, R208.reuse, R4, R24 ;  /* 0x00000004d018723c */ /* 0x040ff20000041818 */
[----:B------:R-:W-:Y:S01]  /*6eb0*/  MUFU.TANH R11, R11 ;  /* 0x0000000b000b7308 */ /* 0x000fe20000002400 */
[-C--:B------:R-:W-:Y:S04]  /*6ec0*/  HMMA.16816.F32.BF16 R28, R208, R6.reuse, R28 ;  /* 0x00000006d01c723c */ /* 0x080fe8000004181c */
[----:B------:R-:W-:Y:S04]  /*6ed0*/  FMUL.FTZ R22, R22, c[0x0][0x320] ;  /* 0x0000c80016167a20 */ /* 0x000fe80000410000 */
[C---:B------:R-:W-:Y:S01]  /*6ee0*/  HMMA.16816.F32.BF16 R32, R212.reuse, R6, R32 ;  /* 0x00000006d420723c */ /* 0x040fe20000041820 */
[----:B------:R-:W-:Y:S01]  /*6ef0*/  MUFU.TANH R13, R13 ;  /* 0x0000000d000d7308 */ /* 0x000fe20000002400 */
[----:B------:R-:W1:Y:S02]  /*6f00*/  LDSM.16.M88.4 R4, [R229+0x3000] ;  /* 0x00300000e504783b */ /* 0x000e640000000200 */
[----:B------:R-:W-:Y:S02]  /*6f10*/  FMUL.FTZ R23, R23, c[0x0][0x320] ;  /* 0x0000c80017177a20 */ /* 0x000fe40000410000 */
        /* <DEDUP_REMOVED lines=8> */
[----:B------:R3:W-:Y:S01]  /*6fa0*/  MUFU.TANH R247, R23 ;  /* 0x0000001700f77308 */ /* 0x0007e20000002400 */
[----:B------:R-:W-:Y:S02]  /*6fb0*/  FMUL.FTZ R29, R29, c[0x0][0x320] ;  /* 0x0000c8001d1d7a20 */ /* 0x000fe40000410000 */
[----:B------:R-:W-:Y:S02]  /*6fc0*/  FMUL.FTZ R33, R33, c[0x0][0x320] ;  /* 0x0000c80021217a20 */ /* 0x000fe40000410000 */
[----:B------:R-:W-:Y:S02]  /*6fd0*/  FMUL.FTZ R32, R32, c[0x0][0x320] ;  /* 0x0000c80020207a20 */ /* 0x000fe40000410000 */
[----:B------:R-:W-:Y:S02]  /*6fe0*/  FMUL.FTZ R34, R34, c[0x0][0x320] ;  /* 0x0000c80022227a20 */ /* 0x000fe40000410000 */
[----:B------:R-:W-:Y:S01]  /*6ff0*/  FMUL.FTZ R26, R26, c[0x0][0x320] ;  /* 0x0000c8001a1a7a20 */ /* 0x000fe20000410000 */
[----:B------:R-:W3:Y:S01]  /*7000*/  MUFU.TANH R131, R20 ;  /* 0x0000001400837308 */ /* 0x000ee20000002400 */
[----:B------:R-:W-:Y:S02]  /*7010*/  FMUL.FTZ R35, R35, c[0x0][0x320] ;  /* 0x0000c80023237a20 */ /* 0x000fe40000410000 */
[----:B------:R-:W-:Y:S07]  /*7020*/  FMUL.FTZ R27, R27, c[0x0][0x320] ;  /* 0x0000c8001b1b7a20 */ /* 0x000fee0000410000 */
[----:B------:R3:W-:Y:S01]  /*7030*/  MUFU.TANH R252, R21 ;  /* 0x0000001500fc7308 */ /* 0x0007e20000002400 */
[-C--:B-1----:R-:W-:Y:S01]  /*7040*/  HMMA.16816.F32.BF16 R36, R212, R4.reuse, R36 ;  /* 0x00000004d424723c */ /* 0x082fe20000041824 */
[----:B---3--:R-:W3:Y:S07]  /*7050*/  LDL.64 R22, [R1+0x40] ;  /* 0x0000400001167983 */ /* 0x008eee0000100a00 */
[C---:B------:R-:W-:Y:S01]  /*7060*/  HMMA.16816.F32.BF16 R40, R208.reuse, R4, R40 ;  /* 0x00000004d028723c */ /* 0x040fe20000041828 */
[----:B------:R-:W-:Y:S07]  /*7070*/  MUFU.TANH R128, R24 ;  /* 0x0000001800807308 */ /* 0x000fee0000002400 */
[-C--:B------:R-:W-:Y:S03]  /*7080*/  HMMA.16816.F32.BF16 R44, R208, R6.reuse, R44 ;  /* 0x00000006d02c723c */ /* 0x080fe6000004182c */
[----:B------:R-:W1:Y:S01]  /*7090*/  MUFU.TANH R249, R33 ;  /* 0x0000002100f97308 */ /* 0x000e620000002400 */
[----:B------:R-:W2:Y:S04]  /*70a0*/  LDL.64 R20, [R1+0x30] ;  /* 0x0000300001147983 */ /* 0x000ea80000100a00 */
[C---:B------:R-:W-:Y:S04]  /*70b0*/  HMMA.16816.F32.BF16 R48, R212.reuse, R6, R48 ;  /* 0x00000006d430723c */ /* 0x040fe80000041830 */
[----:B------:R-:W-:Y:S01]  /*70c0*/  FMUL.FTZ R36, R36, c[0x0][0x320] ;  /* 0x0000c80024247a20 */ /* 0x000fe20000410000 */
[----:B------:R-:W-:Y:S01]  /*70d0*/  MUFU.TANH R241, R31 ;  /* 0x0000001f00f17308 */ /* 0x000fe20000002400 */
[----:B------:R-:W1:Y:S01]  /*70e0*/  LDSM.16.M88.4 R4, [R229+0x3800] ;  /* 0x00380000e504783b */ /* 0x000e620000000200 */
[----:B------:R-:W-:Y:S01]  /*70f0*/  FMUL.FTZ R37, R37, c[0x0][0x320] ;  /* 0x0000c80025257a20 */ /* 0x000fe20000410000 */
[----:B------:R-:W-:Y:S04]  /*7100*/  DEPBAR.LE SB0, 0x0 ;  /* 0x000080000000791a */ /* 0x000fe80000000000 */
[----:B------:R-:W-:Y:S02]  /*7110*/  FMUL.FTZ R40, R40, c[0x0][0x320] ;  /* 0x0000c80028287a20 */ /* 0x000fe40000410000 */
[----:B------:R-:W-:Y:S01]  /*7120*/  FMUL.FTZ R38, R38, c[0x0][0x320] ;  /* 0x0000c80026267a20 */ /* 0x000fe20000410000 */
[----:B------:R-:W-:Y:S01]  /*7130*/  MUFU.TANH R250, R36 ;  /* 0x0000002400fa7308 */ /* 0x000fe20000002400 */
[----:B------:R-:W-:Y:S01]  /*7140*/  FMUL.FTZ R45, R45, c[0x0][0x320] ;  /* 0x0000c8002d2d7a20 */ /* 0x000fe20000410000 */
[----:B------:R-:W-:Y:S01]  /*7150*/  BAR.SYNC.DEFER_BLOCKING 0x0 ;  /* 0x0000000000007b1d */ /* 0x000fe20000010000 */
        /* <DEDUP_REMOVED lines=10> */
[----:B------:R1:W-:Y:S01]  /*7200*/  MUFU.TANH R24, R49 ;  /* 0x0000003100187308 */ /* 0x0003e20000002400 */
[----:B------:R-:W-:Y:S02]  /*7210*/  FMUL.FTZ R51, R51, c[0x0][0x320] ;  /* 0x0000c80033337a20 */ /* 0x000fe40000410000 */
[----:B------:R-:W-:Y:S07]  /*7220*/  FMUL.FTZ R44, R44, c[0x0][0x320] ;  /* 0x0000c8002c2c7a20 */ /* 0x000fee0000410000 */
[----:B------:R-:W1:Y:S02]  /*7230*/  MUFU.TANH R0, R40 ;  /* 0x0000002800007308 */ /* 0x000e640000002400 */
[-C--:B-1----:R-:W-:Y:S05]  /*7240*/  HMMA.16816.F32.BF16 R52, R212, R4.reuse, R52 ;  /* 0x00000004d434723c */ /* 0x082fea0000041834 */
[----:B------:R-:W-:Y:S03]  /*7250*/  MOV R45, R131 ;  /* 0x00000083002d7202 */ /* 0x000fe60000000f00 */
[C---:B------:R-:W-:Y:S01]  /*7260*/  HMMA.16816.F32.BF16 R56, R208.reuse, R4, R56 ;  /* 0x00000004d038723c */ /* 0x040fe20000041838 */
[----:B------:R1:W-:Y:S03]  /*7270*/  MUFU.TANH R131, R46 ;  /* 0x0000002e00837308 */ /* 0x0003e60000002400 */
[----:B------:R-:W-:Y:S03]  /*7280*/  MOV R49, R249 ;  /* 0x000000f900317202 */ /* 0x000fe60000000f00 */
[----:B------:R-:W-:Y:S01]  /*7290*/  FMNMX.FTZ R4, R218, R137, !PT ;  /* 0x00000089da047209 */ /* 0x000fe20007810000 */
[-C--:B------:R-:W-:Y:S03]  /*72a0*/  HMMA.16816.F32.BF16 R60, R208, R6.reuse, R60 ;  /* 0x00000006d03c723c */ /* 0x080fe6000004183c */
[----:B------:R1:W-:Y:S01]  /*72b0*/  MUFU.TANH R3, R47 ;  /* 0x0000002f00037308 */ /* 0x0003e20000002400 */
[----:B------:R-:W-:Y:S02]  /*72c0*/  FMNMX.FTZ R4, R219, R4, !PT ;  /* 0x00000004db047209 */ /* 0x000fe40007810000 */
[----:B------:R-:W-:Y:S02]  /*72d0*/  FMNMX.FTZ R5, R221, R138, !PT ;  /* 0x0000008add057209 */ /* 0x000fe40007810000 */
[----:B------:R-:W-:Y:S01]  /*72e0*/  FMUL.FTZ R55, R55, c[0x0][0x320] ;  /* 0x0000c80037377a20 */ /* 0x000fe20000410000 */
[----:B------:R-:W-:Y:S04]  /*72f0*/  HMMA.16816.F32.BF16 R64, R212, R6, R64 ;  /* 0x00000006d440723c */ /* 0x000fe80000041840 */
[----:B------:R1:W1:Y:S01]  /*7300*/  MUFU.TANH R2, R55 ;  /* 0x0000003700027308 */ /* 0x0002620000002400 */
[----:B------:R-:W-:Y:S01]  /*7310*/  FMUL.FTZ R52, R52, c[0x0][0x320] ;  /* 0x0000c80034347a20 */ /* 0x000fe20000410000 */
[----:B------:R-:W-:Y:S01]  /*7320*/  FMNMX.FTZ R4, R12, R4, !PT ;  /* 0x000000040c047209 */ /* 0x000fe20007810000 */
[----:B------:R-:W-:Y:S01]  /*7330*/  FMUL.FTZ R59, R59, c[0x0][0x320] ;  /* 0x0000c8003b3b7a20 */ /* 0x000fe20000410000 */
[----:B-1----:R-:W-:Y:S01]  /*7340*/  MOV R46, R0 ;  /* 0x00000000002e7202 */ /* 0x002fe20000000f00 */
[----:B------:R-:W-:Y:S03]  /*7350*/  FMUL.FTZ R53, R53, c[0x0][0x320] ;  /* 0x0000c80035357a20 */ /* 0x000fe60000410000 */
[----:B------:R-:W-:Y:S01]  /*7360*/  FMUL.FTZ R54, R54, c[0x0][0x320] ;  /* 0x0000c80036367a20 */ /* 0x000fe20000410000 */
[----:B------:R-:W-:Y:S01]  /*7370*/  FMNMX.FTZ R4, R13, R4, !PT ;  /* 0x000000040d047209 */ /* 0x000fe20007810000 */
[----:B------:R1:W-:Y:S01]  /*7380*/  MUFU.TANH R249, R59 ;  /* 0x0000003b00f97308 */ /* 0x0003e20000002400 */
[----:B------:R-:W-:Y:S01]  /*7390*/  FMUL.FTZ R57, R57, c[0x0][0x320] ;  /* 0x0000c80039397a20 */ /* 0x000fe20000410000 */
[----:B------:R-:W-:Y:S01]  /*73a0*/  FMNMX.FTZ R5, R11, R5, !PT ;  /* 0x000000050b057209 */ /* 0x000fe20007810000 */
[----:B------:R-:W-:Y:S01]  /*73b0*/  FMUL.FTZ R56, R56, c[0x0][0x320] ;  /* 0x0000c80038387a20 */ /* 0x000fe20000410000 */
[----:B------:R-:W-:Y:S01]  /*73c0*/  MOV R47, R252 ;  /* 0x000000fc002f7202 */ /* 0x000fe20000000f00 */
[----:B------:R-:W-:Y:S02]  /*73d0*/  FMUL.FTZ R58, R58, c[0x0][0x320] ;  /* 0x0000c8003a3a7a20 */ /* 0x000fe40000410000 */
[----:B------:R-:W-:Y:S02]  /*73e0*/  FMUL.FTZ R61, R61, c[0x0][0x320] ;  /* 0x0000c8003d3d7a20 */ /* 0x000fe40000410000 */
[----:B------:R-:W-:Y:S01]  /*73f0*/  FMUL.FTZ R62, R62, c[0x0][0x320] ;  /* 0x0000c8003e3e7a20 */ /* 0x000fe20000410000 */
[----:B------:R-:W-:Y:S01]  /*7400*/  MUFU.TANH R130, R42 ;  /* 0x0000002a00827308 */ /* 0x000fe20000002400 */
[----:B------:R-:W-:Y:S02]  /*7410*/  FMUL.FTZ R60, R60, c[0x0][0x320] ;  /* 0x0000c8003c3c7a20 */ /* 0x000fe40000410000 */
[----:B------:R-:W-:Y:S02]  /*7420*/  FMUL.FTZ R64, R64, c[0x0][0x320] ;  /* 0x0000c80040407a20 */ /* 0x000fe40000410000 */
[----:B------:R-:W-:Y:S02]  /*7430*/  IMAD.MOV.U32 R55, RZ, RZ, R128 ;  /* 0x000000ffff377224 */ /* 0x000fe400078e0080 */
[----:B------:R-:W-:Y:S02]  /*7440*/  FMUL.FTZ R65, R65, c[0x0][0x320] ;  /* 0x0000c80041417a20 */ /* 0x000fe40000410000 */
[----:B------:R-:W-:Y:S01]  /*7450*/  FMUL.FTZ R66, R66, c[0x0][0x320] ;  /* 0x0000c80042427a20 */ /* 0x000fe20000410000 */
[----:B------:R1:W-:Y:S01]  /*7460*/  MUFU.TANH R42, R57 ;  /* 0x00000039002a7308 */ /* 0x0003e20000002400 */
[----:B------:R-:W-:Y:S01]  /*7470*/  FMNMX.FTZ R4, R55, R4, !PT ;  /* 0x0000000437047209 */ /* 0x000fe20007810000 */
[----:B------:R-:W-:Y:S01]  /*7480*/  FMUL.FTZ R67, R67, c[0x0][0x320] ;  /* 0x0000c80043437a20 */ /* 0x000fe20000410000 */
[----:B-1----:R-:W-:Y:S02]  /*7490*/  MOV R59, R2 ;  /* 0x00000002003b7202 */ /* 0x002fe40000000f00 */
[----:B------:R-:W-:Y:S05]  /*74a0*/  FMNMX.FTZ R2, R216, R132, !PT ;  /* 0x00000084d8027209 */ /* 0x000fea0007810000 */
[----:B------:R1:W-:Y:S01]  /*74b0*/  MUFU.TANH R40, R43 ;  /* 0x0000002b00287308 */ /* 0x0003e20000002400 */
[----:B------:R-:W-:Y:S04]  /*74c0*/  FMNMX.FTZ R2, R141, R2, !PT ;  /* 0x000000028d027209 */ /* 0x000fe80007810000 */
[----:B------:R-:W-:Y:S04]  /*74d0*/  FMNMX.FTZ R2, R16, R2, !PT ;  /* 0x0000000210027209 */ /* 0x000fe80007810000 */
[----:B------:R-:W-:Y:S01]  /*74e0*/  FMNMX.FTZ R2, R17, R2, !PT ;  /* 0x0000000211027209 */ /* 0x000fe20007810000 */
[----:B------:R1:W-:Y:S03]  /*74f0*/  MUFU.TANH R31, R50 ;  /* 0x00000032001f7308 */ /* 0x0003e60000002400 */
[----:B------:R-:W-:Y:S02]  /*7500*/  FMNMX.FTZ R2, R45, R2, !PT ;  /* 0x000000022d027209 */ /* 0x000fe40007810000 */
[----:B------:R-:W-:Y:S02]  /*7510*/  MOV R57, R3 ;  /* 0x0000000300397202 */ /* 0x000fe40000000f00 */
[----:B------:R-:W-:Y:S02]  /*7520*/  FMNMX.FTZ R3, R220, R133, !PT ;  /* 0x00000085dc037209 */ /* 0x000fe40007810000 */
[----:B------:R-:W-:Y:S01]  /*7530*/  FMNMX.FTZ R2, R47, R2, !PT ;  /* 0x000000022f027209 */ /* 0x000fe20007810000 */
[----:B------:R-:W-:Y:S01]  /*7540*/  MUFU.TANH R242, R41 ;  /* 0x0000002900f27308 */ /* 0x000fe20000002400 */
[----:B------:R-:W-:Y:S02]  /*7550*/  FMNMX.FTZ R3, R217, R3, !PT ;  /* 0x00000003d9037209 */ /* 0x000fe40007810000 */
[----:B-1----:R-:W-:Y:S02]  /*7560*/  MOV R43, R250 ;  /* 0x000000fa002b7202 */ /* 0x002fe40000000f00 */
[----:B------:R-:W-:Y:S05]  /*7570*/  FMNMX.FTZ R3, R18, R3, !PT ;  /* 0x0000000312037209 */ /* 0x000fea0007810000 */
[----:B------:R-:W1:Y:S01]  /*7580*/  MUFU.TANH R251, R32 ;  /* 0x0000002000fb7308 */ /* 0x000e620000002400 */
[----:B------:R-:W-:Y:S02]  /*7590*/  FMNMX.FTZ R3, R19, R3, !PT ;  /* 0x0000000313037209 */ /* 0x000fe40007810000 */
[----:B------:R-:W-:Y:S04]  /*75a0*/  MOV R50, R248 ;  /* 0x000000f800327202 */ /* 0x000fe80000000f00 */
[----:B------:R-:W-:Y:S03]  /*75b0*/  FMNMX.FTZ R3, R50, R3, !PT ;  /* 0x0000000332037209 */ /* 0x000fe60007810000 */
[----:B------:R1:W-:Y:S10]  /*75c0*/  MUFU.TANH R41, R48 ;  /* 0x0000003000297308 */ /* 0x0003f40000002400 */
[----:B------:R4:W-:Y:S10]  /*75d0*/  MUFU.TANH R0, R51 ;  /* 0x0000003300007308 */ /* 0x0009f40000002400 */
[----:B------:R-:W-:Y:S01]  /*75e0*/  MUFU.TANH R245, R25 ;  /* 0x0000001900f57308 */ /* 0x000fe20000002400 */
[----:B-1----:R-:W-:Y:S04]  /*75f0*/  MOV R48, R251 ;  /* 0x000000fb00307202 */ /* 0x002fe80000000f00 */
[----:B------:R-:W-:Y:S05]  /*7600*/  FMNMX.FTZ R2, R48, R2, !PT ;  /* 0x0000000230027209 */ /* 0x000fea0007810000 */
[----:B------:R-:W-:Y:S01]  /*7610*/  MUFU.TANH R223, R28 ;  /* 0x0000001c00df7308 */ /* 0x000fe20000002400 */
[----:B------:R-:W-:Y:S02]  /*7620*/  FMNMX.FTZ R2, R49, R2, !PT ;  /* 0x0000000231027209 */ /* 0x000fe40007810000 */
[----:B----4-:R-:W-:Y:S02]  /*7630*/  MOV R51, R247 ;  /* 0x000000f700337202 */ /* 0x010fe40000000f00 */
[----:B------:R-:W-:Y:S02]  /*7640*/  FMNMX.FTZ R2, R43, R2, !PT ;  /* 0x000000022b027209 */ /* 0x000fe40007810000 */
[----:B------:R-:W-:Y:S03]  /*7650*/  FMNMX.FTZ R3, R51, R3, !PT ;  /* 0x0000000333037209 */ /* 0x000fe60007810000 */
[----:B------:R-:W1:Y:S10]  /*7660*/  MUFU.TANH R246, R34 ;  /* 0x0000002200f67308 */ /* 0x000e740000002400 */
[----:B------:R1:W-:Y:S10]  /*7670*/  MUFU.TANH R28, R52 ;  /* 0x00000034001c7308 */ /* 0x0003f40000002400 */
[----:B------:R-:W4:Y:S10]  /*7680*/  MUFU.TANH R14, R14 ;  /* 0x0000000e000e7308 */ /* 0x000f340000002400 */
[----:B------:R-:W4:Y:S01]  /*7690*/  MUFU.TANH R136, R30 ;  /* 0x0000001e00887308 */ /* 0x000f220000002400 */
[----:B-1----:R-:W-:Y:S04]  /*76a0*/  MOV R52, R246 ;  /* 0x000000f600347202 */ /* 0x002fe80000000f00 */
[----:B------:R-:W-:Y:S05]  /*76b0*/  FMNMX.FTZ R3, R52, R3, !PT ;  /* 0x0000000334037209 */ /* 0x000fea0007810000 */
[----:B------:R1:W-:Y:S01]  /*76c0*/  MUFU.TANH R30, R53 ;  /* 0x00000035001e7308 */ /* 0x0003e20000002400 */
[----:B----4-:R-:W-:Y:S09]  /*76d0*/  FMNMX.FTZ R5, R14, R5, !PT ;  /* 0x000000050e057209 */ /* 0x010ff20007810000 */
[----:B------:R4:W-:Y:S01]  /*76e0*/  MUFU.TANH R128, R56 ;  /* 0x0000003800807308 */ /* 0x0009e20000002400 */
[----:B------:R-:W-:Y:S09]  /*76f0*/  MOV R34, R136 ;  /* 0x0000008800227202 */ /* 0x000ff20000000f00 */
[----:B------:R-:W2:Y:S01]  /*7700*/  MUFU.TANH R139, R26 ;  /* 0x0000001a008b7308 */ /* 0x000ea20000002400 */
[----:B-1----:R-:W-:Y:S04]  /*7710*/  MOV R53, R245 ;  /* 0x000000f500357202 */ /* 0x002fe80000000f00 */
[----:B------:R-:W-:Y:S05]  /*7720*/  FMNMX.FTZ R4, R53, R4, !PT ;  /* 0x0000000435047209 */ /* 0x000fea0007810000 */
[----:B------:R-:W-:Y:S01]  /*7730*/  MUFU.TANH R222, R29 ;  /* 0x0000001d00de7308 */ /* 0x000fe20000002400 */
[----:B----4-:R-:W-:Y:S04]  /*7740*/  MOV R56, R223 ;  /* 0x000000df00387202 */ /* 0x010fe80000000f00 */
[----:B------:R-:W-:Y:S05]  /*7750*/  FMNMX.FTZ R4, R56, R4, !PT ;  /* 0x0000000438047209 */ /* 0x000fea0007810000 */
[----:B------:R2:W1:Y:S10]  /*7760*/  MUFU.TANH R235, R35 ;  /* 0x0000002300eb7308 */ /* 0x0004740000002400 */
[----:B------:R1:W-:Y:S10]  /*7770*/  MUFU.TANH R29, R54 ;  /* 0x00000036001d7308 */ /* 0x0003f40000002400 */
[----:B------:R-:W4:Y:S01]  /*7780*/  MUFU.TANH R15, R15 ;  /* 0x0000000f000f7308 */ /* 0x000f220000002400 */
[----:B--2---:R-:W-:Y:S09]  /*7790*/  MOV R35, R139 ;  /* 0x0000008b00237202 */ /* 0x004ff20000000f00 */
[----:B------:R2:W-:Y:S01]  /*77a0*/  MUFU.TANH R252, R60 ;  /* 0x0000003c00fc7308 */ /* 0x0005e20000002400 */
[----:B-1----:R-:W-:Y:S04]  /*77b0*/  MOV R54, R235 ;  /* 0x000000eb00367202 */ /* 0x002fe80000000f00 */
[----:B------:R-:W-:Y:S05]  /*77c0*/  FMNMX.FTZ R3, R54, R3, !PT ;  /* 0x0000000336037209 */ /* 0x000fea0007810000 */
[----:B------:R1:W-:Y:S01]  /*77d0*/  MUFU.TANH R250, R58 ;  /* 0x0000003a00fa7308 */ /* 0x0003e20000002400 */
[----:B----4-:R-:W-:Y:S04]  /*77e0*/  FMNMX.FTZ R5, R15, R5, !PT ;  /* 0x000000050f057209 */ /* 0x010fe80007810000 */
[----:B------:R-:W-:Y:S05]  /*77f0*/  FMNMX.FTZ R5, R35, R5, !PT ;  /* 0x0000000523057209 */ /* 0x000fea0007810000 */
[----:B------:R-:W4:Y:S01]  /*7800*/  MUFU.TANH R129, R37 ;  /* 0x0000002500817308 */ /* 0x000f220000002400 */
[----:B--2---:R-:W-:Y:S01]  /*7810*/  MOV R60, R0 ;  /* 0x00000000003c7202 */ /* 0x004fe20000000f00 */
[----:B------:R-:W-:Y:S08]  /*7820*/  FMUL.FTZ R0, R63, c[0x0][0x320] ;  /* 0x0000c8003f007a20 */ /* 0x000ff00000410000 */
[----:B------:R-:W2:Y:S01]  /*7830*/  MUFU.TANH R33, R38 ;  /* 0x0000002600217308 */ /* 0x000ea20000002400 */
[----:B-1----:R-:W-:Y:S04]  /*7840*/  MOV R58, R222 ;  /* 0x000000de003a7202 */ /* 0x002fe80000000f00 */
[----:B------:R-:W-:Y:S05]  /*7850*/  FMNMX.FTZ R4, R58, R4, !PT ;  /* 0x000000043a047209 */ /* 0x000fea0007810000 */
[----:B------:R-:W1:Y:S01]  /*7860*/  MUFU.TANH R25, R27 ;  /* 0x0000001b00197308 */ /* 0x000e620000002400 */
[----:B------:R-:W-:Y:S02]  /*7870*/  FMNMX.FTZ R4, R46, R4, !PT ;  /* 0x000000042e047209 */ /* 0x000fe40007810000 */
[----:B----4-:R-:W-:Y:S02]  /*7880*/  FMNMX.FTZ R2, R129, R2, !PT ;  /* 0x0000000281027209 */ /* 0x010fe40007810000 */
[----:B------:R-:W-:Y:S02]  /*7890*/  FMNMX.FTZ R4, R242, R4, !PT ;  /* 0x00000004f2047209 */ /* 0x000fe40007810000 */
[----:B------:R-:W-:Y:S03]  /*78a0*/  FMNMX.FTZ R2, R41, R2, !PT ;  /* 0x0000000229027209 */ /* 0x000fe60007810000 */
[----:B------:R-:W4:Y:S01]  /*78b0*/  MUFU.TANH R32, R39 ;  /* 0x0000002700207308 */ /* 0x000f220000002400 */
[----:B------:R-:W-:Y:S02]  /*78c0*/  FMNMX.FTZ R2, R24, R2, !PT ;  /* 0x0000000218027209 */ /* 0x000fe40007810000 */
[----:B--2---:R-:W-:Y:S02]  /*78d0*/  FMNMX.FTZ R3, R33, R3, !PT ;  /* 0x0000000321037209 */ /* 0x004fe40007810000 */
[----:B------:R-:W-:Y:S05]  /*78e0*/  FMNMX.FTZ R2, R28, R2, !PT ;  /* 0x000000021c027209 */ /* 0x000fea0007810000 */
[----:B------:R-:W2:Y:S01]  /*78f0*/  MUFU.TANH R44, R44 ;  /* 0x0000002c002c7308 */ /* 0x000ea20000002400 */
[----:B------:R-:W-:Y:S02]  /*7900*/  FMNMX.FTZ R136, R30, R2, !PT ;  /* 0x000000021e887209 */ /* 0x000fe40007810000 */
[----:B-1----:R-:W-:Y:S04]  /*7910*/  FMNMX.FTZ R5, R25, R5, !PT ;  /* 0x0000000519057209 */ /* 0x002fe80007810000 */
[----:B------:R-:W-:Y:S03]  /*7920*/  FMNMX.FTZ R5, R34, R5, !PT ;  /* 0x0000000522057209 */ /* 0x000fe60007810000 */
[----:B------:R-:W1:Y:S01]  /*7930*/  MUFU.TANH R248, R64 ;  /* 0x0000004000f87308 */ /* 0x000e620000002400 */
[----:B------:R-:W-:Y:S02]  /*7940*/  FMNMX.FTZ R5, R241, R5, !PT ;  /* 0x00000005f1057209 */ /* 0x000fe40007810000 */
[----:B----4-:R-:W-:Y:S02]  /*7950*/  FMNMX.FTZ R3, R32, R3, !PT ;  /* 0x0000000320037209 */ /* 0x010fe40007810000 */
[----:B------:R-:W-:Y:S02]  /*7960*/  FMNMX.FTZ R5, R130, R5, !PT ;  /* 0x0000000582057209 */ /* 0x000fe40007810000 */
[----:B------:R-:W-:Y:S03]  /*7970*/  FMNMX.FTZ R3, R31, R3, !PT ;  /* 0x000000031f037209 */ /* 0x000fe60007810000 */
[----:B------:R4:W-:Y:S01]  /*7980*/  MUFU.TANH R139, R0 ;  /* 0x00000000008b7308 */ /* 0x0009e20000002400 */
[----:B------:R-:W-:Y:S02]  /*7990*/  FMNMX.FTZ R3, R60, R3, !PT ;  /* 0x000000033c037209 */ /* 0x000fe40007810000 */
[----:B--2---:R-:W-:Y:S02]  /*79a0*/  FMNMX.FTZ R4, R44, R4, !PT ;  /* 0x000000042c047209 */ /* 0x004fe40007810000 */
[----:B------:R-:W-:Y:S02]  /*79b0*/  FMNMX.FTZ R2, R29, R3, !PT ;  /* 0x000000031d027209 */ /* 0x000fe40007810000 */
[----:B------:R-:W-:Y:S03]  /*79c0*/  FMNMX.FTZ R3, R40, R5, !PT ;  /* 0x0000000528037209 */ /* 0x000fe60007810000 */
[----:B------:R-:W2:Y:S01]  /*79d0*/  MUFU.TANH R247, R65 ;  /* 0x0000004100f77308 */ /* 0x000ea20000002400 */
[----:B------:R-:W-:Y:S02]  /*79e0*/  FMNMX.FTZ R5, R243, R4, !PT ;  /* 0x00000004f3057209 */ /* 0x000fe40007810000 */
[----:B------:R-:W-:Y:S02]  /*79f0*/  FMNMX.FTZ R4, R59, R2, !PT ;  /* 0x000000023b047209 */ /* 0x000fe40007810000 */
[----:B-1----:R-:W-:Y:S02]  /*7a00*/  FMNMX.FTZ R136, R248, R136, !PT ;  /* 0x00000088f8887209 */ /* 0x002fe40007810000 */
[----:B------:R-:W-:Y:S03]  /*7a10*/  FMNMX.FTZ R2, R131, R3, !PT ;  /* 0x0000000383027209 */ /* 0x000fe60007810000 */
[----:B------:R-:W1:Y:S01]  /*7a20*/  MUFU.TANH R246, R66 ;  /* 0x0000004200f67308 */ /* 0x000e620000002400 */
[----:B------:R-:W-:Y:S02]  /*7a30*/  FMNMX.FTZ R2, R57, R2, !PT ;  /* 0x0000000239027209 */ /* 0x000fe40007810000 */
[----:B----4-:R-:W-:Y:S02]  /*7a40*/  FMNMX.FTZ R0, R128, R5, !PT ;  /* 0x0000000580007209 */ /* 0x010fe40007810000 */
[----:B------:R-:W-:Y:S02]  /*7a50*/  FMNMX.FTZ R2, R250, R2, !PT ;  /* 0x00000002fa027209 */ /* 0x000fe40007810000 */
[----:B------:R-:W-:Y:S03]  /*7a60*/  FMNMX.FTZ R0, R42, R0, !PT ;  /* 0x000000002a007209 */ /* 0x000fe60007810000 */
[----:B------:R-:W4:Y:S01]  /*7a70*/  MUFU.TANH R251, R61 ;  /* 0x0000003d00fb7308 */ /* 0x000f220000002400 */
[----:B--2---:R-:W-:Y:S05]  /*7a80*/  FMNMX.FTZ R136, R247, R136, !PT ;  /* 0x00000088f7887209 */ /* 0x004fea0007810000 */
[----:B------:R-:W2:Y:S04]  /*7a90*/  SHFL.BFLY PT, R6, R136, 0x2, 0x1f ;  /* 0x0c401f0088067f89 */ /* 0x000ea800000e0000 */
[----:B------:R-:W3:Y:S01]  /*7aa0*/  MUFU.TANH R245, R67 ;  /* 0x0000004300f57308 */ /* 0x000ee20000002400 */
[----:B-1----:R-:W-:Y:S02]  /*7ab0*/  FMNMX.FTZ R3, R246, R4, !PT ;  /* 0x00000004f6037209 */ /* 0x002fe40007810000 */
[----:B------:R-:W-:Y:S02]  /*7ac0*/  FMNMX.FTZ R4, R252, R0, !PT ;  /* 0x00000000fc047209 */ /* 0x000fe40007810000 */
[----:B------:R-:W-:Y:S05]  /*7ad0*/  FMNMX.FTZ R0, R249, R2, !PT ;  /* 0x00000002f9007209 */ /* 0x000fea0007810000 */
[----:B------:R-:W1:Y:S01]  /*7ae0*/  MUFU.TANH R140, R62 ;  /* 0x0000003e008c7308 */ /* 0x000e620000002400 */
[----:B----4-:R-:W-:Y:S05]  /*7af0*/  FMNMX.FTZ R4, R251, R4, !PT ;  /* 0x00000004fb047209 */ /* 0x010fea0007810000 */
[----:B------:R-:W4:Y:S01]  /*7b00*/  SHFL.BFLY PT, R5, R4, 0x2, 0x1f ;  /* 0x0c401f0004057f89 */ /* 0x000f2200000e0000 */
[----:B--2---:R-:W-:Y:S02]  /*7b10*/  FMNMX.FTZ R136, R136, R6, !PT ;  /* 0x0000000688887209 */ /* 0x004fe40007810000 */
[----:B---3--:R-:W-:Y:S05]  /*7b20*/  FMNMX.FTZ R3, R245, R3, !PT ;  /* 0x00000003f5037209 */ /* 0x008fea0007810000 */
[----:B------:R-:W2:Y:S01]  /*7b30*/  SHFL.BFLY PT, R6, R136, 0x1, 0x1f ;  /* 0x0c201f0088067f89 */ /* 0x000ea200000e0000 */
[----:B-1----:R-:W-:Y:S07]  /*7b40*/  FMNMX.FTZ R0, R140, R0, !PT ;  /* 0x000000008c007209 */ /* 0x002fee0007810000 */
[----:B------:R-:W1:Y:S01]  /*7b50*/  SHFL.BFLY PT, R135, R3, 0x2, 0x1f ;  /* 0x0c401f0003877f89 */ /* 0x000e6200000e0000 */
[----:B------:R-:W-:Y:S02]  /*7b60*/  FMNMX.FTZ R0, R139, R0, !PT ;  /* 0x000000008b007209 */ /* 0x000fe40007810000 */
[----:B----4-:R-:W-:Y:S05]  /*7b70*/  FMNMX.FTZ R4, R4, R5, !PT ;  /* 0x0000000504047209 */ /* 0x010fea0007810000 */
[----:B------:R-:W3:Y:S01]  /*7b80*/  SHFL.BFLY PT, R2, R0, 0x2, 0x1f ;  /* 0x0c401f0000027f89 */ /* 0x000ee200000e0000 */
[----:B------:R-:W-:Y:S04]  /*7b90*/  @P1 IADD3 R5, P4, R8, UR9, RZ ;  /* 0x0000000908051c10 */ /* 0x000fe8000ff9e0ff */
[C---:B------:R-:W-:Y:S02]  /*7ba0*/  @P1 LEA R8, P2, R5.reuse, c[0x0][0x1c8], 0x1 ;  /* 0x0000720005081a11 */ /* 0x040fe400078408ff */
[----:B------:R-:W-:Y:S01]  /*7bb0*/  @P1 IADD3.X R9, R10, UR8, RZ, P4, !PT ;  /* 0x000000080a091c10 */ /* 0x000fe2000a7fe4ff */
[----:B------:R-:W4:Y:S01]  /*7bc0*/  SHFL.BFLY PT, R134, R4, 0x1, 0x1f ;  /* 0x0c201f0004867f89 */ /* 0x000f2200000e0000 */
[----:B--2---:R-:W-:Y:S02]  /*7bd0*/  FMNMX.FTZ R136, R136, R6, !PT ;  /* 0x0000000688887209 */ /* 0x004fe40007810000 */
[----:B------:R-:W-:Y:S03]  /*7be0*/  @P1 LEA.HI.X R9, R5, c[0x0][0x1cc], R9, 0x1, P2 ;  /* 0x0000730005091a11 */ /* 0x000fe600010f0c09 */
[----:B------:R-:W-:Y:S01]  /*7bf0*/  FMUL.FTZ R143, R136, c[0x0][0x2d0] ;  /* 0x0000b400888f7a20 */ /* 0x000fe20000410000 */
[----:B-1----:R-:W-:Y:S05]  /*7c00*/  FMNMX.FTZ R135, R3, R135, !PT ;  /* 0x0000008703877209 */ /* 0x002fea0007810000 */
[----:B------:R-:W1:Y:S01]  /*7c10*/  SHFL.BFLY PT, R7, R135, 0x1, 0x1f ;  /* 0x0c201f0087077f89 */ /* 0x000e6200000e0000 */
[----:B---3--:R-:W-:Y:S01]  /*7c20*/  FMNMX.FTZ R2, R0, R2, !PT ;  /* 0x0000000200027209 */ /* 0x008fe20007810000 */
[----:B------:R-:W-:Y:S04]  /*7c30*/  FADD.FTZ R0, -R136, R132 ;  /* 0x0000008488007221 */ /* 0x000fe80000010100 */
[----:B------:R-:W-:Y:S02]  /*7c40*/  FMUL.FTZ R0, R0, c[0x0][0x2d0] ;  /* 0x0000b40000007a20 */ /* 0x000fe40000410000 */
[----:B------:R-:W2:Y:S01]  /*7c50*/  SHFL.BFLY PT, R3, R2, 0x1, 0x1f ;  /* 0x0c201f0002037f89 */ /* 0x000ea200000e0000 */
[----:B----4-:R-:W-:Y:S01]  /*7c60*/  FMNMX.FTZ R134, R4, R134, !PT ;  /* 0x0000008604867209 */ /* 0x010fe20007810000 */
[----:B------:R-:W-:Y:S01]  /*7c70*/  FFMA.FTZ R4, R216, c[0x0][0x2d0], -R143 ;  /* 0x0000b400d8047a23 */ /* 0x000fe2000001088f */
[----:B------:R3:W4:Y:S10]  /*7c80*/  MUFU.EX2 R132, R0 ;  /* 0x0000000000847308 */ /* 0x0007340000000800 */
[----:B------:R4:W-:Y:S01]  /*7c90*/  MUFU.EX2 R210, R4 ;  /* 0x0000000400d27308 */ /* 0x0009e20000000800 */
[----:B-1----:R-:W-:Y:S05]  /*7ca0*/  FMNMX.FTZ R135, R135, R7, !PT ;  /* 0x0000000787877209 */ /* 0x002fea0007810000 */
[----:B------:R-:W-:Y:S04]  /*7cb0*/  FMUL.FTZ R142, R135, c[0x0][0x2d0] ;  /* 0x0000b400878e7a20 */ /* 0x000fe80000410000 */
[--C-:B------:R-:W-:Y:S01]  /*7cc0*/  FFMA.FTZ R6, R217, c[0x0][0x2d0], -R142.reuse ;  /* 0x0000b400d9067a23 */ /* 0x100fe2000001088e */
[----:B--2---:R-:W-:Y:S01]  /*7cd0*/  FMNMX.FTZ R3, R2, R3, !PT ;  /* 0x0000000302037209 */ /* 0x004fe20007810000 */
[--C-:B------:R-:W-:Y:S02]  /*7ce0*/  FFMA.FTZ R5, R19, c[0x0][0x2d0], -R142.reuse ;  /* 0x0000b40013057a23 */ /* 0x100fe4000001088e */
[----:B------:R-:W-:Y:S01]  /*7cf0*/  MUFU.EX2 R216, R6 ;  /* 0x0000000600d87308 */ /* 0x000fe20000000800 */
[----:B---3--:R-:W-:Y:S02]  /*7d00*/  FADD.FTZ R0, -R135, R133 ;  /* 0x0000008587007221 */ /* 0x008fe40000010100 */
[----:B------:R-:W-:Y:S02]  /*7d10*/  FFMA.FTZ R10, R18, c[0x0][0x2d0], -R142 ;  /* 0x0000b400120a7a23 */ /* 0x000fe4000001088e */
[----:B------:R-:W-:Y:S02]  /*7d20*/  FMUL.FTZ R0, R0, c[0x0][0x2d0] ;  /* 0x0000b40000007a20 */ /* 0x000fe40000410000 */
[C---:B----4-:R-:W-:Y:S02]  /*7d30*/  FMUL.FTZ R65, R132.reuse, R201 ;  /* 0x000000c984417220 */ /* 0x050fe40000410000 */
[----:B------:R-:W-:Y:S01]  /*7d40*/  FMUL.FTZ R64, R132, R200 ;  /* 0x000000c884407220 */ /* 0x000fe20000410000 */
[----:B------:R1:W2:Y:S01]  /*7d50*/  MUFU.EX2 R133, R0 ;  /* 0x0000000000857308 */ /* 0x0002a20000000800 */
[----:B------:R-:W-:Y:S02]  /*7d60*/  FFMA.FTZ R4, R141, c[0x0][0x2d0], -R143 ;  /* 0x0000b4008d047a23 */ /* 0x000fe4000001088f */
[----:B------:R-:W-:Y:S02]  /*7d70*/  FMUL.FTZ R141, R134, c[0x0][0x2d0] ;  /* 0x0000b400868d7a20 */ /* 0x000fe40000410000 */
[C---:B------:R-:W-:Y:S02]  /*7d80*/  FMUL.FTZ R68, R132.reuse, R68 ;  /* 0x0000004484447220 */ /* 0x040fe40000410000 */
[C---:B------:R-:W-:Y:S02]  /*7d90*/  FMUL.FTZ R69, R132.reuse, R69 ;  /* 0x0000004584457220 */ /* 0x040fe40000410000 */
[C---:B------:R-:W-:Y:S01]  /*7da0*/  FMUL.FTZ R80, R132.reuse, R80 ;  /* 0x0000005084507220 */ /* 0x040fe20000410000 */
[----:B------:R3:W-:Y:S01]  /*7db0*/  MUFU.EX2 R222, R4 ;  /* 0x0000000400de7308 */ /* 0x0007e20000000800 */
[C---:B------:R-:W-:Y:S02]  /*7dc0*/  FMUL.FTZ R81, R132.reuse, R81 ;  /* 0x0000005184517220 */ /* 0x040fe40000410000 */
[C---:B------:R-:W-:Y:S02]  /*7dd0*/  FMUL.FTZ R84, R132.reuse, R84 ;  /* 0x0000005484547220 */ /* 0x040fe40000410000 */
[C---:B------:R-:W-:Y:S02]  /*7de0*/  FMUL.FTZ R85, R132.reuse, R85 ;  /* 0x0000005584557220 */ /* 0x040fe40000410000 */
[C---:B------:R-:W-:Y:S02]  /*7df0*/  FMUL.FTZ R96, R132.reuse, R96 ;  /* 0x0000006084607220 */ /* 0x040fe40000410000 */
[C---:B------:R-:W-:Y:S01]  /*7e00*/  FMUL.FTZ R97, R132.reuse, R97 ;  /* 0x0000006184617220 */ /* 0x040fe20000410000 */
[----:B------:R4:W-:Y:S01]  /*7e10*/  MUFU.EX2 R217, R10 ;  /* 0x0000000a00d97308 */ /* 0x0009e20000000800 */
[C---:B------:R-:W-:Y:S02]  /*7e20*/  FMUL.FTZ R100, R132.reuse, R100 ;  /* 0x0000006484647220 */ /* 0x040fe40000410000 */
[----:B------:R-:W-:Y:S02]  /*7e30*/  FMUL.FTZ R101, R132, R101 ;  /* 0x0000006584657220 */ /* 0x000fe40000410000 */
[----:B-1----:R-:W-:Y:S02]  /*7e40*/  FADD.FTZ R0, -R134, R137 ;  /* 0x0000008986007221 */ /* 0x002fe40000010100 */
[----:B------:R-:W-:Y:S02]  /*7e50*/  FMUL.FTZ R137, R3, c[0x0][0x2d0] ;  /* 0x0000b40003897a20 */ /* 0x000fe40000410000 */
[----:B------:R-:W-:Y:S02]  /*7e60*/  FMUL.FTZ R0, R0, c[0x0][0x2d0] ;  /* 0x0000b40000007a20 */ /* 0x000fe40000410000 */
[C---:B--2---:R-:W-:Y:S02]  /*7e70*/  FMUL.FTZ R18, R133.reuse, R154 ;  /* 0x0000009a85127220 */ /* 0x044fe40000410000 */
[----:B------:R1:W2:Y:S01]  /*7e80*/  MUFU.EX2 R2, R0 ;  /* 0x0000000000027308 */ /* 0x0002a20000000800 */
[----:B---3--:R-:W-:Y:S02]  /*7e90*/  FFMA.FTZ R4, R16, c[0x0][0x2d0], -R143 ;  /* 0x0000b40010047a23 */ /* 0x008fe4000001088f */
[----:B------:R-:W-:Y:S02]  /*7ea0*/  FMUL.FTZ R16, R132, R152 ;  /* 0x0000009884107220 */ /* 0x000fe40000410000 */
[C---:B------:R-:W-:Y:S02]  /*7eb0*/  FMUL.FTZ R19, R133.reuse, R155 ;  /* 0x0000009b85137220 */ /* 0x040fe40000410000 */
[C---:B------:R-:W-:Y:S02]  /*7ec0*/  FMUL.FTZ R67, R133.reuse, R203 ;  /* 0x000000cb85437220 */ /* 0x040fe40000410000 */
[----:B------:R-:W-:Y:S01]  /*7ed0*/  FMUL.FTZ R66, R133, R202 ;  /* 0x000000ca85427220 */ /* 0x000fe20000410000 */
[----:B------:R3:W-:Y:S01]  /*7ee0*/  MUFU.EX2 R223, R4 ;  /* 0x0000000400df7308 */ /* 0x0007e20000000800 */
[----:B----4-:R-:W-:Y:S01]  /*7ef0*/  FFMA.FTZ R10, R221, c[0x0][0x2d0], -R137 ;  /* 0x0000b400dd0a7a23 */ /* 0x010fe20000010889 */
[----:B------:R-:W-:Y:S01]  /*7f00*/  MOV R221, R57 ;  /* 0x0000003900dd7202 */ /* 0x000fe20000000f00 */
[C---:B------:R-:W-:Y:S02]  /*7f10*/  FMUL.FTZ R70, R133.reuse, R70 ;  /* 0x0000004685467220 */ /* 0x040fe40000410000 */
[C---:B------:R-:W-:Y:S02]  /*7f20*/  FMUL.FTZ R71, R133.reuse, R71 ;  /* 0x0000004785477220 */ /* 0x040fe40000410000 */
[C---:B------:R-:W-:Y:S02]  /*7f30*/  FMUL.FTZ R82, R133.reuse, R82 ;  /* 0x0000005285527220 */ /* 0x040fe40000410000 */
[C---:B------:R-:W-:Y:S01]  /*7f40*/  FMUL.FTZ R83, R133.reuse, R83 ;  /* 0x0000005385537220 */ /* 0x040fe20000410000 */
[----:B------:R-:W-:Y:S01]  /*7f50*/  MUFU.EX2 R208, R10 ;  /* 0x0000000a00d07308 */ /* 0x000fe20000000800 */
[C---:B------:R-:W-:Y:S02]  /*7f60*/  FMUL.FTZ R86, R133.reuse, R86 ;  /* 0x0000005685567220 */ /* 0x040fe40000410000 */
[----:B------:R-:W-:Y:S02]  /*7f70*/  FMUL.FTZ R87, R133, R87 ;  /* 0x0000005785577220 */ /* 0x000fe40000410000 */
[----:B-1----:R-:W-:Y:S01]  /*7f80*/  FADD.FTZ R0, -R3, R138 ;  /* 0x0000008a03007221 */ /* 0x002fe20000010100 */
[----:B------:R-:W-:Y:S01]  /*7f90*/  MOV R138, R45 ;  /* 0x0000002d008a7202 */ /* 0x000fe20000000f00 */
[----:B--2---:R-:W-:Y:S02]  /*7fa0*/  FMUL.FTZ R45, R2, R189 ;  /* 0x000000bd022d7220 */ /* 0x004fe40000410000 */
[----:B------:R-:W-:Y:S02]  /*7fb0*/  FMUL.FTZ R0, R0, c[0x0][0x2d0] ;  /* 0x0000b40000007a20 */ /* 0x000fe40000410000 */
[C---:B------:R-:W-:Y:S02]  /*7fc0*/  FMUL.FTZ R57, R2.reuse, R193 ;  /* 0x000000c102397220 */ /* 0x040fe40000410000 */
[----:B------:R-:W-:Y:S02]  /*7fd0*/  FMUL.FTZ R61, R2, R205 ;  /* 0x000000cd023d7220 */ /* 0x000fe40000410000 */
[--C-:B---3--:R-:W-:Y:S01]  /*7fe0*/  FFMA.FTZ R4, R17, c[0x0][0x2d0], -R143.reuse ;  /* 0x0000b40011047a23 */ /* 0x108fe2000001088f */
[----:B------:R-:W1:Y:S01]  /*7ff0*/  MUFU.EX2 R0, R0 ;  /* 0x0000000000007308 */ /* 0x000e620000000800 */
[----:B------:R-:W-:Y:S02]  /*8000*/  FMUL.FTZ R17, R132, R153 ;  /* 0x0000009984117220 */ /* 0x000fe40000410000 */
[----:B------:R-:W-:Y:S02]  /*8010*/  FFMA.FTZ R138, R138, c[0x0][0x2d0], -R143 ;  /* 0x0000b4008a8a7a23 */ /* 0x000fe4000001088f */
        /* <DEDUP_REMOVED lines=8> */
[----:B------:R-:W-:Y:S02]  /*80a0*/  FMUL.FTZ R93, R2, R93 ;  /* 0x0000005d025d7220 */ /* 0x000fe40000410000 */
[C---:B------:R-:W-:Y:S02]  /*80b0*/  FMUL.FTZ R98, R133.reuse, R98 ;  /* 0x0000006285627220 */ /* 0x040fe40000410000 */
[----:B------:R-:W-:Y:S02]  /*80c0*/  FMUL.FTZ R99, R133, R99 ;  /* 0x0000006385637220 */ /* 0x000fe40000410000 */
[C---:B-1----:R-:W-:Y:S02]  /*80d0*/  FMUL.FTZ R10, R0.reuse, R146 ;  /* 0x00000092000a7220 */ /* 0x042fe40000410000 */
[C---:B------:R-:W-:Y:S01]  /*80e0*/  FMUL.FTZ R26, R0.reuse, R162 ;  /* 0x000000a2001a7220 */ /* 0x040fe20000410000 */
[----:B------:R-:W-:Y:S01]  /*80f0*/  MOV R162, R44 ;  /* 0x0000002c00a27202 */ /* 0x000fe20000000f00 */
[----:B------:R-:W-:Y:S01]  /*8100*/  FMUL.FTZ R27, R0, R163 ;  /* 0x000000a3001b7220 */ /* 0x000fe20000410000 */
[----:B------:R-:W-:Y:S01]  /*8110*/  MOV R163, R28 ;  /* 0x0000001c00a37202 */ /* 0x000fe20000000f00 */
[----:B------:R-:W-:Y:S01]  /*8120*/  FMUL.FTZ R28, R2, R172 ;  /* 0x000000ac021c7220 */ /* 0x000fe20000410000 */
[----:B------:R-:W-:Y:S01]  /*8130*/  MOV R172, R30 ;  /* 0x0000001e00ac7202 */ /* 0x000fe20000000f00 */
[----:B------:R-:W-:Y:S01]  /*8140*/  FMUL.FTZ R30, R0, R174 ;  /* 0x000000ae001e7220 */ /* 0x000fe20000410000 */
[----:B--2---:R-:W-:Y:S01]  /*8150*/  F2FP.BF16.PACK_AB R146, R235, R223 ;  /* 0x000000dfeb92723e */ /* 0x004fe200000010ff */
[--C-:B------:R-:W-:Y:S01]  /*8160*/  FFMA.FTZ R4, R220, c[0x0][0x2d0], -R142.reuse ;  /* 0x0000b400dc047a23 */ /* 0x100fe2000001088e */
[----:B------:R-:W-:Y:S01]  /*8170*/  MOV R174, R60 ;  /* 0x0000003c00ae7202 */ /* 0x000fe20000000f00 */
[----:B------:R-:W-:Y:S01]  /*8180*/  MUFU.EX2 R220, R5 ;  /* 0x0000000500dc7308 */ /* 0x000fe20000000800 */
[----:B------:R-:W-:Y:S02]  /*8190*/  FMUL.FTZ R44, R2, R188 ;  /* 0x000000bc022c7220 */ /* 0x000fe40000410000 */
[----:B------:R-:W-:Y:S02]  /*81a0*/  IMAD.MOV.U32 R188, RZ, RZ, R47 ;  /* 0x000000ffffbc7224 */ /* 0x000fe400078e002f */
[----:B------:R-:W-:Y:S02]  /*81b0*/  FMUL.FTZ R47, R0, R191 ;  /* 0x000000bf002f7220 */ /* 0x000fe40000410000 */
[----:B------:R-:W-:Y:S02]  /*81c0*/  FMUL.FTZ R60, R2, R204 ;  /* 0x000000cc023c7220 */ /* 0x000fe40000410000 */
[C---:B------:R-:W-:Y:S01]  /*81d0*/  FMUL.FTZ R62, R0.reuse, R206 ;  /* 0x000000ce003e7220 */ /* 0x040fe20000410000 */
[----:B------:R1:W2:Y:S01]  /*81e0*/  MUFU.EX2 R215, R4 ;  /* 0x0000000400d77308 */ /* 0x0002a20000000800 */
[C---:B------:R-:W-:Y:S02]  /*81f0*/  FMUL.FTZ R63, R0.reuse, R207 ;  /* 0x000000cf003f7220 */ /* 0x040fe40000410000 */
[C---:B------:R-:W-:Y:S02]  /*8200*/  FMUL.FTZ R74, R0.reuse, R74 ;  /* 0x0000004a004a7220 */ /* 0x040fe40000410000 */
[C---:B------:R-:W-:Y:S02]  /*8210*/  FMUL.FTZ R75, R0.reuse, R75 ;  /* 0x0000004b004b7220 */ /* 0x040fe40000410000 */
[C---:B------:R-:W-:Y:S02]  /*8220*/  FMUL.FTZ R78, R0.reuse, R78 ;  /* 0x0000004e004e7220 */ /* 0x040fe40000410000 */
[C---:B------:R-:W-:Y:S02]  /*8230*/  FMUL.FTZ R79, R0.reuse, R79 ;  /* 0x0000004f004f7220 */ /* 0x040fe40000410000 */
[C---:B------:R-:W-:Y:S02]  /*8240*/  FMUL.FTZ R90, R0.reuse, R90 ;  /* 0x0000005a005a7220 */ /* 0x040fe40000410000 */
[C---:B------:R-:W-:Y:S02]  /*8250*/  FMUL.FTZ R91, R0.reuse, R91 ;  /* 0x0000005b005b7220 */ /* 0x040fe40000410000 */
[C---:B------:R-:W-:Y:S02]  /*8260*/  FMUL.FTZ R94, R0.reuse, R94 ;  /* 0x0000005e005e7220 */ /* 0x040fe40000410000 */
[----:B------:R-:W-:Y:S02]  /*8270*/  FMUL.FTZ R95, R0, R95 ;  /* 0x0000005f005f7220 */ /* 0x000fe40000410000 */
[C---:B------:R-:W-:Y:S02]  /*8280*/  FMUL.FTZ R102, R133.reuse, R102 ;  /* 0x0000006685667220 */ /* 0x040fe40000410000 */
[----:B------:R-:W-:Y:S02]  /*8290*/  FMUL.FTZ R103, R133, R103 ;  /* 0x0000006785677220 */ /* 0x000fe40000410000 */
[----:B------:R-:W-:Y:S01]  /*82a0*/  FMUL.FTZ R104, R2, R104 ;  /* 0x0000006802687220 */ /* 0x000fe20000410000 */
[----:B-1----:R-:W-:Y:S01]  /*82b0*/  @P1 IADD3 R4, P6, R22, UR9, RZ ;  /* 0x0000000916041c10 */ /* 0x002fe2000ffde0ff */
[----:B------:R-:W-:Y:S01]  /*82c0*/  @UP1 UIADD3 UR9, UP0, UR20, 0x80, URZ ;  /* 0x0000008014091890 */ /* 0x000fe2000ff1e03f */
[----:B------:R-:W-:Y:S02]  /*82d0*/  FMUL.FTZ R105, R2, R105 ;  /* 0x0000006902697220 */ /* 0x000fe40000410000 */
[----:B------:R-:W-:Y:S01]  /*82e0*/  @P1 LEA R6, P5, R4, c[0x0][0x1c8], 0x1 ;  /* 0x0000720004061a11 */ /* 0x000fe200078a08ff */
[C---:B------:R-:W-:Y:S01]  /*82f0*/  FMUL.FTZ R106, R0.reuse, R106 ;  /* 0x0000006a006a7220 */ /* 0x040fe20000410000 */
[----:B------:R-:W-:Y:S01]  /*8300*/  @P1 IADD3.X R7, R21, UR8, RZ, P6, !PT ;  /* 0x0000000815071c10 */ /* 0x000fe2000b7fe4ff */
[----:B------:R-:W-:Y:S01]  /*8310*/  @UP1 UIADD3.X UR8, URZ, UR14, URZ, UP0, !UPT ;  /* 0x0000000e3f081290 */ /* 0x000fe200087fe43f */
[----:B------:R-:W-:Y:S02]  /*8320*/  FMUL.FTZ R107, R0, R107 ;  /* 0x0000006b006b7220 */ /* 0x000fe40000410000 */
[----:B------:R-:W-:Y:S01]  /*8330*/  @P1 LEA.HI.X R7, R4, c[0x0][0x1cc], R7, 0x1, P5 ;  /* 0x0000730004071a11 */ /* 0x000fe200028f0c07 */
[----:B------:R-:W-:Y:S01]  /*8340*/  FMUL.FTZ R108, R2, R108 ;  /* 0x0000006c026c7220 */ /* 0x000fe20000410000 */
[----:B------:R-:W-:Y:S01]  /*8350*/  @P1 IADD3 R4, P2, R6, UR10, RZ ;  /* 0x0000000a06041c10 */ /* 0x000fe2000ff5e0ff */
[----:B------:R-:W-:Y:S02]  /*8360*/  FMUL.FTZ R109, R2, R109 ;  /* 0x0000006d026d7220 */ /* 0x000fe40000410000 */
[----:B------:R1:W-:Y:S01]  /*8370*/  @P1 LDGSTS.E.BYPASS.LTC128B.128 [R244+0x4100], [R6.64], !P3 ;  /* 0x0410000006f41fae */ /* 0x0003e2000d901d56 */
[----:B------:R-:W-:Y:S01]  /*8380*/  @P1 IADD3.X R5, R7, UR17, RZ, P2, !PT ;  /* 0x0000001107051c10 */ /* 0x000fe200097fe4ff */
[C---:B------:R-:W-:Y:S02]  /*8390*/  FMUL.FTZ R110, R0.reuse, R110 ;  /* 0x0000006e006e7220 */ /* 0x040fe40000410000 */
[----:B------:R-:W-:Y:S02]  /*83a0*/  FMUL.FTZ R111, R0, R111 ;  /* 0x0000006f006f7220 */ /* 0x000fe40000410000 */
[C---:B------:R-:W-:Y:S02]  /*83b0*/  FMUL.FTZ R112, R132.reuse, R112 ;  /* 0x0000007084707220 */ /* 0x040fe40000410000 */
[----:B------:R3:W-:Y:S01]  /*83c0*/  @P1 LDGSTS.E.BYPASS.LTC128B.128 [R244+0x6100], [R8.64], !P0 ;  /* 0x0610000008f41fae */ /* 0x0007e2000c101d56 */
[C---:B------:R-:W-:Y:S02]  /*83d0*/  FMUL.FTZ R113, R132.reuse, R113 ;  /* 0x0000007184717220 */ /* 0x040fe40000410000 */
[C---:B------:R-:W-:Y:S02]  /*83e0*/  FMUL.FTZ R114, R133.reuse, R114 ;  /* 0x0000007285727220 */ /* 0x040fe40000410000 */
[C---:B------:R-:W-:Y:S02]  /*83f0*/  FMUL.FTZ R115, R133.reuse, R115 ;  /* 0x0000007385737220 */ /* 0x040fe40000410000 */
[C---:B------:R-:W-:Y:S01]  /*8400*/  FMUL.FTZ R116, R132.reuse, R116 ;  /* 0x0000007484747220 */ /* 0x040fe20000410000 */
[----:B------:R4:W-:Y:S01]  /*8410*/  @P1 LDGSTS.E.BYPASS.LTC128B.128 [R244+0x4900], [R4.64], !P3 ;  /* 0x0490000004f41fae */ /* 0x0009e2000d901d56 */
[----:B------:R-:W-:Y:S02]  /*8420*/  FMUL.FTZ R117, R132, R117 ;  /* 0x0000007584757220 */ /* 0x000fe40000410000 */
[C---:B------:R-:W-:Y:S02]  /*8430*/  FMUL.FTZ R118, R133.reuse, R118 ;  /* 0x0000007685767220 */ /* 0x040fe40000410000 */
[----:B------:R-:W-:Y:S02]  /*8440*/  FMUL.FTZ R119, R133, R119 ;  /* 0x0000007785777220 */ /* 0x000fe40000410000 */
[C---:B------:R-:W-:Y:S01]  /*8450*/  FMUL.FTZ R120, R2.reuse, R120 ;  /* 0x0000007802787220 */ /* 0x040fe20000410000 */
[----:B------:R4:W-:Y:S01]  /*8460*/  @P1 LDGSTS.E.BYPASS.LTC128B.128 [R244+0x6900], [R4.64+0x80], !P0 ;  /* 0x0690008004f41fae */ /* 0x0009e2000c101d56 */
[----:B------:R-:W-:Y:S02]  /*8470*/  FMUL.FTZ R121, R2, R121 ;  /* 0x0000007902797220 */ /* 0x000fe40000410000 */
[--C-:B-1----:R-:W-:Y:S01]  /*8480*/  FFMA.FTZ R7, R218, c[0x0][0x2d0], -R141.reuse ;  /* 0x0000b400da077a23 */ /* 0x102fe2000001088d */
[----:B------:R-:W-:Y:S01]  /*8490*/  @P1 IADD3 R6, P2, R4, UR10, RZ ;  /* 0x0000000a04061c10 */ /* 0x000fe2000ff5e0ff */
[C---:B------:R-:W-:Y:S02]  /*84a0*/  FMUL.FTZ R122, R0.reuse, R122 ;  /* 0x0000007a007a7220 */ /* 0x040fe40000410000 */
[----:B------:R1:W-:Y:S01]  /*84b0*/  MUFU.EX2 R213, R7 ;  /* 0x0000000700d57308 */ /* 0x0003e20000000800 */
[----:B------:R-:W-:Y:S02]  /*84c0*/  FMUL.FTZ R123, R0, R123 ;  /* 0x0000007b007b7220 */ /* 0x000fe40000410000 */
[----:B------:R-:W-:Y:S02]  /*84d0*/  FMUL.FTZ R124, R2, R124 ;  /* 0x0000007c027c7220 */ /* 0x000fe40000410000 */
[--C-:B---3--:R-:W-:Y:S02]  /*84e0*/  FFMA.FTZ R8, R219, c[0x0][0x2d0], -R141.reuse ;  /* 0x0000b400db087a23 */ /* 0x108fe4000001088d */
[--C-:B------:R-:W-:Y:S02]  /*84f0*/  FFMA.FTZ R9, R12, c[0x0][0x2d0], -R141.reuse ;  /* 0x0000b4000c097a23 */ /* 0x100fe4000001088d */
[----:B------:R-:W-:Y:S01]  /*8500*/  FMUL.FTZ R12, R2, R156 ;  /* 0x0000009c020c7220 */ /* 0x000fe20000410000 */
[----:B------:R3:W-:Y:S01]  /*8510*/  MUFU.EX2 R214, R8 ;  /* 0x0000000800d67308 */ /* 0x0007e20000000800 */
[----:B------:R-:W-:Y:S01]  /*8520*/  MOV R156, R33 ;  /* 0x00000021009c7202 */ /* 0x000fe20000000f00 */
[----:B------:R-:W-:Y:S01]  /*8530*/  FMUL.FTZ R33, R132, R169 ;  /* 0x000000a984217220 */ /* 0x000fe20000410000 */
[----:B------:R-:W-:Y:S01]  /*8540*/  MOV R169, R34 ;  /* 0x0000002200a97202 */ /* 0x000fe20000000f00 */
[C---:B------:R-:W-:Y:S01]  /*8550*/  FMUL.FTZ R34, R133.reuse, R170 ;  /* 0x000000aa85227220 */ /* 0x040fe20000410000 */
[----:B------:R-:W-:Y:S01]  /*8560*/  MOV R170, R35 ;  /* 0x0000002300aa7202 */ /* 0x000fe20000000f00 */
[----:B------:R-:W-:Y:S01]  /*8570*/  FMUL.FTZ R35, R133, R171 ;  /* 0x000000ab85237220 */ /* 0x000fe20000410000 */
[----:B------:R-:W-:Y:S01]  /*8580*/  MOV R171, R58 ;  /* 0x0000003a00ab7202 */ /* 0x000fe20000000f00 */
[----:B------:R-:W-:Y:S02]  /*8590*/  FMUL.FTZ R58, R0, R194 ;  /* 0x000000c2003a7220 */ /* 0x000fe40000410000 */
[----:B------:R2:W-:Y:S01]  /*85a0*/  MUFU.EX2 R218, R9 ;  /* 0x0000000900da7308 */ /* 0x0005e20000000800 */
[----:B------:R-:W-:Y:S02]  /*85b0*/  FMUL.FTZ R125, R2, R125 ;  /* 0x0000007d027d7220 */ /* 0x000fe40000410000 */
[C---:B------:R-:W-:Y:S01]  /*85c0*/  FMUL.FTZ R126, R0.reuse, R126 ;  /* 0x0000007e007e7220 */ /* 0x040fe20000410000 */
[C---:B-1----:R-:W-:Y:S01]  /*85d0*/  @P1 IADD3.X R7, R5.reuse, UR17, RZ, P2, !PT ;  /* 0x0000001105071c10 */ /* 0x042fe200097fe4ff */
[----:B------:R-:W-:Y:S01]  /*85e0*/  FMUL.FTZ R127, R0, R127 ;  /* 0x0000007f007f7220 */ /* 0x000fe20000410000 */
[----:B----4-:R-:W-:Y:S01]  /*85f0*/  @P1 IADD3 R4, P2, R4, UR9, RZ ;  /* 0x0000000904041c10 */ /* 0x010fe2000ff5e0ff */
[--C-:B------:R-:W-:Y:S02]  /*8600*/  FFMA.FTZ R156, R156, c[0x0][0x2d0], -R142.reuse ;  /* 0x0000b4009c9c7a23 */ /* 0x100fe4000001088e */
[----:B------:R1:W-:Y:S01]  /*8610*/  @P1 LDGSTS.E.BYPASS.LTC128B.128 [R244+0x5100], [R6.64], !P3 ;  /* 0x0510000006f41fae */ /* 0x0003e2000d901d56 */
[----:B------:R-:W-:Y:S01]  /*8620*/  @P1 IADD3.X R5, R5, UR8, RZ, P2, !PT ;  /* 0x0000000805051c10 */ /* 0x000fe200097fe4ff */
[--C-:B------:R-:W-:Y:S01]  /*8630*/  FFMA.FTZ R252, R252, c[0x0][0x2d0], -R141.reuse ;  /* 0x0000b400fcfc7a23 */ /* 0x100fe2000001088d */
[----:B------:R-:W-:Y:S01]  /*8640*/  MUFU.EX2 R202, R156 ;  /* 0x0000009c00ca7308 */ /* 0x000fe20000000800 */
[--C-:B------:R-:W-:Y:S01]  /*8650*/  FFMA.FTZ R251, R251, c[0x0][0x2d0], -R141.reuse ;  /* 0x0000b400fbfb7a23 */ /* 0x100fe2000001088d */
[C---:B---3--:R-:W-:Y:S03]  /*8660*/  @P1 IADD3 R8, P4, R6.reuse, UR10, RZ ;  /* 0x0000000a06081c10 */ /* 0x048fe6000ff9e0ff */
[----:B------:R3:W-:Y:S05]  /*8670*/  @P1 LDGSTS.E.BYPASS.LTC128B.128 [R244+0x7100], [R4.64], !P0 ;  /* 0x0710000004f41fae */ /* 0x0007ea000c101d56 */
[----:B------:R-:W-:Y:S01]  /*8680*/  MUFU.EX2 R251, R251 ;  /* 0x000000fb00fb7308 */ /* 0x000fe20000000800 */
[----:B--2---:R-:W-:Y:S05]  /*8690*/  @P1 IADD3.X R9, R7, UR17, RZ, P4, !PT ;  /* 0x0000001107091c10 */ /* 0x004fea000a7fe4ff */
[----:B------:R2:W-:Y:S04]  /*86a0*/  @P1 LDGSTS.E.BYPASS.LTC128B.128 [R244+0x5900], [R8.64], !P3 ;  /* 0x0590000008f41fae */ /* 0x0005e8000d901d56 */
[----:B------:R-:W-:Y:S01]  /*86b0*/  MUFU.EX2 R252, R252 ;  /* 0x000000fc00fc7308 */ /* 0x000fe20000000800 */
[----:B---3--:R-:W-:Y:S01]  /*86c0*/  @P1 IADD3 R4, P2, R6, UR9, RZ ;  /* 0x0000000906041c10 */ /* 0x008fe2000ff5e0ff */
[----:B-1----:R-:W-:Y:S02]  /*86d0*/  FFMA.FTZ R6, R13, c[0x0][0x2d0], -R141 ;  /* 0x0000b4000d067a23 */ /* 0x002fe4000001088d */
[C---:B------:R-:W-:Y:S01]  /*86e0*/  FMUL.FTZ R13, R2.reuse, R157 ;  /* 0x0000009d020d7220 */ /* 0x040fe20000410000 */
[----:B------:R-:W-:Y:S05]  /*86f0*/  @P1 IADD3.X R5, R7, UR8, RZ, P2, !PT ;  /* 0x0000000807051c10 */ /* 0x000fea00097fe4ff */
[----:B------:R1:W3:Y:S01]  /*8700*/  MUFU.EX2 R219, R6 ;  /* 0x0000000600db7308 */ /* 0x0002e20000000800 */
[----:B------:R-:W-:Y:S01]  /*8710*/  FMUL.FTZ R7, R133, R151 ;  /* 0x0000009785077220 */ /* 0x000fe20000410000 */
[----:B------:R-:W-:Y:S01]  /*8720*/  MOV R157, R24 ;  /* 0x00000018009d7202 */ /* 0x000fe20000000f00 */
[----:B------:R-:W-:Y:S01]  /*8730*/  FMUL.FTZ R24, R2, R160 ;  /* 0x000000a002187220 */ /* 0x000fe20000410000 */
[----:B------:R4:W-:Y:S01]  /*8740*/  @P1 LDGSTS.E.BYPASS.LTC128B.128 [R244+0x7900], [R4.64], !P0 ;  /* 0x0790000004f41fae */ /* 0x0009e2000c101d56 */
[----:B------:R-:W-:Y:S01]  /*8750*/  MOV R160, R43 ;  /* 0x0000002b00a07202 */ /* 0x000fe20000000f00 */
[----:B------:R-:W-:Y:S01]  /*8760*/  FMUL.FTZ R43, R0, R179 ;  /* 0x000000b3002b7220 */ /* 0x000fe20000410000 */
[----:B------:R-:W-:Y:S01]  /*8770*/  MOV R179, R48 ;  /* 0x0000003000b37202 */ /* 0x000fe20000000f00 */
[----:B--2---:R-:W-:Y:S01]  /*8780*/  FMUL.FTZ R8, R2, R144 ;  /* 0x0000009002087220 */ /* 0x004fe20000410000 */
[----:B------:R-:W-:Y:S01]  /*8790*/  F2FP.BF16.PACK_AB R144, R222, R210 ;  /* 0x000000d2de90723e */ /* 0x000fe200000010ff */
[----:B------:R-:W-:Y:S01]  /*87a0*/  FMUL.FTZ R9, R2, R145 ;  /* 0x0000009102097220 */ /* 0x000fe20000410000 */
[----:B------:R-:W-:Y:S01]  /*87b0*/  F2FP.BF16.PACK_AB R145, R216, R215 ;  /* 0x000000d7d891723e */ /* 0x000fe200000010ff */
[----:B------:R-:W2:Y:S01]  /*87c0*/  LDSM.16.MT88.4 R20, [R225+0x100] ;  /* 0x00010000e114783b */ /* 0x000ea20000004200 */
[----:B------:R-:W-:Y:S01]  /*87d0*/  FMUL.FTZ R48, R132, R184 ;  /* 0x000000b884307220 */ /* 0x000fe20000410000 */
[----:B------:R-:W-:Y:S01]  /*87e0*/  MOV R189, R179 ;  /* 0x000000b300bd7202 */ /* 0x000fe20000000f00 */
[--C-:B------:R-:W-:Y:S02]  /*87f0*/  FFMA.FTZ R160, R160, c[0x0][0x2d0], -R143.reuse ;  /* 0x0000b400a0a07a23 */ /* 0x100fe4000001088f */
[----:B------:R-:W-:Y:S01]  /*8800*/  FFMA.FTZ R157, R157, c[0x0][0x2d0], -R143 ;  /* 0x0000b4009d9d7a23 */ /* 0x000fe2000001088f */
[----:B------:R-:W-:Y:S01]  /*8810*/  MOV R191, R189 ;  /* 0x000000bd00bf7202 */ /* 0x000fe20000000f00 */
[----:B------:R-:W-:Y:S01]  /*8820*/  MUFU.EX2 R206, R160 ;  /* 0x000000a000ce7308 */ /* 0x000fe20000000800 */
[----:B------:R-:W2:Y:S01]  /*8830*/  LDSM.16.MT88.4 R36, [R226+0x100] ;  /* 0x00010000e224783b */ /* 0x000ea20000004200 */
[----:B-1----:R-:W-:Y:S01]  /*8840*/  FMUL.FTZ R6, R133, R150 ;  /* 0x0000009685067220 */ /* 0x002fe20000410000 */
[----:B---3--:R-:W-:Y:S06]  /*8850*/  F2FP.BF16.PACK_AB R150, R219, R218 ;  /* 0x000000dadb96723e */ /* 0x008fec00000010ff */
[----:B------:R-:W-:Y:S01]  /*8860*/  LDSM.16.MT88.4 R152, [R227+0x100] ;  /* 0x00010000e398783b */ /* 0x000fe20000004200 */
[--C-:B----4-:R-:W-:Y:S02]  /*8870*/  FFMA.FTZ R4, R11, c[0x0][0x2d0], -R137.reuse ;  /* 0x0000b4000b047a23 */ /* 0x110fe40000010889 */
[----:B------:R-:W-:Y:S02]  /*8880*/  FMUL.FTZ R5, R132, R149 ;  /* 0x0000009584057220 */ /* 0x000fe40000410000 */
[----:B------:R1:W3:Y:S01]  /*8890*/  MUFU.EX2 R209, R4 ;  /* 0x0000000400d17308 */ /* 0x0002e20000000800 */
[----:B------:R-:W-:Y:S01]  /*88a0*/  FMUL.FTZ R11, R0, R147 ;  /* 0x00000093000b7220 */ /* 0x000fe20000410000 */
[----:B------:R-:W-:Y:S01]  /*88b0*/  F2FP.BF16.PACK_AB R147, R220, R217 ;  /* 0x000000d9dc93723e */ /* 0x000fe200000010ff */
[----:B------:R-:W0:Y:S01]  /*88c0*/  LDGDEPBAR ;  /* 0x00000000000079af */ /* 0x000e220000000000 */
[----:B-1----:R-:W-:Y:S01]  /*88d0*/  FFMA.FTZ R4, R14, c[0x0][0x2d0], -R137 ;  /* 0x0000b4000e047a23 */ /* 0x002fe20000010889 */
[----:B---3--:R-:W-:Y:S01]  /*88e0*/  F2FP.BF16.PACK_AB R149, R209, R208 ;  /* 0x000000d0d195723e */ /* 0x008fe200000010ff */
[----:B------:R-:W-:Y:S01]  /*88f0*/  FMUL.FTZ R14, R0, R158 ;  /* 0x0000009e000e7220 */ /* 0x000fe20000410000 */
[----:B------:R-:W-:Y:S03]  /*8900*/  MOV R158, R41 ;  /* 0x00000029009e7202 */ /* 0x000fe60000000f00 */
[----:B------:R1:W-:Y:S01]  /*8910*/  MUFU.EX2 R211, R4 ;  /* 0x0000000400d37308 */ /* 0x0003e20000000800 */
[----:B------:R-:W-:Y:S01]  /*8920*/  FMUL.FTZ R41, R2, R177 ;  /* 0x000000b102297220 */ /* 0x000fe20000410000 */
[----:B------:R-:W-:Y:S01]  /*8930*/  MOV R177, R50 ;  /* 0x0000003200b17202 */ /* 0x000fe20000000f00 */
[----:B------:R-:W-:Y:S02]  /*8940*/  FMUL.FTZ R50, R133, R186 ;  /* 0x000000ba85327220 */ /* 0x000fe40000410000 */
[----:B------:R-:W-:Y:S01]  /*8950*/  FFMA.FTZ R158, R158, c[0x0][0x2d0], -R143 ;  /* 0x0000b4009e9e7a23 */ /* 0x000fe2000001088f */
[----:B------:R-:W-:Y:S05]  /*8960*/  MOV R179, R177 ;  /* 0x000000b100b37202 */ /* 0x000fea0000000f00 */
[----:B------:R-:W-:Y:S02]  /*8970*/  IMAD.MOV.U32 R189, RZ, RZ, R179 ;  /* 0x000000ffffbd7224 */ /* 0x000fe400078e00b3 */
[----:B-1----:R-:W-:Y:S02]  /*8980*/  FFMA.FTZ R4, R15, c[0x0][0x2d0], -R137 ;  /* 0x0000b4000f047a23 */ /* 0x002fe40000010889 */
[C---:B------:R-:W-:Y:S01]  /*8990*/  FMUL.FTZ R15, R0.reuse, R159 ;  /* 0x0000009f000f7220 */ /* 0x040fe20000410000 */
[----:B------:R-:W-:Y:S01]  /*89a0*/  MOV R159, R42 ;  /* 0x0000002a009f7202 */ /* 0x000fe20000000f00 */
[----:B------:R1:W3:Y:S01]  /*89b0*/  MUFU.EX2 R212, R4 ;  /* 0x0000000400d47308 */ /* 0x0002e20000000800 */
[----:B------:R-:W-:Y:S01]  /*89c0*/  FMUL.FTZ R42, R0, R178 ;  /* 0x000000b2002a7220 */ /* 0x000fe20000410000 */
[----:B------:R-:W-:Y:S01]  /*89d0*/  MOV R178, R49 ;  /* 0x0000003100b27202 */ /* 0x000fe20000000f00 */
[C---:B------:R-:W-:Y:S02]  /*89e0*/  FMUL.FTZ R49, R132.reuse, R185 ;  /* 0x000000b984317220 */ /* 0x040fe40000410000 */
[----:B-1----:R-:W-:Y:S01]  /*89f0*/  FMUL.FTZ R4, R132, R148 ;  /* 0x0000009484047220 */ /* 0x002fe20000410000 */
[----:B------:R-:W-:Y:S02]  /*8a00*/  F2FP.BF16.PACK_AB R148, R214, R213 ;  /* 0x000000d5d694723e */ /* 0x000fe400000010ff */
[----:B---3--:R-:W-:Y:S04]  /*8a10*/  F2FP.BF16.PACK_AB R151, R212, R211 ;  /* 0x000000d3d497723e */ /* 0x008fe800000010ff */
[-C--:B--2---:R-:W-:Y:S08]  /*8a20*/  HMMA.16816.F32.BF16 R4, R144, R20.reuse, R4 ;  /* 0x000000149004723c */ /* 0x084ff00000041804 */
[C---:B------:R-:W-:Y:S07]  /*8a30*/  HMMA.16816.F32.BF16 R8, R148.reuse, R20, R8 ;  /* 0x000000149408723c */ /* 0x040fee0000041808 */
[C---:B------:R-:W-:Y:S01]  /*8a40*/  FMUL.FTZ R20, R132.reuse, R164 ;  /* 0x000000a484147220 */ /* 0x040fe20000410000 */
[-C--:B------:R-:W-:Y:S04]  /*8a50*/  HMMA.16816.F32.BF16 R12, R148, R22.reuse, R12 ;  /* 0x00000016940c723c */ /* 0x080fe8000004180c */
[----:B------:R-:W-:Y:S01]  /*8a60*/  FMUL.FTZ R21, R132, R165 ;  /* 0x000000a584157220 */ /* 0x000fe20000410000 */
[----:B------:R-:W-:Y:S01]  /*8a70*/  MOV R165, R40 ;  /* 0x0000002800a57202 */ /* 0x000fe20000000f00 */
[C---:B------:R-:W-:Y:S01]  /*8a80*/  FMUL.FTZ R40, R2.reuse, R176 ;  /* 0x000000b002287220 */ /* 0x040fe20000410000 */
[----:B------:R-:W-:Y:S01]  /*8a90*/  MOV R176, R51 ;  /* 0x0000003300b07202 */ /* 0x000fe20000000f00 */
[C---:B------:R-:W-:Y:S04]  /*8aa0*/  HMMA.16816.F32.BF16 R16, R144.reuse, R22, R16 ;  /* 0x000000169010723c */ /* 0x040fe80000041810 */
[----:B------:R-:W-:Y:S02]  /*8ab0*/  IMAD.MOV.U32 R164, RZ, RZ, R29 ;  /* 0x000000ffffa47224 */ /* 0x000fe400078e001d */
[C---:B------:R-:W-:Y:S01]  /*8ac0*/  FMUL.FTZ R29, R2.reuse, R173 ;  /* 0x000000ad021d7220 */ /* 0x040fe20000410000 */
[----:B------:R-:W-:Y:S01]  /*8ad0*/  MOV R173, R53 ;  /* 0x0000003500ad7202 */ /* 0x000fe20000000f00 */
[C---:B------:R-:W-:Y:S01]  /*8ae0*/  FMUL.FTZ R22, R133.reuse, R166 ;  /* 0x000000a685167220 */ /* 0x040fe20000410000 */
[----:B------:R-:W-:Y:S03]  /*8af0*/  MOV R166, R46 ;  /* 0x0000002e00a67202 */ /* 0x000fe60000000f00 */
[----:B------:R-:W-:Y:S01]  /*8b00*/  FMUL.FTZ R23, R133, R167 ;  /* 0x000000a785177220 */ /* 0x000fe20000410000 */
[----:B------:R-:W-:Y:S01]  /*8b10*/  MOV R167, R25 ;  /* 0x0000001900a77202 */ /* 0x000fe20000000f00 */
[----:B------:R-:W-:Y:S01]  /*8b20*/  FMUL.FTZ R25, R2, R161 ;  /* 0x000000a102197220 */ /* 0x000fe20000410000 */
[----:B------:R-:W-:Y:S01]  /*8b30*/  MOV R161, R31 ;  /* 0x0000001f00a17202 */ /* 0x000fe20000000f00 */
[----:B------:R-:W-:Y:S01]  /*8b40*/  FMUL.FTZ R31, R0, R175 ;  /* 0x000000af001f7220 */ /* 0x000fe20000410000 */
[----:B------:R-:W-:Y:S01]  /*8b50*/  MOV R175, R32 ;  /* 0x0000002000af7202 */ /* 0x000fe20000000f00 */
[----:B------:R-:W-:Y:S01]  /*8b60*/  FMUL.FTZ R32, R132, R168 ;  /* 0x000000a884207220 */ /* 0x000fe20000410000 */
[-C--:B------:R-:W-:Y:S03]  /*8b70*/  HMMA.16816.F32.BF16 R20, R144, R36.reuse, R20 ;  /* 0x000000249014723c */ /* 0x080fe60000041814 */
[----:B------:R-:W-:Y:S01]  /*8b80*/  FFMA.FTZ R161, R161, c[0x0][0x2d0], -R142 ;  /* 0x0000b400a1a17a23 */ /* 0x000fe2000001088e */
[----:B------:R-:W-:Y:S01]  /*8b90*/  MOV R168, R59 ;  /* 0x0000003b00a87202 */ /* 0x000fe20000000f00 */
[C---:B------:R-:W-:Y:S01]  /*8ba0*/  FMUL.FTZ R46, R0.reuse, R190 ;  /* 0x000000be002e7220 */ /* 0x040fe20000410000 */
[----:B------:R-:W-:Y:S01]  /*8bb0*/  MOV R190, R188 ;  /* 0x000000bc00be7202 */ /* 0x000fe20000000f00 */
[C---:B------:R-:W-:Y:S01]  /*8bc0*/  FMUL.FTZ R51, R133.reuse, R187 ;  /* 0x000000bb85337220 */ /* 0x040fe20000410000 */
[C---:B------:R-:W-:Y:S04]  /*8bd0*/  HMMA.16816.F32.BF16 R24, R148.reuse, R36, R24 ;  /* 0x000000249418723c */ /* 0x040fe80000041818 */
[----:B------:R-:W-:Y:S01]  /*8be0*/  FMUL.FTZ R59, R0, R195 ;  /* 0x000000c3003b7220 */ /* 0x000fe20000410000 */
[----:B------:R-:W-:Y:S01]  /*8bf0*/  MOV R188, R178 ;  /* 0x000000b200bc7202 */ /* 0x000fe20000000f00 */
[----:B------:R-:W-:Y:S01]  /*8c00*/  MUFU.EX2 R195, R161 ;  /* 0x000000a100c37308 */ /* 0x000fe20000000800 */
[C---:B------:R-:W-:Y:S01]  /*8c10*/  FMUL.FTZ R37, R132.reuse, R181 ;  /* 0x000000b584257220 */ /* 0x040fe20000410000 */
[-C--:B------:R-:W-:Y:S04]  /*8c20*/  HMMA.16816.F32.BF16 R28, R148, R38.reuse, R28 ;  /* 0x00000026941c723c */ /* 0x080fe8000004181c */
[----:B------:R-:W-:Y:S01]  /*8c30*/  MOV R181, R55 ;  /* 0x0000003700b57202 */ /* 0x000fe20000000f00 */
[----:B------:R-:W-:Y:S01]  /*8c40*/  FMUL.FTZ R36, R132, R180 ;  /* 0x000000b484247220 */ /* 0x000fe20000410000 */
[----:B------:R-:W-:Y:S01]  /*8c50*/  MOV R180, R56 ;  /* 0x0000003800b47202 */ /* 0x000fe20000000f00 */
[----:B------:R-:W-:Y:S01]  /*8c60*/  FMUL.FTZ R56, R2, R192 ;  /* 0x000000c002387220 */ /* 0x000fe20000410000 */
[C---:B------:R-:W-:Y:S01]  /*8c70*/  HMMA.16816.F32.BF16 R32, R144.reuse, R38, R32 ;  /* 0x000000269020723c */ /* 0x040fe20000041820 */
[----:B------:R-:W-:Y:S03]  /*8c80*/  MUFU.EX2 R192, R157 ;  /* 0x0000009d00c07308 */ /* 0x000fe60000000800 */
[----:B------:R-:W-:Y:S03]  /*8c90*/  MOV R178, R176 ;  /* 0x000000b000b27202 */ /* 0x000fe60000000f00 */
[C---:B------:R-:W-:Y:S02]  /*8ca0*/  FMUL.FTZ R38, R133.reuse, R182 ;  /* 0x000000b685267220 */ /* 0x040fe40000410000 */
[----:B------:R-:W-:Y:S03]  /*8cb0*/  IMAD.MOV.U32 R182, RZ, RZ, R54 ;  /* 0x000000ffffb67224 */ /* 0x000fe600078e0036 */
[----:B------:R-:W-:Y:S01]  /*8cc0*/  FMUL.FTZ R39, R133, R183 ;  /* 0x000000b785277220 */ /* 0x000fe20000410000 */
[----:B------:R-:W-:Y:S02]  /*8cd0*/  MOV R183, R52 ;  /* 0x0000003400b77202 */ /* 0x000fe40000000f00 */
[----:B------:R-:W1:Y:S01]  /*8ce0*/  LDSM.16.MT88.4 R52, [R228+0x100] ;  /* 0x00010000e434783b */ /* 0x000e620000004200 */
[----:B------:R-:W-:Y:S02]  /*8cf0*/  MOV R176, R182 ;  /* 0x000000b600b07202 */ /* 0x000fe40000000f00 */
[----:B------:R-:W-:Y:S02]  /*8d00*/  MOV R182, R180 ;  /* 0x000000b400b67202 */ /* 0x000fe40000000f00 */
[----:B------:R-:W-:Y:S02]  /*8d10*/  MOV R180, R170 ;  /* 0x000000aa00b47202 */ /* 0x000fe40000000f00 */
[----:B------:R-:W-:Y:S02]  /*8d20*/  MOV R170, R168 ;  /* 0x000000a800aa7202 */ /* 0x000fe40000000f00 */
[----:B------:R-:W-:Y:S02]  /*8d30*/  MOV R168, R174 ;  /* 0x000000ae00a87202 */ /* 0x000fe40000000f00 */
[----:B------:R-:W-:Y:S02]  /*8d40*/  MOV R174, R163 ;  /* 0x000000a300ae7202 */ /* 0x000fe40000000f00 */
[----:B------:R-:W-:Y:S01]  /*8d50*/  MOV R163, R167 ;  /* 0x000000a700a37202 */ /* 0x000fe20000000f00 */
[----:B------:R-:W-:Y:S01]  /*8d60*/  FFMA.FTZ R168, R168, c[0x0][0x2d0], -R142 ;  /* 0x0000b400a8a87a23 */ /* 0x000fe2000001088e */
[----:B------:R-:W-:Y:S02]  /*8d70*/  MOV R167, R241 ;  /* 0x000000f100a77202 */ /* 0x000fe40000000f00 */
[----:B------:R2:W5:Y:S01]  /*8d80*/  LDL.LU R241, [R1+0x78] ;  /* 0x0000780001f17983 */ /* 0x0005620000300800 */
[----:B------:R-:W-:Y:S02]  /*8d90*/  MOV R177, R183 ;  /* 0x000000b700b17202 */ /* 0x000fe40000000f00 */
[----:B------:R-:W-:Y:S01]  /*8da0*/  MOV R183, R181 ;  /* 0x000000b500b77202 */ /* 0x000fe20000000f00 */
[----:B------:R-:W-:Y:S01]  /*8db0*/  IMAD.MOV.U32 R181, RZ, RZ, R171 ;  /* 0x000000ffffb57224 */ /* 0x000fe200078e00ab */
[----:B------:R-:W-:Y:S02]  /*8dc0*/  MOV R171, R169 ;  /* 0x000000a900ab7202 */ /* 0x000fe40000000f00 */
[----:B------:R-:W-:Y:S02]  /*8dd0*/  MOV R169, R175 ;  /* 0x000000af00a97202 */ /* 0x000fe40000000f00 */
[----:B------:R-:W-:Y:S02]  /*8de0*/  MOV R175, R172 ;  /* 0x000000ac00af7202 */ /* 0x000fe40000000f00 */
[----:B------:R3:W-:Y:S01]  /*8df0*/  MUFU.EX2 R172, R138 ;  /* 0x0000008a00ac7308 */ /* 0x0007e20000000800 */
[----:B------:R-:W-:Y:S02]  /*8e00*/  MOV R179, R177 ;  /* 0x000000b100b37202 */ /* 0x000fe40000000f00 */
[----:B------:R-:W-:Y:S02]  /*8e10*/  MOV R177, R183 ;  /* 0x000000b700b17202 */ /* 0x000fe40000000f00 */
[----:B------:R-:W-:Y:S02]  /*8e20*/  MOV R183, R181 ;  /* 0x000000b500b77202 */ /* 0x000fe40000000f00 */
[----:B------:R-:W-:Y:S02]  /*8e30*/  MOV R181, R171 ;  /* 0x000000ab00b57202 */ /* 0x000fe40000000f00 */
[----:B------:R-:W-:Y:S01]  /*8e40*/  MOV R171, R169 ;  /* 0x000000a900ab7202 */ /* 0x000fe20000000f00 */
[----:B------:R-:W-:Y:S01]  /*8e50*/  IMAD.MOV.U32 R169, RZ, RZ, R174 ;  /* 0x000000ffffa97224 */ /* 0x000fe200078e00ae */
[----:B------:R-:W-:Y:S01]  /*8e60*/  MOV R174, R163 ;  /* 0x000000a300ae7202 */ /* 0x000fe20000000f00 */
[-C--:B-1----:R-:W-:Y:S03]  /*8e70*/  HMMA.16816.F32.BF16 R36, R144, R52.reuse, R36 ;  /* 0x000000349024723c */ /* 0x082fe60000041824 */
[----:B------:R-:W-:Y:S02]  /*8e80*/  MOV R163, R167 ;  /* 0x000000a700a37202 */ /* 0x000fe40000000f00 */
[----:B------:R-:W-:Y:S02]  /*8e90*/  MOV R167, R166 ;  /* 0x000000a600a77202 */ /* 0x000fe40000000f00 */
[----:B------:R-:W-:Y:S01]  /*8ea0*/  MOV R166, R242 ;  /* 0x000000f200a67202 */ /* 0x000fe20000000f00 */
[C---:B------:R-:W-:Y:S01]  /*8eb0*/  HMMA.16816.F32.BF16 R40, R148.reuse, R52, R40 ;  /* 0x000000349428723c */ /* 0x040fe20000041828 */
[----:B------:R2:W5:Y:S03]  /*8ec0*/  LDL.LU R242, [R1+0x74] ;  /* 0x0000740001f27983 */ /* 0x0005660000300800 */
[--C-:B------:R-:W-:Y:S02]  /*8ed0*/  FFMA.FTZ R167, R167, c[0x0][0x2d0], -R141.reuse ;  /* 0x0000b400a7a77a23 */ /* 0x100fe4000001088d */
[----:B------:R-:W-:Y:S02]  /*8ee0*/  FFMA.FTZ R166, R166, c[0x0][0x2d0], -R141 ;  /* 0x0000b400a6a67a23 */ /* 0x000fe4000001088d */
[-C--:B------:R-:W-:Y:S01]  /*8ef0*/  HMMA.16816.F32.BF16 R44, R148, R54.reuse, R44 ;  /* 0x00000036942c723c */ /* 0x080fe2000004182c */
[----:B------:R-:W-:Y:S03]  /*8f00*/  MUFU.EX2 R200, R167 ;  /* 0x000000a700c87308 */ /* 0x000fe60000000800 */
[C---:B------:R-:W-:Y:S02]  /*8f10*/  FMUL.FTZ R52, R132.reuse, R196 ;  /* 0x000000c484347220 */ /* 0x040fe40000410000 */
[----:B------:R-:W-:Y:S02]  /*8f20*/  FMUL.FTZ R53, R132, R197 ;  /* 0x000000c584357220 */ /* 0x000fe40000410000 */
[C---:B------:R-:W-:Y:S04]  /*8f30*/  HMMA.16816.F32.BF16 R48, R144.reuse, R54, R48 ;  /* 0x000000369030723c */ /* 0x040fe80000041830 */
[--C-:B---3--:R-:W-:Y:S01]  /*8f40*/  FFMA.FTZ R138, R190, c[0x0][0x2d0], -R143.reuse ;  /* 0x0000b400be8a7a23 */ /* 0x108fe2000001088f */
[----:B------:R-:W-:Y:S02]  /*8f50*/  MOV R190, R188 ;  /* 0x000000bc00be7202 */ /* 0x000fe40000000f00 */
[C---:B------:R-:W-:Y:S01]  /*8f60*/  FMUL.FTZ R54, R133.reuse, R198 ;  /* 0x000000c685367220 */ /* 0x040fe20000410000 */
[----:B------:R-:W-:Y:S01]  /*8f70*/  MOV R188, R178 ;  /* 0x000000b200bc7202 */ /* 0x000fe20000000f00 */
[----:B------:R-:W-:Y:S03]  /*8f80*/  FMUL.FTZ R55, R133, R199 ;  /* 0x000000c785377220 */ /* 0x000fe60000410000 */
[----:B------:R-:W-:Y:S02]  /*8f90*/  MOV R178, R176 ;  /* 0x000000b000b27202 */ /* 0x000fe40000000f00 */
[----:B------:R-:W-:Y:S02]  /*8fa0*/  MOV R176, R182 ;  /* 0x000000b600b07202 */ /* 0x000fe40000000f00 */
[-C--:B------:R-:W-:Y:S03]  /*8fb0*/  HMMA.16816.F32.BF16 R52, R144, R152.reuse, R52 ;  /* 0x000000989034723c */ /* 0x080fe60000041834 */
[----:B------:R-:W-:Y:S02]  /*8fc0*/  MOV R184, R190 ;  /* 0x000000be00b87202 */ /* 0x000fe40000000f00 */
[----:B------:R-:W-:Y:S02]  /*8fd0*/  MOV R182, R180 ;  /* 0x000000b400b67202 */ /* 0x000fe40000000f00 */
[----:B------:R-:W-:Y:S01]  /*8fe0*/  MOV R180, R170 ;  /* 0x000000aa00b47202 */ /* 0x000fe20000000f00 */
[C---:B------:R-:W-:Y:S04]  /*8ff0*/  HMMA.16816.F32.BF16 R56, R148.reuse, R152, R56 ;  /* 0x000000989438723c */ /* 0x040fe80000041838 */
[----:B------:R-:W-:Y:S02]  /*9000*/  MOV R170, R175 ;  /* 0x000000af00aa7202 */ /* 0x000fe40000000f00 */
[----:B------:R1:W-:Y:S01]  /*9010*/  MUFU.EX2 R175, R138 ;  /* 0x0000008a00af7308 */ /* 0x0003e20000000800 */
[----:B------:R-:W-:Y:S01]  /*9020*/  MOV R190, R188 ;  /* 0x000000bc00be7202 */ /* 0x000fe20000000f00 */
[-C--:B------:R-:W-:Y:S04]  /*9030*/  HMMA.16816.F32.BF16 R60, R148, R154.reuse, R60 ;  /* 0x0000009a943c723c */ /* 0x080fe8000004183c */
[----:B------:R-:W-:Y:S02]  /*9040*/  MOV R188, R178 ;  /* 0x000000b200bc7202 */ /* 0x000fe40000000f00 */
[----:B------:R-:W-:Y:S02]  /*9050*/  MOV R178, R176 ;  /* 0x000000b000b27202 */ /* 0x000fe40000000f00 */
[C---:B------:R-:W-:Y:S01]  /*9060*/  HMMA.16816.F32.BF16 R64, R144.reuse, R154, R64 ;  /* 0x0000009a9040723c */ /* 0x040fe20000041840 */
[----:B------:R-:W3:Y:S03]  /*9070*/  LDSM.16.MT88.4 R152, [R225+0x2100] ;  /* 0x00210000e198783b */ /* 0x000ee60000004200 */
[----:B-1----:R-:W-:Y:S01]  /*9080*/  FFMA.FTZ R138, R191, c[0x0][0x2d0], -R143 ;  /* 0x0000b400bf8a7a23 */ /* 0x002fe2000001088f */
[----:B------:R-:W-:Y:S02]  /*9090*/  MOV R191, R189 ;  /* 0x000000bd00bf7202 */ /* 0x000fe40000000f00 */
[----:B------:R-:W-:Y:S01]  /*90a0*/  MOV R189, R179 ;  /* 0x000000b300bd7202 */ /* 0x000fe20000000f00 */
[----:B------:R1:W-:Y:S01]  /*90b0*/  MUFU.EX2 R176, R138 ;  /* 0x0000008a00b07308 */ /* 0x0003e20000000800 */
[----:B------:R-:W-:Y:S03]  /*90c0*/  MOV R185, R191 ;  /* 0x000000bf00b97202 */ /* 0x000fe60000000f00 */
[----:B------:R-:W-:Y:S01]  /*90d0*/  MOV R179, R177 ;  /* 0x000000b100b37202 */ /* 0x000fe20000000f00 */
[----:B------:R-:W-:Y:S01]  /*90e0*/  IMAD.MOV.U32 R177, RZ, RZ, R183 ;  /* 0x000000ffffb17224 */ /* 0x000fe200078e00b7 */
[----:B------:R-:W-:Y:S02]  /*90f0*/  MOV R183, R182 ;  /* 0x000000b600b77202 */ /* 0x000fe40000000f00 */
[----:B------:R-:W-:Y:S02]  /*9100*/  MOV R182, R181 ;  /* 0x000000b500b67202 */ /* 0x000fe40000000f00 */
[----:B------:R-:W-:Y:S02]  /*9110*/  MOV R181, R180 ;  /* 0x000000b400b57202 */ /* 0x000fe40000000f00 */
[----:B------:R-:W-:Y:S02]  /*9120*/  MOV R180, R171 ;  /* 0x000000ab00b47202 */ /* 0x000fe40000000f00 */
[----:B------:R-:W-:Y:S02]  /*9130*/  MOV R171, R170 ;  /* 0x000000aa00ab7202 */ /* 0x000fe40000000f00 */
[----:B------:R-:W-:Y:S02]  /*9140*/  MOV R170, R169 ;  /* 0x000000a900aa7202 */ /* 0x000fe40000000f00 */
[----:B------:R-:W-:Y:S02]  /*9150*/  MOV R169, R174 ;  /* 0x000000ae00a97202 */ /* 0x000fe40000000f00 */
[----:B------:R-:W-:Y:S02]  /*9160*/  MOV R174, R163 ;  /* 0x000000a300ae7202 */ /* 0x000fe40000000f00 */
[----:B------:R-:W-:Y:S01]  /*9170*/  MOV R163, R162 ;  /* 0x000000a200a37202 */ /* 0x000fe20000000f00 */
[-C--:B---3--:R-:W-:Y:S03]  /*9180*/  HMMA.16816.F32.BF16 R68, R144, R152.reuse, R68 ;  /* 0x000000989044723c */ /* 0x088fe60000041844 */
[----:B------:R-:W-:Y:S01]  /*9190*/  MOV R162, R243 ;  /* 0x000000f300a27202 */ /* 0x000fe20000000f00 */
[----:B------:R-:W-:Y:S01]  /*91a0*/  FFMA.FTZ R163, R163, c[0x0][0x2d0], -R141 ;  /* 0x0000b400a3a37a23 */ /* 0x000fe2000001088d */
[----:B------:R2:W5:Y:S01]  /*91b0*/  LDL.LU R243, [R1+0x70] ;  /* 0x0000700001f37983 */ /* 0x0005620000300800 */
[----:B-1----:R-:W-:Y:S02]  /*91c0*/  FFMA.FTZ R138, R184, c[0x0][0x2d0], -R143 ;  /* 0x0000b400b88a7a23 */ /* 0x002fe4000001088f */
[C---:B------:R-:W-:Y:S01]  /*91d0*/  HMMA.16816.F32.BF16 R72, R148.reuse, R152, R72 ;  /* 0x000000989448723c */ /* 0x040fe20000041848 */
[----:B------:R-:W-:Y:S03]  /*91e0*/  MUFU.EX2 R194, R163 ;  /* 0x000000a300c27308 */ /* 0x000fe60000000800 */
[----:B------:R-:W-:Y:S02]  /*91f0*/  FFMA.FTZ R162, R162, c[0x0][0x2d0], -R141 ;  /* 0x0000b400a2a27a23 */ /* 0x000fe4000001088d */
[----:B------:R-:W-:Y:S01]  /*9200*/  IMAD.MOV.U32 R184, RZ, RZ, R190 ;  /* 0x000000ffffb87224 */ /* 0x000fe200078e00be */
[----:B------:R-:W-:Y:S01]  /*9210*/  MOV R190, R189 ;  /* 0x000000bd00be7202 */ /* 0x000fe20000000f00 */
[-C--:B------:R-:W-:Y:S03]  /*9220*/  HMMA.16816.F32.BF16 R76, R148, R154.reuse, R76 ;  /* 0x0000009a944c723c */ /* 0x080fe6000004184c */
[----:B------:R1:W-:Y:S01]  /*9230*/  MUFU.EX2 R191, R138 ;  /* 0x0000008a00bf7308 */ /* 0x0003e20000000800 */
[----:B------:R-:W-:Y:S02]  /*9240*/  MOV R186, R184 ;  /* 0x000000b800ba7202 */ /* 0x000fe40000000f00 */
[----:B------:R-:W-:Y:S02]  /*9250*/  MOV R189, R188 ;  /* 0x000000bc00bd7202 */ /* 0x000fe40000000f00 */
[C---:B------:R-:W-:Y:S01]  /*9260*/  HMMA.16816.F32.BF16 R80, R144.reuse, R154, R80 ;  /* 0x0000009a9050723c */ /* 0x040fe20000041850 */
[----:B------:R-:W3:Y:S03]  /*9270*/  LDSM.16.MT88.4 R152, [R226+0x2100] ;  /* 0x00210000e298783b */ /* 0x000ee60000004200 */
[----:B------:R-:W-:Y:S02]  /*9280*/  MOV R188, R179 ;  /* 0x000000b300bc7202 */ /* 0x000fe40000000f00 */
[----:B------:R-:W-:Y:S02]  /*9290*/  MOV R179, R178 ;  /* 0x000000b200b37202 */ /* 0x000fe40000000f00 */
[----:B------:R-:W-:Y:S04]  /*92a0*/  MOV R178, R177 ;  /* 0x000000b100b27202 */ /* 0x000fe80000000f00 */
[----:B------:R-:W-:Y:S02]  /*92b0*/  MOV R177, R183 ;  /* 0x000000b700b17202 */ /* 0x000fe40000000f00 */
[----:B------:R-:W-:Y:S02]  /*92c0*/  MOV R183, R182 ;  /* 0x000000b600b77202 */ /* 0x000fe40000000f00 */
[----:B------:R-:W-:Y:S02]  /*92d0*/  MOV R182, R181 ;  /* 0x000000b500b67202 */ /* 0x000fe40000000f00 */
[----:B------:R-:W-:Y:S01]  /*92e0*/  MOV R181, R171 ;  /* 0x000000ab00b57202 */ /* 0x000fe20000000f00 */
[----:B-1----:R-:W-:Y:S01]  /*92f0*/  FFMA.FTZ R138, R185, c[0x0][0x2d0], -R142 ;  /* 0x0000b400b98a7a23 */ /* 0x002fe2000001088e */
[----:B------:R-:W-:Y:S02]  /*9300*/  MOV R171, R170 ;  /* 0x000000aa00ab7202 */ /* 0x000fe40000000f00 */
[----:B------:R-:W-:Y:S01]  /*9310*/  MOV R170, R169 ;  /* 0x000000a900aa7202 */ /* 0x000fe20000000f00 */
[----:B------:R-:W-:Y:S01]  /*9320*/  IMAD.MOV.U32 R169, RZ, RZ, R174 ;  /* 0x000000ffffa97224 */ /* 0x000fe200078e00ae */
[----:B------:R-:W-:Y:S02]  /*9330*/  MOV R174, R128 ;  /* 0x0000008000ae7202 */ /* 0x000fe40000000f00 */
[----:B------:R-:W4:Y:S01]  /*9340*/  LDL.LU R128, [R1+0x6c] ;  /* 0x00006c0001807983 */ /* 0x000f220000300800 */
[----:B------:R-:W-:Y:S02]  /*9350*/  MOV R185, R190 ;  /* 0x000000be00b97202 */ /* 0x000fe40000000f00 */
[----:B------:R-:W-:Y:S02]  /*9360*/  MOV R190, R188 ;  /* 0x000000bc00be7202 */ /* 0x000fe40000000f00 */
[----:B------:R-:W-:Y:S02]  /*9370*/  MOV R187, R185 ;  /* 0x000000b900bb7202 */ /* 0x000fe40000000f00 */
[----:B------:R-:W-:Y:S02]  /*9380*/  MOV R188, R178 ;  /* 0x000000b200bc7202 */ /* 0x000fe40000000f00 */
[----:B------:R-:W-:Y:S02]  /*9390*/  MOV R178, R183 ;  /* 0x000000b700b27202 */ /* 0x000fe40000000f00 */
[----:B------:R-:W-:Y:S02]  /*93a0*/  MOV R183, R182 ;  /* 0x000000b600b77202 */ /* 0x000fe40000000f00 */
[----:B------:R-:W-:Y:S01]  /*93b0*/  MOV R182, R171 ;  /* 0x000000ab00b67202 */ /* 0x000fe20000000f00 */
[-C--:B---3--:R-:W-:Y:S01]  /*93c0*/  HMMA.16816.F32.BF16 R84, R144, R152.reuse, R84 ;  /* 0x000000989054723c */ /* 0x088fe20000041854 */
[----:B------:R1:W-:Y:S02]  /*93d0*/  MUFU.EX2 R171, R138 ;  /* 0x0000008a00ab7308 */ /* 0x0003e40000000800 */
[----:B------:R-:W-:Y:S01]  /*93e0*/  FFMA.FTZ R183, R183, c[0x0][0x2d0], -R142 ;  /* 0x0000b400b7b77a23 */ /* 0x000fe2000001088e */
[----:B------:R-:W-:Y:S02]  /*93f0*/  MOV R185, R190 ;  /* 0x000000be00b97202 */ /* 0x000fe40000000f00 */
[----:B------:R-:W-:Y:S02]  /*9400*/  MOV R184, R189 ;  /* 0x000000bd00b87202 */ /* 0x000fe40000000f00 */
[C---:B------:R-:W-:Y:S03]  /*9410*/  HMMA.16816.F32.BF16 R88, R148.reuse, R152, R88 ;  /* 0x000000989458723c */ /* 0x040fe60000041858 */
[----:B------:R-:W-:Y:S01]  /*9420*/  MUFU.EX2 R183, R183 ;  /* 0x000000b700b77308 */ /* 0x000fe20000000800 */
[----:B------:R-:W-:Y:S02]  /*9430*/  MOV R189, R179 ;  /* 0x000000b300bd7202 */ /* 0x000fe40000000f00 */
[----:B------:R-:W-:Y:S01]  /*9440*/  MOV R179, R177 ;  /* 0x000000b100b37202 */ /* 0x000fe20000000f00 */
[----:B------:R-:W-:Y:S01]  /*9450*/  IMAD.MOV.U32 R177, RZ, RZ, R170 ;  /* 0x000000ffffb17224 */ /* 0x000fe200078e00aa */
[-C--:B------:R-:W-:Y:S04]  /*9460*/  HMMA.16816.F32.BF16 R92, R148, R154.reuse, R92 ;  /* 0x0000009a945c723c */ /* 0x080fe8000004185c */
[----:B------:R-:W-:Y:S02]  /*9470*/  MOV R170, R169 ;  /* 0x000000a900aa7202 */ /* 0x000fe40000000f00 */
[----:B------:R-:W-:Y:S02]  /*9480*/  MOV R169, R174 ;  /* 0x000000ae00a97202 */ /* 0x000fe40000000f00 */
[C---:B------:R-:W-:Y:S01]  /*9490*/  HMMA.16816.F32.BF16 R96, R144.reuse, R154, R96 ;  /* 0x0000009a9060723c */ /* 0x040fe20000041860 */
[----:B------:R-:W3:Y:S03]  /*94a0*/  LDSM.16.MT88.4 R152, [R228+0x2100] ;  /* 0x00210000e498783b */ /* 0x000ee60000004200 */
[----:B------:R-:W-:Y:S01]  /*94b0*/  MOV R174, R159 ;  /* 0x0000009f00ae7202 */ /* 0x000fe20000000f00 */
[--C-:B-1----:R-:W-:Y:S01]  /*94c0*/  FFMA.FTZ R138, R186, c[0x0][0x2d0], -R142.reuse ;  /* 0x0000b400ba8a7a23 */ /* 0x102fe2000001088e */
[----:B------:R-:W-:Y:S02]  /*94d0*/  MOV R159, R129 ;  /* 0x00000081009f7202 */ /* 0x000fe40000000f00 */
[----:B------:R-:W-:Y:S01]  /*94e0*/  MOV R186, R184 ;  /* 0x000000b800ba7202 */ /* 0x000fe20000000f00 */
[----:B------:R-:W2:Y:S03]  /*94f0*/  LDL.LU R129, [R1+0x68] ;  /* 0x0000680001817983 */ /* 0x000ea60000300800 */
[----:B------:R-:W-:Y:S01]  /*9500*/  FFMA.FTZ R159, R159, c[0x0][0x2d0], -R143 ;  /* 0x0000b4009f9f7a23 */ /* 0x000fe2000001088f */
[----:B------:R-:W-:Y:S02]  /*9510*/  MOV R196, R186 ;  /* 0x000000ba00c47202 */ /* 0x000fe40000000f00 */
[----:B------:R-:W-:Y:S02]  /*9520*/  MOV R184, R189 ;  /* 0x000000bd00b87202 */ /* 0x000fe40000000f00 */
[----:B------:R-:W-:Y:S01]  /*9530*/  MOV R189, R179 ;  /* 0x000000b300bd7202 */ /* 0x000fe20000000f00 */
[----:B------:R-:W1:Y:S01]  /*9540*/  MUFU.EX2 R159, R159 ;  /* 0x0000009f009f7308 */ /* 0x000e620000000800 */
[----:B------:R-:W-:Y:S01]  /*9550*/  IMAD.MOV.U32 R179, RZ, RZ, R177 ;  /* 0x000000ffffb37224 */ /* 0x000fe200078e00b1 */
[----:B------:R-:W-:Y:S02]  /*9560*/  MOV R177, R169 ;  /* 0x000000a900b17202 */ /* 0x000fe40000000f00 */
[----:B------:R-:W-:Y:S02]  /*9570*/  MOV R169, R130 ;  /* 0x0000008200a97202 */ /* 0x000fe40000000f00 */
[----:B------:R-:W2:Y:S01]  /*9580*/  LDL.LU R130, [R1+0x64] ;  /* 0x0000640001827983 */ /* 0x000ea20000300800 */
        /* <DEDUP_REMOVED lines=10> */
[----:B-1----:R-:W-:Y:S05]  /*9630*/  MOV R167, R159 ;  /* 0x0000009f00a77202 */ /* 0x002fea0000000f00 */
[C---:B------:R-:W-:Y:S08]  /*9640*/  HMMA.16816.F32.BF16 R104, R148.reuse, R152, R104 ;  /* 0x000000989468723c */ /* 0x040ff00000041868 */
[-C--:B------:R-:W-:Y:S08]  /*9650*/  HMMA.16816.F32.BF16 R108, R148, R154.reuse, R108 ;  /* 0x0000009a946c723c */ /* 0x080ff0000004186c */
[C---:B------:R-:W-:Y:S01]  /*9660*/  HMMA.16816.F32.BF16 R112, R144.reuse, R154, R112 ;  /* 0x0000009a9070723c */ /* 0x040fe20000041870 */
[----:B------:R-:W1:Y:S03]  /*9670*/  LDSM.16.MT88.4 R152, [R227+0x2100] ;  /* 0x00210000e398783b */ /* 0x000e660000004200 */
[----:B---3--:R-:W-:Y:S01]  /*9680*/  FFMA.FTZ R138, R187, c[0x0][0x2d0], -R142 ;  /* 0x0000b400bb8a7a23 */ /* 0x008fe2000001088e */
[----:B------:R-:W-:Y:S02]  /*9690*/  MOV R187, R185 ;  /* 0x000000b900bb7202 */ /* 0x000fe40000000f00 */
[----:B------:R-:W-:Y:S01]  /*96a0*/  MOV R185, R190 ;  /* 0x000000be00b97202 */ /* 0x000fe20000000f00 */
[----:B------:R3:W-:Y:S01]  /*96b0*/  MUFU.EX2 R177, R138 ;  /* 0x0000008a00b17308 */ /* 0x0007e20000000800 */
[----:B------:R-:W-:Y:S03]  /*96c0*/  MOV R190, R188 ;  /* 0x000000bc00be7202 */ /* 0x000fe60000000f00 */
[----:B------:R-:W-:Y:S01]  /*96d0*/  IMAD.MOV.U32 R188, RZ, RZ, R178 ;  /* 0x000000ffffbc7224 */ /* 0x000fe200078e00b2 */
[----:B------:R-:W-:Y:S02]  /*96e0*/  MOV R178, R170 ;  /* 0x000000aa00b27202 */ /* 0x000fe40000000f00 */
[----:B------:R-:W-:Y:S02]  /*96f0*/  MOV R170, R169 ;  /* 0x000000a900aa7202 */ /* 0x000fe40000000f00 */
[----:B------:R-:W-:Y:S02]  /*9700*/  MOV R169, R165 ;  /* 0x000000a500a97202 */ /* 0x000fe40000000f00 */
[----:B------:R-:W-:Y:S02]  /*9710*/  MOV R165, R131 ;  /* 0x0000008300a57202 */ /* 0x000fe40000000f00 */
[----:B------:R-:W2:Y:S01]  /*9720*/  LDL.LU R131, [R1+0x60] ;  /* 0x0000600001837983 */ /* 0x000ea20000300800 */
[----:B---3--:R-:W-:Y:S01]  /*9730*/  FFMA.FTZ R138, R196, c[0x0][0x2d0], -R142 ;  /* 0x0000b400c48a7a23 */ /* 0x008fe2000001088e */
[----:B------:R-:W-:Y:S02]  /*9740*/  MOV R196, R187 ;  /* 0x000000bb00c47202 */ /* 0x000fe40000000f00 */
[----:B------:R-:W-:Y:S02]  /*9750*/  MOV R187, R186 ;  /* 0x000000ba00bb7202 */ /* 0x000fe40000000f00 */
[----:B------:R-:W-:Y:S02]  /*9760*/  MOV R186, R185 ;  /* 0x000000b900ba7202 */ /* 0x000fe40000000f00 */
[----:B------:R-:W-:Y:S01]  /*9770*/  MOV R185, R184 ;  /* 0x000000b800b97202 */ /* 0x000fe20000000f00 */
[-C--:B-1----:R-:W-:Y:S03]  /*9780*/  HMMA.16816.F32.BF16 R116, R144, R152.reuse, R116 ;  /* 0x000000989074723c */ /* 0x082fe60000041874 */
[----:B------:R-:W-:Y:S02]  /*9790*/  MOV R184, R190 ;  /* 0x000000be00b87202 */ /* 0x000fe40000000f00 */
[----:B------:R-:W-:Y:S01]  /*97a0*/  MOV R190, R189 ;  /* 0x000000bd00be7202 */ /* 0x000fe20000000f00 */
[----:B------:R-:W-:Y:S02]  /*97b0*/  IMAD.MOV.U32 R189, RZ, RZ, R188 ;  /* 0x000000ffffbd7224 */ /* 0x000fe400078e00bc */
[C---:B------:R-:W-:Y:S01]  /*97c0*/  HMMA.16816.F32.BF16 R120, R148.reuse, R152, R120 ;  /* 0x000000989478723c */ /* 0x040fe20000041878 */
[----:B------:R1:W3:Y:S07]  /*97d0*/  MUFU.EX2 R188, R138 ;  /* 0x0000008a00bc7308 */ /* 0x0002ee0000000800 */
[-C--:B------:R-:W-:Y:S01]  /*97e0*/  HMMA.16816.F32.BF16 R124, R148, R154.reuse, R124 ;  /* 0x0000009a947c723c */ /* 0x080fe2000004187c */
[----:B------:R-:W2:Y:S04]  /*97f0*/  LDL.LU R148, [R1] ;  /* 0x0000000001947983 */ /* 0x000ea80000300800 */
[----:B------:R-:W2:Y:S04]  /*9800*/  LDL.LU R201, [R1+0x8] ;  /* 0x0000080001c97983 */ /* 0x000ea80000300800 */
[----:B------:R-:W2:Y:S03]  /*9810*/  LDL.LU R198, [R1+0x4] ;  /* 0x0000040001c67983 */ /* 0x000ea60000300800 */
[--C-:B-1----:R-:W-:Y:S01]  /*9820*/  FFMA.FTZ R138, R196, c[0x0][0x2d0], -R141.reuse ;  /* 0x0000b400c48a7a23 */ /* 0x102fe2000001088d */
        /* <DEDUP_REMOVED lines=9> */
[----:B------:R1:W-:Y:S02]  /*98c0*/  MUFU.EX2 R170, R138 ;  /* 0x0000008a00aa7308 */ /* 0x0003e40000000800 */
[--C-:B-1----:R-:W-:Y:S08]  /*98d0*/  FFMA.FTZ R138, R173, c[0x0][0x2d0], -R141.reuse ;  /* 0x0000b400ad8a7a23 */ /* 0x102ff0000001088d */
[----:B------:R1:W-:Y:S02]  /*98e0*/  MUFU.EX2 R173, R138 ;  /* 0x0000008a00ad7308 */ /* 0x0003e40000000800 */
[----:B-1----:R-:W-:Y:S01]  /*98f0*/  FFMA.FTZ R138, R196, c[0x0][0x2d0], -R141 ;  /* 0x0000b400c48a7a23 */ /* 0x002fe2000001088d */
[----:B------:R-:W-:Y:S02]  /*9900*/  MOV R196, R190 ;  /* 0x000000be00c47202 */ /* 0x000fe40000000f00 */
[----:B------:R-:W-:Y:S05]  /*9910*/  MOV R190, R178 ;  /* 0x000000b200be7202 */ /* 0x000fea0000000f00 */
[----:B------:R1:W-:Y:S01]  /*9920*/  MUFU.EX2 R197, R138 ;  /* 0x0000008a00c57308 */ /* 0x0003e20000000800 */
[--C-:B------:R-:W-:Y:S02]  /*9930*/  FFMA.FTZ R178, R182, c[0x0][0x2d0], -R143.reuse ;  /* 0x0000b400b6b27a23 */ /* 0x100fe4000001088f */
[----:B------:R-:W-:Y:S07]  /*9940*/  FFMA.FTZ R182, R248, c[0x0][0x2d0], -R143 ;  /* 0x0000b400f8b67a23 */ /* 0x000fee000001088f */
[----:B------:R-:W-:Y:S10]  /*9950*/  MUFU.EX2 R178, R178 ;  /* 0x000000b200b27308 */ /* 0x000ff40000000800 */
[----:B------:R-:W-:Y:S01]  /*9960*/  MUFU.EX2 R182, R182 ;  /* 0x000000b600b67308 */ /* 0x000fe20000000800 */
[----:B-1----:R-:W-:Y:S01]  /*9970*/  FFMA.FTZ R138, R187, c[0x0][0x2d0], -R141 ;  /* 0x0000b400bb8a7a23 */ /* 0x002fe2000001088d */
[----:B------:R-:W-:Y:S01]  /*9980*/  MOV R187, R179 ;  /* 0x000000b300bb7202 */ /* 0x000fe20000000f00 */
[--C-:B------:R-:W-:Y:S02]  /*9990*/  FFMA.FTZ R179, R181, c[0x0][0x2d0], -R143.reuse ;  /* 0x0000b400b5b37a23 */ /* 0x100fe4000001088f */
[----:B------:R-:W-:Y:S01]  /*99a0*/  FFMA.FTZ R181, R247, c[0x0][0x2d0], -R143 ;  /* 0x0000b400f7b57a23 */ /* 0x000fe2000001088f */
[----:B---3--:R-:W-:Y:S04]  /*99b0*/  F2FP.BF16.PACK_AB R143, R188, R177 ;  /* 0x000000b1bc8f723e */ /* 0x008fe800000010ff */
[----:B------:R1:W3:Y:S01]  /*99c0*/  MUFU.EX2 R199, R138 ;  /* 0x0000008a00c77308 */ /* 0x0002e20000000800 */
[----:B------:R-:W-:Y:S09]  /*99d0*/  FFMA.FTZ R187, R187, c[0x0][0x2d0], -R141 ;  /* 0x0000b400bbbb7a23 */ /* 0x000ff2000001088d */
[----:B------:R-:W-:Y:S01]  /*99e0*/  MUFU.EX2 R205, R187 ;  /* 0x000000bb00cd7308 */ /* 0x000fe20000000800 */
[----:B----4-:R-:W-:Y:S09]  /*99f0*/  FMUL.FTZ R128, R132, R128 ;  /* 0x0000008084807220 */ /* 0x010ff20000410000 */
[----:B------:R-:W-:Y:S01]  /*9a00*/  MUFU.EX2 R179, R179 ;  /* 0x000000b300b37308 */ /* 0x000fe20000000800 */
[--C-:B-1----:R-:W-:Y:S01]  /*9a10*/  FFMA.FTZ R138, R186, c[0x0][0x2d0], -R137.reuse ;  /* 0x0000b400ba8a7a23 */ /* 0x102fe20000010889 */
[----:B------:R-:W-:Y:S02]  /*9a20*/  MOV R186, R185 ;  /* 0x000000b900ba7202 */ /* 0x000fe40000000f00 */
[----:B------:R-:W-:Y:S01]  /*9a30*/  MOV R185, R180 ;  /* 0x000000b400b97202 */ /* 0x000fe20000000f00 */
[----:B------:R-:W-:Y:S01]  /*9a40*/  IMAD.MOV.U32 R180, RZ, RZ, R164 ;  /* 0x000000ffffb47224 */ /* 0x000fe200078e00a4 */
[----:B---3--:R-:W-:Y:S04]  /*9a50*/  F2FP.BF16.PACK_AB R150, R199, R197 ;  /* 0x000000c5c796723e */ /* 0x008fe800000010ff */
[----:B------:R1:W-:Y:S01]  /*9a60*/  MUFU.EX2 R164, R138 ;  /* 0x0000008a00a47308 */ /* 0x0003e20000000800 */
[--C-:B------:R-:W-:Y:S09]  /*9a70*/  FFMA.FTZ R180, R180, c[0x0][0x2d0], -R142.reuse ;  /* 0x0000b400b4b47a23 */ /* 0x100ff2000001088e */
[----:B------:R-:W-:Y:S01]  /*9a80*/  MUFU.EX2 R180, R180 ;  /* 0x000000b400b47308 */ /* 0x000fe20000000800 */
[----:B-1----:R-:W-:Y:S01]  /*9a90*/  FFMA.FTZ R138, R184, c[0x0][0x2d0], -R137 ;  /* 0x0000b400b88a7a23 */ /* 0x002fe20000010889 */
[----:B------:R-:W-:Y:S02]  /*9aa0*/  MOV R184, R189 ;  /* 0x000000bd00b87202 */ /* 0x000fe40000000f00 */
[----:B------:R-:W-:Y:S02]  /*9ab0*/  MOV R189, R169 ;  /* 0x000000a900bd7202 */ /* 0x000fe40000000f00 */
[----:B------:R-:W-:Y:S01]  /*9ac0*/  MOV R169, R165 ;  /* 0x000000a500a97202 */ /* 0x000fe20000000f00 */
[----:B------:R-:W-:Y:S03]  /*9ad0*/  FFMA.FTZ R184, R184, c[0x0][0x2d0], -R141 ;  /* 0x0000b400b8b87a23 */ /* 0x000fe6000001088d */
[----:B------:R1:W3:Y:S01]  /*9ae0*/  MUFU.EX2 R165, R138 ;  /* 0x0000008a00a57308 */ /* 0x0002e20000000800 */
[----:B------:R-:W-:Y:S01]  /*9af0*/  F2FP.BF16.PACK_AB R141, R174, R171 ;  /* 0x000000abae8d723e */ /* 0x000fe200000010ff */
[--C-:B------:R-:W-:Y:S02]  /*9b00*/  FFMA.FTZ R153, R189, c[0x0][0x2d0], -R137.reuse ;  /* 0x0000b400bd997a23 */ /* 0x100fe40000010889 */
[----:B--2---:R-:W-:Y:S02]  /*9b10*/  FMUL.FTZ R129, R132, R129 ;  /* 0x0000008184817220 */ /* 0x004fe40000410000 */
[--C-:B------:R-:W-:Y:S02]  /*9b20*/  FFMA.FTZ R152, R169, c[0x0][0x2d0], -R137.reuse ;  /* 0x0000b400a9987a23 */ /* 0x100fe40000010889 */
[--C-:B------:R-:W-:Y:S01]  /*9b30*/  FFMA.FTZ R169, R140, c[0x0][0x2d0], -R137.reuse ;  /* 0x0000b4008ca97a23 */ /* 0x100fe20000010889 */
[----:B------:R-:W-:Y:S01]  /*9b40*/  F2FP.BF16.PACK_AB R140, R175, R172 ;  /* 0x000000acaf8c723e */ /* 0x000fe200000010ff */
[----:B------:R-:W-:Y:S01]  /*9b50*/  MUFU.EX2 R248, R153 ;  /* 0x0000009900f87308 */ /* 0x000fe20000000800 */
[----:B------:R-:W-:Y:S09]  /*9b60*/  FMUL.FTZ R130, R133, R130 ;  /* 0x0000008285827220 */ /* 0x000ff20000410000 */
[----:B------:R2:W-:Y:S01]  /*9b70*/  MUFU.EX2 R189, R162 ;  /* 0x000000a200bd7308 */ /* 0x0005e20000000800 */
[--C-:B-1----:R-:W-:Y:S01]  /*9b80*/  FFMA.FTZ R138, R186, c[0x0][0x2d0], -R137.reuse ;  /* 0x0000b400ba8a7a23 */ /* 0x102fe20000010889 */
[----:B---3--:R-:W-:Y:S01]  /*9b90*/  F2FP.BF16.PACK_AB R149, R165, R164 ;  /* 0x000000a4a595723e */ /* 0x008fe200000010ff */
[--C-:B------:R-:W-:Y:S02]  /*9ba0*/  FFMA.FTZ R186, R246, c[0x0][0x2d0], -R142.reuse ;  /* 0x0000b400f6ba7a23 */ /* 0x100fe4000001088e */
[--C-:B------:R-:W-:Y:S05]  /*9bb0*/  FFMA.FTZ R246, R250, c[0x0][0x2d0], -R137.reuse ;  /* 0x0000b400faf67a23 */ /* 0x100fea0000010889 */
[----:B------:R1:W-:Y:S10]  /*9bc0*/  MUFU.EX2 R193, R138 ;  /* 0x0000008a00c17308 */ /* 0x0003f40000000800 */
[----:B------:R-:W-:Y:S01]  /*9bd0*/  MUFU.EX2 R207, R186 ;  /* 0x000000ba00cf7308 */ /* 0x000fe20000000800 */
[----:B--2---:R-:W-:Y:S09]  /*9be0*/  LDSM.16.MT88.4 R160, [R227+0x1100] ;  /* 0x00110000e3a0783b */ /* 0x004ff20000004200 */
[----:B------:R-:W-:Y:S01]  /*9bf0*/  MUFU.EX2 R246, R246 ;  /* 0x000000f600f67308 */ /* 0x000fe20000000800 */
[--C-:B-1----:R-:W-:Y:S09]  /*9c00*/  FFMA.FTZ R138, R196, c[0x0][0x2d0], -R137.reuse ;  /* 0x0000b400c48a7a23 */ /* 0x102ff20000010889 */
[----:B------:R-:W1:Y:S10]  /*9c10*/  MUFU.EX2 R204, R138 ;  /* 0x0000008a00cc7308 */ /* 0x000e740000000800 */
[----:B------:R2:W-:Y:S01]  /*9c20*/  MUFU.EX2 R196, R158 ;  /* 0x0000009e00c47308 */ /* 0x0005e20000000800 */
[----:B------:R-:W-:Y:S01]  /*9c30*/  FMUL.FTZ R131, R133, R131 ;  /* 0x0000008385837220 */ /* 0x000fe20000410000 */
[----:B-1----:R-:W-:Y:S01]  /*9c40*/  F2FP.BF16.PACK_AB R151, R204, R193 ;  /* 0x000000c1cc97723e */ /* 0x002fe200000010ff */
[--C-:B------:R-:W-:Y:S05]  /*9c50*/  FFMA.FTZ R138, R221, c[0x0][0x2d0], -R137.reuse ;  /* 0x0000b400dd8a7a23 */ /* 0x100fea0000010889 */
[----:B------:R-:W-:Y:S01]  /*9c60*/  HMMA.16816.F32.BF16 R128, R144, R154, R128 ;  /* 0x0000009a9080723c */ /* 0x000fe20000041880 */
[----:B------:R-:W1:Y:S01]  /*9c70*/  LDSM.16.MT88.4 R144, [R225+0x900] ;  /* 0x00090000e190783b */ /* 0x000e620000004200 */
[----:B------:R3:W-:Y:S05]  /*9c80*/  MUFU.EX2 R250, R138 ;  /* 0x0000008a00fa7308 */ /* 0x0007ea0000000800 */
[--C-:B------:R-:W-:Y:S02]  /*9c90*/  FFMA.FTZ R155, R185, c[0x0][0x2d0], -R142.reuse ;  /* 0x0000b400b99b7a23 */ /* 0x100fe4000001088e */
[----:B------:R-:W-:Y:S01]  /*9ca0*/  FFMA.FTZ R185, R245, c[0x0][0x2d0], -R142 ;  /* 0x0000b400f5b97a23 */ /* 0x000fe2000001088e */
[----:B--2---:R-:W-:Y:S02]  /*9cb0*/  LDSM.16.MT88.4 R156, [R228+0x1100] ;  /* 0x00110000e49c783b */ /* 0x004fe40000004200 */
[----:B------:R-:W-:Y:S01]  /*9cc0*/  F2FP.BF16.PACK_AB R142, R191, R176 ;  /* 0x000000b0bf8e723e */ /* 0x000fe200000010ff */
[--C-:B------:R-:W-:Y:S01]  /*9cd0*/  FFMA.FTZ R154, R190, c[0x0][0x2d0], -R137.reuse ;  /* 0x0000b400be9a7a23 */ /* 0x100fe20000010889 */
[----:B------:R-:W-:Y:S01]  /*9ce0*/  MUFU.EX2 R155, R155 ;  /* 0x0000009b009b7308 */ /* 0x000fe20000000800 */
[--C-:B------:R-:W-:Y:S02]  /*9cf0*/  FFMA.FTZ R245, R249, c[0x0][0x2d0], -R137.reuse ;  /* 0x0000b400f9f57a23 */ /* 0x100fe40000010889 */
[----:B------:R-:W-:Y:S02]  /*9d00*/  FFMA.FTZ R137, R139, c[0x0][0x2d0], -R137 ;  /* 0x0000b4008b897a23 */ /* 0x000fe40000010889 */
[----:B------:R-:W2:Y:S05]  /*9d10*/  LDL.LU R139, [R1+0xc] ;  /* 0x00000c00018b7983 */ /* 0x000eaa0000300800 */
[----:B------:R-:W-:Y:S01]  /*9d20*/  MUFU.EX2 R247, R154 ;  /* 0x0000009a00f77308 */ /* 0x000fe20000000800 */
[----:B------:R-:W-:Y:S01]  /*9d30*/  FFMA.FTZ R132, R132, R148, R210 ;  /* 0x0000009484847223 */ /* 0x000fe200000100d2 */
[----:B------:R-:W-:Y:S08]  /*9d40*/  F2FP.BF16.PACK_AB R148, R173, R170 ;  /* 0x000000aaad94723e */ /* 0x000ff000000010ff */
[----:B------:R-:W-:Y:S01]  /*9d50*/  MUFU.EX2 R249, R152 ;  /* 0x0000009800f97308 */ /* 0x000fe20000000800 */
[----:B------:R-:W-:Y:S02]  /*9d60*/  FFMA.FTZ R133, R133, R201, R215 ;  /* 0x000000c985857223 */ /* 0x000fe400000100d7 */
[----:B------:R-:W-:Y:S02]  /*9d70*/  FADD.FTZ R132, R222, R132 ;  /* 0x00000084de847221 */ /* 0x000fe40000010000 */
[----:B------:R-:W-:Y:S01]  /*9d80*/  FADD.FTZ R133, R216, R133 ;  /* 0x00000085d8857221 */ /* 0x000fe20000010000 */
[-C--:B-1----:R-:W-:Y:S04]  /*9d90*/  HMMA.16816.F32.BF16 R4, R140, R144.reuse, R4 ;  /* 0x000000908c04723c */ /* 0x082fe80000041804 */
[----:B------:R1:W-:Y:S01]  /*9da0*/  MUFU.EX2 R201, R181 ;  /* 0x000000b500c97308 */ /* 0x0003e20000000800 */
[----:B---3--:R-:W-:Y:S02]  /*9db0*/  FADD.FTZ R138, R223, R132 ;  /* 0x00000084df8a7221 */ /* 0x008fe40000010000 */
[----:B------:R-:W-:Y:S01]  /*9dc0*/  FADD.FTZ R132, R217, R133 ;  /* 0x00000085d9847221 */ /* 0x000fe20000010000 */
[C---:B------:R-:W-:Y:S04]  /*9dd0*/  HMMA.16816.F32.BF16 R8, R148.reuse, R144, R8 ;  /* 0x000000909408723c */ /* 0x040fe80000041808 */
[----:B------:R-:W-:Y:S02]  /*9de0*/  FADD.FTZ R133, R235, R138 ;  /* 0x0000008aeb857221 */ /* 0x000fe40000010000 */
[----:B------:R-:W3:Y:S01]  /*9df0*/  MUFU.EX2 R210, R185 ;  /* 0x000000b900d27308 */ /* 0x000ee20000000800 */
[----:B------:R4:W5:Y:S01]  /*9e00*/  LDL.LU R235, [R1+0x5c] ;  /* 0x00005c0001eb7983 */ /* 0x0009620000300800 */
[----:B------:R-:W-:Y:S01]  /*9e10*/  FFMA.FTZ R2, R2, R198, R213 ;  /* 0x000000c602027223 */ /* 0x000fe200000100d5 */
[-C--:B------:R-:W-:Y:S03]  /*9e20*/  HMMA.16816.F32.BF16 R12, R148, R146.reuse, R12 ;  /* 0x00000092940c723c */ /* 0x080fe6000004180c */
[----:B------:R-:W-:Y:S02]  /*9e30*/  FADD.FTZ R2, R214, R2 ;  /* 0x00000002d6027221 */ /* 0x000fe40000010000 */
[----:B------:R-:W-:Y:S02]  /*9e40*/  FADD.FTZ R132, R220, R132 ;  /* 0x00000084dc847221 */ /* 0x000fe40000010000 */
[----:B------:R4:W2:Y:S01]  /*9e50*/  MUFU.EX2 R198, R184 ;  /* 0x000000b800c67308 */ /* 0x0008a20000000800 */
[C---:B------:R-:W-:Y:S01]  /*9e60*/  HMMA.16816.F32.BF16 R16, R140.reuse, R146, R16 ;  /* 0x000000928c10723c */ /* 0x040fe20000041810 */
[----:B------:R-:W4:Y:S03]  /*9e70*/  LDSM.16.MT88.4 R144, [R226+0x900] ;  /* 0x00090000e290783b */ /* 0x000f260000004200 */
[----:B------:R-:W-:Y:S01]  /*9e80*/  FADD.FTZ R2, R218, R2 ;  /* 0x00000002da027221 */ /* 0x000fe20000010000 */
[----:B-1----:R-:W-:Y:S01]  /*9e90*/  MOV R181, R202 ;  /* 0x000000ca00b57202 */ /* 0x002fe20000000f00 */
[----:B------:R-:W-:Y:S02]  /*9ea0*/  FADD.FTZ R132, R171, R132 ;  /* 0x00000084ab847221 */ /* 0x000fe40000010000 */
[----:B------:R-:W-:Y:S01]  /*9eb0*/  FADD.FTZ R2, R219, R2 ;  /* 0x00000002db027221 */ /* 0x000fe20000010000 */
[----:B------:R-:W-:Y:S01]  /*9ec0*/  LDSM.16.MT88.4 R220, [R228+0x3900] ;  /* 0x00390000e4dc783b */ /* 0x000fe20000004200 */
[----:B------:R-:W-:Y:S02]  /*9ed0*/  MUFU.EX2 R190, R168 ;  /* 0x000000a800be7308 */ /* 0x000fe40000000800 */
[----:B------:R-:W-:Y:S02]  /*9ee0*/  FADD.FTZ R2, R170, R2 ;  /* 0x00000002aa027221 */ /* 0x000fe40000010000 */
[----:B------:R-:W-:Y:S02]  /*9ef0*/  FADD.FTZ R133, R172, R133 ;  /* 0x00000085ac857221 */ /* 0x000fe40000010000 */
[----:B------:R-:W-:Y:S01]  /*9f00*/  FADD.FTZ R132, R174, R132 ;  /* 0x00000084ae847221 */ /* 0x000fe20000010000 */
[----:B------:R-:W-:Y:S03]  /*9f10*/  LDSM.16.MT88.4 R216, [R226+0x3900] ;  /* 0x00390000e2d8783b */ /* 0x000fe60000004200 */
[----:B------:R1:W-:Y:S01]  /*9f20*/  MUFU.EX2 R168, R166 ;  /* 0x000000a600a87308 */ /* 0x0003e20000000800 */
[----:B------:R-:W-:Y:S01]  /*9f30*/  FADD.FTZ R132, R177, R132 ;  /* 0x00000084b1847221 */ /* 0x000fe20000010000 */
[----:B---3--:R-:W-:Y:S03]  /*9f40*/  MOV R177, R210 ;  /* 0x000000d200b17202 */ /* 0x008fe60000000f00 */
[----:B----4-:R-:W-:Y:S05]  /*9f50*/  LDSM.16.MT88.4 R184, [R228+0x1900] ;  /* 0x00190000e4b8783b */ /* 0x010fea0000004200 */
[----:B------:R-:W-:Y:S10]  /*9f60*/  MUFU.EX2 R138, R137 ;  /* 0x00000089008a7308 */ /* 0x000ff40000000800 */
[----:B------:R-:W3:Y:S01]  /*9f70*/  MUFU.EX2 R245, R245 ;  /* 0x000000f500f57308 */ /* 0x000ee20000000800 */
[-C--:B------:R-:W-:Y:S03]  /*9f80*/  HMMA.16816.F32.BF16 R20, R140, R144.reuse, R20 ;  /* 0x000000908c14723c */ /* 0x080fe60000041814 */
[----:B-1----:R-:W-:Y:S02]  /*9f90*/  MOV R166, R155 ;  /* 0x0000009b00a67202 */ /* 0x002fe40000000f00 */
[----:B------:R-:W-:Y:S03]  /*9fa0*/  LDSM.16.MT88.4 R152, [R226+0x1100] ;  /* 0x00110000e298783b */ /* 0x000fe60000004200 */
[C---:B------:R-:W-:Y:S08]  /*9fb0*/  HMMA.16816.F32.BF16 R24, R148.reuse, R144, R24 ;  /* 0x000000909418723c */ /* 0x040ff00000041818 */
[-C--:B------:R-:W-:Y:S08]  /*9fc0*/  HMMA.16816.F32.BF16 R28, R148, R146.reuse, R28 ;  /* 0x00000092941c723c */ /* 0x080ff0000004181c */
[C---:B------:R-:W-:Y:S01]  /*9fd0*/  HMMA.16816.F32.BF16 R32, R140.reuse, R146, R32 ;  /* 0x000000928c20723c */ /* 0x040fe20000041820 */
[----:B------:R-:W1:Y:S07]  /*9fe0*/  LDSM.16.MT88.4 R144, [R228+0x900] ;  /* 0x00090000e490783b */ /* 0x000e6e0000004200 */
[-C--:B-1----:R-:W-:Y:S08]  /*9ff0*/  HMMA.16816.F32.BF16 R36, R140, R144.reuse, R36 ;  /* 0x000000908c24723c */ /* 0x082ff00000041824 */
        /* <DEDUP_REMOVED lines=11> */
[-C--:B------:R-:W-:Y:S04]  /*a0b0*/  HMMA.16816.F32.BF16 R76, R148, R146.reuse, R76 ;  /* 0x00000092944c723c */ /* 0x080fe8000004184c */
[----:B--2---:R-:W-:Y:S01]  /*a0c0*/  FFMA.FTZ R0, R0, R139, R208 ;  /* 0x0000008b00007223 */ /* 0x004fe200000100d0 */
[----:B------:R-:W-:Y:S01]  /*a0d0*/  F2FP.BF16.PACK_AB R208, R205, R198 ;  /* 0x000000c6cdd0723e */ /* 0x000fe200000010ff */
[----:B------:R-:W1:Y:S02]  /*a0e0*/  MUFU.EX2 R139, R169 ;  /* 0x000000a9008b7308 */ /* 0x000e640000000800 */
[C---:B------:R-:W-:Y:S01]  /*a0f0*/  HMMA.16816.F32.BF16 R80, R140.reuse, R146, R80 ;  /* 0x000000928c50723c */ /* 0x040fe20000041850 */
[----:B------:R-:W2:Y:S03]  /*a100*/  LDSM.16.MT88.4 R144, [R226+0x2900] ;  /* 0x00290000e290783b */ /* 0x000ea60000004200 */
[----:B------:R-:W-:Y:S01]  /*a110*/  FADD.FTZ R0, R209, R0 ;  /* 0x00000000d1007221 */ /* 0x000fe20000010000 */
[----:B---3--:R-:W-:Y:S03]  /*a120*/  F2FP.BF16.PACK_AB R209, R245, R246 ;  /* 0x000000f6f5d1723e */ /* 0x008fe600000010ff */
[----:B------:R-:W-:Y:S04]  /*a130*/  FADD.FTZ R0, R211, R0 ;  /* 0x00000000d3007221 */ /* 0x000fe80000010000 */
[----:B------:R-:W-:Y:S02]  /*a140*/  FADD.FTZ R0, R212, R0 ;  /* 0x00000000d4007221 */ /* 0x000fe40000010000 */
[----:B------:R-:W-:Y:S02]  /*a150*/  LDSM.16.MT88.4 R212, [R225+0x3900] ;  /* 0x00390000e1d4783b */ /* 0x000fe40000004200 */
[----:B------:R-:W-:Y:S02]  /*a160*/  FADD.FTZ R137, R164, R0 ;  /* 0x00000000a4897221 */ /* 0x000fe40000010000 */
[----:B------:R-:W-:Y:S02]  /*a170*/  FADD.FTZ R0, R175, R133 ;  /* 0x00000085af007221 */ /* 0x000fe40000010000 */
[----:B------:R-:W-:Y:S02]  /*a180*/  FADD.FTZ R133, R173, R2 ;  /* 0x00000002ad857221 */ /* 0x000fe40000010000 */
[----:B------:R-:W-:Y:S01]  /*a190*/  FADD.FTZ R2, R176, R0 ;  /* 0x00000000b0027221 */ /* 0x000fe20000010000 */
[----:B------:R-:W-:Y:S01]  /*a1a0*/  MOV R176, R201 ;  /* 0x000000c900b07202 */ /* 0x000fe20000000f00 */
[----:B------:R-:W-:Y:S01]  /*a1b0*/  IMAD.MOV.U32 R0, RZ, RZ, R200 ;  /* 0x000000ffff007224 */ /* 0x000fe200078e00c8 */
[----:B-1----:R-:W-:Y:S01]  /*a1c0*/  F2FP.BF16.PACK_AB R211, R138, R139 ;  /* 0x0000008b8ad3723e */ /* 0x002fe200000010ff */
[----:B------:R-:W-:Y:S01]  /*a1d0*/  FADD.FTZ R137, R165, R137 ;  /* 0x00000089a5897221 */ /* 0x000fe20000010000 */
[-C--:B--2---:R-:W-:Y:S08]  /*a1e0*/  HMMA.16816.F32.BF16 R84, R140, R144.reuse, R84 ;  /* 0x000000908c54723c */ /* 0x084ff00000041854 */
        /* <DEDUP_REMOVED lines=10> */
[C---:B------:R-:W-:Y:S07]  /*a290*/  HMMA.16816.F32.BF16 R120, R148.reuse, R144, R120 ;  /* 0x000000909478723c */ /* 0x040fee0000041878 */
[----:B------:R-:W-:Y:S01]  /*a2a0*/  F2FP.BF16.PACK_AB R144, R168, R200 ;  /* 0x000000c8a890723e */ /* 0x000fe200000010ff */
[-C--:B------:R-:W-:Y:S01]  /*a2b0*/  HMMA.16816.F32.BF16 R124, R148, R146.reuse, R124 ;  /* 0x00000092947c723c */ /* 0x080fe2000004187c */
[----:B------:R-:W1:Y:S03]  /*a2c0*/  LDSM.16.MT88.4 R148, [R225+0x1100] ;  /* 0x00110000e194783b */ /* 0x000e660000004200 */
[----:B------:R-:W-:Y:S04]  /*a2d0*/  F2FP.BF16.PACK_AB R145, R248, R247 ;  /* 0x000000f7f891723e */ /* 0x000fe800000010ff */
[----:B------:R-:W-:Y:S07]  /*a2e0*/  HMMA.16816.F32.BF16 R128, R140, R146, R128 ;  /* 0x000000928c80723c */ /* 0x000fee0000041880 */
[----:B------:R-:W-:Y:S02]  /*a2f0*/  F2FP.BF16.PACK_AB R141, R166, R202 ;  /* 0x000000caa68d723e */ /* 0x000fe400000010ff */
[----:B------:R-:W-:Y:S01]  /*a300*/  F2FP.BF16.PACK_AB R140, R167, R206 ;  /* 0x000000cea78c723e */ /* 0x000fe200000010ff */
[----:B------:R-:W-:Y:S02]  /*a310*/  LDSM.16.MT88.4 R200, [R227+0x1900] ;  /* 0x00190000e3c8783b */ /* 0x000fe40000004200 */
[----:B------:R-:W-:Y:S02]  /*a320*/  F2FP.BF16.PACK_AB R142, R192, R196 ;  /* 0x000000c4c08e723e */ /* 0x000fe400000010ff */
[----:B------:R-:W-:Y:S02]  /*a330*/  F2FP.BF16.PACK_AB R143, R190, R195 ;  /* 0x000000c3be8f723e */ /* 0x000fe400000010ff */
[----:B------:R-:W-:Y:S02]  /*a340*/  F2FP.BF16.PACK_AB R146, R189, R194 ;  /* 0x000000c2bd92723e */ /* 0x000fe400000010ff */
[----:B------:R-:W-:Y:S03]  /*a350*/  F2FP.BF16.PACK_AB R147, R250, R249 ;  /* 0x000000f9fa93723e */ /* 0x000fe600000010ff */
[-C--:B-1----:R-:W-:Y:S08]  /*a360*/  HMMA.16816.F32.BF16 R4, R140, R148.reuse, R4 ;  /* 0x000000948c04723c */ /* 0x082ff00000041804 */
[C---:B------:R-:W-:Y:S08]  /*a370*/  HMMA.16816.F32.BF16 R8, R144.reuse, R148, R8 ;  /* 0x000000949008723c */ /* 0x040ff00000041808 */
[-C--:B------:R-:W-:Y:S08]  /*a380*/  HMMA.16816.F32.BF16 R12, R144, R150.reuse, R12 ;  /* 0x00000096900c723c */ /* 0x080ff0000004180c */
[C---:B------:R-:W-:Y:S01]  /*a390*/  HMMA.16816.F32.BF16 R16, R140.reuse, R150, R16 ;  /* 0x000000968c10723c */ /* 0x040fe20000041810 */
[----:B------:R-:W1:Y:S07]  /*a3a0*/  LDSM.16.MT88.4 R148, [R225+0x3100] ;  /* 0x00310000e194783b */ /* 0x000e6e0000004200 */
[-C--:B------:R-:W-:Y:S08]  /*a3b0*/  HMMA.16816.F32.BF16 R20, R140, R152.reuse, R20 ;  /* 0x000000988c14723c */ /* 0x080ff00000041814 */
[C---:B------:R-:W-:Y:S08]  /*a3c0*/  HMMA.16816.F32.BF16 R24, R144.reuse, R152, R24 ;  /* 0x000000989018723c */ /* 0x040ff00000041818 */
[-C--:B------:R-:W-:Y:S08]  /*a3d0*/  HMMA.16816.F32.BF16 R28, R144, R154.reuse, R28 ;  /* 0x0000009a901c723c */ /* 0x080ff0000004181c */
[C---:B------:R-:W-:Y:S01]  /*a3e0*/  HMMA.16816.F32.BF16 R32, R140.reuse, R154, R32 ;  /* 0x0000009a8c20723c */ /* 0x040fe20000041820 */
[----:B------:R-:W2:Y:S07]  /*a3f0*/  LDSM.16.MT88.4 R152, [R226+0x3100] ;  /* 0x00310000e298783b */ /* 0x000eae0000004200 */
[-C--:B------:R-:W-:Y:S08]  /*a400*/  HMMA.16816.F32.BF16 R36, R140, R156.reuse, R36 ;  /* 0x0000009c8c24723c */ /* 0x080ff00000041824 */
[C---:B------:R-:W-:Y:S08]  /*a410*/  HMMA.16816.F32.BF16 R40, R144.reuse, R156, R40 ;  /* 0x0000009c9028723c */ /* 0x040ff00000041828 */
[-C--:B------:R-:W-:Y:S08]  /*a420*/  HMMA.16816.F32.BF16 R44, R144, R158.reuse, R44 ;  /* 0x0000009e902c723c */ /* 0x080ff0000004182c */
[C---:B------:R-:W-:Y:S01]  /*a430*/  HMMA.16816.F32.BF16 R48, R140.reuse, R158, R48 ;  /* 0x0000009e8c30723c */ /* 0x040fe20000041830 */
[----:B------:R-:W3:Y:S07]  /*a440*/  LDSM.16.MT88.4 R156, [R228+0x3100] ;  /* 0x00310000e49c783b */ /* 0x000eee0000004200 */
[-C--:B------:R-:W-:Y:S08]  /*a450*/  HMMA.16816.F32.BF16 R52, R140, R160.reuse, R52 ;  /* 0x000000a08c34723c */ /* 0x080ff00000041834 */
[C---:B------:R-:W-:Y:S08]  /*a460*/  HMMA.16816.F32.BF16 R56, R144.reuse, R160, R56 ;  /* 0x000000a09038723c */ /* 0x040ff00000041838 */
[-C--:B------:R-:W-:Y:S08]  /*a470*/  HMMA.16816.F32.BF16 R60, R144, R162.reuse, R60 ;  /* 0x000000a2903c723c */ /* 0x080ff0000004183c */
[C---:B------:R-:W-:Y:S01]  /*a480*/  HMMA.16816.F32.BF16 R64, R140.reuse, R162, R64 ;  /* 0x000000a28c40723c */ /* 0x040fe20000041840 */
[----:B------:R-:W4:Y:S07]  /*a490*/  LDSM.16.MT88.4 R160, [R227+0x3100] ;  /* 0x00310000e3a0783b */ /* 0x000f2e0000004200 */
[-C--:B-1----:R-:W-:Y:S08]  /*a4a0*/  HMMA.16816.F32.BF16 R68, R140, R148.reuse, R68 ;  /* 0x000000948c44723c */ /* 0x082ff00000041844 */
[C---:B------:R-:W-:Y:S08]  /*a4b0*/  HMMA.16816.F32.BF16 R72, R144.reuse, R148, R72 ;  /* 0x000000949048723c */ /* 0x040ff00000041848 */
[-C--:B------:R-:W-:Y:S08]  /*a4c0*/  HMMA.16816.F32.BF16 R76, R144, R150.reuse, R76 ;  /* 0x00000096904c723c */ /* 0x080ff0000004184c */
[C---:B------:R-:W-:Y:S08]  /*a4d0*/  HMMA.16816.F32.BF16 R80, R140.reuse, R150, R80 ;  /* 0x000000968c50723c */ /* 0x040ff00000041850 */
[-C--:B--2---:R-:W-:Y:S08]  /*a4e0*/  HMMA.16816.F32.BF16 R84, R140, R152.reuse, R84 ;  /* 0x000000988c54723c */ /* 0x084ff00000041854 */
[C---:B------:R-:W-:Y:S08]  /*a4f0*/  HMMA.16816.F32.BF16 R88, R144.reuse, R152, R88 ;  /* 0x000000989058723c */ /* 0x040ff00000041858 */
[-C--:B------:R-:W-:Y:S08]  /*a500*/  HMMA.16816.F32.BF16 R92, R144, R154.reuse, R92 ;  /* 0x0000009a905c723c */ /* 0x080ff0000004185c */
[C---:B------:R-:W-:Y:S01]  /*a510*/  HMMA.16816.F32.BF16 R96, R140.reuse, R154, R96 ;  /* 0x0000009a8c60723c */ /* 0x040fe20000041860 */
[----:B------:R-:W1:Y:S07]  /*a520*/  LDSM.16.MT88.4 R152, [R225+0x1900] ;  /* 0x00190000e198783b */ /* 0x000e6e0000004200 */
[-C--:B---3--:R-:W-:Y:S08]  /*a530*/  HMMA.16816.F32.BF16 R100, R140, R156.reuse, R100 ;  /* 0x0000009c8c64723c */ /* 0x088ff00000041864 */
[C---:B------:R-:W-:Y:S07]  /*a540*/  HMMA.16816.F32.BF16 R104, R144.reuse, R156, R104 ;  /* 0x0000009c9068723c */ /* 0x040fee0000041868 */
[----:B------:R-:W-:Y:S01]  /*a550*/  MOV R157, R168 ;  /* 0x000000a8009d7202 */ /* 0x000fe20000000f00 */
[-C--:B------:R-:W-:Y:S01]  /*a560*/  HMMA.16816.F32.BF16 R108, R144, R158.reuse, R108 ;  /* 0x0000009e906c723c */ /* 0x080fe2000004186c */
[----:B------:R-:W2:Y:S07]  /*a570*/  LDSM.16.MT88.4 R168, [R226+0x1900] ;  /* 0x00190000e2a8783b */ /* 0x000eae0000004200 */
[C---:B------:R-:W-:Y:S08]  /*a580*/  HMMA.16816.F32.BF16 R112, R140.reuse, R158, R112 ;  /* 0x0000009e8c70723c */ /* 0x040ff00000041870 */
[-C--:B----4-:R-:W-:Y:S08]  /*a590*/  HMMA.16816.F32.BF16 R116, R140, R160.reuse, R116 ;  /* 0x000000a08c74723c */ /* 0x090ff00000041874 */
[C---:B------:R-:W-:Y:S08]  /*a5a0*/  HMMA.16816.F32.BF16 R120, R144.reuse, R160, R120 ;  /* 0x000000a09078723c */ /* 0x040ff00000041878 */
[-C--:B------:R-:W-:Y:S08]  /*a5b0*/  HMMA.16816.F32.BF16 R124, R144, R162.reuse, R124 ;  /* 0x000000a2907c723c */ /* 0x080ff0000004187c */
[----:B------:R-:W-:Y:S07]  /*a5c0*/  HMMA.16816.F32.BF16 R128, R140, R162, R128 ;  /* 0x000000a28c80723c */ /* 0x000fee0000041880 */
[----:B------:R-:W-:Y:S02]  /*a5d0*/  F2FP.BF16.PACK_AB R140, R179, R178 ;  /* 0x000000b2b38c723e */ /* 0x000fe400000010ff */
[----:B------:R-:W-:Y:S03]  /*a5e0*/  F2FP.BF16.PACK_AB R142, R176, R182 ;  /* 0x000000b6b08e723e */ /* 0x000fe600000010ff */
[----:B------:R-:W-:Y:S02]  /*a5f0*/  F2FP.BF16.PACK_AB R141, R183, R180 ;  /* 0x000000b4b78d723e */ /* 0x000fe400000010ff */
[----:B------:R-:W-:Y:S02]  /*a600*/  F2FP.BF16.PACK_AB R143, R210, R207 ;  /* 0x000000cfd28f723e */ /* 0x000fe400000010ff */
[----:B------:R-:W-:Y:S05]  /*a610*/  F2FP.BF16.PACK_AB R210, R251, R252 ;  /* 0x000000fcfbd2723e */ /* 0x000fea00000010ff */
[-C--:B-1----:R-:W-:Y:S01]  /*a620*/  HMMA.16816.F32.BF16 R148, R140, R152.reuse, R4 ;  /* 0x000000988c94723c */ /* 0x082fe20000041804 */
[----:B------:R-:W1:Y:S07]  /*a630*/  LDSM.16.MT88.4 R4, [R227+0x3900] ;  /* 0x00390000e304783b */ /* 0x000e6e0000004200 */
[C---:B------:R-:W-:Y:S07]  /*a640*/  HMMA.16816.F32.BF16 R144, R208.reuse, R152, R8 ;  /* 0x00000098d090723c */ /* 0x040fee0000041808 */
[----:B------:R-:W-:Y:S02]  /*a650*/  MOV R9, R157 ;  /* 0x0000009d00097202 */ /* 0x000fe40000000f00 */
[-C--:B------:R-:W-:Y:S03]  /*a660*/  HMMA.16816.F32.BF16 R156, R208, R154.reuse, R12 ;  /* 0x0000009ad09c723c */ /* 0x080fe6000004180c */
[----:B------:R-:W-:Y:S02]  /*a670*/  MOV R10, R166 ;  /* 0x000000a6000a7202 */ /* 0x000fe40000000f00 */
[----:B------:R-:W-:Y:S02]  /*a680*/  MOV R11, R167 ;  /* 0x000000a7000b7202 */ /* 0x000fe40000000f00 */
[----:B------:R-:W-:Y:S01]  /*a690*/  MOV R15, R177 ;  /* 0x000000b1000f7202 */ /* 0x000fe20000000f00 */
[C---:B------:R-:W-:Y:S04]  /*a6a0*/  HMMA.16816.F32.BF16 R152, R140.reuse, R154, R16 ;  /* 0x0000009a8c98723c */ /* 0x040fe80000041810 */
[----:B------:R-:W-:Y:S01]  /*a6b0*/  MOV R14, R176 ;  /* 0x000000b0000e7202 */ /* 0x000fe20000000f00 */
[----:B------:R-:W-:Y:S01]  /*a6c0*/  IMAD.MOV.U32 R13, RZ, RZ, R207 ;  /* 0x000000ffff0d7224 */ /* 0x000fe200078e00cf */
[----:B------:R-:W-:Y:S02]  /*a6d0*/  MOV R12, R182 ;  /* 0x000000b6000c7202 */ /* 0x000fe40000000f00 */
[-C--:B--2---:R-:W-:Y:S04]  /*a6e0*/  HMMA.16816.F32.BF16 R164, R140, R168.reuse, R20 ;  /* 0x000000a88ca4723c */ /* 0x084fe80000041814 */
[----:B------:R-:W-:Y:S02]  /*a6f0*/  MOV R19, R205 ;  /* 0x000000cd00137202 */ /* 0x000fe40000000f00 */
[----:B------:R-:W-:Y:S02]  /*a700*/  MOV R18, R183 ;  /* 0x000000b700127202 */ /* 0x000fe40000000f00 */
[C---:B------:R-:W-:Y:S04]  /*a710*/  HMMA.16816.F32.BF16 R160, R208.reuse, R168, R24 ;  /* 0x000000a8d0a0723c */ /* 0x040fe80000041818 */
[----:B------:R-:W-:Y:S02]  /*a720*/  MOV R17, R179 ;  /* 0x000000b300117202 */ /* 0x000fe40000000f00 */
[----:B------:R-:W-:Y:S01]  /*a730*/  MOV R16, R198 ;  /* 0x000000c600107202 */ /* 0x000fe20000000f00 */
[----:B------:R-:W-:Y:S01]  /*a740*/  IMAD.MOV.U32 R25, RZ, RZ, R195 ;  /* 0x000000ffff197224 */ /* 0x000fe200078e00c3 */
[-C--:B------:R-:W-:Y:S04]  /*a750*/  HMMA.16816.F32.BF16 R172, R208, R170.reuse, R28 ;  /* 0x000000aad0ac723c */ /* 0x080fe8000004181c */
[----:B------:R-:W-:Y:S02]  /*a760*/  MOV R23, R180 ;  /* 0x000000b400177202 */ /* 0x000fe40000000f00 */
[----:B------:R-:W-:Y:S02]  /*a770*/  MOV R22, R178 ;  /* 0x000000b200167202 */ /* 0x000fe40000000f00 */
[C---:B------:R-:W-:Y:S04]  /*a780*/  HMMA.16816.F32.BF16 R168, R140.reuse, R170, R32 ;  /* 0x000000aa8ca8723c */ /* 0x040fe80000041820 */
[----:B------:R-:W-:Y:S02]  /*a790*/  MOV R28, R181 ;  /* 0x000000b5001c7202 */ /* 0x000fe40000000f00 */
[----:B------:R-:W-:Y:S02]  /*a7a0*/  MOV R20, R190 ;  /* 0x000000be00147202 */ /* 0x000fe40000000f00 */
[-C--:B------:R-:W-:Y:S04]  /*a7b0*/  HMMA.16816.F32.BF16 R180, R140, R184.reuse, R36 ;  /* 0x000000b88cb4723c */ /* 0x080fe80000041824 */
[----:B------:R-:W-:Y:S02]  /*a7c0*/  MOV R21, R189 ;  /* 0x000000bd00157202 */ /* 0x000fe40000000f00 */
[----:B------:R-:W-:Y:S02]  /*a7d0*/  MOV R31, R9 ;  /* 0x00000009001f7202 */ /* 0x000fe40000000f00 */
[C---:B------:R-:W-:Y:S04]  /*a7e0*/  HMMA.16816.F32.BF16 R176, R208.reuse, R184, R40 ;  /* 0x000000b8d0b0723c */ /* 0x040fe80000041828 */
[----:B------:R-:W-:Y:S02]  /*a7f0*/  MOV R30, R10 ;  /* 0x0000000a001e7202 */ /* 0x000fe40000000f00 */
[----:B------:R-:W-:Y:S02]  /*a800*/  MOV R33, R191 ;  /* 0x000000bf00217202 */ /* 0x000fe40000000f00 */
[----:B------:R-:W-:Y:S02]  /*a810*/  MOV R10, R188 ;  /* 0x000000bc000a7202 */ /* 0x000fe40000000f00 */
[-C--:B------:R-:W-:Y:S03]  /*a820*/  HMMA.16816.F32.BF16 R188, R208, R186.reuse, R44 ;  /* 0x000000bad0bc723c */ /* 0x080fe6000004182c */
[----:B------:R-:W-:Y:S01]  /*a830*/  MOV R24, R196 ;  /* 0x000000c400187202 */ /* 0x000fe20000000f00 */
[----:B------:R-:W-:Y:S01]  /*a840*/  FADD.FTZ R2, R33, R2 ;  /* 0x0000000221027221 */ /* 0x000fe20000010000 */
[----:B------:R-:W-:Y:S01]  /*a850*/  MOV R26, R194 ;  /* 0x000000c2001a7202 */ /* 0x000fe20000000f00 */
[----:B------:R-:W-:Y:S01]  /*a860*/  FADD.FTZ R10, R10, R132 ;  /* 0x000000840a0a7221 */ /* 0x000fe20000010000 */
[----:B------:R-:W-:Y:S01]  /*a870*/  MOV R27, R192 ;  /* 0x000000c0001b7202 */ /* 0x000fe20000000f00 */
[C---:B------:R-:W-:Y:S04]  /*a880*/  HMMA.16816.F32.BF16 R184, R140.reuse, R186, R48 ;  /* 0x000000ba8cb8723c */ /* 0x040fe80000041830 */
[----:B------:R-:W-:Y:S02]  /*a890*/  MOV R29, R11 ;  /* 0x0000000b001d7202 */ /* 0x000fe40000000f00 */
[----:B------:R-:W-:Y:S02]  /*a8a0*/  MOV R11, R0 ;  /* 0x00000000000b7202 */ /* 0x000fe40000000f00 */
[----:B------:R-:W-:Y:S04]  /*a8b0*/  MOV R9, R199 ;  /* 0x000000c700097202 */ /* 0x000fe80000000f00 */
[----:B------:R-:W-:Y:S02]  /*a8c0*/  MOV R0, R197 ;  /* 0x000000c500007202 */ /* 0x000fe40000000f00 */
[-C--:B------:R-:W-:Y:S03]  /*a8d0*/  HMMA.16816.F32.BF16 R196, R140, R200.reuse, R52 ;  /* 0x000000c88cc4723c */ /* 0x080fe60000041834 */
[----:B------:R-:W-:Y:S01]  /*a8e0*/  MOV R8, R193 ;  /* 0x000000c100087202 */ /* 0x000fe20000000f00 */
[----:B------:R-:W-:Y:S01]  /*a8f0*/  FADD.FTZ R0, R0, R133 ;  /* 0x0000008500007221 */ /* 0x000fe20000010000 */
[----:B------:R-:W-:Y:S02]  /*a900*/  MOV R35, R206 ;  /* 0x000000ce00237202 */ /* 0x000fe40000000f00 */
[----:B------:R-:W-:Y:S01]  /*a910*/  MOV R34, R204 ;  /* 0x000000cc00227202 */ /* 0x000fe20000000f00 */
[C---:B------:R-:W-:Y:S04]  /*a920*/  HMMA.16816.F32.BF16 R192, R208.reuse, R200, R56 ;  /* 0x000000c8d0c0723c */ /* 0x040fe80000041838 */
[----:B------:R-:W-:Y:S01]  /*a930*/  FADD.FTZ R2, R35, R2 ;  /* 0x0000000223027221 */ /* 0x000fe20000010000 */
[----:B------:R-:W-:Y:S01]  /*a940*/  MOV R133, R135 ;  /* 0x0000008700857202 */ /* 0x000fe20000000f00 */
[----:B------:R-:W-:Y:S01]  /*a950*/  FADD.FTZ R9, R9, R0 ;  /* 0x0000000009097221 */ /* 0x000fe20000010000 */
[----:B------:R-:W-:Y:S01]  /*a960*/  MOV R132, R136 ;  /* 0x0000008800847202 */ /* 0x000fe20000000f00 */
[-C--:B------:R-:W-:Y:S04]  /*a970*/  HMMA.16816.F32.BF16 R204, R208, R202.reuse, R60 ;  /* 0x000000cad0cc723c */ /* 0x080fe8000004183c */
[----:B------:R-:W-:Y:S02]  /*a980*/  FADD.FTZ R0, R28, R10 ;  /* 0x0000000a1c007221 */ /* 0x000fe40000010000 */
[----:B------:R-:W-:Y:S02]  /*a990*/  FADD.FTZ R11, R11, R9 ;  /* 0x000000090b0b7221 */ /* 0x000fe40000010000 */
[C---:B------:R-:W-:Y:S04]  /*a9a0*/  HMMA.16816.F32.BF16 R200, R140.reuse, R202, R64 ;  /* 0x000000ca8cc8723c */ /* 0x040fe80000041840 */
[----:B------:R-:W-:Y:S02]  /*a9b0*/  FADD.FTZ R9, R29, R2 ;  /* 0x000000021d097221 */ /* 0x000fe40000010000 */
[----:B------:R-:W-:Y:S01]  /*a9c0*/  FADD.FTZ R8, R8, R137 ;  /* 0x0000008908087221 */ /* 0x000fe20000010000 */
[----:B------:R-:W-:Y:S01]  /*a9d0*/  MOV R137, R134 ;  /* 0x0000008600897202 */ /* 0x000fe20000000f00 */
[-C--:B------:R-:W-:Y:S04]  /*a9e0*/  HMMA.16816.F32.BF16 R68, R140, R212.reuse, R68 ;  /* 0x000000d48c44723c */ /* 0x080fe80000041844 */
[----:B------:R-:W-:Y:S04]  /*a9f0*/  FADD.FTZ R8, R34, R8 ;  /* 0x0000000822087221 */ /* 0x000fe80000010000 */
[C---:B------:R-:W-:Y:S04]  /*aa00*/  HMMA.16816.F32.BF16 R72, R208.reuse, R212, R72 ;  /* 0x000000d4d048723c */ /* 0x040fe80000041848 */
[----:B------:R-:W-:Y:S02]  /*aa10*/  FADD.FTZ R10, R247, R8 ;  /* 0x00000008f70a7221 */ /* 0x000fe40000010000 */
[----:B------:R-:W-:Y:S02]  /*aa20*/  FADD.FTZ R8, R30, R0 ;  /* 0x000000001e087221 */ /* 0x000fe40000010000 */
[-C--:B------:R-:W-:Y:S04]  /*aa30*/  HMMA.16816.F32.BF16 R76, R208, R214.reuse, R76 ;  /* 0x000000d6d04c723c */ /* 0x080fe8000004184c */
[----:B------:R-:W-:Y:S02]  /*aa40*/  FADD.FTZ R0, R24, R9 ;  /* 0x0000000918007221 */ /* 0x000fe40000010000 */
[----:B------:R-:W-:Y:S02]  /*aa50*/  FADD.FTZ R2, R248, R10 ;  /* 0x0000000af8027221 */ /* 0x000fe40000010000 */
[C---:B------:R-:W-:Y:S04]  /*aa60*/  HMMA.16816.F32.BF16 R80, R140.reuse, R214, R80 ;  /* 0x000000d68c50723c */ /* 0x040fe80000041850 */
[----:B------:R-:W-:Y:S02]  /*aa70*/  FADD.FTZ R10, R25, R8 ;  /* 0x00000008190a7221 */ /* 0x000fe40000010000 */
[----:B------:R-:W-:Y:S02]  /*aa80*/  FADD.FTZ R9, R27, R0 ;  /* 0x000000001b097221 */ /* 0x000fe40000010000 */
[-C--:B------:R-:W-:Y:S04]  /*aa90*/  HMMA.16816.F32.BF16 R84, R140, R216.reuse, R84 ;  /* 0x000000d88c54723c */ /* 0x080fe80000041854 */
[----:B------:R-:W-:Y:S04]  /*aaa0*/  FADD.FTZ R9, R22, R9 ;  /* 0x0000000916097221 */ /* 0x000fe80000010000 */
[C---:B------:R-:W-:Y:S08]  /*aab0*/  HMMA.16816.F32.BF16 R88, R208.reuse, R216, R88 ;  /* 0x000000d8d058723c */ /* 0x040ff00000041858 */
[-C--:B------:R-:W-:Y:S08]  /*aac0*/  HMMA.16816.F32.BF16 R92, R208, R218.reuse, R92 ;  /* 0x000000dad05c723c */ /* 0x080ff0000004185c */
[C---:B------:R-:W-:Y:S08]  /*aad0*/  HMMA.16816.F32.BF16 R96, R140.reuse, R218, R96 ;  /* 0x000000da8c60723c */ /* 0x040ff00000041860 */
[-C--:B------:R-:W-:Y:S08]  /*aae0*/  HMMA.16816.F32.BF16 R100, R140, R220.reuse, R100 ;  /* 0x000000dc8c64723c */ /* 0x080ff00000041864 */
[C---:B------:R-:W-:Y:S08]  /*aaf0*/  HMMA.16816.F32.BF16 R104, R208.reuse, R220, R104 ;  /* 0x000000dcd068723c */ /* 0x040ff00000041868 */
[-C--:B------:R-:W-:Y:S08]  /*ab00*/  HMMA.16816.F32.BF16 R108, R208, R222.reuse, R108 ;  /* 0x000000ded06c723c */ /* 0x080ff0000004186c */
[C---:B------:R-:W-:Y:S08]  /*ab10*/  HMMA.16816.F32.BF16 R112, R140.reuse, R222, R112 ;  /* 0x000000de8c70723c */ /* 0x040ff00000041870 */
[-C--:B-1----:R-:W-:Y:S08]  /*ab20*/  HMMA.16816.F32.BF16 R116, R140, R4.reuse, R116 ;  /* 0x000000048c74723c */ /* 0x082ff00000041874 */
[C---:B------:R-:W-:Y:S07]  /*ab30*/  HMMA.16816.F32.BF16 R120, R208.reuse, R4, R120 ;  /* 0x00000004d078723c */ /* 0x040fee0000041878 */
[----:B------:R-:W-:Y:S01]  /*ab40*/  FADD.FTZ R4, R31, R11 ;  /* 0x0000000b1f047221 */ /* 0x000fe20000010000 */
[-C--:B------:R-:W-:Y:S04]  /*ab50*/  HMMA.16816.F32.BF16 R124, R208, R6.reuse, R124 ;  /* 0x00000006d07c723c */ /* 0x080fe8000004187c */
        /* <DEDUP_REMOVED lines=17> */
[----:B------:R1:W-:Y:S01]  /*ac70*/  STL [R1], R5 ;  /* 0x0000000501007387 */ /* 0x0003e20000100800 */
[----:B------:R-:W-:Y:S02]  /*ac80*/  FADD.FTZ R2, R251, R2 ;  /* 0x00000002fb027221 */ /* 0x000fe40000010000 */
[----:B------:R-:W-:Y:S02]  /*ac90*/  FADD.FTZ R4, R15, R4 ;  /* 0x000000040f047221 */ /* 0x000fe40000010000 */
[----:B------:R-:W-:Y:S03]  /*aca0*/  FADD.FTZ R0, R139, R7 ;  /* 0x000000078b007221 */ /* 0x000fe60000010000 */
[----:B------:R1:W-:Y:S01]  /*acb0*/  STL [R1+0x8], R4 ;  /* 0x0000080401007387 */ /* 0x0003e20000100800 */
[----:B------:R-:W-:Y:S01]  /*acc0*/  FADD.FTZ R0, R138, R0 ;  /* 0x000000008a007221 */ /* 0x000fe20000010000 */
[----:B------:R-:W-:Y:S02]  /*acd0*/  MOV R138, R3 ;  /* 0x00000003008a7202 */ /* 0x000fe40000000f00 */
[----:B------:R1:W-:Y:S04]  /*ace0*/  STL [R1+0x4], R2 ;  /* 0x0000040201007387 */ /* 0x0003e80000100800 */
[----:B------:R1:W-:Y:S01]  /*acf0*/  STL [R1+0xc], R0 ;  /* 0x00000c0001007387 */ /* 0x0003e20000100800 */
[----:B------:R-:W-:-:S05]  /*ad00*/  @P1 BRA `(.L_x_646) ;  /* 0xffffb19000001947 */ /* 0x000fca000383ffff */
.L_x_645:
[----:B-1----:R-:W3:Y:S04]  /*ad10*/  LDL.LU R5, [R1] ;  /* 0x0000000001057983 */ /* 0x002ee80000300800 */
[----:B------:R-:W4:Y:S04]  /*ad20*/  LDL.LU R4, [R1+0x8] ;  /* 0x0000080001047983 */ /* 0x000f280000300800 */
[----:B--2---:R-:W2:Y:S04]  /*ad30*/  LDL.LU R2, [R1+0x4] ;  /* 0x0000040001027983 */ /* 0x004ea80000300800 */
[----:B------:R-:W2:Y:S04]  /*ad40*/  LDL.LU R0, [R1+0xc] ;  /* 0x00000c0001007983 */ /* 0x000ea80000300800 */
[----:B------:R-:W2:Y:S01]  /*ad50*/  LDL.LU R11, [R1+0x54] ;  /* 0x00005400010b7983 */ /* 0x000ea20000300800 */
[----:B------:R-:W-:-:S03]  /*ad60*/  MOV R138, c[0x0][0x4e8] ;  /* 0x00013a00008a7a02 */ /* 0x000fc60000000f00 */
[----:B------:R-:W2:Y:S01]  /*ad70*/  LDL.LU R139, [R1+0x58] ;  /* 0x00005800018b7983 */ /* 0x000ea20000300800 */
[----:B------:R-:W-:-:S03]  /*ad80*/  ISETP.NE.AND P0, PT, R138, 0x1, PT ;  /* 0x000000018a00780c */ /* 0x000fc60003f05270 */
[----:B------:R-:W1:Y:S04]  /*ad90*/  S2R R6, SR_CTAID.Y ;  /* 0x0000000000067919 */ /* 0x000e680000002600 */
[----:B------:R-:W1:Y:S02]  /*ada0*/  S2R R9, SR_TID.X ;  /* 0x0000000000097919 */ /* 0x000e640000002100 */
[----:B-1----:R-:W-:Y:S01]  /*adb0*/  IMAD.WIDE.U32 R18, R6, c[0x0][0x490], RZ ;  /* 0x0001240006127a25 */ /* 0x002fe200078e00ff */
[----:B------:R-:W-:-:S03]  /*adc0*/  SHF.R.S32.HI R137, RZ, 0x1f, R9 ;  /* 0x0000001fff897819 */ /* 0x000fc60000011409 */
[----:B------:R-:W-:Y:S01]  /*add0*/  IMAD.WIDE.U32 R20, R6, c[0x0][0x3e8], RZ ;  /* 0x0000fa0006147a25 */ /* 0x000fe200078e00ff */
[----:B------:R-:W-:Y:S06]  /*ade0*/  BAR.SYNC.DEFER_BLOCKING 0x1, 0x80 ;  /* 0x0042000000007b1d */ /* 0x000fec0000010000 */
[----:B---3--:R-:W1:Y:S04]  /*adf0*/  SHFL.BFLY PT, R12, R5, 0x2, 0x1f ;  /* 0x0c401f00050c7f89 */ /* 0x008e6800000e0000 */
[----:B----4-:R-:W3:Y:S04]  /*ae00*/  SHFL.BFLY PT, R10, R4, 0x2, 0x1f ;  /* 0x0c401f00040a7f89 */ /* 0x010ee800000e0000 */
[----:B--2---:R-:W2:Y:S04]  /*ae10*/  SHFL.BFLY PT, R8, R2, 0x2, 0x1f ;  /* 0x0c401f0002087f89 */ /* 0x004ea800000e0000 */
[----:B------:R-:W4:Y:S01]  /*ae20*/  SHFL.BFLY PT, R7, R0, 0x2, 0x1f ;  /* 0x0c401f0000077f89 */ /* 0x000f2200000e0000 */
[----:B------:R-:W-:Y:S01]  /*ae30*/  MOV R16, R11 ;  /* 0x0000000b00107202 */ /* 0x000fe20000000f00 */
[----:B-1----:R-:W-:-:S02]  /*ae40*/  FADD.FTZ R12, R12, R5 ;  /* 0x000000050c0c7221 */ /* 0x002fc40000010000 */
[----:B---3--:R-:W-:Y:S02]  /*ae50*/  FADD.FTZ R10, R10, R4 ;  /* 0x000000040a0a7221 */ /* 0x008fe40000010000 */
[----:B--2---:R-:W-:-:S03]  /*ae60*/  FADD.FTZ R8, R8, R2 ;  /* 0x0000000208087221 */ /* 0x004fc60000010000 */
[----:B------:R-:W1:Y:S01]  /*ae70*/  SHFL.BFLY PT, R2, R10, 0x1, 0x1f ;  /* 0x0c201f000a027f89 */ /* 0x000e6200000e0000 */
[----:B----4-:R-:W-:-:S03]  /*ae80*/  FADD.FTZ R7, R7, R0 ;  /* 0x0000000007077221 */ /* 0x010fc60000010000 */
[----:B------:R-:W2:Y:S04]  /*ae90*/  SHFL.BFLY PT, R4, R8, 0x1, 0x1f ;  /* 0x0c201f0008047f89 */ /* 0x000ea800000e0000 */
[----:B------:R-:W3:Y:S04]  /*aea0*/  SHFL.BFLY PT, R0, R12, 0x1, 0x1f ;  /* 0x0c201f000c007f89 */ /* 0x000ee800000e0000 */
[----:B------:R-:W4:Y:S01]  /*aeb0*/  SHFL.BFLY PT, R5, R7, 0x1, 0x1f ;  /* 0x0c201f0007057f89 */ /* 0x000f2200000e0000 */
[----:B-1----:R-:W-:Y:S01]  /*aec0*/  FADD.FTZ R10, R10, R2 ;  /* 0x000000020a0a7221 */ /* 0x002fe20000010000 */
[----:B------:R-:W-:Y:S01]  /*aed0*/  SHF.R.S32.HI R2, RZ, 0x1f, R6 ;  /* 0x0000001fff027819 */ /* 0x000fe20000011406 */
[----:B--2---:R-:W-:-:S03]  /*aee0*/  FADD.FTZ R8, R8, R4 ;  /* 0x0000000408087221 */ /* 0x004fc60000010000 */
[----:B------:R-:W-:Y:S01]  /*aef0*/  FSETP.NE.FTZ.AND P4, PT, R10, RZ, PT ;  /* 0x000000ff0a00720b */ /* 0x000fe20003f95000 */
[C---:B------:R-:W-:Y:S01]  /*af00*/  IMAD R26, R2.reuse, c[0x0][0x490], RZ ;  /* 0x00012400021a7a24 */ /* 0x040fe200078e02ff */
[----:B------:R-:W-:Y:S01]  /*af10*/  MOV R4, RZ ;  /* 0x000000ff00047202 */ /* 0x000fe20000000f00 */
[----:B------:R-:W-:Y:S02]  /*af20*/  IMAD R14, R2, c[0x0][0x3e8], RZ ;  /* 0x0000fa00020e7a24 */ /* 0x000fe400078e02ff */
[----:B------:R-:W-:Y:S01]  /*af30*/  @P0 IMAD.HI.U32 R2, R11, c[0x0][0x4ec], RZ ;  /* 0x00013b000b020a27 */ /* 0x000fe200078e00ff */
[----:B------:R-:W-:-:S03]  /*af40*/  FSETP.NE.FTZ.AND P2, PT, R8, RZ, PT ;  /* 0x000000ff0800720b */ /* 0x000fc60003f55000 */
[----:B---3--:R-:W-:Y:S01]  /*af50*/  FADD.FTZ R12, R12, R0 ;  /* 0x000000000c0c7221 */ /* 0x008fe20000010000 */
[----:B------:R-:W-:Y:S01]  /*af60*/  @P0 SHF.R.U32.HI R16, RZ, c[0x0][0x4f0], R2 ;  /* 0x00013c00ff100a19 */ /* 0x000fe20000011602 */
[----:B----4-:R-:W-:Y:S01]  /*af70*/  FADD.FTZ R7, R7, R5 ;  /* 0x0000000507077221 */ /* 0x010fe20000010000 */
[----:B------:R-:W-:Y:S01]  /*af80*/  MOV R0, RZ ;  /* 0x000000ff00007202 */ /* 0x000fe20000000f00 */
[----:B------:R-:W1:Y:S01]  /*af90*/  @P4 MUFU.RCP R4, R10 ;  /* 0x0000000a00044308 */ /* 0x000e620000001000 */
[----:B------:R-:W-:Y:S01]  /*afa0*/  IADD3 R2, -R16, RZ, RZ ;  /* 0x000000ff10027210 */ /* 0x000fe20007ffe1ff */
[----:B------:R-:W-:Y:S01]  /*afb0*/  IMAD R26, R6, c[0x0][0x494], R26 ;  /* 0x00012500061a7a24 */ /* 0x000fe200078e021a */
[----:B------:R-:W-:Y:S01]  /*afc0*/  FSETP.NE.FTZ.AND P5, PT, R12, RZ, PT ;  /* 0x000000ff0c00720b */ /* 0x000fe20003fb5000 */
[----:B------:R-:W-:Y:S01]  /*afd0*/  IMAD R14, R6, c[0x0][0x3ec], R14 ;  /* 0x0000fb00060e7a24 */ /* 0x000fe200078e020e */
[----:B------:R-:W-:Y:S01]  /*afe0*/  FSETP.NE.FTZ.AND P1, PT, R7, RZ, PT ;  /* 0x000000ff0700720b */ /* 0x000fe20003f35000 */
[----:B------:R-:W-:Y:S01]  /*aff0*/  IMAD R132, R2, c[0x0][0x4e8], R11 ;  /* 0x00013a0002847a24 */ /* 0x000fe200078e020b */
[----:B------:R-:W-:-:S02]  /*b000*/  MOV R2, RZ ;  /* 0x000000ff00027202 */ /* 0x000fc40000000f00 */
[----:B------:R-:W-:Y:S02]  /*b010*/  IADD3 R27, R19, R26, RZ ;  /* 0x0000001a131b7210 */ /* 0x000fe40007ffe0ff */
[----:B------:R-:W-:Y:S02]  /*b020*/  MOV R26, R18 ;  /* 0x00000012001a7202 */ /* 0x000fe40000000f00 */
[----:B------:R-:W2:Y:S01]  /*b030*/  @P2 MUFU.RCP R2, R8 ;  /* 0x0000000800022308 */ /* 0x000ea20000001000 */
[----:B------:R-:W-:-:S07]  /*b040*/  LEA.HI R6, R137, R9, RZ, 0x2 ;  /* 0x0000000989067211 */ /* 0x000fce00078f10ff */
[----:B------:R-:W3:Y:S01]  /*b050*/  @P5 MUFU.RCP R0, R12 ;  /* 0x0000000c00005308 */ /* 0x000ee20000001000 */
[C---:B-1----:R-:W-:Y:S01]  /*b060*/  FMUL.FTZ R151, R4.reuse, R151 ;  /* 0x0000009704977220 */ /* 0x042fe20000410000 */
[----:B------:R-:W-:Y:S01]  /*b070*/  LEA.HI R137, R137, R9, RZ, 0x5 ;  /* 0x0000000989897211 */ /* 0x000fe200078f28ff */
[C---:B------:R-:W-:Y:S01]  /*b080*/  FMUL.FTZ R150, R4.reuse, R150 ;  /* 0x0000009604967220 */ /* 0x040fe20000410000 */
[----:B------:R-:W-:Y:S01]  /*b090*/  IADD3 R15, R21, R14, RZ ;  /* 0x0000000e150f7210 */ /* 0x000fe20007ffe0ff */
[----:B------:R-:W-:Y:S01]  /*b0a0*/  FMUL.FTZ R155, R4, R155 ;  /* 0x0000009b049b7220 */ /* 0x000fe20000410000 */
[----:B------:R-:W-:Y:S01]  /*b0b0*/  LOP3.LUT R5, R137, 0xffffffe0, RZ, 0xc0, !PT ;  /* 0xffffffe089057812 */ /* 0x000fe200078ec0ff */
[----:B--2---:R-:W-:Y:S01]  /*b0c0*/  FMUL.FTZ R39, R2, R92 ;  /* 0x0000005c02277220 */ /* 0x004fe20000410000 */
[----:B------:R-:W-:Y:S01]  /*b0d0*/  LOP3.LUT R17, R6, 0xfffffffc, RZ, 0xc0, !PT ;  /* 0xfffffffc06117812 */ /* 0x000fe200078ec0ff */
[----:B------:R-:W2:Y:S01]  /*b0e0*/  LDL.LU R92, [R1+0x4c] ;  /* 0x00004c00015c7983 */ /* 0x000ea20000300800 */
[----:B------:R-:W-:Y:S01]  /*b0f0*/  FMUL.FTZ R89, R2, R89 ;  /* 0x0000005902597220 */ /* 0x000fe20000410000 */
[----:B------:R-:W-:Y:S01]  /*b100*/  IADD3 R5, -R5, R9, RZ ;  /* 0x0000000905057210 */ /* 0x000fe20007ffe1ff */
[----:B---3--:R-:W-:-:S03]  /*b110*/  FMUL.FTZ R149, R0, R149 ;  /* 0x0000009500957220 */ /* 0x008fc60000410000 */
[----:B------:R-:W-:Y:S01]  /*b120*/  LOP3.LUT P3, RZ, R5, 0x3, RZ, 0xc0, !PT ;  /* 0x0000000305ff7812 */ /* 0x000fe2000786c0ff */
        /* <DEDUP_REMOVED lines=16> */
[C---:B------:R-:W-:Y:S01]  /*b230*/  FMUL.FTZ R53, R0.reuse, R68 ;  /* 0x0000004400357220 */ /* 0x040fe20000410000 */
[----:B------:R-:W-:Y:S01]  /*b240*/  MOV R14, R20 ;  /* 0x00000014000e7202 */ /* 0x000fe20000000f00 */
        /* <DEDUP_REMOVED lines=28> */
[----:B------:R-:W-:Y:S01]  /*b410*/  @P2 MUFU.LG2 R8, R8 ;  /* 0x0000000800082308 */ /* 0x000fe20000000c00 */
[C---:B------:R-:W-:Y:S01]  /*b420*/  FMUL.FTZ R49, R0.reuse, R80 ;  /* 0x0000005000317220 */ /* 0x040fe20000410000 */
[----:B------:R-:W-:Y:S01]  /*b430*/  IADD3 R17, -R17, R9, RZ ;  /* 0x0000000911117210 */ /* 0x000fe20007ffe1ff */
        /* <DEDUP_REMOVED lines=12> */
[----:B------:R-:W-:Y:S01]  /*b500*/  MOV R0, RZ ;  /* 0x000000ff00007202 */ /* 0x000fe20000000f00 */
[----:B------:R-:W-:Y:S02]  /*b510*/  FMUL.FTZ R43, R2, R88 ;  /* 0x00000058022b7220 */ /* 0x000fe40000410000 */
[----:B------:R1:W5:Y:S03]  /*b520*/  LDL R88, [R1+0x10] ;  /* 0x0000100001587983 */ /* 0x0003660000100800 */
[----:B------:R-:W3:Y:S01]  /*b530*/  @P1 MUFU.RCP R0, R7 ;  /* 0x0000000700001308 */ /* 0x000ee20000001000 */
[----:B------:R-:W-:-:S02]  /*b540*/  F2FP.BF16.PACK_AB R43, R89, R43 ;  /* 0x0000002b592b723e */ /* 0x000fc400000010ff */
[----:B------:R-:W4:Y:S01]  /*b550*/  LDL R89, [R1+0x50] ;  /* 0x0000500001597983 */ /* 0x000f220000100800 */
[C---:B---3--:R-:W-:Y:S02]  /*b560*/  FMUL.FTZ R91, R0.reuse, R91 ;  /* 0x0000005b005b7220 */ /* 0x048fe40000410000 */
[----:B------:R-:W-:-:S05]  /*b570*/  FMUL.FTZ R42, R0, R90 ;  /* 0x0000005a002a7220 */ /* 0x000fca0000410000 */
[----:B------:R-:W-:Y:S02]  /*b580*/  F2FP.BF16.PACK_AB R42, R91, R42 ;  /* 0x0000002a5b2a723e */ /* 0x000fe400000010ff */
[----:B------:R1:W5:Y:S01]  /*b590*/  LDL.64 R90, [R1+0x18] ;  /* 0x00001800015a7983 */ /* 0x0003620000100a00 */
[C---:B------:R-:W-:Y:S02]  /*b5a0*/  FMUL.FTZ R80, R4.reuse, R102 ;  /* 0x0000006604507220 */ /* 0x040fe40000410000 */
[----:B------:R-:W-:Y:S02]  /*b5b0*/  FMUL.FTZ R68, R4, R130 ;  /* 0x0000008204447220 */ /* 0x000fe40000410000 */
[----:B------:R-:W3:Y:S01]  /*b5c0*/  S2R R4, SR_CTAID.Z ;  /* 0x0000000000047919 */ /* 0x000ee20000002700 */
[C---:B------:R-:W-:Y:S01]  /*b5d0*/  FMUL.FTZ R145, R2.reuse, R145 ;  /* 0x0000009102917220 */ /* 0x040fe20000410000 */
[----:B------:R-:W-:Y:S01]  /*b5e0*/  SHF.R.S32.HI R5, RZ, 0x2, R6 ;  /* 0x00000002ff057819 */ /* 0x000fe20000011406 */
        /* <DEDUP_REMOVED lines=28> */
[----:B------:R-:W-:Y:S01]  /*b7b0*/  SHF.R.S32.HI R2, RZ, 0x1f, R6 ;  /* 0x0000001fff027819 */ /* 0x000fe20000011406 */
[----:B------:R-:W1:Y:S01]  /*b7c0*/  @P1 MUFU.LG2 R7, R7 ;  /* 0x0000000700071308 */ /* 0x000e620000000c00 */
[----:B---3--:R-:W-:Y:S02]  /*b7d0*/  SHF.R.S32.HI R6, RZ, 0x1f, R4 ;  /* 0x0000001fff067819 */ /* 0x008fe40000011404 */
[----:B------:R-:W-:-:S03]  /*b7e0*/  LEA.HI R2, R2, R5, RZ, 0x3 ;  /* 0x0000000502027211 */ /* 0x000fc600078f18ff */
[----:B------:R-:W-:Y:S01]  /*b7f0*/  IMAD R86, R6, c[0x0][0x498], RZ ;  /* 0x0001260006567a24 */ /* 0x000fe200078e02ff */
[----:B------:R-:W-:Y:S01]  /*b800*/  LOP3.LUT R2, R2, 0xfffffff8, RZ, 0xc0, !PT ;  /* 0xfffffff802027812 */ /* 0x000fe200078ec0ff */
[----:B------:R-:W-:Y:S02]  /*b810*/  IMAD R85, R6, c[0x0][0x3f0], RZ ;  /* 0x0000fc0006557a24 */ /* 0x000fe400078e02ff */
[C---:B------:R-:W-:Y:S01]  /*b820*/  FMUL.FTZ R50, R0.reuse, R74 ;  /* 0x0000004a00327220 */ /* 0x040fe20000410000 */
[----:B------:R-:W-:Y:S01]  /*b830*/  IADD3 R5, R5, -R2, RZ ;  /* 0x8000000205057210 */ /* 0x000fe20007ffe0ff */
[C---:B------:R-:W-:Y:S01]  /*b840*/  FMUL.FTZ R46, R0.reuse, R78 ;  /* 0x0000004e002e7220 */ /* 0x040fe20000410000 */
[----:B------:R-:W-:Y:S01]  /*b850*/  @P4 MOV R2, 0x3f317218 ;  /* 0x3f31721800024802 */ /* 0x000fe20000000f00 */
        /* <DEDUP_REMOVED lines=27> */
[----:B------:R-:W-:Y:S01]  /*ba10*/  FMUL.FTZ R66, R0, R126 ;  /* 0x0000007e00427220 */ /* 0x000fe20000410000 */
[----:B------:R-:W-:Y:S01]  /*ba20*/  @P2 MOV R0, 0x3f317218 ;  /* 0x3f31721800002802 */ /* 0x000fe20000000f00 */
[C---:B------:R-:W-:Y:S02]  /*ba30*/  IMAD R86, R4.reuse, c[0x0][0x49c], R86 ;  /* 0x0001270004567a24 */ /* 0x040fe400078e0256 */
[C---:B------:R-:W-:Y:S02]  /*ba40*/  IMAD R85, R4.reuse, c[0x0][0x3f4], R85 ;  /* 0x0000fd0004557a24 */ /* 0x040fe400078e0255 */
[----:B------:R-:W-:Y:S01]  /*ba50*/  IMAD.WIDE.U32 R26, R4, c[0x0][0x498], R26 ;  /* 0x00012600041a7a25 */ /* 0x000fe200078e001a */
[----:B------:R-:W-:-:S03]  /*ba60*/  @P1 MOV R9, 0x3f317218 ;  /* 0x3f31721800091802 */ /* 0x000fc60000000f00 */
[----:B------:R-:W-:Y:S01]  /*ba70*/  IMAD.WIDE.U32 R14, R4, c[0x0][0x3f0], R14 ;  /* 0x0000fc00040e7a25 */ /* 0x000fe200078e000e */
[----:B------:R-:W-:-:S03]  /*ba80*/  @P5 MOV R4, 0x3f317218 ;  /* 0x3f31721800045802 */ /* 0x000fc60000000f00 */
[----:B------:R-:W-:Y:S02]  /*ba90*/  @P4 FMUL.FTZ R6, R2, c[0x0][0x2d0] ;  /* 0x0000b40002064a20 */ /* 0x000fe40000410000 */
[----:B------:R-:W-:Y:S02]  /*baa0*/  @P5 FMUL.FTZ R11, R4, c[0x0][0x2d0] ;  /* 0x0000b400040b5a20 */ /* 0x000fe40000410000 */
[----:B------:R-:W-:Y:S02]  /*bab0*/  @P2 FMUL.FTZ R2, R0, c[0x0][0x2d0] ;  /* 0x0000b40000022a20 */ /* 0x000fe40000410000 */
[----:B-1----:R-:W-:Y:S02]  /*bac0*/  @P1 FMUL.FTZ R4, R7, 0.69314718246459960938 ;  /* 0x3f31721807041820 */ /* 0x002fe40000410000 */
[----:B------:R-:W-:Y:S01]  /*bad0*/  @P1 FMUL.FTZ R0, R9, c[0x0][0x2d0] ;  /* 0x0000b40009001a20 */ /* 0x000fe20000410000 */
[----:B------:R-:W-:Y:S01]  /*bae0*/  MOV R83, 0xff800000 ;  /* 0xff80000000537802 */ /* 0x000fe20000000f00 */
[----:B------:R-:W-:-:S02]  /*baf0*/  @P2 FMUL.FTZ R8, R8, 0.69314718246459960938 ;  /* 0x3f31721808082820 */ /* 0x000fc40000410000 */
[----:B------:R-:W-:Y:S01]  /*bb00*/  @P1 FFMA.FTZ R83, R0, R3, R4 ;  /* 0x0000000300531223 */ /* 0x000fe20000010004 */
[----:B------:R-:W-:Y:S01]  /*bb10*/  SHF.R.S32.HI R0, RZ, 0x5, R137 ;  /* 0x00000005ff007819 */ /* 0x000fe20000011489 */
[----:B------:R-:W1:Y:S01]  /*bb20*/  @P4 MUFU.LG2 R10, R10 ;  /* 0x0000000a000a4308 */ /* 0x000e620000000c00 */
[----:B------:R-:W-:Y:S01]  /*bb30*/  MOV R84, 0xff800000 ;  /* 0xff80000000547802 */ /* 0x000fe20000000f00 */
[----:B------:R-:W-:Y:S01]  /*bb40*/  @P2 FFMA.FTZ R84, R2, R134, R8 ;  /* 0x0000008602542223 */ /* 0x000fe20000010008 */
[----:B------:R-:W-:Y:S02]  /*bb50*/  SHF.R.S32.HI R2, RZ, 0x1f, R0 ;  /* 0x0000001fff027819 */ /* 0x000fe40000011400 */
[----:B------:R-:W-:Y:S02]  /*bb60*/  LEA.HI R4, R17, R17, RZ, 0x1 ;  /* 0x0000001111047211 */ /* 0x000fe400078f08ff */
[----:B------:R-:W-:-:S04]  /*bb70*/  LEA.HI R2, R2, R0, RZ, 0x2 ;  /* 0x0000000002027211 */ /* 0x000fc800078f10ff */
[----:B------:R-:W-:Y:S02]  /*bb80*/  LOP3.LUT R3, R2, 0xffffffc, RZ, 0xc0, !PT ;  /* 0x0ffffffc02037812 */ /* 0x000fe400078ec0ff */
[----:B------:R-:W-:Y:S02]  /*bb90*/  LOP3.LUT R2, R4, 0x1ffffffe, RZ, 0xc0, !PT ;  /* 0x1ffffffe04027812 */ /* 0x000fe400078ec0ff */
[----:B------:R-:W-:Y:S01]  /*bba0*/  F2FP.BF16.PACK_AB R44, R87, R44 ;  /* 0x0000002c572c723e */ /* 0x000fe200000010ff */
[----:B-1----:R-:W-:Y:S01]  /*bbb0*/  @P4 FMUL.FTZ R10, R10, 0.69314718246459960938 ;  /* 0x3f3172180a0a4820 */ /* 0x002fe20000410000 */
[----:B------:R-:W1:Y:S01]  /*bbc0*/  S2R R87, SR_CTAID.X ;  /* 0x0000000000577919 */ /* 0x000e620000002500 */
[----:B------:R-:W-:Y:S02]  /*bbd0*/  IADD3 R8, R17, -R2, RZ ;  /* 0x8000000211087210 */ /* 0x000fe40007ffe0ff */
[----:B------:R-:W-:Y:S02]  /*bbe0*/  IADD3 R9, R0, -R3, RZ ;  /* 0x8000000300097210 */ /* 0x000fe40007ffe0ff */
[----:B------:R-:W-:-:S02]  /*bbf0*/  LOP3.LUT R2, R5, 0x1, RZ, 0xc0, !PT ;  /* 0x0000000105027812 */ /* 0x000fc400078ec0ff */
[C---:B------:R-:W-:Y:S02]  /*bc00*/  SHF.L.U32 R3, R5.reuse, 0x6, RZ ;  /* 0x0000000605037819 */ /* 0x040fe400000006ff */
[----:B------:R-:W-:Y:S01]  /*bc10*/  MOV R81, 0xff800000 ;  /* 0xff80000000517802 */ /* 0x000fe20000000f00 */
[----:B------:R-:W-:Y:S01]  /*bc20*/  @P4 FFMA.FTZ R81, R6, R135, R10 ;  /* 0x0000008706514223 */ /* 0x000fe2000001000a */
[----:B------:R-:W-:Y:S02]  /*bc30*/  R2P PR, R5, 0x6 ;  /* 0x0000000605007804 */ /* 0x000fe40000000000 */
[----:B------:R-:W-:Y:S02]  /*bc40*/  ISETP.NE.U32.AND P4, PT, R2, 0x1, PT ;  /* 0x000000010200780c */ /* 0x000fe40003f85070 */
[----:B------:R-:W-:Y:S02]  /*bc50*/  LOP3.LUT R2, R3, 0x1c0, RZ, 0xc0, !PT ;  /* 0x000001c003027812 */ /* 0x000fe400078ec0ff */
[----:B------:R-:W-:-:S02]  /*bc60*/  LEA R10, R0, R17, 0x9 ;  /* 0x00000011000a7211 */ /* 0x000fc400078e48ff */
[----:B------:R-:W-:Y:S02]  /*bc70*/  SHF.L.U32 R0, R4, 0x5, RZ ;  /* 0x0000000504007819 */ /* 0x000fe400000006ff */
[----:B------:R-:W-:Y:S01]  /*bc80*/  LEA.HI R7, R2, R2, RZ, 0x1d ;  /* 0x0000000202077211 */ /* 0x000fe200078fe8ff */
[----:B------:R-:W3:Y:S01]  /*bc90*/  @P5 MUFU.LG2 R12, R12 ;  /* 0x0000000c000c5308 */ /* 0x000ee20000000c00 */
[----:B------:R-:W-:Y:S02]  /*bca0*/  SHF.R.S32.HI R5, RZ, 0x2, R139 ;  /* 0x00000002ff057819 */ /* 0x000fe4000001148b */
[----:B------:R-:W-:Y:S02]  /*bcb0*/  SHF.R.S32.HI R6, RZ, 0x1f, R16 ;  /* 0x0000001fff067819 */ /* 0x000fe40000011410 */
[----:B------:R-:W-:Y:S02]  /*bcc0*/  LOP3.LUT R4, R0, 0xffffffc0, RZ, 0xc0, !PT ;  /* 0xffffffc000047812 */ /* 0x000fe400078ec0ff */
[----:B------:R-:W-:-:S02]  /*bcd0*/  LEA R7, R10, R7, 0x1 ;  /* 0x000000070a077211 */ /* 0x000fc400078e08ff */
[----:B------:R-:W-:Y:S01]  /*bce0*/  LEA R0, R9, R5, 0x4 ;  /* 0x0000000509007211 */ /* 0x000fe200078e20ff */
[----:B------:R-:W-:Y:S01]  /*bcf0*/  IMAD R5, R6, c[0x0][0x3e0], RZ ;  /* 0x0000f80006057a24 */ /* 0x000fe200078e02ff */
[----:B------:R-:W-:Y:S02]  /*bd00*/  LEA R4, R8, R4, 0x3 ;  /* 0x0000000408047211 */ /* 0x000fe400078e18ff */
[----:B------:R-:W-:Y:S01]  /*bd10*/  SHF.L.U32 R7, R7, 0x1, RZ ;  /* 0x0000000107077819 */ /* 0x000fe200000006ff */
[----:B------:R-:W-:Y:S01]  /*bd20*/  IMAD R9, R16, c[0x0][0x3e4], R5 ;  /* 0x0000f90010097a24 */ /* 0x000fe200078e0205 */
[----:B------:R-:W-:Y:S02]  /*bd30*/  IADD3 R6, R0, R4, RZ ;  /* 0x0000000400067210 */ /* 0x000fe40007ffe0ff */
[----:B------:R-:W-:Y:S02]  /*bd40*/  IADD3 R5, R7, 0x80, RZ ;  /* 0x0000008007057810 */ /* 0x000fe40007ffe0ff */
[----:B-1----:R-:W-:-:S02]  /*bd50*/  LEA R0, R87, R0, 0x7 ;  /* 0x0000000057007211 */ /* 0x002fc400078e38ff */
[----:B------:R-:W-:Y:S01]  /*bd60*/  IADD3 R3, R15, R85, RZ ;  /* 0x000000550f037210 */ /* 0x000fe20007ffe0ff */
[----:B------:R-:W-:Y:S01]  /*bd70*/  IMAD R85, R138, c[0x0][0x388], RZ ;  /* 0x0000e2008a557a24 */ /* 0x000fe200078e02ff */
[----:B------:R-:W-:Y:S02]  /*bd80*/  IADD3 R8, R7, 0x70, RZ ;  /* 0x0000007007087810 */ /* 0x000fe40007ffe0ff */
[----:B------:R-:W-:Y:S01]  /*bd90*/  @P4 IADD3 R8, R5, 0x10, RZ ;  /* 0x0000001005084810 */ /* 0x000fe20007ffe0ff */
[----:B---3--:R-:W-:Y:S01]  /*bda0*/  @P5 FMUL.FTZ R12, R12, 0.69314718246459960938 ;  /* 0x3f3172180c0c5820 */ /* 0x008fe20000410000 */
[----:B------:R-:W-:Y:S02]  /*bdb0*/  LEA R6, R87, R6, 0x7 ;  /* 0x0000000657067211 */ /* 0x000fe400078e38ff */
[C---:B------:R-:W-:Y:S02]  /*bdc0*/  IADD3 R5, R0.reuse, 0x40, RZ ;  /* 0x0000004000057810 */ /* 0x040fe40007ffe0ff */
[----:B------:R-:W-:-:S02]  /*bdd0*/  IADD3 R4, R0, 0x8, RZ ;  /* 0x0000000800047810 */ /* 0x000fc40007ffe0ff */
[----:B------:R-:W-:Y:S02]  /*bde0*/  MOV R2, R14 ;  /* 0x0000000e00027202 */ /* 0x000fe40000000f00 */
[----:B------:R-:W-:Y:S01]  /*bdf0*/  MOV R82, 0xff800000 ;  /* 0xff80000000527802 */ /* 0x000fe20000000f00 */
[----:B------:R-:W-:Y:S01]  /*be00*/  @P5 FFMA.FTZ R82, R11, R136, R12 ;  /* 0x000000880b525223 */ /* 0x000fe2000001000c */
[-C--:B------:R-:W-:Y:S01]  /*be10*/  ISETP.GE.OR P4, PT, R5, R85.reuse, P3 ;  /* 0x000000550500720c */ /* 0x080fe20001f86670 */
[----:B------:R-:W-:Y:S01]  /*be20*/  @P0 IMAD.HI.U32 R5, R6, c[0x0][0x4ec], RZ ;  /* 0x00013b0006050a27 */ /* 0x000fe200078e00ff */
[-C--:B------:R-:W-:Y:S02]  /*be30*/  ISETP.GE.OR P5, PT, R4, R85.reuse, P3 ;  /* 0x000000550400720c */ /* 0x080fe40001fa6670 */
[----:B------:R-:W-:Y:S01]  /*be40*/  IADD3 R4, R0, 0x48, RZ ;  /* 0x0000004800047810 */ /* 0x000fe20007ffe0ff */
[----:B------:R-:W-:Y:S01]  /*be50*/  IMAD.WIDE.U32 R2, R16, c[0x0][0x3e0], R2 ;  /* 0x0000f80010027a25 */ /* 0x000fe200078e0002 */
[----:B------:R-:W-:-:S02]  /*be60*/  ISETP.GE.OR P6, PT, R0, R85, P3 ;  /* 0x000000550000720c */ /* 0x000fc40001fc6670 */
[----:B------:R-:W-:Y:S02]  /*be70*/  MOV R0, R6 ;  /* 0x0000000600007202 */ /* 0x000fe40000000f00 */
[----:B------:R-:W-:Y:S02]  /*be80*/  @P0 SHF.R.U32.HI R0, RZ, c[0x0][0x4f0], R5 ;  /* 0x00013c00ff000a19 */ /* 0x000fe40000011605 */
[----:B------:R-:W-:Y:S02]  /*be90*/  ISETP.GE.OR P3, PT, R4, R85, P3 ;  /* 0x000000550400720c */ /* 0x000fe40001f66670 */
[----:B------:R-:W-:Y:S02]  /*bea0*/  SHF.R.S32.HI R4, RZ, 0x1f, R132 ;  /* 0x0000001fff047819 */ /* 0x000fe40000011484 */
[----:B------:R-:W-:Y:S02]  /*beb0*/  IADD3 R3, R3, R9, RZ ;  /* 0x0000000903037210 */ /* 0x000fe40007ffe0ff */
[----:B------:R-:W-:Y:S01]  /*bec0*/  IADD3 R9, -R0, RZ, RZ ;  /* 0x000000ff00097210 */ /* 0x000fe20007ffe1ff */
[----:B------:R-:W-:Y:S01]  /*bed0*/  IMAD R5, R4, c[0x0][0x3d8], RZ ;  /* 0x0000f60004057a24 */ /* 0x000fe200078e02ff */
[----:B------:R-:W-:Y:S01]  /*bee0*/  SHF.R.S32.HI R10, RZ, 0x1f, R0 ;  /* 0x0000001fff0a7819 */ /* 0x000fe20000011400 */
[----:B------:R-:W-:Y:S01]  /*bef0*/  IMAD.WIDE.U32 R16, R132, c[0x0][0x3d8], R2 ;  /* 0x0000f60084107a25 */ /* 0x000fe200078e0002 */
[----:B------:R-:W-:-:S02]  /*bf00*/  IADD3 R4, P0, R0, R26, RZ ;  /* 0x0000001a00047210 */ /* 0x000fc40007f1e0ff */
[----:B------:R-:W-:Y:S01]  /*bf10*/  MOV R2, 0x20 ;  /* 0x0000002000027802 */ /* 0x000fe20000000f00 */
[----:B------:R-:W-:Y:S01]  /*bf20*/  IMAD R0, R9, c[0x0][0x4e8], R6 ;  /* 0x00013a0009007a24 */ /* 0x000fe200078e0206 */
[----:B------:R-:W-:Y:S02]  /*bf30*/  F2FP.BF16.PACK_AB R11, R151, R150 ;  /* 0x00000096970b723e */ /* 0x000fe400000010ff */
[----:B------:R-:W-:Y:S02]  /*bf40*/  SEL R9, R2, 0xffffffe0, !P1 ;  /* 0xffffffe002097807 */ /* 0x000fe40004800000 */
[----:B------:R-:W-:Y:S01]  /*bf50*/  SHF.R.S32.HI R2, RZ, 0x1f, R0 ;  /* 0x0000001fff027819 */ /* 0x000fe20000011400 */
[----:B------:R1:W-:Y:S01]  /*bf60*/  STS [R7+0x480], R11 ;  /* 0x0004800b07007388 */ /* 0x0003e20000000800 */
[----:B------:R-:W-:Y:S02]  /*bf70*/  F2FP.BF16.PACK_AB R12, R149, R148 ;  /* 0x00000094950c723e */ /* 0x000fe400000010ff */
[----:B------:R-:W-:-:S02]  /*bf80*/  F2FP.BF16.PACK_AB R13, R153, R13 ;  /* 0x0000000d990d723e */ /* 0x000fc400000010ff */
[----:B------:R-:W-:Y:S02]  /*bf90*/  F2FP.BF16.PACK_AB R18, R155, R18 ;  /* 0x000000129b12723e */ /* 0x000fe400000010ff */
[----:B------:R-:W-:Y:S02]  /*bfa0*/  F2FP.BF16.PACK_AB R19, R145, R19 ;  /* 0x000000139113723e */ /* 0x000fe400000010ff */
[----:B------:R-:W-:Y:S02]  /*bfb0*/  F2FP.BF16.PACK_AB R22, R147, R22 ;  /* 0x000000169316723e */ /* 0x000fe400000010ff */
[----:B------:R-:W-:Y:S02]  /*bfc0*/  IADD3 R6, R7, R9, RZ ;  /* 0x0000000907067210 */ /* 0x000fe40007ffe0ff */
[----:B------:R-:W-:Y:S01]  /*bfd0*/  F2FP.BF16.PACK_AB R21, R157, R21 ;  /* 0x000000159d15723e */ /* 0x000fe200000010ff */
[----:B-1----:R-:W-:Y:S01]  /*bfe0*/  IMAD R11, R132, c[0x0][0x3dc], R5 ;  /* 0x0000f700840b7a24 */ /* 0x002fe200078e0205 */
[----:B------:R-:W-:Y:S01]  /*bff0*/  IADD3.X R5, R10, R27, R86, P0, !PT ;  /* 0x0000001b0a057210 */ /* 0x000fe200007fe456 */
[----:B------:R-:W-:-:S04]  /*c000*/  IMAD R10, R2, c[0x0][0x488], RZ ;  /* 0x00012200020a7a24 */ /* 0x000fc800078e02ff */
[----:B------:R-:W-:Y:S01]  /*c010*/  IMAD.WIDE.U32 R2, R0, c[0x0][0x488], R4 ;  /* 0x0001220000027a25 */ /* 0x000fe200078e0004 */
[----:B------:R-:W-:-:S03]  /*c020*/  MOV R5, 0x40 ;  /* 0x0000004000057802 */ /* 0x000fc60000000f00 */
[----:B------:R-:W-:Y:S01]  /*c030*/  IMAD R0, R0, c[0x0][0x48c], R10 ;  /* 0x0001230000007a24 */ /* 0x000fe200078e020a */
[----:B------:R-:W-:Y:S02]  /*c040*/  IADD3 R4, R9, R8, RZ ;  /* 0x0000000809047210 */ /* 0x000fe40007ffe0ff */
[----:B------:R-:W-:Y:S02]  /*c050*/  F2FP.BF16.PACK_AB R20, R159, R20 ;  /* 0x000000149f14723e */ /* 0x000fe400000010ff */
[----:B------:R-:W-:Y:S02]  /*c060*/  LEA R10, P0, R2, c[0x0][0x450], 0x2 ;  /* 0x00011400020a7a11 */ /* 0x000fe400078010ff */
[----:B------:R-:W-:Y:S01]  /*c070*/  IADD3 R9, R3, R0, RZ ;  /* 0x0000000003097210 */ /* 0x000fe20007ffe0ff */
[----:B------:R-:W-:Y:S01]  /*c080*/  STS [R7+0x80], R12 ;  /* 0x0000800c07007388 */ /* 0x000fe20000000800 */
[----:B------:R-:W-:Y:S02]  /*c090*/  F2FP.BF16.PACK_AB R23, R165, R23 ;  /* 0x00000017a517723e */ /* 0x000fe400000010ff */
[----:B------:R-:W-:-:S02]  /*c0a0*/  F2FP.BF16.PACK_AB R24, R167, R24 ;  /* 0x00000018a718723e */ /* 0x000fc400000010ff */
[----:B------:R-:W-:Y:S01]  /*c0b0*/  SEL R3, R5, 0xffffffc0, !P2 ;  /* 0xffffffc005037807 */ /* 0x000fe20005000000 */
[----:B------:R-:W-:Y:S01]  /*c0c0*/  STS [R8], R13 ;  /* 0x0000000d08007388 */ /* 0x000fe20000000800 */
        /* <DEDUP_REMOVED lines=8> */
[----:B------:R-:W-:Y:S01]  /*c150*/  STS [R7+0x2480], R22 ;  /* 0x0024801607007388 */ /* 0x000fe20000000800 */
[----:B------:R-:W-:Y:S02]  /*c160*/  LEA.HI.X R9, R2, c[0x0][0x454], R9, 0x2, P0 ;  /* 0x0001150002097a11 */ /* 0x000fe400000f1409 */
[----:B------:R-:W-:Y:S01]  /*c170*/  F2FP.BF16.PACK_AB R35, R181, R35 ;  /* 0x00000023b523723e */ /* 0x000fe200000010ff */
[----:B------:R-:W-:Y:S01]  /*c180*/  STS [R8+0x2000], R21 ;  /* 0x0020001508007388 */ /* 0x000fe20000000800 */
[----:B------:R-:W-:Y:S02]  /*c190*/  F2FP.BF16.PACK_AB R34, R183, R34 ;  /* 0x00000022b722723e */ /* 0x000fe400000010ff */
[----:B------:R-:W-:Y:S01]  /*c1a0*/  IADD3 R2, R7, R3, RZ ;  /* 0x0000000307027210 */ /* 0x000fe20007ffe0ff */
[----:B------:R-:W-:Y:S01]  /*c1b0*/  STS [R8+0x2400], R20 ;  /* 0x0024001408007388 */ /* 0x000fe20000000800 */
[----:B------:R-:W-:-:S02]  /*c1c0*/  F2FP.BF16.PACK_AB R32, R185, R32 ;  /* 0x00000020b920723e */ /* 0x000fc400000010ff */
[----:B------:R-:W-:Y:S01]  /*c1d0*/  F2FP.BF16.PACK_AB R31, R187, R31 ;  /* 0x0000001fbb1f723e */ /* 0x000fe200000010ff */
[----:B------:R-:W-:Y:S01]  /*c1e0*/  STS [R6+0x80], R23 ;  /* 0x0000801706007388 */ /* 0x000fe20000000800 */
[----:B------:R-:W-:Y:S02]  /*c1f0*/  IADD3 R5, R3, R8, RZ ;  /* 0x0000000803057210 */ /* 0x000fe40007ffe0ff */
[----:B------:R-:W-:Y:S01]  /*c200*/  F2FP.BF16.PACK_AB R33, R177, R33 ;  /* 0x00000021b121723e */ /* 0x000fe200000010ff */
[----:B------:R-:W-:Y:S01]  /*c210*/  STS [R6+0x480], R24 ;  /* 0x0004801806007388 */ /* 0x000fe20000000800 */
[----:B------:R-:W-:Y:S02]  /*c220*/  F2FP.BF16.PACK_AB R38, R179, R38 ;  /* 0x00000026b326723e */ /* 0x000fe400000010ff */
[----:B------:R-:W-:Y:S01]  /*c230*/  F2FP.BF16.PACK_AB R63, R189, R63 ;  /* 0x0000003fbd3f723e */ /* 0x000fe200000010ff */
[----:B------:R-:W-:Y:S01]  /*c240*/  STS [R4], R25 ;  /* 0x0000001904007388 */ /* 0x000fe20000000800 */
[----:B------:R-:W-:-:S03]  /*c250*/  F2FP.BF16.PACK_AB R62, R191, R62 ;  /* 0x0000003ebf3e723e */ /* 0x000fc600000010ff */
[----:B------:R-:W-:Y:S01]  /*c260*/  STS [R4+0x400], R28 ;  /* 0x0004001c04007388 */ /* 0x000fe20000000800 */
[----:B------:R-:W-:Y:S02]  /*c270*/  F2FP.BF16.PACK_AB R61, R197, R61 ;  /* 0x0000003dc53d723e */ /* 0x000fe400000010ff */
[----:B------:R-:W-:Y:S01]  /*c280*/  F2FP.BF16.PACK_AB R60, R199, R60 ;  /* 0x0000003cc73c723e */ /* 0x000fe200000010ff */
[----:B------:R-:W-:Y:S01]  /*c290*/  STS [R6+0x2080], R29 ;  /* 0x0020801d06007388 */ /* 0x000fe20000000800 */
[----:B------:R-:W-:-:S03]  /*c2a0*/  IADD3 R0, R3, R6, RZ ;  /* 0x0000000603007210 */ /* 0x000fc60007ffe0ff */
        /* <DEDUP_REMOVED lines=88> */
[----:B------:R-:W1:Y:S04]  /*c830*/  SHFL.IDX PT, R15, R9, RZ, 0x1c1f ;  /* 0x001c1fff090f7589 */ /* 0x000e6800000e0000 */
[----:B------:R-:W-:Y:S06]  /*c840*/  BAR.SYNC.DEFER_BLOCKING 0x1, 0x80 ;  /* 0x0042000000007b1d */ /* 0x000fec0000010000 */
[----:B------:R-:W-:Y:S04]  /*c850*/  SHFL.IDX PT, R6, R10, 0x1, 0x1c1f ;  /* 0x003c1f000a067f89 */ /* 0x000fe800000e0000 */
[----:B------:R-:W3:Y:S04]  /*c860*/  SHFL.IDX PT, R7, R9, 0x1, 0x1c1f ;  /* 0x003c1f0009077f89 */ /* 0x000ee800000e0000 */
[----:B------:R-:W-:Y:S04]  /*c870*/  SHFL.IDX PT, R12, R10, 0x2, 0x1c1f ;  /* 0x005c1f000a0c7f89 */ /* 0x000fe800000e0000 */
[----:B------:R-:W4:Y:S04]  /*c880*/  SHFL.IDX PT, R13, R9, 0x2, 0x1c1f ;  /* 0x005c1f00090d7f89 */ /* 0x000f2800000e0000 */
[----:B------:R-:W-:Y:S04]  /*c890*/  SHFL.IDX PT, R8, R10, 0x3, 0x1c1f ;  /* 0x007c1f000a087f89 */ /* 0x000fe800000e0000 */
[----:B------:R-:W4:Y:S01]  /*c8a0*/  SHFL.IDX PT, R9, R9, 0x3, 0x1c1f ;  /* 0x007c1f0009097f89 */ /* 0x000f2200000e0000 */
[----:B--2---:R-:W-:-:S03]  /*c8b0*/  SHF.L.U32 R4, R92, 0x1, RZ ;  /* 0x000000015c047819 */ /* 0x004fc600000006ff */
[----:B-1----:R-:W-:Y:S04]  /*c8c0*/  @!P6 ST.E [R14.64], R82 ;  /* 0x000000520e00e985 */ /* 0x002fe8000c101916 */
[----:B---3--:R1:W-:Y:S04]  /*c8d0*/  @!P5 ST.E [R6.64], R81 ;  /* 0x000000510600d985 */ /* 0x0083e8000c101916 */
[----:B----4-:R2:W-:Y:S04]  /*c8e0*/  @!P4 ST.E [R12.64], R84 ;  /* 0x000000540c00c985 */ /* 0x0105e8000c101916 */
[----:B------:R2:W-:Y:S04]  /*c8f0*/  @!P3 ST.E [R8.64], R83 ;  /* 0x000000530800b985 */ /* 0x0005e8000c101916 */
[----:B------:R2:W3:Y:S04]  /*c900*/  LDS.128 R24, [R4+0x880] ;  /* 0x0008800004187984 */ /* 0x0004e80000000c00 */
[----:B------:R2:W4:Y:S04]  /*c910*/  LDS.128 R32, [R4+0x1080] ;  /* 0x0010800004207984 */ /* 0x0005280000000c00 */
[----:B------:R2:W1:Y:S04]  /*c920*/  LDS.128 R40, [R4+0x1880] ;  /* 0x0018800004287984 */ /* 0x0004680000000c00 */
[----:B------:R2:W1:Y:S04]  /*c930*/  LDS.128 R48, [R4+0x2080] ;  /* 0x0020800004307984 */ /* 0x0004680000000c00 */
[----:B------:R2:W2:Y:S04]  /*c940*/  LDS.128 R56, [R4+0x2880] ;  /* 0x0028800004387984 */ /* 0x0004a80000000c00 */
        /* <DEDUP_REMOVED lines=8> */
[----:B------:R2:W2:Y:S01]  /*c9d0*/  LDS.128 R72, [R4+0x7880] ;  /* 0x0078800004487984 */ /* 0x0004a20000000c00 */
[----:B------:R-:W-:-:S02]  /*c9e0*/  IADD3 R0, R17, R11, RZ ;  /* 0x0000000b11007210 */ /* 0x000fc40007ffe0ff */
[----:B-1----:R-:W-:-:S04]  /*c9f0*/  LEA R7, P0, R16, c[0x0][0x380], 0x1 ;  /* 0x0000e00010077a11 */ /* 0x002fc800078008ff */
[----:B------:R-:W-:Y:S02]  /*ca00*/  LEA.HI.X R6, R16, c[0x0][0x384], R0, 0x1, P0 ;  /* 0x0000e10010067a11 */ /* 0x000fe400000f0c00 */
[----:B------:R-:W-:Y:S01]  /*ca10*/  ISETP.GE.AND P0, PT, R89, R85, PT ;  /* 0x000000555900720c */ /* 0x000fe20003f06270 */
[----:B------:R1:W1:Y:S01]  /*ca20*/  SHFL.IDX PT, R2, R7, RZ, 0x181f ;  /* 0x00181fff07027589 */ /* 0x00026200000e0000 */
[----:B------:R-:W-:Y:S03]  /*ca30*/  BSSY B0, `(.L_x_647) ;  /* 0x000000e000007945 */ /* 0x000fe60003800000 */
[----:B------:R1:W1:Y:S08]  /*ca40*/  SHFL.IDX PT, R3, R6, RZ, 0x181f ;  /* 0x00181fff06037589 */ /* 0x00027000000e0000 */
[----:B------:R-:W-:Y:S05]  /*ca50*/  @P0 BRA `(.L_x_648) ;  /* 0x000000b000000947 */ /* 0x000fea0003800000 */
[----:B--234-:R-:W2:Y:S01]  /*ca60*/  LDS.128 R12, [R4+0x80] ;  /* 0x00008000040c7984 */ /* 0x01cea20000000c00 */
[----:B-----5:R-:W-:-:S02]  /*ca70*/  ISETP.GE.AND P0, PT, R88, c[0x0][0x3c8], PT ;  /* 0x0000f20058007a0c */ /* 0x020fc40003f06270 */
[----:B------:R-:W-:Y:S01]  /*ca80*/  ISETP.GE.AND P1, PT, R90, c[0x0][0x3c8], PT ;  /* 0x0000f2005a007a0c */ /* 0x000fe20003f26270 */
[----:B------:R3:W4:Y:S10]  /*ca90*/  LDS.128 R8, [R4+0x4080] ;  /* 0x0040800004087984 */ /* 0x0007340000000c00 */
[----:B------:R-:W-:-:S04]  /*caa0*/  @!P0 SHF.R.S32.HI R0, RZ, 0x1f, R88 ;  /* 0x0000001fff008819 */ /* 0x000fc80000011458 */
[----:B------:R-:W-:-:S04]  /*cab0*/  @!P0 LEA.HI R0, R0, R88, RZ, 0x3 ;  /* 0x0000005800008211 */ /* 0x000fc800078f18ff */
[----:B------:R-:W-:Y:S01]  /*cac0*/  @!P0 LOP3.LUT R0, R0, 0xfffffff8, RZ, 0xc0, !PT ;  /* 0xfffffff800008812 */ /* 0x000fe200078ec0ff */
[----:B-1-3--:R-:W-:-:S04]  /*cad0*/  @!P1 IMAD.WIDE R4, R90, 0x2, R2 ;  /* 0x000000025a049825 */ /* 0x00afc800078e0202 */
[----:B------:R-:W-:Y:S01]  /*cae0*/  @!P0 IMAD.WIDE R2, R0, 0x2, R2 ;  /* 0x0000000200028825 */ /* 0x000fe200078e0202 */
[----:B--2---:R1:W-:Y:S04]  /*caf0*/  @!P1 ST.E.128 [R4.64], R12 ;  /* 0x0000000c04009985 */ /* 0x0043e8000c101d16 */
[----:B----4-:R1:W-:Y:S02]  /*cb00*/  @!P0 ST.E.128 [R2.64], R8 ;  /* 0x0000000802008985 */ /* 0x0103e4000c101d16 */
.L_x_648:
[----:B---34-:R-:W-:Y:S05]  /*cb10*/  BSYNC B0 ;  /* 0x0000000000007941 */ /* 0x018fea0003800000 */
.L_x_647:
[----:B------:R-:W-:Y:S01]  /*cb20*/  IADD3 R0, R89, 0x10, RZ ;  /* 0x0000001059007810 */ /* 0x000fe20007ffe0ff */
[----:B-1----:R1:W3:Y:S01]  /*cb30*/  SHFL.IDX PT, R3, R6, 0x1, 0x181f ;  /* 0x00381f0006037f89 */ /* 0x0022e200000e0000 */
[----:B------:R-:W-:Y:S02]  /*cb40*/  BSSY B0, `(.L_x_649) ;  /* 0x000000d000007945 */ /* 0x000fe40003800000 */
[----:B------:R-:W-:Y:S01]  /*cb50*/  ISETP.GE.AND P0, PT, R0, R85, PT ;  /* 0x000000550000720c */ /* 0x000fe20003f06270 */
[----:B------:R1:W4:-:S12]  /*cb60*/  SHFL.IDX PT, R2, R7, 0x1, 0x181f ;  /* 0x00381f0007027f89 */ /* 0x00031800000e0000 */
[----:B------:R-:W-:Y:S05]  /*cb70*/  @P0 BRA `(.L_x_650) ;  /* 0x0000009000000947 */ /* 0x000fea0003800000 */
[----:B-----5:R-:W-:Y:S02]  /*cb80*/  ISETP.GE.AND P0, PT, R88, c[0x0][0x3c8], PT ;  /* 0x0000f20058007a0c */ /* 0x020fe40003f06270 */
[----:B------:R-:W-:-:S11]  /*cb90*/  ISETP.GE.AND P1, PT, R90, c[0x0][0x3c8], PT ;  /* 0x0000f2005a007a0c */ /* 0x000fd60003f26270 */
[----:B------:R-:W-:Y:S02]  /*cba0*/  @!P0 SHF.R.S32.HI R0, RZ, 0x1f, R88 ;  /* 0x0000001fff008819 */ /* 0x000fe40000011458 */
[----:B--234-:R-:W-:Y:S02]  /*cbb0*/  @!P1 IMAD.WIDE R4, R90, 0x2, R2 ;  /* 0x000000025a049825 */ /* 0x01cfe400078e0202 */
[----:B------:R-:W-:-:S03]  /*cbc0*/  @!P0 LEA.HI R0, R0, R88, RZ, 0x3 ;  /* 0x0000005800008211 */ /* 0x000fc600078f18ff */
[----:B------:R2:W-:Y:S01]  /*cbd0*/  @!P1 ST.E.128 [R4.64], R24 ;  /* 0x0000001804009985 */ /* 0x0005e2000c101d16 */
[----:B------:R-:W-:-:S05]  /*cbe0*/  @!P0 LOP3.LUT R0, R0, 0xfffffff8, RZ, 0xc0, !PT ;  /* 0xfffffff800008812 */ /* 0x000fca00078ec0ff */
[----:B------:R-:W-:-:S05]  /*cbf0*/  @!P0 IMAD.WIDE R2, R0, 0x2, R2 ;  /* 0x0000000200028825 */ /* 0x000fca00078e0202 */
[----:B------:R2:W-:Y:S02]  /*cc00*/  @!P0 ST.E.128 [R2.64], R20 ;  /* 0x0000001402008985 */ /* 0x0005e4000c101d16 */
.L_x_650:
[----:B------:R-:W-:Y:S05]  /*cc10*/  BSYNC B0 ;  /* 0x0000000000007941 */ /* 0x000fea0003800000 */
.L_x_649:
[----:B------:R-:W-:Y:S01]  /*cc20*/  IADD3 R0, R89, 0x20, RZ ;  /* 0x0000002059007810 */ /* 0x000fe20007ffe0ff */
[----:B--23--:R2:W3:Y:S01]  /*cc30*/  SHFL.IDX PT, R3, R6, 0x2, 0x181f ;  /* 0x00581f0006037f89 */ /* 0x00c4e200000e0000 */
[----:B------:R-:W-:Y:S02]  /*cc40*/  BSSY B0, `(.L_x_651) ;  /* 0x000000d000007945 */ /* 0x000fe40003800000 */
[----:B------:R-:W-:Y:S01]  /*cc50*/  ISETP.GE.AND P0, PT, R0, R85, PT ;  /* 0x000000550000720c */ /* 0x000fe20003f06270 */
[----:B----4-:R2:W4:-:S12]  /*cc60*/  SHFL.IDX PT, R2, R7, 0x2, 0x181f ;  /* 0x00581f0007027f89 */ /* 0x01051800000e0000 */
[----:B------:R-:W-:Y:S05]  /*cc70*/  @P0 BRA `(.L_x_652) ;  /* 0x0000009000000947 */ /* 0x000fea0003800000 */
[----:B-----5:R-:W-:Y:S02]  /*cc80*/  ISETP.GE.AND P0, PT, R88, c[0x0][0x3c8], PT ;  /* 0x0000f20058007a0c */ /* 0x020fe40003f06270 */
        /* <DEDUP_REMOVED lines=8> */
.L_x_652:
[----:B------:R-:W-:Y:S05]  /*cd10*/  BSYNC B0 ;  /* 0x0000000000007941 */ /* 0x000fea0003800000 */
.L_x_651:
[----:B------:R-:W-:Y:S01]  /*cd20*/  IADD3 R0, R89, 0x30, RZ ;  /* 0x0000003059007810 */ /* 0x000fe20007ffe0ff */
[----:B---3--:R3:W1:Y:S01]  /*cd30*/  SHFL.IDX PT, R3, R6, 0x3, 0x181f ;  /* 0x00781f0006037f89 */ /* 0x00866200000e0000 */
        /* <DEDUP_REMOVED lines=9> */
[----:B------:R1:W-:Y:S01]  /*cdd0*/  @!P1 ST.E.128 [R4.64], R40 ;  /* 0x0000002804009985 */ /* 0x0003e2000c101d16 */
[----:B------:R-:W-:-:S05]  /*cde0*/  @!P0 LOP3.LUT R0, R0, 0xfffffff8, RZ, 0xc0, !PT ;  /* 0xfffffff800008812 */ /* 0x000fca00078ec0ff */
[----:B------:R-:W-:-:S05]  /*cdf0*/  @!P0 IMAD.WIDE R2, R0, 0x2, R2 ;  /* 0x0000000200028825 */ /* 0x000fca00078e0202 */
[----:B------:R1:W-:Y:S02]  /*ce00*/  @!P0 ST.E.128 [R2.64], R36 ;  /* 0x0000002402008985 */ /* 0x0003e4000c101d16 */
.L_x_654:
[----:B------:R-:W-:Y:S05]  /*ce10*/  BSYNC B0 ;  /* 0x0000000000007941 */ /* 0x000fea0003800000 */
.L_x_653:
[----:B------:R-:W-:Y:S01]  /*ce20*/  IADD3 R0, R89, 0x40, RZ ;  /* 0x0000004059007810 */ /* 0x000fe20007ffe0ff */
[----:B-1----:R1:W2:Y:S01]  /*ce30*/  SHFL.IDX PT, R3, R6, 0x4, 0x181f ;  /* 0x00981f0006037f89 */ /* 0x0022a200000e0000 */
[----:B------:R-:W-:Y:S02]  /*ce40*/  BSSY B0, `(.L_x_655) ;  /* 0x000000d000007945 */ /* 0x000fe40003800000 */
[----:B------:R-:W-:Y:S01]  /*ce50*/  ISETP.GE.AND P0, PT, R0, R85, PT ;  /* 0x000000550000720c */ /* 0x000fe20003f06270 */
[----:B----4-:R1:W4:-:S12]  /*ce60*/  SHFL.IDX PT, R2, R7, 0x4, 0x181f ;  /* 0x00981f0007027f89 */ /* 0x01031800000e0000 */
        /* <DEDUP_REMOVED lines=10> */
.L_x_656:
[----:B------:R-:W-:Y:S05]  /*cf10*/  BSYNC B0 ;  /* 0x0000000000007941 */ /* 0x000fea0003800000 */
.L_x_655:
        /* <DEDUP_REMOVED lines=15> */
.L_x_658:
[----:B------:R-:W-:Y:S05]  /*d010*/  BSYNC B0 ;  /* 0x0000000000007941 */ /* 0x000fea0003800000 */
.L_x_657:
        /* <DEDUP_REMOVED lines=15> */
.L_x_660:
[----:B------:R-:W-:Y:S05]  /*d110*/  BSYNC B0 ;  /* 0x0000000000007941 */ /* 0x000fea0003800000 */
.L_x_659:
[----:B------:R-:W-:Y:S01]  /*d120*/  IADD3 R0, R89, 0x70, RZ ;  /* 0x0000007059007810 */ /* 0x000fe20007ffe0ff */
[----:B--2---:R2:W1:Y:S03]  /*d130*/  SHFL.IDX PT, R3, R6, 0x7, 0x181f ;  /* 0x00f81f0006037f89 */ /* 0x00446600000e0000 */
[----:B------:R-:W-:Y:S01]  /*d140*/  ISETP.GE.AND P0, PT, R0, R85, PT ;  /* 0x000000550000720c */ /* 0x000fe20003f06270 */
[----:B----4-:R2:W4:-:S12]  /*d150*/  SHFL.IDX PT, R2, R7, 0x7, 0x181f ;  /* 0x00f81f0007027f89 */ /* 0x01051800000e0000 */
[----:B------:R-:W-:Y:S05]  /*d160*/  @P0 EXIT ;  /* 0x000000000000094d */ /* 0x000fea0003800000 */
[----:B-----5:R-:W-:-:S13]  /*d170*/  ISETP.GE.AND P0, PT, R90, c[0x0][0x3c8], PT ;  /* 0x0000f2005a007a0c */ /* 0x020fda0003f06270 */
        /* <DEDUP_REMOVED lines=10> */
.L_x_661:
        /* <DEDUP_REMOVED lines=14> */
.L_x_3769:


//--------------------- .text._ZN7cutlass13device_kernelIN5flash19enable_sm80_to_sm89INS1_16FlashAttnFwdSm80INS1_25CollectiveMainloopFwdSm80ILi4ELi1ELb0EN4cute5tupleIJNS5_1CILi128EEENS7_ILi64EEES8_EEELi128ENS_10bfloat16_tEfNS_4arch4Sm80ELb0ELb0ELb1ELb1ELb0ELb0ELb1ELb0EEENS1_21CollectiveEpilogueFwdINS6_IJS8_S8_S9_EEENS6_IJNS7_ILi1EEESH_SH_EEESB_SD_Li128ELb1ELb1ELb0ELb0EEENS1_19SingleTileSchedulerILb1ELb0ELb1ELi128EEEEEEEEEvNT_6ParamsE --------------------------
	.section	.text._ZN7cutlass13device_kernelIN5flash19enable_sm80_to_sm89INS1_16FlashAttnFwdSm80INS1_25CollectiveMainloopFwdSm80ILi4ELi1ELb0EN4cute5tupleIJNS5_1CILi128EEENS7_ILi64EEES8_EEELi128ENS_10bfloat16_tEfNS_4arch4Sm80ELb0ELb0ELb1ELb1ELb0ELb0ELb1ELb0EEENS1_21CollectiveEpilogueFwdINS6_IJS8_S8_S9_EEENS6_IJNS7_ILi1EEESH_SH_EEESB_SD_Li128ELb1ELb1ELb0ELb0EEENS1_19SingleTileSchedulerILb1ELb0ELb1ELi128EEEEEEEEEvNT_6ParamsE,"ax",@progbits
	.sectioninfo	@"SHI_REGISTERS=255"
	.align	128
.text._ZN7cutlass13device_kernelIN5flash19enable_sm80_to_sm89INS1_16FlashAttnFwdSm80INS1_25CollectiveMainloopFwdSm80ILi4ELi1ELb0EN4cute5tupleIJNS5_1CILi128EEENS7_ILi64EEES8_EEELi128ENS_10bfloat16_tEfNS_4arch4Sm80ELb0ELb0ELb1ELb1ELb0ELb0ELb1ELb0EEENS1_21CollectiveEpilogueFwdINS6_IJS8_S8_S9_EEENS6_IJNS7_ILi1EEESH_SH_EEESB_SD_Li128ELb1ELb1ELb0ELb0EEENS1_19SingleTileSchedulerILb1ELb0ELb1ELi128EEEEEEEEEvNT_6ParamsE:
        .type           _ZN7cutlass13device_kernelIN5flash19enable_sm80_to_sm89INS1_16FlashAttnFwdSm80INS1_25CollectiveMainloopFwdSm80ILi4ELi1ELb0EN4cute5tupleIJNS5_1CILi128EEENS7_ILi64EEES8_EEELi128ENS_10bfloat16_tEfNS_4arch4Sm80ELb0ELb0ELb1ELb1ELb0ELb0ELb1ELb0EEENS1_21CollectiveEpilogueFwdINS6_IJS8_S8_S9_EEENS6_IJNS7_ILi1EEESH_SH_EEESB_SD_Li128ELb1ELb1ELb0ELb0EEENS1_19SingleTileSchedulerILb1ELb0ELb1ELi128EEEEEEEEEvNT_6ParamsE,@function
        .size           _ZN7cutlass13device_kernelIN5flash19enable_sm80_to_sm89INS1_16FlashAttnFwdSm80INS1_25CollectiveMainloopFwdSm80ILi4ELi1ELb0EN4cute5tupleIJNS5_1CILi128EEENS7_ILi64EEES8_EEELi128ENS_10bfloat16_tEfNS_4arch4Sm80ELb0ELb0ELb1ELb1ELb0ELb0ELb1ELb0EEENS1_21CollectiveEpilogueFwdINS6_IJS8_S8_S9_EEENS6_IJNS7_ILi1EEESH_SH_EEESB_SD_Li128ELb1ELb1ELb0ELb0EEENS1_19SingleTileSchedulerILb1ELb0ELb1ELi128EEEEEEEEEvNT_6ParamsE,(.L_x_3770 - _ZN7cutlass13device_kernelIN5flash19enable_sm80_to_sm89INS1_16FlashAttnFwdSm80INS1_25CollectiveMainloopFwdSm80ILi4ELi1ELb0EN4cute5tupleIJNS5_1CILi128EEENS7_ILi64EEES8_EEELi128ENS_10bfloat16_tEfNS_4arch4Sm80ELb0ELb0ELb1ELb1ELb0ELb0ELb1ELb0EEENS1_21CollectiveEpilogueFwdINS6_IJS8_S8_S9_EEENS6_IJNS7_ILi1EEESH_SH_EEESB_SD_Li128ELb1ELb1ELb0ELb0EEENS1_19SingleTileSchedulerILb1ELb0ELb1ELi128EEEEEEEEEvNT_6ParamsE)
        .other          _ZN7cutlass13device_kernelIN5flash19enable_sm80_to_sm89INS1_16FlashAttnFwdSm80INS1_25CollectiveMainloopFwdSm80ILi4ELi1ELb0EN4cute5tupleIJNS5_1CILi128EEENS7_ILi64EEES8_EEELi128ENS_10bfloat16_tEfNS_4arch4Sm80ELb0ELb0ELb1ELb1ELb0ELb0ELb1ELb0EEENS1_21CollectiveEpilogueFwdINS6_IJS8_S8_S9_EEENS6_IJNS7_ILi1EEESH_SH_EEESB_SD_Li128ELb1ELb1ELb0ELb0EEENS1_19SingleTileSchedulerILb1ELb0ELb1ELi128EEEEEEEEEvNT_6ParamsE,@"STO_CUDA_ENTRY STV_DEFAULT"
_ZN7cutlass13device_kernelIN5flash19enable_sm80_to_sm89INS1_16FlashAttnFwdSm80INS1_25CollectiveMainloopFwdSm80ILi4ELi1ELb0EN4cute5tupleIJNS5_1CILi128EEENS7_ILi64EEES8_EEELi128ENS_10bfloat16_tEfNS_4arch4Sm80ELb0ELb0ELb1ELb1ELb0ELb0ELb1ELb0EEENS1_21CollectiveEpilogueFwdINS6_IJS8_S8_S9_EEENS6_IJNS7_ILi1EEESH_SH_EEESB_SD_Li128ELb1ELb1ELb0ELb0EEENS1_19SingleTileSchedulerILb1ELb0ELb1ELi128EEEEEEEEEvNT_6ParamsE:
        /* <DEDUP_REMOVED lines=17> */
.L_x_663:
        /* <DEDUP_REMOVED lines=8> */
.L_x_665:
[----:B------:R-:W-:-:S05]  /*0190*/  MOV R0, c[0x0][0x54c] ;  /* 0x0001530000007a02 */ /* 0x000fca0000000f00 */
.L_x_664:
[----:B-----5:R-:W-:Y:S01]  /*01a0*/  IMAD R0, R0, c[0x0][0x548], RZ ;  /* 0x0001520000007a24 */ /* 0x020fe200078e02ff */
[----:B-1----:R-:W-:-:S04]  /*01b0*/  SHF.L.U32 R2, R60, 0x7, RZ ;  /* 0x000000073c027819 */ /* 0x002fc800000006ff */
[----:B------:R-:W-:-:S04]  /*01c0*/  ISETP.GE.AND P0, PT, R2, R0, PT ;  /* 0x000000000200720c */ /* 0x000fc80003f06270 */
[----:B------:R-:W-:-:S05]  /*01d0*/  SEL R0, R5, 0xffffffff, !P0 ;  /* 0xffffffff05007807 */ /* 0x000fca0004000000 */
[----:B------:R1:W-:Y:S01]  /*01e0*/  STL [R1+0x44], R0 ;  /* 0x0000440001007387 */ /* 0x0003e20000100800 */
[----:B------:R-:W-:Y:S05]  /*01f0*/  BRA `(.L_x_666) ;  /* 0x0000013000007947 */ /* 0x000fea0003800000 */
.L_x_662:
[----:B---3--:R-:W-:-:S04]  /*0200*/  ISETP.NE.U32.AND P0, PT, RZ, c[0x0][0x568], PT ;  /* 0x00015a00ff007a0c */ /* 0x008fc80003f05070 */
[----:B------:R-:W-:-:S13]  /*0210*/  ISETP.NE.AND.EX P0, PT, RZ, c[0x0][0x56c], PT, P0 ;  /* 0x00015b00ff007a0c */ /* 0x000fda0003f05300 */
[----:B------:R-:W-:Y:S05]  /*0220*/  @!P0 BRA `(.L_x_667) ;  /* 0x0000002000008947 */ /* 0x000fea0003800000 */
[----:B------:R1:W5:Y:S01]  /*0230*/  LDG.E R0, [R2.64] ;  /* 0x0000001002007981 */ /* 0x000362000c1e1900 */
[----:B------:R-:W-:Y:S05]  /*0240*/  BRA `(.L_x_668) ;  /* 0x0000009000007947 */ /* 0x000fea0003800000 */
.L_x_667:
        /* <DEDUP_REMOVED lines=8> */
.L_x_669:
[----:B------:R-:W-:-:S05]  /*02d0*/  MOV R0, c[0x0][0x54c] ;  /* 0x0001530000007a02 */ /* 0x000fca0000000f00 */
.L_x_668:
[----:B-----5:R-:W-:Y:S01]  /*02e0*/  IMAD R0, R0, c[0x0][0x548], RZ ;  /* 0x0001520000007a24 */ /* 0x020fe200078e02ff */
[----:B-1----:R-:W-:-:S04]  /*02f0*/  SHF.L.U32 R2, R60, 0x7, RZ ;  /* 0x000000073c027819 */ /* 0x002fc800000006ff */
[----:B------:R-:W-:-:S04]  /*0300*/  ISETP.GE.AND P0, PT, R2, R0, PT ;  /* 0x000000000200720c */ /* 0x000fc80003f06270 */
[----:B------:R-:W-:-:S05]  /*0310*/  SEL R0, R5, 0xffffffff, !P0 ;  /* 0xffffffff05007807 */ /* 0x000fca0004000000 */
[----:B------:R1:W-:Y:S04]  /*0320*/  STL [R1+0x44], R0 ;  /* 0x0000440001007387 */ /* 0x0003e80000100800 */
.L_x_666:
        /* <DEDUP_REMOVED lines=11> */
[----:B------:R-:W-:Y:S01]  /*03e0*/  @P1 IMAD.WIDE R2, R61, R10, c[0x0][0x370] ;  /* 0x0000dc003d021625 */ /* 0x000fe200078e020a */
[----:B------:R-:W-:-:S03]  /*03f0*/  CS2R R8, SRZ ;  /* 0x0000000000087805 */ /* 0x000fc6000001ff00 */
[----:B------:R-:W-:Y:S01]  /*0400*/  IMAD.MOV.U32 R20, RZ, RZ, c[0x0][0x168] ;  /* 0x00005a00ff147624 */ /* 0x000fe200078e00ff */
[----:B-1----:R1:W2:Y:S01]  /*0410*/  @P1 LDG.E R0, [R2.64] ;  /* 0x0000001002001981 */ /* 0x0022a2000c1e1900 */
        /* <DEDUP_REMOVED lines=11> */
[----:B------:R1:W2:Y:S04]  /*04d0*/  LDG.E R0, [R4.64] ;  /* 0x0000001004007981 */ /* 0x0002a8000c1e1900 */
[----:B-1----:R-:W2:Y:S02]  /*04e0*/  LDG.E R4, [R4.64+0x4] ;  /* 0x0000041004047981 */ /* 0x002ea4000c1e1900 */
[----:B--2--5:R-:W-:-:S02]  /*04f0*/  IADD3 R20, -R0, R4, RZ ;  /* 0x0000000400147210 */ /* 0x024fc40007ffe1ff */
.L_x_670:
[----:B------:R-:W-:-:S04]  /*0500*/  ISETP.NE.U32.AND P0, PT, RZ, c[0x0][0x368], PT ;  /* 0x0000da00ff007a0c */ /* 0x000fc80003f05070 */
[----:B------:R-:W-:-:S13]  /*0510*/  ISETP.NE.AND.EX P0, PT, RZ, c[0x0][0x36c], PT, P0 ;  /* 0x0000db00ff007a0c */ /* 0x000fda0003f05300 */
[----:B------:R-:W-:Y:S05]  /*0520*/  @!P0 BRA `(.L_x_671) ;  /* 0x0000004000008947 */ /* 0x000fea0003800000 */
[----:B------:R-:W-:-:S05]  /*0530*/  IMAD.WIDE R2, R61, R10, c[0x0][0x368] ;  /* 0x0000da003d027625 */ /* 0x000fca00078e020a */
[----:B------:R-:W2:Y:S02]  /*0540*/  LDG.E R0, [R2.64] ;  /* 0x0000001002007981 */ /* 0x000ea4000c1e1900 */
[----:B--2---:R1:W2:Y:S02]  /*0550*/  R2UR UR19, R0 ;  /* 0x00000000001373c2 */ /* 0x0042a400000e0000 */
[----:B-12---:R-:W-:Y:S05]  /*0560*/  BRA `(.L_x_672) ;  /* 0x0000006000007947 */ /* 0x006fea0003800000 */
.L_x_671:
[----:B------:R-:W-:Y:S05]  /*0570*/  @!P4 BRA `(.L_x_672) ;  /* 0x000000500000c947 */ /* 0x000fea0003800000 */
[----:B------:R1:W2:Y:S04]  /*0580*/  LDG.E R0, [R2.64] ;  /* 0x0000001002007981 */ /* 0x0002a8000c1e1900 */
[----:B-1----:R-:W3:Y:S01]  /*0590*/  LDG.E R2, [R2.64+0x4] ;  /* 0x0000041002027981 */ /* 0x002ee2000c1e1900 */
[----:B--2---:R-:W1:Y:S08]  /*05a0*/  R2UR UR5, R0 ;  /* 0x00000000000573c2 */ /* 0x004e7000000e0000 */
[----:B---3--:R-:W1:Y:S02]  /*05b0*/  R2UR UR6, R2 ;  /* 0x00000000020673c2 */ /* 0x008e6400000e0000 */
[----:B-1----:R-:W-:-:S06]  /*05c0*/  UIADD3 UR19, -UR5, UR6, URZ ;  /* 0x0000000605137290 */ /* 0x002fcc000fffe13f */
.L_x_672:
[----:B------:R-:W-:Y:S01]  /*05d0*/  UIADD3 UR19, -UR4, UR19, URZ ;  /* 0x0000001304137290 */ /* 0x000fe2000fffe13f */
[----:B-----5:R-:W-:Y:S01]  /*05e0*/  IADD3 R9, R9, UR4, RZ ;  /* 0x0000000409097c10 */ /* 0x020fe2000fffe0ff */
[----:B------:R-:W-:Y:S01]  /*05f0*/  CS2R R14, SRZ ;  /* 0x00000000000e7805 */ /* 0x000fe2000001ff00 */
[----:B------:R-:W-:Y:S01]  /*0600*/  PLOP3.LUT P0, PT, PT, PT, PT, 0x80, 0x0 ;  /* 0x000000000000781c */ /* 0x000fe20003f0f070 */
[----:B------:R-:W-:Y:S01]  /*0610*/  UISETP.GE.AND UP0, UPT, UR19, 0x1, UPT ;  /* 0x000000011300788c */ /* 0x000fe2000bf06270 */
[----:B------:R-:W-:Y:S01]  /*0620*/  IMAD.MOV.U32 R126, RZ, RZ, RZ ;  /* 0x000000ffff7e7224 */ /* 0x000fe200078e00ff */
[----:B------:R-:W-:Y:S01]  /*0630*/  UIADD3 UR4, UR19, 0x3f, URZ ;  /* 0x0000003f13047890 */ /* 0x000fe2000fffe03f */
[----:B------:R-:W-:Y:S01]  /*0640*/  IMAD.MOV.U32 R124, RZ, RZ, RZ ;  /* 0x000000ffff7c7224 */ /* 0x000fe200078e00ff */
[----:B------:R-:W-:Y:S01]  /*0650*/  CS2R R130, SRZ ;  /* 0x0000000000827805 */ /* 0x000fe2000001ff00 */
[----:B------:R-:W-:Y:S01]  /*0660*/  CS2R R128, SRZ ;  /* 0x0000000000807805 */ /* 0x000fe2000001ff00 */
[----:B------:R-:W-:Y:S01]  /*0670*/  PLOP3.LUT P1, PT, PT, PT, UP0, 0x80, 0x0 ;  /* 0x000000000000781c */ /* 0x000fe20003f2f008 */
[----:B------:R-:W-:Y:S01]  /*0680*/  USHF.R.S32.HI UR18, URZ, 0x1f, UR4 ;  /* 0x0000001f3f127899 */ /* 0x000fe20008011404 */
[----:B------:R-:W-:Y:S01]  /*0690*/  CS2R R16, SRZ ;  /* 0x0000000000107805 */ /* 0x000fe2000001ff00 */
[----:B------:R-:W-:Y:S01]  /*06a0*/  MOV R122, RZ ;  /* 0x000000ff007a7202 */ /* 0x000fe20000000f00 */
[----:B------:R-:W-:Y:S01]  /*06b0*/  CS2R R120, SRZ ;  /* 0x0000000000787805 */ /* 0x000fe2000001ff00 */
[----:B------:R-:W-:Y:S01]  /*06c0*/  ULEA.HI UR18, UR18, UR4, URZ, 0x6 ;  /* 0x0000000412127291 */ /* 0x000fe2000f8f303f */
        /* <DEDUP_REMOVED lines=25> */
[----:B------:R-:W-:Y:S01]  /*0860*/  MOV R33, RZ ;  /* 0x000000ff00217202 */ /* 0x000fe20000000f00 */
[----:B------:R-:W-:Y:S01]  /*0870*/  IMAD.MOV.U32 R84, RZ, RZ, RZ ;  /* 0x000000ffff547224 */ /* 0x000fe200078e00ff */
[----:B------:R-:W-:Y:S01]  /*0880*/  CS2R R78, SRZ ;  /* 0x00000000004e7805 */ /* 0x000fe2000001ff00 */
        /* <DEDUP_REMOVED lines=45> */
[----:B------:R-:W-:Y:S01]  /*0b60*/  MOV R154, RZ ;  /* 0x000000ff009a7202 */ /* 0x000fe20000000f00 */
[----:B------:R-:W-:Y:S01]  /*0b70*/  CS2R R152, SRZ ;  /* 0x0000000000987805 */ /* 0x000fe2000001ff00 */
[----:B------:R-:W-:Y:S01]  /*0b80*/  CS2R R142, SRZ ;  /* 0x00000000008e7805 */ /* 0x000fe2000001ff00 */
[----:B------:R-:W-:Y:S01]  /*0b90*/  CS2R R58, SRZ ;  /* 0x00000000003a7805 */ /* 0x000fe2000001ff00 */
[----:B------:R-:W-:Y:S01]  /*0ba0*/  IMAD.MOV.U32 R140, RZ, RZ, RZ ;  /* 0x000000ffff8c7224 */ /* 0x000fe200078e00ff */
[----:B------:R-:W-:Y:S01]  /*0bb0*/  MOV R146, RZ ;  /* 0x000000ff00927202 */ /* 0x000fe20000000f00 */
[----:B------:R-:W-:Y:S01]  /*0bc0*/  IMAD.MOV.U32 R144, RZ, RZ, RZ ;  /* 0x000000ffff907224 */ /* 0x000fe200078e00ff */
[----:B------:R-:W-:Y:S01]  /*0bd0*/  CS2R R64, SRZ ;  /* 0x0000000000407805 */ /* 0x000fe2000001ff00 */
[----:B------:R-:W-:Y:S01]  /*0be0*/  CS2R R62, SRZ ;  /* 0x00000000003e7805 */ /* 0x000fe2000001ff00 */
[----:B------:R-:W-:Y:S05]  /*0bf0*/  @!P1 BRA `(.L_x_673) ;  /* 0x0000bf1000009947 */ /* 0x000fea0003800000 */
[----:B------:R-:W-:-:S04]  /*0c00*/  ISETP.NE.U32.AND P2, PT, RZ, c[0x0][0x340], PT ;  /* 0x0000d000ff007a0c */ /* 0x000fc80003f45070 */
[----:B------:R-:W-:-:S13]  /*0c10*/  ISETP.NE.AND.EX P2, PT, RZ, c[0x0][0x344], PT, P2 ;  /* 0x0000d100ff007a0c */ /* 0x000fda0003f45320 */
[----:B------:R-:W-:-:S05]  /*0c20*/  @P2 IMAD.WIDE R2, R61, R10, c[0x0][0x340] ;  /* 0x0000d0003d022625 */ /* 0x000fca00078e020a */
[----:B------:R1:W2:Y:S01]  /*0c30*/  @P2 LDG.E R19, [R2.64] ;  /* 0x0000001002132981 */ /* 0x0002a2000c1e1900 */
[----:B------:R-:W-:Y:S01]  /*0c40*/  SHF.R.S32.HI R25, RZ, 0x1f, R155 ;  /* 0x0000001fff197819 */ /* 0x000fe2000001149b */
[----:B------:R-:W-:Y:S01]  /*0c50*/  IMAD.MOV.U32 R6, RZ, RZ, c[0x0][0x2c4] ;  /* 0x0000b100ff067624 */ /* 0x000fe200078e00ff */
[----:B------:R-:W-:Y:S01]  /*0c60*/  SHF.R.S32.HI R0, RZ, 0x1f, R8 ;  /* 0x0000001fff007819 */ /* 0x000fe20000011408 */
[----:B------:R-:W3:Y:S01]  /*0c70*/  S2R R17, SR_CTAID.Y ;  /* 0x0000000000117919 */ /* 0x000ee20000002600 */
[-C--:B------:R-:W-:Y:S01]  /*0c80*/  LEA.HI R4, R25, R155.reuse, RZ, 0x3 ;  /* 0x0000009b19047211 */ /* 0x080fe200078f18ff */
[----:B------:R-:W-:Y:S01]  /*0c90*/  IMAD.MOV.U32 R26, RZ, RZ, 0x20 ;  /* 0x00000020ff1a7424 */ /* 0x000fe200078e00ff */
[----:B------:R-:W-:Y:S01]  /*0ca0*/  ISETP.NE.AND P1, PT, R6, 0x1, PT ;  /* 0x000000010600780c */ /* 0x000fe20003f25270 */
[----:B------:R-:W-:Y:S01]  /*0cb0*/  IMAD R0, R0, c[0x0][0x178], RZ ;  /* 0x00005e0000007a24 */ /* 0x000fe200078e02ff */
[----:B------:R-:W-:Y:S01]  /*0cc0*/  SHF.R.S32.HI R33, RZ, 0x3, R4 ;  /* 0x00000003ff217819 */ /* 0x000fe20000011404 */
[----:B------:R-:W-:Y:S01]  /*0cd0*/  BSSY B0, `(.L_x_674) ;  /* 0x0000076000007945 */ /* 0x000fe20003800000 */
[----:B------:R-:W-:Y:S01]  /*0ce0*/  LOP3.LUT R4, R4, 0xfffffff8, RZ, 0xc0, !PT ;  /* 0xfffffff804047812 */ /* 0x000fe200078ec0ff */
[----:B------:R-:W-:Y:S01]  /*0cf0*/  IMAD R0, R8, c[0x0][0x17c], R0 ;  /* 0x00005f0008007a24 */ /* 0x000fe200078e0200 */
[----:B------:R-:W-:Y:S01]  /*0d00*/  SHF.R.S32.HI R7, RZ, 0x1f, R9 ;  /* 0x0000001fff077819 */ /* 0x000fe20000011409 */
[----:B------:R-:W-:Y:S01]  /*0d10*/  IMAD.SHL.U32 R5, R33, 0x40, RZ ;  /* 0x0000004021057824 */ /* 0x000fe200078e00ff */
[----:B------:R-:W-:-:S02]  /*0d20*/  IADD3 R32, -R4, R155, RZ ;  /* 0x0000009b04207210 */ /* 0x000fc40007ffe1ff */
[----:B------:R-:W-:Y:S02]  /*0d30*/  SHF.R.S32.HI R18, RZ, 0x1f, R61 ;  /* 0x0000001fff127819 */ /* 0x000fe4000001143d */
[----:B------:R-:W-:Y:S01]  /*0d40*/  LEA.HI R24, R25, R155, RZ, 0x4 ;  /* 0x0000009b19187211 */ /* 0x000fe200078f20ff */
[----:B------:R-:W-:Y:S01]  /*0d50*/  IMAD.SHL.U32 R12, R32, 0x8, RZ ;  /* 0x00000008200c7824 */ /* 0x000fe200078e00ff */
[----:B------:R-:W-:Y:S01]  /*0d60*/  SEL R10, R18, RZ, !P5 ;  /* 0x000000ff120a7207 */ /* 0x000fe20006800000 */
[----:B-1----:R-:W-:-:S03]  /*0d70*/  IMAD.WIDE.U32 R2, R8, c[0x0][0x178], RZ ;  /* 0x00005e0008027a25 */ /* 0x002fc600078e00ff */
[----:B------:R-:W-:Y:S02]  /*0d80*/  SHF.R.S32.HI R13, RZ, 0x1f, R12 ;  /* 0x0000001fff0d7819 */ /* 0x000fe4000001140c */
[----:B---3--:R-:W-:Y:S01]  /*0d90*/  SHF.R.S32.HI R16, RZ, 0x1f, R17 ;  /* 0x0000001fff107819 */ /* 0x008fe20000011411 */
[----:B------:R-:W-:Y:S01]  /*0da0*/  IMAD.IADD R3, R3, 0x1, R0 ;  /* 0x0000000103037824 */ /* 0x000fe200078e0200 */
[----:B------:R-:W-:Y:S01]  /*0db0*/  LOP3.LUT R0, R5, 0x1c0, RZ, 0xc0, !PT ;  /* 0x000001c005007812 */ /* 0x000fe200078ec0ff */
[----:B------:R-:W-:Y:S01]  /*0dc0*/  IMAD R10, R10, c[0x0][0x1c0], RZ ;  /* 0x000070000a0a7a24 */ /* 0x000fe200078e02ff */
[----:B------:R-:W-:Y:S01]  /*0dd0*/  IADD3 R5, R12, 0x40, RZ ;  /* 0x000000400c057810 */ /* 0x000fe20007ffe0ff */
[----:B------:R-:W-:Y:S01]  /*0de0*/  IMAD R8, R16, c[0x0][0x1b8], RZ ;  /* 0x00006e0010087a24 */ /* 0x000fe200078e02ff */
[----:B------:R-:W-:Y:S01]  /*0df0*/  LOP3.LUT R6, R0, 0x38, R12, 0xf8, !PT ;  /* 0x0000003800067812 */ /* 0x000fe200078ef80c */
[----:B------:R-:W-:Y:S01]  /*0e00*/  IMAD.WIDE.U32 R2, R17, c[0x0][0x1b8], R2 ;  /* 0x00006e0011027a25 */ /* 0x000fe200078e0002 */
[----:B------:R-:W-:-:S02]  /*0e10*/  SHF.R.U32.HI R4, RZ, 0x3, R0 ;  /* 0x00000003ff047819 */ /* 0x000fc40000011600 */
[-C--:B------:R-:W-:Y:S01]  /*0e20*/  IADD3 R0, P0, R9, R33.reuse, RZ ;  /* 0x0000002109007210 */ /* 0x080fe20007f1e0ff */
[----:B------:R-:W-:Y:S01]  /*0e30*/  IMAD R8, R17, c[0x0][0x1bc], R8 ;  /* 0x00006f0011087a24 */ /* 0x000fe200078e0208 */
[----:B------:R-:W-:Y:S02]  /*0e40*/  LOP3.LUT R21, R6, R4, RZ, 0x3c, !PT ;  /* 0x0000000406157212 */ /* 0x000fe400078e3cff */
[----:B------:R-:W-:Y:S01]  /*0e50*/  LEA R9, R32, R33, 0x4 ;  /* 0x0000002120097211 */ /* 0x000fe200078e20ff */
[----:B------:R-:W-:Y:S01]  /*0e60*/  IMAD.IADD R3, R3, 0x1, R8 ;  /* 0x0000000103037824 */ /* 0x000fe200078e0208 */
[----:B------:R-:W-:Y:S01]  /*0e70*/  LEA.HI.X.SX32 R4, R33, R7, 0x1, P0 ;  /* 0x0000000721047211 */ /* 0x000fe200000f0eff */
[----:B------:R-:W-:Y:S01]  /*0e80*/  IMAD.WIDE.U32 R6, R0, c[0x0][0x1e0], R12 ;  /* 0x0000780000067a25 */ /* 0x000fe200078e000c */
[----:B------:R-:W-:Y:S02]  /*0e90*/  ISETP.GE.AND P0, PT, R5, c[0x0][0x1d4], PT ;  /* 0x0000750005007a0c */ /* 0x000fe40003f06270 */
[----:B------:R-:W-:Y:S01]  /*0ea0*/  SEL R8, R61, RZ, !P5 ;  /* 0x000000ff3d087207 */ /* 0x000fe20006800000 */
[----:B------:R-:W-:Y:S01]  /*0eb0*/  IMAD R9, R60, 0x80, R9 ;  /* 0x000000803c097824 */ /* 0x000fe200078e0209 */
[----:B------:R-:W-:Y:S01]  /*0ec0*/  ISETP.GE.AND P3, PT, R12, c[0x0][0x1d4], PT ;  /* 0x000075000c007a0c */ /* 0x000fe20003f66270 */
[----:B------:R-:W-:-:S02]  /*0ed0*/  IMAD R5, R4, c[0x0][0x1e0], RZ ;  /* 0x0000780004057a24 */ /* 0x000fc400078e02ff */
[----:B------:R-:W-:Y:S02]  /*0ee0*/  IMAD R4, R4, c[0x0][0x208], RZ ;  /* 0x0000820004047a24 */ /* 0x000fe400078e02ff */
[----:B------:R-:W-:-:S04]  /*0ef0*/  @P1 IMAD.HI.U32 R11, R9, c[0x0][0x2c8], RZ ;  /* 0x0000b200090b1a27 */ /* 0x000fc800078e00ff */
[C---:B------:R-:W-:Y:S02]  /*0f00*/  IMAD R14, R0.reuse, c[0x0][0x1e4], R5 ;  /* 0x00007900000e7a24 */ /* 0x040fe400078e0205 */
[C---:B------:R-:W-:Y:S02]  /*0f10*/  IMAD R15, R0.reuse, c[0x0][0x20c], R4 ;  /* 0x00008300000f7a24 */ /* 0x040fe400078e0204 */
[----:B------:R-:W-:Y:S01]  /*0f20*/  IMAD.WIDE.U32 R4, R0, c[0x0][0x208], R12 ;  /* 0x0000820000047a25 */ /* 0x000fe200078e000c */
[----:B------:R-:W-:Y:S02]  /*0f30*/  MOV R0, R9 ;  /* 0x0000000900007202 */ /* 0x000fe40000000f00 */
[----:B------:R-:W-:Y:S01]  /*0f40*/  @P1 SHF.R.U32.HI R0, RZ, c[0x0][0x2cc], R11 ;  /* 0x0000b300ff001a19 */ /* 0x000fe2000001160b */
[C---:B------:R-:W-:Y:S02]  /*0f50*/  IMAD R11, R8.reuse, c[0x0][0x1c4], R10 ;  /* 0x00007100080b7a24 */ /* 0x040fe400078e020a */
[----:B------:R-:W-:Y:S01]  /*0f60*/  IMAD.WIDE.U32 R2, R8, c[0x0][0x1c0], R2 ;  /* 0x0000700008027a25 */ /* 0x000fe200078e0002 */
[----:B------:R-:W-:-:S02]  /*0f70*/  IADD3 R10, -R0, RZ, RZ ;  /* 0x000000ff000a7210 */ /* 0x000fc40007ffe1ff */
[----:B------:R-:W-:Y:S01]  /*0f80*/  SHF.R.S32.HI R8, RZ, 0x1f, R0 ;  /* 0x0000001fff087819 */ /* 0x000fe20000011400 */
[----:B------:R-:W-:Y:S02]  /*0f90*/  IMAD.IADD R3, R3, 0x1, R11 ;  /* 0x0000000103037824 */ /* 0x000fe400078e020b */
[----:B------:R-:W-:Y:S01]  /*0fa0*/  IMAD R10, R10, c[0x0][0x2c4], R9 ;  /* 0x0000b1000a0a7a24 */ /* 0x000fe200078e0209 */
[----:B------:R-:W-:Y:S01]  /*0fb0*/  LOP3.LUT R9, R24, 0xfffffff0, RZ, 0xc0, !PT ;  /* 0xfffffff018097812 */ /* 0x000fe200078ec0ff */
[----:B------:R-:W-:Y:S02]  /*0fc0*/  IMAD R8, R8, c[0x0][0x1b0], RZ ;  /* 0x00006c0008087a24 */ /* 0x000fe400078e02ff */
[----:B------:R-:W-:Y:S01]  /*0fd0*/  IMAD.WIDE.U32 R2, R0, c[0x0][0x1b0], R2 ;  /* 0x00006c0000027a25 */ /* 0x000fe200078e0002 */
[----:B------:R-:W-:-:S03]  /*0fe0*/  SHF.R.S32.HI R11, RZ, 0x1f, R10 ;  /* 0x0000001fff0b7819 */ /* 0x000fc6000001140a */
[----:B------:R-:W-:Y:S02]  /*0ff0*/  IMAD R8, R0, c[0x0][0x1b4], R8 ;  /* 0x00006d0000087a24 */ /* 0x000fe400078e0208 */
[----:B------:R-:W-:Y:S02]  /*1000*/  IMAD.IADD R7, R7, 0x1, R14 ;  /* 0x0000000107077824 */ /* 0x000fe400078e020e */
[----:B------:R-:W-:Y:S01]  /*1010*/  IMAD.IADD R5, R5, 0x1, R15 ;  /* 0x0000000105057824 */ /* 0x000fe200078e020f */
[----:B------:R-:W-:Y:S01]  /*1020*/  IADD3 R3, R3, R8, RZ ;  /* 0x0000000803037210 */ /* 0x000fe20007ffe0ff */
[----:B------:R-:W-:Y:S02]  /*1030*/  IMAD R11, R11, c[0x0][0x1a8], RZ ;  /* 0x00006a000b0b7a24 */ /* 0x000fe400078e02ff */
[----:B------:R-:W-:Y:S02]  /*1040*/  IMAD.IADD R0, R155, 0x1, -R9 ;  /* 0x000000019b007824 */ /* 0x000fe400078e0a09 */
[----:B------:R-:W-:-:S04]  /*1050*/  IMAD.WIDE.U32 R8, R17, c[0x0][0x1e8], R6 ;  /* 0x00007a0011087a25 */ /* 0x000fc800078e0006 */
[----:B------:R-:W-:-:S04]  /*1060*/  IMAD.WIDE.U32 R6, R17, c[0x0][0x210], R4 ;  /* 0x0000840011067a25 */ /* 0x000fc800078e0004 */
[C---:B------:R-:W-:Y:S02]  /*1070*/  IMAD R14, R16.reuse, c[0x0][0x1e8], RZ ;  /* 0x00007a00100e7a24 */ /* 0x040fe400078e02ff */
[----:B------:R-:W-:Y:S01]  /*1080*/  IMAD R15, R16, c[0x0][0x210], RZ ;  /* 0x00008400100f7a24 */ /* 0x000fe200078e02ff */
[----:B------:R-:W-:Y:S01]  /*1090*/  SHF.R.S32.HI R16, RZ, 0x1f, R0 ;  /* 0x0000001fff107819 */ /* 0x000fe20000011400 */
[C---:B------:R-:W-:Y:S02]  /*10a0*/  IMAD R11, R10.reuse, c[0x0][0x1ac], R11 ;  /* 0x00006b000a0b7a24 */ /* 0x040fe400078e020b */
[----:B------:R-:W-:Y:S01]  /*10b0*/  IMAD.WIDE.U32 R4, R10, c[0x0][0x1a8], R2 ;  /* 0x00006a000a047a25 */ /* 0x000fe200078e0002 */
[----:B------:R-:W-:-:S03]  /*10c0*/  LEA.HI R23, R16, R0, RZ, 0x3 ;  /* 0x0000000010177211 */ /* 0x000fc600078f18ff */
[----:B------:R-:W-:Y:S01]  /*10d0*/  IMAD R14, R17, c[0x0][0x1ec], R14 ;  /* 0x00007b00110e7a24 */ /* 0x000fe200078e020e */
[----:B------:R-:W-:Y:S01]  /*10e0*/  LOP3.LUT R10, R23, 0xfffffff8, RZ, 0xc0, !PT ;  /* 0xfffffff8170a7812 */ /* 0x000fe200078ec0ff */
[----:B------:R-:W-:Y:S01]  /*10f0*/  IMAD R15, R17, c[0x0][0x214], R15 ;  /* 0x00008500110f7a24 */ /* 0x000fe200078e020f */
[----:B------:R-:W-:Y:S01]  /*1100*/  LEA R17, P1, R4, c[0x0][0x160], 0x1 ;  /* 0x0000580004117a11 */ /* 0x000fe200078208ff */
[----:B------:R-:W-:Y:S01]  /*1110*/  IMAD.IADD R2, R5, 0x1, R11 ;  /* 0x0000000105027824 */ /* 0x000fe200078e020b */
[----:B------:R-:W-:Y:S01]  /*1120*/  IADD3 R22, R0, -R10, RZ ;  /* 0x8000000a00167210 */ /* 0x000fe20007ffe0ff */
[----:B------:R-:W-:Y:S01]  /*1130*/  IMAD.IADD R9, R9, 0x1, R14 ;  /* 0x0000000109097824 */ /* 0x000fe200078e020e */
[----:B------:R-:W-:Y:S01]  /*1140*/  IADD3 R7, R7, R15, RZ ;  /* 0x0000000f07077210 */ /* 0x000fe20007ffe0ff */
[----:B------:R-:W-:Y:S01]  /*1150*/  IMAD R15, R20, c[0x0][0x2c4], RZ ;  /* 0x0000b100140f7a24 */ /* 0x000fe200078e02ff */
[----:B------:R-:W-:Y:S01]  /*1160*/  LEA.HI.X R16, R4, c[0x0][0x164], R2, 0x1, P1 ;  /* 0x0000590004107a11 */ /* 0x000fe200008f0c02 */
[----:B------:R-:W-:Y:S01]  /*1170*/  IMAD.SHL.U32 R14, R32, 0x8, RZ ;  /* 0x00000008200e7824 */ /* 0x000fe200078e00ff */
[----:B------:R-:W-:Y:S01]  /*1180*/  LEA.HI R11, R25, R155, RZ, 0x6 ;  /* 0x0000009b190b7211 */ /* 0x000fe200078f30ff */
[----:B------:R1:W3:Y:S01]  /*1190*/  SHFL.IDX PT, R4, R17, RZ, 0x181f ;  /* 0x00181fff11047589 */ /* 0x0002e200000e0000 */
[----:B------:R-:W-:-:S02]  /*11a0*/  MOV R20, 0x10 ;  /* 0x0000001000147802 */ /* 0x000fc40000000f00 */
[----:B------:R-:W-:Y:S01]  /*11b0*/  ISETP.GE.AND P5, PT, R14, c[0x0][0x198], PT ;  /* 0x000066000e007a0c */ /* 0x000fe20003fa6270 */
[----:B------:R1:W4:Y:S01]  /*11c0*/  SHFL.IDX PT, R5, R16, RZ, 0x181f ;  /* 0x00181fff10057589 */ /* 0x00032200000e0000 */
[----:B------:R-:W-:-:S04]  /*11d0*/  SHF.L.U32 R11, R11, 0x3, RZ ;  /* 0x000000030b0b7819 */ /* 0x000fc800000006ff */
[----:B------:R-:W-:Y:S02]  /*11e0*/  LOP3.LUT R11, R21, 0xfffffe00, R11, 0xf8, !PT ;  /* 0xfffffe00150b7812 */ /* 0x000fe400078ef80b */
[--C-:B--2---:R-:W-:Y:S01]  /*11f0*/  @P2 SHF.R.S32.HI R3, RZ, 0x1f, R19.reuse ;  /* 0x0000001fff032819 */ /* 0x104fe20000011413 */
[----:B------:R-:W-:Y:S01]  /*1200*/  @P2 IMAD.MOV.U32 R2, RZ, RZ, R19 ;  /* 0x000000ffff022224 */ /* 0x000fe200078e0013 */
[----:B------:R-:W-:Y:S01]  /*1210*/  @!P2 MOV R2, R61 ;  /* 0x0000003d0002a202 */ /* 0x000fe20000000f00 */
[----:B------:R-:W-:Y:S01]  /*1220*/  @!P2 IMAD.MOV.U32 R3, RZ, RZ, R18 ;  /* 0x000000ffff03a224 */ /* 0x000fe200078e0012 */
[----:B------:R-:W-:Y:S02]  /*1230*/  LEA R19, R60, R33, 0x7 ;  /* 0x000000213c137211 */ /* 0x000fe400078e38ff */
[----:B------:R-:W-:Y:S02]  /*1240*/  SEL R0, R2, RZ, !P4 ;  /* 0x000000ff02007207 */ /* 0x000fe40006000000 */
[----:B------:R-:W-:-:S02]  /*1250*/  SEL R2, R3, RZ, !P4 ;  /* 0x000000ff03027207 */ /* 0x000fc40006000000 */
[----:B------:R-:W-:Y:S01]  /*1260*/  ISETP.GE.AND P6, PT, R19, R15, PT ;  /* 0x0000000f1300720c */ /* 0x000fe20003fc6270 */
[----:B------:R-:W-:Y:S01]  /*1270*/  IMAD.WIDE.U32 R36, R0, c[0x0][0x218], R6 ;  /* 0x0000860000247a25 */ /* 0x000fe200078e0006 */
[----:B------:R-:W-:-:S03]  /*1280*/  IADD3 R18, R14, 0x40, RZ ;  /* 0x000000400e127810 */ /* 0x000fc60007ffe0ff */
[----:B------:R-:W-:Y:S01]  /*1290*/  IMAD R3, R2, c[0x0][0x1f0], RZ ;  /* 0x00007c0002037a24 */ /* 0x000fe200078e02ff */
[----:B------:R-:W-:Y:S01]  /*12a0*/  ISETP.GE.AND P4, PT, R18, c[0x0][0x198], PT ;  /* 0x0000660012007a0c */ /* 0x000fe20003f86270 */
[----:B------:R-:W-:Y:S02]  /*12b0*/  IMAD R2, R2, c[0x0][0x218], RZ ;  /* 0x0000860002027a24 */ /* 0x000fe400078e02ff */
[----:B------:R-:W-:Y:S01]  /*12c0*/  IMAD R10, R0, c[0x0][0x1f4], R3 ;  /* 0x00007d00000a7a24 */ /* 0x000fe200078e0203 */
[----:B------:R-:W-:Y:S01]  /*12d0*/  R2P PR, R22, 0x6 ;  /* 0x0000000616007804 */ /* 0x000fe20000000000 */
[C---:B------:R-:W-:Y:S02]  /*12e0*/  IMAD R2, R0.reuse, c[0x0][0x21c], R2 ;  /* 0x0000870000027a24 */ /* 0x040fe400078e0202 */
[----:B------:R-:W-:Y:S02]  /*12f0*/  IMAD.WIDE.U32 R28, R0, c[0x0][0x1f0], R8 ;  /* 0x00007c00001c7a25 */ /* 0x000fe400078e0008 */
[----:B------:R-:W-:-:S02]  /*1300*/  SEL R3, R20, 0xfffffff0, !P1 ;  /* 0xfffffff014037807 */ /* 0x000fc40004800000 */
[----:B------:R-:W-:Y:S01]  /*1310*/  IADD3 R34, R37, R2, RZ ;  /* 0x0000000225227210 */ /* 0x000fe20007ffe0ff */
[----:B------:R-:W-:Y:S01]  /*1320*/  IMAD.IADD R31, R29, 0x1, R10 ;  /* 0x000000011d1f7824 */ /* 0x000fe200078e020a */
[----:B------:R1:W-:Y:S01]  /*1330*/  STL.64 [R1+0x38], R28 ;  /* 0x0000381c01007387 */ /* 0x0003e20000100a00 */
[----:B------:R-:W-:-:S03]  /*1340*/  SEL R0, R26, 0xffffffe0, !P2 ;  /* 0xffffffe01a007807 */ /* 0x000fc60005000000 */
[----:B------:R1:W-:Y:S04]  /*1350*/  STL.64 [R1+0x30], R36 ;  /* 0x0000302401007387 */ /* 0x0003e80000100a00 */
[----:B------:R1:W-:Y:S04]  /*1360*/  STL [R1+0x40], R34 ;  /* 0x0000402201007387 */ /* 0x0003e80000100800 */
[----:B------:R1:W-:Y:S01]  /*1370*/  STL [R1+0x2c], R31 ;  /* 0x00002c1f01007387 */ /* 0x0003e20000100800 */
[----:B------:R-:W-:Y:S05]  /*1380*/  @P6 BRA `(.L_x_675) ;  /* 0x000000a000006947 */ /* 0x000fea0003800000 */
[----:B---34-:R-:W-:Y:S02]  /*1390*/  SHF.R.S32.HI R2, RZ, 0x1f, R18 ;  /* 0x0000001fff027819 */ /* 0x018fe40000011412 */
[----:B------:R-:W-:-:S02]  /*13a0*/  LEA R6, P1, R14, R4, 0x1 ;  /* 0x000000040e067211 */ /* 0x000fc400078208ff */
[----:B------:R-:W-:Y:S02]  /*13b0*/  LEA.HI R2, R2, R18, RZ, 0x3 ;  /* 0x0000001202027211 */ /* 0x000fe400078f18ff */
[----:B------:R-:W-:Y:S02]  /*13c0*/  LEA.HI.X R7, R14, R5, R13, 0x1, P1 ;  /* 0x000000050e077211 */ /* 0x000fe400008f0c0d */
[----:B------:R-:W-:Y:S01]  /*13d0*/  LOP3.LUT R8, R2, 0xfffffff8, RZ, 0xc0, !PT ;  /* 0xfffffff802087812 */ /* 0x000fe200078ec0ff */
[----:B------:R-:W-:-:S04]  /*13e0*/  IMAD.SHL.U32 R2, R11, 0x2, RZ ;  /* 0x000000020b027824 */ /* 0x000fc800078e00ff */
[----:B------:R-:W-:Y:S01]  /*13f0*/  IMAD.WIDE R4, R8, 0x2, R4 ;  /* 0x0000000208047825 */ /* 0x000fe200078e0204 */
[----:B------:R-:W-:Y:S01]  /*1400*/  @!PT LDS RZ, [RZ] ;  /* 0x00000000fffff984 */ /* 0x000fe20000000800 */
[----:B------:R2:W-:Y:S04]  /*1410*/  LDGSTS.E.BYPASS.LTC128B.128 [R2+0x8100], [R6.64], !P5 ;  /* 0x0810000006027fae */ /* 0x0005e8000e901d50 */
[----:B------:R2:W-:Y:S02]  /*1420*/  LDGSTS.E.BYPASS.LTC128B.128 [R2+0xc100], [R4.64], !P4 ;  /* 0x0c10000004027fae */ /* 0x0005e4000e101d50 */
.L_x_675:
[----:B---34-:R-:W-:Y:S05]  /*1430*/  BSYNC B0 ;  /* 0x0000000000007941 */ /* 0x018fea0003800000 */
.L_x_674:
[----:B--2---:R-:W-:Y:S01]  /*1440*/  IADD3 R2, R19, 0x10, RZ ;  /* 0x0000001013027810 */ /* 0x004fe20007ffe0ff */
[----:B------:R2:W3:Y:S01]  /*1450*/  SHFL.IDX PT, R5, R16, 0x1, 0x181f ;  /* 0x00381f0010057f89 */ /* 0x0004e200000e0000 */
[----:B------:R-:W-:Y:S02]  /*1460*/  BSSY B0, `(.L_x_676) ;  /* 0x000000e000007945 */ /* 0x000fe40003800000 */
[----:B------:R-:W-:Y:S01]  /*1470*/  ISETP.GE.AND P1, PT, R2, R15, PT ;  /* 0x0000000f0200720c */ /* 0x000fe20003f26270 */
[----:B------:R2:W4:-:S12]  /*1480*/  SHFL.IDX PT, R4, R17, 0x1, 0x181f ;  /* 0x00381f0011047f89 */ /* 0x00051800000e0000 */
[----:B------:R-:W-:Y:S05]  /*1490*/  @P1 BRA `(.L_x_677) ;  /* 0x000000a000001947 */ /* 0x000fea0003800000 */
[----:B------:R-:W-:Y:S02]  /*14a0*/  SHF.R.S32.HI R2, RZ, 0x1f, R18 ;  /* 0x0000001fff027819 */ /* 0x000fe40000011412 */
[----:B----4-:R-:W-:Y:S02]  /*14b0*/  LEA R6, P1, R14, R4, 0x1 ;  /* 0x000000040e067211 */ /* 0x010fe400078208ff */
[----:B------:R-:W-:Y:S02]  /*14c0*/  LEA.HI R2, R2, R18, RZ, 0x3 ;  /* 0x0000001202027211 */ /* 0x000fe400078f18ff */
[----:B---3--:R-:W-:Y:S02]  /*14d0*/  LEA.HI.X R7, R14, R5, R13, 0x1, P1 ;  /* 0x000000050e077211 */ /* 0x008fe400008f0c0d */
[----:B------:R-:W-:Y:S01]  /*14e0*/  LOP3.LUT R8, R2, 0xfffffff8, RZ, 0xc0, !PT ;  /* 0xfffffff802087812 */ /* 0x000fe200078ec0ff */
[----:B------:R-:W-:-:S04]  /*14f0*/  IMAD.SHL.U32 R2, R11, 0x2, RZ ;  /* 0x000000020b027824 */ /* 0x000fc800078e00ff */
[----:B------:R-:W-:Y:S01]  /*1500*/  IMAD.WIDE R4, R8, 0x2, R4 ;  /* 0x0000000208047825 */ /* 0x000fe200078e0204 */
[----:B------:R-:W-:Y:S01]  /*1510*/  @!PT LDS RZ, [RZ] ;  /* 0x00000000fffff984 */ /* 0x000fe20000000800 */
[----:B------:R3:W-:Y:S04]  /*1520*/  LDGSTS.E.BYPASS.LTC128B.128 [R2+0x8900], [R6.64], !P5 ;  /* 0x0890000006027fae */ /* 0x0007e8000e901d50 */
[----:B------:R3:W-:Y:S02]  /*1530*/  LDGSTS.E.BYPASS.LTC128B.128 [R2+0xc900], [R4.64], !P4 ;  /* 0x0c90000004027fae */ /* 0x0007e4000e101d50 */
.L_x_677:
[----:B------:R-:W-:Y:S05]  /*1540*/  BSYNC B0 ;  /* 0x0000000000007941 */ /* 0x000fea0003800000 */
.L_x_676:
[----:B---3--:R-:W-:Y:S01]  /*1550*/  IADD3 R2, R19, 0x20, RZ ;  /* 0x0000002013027810 */ /* 0x008fe20007ffe0ff */
[----:B------:R3:W1:Y:S01]  /*1560*/  SHFL.IDX PT, R5, R16, 0x2, 0x181f ;  /* 0x00581f0010057f89 */ /* 0x00066200000e0000 */
[----:B------:R-:W-:Y:S02]  /*1570*/  BSSY B0, `(.L_x_678) ;  /* 0x000000e000007945 */ /* 0x000fe40003800000 */
[----:B------:R-:W-:Y:S01]  /*1580*/  ISETP.GE.AND P1, PT, R2, R15, PT ;  /* 0x0000000f0200720c */ /* 0x000fe20003f26270 */
[----:B----4-:R3:W4:-:S12]  /*1590*/  SHFL.IDX PT, R4, R17, 0x2, 0x181f ;  /* 0x00581f0011047f89 */ /* 0x01071800000e0000 */
[----:B------:R-:W-:Y:S05]  /*15a0*/  @P1 BRA `(.L_x_679) ;  /* 0x000000a000001947 */ /* 0x000fea0003800000 */
[----:B------:R-:W-:Y:S02]  /*15b0*/  SHF.R.S32.HI R2, RZ, 0x1f, R18 ;  /* 0x0000001fff027819 */ /* 0x000fe40000011412 */
[----:B----4-:R-:W-:Y:S02]  /*15c0*/  LEA R6, P1, R14, R4, 0x1 ;  /* 0x000000040e067211 */ /* 0x010fe400078208ff */
[----:B------:R-:W-:Y:S02]  /*15d0*/  LEA.HI R2, R2, R18, RZ, 0x3 ;  /* 0x0000001202027211 */ /* 0x000fe400078f18ff */
[----:B-1----:R-:W-:Y:S02]  /*15e0*/  LEA.HI.X R7, R14, R5, R13, 0x1, P1 ;  /* 0x000000050e077211 */ /* 0x002fe400008f0c0d */
[----:B------:R-:W-:Y:S01]  /*15f0*/  LOP3.LUT R8, R2, 0xfffffff8, RZ, 0xc0, !PT ;  /* 0xfffffff802087812 */ /* 0x000fe200078ec0ff */
[----:B------:R-:W-:-:S04]  /*1600*/  IMAD.SHL.U32 R2, R11, 0x2, RZ ;  /* 0x000000020b027824 */ /* 0x000fc800078e00ff */
[----:B------:R-:W-:Y:S01]  /*1610*/  IMAD.WIDE R4, R8, 0x2, R4 ;  /* 0x0000000208047825 */ /* 0x000fe200078e0204 */
[----:B------:R-:W-:Y:S01]  /*1620*/  @!PT LDS RZ, [RZ] ;  /* 0x00000000fffff984 */ /* 0x000fe20000000800 */
[----:B------:R1:W-:Y:S04]  /*1630*/  LDGSTS.E.BYPASS.LTC128B.128 [R2+0x9100], [R6.64], !P5 ;  /* 0x0910000006027fae */ /* 0x0003e8000e901d50 */
[----:B------:R1:W-:Y:S02]  /*1640*/  LDGSTS.E.BYPASS.LTC128B.128 [R2+0xd100], [R4.64], !P4 ;  /* 0x0d10000004027fae */ /* 0x0003e4000e101d50 */
.L_x_679:
[----:B------:R-:W-:Y:S05]  /*1650*/  BSYNC B0 ;  /* 0x0000000000007941 */ /* 0x000fea0003800000 */
.L_x_678:
[----:B-1----:R-:W-:Y:S01]  /*1660*/  IADD3 R2, R19, 0x30, RZ ;  /* 0x0000003013027810 */ /* 0x002fe20007ffe0ff */
[----:B------:R1:W2:Y:S01]  /*1670*/  SHFL.IDX PT, R5, R16, 0x3, 0x181f ;  /* 0x00781f0010057f89 */ /* 0x0002a200000e0000 */
[----:B------:R-:W-:Y:S02]  /*1680*/  BSSY B0, `(.L_x_680) ;  /* 0x000000e000007945 */ /* 0x000fe40003800000 */
[----:B------:R-:W-:Y:S01]  /*1690*/  ISETP.GE.AND P1, PT, R2, R15, PT ;  /* 0x0000000f0200720c */ /* 0x000fe20003f26270 */
[----:B----4-:R1:W4:-:S12]  /*16a0*/  SHFL.IDX PT, R4, R17, 0x3, 0x181f ;  /* 0x00781f0011047f89 */ /* 0x01031800000e0000 */
[----:B------:R-:W-:Y:S05]  /*16b0*/  @P1 BRA `(.L_x_681) ;  /* 0x000000a000001947 */ /* 0x000fea0003800000 */
[----:B------:R-:W-:Y:S02]  /*16c0*/  SHF.R.S32.HI R2, RZ, 0x1f, R18 ;  /* 0x0000001fff027819 */ /* 0x000fe40000011412 */
[----:B----4-:R-:W-:Y:S02]  /*16d0*/  LEA R6, P1, R14, R4, 0x1 ;  /* 0x000000040e067211 */ /* 0x010fe400078208ff */
[----:B------:R-:W-:Y:S02]  /*16e0*/  LEA.HI R2, R2, R18, RZ, 0x3 ;  /* 0x0000001202027211 */ /* 0x000fe400078f18ff */
[----:B--2---:R-:W-:Y:S02]  /*16f0*/  LEA.HI.X R7, R14, R5, R13, 0x1, P1 ;  /* 0x000000050e077211 */ /* 0x004fe400008f0c0d */
[----:B------:R-:W-:Y:S01]  /*1700*/  LOP3.LUT R8, R2, 0xfffffff8, RZ, 0xc0, !PT ;  /* 0xfffffff802087812 */ /* 0x000fe200078ec0ff */
[----:B------:R-:W-:-:S04]  /*1710*/  IMAD.SHL.U32 R2, R11, 0x2, RZ ;  /* 0x000000020b027824 */ /* 0x000fc800078e00ff */
[----:B------:R-:W-:Y:S01]  /*1720*/  IMAD.WIDE R4, R8, 0x2, R4 ;  /* 0x0000000208047825 */ /* 0x000fe200078e0204 */
[----:B------:R-:W-:Y:S01]  /*1730*/  @!PT LDS RZ, [RZ] ;  /* 0x00000000fffff984 */ /* 0x000fe20000000800 */
[----:B------:R2:W-:Y:S04]  /*1740*/  LDGSTS.E.BYPASS.LTC128B.128 [R2+0x9900], [R6.64], !P5 ;  /* 0x0990000006027fae */ /* 0x0005e8000e901d50 */
[----:B------:R2:W-:Y:S02]  /*1750*/  LDGSTS.E.BYPASS.LTC128B.128 [R2+0xd900], [R4.64], !P4 ;  /* 0x0d90000004027fae */ /* 0x0005e4000e101d50 */
.L_x_681:
[----:B------:R-:W-:Y:S05]  /*1760*/  BSYNC B0 ;  /* 0x0000000000007941 */ /* 0x000fea0003800000 */
.L_x_680:
[----:B--2---:R-:W-:Y:S01]  /*1770*/  IADD3 R2, R19, 0x40, RZ ;  /* 0x0000004013027810 */ /* 0x004fe20007ffe0ff */
        /* <DEDUP_REMOVED lines=15> */
.L_x_683:
[----:B------:R-:W-:Y:S05]  /*1870*/  BSYNC B0 ;  /* 0x0000000000007941 */ /* 0x000fea0003800000 */
.L_x_682:
        /* <DEDUP_REMOVED lines=16> */
.L_x_685:
[----:B------:R-:W-:Y:S05]  /*1980*/  BSYNC B0 ;  /* 0x0000000000007941 */ /* 0x000fea0003800000 */
.L_x_684:
        /* <DEDUP_REMOVED lines=16> */
.L_x_687:
[----:B------:R-:W-:Y:S05]  /*1a90*/  BSYNC B0 ;  /* 0x0000000000007941 */ /* 0x000fea0003800000 */
.L_x_686:
[----:B-1--4-:R-:W1:Y:S01]  /*1aa0*/  SHFL.IDX PT, R4, R17, 0x7, 0x181f ;  /* 0x00f81f0011047f89 */ /* 0x012e6200000e0000 */
[----:B------:R-:W-:Y:S01]  /*1ab0*/  IADD3 R2, R19, 0x70, RZ ;  /* 0x0000007013027810 */ /* 0x000fe20007ffe0ff */
[----:B------:R-:W-:Y:S01]  /*1ac0*/  ULEA.HI.SX32 UR15, UR18, 0xffffffff, 0x1a ;  /* 0xffffffff120f7891 */ /* 0x000fe2000f8fd23f */
[----:B------:R-:W-:Y:S01]  /*1ad0*/  IMAD.MOV.U32 R156, RZ, RZ, R30 ;  /* 0x000000ffff9c7224 */ /* 0x000fe200078e001e */
[----:B------:R-:W4:Y:S01]  /*1ae0*/  SHFL.IDX PT, R5, R16, 0x7, 0x181f ;  /* 0x00f81f0010057f89 */ /* 0x000f2200000e0000 */
[----:B------:R-:W-:Y:S01]  /*1af0*/  ISETP.GE.AND P6, PT, R2, R15, PT ;  /* 0x0000000f0200720c */ /* 0x000fe20003fc6270 */
[----:B------:R-:W-:Y:S01]  /*1b00*/  ULDC.64 UR6, c[0x0][0x1e0] ;  /* 0x0000780000067ab9 */ /* 0x000fe20000000a00 */
[----:B------:R-:W-:Y:S01]  /*1b10*/  IADD3 R2, -R33, UR19, RZ ;  /* 0x0000001321027c10 */ /* 0x000fe2000fffe1ff */
[----:B------:R-:W-:Y:S01]  /*1b20*/  IMAD.U32 R7, RZ, RZ, UR15 ;  /* 0x0000000fff077e24 */ /* 0x000fe2000f8e00ff */
[----:B------:R-:W-:Y:S01]  /*1b30*/  UMOV UR20, 0x6 ;  /* 0x0000000600147882 */ /* 0x000fe20000000000 */
[----:B------:R-:W-:Y:S01]  /*1b40*/  IMAD.MOV.U32 R157, RZ, RZ, R31 ;  /* 0x000000ffff9d7224 */ /* 0x000fe200078e001f */
[----:B------:R-:W-:Y:S01]  /*1b50*/  USHF.L.U32 UR21, UR6, 0x6, URZ ;  /* 0x0000000606157899 */ /* 0x000fe2000800063f */
[----:B------:R-:W-:Y:S01]  /*1b60*/  IMAD R2, R7, -0x40, R2 ;  /* 0xffffffc007027824 */ /* 0x000fe200078e0202 */
[----:B------:R-:W-:Y:S01]  /*1b70*/  USHF.L.U64.HI UR20, UR6, UR20, UR7 ;  /* 0x0000001406147299 */ /* 0x000fe20008010207 */
[----:B------:R-:W-:Y:S01]  /*1b80*/  IMAD.MOV.U32 R156, RZ, RZ, R28 ;  /* 0x000000ffff9c7224 */ /* 0x000fe200078e001c */
[----:B------:R-:W-:Y:S01]  /*1b90*/  USHF.R.S32.HI UR9, URZ, 0x1f, UR15 ;  /* 0x0000001f3f097899 */ /* 0x000fe2000801140f */
[----:B------:R-:W-:Y:S01]  /*1ba0*/  IMAD.SHL.U32 R244, R11, 0x2, RZ ;  /* 0x000000020bf47824 */ /* 0x000fe200078e00ff */
[----:B------:R-:W-:Y:S01]  /*1bb0*/  ISETP.GE.AND P2, PT, R2, 0x1, PT ;  /* 0x000000010200780c */ /* 0x000fe20003f46270 */
[----:B------:R-:W-:Y:S01]  /*1bc0*/  UIMAD UR4, UR20, UR15, URZ ;  /* 0x0000000f140472a4 */ /* 0x000fe2000f8e023f */
[----:B------:R-:W-:Y:S01]  /*1bd0*/  @!P6 SHF.R.S32.HI R6, RZ, 0x1f, R18 ;  /* 0x0000001fff06e819 */ /* 0x000fe20000011412 */
[----:B------:R-:W-:Y:S01]  /*1be0*/  UIMAD.WIDE.U32 UR10, UR6, 0x20, URZ ;  /* 0x00000020060a78a5 */ /* 0x000fe2000f8e003f */
[----:B------:R-:W-:Y:S01]  /*1bf0*/  MOV R153, UR21 ;  /* 0x0000001500997c02 */ /* 0x000fe20008000f00 */
[----:B------:R-:W-:Y:S01]  /*1c00*/  UIMAD UR4, UR9, UR21, UR4 ;  /* 0x00000015090472a4 */ /* 0x000fe2000f8e0204 */
[----:B------:R-:W-:Y:S01]  /*1c10*/  @!P6 LEA.HI R8, R6, R18, RZ, 0x3 ;  /* 0x000000120608e211 */ /* 0x000fe200078f18ff */
[----:B------:R-:W-:Y:S01]  /*1c20*/  USHF.L.U32 UR8, UR7, 0x5, URZ ;  /* 0x0000000507087899 */ /* 0x000fe2000800063f */
[----:B-1----:R-:W-:Y:S01]  /*1c30*/  @!P6 LEA R6, P1, R14, R4, 0x1 ;  /* 0x000000040e06e211 */ /* 0x002fe200078208ff */
[----:B------:R-:W-:Y:S01]  /*1c40*/  STL.64 [R1+0x28], R156 ;  /* 0x0000289c01007387 */ /* 0x000fe20000100a00 */
[----:B------:R-:W-:Y:S01]  /*1c50*/  @!P6 LOP3.LUT R8, R8, 0xfffffff8, RZ, 0xc0, !PT ;  /* 0xfffffff80808e812 */ /* 0x000fe200078ec0ff */
[----:B------:R-:W-:Y:S01]  /*1c60*/  UIADD3 UR8, UR11, UR8, URZ ;  /* 0x000000080b087290 */ /* 0x000fe2000fffe03f */
[----:B----4-:R-:W-:-:S02]  /*1c70*/  @!P6 LEA.HI.X R7, R14, R5, R13, 0x1, P1 ;  /* 0x000000050e07e211 */ /* 0x010fc400008f0c0d */
[----:B------:R-:W-:Y:S01]  /*1c80*/  ISETP.GE.AND P1, PT, R2, 0x11, PT ;  /* 0x000000110200780c */ /* 0x000fe20003f26270 */
[----:B------:R-:W-:Y:S01]  /*1c90*/  @!P6 IMAD.WIDE R8, R8, 0x2, R4 ;  /* 0x000000020808e825 */ /* 0x000fe200078e0204 */
[----:B------:R-:W-:Y:S01]  /*1ca0*/  SHF.R.S32.HI R14, RZ, 0x4, R24 ;  /* 0x00000004ff0e7819 */ /* 0x000fe20000011418 */
[----:B------:R-:W-:Y:S01]  /*1cb0*/  @!PT LDS RZ, [RZ] ;  /* 0x00000000fffff984 */ /* 0x000fe20000000800 */
[----:B------:R1:W-:Y:S01]  /*1cc0*/  @!P6 LDGSTS.E.BYPASS.LTC128B.128 [R244+0xb900], [R6.64], !P5 ;  /* 0x0b90000006f4efae */ /* 0x0003e2000e901d50 */
[C---:B------:R-:W-:Y:S01]  /*1cd0*/  ISETP.GE.AND P5, PT, R2.reuse, 0x31, PT ;  /* 0x000000310200780c */ /* 0x040fe20003fa6270 */
[----:B------:R-:W-:Y:S01]  /*1ce0*/  IMAD.WIDE.U32 R4, R153, UR15, R156 ;  /* 0x0000000f99047c25 */ /* 0x000fe2000f8e009c */
[----:B------:R-:W-:Y:S01]  /*1cf0*/  LEA.HI R154, R25, R155, RZ, 0x5 ;  /* 0x0000009b199a7211 */ /* 0x000fe200078f28ff */
[----:B------:R4:W-:Y:S01]  /*1d00*/  @!P6 LDGSTS.E.BYPASS.LTC128B.128 [R244+0xf900], [R8.64], !P4 ;  /* 0x0f90000008f4efae */ /* 0x0009e2000e101d50 */
[----:B------:R-:W-:Y:S02]  /*1d10*/  ISETP.GE.AND P6, PT, R2, 0x21, PT ;  /* 0x000000210200780c */ /* 0x000fe40003fc6270 */
[----:B------:R-:W-:Y:S01]  /*1d20*/  IADD3 R5, R5, UR4, RZ ;  /* 0x0000000405057c10 */ /* 0x000fe2000fffe0ff */
[----:B------:R-:W0:Y:S04]  /*1d30*/  LDGDEPBAR ;  /* 0x00000000000079af */ /* 0x000e280000000000 */
[----:B------:R-:W-:Y:S01]  /*1d40*/  BAR.SYNC.DEFER_BLOCKING 0x0 ;  /* 0x0000000000007b1d */ /* 0x000fe20000010000 */
[----:B------:R-:W-:-:S04]  /*1d50*/  @P2 LEA R12, P4, R4, c[0x0][0x1c8], 0x1 ;  /* 0x00007200040c2a11 */ /* 0x000fc800078808ff */
[----:B------:R-:W-:Y:S01]  /*1d60*/  @P2 LEA.HI.X R13, R4, c[0x0][0x1cc], R5, 0x1, P4 ;  /* 0x00007300040d2a11 */ /* 0x000fe200020f0c05 */
[----:B------:R-:W-:-:S05]  /*1d70*/  VOTEU.ANY UP0, P5 ;  /* 0x00000000003f7886 */ /* 0x000fca0002800100 */
[----:B------:R-:W-:Y:S01]  /*1d80*/  @UP0 UIMAD UR4, UR7, 0x30, URZ ;  /* 0x00000030070408a4 */ /* 0x000fe2000f8e023f */
[----:B-1----:R-:W-:Y:S01]  /*1d90*/  IMAD.U32 R6, RZ, RZ, UR7 ;  /* 0x00000007ff067e24 */ /* 0x002fe2000f8e00ff */
[----:B----4-:R-:W-:-:S04]  /*1da0*/  MOV R8, c[0x0][0x1e0] ;  /* 0x0000780000087a02 */ /* 0x010fc80000000f00 */
[C---:B------:R-:W-:Y:S01]  /*1db0*/  @P1 LEA R2, P4, R8.reuse, R4, 0x4 ;  /* 0x0000000408021211 */ /* 0x040fe200078820ff */
[----:B------:R-:W-:Y:S01]  /*1dc0*/  @!PT LDS RZ, [RZ] ;  /* 0x00000000fffff984 */ /* 0x000fe20000000800 */
[----:B------:R-:W-:Y:S01]  /*1dd0*/  @!PT LDS RZ, [RZ] ;  /* 0x00000000fffff984 */ /* 0x000fe20000000800 */
[----:B------:R-:W-:Y:S01]  /*1de0*/  @!PT LDS RZ, [RZ] ;  /* 0x00000000fffff984 */ /* 0x000fe20000000800 */
[----:B------:R1:W-:Y:S03]  /*1df0*/  @P2 LDGSTS.E.BYPASS.LTC128B.128 [R244+0x4100], [R12.64], !P3 ;  /* 0x041000000cf42fae */ /* 0x0003e6000d901d50 */
[C---:B------:R-:W-:Y:S01]  /*1e00*/  @P1 LEA.HI.X R6, R8.reuse, R5, R6, 0x4, P4 ;  /* 0x0000000508061211 */ /* 0x040fe200020f2406 */
[----:B------:R-:W-:Y:S01]  /*1e10*/  @P5 IMAD.WIDE.U32 R8, R8, 0x30, R4 ;  /* 0x0000003008085825 */ /* 0x000fe200078e0004 */
[C---:B------:R-:W-:Y:S01]  /*1e20*/  @P1 LEA R10, P4, R2.reuse, c[0x0][0x1c8], 0x1 ;  /* 0x00007200020a1a11 */ /* 0x040fe200078808ff */
[----:B------:R1:W-:Y:S03]  /*1e30*/  @P2 LDGSTS.E.BYPASS.LTC128B.128 [R244+0x6100], [R12.64+0x80], !P0 ;  /* 0x061000800cf42fae */ /* 0x0003e6000c101d50 */
[----:B------:R-:W-:-:S02]  /*1e40*/  @P1 LEA.HI.X R11, R2, c[0x0][0x1cc], R6, 0x1, P4 ;  /* 0x00007300020b1a11 */ /* 0x000fc400020f0c06 */
[----:B------:R-:W-:-:S03]  /*1e50*/  @P6 IADD3 R2, P4, R4, UR10, RZ ;  /* 0x0000000a04026c10 */ /* 0x000fc6000ff9e0ff */
[----:B------:R4:W-:Y:S01]  /*1e60*/  @P1 LDGSTS.E.BYPASS.LTC128B.128 [R244+0x4900], [R10.64], !P3 ;  /* 0x049000000af41fae */ /* 0x0009e2000d901d50 */
[----:B------:R-:W-:Y:S02]  /*1e70*/  @P6 IADD3.X R4, R5, UR8, RZ, P4, !PT ;  /* 0x0000000805046c10 */ /* 0x000fe4000a7fe4ff */
[----:B------:R-:W-:Y:S01]  /*1e80*/  LEA.HI R5, R24, R14, RZ, 0x1 ;  /* 0x0000000e18057211 */ /* 0x000fe200078f08ff */
[----:B------:R4:W-:Y:S01]  /*1e90*/  @P1 LDGSTS.E.BYPASS.LTC128B.128 [R244+0x6900], [R10.64+0x80], !P0 ;  /* 0x069000800af41fae */ /* 0x0009e2000c101d50 */
[C---:B------:R-:W-:Y:S02]  /*1ea0*/  @P6 LEA R6, P4, R2.reuse, c[0x0][0x1c8], 0x1 ;  /* 0x0000720002066a11 */ /* 0x040fe400078808ff */
[----:B------:R-:W-:Y:S02]  /*1eb0*/  LOP3.LUT R5, R5, 0xfffffffe, RZ, 0xc0, !PT ;  /* 0xfffffffe05057812 */ /* 0x000fe400078ec0ff */
[----:B------:R-:W-:Y:S02]  /*1ec0*/  @P6 LEA.HI.X R7, R2, c[0x0][0x1cc], R4, 0x1, P4 ;  /* 0x0000730002076a11 */ /* 0x000fe400020f0c04 */
[----:B------:R-:W-:Y:S01]  /*1ed0*/  @P5 IADD3 R2, R9, UR4, RZ ;  /* 0x0000000409025c10 */ /* 0x000fe2000fffe0ff */
[----:B------:R-:W-:Y:S01]  /*1ee0*/  IMAD.IADD R9, R14, 0x1, -R5 ;  /* 0x000000010e097824 */ /* 0x000fe200078e0a05 */
[----:B------:R-:W-:Y:S01]  /*1ef0*/  @P5 LEA R4, P4, R8, c[0x0][0x1c8], 0x1 ;  /* 0x0000720008045a11 */ /* 0x000fe200078808ff */
[----:B------:R5:W-:Y:S01]  /*1f00*/  @P6 LDGSTS.E.BYPASS.LTC128B.128 [R244+0x5100], [R6.64], !P3 ;  /* 0x0510000006f46fae */ /* 0x000be2000d901d50 */
[----:B------:R-:W-:Y:S01]  /*1f10*/  ULDC.64 UR4, c[0x0][0x208] ;  /* 0x0000820000047ab9 */ /* 0x000fe20000000a00 */
[----:B------:R-:W-:Y:S01]  /*1f20*/  LOP3.LUT P1, RZ, R32, 0x2, RZ, 0xc0, !PT ;  /* 0x0000000220ff7812 */ /* 0x000fe2000782c0ff */
[----:B------:R-:W-:Y:S01]  /*1f30*/  UIMAD UR9, UR9, UR4, URZ ;  /* 0x00000004090972a4 */ /* 0x000fe2000f8e023f */
[----:B------:R-:W-:Y:S01]  /*1f40*/  @P5 LEA.HI.X R5, R8, c[0x0][0x1cc], R2, 0x1, P4 ;  /* 0x0000730008055a11 */ /* 0x000fe200020f0c02 */
[----:B------:R5:W-:Y:S01]  /*1f50*/  @P6 LDGSTS.E.BYPASS.LTC128B.128 [R244+0x7100], [R6.64+0x80], !P0 ;  /* 0x0710008006f46fae */ /* 0x000be2000c101d50 */
[----:B------:R-:W-:Y:S01]  /*1f60*/  SHF.L.U32 R2, R22, 0x6, RZ ;  /* 0x0000000616027819 */ /* 0x000fe200000006ff */
[----:B------:R-:W-:Y:S01]  /*1f70*/  IMAD.SHL.U32 R8, R33, 0x8, RZ ;  /* 0x0000000821087824 */ /* 0x000fe200078e00ff */
[----:B------:R-:W-:Y:S01]  /*1f80*/  UIMAD.WIDE.U32 UR12, UR15, UR4, URZ ;  /* 0x000000040f0c72a5 */ /* 0x000fe2000f8e003f */
[----:B------:R2:W-:Y:S01]  /*1f90*/  @P5 LDGSTS.E.BYPASS.LTC128B.128 [R244+0x5900], [R4.64], !P3 ;  /* 0x0590000004f45fae */ /* 0x0005e2000d901d50 */
[----:B------:R-:W-:-:S02]  /*1fa0*/  UIMAD UR9, UR15, UR5, UR9 ;  /* 0x000000050f0972a4 */ /* 0x000fc4000f8e0209 */
[----:B------:R-:W-:Y:S01]  /*1fb0*/  UIMAD UR15, UR15, -0x40, UR19 ;  /* 0xffffffc00f0f78a4 */ /* 0x000fe2000f8e0213 */
[----:B------:R2:W-:Y:S01]  /*1fc0*/  @P5 LDGSTS.E.BYPASS.LTC128B.128 [R244+0x7900], [R4.64+0x80], !P0 ;  /* 0x0790008004f45fae */ /* 0x0005e2000c101d50 */
[----:B------:R-:W-:-:S03]  /*1fd0*/  UIADD3 UR9, UR13, UR9, URZ ;  /* 0x000000090d097290 */ /* 0x000fc6000fffe03f */
[----:B------:R-:W0:Y:S01]  /*1fe0*/  LDGDEPBAR ;  /* 0x00000000000079af */ /* 0x000e220000000000 */
[----:B-----5:R-:W-:Y:S01]  /*1ff0*/  IMAD.SHL.U32 R6, R32, 0x40, RZ ;  /* 0x0000004020067824 */ /* 0x020fe200078e00ff */
[----:B--2---:R-:W-:Y:S01]  /*2000*/  LOP3.LUT R4, R2, 0x1c0, RZ, 0xc0, !PT ;  /* 0x000001c002047812 */ /* 0x004fe200078ec0ff */
[----:B------:R-:W-:-:S04]  /*2010*/  DEPBAR.LE SB0, 0x1 ;  /* 0x000080400000791a */ /* 0x000fc80000000000 */
[----:B------:R-:W-:-:S04]  /*2020*/  DEPBAR.LE SB0, 0x0 ;  /* 0x000080000000791a */ /* 0x000fc80000000000 */
[----:B------:R-:W-:Y:S02]  /*2030*/  LOP3.LUT R2, R6, 0x1c0, RZ, 0xc0, !PT ;  /* 0x000001c006027812 */ /* 0x000fe400078ec0ff */
[----:B------:R-:W-:Y:S02]  /*2040*/  SHF.L.U32 R5, R9, 0x3, RZ ;  /* 0x0000000309057819 */ /* 0x000fe400000006ff */
[----:B------:R-:W-:Y:S02]  /*2050*/  LOP3.LUT R8, R2, 0x8, R8, 0xf8, !PT ;  /* 0x0000000802087812 */ /* 0x000fe400078ef808 */
[----:B------:R-:W-:Y:S01]  /*2060*/  SHF.R.U32.HI R6, RZ, 0x3, R2 ;  /* 0x00000003ff067819 */ /* 0x000fe20000011602 */
[----:B------:R-:W-:Y:S01]  /*2070*/  IMAD.SHL.U32 R2, R154, 0x20, RZ ;  /* 0x000000209a027824 */ /* 0x000fe200078e00ff */
[----:B------:R-:W-:Y:S01]  /*2080*/  LOP3.LUT R7, R4, 0x8, R5, 0xf8, !PT ;  /* 0x0000000804077812 */ /* 0x000fe200078ef805 */
[----:B------:R-:W-:Y:S01]  /*2090*/  IMAD.SHL.U32 R5, R23, 0x40, RZ ;  /* 0x0000004017057824 */ /* 0x000fe200078e00ff */
[----:B------:R-:W-:-:S02]  /*20a0*/  SHF.R.U32.HI R4, RZ, 0x3, R4 ;  /* 0x00000003ff047819 */ /* 0x000fc40000011604 */
[----:B------:R-:W-:Y:S02]  /*20b0*/  LOP3.LUT R6, R8, R6, RZ, 0x3c, !PT ;  /* 0x0000000608067212 */ /* 0x000fe400078e3cff */
[----:B------:R-:W-:Y:S02]  /*20c0*/  LOP3.LUT R152, R7, R4, RZ, 0x3c, !PT ;  /* 0x0000000407987212 */ /* 0x000fe400078e3cff */
[----:B------:R-:W-:Y:S02]  /*20d0*/  LOP3.LUT R147, R5, 0xfffffe00, RZ, 0xc0, !PT ;  /* 0xfffffe0005937812 */ /* 0x000fe400078ec0ff */
[----:B------:R-:W-:Y:S02]  /*20e0*/  LOP3.LUT R4, R2, 0x7ffffc00, RZ, 0xc0, !PT ;  /* 0x7ffffc0002047812 */ /* 0x000fe400078ec0ff */
[----:B------:R-:W-:Y:S02]  /*20f0*/  LEA R2, R9, R6, 0x9 ;  /* 0x0000000609027211 */ /* 0x000fe400078e48ff */
[----:B------:R-:W-:-:S03]  /*2100*/  IADD3 R4, R152, R147, R4 ;  /* 0x0000009398047210 */ /* 0x000fc60007ffe004 */
[----:B------:R-:W-:Y:S01]  /*2110*/  IMAD.SHL.U32 R224, R2, 0x2, RZ ;  /* 0x0000000202e07824 */ /* 0x000fe200078e00ff */
[----:B------:R-:W-:Y:S01]  /*2120*/  BAR.SYNC.DEFER_BLOCKING 0x0 ;  /* 0x0000000000007b1d */ /* 0x000fe20000010000 */
[----:B------:R-:W-:-:S03]  /*2130*/  IMAD.SHL.U32 R231, R4, 0x2, RZ ;  /* 0x0000000204e77824 */ /* 0x000fc600078e00ff */
[C---:B------:R-:W-:Y:S02]  /*2140*/  IADD3 R2, R224.reuse, 0x4100, RZ ;  /* 0x00004100e0027810 */ /* 0x040fe40007ffe0ff */
[----:B------:R-:W-:Y:S02]  /*2150*/  IADD3 R235, R224, 0x4120, RZ ;  /* 0x00004120e0eb7810 */ /* 0x000fe40007ffe0ff */
[----:B------:R-:W-:Y:S02]  /*2160*/  @P1 IADD3 R235, R2, -0x20, RZ ;  /* 0xffffffe002eb1810 */ /* 0x000fe40007ffe0ff */
[-C--:B------:R-:W-:Y:S02]  /*2170*/  LEA R233, R3, R231.reuse, 0x1 ;  /* 0x000000e703e97211 */ /* 0x080fe400078e08ff */
[C---:B------:R-:W-:Y:S02]  /*2180*/  LEA R232, R0.reuse, R231, 0x1 ;  /* 0x000000e700e87211 */ /* 0x040fe400078e08ff */
[----:B------:R-:W-:-:S02]  /*2190*/  LEA R234, R0, R233, 0x1 ;  /* 0x000000e900ea7211 */ /* 0x000fc400078e08ff */
[----:B------:R-:W-:Y:S01]  /*21a0*/  IADD3 R243, R235, 0x800, RZ ;  /* 0x00000800ebf37810 */ /* 0x000fe20007ffe0ff */
[----:B------:R-:W-:Y:S01]  /*21b0*/  IMAD R236, R3, 0x2, R232 ;  /* 0x0000000203ec7824 */ /* 0x000fe200078e02e8 */
[C---:B------:R-:W-:Y:S02]  /*21c0*/  IADD3 R242, R235.reuse, 0x1000, RZ ;  /* 0x00001000ebf27810 */ /* 0x040fe40007ffe0ff */
[C---:B------:R-:W-:Y:S02]  /*21d0*/  IADD3 R241, R235.reuse, 0x1800, RZ ;  /* 0x00001800ebf17810 */ /* 0x040fe40007ffe0ff */
[C---:B------:R-:W-:Y:S01]  /*21e0*/  IADD3 R240, R235.reuse, 0x2000, RZ ;  /* 0x00002000ebf07810 */ /* 0x040fe20007ffe0ff */
[----:B------:R-:W-:Y:S01]  /*21f0*/  LDSM.16.M88.4 R4, [R231+0xa100] ;  /* 0x00a10000e704783b */ /* 0x000fe20000000200 */
[C---:B------:R-:W-:Y:S02]  /*2200*/  IADD3 R239, R235.reuse, 0x2800, RZ ;  /* 0x00002800ebef7810 */ /* 0x040fe40007ffe0ff */
[C---:B------:R-:W-:Y:S01]  /*2210*/  IADD3 R238, R235.reuse, 0x3000, RZ ;  /* 0x00003000ebee7810 */ /* 0x040fe20007ffe0ff */
[----:B-1----:R-:W1:Y:S01]  /*2220*/  LDSM.16.M88.4 R12, [R224+0x4100] ;  /* 0x00410000e00c783b */ /* 0x002e620000000200 */
[----:B------:R-:W-:-:S03]  /*2230*/  IADD3 R237, R235, 0x3800, RZ ;  /* 0x00003800ebed7810 */ /* 0x000fc60007ffe0ff */
[----:B---3--:R-:W2:Y:S04]  /*2240*/  LDSM.16.M88.4 R16, [R224+0x4900] ;  /* 0x00490000e010783b */ /* 0x008ea80000000200 */
[----:B------:R-:W3:Y:S04]  /*2250*/  LDSM.16.M88.4 R24, [R224+0x5100] ;  /* 0x00510000e018783b */ /* 0x000ee80000000200 */
[----:B------:R-:W5:Y:S04]  /*2260*/  LDSM.16.M88.4 R28, [R224+0x5900] ;  /* 0x00590000e01c783b */ /* 0x000f680000000200 */
[----:B----4-:R-:W4:Y:S04]  /*2270*/  LDSM.16.M88.4 R8, [R231+0x8100] ;  /* 0x00810000e708783b */ /* 0x010f280000000200 */
[----:B------:R-:W-:Y:S04]  /*2280*/  LDSM.16.M88.4 R20, [R233+0xa100] ;  /* 0x00a10000e914783b */ /* 0x000fe80000000200 */
[----:B------:R-:W4:Y:S04]  /*2290*/  LDSM.16.M88.4 R52, [R235] ;  /* 0x00000000eb34783b */ /* 0x000f280000000200 */
[----:B------:R-:W4:Y:S04]  /*22a0*/  LDSM.16.M88.4 R48, [R235+0x800] ;  /* 0x00080000eb30783b */ /* 0x000f280000000200 */
[----:B------:R-:W4:Y:S01]  /*22b0*/  LDSM.16.M88.4 R44, [R235+0x1000] ;  /* 0x00100000eb2c783b */ /* 0x000f220000000200 */
[C---:B-1----:R-:W-:Y:S08]  /*22c0*/  HMMA.16816.F32.BF16 R40, R4.reuse, R12, RZ ;  /* 0x0000000c0428723c */ /* 0x042ff000000418ff */
[C---:B--2---:R-:W-:Y:S08]  /*22d0*/  HMMA.16816.F32.BF16 R56, R4.reuse, R16, RZ ;  /* 0x000000100438723c */ /* 0x044ff000000418ff */
[C---:B---3--:R-:W-:Y:S08]  /*22e0*/  HMMA.16816.F32.BF16 R60, R4.reuse, R24, RZ ;  /* 0x00000018043c723c */ /* 0x048ff000000418ff */
[C---:B-----5:R-:W-:Y:S08]  /*22f0*/  HMMA.16816.F32.BF16 R64, R4.reuse, R28, RZ ;  /* 0x0000001c0440723c */ /* 0x060ff000000418ff */
[C---:B------:R-:W-:Y:S08]  /*2300*/  HMMA.16816.F32.BF16 R72, R4.reuse, R14, RZ ;  /* 0x0000000e0448723c */ /* 0x040ff000000418ff */
[C---:B------:R-:W-:Y:S08]  /*2310*/  HMMA.16816.F32.BF16 R80, R4.reuse, R18, RZ ;  /* 0x000000120450723c */ /* 0x040ff000000418ff */
[C---:B------:R-:W-:Y:S08]  /*2320*/  HMMA.16816.F32.BF16 R92, R4.reuse, R26, RZ ;  /* 0x0000001a045c723c */ /* 0x040ff000000418ff */
[----:B------:R-:W-:Y:S07]  /*2330*/  HMMA.16816.F32.BF16 R88, R4, R30, RZ ;  /* 0x0000001e0458723c */ /* 0x000fee00000418ff */
[----:B------:R-:W-:Y:S01]  /*2340*/  IMAD.U32 R6, RZ, RZ, UR12 ;  /* 0x0000000cff067e24 */ /* 0x000fe2000f8e00ff */
[----:B------:R-:W-:Y:S01]  /*2350*/  MOV R4, UR9 ;  /* 0x0000000900047c02 */ /* 0x000fe20008000f00 */
[----:B------:R-:W-:Y:S01]  /*2360*/  USHF.L.U32 UR9, UR4, 0x5, URZ ;  /* 0x0000000504097899 */ /* 0x000fe2000800063f */
[C---:B----4-:R-:W-:Y:S01]  /*2370*/  HMMA.16816.F32.BF16 R104, R8.reuse, R12, RZ ;  /* 0x0000000c0868723c */ /* 0x050fe200000418ff */
[----:B------:R-:W-:Y:S01]  /*2380*/  UMOV UR12, 0x5 ;  /* 0x00000005000c7882 */ /* 0x000fe20000000000 */
[C---:B------:R-:W-:Y:S01]  /*2390*/  LEA R2, P1, R6.reuse, R36, 0x6 ;  /* 0x0000002406027211 */ /* 0x040fe200078230ff */
[----:B------:R-:W-:Y:S01]  /*23a0*/  USHF.L.U64.HI UR12, UR4, UR12, UR5 ;  /* 0x0000000c040c7299 */ /* 0x000fe20008010205 */
[----:B------:R-:W1:Y:S01]  /*23b0*/  LDSM.16.M88.4 R36, [R235+0x1800] ;  /* 0x00180000eb24783b */ /* 0x000e620000000200 */
[----:B------:R-:W-:Y:S01]  /*23c0*/  IMAD.U32 R7, RZ, RZ, UR13 ;  /* 0x0000000dff077e24 */ /* 0x000fe2000f8e00ff */
[----:B------:R-:W-:Y:S01]  /*23d0*/  LEA.HI.X R5, R6, R34, R4, 0x6, P1 ;  /* 0x0000002206057211 */ /* 0x000fe200008f3404 */
[----:B------:R-:W-:Y:S01]  /*23e0*/  UIADD3 UR14, UP0, UR9, 0x80, URZ ;  /* 0x00000080090e7890 */ /* 0x000fe2000ff1e03f */
[C---:B------:R-:W-:Y:S01]  /*23f0*/  LEA R4, P1, R2.reuse, c[0x0][0x1f8], 0x1 ;  /* 0x00007e0002047a11 */ /* 0x040fe200078208ff */
[----:B------:R-:W-:Y:S02]  /*2400*/  HMMA.16816.F32.BF16 R120, R8, R14, RZ ;  /* 0x0000000e0878723c */ /* 0x000fe400000418ff */
[----:B------:R-:W-:Y:S01]  /*2410*/  UIADD3.X UR13, URZ, UR12, URZ, UP0, !UPT ;  /* 0x0000000c3f0d7290 */ /* 0x000fe200087fe43f */
[----:B------:R-:W-:Y:S01]  /*2420*/  LEA.HI.X R5, R2, c[0x0][0x1fc], R5, 0x1, P1 ;  /* 0x00007f0002057a11 */ /* 0x000fe200008f0c05 */
[----:B------:R-:W-:Y:S01]  /*2430*/  UISETP.GE.AND UP0, UPT, UR19, 0x41, UPT ;  /* 0x000000411300788c */ /* 0x000fe2000bf06270 */
[----:B------:R-:W-:-:S02]  /*2440*/  IADD3 R2, -R33, UR15, RZ ;  /* 0x0000000f21027c10 */ /* 0x000fc4000fffe1ff */
[----:B------:R-:W-:Y:S01]  /*2450*/  IADD3 R6, P1, R4, UR9, RZ ;  /* 0x0000000904067c10 */ /* 0x000fe2000ff3e0ff */
[C---:B------:R-:W-:Y:S01]  /*2460*/  HMMA.16816.F32.BF16 R100, R8.reuse, R16, RZ ;  /* 0x000000100864723c */ /* 0x040fe200000418ff */
[C---:B------:R-:W-:Y:S02]  /*2470*/  ISETP.LT.OR P5, PT, R2.reuse, 0x1, P3 ;  /* 0x000000010200780c */ /* 0x040fe40001fa1670 */
[C---:B------:R-:W-:Y:S02]  /*2480*/  ISETP.LT.OR P4, PT, R2.reuse, 0x1, P0 ;  /* 0x000000010200780c */ /* 0x040fe40000781670 */
[C---:B------:R-:W-:Y:S02]  /*2490*/  ISETP.LT.OR P2, PT, R2.reuse, 0x11, P3 ;  /* 0x000000110200780c */ /* 0x040fe40001f41670 */
[----:B------:R-:W-:Y:S01]  /*24a0*/  IADD3.X R7, R5, UR12, RZ, P1, !PT ;  /* 0x0000000c05077c10 */ /* 0x000fe20008ffe4ff */
[C---:B------:R-:W-:Y:S01]  /*24b0*/  HMMA.16816.F32.BF16 R116, R8.reuse, R18, RZ ;  /* 0x000000120874723c */ /* 0x040fe200000418ff */
[----:B------:R-:W2:Y:S05]  /*24c0*/  LDSM.16.M88.4 R16, [R233+0x8100] ;  /* 0x00810000e910783b */ /* 0x000eaa0000000200 */
[----:B------:R-:W-:Y:S01]  /*24d0*/  @!PT LDS RZ, [RZ] ;  /* 0x00000000fffff984 */ /* 0x000fe20000000800 */
[----:B------:R-:W-:Y:S01]  /*24e0*/  @!PT LDS RZ, [RZ] ;  /* 0x00000000fffff984 */ /* 0x000fe20000000800 */
[----:B------:R-:W-:Y:S01]  /*24f0*/  @!PT LDS RZ, [RZ] ;  /* 0x00000000fffff984 */ /* 0x000fe20000000800 */
[----:B------:R3:W-:Y:S01]  /*2500*/  LDGSTS.E.BYPASS.LTC128B.128 [R244+0x100], [R4.64], !P5 ;  /* 0x0010000004f47fae */ /* 0x0007e2000e901d50 */
[----:B------:R-:W-:Y:S01]  /*2510*/  ISETP.LT.OR P5, PT, R2, 0x11, P0 ;  /* 0x000000110200780c */ /* 0x000fe200007a1670 */
[C---:B------:R-:W-:Y:S02]  /*2520*/  HMMA.16816.F32.BF16 R96, R8.reuse, R24, RZ ;  /* 0x000000180860723c */ /* 0x040fe400000418ff */
[----:B------:R3:W-:Y:S04]  /*2530*/  LDGSTS.E.BYPASS.LTC128B.128 [R244+0x2100], [R4.64+0x80], !P4 ;  /* 0x0210008004f47fae */ /* 0x0007e8000e101d50 */
[----:B------:R4:W-:Y:S02]  /*2540*/  LDGSTS.E.BYPASS.LTC128B.128 [R244+0x900], [R6.64], !P2 ;  /* 0x0090000006f47fae */ /* 0x0009e4000d101d50 */
[C---:B------:R-:W-:Y:S08]  /*2550*/  HMMA.16816.F32.BF16 R108, R8.reuse, R26, RZ ;  /* 0x0000001a086c723c */ /* 0x040ff000000418ff */
[C---:B------:R-:W-:Y:S08]  /*2560*/  HMMA.16816.F32.BF16 R84, R8.reuse, R28, RZ ;  /* 0x0000001c0854723c */ /* 0x040ff000000418ff */
[----:B------:R-:W-:Y:S07]  /*2570*/  HMMA.16816.F32.BF16 R68, R8, R30, RZ ;  /* 0x0000001e0844723c */ /* 0x000fee00000418ff */
[----:B------:R-:W-:Y:S01]  /*2580*/  IMAD.U32 R10, RZ, RZ, UR9 ;  /* 0x00000009ff0a7e24 */ /* 0x000fe2000f8e00ff */
[----:B------:R-:W-:Y:S04]  /*2590*/  HMMA.16816.F32.BF16 R76, R20, R52, R40 ;  /* 0x00000034144c723c */ /* 0x000fe80000041828 */
[----:B------:R-:W-:-:S02]  /*25a0*/  IADD3 R10, P6, P1, R10, 0x80, R4 ;  /* 0x000000800a0a7810 */ /* 0x000fc400079de004 */
[----:B---3--:R-:W-:Y:S02]  /*25b0*/  IADD3 R4, P4, R6, UR9, RZ ;  /* 0x0000000906047c10 */ /* 0x008fe4000ff9e0ff */
[----:B------:R-:W-:Y:S01]  /*25c0*/  IADD3.X R11, RZ, UR12, R5, P6, P1 ;  /* 0x0000000cff0b7c10 */ /* 0x000fe2000b7e2405 */
[C---:B------:R-:W-:Y:S01]  /*25d0*/  HMMA.16816.F32.BF16 R136, R20.reuse, R48, R56 ;  /* 0x000000301488723c */ /* 0x040fe20000041838 */
[----:B------:R-:W-:Y:S02]  /*25e0*/  ISETP.LT.OR P1, PT, R2, 0x21, P3 ;  /* 0x000000210200780c */ /* 0x000fe40001f21670 */
[----:B------:R-:W-:Y:S01]  /*25f0*/  IADD3.X R5, R7, UR12, RZ, P4, !PT ;  /* 0x0000000c07057c10 */ /* 0x000fe2000a7fe4ff */
[----:B------:R3:W-:Y:S01]  /*2600*/  LDGSTS.E.BYPASS.LTC128B.128 [R244+0x2900], [R10.64], !P5 ;  /* 0x029000000af47fae */ /* 0x0007e2000e901d50 */
[----:B------:R-:W-:Y:S02]  /*2610*/  IADD3 R8, P4, R4, UR9, RZ ;  /* 0x0000000904087c10 */ /* 0x000fe4000ff9e0ff */
[----:B----4-:R-:W-:Y:S01]  /*2620*/  IADD3 R6, P2, R6, UR14, RZ ;  /* 0x0000000e06067c10 */ /* 0x010fe2000ff5e0ff */
[----:B------:R-:W-:Y:S01]  /*2630*/  HMMA.16816.F32.BF16 R60, R20, R44, R60 ;  /* 0x0000002c143c723c */ /* 0x000fe2000004183c */
[----:B------:R-:W-:-:S02]  /*2640*/  IADD3.X R9, R5, UR12, RZ, P4, !PT ;  /* 0x0000000c05097c10 */ /* 0x000fc4000a7fe4ff */
[C---:B------:R-:W-:Y:S02]  /*2650*/  ISETP.LT.OR P6, PT, R2.reuse, 0x21, P0 ;  /* 0x000000210200780c */ /* 0x040fe400007c1670 */
[C---:B------:R-:W-:Y:S01]  /*2660*/  ISETP.LT.OR P5, PT, R2.reuse, 0x31, P3 ;  /* 0x000000310200780c */ /* 0x040fe20001fa1670 */
[----:B------:R4:W-:Y:S01]  /*2670*/  LDGSTS.E.BYPASS.LTC128B.128 [R244+0x1100], [R4.64], !P1 ;  /* 0x0110000004f47fae */ /* 0x0009e2000c901d50 */
[----:B------:R-:W-:Y:S01]  /*2680*/  ISETP.LT.OR P4, PT, R2, 0x31, P0 ;  /* 0x000000310200780c */ /* 0x000fe20000781670 */
[----:B------:R-:W-:Y:S01]  /*2690*/  IMAD.MOV.U32 R2, RZ, RZ, 0x40 ;  /* 0x00000040ff027424 */ /* 0x000fe200078e00ff */
[----:B------:R-:W-:Y:S01]  /*26a0*/  IADD3.X R7, R7, UR13, RZ, P2, !PT ;  /* 0x0000000d07077c10 */ /* 0x000fe200097fe4ff */
[----:B-1----:R-:W-:Y:S01]  /*26b0*/  HMMA.16816.F32.BF16 R64, R20, R36, R64 ;  /* 0x000000241440723c */ /* 0x002fe20000041840 */
[----:B------:R-:W-:-:S04]  /*26c0*/  LOP3.LUT P2, RZ, R32, 0x4, RZ, 0xc0, !PT ;  /* 0x0000000420ff7812 */ /* 0x000fc8000784c0ff */
[----:B------:R-:W-:Y:S01]  /*26d0*/  SEL R2, R2, 0xffffffc0, !P2 ;  /* 0xffffffc002027807 */ /* 0x000fe20005000000 */
[----:B------:R1:W-:Y:S02]  /*26e0*/  LDGSTS.E.BYPASS.LTC128B.128 [R244+0x3100], [R6.64], !P6 ;  /* 0x0310000006f47fae */ /* 0x0003e4000f101d50 */
[----:B------:R-:W-:Y:S02]  /*26f0*/  HMMA.16816.F32.BF16 R72, R20, R54, R72 ;  /* 0x000000361448723c */ /* 0x000fe40000041848 */
[----:B------:R-:W-:Y:S01]  /*2700*/  IMAD.IADD R230, R224, 0x1, R2 ;  /* 0x00000001e0e67824 */ /* 0x000fe200078e0202 */
[----:B------:R3:W-:Y:S01]  /*2710*/  LDGSTS.E.BYPASS.LTC128B.128 [R244+0x1900], [R8.64], !P5 ;  /* 0x0190000008f47fae */ /* 0x0007e2000e901d50 */
[----:B------:R-:W-:-:S04]  /*2720*/  IMAD.IADD R229, R2, 0x1, R235 ;  /* 0x0000000102e57824 */ /* 0x000fc800078e02eb */
[----:B------:R-:W-:Y:S01]  /*2730*/  HMMA.16816.F32.BF16 R80, R20, R50, R80 ;  /* 0x000000321450723c */ /* 0x000fe20000041850 */
[----:B----4-:R-:W-:-:S07]  /*2740*/  IADD3 R4, P1, R4, UR14, RZ ;  /* 0x0000000e04047c10 */ /* 0x010fce000ff3e0ff */
[----:B------:R-:W-:Y:S01]  /*2750*/  HMMA.16816.F32.BF16 R140, R20, R46, R92 ;  /* 0x0000002e148c723c */ /* 0x000fe2000004185c */
[----:B------:R-:W-:Y:S02]  /*2760*/  IADD3.X R5, R5, UR13, RZ, P1, !PT ;  /* 0x0000000d05057c10 */ /* 0x000fe40008ffe4ff */
[----:B------:R-:W-:-:S03]  /*2770*/  PLOP3.LUT P1, PT, PT, PT, UP0, 0x80, 0x0 ;  /* 0x000000000000781c */ /* 0x000fc60003f2f008 */
[----:B------:R1:W-:Y:S02]  /*2780*/  LDGSTS.E.BYPASS.LTC128B.128 [R244+0x3900], [R4.64], !P4 ;  /* 0x0390000004f47fae */ /* 0x0003e4000e101d50 */
[----:B------:R-:W-:Y:S02]  /*2790*/  HMMA.16816.F32.BF16 R132, R20, R38, R88 ;  /* 0x000000261484723c */ /* 0x000fe40000041858 */
[----:B------:R-:W-:Y:S04]  /*27a0*/  LDSM.16.M88.4 R40, [R230+0x4100] ;  /* 0x00410000e628783b */ /* 0x000fe80000000200 */
[----:B------:R-:W4:Y:S02]  /*27b0*/  LDSM.16.M88.4 R12, [R232+0x8100] ;  /* 0x00810000e80c783b */ /* 0x000f240000000200 */
[C---:B--2---:R-:W-:Y:S02]  /*27c0*/  HMMA.16816.F32.BF16 R124, R16.reuse, R48, R100 ;  /* 0x00000030107c723c */ /* 0x044fe40000041864 */
[----:B---3--:R-:W2:Y:S04]  /*27d0*/  LDSM.16.M88.4 R8, [R232+0xa100] ;  /* 0x00a10000e808783b */ /* 0x008ea80000000200 */
[----:B------:R-:W3:Y:S02]  /*27e0*/  LDSM.16.M88.4 R24, [R230+0x5100] ;  /* 0x00510000e618783b */ /* 0x000ee40000000200 */
[C---:B------:R-:W-:Y:S02]  /*27f0*/  HMMA.16816.F32.BF16 R128, R16.reuse, R44, R96 ;  /* 0x0000002c1080723c */ /* 0x040fe40000041860 */
[----:B------:R-:W5:Y:S04]  /*2800*/  LDSM.16.M88.4 R20, [R230+0x5900] ;  /* 0x00590000e614783b */ /* 0x000f680000000200 */
[----:B------:R-:W2:Y:S02]  /*2810*/  LDSM.16.M88.4 R28, [R230+0x4900] ;  /* 0x00490000e61c783b */ /* 0x000ea40000000200 */
[C---:B------:R-:W-:Y:S02]  /*2820*/  HMMA.16816.F32.BF16 R112, R16.reuse, R36, R84 ;  /* 0x000000241070723c */ /* 0x040fe40000041854 */
[----:B------:R-:W-:Y:S04]  /*2830*/  LDSM.16.M88.4 R32, [R231+0xc100] ;  /* 0x00c10000e720783b */ /* 0x000fe80000000200 */
[----:B------:R-:W-:Y:S02]  /*2840*/  LDSM.16.M88.4 R88, [R229+0x1000] ;  /* 0x00100000e558783b */ /* 0x000fe40000000200 */
[C---:B-1----:R-:W-:Y:S02]  /*2850*/  HMMA.16816.F32.BF16 R4, R16.reuse, R52, R104 ;  /* 0x000000341004723c */ /* 0x042fe40000041868 */
[----:B------:R-:W0:Y:S06]  /*2860*/  LDGDEPBAR ;  /* 0x00000000000079af */ /* 0x000e2c0000000000 */
[C---:B------:R-:W-:Y:S08]  /*2870*/  HMMA.16816.F32.BF16 R104, R16.reuse, R50, R116 ;  /* 0x000000321068723c */ /* 0x040ff00000041874 */
[C---:B------:R-:W-:Y:S01]  /*2880*/  HMMA.16816.F32.BF16 R92, R16.reuse, R54, R120 ;  /* 0x00000036105c723c */ /* 0x040fe20000041878 */
[----:B------:R-:W-:Y:S07]  /*2890*/  LDSM.16.M88.4 R52, [R229+0x800] ;  /* 0x00080000e534783b */ /* 0x000fee0000000200 */
[C---:B------:R-:W-:Y:S01]  /*28a0*/  HMMA.16816.F32.BF16 R100, R16.reuse, R46, R108 ;  /* 0x0000002e1064723c */ /* 0x040fe2000004186c */
[----:B------:R-:W-:Y:S07]  /*28b0*/  LDSM.16.M88.4 R108, [R229+0x1800] ;  /* 0x00180000e56c783b */ /* 0x000fee0000000200 */
[----:B------:R-:W-:Y:S01]  /*28c0*/  HMMA.16816.F32.BF16 R48, R16, R38, R68 ;  /* 0x000000261030723c */ /* 0x000fe20000041844 */
[----:B------:R-:W-:Y:S04]  /*28d0*/  LDSM.16.M88.4 R16, [R229] ;  /* 0x00000000e510783b */ /* 0x000fe80000000200 */
[----:B------:R-:W1:Y:S03]  /*28e0*/  LDSM.16.M88.4 R36, [R234+0x8100] ;  /* 0x00810000ea24783b */ /* 0x000e660000000200 */
[-C--:B----4-:R-:W-:Y:S01]  /*28f0*/  HMMA.16816.F32.BF16 R44, R12, R40.reuse, R4 ;  /* 0x000000280c2c723c */ /* 0x090fe20000041804 */
[----:B------:R-:W4:Y:S07]  /*2900*/  LDSM.16.M88.4 R4, [R234+0xa100] ;  /* 0x00a10000ea04783b */ /* 0x000f2e0000000200 */
[C---:B--2---:R-:W-:Y:S08]  /*2910*/  HMMA.16816.F32.BF16 R56, R8.reuse, R40, R76 ;  /* 0x000000280838723c */ /* 0x044ff0000004184c */
[C---:B---3--:R-:W-:Y:S01]  /*2920*/  HMMA.16816.F32.BF16 R76, R8.reuse, R24, R60 ;  /* 0x00000018084c723c */ /* 0x048fe2000004183c */
[----:B------:R-:W2:Y:S07]  /*2930*/  LDSM.16.M88.4 R60, [R224+0x6100] ;  /* 0x00610000e03c783b */ /* 0x000eae0000000200 */
[C---:B-----5:R-:W-:Y:S08]  /*2940*/  HMMA.16816.F32.BF16 R68, R8.reuse, R20, R64 ;  /* 0x000000140844723c */ /* 0x060ff00000041840 */
        /* <DEDUP_REMOVED lines=8> */
[C---:B------:R-:W-:Y:S08]  /*29d0*/  HMMA.16816.F32.BF16 R92, R12.reuse, R28, R124 ;  /* 0x0000001c0c5c723c */ /* 0x040ff0000004187c */
[C---:B------:R-:W-:Y:S01]  /*29e0*/  HMMA.16816.F32.BF16 R104, R12.reuse, R30, R104 ;  /* 0x0000001e0c68723c */ /* 0x040fe20000041868 */
[----:B------:R-:W1:Y:S07]  /*29f0*/  LDSM.16.M88.4 R28, [R231+0xe100] ;  /* 0x00e10000e71c783b */ /* 0x000e6e0000000200 */
[C---:B------:R-:W-:Y:S08]  /*2a00*/  HMMA.16816.F32.BF16 R128, R12.reuse, R24, R128 ;  /* 0x000000180c80723c */ /* 0x040ff00000041880 */
[C---:B------:R-:W-:Y:S01]  /*2a10*/  HMMA.16816.F32.BF16 R100, R12.reuse, R26, R100 ;  /* 0x0000001a0c64723c */ /* 0x040fe20000041864 */
[----:B------:R-:W-:Y:S07]  /*2a20*/  LDSM.16.M88.4 R24, [R233+0xc100] ;  /* 0x00c10000e918783b */ /* 0x000fee0000000200 */
[----:B------:R-:W-:Y:S01]  /*2a30*/  HMMA.16816.F32.BF16 R112, R12, R22, R48 ;  /* 0x000000160c70723c */ /* 0x000fe20000041830 */
[----:B------:R-:W-:Y:S04]  /*2a40*/  LDSM.16.M88.4 R20, [R233+0xe100] ;  /* 0x00e10000e914783b */ /* 0x000fe80000000200 */
[----:B------:R-:W-:Y:S03]  /*2a50*/  LDSM.16.M88.4 R48, [R230+0x6100] ;  /* 0x00610000e630783b */ /* 0x000fe60000000200 */
[----:B----4-:R-:W-:Y:S01]  /*2a60*/  HMMA.16816.F32.BF16 R12, R4, R16, R56 ;  /* 0x00000010040c723c */ /* 0x010fe20000041838 */
[----:B------:R-:W3:Y:S07]  /*2a70*/  LDSM.16.M88.4 R56, [R235+0x2000] ;  /* 0x00200000eb38783b */ /* 0x000eee0000000200 */
[----:B--2---:R-:W-:Y:S08]  /*2a80*/  HMMA.16816.F32.BF16 R8, R32, R60, R8 ;  /* 0x0000003c2008723c */ /* 0x004ff00000041808 */
[C---:B------:R-:W-:Y:S08]  /*2a90*/  HMMA.16816.F32.BF16 R148, R4.reuse, R110, R64 ;  /* 0x0000006e0494723c */ /* 0x040ff00000041840 */
[-C--:B------:R-:W-:Y:S08]  /*2aa0*/  HMMA.16816.F32.BF16 R96, R4, R18.reuse, R96 ;  /* 0x000000120460723c */ /* 0x080ff00000041860 */
[----:B------:R-:W-:Y:S01]  /*2ab0*/  HMMA.16816.F32.BF16 R64, R36, R18, R40 ;  /* 0x000000122440723c */ /* 0x000fe20000041828 */
[----:B------:R-:W2:Y:S04]  /*2ac0*/  LDSM.16.M88.4 R16, [R232+0xc100] ;  /* 0x00c10000e810783b */ /* 0x000ea80000000200 */
        /* <DEDUP_REMOVED lines=8> */
[----:B---3--:R-:W-:Y:S01]  /*2b50*/  HMMA.16816.F32.BF16 R44, R24, R56, R8 ;  /* 0x00000038182c723c */ /* 0x008fe20000041808 */
[----:B------:R-:W3:Y:S07]  /*2b60*/  LDSM.16.M88.4 R8, [R234+0xc100] ;  /* 0x00c10000ea08783b */ /* 0x000eee0000000200 */
[C---:B------:R-:W-:Y:S08]  /*2b70*/  HMMA.16816.F32.BF16 R92, R36.reuse, R52, R92 ;  /* 0x00000034245c723c */ /* 0x040ff0000004185c */
[----:B------:R-:W-:Y:S08]  /*2b80*/  HMMA.16816.F32.BF16 R104, R36, R54, R104 ;  /* 0x000000362468723c */ /* 0x000ff00000041868 */
[----:B------:R-:W-:Y:S01]  /*2b90*/  HMMA.16816.F32.BF16 R52, R20, R56, R4 ;  /* 0x000000381434723c */ /* 0x000fe20000041804 */
[----:B------:R-:W-:Y:S07]  /*2ba0*/  LDSM.16.M88.4 R4, [R236+0xe100] ;  /* 0x00e10000ec04783b */ /* 0x000fee0000000200 */
[----:B--2---:R-:W-:Y:S01]  /*2bb0*/  HMMA.16816.F32.BF16 R68, R16, R48, R44 ;  /* 0x000000301044723c */ /* 0x004fe2000004182c */
[----:B------:R-:W2:Y:S07]  /*2bc0*/  LDSM.16.M88.4 R44, [R224+0x6900] ;  /* 0x00690000e02c783b */ /* 0x000eae0000000200 */
[-C--:B------:R-:W-:Y:S08]  /*2bd0*/  HMMA.16816.F32.BF16 R64, R32, R62.reuse, R64 ;  /* 0x0000003e2040723c */ /* 0x080ff00000041840 */
[----:B------:R-:W-:Y:S08]  /*2be0*/  HMMA.16816.F32.BF16 R72, R28, R62, R96 ;  /* 0x0000003e1c48723c */ /* 0x000ff00000041860 */
[----:B-1----:R-:W-:Y:S01]  /*2bf0*/  HMMA.16816.F32.BF16 R60, R12, R48, R52 ;  /* 0x000000300c3c723c */ /* 0x002fe20000041834 */
[----:B------:R-:W1:Y:S07]  /*2c00*/  LDSM.16.M88.4 R52, [R235+0x2800] ;  /* 0x00280000eb34783b */ /* 0x000e6e0000000200 */
[----:B------:R-:W-:Y:S08]  /*2c10*/  HMMA.16816.F32.BF16 R64, R24, R58, R64 ;  /* 0x0000003a1840723c */ /* 0x000ff00000041840 */
[----:B---3--:R-:W-:Y:S08]  /*2c20*/  HMMA.16816.F32.BF16 R76, R8, R40, R68 ;  /* 0x00000028084c723c */ /* 0x008ff00000041844 */
[----:B------:R-:W-:Y:S08]  /*2c30*/  HMMA.16816.F32.BF16 R72, R20, R58, R72 ;  /* 0x0000003a1448723c */ /* 0x000ff00000041848 */
[----:B--2---:R-:W-:Y:S08]  /*2c40*/  HMMA.16816.F32.BF16 R68, R32, R44, R92 ;  /* 0x0000002c2044723c */ /* 0x004ff0000004185c */
        /* <DEDUP_REMOVED lines=196> */
[----:B------:R5:W1:Y:S08]  /*3890*/  MUFU.TANH R22, R4 ;  /* 0x0000000400167308 */ /* 0x000a700000002400 */
[----:B------:R1:W1:Y:S01]  /*38a0*/  MUFU.TANH R44, R2 ;  /* 0x00000002002c7308 */ /* 0x0002620000002400 */
[----:B-----5:R-:W-:Y:S01]  /*38b0*/  LOP3.LUT R4, R152, R147, RZ, 0xfc, !PT ;  /* 0x0000009398047212 */ /* 0x020fe200078efcff */
[----:B-1----:R-:W-:-:S06]  /*38c0*/  FMUL.FTZ R2, R71, c[0x0][0x320] ;  /* 0x0000c80047027a20 */ /* 0x002fcc0000410000 */
[----:B------:R1:W1:Y:S02]  /*38d0*/  MUFU.TANH R40, R2 ;  /* 0x0000000200287308 */ /* 0x0002640000002400 */
[----:B-1----:R-:W-:-:S06]  /*38e0*/  FMUL.FTZ R2, R55, c[0x0][0x320] ;  /* 0x0000c80037027a20 */ /* 0x002fcc0000410000 */
[----:B------:R1:W1:Y:S01]  /*38f0*/  MUFU.TANH R50, R2 ;  /* 0x0000000200327308 */ /* 0x0002620000002400 */
[----:B------:R-:W-:Y:S06]  /*3900*/  BAR.SYNC.DEFER_BLOCKING 0x0 ;  /* 0x0000000000007b1d */ /* 0x000fec0000010000 */
[----:B------:R-:W-:Y:S05]  /*3910*/  @!P1 BRA `(.L_x_688) ;  /* 0x0000024000009947 */ /* 0x000fea0003800000 */
[----:B--234-:R-:W-:-:S04]  /*3920*/  ULEA.HI.SX32 UR5, UR18, 0xfffffffe, 0x1a ;  /* 0xfffffffe12057891 */ /* 0x01cfc8000f8fd23f */
        /* <DEDUP_REMOVED lines=9> */
[----:B-1----:R-:W-:-:S03]  /*39c0*/  IADD3 R2, R9, UR4, RZ ;  /* 0x0000000409027c10 */ /* 0x002fc6000fffe0ff */
[----:B------:R-:W-:Y:S01]  /*39d0*/  UIADD3.X UR4, URZ, UR8, URZ, UP0, !UPT ;  /* 0x000000083f047290 */ /* 0x000fe200087fe43f */
        /* <DEDUP_REMOVED lines=24> */
.L_x_688:
[----:B-1234-:R-:W-:Y:S01]  /*3b60*/  LOP3.LUT R2, R154, 0xffffffe0, RZ, 0xc0, !PT ;  /* 0xffffffe09a027812 */ /* 0x01efe200078ec0ff */
[----:B------:R-:W-:Y:S01]  /*3b70*/  IMAD.U32 R5, RZ, RZ, UR15 ;  /* 0x0000000fff057e24 */ /* 0x000fe2000f8e00ff */
[----:B------:R-:W-:Y:S01]  /*3b80*/  STL [R1+0x88], R244 ;  /* 0x000088f401007387 */ /* 0x000fe20000100800 */
[----:B------:R-:W-:-:S02]  /*3b90*/  IMAD.SHL.U32 R225, R4, 0x2, RZ ;  /* 0x0000000204e17824 */ /* 0x000fc400078e00ff */
[----:B------:R-:W-:Y:S01]  /*3ba0*/  IMAD.IADD R2, R155, 0x1, -R2 ;  /* 0x000000019b027824 */ /* 0x000fe200078e0a02 */
[----:B------:R-:W-:Y:S01]  /*3bb0*/  STL [R1+0x84], R243 ;  /* 0x000084f301007387 */ /* 0x000fe20000100800 */
[----:B------:R-:W-:Y:S01]  /*3bc0*/  IMAD R226, R3, 0x2, R225 ;  /* 0x0000000203e27824 */ /* 0x000fe200078e02e1 */
[C---:B------:R-:W-:Y:S02]  /*3bd0*/  LEA R228, R0.reuse, R225, 0x1 ;  /* 0x000000e100e47211 */ /* 0x040fe400078e08ff */
[----:B------:R-:W-:Y:S01]  /*3be0*/  SHF.R.S32.HI R8, RZ, 0x1f, R2 ;  /* 0x0000001fff087819 */ /* 0x000fe20000011402 */
[----:B------:R-:W-:Y:S01]  /*3bf0*/  STL [R1+0x80], R242 ;  /* 0x000080f201007387 */ /* 0x000fe20000100800 */
[----:B------:R-:W-:Y:S02]  /*3c00*/  IMAD R227, R0, 0x2, R226 ;  /* 0x0000000200e37824 */ /* 0x000fe400078e02e2 */
[----:B------:R-:W-:Y:S01]  /*3c10*/  LEA.HI R8, R8, R2, RZ, 0x2 ;  /* 0x0000000208087211 */ /* 0x000fe200078f10ff */
[----:B------:R-:W-:Y:S03]  /*3c20*/  STL [R1+0x7c], R241 ;  /* 0x00007cf101007387 */ /* 0x000fe60000100800 */
[----:B------:R-:W-:Y:S01]  /*3c30*/  LOP3.LUT R8, R8, 0x7ffffffc, RZ, 0xc0, !PT ;  /* 0x7ffffffc08087812 */ /* 0x000fe200078ec0ff */
[----:B------:R-:W-:Y:S03]  /*3c40*/  STL [R1+0x78], R240 ;  /* 0x000078f001007387 */ /* 0x000fe60000100800 */
[----:B------:R-:W-:Y:S01]  /*3c50*/  IADD3 R8, R2, -R8, RZ ;  /* 0x8000000802087210 */ /* 0x000fe20007ffe0ff */
[----:B------:R-:W-:Y:S04]  /*3c60*/  STL [R1+0x74], R239 ;  /* 0x000074ef01007387 */ /* 0x000fe80000100800 */
[----:B------:R-:W-:Y:S01]  /*3c70*/  IMAD R8, R8, -0x2, R5 ;  /* 0xfffffffe08087824 */ /* 0x000fe200078e0205 */
[----:B------:R-:W-:Y:S04]  /*3c80*/  STL [R1+0x70], R238 ;  /* 0x000070ee01007387 */ /* 0x000fe80000100800 */
[C---:B------:R-:W-:Y:S01]  /*3c90*/  ISETP.GT.AND P6, PT, R8.reuse, RZ, PT ;  /* 0x000000ff0800720c */ /* 0x040fe20003fc4270 */
[----:B------:R-:W-:Y:S01]  /*3ca0*/  STL [R1+0x6c], R237 ;  /* 0x00006ced01007387 */ /* 0x000fe20000100800 */
[----:B------:R-:W-:-:S02]  /*3cb0*/  ISETP.GT.AND P5, PT, R8, 0x1, PT ;  /* 0x000000010800780c */ /* 0x000fc40003fa4270 */
[----:B------:R-:W-:Y:S01]  /*3cc0*/  ISETP.GT.AND P4, PT, R8, 0x8, PT ;  /* 0x000000080800780c */ /* 0x000fe20003f84270 */
[----:B------:R-:W-:Y:S01]  /*3cd0*/  STL [R1+0x68], R236 ;  /* 0x000068ec01007387 */ /* 0x000fe20000100800 */
[----:B------:R-:W-:Y:S02]  /*3ce0*/  FSEL R6, R142, -INF , P6 ;  /* 0xff8000008e067808 */ /* 0x000fe40003000000 */
[----:B------:R-:W-:Y:S01]  /*3cf0*/  FSEL R7, R141, -INF , P5 ;  /* 0xff8000008d077808 */ /* 0x000fe20002800000 */
[----:B------:R-:W-:Y:S01]  /*3d00*/  STL [R1+0x64], R235 ;  /* 0x000064eb01007387 */ /* 0x000fe20000100800 */
[----:B------:R-:W-:Y:S02]  /*3d10*/  ISETP.GT.AND P2, PT, R8, 0x9, PT ;  /* 0x000000090800780c */ /* 0x000fe40003f44270 */
[----:B------:R-:W-:Y:S01]  /*3d20*/  FSEL R9, R106, -INF , P4 ;  /* 0xff8000006a097808 */ /* 0x000fe20002000000 */
[----:B------:R-:W-:Y:S01]  /*3d30*/  STL [R1+0x60], R234 ;  /* 0x000060ea01007387 */ /* 0x000fe20000100800 */
[----:B------:R-:W-:-:S02]  /*3d40*/  FMNMX.FTZ R135, R6, R7, !PT ;  /* 0x0000000706877209 */ /* 0x000fc40007810000 */
[----:B------:R-:W-:Y:S01]  /*3d50*/  FSEL R11, R108, -INF , P6 ;  /* 0xff8000006c0b7808 */ /* 0x000fe20003000000 */
        /* <DEDUP_REMOVED lines=15> */
[----:B------:R1:W-:Y:S01]  /*3e50*/  STL [R1+0x48], R224 ;  /* 0x000048e001007387 */ /* 0x0003e20000100800 */
[----:B------:R-:W-:-:S02]  /*3e60*/  FMNMX.FTZ R135, R10, R135, !PT ;  /* 0x000000870a877209 */ /* 0x000fc40007810000 */
[----:B------:R-:W-:Y:S01]  /*3e70*/  FSEL R126, R110, -INF , P4 ;  /* 0xff8000006e7e7808 */ /* 0x000fe20002000000 */
[----:B------:R-:W-:Y:S01]  /*3e80*/  LDSM.16.MT88.4 R60, [R225+0x900] ;  /* 0x00090000e13c783b */ /* 0x000fe20000004200 */
[----:B------:R-:W-:Y:S02]  /*3e90*/  FSEL R15, R104, -INF , P4 ;  /* 0xff800000680f7808 */ /* 0x000fe40002000000 */
[----:B------:R-:W-:Y:S01]  /*3ea0*/  FSEL R110, R140, -INF , P4 ;  /* 0xff8000008c6e7808 */ /* 0x000fe20002000000 */
[----:B------:R-:W-:Y:S01]  /*3eb0*/  LDSM.16.MT88.4 R100, [R228+0x2100] ;  /* 0x00210000e464783b */ /* 0x000fe20000004200 */
[----:B------:R-:W-:Y:S02]  /*3ec0*/  ISETP.GT.AND P4, PT, R8, 0x18, PT ;  /* 0x000000180800780c */ /* 0x000fe40003f84270 */
[----:B------:R-:W-:Y:S01]  /*3ed0*/  FSEL R18, R93, -INF , P5 ;  /* 0xff8000005d127808 */ /* 0x000fe20002800000 */
[----:B------:R-:W-:Y:S01]  /*3ee0*/  LDSM.16.MT88.4 R56, [R227+0x900] ;  /* 0x00090000e338783b */ /* 0x000fe20000004200 */
        /* <DEDUP_REMOVED lines=8> */
[----:B------:R-:W0:Y:S01]  /*3f70*/  LDGDEPBAR ;  /* 0x00000000000079af */ /* 0x000e220000000000 */
[----:B------:R-:W-:-:S02]  /*3f80*/  FMNMX.FTZ R135, R18, R135, !PT ;  /* 0x0000008712877209 */ /* 0x000fc40007810000 */
[----:B------:R-:W-:Y:S02]  /*3f90*/  FSEL R23, R90, -INF , P6 ;  /* 0xff8000005a177808 */ /* 0x000fe40003000000 */
[----:B------:R-:W-:Y:S02]  /*3fa0*/  FSEL R132, R96, -INF , P6 ;  /* 0xff80000060847808 */ /* 0x000fe40003000000 */
[----:B------:R-:W-:Y:S02]  /*3fb0*/  FSEL R116, R99, -INF , P6 ;  /* 0xff80000063747808 */ /* 0x000fe40003000000 */
[----:B------:R-:W-:Y:S02]  /*3fc0*/  ISETP.GT.AND P6, PT, R8, 0x20, PT ;  /* 0x000000200800780c */ /* 0x000fe40003fc4270 */
[----:B------:R-:W-:Y:S02]  /*3fd0*/  FSEL R20, R85, -INF , P2 ;  /* 0xff80000055147808 */ /* 0x000fe40001000000 */
[----:B------:R-:W-:-:S02]  /*3fe0*/  FMNMX.FTZ R135, R19, R135, !PT ;  /* 0x0000008713877209 */ /* 0x000fc40007810000 */
[----:B------:R-:W-:Y:S02]  /*3ff0*/  FSEL R24, R89, -INF , P5 ;  /* 0xff80000059187808 */ /* 0x000fe40002800000 */
[----:B------:R-:W-:Y:S02]  /*4000*/  FSEL R133, R95, -INF , P5 ;  /* 0xff8000005f857808 */ /* 0x000fe40002800000 */
[----:B------:R-:W-:Y:S02]  /*4010*/  FSEL R118, R97, -INF , P5 ;  /* 0xff80000061767808 */ /* 0x000fe40002800000 */
[----:B------:R-:W-:Y:S01]  /*4020*/  ISETP.GT.AND P5, PT, R8, 0x21, PT ;  /* 0x000000210800780c */ /* 0x000fe20003fa4270 */
[----:B------:R-:W-:Y:S01]  /*4030*/  LDSM.16.MT88.4 R96, [R226+0x2100] ;  /* 0x00210000e260783b */ /* 0x000fe20000004200 */
        /* <DEDUP_REMOVED lines=19> */
[----:B------:R-:W-:Y:S02]  /*4170*/  FSEL R177, R69, -INF , P2 ;  /* 0xff80000045b17808 */ /* 0x000fe40001000000 */
[----:B------:R-:W-:Y:S01]  /*4180*/  FMNMX.FTZ R135, R176, R135, !PT ;  /* 0x00000087b0877209 */ /* 0x000fe20007810000 */
[----:B------:R-:W-:Y:S01]  /*4190*/  LDSM.16.MT88.4 R68, [R226+0x2900] ;  /* 0x00290000e244783b */ /* 0x000fe20000004200 */
[----:B------:R-:W-:-:S02]  /*41a0*/  ISETP.GT.AND P4, PT, R8, 0x30, PT ;  /* 0x000000300800780c */ /* 0x000fc40003f84270 */
[----:B------:R-:W-:Y:S02]  /*41b0*/  FSEL R182, R72, -INF , P6 ;  /* 0xff80000048b67808 */ /* 0x000fe40003000000 */
[----:B------:R-:W-:Y:S02]  /*41c0*/  FSEL R170, R80, -INF , P6 ;  /* 0xff80000050aa7808 */ /* 0x000fe40003000000 */
[----:B------:R-:W-:Y:S02]  /*41d0*/  FSEL R168, R84, -INF , P6 ;  /* 0xff80000054a87808 */ /* 0x000fe40003000000 */
[----:B------:R-:W-:Y:S01]  /*41e0*/  ISETP.GT.AND P6, PT, R8, 0x31, PT ;  /* 0x000000310800780c */ /* 0x000fe20003fc4270 */
[----:B------:R-:W-:Y:S01]  /*41f0*/  LDSM.16.MT88.4 R84, [R228+0x100] ;  /* 0x00010000e454783b */ /* 0x000fe20000004200 */
[----:B------:R-:W-:Y:S02]  /*4200*/  FSEL R13, R30, -INF , P4 ;  /* 0xff8000001e0d7808 */ /* 0x000fe40002000000 */
[----:B------:R-:W-:-:S02]  /*4210*/  FMNMX.FTZ R135, R177, R135, !PT ;  /* 0x00000087b1877209 */ /* 0x000fc40007810000 */
[----:B------:R-:W-:Y:S01]  /*4220*/  FSEL R181, R45, -INF , P5 ;  /* 0xff8000002db57808 */ /* 0x000fe20002800000 */
[----:B------:R-:W-:Y:S01]  /*4230*/  STL [R1+0x4], R13 ;  /* 0x0000040d01007387 */ /* 0x000fe20000100800 */
[----:B------:R-:W-:Y:S02]  /*4240*/  FSEL R169, R75, -INF , P5 ;  /* 0xff8000004ba97808 */ /* 0x000fe40002800000 */
[----:B------:R-:W-:Y:S01]  /*4250*/  FSEL R166, R82, -INF , P5 ;  /* 0xff80000052a67808 */ /* 0x000fe20002800000 */
[----:B------:R-:W-:Y:S01]  /*4260*/  LDSM.16.MT88.4 R44, [R225+0x100] ;  /* 0x00010000e12c783b */ /* 0x000fe20000004200 */
[----:B------:R-:W-:Y:S02]  /*4270*/  ISETP.GT.AND P5, PT, R8, 0x38, PT ;  /* 0x000000380800780c */ /* 0x000fe40003fa4270 */
[----:B------:R-:W-:Y:S01]  /*4280*/  FSEL R12, R29, -INF , P6 ;  /* 0xff8000001d0c7808 */ /* 0x000fe20003000000 */
[----:B------:R-:W-:Y:S01]  /*4290*/  LDSM.16.MT88.4 R80, [R226+0x100] ;  /* 0x00010000e250783b */ /* 0x000fe20000004200 */
[----:B------:R-:W-:-:S02]  /*42a0*/  FMNMX.FTZ R135, R13, R135, !PT ;  /* 0x000000870d877209 */ /* 0x000fc40007810000 */
[----:B------:R-:W-:Y:S01]  /*42b0*/  ISETP.GT.AND P4, PT, R8, 0x39, PT ;  /* 0x000000390800780c */ /* 0x000fe20003f84270 */
[----:B------:R-:W-:Y:S01]  /*42c0*/  STL [R1], R12 ;  /* 0x0000000c01007387 */ /* 0x000fe20000100800 */
[----:B-1----:R-:W-:Y:S02]  /*42d0*/  FSEL R224, R22, -INF , P5 ;  /* 0xff80000016e07808 */ /* 0x002fe40002800000 */
[----:B------:R-:W-:Y:S01]  /*42e0*/  FMNMX.FTZ R135, R12, R135, !PT ;  /* 0x000000870c877209 */ /* 0x000fe20007810000 */
[----:B------:R-:W-:Y:S01]  /*42f0*/  LDSM.16.MT88.4 R72, [R225+0x2900] ;  /* 0x00290000e148783b */ /* 0x000fe20000004200 */
[----:B------:R-:W-:Y:S02]  /*4300*/  FSEL R243, R21, -INF , P4 ;  /* 0xff80000015f37808 */ /* 0x000fe40002000000 */
[----:B------:R-:W-:Y:S01]  /*4310*/  FMNMX.FTZ R135, R224, R135, !PT ;  /* 0x00000087e0877209 */ /* 0x000fe20007810000 */
[----:B------:R-:W-:Y:S01]  /*4320*/  STL [R1+0x8c], R224 ;  /* 0x00008ce001007387 */ /* 0x000fe20000100800 */
[----:B------:R-:W-:-:S02]  /*4330*/  FSEL R179, R40, -INF , P2 ;  /* 0xff80000028b37808 */ /* 0x000fc40001000000 */
[----:B------:R-:W-:Y:S01]  /*4340*/  FMNMX.FTZ R135, R243, R135, !PT ;  /* 0x00000087f3877209 */ /* 0x000fe20007810000 */
[----:B------:R-:W-:Y:S01]  /*4350*/  STL [R1+0x90], R243 ;  /* 0x000090f301007387 */ /* 0x000fe20000100800 */
[----:B------:R-:W-:Y:S02]  /*4360*/  FSEL R165, R67, -INF , P2 ;  /* 0xff80000043a57808 */ /* 0x000fe40001000000 */
[----:B------:R-:W-:Y:S01]  /*4370*/  FSEL R139, R65, -INF , P2 ;  /* 0xff800000418b7808 */ /* 0x000fe20001000000 */
[----:B------:R-:W1:Y:S01]  /*4380*/  SHFL.BFLY PT, R2, R135, 0x2, 0x1f ;  /* 0x0c401f0087027f89 */ /* 0x000e6200000e0000 */
[----:B------:R-:W-:Y:S02]  /*4390*/  FSEL R207, R31, -INF , P6 ;  /* 0xff8000001fcf7808 */ /* 0x000fe40003000000 */
[----:B------:R-:W-:Y:S02]  /*43a0*/  FSEL R206, R28, -INF , P5 ;  /* 0xff8000001cce7808 */ /* 0x000fe40002800000 */
[----:B------:R-:W-:-:S02]  /*43b0*/  FSEL R203, R27, -INF , P4 ;  /* 0xff8000001bcb7808 */ /* 0x000fc40002000000 */
[----:B------:R-:W-:Y:S02]  /*43c0*/  FMNMX.FTZ R0, R108, R109, !PT ;  /* 0x0000006d6c007209 */ /* 0x000fe40007810000 */
[----:B------:R-:W-:Y:S02]  /*43d0*/  FSEL R204, R53, -INF , P6 ;  /* 0xff80000035cc7808 */ /* 0x000fe40003000000 */
[----:B------:R-:W-:Y:S02]  /*43e0*/  FMNMX.FTZ R0, R110, R0, !PT ;  /* 0x000000006e007209 */ /* 0x000fe40007810000 */
[----:B------:R-:W-:Y:S02]  /*43f0*/  FSEL R191, R34, -INF , P5 ;  /* 0xff80000022bf7808 */ /* 0x000fe40002800000 */
[----:B------:R-:W-:Y:S02]  /*4400*/  FMNMX.FTZ R0, R111, R0, !PT ;  /* 0x000000006f007209 */ /* 0x000fe40007810000 */
[----:B------:R-:W-:-:S02]  /*4410*/  FSEL R190, R33, -INF , P4 ;  /* 0xff80000021be7808 */ /* 0x000fc40002000000 */
[----:B------:R-:W-:Y:S02]  /*4420*/  FMNMX.FTZ R0, R116, R0, !PT ;  /* 0x0000000074007209 */ /* 0x000fe40007810000 */
[----:B------:R-:W-:Y:S02]  /*4430*/  FSEL R186, R50, -INF , P6 ;  /* 0xff80000032ba7808 */ /* 0x000fe40003000000 */
[----:B------:R-:W-:Y:S02]  /*4440*/  FMNMX.FTZ R0, R118, R0, !PT ;  /* 0x0000000076007209 */ /* 0x000fe40007810000 */
[----:B-1----:R-:W-:Y:S02]  /*4450*/  FMNMX.FTZ R135, R135, R2, !PT ;  /* 0x0000000287877209 */ /* 0x002fe40007810000 */
[----:B------:R-:W-:Y:S02]  /*4460*/  FMNMX.FTZ R0, R117, R0, !PT ;  /* 0x0000000075007209 */ /* 0x000fe40007810000 */
[----:B------:R-:W-:Y:S01]  /*4470*/  FSEL R185, R48, -INF , P5 ;  /* 0xff80000030b97808 */ /* 0x000fe20002800000 */
[----:B------:R-:W1:Y:S01]  /*4480*/  SHFL.BFLY PT, R2, R135, 0x1, 0x1f ;  /* 0x0c201f0087027f89 */ /* 0x000e6200000e0000 */
[----:B------:R-:W-:-:S02]  /*4490*/  FMNMX.FTZ R0, R119, R0, !PT ;  /* 0x0000000077007209 */ /* 0x000fc40007810000 */
        /* <DEDUP_REMOVED lines=10> */
[----:B------:R-:W-:Y:S01]  /*4540*/  FMNMX.FTZ R2, R15, R2, !PT ;  /* 0x000000020f027209 */ /* 0x000fe20007810000 */
[----:B------:R-:W-:Y:S03]  /*4550*/  STL [R1+0x94], R135 ;  /* 0x0000948701007387 */ /* 0x000fe60000100800 */
[----:B------:R-:W-:-:S02]  /*4560*/  FMNMX.FTZ R2, R16, R2, !PT ;  /* 0x0000000210027209 */ /* 0x000fc40007810000 */
[----:B------:R-:W-:Y:S02]  /*4570*/  FSEL R13, R13, RZ, P2 ;  /* 0x000000ff0d0d7208 */ /* 0x000fe40001000000 */
[----:B------:R-:W-:Y:S02]  /*4580*/  FMNMX.FTZ R2, R23, R2, !PT ;  /* 0x0000000217027209 */ /* 0x000fe40007810000 */
[----:B------:R-:W-:Y:S02]  /*4590*/  ISETP.GT.AND P2, PT, R8, 0x30, PT ;  /* 0x000000300800780c */ /* 0x000fe40003f44270 */
[----:B------:R-:W-:Y:S02]  /*45a0*/  FMNMX.FTZ R2, R24, R2, !PT ;  /* 0x0000000218027209 */ /* 0x000fe40007810000 */
[----:B------:R-:W-:Y:S02]  /*45b0*/  FSEL R233, R32, -INF , P2 ;  /* 0xff80000020e97808 */ /* 0x000fe40001000000 */
[----:B------:R-:W-:-:S04]  /*45c0*/  FMNMX.FTZ R2, R25, R2, !PT ;  /* 0x0000000219027209 */ /* 0x000fc80007810000 */
        /* <DEDUP_REMOVED lines=8> */
[----:B------:R-:W-:-:S05]  /*4650*/  FMNMX.FTZ R2, R203, R2, !PT ;  /* 0x00000002cb027209 */ /* 0x000fca0007810000 */
[----:B------:R-:W1:Y:S02]  /*4660*/  SHFL.BFLY PT, R5, R2, 0x2, 0x1f ;  /* 0x0c401f0002057f89 */ /* 0x000e6400000e0000 */
[----:B-1----:R-:W-:-:S05]  /*4670*/  FMNMX.FTZ R2, R2, R5, !PT ;  /* 0x0000000502027209 */ /* 0x002fca0007810000 */
[----:B------:R-:W1:Y:S02]  /*4680*/  SHFL.BFLY PT, R5, R2, 0x1, 0x1f ;  /* 0x0c201f0002057f89 */ /* 0x000e6400000e0000 */
[----:B-1----:R-:W-:Y:S01]  /*4690*/  FMNMX.FTZ R2, R2, R5, !PT ;  /* 0x0000000502027209 */ /* 0x002fe20007810000 */
[----:B------:R-:W-:-:S03]  /*46a0*/  FFMA.FTZ R5, R6, c[0x0][0x2d0], -R13 ;  /* 0x0000b40006057a23 */ /* 0x000fc6000001080d */
[C---:B------:R-:W-:Y:S01]  /*46b0*/  FSETP.NEU.FTZ.AND P2, PT, R2.reuse, -INF , PT ;  /* 0xff8000000200780b */ /* 0x040fe20003f5d000 */
[----:B------:R-:W-:Y:S01]  /*46c0*/  FMUL.FTZ R12, R2, c[0x0][0x2d0] ;  /* 0x0000b400020c7a20 */ /* 0x000fe20000410000 */
[----:B------:R1:W-:Y:S04]  /*46d0*/  MUFU.EX2 R235, R5 ;  /* 0x0000000500eb7308 */ /* 0x0003e80000000800 */
[----:B------:R-:W-:Y:S02]  /*46e0*/  FSEL R12, R12, RZ, P2 ;  /* 0x000000ff0c0c7208 */ /* 0x000fe40001000000 */
[----:B------:R-:W-:Y:S02]  /*46f0*/  ISETP.GT.AND P2, PT, R8, 0x30, PT ;  /* 0x000000300800780c */ /* 0x000fe40003f44270 */
[----:B------:R-:W-:Y:S01]  /*4700*/  FMNMX.FTZ R8, R124, R125, !PT ;  /* 0x0000007d7c087209 */ /* 0x000fe20007810000 */
[--C-:B------:R-:W-:Y:S01]  /*4710*/  FFMA.FTZ R3, R15, c[0x0][0x2d0], -R12.reuse ;  /* 0x0000b4000f037a23 */ /* 0x100fe2000001080c */
[----:B------:R-:W-:Y:S01]  /*4720*/  FSEL R205, R52, -INF , P2 ;  /* 0xff80000034cd7808 */ /* 0x000fe20001000000 */
[----:B------:R-:W-:Y:S01]  /*4730*/  FFMA.FTZ R4, R14, c[0x0][0x2d0], -R12 ;  /* 0x0000b4000e047a23 */ /* 0x000fe2000001080c */
[----:B------:R-:W-:Y:S01]  /*4740*/  FMNMX.FTZ R8, R126, R8, !PT ;  /* 0x000000087e087209 */ /* 0x000fe20007810000 */
[----:B------:R2:W-:Y:S01]  /*4750*/  MUFU.EX2 R234, R3 ;  /* 0x0000000300ea7308 */ /* 0x0005e20000000800 */
[----:B------:R-:W-:Y:S01]  /*4760*/  FMNMX.FTZ R0, R205, R0, !PT ;  /* 0x00000000cd007209 */ /* 0x000fe20007810000 */
[----:B------:R-:W-:Y:S01]  /*4770*/  LDSM.16.MT88.4 R52, [R226+0x900] ;  /* 0x00090000e234783b */ /* 0x000fe20000004200 */
[----:B-1----:R-:W-:Y:S01]  /*4780*/  FFMA.FTZ R5, R7, c[0x0][0x2d0], -R13 ;  /* 0x0000b40007057a23 */ /* 0x002fe2000001080d */
[----:B------:R-:W-:-:S02]  /*4790*/  FSEL R187, R187, -INF , P2 ;  /* 0xff800000bbbb7808 */ /* 0x000fc40001000000 */
[----:B------:R-:W-:Y:S02]  /*47a0*/  FMNMX.FTZ R0, R204, R0, !PT ;  /* 0x00000000cc007209 */ /* 0x000fe40007810000 */
[----:B------:R1:W3:Y:S02]  /*47b0*/  MUFU.EX2 R236, R5 ;  /* 0x0000000500ec7308 */ /* 0x0002e40000000800 */
[----:B------:R-:W-:-:S04]  /*47c0*/  FMNMX.FTZ R0, R191, R0, !PT ;  /* 0x00000000bf007209 */ /* 0x000fc80007810000 */
[----:B------:R-:W-:Y:S01]  /*47d0*/  FMNMX.FTZ R0, R190, R0, !PT ;  /* 0x00000000be007209 */ /* 0x000fe20007810000 */
[----:B--2---:R-:W-:Y:S01]  /*47e0*/  FFMA.FTZ R3, R16, c[0x0][0x2d0], -R12 ;  /* 0x0000b40010037a23 */ /* 0x004fe2000001080c */
[----:B------:R3:W-:Y:S01]  /*47f0*/  MUFU.EX2 R200, R4 ;  /* 0x0000000400c87308 */ /* 0x0007e20000000800 */
[----:B-1----:R-:W-:-:S07]  /*4800*/  FFMA.FTZ R5, R9, c[0x0][0x2d0], -R13 ;  /* 0x0000b40009057a23 */ /* 0x002fce000001080d */
[----:B------:R1:W2:Y:S01]  /*4810*/  MUFU.EX2 R201, R3 ;  /* 0x0000000300c97308 */ /* 0x0002a20000000800 */
[----:B------:R-:W4:Y:S07]  /*4820*/  SHFL.BFLY PT, R9, R0, 0x2, 0x1f ;  /* 0x0c401f0000097f89 */ /* 0x000f2e00000e0000 */
[----:B------:R4:W-:Y:S01]  /*4830*/  MUFU.EX2 R135, R5 ;  /* 0x0000000500877308 */ /* 0x0009e20000000800 */
[----:B---3--:R-:W-:Y:S01]  /*4840*/  F2FP.BF16.PACK_AB R4, R236, R235 ;  /* 0x000000ebec04723e */ /* 0x008fe200000010ff */
[----:B-1----:R-:W-:Y:S01]  /*4850*/  FFMA.FTZ R3, R17, c[0x0][0x2d0], -R13 ;  /* 0x0000b40011037a23 */ /* 0x002fe2000001080d */
[----:B--2---:R-:W-:-:S05]  /*4860*/  F2FP.BF16.PACK_AB R7, R201, R234 ;  /* 0x000000eac907723e */ /* 0x004fca00000010ff */
[----:B------:R1:W-:Y:S01]  /*4870*/  MUFU.EX2 R241, R3 ;  /* 0x0000000300f17308 */ /* 0x0003e20000000800 */
[----:B----4-:R-:W-:Y:S01]  /*4880*/  FFMA.FTZ R5, R10, c[0x0][0x2d0], -R13 ;  /* 0x0000b4000a057a23 */ /* 0x010fe2000001080d */
[----:B------:R-:W-:-:S06]  /*4890*/  FMNMX.FTZ R0, R0, R9, !PT ;  /* 0x0000000900007209 */ /* 0x000fcc0007810000 */
[----:B------:R2:W3:Y:S01]  /*48a0*/  MUFU.EX2 R224, R5 ;  /* 0x0000000500e07308 */ /* 0x0004e20000000800 */
[----:B------:R-:W4:Y:S01]  /*48b0*/  SHFL.BFLY PT, R16, R0, 0x1, 0x1f ;  /* 0x0c201f0000107f89 */ /* 0x000f2200000e0000 */
[----:B-1----:R-:W-:-:S06]  /*48c0*/  FFMA.FTZ R3, R18, c[0x0][0x2d0], -R13 ;  /* 0x0000b40012037a23 */ /* 0x002fcc000001080d */
[----:B------:R1:W-:Y:S01]  /*48d0*/  MUFU.EX2 R231, R3 ;  /* 0x0000000300e77308 */ /* 0x0003e20000000800 */
[----:B--2---:R-:W-:Y:S01]  /*48e0*/  FFMA.FTZ R5, R11, c[0x0][0x2d0], -R12 ;  /* 0x0000b4000b057a23 */ /* 0x004fe2000001080c */
[----:B---3--:R-:W-:-:S06]  /*48f0*/  F2FP.BF16.PACK_AB R6, R224, R135 ;  /* 0x00000087e006723e */ /* 0x008fcc00000010ff */
[----:B------:R-:W2:Y:S01]  /*4900*/  MUFU.EX2 R188, R5 ;  /* 0x0000000500bc7308 */ /* 0x000ea20000000800 */
[----:B----4-:R-:W-:Y:S02]  /*4910*/  FMNMX.FTZ R137, R0, R16, !PT ;  /* 0x0000001000897209 */ /* 0x010fe40007810000 */
[----:B-1----:R-:W-:Y:S01]  /*4920*/  FMNMX.FTZ R3, R127, R8, !PT ;  /* 0x000000087f037209 */ /* 0x002fe20007810000 */
[----:B------:R-:W-:Y:S01]  /*4930*/  FFMA.FTZ R8, R19, c[0x0][0x2d0], -R13 ;  /* 0x0000b40013087a23 */ /* 0x000fe2000001080d */
[----:B------:R-:W-:Y:S02]  /*4940*/  FSETP.NEU.FTZ.AND P2, PT, R137, -INF , PT ;  /* 0xff8000008900780b */ /* 0x000fe40003f5d000 */
[----:B------:R-:W-:Y:S01]  /*4950*/  FMNMX.FTZ R3, R132, R3, !PT ;  /* 0x0000000384037209 */ /* 0x000fe20007810000 */
[----:B------:R1:W-:Y:S03]  /*4960*/  MUFU.EX2 R237, R8 ;  /* 0x0000000800ed7308 */ /* 0x0003e60000000800 */
[----:B------:R-:W-:-:S02]  /*4970*/  FMNMX.FTZ R3, R133, R3, !PT ;  /* 0x0000000385037209 */ /* 0x000fc40007810000 */
[----:B--2---:R-:W-:Y:S02]  /*4980*/  F2FP.BF16.PACK_AB R5, R200, R188 ;  /* 0x000000bcc805723e */ /* 0x004fe400000010ff */
[----:B------:R-:W-:-:S05]  /*4990*/  FMNMX.FTZ R3, R134, R3, !PT ;  /* 0x0000000386037209 */ /* 0x000fca0007810000 */
[----:B------:R-:W-:Y:S01]  /*49a0*/  HMMA.16816.F32.BF16 R64, R4, R44, RZ ;  /* 0x0000002c0440723c */ /* 0x000fe200000418ff */
[----:B-1----:R-:W-:-:S04]  /*49b0*/  FFMA.FTZ R8, R20, c[0x0][0x2d0], -R13 ;  /* 0x0000b40014087a23 */ /* 0x002fc8000001080d */
[----:B------:R1:W2:Y:S03]  /*49c0*/  MUFU.EX2 R238, R8 ;  /* 0x0000000800ee7308 */ /* 0x0002a60000000800 */
[C---:B------:R-:W-:Y:S08]  /*49d0*/  HMMA.16816.F32.BF16 R156, R4.reuse, R88, RZ ;  /* 0x00000058049c723c */ /* 0x040ff000000418ff */
[----:B------:R-:W-:Y:S01]  /*49e0*/  HMMA.16816.F32.BF16 R140, R4, R100, RZ ;  /* 0x00000064048c723c */ /* 0x000fe200000418ff */
[----:B-1----:R-:W-:Y:S01]  /*49f0*/  FMNMX.FTZ R8, R138, R3, !PT ;  /* 0x000000038a087209 */ /* 0x002fe20007810000 */
[----:B------:R-:W-:Y:S01]  /*4a00*/  FFMA.FTZ R3, R23, c[0x0][0x2d0], -R12 ;  /* 0x0000b40017037a23 */ /* 0x000fe2000001080c */
[----:B--2---:R-:W-:-:S05]  /*4a10*/  F2FP.BF16.PACK_AB R10, R238, R237 ;  /* 0x000000edee0a723e */ /* 0x004fca00000010ff */
[C---:B------:R-:W-:Y:S01]  /*4a20*/  HMMA.16816.F32.BF16 R128, R4.reuse, R104, RZ ;  /* 0x000000680480723c */ /* 0x040fe200000418ff */
[----:B------:R-:W-:Y:S01]  /*4a30*/  FMNMX.FTZ R8, R170, R8, !PT ;  /* 0x00000008aa087209 */ /* 0x000fe20007810000 */
[----:B------:R1:W-:Y:S06]  /*4a40*/  MUFU.EX2 R240, R3 ;  /* 0x0000000300f07308 */ /* 0x0003ec0000000800 */
[C---:B------:R-:W-:Y:S08]  /*4a50*/  HMMA.16816.F32.BF16 R152, R4.reuse, R80, RZ ;  /* 0x000000500498723c */ /* 0x040ff000000418ff */
[----:B------:R-:W-:Y:S01]  /*4a60*/  HMMA.16816.F32.BF16 R160, R4, R84, RZ ;  /* 0x0000005404a0723c */ /* 0x000fe200000418ff */
[----:B-1----:R-:W-:Y:S01]  /*4a70*/  FMNMX.FTZ R3, R169, R8, !PT ;  /* 0x00000008a9037209 */ /* 0x002fe20007810000 */
[----:B------:R-:W-:-:S03]  /*4a80*/  FFMA.FTZ R8, R24, c[0x0][0x2d0], -R12 ;  /* 0x0000b40018087a23 */ /* 0x000fc6000001080c */
[----:B------:R-:W-:Y:S01]  /*4a90*/  FMNMX.FTZ R3, R167, R3, !PT ;  /* 0x00000003a7037209 */ /* 0x000fe20007810000 */
[----:B------:R1:W2:Y:S02]  /*4aa0*/  MUFU.EX2 R242, R8 ;  /* 0x0000000800f27308 */ /* 0x0002a40000000800 */
[----:B------:R-:W-:Y:S01]  /*4ab0*/  HMMA.16816.F32.BF16 R148, R4, R92, RZ ;  /* 0x0000005c0494723c */ /* 0x000fe200000418ff */
[----:B------:R-:W-:-:S04]  /*4ac0*/  FMNMX.FTZ R3, R165, R3, !PT ;  /* 0x00000003a5037209 */ /* 0x000fc80007810000 */
[----:B------:R-:W-:-:S03]  /*4ad0*/  FMNMX.FTZ R3, R187, R3, !PT ;  /* 0x00000003bb037209 */ /* 0x000fc60007810000 */
[----:B------:R-:W-:Y:S01]  /*4ae0*/  HMMA.16816.F32.BF16 R144, R4, R96, RZ ;  /* 0x000000600490723c */ /* 0x000fe200000418ff */
[----:B------:R-:W-:-:S04]  /*4af0*/  FMNMX.FTZ R3, R186, R3, !PT ;  /* 0x00000003ba037209 */ /* 0x000fc80007810000 */
[----:B------:R-:W-:Y:S01]  /*4b00*/  FMNMX.FTZ R3, R185, R3, !PT ;  /* 0x00000003b9037209 */ /* 0x000fe20007810000 */
[----:B-1----:R-:W-:Y:S01]  /*4b10*/  FFMA.FTZ R8, R25, c[0x0][0x2d0], -R12 ;  /* 0x0000b40019087a23 */ /* 0x002fe2000001080c */
[----:B--2---:R-:W-:Y:S01]  /*4b20*/  F2FP.BF16.PACK_AB R9, R242, R240 ;  /* 0x000000f0f209723e */ /* 0x004fe200000010ff */
[----:B------:R-:W-:Y:S01]  /*4b30*/  HMMA.16816.F32.BF16 R120, R4, R46, RZ ;  /* 0x0000002e0478723c */ /* 0x000fe200000418ff */
[----:B------:R-:W-:Y:S01]  /*4b40*/  FMNMX.FTZ R14, R184, R3, !PT ;  /* 0x00000003b80e7209 */ /* 0x000fe20007810000 */
[----:B------:R1:W-:Y:S01]  /*4b50*/  MUFU.EX2 R202, R8 ;  /* 0x0000000800ca7308 */ /* 0x0003e20000000800 */
[----:B------:R-:W-:-:S03]  /*4b60*/  FMUL.FTZ R3, R137, c[0x0][0x2d0] ;  /* 0x0000b40089037a20 */ /* 0x000fc60000410000 */
[----:B------:R-:W2:Y:S02]  /*4b70*/  SHFL.BFLY PT, R15, R14, 0x2, 0x1f ;  /* 0x0c401f000e0f7f89 */ /* 0x000ea400000e0000 */
[----:B------:R-:W-:Y:S01]  /*4b80*/  FSEL R3, R3, RZ, P2 ;  /* 0x000000ff03037208 */ /* 0x000fe20001000000 */
[C---:B------:R-:W-:Y:S08]  /*4b90*/  HMMA.16816.F32.BF16 R112, R4.reuse, R82, RZ ;  /* 0x000000520470723c */ /* 0x040ff000000418ff */
[----:B------:R-:W-:Y:S01]  /*4ba0*/  HMMA.16816.F32.BF16 R40, R4, R86, RZ ;  /* 0x000000560428723c */ /* 0x000fe200000418ff */
[----:B-1----:R-:W-:-:S04]  /*4bb0*/  FFMA.FTZ R8, R26, c[0x0][0x2d0], -R12 ;  /* 0x0000b4001a087a23 */ /* 0x002fc8000001080c */
[----:B------:R1:W3:Y:S03]  /*4bc0*/  MUFU.EX2 R232, R8 ;  /* 0x0000000800e87308 */ /* 0x0002e60000000800 */
[----:B------:R-:W-:Y:S01]  /*4bd0*/  HMMA.16816.F32.BF16 R36, R4, R90, RZ ;  /* 0x0000005a0424723c */ /* 0x000fe200000418ff */
[----:B--2---:R-:W-:-:S07]  /*4be0*/  FMNMX.FTZ R0, R14, R15, !PT ;  /* 0x0000000f0e007209 */ /* 0x004fce0007810000 */
[----:B------:R-:W-:Y:S01]  /*4bf0*/  HMMA.16816.F32.BF16 R32, R4, R94, RZ ;  /* 0x0000005e0420723c */ /* 0x000fe200000418ff */
[----:B-1----:R-:W-:Y:S02]  /*4c00*/  F2FP.BF16.PACK_AB R8, R231, R241 ;  /* 0x000000f1e708723e */ /* 0x002fe400000010ff */
[----:B---3--:R-:W-:-:S05]  /*4c10*/  F2FP.BF16.PACK_AB R11, R232, R202 ;  /* 0x000000cae80b723e */ /* 0x008fca00000010ff */
[----:B------:R-:W-:Y:S08]  /*4c20*/  HMMA.16816.F32.BF16 R28, R4, R98, RZ ;  /* 0x00000062041c723c */ /* 0x000ff000000418ff */
[----:B------:R-:W-:Y:S01]  /*4c30*/  HMMA.16816.F32.BF16 R192, R8, R60, R64 ;  /* 0x0000003c08c0723c */ /* 0x000fe20000041840 */
[----:B------:R-:W-:Y:S07]  /*4c40*/  LDSM.16.MT88.4 R64, [R227+0x2900] ;  /* 0x00290000e340783b */ /* 0x000fee0000004200 */
[C---:B------:R-:W-:Y:S08]  /*4c50*/  HMMA.16816.F32.BF16 R24, R4.reuse, R102, RZ ;  /* 0x000000660418723c */ /* 0x040ff000000418ff */
[----:B------:R-:W-:Y:S01]  /*4c60*/  HMMA.16816.F32.BF16 R20, R4, R106, RZ ;  /* 0x0000006a0414723c */ /* 0x000fe200000418ff */
[----:B------:R-:W1:Y:S06]  /*4c70*/  SHFL.BFLY PT, R5, R0, 0x1, 0x1f ;  /* 0x0c201f0000057f89 */ /* 0x000e6c00000e0000 */
[--C-:B------:R-:W-:Y:S01]  /*4c80*/  FFMA.FTZ R4, R108, c[0x0][0x2d0], -R3.reuse ;  /* 0x0000b4006c047a23 */ /* 0x100fe20000010803 */
[C---:B------:R-:W-:Y:S03]  /*4c90*/  HMMA.16816.F32.BF16 R172, R8.reuse, R56, R156 ;  /* 0x0000003808ac723c */ /* 0x040fe6000004189c */
[----:B------:R2:W-:Y:S05]  /*4ca0*/  MUFU.EX2 R189, R4 ;  /* 0x0000000400bd7308 */ /* 0x0005ea0000000800 */
[C---:B------:R-:W-:Y:S08]  /*4cb0*/  HMMA.16816.F32.BF16 R140, R8.reuse, R48, R140 ;  /* 0x00000030088c723c */ /* 0x040ff0000004188c */
[----:B------:R-:W-:Y:S01]  /*4cc0*/  HMMA.16816.F32.BF16 R248, R8, R76, R160 ;  /* 0x0000004c08f8723c */ /* 0x000fe200000418a0 */
[----:B-1----:R-:W-:Y:S01]  /*4cd0*/  FMNMX.FTZ R136, R0, R5, !PT ;  /* 0x0000000500887209 */ /* 0x002fe20007810000 */
[----:B------:R-:W-:-:S02]  /*4ce0*/  FFMA.FTZ R0, R118, c[0x0][0x2d0], -R3 ;  /* 0x0000b40076007a23 */ /* 0x000fc40000010803 */
[----:B--2---:R-:W-:Y:S01]  /*4cf0*/  FFMA.FTZ R4, R109, c[0x0][0x2d0], -R3 ;  /* 0x0000b4006d047a23 */ /* 0x004fe20000010803 */
[----:B------:R-:W-:-:S03]  /*4d00*/  FSETP.NEU.FTZ.AND P2, PT, R136, -INF , PT ;  /* 0xff8000008800780b */ /* 0x000fc60003f5d000 */
[----:B------:R1:W-:Y:S01]  /*4d10*/  MUFU.EX2 R14, R4 ;  /* 0x00000004000e7308 */ /* 0x0003e20000000800 */
[C---:B------:R-:W-:Y:S01]  /*4d20*/  HMMA.16816.F32.BF16 R128, R8.reuse, R64, R128 ;  /* 0x000000400880723c */ /* 0x040fe20000041880 */
[----:B------:R-:W-:Y:S01]  /*4d30*/  MOV R162, R173 ;  /* 0x000000ad00a27202 */ /* 0x000fe20000000f00 */
[----:B------:R-:W-:Y:S02]  /*4d40*/  IMAD.MOV.U32 R160, RZ, RZ, R172 ;  /* 0x000000ffffa07224 */ /* 0x000fe400078e00ac */
[----:B------:R-:W-:Y:S02]  /*4d50*/  IMAD.MOV.U32 R163, RZ, RZ, R175 ;  /* 0x000000ffffa37224 */ /* 0x000fe400078e00af */
[----:B------:R-:W-:Y:S01]  /*4d60*/  IMAD.MOV.U32 R161, RZ, RZ, R174 ;  /* 0x000000ffffa17224 */ /* 0x000fe200078e00ae */
[----:B------:R-:W-:Y:S01]  /*4d70*/  MOV R173, R143 ;  /* 0x0000008f00ad7202 */ /* 0x000fe20000000f00 */
[----:B------:R-:W-:Y:S01]  /*4d80*/  HMMA.16816.F32.BF16 R148, R8, R72, R148 ;  /* 0x000000480894723c */ /* 0x000fe20000041894 */
[----:B------:R-:W-:-:S02]  /*4d90*/  IMAD.MOV.U32 R172, RZ, RZ, R142 ;  /* 0x000000ffffac7224 */ /* 0x000fc400078e008e */
[----:B------:R-:W-:Y:S02]  /*4da0*/  IMAD.MOV.U32 R142, RZ, RZ, R188 ;  /* 0x000000ffff8e7224 */ /* 0x000fe400078e00bc */
[----:B------:R-:W-:Y:S01]  /*4db0*/  IMAD.MOV.U32 R174, RZ, RZ, R141 ;  /* 0x000000ffffae7224 */ /* 0x000fe200078e008d */
[----:B------:R-:W-:Y:S01]  /*4dc0*/  MOV R141, R200 ;  /* 0x000000c8008d7202 */ /* 0x000fe20000000f00 */
[----:B-1----:R-:W-:Y:S01]  /*4dd0*/  FFMA.FTZ R4, R110, c[0x0][0x2d0], -R3 ;  /* 0x0000b4006e047a23 */ /* 0x002fe20000010803 */
[C---:B------:R-:W-:Y:S03]  /*4de0*/  HMMA.16816.F32.BF16 R196, R8.reuse, R52, R152 ;  /* 0x0000003408c4723c */ /* 0x040fe60000041898 */
[----:B------:R1:W2:Y:S05]  /*4df0*/  MUFU.EX2 R6, R4 ;  /* 0x0000000400067308 */ /* 0x0002aa0000000800 */
[----:B------:R-:W-:Y:S01]  /*4e00*/  IMAD.MOV.U32 R16, RZ, RZ, R130 ;  /* 0x000000ffff107224 */ /* 0x000fe200078e0082 */
[----:B------:R-:W-:Y:S01]  /*4e10*/  MOV R5, R129 ;  /* 0x0000008100057202 */ /* 0x000fe20000000f00 */
[----:B------:R-:W-:Y:S01]  /*4e20*/  IMAD.MOV.U32 R7, RZ, RZ, R131 ;  /* 0x000000ffff077224 */ /* 0x000fe200078e0083 */
[----:B------:R-:W-:Y:S01]  /*4e30*/  HMMA.16816.F32.BF16 R144, R8, R68, R144 ;  /* 0x000000440890723c */ /* 0x000fe20000041890 */
[----:B------:R-:W-:-:S04]  /*4e40*/  IMAD.MOV.U32 R118, RZ, RZ, R128 ;  /* 0x000000ffff767224 */ /* 0x000fc800078e0080 */
[----:B------:R-:W-:Y:S01]  /*4e50*/  MOV R17, R151 ;  /* 0x0000009700117202 */ /* 0x000fe20000000f00 */
[----:B------:R-:W-:Y:S01]  /*4e60*/  IMAD.MOV.U32 R230, RZ, RZ, R150 ;  /* 0x000000ffffe67224 */ /* 0x000fe200078e0096 */
[----:B------:R-:W-:Y:S01]  /*4e70*/  MOV R175, R149 ;  /* 0x0000009500af7202 */ /* 0x000fe20000000f00 */
[----:B-1----:R-:W-:Y:S01]  /*4e80*/  FFMA.FTZ R4, R111, c[0x0][0x2d0], -R3 ;  /* 0x0000b4006f047a23 */ /* 0x002fe20000010803 */
[----:B--2---:R-:W-:Y:S01]  /*4e90*/  MOV R143, R6 ;  /* 0x00000006008f7202 */ /* 0x004fe20000000f00 */
[----:B------:R-:W-:Y:S01]  /*4ea0*/  HMMA.16816.F32.BF16 R128, R8, R54, R112 ;  /* 0x000000360880723c */ /* 0x000fe20000041870 */
[----:B------:R1:W2:Y:S01]  /*4eb0*/  MUFU.EX2 R6, R0 ;  /* 0x0000000000067308 */ /* 0x0002a20000000800 */
[----:B------:R-:W-:-:S05]  /*4ec0*/  IMAD.MOV.U32 R229, RZ, RZ, R148 ;  /* 0x000000ffffe57224 */ /* 0x000fca00078e0094 */
[----:B------:R-:W-:Y:S01]  /*4ed0*/  IMAD.MOV.U32 R114, RZ, RZ, R230 ;  /* 0x000000ffff727224 */ /* 0x000fe200078e00e6 */
[C---:B------:R-:W-:Y:S01]  /*4ee0*/  HMMA.16816.F32.BF16 R148, R8.reuse, R62, R120 ;  /* 0x0000003e0894723c */ /* 0x040fe20000041878 */
[----:B------:R3:W4:Y:S05]  /*4ef0*/  MUFU.EX2 R15, R4 ;  /* 0x00000004000f7308 */ /* 0x00072a0000000800 */
[----:B------:R-:W-:Y:S01]  /*4f00*/  IMAD.MOV.U32 R111, RZ, RZ, R145 ;  /* 0x000000ffff6f7224 */ /* 0x000fe200078e0091 */
[----:B------:R-:W-:Y:S01]  /*4f10*/  MOV R120, R203 ;  /* 0x000000cb00787202 */ /* 0x000fe20000000f00 */
[C---:B------:R-:W-:Y:S01]  /*4f20*/  HMMA.16816.F32.BF16 R152, R8.reuse, R78, R40 ;  /* 0x0000004e0898723c */ /* 0x040fe20000041828 */
[----:B-1----:R-:W-:Y:S01]  /*4f30*/  FMUL.FTZ R0, R136, c[0x0][0x2d0] ;  /* 0x0000b40088007a20 */ /* 0x002fe20000410000 */
[----:B------:R-:W-:Y:S01]  /*4f40*/  MOV R122, R16 ;  /* 0x00000010007a7202 */ /* 0x000fe20000000f00 */
[----:B--2---:R-:W-:Y:S01]  /*4f50*/  IMAD.MOV.U32 R115, RZ, RZ, R6 ;  /* 0x000000ffff737224 */ /* 0x004fe200078e0006 */
[----:B------:R-:W-:Y:S01]  /*4f60*/  MOV R109, R146 ;  /* 0x00000092006d7202 */ /* 0x000fe20000000f00 */
[----:B------:R-:W-:Y:S01]  /*4f70*/  IMAD.MOV.U32 R123, RZ, RZ, R7 ;  /* 0x000000ffff7b7224 */ /* 0x000fe200078e0007 */
[----:B------:R-:W-:Y:S01]  /*4f80*/  FSEL R0, R0, RZ, P2 ;  /* 0x000000ff00007208 */ /* 0x000fe20001000000 */
[----:B------:R-:W-:Y:S01]  /*4f90*/  IMAD.MOV.U32 R121, RZ, RZ, R5 ;  /* 0x000000ffff797224 */ /* 0x000fe200078e0005 */
[----:B------:R-:W-:Y:S01]  /*4fa0*/  HMMA.16816.F32.BF16 R220, R8, R74, R32 ;  /* 0x0000004a08dc723c */ /* 0x000fe20000041820 */
[----:B---3--:R-:W-:-:S02]  /*4fb0*/  FFMA.FTZ R4, R116, c[0x0][0x2d0], -R3 ;  /* 0x0000b40074047a23 */ /* 0x008fc40000010803 */
[----:B------:R-:W-:Y:S01]  /*4fc0*/  IMAD.MOV.U32 R116, RZ, RZ, R140 ;  /* 0x000000ffff747224 */ /* 0x000fe200078e008c */
[----:B------:R-:W-:Y:S01]  /*4fd0*/  MOV R41, R121 ;  /* 0x0000007900297202 */ /* 0x000fe20000000f00 */
[----:B------:R1:W-:Y:S01]  /*4fe0*/  MUFU.EX2 R183, R4 ;  /* 0x0000000400b77308 */ /* 0x0003e20000000800 */
[----:B------:R-:W-:Y:S02]  /*4ff0*/  IMAD.MOV.U32 R140, RZ, RZ, R201 ;  /* 0x000000ffff8c7224 */ /* 0x000fe400078e00c9 */
[----:B------:R-:W-:Y:S01]  /*5000*/  HMMA.16816.F32.BF16 R216, R8, R70, R28 ;  /* 0x0000004608d8723c */ /* 0x000fe2000004181c */
[----:B------:R-:W-:Y:S02]  /*5010*/  IMAD.MOV.U32 R110, RZ, RZ, R147 ;  /* 0x000000ffff6e7224 */ /* 0x000fe400078e0093 */
[----:B------:R-:W-:Y:S02]  /*5020*/  IMAD.MOV.U32 R108, RZ, RZ, R144 ;  /* 0x000000ffff6c7224 */ /* 0x000fe400078e0090 */
[----:B------:R-:W-:-:S02]  /*5030*/  IMAD.MOV.U32 R43, RZ, RZ, R123 ;  /* 0x000000ffff2b7224 */ /* 0x000fc400078e007b */
[----:B------:R-:W-:Y:S01]  /*5040*/  IMAD.MOV.U32 R42, RZ, RZ, R122 ;  /* 0x000000ffff2a7224 */ /* 0x000fe200078e007a */
[----:B------:R-:W-:Y:S01]  /*5050*/  HMMA.16816.F32.BF16 R212, R8, R50, R24 ;  /* 0x0000003208d4723c */ /* 0x000fe20000041818 */
[----:B-1----:R-:W-:Y:S02]  /*5060*/  FFMA.FTZ R4, R117, c[0x0][0x2d0], -R3 ;  /* 0x0000b40075047a23 */ /* 0x002fe40000010803 */
[----:B------:R-:W-:-:S05]  /*5070*/  IMAD.MOV.U32 R117, RZ, RZ, R17 ;  /* 0x000000ffff757224 */ /* 0x000fca00078e0011 */
[----:B------:R-:W-:Y:S01]  /*5080*/  HMMA.16816.F32.BF16 R208, R8, R66, R20 ;  /* 0x0000004208d0723c */ /* 0x000fe20000041814 */
[----:B------:R1:W-:Y:S02]  /*5090*/  MUFU.EX2 R239, R4 ;  /* 0x0000000400ef7308 */ /* 0x0003e40000000800 */
[----:B-1----:R-:W-:Y:S02]  /*50a0*/  FFMA.FTZ R4, R119, c[0x0][0x2d0], -R3 ;  /* 0x0000b40077047a23 */ /* 0x002fe40000010803 */
[----:B------:R-:W-:-:S04]  /*50b0*/  IMAD.MOV.U32 R119, RZ, RZ, R202 ;  /* 0x000000ffff777224 */ /* 0x000fc800078e00ca */
[----:B------:R1:W2:Y:S01]  /*50c0*/  MUFU.EX2 R243, R4 ;  /* 0x0000000400f37308 */ /* 0x0002a20000000800 */
[----:B------:R-:W-:Y:S01]  /*50d0*/  HMMA.16816.F32.BF16 R200, R8, R58, R36 ;  /* 0x0000003a08c8723c */ /* 0x000fe20000041824 */
[----:B------:R-:W-:-:S06]  /*50e0*/  IMAD.MOV.U32 R40, RZ, RZ, R119 ;  /* 0x000000ffff287224 */ /* 0x000fcc00078e0077 */
[----:B------:R-:W-:Y:S02]  /*50f0*/  F2FP.BF16.PACK_AB R8, R14, R189 ;  /* 0x000000bd0e08723e */ /* 0x000fe400000010ff */
[----:B----4-:R-:W-:Y:S01]  /*5100*/  F2FP.BF16.PACK_AB R10, R15, R143 ;  /* 0x0000008f0f0a723e */ /* 0x010fe200000010ff */
[----:B-1----:R-:W-:Y:S01]  /*5110*/  FFMA.FTZ R4, R124, c[0x0][0x2d0], -R0 ;  /* 0x0000b4007c047a23 */ /* 0x002fe20000010800 */
[----:B--2---:R-:W-:-:S03]  /*5120*/  F2FP.BF16.PACK_AB R6, R243, R239 ;  /* 0x000000eff306723e */ /* 0x004fc600000010ff */
[----:B------:R1:W-:Y:S02]  /*5130*/  MUFU.EX2 R113, R4 ;  /* 0x0000000400717308 */ /* 0x0003e40000000800 */
[----:B-1----:R-:W-:-:S06]  /*5140*/  FFMA.FTZ R4, R125, c[0x0][0x2d0], -R0 ;  /* 0x0000b4007d047a23 */ /* 0x002fcc0000010800 */
[----:B------:R1:W2:Y:S02]  /*5150*/  MUFU.EX2 R112, R4 ;  /* 0x0000000400707308 */ /* 0x0002a40000000800 */
[----:B-1----:R-:W-:Y:S01]  /*5160*/  FFMA.FTZ R4, R126, c[0x0][0x2d0], -R0 ;  /* 0x0000b4007e047a23 */ /* 0x002fe20000010800 */
[----:B--2---:R-:W-:-:S05]  /*5170*/  F2FP.BF16.PACK_AB R9, R112, R113 ;  /* 0x000000717009723e */ /* 0x004fca00000010ff */
[----:B------:R1:W-:Y:S02]  /*5180*/  MUFU.EX2 R188, R4 ;  /* 0x0000000400bc7308 */ /* 0x0003e40000000800 */
[----:B-1----:R-:W-:-:S06]  /*5190*/  FFMA.FTZ R4, R127, c[0x0][0x2d0], -R0 ;  /* 0x0000b4007f047a23 */ /* 0x002fcc0000010800 */
[----:B------:R1:W2:Y:S02]  /*51a0*/  MUFU.EX2 R244, R4 ;  /* 0x0000000400f47308 */ /* 0x0002a40000000800 */
[----:B-1----:R-:W-:Y:S01]  /*51b0*/  FFMA.FTZ R4, R132, c[0x0][0x2d0], -R0 ;  /* 0x0000b40084047a23 */ /* 0x002fe20000010800 */
[----:B--2---:R-:W-:Y:S02]  /*51c0*/  F2FP.BF16.PACK_AB R11, R244, R188 ;  /* 0x000000bcf40b723e */ /* 0x004fe400000010ff */
[----:B------:R-:W-:-:S03]  /*51d0*/  MOV R132, R117 ;  /* 0x0000007500847202 */ /* 0x000fc60000000f00 */
[----:B------:R1:W-:Y:S02]  /*51e0*/  MUFU.EX2 R252, R4 ;  /* 0x0000000400fc7308 */ /* 0x0003e40000000800 */
[C---:B------:R-:W-:Y:S07]  /*51f0*/  HMMA.16816.F32.BF16 R16, R8.reuse, R80, RZ ;  /* 0x000000500810723c */ /* 0x040fee00000418ff */
[----:B------:R-:W-:Y:S01]  /*5200*/  IMAD.MOV.U32 R80, RZ, RZ, R172 ;  /* 0x000000ffff507224 */ /* 0x000fe200078e00ac */
[----:B------:R-:W-:Y:S01]  /*5210*/  HMMA.16816.F32.BF16 R20, R8, R44, RZ ;  /* 0x0000002c0814723c */ /* 0x000fe200000418ff */
[----:B------:R-:W-:-:S02]  /*5220*/  IMAD.MOV.U32 R81, RZ, RZ, R116 ;  /* 0x000000ffff517224 */ /* 0x000fc400078e0074 */
[----:B-1----:R-:W-:Y:S01]  /*5230*/  FFMA.FTZ R4, R133, c[0x0][0x2d0], -R0 ;  /* 0x0000b40085047a23 */ /* 0x002fe20000010800 */
[----:B------:R-:W-:-:S03]  /*5240*/  MOV R133, R175 ;  /* 0x000000af00857202 */ /* 0x000fc60000000f00 */
[----:B------:R-:W-:Y:S01]  /*5250*/  IMAD.MOV.U32 R44, RZ, RZ, R110 ;  /* 0x000000ffff2c7224 */ /* 0x000fe200078e006e */
[----:B------:R1:W2:Y:S01]  /*5260*/  MUFU.EX2 R245, R4 ;  /* 0x0000000400f57308 */ /* 0x0002a20000000800 */
[----:B------:R-:W-:Y:S01]  /*5270*/  HMMA.16816.F32.BF16 R36, R8, R84, RZ ;  /* 0x000000540824723c */ /* 0x000fe200000418ff */
[----:B------:R-:W-:-:S06]  /*5280*/  IMAD.MOV.U32 R45, RZ, RZ, R109 ;  /* 0x000000ffff2d7224 */ /* 0x000fcc00078e006d */
[----:B------:R-:W-:Y:S01]  /*5290*/  MOV R85, R115 ;  /* 0x0000007300557202 */ /* 0x000fe20000000f00 */
[----:B------:R-:W-:Y:S01]  /*52a0*/  HMMA.16816.F32.BF16 R32, R8, R88, RZ ;  /* 0x000000580820723c */ /* 0x000fe200000418ff */
[----:B-1----:R-:W-:Y:S01]  /*52b0*/  FFMA.FTZ R4, R134, c[0x0][0x2d0], -R0 ;  /* 0x0000b40086047a23 */ /* 0x002fe20000010800 */
[----:B--2---:R-:W-:-:S06]  /*52c0*/  F2FP.BF16.PACK_AB R5, R245, R252 ;  /* 0x000000fcf505723e */ /* 0x004fcc00000010ff */
[C---:B------:R-:W-:Y:S01]  /*52d0*/  HMMA.16816.F32.BF16 R28, R8.reuse, R92, RZ ;  /* 0x0000005c081c723c */ /* 0x040fe200000418ff */
[----:B------:R-:W-:Y:S01]  /*52e0*/  MOV R134, R108 ;  /* 0x0000006c00867202 */ /* 0x000fe20000000f00 */
[----:B------:R1:W-:Y:S03]  /*52f0*/  MUFU.EX2 R247, R4 ;  /* 0x0000000400f77308 */ /* 0x0003e60000000800 */
[----:B------:R-:W-:Y:S02]  /*5300*/  MOV R88, R134 ;  /* 0x0000008600587202 */ /* 0x000fe40000000f00 */
[----:B------:R-:W-:Y:S01]  /*5310*/  IMAD.MOV.U32 R93, RZ, RZ, R183 ;  /* 0x000000ffff5d7224 */ /* 0x000fe200078e00b7 */
[----:B------:R-:W-:Y:S07]  /*5320*/  HMMA.16816.F32.BF16 R24, R8, R96, RZ ;  /* 0x000000600818723c */ /* 0x000fee00000418ff */
[----:B------:R-:W-:Y:S01]  /*5330*/  MOV R96, R40 ;  /* 0x0000002800607202 */ /* 0x000fe20000000f00 */
[----:B------:R-:W-:-:S02]  /*5340*/  IMAD.MOV.U32 R97, RZ, RZ, R140 ;  /* 0x000000ffff617224 */ /* 0x000fc400078e008c */
[----:B-1----:R-:W-:Y:S01]  /*5350*/  FFMA.FTZ R4, R138, c[0x0][0x2d0], -R0 ;  /* 0x0000b4008a047a23 */ /* 0x002fe20000010800 */
[----:B------:R-:W-:-:S03]  /*5360*/  MOV R138, R111 ;  /* 0x0000006f008a7202 */ /* 0x000fc60000000f00 */
[----:B------:R1:W2:Y:S01]  /*5370*/  MUFU.EX2 R246, R4 ;  /* 0x0000000400f67308 */ /* 0x0002a20000000800 */
[----:B------:R-:W-:Y:S02]  /*5380*/  MOV R89, R138 ;  /* 0x0000008a00597202 */ /* 0x000fe40000000f00 */
[----:B-1----:R-:W-:Y:S01]  /*5390*/  F2FP.BF16.PACK_AB R4, R115, R183 ;  /* 0x000000b77304723e */ /* 0x002fe200000010ff */
[----:B------:R-:W-:Y:S01]  /*53a0*/  IMAD.MOV.U32 R115, RZ, RZ, R229 ;  /* 0x000000ffff737224 */ /* 0x000fe200078e00e5 */
[----:B--2---:R-:W-:-:S07]  /*53b0*/  F2FP.BF16.PACK_AB R7, R246, R247 ;  /* 0x000000f7f607723e */ /* 0x004fce00000010ff */
[----:B------:R-:W-:Y:S07]  /*53c0*/  HMMA.16816.F32.BF16 R156, R4, R52, R16 ;  /* 0x00000034049c723c */ /* 0x000fee0000041810 */
[----:B------:R-:W-:Y:S01]  /*53d0*/  IMAD.MOV.U32 R52, RZ, RZ, R120 ;  /* 0x000000ffff347224 */ /* 0x000fe200078e0078 */
[----:B------:R-:W-:Y:S01]  /*53e0*/  HMMA.16816.F32.BF16 R16, R8, R104, RZ ;  /* 0x000000680810723c */ /* 0x000fe200000418ff */
[----:B------:R-:W-:Y:S02]  /*53f0*/  IMAD.MOV.U32 R53, RZ, RZ, R118 ;  /* 0x000000ffff357224 */ /* 0x000fe400078e0076 */
[----:B------:R-:W-:-:S02]  /*5400*/  IMAD.MOV.U32 R84, RZ, RZ, R52 ;  /* 0x000000ffff547224 */ /* 0x000fc400078e0034 */
[----:B------:R-:W-:Y:S01]  /*5410*/  IMAD.MOV.U32 R52, RZ, RZ, R115 ;  /* 0x000000ffff347224 */ /* 0x000fe200078e0073 */
[----:B------:R-:W-:Y:S01]  /*5420*/  MOV R115, R141 ;  /* 0x0000008d00737202 */ /* 0x000fe20000000f00 */
[----:B------:R-:W-:Y:S01]  /*5430*/  IMAD.MOV.U32 R104, RZ, RZ, R81 ;  /* 0x000000ffff687224 */ /* 0x000fe200078e0051 */
[----:B------:R-:W-:Y:S01]  /*5440*/  HMMA.16816.F32.BF16 R144, R4, R60, R20 ;  /* 0x0000003c0490723c */ /* 0x000fe20000041814 */
[----:B------:R-:W-:-:S06]  /*5450*/  IMAD.MOV.U32 R81, RZ, RZ, R143 ;  /* 0x000000ffff517224 */ /* 0x000fcc00078e008f */
[----:B------:R-:W-:Y:S01]  /*5460*/  IMAD.MOV.U32 R60, RZ, RZ, R174 ;  /* 0x000000ffff3c7224 */ /* 0x000fe200078e00ae */
[----:B------:R-:W-:Y:S01]  /*5470*/  HMMA.16816.F32.BF16 R20, R8, R100, RZ ;  /* 0x000000640814723c */ /* 0x000fe200000418ff */
[----:B------:R-:W-:Y:S02]  /*5480*/  MOV R61, R173 ;  /* 0x000000ad003d7202 */ /* 0x000fe40000000f00 */
[----:B------:R-:W-:-:S04]  /*5490*/  IMAD.MOV.U32 R105, RZ, RZ, R60 ;  /* 0x000000ffff697224 */ /* 0x000fc800078e003c */
[----:B------:R-:W-:Y:S01]  /*54a0*/  IMAD.MOV.U32 R100, RZ, RZ, R42 ;  /* 0x000000ffff647224 */ /* 0x000fe200078e002a */
[----:B------:R-:W-:Y:S01]  /*54b0*/  HMMA.16816.F32.BF16 R16, R4, R64, R16 ;  /* 0x000000400410723c */ /* 0x000fe20000041810 */
[----:B------:R-:W-:-:S07]  /*54c0*/  MOV R101, R43 ;  /* 0x0000002b00657202 */ /* 0x000fce0000000f00 */
[C---:B------:R-:W-:Y:S07]  /*54d0*/  HMMA.16816.F32.BF16 R172, R4.reuse, R76, R36 ;  /* 0x0000004c04ac723c */ /* 0x040fee0000041824 */
[----:B------:R-:W-:Y:S01]  /*54e0*/  IMAD.MOV.U32 R77, RZ, RZ, R41 ;  /* 0x000000ffff4d7224 */ /* 0x000fe200078e0029 */
[C---:B------:R-:W-:Y:S08]  /*54f0*/  HMMA.16816.F32.BF16 R108, R4.reuse, R56, R32 ;  /* 0x00000038046c723c */ /* 0x040ff00000041820 */
[----:B------:R-:W-:Y:S01]  /*5500*/  HMMA.16816.F32.BF16 R124, R4, R72, R28 ;  /* 0x00000048047c723c */ /* 0x000fe2000004181c */
[----:B------:R-:W-:Y:S01]  /*5510*/  IMAD.MOV.U32 R76, RZ, RZ, R17 ;  /* 0x000000ffff4c7224 */ /* 0x000fe200078e0011 */
[----:B------:R-:W-:Y:S01]  /*5520*/  MOV R230, R18 ;  /* 0x0000001200e67202 */ /* 0x000fe20000000f00 */
[----:B------:R-:W-:-:S02]  /*5530*/  IMAD.MOV.U32 R92, RZ, RZ, R16 ;  /* 0x000000ffff5c7224 */ /* 0x000fc400078e0010 */
[----:B------:R-:W-:-:S03]  /*5540*/  IMAD.MOV.U32 R229, RZ, RZ, R19 ;  /* 0x000000ffffe57224 */ /* 0x000fc600078e0013 */
[C---:B------:R-:W-:Y:S07]  /*5550*/  HMMA.16816.F32.BF16 R32, R8.reuse, R86, RZ ;  /* 0x000000560820723c */ /* 0x040fee00000418ff */
[----:B------:R-:W-:Y:S01]  /*5560*/  IMAD.MOV.U32 R86, RZ, RZ, R44 ;  /* 0x000000ffff567224 */ /* 0x000fe200078e002c */
[----:B------:R-:W-:Y:S01]  /*5570*/  HMMA.16816.F32.BF16 R28, R8, R90, RZ ;  /* 0x0000005a081c723c */ /* 0x000fe200000418ff */
[----:B------:R-:W-:Y:S01]  /*5580*/  IMAD.MOV.U32 R87, RZ, RZ, R80 ;  /* 0x000000ffff577224 */ /* 0x000fe200078e0050 */
[----:B------:R-:W-:-:S05]  /*5590*/  MOV R80, R188 ;  /* 0x000000bc00507202 */ /* 0x000fca0000000f00 */
[----:B------:R-:W-:Y:S01]  /*55a0*/  IMAD.MOV.U32 R91, RZ, RZ, R45 ;  /* 0x000000ffff5b7224 */ /* 0x000fe200078e002d */
[----:B------:R-:W-:Y:S01]  /*55b0*/  HMMA.16816.F32.BF16 R116, R4, R68, R24 ;  /* 0x000000440474723c */ /* 0x000fe20000041818 */
[----:B------:R-:W-:-:S07]  /*55c0*/  IMAD.MOV.U32 R90, RZ, RZ, R132 ;  /* 0x000000ffff5a7224 */ /* 0x000fce00078e0084 */
[----:B------:R-:W-:Y:S08]  /*55d0*/  HMMA.16816.F32.BF16 R120, R4, R48, R20 ;  /* 0x000000300478723c */ /* 0x000ff00000041814 */
[C---:B------:R-:W-:Y:S08]  /*55e0*/  HMMA.16816.F32.BF16 R40, R8.reuse, R46, RZ ;  /* 0x0000002e0828723c */ /* 0x040ff000000418ff */
[C---:B------:R-:W-:Y:S07]  /*55f0*/  HMMA.16816.F32.BF16 R36, R8.reuse, R82, RZ ;  /* 0x000000520824723c */ /* 0x040fee00000418ff */
[----:B------:R-:W-:Y:S01]  /*5600*/  IMAD.MOV.U32 R83, RZ, RZ, R53 ;  /* 0x000000ffff537224 */ /* 0x000fe200078e0035 */
[----:B------:R-:W-:Y:S01]  /*5610*/  HMMA.16816.F32.BF16 R24, R8, R94, RZ ;  /* 0x0000005e0818723c */ /* 0x000fe200000418ff */
[----:B------:R-:W-:Y:S01]  /*5620*/  IMAD.MOV.U32 R53, RZ, RZ, R133 ;  /* 0x000000ffff357224 */ /* 0x000fe200078e0085 */
[----:B------:R-:W-:-:S05]  /*5630*/  MOV R82, R61 ;  /* 0x0000003d00527202 */ /* 0x000fca0000000f00 */
[----:B------:R-:W-:Y:S01]  /*5640*/  IMAD.MOV.U32 R94, RZ, RZ, R163 ;  /* 0x000000ffff5e7224 */ /* 0x000fe200078e00a3 */
[----:B------:R-:W-:Y:S01]  /*5650*/  HMMA.16816.F32.BF16 R20, R8, R98, RZ ;  /* 0x000000620814723c */ /* 0x000fe200000418ff */
[----:B------:R-:W-:Y:S01]  /*5660*/  MOV R95, R114 ;  /* 0x00000072005f7202 */ /* 0x000fe20000000f00 */
[----:B------:R-:W-:-:S05]  /*5670*/  IMAD.MOV.U32 R114, RZ, RZ, R142 ;  /* 0x000000ffff727224 */ /* 0x000fca00078e008e */
[----:B------:R-:W-:Y:S01]  /*5680*/  MOV R98, R162 ;  /* 0x000000a200627202 */ /* 0x000fe20000000f00 */
[----:B------:R-:W-:Y:S01]  /*5690*/  HMMA.16816.F32.BF16 R16, R8, R102, RZ ;  /* 0x000000660810723c */ /* 0x000fe200000418ff */
[----:B------:R-:W-:-:S06]  /*56a0*/  IMAD.MOV.U32 R99, RZ, RZ, R161 ;  /* 0x000000ffff637224 */ /* 0x000fcc00078e00a1 */
[----:B------:R-:W-:Y:S01]  /*56b0*/  IMAD.MOV.U32 R103, RZ, RZ, R160 ;  /* 0x000000ffff677224 */ /* 0x000fe200078e00a0 */
[----:B------:R-:W-:Y:S07]  /*56c0*/  HMMA.16816.F32.BF16 R44, R8, R106, RZ ;  /* 0x0000006a082c723c */ /* 0x000fee00000418ff */
[----:B------:R-:W-:Y:S01]  /*56d0*/  FFMA.FTZ R8, R168, c[0x0][0x2d0], -R3 ;  /* 0x0000b400a8087a23 */ /* 0x000fe20000010803 */
[----:B------:R-:W-:Y:S01]  /*56e0*/  HMMA.16816.F32.BF16 R40, R4, R62, R40 ;  /* 0x0000003e0428723c */ /* 0x000fe20000041828 */
[----:B------:R-:W-:-:S02]  /*56f0*/  IMAD.MOV.U32 R168, RZ, RZ, R103 ;  /* 0x000000ffffa87224 */ /* 0x000fc400078e0067 */
[----:B------:R1:W-:Y:S01]  /*5700*/  MUFU.EX2 R134, R8 ;  /* 0x0000000800867308 */ /* 0x0003e20000000800 */
[----:B------:R-:W-:Y:S02]  /*5710*/  IMAD.MOV.U32 R103, RZ, RZ, R95 ;  /* 0x000000ffff677224 */ /* 0x000fe400078e005f */
[----:B------:R-:W-:Y:S02]  /*5720*/  IMAD.MOV.U32 R95, RZ, RZ, R83 ;  /* 0x000000ffff5f7224 */ /* 0x000fe400078e0053 */
[----:B------:R-:W-:Y:S01]  /*5730*/  IMAD.MOV.U32 R83, RZ, RZ, R76 ;  /* 0x000000ffff537224 */ /* 0x000fe200078e004c */
[----:B------:R-:W-:Y:S01]  /*5740*/  MOV R76, R85 ;  /* 0x00000055004c7202 */ /* 0x000fe20000000f00 */
[C---:B------:R-:W-:Y:S08]  /*5750*/  HMMA.16816.F32.BF16 R36, R4.reuse, R54, R36 ;  /* 0x000000360424723c */ /* 0x040ff00000041824 */
[----:B------:R-:W-:Y:S01]  /*5760*/  HMMA.16816.F32.BF16 R32, R4, R78, R32 ;  /* 0x0000004e0420723c */ /* 0x000fe20000041820 */
[----:B-1----:R-:W-:-:S04]  /*5770*/  FFMA.FTZ R8, R166, c[0x0][0x2d0], -R3 ;  /* 0x0000b400a6087a23 */ /* 0x002fc80000010803 */
[----:B------:R1:W-:Y:S03]  /*5780*/  MUFU.EX2 R138, R8 ;  /* 0x00000008008a7308 */ /* 0x0003e60000000800 */
[C---:B------:R-:W-:Y:S08]  /*5790*/  HMMA.16816.F32.BF16 R28, R4.reuse, R58, R28 ;  /* 0x0000003a041c723c */ /* 0x040ff0000004181c */
[C---:B------:R-:W-:Y:S01]  /*57a0*/  HMMA.16816.F32.BF16 R72, R4.reuse, R74, R24 ;  /* 0x0000004a0448723c */ /* 0x040fe20000041818 */
[----:B------:R-:W-:Y:S01]  /*57b0*/  MOV R54, R103 ;  /* 0x0000006700367202 */ /* 0x000fe20000000f00 */
[----:B-1----:R-:W-:Y:S01]  /*57c0*/  FFMA.FTZ R8, R164, c[0x0][0x2d0], -R3 ;  /* 0x0000b400a4087a23 */ /* 0x002fe20000010803 */
[----:B------:R-:W-:Y:S05]  /*57d0*/  LDSM.16.MT88.4 R24, [R226+0x1100] ;  /* 0x00110000e218783b */ /* 0x000fea0000004200 */
[C---:B------:R-:W-:Y:S01]  /*57e0*/  HMMA.16816.F32.BF16 R68, R4.reuse, R70, R20 ;  /* 0x000000460444723c */ /* 0x040fe20000041814 */
[----:B------:R1:W-:Y:S01]  /*57f0*/  MUFU.EX2 R188, R8 ;  /* 0x0000000800bc7308 */ /* 0x0003e20000000800 */
[----:B------:R-:W-:Y:S01]  /*5800*/  IMAD.MOV.U32 R103, RZ, RZ, R95 ;  /* 0x000000ffff677224 */ /* 0x000fe200078e005f */
[----:B------:R-:W-:Y:S05]  /*5810*/  LDSM.16.MT88.4 R20, [R228+0x1100] ;  /* 0x00110000e414783b */ /* 0x000fea0000004200 */
[C---:B------:R-:W-:Y:S08]  /*5820*/  HMMA.16816.F32.BF16 R48, R4.reuse, R50, R16 ;  /* 0x000000320430723c */ /* 0x040ff00000041810 */
[----:B------:R-:W-:Y:S01]  /*5830*/  HMMA.16816.F32.BF16 R44, R4, R66, R44 ;  /* 0x00000042042c723c */ /* 0x000fe2000004182c */
[----:B-1----:R-:W-:Y:S01]  /*5840*/  FFMA.FTZ R8, R139, c[0x0][0x2d0], -R3 ;  /* 0x0000b4008b087a23 */ /* 0x002fe20000010803 */
[----:B------:R-:W1:Y:S03]  /*5850*/  LDSM.16.MT88.4 R16, [R225+0x1100] ;  /* 0x00110000e110783b */ /* 0x000e660000004200 */
[----:B------:R2:W3:Y:S01]  /*5860*/  MUFU.EX2 R139, R8 ;  /* 0x00000008008b7308 */ /* 0x0004e20000000800 */
[----:B------:R-:W-:-:S02]  /*5870*/  IMAD.MOV.U32 R95, RZ, RZ, R83 ;  /* 0x000000ffff5f7224 */ /* 0x000fc400078e0053 */
[----:B------:R-:W-:Y:S02]  /*5880*/  FFMA.FTZ R4, R176, c[0x0][0x2d0], -R13 ;  /* 0x0000b400b0047a23 */ /* 0x000fe4000001080d */
[----:B--2---:R-:W-:Y:S01]  /*5890*/  FFMA.FTZ R8, R170, c[0x0][0x2d0], -R0 ;  /* 0x0000b400aa087a23 */ /* 0x004fe20000010800 */
[----:B------:R-:W-:Y:S02]  /*58a0*/  MOV R170, R99 ;  /* 0x0000006300aa7202 */ /* 0x000fe40000000f00 */
[----:B------:R2:W-:Y:S01]  /*58b0*/  MUFU.EX2 R60, R4 ;  /* 0x00000004003c7308 */ /* 0x0005e20000000800 */
[----:B------:R-:W-:Y:S01]  /*58c0*/  MOV R99, R87 ;  /* 0x0000005700637202 */ /* 0x000fe20000000f00 */
[----:B------:R-:W-:Y:S01]  /*58d0*/  IMAD.MOV.U32 R87, RZ, RZ, R100 ;  /* 0x000000ffff577224 */ /* 0x000fe200078e0064 */
[----:B---3--:R-:W-:Y:S01]  /*58e0*/  F2FP.BF16.PACK_AB R10, R139, R188 ;  /* 0x000000bc8b0a723e */ /* 0x008fe200000010ff */
[----:B------:R-:W-:-:S04]  /*58f0*/  IMAD.MOV.U32 R100, RZ, RZ, R84 ;  /* 0x000000ffff647224 */ /* 0x000fc800078e0054 */
[----:B------:R3:W-:Y:S01]  /*5900*/  MUFU.EX2 R64, R8 ;  /* 0x0000000800407308 */ /* 0x0007e20000000800 */
[----:B------:R-:W-:Y:S01]  /*5910*/  MOV R83, R224 ;  /* 0x000000e000537202 */ /* 0x000fe20000000f00 */
[----:B--2---:R-:W-:-:S06]  /*5920*/  FFMA.FTZ R4, R177, c[0x0][0x2d0], -R13 ;  /* 0x0000b400b1047a23 */ /* 0x004fcc000001080d */
[----:B------:R2:W4:Y:S01]  /*5930*/  MUFU.EX2 R61, R4 ;  /* 0x00000004003d7308 */ /* 0x0005220000000800 */
[----:B---3--:R-:W-:Y:S02]  /*5940*/  FFMA.FTZ R8, R169, c[0x0][0x2d0], -R0 ;  /* 0x0000b400a9087a23 */ /* 0x008fe40000010800 */
[----:B------:R-:W-:Y:S01]  /*5950*/  IMAD.MOV.U32 R169, RZ, RZ, R98 ;  /* 0x000000ffffa97224 */ /* 0x000fe200078e0062 */
[----:B------:R-:W-:-:S04]  /*5960*/  MOV R98, R90 ;  /* 0x0000005a00627202 */ /* 0x000fc80000000f00 */
[----:B------:R3:W1:Y:S01]  /*5970*/  MUFU.EX2 R65, R8 ;  /* 0x0000000800417308 */ /* 0x0006620000000800 */
[----:B------:R-:W-:Y:S02]  /*5980*/  IMAD.MOV.U32 R90, RZ, RZ, R91 ;  /* 0x000000ffff5a7224 */ /* 0x000fe400078e005b */
[----:B------:R-:W-:Y:S01]  /*5990*/  IMAD.MOV.U32 R91, RZ, RZ, R86 ;  /* 0x000000ffff5b7224 */ /* 0x000fe200078e0056 */
[----:B------:R-:W-:Y:S01]  /*59a0*/  MOV R86, R77 ;  /* 0x0000004d00567202 */ /* 0x000fe20000000f00 */
[----:B------:R-:W-:Y:S02]  /*59b0*/  IMAD.MOV.U32 R77, RZ, RZ, R135 ;  /* 0x000000ffff4d7224 */ /* 0x000fe400078e0087 */
[----:B------:R1:W5:Y:S01]  /*59c0*/  LDL.LU R135, [R1+0x94] ;  /* 0x0000940001877983 */ /* 0x0003620000300800 */
[----:B--2---:R-:W-:Y:S01]  /*59d0*/  FFMA.FTZ R4, R182, c[0x0][0x2d0], -R12 ;  /* 0x0000b400b6047a23 */ /* 0x004fe2000001080c */
[----:B----4-:R-:W-:-:S03]  /*59e0*/  F2FP.BF16.PACK_AB R6, R61, R60 ;  /* 0x0000003c3d06723e */ /* 0x010fc600000010ff */
[----:B------:R2:W-:Y:S01]  /*59f0*/  MUFU.EX2 R56, R4 ;  /* 0x0000000400387308 */ /* 0x0005e20000000800 */
[----:B---3--:R-:W-:Y:S01]  /*5a00*/  FFMA.FTZ R8, R167, c[0x0][0x2d0], -R0 ;  /* 0x0000b400a7087a23 */ /* 0x008fe20000010800 */
[----:B-1----:R-:W-:-:S06]  /*5a10*/  F2FP.BF16.PACK_AB R9, R65, R64 ;  /* 0x000000404109723e */ /* 0x002fcc00000010ff */
[----:B------:R1:W-:Y:S01]  /*5a20*/  MUFU.EX2 R132, R8 ;  /* 0x0000000800847308 */ /* 0x0003e20000000800 */
[----:B--2---:R-:W-:-:S07]  /*5a30*/  FFMA.FTZ R4, R181, c[0x0][0x2d0], -R12 ;  /* 0x0000b400b5047a23 */ /* 0x004fce000001080c */
[----:B------:R2:W3:Y:S01]  /*5a40*/  MUFU.EX2 R57, R4 ;  /* 0x0000000400397308 */ /* 0x0004e20000000800 */
[----:B-1----:R-:W-:-:S07]  /*5a50*/  FFMA.FTZ R8, R165, c[0x0][0x2d0], -R0 ;  /* 0x0000b400a5087a23 */ /* 0x002fce0000010800 */
[----:B------:R1:W4:Y:S01]  /*5a60*/  MUFU.EX2 R133, R8 ;  /* 0x0000000800857308 */ /* 0x0003220000000800 */
[----:B--2---:R-:W-:Y:S01]  /*5a70*/  FFMA.FTZ R4, R180, c[0x0][0x2d0], -R12 ;  /* 0x0000b400b4047a23 */ /* 0x004fe2000001080c */
[----:B---3--:R-:W-:-:S06]  /*5a80*/  F2FP.BF16.PACK_AB R5, R57, R56 ;  /* 0x000000383905723e */ /* 0x008fcc00000010ff */
[----:B------:R2:W-:Y:S01]  /*5a90*/  MUFU.EX2 R58, R4 ;  /* 0x00000004003a7308 */ /* 0x0005e20000000800 */
[----:B-1----:R-:W-:Y:S01]  /*5aa0*/  FFMA.FTZ R8, R178, c[0x0][0x2d0], -R13 ;  /* 0x0000b400b2087a23 */ /* 0x002fe2000001080d */
[----:B----4-:R-:W-:-:S06]  /*5ab0*/  F2FP.BF16.PACK_AB R11, R133, R132 ;  /* 0x00000084850b723e */ /* 0x010fcc00000010ff */
[----:B------:R1:W-:Y:S01]  /*5ac0*/  MUFU.EX2 R62, R8 ;  /* 0x00000008003e7308 */ /* 0x0003e20000000800 */
[----:B--2---:R-:W-:-:S07]  /*5ad0*/  FFMA.FTZ R4, R179, c[0x0][0x2d0], -R12 ;  /* 0x0000b400b3047a23 */ /* 0x004fce000001080c */
[----:B------:R-:W2:Y:S01]  /*5ae0*/  MUFU.EX2 R59, R4 ;  /* 0x00000004003b7308 */ /* 0x000ea20000000800 */
[----:B-1----:R-:W-:Y:S02]  /*5af0*/  FFMA.FTZ R8, R171, c[0x0][0x2d0], -R13 ;  /* 0x0000b400ab087a23 */ /* 0x002fe4000001080d */
[----:B------:R-:W-:Y:S02]  /*5b00*/  IMAD.MOV.U32 R171, RZ, RZ, R94 ;  /* 0x000000ffffab7224 */ /* 0x000fe400078e005e */
[----:B------:R-:W-:-:S03]  /*5b10*/  IMAD.MOV.U32 R94, RZ, RZ, R82 ;  /* 0x000000ffff5e7224 */ /* 0x000fc600078e0052 */
[----:B------:R1:W3:Y:S01]  /*5b20*/  MUFU.EX2 R63, R8 ;  /* 0x00000008003f7308 */ /* 0x0002e20000000800 */
[----:B------:R-:W-:Y:S01]  /*5b30*/  IMAD.MOV.U32 R82, RZ, RZ, R101 ;  /* 0x000000ffff527224 */ /* 0x000fe200078e0065 */
[----:B------:R-:W-:Y:S01]  /*5b40*/  MOV R101, R96 ;  /* 0x0000006000657202 */ /* 0x000fe20000000f00 */
[----:B------:R-:W-:Y:S02]  /*5b50*/  IMAD.MOV.U32 R96, RZ, RZ, R243 ;  /* 0x000000ffff607224 */ /* 0x000fe400078e00f3 */
[----:B------:R-:W4:Y:S01]  /*5b60*/  LDL.LU R243, [R1+0x90] ;  /* 0x0000900001f37983 */ /* 0x000f220000300800 */
[----:B--2---:R-:W-:-:S03]  /*5b70*/  F2FP.BF16.PACK_AB R7, R59, R58 ;  /* 0x0000003a3b07723e */ /* 0x004fc600000010ff */
[----:B------:R-:W2:Y:S04]  /*5b80*/  LDL.LU R84, [R1+0x4] ;  /* 0x0000040001547983 */ /* 0x000ea80000300800 */
[----:B------:R-:W2:Y:S01]  /*5b90*/  LDL.LU R85, [R1] ;  /* 0x0000000001557983 */ /* 0x000ea20000300800 */
[----:B-1----:R-:W-:-:S03]  /*5ba0*/  F2FP.BF16.PACK_AB R8, R138, R134 ;  /* 0x000000868a08723e */ /* 0x002fc600000010ff */
[----:B------:R-:W2:Y:S01]  /*5bb0*/  LDL.LU R224, [R1+0x8c] ;  /* 0x00008c0001e07983 */ /* 0x000ea20000300800 */
[----:B---3--:R-:W-:-:S03]  /*5bc0*/  F2FP.BF16.PACK_AB R4, R63, R62 ;  /* 0x0000003e3f04723e */ /* 0x008fc600000010ff */
[-C--:B------:R-:W-:Y:S08]  /*5bd0*/  HMMA.16816.F32.BF16 R144, R8, R16.reuse, R144 ;  /* 0x000000100890723c */ /* 0x080ff00000041890 */
        /* <DEDUP_REMOVED lines=13> */
[----:B------:R-:W3:Y:S07]  /*5cb0*/  LDSM.16.MT88.4 R20, [R226+0x3100] ;  /* 0x00310000e214783b */ /* 0x000eee0000004200 */
[-C--:B-1----:R-:W-:Y:S08]  /*5cc0*/  HMMA.16816.F32.BF16 R108, R8, R16.reuse, R108 ;  /* 0x00000010086c723c */ /* 0x082ff0000004186c */
[C---:B------:R-:W-:Y:S08]  /*5cd0*/  HMMA.16816.F32.BF16 R196, R4.reuse, R16, R168 ;  /* 0x0000001004c4723c */ /* 0x040ff000000418a8 */
[-C--:B------:R-:W-:Y:S08]  /*5ce0*/  HMMA.16816.F32.BF16 R200, R4, R18.reuse, R200 ;  /* 0x0000001204c8723c */ /* 0x080ff000000418c8 */
[----:B------:R-:W-:Y:S01]  /*5cf0*/  HMMA.16816.F32.BF16 R248, R8, R18, R28 ;  /* 0x0000001208f8723c */ /* 0x000fe2000004181c */
[----:B------:R-:W1:Y:S01]  /*5d00*/  LDSM.16.MT88.4 R16, [R228+0x3100] ;  /* 0x00310000e410783b */ /* 0x000e620000004200 */
[----:B------:R-:W-:Y:S01]  /*5d10*/  IMAD.MOV.U32 R55, RZ, RZ, R98 ;  /* 0x000000ffff377224 */ /* 0x000fe200078e0062 */
[----:B------:R-:W-:Y:S01]  /*5d20*/  MOV R102, R94 ;  /* 0x0000005e00667202 */ /* 0x000fe20000000f00 */
[----:B------:R-:W-:Y:S01]  /*5d30*/  IMAD.MOV.U32 R107, RZ, RZ, R99 ;  /* 0x000000ffff6b7224 */ /* 0x000fe200078e0063 */
[----:B------:R-:W1:Y:S01]  /*5d40*/  LDSM.16.MT88.4 R28, [R227+0x3100] ;  /* 0x00310000e31c783b */ /* 0x000e620000004200 */
[----:B------:R-:W-:Y:S01]  /*5d50*/  IMAD.MOV.U32 R98, RZ, RZ, R86 ;  /* 0x000000ffff627224 */ /* 0x000fe200078e0056 */
[----:B------:R-:W-:Y:S01]  /*5d60*/  MOV R86, R76 ;  /* 0x0000004c00567202 */ /* 0x000fe20000000f00 */
        /* <DEDUP_REMOVED lines=10> */
[----:B------:R-:W-:-:S02]  /*5e10*/  IMAD.MOV.U32 R169, RZ, RZ, R98 ;  /* 0x000000ffffa97224 */ /* 0x000fc400078e0062 */
[----:B------:R-:W-:Y:S02]  /*5e20*/  IMAD.MOV.U32 R78, RZ, RZ, R95 ;  /* 0x000000ffff4e7224 */ /* 0x000fe400078e005f */
[----:B------:R-:W-:Y:S02]  /*5e30*/  IMAD.MOV.U32 R130, RZ, RZ, R109 ;  /* 0x000000ffff827224 */ /* 0x000fe400078e006d */
[----:B------:R-:W-:Y:S01]  /*5e40*/  IMAD.MOV.U32 R129, RZ, RZ, R110 ;  /* 0x000000ffff817224 */ /* 0x000fe200078e006e */
[C---:B---3--:R-:W-:Y:S01]  /*5e50*/  HMMA.16816.F32.BF16 R52, R4.reuse, R24, R52 ;  /* 0x000000180434723c */ /* 0x048fe20000041834 */
[----:B------:R-:W-:Y:S01]  /*5e60*/  IMAD.MOV.U32 R102, RZ, RZ, R83 ;  /* 0x000000ffff667224 */ /* 0x000fe200078e0053 */
[----:B------:R-:W-:Y:S01]  /*5e70*/  MOV R83, R240 ;  /* 0x000000f000537202 */ /* 0x000fe20000000f00 */
[----:B------:R-:W-:Y:S01]  /*5e80*/  IMAD.MOV.U32 R170, RZ, RZ, R99 ;  /* 0x000000ffffaa7224 */ /* 0x000fe200078e0063 */
[----:B------:R-:W-:Y:S01]  /*5e90*/  MOV R99, R97 ;  /* 0x0000006100637202 */ /* 0x000fe20000000f00 */
[----:B------:R-:W-:Y:S01]  /*5ea0*/  IMAD.MOV.U32 R95, RZ, RZ, R241 ;  /* 0x000000ffff5f7224 */ /* 0x000fe200078e00f1 */
[----:B------:R-:W-:Y:S01]  /*5eb0*/  MOV R168, R94 ;  /* 0x0000005e00a87202 */ /* 0x000fe20000000f00 */
[----:B------:R-:W-:Y:S01]  /*5ec0*/  IMAD.MOV.U32 R76, RZ, RZ, R239 ;  /* 0x000000ffff4c7224 */ /* 0x000fe200078e00ef */
[----:B------:R-:W-:Y:S01]  /*5ed0*/  HMMA.16816.F32.BF16 R88, R4, R20, R88 ;  /* 0x000000140458723c */ /* 0x000fe20000041858 */
[----:B------:R-:W-:Y:S01]  /*5ee0*/  IMAD.MOV.U32 R94, RZ, RZ, R93 ;  /* 0x000000ffff5e7224 */ /* 0x000fe200078e005d */
[----:B------:R3:W5:Y:S01]  /*5ef0*/  LDL.LU R244, [R1+0x88] ;  /* 0x0000880001f47983 */ /* 0x0007620000300800 */
        /* <DEDUP_REMOVED lines=24> */
[----:B------:R-:W-:Y:S02]  /*6080*/  IMAD.MOV.U32 R87, RZ, RZ, R82 ;  /* 0x000000ffff577224 */ /* 0x000fe400078e0052 */
[----:B------:R-:W-:Y:S01]  /*6090*/  IMAD.MOV.U32 R154, RZ, RZ, R94 ;  /* 0x000000ffff9a7224 */ /* 0x000fe200078e005e */
[C---:B-1----:R-:W-:Y:S08]  /*60a0*/  HMMA.16816.F32.BF16 R104, R4.reuse, R16, R104 ;  /* 0x000000100468723c */ /* 0x042ff00000041868 */
[----:B------:R-:W-:Y:S08]  /*60b0*/  HMMA.16816.F32.BF16 R192, R4, R28, R192 ;  /* 0x0000001c04c0723c */ /* 0x000ff000000418c0 */
[----:B------:R-:W-:Y:S01]  /*60c0*/  HMMA.16816.F32.BF16 R48, R8, R18, R48 ;  /* 0x000000120830723c */ /* 0x000fe20000041830 */
[----:B------:R-:W-:-:S02]  /*60d0*/  IMAD.MOV.U32 R15, RZ, RZ, R232 ;  /* 0x000000ffff0f7224 */ /* 0x000fc400078e00e8 */
[----:B----4-:R-:W-:-:S05]  /*60e0*/  IMAD.MOV.U32 R77, RZ, RZ, R243 ;  /* 0x000000ffff4d7224 */ /* 0x010fca00078e00f3 */
[----:B------:R-:W-:Y:S01]  /*60f0*/  HMMA.16816.F32.BF16 R44, R8, R30, R44 ;  /* 0x0000001e082c723c */ /* 0x000fe2000004182c */
[----:B------:R-:W-:Y:S01]  /*6100*/  MOV R96, R242 ;  /* 0x000000f200607202 */ /* 0x000fe20000000f00 */
[----:B------:R3:W5:Y:S01]  /*6110*/  LDL.LU R243, [R1+0x84] ;  /* 0x0000840001f37983 */ /* 0x0007620000300800 */
[----:B------:R-:W-:Y:S02]  /*6120*/  IMAD.MOV.U32 R98, RZ, RZ, R77 ;  /* 0x000000ffff627224 */ /* 0x000fe400078e004d */
        /* <DEDUP_REMOVED lines=9> */
[----:B------:R3:W5:Y:S01]  /*61c0*/  LDL.LU R242, [R1+0x80] ;  /* 0x0000800001f27983 */ /* 0x0007620000300800 */
[----:B------:R-:W-:-:S02]  /*61d0*/  IMAD.MOV.U32 R168, RZ, RZ, R77 ;  /* 0x000000ffffa87224 */ /* 0x000fc400078e004d */
[----:B------:R-:W-:Y:S01]  /*61e0*/  IMAD.MOV.U32 R155, RZ, RZ, R99 ;  /* 0x000000ffff9b7224 */ /* 0x000fe200078e0063 */
[C---:B------:R-:W-:Y:S01]  /*61f0*/  HMMA.16816.F32.BF16 R76, R4.reuse, R26, R220 ;  /* 0x0000001a044c723c */ /* 0x040fe200000418dc */
[----:B------:R-:W-:Y:S01]  /*6200*/  MOV R99, R93 ;  /* 0x0000005d00637202 */ /* 0x000fe20000000f00 */
[----:B------:R-:W-:Y:S01]  /*6210*/  IMAD.MOV.U32 R96, RZ, RZ, R238 ;  /* 0x000000ffff607224 */ /* 0x000fe200078e00ee */
[----:B------:R3:W5:Y:S04]  /*6220*/  LDL.LU R241, [R1+0x7c] ;  /* 0x00007c0001f17983 */ /* 0x0007680000300800 */
[----:B------:R-:W-:Y:S01]  /*6230*/  IMAD.MOV.U32 R223, RZ, RZ, R92 ;  /* 0x000000ffffdf7224 */ /* 0x000fe200078e005c */
[----:B------:R3:W5:Y:S01]  /*6240*/  LDL.LU R240, [R1+0x78] ;  /* 0x0000780001f07983 */ /* 0x0007620000300800 */
[C---:B------:R-:W-:Y:S03]  /*6250*/  HMMA.16816.F32.BF16 R92, R4.reuse, R22, R216 ;  /* 0x00000016045c723c */ /* 0x040fe600000418d8 */
[----:B------:R3:W5:Y:S04]  /*6260*/  LDL.LU R239, [R1+0x74] ;  /* 0x0000740001ef7983 */ /* 0x0007680000300800 */
[----:B------:R-:W-:Y:S01]  /*6270*/  IMAD.MOV.U32 R219, RZ, RZ, R111 ;  /* 0x000000ffffdb7224 */ /* 0x000fe200078e006f */
[----:B------:R3:W5:Y:S01]  /*6280*/  LDL.LU R238, [R1+0x70] ;  /* 0x0000700001ee7983 */ /* 0x0007620000300800 */
[C---:B------:R-:W-:Y:S03]  /*6290*/  HMMA.16816.F32.BF16 R108, R4.reuse, R18, R212 ;  /* 0x00000012046c723c */ /* 0x040fe600000418d4 */
[----:B------:R3:W5:Y:S04]  /*62a0*/  LDL.LU R237, [R1+0x6c] ;  /* 0x00006c0001ed7983 */ /* 0x0007680000300800 */
[----:B------:R-:W-:Y:S01]  /*62b0*/  MOV R212, R86 ;  /* 0x0000005600d47202 */ /* 0x000fe20000000f00 */
[----:B------:R-:W-:Y:S01]  /*62c0*/  IMAD.MOV.U32 R213, RZ, RZ, R87 ;  /* 0x000000ffffd57224 */ /* 0x000fe200078e0057 */
[----:B--2---:R-:W-:Y:S01]  /*62d0*/  MOV R214, R84 ;  /* 0x0000005400d67202 */ /* 0x004fe20000000f00 */
[----:B------:R-:W-:Y:S01]  /*62e0*/  IMAD.MOV.U32 R215, RZ, RZ, R85 ;  /* 0x000000ffffd77224 */ /* 0x000fe200078e0055 */
[----:B------:R3:W5:Y:S01]  /*62f0*/  LDL.LU R236, [R1+0x68] ;  /* 0x0000680001ec7983 */ /* 0x0007620000300800 */
[----:B------:R-:W-:Y:S03]  /*6300*/  HMMA.16816.F32.BF16 R84, R4, R30, R208 ;  /* 0x0000001e0454723c */ /* 0x000fe600000418d0 */
[----:B------:R3:W5:Y:S04]  /*6310*/  LDL.LU R235, [R1+0x64] ;  /* 0x0000640001eb7983 */ /* 0x0007680000300800 */
[----:B------:R-:W-:Y:S01]  /*6320*/  MOV R211, R223 ;  /* 0x000000df00d37202 */ /* 0x000fe20000000f00 */
[----:B------:R-:W-:Y:S01]  /*6330*/  FFMA.FTZ R4, R205, c[0x0][0x2d0], -R3 ;  /* 0x0000b400cd047a23 */ /* 0x000fe20000010803 */
[C---:B------:R-:W-:Y:S01]  /*6340*/  HMMA.16816.F32.BF16 R220, R8.reuse, R24, R124 ;  /* 0x0000001808dc723c */ /* 0x040fe2000004187c */
[----:B------:R-:W-:Y:S01]  /*6350*/  IMAD.MOV.U32 R6, RZ, RZ, R212 ;  /* 0x000000ffff067224 */ /* 0x000fe200078e00d4 */
[----:B------:R-:W-:Y:S01]  /*6360*/  MOV R7, R213 ;  /* 0x000000d500077202 */ /* 0x000fe20000000f00 */
[----:B------:R-:W-:Y:S01]  /*6370*/  IMAD.MOV.U32 R5, RZ, RZ, R100 ;  /* 0x000000ffff057224 */ /* 0x000fe200078e0064 */
[----:B------:R3:W5:Y:S03]  /*6380*/  LDL.LU R234, [R1+0x60] ;  /* 0x0000600001ea7983 */ /* 0x0007660000300800 */
[----:B------:R-:W-:Y:S01]  /*6390*/  IMAD.MOV.U32 R124, RZ, RZ, R219 ;  /* 0x000000ffff7c7224 */ /* 0x000fe200078e00db */
[----:B------:R-:W-:Y:S01]  /*63a0*/  MOV R127, R67 ;  /* 0x00000043007f7202 */ /* 0x000fe20000000f00 */
[C---:B------:R-:W-:Y:S01]  /*63b0*/  HMMA.16816.F32.BF16 R216, R8.reuse, R26, R72 ;  /* 0x0000001a08d8723c */ /* 0x040fe20000041848 */
[----:B------:R-:W-:Y:S01]  /*63c0*/  IMAD.MOV.U32 R125, RZ, RZ, R66 ;  /* 0x000000ffff7d7224 */ /* 0x000fe200078e0042 */
[----:B------:R3:W5:Y:S05]  /*63d0*/  LDL.LU R233, [R1+0x5c] ;  /* 0x00005c0001e97983 */ /* 0x00076a0000300800 */
[----:B------:R-:W-:Y:S01]  /*63e0*/  MOV R75, R211 ;  /* 0x000000d3004b7202 */ /* 0x000fe20000000f00 */
[----:B------:R-:W-:Y:S01]  /*63f0*/  IMAD.MOV.U32 R73, RZ, RZ, R214 ;  /* 0x000000ffff497224 */ /* 0x000fe200078e00d6 */
[----:B------:R-:W-:Y:S01]  /*6400*/  HMMA.16816.F32.BF16 R208, R8, R22, R68 ;  /* 0x0000001608d0723c */ /* 0x000fe20000041844 */
[----:B------:R1:W-:Y:S01]  /*6410*/  MUFU.EX2 R23, R4 ;  /* 0x0000000400177308 */ /* 0x0003e20000000800 */
[----:B------:R-:W-:Y:S01]  /*6420*/  MOV R74, R215 ;  /* 0x000000d7004a7202 */ /* 0x000fe20000000f00 */
[----:B------:R-:W-:Y:S01]  /*6430*/  IMAD.MOV.U32 R126, RZ, RZ, R102 ;  /* 0x000000ffff7e7224 */ /* 0x000fe200078e0066 */
[----:B------:R-:W-:Y:S01]  /*6440*/  MOV R67, R103 ;  /* 0x0000006700437202 */ /* 0x000fe20000000f00 */
[----:B------:R3:W5:Y:S01]  /*6450*/  LDL.LU R232, [R1+0x58] ;  /* 0x0000580001e87983 */ /* 0x0007620000300800 */
[----:B-1----:R-:W-:-:S02]  /*6460*/  FFMA.FTZ R4, R204, c[0x0][0x2d0], -R3 ;  /* 0x0000b400cc047a23 */ /* 0x002fc40000010803 */
[----:B------:R-:W-:Y:S01]  /*6470*/  HMMA.16816.F32.BF16 R212, R8, R20, R116 ;  /* 0x0000001408d4723c */ /* 0x000fe20000041874 */
[----:B------:R-:W-:Y:S01]  /*6480*/  IMAD.MOV.U32 R27, RZ, RZ, R74 ;  /* 0x000000ffff1b7224 */ /* 0x000fe200078e004a */
[----:B------:R-:W-:Y:S01]  /*6490*/  MOV R66, R101 ;  /* 0x0000006500427202 */ /* 0x000fe20000000f00 */
[----:B------:R1:W2:Y:S01]  /*64a0*/  MUFU.EX2 R24, R4 ;  /* 0x0000000400187308 */ /* 0x0002a20000000800 */
[----:B------:R-:W-:Y:S01]  /*64b0*/  MOV R72, R75 ;  /* 0x0000004b00487202 */ /* 0x000fe20000000f00 */
[----:B------:R-:W-:Y:S01]  /*64c0*/  IMAD.MOV.U32 R70, RZ, RZ, R5 ;  /* 0x000000ffff467224 */ /* 0x000fe200078e0005 */
[----:B------:R-:W-:Y:S01]  /*64d0*/  MOV R71, R154 ;  /* 0x0000009a00477202 */ /* 0x000fe20000000f00 */
[----:B------:R3:W5:Y:S01]  /*64e0*/  LDL.LU R231, [R1+0x54] ;  /* 0x0000540001e77983 */ /* 0x0007620000300800 */
[--C-:B-1----:R-:W-:Y:S02]  /*64f0*/  FFMA.FTZ R4, R191, c[0x0][0x2d0], -R3.reuse ;  /* 0x0000b400bf047a23 */ /* 0x102fe40000010803 */
[----:B------:R-:W-:-:S04]  /*6500*/  FFMA.FTZ R3, R190, c[0x0][0x2d0], -R3 ;  /* 0x0000b400be037a23 */ /* 0x000fc80000010803 */
[----:B------:R1:W-:Y:S02]  /*6510*/  MUFU.EX2 R25, R3 ;  /* 0x0000000300197308 */ /* 0x0003e40000000800 */
[----:B-1----:R-:W-:-:S06]  /*6520*/  FFMA.FTZ R3, R187, c[0x0][0x2d0], -R0 ;  /* 0x0000b400bb037a23 */ /* 0x002fcc0000010800 */
[----:B------:R1:W-:Y:S01]  /*6530*/  MUFU.EX2 R20, R3 ;  /* 0x0000000300147308 */ /* 0x0003e20000000800 */
[----:B------:R-:W-:Y:S01]  /*6540*/  HMMA.16816.F32.BF16 R100, R8, R16, R120 ;  /* 0x000000100864723c */ /* 0x000fe20000041878 */
[----:B-1----:R-:W-:-:S06]  /*6550*/  FFMA.FTZ R3, R186, c[0x0][0x2d0], -R0 ;  /* 0x0000b400ba037a23 */ /* 0x002fcc0000010800 */
[----:B------:R1:W4:Y:S02]  /*6560*/  MUFU.EX2 R21, R3 ;  /* 0x0000000300157308 */ /* 0x0003240000000800 */
[--C-:B-1----:R-:W-:Y:S02]  /*6570*/  FFMA.FTZ R3, R185, c[0x0][0x2d0], -R0.reuse ;  /* 0x0000b400b9037a23 */ /* 0x102fe40000010800 */
[----:B------:R-:W-:Y:S01]  /*6580*/  FFMA.FTZ R0, R184, c[0x0][0x2d0], -R0 ;  /* 0x0000b400b8007a23 */ /* 0x000fe20000010800 */
[----:B------:R-:W-:Y:S01]  /*6590*/  MOV R74, R230 ;  /* 0x000000e6004a7202 */ /* 0x000fe20000000f00 */
[----:B------:R-:W-:Y:S01]  /*65a0*/  IMAD.MOV.U32 R75, RZ, RZ, R229 ;  /* 0x000000ffff4b7224 */ /* 0x000fe200078e00e5 */
[----:B------:R-:W-:Y:S01]  /*65b0*/  MOV R5, R152 ;  /* 0x0000009800057202 */ /* 0x000fe20000000f00 */
[----:B------:R1:W-:Y:S01]  /*65c0*/  MUFU.EX2 R19, R0 ;  /* 0x0000000000137308 */ /* 0x0003e20000000800 */
[----:B------:R-:W-:Y:S07]  /*65d0*/  LDSM.16.MT88.4 R184, [R228+0x1900] ;  /* 0x00190000e4b8783b */ /* 0x000fee0000004200 */
[----:B------:R-:W2:Y:S01]  /*65e0*/  MUFU.EX2 R26, R4 ;  /* 0x00000004001a7308 */ /* 0x000ea20000000800 */
[----:B------:R-:W-:Y:S01]  /*65f0*/  IMAD.MOV.U32 R68, RZ, RZ, R71 ;  /* 0x000000ffff447224 */ /* 0x000fe200078e0047 */
[----:B------:R3:W5:Y:S01]  /*6600*/  LDL.LU R230, [R1+0x50] ;  /* 0x0000500001e67983 */ /* 0x0007620000300800 */
[----:B------:R-:W-:-:S03]  /*6610*/  IMAD.MOV.U32 R190, RZ, RZ, R99 ;  /* 0x000000ffffbe7224 */ /* 0x000fc600078e0063 */
[----:B------:R3:W5:Y:S01]  /*6620*/  LDL.LU R229, [R1+0x4c] ;  /* 0x00004c0001e57983 */ /* 0x0007620000300800 */
[--C-:B-1----:R-:W-:Y:S02]  /*6630*/  FFMA.FTZ R0, R73, c[0x0][0x2d0], -R13.reuse ;  /* 0x0000b40049007a23 */ /* 0x102fe4000001080d */
[----:B------:R-:W-:Y:S01]  /*6640*/  IMAD.MOV.U32 R73, RZ, RZ, R124 ;  /* 0x000000ffff497224 */ /* 0x000fe200078e007c */
[----:B------:R-:W-:Y:S01]  /*6650*/  MOV R124, R224 ;  /* 0x000000e0007c7202 */ /* 0x000fe20000000f00 */
[----:B------:R1:W-:Y:S08]  /*6660*/  MUFU.EX2 R16, R0 ;  /* 0x0000000000107308 */ /* 0x0003f00000000800 */
[----:B------:R-:W2:Y:S01]  /*6670*/  MUFU.EX2 R22, R3 ;  /* 0x0000000300167308 */ /* 0x000ea20000000800 */
[----:B------:R-:W-:Y:S01]  /*6680*/  HMMA.16816.F32.BF16 R116, R8, R28, R72 ;  /* 0x0000001c0874723c */ /* 0x000fe20000041848 */
[----:B------:R-:W-:Y:S01]  /*6690*/  IMAD.MOV.U32 R30, RZ, RZ, R190 ;  /* 0x000000ffff1e7224 */ /* 0x000fe200078e00be */
[----:B------:R3:W5:Y:S01]  /*66a0*/  LDL.LU R224, [R1+0x48] ;  /* 0x0000480001e07983 */ /* 0x0007620000300800 */
[----:B-1----:R-:W-:-:S04]  /*66b0*/  FFMA.FTZ R0, R27, c[0x0][0x2d0], -R13 ;  /* 0x0000b4001b007a23 */ /* 0x002fc8000001080d */
[----:B------:R1:W1:Y:S01]  /*66c0*/  MUFU.EX2 R17, R0 ;  /* 0x0000000000117308 */ /* 0x0002620000000800 */
[----:B------:R-:W-:Y:S02]  /*66d0*/  IMAD.MOV.U32 R75, RZ, RZ, R153 ;  /* 0x000000ffff4b7224 */ /* 0x000fe400078e0099 */
[----:B------:R-:W-:Y:S01]  /*66e0*/  IMAD.MOV.U32 R72, RZ, RZ, R155 ;  /* 0x000000ffff487224 */ /* 0x000fe200078e009b */
[----:B------:R-:W-:Y:S01]  /*66f0*/  MOV R73, R171 ;  /* 0x000000ab00497202 */ /* 0x000fe20000000f00 */
[----:B------:R-:W2:Y:S01]  /*6700*/  LDSM.16.MT88.4 R152, [R225+0x1900] ;  /* 0x00190000e198783b */ /* 0x000ea20000004200 */
[----:B------:R-:W-:Y:S02]  /*6710*/  IMAD.MOV.U32 R74, RZ, RZ, R169 ;  /* 0x000000ffff4a7224 */ /* 0x000fe400078e00a9 */
[----:B-1----:R-:W-:-:S04]  /*6720*/  FFMA.FTZ R0, R124, c[0x0][0x2d0], -R13 ;  /* 0x0000b4007c007a23 */ /* 0x002fc8000001080d */
[----:B------:R1:W-:Y:S01]  /*6730*/  MUFU.EX2 R18, R0 ;  /* 0x0000000000127308 */ /* 0x0003e20000000800 */
[----:B------:R-:W-:Y:S01]  /*6740*/  MOV R124, R170 ;  /* 0x000000aa007c7202 */ /* 0x000fe20000000f00 */
[----:B-1----:R-:W-:Y:S02]  /*6750*/  FFMA.FTZ R0, R125, c[0x0][0x2d0], -R13 ;  /* 0x0000b4007d007a23 */ /* 0x002fe4000001080d */
[----:B------:R-:W-:Y:S01]  /*6760*/  IMAD.MOV.U32 R125, RZ, RZ, R98 ;  /* 0x000000ffff7d7224 */ /* 0x000fe200078e0062 */
[----:B------:R-:W-:-:S03]  /*6770*/  MOV R98, R15 ;  /* 0x0000000f00627202 */ /* 0x000fc60000000f00 */
[----:B------:R1:W-:Y:S01]  /*6780*/  MUFU.EX2 R15, R0 ;  /* 0x00000000000f7308 */ /* 0x0003e20000000800 */
[--C-:B------:R-:W-:Y:S02]  /*6790*/  FFMA.FTZ R3, R206, c[0x0][0x2d0], -R12.reuse ;  /* 0x0000b400ce037a23 */ /* 0x100fe4000001080c */
[----:B-1----:R-:W-:Y:S02]  /*67a0*/  FFMA.FTZ R0, R168, c[0x0][0x2d0], -R12 ;  /* 0x0000b400a8007a23 */ /* 0x002fe4000001080c */
[----:B------:R-:W1:Y:S03]  /*67b0*/  LDSM.16.MT88.4 R168, [R226+0x1900] ;  /* 0x00190000e2a8783b */ /* 0x000e660000004200 */
[----:B------:R2:W-:Y:S01]  /*67c0*/  MUFU.EX2 R27, R0 ;  /* 0x00000000001b7308 */ /* 0x0005e20000000800 */
[----:B------:R-:W-:Y:S02]  /*67d0*/  FADD.FTZ R9, R189, R14 ;  /* 0x0000000ebd097221 */ /* 0x000fe40000010000 */
[----:B--2---:R-:W-:-:S05]  /*67e0*/  FFMA.FTZ R0, R207, c[0x0][0x2d0], -R12 ;  /* 0x0000b400cf007a23 */ /* 0x004fca000001080c */
[----:B------:R2:W1:Y:S01]  /*67f0*/  MUFU.EX2 R13, R0 ;  /* 0x00000000000d7308 */ /* 0x0004620000000800 */
[----:B------:R-:W-:Y:S01]  /*6800*/  MOV R205, R72 ;  /* 0x0000004800cd7202 */ /* 0x000fe20000000f00 */
[----:B------:R-:W-:Y:S01]  /*6810*/  IMAD.MOV.U32 R69, RZ, RZ, R73 ;  /* 0x000000ffff457224 */ /* 0x000fe200078e0049 */
[----:B------:R-:W-:Y:S01]  /*6820*/  MOV R72, R125 ;  /* 0x0000007d00487202 */ /* 0x000fe20000000f00 */
[----:B--2---:R-:W-:-:S04]  /*6830*/  FFMA.FTZ R0, R70, c[0x0][0x2d0], -R12 ;  /* 0x0000b40046007a23 */ /* 0x004fc8000001080c */
[----:B------:R-:W-:Y:S08]  /*6840*/  MUFU.EX2 R12, R3 ;  /* 0x00000003000c7308 */ /* 0x000ff00000000800 */
[----:B------:R-:W2:Y:S01]  /*6850*/  MUFU.EX2 R14, R0 ;  /* 0x00000000000e7308 */ /* 0x000ea20000000800 */
        /* <DEDUP_REMOVED lines=9> */
[----:B------:R-:W-:Y:S01]  /*68f0*/  FADD.FTZ R11, R68, R205 ;  /* 0x000000cd440b7221 */ /* 0x000fe20000010000 */
        /* <DEDUP_REMOVED lines=8> */
[----:B------:R-:W-:Y:S01]  /*6980*/  F2FP.BF16.PACK_AB R128, R24, R23 ;  /* 0x000000171880723e */ /* 0x000fe200000010ff */
[----:B------:R-:W-:Y:S01]  /*6990*/  IMAD.MOV.U32 R73, RZ, RZ, R125 ;  /* 0x000000ffff497224 */ /* 0x000fe200078e007d */
[----:B----4-:R-:W-:Y:S01]  /*69a0*/  F2FP.BF16.PACK_AB R129, R21, R20 ;  /* 0x000000141581723e */ /* 0x010fe200000010ff */
[----:B------:R-:W-:Y:S01]  /*69b0*/  IMAD.MOV.U32 R75, RZ, RZ, R127 ;  /* 0x000000ffff4b7224 */ /* 0x000fe200078e007f */
[----:B------:R-:W-:-:S02]  /*69c0*/  F2FP.BF16.PACK_AB R130, R25, R26 ;  /* 0x0000001a1982723e */ /* 0x000fc400000010ff */
[----:B------:R-:W-:Y:S02]  /*69d0*/  F2FP.BF16.PACK_AB R131, R19, R22 ;  /* 0x000000161383723e */ /* 0x000fe400000010ff */
[----:B------:R-:W-:Y:S02]  /*69e0*/  F2FP.BF16.PACK_AB R124, R17, R16 ;  /* 0x00000010117c723e */ /* 0x000fe400000010ff */
[----:B-1----:R-:W-:Y:S02]  /*69f0*/  F2FP.BF16.PACK_AB R125, R13, R27 ;  /* 0x0000001b0d7d723e */ /* 0x002fe400000010ff */
[----:B------:R-:W-:Y:S02]  /*6a00*/  F2FP.BF16.PACK_AB R126, R15, R18 ;  /* 0x000000120f7e723e */ /* 0x000fe400000010ff */
[----:B--2---:R-:W-:Y:S01]  /*6a10*/  F2FP.BF16.PACK_AB R127, R14, R12 ;  /* 0x0000000c0e7f723e */ /* 0x004fe200000010ff */
[----:B------:R-:W-:Y:S01]  /*6a20*/  HMMA.16816.F32.BF16 R144, R128, R152, R144 ;  /* 0x000000988090723c */ /* 0x000fe20000041890 */
[----:B------:R-:W-:-:S02]  /*6a30*/  IMAD.MOV.U32 R0, RZ, RZ, R81 ;  /* 0x000000ffff007224 */ /* 0x000fc400078e0051 */
[----:B------:R-:W-:-:S05]  /*6a40*/  IMAD.MOV.U32 R10, RZ, RZ, R5 ;  /* 0x000000ffff0a7224 */ /* 0x000fca00078e0005 */
[C---:B------:R-:W-:Y:S08]  /*6a50*/  HMMA.16816.F32.BF16 R140, R124.reuse, R152, R140 ;  /* 0x000000987c8c723c */ /* 0x040ff0000004188c */
[-C--:B------:R-:W-:Y:S08]  /*6a60*/  HMMA.16816.F32.BF16 R148, R124, R154.reuse, R148 ;  /* 0x0000009a7c94723c */ /* 0x080ff00000041894 */
[C---:B------:R-:W-:Y:S07]  /*6a70*/  HMMA.16816.F32.BF16 R152, R128.reuse, R154, R40 ;  /* 0x0000009a8098723c */ /* 0x040fee0000041828 */
[----:B------:R-:W-:Y:S01]  /*6a80*/  MOV R43, R191 ;  /* 0x000000bf002b7202 */ /* 0x000fe20000000f00 */
[----:B------:R-:W-:Y:S01]  /*6a90*/  HMMA.16816.F32.BF16 R172, R128, R184, R172 ;  /* 0x000000b880ac723c */ /* 0x000fe200000418ac */
[----:B------:R-:W-:Y:S01]  /*6aa0*/  IMAD.MOV.U32 R40, RZ, RZ, R68 ;  /* 0x000000ffff287224 */ /* 0x000fe200078e0044 */
[----:B------:R-:W-:Y:S01]  /*6ab0*/  MOV R191, R82 ;  /* 0x0000005200bf7202 */ /* 0x000fe20000000f00 */
[----:B------:R-:W-:-:S05]  /*6ac0*/  IMAD.MOV.U32 R68, RZ, RZ, R83 ;  /* 0x000000ffff447224 */ /* 0x000fca00078e0053 */
[C---:B------:R-:W-:Y:S08]  /*6ad0*/  HMMA.16816.F32.BF16 R176, R124.reuse, R184, R176 ;  /* 0x000000b87cb0723c */ /* 0x040ff000000418b0 */
[----:B------:R-:W-:Y:S08]  /*6ae0*/  HMMA.16816.F32.BF16 R180, R124, R186, R180 ;  /* 0x000000ba7cb4723c */ /* 0x000ff000000418b4 */
[-C--:B------:R-:W-:Y:S08]  /*6af0*/  HMMA.16816.F32.BF16 R156, R128, R168.reuse, R156 ;  /* 0x000000a8809c723c */ /* 0x080ff0000004189c */
[C---:B------:R-:W-:Y:S08]  /*6b00*/  HMMA.16816.F32.BF16 R160, R124.reuse, R168, R160 ;  /* 0x000000a87ca0723c */ /* 0x040ff000000418a0 */
[----:B------:R-:W-:Y:S08]  /*6b10*/  HMMA.16816.F32.BF16 R164, R124, R170, R164 ;  /* 0x000000aa7ca4723c */ /* 0x000ff000000418a4 */
[C---:B------:R-:W-:Y:S07]  /*6b20*/  HMMA.16816.F32.BF16 R184, R128.reuse, R186, R32 ;  /* 0x000000ba80b8723c */ /* 0x040fee0000041820 */
[----:B------:R-:W-:Y:S01]  /*6b30*/  MOV R35, R80 ;  /* 0x0000005000237202 */ /* 0x000fe20000000f00 */
[----:B------:R-:W-:Y:S01]  /*6b40*/  HMMA.16816.F32.BF16 R168, R128, R170, R36 ;  /* 0x000000aa80a8723c */ /* 0x000fe20000041824 */
[----:B------:R-:W1:Y:S06]  /*6b50*/  LDSM.16.MT88.4 R80, [R225+0x3900] ;  /* 0x00390000e150783b */ /* 0x000e6c0000004200 */
[----:B------:R-:W-:Y:S01]  /*6b60*/  MOV R37, R71 ;  /* 0x0000004700257202 */ /* 0x000fe20000000f00 */
[----:B------:R-:W-:Y:S01]  /*6b70*/  IMAD.MOV.U32 R71, RZ, RZ, R7 ;  /* 0x000000ffff477224 */ /* 0x000fe200078e0007 */
[----:B------:R-:W-:-:S02]  /*6b80*/  MOV R36, R6 ;  /* 0x0000000600247202 */ /* 0x000fc40000000f00 */
[----:B------:R-:W2:Y:S01]  /*6b90*/  LDSM.16.MT88.4 R4, [R227+0x3900] ;  /* 0x00390000e304783b */ /* 0x000ea20000004200 */
[----:B------:R-:W-:Y:S01]  /*6ba0*/  MOV R3, R114 ;  /* 0x0000007200037202 */ /* 0x000fe20000000f00 */
[----:B------:R-:W-:Y:S02]  /*6bb0*/  IMAD.MOV.U32 R34, RZ, RZ, R115 ;  /* 0x000000ffff227224 */ /* 0x000fe400078e0073 */
[----:B------:R-:W-:Y:S02]  /*6bc0*/  FADD.FTZ R0, R0, R9 ;  /* 0x0000000900007221 */ /* 0x000fe40000010000 */
[----:B------:R-:W-:Y:S01]  /*6bd0*/  FADD.FTZ R3, R3, R34 ;  /* 0x0000002203037221 */ /* 0x000fe20000010000 */
[----:B------:R-:W-:Y:S01]  /*6be0*/  MOV R121, R73 ;  /* 0x0000004900797202 */ /* 0x000fe20000000f00 */
[----:B------:R-:W-:Y:S01]  /*6bf0*/  FADD.FTZ R8, R113, R112 ;  /* 0x0000007071087221 */ /* 0x000fe20000010000 */
[----:B------:R-:W-:Y:S01]  /*6c00*/  MOV R123, R75 ;  /* 0x0000004b007b7202 */ /* 0x000fe20000000f00 */
[----:B------:R-:W-:Y:S01]  /*6c10*/  IMAD.MOV.U32 R120, RZ, RZ, R72 ;  /* 0x000000ffff787224 */ /* 0x000fe200078e0048 */
[----:B------:R-:W-:Y:S01]  /*6c20*/  MOV R41, R205 ;  /* 0x000000cd00297202 */ /* 0x000fe20000000f00 */
[----:B------:R-:W-:-:S02]  /*6c30*/  IMAD.MOV.U32 R122, RZ, RZ, R74 ;  /* 0x000000ffff7a7224 */ /* 0x000fc400078e004a */
[----:B------:R-:W-:Y:S01]  /*6c40*/  IMAD.MOV.U32 R29, RZ, RZ, R67 ;  /* 0x000000ffff1d7224 */ /* 0x000fe200078e0043 */
[----:B------:R-:W-:Y:S01]  /*6c50*/  MOV R39, R69 ;  /* 0x0000004500277202 */ /* 0x000fe20000000f00 */
[----:B------:R-:W-:Y:S01]  /*6c60*/  FADD.FTZ R10, R10, R3 ;  /* 0x000000030a0a7221 */ /* 0x000fe20000010000 */
[----:B------:R-:W-:Y:S01]  /*6c70*/  LDSM.16.MT88.4 R112, [R228+0x3900] ;  /* 0x00390000e470783b */ /* 0x000fe20000004200 */
[----:B------:R-:W-:Y:S02]  /*6c80*/  FADD.FTZ R9, R37, R0 ;  /* 0x0000000025097221 */ /* 0x000fe40000010000 */
[----:B------:R-:W-:Y:S02]  /*6c90*/  IMAD.MOV.U32 R38, RZ, RZ, R70 ;  /* 0x000000ffff267224 */ /* 0x000fe400078e0046 */
[----:B------:R-:W-:Y:S01]  /*6ca0*/  FADD.FTZ R8, R35, R8 ;  /* 0x0000000823087221 */ /* 0x000fe20000010000 */
[----:B------:R-:W-:Y:S01]  /*6cb0*/  MOV R189, R29 ;  /* 0x0000001d00bd7202 */ /* 0x000fe20000000f00 */
[----:B------:R-:W-:-:S02]  /*6cc0*/  FADD.FTZ R11, R36, R11 ;  /* 0x0000000b240b7221 */ /* 0x000fc40000010000 */
[----:B------:R-:W-:Y:S02]  /*6cd0*/  FADD.FTZ R0, R40, R10 ;  /* 0x0000000a28007221 */ /* 0x000fe40000010000 */
[----:B------:R-:W-:Y:S01]  /*6ce0*/  FADD.FTZ R9, R41, R9 ;  /* 0x0000000929097221 */ /* 0x000fe20000010000 */
[----:B-1----:R-:W-:Y:S01]  /*6cf0*/  HMMA.16816.F32.BF16 R72, R124, R80, R52 ;  /* 0x000000507c48723c */ /* 0x002fe20000041834 */
[----:B------:R-:W-:Y:S01]  /*6d00*/  MOV R70, R66 ;  /* 0x0000004200467202 */ /* 0x000fe20000000f00 */
[----:B------:R-:W-:Y:S01]  /*6d10*/  IMAD.MOV.U32 R42, RZ, RZ, R204 ;  /* 0x000000ffff2a7224 */ /* 0x000fe200078e00cc */
[----:B------:R-:W-:Y:S01]  /*6d20*/  MOV R67, R98 ;  /* 0x0000006200437202 */ /* 0x000fe20000000f00 */
[----:B------:R-:W-:-:S03]  /*6d30*/  IMAD.MOV.U32 R69, RZ, RZ, R97 ;  /* 0x000000ffff457224 */ /* 0x000fc600078e0061 */
[----:B------:R-:W-:Y:S01]  /*6d40*/  MOV R52, R120 ;  /* 0x0000007800347202 */ /* 0x000fe20000000f00 */
[----:B------:R-:W-:Y:S01]  /*6d50*/  IMAD.MOV.U32 R53, RZ, RZ, R121 ;  /* 0x000000ffff357224 */ /* 0x000fe200078e0079 */
[----:B------:R-:W-:Y:S01]  /*6d60*/  MOV R54, R122 ;  /* 0x0000007a00367202 */ /* 0x000fe20000000f00 */
[----:B------:R-:W-:Y:S01]  /*6d70*/  IMAD.MOV.U32 R55, RZ, RZ, R123 ;  /* 0x000000ffff377224 */ /* 0x000fe200078e007b */
[-C--:B--2---:R-:W-:Y:S01]  /*6d80*/  HMMA.16816.F32.BF16 R116, R128, R4.reuse, R116 ;  /* 0x000000048074723c */ /* 0x084fe20000041874 */
[----:B------:R-:W-:Y:S01]  /*6d90*/  MOV R66, R96 ;  /* 0x0000006000427202 */ /* 0x000fe20000000f00 */
[----:B------:R-:W-:Y:S01]  /*6da0*/  FADD.FTZ R3, R39, R11 ;  /* 0x0000000b27037221 */ /* 0x000fe20000010000 */
[----:B------:R-:W1:Y:S01]  /*6db0*/  LDSM.16.MT88.4 R204, [R227+0x1900] ;  /* 0x00190000e3cc783b */ /* 0x000e620000004200 */
[----:B------:R-:W-:Y:S01]  /*6dc0*/  IMAD.MOV.U32 R28, RZ, RZ, R68 ;  /* 0x000000ffff1c7224 */ /* 0x000fe200078e0044 */
[----:B------:R-:W-:Y:S02]  /*6dd0*/  MOV R31, R191 ;  /* 0x000000bf001f7202 */ /* 0x000fe40000000f00 */
[----:B------:R-:W2:Y:S01]  /*6de0*/  LDSM.16.MT88.4 R96, [R226+0x3900] ;  /* 0x00390000e260783b */ /* 0x000ea20000004200 */
[----:B------:R-:W-:Y:S01]  /*6df0*/  HMMA.16816.F32.BF16 R120, R124, R4, R192 ;  /* 0x000000047c78723c */ /* 0x000fe200000418c0 */
[----:B------:R-:W-:-:S06]  /*6e00*/  MOV R191, R71 ;  /* 0x0000004700bf7202 */ /* 0x000fcc0000000f00 */
[----:B------:R-:W-:Y:S02]  /*6e10*/  FADD.FTZ R4, R38, R8 ;  /* 0x0000000826047221 */ /* 0x000fe40000010000 */
[----:B------:R-:W-:Y:S02]  /*6e20*/  FADD.FTZ R5, R43, R0 ;  /* 0x000000002b057221 */ /* 0x000fe40000010000 */
[----:B------:R-:W-:Y:S02]  /*6e30*/  FADD.FTZ R0, R189, R9 ;  /* 0x00000009bd007221 */ /* 0x000fe40000010000 */
[----:B------:R-:W-:Y:S02]  /*6e40*/  FADD.FTZ R8, R252, R4 ;  /* 0x00000004fc087221 */ /* 0x000fe40000010000 */
[----:B------:R-:W-:Y:S02]  /*6e50*/  FADD.FTZ R4, R42, R3 ;  /* 0x000000032a047221 */ /* 0x000fe40000010000 */
[----:B------:R-:W-:Y:S01]  /*6e60*/  FADD.FTZ R0, R28, R0 ;  /* 0x000000001c007221 */ /* 0x000fe20000010000 */
[----:B------:R-:W-:Y:S01]  /*6e70*/  MOV R29, R69 ;  /* 0x00000045001d7202 */ /* 0x000fe20000000f00 */
[----:B------:R-:W-:-:S02]  /*6e80*/  FADD.FTZ R3, R245, R8 ;  /* 0x00000008f5037221 */ /* 0x000fc40000010000 */
[----:B------:R-:W-:Y:S02]  /*6e90*/  IMAD.MOV.U32 R190, RZ, RZ, R70 ;  /* 0x000000ffffbe7224 */ /* 0x000fe400078e0046 */
[----:B------:R-:W-:Y:S02]  /*6ea0*/  FADD.FTZ R5, R31, R5 ;  /* 0x000000051f057221 */ /* 0x000fe40000010000 */
[----:B------:R-:W-:Y:S02]  /*6eb0*/  FADD.FTZ R4, R30, R4 ;  /* 0x000000041e047221 */ /* 0x000fe40000010000 */
[----:B------:R-:W-:Y:S02]  /*6ec0*/  FADD.FTZ R0, R191, R0 ;  /* 0x00000000bf007221 */ /* 0x000fe40000010000 */
[----:B------:R-:W-:Y:S02]  /*6ed0*/  FADD.FTZ R3, R247, R3 ;  /* 0x00000003f7037221 */ /* 0x000fe40000010000 */
[----:B------:R-:W-:-:S02]  /*6ee0*/  FADD.FTZ R5, R190, R5 ;  /* 0x00000005be057221 */ /* 0x000fc40000010000 */
[----:B------:R-:W-:Y:S02]  /*6ef0*/  FADD.FTZ R4, R29, R4 ;  /* 0x000000041d047221 */ /* 0x000fe40000010000 */
        /* <DEDUP_REMOVED lines=26> */
[----:B------:R-:W-:Y:S01]  /*70a0*/  FADD.FTZ R5, R13, R5 ;  /* 0x000000050d057221 */ /* 0x000fe20000010000 */
[----:B-1----:R-:W-:Y:S01]  /*70b0*/  HMMA.16816.F32.BF16 R196, R124, R204, R196 ;  /* 0x000000cc7cc4723c */ /* 0x002fe200000418c4 */
[----:B------:R-:W-:Y:S02]  /*70c0*/  FADD.FTZ R4, R17, R4 ;  /* 0x0000000411047221 */ /* 0x000fe40000010000 */
[----:B------:R-:W-:-:S02]  /*70d0*/  FADD.FTZ R0, R25, R0 ;  /* 0x0000000019007221 */ /* 0x000fc40000010000 */
[----:B------:R-:W-:-:S03]  /*70e0*/  FADD.FTZ R3, R22, R3 ;  /* 0x0000000316037221 */ /* 0x000fc60000010000 */
[----:B------:R-:W-:Y:S01]  /*70f0*/  HMMA.16816.F32.BF16 R200, R124, R206, R200 ;  /* 0x000000ce7cc8723c */ /* 0x000fe200000418c8 */
[----:B------:R-:W-:Y:S02]  /*7100*/  FADD.FTZ R5, R12, R5 ;  /* 0x000000050c057221 */ /* 0x000fe40000010000 */
[----:B------:R-:W-:-:S05]  /*7110*/  FADD.FTZ R4, R18, R4 ;  /* 0x0000000412047221 */ /* 0x000fca0000010000 */
[C---:B------:R-:W-:Y:S01]  /*7120*/  HMMA.16816.F32.BF16 R76, R124.reuse, R82, R76 ;  /* 0x000000527c4c723c */ /* 0x040fe2000004184c */
[----:B------:R1:W-:Y:S07]  /*7130*/  STL [R1+0x8], R0 ;  /* 0x0000080001007387 */ /* 0x0003ee0000100800 */
[C---:B--2---:R-:W-:Y:S08]  /*7140*/  HMMA.16816.F32.BF16 R88, R124.reuse, R96, R88 ;  /* 0x000000607c58723c */ /* 0x044ff00000041858 */
[C---:B------:R-:W-:Y:S08]  /*7150*/  HMMA.16816.F32.BF16 R92, R124.reuse, R98, R92 ;  /* 0x000000627c5c723c */ /* 0x040ff0000004185c */
[----:B------:R-:W-:Y:S01]  /*7160*/  HMMA.16816.F32.BF16 R104, R124, R112, R104 ;  /* 0x000000707c68723c */ /* 0x000fe20000041868 */
[----:B-1----:R-:W-:-:S07]  /*7170*/  FADD.FTZ R0, R14, R5 ;  /* 0x000000050e007221 */ /* 0x002fce0000010000 */
        /* <DEDUP_REMOVED lines=10> */
[----:B------:R-:W-:Y:S07]  /*7220*/  HMMA.16816.F32.BF16 R128, R128, R6, R44 ;  /* 0x000000068080723c */ /* 0x000fee000004182c */
[----:B------:R-:W-:-:S02]  /*7230*/  FADD.FTZ R6, R19, R3 ;  /* 0x0000000313067221 */ /* 0x000fc40000010000 */
[----:B------:R-:W-:-:S03]  /*7240*/  FADD.FTZ R3, R15, R4 ;  /* 0x000000040f037221 */ /* 0x000fc60000010000 */
[----:B------:R3:W-:Y:S04]  /*7250*/  STL [R1+0xc], R6 ;  /* 0x00000c0601007387 */ /* 0x0007e80000100800 */
[----:B------:R3:W-:Y:S04]  /*7260*/  STL [R1+0x10], R0 ;  /* 0x0000100001007387 */ /* 0x0007e80000100800 */
[----:B------:R3:W-:Y:S01]  /*7270*/  STL [R1+0x14], R3 ;  /* 0x0000140301007387 */ /* 0x0007e20000100800 */
[----:B------:R-:W-:Y:S05]  /*7280*/  @!P1 BRA `(.L_x_689) ;  /* 0x00004cf000009947 */ /* 0x000fea0003800000 */
[----:B------:R-:W2:Y:S04]  /*7290*/  LDL.64 R30, [R1+0x30] ;  /* 0x00003000011e7983 */ /* 0x000ea80000100a00 */
[----:B------:R-:W4:Y:S04]  /*72a0*/  LDL.64 R28, [R1+0x38] ;  /* 0x00003800011c7983 */ /* 0x000f280000100a00 */
[----:B---3--:R-:W3:Y:S04]  /*72b0*/  LDL R191, [R1+0x40] ;  /* 0x0000400001bf7983 */ /* 0x008ee80000100800 */
[----:B------:R-:W3:Y:S01]  /*72c0*/  LDL.64 R66, [R1+0x28] ;  /* 0x0000280001427983 */ /* 0x000ee20000100a00 */
[----:B------:R-:W-:Y:S01]  /*72d0*/  MOV R138, R2 ;  /* 0x00000002008a7202 */ /* 0x000fe20000000f00 */
[----:B------:R-:W-:Y:S01]  /*72e0*/  IMAD.MOV.U32 R132, RZ, RZ, R136 ;  /* 0x000000ffff847224 */ /* 0x000fe200078e0088 */
[----:B------:R-:W-:Y:S01]  /*72f0*/  ULEA.HI.SX32 UR21, UR18, 0xfffffffe, 0x1a ;  /* 0xfffffffe12157891 */ /* 0x000fe2000f8fd23f */
[----:B------:R-:W-:Y:S01]  /*7300*/  IMAD.MOV.U32 R3, RZ, RZ, R137 ;  /* 0x000000ffff037224 */ /* 0x000fe200078e0089 */
[----:B------:R-:W-:Y:S01]  /*7310*/  ULDC.64 UR6, c[0x0][0x208] ;  /* 0x0000820000067ab9 */ /* 0x000fe20000000a00 */
[----:B-----5:R-:W-:Y:S01]  /*7320*/  IMAD.MOV.U32 R133, RZ, RZ, R135 ;  /* 0x000000ffff857224 */ /* 0x020fe200078e0087 */
[----:B------:R-:W-:Y:S01]  /*7330*/  ULDC.64 UR4, c[0x0][0x1e0] ;  /* 0x0000780000047ab9 */ /* 0x000fe20000000a00 */
[----:B--2---:R-:W-:-:S02]  /*7340*/  IADD3 R4, P2, R30, 0x40, RZ ;  /* 0x000000401e047810 */ /* 0x004fc40007f5e0ff */
[----:B----4-:R-:W-:-:S03]  /*7350*/  IADD3 R0, P1, R28, 0x40, RZ ;  /* 0x000000401c007810 */ /* 0x010fc60007f3e0ff */
[----:B------:R-:W-:Y:S01]  /*7360*/  STL [R1+0x24], R4 ;  /* 0x0000240401007387 */ /* 0x000fe20000100800 */
[----:B---3--:R-:W-:-:S03]  /*7370*/  IADD3.X R2, RZ, R191, RZ, P2, !PT ;  /* 0x000000bfff027210 */ /* 0x008fc600017fe4ff */
[----:B------:R1:W-:Y:S04]  /*7380*/  STL [R1+0x1c], R0 ;  /* 0x00001c0001007387 */ /* 0x0003e80000100800 */
[----:B------:R2:W-:Y:S01]  /*7390*/  STL [R1+0x20], R2 ;  /* 0x0000200201007387 */ /* 0x0005e20000100800 */
[----:B-1----:R-:W-:-:S05]  /*73a0*/  IMAD.X R0, RZ, RZ, R67, P1 ;  /* 0x000000ffff007224 */ /* 0x002fca00008e0643 */
[----:B------:R2:W-:Y:S02]  /*73b0*/  STL [R1+0x18], R0 ;  /* 0x0000180001007387 */ /* 0x0005e40000100800 */
.L_x_690:
[----:B------:R-:W3:Y:S01]  /*73c0*/  LDL.64 R134, [R1+0x30] ;  /* 0x0000300001867983 */ /* 0x000ee20000100a00 */
[----:B------:R-:W-:Y:S04]  /*73d0*/  DEPBAR.LE SB0, 0x0 ;  /* 0x000080000000791a */ /* 0x000fe80000000000 */
[----:B------:R-:W-:Y:S01]  /*73e0*/  USHF.R.S32.HI UR15, URZ, 0x1f, UR21 ;  /* 0x0000001f3f0f7899 */ /* 0x000fe20008011415 */
[----:B--2---:R-:W2:Y:S01]  /*73f0*/  LDL R2, [R1+0x40] ;  /* 0x0000400001027983 */ /* 0x004ea20000100800 */
[----:B------:R-:W-:Y:S02]  /*7400*/  UIMAD.WIDE.U32 UR22, UR21, UR6, URZ ;  /* 0x00000006151672a5 */ /* 0x000fe4000f8e003f */
[----:B------:R-:W-:Y:S01]  /*7410*/  UIMAD UR15, UR15, UR6, URZ ;  /* 0x000000060f0f72a4 */ /* 0x000fe2000f8e023f */
[----:B------:R-:W4:Y:S01]  /*7420*/  LDL R136, [R1+0x24] ;  /* 0x0000240001887983 */ /* 0x000f220000100800 */
[----:B------:R-:W-:Y:S02]  /*7430*/  USHF.L.U32 UR18, UR22, 0x6, URZ ;  /* 0x0000000616127899 */ /* 0x000fe4000800063f */
[----:B------:R-:W-:Y:S01]  /*7440*/  UIMAD UR15, UR21, UR7, UR15 ;  /* 0x00000007150f72a4 */ /* 0x000fe2000f8e020f */
[----:B------:R-:W4:Y:S01]  /*7450*/  LDL R139, [R1+0x20] ;  /* 0x00002000018b7983 */ /* 0x000f220000100800 */
[----:B------:R-:W-:Y:S02]  /*7460*/  UISETP.GT.AND UP1, UPT, UR21, URZ, UPT ;  /* 0x0000003f1500728c */ /* 0x000fe4000bf24270 */
[----:B------:R-:W-:Y:S01]  /*7470*/  UIADD3 UR15, UR23, UR15, URZ ;  /* 0x0000000f170f7290 */ /* 0x000fe2000fffe03f */
[----:B------:R-:W-:Y:S01]  /*7480*/  BAR.SYNC.DEFER_BLOCKING 0x0 ;  /* 0x0000000000007b1d */ /* 0x000fe20000010000 */
[----:B------:R-:W-:Y:S02]  /*7490*/  UIADD3 UR21, UR21, -0x1, URZ ;  /* 0xffffffff15157890 */ /* 0x000fe4000fffe03f */
[----:B------:R-:W-:Y:S05]  /*74a0*/  USHF.L.U64.HI UR15, UR22, 0x6, UR15 ;  /* 0x00000006160f7899 */ /* 0x000fea000801020f */
[----:B------:R-:W-:Y:S01]  /*74b0*/  STL [R1+0x70], R129 ;  /* 0x0000708101007387 */ /* 0x000fe20000100800 */
[----:B------:R-:W-:Y:S02]  /*74c0*/  @UP1 UIMAD.WIDE.U32 UR22, UR21, UR4, URZ ;  /* 0x00000004151612a5 */ /* 0x000fe4000f8e003f */
[----:B------:R-:W-:Y:S01]  /*74d0*/  @UP1 USHF.L.U32 UR19, UR4, 0x5, URZ ;  /* 0x0000000504131899 */ /* 0x000fe2000800063f */
[----:B------:R-:W-:Y:S01]  /*74e0*/  STL [R1+0x6c], R130 ;  /* 0x00006c8201007387 */ /* 0x000fe20000100800 */
[----:B------:R-:W-:Y:S03]  /*74f0*/  @UP1 USHF.L.U64.HI UR20, UR4, 0x5, UR5 ;  /* 0x0000000504141899 */ /* 0x000fe60008010205 */
[----:B------:R-:W-:Y:S04]  /*7500*/  STL [R1+0x68], R131 ;  /* 0x0000688301007387 */ /* 0x000fe80000100800 */
[----:B-----5:R-:W-:Y:S04]  /*7510*/  STL [R1+0x48], R235 ;  /* 0x000048eb01007387 */ /* 0x020fe80000100800 */
[----:B------:R-:W-:Y:S08]  /*7520*/  LDSM.16.M88.4 R64, [R231+0x8100] ;  /* 0x00810000e740783b */ /* 0x000ff00000000200 */
[----:B------:R-:W1:Y:S08]  /*7530*/  LDSM.16.M88.4 R16, [R224+0x4100] ;  /* 0x00410000e010783b */ /* 0x000e700000000200 */
[----:B------:R-:W1:Y:S08]  /*7540*/  LDSM.16.M88.4 R60, [R231+0xa100] ;  /* 0x00a10000e73c783b */ /* 0x000e700000000200 */
[----:B------:R-:W1:Y:S08]  /*7550*/  LDSM.16.M88.4 R32, [R224+0x4900] ;  /* 0x00490000e020783b */ /* 0x000e700000000200 */
[----:B------:R-:W1:Y:S08]  /*7560*/  LDSM.16.M88.4 R48, [R224+0x5100] ;  /* 0x00510000e030783b */ /* 0x000e700000000200 */
[----:B------:R-:W1:Y:S02]  /*7570*/  LDSM.16.M88.4 R188, [R224+0x5900] ;  /* 0x00590000e0bc783b */ /* 0x000e640000000200 */
[-C--:B-1----:R-:W-:Y:S06]  /*7580*/  HMMA.16816.F32.BF16 R4, R64, R16.reuse, RZ ;  /* 0x000000104004723c */ /* 0x082fec00000418ff */
[----:B------:R-:W-:Y:S02]  /*7590*/  LDSM.16.M88.4 R208, [R233+0x8100] ;  /* 0x00810000e9d0783b */ /* 0x000fe40000000200 */
[C---:B------:R-:W-:Y:S06]  /*75a0*/  HMMA.16816.F32.BF16 R8, R60.reuse, R16, RZ ;  /* 0x000000103c08723c */ /* 0x040fec00000418ff */
[----:B------:R-:W1:Y:S02]  /*75b0*/  LDSM.16.M88.4 R212, [R235] ;  /* 0x00000000ebd4783b */ /* 0x000e640000000200 */
[-C--:B------:R-:W-:Y:S06]  /*75c0*/  HMMA.16816.F32.BF16 R12, R60, R18.reuse, RZ ;  /* 0x000000123c0c723c */ /* 0x080fec00000418ff */
[----:B------:R-:W1:Y:S02]  /*75d0*/  LDSM.16.M88.4 R216, [R233+0xa100] ;  /* 0x00a10000e9d8783b */ /* 0x000e640000000200 */
[C---:B------:R-:W-:Y:S06]  /*75e0*/  HMMA.16816.F32.BF16 R16, R64.reuse, R18, RZ ;  /* 0x000000124010723c */ /* 0x040fec00000418ff */
        /* <DEDUP_REMOVED lines=8> */
[-C--:B------:R-:W-:Y:S03]  /*7670*/  HMMA.16816.F32.BF16 R28, R60, R34.reuse, RZ ;  /* 0x000000223c1c723c */ /* 0x080fe600000418ff */
[----:B------:R-:W-:Y:S05]  /*7680*/  STL [R1+0x64], R233 ;  /* 0x000064e901007387 */ /* 0x000fea0000100800 */
[C---:B------:R-:W-:Y:S08]  /*7690*/  HMMA.16816.F32.BF16 R32, R64.reuse, R34, RZ ;  /* 0x000000224020723c */ /* 0x040ff000000418ff */
[-C--:B------:R-:W-:Y:S08]  /*76a0*/  HMMA.16816.F32.BF16 R36, R64, R48.reuse, RZ ;  /* 0x000000304024723c */ /* 0x080ff000000418ff */
[C---:B------:R-:W-:Y:S08]  /*76b0*/  HMMA.16816.F32.BF16 R40, R60.reuse, R48, RZ ;  /* 0x000000303c28723c */ /* 0x040ff000000418ff */
[-C--:B------:R-:W-:Y:S08]  /*76c0*/  HMMA.16816.F32.BF16 R44, R60, R50.reuse, RZ ;  /* 0x000000323c2c723c */ /* 0x080ff000000418ff */
[C---:B------:R-:W-:Y:S08]  /*76d0*/  HMMA.16816.F32.BF16 R48, R64.reuse, R50, RZ ;  /* 0x000000324030723c */ /* 0x040ff000000418ff */
[-C--:B------:R-:W-:Y:S08]  /*76e0*/  HMMA.16816.F32.BF16 R52, R64, R188.reuse, RZ ;  /* 0x000000bc4034723c */ /* 0x080ff000000418ff */
[C---:B------:R-:W-:Y:S08]  /*76f0*/  HMMA.16816.F32.BF16 R56, R60.reuse, R188, RZ ;  /* 0x000000bc3c38723c */ /* 0x040ff000000418ff */
[-C--:B------:R-:W-:Y:S08]  /*7700*/  HMMA.16816.F32.BF16 R60, R60, R190.reuse, RZ ;  /* 0x000000be3c3c723c */ /* 0x080ff000000418ff */
[----:B------:R-:W-:Y:S01]  /*7710*/  HMMA.16816.F32.BF16 R64, R64, R190, RZ ;  /* 0x000000be4040723c */ /* 0x000fe200000418ff */
[----:B------:R-:W1:Y:S07]  /*7720*/  LDSM.16.M88.4 R188, [R243] ;  /* 0x00000000f3bc783b */ /* 0x000e6e0000000200 */
[-C--:B-1----:R-:W-:Y:S08]  /*7730*/  HMMA.16816.F32.BF16 R4, R208, R212.reuse, R4 ;  /* 0x000000d4d004723c */ /* 0x082ff00000041804 */
[C---:B------:R-:W-:Y:S08]  /*7740*/  HMMA.16816.F32.BF16 R8, R216.reuse, R212, R8 ;  /* 0x000000d4d808723c */ /* 0x040ff00000041808 */
[-C--:B------:R-:W-:Y:S08]  /*7750*/  HMMA.16816.F32.BF16 R12, R216, R214.reuse, R12 ;  /* 0x000000d6d80c723c */ /* 0x080ff0000004180c */
[C---:B------:R-:W-:Y:S01]  /*7760*/  HMMA.16816.F32.BF16 R16, R208.reuse, R214, R16 ;  /* 0x000000d6d010723c */ /* 0x040fe20000041810 */
[----:B------:R-:W1:Y:S07]  /*7770*/  LDSM.16.M88.4 R212, [R242] ;  /* 0x00000000f2d4783b */ /* 0x000e6e0000000200 */
[-C--:B------:R-:W-:Y:S08]  /*7780*/  HMMA.16816.F32.BF16 R20, R208, R188.reuse, R20 ;  /* 0x000000bcd014723c */ /* 0x080ff00000041814 */
[C---:B------:R-:W-:Y:S08]  /*7790*/  HMMA.16816.F32.BF16 R24, R216.reuse, R188, R24 ;  /* 0x000000bcd818723c */ /* 0x040ff00000041818 */
[-C--:B------:R-:W-:Y:S08]  /*77a0*/  HMMA.16816.F32.BF16 R28, R216, R190.reuse, R28 ;  /* 0x000000bed81c723c */ /* 0x080ff0000004181c */
[C---:B------:R-:W-:Y:S01]  /*77b0*/  HMMA.16816.F32.BF16 R32, R208.reuse, R190, R32 ;  /* 0x000000bed020723c */ /* 0x040fe20000041820 */
[----:B------:R-:W4:Y:S07]  /*77c0*/  LDSM.16.M88.4 R188, [R241] ;  /* 0x00000000f1bc783b */ /* 0x000f2e0000000200 */
[-C--:B-1----:R-:W-:Y:S08]  /*77d0*/  HMMA.16816.F32.BF16 R36, R208, R212.reuse, R36 ;  /* 0x000000d4d024723c */ /* 0x082ff00000041824 */
[C---:B------:R-:W-:Y:S08]  /*77e0*/  HMMA.16816.F32.BF16 R40, R216.reuse, R212, R40 ;  /* 0x000000d4d828723c */ /* 0x040ff00000041828 */
[-C--:B------:R-:W-:Y:S04]  /*77f0*/  HMMA.16816.F32.BF16 R44, R216, R214.reuse, R44 ;  /* 0x000000d6d82c723c */ /* 0x080fe8000004182c */
[----:B---3--:R-:W-:Y:S04]  /*7800*/  IADD3 R0, P2, R134, UR18, RZ ;  /* 0x0000001286007c10 */ /* 0x008fe8000ff5e0ff */
[C---:B------:R-:W-:Y:S04]  /*7810*/  HMMA.16816.F32.BF16 R48, R208.reuse, R214, R48 ;  /* 0x000000d6d030723c */ /* 0x040fe80000041830 */
[----:B------:R-:W-:Y:S02]  /*7820*/  LEA R134, P1, R0, c[0x0][0x1f8], 0x1 ;  /* 0x00007e0000867a11 */ /* 0x000fe400078208ff */
[----:B--2---:R-:W-:Y:S02]  /*7830*/  IADD3.X R2, R2, UR15, RZ, P2, !PT ;  /* 0x0000000f02027c10 */ /* 0x004fe400097fe4ff */
[-C--:B----4-:R-:W-:Y:S04]  /*7840*/  HMMA.16816.F32.BF16 R52, R208, R188.reuse, R52 ;  /* 0x000000bcd034723c */ /* 0x090fe80000041834 */
[----:B------:R-:W-:Y:S02]  /*7850*/  LEA.HI.X R135, R0, c[0x0][0x1fc], R2, 0x1, P1 ;  /* 0x00007f0000877a11 */ /* 0x000fe400008f0c02 */
[----:B------:R-:W-:Y:S01]  /*7860*/  IADD3 R0, P2, R136, UR18, RZ ;  /* 0x0000001288007c10 */ /* 0x000fe2000ff5e0ff */
[----:B------:R-:W-:Y:S01]  /*7870*/  @UP1 USHF.L.U32 UR18, UR22, 0x6, URZ ;  /* 0x0000000616121899 */ /* 0x000fe2000800063f */
[C---:B------:R-:W-:Y:S01]  /*7880*/  HMMA.16816.F32.BF16 R56, R216.reuse, R188, R56 ;  /* 0x000000bcd838723c */ /* 0x040fe20000041838 */
[----:B------:R-:W-:Y:S01]  /*7890*/  @!PT LDS RZ, [RZ] ;  /* 0x00000000fffff984 */ /* 0x000fe20000000800 */
[----:B------:R-:W-:Y:S01]  /*78a0*/  @!PT LDS RZ, [RZ] ;  /* 0x00000000fffff984 */ /* 0x000fe20000000800 */
[----:B------:R-:W-:Y:S01]  /*78b0*/  @!PT LDS RZ, [RZ] ;  /* 0x00000000fffff984 */ /* 0x000fe20000000800 */
[----:B------:R1:W-:Y:S03]  /*78c0*/  LDGSTS.E.BYPASS.LTC128B.128 [R244+0x100], [R134.64], !P3 ;  /* 0x0010000086f47fae */ /* 0x0003e6000d901d50 */
[C---:B------:R-:W-:Y:S02]  /*78d0*/  LEA R136, P1, R0.reuse, c[0x0][0x1f8], 0x1 ;  /* 0x00007e0000887a11 */ /* 0x040fe400078208ff */
[----:B------:R-:W-:Y:S01]  /*78e0*/  IADD3.X R2, R139, UR15, RZ, P2, !PT ;  /* 0x0000000f8b027c10 */ /* 0x000fe200097fe4ff */
[----:B------:R-:W-:Y:S01]  /*78f0*/  @UP1 USHF.R.S32.HI UR15, URZ, 0x1f, UR21 ;  /* 0x0000001f3f0f1899 */ /* 0x000fe20008011415 */
[-C--:B------:R-:W-:Y:S03]  /*7900*/  HMMA.16816.F32.BF16 R60, R216, R190.reuse, R60 ;  /* 0x000000bed83c723c */ /* 0x080fe6000004183c */
[----:B------:R-:W-:Y:S01]  /*7910*/  @UP1 UIMAD UR15, UR15, UR4, URZ ;  /* 0x000000040f0f12a4 */ /* 0x000fe2000f8e023f */
[----:B------:R-:W-:Y:S03]  /*7920*/  LEA.HI.X R137, R0, c[0x0][0x1fc], R2, 0x1, P1 ;  /* 0x00007f0000897a11 */ /* 0x000fe600008f0c02 */
[----:B------:R-:W-:Y:S01]  /*7930*/  @UP1 UIMAD UR15, UR21, UR5, UR15 ;  /* 0x00000005150f12a4 */ /* 0x000fe2000f8e020f */
[----:B------:R-:W-:Y:S01]  /*7940*/  HMMA.16816.F32.BF16 R64, R208, R190, R64 ;  /* 0x000000bed040723c */ /* 0x000fe20000041840 */
[----:B------:R2:W-:Y:S02]  /*7950*/  LDGSTS.E.BYPASS.LTC128B.128 [R244+0x2100], [R136.64], !P0 ;  /* 0x0210000088f47fae */ /* 0x0005e4000c101d50 */
[----:B------:R-:W-:Y:S04]  /*7960*/  @UP1 UIADD3 UR15, UR23, UR15, URZ ;  /* 0x0000000f170f1290 */ /* 0x000fe8000fffe03f */
[----:B------:R-:W-:Y:S01]  /*7970*/  @UP1 USHF.L.U64.HI UR15, UR22, 0x6, UR15 ;  /* 0x00000006160f1899 */ /* 0x000fe2000801020f */
[----:B-1----:R-:W-:Y:S04]  /*7980*/  IADD3 R134, P1, R134, UR9, RZ ;  /* 0x0000000986867c10 */ /* 0x002fe8000ff3e0ff */
[----:B------:R-:W-:Y:S02]  /*7990*/  IADD3.X R135, R135, UR12, RZ, P1, !PT ;  /* 0x0000000c87877c10 */ /* 0x000fe40008ffe4ff */
[C---:B------:R-:W-:Y:S03]  /*79a0*/  IADD3 R212, P4, R134.reuse, UR14, RZ ;  /* 0x0000000e86d47c10 */ /* 0x040fe6000ff9e0ff */
[----:B------:R1:W-:Y:S01]  /*79b0*/  LDGSTS.E.BYPASS.LTC128B.128 [R244+0x900], [R134.64], !P3 ;  /* 0x0090000086f47fae */ /* 0x0003e2000d901d50 */
[C---:B------:R-:W-:Y:S02]  /*79c0*/  IADD3.X R213, R135.reuse, UR13, RZ, P4, !PT ;  /* 0x0000000d87d57c10 */ /* 0x040fe4000a7fe4ff */
[----:B--2---:R-:W-:Y:S05]  /*79d0*/  IADD3 R136, P1, R134, UR9, RZ ;  /* 0x0000000986887c10 */ /* 0x004fea000ff3e0ff */
[----:B------:R1:W-:Y:S01]  /*79e0*/  LDGSTS.E.BYPASS.LTC128B.128 [R244+0x2900], [R134.64+0x80], !P0 ;  /* 0x0290008086f47fae */ /* 0x0003e2000c101d50 */
[----:B------:R-:W-:Y:S02]  /*79f0*/  IADD3.X R137, R135, UR12, RZ, P1, !PT ;  /* 0x0000000c87897c10 */ /* 0x000fe40008ffe4ff */
[C---:B------:R-:W-:Y:S05]  /*7a00*/  IADD3 R188, P2, R136.reuse, UR9, RZ ;  /* 0x0000000988bc7c10 */ /* 0x040fea000ff5e0ff */
[----:B------:R2:W-:Y:S01]  /*7a10*/  LDGSTS.E.BYPASS.LTC128B.128 [R244+0x1100], [R136.64], !P3 ;  /* 0x0110000088f47fae */ /* 0x0005e2000d901d50 */
[C---:B------:R-:W-:Y:S07]  /*7a20*/  IADD3.X R189, R137.reuse, UR12, RZ, P2, !PT ;  /* 0x0000000c89bd7c10 */ /* 0x040fee00097fe4ff */
[----:B------:R3:W-:Y:S08]  /*7a30*/  LDGSTS.E.BYPASS.LTC128B.128 [R244+0x3100], [R212.64], !P0 ;  /* 0x03100000d4f47fae */ /* 0x0007f0000c101d50 */
[----:B------:R4:W-:Y:S01]  /*7a40*/  LDGSTS.E.BYPASS.LTC128B.128 [R244+0x1900], [R188.64], !P3 ;  /* 0x01900000bcf47fae */ /* 0x0009e2000d901d50 */
[----:B-1----:R-:W-:Y:S04]  /*7a50*/  IADD3 R134, P1, R136, UR14, RZ ;  /* 0x0000000e88867c10 */ /* 0x002fe8000ff3e0ff */
[----:B------:R-:W-:Y:S02]  /*7a60*/  IADD3.X R135, R137, UR13, RZ, P1, !PT ;  /* 0x0000000d89877c10 */ /* 0x000fe40008ffe4ff */
[----:B------:R-:W-:Y:S03]  /*7a70*/  PLOP3.LUT P1, PT, PT, PT, UP1, 0x80, 0x0 ;  /* 0x000000000000781c */ /* 0x000fe60003f2f018 */
[----:B------:R1:W-:Y:S08]  /*7a80*/  LDGSTS.E.BYPASS.LTC128B.128 [R244+0x3900], [R134.64], !P0 ;  /* 0x0390000086f47fae */ /* 0x0003f0000c101d50 */
[----:B---3--:R-:W-:Y:S08]  /*7a90*/  LDSM.16.M88.4 R212, [R232+0x8100] ;  /* 0x00810000e8d4783b */ /* 0x008ff00000000200 */
[----:B------:R-:W3:Y:S08]  /*7aa0*/  LDSM.16.M88.4 R216, [R230+0x4100] ;  /* 0x00410000e6d8783b */ /* 0x000ef00000000200 */
[----:B----4-:R-:W4:Y:S08]  /*7ab0*/  LDSM.16.M88.4 R188, [R232+0xa100] ;  /* 0x00a10000e8bc783b */ /* 0x010f300000000200 */
[----:B------:R-:W1:Y:S08]  /*7ac0*/  LDSM.16.M88.4 R208, [R230+0x4900] ;  /* 0x00490000e6d0783b */ /* 0x000e700000000200 */
[----:B------:R-:W0:Y:S01]  /*7ad0*/  LDGDEPBAR ;  /* 0x00000000000079af */ /* 0x000e220000000000 */
[-C--:B---3--:R-:W-:Y:S08]  /*7ae0*/  HMMA.16816.F32.BF16 R4, R212, R216.reuse, R4 ;  /* 0x000000d8d404723c */ /* 0x088ff00000041804 */
[C---:B----4-:R-:W-:Y:S08]  /*7af0*/  HMMA.16816.F32.BF16 R8, R188.reuse, R216, R8 ;  /* 0x000000d8bc08723c */ /* 0x050ff00000041808 */
[-C--:B------:R-:W-:Y:S08]  /*7b00*/  HMMA.16816.F32.BF16 R12, R188, R218.reuse, R12 ;  /* 0x000000dabc0c723c */ /* 0x080ff0000004180c */
[C---:B------:R-:W-:Y:S01]  /*7b10*/  HMMA.16816.F32.BF16 R16, R212.reuse, R218, R16 ;  /* 0x000000dad410723c */ /* 0x040fe20000041810 */
[----:B------:R-:W3:Y:S07]  /*7b20*/  LDSM.16.M88.4 R216, [R230+0x5100] ;  /* 0x00510000e6d8783b */ /* 0x000eee0000000200 */
[-C--:B-1----:R-:W-:Y:S08]  /*7b30*/  HMMA.16816.F32.BF16 R20, R212, R208.reuse, R20 ;  /* 0x000000d0d414723c */ /* 0x082ff00000041814 */
[C---:B------:R-:W-:Y:S08]  /*7b40*/  HMMA.16816.F32.BF16 R24, R188.reuse, R208, R24 ;  /* 0x000000d0bc18723c */ /* 0x040ff00000041818 */
[-C--:B------:R-:W-:Y:S08]  /*7b50*/  HMMA.16816.F32.BF16 R28, R188, R210.reuse, R28 ;  /* 0x000000d2bc1c723c */ /* 0x080ff0000004181c */
[C---:B------:R-:W-:Y:S01]  /*7b60*/  HMMA.16816.F32.BF16 R32, R212.reuse, R210, R32 ;  /* 0x000000d2d420723c */ /* 0x040fe20000041820 */
[----:B------:R-:W1:Y:S07]  /*7b70*/  LDSM.16.M88.4 R208, [R230+0x5900] ;  /* 0x00590000e6d0783b */ /* 0x000e6e0000000200 */
[-C--:B---3--:R-:W-:Y:S08]  /*7b80*/  HMMA.16816.F32.BF16 R36, R212, R216.reuse, R36 ;  /* 0x000000d8d424723c */ /* 0x088ff00000041824 */
[C---:B------:R-:W-:Y:S08]  /*7b90*/  HMMA.16816.F32.BF16 R40, R188.reuse, R216, R40 ;  /* 0x000000d8bc28723c */ /* 0x040ff00000041828 */
[-C--:B------:R-:W-:Y:S08]  /*7ba0*/  HMMA.16816.F32.BF16 R44, R188, R218.reuse, R44 ;  /* 0x000000dabc2c723c */ /* 0x080ff0000004182c */
[C---:B------:R-:W-:Y:S01]  /*7bb0*/  HMMA.16816.F32.BF16 R48, R212.reuse, R218, R48 ;  /* 0x000000dad430723c */ /* 0x040fe20000041830 */
[----:B------:R-:W-:Y:S07]  /*7bc0*/  LDSM.16.M88.4 R216, [R229] ;  /* 0x00000000e5d8783b */ /* 0x000fee0000000200 */
[-C--:B-1----:R-:W-:Y:S08]  /*7bd0*/  HMMA.16816.F32.BF16 R52, R212, R208.reuse, R52 ;  /* 0x000000d0d434723c */ /* 0x082ff00000041834 */
[C---:B------:R-:W-:Y:S08]  /*7be0*/  HMMA.16816.F32.BF16 R56, R188.reuse, R208, R56 ;  /* 0x000000d0bc38723c */ /* 0x040ff00000041838 */
[-C--:B------:R-:W-:Y:S01]  /*7bf0*/  HMMA.16816.F32.BF16 R60, R188, R210.reuse, R60 ;  /* 0x000000d2bc3c723c */ /* 0x080fe2000004183c */
[----:B------:R-:W1:Y:S07]  /*7c00*/  LDSM.16.M88.4 R188, [R234+0x8100] ;  /* 0x00810000eabc783b */ /* 0x000e6e0000000200 */
[----:B------:R-:W-:Y:S01]  /*7c10*/  HMMA.16816.F32.BF16 R64, R212, R210, R64 ;  /* 0x000000d2d440723c */ /* 0x000fe20000041840 */
[----:B------:R-:W3:Y:S08]  /*7c20*/  LDSM.16.M88.4 R208, [R234+0xa100] ;  /* 0x00a10000ead0783b */ /* 0x000ef00000000200 */
[----:B------:R-:W4:Y:S01]  /*7c30*/  LDSM.16.M88.4 R212, [R229+0x800] ;  /* 0x00080000e5d4783b */ /* 0x000f220000000200 */
[-C--:B-1----:R-:W-:Y:S08]  /*7c40*/  HMMA.16816.F32.BF16 R4, R188, R216.reuse, R4 ;  /* 0x000000d8bc04723c */ /* 0x082ff00000041804 */
[C---:B---3--:R-:W-:Y:S08]  /*7c50*/  HMMA.16816.F32.BF16 R8, R208.reuse, R216, R8 ;  /* 0x000000d8d008723c */ /* 0x048ff00000041808 */
[-C--:B------:R-:W-:Y:S08]  /*7c60*/  HMMA.16816.F32.BF16 R12, R208, R218.reuse, R12 ;  /* 0x000000dad00c723c */ /* 0x080ff0000004180c */
[C---:B------:R-:W-:Y:S01]  /*7c70*/  HMMA.16816.F32.BF16 R16, R188.reuse, R218, R16 ;  /* 0x000000dabc10723c */ /* 0x040fe20000041810 */
[----:B------:R-:W1:Y:S07]  /*7c80*/  LDSM.16.M88.4 R216, [R229+0x1000] ;  /* 0x00100000e5d8783b */ /* 0x000e6e0000000200 */
[-C--:B----4-:R-:W-:Y:S08]  /*7c90*/  HMMA.16816.F32.BF16 R20, R188, R212.reuse, R20 ;  /* 0x000000d4bc14723c */ /* 0x090ff00000041814 */
[C---:B------:R-:W-:Y:S08]  /*7ca0*/  HMMA.16816.F32.BF16 R24, R208.reuse, R212, R24 ;  /* 0x000000d4d018723c */ /* 0x040ff00000041818 */
[-C--:B------:R-:W-:Y:S08]  /*7cb0*/  HMMA.16816.F32.BF16 R28, R208, R214.reuse, R28 ;  /* 0x000000d6d01c723c */ /* 0x080ff0000004181c */
[C---:B------:R-:W-:Y:S01]  /*7cc0*/  HMMA.16816.F32.BF16 R32, R188.reuse, R214, R32 ;  /* 0x000000d6bc20723c */ /* 0x040fe20000041820 */
[----:B------:R-:W3:Y:S07]  /*7cd0*/  LDSM.16.M88.4 R212, [R229+0x1800] ;  /* 0x00180000e5d4783b */ /* 0x000eee0000000200 */
[-C--:B-1----:R-:W-:Y:S08]  /*7ce0*/  HMMA.16816.F32.BF16 R36, R188, R216.reuse, R36 ;  /* 0x000000d8bc24723c */ /* 0x082ff00000041824 */
[C---:B------:R-:W-:Y:S08]  /*7cf0*/  HMMA.16816.F32.BF16 R40, R208.reuse, R216, R40 ;  /* 0x000000d8d028723c */ /* 0x040ff00000041828 */
[-C--:B------:R-:W-:Y:S08]  /*7d00*/  HMMA.16816.F32.BF16 R44, R208, R218.reuse, R44 ;  /* 0x000000dad02c723c */ /* 0x080ff0000004182c */
[C---:B------:R-:W-:Y:S01]  /*7d10*/  HMMA.16816.F32.BF16 R48, R188.reuse, R218, R48 ;  /* 0x000000dabc30723c */ /* 0x040fe20000041830 */
[----:B------:R-:W-:Y:S07]  /*7d20*/  LDSM.16.M88.4 R216, [R224+0x6100] ;  /* 0x00610000e0d8783b */ /* 0x000fee0000000200 */
[-C--:B---3--:R-:W-:Y:S08]  /*7d30*/  HMMA.16816.F32.BF16 R52, R188, R212.reuse, R52 ;  /* 0x000000d4bc34723c */ /* 0x088ff00000041834 */
        /* <DEDUP_REMOVED lines=20> */
[----:B------:R-:W-:Y:S07]  /*7e80*/  LDSM.16.M88.4 R216, [R240] ;  /* 0x00000000f0d8783b */ /* 0x000fee0000000200 */
[-C--:B---3--:R-:W-:Y:S08]  /*7e90*/  HMMA.16816.F32.BF16 R52, R208, R212.reuse, R52 ;  /* 0x000000d4d034723c */ /* 0x088ff00000041834 */
[C---:B------:R-:W-:Y:S08]  /*7ea0*/  HMMA.16816.F32.BF16 R56, R188.reuse, R212, R56 ;  /* 0x000000d4bc38723c */ /* 0x040ff00000041838 */
[-C--:B------:R-:W-:Y:S01]  /*7eb0*/  HMMA.16816.F32.BF16 R60, R188, R214.reuse, R60 ;  /* 0x000000d6bc3c723c */ /* 0x080fe2000004183c */
[----:B------:R-:W1:Y:S07]  /*7ec0*/  LDSM.16.M88.4 R188, [R233+0xc100] ;  /* 0x00c10000e9bc783b */ /* 0x000e6e0000000200 */
[----:B------:R-:W-:Y:S01]  /*7ed0*/  HMMA.16816.F32.BF16 R64, R208, R214, R64 ;  /* 0x000000d6d040723c */ /* 0x000fe20000041840 */
[----:B------:R-:W3:Y:S08]  /*7ee0*/  LDSM.16.M88.4 R208, [R233+0xe100] ;  /* 0x00e10000e9d0783b */ /* 0x000ef00000000200 */
[----:B------:R-:W4:Y:S01]  /*7ef0*/  LDSM.16.M88.4 R212, [R239] ;  /* 0x00000000efd4783b */ /* 0x000f220000000200 */
[-C--:B-1----:R-:W-:Y:S08]  /*7f00*/  HMMA.16816.F32.BF16 R4, R188, R216.reuse, R4 ;  /* 0x000000d8bc04723c */ /* 0x082ff00000041804 */
[C---:B---3--:R-:W-:Y:S08]  /*7f10*/  HMMA.16816.F32.BF16 R8, R208.reuse, R216, R8 ;  /* 0x000000d8d008723c */ /* 0x048ff00000041808 */
[-C--:B------:R-:W-:Y:S08]  /*7f20*/  HMMA.16816.F32.BF16 R12, R208, R218.reuse, R12 ;  /* 0x000000dad00c723c */ /* 0x080ff0000004180c */
[C---:B------:R-:W-:Y:S01]  /*7f30*/  HMMA.16816.F32.BF16 R16, R188.reuse, R218, R16 ;  /* 0x000000dabc10723c */ /* 0x040fe20000041810 */
[----:B------:R-:W1:Y:S07]  /*7f40*/  LDSM.16.M88.4 R216, [R238] ;  /* 0x00000000eed8783b */ /* 0x000e6e0000000200 */
[-C--:B----4-:R-:W-:Y:S08]  /*7f50*/  HMMA.16816.F32.BF16 R20, R188, R212.reuse, R20 ;  /* 0x000000d4bc14723c */ /* 0x090ff00000041814 */
[C---:B------:R-:W-:Y:S08]  /*7f60*/  HMMA.16816.F32.BF16 R24, R208.reuse, R212, R24 ;  /* 0x000000d4d018723c */ /* 0x040ff00000041818 */
[-C--:B------:R-:W-:Y:S08]  /*7f70*/  HMMA.16816.F32.BF16 R28, R208, R214.reuse, R28 ;  /* 0x000000d6d01c723c */ /* 0x080ff0000004181c */
[C---:B------:R-:W-:Y:S01]  /*7f80*/  HMMA.16816.F32.BF16 R32, R188.reuse, R214, R32 ;  /* 0x000000d6bc20723c */ /* 0x040fe20000041820 */
[----:B------:R-:W3:Y:S07]  /*7f90*/  LDSM.16.M88.4 R212, [R237] ;  /* 0x00000000edd4783b */ /* 0x000eee0000000200 */
        /* <DEDUP_REMOVED lines=32> */
[----:B------:R-:W3:Y:S07]  /*81a0*/  LDSM.16.M88.4 R208, [R236+0xe100] ;  /* 0x00e10000ecd0783b */ /* 0x000eee0000000200 */
[-C--:B-1----:R-:W-:Y:S08]  /*81b0*/  HMMA.16816.F32.BF16 R4, R216, R188.reuse, R4 ;  /* 0x000000bcd804723c */ /* 0x082ff00000041804 */
[C---:B---3--:R-:W-:Y:S08]  /*81c0*/  HMMA.16816.F32.BF16 R8, R208.reuse, R188, R8 ;  /* 0x000000bcd008723c */ /* 0x048ff00000041808 */
[-C--:B------:R-:W-:Y:S08]  /*81d0*/  HMMA.16816.F32.BF16 R12, R208, R190.reuse, R12 ;  /* 0x000000bed00c723c */ /* 0x080ff0000004180c */
[----:B------:R-:W-:Y:S01]  /*81e0*/  FMUL.FTZ R4, R4, c[0x0][0x320] ;  /* 0x0000c80004047a20 */ /* 0x000fe20000410000 */
[C---:B------:R-:W-:Y:S03]  /*81f0*/  HMMA.16816.F32.BF16 R16, R216.reuse, R190, R16 ;  /* 0x000000bed810723c */ /* 0x040fe60000041810 */
[----:B------:R-:W1:Y:S01]  /*8200*/  MUFU.TANH R213, R4 ;  /* 0x0000000400d57308 */ /* 0x000e620000002400 */
[----:B------:R-:W-:Y:S02]  /*8210*/  FMUL.FTZ R5, R5, c[0x0][0x320] ;  /* 0x0000c80005057a20 */ /* 0x000fe40000410000 */
[----:B------:R-:W-:Y:S02]  /*8220*/  FMUL.FTZ R6, R6, c[0x0][0x320] ;  /* 0x0000c80006067a20 */ /* 0x000fe40000410000 */
[----:B------:R-:W-:Y:S04]  /*8230*/  FMUL.FTZ R7, R7, c[0x0][0x320] ;  /* 0x0000c80007077a20 */ /* 0x000fe80000410000 */
        /* <DEDUP_REMOVED lines=17> */
[----:B----4-:R-:W4:Y:S09]  /*8350*/  LDSM.16.M88.4 R4, [R229+0x2800] ;  /* 0x00280000e504783b */ /* 0x010f320000000200 */
[----:B------:R-:W-:Y:S10]  /*8360*/  MUFU.TANH R222, R10 ;  /* 0x0000000a00de7308 */ /* 0x000ff40000002400 */
[----:B------:R1:W-:Y:S10]  /*8370*/  MUFU.TANH R223, R11 ;  /* 0x0000000b00df7308 */ /* 0x0003f40000002400 */
[----:B------:R-:W-:Y:S10]  /*8380*/  MUFU.TANH R18, R18 ;  /* 0x0000001200127308 */ /* 0x000ff40000002400 */
[----:B------:R-:W2:Y:S01]  /*8390*/  MUFU.TANH R16, R16 ;  /* 0x0000001000107308 */ /* 0x000ea20000002400 */
[----:B-1----:R-:W1:Y:S01]  /*83a0*/  LDSM.16.M88.4 R8, [R229+0x3000] ;  /* 0x00300000e508783b */ /* 0x002e620000000200 */
[-C--:B----4-:R-:W-:Y:S08]  /*83b0*/  HMMA.16816.F32.BF16 R20, R216, R4.reuse, R20 ;  /* 0x00000004d814723c */ /* 0x090ff00000041814 */
[----:B------:R-:W-:Y:S01]  /*83c0*/  MUFU.TANH R12, R12 ;  /* 0x0000000c000c7308 */ /* 0x000fe20000002400 */
[C---:B------:R-:W-:Y:S09]  /*83d0*/  HMMA.16816.F32.BF16 R24, R208.reuse, R4, R24 ;  /* 0x00000004d018723c */ /* 0x040ff20000041818 */
[----:B------:R-:W-:Y:S01]  /*83e0*/  MUFU.TANH R19, R19 ;  /* 0x0000001300137308 */ /* 0x000fe20000002400 */
[-C--:B------:R-:W-:Y:S08]  /*83f0*/  HMMA.16816.F32.BF16 R28, R208, R6.reuse, R28 ;  /* 0x00000006d01c723c */ /* 0x080ff0000004181c */
[C---:B------:R-:W-:Y:S01]  /*8400*/  HMMA.16816.F32.BF16 R32, R216.reuse, R6, R32 ;  /* 0x00000006d820723c */ /* 0x040fe20000041820 */
[----:B------:R-:W4:Y:S01]  /*8410*/  MUFU.TANH R17, R17 ;  /* 0x0000001100117308 */ /* 0x000f220000002400 */
[----:B------:R-:W3:Y:S01]  /*8420*/  LDSM.16.M88.4 R4, [R229+0x3800] ;  /* 0x00380000e504783b */ /* 0x000ee20000000200 */
[----:B------:R-:W-:Y:S04]  /*8430*/  DEPBAR.LE SB0, 0x0 ;  /* 0x000080000000791a */ /* 0x000fe80000000000 */
[----:B------:R-:W-:Y:S02]  /*8440*/  FMUL.FTZ R22, R22, c[0x0][0x320] ;  /* 0x0000c80016167a20 */ /* 0x000fe40000410000 */
[----:B------:R-:W-:Y:S02]  /*8450*/  FMUL.FTZ R23, R23, c[0x0][0x320] ;  /* 0x0000c80017177a20 */ /* 0x000fe40000410000 */
[----:B--2---:R-:W-:Y:S01]  /*8460*/  MUFU.TANH R136, R22 ;  /* 0x0000001600887308 */ /* 0x004fe20000002400 */
[----:B------:R-:W-:Y:S01]  /*8470*/  BAR.SYNC.DEFER_BLOCKING 0x0 ;  /* 0x0000000000007b1d */ /* 0x000fe20000010000 */
[----:B------:R-:W-:Y:S01]  /*8480*/  FMUL.FTZ R27, R27, c[0x0][0x320] ;  /* 0x0000c8001b1b7a20 */ /* 0x000fe20000410000 */
[-C--:B-1----:R-:W-:Y:S05]  /*8490*/  HMMA.16816.F32.BF16 R36, R216, R8.reuse, R36 ;  /* 0x00000008d824723c */ /* 0x082fea0000041824 */
[----:B------:R-:W-:Y:S02]  /*84a0*/  FMUL.FTZ R31, R31, c[0x0][0x320] ;  /* 0x0000c8001f1f7a20 */ /* 0x000fe40000410000 */
[----:B------:R-:W-:Y:S01]  /*84b0*/  MUFU.TANH R252, R23 ;  /* 0x0000001700fc7308 */ /* 0x000fe20000002400 */
[----:B------:R-:W-:Y:S01]  /*84c0*/  FMUL.FTZ R26, R26, c[0x0][0x320] ;  /* 0x0000c8001a1a7a20 */ /* 0x000fe20000410000 */
[C---:B------:R-:W-:Y:S04]  /*84d0*/  HMMA.16816.F32.BF16 R40, R208.reuse, R8, R40 ;  /* 0x00000008d028723c */ /* 0x040fe80000041828 */
[----:B------:R-:W-:Y:S02]  /*84e0*/  FMUL.FTZ R21, R21, c[0x0][0x320] ;  /* 0x0000c80015157a20 */ /* 0x000fe40000410000 */
[----:B------:R-:W-:Y:S02]  /*84f0*/  FMUL.FTZ R28, R28, c[0x0][0x320] ;  /* 0x0000c8001c1c7a20 */ /* 0x000fe40000410000 */
[----:B------:R1:W-:Y:S01]  /*8500*/  MUFU.TANH R139, R31 ;  /* 0x0000001f008b7308 */ /* 0x0003e20000002400 */
[-C--:B------:R-:W-:Y:S03]  /*8510*/  HMMA.16816.F32.BF16 R44, R208, R10.reuse, R44 ;  /* 0x0000000ad02c723c */ /* 0x080fe6000004182c */
[----:B------:R-:W-:Y:S02]  /*8520*/  FMUL.FTZ R20, R20, c[0x0][0x320] ;  /* 0x0000c80014147a20 */ /* 0x000fe40000410000 */
[----:B------:R-:W-:Y:S02]  /*8530*/  FMUL.FTZ R24, R24, c[0x0][0x320] ;  /* 0x0000c80018187a20 */ /* 0x000fe40000410000 */
[----:B------:R-:W-:Y:S01]  /*8540*/  FMUL.FTZ R36, R36, c[0x0][0x320] ;  /* 0x0000c80024247a20 */ /* 0x000fe20000410000 */
[C---:B------:R-:W-:Y:S01]  /*8550*/  HMMA.16816.F32.BF16 R48, R216.reuse, R10, R48 ;  /* 0x0000000ad830723c */ /* 0x040fe20000041830 */
[----:B------:R-:W2:Y:S03]  /*8560*/  MUFU.TANH R137, R26 ;  /* 0x0000001a00897308 */ /* 0x000ea60000002400 */
[----:B------:R-:W-:Y:S02]  /*8570*/  FMUL.FTZ R37, R37, c[0x0][0x320] ;  /* 0x0000c80025257a20 */ /* 0x000fe40000410000 */
[----:B------:R-:W-:Y:S02]  /*8580*/  FMUL.FTZ R38, R38, c[0x0][0x320] ;  /* 0x0000c80026267a20 */ /* 0x000fe40000410000 */
[-C--:B---3--:R-:W-:Y:S03]  /*8590*/  HMMA.16816.F32.BF16 R52, R216, R4.reuse, R52 ;  /* 0x00000004d834723c */ /* 0x088fe60000041834 */
[----:B------:R-:W-:Y:S01]  /*85a0*/  MUFU.TANH R246, R36 ;  /* 0x0000002400f67308 */ /* 0x000fe20000002400 */
[----:B------:R-:W-:Y:S02]  /*85b0*/  FMUL.FTZ R41, R41, c[0x0][0x320] ;  /* 0x0000c80029297a20 */ /* 0x000fe40000410000 */
[----:B------:R-:W-:Y:S01]  /*85c0*/  FMUL.FTZ R39, R39, c[0x0][0x320] ;  /* 0x0000c80027277a20 */ /* 0x000fe20000410000 */
[----:B-1----:R-:W3:Y:S01]  /*85d0*/  LDL R31, [R1+0x18] ;  /* 0x00001800011f7983 */ /* 0x002ee20000100800 */
[C---:B------:R-:W-:Y:S04]  /*85e0*/  HMMA.16816.F32.BF16 R56, R208.reuse, R4, R56 ;  /* 0x00000004d038723c */ /* 0x040fe80000041838 */
[----:B------:R-:W-:Y:S01]  /*85f0*/  FMUL.FTZ R45, R45, c[0x0][0x320] ;  /* 0x0000c8002d2d7a20 */ /* 0x000fe20000410000 */
[----:B------:R-:W-:Y:S01]  /*8600*/  MUFU.TANH R22, R41 ;  /* 0x0000002900167308 */ /* 0x000fe20000002400 */
[----:B------:R-:W-:Y:S01]  /*8610*/  FMUL.FTZ R46, R46, c[0x0][0x320] ;  /* 0x0000c8002e2e7a20 */ /* 0x000fe20000410000 */
[----:B------:R-:W-:Y:S01]  /*8620*/  FMNMX.FTZ R4, R213, R3, !PT ;  /* 0x00000003d5047209 */ /* 0x000fe20007810000 */
[-C--:B------:R-:W-:Y:S04]  /*8630*/  HMMA.16816.F32.BF16 R60, R208, R6.reuse, R60 ;  /* 0x00000006d03c723c */ /* 0x080fe8000004183c */
[----:B------:R-:W-:Y:S01]  /*8640*/  FMUL.FTZ R49, R49, c[0x0][0x320] ;  /* 0x0000c80031317a20 */ /* 0x000fe20000410000 */
[----:B------:R-:W-:Y:S01]  /*8650*/  FMNMX.FTZ R4, R212, R4, !PT ;  /* 0x00000004d4047209 */ /* 0x000fe20007810000 */
[----:B------:R-:W-:Y:S01]  /*8660*/  FMUL.FTZ R51, R51, c[0x0][0x320] ;  /* 0x0000c80033337a20 */ /* 0x000fe20000410000 */
[----:B------:R1:W-:Y:S01]  /*8670*/  MUFU.TANH R2, R37 ;  /* 0x0000002500027308 */ /* 0x0003e20000002400 */
[----:B------:R-:W-:Y:S01]  /*8680*/  FMUL.FTZ R55, R55, c[0x0][0x320] ;  /* 0x0000c80037377a20 */ /* 0x000fe20000410000 */
[----:B------:R-:W-:Y:S04]  /*8690*/  HMMA.16816.F32.BF16 R64, R216, R6, R64 ;  /* 0x00000006d840723c */ /* 0x000fe80000041840 */
[----:B------:R-:W-:Y:S01]  /*86a0*/  FMUL.FTZ R54, R54, c[0x0][0x320] ;  /* 0x0000c80036367a20 */ /* 0x000fe20000410000 */
[----:B------:R-:W-:Y:S01]  /*86b0*/  FMNMX.FTZ R4, R16, R4, !PT ;  /* 0x0000000410047209 */ /* 0x000fe20007810000 */
[----:B------:R-:W-:Y:S02]  /*86c0*/  FMUL.FTZ R52, R52, c[0x0][0x320] ;  /* 0x0000c80034347a20 */ /* 0x000fe40000410000 */
[----:B------:R2:W2:Y:S01]  /*86d0*/  MUFU.TANH R8, R49 ;  /* 0x0000003100087308 */ /* 0x0004a20000002400 */
[----:B------:R-:W-:Y:S03]  /*86e0*/  FMUL.FTZ R53, R53, c[0x0][0x320] ;  /* 0x0000c80035357a20 */ /* 0x000fe60000410000 */
[----:B------:R-:W-:Y:S01]  /*86f0*/  FMUL.FTZ R43, R43, c[0x0][0x320] ;  /* 0x0000c8002b2b7a20 */ /* 0x000fe20000410000 */
[----:B----4-:R-:W-:Y:S01]  /*8700*/  FMNMX.FTZ R4, R17, R4, !PT ;  /* 0x0000000411047209 */ /* 0x010fe20007810000 */
[----:B------:R-:W-:Y:S02]  /*8710*/  FMUL.FTZ R50, R50, c[0x0][0x320] ;  /* 0x0000c80032327a20 */ /* 0x000fe40000410000 */
[----:B------:R-:W-:Y:S02]  /*8720*/  FMUL.FTZ R60, R60, c[0x0][0x320] ;  /* 0x0000c8003c3c7a20 */ /* 0x000fe40000410000 */
[----:B------:R4:W-:Y:S01]  /*8730*/  MUFU.TANH R10, R50 ;  /* 0x00000032000a7308 */ /* 0x0009e20000002400 */
[----:B------:R-:W-:Y:S02]  /*8740*/  FMUL.FTZ R61, R61, c[0x0][0x320] ;  /* 0x0000c8003d3d7a20 */ /* 0x000fe40000410000 */
[----:B------:R-:W-:Y:S01]  /*8750*/  FMUL.FTZ R62, R62, c[0x0][0x320] ;  /* 0x0000c8003e3e7a20 */ /* 0x000fe20000410000 */
[----:B-1----:R-:W3:Y:S01]  /*8760*/  LDL.64 R36, [R1+0x28] ;  /* 0x0000280001247983 */ /* 0x002ee20000100a00 */
[----:B------:R-:W-:Y:S02]  /*8770*/  FMUL.FTZ R25, R25, c[0x0][0x320] ;  /* 0x0000c80019197a20 */ /* 0x000fe40000410000 */
[----:B------:R-:W-:Y:S02]  /*8780*/  FMUL.FTZ R65, R65, c[0x0][0x320] ;  /* 0x0000c80041417a20 */ /* 0x000fe40000410000 */
[----:B------:R-:W-:Y:S01]  /*8790*/  FMUL.FTZ R64, R64, c[0x0][0x320] ;  /* 0x0000c80040407a20 */ /* 0x000fe20000410000 */
[----:B------:R1:W-:Y:S01]  /*87a0*/  MUFU.TANH R41, R51 ;  /* 0x0000003300297308 */ /* 0x0003e20000002400 */
[----:B------:R-:W-:Y:S02]  /*87b0*/  FMUL.FTZ R35, R35, c[0x0][0x320] ;  /* 0x0000c80023237a20 */ /* 0x000fe40000410000 */
[----:B------:R-:W-:Y:S01]  /*87c0*/  FMUL.FTZ R29, R29, c[0x0][0x320] ;  /* 0x0000c8001d1d7a20 */ /* 0x000fe20000410000 */
[----:B--2---:R-:W-:Y:S01]  /*87d0*/  MOV R49, R137 ;  /* 0x0000008900317202 */ /* 0x004fe20000000f00 */
[----:B------:R-:W-:Y:S02]  /*87e0*/  FMUL.FTZ R40, R40, c[0x0][0x320] ;  /* 0x0000c80028287a20 */ /* 0x000fe40000410000 */
[----:B------:R-:W-:Y:S02]  /*87f0*/  FMUL.FTZ R67, R67, c[0x0][0x320] ;  /* 0x0000c80043437a20 */ /* 0x000fe40000410000 */
[----:B------:R-:W-:Y:S01]  /*8800*/  FMUL.FTZ R66, R66, c[0x0][0x320] ;  /* 0x0000c80042427a20 */ /* 0x000fe20000410000 */
[----:B------:R-:W-:Y:S01]  /*8810*/  MUFU.TANH R11, R43 ;  /* 0x0000002b000b7308 */ /* 0x000fe20000002400 */
[----:B------:R-:W-:Y:S02]  /*8820*/  FMUL.FTZ R47, R47, c[0x0][0x320] ;  /* 0x0000c8002f2f7a20 */ /* 0x000fe40000410000 */
[----:B------:R-:W-:Y:S01]  /*8830*/  FMUL.FTZ R58, R58, c[0x0][0x320] ;  /* 0x0000c8003a3a7a20 */ /* 0x000fe20000410000 */
[----:B----4-:R-:W-:Y:S01]  /*8840*/  MOV R50, R252 ;  /* 0x000000fc00327202 */ /* 0x010fe20000000f00 */
[----:B------:R-:W-:Y:S02]  /*8850*/  FMUL.FTZ R59, R59, c[0x0][0x320] ;  /* 0x0000c8003b3b7a20 */ /* 0x000fe40000410000 */
[----:B------:R-:W-:Y:S02]  /*8860*/  FMUL.FTZ R42, R42, c[0x0][0x320] ;  /* 0x0000c8002a2a7a20 */ /* 0x000fe40000410000 */
[----:B------:R-:W-:Y:S01]  /*8870*/  FMUL.FTZ R57, R57, c[0x0][0x320] ;  /* 0x0000c80039397a20 */ /* 0x000fe20000410000 */
[----:B------:R2:W-:Y:S01]  /*8880*/  MUFU.TANH R23, R60 ;  /* 0x0000003c00177308 */ /* 0x0005e20000002400 */
[----:B------:R-:W-:Y:S02]  /*8890*/  FMUL.FTZ R48, R48, c[0x0][0x320] ;  /* 0x0000c80030307a20 */ /* 0x000fe40000410000 */
[----:B------:R-:W-:Y:S01]  /*88a0*/  FMUL.FTZ R56, R56, c[0x0][0x320] ;  /* 0x0000c80038387a20 */ /* 0x000fe20000410000 */
[----:B-1----:R-:W-:Y:S01]  /*88b0*/  MOV R51, R8 ;  /* 0x0000000800337202 */ /* 0x002fe20000000f00 */
[----:B------:R-:W-:Y:S02]  /*88c0*/  FMUL.FTZ R34, R34, c[0x0][0x320] ;  /* 0x0000c80022227a20 */ /* 0x000fe40000410000 */
[----:B------:R-:W-:Y:S02]  /*88d0*/  FMUL.FTZ R32, R32, c[0x0][0x320] ;  /* 0x0000c80020207a20 */ /* 0x000fe40000410000 */
[----:B------:R-:W-:Y:S01]  /*88e0*/  FMUL.FTZ R33, R33, c[0x0][0x320] ;  /* 0x0000c80021217a20 */ /* 0x000fe20000410000 */
[----:B------:R1:W4:Y:S01]  /*88f0*/  MUFU.TANH R0, R48 ;  /* 0x0000003000007308 */ /* 0x0003220000002400 */
[----:B------:R-:W-:Y:S02]  /*8900*/  FMUL.FTZ R44, R44, c[0x0][0x320] ;  /* 0x0000c8002c2c7a20 */ /* 0x000fe40000410000 */
[----:B------:R-:W-:Y:S07]  /*8910*/  FMUL.FTZ R30, R30, c[0x0][0x320] ;  /* 0x0000c8001e1e7a20 */ /* 0x000fee0000410000 */
[----:B------:R4:W-:Y:S01]  /*8920*/  MUFU.TANH R26, R57 ;  /* 0x00000039001a7308 */ /* 0x0009e20000002400 */
[----:B--2---:R-:W-:Y:S09]  /*8930*/  MOV R60, R246 ;  /* 0x000000f6003c7202 */ /* 0x004ff20000000f00 */
[----:B------:R-:W-:Y:S01]  /*8940*/  MUFU.TANH R130, R27 ;  /* 0x0000001b00827308 */ /* 0x000fe20000002400 */
[----:B-1----:R-:W-:Y:S09]  /*8950*/  MOV R48, R136 ;  /* 0x0000008800307202 */ /* 0x002ff20000000f00 */
[----:B------:R1:W-:Y:S01]  /*8960*/  MUFU.TANH R27, R56 ;  /* 0x00000038001b7308 */ /* 0x0003e20000002400 */
[----:B----4-:R-:W-:Y:S02]  /*8970*/  MOV R57, R2 ;  /* 0x0000000200397202 */ /* 0x010fe40000000f00 */
[----:B------:R-:W-:Y:S07]  /*8980*/  FMNMX.FTZ R2, R215, R132, !PT ;  /* 0x00000084d7027209 */ /* 0x000fee0007810000 */
[----:B------:R-:W-:Y:S01]  /*8990*/  MUFU.TANH R243, R38 ;  /* 0x0000002600f37308 */ /* 0x000fe20000002400 */
[----:B------:R-:W-:Y:S09]  /*89a0*/  FMNMX.FTZ R5, R214, R2, !PT ;  /* 0x00000002d6057209 */ /* 0x000ff20007810000 */
[----:B------:R2:W-:Y:S01]  /*89b0*/  MUFU.TANH R129, R39 ;  /* 0x0000002700817308 */ /* 0x0005e20000002400 */
[----:B-1----:R-:W-:Y:S02]  /*89c0*/  MOV R56, R0 ;  /* 0x0000000000387202 */ /* 0x002fe40000000f00 */
[----:B------:R-:W-:Y:S07]  /*89d0*/  FMNMX.FTZ R0, R221, R133, !PT ;  /* 0x00000085dd007209 */ /* 0x000fee0007810000 */
[----:B------:R-:W1:Y:S01]  /*89e0*/  MUFU.TANH R8, R55 ;  /* 0x0000003700087308 */ /* 0x000e620000002400 */
[----:B------:R-:W-:Y:S02]  /*89f0*/  FMNMX.FTZ R2, R220, R0, !PT ;  /* 0x00000000dc027209 */ /* 0x000fe40007810000 */
[----:B------:R-:W-:Y:S02]  /*8a00*/  FMNMX.FTZ R0, R18, R5, !PT ;  /* 0x0000000512007209 */ /* 0x000fe40007810000 */
[----:B------:R-:W-:Y:S02]  /*8a10*/  FMNMX.FTZ R2, R12, R2, !PT ;  /* 0x000000020c027209 */ /* 0x000fe40007810000 */
[----:B------:R-:W-:Y:S03]  /*8a20*/  FMNMX.FTZ R0, R19, R0, !PT ;  /* 0x0000000013007209 */ /* 0x000fe60007810000 */
[----:B------:R-:W-:Y:S01]  /*8a30*/  MUFU.TANH R251, R21 ;  /* 0x0000001500fb7308 */ /* 0x000fe20000002400 */
[----:B------:R-:W-:Y:S01]  /*8a40*/  FMNMX.FTZ R0, R48, R0, !PT ;  /* 0x0000000030007209 */ /* 0x000fe20007810000 */
[----:B--2---:R-:W2:Y:S03]  /*8a50*/  LDL.64 R38, [R1+0x38] ;  /* 0x0000380001267983 */ /* 0x004ea60000100a00 */
[----:B------:R-:W-:Y:S05]  /*8a60*/  FMNMX.FTZ R0, R50, R0, !PT ;  /* 0x0000000032007209 */ /* 0x000fea0007810000 */
[----:B------:R-:W-:Y:S10]  /*8a70*/  MUFU.TANH R21, R28 ;  /* 0x0000001c00157308 */ /* 0x000ff40000002400 */
[----:B------:R1:W-:Y:S10]  /*8a80*/  MUFU.TANH R28, R61 ;  /* 0x0000003d001c7308 */ /* 0x0003f40000002400 */
[----:B------:R-:W4:Y:S10]  /*8a90*/  MUFU.TANH R13, R13 ;  /* 0x0000000d000d7308 */ /* 0x000f340000002400 */
[----:B------:R-:W-:Y:S01]  /*8aa0*/  MUFU.TANH R246, R64 ;  /* 0x0000004000f67308 */ /* 0x000fe20000002400 */
[----:B-1----:R-:W-:Y:S02]  /*8ab0*/  MOV R61, R8 ;  /* 0x00000008003d7202 */ /* 0x002fe40000000f00 */
[----:B------:R-:W2:Y:S07]  /*8ac0*/  LDL R8, [R1+0x1c] ;  /* 0x00001c0001087983 */ /* 0x000eae0000100800 */
[----:B------:R-:W1:Y:S01]  /*8ad0*/  MUFU.TANH R242, R24 ;  /* 0x0000001800f27308 */ /* 0x000e620000002400 */
[----:B----4-:R-:W-:Y:S09]  /*8ae0*/  FMNMX.FTZ R5, R13, R2, !PT ;  /* 0x000000020d057209 */ /* 0x010ff20007810000 */
[----:B------:R-:W4:Y:S10]  /*8af0*/  MUFU.TANH R248, R20 ;  /* 0x0000001400f87308 */ /* 0x000f340000002400 */
[----:B------:R-:W-:Y:S01]  /*8b00*/  MUFU.TANH R218, R65 ;  /* 0x0000004100da7308 */ /* 0x000fe20000002400 */
[----:B-1----:R-:W-:Y:S04]  /*8b10*/  MOV R64, R242 ;  /* 0x000000f200407202 */ /* 0x002fe80000000f00 */
[----:B------:R-:W-:Y:S05]  /*8b20*/  FMNMX.FTZ R5, R64, R5, !PT ;  /* 0x0000000540057209 */ /* 0x000fea0007810000 */
[----:B------:R-:W1:Y:S01]  /*8b30*/  MUFU.TANH R241, R25 ;  /* 0x0000001900f17308 */ /* 0x000e620000002400 */
[----:B----4-:R-:W-:Y:S04]  /*8b40*/  FMNMX.FTZ R4, R248, R4, !PT ;  /* 0x00000004f8047209 */ /* 0x010fe80007810000 */
[----:B------:R-:W-:Y:S05]  /*8b50*/  FMNMX.FTZ R4, R251, R4, !PT ;  /* 0x00000004fb047209 */ /* 0x000fea0007810000 */
[----:B------:R-:W4:Y:S10]  /*8b60*/  MUFU.TANH R250, R34 ;  /* 0x0000002200fa7308 */ /* 0x000f340000002400 */
[----:B------:R-:W4:Y:S01]  /*8b70*/  MUFU.TANH R245, R32 ;  /* 0x0000002000f57308 */ /* 0x000f220000002400 */
[----:B-1----:R-:W-:Y:S04]  /*8b80*/  MOV R65, R241 ;  /* 0x000000f100417202 */ /* 0x002fe80000000f00 */
[----:B------:R-:W-:Y:S05]  /*8b90*/  FMNMX.FTZ R5, R65, R5, !PT ;  /* 0x0000000541057209 */ /* 0x000fea0007810000 */
[----:B------:R-:W1:Y:S01]  /*8ba0*/  MUFU.TANH R249, R35 ;  /* 0x0000002300f97308 */ /* 0x000e620000002400 */
[----:B------:R-:W-:Y:S02]  /*8bb0*/  FMNMX.FTZ R5, R21, R5, !PT ;  /* 0x0000000515057209 */ /* 0x000fe40007810000 */
[----:B----4-:R-:W-:Y:S07]  /*8bc0*/  FMNMX.FTZ R0, R250, R0, !PT ;  /* 0x00000000fa007209 */ /* 0x010fee0007810000 */
[----:B------:R-:W4:Y:S01]  /*8bd0*/  MUFU.TANH R247, R33 ;  /* 0x0000002100f77308 */ /* 0x000f220000002400 */
[----:B------:R-:W-:Y:S09]  /*8be0*/  FMNMX.FTZ R4, R245, R4, !PT ;  /* 0x00000004f5047209 */ /* 0x000ff20007810000 */
[----:B------:R-:W4:Y:S01]  /*8bf0*/  MUFU.TANH R24, R29 ;  /* 0x0000001d00187308 */ /* 0x000f220000002400 */
[----:B-1----:R-:W-:Y:S04]  /*8c00*/  FMNMX.FTZ R0, R249, R0, !PT ;  /* 0x00000000f9007209 */ /* 0x002fe80007810000 */
[----:B------:R-:W-:Y:S05]  /*8c10*/  FMNMX.FTZ R0, R243, R0, !PT ;  /* 0x00000000f3007209 */ /* 0x000fea0007810000 */
[----:B------:R-:W1:Y:S01]  /*8c20*/  MUFU.TANH R25, R40 ;  /* 0x0000002800197308 */ /* 0x000e620000002400 */
[----:B------:R-:W-:Y:S02]  /*8c30*/  FMNMX.FTZ R0, R129, R0, !PT ;  /* 0x0000000081007209 */ /* 0x000fe40007810000 */
[----:B----4-:R-:W-:Y:S02]  /*8c40*/  FMNMX.FTZ R4, R247, R4, !PT ;  /* 0x00000004f7047209 */ /* 0x010fe40007810000 */
[----:B------:R-:W-:Y:S02]  /*8c50*/  FMNMX.FTZ R0, R10, R0, !PT ;  /* 0x000000000a007209 */ /* 0x000fe40007810000 */
[----:B------:R-:W-:Y:S03]  /*8c60*/  FMNMX.FTZ R4, R60, R4, !PT ;  /* 0x000000043c047209 */ /* 0x000fe60007810000 */
[----:B------:R-:W-:Y:S01]  /*8c70*/  MUFU.TANH R9, R54 ;  /* 0x0000003600097308 */ /* 0x000fe20000002400 */
[----:B------:R-:W-:Y:S02]  /*8c80*/  FMNMX.FTZ R0, R41, R0, !PT ;  /* 0x0000000029007209 */ /* 0x000fe40007810000 */
[----:B------:R-:W-:Y:S02]  /*8c90*/  FMNMX.FTZ R4, R57, R4, !PT ;  /* 0x0000000439047209 */ /* 0x000fe40007810000 */
[----:B------:R-:W-:Y:S02]  /*8ca0*/  FMNMX.FTZ R5, R24, R5, !PT ;  /* 0x0000000518057209 */ /* 0x000fe40007810000 */
[----:B------:R-:W-:Y:S02]  /*8cb0*/  FMNMX.FTZ R4, R56, R4, !PT ;  /* 0x0000000438047209 */ /* 0x000fe40007810000 */
[----:B------:R-:W-:Y:S01]  /*8cc0*/  MOV R33, R139 ;  /* 0x0000008b00217202 */ /* 0x000fe20000000f00 */
[----:B------:R-:W4:Y:S01]  /*8cd0*/  MUFU.TANH R44, R44 ;  /* 0x0000002c002c7308 */ /* 0x000f220000002400 */
[----:B------:R-:W-:Y:S02]  /*8ce0*/  FMNMX.FTZ R4, R51, R4, !PT ;  /* 0x0000000433047209 */ /* 0x000fe40007810000 */
[----:B-1----:R-:W-:Y:S04]  /*8cf0*/  FMNMX.FTZ R5, R25, R5, !PT ;  /* 0x0000000519057209 */ /* 0x002fe80007810000 */
[----:B------:R-:W-:Y:S03]  /*8d00*/  FMNMX.FTZ R5, R22, R5, !PT ;  /* 0x0000000516057209 */ /* 0x000fe60007810000 */
[----:B------:R1:W-:Y:S10]  /*8d10*/  MUFU.TANH R29, R67 ;  /* 0x00000043001d7308 */ /* 0x0003f40000002400 */
[----:B------:R-:W3:Y:S01]  /*8d20*/  MUFU.TANH R131, R45 ;  /* 0x0000002d00837308 */ /* 0x000ee20000002400 */
[----:B----4-:R-:W-:Y:S09]  /*8d30*/  FMNMX.FTZ R5, R44, R5, !PT ;  /* 0x000000052c057209 */ /* 0x010ff20007810000 */
[----:B------:R-:W4:Y:S01]  /*8d40*/  MUFU.TANH R45, R52 ;  /* 0x00000034002d7308 */ /* 0x000f220000002400 */
[----:B-1----:R-:W-:Y:S04]  /*8d50*/  MOV R67, R9 ;  /* 0x0000000900437202 */ /* 0x002fe80000000f00 */
[----:B------:R-:W-:Y:S05]  /*8d60*/  FMNMX.FTZ R0, R67, R0, !PT ;  /* 0x0000000043007209 */ /* 0x000fea0007810000 */
[----:B------:R-:W1:Y:S01]  /*8d70*/  MUFU.TANH R252, R53 ;  /* 0x0000003500fc7308 */ /* 0x000e620000002400 */
[----:B------:R-:W-:Y:S02]  /*8d80*/  FMNMX.FTZ R2, R61, R0, !PT ;  /* 0x000000003d027209 */ /* 0x000fe40007810000 */
[----:B---3--:R-:W-:Y:S04]  /*8d90*/  FMNMX.FTZ R5, R131, R5, !PT ;  /* 0x0000000583057209 */ /* 0x008fe80007810000 */
[----:B------:R-:W-:Y:S03]  /*8da0*/  FMNMX.FTZ R0, R27, R5, !PT ;  /* 0x000000051b007209 */ /* 0x000fe60007810000 */
[----:B------:R-:W3:Y:S01]  /*8db0*/  MUFU.TANH R14, R14 ;  /* 0x0000000e000e7308 */ /* 0x000ee20000002400 */
[----:B------:R-:W-:Y:S02]  /*8dc0*/  FMNMX.FTZ R5, R222, R138, !PT ;  /* 0x0000008ade057209 */ /* 0x000fe40007810000 */
[----:B------:R-:W-:Y:S02]  /*8dd0*/  FMNMX.FTZ R0, R26, R0, !PT ;  /* 0x000000001a007209 */ /* 0x000fe40007810000 */
[----:B----4-:R-:W-:Y:S02]  /*8de0*/  FMNMX.FTZ R4, R45, R4, !PT ;  /* 0x000000042d047209 */ /* 0x010fe40007810000 */
[----:B------:R-:W-:Y:S02]  /*8df0*/  FMNMX.FTZ R0, R23, R0, !PT ;  /* 0x0000000017007209 */ /* 0x000fe40007810000 */
[----:B------:R-:W-:Y:S01]  /*8e00*/  FMNMX.FTZ R5, R223, R5, !PT ;  /* 0x00000005df057209 */ /* 0x000fe20007810000 */
[----:B------:R-:W4:Y:S01]  /*8e10*/  MUFU.TANH R15, R15 ;  /* 0x0000000f000f7308 */ /* 0x000f220000002400 */
[----:B------:R-:W-:Y:S02]  /*8e20*/  FMNMX.FTZ R0, R28, R0, !PT ;  /* 0x000000001c007209 */ /* 0x000fe40007810000 */
[----:B-1----:R-:W-:Y:S03]  /*8e30*/  FMNMX.FTZ R4, R252, R4, !PT ;  /* 0x00000004fc047209 */ /* 0x002fe60007810000 */
[----:B------:R-:W1:Y:S01]  /*8e40*/  SHFL.BFLY PT, R135, R0, 0x2, 0x1f ;  /* 0x0c401f0000877f89 */ /* 0x000e6200000e0000 */
[----:B------:R-:W-:Y:S03]  /*8e50*/  FMNMX.FTZ R4, R246, R4, !PT ;  /* 0x00000004f6047209 */ /* 0x000fe60007810000 */
[----:B------:R-:W1:Y:S01]  /*8e60*/  MUFU.TANH R235, R30 ;  /* 0x0000001e00eb7308 */ /* 0x000e620000002400 */
[----:B------:R-:W-:Y:S02]  /*8e70*/  FMNMX.FTZ R4, R218, R4, !PT ;  /* 0x00000004da047209 */ /* 0x000fe40007810000 */
[----:B---3--:R-:W-:Y:S03]  /*8e80*/  FMNMX.FTZ R5, R14, R5, !PT ;  /* 0x000000050e057209 */ /* 0x008fe60007810000 */
[----:B------:R-:W3:Y:S04]  /*8e90*/  SHFL.BFLY PT, R7, R4, 0x2, 0x1f ;  /* 0x0c401f0004077f89 */ /* 0x000ee800000e0000 */
[----:B------:R-:W3:Y:S01]  /*8ea0*/  MUFU.TANH R30, R66 ;  /* 0x00000042001e7308 */ /* 0x000ee20000002400 */
[----:B----4-:R-:W-:Y:S04]  /*8eb0*/  FMNMX.FTZ R5, R15, R5, !PT ;  /* 0x000000050f057209 */ /* 0x010fe80007810000 */
[----:B------:R-:W-:Y:S05]  /*8ec0*/  FMNMX.FTZ R5, R49, R5, !PT ;  /* 0x0000000531057209 */ /* 0x000fea0007810000 */
[----:B------:R-:W4:Y:S01]  /*8ed0*/  MUFU.TANH R34, R42 ;  /* 0x0000002a00227308 */ /* 0x000f220000002400 */
[----:B-1----:R-:W-:Y:S02]  /*8ee0*/  FMNMX.FTZ R135, R0, R135, !PT ;  /* 0x0000008700877209 */ /* 0x002fe40007810000 */
[----:B------:R-:W-:Y:S02]  /*8ef0*/  FMNMX.FTZ R5, R130, R5, !PT ;  /* 0x0000000582057209 */ /* 0x000fe40007810000 */
[----:B------:R-:W-:Y:S04]  /*8f00*/  MOV R32, R235 ;  /* 0x000000eb00207202 */ /* 0x000fe80000000f00 */
[----:B------:R-:W-:Y:S01]  /*8f10*/  FMNMX.FTZ R5, R32, R5, !PT ;  /* 0x0000000520057209 */ /* 0x000fe20007810000 */
[----:B------:R1:W1:Y:S01]  /*8f20*/  MUFU.TANH R20, R46 ;  /* 0x0000002e00147308 */ /* 0x0002620000002400 */
[----:B---3--:R-:W-:Y:S02]  /*8f30*/  FMNMX.FTZ R4, R4, R7, !PT ;  /* 0x0000000704047209 */ /* 0x008fe40007810000 */
[----:B------:R-:W-:Y:S02]  /*8f40*/  FMNMX.FTZ R0, R33, R5, !PT ;  /* 0x0000000521007209 */ /* 0x000fe40007810000 */
[----:B------:R-:W-:Y:S01]  /*8f50*/  FMNMX.FTZ R2, R30, R2, !PT ;  /* 0x000000021e027209 */ /* 0x000fe20007810000 */
[----:B------:R-:W3:Y:S01]  /*8f60*/  SHFL.BFLY PT, R137, R4, 0x1, 0x1f ;  /* 0x0c201f0004897f89 */ /* 0x000ee200000e0000 */
[----:B------:R-:W-:Y:S02]  /*8f70*/  MOV R43, R30 ;  /* 0x0000001e002b7202 */ /* 0x000fe40000000f00 */
[----:B------:R-:W-:Y:S01]  /*8f80*/  FMNMX.FTZ R2, R29, R2, !PT ;  /* 0x000000021d027209 */ /* 0x000fe20007810000 */
[----:B------:R3:W3:Y:S01]  /*8f90*/  MUFU.TANH R66, R47 ;  /* 0x0000002f00427308 */ /* 0x0006e20000002400 */
[----:B----4-:R-:W-:Y:S01]  /*8fa0*/  FMNMX.FTZ R5, R34, R0, !PT ;  /* 0x0000000022057209 */ /* 0x010fe20007810000 */
[----:B------:R-:W-:Y:S02]  /*8fb0*/  FMUL.FTZ R0, R63, c[0x0][0x320] ;  /* 0x0000c8003f007a20 */ /* 0x000fe40000410000 */
[----:B------:R-:W4:Y:S01]  /*8fc0*/  SHFL.BFLY PT, R6, R2, 0x2, 0x1f ;  /* 0x0c401f0002067f89 */ /* 0x000f2200000e0000 */
[----:B------:R-:W-:Y:S02]  /*8fd0*/  MOV R42, R10 ;  /* 0x0000000a002a7202 */ /* 0x000fe40000000f00 */
[----:B------:R-:W-:Y:S03]  /*8fe0*/  FMNMX.FTZ R5, R11, R5, !PT ;  /* 0x000000050b057209 */ /* 0x000fe60007810000 */
[----:B------:R4:W-:Y:S01]  /*8ff0*/  MUFU.TANH R139, R0 ;  /* 0x00000000008b7308 */ /* 0x0009e20000002400 */
[----:B------:R-:W-:Y:S02]  /*9000*/  MOV R63, R22 ;  /* 0x00000016003f7202 */ /* 0x000fe40000000f00 */
[----:B-1----:R-:W-:Y:S02]  /*9010*/  MOV R46, R29 ;  /* 0x0000001d002e7202 */ /* 0x002fe40000000f00 */
[----:B---3--:R-:W-:Y:S05]  /*9020*/  FMNMX.FTZ R137, R4, R137, !PT ;  /* 0x0000008904897209 */ /* 0x008fea0007810000 */
[----:B------:R1:W3:Y:S01]  /*9030*/  MUFU.TANH R242, R58 ;  /* 0x0000003a00f27308 */ /* 0x0002e20000002400 */
[----:B------:R-:W-:Y:S02]  /*9040*/  FMNMX.FTZ R4, R20, R5, !PT ;  /* 0x0000000514047209 */ /* 0x000fe40007810000 */
[----:B------:R-:W-:Y:S01]  /*9050*/  MOV R47, R28 ;  /* 0x0000001c002f7202 */ /* 0x000fe20000000f00 */
[C---:B------:R-:W-:Y:S01]  /*9060*/  FMUL.FTZ R189, R137.reuse, c[0x0][0x2d0] ;  /* 0x0000b40089bd7a20 */ /* 0x040fe20000410000 */
[----:B------:R-:W-:Y:S02]  /*9070*/  FMNMX.FTZ R4, R66, R4, !PT ;  /* 0x0000000442047209 */ /* 0x000fe40007810000 */
[----:B----4-:R-:W-:Y:S03]  /*9080*/  FMNMX.FTZ R2, R2, R6, !PT ;  /* 0x0000000602027209 */ /* 0x010fe60007810000 */
[----:B------:R4:W3:Y:S01]  /*9090*/  MUFU.TANH R235, R59 ;  /* 0x0000003b00eb7308 */ /* 0x0008e20000002400 */
[----:B------:R-:W3:Y:S01]  /*90a0*/  SHFL.BFLY PT, R6, R135, 0x1, 0x1f ;  /* 0x0c201f0087067f89 */ /* 0x000ee200000e0000 */
[----:B------:R-:W-:Y:S04]  /*90b0*/  FADD.FTZ R0, -R137, R3 ;  /* 0x0000000389007221 */ /* 0x000fe80000010100 */
[----:B------:R-:W-:Y:S03]  /*90c0*/  FMUL.FTZ R0, R0, c[0x0][0x2d0] ;  /* 0x0000b40000007a20 */ /* 0x000fe60000410000 */
[----:B------:R-:W3:Y:S01]  /*90d0*/  SHFL.BFLY PT, R136, R2, 0x1, 0x1f ;  /* 0x0c201f0002887f89 */ /* 0x000ee200000e0000 */
[----:B------:R3:W-:Y:S01]  /*90e0*/  MUFU.TANH R188, R62 ;  /* 0x0000003e00bc7308 */ /* 0x0007e20000002400 */
[----:B-1----:R-:W-:Y:S09]  /*90f0*/  MOV R58, R27 ;  /* 0x0000001b003a7202 */ /* 0x002ff20000000f00 */
[----:B------:R1:W1:Y:S01]  /*9100*/  MUFU.EX2 R134, R0 ;  /* 0x0000000000867308 */ /* 0x0002620000000800 */
[----:B----4-:R-:W-:Y:S02]  /*9110*/  MOV R59, R26 ;  /* 0x0000001a003b7202 */ /* 0x010fe40000000f00 */
[----:B---3--:R-:W-:Y:S05]  /*9120*/  FMNMX.FTZ R135, R135, R6, !PT ;  /* 0x0000000687877209 */ /* 0x008fea0007810000 */
[----:B------:R-:W-:Y:S01]  /*9130*/  FMUL.FTZ R190, R135, c[0x0][0x2d0] ;  /* 0x0000b40087be7a20 */ /* 0x000fe20000410000 */
[----:B------:R-:W-:Y:S02]  /*9140*/  FMNMX.FTZ R136, R2, R136, !PT ;  /* 0x0000008802887209 */ /* 0x000fe40007810000 */
[----:B------:R-:W-:Y:S01]  /*9150*/  FMNMX.FTZ R2, R242, R4, !PT ;  /* 0x00000004f2027209 */ /* 0x000fe20007810000 */
[----:B------:R-:W-:Y:S01]  /*9160*/  FFMA.FTZ R4, R213, c[0x0][0x2d0], -R189 ;  /* 0x0000b400d5047a23 */ /* 0x000fe200000108bd */
[----:B------:R-:W-:Y:S01]  /*9170*/  MOV R62, R23 ;  /* 0x00000017003e7202 */ /* 0x000fe20000000f00 */
[C---:B------:R-:W-:Y:S02]  /*9180*/  FMUL.FTZ R191, R136.reuse, c[0x0][0x2d0] ;  /* 0x0000b40088bf7a20 */ /* 0x040fe40000410000 */
[----:B------:R2:W-:Y:S01]  /*9190*/  MUFU.EX2 R216, R4 ;  /* 0x0000000400d87308 */ /* 0x0005e20000000800 */
[----:B------:R-:W-:Y:S01]  /*91a0*/  FFMA.FTZ R10, R221, c[0x0][0x2d0], -R190 ;  /* 0x0000b400dd0a7a23 */ /* 0x000fe200000108be */
[----:B------:R-:W-:Y:S02]  /*91b0*/  MOV R221, R11 ;  /* 0x0000000b00dd7202 */ /* 0x000fe40000000f00 */
[----:B-1----:R-:W-:Y:S01]  /*91c0*/  FMNMX.FTZ R0, R235, R2, !PT ;  /* 0x00000002eb007209 */ /* 0x002fe20007810000 */
[----:B------:R-:W-:Y:S02]  /*91d0*/  FADD.FTZ R2, -R136, R132 ;  /* 0x0000008488027221 */ /* 0x000fe40000010100 */
[----:B------:R-:W-:Y:S01]  /*91e0*/  FMUL.FTZ R68, R134, R68 ;  /* 0x0000004486447220 */ /* 0x000fe20000410000 */
[----:B------:R-:W-:Y:S01]  /*91f0*/  FMNMX.FTZ R0, R188, R0, !PT ;  /* 0x00000000bc007209 */ /* 0x000fe20007810000 */
[----:B------:R-:W-:Y:S02]  /*9200*/  FMUL.FTZ R2, R2, c[0x0][0x2d0] ;  /* 0x0000b40002027a20 */ /* 0x000fe40000410000 */
[C---:B------:R-:W-:Y:S01]  /*9210*/  FMUL.FTZ R69, R134.reuse, R69 ;  /* 0x0000004586457220 */ /* 0x040fe20000410000 */
[----:B------:R-:W-:Y:S01]  /*9220*/  FMNMX.FTZ R0, R139, R0, !PT ;  /* 0x000000008b007209 */ /* 0x000fe20007810000 */
[----:B------:R1:W3:Y:S01]  /*9230*/  MUFU.EX2 R132, R2 ;  /* 0x0000000200847308 */ /* 0x0002e20000000800 */
[C---:B------:R-:W-:Y:S02]  /*9240*/  FMUL.FTZ R80, R134.reuse, R80 ;  /* 0x0000005086507220 */ /* 0x040fe40000410000 */
[C---:B------:R-:W-:Y:S01]  /*9250*/  FMUL.FTZ R81, R134.reuse, R81 ;  /* 0x0000005186517220 */ /* 0x040fe20000410000 */
[----:B------:R-:W4:Y:S01]  /*9260*/  SHFL.BFLY PT, R3, R0, 0x2, 0x1f ;  /* 0x0c401f0000037f89 */ /* 0x000f2200000e0000 */
[C---:B------:R-:W-:Y:S02]  /*9270*/  FMUL.FTZ R84, R134.reuse, R84 ;  /* 0x0000005486547220 */ /* 0x040fe40000410000 */
[C---:B------:R-:W-:Y:S02]  /*9280*/  FMUL.FTZ R85, R134.reuse, R85 ;  /* 0x0000005586557220 */ /* 0x040fe40000410000 */
[----:B------:R-:W-:Y:S01]  /*9290*/  FMUL.FTZ R96, R134, R96 ;  /* 0x0000006086607220 */ /* 0x000fe20000410000 */
[----:B--2---:R-:W-:Y:S01]  /*92a0*/  @P1 IADD3 R4, P4, R8, UR18, RZ ;  /* 0x0000001208041c10 */ /* 0x004fe2000ff9e0ff */
[C---:B------:R-:W-:Y:S02]  /*92b0*/  FMUL.FTZ R97, R134.reuse, R97 ;  /* 0x0000006186617220 */ /* 0x040fe40000410000 */
[----:B------:R-:W-:Y:S01]  /*92c0*/  FMUL.FTZ R100, R134, R100 ;  /* 0x0000006486647220 */ /* 0x000fe20000410000 */
[----:B------:R-:W-:Y:S01]  /*92d0*/  @P1 LEA R8, P2, R4, c[0x0][0x1c8], 0x1 ;  /* 0x0000720004081a11 */ /* 0x000fe200078408ff */
[C---:B------:R-:W-:Y:S01]  /*92e0*/  FMUL.FTZ R101, R134.reuse, R101 ;  /* 0x0000006586657220 */ /* 0x040fe20000410000 */
[----:B------:R-:W-:Y:S01]  /*92f0*/  @P1 IADD3.X R9, R31, UR15, RZ, P4, !PT ;  /* 0x0000000f1f091c10 */ /* 0x000fe2000a7fe4ff */
[C---:B------:R-:W-:Y:S02]  /*9300*/  FMUL.FTZ R112, R134.reuse, R112 ;  /* 0x0000007086707220 */ /* 0x040fe40000410000 */
[----:B------:R-:W-:Y:S01]  /*9310*/  FMUL.FTZ R113, R134, R113 ;  /* 0x0000007186717220 */ /* 0x000fe20000410000 */
[----:B------:R-:W-:Y:S01]  /*9320*/  @P1 LEA.HI.X R9, R4, c[0x0][0x1cc], R9, 0x1, P2 ;  /* 0x0000730004091a11 */ /* 0x000fe200010f0c09 */
[----:B------:R-:W-:Y:S02]  /*9330*/  FMUL.FTZ R116, R134, R116 ;  /* 0x0000007486747220 */ /* 0x000fe40000410000 */
[----:B-1----:R-:W-:Y:S02]  /*9340*/  FADD.FTZ R2, -R135, R133 ;  /* 0x0000008587027221 */ /* 0x002fe40000010100 */
[----:B---3--:R-:W-:Y:S01]  /*9350*/  FMUL.FTZ R35, R132, R171 ;  /* 0x000000ab84237220 */ /* 0x008fe20000410000 */
[----:B------:R-:W-:Y:S01]  /*9360*/  MOV R171, R41 ;  /* 0x0000002900ab7202 */ /* 0x000fe20000000f00 */
[----:B------:R-:W-:Y:S01]  /*9370*/  FMUL.FTZ R2, R2, c[0x0][0x2d0] ;  /* 0x0000b40002027a20 */ /* 0x000fe20000410000 */
[----:B----4-:R-:W-:Y:S01]  /*9380*/  FMNMX.FTZ R0, R0, R3, !PT ;  /* 0x0000000300007209 */ /* 0x010fe20007810000 */
[--C-:B------:R-:W-:Y:S02]  /*9390*/  FFMA.FTZ R3, R17, c[0x0][0x2d0], -R189.reuse ;  /* 0x0000b40011037a23 */ /* 0x100fe400000108bd */
[----:B------:R1:W2:Y:S01]  /*93a0*/  MUFU.EX2 R133, R2 ;  /* 0x0000000200857308 */ /* 0x0002a20000000800 */
[----:B------:R-:W-:Y:S01]  /*93b0*/  FMUL.FTZ R17, R134, R153 ;  /* 0x0000009986117220 */ /* 0x000fe20000410000 */
[----:B------:R-:W-:Y:S01]  /*93c0*/  MOV R153, R56 ;  /* 0x0000003800997202 */ /* 0x000fe20000000f00 */
[C---:B------:R-:W-:Y:S02]  /*93d0*/  FMUL.FTZ R70, R132.reuse, R70 ;  /* 0x0000004684467220 */ /* 0x040fe40000410000 */
        /* <DEDUP_REMOVED lines=8> */
[C---:B------:R-:W-:Y:S02]  /*9460*/  FMUL.FTZ R102, R132.reuse, R102 ;  /* 0x0000006684667220 */ /* 0x040fe40000410000 */
[C---:B------:R-:W-:Y:S02]  /*9470*/  FMUL.FTZ R103, R132.reuse, R103 ;  /* 0x0000006784677220 */ /* 0x040fe40000410000 */
[----:B------:R-:W-:Y:S02]  /*9480*/  FMUL.FTZ R114, R132, R114 ;  /* 0x0000007284727220 */ /* 0x000fe40000410000 */
[----:B-1----:R-:W-:Y:S02]  /*9490*/  FFMA.FTZ R2, R212, c[0x0][0x2d0], -R189 ;  /* 0x0000b400d4027a23 */ /* 0x002fe400000108bd */
[----:B------:R-:W-:Y:S01]  /*94a0*/  MUFU.EX2 R212, R10 ;  /* 0x0000000a00d47308 */ /* 0x000fe20000000800 */
[C---:B--2---:R-:W-:Y:S01]  /*94b0*/  FMUL.FTZ R41, R133.reuse, R177 ;  /* 0x000000b185297220 */ /* 0x044fe20000410000 */
[----:B------:R-:W-:Y:S01]  /*94c0*/  MOV R177, R42 ;  /* 0x0000002a00b17202 */ /* 0x000fe20000000f00 */
[C---:B------:R-:W-:Y:S01]  /*94d0*/  FMUL.FTZ R28, R133.reuse, R164 ;  /* 0x000000a4851c7220 */ /* 0x040fe20000410000 */
[----:B------:R-:W-:Y:S01]  /*94e0*/  MOV R164, R33 ;  /* 0x0000002100a47202 */ /* 0x000fe20000000f00 */
[----:B------:R-:W-:Y:S02]  /*94f0*/  FMUL.FTZ R29, R133, R165 ;  /* 0x000000a5851d7220 */ /* 0x000fe40000410000 */
[----:B---3--:R-:W-:Y:S02]  /*9500*/  FFMA.FTZ R3, R215, c[0x0][0x2d0], -R191 ;  /* 0x0000b400d7037a23 */ /* 0x008fe400000108bf */
[----:B------:R-:W-:Y:S01]  /*9510*/  FMUL.FTZ R33, R134, R169 ;  /* 0x000000a986217220 */ /* 0x000fe20000410000 */
[----:B------:R1:W-:Y:S01]  /*9520*/  MUFU.EX2 R217, R2 ;  /* 0x0000000200d97308 */ /* 0x0003e20000000800 */
[C---:B------:R-:W-:Y:S01]  /*9530*/  FMUL.FTZ R40, R133.reuse, R176 ;  /* 0x000000b085287220 */ /* 0x040fe20000410000 */
        /* <DEDUP_REMOVED lines=12> */
[C---:B------:R-:W-:Y:S02]  /*9600*/  FMUL.FTZ R105, R133.reuse, R105 ;  /* 0x0000006985697220 */ /* 0x040fe40000410000 */
[----:B-1----:R-:W-:Y:S02]  /*9610*/  FFMA.FTZ R2, R16, c[0x0][0x2d0], -R189 ;  /* 0x0000b40010027a23 */ /* 0x002fe400000108bd */
[C---:B------:R-:W-:Y:S01]  /*9620*/  FMUL.FTZ R16, R134.reuse, R152 ;  /* 0x0000009886107220 */ /* 0x040fe20000410000 */
[----:B------:R-:W-:Y:S01]  /*9630*/  MOV R152, R48 ;  /* 0x0000003000987202 */ /* 0x000fe20000000f00 */
[----:B------:R1:W-:Y:S01]  /*9640*/  MUFU.EX2 R240, R2 ;  /* 0x0000000200f07308 */ /* 0x0003e20000000800 */
[----:B------:R-:W-:Y:S02]  /*9650*/  FMUL.FTZ R48, R134, R184 ;  /* 0x000000b886307220 */ /* 0x000fe40000410000 */
[C---:B------:R-:W-:Y:S02]  /*9660*/  FMUL.FTZ R108, R133.reuse, R108 ;  /* 0x0000006c856c7220 */ /* 0x040fe40000410000 */
[--C-:B--2---:R-:W-:Y:S02]  /*9670*/  FFMA.FTZ R3, R214, c[0x0][0x2d0], -R191.reuse ;  /* 0x0000b400d6037a23 */ /* 0x104fe400000108bf */
[C---:B------:R-:W-:Y:S02]  /*9680*/  FMUL.FTZ R109, R133.reuse, R109 ;  /* 0x0000006d856d7220 */ /* 0x040fe40000410000 */
[----:B------:R-:W-:Y:S01]  /*9690*/  FMUL.FTZ R115, R132, R115 ;  /* 0x0000007384737220 */ /* 0x000fe20000410000 */
[----:B------:R2:W-:Y:S01]  /*96a0*/  MUFU.EX2 R233, R3 ;  /* 0x0000000300e97308 */ /* 0x0005e20000000800 */
[----:B------:R-:W-:Y:S02]  /*96b0*/  FMUL.FTZ R117, R134, R117 ;  /* 0x0000007586757220 */ /* 0x000fe40000410000 */
[C---:B------:R-:W-:Y:S02]  /*96c0*/  FMUL.FTZ R118, R132.reuse, R118 ;  /* 0x0000007684767220 */ /* 0x040fe40000410000 */
[----:B------:R-:W-:Y:S02]  /*96d0*/  FMUL.FTZ R119, R132, R119 ;  /* 0x0000007784777220 */ /* 0x000fe40000410000 */
[C---:B------:R-:W-:Y:S02]  /*96e0*/  FMUL.FTZ R120, R133.reuse, R120 ;  /* 0x0000007885787220 */ /* 0x040fe40000410000 */
[C---:B------:R-:W-:Y:S02]  /*96f0*/  FMUL.FTZ R121, R133.reuse, R121 ;  /* 0x0000007985797220 */ /* 0x040fe40000410000 */
[C---:B------:R-:W-:Y:S02]  /*9700*/  FMUL.FTZ R124, R133.reuse, R124 ;  /* 0x0000007c857c7220 */ /* 0x040fe40000410000 */
[----:B------:R-:W-:Y:S01]  /*9710*/  FMUL.FTZ R125, R133, R125 ;  /* 0x0000007d857d7220 */ /* 0x000fe20000410000 */
[----:B-1----:R-:W1:Y:S01]  /*9720*/  SHFL.BFLY PT, R2, R0, 0x1, 0x1f ;  /* 0x0c201f0000027f89 */ /* 0x002e6200000e0000 */
[----:B------:R-:W-:Y:S02]  /*9730*/  FMUL.FTZ R128, R134, R128 ;  /* 0x0000008086807220 */ /* 0x000fe40000410000 */
[----:B------:R-:W-:Y:S02]  /*9740*/  FFMA.FTZ R152, R152, c[0x0][0x2d0], -R191 ;  /* 0x0000b40098987a23 */ /* 0x000fe400000108bf */
[----:B------:R-:W-:Y:S02]  /*9750*/  FFMA.FTZ R153, R153, c[0x0][0x2d0], -R189 ;  /* 0x0000b40099997a23 */ /* 0x000fe400000108bd */
[----:B--2---:R-:W-:Y:S02]  /*9760*/  FFMA.FTZ R3, R18, c[0x0][0x2d0], -R191 ;  /* 0x0000b40012037a23 */ /* 0x004fe400000108bf */
[C---:B------:R-:W-:Y:S01]  /*9770*/  FMUL.FTZ R18, R132.reuse, R154 ;  /* 0x0000009a84127220 */ /* 0x040fe20000410000 */
[----:B------:R-:W-:Y:S01]  /*9780*/  MOV R154, R51 ;  /* 0x00000033009a7202 */ /* 0x000fe20000000f00 */
[----:B------:R2:W-:Y:S01]  /*9790*/  MUFU.EX2 R224, R3 ;  /* 0x0000000300e07308 */ /* 0x0005e20000000800 */
[----:B------:R-:W-:Y:S03]  /*97a0*/  FMUL.FTZ R51, R132, R187 ;  /* 0x000000bb84337220 */ /* 0x000fe60000410000 */
[----:B------:R-:W-:Y:S01]  /*97b0*/  FFMA.FTZ R154, R154, c[0x0][0x2d0], -R189 ;  /* 0x0000b4009a9a7a23 */ /* 0x000fe200000108bd */
[----:B-1----:R-:W-:Y:S01]  /*97c0*/  FMNMX.FTZ R2, R0, R2, !PT ;  /* 0x0000000200027209 */ /* 0x002fe20007810000 */
[----:B------:R-:W-:Y:S02]  /*97d0*/  FFMA.FTZ R0, R19, c[0x0][0x2d0], -R191 ;  /* 0x0000b40013007a23 */ /* 0x000fe400000108bf */
[----:B------:R-:W-:Y:S01]  /*97e0*/  FMUL.FTZ R19, R132, R155 ;  /* 0x0000009b84137220 */ /* 0x000fe20000410000 */
[----:B------:R-:W-:Y:S01]  /*97f0*/  MOV R155, R62 ;  /* 0x0000003e009b7202 */ /* 0x000fe20000000f00 */
[----:B------:R1:W-:Y:S01]  /*9800*/  MUFU.EX2 R241, R0 ;  /* 0x0000000000f17308 */ /* 0x0003e20000000800 */
[----:B--2---:R-:W-:Y:S01]  /*9810*/  @P1 IADD3 R3, P6, R38, UR18, RZ ;  /* 0x0000001226031c10 */ /* 0x004fe2000ffde0ff */
[----:B------:R-:W-:Y:S03]  /*9820*/  @UP1 UIADD3 UR18, UP0, UR10, 0x80, URZ ;  /* 0x000000800a121890 */ /* 0x000fe6000ff1e03f */
[----:B------:R-:W-:Y:S02]  /*9830*/  @P1 LEA R6, P5, R3, c[0x0][0x1c8], 0x1 ;  /* 0x0000720003061a11 */ /* 0x000fe400078a08ff */
[----:B------:R-:W-:Y:S01]  /*9840*/  @P1 IADD3.X R5, R37, UR15, RZ, P6, !PT ;  /* 0x0000000f25051c10 */ /* 0x000fe2000b7fe4ff */
[----:B------:R-:W-:Y:S01]  /*9850*/  @UP1 UIADD3.X UR15, URZ, UR8, URZ, UP0, !UPT ;  /* 0x000000083f0f1290 */ /* 0x000fe200087fe43f */
[----:B------:R-:W-:Y:S02]  /*9860*/  @P1 IADD3 R4, P4, R6, UR19, RZ ;  /* 0x0000001306041c10 */ /* 0x000fe4000ff9e0ff */
[----:B------:R-:W-:Y:S01]  /*9870*/  @P1 LEA.HI.X R7, R3, c[0x0][0x1cc], R5, 0x1, P5 ;  /* 0x0000730003071a11 */ /* 0x000fe200028f0c05 */
[----:B------:R-:W-:Y:S01]  /*9880*/  FFMA.FTZ R3, R220, c[0x0][0x2d0], -R190 ;  /* 0x0000b400dc037a23 */ /* 0x000fe200000108be */
[----:B------:R-:W-:Y:S01]  /*9890*/  MOV R220, R32 ;  /* 0x0000002000dc7202 */ /* 0x000fe20000000f00 */
[----:B------:R-:W-:Y:S01]  /*98a0*/  FMUL.FTZ R32, R134, R168 ;  /* 0x000000a886207220 */ /* 0x000fe20000410000 */
[----:B------:R-:W-:Y:S01]  /*98b0*/  @P1 IADD3.X R5, R7, UR20, RZ, P4, !PT ;  /* 0x0000001407051c10 */ /* 0x000fe2000a7fe4ff */
[----:B------:R2:W-:Y:S01]  /*98c0*/  @P1 LDGSTS.E.BYPASS.LTC128B.128 [R244+0x4100], [R6.64], !P3 ;  /* 0x0410000006f41fae */ /* 0x0005e2000d901d50 */
[----:B------:R3:W-:Y:S01]  /*98d0*/  MUFU.EX2 R214, R3 ;  /* 0x0000000300d67308 */ /* 0x0007e20000000800 */
[----:B-1----:R-:W-:Y:S01]  /*98e0*/  FADD.FTZ R0, -R2, R138 ;  /* 0x0000008a02007221 */ /* 0x002fe20000010100 */
[----:B------:R-:W-:Y:S02]  /*98f0*/  MOV R138, R21 ;  /* 0x00000015008a7202 */ /* 0x000fe40000000f00 */
[----:B------:R-:W-:Y:S01]  /*9900*/  MOV R168, R57 ;  /* 0x0000003900a87202 */ /* 0x000fe20000000f00 */
[----:B------:R-:W-:Y:S02]  /*9910*/  FMUL.FTZ R0, R0, c[0x0][0x2d0] ;  /* 0x0000b40000007a20 */ /* 0x000fe40000410000 */
[----:B------:R1:W-:Y:S01]  /*9920*/  @P1 LDGSTS.E.BYPASS.LTC128B.128 [R244+0x6100], [R8.64], !P0 ;  /* 0x0610000008f41fae */ /* 0x0003e2000c101d50 */
[C---:B------:R-:W-:Y:S03]  /*9930*/  FMUL.FTZ R57, R133.reuse, R197 ;  /* 0x000000c585397220 */ /* 0x040fe60000410000 */
[----:B------:R-:W4:Y:S04]  /*9940*/  MUFU.EX2 R0, R0 ;  /* 0x0000000000007308 */ /* 0x000f280000000800 */
[----:B------:R4:W-:Y:S08]  /*9950*/  @P1 LDGSTS.E.BYPASS.LTC128B.128 [R244+0x4900], [R4.64], !P3 ;  /* 0x0490000004f41fae */ /* 0x0009f0000d901d50 */
[----:B------:R4:W-:Y:S01]  /*9960*/  @P1 LDGSTS.E.BYPASS.LTC128B.128 [R244+0x6900], [R4.64+0x80], !P0 ;  /* 0x0690008004f41fae */ /* 0x0009e2000c101d50 */
[--C-:B---3--:R-:W-:Y:S01]  /*9970*/  FFMA.FTZ R3, R12, c[0x0][0x2d0], -R190.reuse ;  /* 0x0000b4000c037a23 */ /* 0x108fe200000108be */
[C---:B--2---:R-:W-:Y:S01]  /*9980*/  @P1 IADD3 R6, P2, R4.reuse, UR19, RZ ;  /* 0x0000001304061c10 */ /* 0x044fe2000ff5e0ff */
[C---:B------:R-:W-:Y:S02]  /*9990*/  FMUL.FTZ R12, R133.reuse, R148 ;  /* 0x00000094850c7220 */ /* 0x040fe40000410000 */
[----:B------:R2:W-:Y:S01]  /*99a0*/  MUFU.EX2 R215, R3 ;  /* 0x0000000300d77308 */ /* 0x0005e20000000800 */
[----:B------:R-:W-:Y:S01]  /*99b0*/  MOV R148, R24 ;  /* 0x0000001800947202 */ /* 0x000fe20000000f00 */
[----:B------:R-:W-:Y:S01]  /*99c0*/  FMUL.FTZ R24, R133, R160 ;  /* 0x000000a085187220 */ /* 0x000fe20000410000 */
[C---:B------:R-:W-:Y:S02]  /*99d0*/  @P1 IADD3.X R7, R5.reuse, UR20, RZ, P2, !PT ;  /* 0x0000001405071c10 */ /* 0x040fe400097fe4ff */
[----:B------:R-:W-:Y:S02]  /*99e0*/  @P1 IADD3 R10, P2, R4, UR18, RZ ;  /* 0x00000012040a1c10 */ /* 0x000fe4000ff5e0ff */
[----:B-1----:R-:W-:Y:S01]  /*99f0*/  @P1 IADD3 R8, P4, R6, UR19, RZ ;  /* 0x0000001306081c10 */ /* 0x002fe2000ff9e0ff */
[----:B------:R1:W-:Y:S01]  /*9a00*/  @P1 LDGSTS.E.BYPASS.LTC128B.128 [R244+0x5100], [R6.64], !P3 ;  /* 0x0510000006f41fae */ /* 0x0003e2000d901d50 */
[----:B------:R-:W-:Y:S01]  /*9a10*/  @P1 IADD3.X R11, R5, UR15, RZ, P2, !PT ;  /* 0x0000000f050b1c10 */ /* 0x000fe200097fe4ff */
[C---:B----4-:R-:W-:Y:S01]  /*9a20*/  FMUL.FTZ R26, R0.reuse, R162 ;  /* 0x000000a2001a7220 */ /* 0x050fe20000410000 */
[----:B------:R-:W-:Y:S01]  /*9a30*/  @P1 IADD3.X R9, R7, UR20, RZ, P4, !PT ;  /* 0x0000001407091c10 */ /* 0x000fe2000a7fe4ff */
[C---:B------:R-:W-:Y:S01]  /*9a40*/  FMUL.FTZ R27, R0.reuse, R163 ;  /* 0x000000a3001b7220 */ /* 0x040fe20000410000 */
[----:B------:R-:W-:Y:S01]  /*9a50*/  MOV R160, R43 ;  /* 0x0000002b00a07202 */ /* 0x000fe20000000f00 */
[----:B------:R-:W-:Y:S01]  /*9a60*/  FMUL.FTZ R42, R0, R178 ;  /* 0x000000b2002a7220 */ /* 0x000fe20000410000 */
[----:B------:R-:W-:Y:S01]  /*9a70*/  MOV R178, R138 ;  /* 0x0000008a00b27202 */ /* 0x000fe20000000f00 */
[----:B------:R3:W-:Y:S01]  /*9a80*/  @P1 LDGSTS.E.BYPASS.LTC128B.128 [R244+0x7100], [R10.64], !P0 ;  /* 0x071000000af41fae */ /* 0x0007e2000c101d50 */
[----:B------:R-:W-:Y:S01]  /*9a90*/  FFMA.FTZ R138, R248, c[0x0][0x2d0], -R189 ;  /* 0x0000b400f88a7a23 */ /* 0x000fe200000108bd */
[----:B------:R-:W-:Y:S01]  /*9aa0*/  MOV R176, R148 ;  /* 0x0000009400b07202 */ /* 0x000fe20000000f00 */
[C---:B------:R-:W-:Y:S01]  /*9ab0*/  FMUL.FTZ R30, R0.reuse, R166 ;  /* 0x000000a6001e7220 */ /* 0x040fe20000410000 */
[----:B------:R-:W-:Y:S01]  /*9ac0*/  MOV R166, R221 ;  /* 0x000000dd00a67202 */ /* 0x000fe20000000f00 */
[----:B------:R-:W-:Y:S01]  /*9ad0*/  FMUL.FTZ R31, R0, R167 ;  /* 0x000000a7001f7220 */ /* 0x000fe20000410000 */
[----:B------:R-:W-:Y:S01]  /*9ae0*/  @P1 IADD3 R4, P2, R6, UR18, RZ ;  /* 0x0000001206041c10 */ /* 0x000fe2000ff5e0ff */
[----:B------:R-:W-:Y:S01]  /*9af0*/  FMUL.FTZ R43, R0, R179 ;  /* 0x000000b3002b7220 */ /* 0x000fe20000410000 */
[----:B------:R4:W-:Y:S01]  /*9b00*/  @P1 LDGSTS.E.BYPASS.LTC128B.128 [R244+0x5900], [R8.64], !P3 ;  /* 0x0590000008f41fae */ /* 0x0009e2000d901d50 */
[--C-:B--2---:R-:W-:Y:S01]  /*9b10*/  FFMA.FTZ R3, R13, c[0x0][0x2d0], -R190.reuse ;  /* 0x0000b4000d037a23 */ /* 0x104fe200000108be */
[----:B------:R-:W-:Y:S01]  /*9b20*/  @P1 IADD3.X R5, R7, UR15, RZ, P2, !PT ;  /* 0x0000000f07051c10 */ /* 0x000fe200097fe4ff */
[----:B------:R-:W-:Y:S01]  /*9b30*/  FMUL.FTZ R13, R133, R149 ;  /* 0x00000095850d7220 */ /* 0x000fe20000410000 */
[----:B------:R-:W-:Y:S01]  /*9b40*/  MOV R167, R34 ;  /* 0x0000002200a77202 */ /* 0x000fe20000000f00 */
[----:B------:R2:W2:Y:S01]  /*9b50*/  MUFU.EX2 R219, R3 ;  /* 0x0000000300db7308 */ /* 0x0004a20000000800 */
[----:B------:R-:W-:Y:S01]  /*9b60*/  FMUL.FTZ R34, R132, R170 ;  /* 0x000000aa84227220 */ /* 0x000fe20000410000 */
[----:B------:R-:W-:Y:S01]  /*9b70*/  MOV R179, R65 ;  /* 0x0000004100b37202 */ /* 0x000fe20000000f00 */
[----:B------:R2:W-:Y:S01]  /*9b80*/  @P1 LDGSTS.E.BYPASS.LTC128B.128 [R244+0x7900], [R4.64], !P0 ;  /* 0x0790000004f41fae */ /* 0x0005e2000c101d50 */
[----:B------:R-:W-:Y:S01]  /*9b90*/  FMUL.FTZ R62, R0, R202 ;  /* 0x000000ca003e7220 */ /* 0x000fe20000410000 */
[----:B------:R-:W-:Y:S01]  /*9ba0*/  MOV R162, R67 ;  /* 0x0000004300a27202 */ /* 0x000fe20000000f00 */
[----:B-1----:R-:W-:Y:S01]  /*9bb0*/  FMUL.FTZ R7, R132, R147 ;  /* 0x0000009384077220 */ /* 0x002fe20000410000 */
[----:B------:R-:W-:Y:S01]  /*9bc0*/  F2FP.BF16.PACK_AB R147, R241, R224 ;  /* 0x000000e0f193723e */ /* 0x000fe200000010ff */
[----:B------:R-:W-:Y:S01]  /*9bd0*/  FMUL.FTZ R63, R0, R203 ;  /* 0x000000cb003f7220 */ /* 0x000fe20000410000 */
[----:B------:R-:W-:Y:S01]  /*9be0*/  MOV R163, R66 ;  /* 0x0000004200a37202 */ /* 0x000fe20000000f00 */
[----:B------:R-:W-:Y:S01]  /*9bf0*/  FMUL.FTZ R65, R134, R205 ;  /* 0x000000cd86417220 */ /* 0x000fe20000410000 */
[----:B------:R-:W-:Y:S01]  /*9c00*/  LDSM.16.MT88.4 R36, [R226+0x100] ;  /* 0x00010000e224783b */ /* 0x000fe20000004200 */
[----:B------:R-:W-:Y:S02]  /*9c10*/  FMUL.FTZ R66, R132, R206 ;  /* 0x000000ce84427220 */ /* 0x000fe40000410000 */
[C---:B---3--:R-:W-:Y:S02]  /*9c20*/  FMUL.FTZ R10, R0.reuse, R142 ;  /* 0x0000008e000a7220 */ /* 0x048fe40000410000 */
[----:B------:R-:W-:Y:S02]  /*9c30*/  FMUL.FTZ R11, R0, R143 ;  /* 0x0000008f000b7220 */ /* 0x000fe40000410000 */
[----:B------:R-:W-:Y:S01]  /*9c40*/  FMUL.FTZ R67, R132, R207 ;  /* 0x000000cf84437220 */ /* 0x000fe20000410000 */
[----:B------:R-:W-:Y:S01]  /*9c50*/  LDSM.16.MT88.4 R52, [R228+0x100] ;  /* 0x00010000e434783b */ /* 0x000fe20000004200 */
[----:B------:R-:W-:Y:S01]  /*9c60*/  FMUL.FTZ R74, R0, R74 ;  /* 0x0000004a004a7220 */ /* 0x000fe20000410000 */
[----:B------:R-:W-:Y:S01]  /*9c70*/  MUFU.EX2 R207, R153 ;  /* 0x0000009900cf7308 */ /* 0x000fe20000000800 */
[----:B----4-:R-:W-:Y:S01]  /*9c80*/  FMUL.FTZ R8, R133, R140 ;  /* 0x0000008c85087220 */ /* 0x010fe20000410000 */
[----:B------:R-:W-:Y:S01]  /*9c90*/  F2FP.BF16.PACK_AB R140, R214, R212 ;  /* 0x000000d4d68c723e */ /* 0x000fe200000010ff */
[----:B--2---:R-:W-:Y:S01]  /*9ca0*/  FMUL.FTZ R3, R2, c[0x0][0x2d0] ;  /* 0x0000b40002037a20 */ /* 0x004fe20000410000 */
[----:B------:R-:W-:Y:S01]  /*9cb0*/  F2FP.BF16.PACK_AB R142, R219, R215 ;  /* 0x000000d7db8e723e */ /* 0x000fe200000010ff */
[----:B------:R-:W-:Y:S01]  /*9cc0*/  FMUL.FTZ R9, R133, R141 ;  /* 0x0000008d85097220 */ /* 0x000fe20000410000 */
[----:B------:R-:W0:Y:S01]  /*9cd0*/  LDGDEPBAR ;  /* 0x00000000000079af */ /* 0x000e220000000000 */
[--C-:B------:R-:W-:Y:S01]  /*9ce0*/  FFMA.FTZ R6, R222, c[0x0][0x2d0], -R3.reuse ;  /* 0x0000b400de067a23 */ /* 0x100fe20000010803 */
[----:B------:R-:W-:Y:S01]  /*9cf0*/  MOV R222, R20 ;  /* 0x0000001400de7202 */ /* 0x000fe20000000f00 */
[--C-:B------:R-:W-:Y:S01]  /*9d00*/  FFMA.FTZ R4, R223, c[0x0][0x2d0], -R3.reuse ;  /* 0x0000b400df047a23 */ /* 0x100fe20000010803 */
[----:B------:R-:W-:Y:S01]  /*9d10*/  MOV R223, R25 ;  /* 0x0000001900df7202 */ /* 0x000fe20000000f00 */
[----:B------:R1:W-:Y:S01]  /*9d20*/  MUFU.EX2 R208, R6 ;  /* 0x0000000600d07308 */ /* 0x0003e20000000800 */
[----:B------:R-:W-:Y:S01]  /*9d30*/  FMUL.FTZ R5, R134, R145 ;  /* 0x0000009186057220 */ /* 0x000fe20000410000 */
[----:B------:R-:W-:Y:S01]  /*9d40*/  F2FP.BF16.PACK_AB R145, R233, R213 ;  /* 0x000000d5e991723e */ /* 0x000fe200000010ff */
[----:B------:R-:W2:Y:S01]  /*9d50*/  LDSM.16.MT88.4 R20, [R225+0x100] ;  /* 0x00010000e114783b */ /* 0x000ea20000004200 */
[C---:B------:R-:W-:Y:S01]  /*9d60*/  FMUL.FTZ R25, R133.reuse, R161 ;  /* 0x000000a185197220 */ /* 0x040fe20000410000 */
[----:B------:R-:W-:Y:S01]  /*9d70*/  MOV R165, R222 ;  /* 0x000000de00a57202 */ /* 0x000fe20000000f00 */
[----:B------:R-:W-:Y:S01]  /*9d80*/  FMUL.FTZ R75, R0, R75 ;  /* 0x0000004b004b7220 */ /* 0x000fe20000410000 */
[----:B------:R-:W-:Y:S01]  /*9d90*/  MOV R222, R44 ;  /* 0x0000002c00de7202 */ /* 0x000fe20000000f00 */
[C---:B------:R-:W-:Y:S01]  /*9da0*/  FMUL.FTZ R44, R133.reuse, R180 ;  /* 0x000000b4852c7220 */ /* 0x040fe20000410000 */
[----:B------:R-:W-:Y:S01]  /*9db0*/  MOV R180, R64 ;  /* 0x0000004000b47202 */ /* 0x000fe20000000f00 */
[----:B------:R3:W4:Y:S01]  /*9dc0*/  MUFU.EX2 R209, R4 ;  /* 0x0000000400d17308 */ /* 0x0007220000000800 */
[----:B------:R-:W-:Y:S01]  /*9dd0*/  MOV R170, R223 ;  /* 0x000000df00aa7202 */ /* 0x000fe20000000f00 */
[----:B------:R-:W-:Y:S01]  /*9de0*/  FMUL.FTZ R64, R134, R204 ;  /* 0x000000cc86407220 */ /* 0x000fe20000410000 */
[----:B------:R-:W-:Y:S01]  /*9df0*/  MOV R223, R47 ;  /* 0x0000002f00df7202 */ /* 0x000fe20000000f00 */
[C---:B------:R-:W-:Y:S01]  /*9e00*/  FMUL.FTZ R47, R0.reuse, R183 ;  /* 0x000000b7002f7220 */ /* 0x040fe20000410000 */
[----:B------:R-:W-:Y:S01]  /*9e10*/  MOV R161, R61 ;  /* 0x0000003d00a17202 */ /* 0x000fe20000000f00 */
[----:B------:R-:W-:Y:S02]  /*9e20*/  FMUL.FTZ R61, R133, R201 ;  /* 0x000000c9853d7220 */ /* 0x000fe40000410000 */
[C---:B------:R-:W-:Y:S02]  /*9e30*/  FMUL.FTZ R78, R0.reuse, R78 ;  /* 0x0000004e004e7220 */ /* 0x040fe40000410000 */
[C---:B------:R-:W-:Y:S02]  /*9e40*/  FMUL.FTZ R79, R0.reuse, R79 ;  /* 0x0000004f004f7220 */ /* 0x040fe40000410000 */
[----:B------:R-:W-:Y:S02]  /*9e50*/  FMUL.FTZ R90, R0, R90 ;  /* 0x0000005a005a7220 */ /* 0x000fe40000410000 */
[----:B-1----:R-:W-:Y:S01]  /*9e60*/  FMUL.FTZ R6, R132, R146 ;  /* 0x0000009284067220 */ /* 0x002fe20000410000 */
[----:B------:R-:W-:Y:S01]  /*9e70*/  F2FP.BF16.PACK_AB R146, R231, R240 ;  /* 0x000000f0e792723e */ /* 0x000fe200000010ff */
[C---:B------:R-:W-:Y:S02]  /*9e80*/  FMUL.FTZ R91, R0.reuse, R91 ;  /* 0x0000005b005b7220 */ /* 0x040fe40000410000 */
[C---:B------:R-:W-:Y:S02]  /*9e90*/  FMUL.FTZ R94, R0.reuse, R94 ;  /* 0x0000005e005e7220 */ /* 0x040fe40000410000 */
[C---:B------:R-:W-:Y:S02]  /*9ea0*/  FMUL.FTZ R95, R0.reuse, R95 ;  /* 0x0000005f005f7220 */ /* 0x040fe40000410000 */
[----:B------:R-:W-:Y:S02]  /*9eb0*/  FMUL.FTZ R106, R0, R106 ;  /* 0x0000006a006a7220 */ /* 0x000fe40000410000 */
[--C-:B---3--:R-:W-:Y:S01]  /*9ec0*/  FFMA.FTZ R4, R14, c[0x0][0x2d0], -R3.reuse ;  /* 0x0000b4000e047a23 */ /* 0x108fe20000010803 */
[----:B----4-:R-:W-:Y:S01]  /*9ed0*/  F2FP.BF16.PACK_AB R141, R209, R208 ;  /* 0x000000d0d18d723e */ /* 0x010fe200000010ff */
[C---:B------:R-:W-:Y:S02]  /*9ee0*/  FMUL.FTZ R14, R0.reuse, R150 ;  /* 0x00000096000e7220 */ /* 0x040fe40000410000 */
        /* <DEDUP_REMOVED lines=8> */
[--C-:B------:R-:W-:Y:S02]  /*9f70*/  FFMA.FTZ R188, R188, c[0x0][0x2d0], -R3.reuse ;  /* 0x0000b400bcbc7a23 */ /* 0x100fe40000010803 */
[----:B-1----:R-:W-:Y:S02]  /*9f80*/  FFMA.FTZ R4, R15, c[0x0][0x2d0], -R3 ;  /* 0x0000b4000f047a23 */ /* 0x002fe40000010803 */
[----:B------:R-:W-:Y:S02]  /*9f90*/  FMUL.FTZ R15, R0, R151 ;  /* 0x00000097000f7220 */ /* 0x000fe40000410000 */
[----:B------:R1:W3:Y:S01]  /*9fa0*/  MUFU.EX2 R211, R4 ;  /* 0x0000000400d37308 */ /* 0x0002e20000000800 */
[----:B------:R-:W4:Y:S01]  /*9fb0*/  LDSM.16.MT88.4 R148, [R227+0x100] ;  /* 0x00010000e394783b */ /* 0x000f220000004200 */
[C---:B-1----:R-:W-:Y:S01]  /*9fc0*/  FMUL.FTZ R4, R134.reuse, R144 ;  /* 0x0000009086047220 */ /* 0x042fe20000410000 */
[----:B------:R-:W-:Y:S02]  /*9fd0*/  F2FP.BF16.PACK_AB R144, R217, R216 ;  /* 0x000000d8d990723e */ /* 0x000fe400000010ff */
[----:B---3--:R-:W-:Y:S05]  /*9fe0*/  F2FP.BF16.PACK_AB R143, R211, R210 ;  /* 0x000000d2d38f723e */ /* 0x008fea00000010ff */
[-C--:B--2---:R-:W-:Y:S08]  /*9ff0*/  HMMA.16816.F32.BF16 R4, R144, R20.reuse, R4 ;  /* 0x000000149004723c */ /* 0x084ff00000041804 */
[C---:B------:R-:W-:Y:S07]  /*a000*/  HMMA.16816.F32.BF16 R8, R140.reuse, R20, R8 ;  /* 0x000000148c08723c */ /* 0x040fee0000041808 */
[C---:B------:R-:W-:Y:S01]  /*a010*/  FMUL.FTZ R20, R134.reuse, R156 ;  /* 0x0000009c86147220 */ /* 0x040fe20000410000 */
[-C--:B------:R-:W-:Y:S04]  /*a020*/  HMMA.16816.F32.BF16 R12, R140, R22.reuse, R12 ;  /* 0x000000168c0c723c */ /* 0x080fe8000004180c */
[----:B------:R-:W-:Y:S01]  /*a030*/  FMUL.FTZ R21, R134, R157 ;  /* 0x0000009d86157220 */ /* 0x000fe20000410000 */
[----:B------:R-:W-:Y:S01]  /*a040*/  MOV R157, R59 ;  /* 0x0000003b009d7202 */ /* 0x000fe20000000f00 */
[----:B------:R-:W-:Y:S01]  /*a050*/  FMUL.FTZ R59, R0, R199 ;  /* 0x000000c7003b7220 */ /* 0x000fe20000410000 */
[----:B------:R-:W-:Y:S01]  /*a060*/  MOV R156, R45 ;  /* 0x0000002d009c7202 */ /* 0x000fe20000000f00 */
[C---:B------:R-:W-:Y:S04]  /*a070*/  HMMA.16816.F32.BF16 R16, R144.reuse, R22, R16 ;  /* 0x000000169010723c */ /* 0x040fe80000041810 */
[C---:B------:R-:W-:Y:S01]  /*a080*/  FMUL.FTZ R45, R133.reuse, R181 ;  /* 0x000000b5852d7220 */ /* 0x040fe20000410000 */
[----:B------:R-:W-:Y:S01]  /*a090*/  MOV R181, R50 ;  /* 0x0000003200b57202 */ /* 0x000fe20000000f00 */
[C---:B------:R-:W-:Y:S02]  /*a0a0*/  FMUL.FTZ R50, R132.reuse, R186 ;  /* 0x000000ba84327220 */ /* 0x040fe40000410000 */
[C---:B------:R-:W-:Y:S01]  /*a0b0*/  FMUL.FTZ R22, R132.reuse, R158 ;  /* 0x0000009e84167220 */ /* 0x040fe20000410000 */
[----:B------:R-:W-:Y:S03]  /*a0c0*/  MOV R158, R58 ;  /* 0x0000003a009e7202 */ /* 0x000fe60000000f00 */
[----:B------:R-:W-:Y:S01]  /*a0d0*/  FMUL.FTZ R23, R132, R159 ;  /* 0x0000009f84177220 */ /* 0x000fe20000410000 */
[----:B------:R-:W-:Y:S01]  /*a0e0*/  MOV R159, R46 ;  /* 0x0000002e009f7202 */ /* 0x000fe20000000f00 */
[C---:B------:R-:W-:Y:S01]  /*a0f0*/  FMUL.FTZ R46, R0.reuse, R182 ;  /* 0x000000b6002e7220 */ /* 0x040fe20000410000 */
[----:B------:R-:W-:Y:S01]  /*a100*/  MOV R182, R181 ;  /* 0x000000b500b67202 */ /* 0x000fe20000000f00 */
[----:B------:R-:W-:Y:S01]  /*a110*/  FMUL.FTZ R58, R0, R198 ;  /* 0x000000c6003a7220 */ /* 0x000fe20000410000 */
[----:B------:R-:W-:Y:S02]  /*a120*/  MOV R181, R180 ;  /* 0x000000b400b57202 */ /* 0x000fe40000000f00 */
[-C--:B------:R-:W-:Y:S03]  /*a130*/  HMMA.16816.F32.BF16 R20, R144, R36.reuse, R20 ;  /* 0x000000249014723c */ /* 0x080fe60000041814 */
[----:B------:R-:W-:Y:S02]  /*a140*/  MOV R180, R179 ;  /* 0x000000b300b47202 */ /* 0x000fe40000000f00 */
[----:B------:R-:W-:Y:S02]  /*a150*/  MOV R179, R178 ;  /* 0x000000b200b37202 */ /* 0x000fe40000000f00 */
[----:B------:R-:W-:Y:S01]  /*a160*/  MOV R178, R176 ;  /* 0x000000b000b27202 */ /* 0x000fe20000000f00 */
[C---:B------:R-:W-:Y:S04]  /*a170*/  HMMA.16816.F32.BF16 R24, R140.reuse, R36, R24 ;  /* 0x000000248c18723c */ /* 0x040fe80000041818 */
[----:B------:R-:W-:Y:S02]  /*a180*/  MOV R176, R129 ;  /* 0x0000008100b07202 */ /* 0x000fe40000000f00 */
[----:B------:R-:W2:Y:S01]  /*a190*/  LDL.LU R129, [R1+0x70] ;  /* 0x0000700001817983 */ /* 0x000ea20000300800 */
[C---:B------:R-:W-:Y:S01]  /*a1a0*/  FMUL.FTZ R37, R134.reuse, R173 ;  /* 0x000000ad86257220 */ /* 0x040fe20000410000 */
[-C--:B------:R-:W-:Y:S01]  /*a1b0*/  HMMA.16816.F32.BF16 R28, R140, R38.reuse, R28 ;  /* 0x000000268c1c723c */ /* 0x080fe2000004181c */
[----:B------:R1:W-:Y:S03]  /*a1c0*/  MUFU.EX2 R173, R138 ;  /* 0x0000008a00ad7308 */ /* 0x0003e60000000800 */
[----:B------:R-:W-:Y:S01]  /*a1d0*/  FMUL.FTZ R36, R134, R172 ;  /* 0x000000ac86247220 */ /* 0x000fe20000410000 */
[----:B------:R-:W-:Y:S01]  /*a1e0*/  MOV R172, R60 ;  /* 0x0000003c00ac7202 */ /* 0x000fe20000000f00 */
[----:B------:R-:W-:Y:S02]  /*a1f0*/  FMUL.FTZ R60, R133, R200 ;  /* 0x000000c8853c7220 */ /* 0x000fe40000410000 */
[C---:B------:R-:W-:Y:S07]  /*a200*/  HMMA.16816.F32.BF16 R32, R144.reuse, R38, R32 ;  /* 0x000000269020723c */ /* 0x040fee0000041820 */
[C---:B------:R-:W-:Y:S02]  /*a210*/  FMUL.FTZ R39, R132.reuse, R175 ;  /* 0x000000af84277220 */ /* 0x040fe40000410000 */
[----:B------:R-:W-:Y:S03]  /*a220*/  FMUL.FTZ R38, R132, R174 ;  /* 0x000000ae84267220 */ /* 0x000fe60000410000 */
[----:B------:R-:W-:Y:S01]  /*a230*/  MOV R174, R49 ;  /* 0x0000003100ae7202 */ /* 0x000fe20000000f00 */
[C---:B------:R-:W-:Y:S02]  /*a240*/  FMUL.FTZ R49, R134.reuse, R185 ;  /* 0x000000b986317220 */ /* 0x040fe40000410000 */
[----:B------:R-:W-:Y:S01]  /*a250*/  MUFU.EX2 R185, R154 ;  /* 0x0000009a00b97308 */ /* 0x000fe20000000800 */
[-C--:B------:R-:W-:Y:S03]  /*a260*/  HMMA.16816.F32.BF16 R36, R144, R52.reuse, R36 ;  /* 0x000000349024723c */ /* 0x080fe60000041824 */
[--C-:B-1----:R-:W-:Y:S05]  /*a270*/  FFMA.FTZ R138, R251, c[0x0][0x2d0], -R189.reuse ;  /* 0x0000b400fb8a7a23 */ /* 0x102fea00000108bd */
[C---:B------:R-:W-:Y:S01]  /*a280*/  HMMA.16816.F32.BF16 R40, R140.reuse, R52, R40 ;  /* 0x000000348c28723c */ /* 0x040fe20000041828 */
[----:B------:R1:W-:Y:S06]  /*a290*/  MUFU.EX2 R175, R138 ;  /* 0x0000008a00af7308 */ /* 0x0003ec0000000800 */
[C---:B------:R-:W-:Y:S01]  /*a2a0*/  FMUL.FTZ R53, R134.reuse, R193 ;  /* 0x000000c186357220 */ /* 0x040fe20000410000 */
[-C--:B------:R-:W-:Y:S04]  /*a2b0*/  HMMA.16816.F32.BF16 R44, R140, R54.reuse, R44 ;  /* 0x000000368c2c723c */ /* 0x080fe8000004182c */
[----:B------:R-:W-:Y:S04]  /*a2c0*/  FMUL.FTZ R52, R134, R192 ;  /* 0x000000c086347220 */ /* 0x000fe80000410000 */
[C---:B------:R-:W-:Y:S07]  /*a2d0*/  HMMA.16816.F32.BF16 R48, R144.reuse, R54, R48 ;  /* 0x000000369030723c */ /* 0x040fee0000041830 */
[C---:B------:R-:W-:Y:S02]  /*a2e0*/  FMUL.FTZ R54, R132.reuse, R194 ;  /* 0x000000c284367220 */ /* 0x040fe40000410000 */
[----:B-1----:R-:W-:Y:S03]  /*a2f0*/  FFMA.FTZ R138, R245, c[0x0][0x2d0], -R189 ;  /* 0x0000b400f58a7a23 */ /* 0x002fe600000108bd */
[----:B------:R-:W-:Y:S01]  /*a300*/  FMUL.FTZ R55, R132, R195 ;  /* 0x000000c384377220 */ /* 0x000fe20000410000 */
[----:B------:R1:W-:Y:S01]  /*a310*/  MUFU.EX2 R193, R138 ;  /* 0x0000008a00c17308 */ /* 0x0003e20000000800 */
[----:B------:R-:W-:Y:S05]  /*a320*/  FFMA.FTZ R245, R235, c[0x0][0x2d0], -R3 ;  /* 0x0000b400ebf57a23 */ /* 0x000fea0000010803 */
[-C--:B----4-:R-:W-:Y:S04]  /*a330*/  HMMA.16816.F32.BF16 R52, R144, R148.reuse, R52 ;  /* 0x000000949034723c */ /* 0x090fe80000041834 */
[----:B------:R-:W-:Y:S04]  /*a340*/  MUFU.EX2 R245, R245 ;  /* 0x000000f500f57308 */ /* 0x000fe80000000800 */
[C---:B------:R-:W-:Y:S08]  /*a350*/  HMMA.16816.F32.BF16 R56, R140.reuse, R148, R56 ;  /* 0x000000948c38723c */ /* 0x040ff00000041838 */
[-C--:B------:R-:W-:Y:S04]  /*a360*/  HMMA.16816.F32.BF16 R60, R140, R150.reuse, R60 ;  /* 0x000000968c3c723c */ /* 0x080fe8000004183c */
[----:B-1----:R-:W-:Y:S02]  /*a370*/  FFMA.FTZ R138, R247, c[0x0][0x2d0], -R189 ;  /* 0x0000b400f78a7a23 */ /* 0x002fe400000108bd */
[----:B------:R-:W-:Y:S02]  /*a380*/  MUFU.EX2 R247, R152 ;  /* 0x0000009800f77308 */ /* 0x000fe40000000800 */
[C---:B------:R-:W-:Y:S01]  /*a390*/  HMMA.16816.F32.BF16 R64, R144.reuse, R150, R64 ;  /* 0x000000969040723c */ /* 0x040fe20000041840 */
[----:B------:R-:W1:Y:S07]  /*a3a0*/  LDSM.16.MT88.4 R148, [R225+0x2100] ;  /* 0x00210000e194783b */ /* 0x000e6e0000004200 */
[----:B------:R3:W-:Y:S04]  /*a3b0*/  MUFU.EX2 R221, R138 ;  /* 0x0000008a00dd7308 */ /* 0x0007e80000000800 */
[--C-:B---3--:R-:W-:Y:S01]  /*a3c0*/  FFMA.FTZ R138, R182, c[0x0][0x2d0], -R191.reuse ;  /* 0x0000b400b68a7a23 */ /* 0x108fe200000108bf */
[----:B------:R-:W-:Y:S02]  /*a3d0*/  MOV R182, R181 ;  /* 0x000000b500b67202 */ /* 0x000fe40000000f00 */
[----:B------:R-:W-:Y:S03]  /*a3e0*/  MOV R181, R180 ;  /* 0x000000b400b57202 */ /* 0x000fe60000000f00 */
[----:B------:R3:W-:Y:S01]  /*a3f0*/  MUFU.EX2 R195, R138 ;  /* 0x0000008a00c37308 */ /* 0x0007e20000000800 */
[----:B------:R-:W-:Y:S02]  /*a400*/  MOV R180, R179 ;  /* 0x000000b300b47202 */ /* 0x000fe40000000f00 */
[----:B------:R-:W-:Y:S01]  /*a410*/  MOV R179, R178 ;  /* 0x000000b200b37202 */ /* 0x000fe20000000f00 */
[-C--:B-1----:R-:W-:Y:S03]  /*a420*/  HMMA.16816.F32.BF16 R68, R144, R148.reuse, R68 ;  /* 0x000000949044723c */ /* 0x082fe60000041844 */
[----:B------:R-:W-:Y:S02]  /*a430*/  MOV R178, R174 ;  /* 0x000000ae00b27202 */ /* 0x000fe40000000f00 */
[----:B------:R-:W-:Y:S02]  /*a440*/  MOV R174, R130 ;  /* 0x0000008200ae7202 */ /* 0x000fe40000000f00 */
[----:B------:R-:W3:Y:S01]  /*a450*/  LDL.LU R130, [R1+0x6c] ;  /* 0x00006c0001827983 */ /* 0x000ee20000300800 */
[C---:B------:R-:W-:Y:S04]  /*a460*/  HMMA.16816.F32.BF16 R72, R140.reuse, R148, R72 ;  /* 0x000000948c48723c */ /* 0x040fe80000041848 */
[----:B------:R-:W-:Y:S02]  /*a470*/  MOV R183, R181 ;  /* 0x000000b500b77202 */ /* 0x000fe40000000f00 */
[----:B------:R-:W-:Y:S02]  /*a480*/  MOV R181, R179 ;  /* 0x000000b300b57202 */ /* 0x000fe40000000f00 */
[-C--:B------:R-:W-:Y:S04]  /*a490*/  HMMA.16816.F32.BF16 R76, R140, R150.reuse, R76 ;  /* 0x000000968c4c723c */ /* 0x080fe8000004184c */
[----:B------:R-:W-:Y:S01]  /*a4a0*/  MOV R179, R174 ;  /* 0x000000ae00b37202 */ /* 0x000fe20000000f00 */
[--C-:B---3--:R-:W-:Y:S01]  /*a4b0*/  FFMA.FTZ R138, R250, c[0x0][0x2d0], -R191.reuse ;  /* 0x0000b400fa8a7a23 */ /* 0x108fe200000108bf */
[----:B------:R-:W-:Y:S02]  /*a4c0*/  MOV R174, R168 ;  /* 0x000000a800ae7202 */ /* 0x000fe40000000f00 */
[C---:B------:R-:W-:Y:S01]  /*a4d0*/  HMMA.16816.F32.BF16 R80, R144.reuse, R150, R80 ;  /* 0x000000969050723c */ /* 0x040fe20000041850 */
[----:B------:R1:W-:Y:S01]  /*a4e0*/  MUFU.EX2 R199, R138 ;  /* 0x0000008a00c77308 */ /* 0x0003e20000000800 */
[----:B------:R-:W3:Y:S02]  /*a4f0*/  LDSM.16.MT88.4 R148, [R226+0x2100] ;  /* 0x00210000e294783b */ /* 0x000ee40000004200 */
[----:B------:R-:W-:Y:S02]  /*a500*/  MOV R168, R156 ;  /* 0x0000009c00a87202 */ /* 0x000fe40000000f00 */
[----:B------:R-:W-:Y:S04]  /*a510*/  MOV R156, R131 ;  /* 0x00000083009c7202 */ /* 0x000fe80000000f00 */
[----:B------:R-:W3:Y:S02]  /*a520*/  LDL.LU R131, [R1+0x68] ;  /* 0x0000680001837983 */ /* 0x000ee40000300800 */
[----:B-1----:R-:W-:Y:S04]  /*a530*/  FFMA.FTZ R138, R249, c[0x0][0x2d0], -R191 ;  /* 0x0000b400f98a7a23 */ /* 0x002fe800000108bf */
[----:B------:R1:W-:Y:S01]  /*a540*/  MUFU.EX2 R184, R138 ;  /* 0x0000008a00b87308 */ /* 0x0003e20000000800 */
[-C--:B---3--:R-:W-:Y:S08]  /*a550*/  HMMA.16816.F32.BF16 R84, R144, R148.reuse, R84 ;  /* 0x000000949054723c */ /* 0x088ff00000041854 */
[C---:B------:R-:W-:Y:S04]  /*a560*/  HMMA.16816.F32.BF16 R88, R140.reuse, R148, R88 ;  /* 0x000000948c58723c */ /* 0x040fe80000041858 */
[--C-:B-1----:R-:W-:Y:S01]  /*a570*/  FFMA.FTZ R138, R182, c[0x0][0x2d0], -R190.reuse ;  /* 0x0000b400b68a7a23 */ /* 0x102fe200000108be */
[----:B------:R-:W-:Y:S02]  /*a580*/  MOV R182, R180 ;  /* 0x000000b400b67202 */ /* 0x000fe40000000f00 */
[----:B------:R-:W-:Y:S01]  /*a590*/  MOV R180, R178 ;  /* 0x000000b200b47202 */ /* 0x000fe20000000f00 */
[-C--:B------:R-:W-:Y:S04]  /*a5a0*/  HMMA.16816.F32.BF16 R92, R140, R150.reuse, R92 ;  /* 0x000000968c5c723c */ /* 0x080fe8000004185c */
[----:B------:R-:W-:Y:S02]  /*a5b0*/  MOV R178, R172 ;  /* 0x000000ac00b27202 */ /* 0x000fe40000000f00 */
[----:B------:R1:W-:Y:S02]  /*a5c0*/  MUFU.EX2 R172, R138 ;  /* 0x0000008a00ac7308 */ /* 0x0003e40000000800 */
[C---:B------:R-:W-:Y:S01]  /*a5d0*/  HMMA.16816.F32.BF16 R96, R144.reuse, R150, R96 ;  /* 0x000000969060723c */ /* 0x040fe20000041860 */
[----:B------:R-:W3:Y:S03]  /*a5e0*/  LDSM.16.MT88.4 R148, [R228+0x2100] ;  /* 0x00210000e494783b */ /* 0x000ee60000004200 */
[--C-:B-1----:R-:W-:Y:S01]  /*a5f0*/  FFMA.FTZ R138, R183, c[0x0][0x2d0], -R190.reuse ;  /* 0x0000b400b78a7a23 */ /* 0x102fe200000108be */
[----:B------:R-:W-:Y:S02]  /*a600*/  MOV R183, R182 ;  /* 0x000000b600b77202 */ /* 0x000fe40000000f00 */
[----:B------:R-:W-:Y:S02]  /*a610*/  MOV R182, R181 ;  /* 0x000000b500b67202 */ /* 0x000fe40000000f00 */
[----:B------:R-:W-:Y:S03]  /*a620*/  MOV R181, R180 ;  /* 0x000000b400b57202 */ /* 0x000fe60000000f00 */
[----:B------:R-:W-:Y:S02]  /*a630*/  MOV R180, R179 ;  /* 0x000000b300b47202 */ /* 0x000fe40000000f00 */
[----:B------:R-:W-:Y:S02]  /*a640*/  MOV R179, R178 ;  /* 0x000000b200b37202 */ /* 0x000fe40000000f00 */
[----:B------:R-:W-:Y:S02]  /*a650*/  MOV R178, R174 ;  /* 0x000000ae00b27202 */ /* 0x000fe40000000f00 */
[----:B------:R-:W-:Y:S02]  /*a660*/  MOV R174, R168 ;  /* 0x000000a800ae7202 */ /* 0x000fe40000000f00 */
[----:B------:R-:W-:Y:S02]  /*a670*/  MOV R168, R156 ;  /* 0x0000009c00a87202 */ /* 0x000fe40000000f00 */
[----:B------:R-:W-:Y:S01]  /*a680*/  MOV R156, R222 ;  /* 0x000000de009c7202 */ /* 0x000fe20000000f00 */
[----:B------:R-:W-:Y:S01]  /*a690*/  FFMA.FTZ R174, R174, c[0x0][0x2d0], -R189 ;  /* 0x0000b400aeae7a23 */ /* 0x000fe200000108bd */
[-C--:B---3--:R-:W-:Y:S03]  /*a6a0*/  HMMA.16816.F32.BF16 R100, R144, R148.reuse, R100 ;  /* 0x000000949064723c */ /* 0x088fe60000041864 */
[----:B------:R-:W-:Y:S02]  /*a6b0*/  MOV R222, R242 ;  /* 0x000000f200de7202 */ /* 0x000fe40000000f00 */
[----:B------:R1:W3:Y:S03]  /*a6c0*/  MUFU.EX2 R242, R138 ;  /* 0x0000008a00f27308 */ /* 0x0002e60000000800 */
[C---:B------:R-:W-:Y:S08]  /*a6d0*/  HMMA.16816.F32.BF16 R104, R140.reuse, R148, R104 ;  /* 0x000000948c68723c */ /* 0x040ff00000041868 */
[-C--:B------:R-:W-:Y:S08]  /*a6e0*/  HMMA.16816.F32.BF16 R108, R140, R150.reuse, R108 ;  /* 0x000000968c6c723c */ /* 0x080ff0000004186c */
[C---:B------:R-:W-:Y:S01]  /*a6f0*/  HMMA.16816.F32.BF16 R112, R144.reuse, R150, R112 ;  /* 0x000000969070723c */ /* 0x040fe20000041870 */
[----:B------:R-:W3:Y:S03]  /*a700*/  LDSM.16.MT88.4 R148, [R227+0x2100] ;  /* 0x00210000e394783b */ /* 0x000ee60000004200 */
[--C-:B-1----:R-:W-:Y:S04]  /*a710*/  FFMA.FTZ R138, R183, c[0x0][0x2d0], -R190.reuse ;  /* 0x0000b400b78a7a23 */ /* 0x102fe800000108be */
[----:B------:R1:W-:Y:S01]  /*a720*/  MUFU.EX2 R202, R138 ;  /* 0x0000008a00ca7308 */ /* 0x0003e20000000800 */
[----:B--2---:R-:W-:Y:S03]  /*a730*/  FMUL.FTZ R129, R134, R129 ;  /* 0x0000008186817220 */ /* 0x004fe60000410000 */
[--C-:B-1----:R-:W-:Y:S06]  /*a740*/  FFMA.FTZ R138, R182, c[0x0][0x2d0], -R190.reuse ;  /* 0x0000b400b68a7a23 */ /* 0x102fec00000108be */
[----:B------:R1:W-:Y:S01]  /*a750*/  MUFU.EX2 R187, R138 ;  /* 0x0000008a00bb7308 */ /* 0x0003e20000000800 */
[-C--:B---3--:R-:W-:Y:S08]  /*a760*/  HMMA.16816.F32.BF16 R116, R144, R148.reuse, R116 ;  /* 0x000000949074723c */ /* 0x088ff00000041874 */
[C---:B------:R-:W-:Y:S07]  /*a770*/  HMMA.16816.F32.BF16 R120, R140.reuse, R148, R120 ;  /* 0x000000948c78723c */ /* 0x040fee0000041878 */
[----:B------:R-:W-:Y:S01]  /*a780*/  F2FP.BF16.PACK_AB R148, R242, R172 ;  /* 0x000000acf294723e */ /* 0x000fe200000010ff */
[-C--:B------:R-:W-:Y:S04]  /*a790*/  HMMA.16816.F32.BF16 R124, R140, R150.reuse, R124 ;  /* 0x000000968c7c723c */ /* 0x080fe8000004187c */
[--C-:B-1----:R-:W-:Y:S01]  /*a7a0*/  FFMA.FTZ R138, R181, c[0x0][0x2d0], -R3.reuse ;  /* 0x0000b400b58a7a23 */ /* 0x102fe20000010803 */
[----:B------:R-:W-:Y:S02]  /*a7b0*/  MOV R181, R180 ;  /* 0x000000b400b57202 */ /* 0x000fe40000000f00 */
[----:B------:R-:W-:Y:S02]  /*a7c0*/  MOV R180, R179 ;  /* 0x000000b300b47202 */ /* 0x000fe40000000f00 */
[----:B------:R-:W-:Y:S03]  /*a7d0*/  MOV R179, R178 ;  /* 0x000000b200b37202 */ /* 0x000fe60000000f00 */
[----:B------:R-:W-:Y:S02]  /*a7e0*/  MOV R178, R164 ;  /* 0x000000a400b27202 */ /* 0x000fe40000000f00 */
[----:B------:R1:W-:Y:S01]  /*a7f0*/  MUFU.EX2 R164, R138 ;  /* 0x0000008a00a47308 */ /* 0x0003e20000000800 */
[----:B------:R-:W-:Y:S02]  /*a800*/  F2FP.BF16.PACK_AB R142, R221, R193 ;  /* 0x000000c1dd8e723e */ /* 0x000fe400000010ff */
[----:B------:R-:W-:Y:S02]  /*a810*/  F2FP.BF16.PACK_AB R143, R184, R199 ;  /* 0x000000c7b88f723e */ /* 0x000fe400000010ff */
[----:B------:R-:W-:Y:S02]  /*a820*/  F2FP.BF16.PACK_AB R140, R175, R173 ;  /* 0x000000adaf8c723e */ /* 0x000fe400000010ff */
[----:B------:R-:W-:Y:S01]  /*a830*/  F2FP.BF16.PACK_AB R141, R195, R247 ;  /* 0x000000f7c38d723e */ /* 0x000fe200000010ff */
[----:B-1----:R-:W-:Y:S01]  /*a840*/  FFMA.FTZ R138, R181, c[0x0][0x2d0], -R3 ;  /* 0x0000b400b58a7a23 */ /* 0x002fe20000010803 */
[----:B------:R-:W-:Y:S02]  /*a850*/  MOV R181, R180 ;  /* 0x000000b400b57202 */ /* 0x000fe40000000f00 */
[----:B------:R-:W-:Y:S02]  /*a860*/  MOV R180, R179 ;  /* 0x000000b300b47202 */ /* 0x000fe40000000f00 */
[----:B------:R-:W-:Y:S01]  /*a870*/  MOV R179, R177 ;  /* 0x000000b100b37202 */ /* 0x000fe20000000f00 */
[--C-:B------:R-:W-:Y:S01]  /*a880*/  FFMA.FTZ R152, R181, c[0x0][0x2d0], -R189.reuse ;  /* 0x0000b400b5987a23 */ /* 0x100fe200000108bd */
[----:B------:R-:W-:Y:S02]  /*a890*/  MOV R177, R176 ;  /* 0x000000b000b17202 */ /* 0x000fe40000000f00 */
[----:B------:R-:W-:Y:S01]  /*a8a0*/  MOV R176, R243 ;  /* 0x000000f300b07202 */ /* 0x000fe20000000f00 */
[----:B------:R1:W-:Y:S03]  /*a8b0*/  MUFU.EX2 R192, R152 ;  /* 0x0000009800c07308 */ /* 0x0003e60000000800 */
[----:B------:R-:W-:Y:S01]  /*a8c0*/  MOV R181, R176 ;  /* 0x000000b000b57202 */ /* 0x000fe20000000f00 */
[----:B------:R-:W-:Y:S06]  /*a8d0*/  FFMA.FTZ R176, R252, c[0x0][0x2d0], -R189 ;  /* 0x0000b400fcb07a23 */ /* 0x000fec00000108bd */
[----:B------:R2:W3:Y:S10]  /*a8e0*/  MUFU.EX2 R243, R138 ;  /* 0x0000008a00f37308 */ /* 0x0004f40000000800 */
[----:B------:R-:W-:Y:S01]  /*a8f0*/  MUFU.EX2 R176, R176 ;  /* 0x000000b000b07308 */ /* 0x000fe20000000800 */
[----:B-1----:R-:W4:Y:S01]  /*a900*/  LDL.LU R152, [R1+0x8] ;  /* 0x0000080001987983 */ /* 0x002f220000300800 */
[--C-:B--2---:R-:W-:Y:S01]  /*a910*/  FFMA.FTZ R138, R220, c[0x0][0x2d0], -R3.reuse ;  /* 0x0000b400dc8a7a23 */ /* 0x104fe20000010803 */
[----:B---3--:R-:W-:Y:S07]  /*a920*/  F2FP.BF16.PACK_AB R149, R243, R164 ;  /* 0x000000a4f395723e */ /* 0x008fee00000010ff */
[----:B------:R1:W-:Y:S01]  /*a930*/  MUFU.EX2 R220, R138 ;  /* 0x0000008a00dc7308 */ /* 0x0003e20000000800 */
[----:B------:R-:W-:Y:S02]  /*a940*/  FMUL.FTZ R130, R132, R130 ;  /* 0x0000008284827220 */ /* 0x000fe40000410000 */
[----:B-1----:R-:W-:Y:S07]  /*a950*/  FFMA.FTZ R138, R178, c[0x0][0x2d0], -R3 ;  /* 0x0000b400b28a7a23 */ /* 0x002fee0000010803 */
[----:B------:R-:W1:Y:S01]  /*a960*/  MUFU.EX2 R178, R138 ;  /* 0x0000008a00b27308 */ /* 0x000e620000000800 */
[----:B------:R-:W-:Y:S07]  /*a970*/  FMUL.FTZ R131, R132, R131 ;  /* 0x0000008384837220 */ /* 0x000fee0000410000 */
[----:B------:R-:W-:Y:S01]  /*a980*/  HMMA.16816.F32.BF16 R128, R144, R150, R128 ;  /* 0x000000969080723c */ /* 0x000fe20000041880 */
[----:B------:R-:W2:Y:S06]  /*a990*/  LDSM.16.MT88.4 R144, [R225+0x900] ;  /* 0x00090000e190783b */ /* 0x000eac0000004200 */
[----:B------:R-:W-:Y:S02]  /*a9a0*/  F2FP.BF16.PACK_AB R150, R187, R202 ;  /* 0x000000cabb96723e */ /* 0x000fe400000010ff */
[----:B-1----:R-:W-:Y:S03]  /*a9b0*/  F2FP.BF16.PACK_AB R151, R178, R220 ;  /* 0x000000dcb297723e */ /* 0x002fe600000010ff */
[--C-:B------:R-:W-:Y:S01]  /*a9c0*/  FFMA.FTZ R138, R180, c[0x0][0x2d0], -R189.reuse ;  /* 0x0000b400b48a7a23 */ /* 0x100fe200000108bd */
[----:B------:R-:W-:Y:S01]  /*a9d0*/  MOV R180, R177 ;  /* 0x000000b100b47202 */ /* 0x000fe20000000f00 */
[----:B------:R-:W-:Y:S02]  /*a9e0*/  FFMA.FTZ R177, R246, c[0x0][0x2d0], -R189 ;  /* 0x0000b400f6b17a23 */ /* 0x000fe400000108bd */
[----:B------:R-:W-:Y:S01]  /*a9f0*/  FFMA.FTZ R246, R222, c[0x0][0x2d0], -R3 ;  /* 0x0000b400def67a23 */ /* 0x000fe20000010803 */
[----:B------:R1:W-:Y:S01]  /*aa00*/  MUFU.EX2 R200, R138 ;  /* 0x0000008a00c87308 */ /* 0x0003e20000000800 */
[----:B------:R-:W-:Y:S09]  /*aa10*/  FFMA.FTZ R189, R218, c[0x0][0x2d0], -R189 ;  /* 0x0000b400dabd7a23 */ /* 0x000ff200000108bd */
[----:B------:R-:W-:Y:S10]  /*aa20*/  MUFU.EX2 R197, R189 ;  /* 0x000000bd00c57308 */ /* 0x000ff40000000800 */
[----:B------:R-:W-:Y:S01]  /*aa30*/  MUFU.EX2 R177, R177 ;  /* 0x000000b100b17308 */ /* 0x000fe20000000800 */
[-C--:B--2---:R-:W-:Y:S05]  /*aa40*/  HMMA.16816.F32.BF16 R4, R140, R144.reuse, R4 ;  /* 0x000000908c04723c */ /* 0x084fea0000041804 */
[--C-:B-1----:R-:W-:Y:S04]  /*aa50*/  FFMA.FTZ R138, R181, c[0x0][0x2d0], -R191.reuse ;  /* 0x0000b400b58a7a23 */ /* 0x102fe800000108bf */
[----:B------:R-:W-:Y:S01]  /*aa60*/  MUFU.EX2 R246, R246 ;  /* 0x000000f600f67308 */ /* 0x000fe20000000800 */
[C---:B------:R-:W-:Y:S08]  /*aa70*/  HMMA.16816.F32.BF16 R8, R148.reuse, R144, R8 ;  /* 0x000000909408723c */ /* 0x040ff00000041808 */
[-C--:B------:R-:W-:Y:S01]  /*aa80*/  HMMA.16816.F32.BF16 R12, R148, R146.reuse, R12 ;  /* 0x00000092940c723c */ /* 0x080fe2000004180c */
[----:B------:R1:W-:Y:S07]  /*aa90*/  MUFU.EX2 R181, R138 ;  /* 0x0000008a00b57308 */ /* 0x0003ee0000000800 */
[C---:B------:R-:W-:Y:S01]  /*aaa0*/  HMMA.16816.F32.BF16 R16, R140.reuse, R146, R16 ;  /* 0x000000928c10723c */ /* 0x040fe20000041810 */
[----:B------:R-:W2:Y:S03]  /*aab0*/  LDSM.16.MT88.4 R144, [R226+0x900] ;  /* 0x00090000e290783b */ /* 0x000ea60000004200 */
[--C-:B-1----:R-:W-:Y:S04]  /*aac0*/  FFMA.FTZ R138, R180, c[0x0][0x2d0], -R191.reuse ;  /* 0x0000b400b48a7a23 */ /* 0x102fe800000108bf */
[----:B------:R1:W-:Y:S01]  /*aad0*/  MUFU.EX2 R201, R138 ;  /* 0x0000008a00c97308 */ /* 0x0003e20000000800 */
[-C--:B--2---:R-:W-:Y:S03]  /*aae0*/  HMMA.16816.F32.BF16 R20, R140, R144.reuse, R20 ;  /* 0x000000908c14723c */ /* 0x084fe60000041814 */
[--C-:B-1----:R-:W-:Y:S05]  /*aaf0*/  FFMA.FTZ R138, R179, c[0x0][0x2d0], -R191.reuse ;  /* 0x0000b400b38a7a23 */ /* 0x102fea00000108bf */
[C---:B------:R-:W-:Y:S01]  /*ab00*/  HMMA.16816.F32.BF16 R24, R148.reuse, R144, R24 ;  /* 0x000000909418723c */ /* 0x040fe20000041818 */
[----:B------:R1:W-:Y:S07]  /*ab10*/  MUFU.EX2 R206, R138 ;  /* 0x0000008a00ce7308 */ /* 0x0003ee0000000800 */
[-C--:B------:R-:W-:Y:S08]  /*ab20*/  HMMA.16816.F32.BF16 R28, R148, R146.reuse, R28 ;  /* 0x00000092941c723c */ /* 0x080ff0000004181c */
[C---:B------:R-:W-:Y:S01]  /*ab30*/  HMMA.16816.F32.BF16 R32, R140.reuse, R146, R32 ;  /* 0x000000928c20723c */ /* 0x040fe20000041820 */
[----:B------:R-:W2:Y:S03]  /*ab40*/  LDSM.16.MT88.4 R144, [R228+0x900] ;  /* 0x00090000e490783b */ /* 0x000ea60000004200 */
[--C-:B-1----:R-:W-:Y:S02]  /*ab50*/  FFMA.FTZ R138, R171, c[0x0][0x2d0], -R191.reuse ;  /* 0x0000b400ab8a7a23 */ /* 0x102fe400000108bf */
[--C-:B------:R-:W-:Y:S02]  /*ab60*/  FFMA.FTZ R171, R155, c[0x0][0x2d0], -R190.reuse ;  /* 0x0000b4009bab7a23 */ /* 0x100fe400000108be */
[----:B------:R1:W-:Y:S10]  /*ab70*/  MUFU.EX2 R204, R138 ;  /* 0x0000008a00cc7308 */ /* 0x0003f40000000800 */
[----:B------:R-:W-:Y:S01]  /*ab80*/  MUFU.EX2 R179, R171 ;  /* 0x000000ab00b37308 */ /* 0x000fe20000000800 */
[--C-:B-1----:R-:W-:Y:S02]  /*ab90*/  FFMA.FTZ R138, R170, c[0x0][0x2d0], -R190.reuse ;  /* 0x0000b400aa8a7a23 */ /* 0x102fe400000108be */
[--C-:B------:R-:W-:Y:S01]  /*aba0*/  FFMA.FTZ R170, R157, c[0x0][0x2d0], -R190.reuse ;  /* 0x0000b4009daa7a23 */ /* 0x100fe200000108be */
[-C--:B--2---:R-:W-:Y:S06]  /*abb0*/  HMMA.16816.F32.BF16 R36, R140, R144.reuse, R36 ;  /* 0x000000908c24723c */ /* 0x084fec0000041824 */
[----:B------:R1:W-:Y:S02]  /*abc0*/  MUFU.EX2 R196, R138 ;  /* 0x0000008a00c47308 */ /* 0x0003e40000000800 */
[C---:B------:R-:W-:Y:S08]  /*abd0*/  HMMA.16816.F32.BF16 R40, R148.reuse, R144, R40 ;  /* 0x000000909428723c */ /* 0x040ff00000041828 */
[----:B------:R-:W-:Y:S01]  /*abe0*/  MUFU.EX2 R182, R170 ;  /* 0x000000aa00b67308 */ /* 0x000fe20000000800 */
[-C--:B------:R-:W-:Y:S08]  /*abf0*/  HMMA.16816.F32.BF16 R44, R148, R146.reuse, R44 ;  /* 0x00000092942c723c */ /* 0x080ff0000004182c */
[C---:B------:R-:W-:Y:S01]  /*ac00*/  HMMA.16816.F32.BF16 R48, R140.reuse, R146, R48 ;  /* 0x000000928c30723c */ /* 0x040fe20000041830 */
[----:B------:R-:W2:Y:S03]  /*ac10*/  LDSM.16.MT88.4 R144, [R227+0x900] ;  /* 0x00090000e390783b */ /* 0x000ea60000004200 */
[--C-:B-1----:R-:W-:Y:S02]  /*ac20*/  FFMA.FTZ R138, R169, c[0x0][0x2d0], -R190.reuse ;  /* 0x0000b400a98a7a23 */ /* 0x102fe400000108be */
[--C-:B------:R-:W-:Y:S02]  /*ac30*/  FFMA.FTZ R169, R162, c[0x0][0x2d0], -R191.reuse ;  /* 0x0000b400a2a97a23 */ /* 0x100fe400000108bf */
[----:B------:R1:W-:Y:S10]  /*ac40*/  MUFU.EX2 R203, R138 ;  /* 0x0000008a00cb7308 */ /* 0x0003f40000000800 */
[----:B------:R-:W-:Y:S01]  /*ac50*/  MUFU.EX2 R235, R169 ;  /* 0x000000a900eb7308 */ /* 0x000fe20000000800 */
[----:B-1----:R-:W-:Y:S02]  /*ac60*/  FFMA.FTZ R138, R156, c[0x0][0x2d0], -R190 ;  /* 0x0000b4009c8a7a23 */ /* 0x002fe400000108be */
[----:B------:R-:W3:Y:S07]  /*ac70*/  LDL.LU R156, [R1+0xc] ;  /* 0x00000c00019c7983 */ /* 0x000eee0000300800 */
[----:B------:R1:W-:Y:S01]  /*ac80*/  MUFU.EX2 R205, R138 ;  /* 0x0000008a00cd7308 */ /* 0x0003e20000000800 */
[-C--:B--2---:R-:W-:Y:S03]  /*ac90*/  HMMA.16816.F32.BF16 R52, R140, R144.reuse, R52 ;  /* 0x000000908c34723c */ /* 0x084fe60000041834 */
[----:B----4-:R-:W-:Y:S05]  /*aca0*/  FFMA.FTZ R134, R134, R152, R216 ;  /* 0x0000009886867223 */ /* 0x010fea00000100d8 */
[C---:B------:R-:W-:Y:S01]  /*acb0*/  HMMA.16816.F32.BF16 R56, R148.reuse, R144, R56 ;  /* 0x000000909438723c */ /* 0x040fe20000041838 */
[----:B------:R-:W-:Y:S03]  /*acc0*/  LDSM.16.MT88.4 R152, [R226+0x1100] ;  /* 0x00110000e298783b */ /* 0x000fe60000004200 */
[----:B------:R-:W-:Y:S04]  /*acd0*/  FADD.FTZ R134, R217, R134 ;  /* 0x00000086d9867221 */ /* 0x000fe80000010000 */
[-C--:B------:R-:W-:Y:S04]  /*ace0*/  HMMA.16816.F32.BF16 R60, R148, R146.reuse, R60 ;  /* 0x00000092943c723c */ /* 0x080fe8000004183c */
[----:B------:R-:W-:Y:S02]  /*acf0*/  FADD.FTZ R134, R240, R134 ;  /* 0x00000086f0867221 */ /* 0x000fe40000010000 */
[----:B-1----:R-:W-:Y:S02]  /*ad00*/  FFMA.FTZ R138, R168, c[0x0][0x2d0], -R190 ;  /* 0x0000b400a88a7a23 */ /* 0x002fe400000108be */
[C---:B------:R-:W-:Y:S01]  /*ad10*/  HMMA.16816.F32.BF16 R64, R140.reuse, R146, R64 ;  /* 0x000000928c40723c */ /* 0x040fe20000041840 */
[----:B------:R-:W1:Y:S01]  /*ad20*/  LDSM.16.MT88.4 R144, [R225+0x2900] ;  /* 0x00290000e190783b */ /* 0x000e620000004200 */
[----:B------:R2:W-:Y:S02]  /*ad30*/  MUFU.EX2 R186, R138 ;  /* 0x0000008a00ba7308 */ /* 0x0005e40000000800 */
[----:B------:R-:W-:Y:S02]  /*ad40*/  FFMA.FTZ R168, R161, c[0x0][0x2d0], -R191 ;  /* 0x0000b400a1a87a23 */ /* 0x000fe400000108bf */
[----:B------:R-:W-:Y:S06]  /*ad50*/  FADD.FTZ R134, R231, R134 ;  /* 0x00000086e7867221 */ /* 0x000fec0000010000 */
[----:B------:R4:W4:Y:S01]  /*ad60*/  MUFU.EX2 R183, R168 ;  /* 0x000000a800b77308 */ /* 0x0009220000000800 */
[----:B------:R-:W-:Y:S01]  /*ad70*/  FADD.FTZ R134, R173, R134 ;  /* 0x00000086ad867221 */ /* 0x000fe20000010000 */
[----:B------:R-:W-:Y:S03]  /*ad80*/  MOV R173, R184 ;  /* 0x000000b800ad7202 */ /* 0x000fe60000000f00 */
[----:B------:R-:W-:Y:S02]  /*ad90*/  FADD.FTZ R134, R175, R134 ;  /* 0x00000086af867221 */ /* 0x000fe40000010000 */
[----:B--2---:R-:W-:Y:S02]  /*ada0*/  FFMA.FTZ R138, R167, c[0x0][0x2d0], -R3 ;  /* 0x0000b400a78a7a23 */ /* 0x004fe40000010803 */
[----:B------:R-:W-:Y:S02]  /*adb0*/  FFMA.FTZ R167, R160, c[0x0][0x2d0], -R191 ;  /* 0x0000b400a0a77a23 */ /* 0x000fe400000108bf */
[----:B------:R2:W-:Y:S01]  /*adc0*/  MUFU.EX2 R249, R138 ;  /* 0x0000008a00f97308 */ /* 0x0005e20000000800 */
[----:B----4-:R-:W-:Y:S01]  /*add0*/  LDSM.16.MT88.4 R168, [R226+0x1900] ;  /* 0x00190000e2a8783b */ /* 0x010fe20000004200 */
[----:B------:R-:W-:Y:S08]  /*ade0*/  F2FP.BF16.PACK_AB R189, R183, R235 ;  /* 0x000000ebb7bd723e */ /* 0x000ff000000010ff */
[----:B------:R4:W-:Y:S01]  /*adf0*/  MUFU.EX2 R180, R167 ;  /* 0x000000a700b47308 */ /* 0x0009e20000000800 */
[-C--:B-1----:R-:W-:Y:S08]  /*ae00*/  HMMA.16816.F32.BF16 R68, R140, R144.reuse, R68 ;  /* 0x000000908c44723c */ /* 0x082ff00000041844 */
[C---:B------:R-:W-:Y:S04]  /*ae10*/  HMMA.16816.F32.BF16 R72, R148.reuse, R144, R72 ;  /* 0x000000909448723c */ /* 0x040fe80000041848 */
[----:B--2---:R-:W-:Y:S02]  /*ae20*/  FFMA.FTZ R138, R166, c[0x0][0x2d0], -R3 ;  /* 0x0000b400a68a7a23 */ /* 0x004fe40000010803 */
[----:B------:R-:W-:Y:S02]  /*ae30*/  FFMA.FTZ R166, R159, c[0x0][0x2d0], -R191 ;  /* 0x0000b4009fa67a23 */ /* 0x000fe400000108bf */
[-C--:B------:R-:W-:Y:S01]  /*ae40*/  HMMA.16816.F32.BF16 R76, R148, R146.reuse, R76 ;  /* 0x00000092944c723c */ /* 0x080fe2000004184c */
[----:B------:R1:W-:Y:S03]  /*ae50*/  MUFU.EX2 R191, R174 ;  /* 0x000000ae00bf7308 */ /* 0x0003e60000000800 */
[----:B----4-:R-:W-:Y:S04]  /*ae60*/  MOV R167, R207 ;  /* 0x000000cf00a77202 */ /* 0x010fe80000000f00 */
[C---:B------:R-:W-:Y:S01]  /*ae70*/  HMMA.16816.F32.BF16 R80, R140.reuse, R146, R80 ;  /* 0x000000928c50723c */ /* 0x040fe20000041850 */
[----:B------:R-:W2:Y:S02]  /*ae80*/  LDSM.16.MT88.4 R144, [R226+0x2900] ;  /* 0x00290000e290783b */ /* 0x000ea40000004200 */
[----:B------:R4:W-:Y:S10]  /*ae90*/  MUFU.EX2 R198, R166 ;  /* 0x000000a600c67308 */ /* 0x0009f40000000800 */
[----:B------:R2:W-:Y:S01]  /*aea0*/  MUFU.EX2 R248, R138 ;  /* 0x0000008a00f87308 */ /* 0x0005e20000000800 */
[----:B-1----:R-:W-:Y:S02]  /*aeb0*/  MOV R174, R220 ;  /* 0x000000dc00ae7202 */ /* 0x002fe40000000f00 */
[-C--:B----4-:R-:W-:Y:S01]  /*aec0*/  MOV R166, R206.reuse ;  /* 0x000000ce00a67202 */ /* 0x090fe20000000f00 */
[--C-:B--2---:R-:W-:Y:S02]  /*aed0*/  FFMA.FTZ R138, R165, c[0x0][0x2d0], -R3.reuse ;  /* 0x0000b400a58a7a23 */ /* 0x104fe40000010803 */
[--C-:B------:R-:W-:Y:S01]  /*aee0*/  FFMA.FTZ R165, R158, c[0x0][0x2d0], -R190.reuse ;  /* 0x0000b4009ea57a23 */ /* 0x100fe200000108be */
[-C--:B------:R-:W-:Y:S03]  /*aef0*/  HMMA.16816.F32.BF16 R84, R140, R144.reuse, R84 ;  /* 0x000000908c54723c */ /* 0x080fe60000041854 */
[----:B------:R1:W-:Y:S01]  /*af00*/  MUFU.EX2 R250, R138 ;  /* 0x0000008a00fa7308 */ /* 0x0003e20000000800 */
[----:B------:R-:W-:Y:S04]  /*af10*/  FFMA.FTZ R190, R223, c[0x0][0x2d0], -R190 ;  /* 0x0000b400dfbe7a23 */ /* 0x000fe800000108be */
[C---:B------:R-:W-:Y:S05]  /*af20*/  HMMA.16816.F32.BF16 R88, R148.reuse, R144, R88 ;  /* 0x000000909458723c */ /* 0x040fea0000041858 */
[----:B------:R2:W-:Y:S03]  /*af30*/  MUFU.EX2 R252, R190 ;  /* 0x000000be00fc7308 */ /* 0x0005e60000000800 */
[-C--:B------:R-:W-:Y:S07]  /*af40*/  HMMA.16816.F32.BF16 R92, R148, R146.reuse, R92 ;  /* 0x00000092945c723c */ /* 0x080fee000004185c */
[----:B------:R4:W-:Y:S01]  /*af50*/  MUFU.EX2 R194, R165 ;  /* 0x000000a500c27308 */ /* 0x0009e20000000800 */
[C---:B------:R-:W-:Y:S01]  /*af60*/  HMMA.16816.F32.BF16 R96, R140.reuse, R146, R96 ;  /* 0x000000928c60723c */ /* 0x040fe20000041860 */
[----:B------:R-:W4:Y:S03]  /*af70*/  LDSM.16.MT88.4 R144, [R228+0x2900] ;  /* 0x00290000e490783b */ /* 0x000f260000004200 */
[--C-:B-1----:R-:W-:Y:S02]  /*af80*/  FFMA.FTZ R138, R163, c[0x0][0x2d0], -R3.reuse ;  /* 0x0000b400a38a7a23 */ /* 0x102fe40000010803 */
[----:B------:R-:W-:Y:S03]  /*af90*/  FFMA.FTZ R3, R139, c[0x0][0x2d0], -R3 ;  /* 0x0000b4008b037a23 */ /* 0x000fe60000010803 */
[----:B------:R-:W1:Y:S01]  /*afa0*/  MUFU.EX2 R251, R138 ;  /* 0x0000008a00fb7308 */ /* 0x000e620000000800 */
[----:B------:R-:W-:Y:S02]  /*afb0*/  LDSM.16.MT88.4 R160, [R227+0x1100] ;  /* 0x00110000e3a0783b */ /* 0x000fe40000004200 */
[----:B--2---:R-:W-:Y:S07]  /*afc0*/  F2FP.BF16.PACK_AB R190, R197, R177 ;  /* 0x000000b1c5be723e */ /* 0x004fee00000010ff */
[----:B------:R-:W-:Y:S01]  /*afd0*/  MUFU.EX2 R139, R188 ;  /* 0x000000bc008b7308 */ /* 0x000fe20000000800 */
[----:B----4-:R-:W-:Y:S01]  /*afe0*/  MOV R165, R205 ;  /* 0x000000cd00a57202 */ /* 0x010fe20000000f00 */
[-C--:B------:R-:W-:Y:S08]  /*aff0*/  HMMA.16816.F32.BF16 R100, R140, R144.reuse, R100 ;  /* 0x000000908c64723c */ /* 0x080ff00000041864 */
[C---:B------:R-:W-:Y:S08]  /*b000*/  HMMA.16816.F32.BF16 R104, R148.reuse, R144, R104 ;  /* 0x000000909468723c */ /* 0x040ff00000041868 */
[-C--:B------:R-:W-:Y:S08]  /*b010*/  HMMA.16816.F32.BF16 R108, R148, R146.reuse, R108 ;  /* 0x00000092946c723c */ /* 0x080ff0000004186c */
[C---:B------:R-:W-:Y:S01]  /*b020*/  HMMA.16816.F32.BF16 R112, R140.reuse, R146, R112 ;  /* 0x000000928c70723c */ /* 0x040fe20000041870 */
[----:B------:R-:W2:Y:S07]  /*b030*/  LDSM.16.MT88.4 R144, [R227+0x2900] ;  /* 0x00290000e390783b */ /* 0x000eae0000004200 */
[-C--:B--2---:R-:W-:Y:S08]  /*b040*/  HMMA.16816.F32.BF16 R116, R140, R144.reuse, R116 ;  /* 0x000000908c74723c */ /* 0x084ff00000041874 */
[C---:B------:R-:W-:Y:S01]  /*b050*/  HMMA.16816.F32.BF16 R120, R148.reuse, R144, R120 ;  /* 0x000000909478723c */ /* 0x040fe20000041878 */
[----:B------:R-:W2:Y:S04]  /*b060*/  LDL.LU R145, [R1+0x14] ;  /* 0x0000140001917983 */ /* 0x000ea80000300800 */
[----:B------:R-:W4:Y:S03]  /*b070*/  LDL.LU R144, [R1+0x10] ;  /* 0x0000100001907983 */ /* 0x000f260000300800 */
[-C--:B------:R-:W-:Y:S01]  /*b080*/  HMMA.16816.F32.BF16 R124, R148, R146.reuse, R124 ;  /* 0x00000092947c723c */ /* 0x080fe2000004187c */
[----:B------:R-:W1:Y:S07]  /*b090*/  LDSM.16.MT88.4 R148, [R225+0x1100] ;  /* 0x00110000e194783b */ /* 0x000e6e0000004200 */
[----:B------:R-:W-:Y:S07]  /*b0a0*/  HMMA.16816.F32.BF16 R128, R140, R146, R128 ;  /* 0x000000928c80723c */ /* 0x000fee0000041880 */
[----:B------:R-:W-:Y:S02]  /*b0b0*/  F2FP.BF16.PACK_AB R142, R185, R207 ;  /* 0x000000cfb98e723e */ /* 0x000fe400000010ff */
[----:B------:R-:W-:Y:S03]  /*b0c0*/  F2FP.BF16.PACK_AB R143, R204, R206 ;  /* 0x000000cecc8f723e */ /* 0x000fe600000010ff */
[----:B------:R-:W-:Y:S01]  /*b0d0*/  F2FP.BF16.PACK_AB R140, R200, R192 ;  /* 0x000000c0c88c723e */ /* 0x000fe200000010ff */
[----:B---3--:R-:W-:Y:S01]  /*b0e0*/  FFMA.FTZ R132, R132, R156, R213 ;  /* 0x0000009c84847223 */ /* 0x008fe200000100d5 */
[----:B------:R-:W-:Y:S01]  /*b0f0*/  F2FP.BF16.PACK_AB R141, R201, R181 ;  /* 0x000000b5c98d723e */ /* 0x000fe200000010ff */
[----:B------:R-:W3:Y:S01]  /*b100*/  LDSM.16.MT88.4 R156, [R228+0x1100] ;  /* 0x00110000e49c783b */ /* 0x000ee20000004200 */
[----:B------:R-:W-:Y:S01]  /*b110*/  F2FP.BF16.PACK_AB R146, R186, R205 ;  /* 0x000000cdba92723e */ /* 0x000fe200000010ff */
[----:B------:R-:W-:Y:S01]  /*b120*/  FADD.FTZ R132, R233, R132 ;  /* 0x00000084e9847221 */ /* 0x000fe20000010000 */
[----:B-1----:R-:W-:Y:S03]  /*b130*/  F2FP.BF16.PACK_AB R147, R251, R250 ;  /* 0x000000fafb93723e */ /* 0x002fe600000010ff */
[----:B------:R-:W-:Y:S02]  /*b140*/  FADD.FTZ R132, R224, R132 ;  /* 0x00000084e0847221 */ /* 0x000fe40000010000 */
[----:B------:R1:W5:Y:S02]  /*b150*/  LDL.LU R233, [R1+0x64] ;  /* 0x0000640001e97983 */ /* 0x0003640000300800 */
[----:B------:R-:W-:Y:S02]  /*b160*/  FADD.FTZ R132, R241, R132 ;  /* 0x00000084f1847221 */ /* 0x000fe40000010000 */
[----:B------:R1:W5:Y:S02]  /*b170*/  LDL.LU R240, [R1+0x60] ;  /* 0x0000600001f07983 */ /* 0x0003640000300800 */
[----:B------:R-:W-:Y:S02]  /*b180*/  FADD.FTZ R247, R247, R132 ;  /* 0x00000084f7f77221 */ /* 0x000fe40000010000 */
[----:B------:R1:W5:Y:S01]  /*b190*/  LDL.LU R224, [R1+0x5c] ;  /* 0x00005c0001e07983 */ /* 0x0003620000300800 */
[-C--:B------:R-:W-:Y:S03]  /*b1a0*/  HMMA.16816.F32.BF16 R4, R140, R148.reuse, R4 ;  /* 0x000000948c04723c */ /* 0x080fe60000041804 */
[----:B------:R1:W5:Y:S04]  /*b1b0*/  LDL.LU R231, [R1+0x58] ;  /* 0x0000580001e77983 */ /* 0x0003680000300800 */
[----:B------:R1:W5:Y:S01]  /*b1c0*/  LDL.LU R241, [R1+0x54] ;  /* 0x0000540001f17983 */ /* 0x0003620000300800 */
[----:B--2---:R-:W-:Y:S01]  /*b1d0*/  FFMA.FTZ R138, R133, R145, R212 ;  /* 0x00000091858a7223 */ /* 0x004fe200000100d4 */
[----:B------:R-:W-:Y:S03]  /*b1e0*/  F2FP.BF16.PACK_AB R145, R248, R249 ;  /* 0x000000f9f891723e */ /* 0x000fe600000010ff */
[----:B----4-:R-:W-:Y:S01]  /*b1f0*/  FFMA.FTZ R133, R0, R144, R208 ;  /* 0x0000009000857223 */ /* 0x010fe200000100d0 */
[----:B------:R-:W-:Y:S01]  /*b200*/  F2FP.BF16.PACK_AB R144, R203, R196 ;  /* 0x000000c4cb90723e */ /* 0x000fe200000010ff */
[----:B------:R-:W-:Y:S01]  /*b210*/  FADD.FTZ R0, R214, R138 ;  /* 0x0000008ad6007221 */ /* 0x000fe20000010000 */
[----:B------:R-:W-:Y:S01]  /*b220*/  F2FP.BF16.PACK_AB R208, R182, R194 ;  /* 0x000000c2b6d0723e */ /* 0x000fe200000010ff */
[----:B------:R2:W4:Y:S01]  /*b230*/  MUFU.EX2 R138, R3 ;  /* 0x00000003008a7308 */ /* 0x0005220000000800 */
[----:B------:R-:W-:Y:S01]  /*b240*/  FADD.FTZ R133, R209, R133 ;  /* 0x00000085d1857221 */ /* 0x000fe20000010000 */
[----:B------:R-:W-:Y:S01]  /*b250*/  F2FP.BF16.PACK_AB R209, R245, R246 ;  /* 0x000000f6f5d1723e */ /* 0x000fe200000010ff */
[----:B------:R-:W-:Y:S01]  /*b260*/  FADD.FTZ R0, R215, R0 ;  /* 0x00000000d7007221 */ /* 0x000fe20000010000 */
[C---:B------:R-:W-:Y:S01]  /*b270*/  HMMA.16816.F32.BF16 R8, R144.reuse, R148, R8 ;  /* 0x000000949008723c */ /* 0x040fe20000041808 */
[----:B------:R-:W-:Y:S03]  /*b280*/  LDSM.16.MT88.4 R212, [R225+0x3900] ;  /* 0x00390000e1d4783b */ /* 0x000fe60000004200 */
[----:B------:R-:W-:Y:S01]  /*b290*/  FADD.FTZ R133, R210, R133 ;  /* 0x00000085d2857221 */ /* 0x000fe20000010000 */
[----:B------:R-:W-:Y:S03]  /*b2a0*/  F2FP.BF16.PACK_AB R210, R252, R179 ;  /* 0x000000b3fcd2723e */ /* 0x000fe600000010ff */
[-C--:B------:R-:W-:Y:S08]  /*b2b0*/  HMMA.16816.F32.BF16 R12, R144, R150.reuse, R12 ;  /* 0x00000096900c723c */ /* 0x080ff0000004180c */
[C---:B------:R-:W-:Y:S01]  /*b2c0*/  HMMA.16816.F32.BF16 R16, R140.reuse, R150, R16 ;  /* 0x000000968c10723c */ /* 0x040fe20000041810 */
[----:B------:R-:W1:Y:S03]  /*b2d0*/  LDSM.16.MT88.4 R148, [R225+0x3100] ;  /* 0x00310000e194783b */ /* 0x000e660000004200 */
[----:B--2---:R-:W-:Y:S02]  /*b2e0*/  FADD.FTZ R3, R219, R0 ;  /* 0x00000000db037221 */ /* 0x004fe40000010000 */
[----:B------:R-:W-:Y:S01]  /*b2f0*/  FADD.FTZ R0, R211, R133 ;  /* 0x00000085d3007221 */ /* 0x000fe20000010000 */
[----:B----4-:R-:W-:Y:S01]  /*b300*/  F2FP.BF16.PACK_AB R211, R138, R139 ;  /* 0x0000008b8ad3723e */ /* 0x010fe200000010ff */
[-C--:B------:R-:W-:Y:S01]  /*b310*/  HMMA.16816.F32.BF16 R20, R140, R152.reuse, R20 ;  /* 0x000000988c14723c */ /* 0x080fe20000041814 */
[----:B------:R-:W-:Y:S03]  /*b320*/  LDSM.16.MT88.4 R216, [R226+0x3900] ;  /* 0x00390000e2d8783b */ /* 0x000fe60000004200 */
[----:B------:R-:W-:Y:S01]  /*b330*/  FADD.FTZ R132, R164, R0 ;  /* 0x00000000a4847221 */ /* 0x000fe20000010000 */
[----:B------:R-:W-:Y:S01]  /*b340*/  MOV R0, R191 ;  /* 0x000000bf00007202 */ /* 0x000fe20000000f00 */
[----:B------:R-:W-:Y:S01]  /*b350*/  FADD.FTZ R133, R172, R3 ;  /* 0x00000003ac857221 */ /* 0x000fe20000010000 */
[----:B------:R-:W-:Y:S01]  /*b360*/  MOV R3, R204 ;  /* 0x000000cc00037202 */ /* 0x000fe20000000f00 */
[C---:B------:R-:W-:Y:S01]  /*b370*/  HMMA.16816.F32.BF16 R24, R144.reuse, R152, R24 ;  /* 0x000000989018723c */ /* 0x040fe20000041818 */
[----:B------:R-:W-:Y:S03]  /*b380*/  LDSM.16.MT88.4 R204, [R227+0x1900] ;  /* 0x00190000e3cc783b */ /* 0x000fe60000004200 */
[----:B------:R-:W-:Y:S02]  /*b390*/  F2FP.BF16.PACK_AB R188, R176, R0 ;  /* 0x00000000b0bc723e */ /* 0x000fe400000010ff */
[----:B------:R-:W-:Y:S02]  /*b3a0*/  F2FP.BF16.PACK_AB R191, R198, R180 ;  /* 0x000000b4c6bf723e */ /* 0x000fe400000010ff */
[-C--:B------:R-:W-:Y:S08]  /*b3b0*/  HMMA.16816.F32.BF16 R28, R144, R154.reuse, R28 ;  /* 0x0000009a901c723c */ /* 0x080ff0000004181c */
[C---:B------:R-:W-:Y:S01]  /*b3c0*/  HMMA.16816.F32.BF16 R32, R140.reuse, R154, R32 ;  /* 0x0000009a8c20723c */ /* 0x040fe20000041820 */
[----:B------:R-:W2:Y:S07]  /*b3d0*/  LDSM.16.MT88.4 R152, [R226+0x3100] ;  /* 0x00310000e298783b */ /* 0x000eae0000004200 */
[-C--:B---3--:R-:W-:Y:S08]  /*b3e0*/  HMMA.16816.F32.BF16 R36, R140, R156.reuse, R36 ;  /* 0x0000009c8c24723c */ /* 0x088ff00000041824 */
        /* <DEDUP_REMOVED lines=10> */
[C---:B------:R-:W-:Y:S07]  /*b490*/  HMMA.16816.F32.BF16 R72, R144.reuse, R148, R72 ;  /* 0x000000949048723c */ /* 0x040fee0000041848 */
[----:B------:R-:W-:Y:S01]  /*b4a0*/  MOV R149, R187 ;  /* 0x000000bb00957202 */ /* 0x000fe20000000f00 */
        /* <DEDUP_REMOVED lines=10> */
[-C--:B------:R-:W-:Y:S08]  /*b550*/  HMMA.16816.F32.BF16 R108, R144, R158.reuse, R108 ;  /* 0x0000009e906c723c */ /* 0x080ff0000004186c */
[C---:B------:R-:W-:Y:S08]  /*b560*/  HMMA.16816.F32.BF16 R112, R140.reuse, R158, R112 ;  /* 0x0000009e8c70723c */ /* 0x040ff00000041870 */
[-C--:B----4-:R-:W-:Y:S08]  /*b570*/  HMMA.16816.F32.BF16 R116, R140, R160.reuse, R116 ;  /* 0x000000a08c74723c */ /* 0x090ff00000041874 */
[C---:B------:R-:W-:Y:S07]  /*b580*/  HMMA.16816.F32.BF16 R120, R144.reuse, R160, R120 ;  /* 0x000000a09078723c */ /* 0x040fee0000041878 */
[----:B------:R-:W-:Y:S01]  /*b590*/  MOV R160, R185 ;  /* 0x000000b900a07202 */ /* 0x000fe20000000f00 */
[-C--:B------:R-:W-:Y:S01]  /*b5a0*/  HMMA.16816.F32.BF16 R124, R144, R162.reuse, R124 ;  /* 0x000000a2907c723c */ /* 0x080fe2000004187c */
[----:B------:R-:W2:Y:S03]  /*b5b0*/  LDSM.16.MT88.4 R184, [R228+0x1900] ;  /* 0x00190000e4b8783b */ /* 0x000ea60000004200 */
[----:B------:R-:W-:Y:S04]  /*b5c0*/  MOV R161, R221 ;  /* 0x000000dd00a17202 */ /* 0x000fe80000000f00 */
[----:B------:R-:W-:Y:S01]  /*b5d0*/  HMMA.16816.F32.BF16 R128, R140, R162, R128 ;  /* 0x000000a28c80723c */ /* 0x000fe20000041880 */
[----:B------:R-:W3:Y:S07]  /*b5e0*/  LDSM.16.MT88.4 R220, [R228+0x3900] ;  /* 0x00390000e4dc783b */ /* 0x000eee0000004200 */
        /* <DEDUP_REMOVED lines=9> */
[----:B------:R-:W-:Y:S02]  /*b680*/  MOV R12, R157 ;  /* 0x0000009d000c7202 */ /* 0x000fe40000000f00 */
[----:B------:R-:W-:Y:S02]  /*b690*/  MOV R14, R197 ;  /* 0x000000c5000e7202 */ /* 0x000fe40000000f00 */
[-C--:B------:R-:W-:Y:S04]  /*b6a0*/  HMMA.16816.F32.BF16 R156, R188, R168.reuse, R20 ;  /* 0x000000a8bc9c723c */ /* 0x080fe80000041814 */
[----:B------:R-:W-:Y:S02]  /*b6b0*/  MOV R18, R177 ;  /* 0x000000b100127202 */ /* 0x000fe40000000f00 */
[----:B------:R-:W-:Y:S02]  /*b6c0*/  MOV R13, R179 ;  /* 0x000000b3000d7202 */ /* 0x000fe40000000f00 */
[----:B------:R-:W-:Y:S02]  /*b6d0*/  MOV R20, R160 ;  /* 0x000000a000147202 */ /* 0x000fe40000000f00 */
[C---:B------:R-:W-:Y:S04]  /*b6e0*/  HMMA.16816.F32.BF16 R160, R208.reuse, R168, R24 ;  /* 0x000000a8d0a0723c */ /* 0x040fe80000041818 */
[----:B------:R-:W-:Y:S02]  /*b6f0*/  MOV R21, R3 ;  /* 0x0000000300157202 */ /* 0x000fe40000000f00 */
[----:B------:R-:W-:Y:S02]  /*b700*/  MOV R23, R176 ;  /* 0x000000b000177202 */ /* 0x000fe40000000f00 */
[----:B------:R-:W-:Y:S04]  /*b710*/  MOV R27, R165 ;  /* 0x000000a5001b7202 */ /* 0x000fe80000000f00 */
        /* <DEDUP_REMOVED lines=9> */
[-C--:B--2---:R-:W-:Y:S04]  /*b7b0*/  HMMA.16816.F32.BF16 R172, R188, R184.reuse, R36 ;  /* 0x000000b8bcac723c */ /* 0x084fe80000041824 */
[----:B------:R-:W-:Y:S02]  /*b7c0*/  MOV R31, R203 ;  /* 0x000000cb001f7202 */ /* 0x000fe40000000f00 */
[----:B------:R-:W-:Y:S02]  /*b7d0*/  MOV R30, R202 ;  /* 0x000000ca001e7202 */ /* 0x000fe40000000f00 */
[----:B------:R-:W-:Y:S04]  /*b7e0*/  MOV R29, R201 ;  /* 0x000000c9001d7202 */ /* 0x000fe80000000f00 */
        /* <DEDUP_REMOVED lines=17> */
[----:B------:R-:W-:Y:S01]  /*b900*/  FADD.FTZ R0, R242, R133 ;  /* 0x00000085f2007221 */ /* 0x000fe20000010000 */
[----:B------:R-:W-:Y:S01]  /*b910*/  MOV R37, R38 ;  /* 0x0000002600257202 */ /* 0x000fe20000000f00 */
[----:B------:R2:W5:Y:S01]  /*b920*/  LDL.LU R242, [R1+0x50] ;  /* 0x0000500001f27983 */ /* 0x0005620000300800 */
        /* <DEDUP_REMOVED lines=15> */
[----:B------:R-:W-:Y:S01]  /*ba20*/  MOV R30, R31 ;  /* 0x0000001f001e7202 */ /* 0x000fe20000000f00 */
[----:B------:R-:W-:Y:S01]  /*ba30*/  FADD.FTZ R0, R37, R0 ;  /* 0x0000000025007221 */ /* 0x000fe20000010000 */
[----:B------:R-:W-:Y:S01]  /*ba40*/  MOV R31, R24 ;  /* 0x00000018001f7202 */ /* 0x000fe20000000f00 */
[----:B------:R-:W-:Y:S01]  /*ba50*/  FADD.FTZ R12, R38, R12 ;  /* 0x0000000c260c7221 */ /* 0x000fe20000010000 */
[----:B------:R-:W-:Y:S01]  /*ba60*/  MOV R24, R25 ;  /* 0x0000001900187202 */ /* 0x000fe20000000f00 */
[----:B------:R-:W-:Y:S01]  /*ba70*/  FADD.FTZ R9, R9, R0 ;  /* 0x0000000009097221 */ /* 0x000fe20000010000 */
[----:B------:R-:W-:Y:S02]  /*ba80*/  MOV R25, R26 ;  /* 0x0000001a00197202 */ /* 0x000fe40000000f00 */
[----:B------:R-:W-:Y:S02]  /*ba90*/  MOV R26, R27 ;  /* 0x0000001b001a7202 */ /* 0x000fe40000000f00 */
[----:B------:R-:W-:Y:S02]  /*baa0*/  MOV R27, R20 ;  /* 0x00000014001b7202 */ /* 0x000fe40000000f00 */
[----:B------:R-:W-:Y:S02]  /*bab0*/  MOV R20, R21 ;  /* 0x0000001500147202 */ /* 0x000fe40000000f00 */
[----:B------:R-:W-:Y:S02]  /*bac0*/  MOV R21, R235 ;  /* 0x000000eb00157202 */ /* 0x000fe40000000f00 */
[----:B------:R2:W5:Y:S01]  /*bad0*/  LDL.LU R235, [R1+0x48] ;  /* 0x0000480001eb7983 */ /* 0x0005620000300800 */
[----:B------:R-:W-:Y:S02]  /*bae0*/  MOV R33, R181 ;  /* 0x000000b500217202 */ /* 0x000fe40000000f00 */
[-C--:B------:R-:W-:Y:S03]  /*baf0*/  HMMA.16816.F32.BF16 R180, R208, R186.reuse, R44 ;  /* 0x000000bad0b4723c */ /* 0x080fe6000004182c */
[----:B------:R-:W-:Y:S02]  /*bb00*/  MOV R32, R192 ;  /* 0x000000c000207202 */ /* 0x000fe40000000f00 */
[----:B------:R-:W-:Y:S02]  /*bb10*/  MOV R34, R196 ;  /* 0x000000c400227202 */ /* 0x000fe40000000f00 */
[----:B------:R-:W-:Y:S01]  /*bb20*/  MOV R3, R195 ;  /* 0x000000c300037202 */ /* 0x000fe20000000f00 */
[C---:B------:R-:W-:Y:S04]  /*bb30*/  HMMA.16816.F32.BF16 R184, R188.reuse, R186, R48 ;  /* 0x000000babcb8723c */ /* 0x040fe80000041830 */
[----:B------:R-:W-:Y:S01]  /*bb40*/  MOV R8, R193 ;  /* 0x000000c100087202 */ /* 0x000fe20000000f00 */
[----:B------:R-:W-:Y:S01]  /*bb50*/  FADD.FTZ R3, R3, R247 ;  /* 0x000000f703037221 */ /* 0x000fe20000010000 */
[----:B------:R-:W-:Y:S02]  /*bb60*/  MOV R132, R136 ;  /* 0x0000008800847202 */ /* 0x000fe40000000f00 */
[-C--:B------:R-:W-:Y:S04]  /*bb70*/  HMMA.16816.F32.BF16 R192, R188, R204.reuse, R52 ;  /* 0x000000ccbcc0723c */ /* 0x080fe80000041834 */
[----:B------:R-:W-:Y:S01]  /*bb80*/  FADD.FTZ R3, R36, R3 ;  /* 0x0000000324037221 */ /* 0x000fe20000010000 */
[----:B------:R-:W-:Y:S01]  /*bb90*/  MOV R133, R135 ;  /* 0x0000008700857202 */ /* 0x000fe20000000f00 */
[----:B------:R-:W-:Y:S02]  /*bba0*/  FADD.FTZ R8, R8, R134 ;  /* 0x0000008608087221 */ /* 0x000fe40000010000 */
        /* <DEDUP_REMOVED lines=25> */
[-C--:B---3--:R-:W-:Y:S08]  /*bd40*/  HMMA.16816.F32.BF16 R100, R188, R220.reuse, R100 ;  /* 0x000000dcbc64723c */ /* 0x088ff00000041864 */
        /* <DEDUP_REMOVED lines=24> */
[----:B------:R-:W-:Y:S01]  /*bed0*/  STL [R1+0x8], R5 ;  /* 0x0000080501007387 */ /* 0x000fe20000100800 */
[----:B------:R-:W-:Y:S02]  /*bee0*/  FADD.FTZ R3, R252, R3 ;  /* 0x00000003fc037221 */ /* 0x000fe40000010000 */
[----:B------:R-:W-:Y:S02]  /*bef0*/  FADD.FTZ R4, R15, R4 ;  /* 0x000000040f047221 */ /* 0x000fe40000010000 */
[----:B------:R-:W-:Y:S03]  /*bf00*/  FADD.FTZ R0, R139, R7 ;  /* 0x000000078b007221 */ /* 0x000fe60000010000 */
[----:B------:R-:W-:Y:S01]  /*bf10*/  STL [R1+0xc], R4 ;  /* 0x00000c0401007387 */ /* 0x000fe20000100800 */
[----:B------:R-:W-:Y:S01]  /*bf20*/  FADD.FTZ R0, R138, R0 ;  /* 0x000000008a007221 */ /* 0x000fe20000010000 */
[----:B------:R-:W-:Y:S02]  /*bf30*/  MOV R138, R2 ;  /* 0x00000002008a7202 */ /* 0x000fe40000000f00 */
[----:B------:R1:W-:Y:S04]  /*bf40*/  STL [R1+0x14], R3 ;  /* 0x0000140301007387 */ /* 0x0003e80000100800 */
[----:B------:R2:W-:Y:S01]  /*bf50*/  STL [R1+0x10], R0 ;  /* 0x0000100001007387 */ /* 0x0005e20000100800 */
[----:B-1----:R-:W-:Y:S01]  /*bf60*/  MOV R3, R137 ;  /* 0x0000008900037202 */ /* 0x002fe20000000f00 */
[----:B------:R-:W-:-:S05]  /*bf70*/  @P1 BRA `(.L_x_690) ;  /* 0xffffb44000001947 */ /* 0x000fca000383ffff */
.L_x_689:
[----:B--23--:R-:W2:Y:S04]  /*bf80*/  LDL.LU R0, [R1+0x8] ;  /* 0x0000080001007983 */ /* 0x00cea80000300800 */
[----:B------:R-:W3:Y:S04]  /*bf90*/  LDL.LU R4, [R1+0xc] ;  /* 0x00000c0001047983 */ /* 0x000ee80000300800 */
[----:B------:R-:W4:Y:S04]  /*bfa0*/  LDL.LU R8, [R1+0x14] ;  /* 0x0000140001087983 */ /* 0x000f280000300800 */
[----:B------:R-:W4:Y:S01]  /*bfb0*/  LDL.LU R5, [R1+0x10] ;  /* 0x0000100001057983 */ /* 0x000f220000300800 */
[----:B------:R-:W-:-:S02]  /*bfc0*/  MOV R62, 0xff800000 ;  /* 0xff800000003e7802 */ /* 0x000fc40000000f00 */
[----:B------:R-:W-:Y:S02]  /*bfd0*/  MOV R63, 0xff800000 ;  /* 0xff800000003f7802 */ /* 0x000fe40000000f00 */
[----:B------:R-:W-:Y:S02]  /*bfe0*/  MOV R64, 0xff800000 ;  /* 0xff80000000407802 */ /* 0x000fe40000000f00 */
[----:B------:R-:W-:Y:S02]  /*bff0*/  MOV R65, 0xff800000 ;  /* 0xff80000000417802 */ /* 0x000fe40000000f00 */
[----:B------:R-:W-:Y:S01]  /*c000*/  PLOP3.LUT P0, PT, PT, PT, PT, 0x8, 0x0 ;  /* 0x000000000000781c */ /* 0x000fe20003f0e170 */
[----:B--2---:R-:W1:Y:S04]  /*c010*/  SHFL.BFLY PT, R11, R0, 0x2, 0x1f ;  /* 0x0c401f00000b7f89 */ /* 0x004e6800000e0000 */
[----:B---3--:R-:W2:Y:S04]  /*c020*/  SHFL.BFLY PT, R9, R4, 0x2, 0x1f ;  /* 0x0c401f0004097f89 */ /* 0x008ea800000e0000 */
[----:B----4-:R-:W3:Y:S04]  /*c030*/  SHFL.BFLY PT, R7, R8, 0x2, 0x1f ;  /* 0x0c401f0008077f89 */ /* 0x010ee800000e0000 */
[----:B------:R-:W4:Y:S01]  /*c040*/  SHFL.BFLY PT, R6, R5, 0x2, 0x1f ;  /* 0x0c401f0005067f89 */ /* 0x000f2200000e0000 */
[----:B-1----:R-:W-:-:S02]  /*c050*/  FADD.FTZ R11, R11, R0 ;  /* 0x000000000b0b7221 */ /* 0x002fc40000010000 */
[----:B--2---:R-:W-:-:S03]  /*c060*/  FADD.FTZ R9, R9, R4 ;  /* 0x0000000409097221 */ /* 0x004fc60000010000 */
[----:B------:R-:W1:Y:S01]  /*c070*/  SHFL.BFLY PT, R0, R11, 0x1, 0x1f ;  /* 0x0c201f000b007f89 */ /* 0x000e6200000e0000 */
[----:B---3--:R-:W-:-:S03]  /*c080*/  FADD.FTZ R7, R7, R8 ;  /* 0x0000000807077221 */ /* 0x008fc60000010000 */
[----:B------:R-:W2:Y:S01]  /*c090*/  SHFL.BFLY PT, R4, R9, 0x1, 0x1f ;  /* 0x0c201f0009047f89 */ /* 0x000ea200000e0000 */
[----:B----4-:R-:W-:-:S03]  /*c0a0*/  FADD.FTZ R6, R6, R5 ;  /* 0x0000000506067221 */ /* 0x010fc60000010000 */
[----:B------:R-:W3:Y:S04]  /*c0b0*/  SHFL.BFLY PT, R3, R7, 0x1, 0x1f ;  /* 0x0c201f0007037f89 */ /* 0x000ee800000e0000 */
[----:B------:R-:W4:Y:S01]  /*c0c0*/  SHFL.BFLY PT, R5, R6, 0x1, 0x1f ;  /* 0x0c201f0006057f89 */ /* 0x000f2200000e0000 */
[----:B-1----:R-:W-:Y:S01]  /*c0d0*/  FADD.FTZ R11, R11, R0 ;  /* 0x000000000b0b7221 */ /* 0x002fe20000010000 */
[----:B------:R-:W-:Y:S01]  /*c0e0*/  MOV R0, RZ ;  /* 0x000000ff00007202 */ /* 0x000fe20000000f00 */
[----:B--2---:R-:W-:-:S03]  /*c0f0*/  FADD.FTZ R9, R9, R4 ;  /* 0x0000000409097221 */ /* 0x004fc60000010000 */
[----:B------:R-:W-:Y:S02]  /*c100*/  FSETP.NE.FTZ.AND P4, PT, R11, RZ, PT ;  /* 0x000000ff0b00720b */ /* 0x000fe40003f95000 */
[----:B------:R-:W-:Y:S01]  /*c110*/  MOV R4, RZ ;  /* 0x000000ff00047202 */ /* 0x000fe20000000f00 */
[----:B---3--:R-:W-:Y:S01]  /*c120*/  FADD.FTZ R7, R7, R3 ;  /* 0x0000000307077221 */ /* 0x008fe20000010000 */
[----:B------:R-:W-:Y:S02]  /*c130*/  FSETP.NE.FTZ.AND P3, PT, R9, RZ, PT ;  /* 0x000000ff0900720b */ /* 0x000fe40003f75000 */
[----:B------:R-:W-:Y:S01]  /*c140*/  MOV R3, RZ ;  /* 0x000000ff00037202 */ /* 0x000fe20000000f00 */
[----:B----4-:R-:W-:Y:S01]  /*c150*/  FADD.FTZ R6, R5, R6 ;  /* 0x0000000605067221 */ /* 0x010fe20000010000 */
[----:B------:R-:W-:-:S04]  /*c160*/  FSETP.NE.FTZ.AND P2, PT, R7, RZ, PT ;  /* 0x000000ff0700720b */ /* 0x000fc80003f55000 */
[----:B------:R-:W-:Y:S01]  /*c170*/  FSETP.NE.FTZ.AND P1, PT, R6, RZ, PT ;  /* 0x000000ff0600720b */ /* 0x000fe20003f35000 */
[----:B------:R-:W1:Y:S08]  /*c180*/  @P4 MUFU.RCP R0, R11 ;  /* 0x0000000b00004308 */ /* 0x000e700000001000 */
[----:B------:R-:W2:Y:S04]  /*c190*/  @P2 MUFU.RCP R3, R7 ;  /* 0x0000000700032308 */ /* 0x000ea80000001000 */
[----:B------:R-:W-:Y:S01]  /*c1a0*/  @P1 MOV R8, 0x3f317218 ;  /* 0x3f31721800081802 */ /* 0x000fe20000000f00 */
[----:B-1----:R-:W-:-:S03]  /*c1b0*/  FMUL.FTZ R144, R0, R144 ;  /* 0x0000009000907220 */ /* 0x002fc60000410000 */
[----:B------:R-:W1:Y:S01]  /*c1c0*/  @P3 MUFU.RCP R4, R9 ;  /* 0x0000000900043308 */ /* 0x000e620000001000 */
[C---:B------:R-:W-:Y:S02]  /*c1d0*/  FMUL.FTZ R58, R0.reuse, R145 ;  /* 0x00000091003a7220 */ /* 0x040fe40000410000 */
[C---:B------:R-:W-:Y:S02]  /*c1e0*/  FMUL.FTZ R152, R0.reuse, R152 ;  /* 0x0000009800987220 */ /* 0x040fe40000410000 */
[C---:B------:R-:W-:Y:S02]  /*c1f0*/  FMUL.FTZ R153, R0.reuse, R153 ;  /* 0x0000009900997220 */ /* 0x040fe40000410000 */
[C---:B------:R-:W-:Y:S01]  /*c200*/  FMUL.FTZ R156, R0.reuse, R156 ;  /* 0x0000009c009c7220 */ /* 0x040fe20000410000 */
[----:B------:R-:W-:Y:S01]  /*c210*/  @P4 MUFU.LG2 R11, R11 ;  /* 0x0000000b000b4308 */ /* 0x000fe20000000c00 */
[C---:B------:R-:W-:Y:S02]  /*c220*/  FMUL.FTZ R52, R0.reuse, R157 ;  /* 0x0000009d00347220 */ /* 0x040fe40000410000 */
[----:B------:R-:W-:-:S02]  /*c230*/  FMUL.FTZ R168, R0, R168 ;  /* 0x000000a800a87220 */ /* 0x000fc40000410000 */
[C---:B------:R-:W-:Y:S02]  /*c240*/  FMUL.FTZ R169, R0.reuse, R169 ;  /* 0x000000a900a97220 */ /* 0x040fe40000410000 */
[C---:B------:R-:W-:Y:S01]  /*c250*/  FMUL.FTZ R172, R0.reuse, R172 ;  /* 0x000000ac00ac7220 */ /* 0x040fe20000410000 */
[----:B------:R-:W-:Y:S01]  /*c260*/  @P3 MUFU.LG2 R9, R9 ;  /* 0x0000000900093308 */ /* 0x000fe20000000c00 */
[C---:B------:R-:W-:Y:S02]  /*c270*/  FMUL.FTZ R50, R0.reuse, R173 ;  /* 0x000000ad00327220 */ /* 0x040fe40000410000 */
[C---:B------:R-:W-:Y:S02]  /*c280*/  FMUL.FTZ R184, R0.reuse, R184 ;  /* 0x000000b800b87220 */ /* 0x040fe40000410000 */
[C---:B------:R-:W-:Y:S02]  /*c290*/  FMUL.FTZ R46, R0.reuse, R185 ;  /* 0x000000b9002e7220 */ /* 0x040fe40000410000 */
[C---:B------:R-:W-:Y:S01]  /*c2a0*/  FMUL.FTZ R192, R0.reuse, R192 ;  /* 0x000000c000c07220 */ /* 0x040fe20000410000 */
[----:B------:R-:W-:Y:S01]  /*c2b0*/  @P2 MUFU.LG2 R7, R7 ;  /* 0x0000000700072308 */ /* 0x000fe20000000c00 */
        /* <DEDUP_REMOVED lines=18> */
[----:B------:R-:W-:Y:S01]  /*c3e0*/  FMUL.FTZ R129, R0, R129 ;  /* 0x0000008100817220 */ /* 0x000fe20000410000 */
[----:B------:R-:W-:Y:S01]  /*c3f0*/  MOV R0, RZ ;  /* 0x000000ff00007202 */ /* 0x000fe20000000f00 */
[----:B--2---:R-:W-:-:S02]  /*c400*/  FMUL.FTZ R140, R3, R140 ;  /* 0x0000008c038c7220 */ /* 0x004fc40000410000 */
[C---:B------:R-:W-:Y:S02]  /*c410*/  FMUL.FTZ R59, R3.reuse, R141 ;  /* 0x0000008d033b7220 */ /* 0x040fe40000410000 */
[C---:B------:R-:W-:Y:S01]  /*c420*/  FMUL.FTZ R148, R3.reuse, R148 ;  /* 0x0000009403947220 */ /* 0x040fe20000410000 */
[----:B------:R-:W2:Y:S01]  /*c430*/  @P1 MUFU.RCP R0, R6 ;  /* 0x0000000600001308 */ /* 0x000ea20000001000 */
[C---:B------:R-:W-:Y:S02]  /*c440*/  FMUL.FTZ R56, R3.reuse, R149 ;  /* 0x0000009503387220 */ /* 0x040fe40000410000 */
[C---:B------:R-:W-:Y:S02]  /*c450*/  FMUL.FTZ R160, R3.reuse, R160 ;  /* 0x000000a003a07220 */ /* 0x040fe40000410000 */
[C---:B------:R-:W-:Y:S02]  /*c460*/  FMUL.FTZ R55, R3.reuse, R161 ;  /* 0x000000a103377220 */ /* 0x040fe40000410000 */
[C---:B------:R-:W-:Y:S01]  /*c470*/  FMUL.FTZ R164, R3.reuse, R164 ;  /* 0x000000a403a47220 */ /* 0x040fe20000410000 */
[----:B------:R-:W3:Y:S01]  /*c480*/  @P1 MUFU.LG2 R6, R6 ;  /* 0x0000000600061308 */ /* 0x000ee20000000c00 */
        /* <DEDUP_REMOVED lines=25> */
[----:B------:R-:W-:Y:S01]  /*c620*/  @P3 MOV R3, 0x3f317218 ;  /* 0x3f31721800033802 */ /* 0x000fe20000000f00 */
[----:B-1----:R-:W-:-:S02]  /*c630*/  FMUL.FTZ R146, R4, R146 ;  /* 0x0000009204927220 */ /* 0x002fc40000410000 */
        /* <DEDUP_REMOVED lines=32> */
[C---:B--2---:R-:W-:Y:S02]  /*c840*/  FMUL.FTZ R142, R0.reuse, R142 ;  /* 0x0000008e008e7220 */ /* 0x044fe40000410000 */
        /* <DEDUP_REMOVED lines=31> */
[----:B------:R-:W-:Y:S01]  /*ca40*/  @P2 MOV R0, 0x3f317218 ;  /* 0x3f31721800002802 */ /* 0x000fe20000000f00 */
[----:B------:R-:W-:Y:S02]  /*ca50*/  @P3 FMUL.FTZ R5, R3, c[0x0][0x2d0] ;  /* 0x0000b40003053a20 */ /* 0x000fe40000410000 */
[----:B------:R-:W-:Y:S02]  /*ca60*/  @P4 FMUL.FTZ R10, R4, c[0x0][0x2d0] ;  /* 0x0000b400040a4a20 */ /* 0x000fe40000410000 */
[----:B------:R-:W-:-:S02]  /*ca70*/  @P2 FMUL.FTZ R3, R0, c[0x0][0x2d0] ;  /* 0x0000b40000032a20 */ /* 0x000fc40000410000 */
[----:B------:R-:W-:Y:S02]  /*ca80*/  @P4 FMUL.FTZ R11, R11, 0.69314718246459960938 ;  /* 0x3f3172180b0b4820 */ /* 0x000fe40000410000 */
[----:B------:R-:W-:Y:S02]  /*ca90*/  @P3 FMUL.FTZ R9, R9, 0.69314718246459960938 ;  /* 0x3f31721809093820 */ /* 0x000fe40000410000 */
[----:B------:R-:W-:Y:S02]  /*caa0*/  @P2 FMUL.FTZ R7, R7, 0.69314718246459960938 ;  /* 0x3f31721807072820 */ /* 0x000fe40000410000 */
[----:B---3--:R-:W-:Y:S02]  /*cab0*/  @P1 FMUL.FTZ R4, R6, 0.69314718246459960938 ;  /* 0x3f31721806041820 */ /* 0x008fe40000410000 */
[----:B------:R-:W-:Y:S02]  /*cac0*/  @P1 FMUL.FTZ R0, R8, c[0x0][0x2d0] ;  /* 0x0000b40008001a20 */ /* 0x000fe40000410000 */
[----:B------:R-:W-:-:S02]  /*cad0*/  @P4 FFMA.FTZ R62, R10, R137, R11 ;  /* 0x000000890a3e4223 */ /* 0x000fc4000001000b */
[----:B------:R-:W-:Y:S02]  /*cae0*/  @P3 FFMA.FTZ R63, R5, R136, R9 ;  /* 0x00000088053f3223 */ /* 0x000fe40000010009 */
[----:B-----5:R-:W-:Y:S02]  /*caf0*/  @P2 FFMA.FTZ R64, R3, R135, R7 ;  /* 0x0000008703402223 */ /* 0x020fe40000010007 */
[----:B------:R-:W-:Y:S02]  /*cb00*/  @P1 FFMA.FTZ R65, R0, R2, R4 ;  /* 0x0000000200411223 */ /* 0x000fe40000010004 */
.L_x_673:
        /* <DEDUP_REMOVED lines=62> */
[----:B------:R-:W-:Y:S01]  /*cef0*/  STS [R0+0x80], R58 ;  /* 0x0000803a00007388 */ /* 0x000fe20000000800 */
[----:B------:R-:W-:-:S02]  /*cf00*/  F2FP.BF16.PACK_AB R202, R203, R202 ;  /* 0x000000cacbca723e */ /* 0x000fc400000010ff */
[----:B------:R-:W-:Y:S01]  /*cf10*/  F2FP.BF16.PACK_AB R39, R39, R68 ;  /* 0x000000442727723e */ /* 0x000fe200000010ff */
[----:B------:R-:W-:Y:S01]  /*cf20*/  STS [R0+0x480], R57 ;  /* 0x0004803900007388 */ /* 0x000fe20000000800 */
[----:B------:R-:W-:Y:S02]  /*cf30*/  F2FP.BF16.PACK_AB R38, R38, R70 ;  /* 0x000000462626723e */ /* 0x000fe400000010ff */
[----:B------:R-:W-:Y:S01]  /*cf40*/  F2FP.BF16.PACK_AB R36, R36, R80 ;  /* 0x000000502424723e */ /* 0x000fe200000010ff */
[----:B------:R1:W-:Y:S01]  /*cf50*/  STS [R2], R7 ;  /* 0x0000000702007388 */ /* 0x0003e20000000800 */
        /* <DEDUP_REMOVED lines=18> */
[----:B-1----:R-:W-:Y:S01]  /*d080*/  IMAD.MOV.U32 R7, RZ, RZ, 0x40 ;  /* 0x00000040ff077424 */ /* 0x002fe200078e00ff */
[----:B------:R-:W-:Y:S02]  /*d090*/  F2FP.BF16.PACK_AB R25, R25, R94 ;  /* 0x0000005e1919723e */ /* 0x000fe400000010ff */
[----:B------:R-:W-:Y:S01]  /*d0a0*/  STS [R3+0x480], R51 ;  /* 0x0004803303007388 */ /* 0x000fe20000000800 */
[----:B------:R-:W-:-:S02]  /*d0b0*/  F2FP.BF16.PACK_AB R24, R24, R100 ;  /* 0x000000641818723e */ /* 0x000fc400000010ff */
[----:B------:R-:W-:Y:S01]  /*d0c0*/  SEL R7, R7, 0xffffffc0, !P2 ;  /* 0xffffffc007077807 */ /* 0x000fe20005000000 */
[----:B------:R1:W-:Y:S01]  /*d0d0*/  STS [R4+0x400], R6 ;  /* 0x0004000604007388 */ /* 0x0003e20000000800 */
        /* <DEDUP_REMOVED lines=17> */
[----:B-1----:R-:W-:Y:S01]  /*d1f0*/  IMAD.IADD R6, R0, 0x1, R7 ;  /* 0x0000000100067824 */ /* 0x002fe200078e0207 */
[----:B------:R-:W-:Y:S02]  /*d200*/  F2FP.BF16.PACK_AB R16, R16, R122 ;  /* 0x0000007a1010723e */ /* 0x000fe400000010ff */
[----:B------:R-:W-:Y:S01]  /*d210*/  F2FP.BF16.PACK_AB R15, R15, R124 ;  /* 0x0000007c0f0f723e */ /* 0x000fe200000010ff */
[----:B---3--:R-:W-:Y:S01]  /*d220*/  IMAD.IADD R8, R7, 0x1, R2 ;  /* 0x0000000107087824 */ /* 0x008fe200078e0202 */
[----:B------:R-:W-:Y:S01]  /*d230*/  STS [R6+0x80], R50 ;  /* 0x0000803206007388 */ /* 0x000fe20000000800 */
[----:B------:R-:W-:Y:S02]  /*d240*/  F2FP.BF16.PACK_AB R14, R14, R126 ;  /* 0x0000007e0e0e723e */ /* 0x000fe400000010ff */
[----:B------:R-:W-:Y:S01]  /*d250*/  ISETP.NE.U32.AND P1, PT, RZ, c[0x0][0x500], PT ;  /* 0x00014000ff007a0c */ /* 0x000fe20003f25070 */
[----:B------:R-:W-:Y:S01]  /*d260*/  STS [R6+0x480], R49 ;  /* 0x0004803106007388 */ /* 0x000fe20000000800 */
[----:B------:R-:W-:-:S02]  /*d270*/  ISETP.NE.U32.AND P0, PT, RZ, c[0x0][0x508], PT ;  /* 0x00014200ff007a0c */ /* 0x000fc40003f05070 */
[----:B------:R-:W-:Y:S01]  /*d280*/  ISETP.NE.AND.EX P1, PT, RZ, c[0x0][0x504], PT, P1 ;  /* 0x00014100ff007a0c */ /* 0x000fe20003f25310 */
[----:B------:R1:W-:Y:S01]  /*d290*/  STS [R8+0x400], R5 ;  /* 0x0004000508007388 */ /* 0x0003e20000000800 */
[----:B------:R-:W-:-:S03]  /*d2a0*/  ISETP.NE.AND.EX P0, PT, RZ, c[0x0][0x50c], PT, P0 ;  /* 0x00014300ff007a0c */ /* 0x000fc60003f05300 */
[----:B------:R-:W-:Y:S04]  /*d2b0*/  STS [R8], R46 ;  /* 0x0000002e08007388 */ /* 0x000fe80000000800 */
[----:B------:R-:W-:Y:S04]  /*d2c0*/  STS [R6+0x2080], R48 ;  /* 0x0020803006007388 */ /* 0x000fe80000000800 */
[----:B------:R-:W-:Y:S04]  /*d2d0*/  STS [R6+0x2480], R178 ;  /* 0x002480b206007388 */ /* 0x000fe80000000800 */
[----:B------:R-:W-:Y:S04]  /*d2e0*/  STS [R8+0x2000], R47 ;  /* 0x0020002f08007388 */ /* 0x000fe80000000800 */
[----:B------:R-:W-:Y:S01]  /*d2f0*/  STS [R8+0x2400], R182 ;  /* 0x002400b608007388 */ /* 0x000fe20000000800 */
[----:B-1----:R-:W-:-:S02]  /*d300*/  IMAD.IADD R5, R7, 0x1, R3 ;  /* 0x0000000107057824 */ /* 0x002fc400078e0203 */
        /* <DEDUP_REMOVED lines=22> */
[----:B------:R-:W-:Y:S01]  /*d470*/  STS [R3+0x6480], R29 ;  /* 0x0064801d03007388 */ /* 0x000fe20000000800 */
[----:B-1----:R-:W-:-:S03]  /*d480*/  IMAD.MOV.U32 R2, RZ, RZ, 0x4 ;  /* 0x00000004ff027424 */ /* 0x002fc600078e00ff */
        /* <DEDUP_REMOVED lines=14> */
[----:B------:R1:W-:Y:S04]  /*d570*/  STS [R5+0x6080], R11 ;  /* 0x0060800b05007388 */ /* 0x0003e80000000800 */
[----:B------:R1:W-:Y:S04]  /*d580*/  STS [R5+0x6480], R16 ;  /* 0x0064801005007388 */ /* 0x0003e80000000800 */
[----:B------:R1:W-:Y:S04]  /*d590*/  STS [R7+0x6000], R15 ;  /* 0x0060000f07007388 */ /* 0x0003e80000000800 */
[----:B------:R1:W-:Y:S01]  /*d5a0*/  STS [R7+0x6400], R14 ;  /* 0x0064000e07007388 */ /* 0x0003e20000000800 */
[----:B--2---:R-:W-:-:S03]  /*d5b0*/  IMAD.WIDE R8, R69, R2, c[0x0][0x500] ;  /* 0x0001400045087625 */ /* 0x004fc600078e0202 */
[----:B------:R-:W-:Y:S06]  /*d5c0*/  BAR.SYNC.DEFER_BLOCKING 0x1, 0x80 ;  /* 0x0042000000007b1d */ /* 0x000fec0000010000 */
[----:B------:R-:W2:Y:S01]  /*d5d0*/  @P1 LDG.E R0, [R8.64] ;  /* 0x0000001008001981 */ /* 0x000ea2000c1e1900 */
[----:B------:R-:W-:Y:S02]  /*d5e0*/  IMAD.MOV.U32 R20, RZ, RZ, c[0x0][0x388] ;  /* 0x0000e200ff147624 */ /* 0x000fe400078e00ff */
[----:B------:R-:W-:-:S05]  /*d5f0*/  @P0 IMAD.WIDE R2, R69, R2, c[0x0][0x508] ;  /* 0x0001420045020625 */ /* 0x000fca00078e0202 */
[----:B------:R3:W5:Y:S02]  /*d600*/  @P0 LDG.E R20, [R2.64] ;  /* 0x0000001002140981 */ /* 0x000764000c1e1900 */
[----:B---3--:R-:W-:Y:S02]  /*d610*/  CS2R R2, SRZ ;  /* 0x0000000000027805 */ /* 0x008fe4000001ff00 */
[--C-:B--2---:R-:W-:Y:S01]  /*d620*/  @P1 SHF.R.S32.HI R3, RZ, 0x1f, R0.reuse ;  /* 0x0000001fff031819 */ /* 0x104fe20000011400 */
[----:B------:R-:W-:Y:S01]  /*d630*/  @P1 IMAD.MOV.U32 R2, RZ, RZ, R0 ;  /* 0x000000ffff021224 */ /* 0x000fe200078e0000 */
[----:B------:R-:W-:Y:S05]  /*d640*/  @P0 BRA `(.L_x_692) ;  /* 0x0000004000000947 */ /* 0x000fea0003800000 */
[----:B-1----:R-:W-:Y:S05]  /*d650*/  @!P1 BRA `(.L_x_692) ;  /* 0x0000003000009947 */ /* 0x002fea0003800000 */
[----:B------:R-:W2:Y:S04]  /*d660*/  LDG.E R4, [R8.64] ;  /* 0x0000001008047981 */ /* 0x000ea8000c1e1900 */
[----:B------:R-:W2:Y:S02]  /*d670*/  LDG.E R0, [R8.64+0x4] ;  /* 0x0000041008007981 */ /* 0x000ea4000c1e1900 */
[----:B--2--5:R-:W-:-:S02]  /*d680*/  IADD3 R20, -R4, R0, RZ ;  /* 0x0000000004147210 */ /* 0x024fc40007ffe1ff */
.L_x_692:
[----:B-1----:R-:W-:Y:S01]  /*d690*/  LOP3.LUT R0, R61, 0xffffffe0, RZ, 0xc0, !PT ;  /* 0xffffffe03d007812 */ /* 0x002fe200078ec0ff */
[----:B------:R-:W-:Y:S01]  /*d6a0*/  IMAD.MOV.U32 R6, RZ, RZ, c[0x0][0x4e8] ;  /* 0x00013a00ff067624 */ /* 0x000fe200078e00ff */
[----:B------:R-:W-:Y:S01]  /*d6b0*/  SHF.R.S32.HI R5, RZ, 0x1f, R60 ;  /* 0x0000001fff057819 */ /* 0x000fe2000001143c */
[----:B------:R-:W1:Y:S01]  /*d6c0*/  S2R R23, SR_CTAID.X ;  /* 0x0000000000177919 */ /* 0x000e620000002500 */
[----:B------:R-:W-:Y:S01]  /*d6d0*/  LEA.HI R4, R32, R32, RZ, 0x1 ;  /* 0x0000002020047211 */ /* 0x000fe200078f08ff */
[----:B------:R-:W-:Y:S01]  /*d6e0*/  IMAD.IADD R0, R67, 0x1, -R0 ;  /* 0x0000000143007824 */ /* 0x000fe200078e0a00 */
[----:B------:R-:W-:Y:S01]  /*d6f0*/  LEA.HI R5, R5, R60, RZ, 0x2 ;  /* 0x0000003c05057211 */ /* 0x000fe200078f10ff */
[----:B------:R-:W2:Y:S01]  /*d700*/  S2R R13, SR_CTAID.Y ;  /* 0x00000000000d7919 */ /* 0x000ea20000002600 */
[----:B------:R-:W-:Y:S01]  /*d710*/  ISETP.NE.AND P2, PT, R6, 0x1, PT ;  /* 0x000000010600780c */ /* 0x000fe20003f45270 */
[----:B-----5:R-:W-:Y:S01]  /*d720*/  IMAD R20, R20, c[0x0][0x4e8], RZ ;  /* 0x00013a0014147a24 */ /* 0x020fe200078e02ff */
[----:B------:R-:W-:Y:S01]  /*d730*/  SHF.R.S32.HI R8, RZ, 0x1f, R0 ;  /* 0x0000001fff087819 */ /* 0x000fe20000011400 */
[----:B------:R-:W-:Y:S01]  /*d740*/  BSSY B0, `(.L_x_693) ;  /* 0x000008c000007945 */ /* 0x000fe20003800000 */
[C---:B------:R-:W-:Y:S01]  /*d750*/  LOP3.LUT R6, R4.reuse, 0x1ffffffe, RZ, 0xc0, !PT ;  /* 0x1ffffffe04067812 */ /* 0x040fe200078ec0ff */
[----:B------:R-:W-:Y:S01]  /*d760*/  IMAD.SHL.U32 R4, R4, 0x20, RZ ;  /* 0x0000002004047824 */ /* 0x000fe200078e00ff */
[----:B------:R-:W-:-:S02]  /*d770*/  LOP3.LUT R7, R5, 0xffffffc, RZ, 0xc0, !PT ;  /* 0x0ffffffc05077812 */ /* 0x000fc400078ec0ff */
[----:B------:R-:W-:Y:S02]  /*d780*/  LEA.HI R5, R8, R0, RZ, 0x2 ;  /* 0x0000000008057211 */ /* 0x000fe400078f10ff */
[----:B------:R-:W-:Y:S01]  /*d790*/  IADD3 R6, R32, -R6, RZ ;  /* 0x8000000620067210 */ /* 0x000fe20007ffe0ff */
[----:B------:R-:W-:Y:S01]  /*d7a0*/  IMAD.IADD R7, R60, 0x1, -R7 ;  /* 0x000000013c077824 */ /* 0x000fe200078e0a07 */
[----:B------:R-:W-:Y:S02]  /*d7b0*/  LOP3.LUT R4, R4, 0xffffffc0, RZ, 0xc0, !PT ;  /* 0xffffffc004047812 */ /* 0x000fe400078ec0ff */
[----:B------:R-:W-:Y:S02]  /*d7c0*/  SHF.R.S32.HI R5, RZ, 0x2, R5 ;  /* 0x00000002ff057819 */ /* 0x000fe40000011405 */
[----:B------:R-:W-:Y:S01]  /*d7d0*/  LOP3.LUT P0, RZ, R0, 0x3, RZ, 0xc0, !PT ;  /* 0x0000000300ff7812 */ /* 0x000fe2000780c0ff */
[----:B------:R-:W-:Y:S01]  /*d7e0*/  IMAD R0, R6, 0x8, R4 ;  /* 0x0000000806007824 */ /* 0x000fe200078e0204 */
[-C--:B------:R-:W-:Y:S01]  /*d7f0*/  LEA.HI R19, R66, R67.reuse, RZ, 0x3 ;  /* 0x0000004342137211 */ /* 0x080fe200078f18ff */
[----:B------:R-:W-:Y:S01]  /*d800*/  IMAD R17, R7, 0x10, R5 ;  /* 0x0000001007117824 */ /* 0x000fe200078e0205 */
[----:B------:R-:W-:Y:S01]  /*d810*/  SEL R18, R69, RZ, !P1 ;  /* 0x000000ff45127207 */ /* 0x000fe20004800000 */
[----:B------:R-:W-:Y:S01]  /*d820*/  IMAD R6, R3, c[0x0][0x3a0], RZ ;  /* 0x0000e80003067a24 */ /* 0x000fe200078e02ff */
[----:B------:R-:W-:Y:S01]  /*d830*/  LOP3.LUT R4, R19, 0xfffffff8, RZ, 0xc0, !PT ;  /* 0xfffffff813047812 */ /* 0x000fe200078ec0ff */
[----:B------:R-:W-:Y:S01]  /*d840*/  IMAD.IADD R0, R17, 0x1, R0 ;  /* 0x0000000111007824 */ /* 0x000fe200078e0200 */
[----:B--2---:R-:W-:Y:S01]  /*d850*/  SHF.R.S32.HI R7, RZ, 0x1f, R13 ;  /* 0x0000001fff077819 */ /* 0x004fe2000001140d */
[----:B------:R-:W-:Y:S01]  /*d860*/  IMAD R6, R2, c[0x0][0x3a4], R6 ;  /* 0x0000e90002067a24 */ /* 0x000fe200078e0206 */
[-C--:B------:R-:W-:Y:S01]  /*d870*/  IADD3 R12, -R4, R67.reuse, RZ ;  /* 0x00000043040c7210 */ /* 0x080fe20007ffe1ff */
[----:B-1----:R-:W-:Y:S01]  /*d880*/  IMAD R8, R23, 0x80, R0 ;  /* 0x0000008017087824 */ /* 0x002fe200078e0200 */
[----:B------:R-:W-:Y:S01]  /*d890*/  SHF.R.S32.HI R19, RZ, 0x3, R19 ;  /* 0x00000003ff137819 */ /* 0x000fe20000011413 */
[----:B------:R-:W-:Y:S01]  /*d8a0*/  IMAD.WIDE.U32 R4, R2, c[0x0][0x3a0], RZ ;  /* 0x0000e80002047a25 */ /* 0x000fe200078e00ff */
[----:B------:R-:W-:-:S03]  /*d8b0*/  LEA.HI R22, R66, R67, RZ, 0x6 ;  /* 0x0000004342167211 */ /* 0x000fc600078f30ff */
[----:B------:R-:W-:-:S04]  /*d8c0*/  @P2 IMAD.HI.U32 R0, R8, c[0x0][0x4ec], RZ ;  /* 0x00013b0008002a27 */ /* 0x000fc800078e00ff */
[----:B------:R-:W-:Y:S01]  /*d8d0*/  IMAD.WIDE.U32 R10, R13, c[0x0][0x490], R2 ;  /* 0x000124000d0a7a25 */ /* 0x000fe200078e0002 */
[----:B------:R-:W-:-:S03]  /*d8e0*/  IADD3 R3, R5, R6, RZ ;  /* 0x0000000605037210 */ /* 0x000fc60007ffe0ff */
[----:B------:R-:W-:Y:S02]  /*d8f0*/  IMAD R5, R7, c[0x0][0x490], RZ ;  /* 0x0001240007057a24 */ /* 0x000fe400078e02ff */
[----:B------:R-:W-:Y:S01]  /*d900*/  IMAD.MOV.U32 R9, RZ, RZ, R8 ;  /* 0x000000ffff097224 */ /* 0x000fe200078e0008 */
[----:B------:R-:W-:Y:S01]  /*d910*/  @P2 SHF.R.U32.HI R9, RZ, c[0x0][0x4f0], R0 ;  /* 0x00013c00ff092a19 */ /* 0x000fe20000011600 */
[----:B------:R-:W-:Y:S01]  /*d920*/  IMAD R5, R13, c[0x0][0x494], R5 ;  /* 0x000125000d057a24 */ /* 0x000fe200078e0205 */
[----:B------:R-:W-:Y:S01]  /*d930*/  SHF.R.S32.HI R0, RZ, 0x1f, R69 ;  /* 0x0000001fff007819 */ /* 0x000fe20000011445 */
[----:B------:R-:W-:Y:S02]  /*d940*/  IMAD.MOV.U32 R2, RZ, RZ, R4 ;  /* 0x000000ffff027224 */ /* 0x000fe400078e0004 */
[----:B------:R-:W-:Y:S01]  /*d950*/  IMAD R16, R7, c[0x0][0x3e8], RZ ;  /* 0x0000fa0007107a24 */ /* 0x000fe200078e02ff */
[----:B------:R-:W-:Y:S01]  /*d960*/  SEL R14, R0, RZ, !P1 ;  /* 0x000000ff000e7207 */ /* 0x000fe20004800000 */
[----:B------:R-:W-:Y:S01]  /*d970*/  IMAD.WIDE.U32 R6, R13, c[0x0][0x3e8], R2 ;  /* 0x0000fa000d067a25 */ /* 0x000fe200078e0002 */
[----:B------:R-:W-:-:S02]  /*d980*/  IADD3 R5, R11, R5, RZ ;  /* 0x000000050b057210 */ /* 0x000fc40007ffe0ff */
[----:B------:R-:W-:Y:S01]  /*d990*/  SHF.L.U32 R11, R19, 0x6, RZ ;  /* 0x00000006130b7819 */ /* 0x000fe200000006ff */
[----:B------:R-:W-:Y:S02]  /*d9a0*/  IMAD.MOV R0, RZ, RZ, -R9 ;  /* 0x000000ffff007224 */ /* 0x000fe400078e0a09 */
[----:B------:R-:W-:Y:S02]  /*d9b0*/  IMAD R2, R12, 0x10, R19 ;  /* 0x000000100c027824 */ /* 0x000fe400078e0213 */
[----:B------:R-:W-:Y:S02]  /*d9c0*/  IMAD R3, R14, c[0x0][0x498], RZ ;  /* 0x000126000e037a24 */ /* 0x000fe400078e02ff */
[----:B------:R-:W-:Y:S02]  /*d9d0*/  IMAD.MOV.U32 R4, RZ, RZ, R10 ;  /* 0x000000ffff047224 */ /* 0x000fe400078e000a */
[----:B------:R-:W-:Y:S01]  /*d9e0*/  IMAD R10, R0, c[0x0][0x4e8], R8 ;  /* 0x00013a00000a7a24 */ /* 0x000fe200078e0208 */
[----:B------:R-:W-:Y:S01]  /*d9f0*/  LOP3.LUT R0, R11, 0x1c0, RZ, 0xc0, !PT ;  /* 0x000001c00b007812 */ /* 0x000fe200078ec0ff */
[C---:B------:R-:W-:Y:S01]  /*da00*/  IMAD R15, R18.reuse, c[0x0][0x49c], R3 ;  /* 0x00012700120f7a24 */ /* 0x040fe200078e0203 */
[----:B------:R-:W-:Y:S01]  /*da10*/  LEA R11, R23, R2, 0x7 ;  /* 0x00000002170b7211 */ /* 0x000fe200078e38ff */
[----:B------:R-:W-:Y:S01]  /*da20*/  IMAD R16, R13, c[0x0][0x3ec], R16 ;  /* 0x0000fb000d107a24 */ /* 0x000fe200078e0210 */
[----:B------:R-:W-:Y:S01]  /*da30*/  SHF.R.U32.HI R13, RZ, 0x3, R0 ;  /* 0x00000003ff0d7819 */ /* 0x000fe20000011600 */
[----:B------:R-:W-:-:S04]  /*da40*/  IMAD.WIDE.U32 R2, R18, c[0x0][0x498], R4 ;  /* 0x0001260012027a25 */ /* 0x000fc800078e0004 */
[----:B------:R-:W-:Y:S01]  /*da50*/  IMAD.SHL.U32 R8, R12, 0x8, RZ ;  /* 0x000000080c087824 */ /* 0x000fe200078e00ff */
[----:B------:R-:W-:Y:S01]  /*da60*/  SHF.R.S32.HI R12, RZ, 0x1f, R9 ;  /* 0x0000001fff0c7819 */ /* 0x000fe20000011409 */
[----:B------:R-:W-:Y:S01]  /*da70*/  IMAD.IADD R5, R7, 0x1, R16 ;  /* 0x0000000107057824 */ /* 0x000fe200078e0210 */
[----:B------:R-:W-:Y:S01]  /*da80*/  IADD3 R2, P1, R9, R2, RZ ;  /* 0x0000000209027210 */ /* 0x000fe20007f3e0ff */
[----:B------:R-:W-:Y:S01]  /*da90*/  IMAD.MOV.U32 R16, RZ, RZ, R11 ;  /* 0x000000ffff107224 */ /* 0x000fe200078e000b */
[----:B------:R-:W-:Y:S01]  /*daa0*/  SHF.R.S32.HI R7, RZ, 0x1f, R10 ;  /* 0x0000001fff077819 */ /* 0x000fe2000001140a */
[----:B------:R-:W-:Y:S01]  /*dab0*/  IMAD R17, R23, 0x80, R17 ;  /* 0x0000008017117824 */ /* 0x000fe200078e0211 */
[----:B------:R-:W-:Y:S02]  /*dac0*/  IADD3.X R3, R12, R3, R15, P1, !PT ;  /* 0x000000030c037210 */ /* 0x000fe40000ffe40f */
[----:B------:R-:W-:Y:S01]  /*dad0*/  LOP3.LUT R4, R0, 0x38, R8, 0xf8, !PT ;  /* 0x0000003800047812 */ /* 0x000fe200078ef808 */
[----:B------:R-:W-:Y:S01]  /*dae0*/  IMAD R7, R7, c[0x0][0x488], RZ ;  /* 0x0001220007077a24 */ /* 0x000fe200078e02ff */
[----:B------:R-:W-:Y:S01]  /*daf0*/  IADD3 R9, R17, 0x8, RZ ;  /* 0x0000000811097810 */ /* 0x000fe20007ffe0ff */
[----:B------:R-:W-:Y:S01]  /*db00*/  @P2 IMAD.HI.U32 R0, R11, c[0x0][0x4ec], RZ ;  /* 0x00013b000b002a27 */ /* 0x000fe200078e00ff */
[----:B------:R-:W-:-:S02]  /*db10*/  LOP3.LUT R21, R4, R13, RZ, 0x3c, !PT ;  /* 0x0000000d04157212 */ /* 0x000fc400078e3cff */
[----:B------:R-:W-:Y:S01]  /*db20*/  MOV R4, R6 ;  /* 0x0000000600047202 */ /* 0x000fe20000000f00 */
[C---:B------:R-:W-:Y:S01]  /*db30*/  IMAD.WIDE.U32 R2, R10.reuse, c[0x0][0x488], R2 ;  /* 0x000122000a027a25 */ /* 0x040fe200078e0002 */
[----:B------:R-:W-:Y:S02]  /*db40*/  @P2 SHF.R.U32.HI R16, RZ, c[0x0][0x4f0], R0 ;  /* 0x00013c00ff102a19 */ /* 0x000fe40000011600 */
[-C--:B------:R-:W-:Y:S01]  /*db50*/  ISETP.GE.OR P2, PT, R9, R20.reuse, P0 ;  /* 0x000000140900720c */ /* 0x080fe20000746670 */
[----:B------:R-:W-:Y:S01]  /*db60*/  IMAD R7, R10, c[0x0][0x48c], R7 ;  /* 0x000123000a077a24 */ /* 0x000fe200078e0207 */
[----:B------:R-:W-:Y:S01]  /*db70*/  LEA R0, P1, R2, c[0x0][0x450], 0x2 ;  /* 0x0001140002007a11 */ /* 0x000fe200078210ff */
[----:B------:R-:W-:Y:S01]  /*db80*/  IMAD R6, R14, c[0x0][0x3f0], RZ ;  /* 0x0000fc000e067a24 */ /* 0x000fe200078e02ff */
[----:B------:R-:W-:Y:S01]  /*db90*/  ISETP.GE.OR P3, PT, R17, R20, P0 ;  /* 0x000000141100720c */ /* 0x000fe20000766670 */
[----:B------:R-:W-:Y:S01]  /*dba0*/  IMAD.MOV R10, RZ, RZ, -R16 ;  /* 0x000000ffff0a7224 */ /* 0x000fe200078e0a10 */
[----:B------:R-:W-:Y:S01]  /*dbb0*/  IADD3 R7, R3, R7, RZ ;  /* 0x0000000703077210 */ /* 0x000fe20007ffe0ff */
[C---:B------:R-:W-:Y:S01]  /*dbc0*/  IMAD R3, R18.reuse, c[0x0][0x3f4], R6 ;  /* 0x0000fd0012037a24 */ /* 0x040fe200078e0206 */
[----:B------:R-:W-:Y:S01]  /*dbd0*/  SHF.R.S32.HI R6, RZ, 0x1f, R16 ;  /* 0x0000001fff067819 */ /* 0x000fe20000011410 */
[----:B------:R-:W-:Y:S01]  /*dbe0*/  IMAD.WIDE.U32 R4, R18, c[0x0][0x3f0], R4 ;  /* 0x0000fc0012047a25 */ /* 0x000fe200078e0004 */
[----:B------:R-:W-:Y:S01]  /*dbf0*/  LEA.HI.X R2, R2, c[0x0][0x454], R7, 0x2, P1 ;  /* 0x0001150002027a11 */ /* 0x000fe200008f1407 */
[----:B------:R-:W-:Y:S02]  /*dc00*/  SHFL.IDX PT, R12, R0, RZ, 0x1c1f ;  /* 0x001c1fff000c7589 */ /* 0x000fe400000e0000 */
[----:B------:R-:W-:-:S02]  /*dc10*/  IMAD R9, R10, c[0x0][0x4e8], R11 ;  /* 0x00013a000a097a24 */ /* 0x000fc400078e020b */
[----:B------:R-:W1:Y:S01]  /*dc20*/  SHFL.IDX PT, R13, R2, RZ, 0x1c1f ;  /* 0x001c1fff020d7589 */ /* 0x000e6200000e0000 */
[----:B------:R-:W-:Y:S02]  /*dc30*/  IMAD.IADD R3, R5, 0x1, R3 ;  /* 0x0000000105037824 */ /* 0x000fe400078e0203 */
[----:B------:R-:W-:Y:S01]  /*dc40*/  IMAD R5, R6, c[0x0][0x3e0], RZ ;  /* 0x0000f80006057a24 */ /* 0x000fe200078e02ff */
[----:B------:R-:W-:Y:S03]  /*dc50*/  SHFL.IDX PT, R10, R0, 0x1, 0x1c1f ;  /* 0x003c1f00000a7f89 */ /* 0x000fe600000e0000 */
[----:B------:R-:W-:Y:S01]  /*dc60*/  IMAD R18, R16, c[0x0][0x3e4], R5 ;  /* 0x0000f90010127a24 */ /* 0x000fe200078e0205 */
[----:B------:R-:W2:Y:S01]  /*dc70*/  SHFL.IDX PT, R11, R2, 0x1, 0x1c1f ;  /* 0x003c1f00020b7f89 */ /* 0x000ea200000e0000 */
[----:B------:R-:W-:-:S03]  /*dc80*/  SHF.L.U32 R5, R22, 0x3, RZ ;  /* 0x0000000316057819 */ /* 0x000fc600000006ff */
[----:B------:R-:W-:Y:S01]  /*dc90*/  SHFL.IDX PT, R14, R0, 0x2, 0x1c1f ;  /* 0x005c1f00000e7f89 */ /* 0x000fe200000e0000 */
[----:B------:R-:W-:-:S03]  /*dca0*/  LOP3.LUT R5, R21, 0x7ffffe00, R5, 0xf8, !PT ;  /* 0x7ffffe0015057812 */ /* 0x000fc600078ef805 */
[----:B------:R-:W3:Y:S04]  /*dcb0*/  SHFL.IDX PT, R15, R2, 0x2, 0x1c1f ;  /* 0x005c1f00020f7f89 */ /* 0x000ee800000e0000 */
[----:B------:R4:W-:Y:S04]  /*dcc0*/  SHFL.IDX PT, R6, R0, 0x3, 0x1c1f ;  /* 0x007c1f0000067f89 */ /* 0x0009e800000e0000 */
[----:B------:R3:W3:Y:S04]  /*dcd0*/  SHFL.IDX PT, R7, R2, 0x3, 0x1c1f ;  /* 0x007c1f0002077f89 */ /* 0x0006e800000e0000 */
[----:B-1----:R-:W-:Y:S04]  /*dce0*/  @!P3 ST.E [R12.64], R62 ;  /* 0x0000003e0c00b985 */ /* 0x002fe8000c101910 */
[----:B--2---:R-:W-:Y:S01]  /*dcf0*/  @!P2 ST.E [R10.64], R63 ;  /* 0x0000003f0a00a985 */ /* 0x004fe2000c101910 */
[----:B----4-:R-:W-:Y:S01]  /*dd00*/  SHF.R.S32.HI R0, RZ, 0x1f, R9 ;  /* 0x0000001fff007819 */ /* 0x010fe20000011409 */
[----:B---3--:R-:W-:Y:S01]  /*dd10*/  IMAD.MOV.U32 R2, RZ, RZ, R4 ;  /* 0x000000ffff027224 */ /* 0x008fe200078e0004 */
[----:B------:R-:W-:-:S03]  /*dd20*/  IADD3 R4, R17, 0x40, RZ ;  /* 0x0000004011047810 */ /* 0x000fc60007ffe0ff */
[----:B------:R-:W-:Y:S01]  /*dd30*/  IMAD R0, R0, c[0x0][0x3d8], RZ ;  /* 0x0000f60000007a24 */ /* 0x000fe200078e02ff */
[----:B------:R-:W-:Y:S01]  /*dd40*/  IADD3 R17, R17, 0x48, RZ ;  /* 0x0000004811117810 */ /* 0x000fe20007ffe0ff */
[----:B------:R-:W-:Y:S01]  /*dd50*/  IMAD.WIDE.U32 R2, R16, c[0x0][0x3e0], R2 ;  /* 0x0000f80010027a25 */ /* 0x000fe200078e0002 */
[-C--:B------:R-:W-:Y:S02]  /*dd60*/  ISETP.GE.OR P1, PT, R4, R20.reuse, P0 ;  /* 0x000000140400720c */ /* 0x080fe40000726670 */
[----:B------:R-:W-:Y:S01]  /*dd70*/  ISETP.GE.OR P0, PT, R17, R20, P0 ;  /* 0x000000141100720c */ /* 0x000fe20000706670 */
[----:B------:R-:W-:Y:S02]  /*dd80*/  IMAD R4, R9, c[0x0][0x3dc], R0 ;  /* 0x0000f70009047a24 */ /* 0x000fe400078e0200 */
[----:B------:R-:W-:Y:S02]  /*dd90*/  IMAD.SHL.U32 R0, R5, 0x2, RZ ;  /* 0x0000000205007824 */ /* 0x000fe400078e00ff */
[----:B------:R-:W-:-:S04]  /*dda0*/  IMAD.IADD R3, R3, 0x1, R18 ;  /* 0x0000000103037824 */ /* 0x000fc800078e0212 */
[----:B------:R-:W-:Y:S02]  /*ddb0*/  IMAD.WIDE.U32 R2, R9, c[0x0][0x3d8], R2 ;  /* 0x0000f60009027a25 */ /* 0x000fe400078e0002 */
[----:B------:R-:W-:Y:S03]  /*ddc0*/  @!P1 ST.E [R14.64], R64 ;  /* 0x000000400e009985 */ /* 0x000fe6000c101910 */
[----:B------:R-:W-:Y:S01]  /*ddd0*/  IADD3 R3, R3, R4, RZ ;  /* 0x0000000403037210 */ /* 0x000fe20007ffe0ff */
[----:B------:R1:W-:Y:S01]  /*dde0*/  @!P0 ST.E [R6.64], R65 ;  /* 0x0000004106008985 */ /* 0x0003e2000c101910 */
[----:B------:R-:W-:-:S03]  /*ddf0*/  LEA R9, P0, R2, c[0x0][0x380], 0x1 ;  /* 0x0000e00002097a11 */ /* 0x000fc600078008ff */
[----:B------:R2:W3:Y:S04]  /*de00*/  LDS.128 R28, [R0+0x880] ;  /* 0x00088000001c7984 */ /* 0x0004e80000000c00 */
[----:B------:R2:W4:Y:S04]  /*de10*/  LDS.128 R36, [R0+0x1080] ;  /* 0x0010800000247984 */ /* 0x0005280000000c00 */
[----:B------:R2:W2:Y:S04]  /*de20*/  LDS.128 R44, [R0+0x1880] ;  /* 0x00188000002c7984 */ /* 0x0004a80000000c00 */
[----:B------:R2:W2:Y:S04]  /*de30*/  LDS.128 R52, [R0+0x2080] ;  /* 0x0020800000347984 */ /* 0x0004a80000000c00 */
[----:B------:R2:W2:Y:S04]  /*de40*/  LDS.128 R60, [R0+0x2880] ;  /* 0x00288000003c7984 */ /* 0x0004a80000000c00 */
[----:B------:R2:W2:Y:S01]  /*de50*/  LDS.128 R68, [R0+0x3080] ;  /* 0x0030800000447984 */ /* 0x0004a20000000c00 */
[----:B-1----:R-:W-:-:S03]  /*de60*/  IMAD R6, R23, 0x80, R19 ;  /* 0x0000008017067824 */ /* 0x002fc600078e0213 */
[----:B------:R1:W1:Y:S01]  /*de70*/  LDS.128 R72, [R0+0x3880] ;  /* 0x0038800000487984 */ /* 0x0002620000000c00 */
[----:B------:R-:W-:-:S03]  /*de80*/  LEA.HI.X R7, R2, c[0x0][0x384], R3, 0x1, P0 ;  /* 0x0000e10002077a11 */ /* 0x000fc600000f0c03 */
[----:B------:R1:W1:Y:S01]  /*de90*/  LDS.128 R24, [R0+0x4880] ;  /* 0x0048800000187984 */ /* 0x0002620000000c00 */
[----:B------:R-:W-:-:S03]  /*dea0*/  ISETP.GE.AND P0, PT, R6, R20, PT ;  /* 0x000000140600720c */ /* 0x000fc60003f06270 */
[----:B------:R1:W1:Y:S04]  /*deb0*/  LDS.128 R32, [R0+0x5080] ;  /* 0x0050800000207984 */ /* 0x0002680000000c00 */
[----:B------:R1:W1:Y:S04]  /*dec0*/  LDS.128 R40, [R0+0x5880] ;  /* 0x0058800000287984 */ /* 0x0002680000000c00 */
[----:B------:R1:W1:Y:S04]  /*ded0*/  LDS.128 R48, [R0+0x6080] ;  /* 0x0060800000307984 */ /* 0x0002680000000c00 */
[----:B------:R1:W1:Y:S04]  /*dee0*/  LDS.128 R56, [R0+0x6880] ;  /* 0x0068800000387984 */ /* 0x0002680000000c00 */
[----:B------:R1:W1:Y:S04]  /*def0*/  LDS.128 R64, [R0+0x7080] ;  /* 0x0070800000407984 */ /* 0x0002680000000c00 */
[----:B------:R1:W1:Y:S04]  /*df00*/  LDS.128 R76, [R0+0x7880] ;  /* 0x00788000004c7984 */ /* 0x0002680000000c00 */
[----:B------:R1:W1:Y:S04]  /*df10*/  SHFL.IDX PT, R2, R9, RZ, 0x181f ;  /* 0x00181fff09027589 */ /* 0x00026800000e0000 */
[----:B------:R1:W1:Y:S01]  /*df20*/  SHFL.IDX PT, R3, R7, RZ, 0x181f ;  /* 0x00181fff07037589 */ /* 0x00026200000e0000 */
[----:B------:R-:W-:Y:S05]  /*df30*/  @P0 BRA `(.L_x_694) ;  /* 0x000000c000000947 */ /* 0x000fea0003800000 */
[----:B--234-:R-:W2:Y:S01]  /*df40*/  LDS.128 R16, [R0+0x80] ;  /* 0x0000800000107984 */ /* 0x01cea20000000c00 */
[----:B------:R-:W-:-:S02]  /*df50*/  IADD3 R4, R8, 0x40, RZ ;  /* 0x0000004008047810 */ /* 0x000fc40007ffe0ff */
[----:B------:R-:W-:Y:S01]  /*df60*/  ISETP.GE.AND P1, PT, R8, c[0x0][0x3c8], PT ;  /* 0x0000f20008007a0c */ /* 0x000fe20003f26270 */
[----:B------:R3:W4:Y:S01]  /*df70*/  LDS.128 R12, [R0+0x4080] ;  /* 0x00408000000c7984 */ /* 0x0007220000000c00 */
[----:B------:R-:W-:-:S13]  /*df80*/  ISETP.GE.AND P0, PT, R4, c[0x0][0x3c8], PT ;  /* 0x0000f20004007a0c */ /* 0x000fda0003f06270 */
[----:B-1-3--:R-:W-:-:S04]  /*df90*/  @!P0 SHF.R.S32.HI R0, RZ, 0x1f, R4 ;  /* 0x0000001fff008819 */ /* 0x00afc80000011404 */
[----:B------:R-:W-:Y:S01]  /*dfa0*/  @!P0 LEA.HI R0, R0, R4, RZ, 0x3 ;  /* 0x0000000400008211 */ /* 0x000fe200078f18ff */
[----:B------:R-:W-:-:S03]  /*dfb0*/  @!P1 IMAD.WIDE R4, R8, 0x2, R2 ;  /* 0x0000000208049825 */ /* 0x000fc600078e0202 */
[----:B------:R-:W-:-:S05]  /*dfc0*/  @!P0 LOP3.LUT R0, R0, 0xfffffff8, RZ, 0xc0, !PT ;  /* 0xfffffff800008812 */ /* 0x000fca00078ec0ff */
[----:B------:R-:W-:Y:S01]  /*dfd0*/  @!P0 IMAD.WIDE R2, R0, 0x2, R2 ;  /* 0x0000000200028825 */ /* 0x000fe200078e0202 */
[----:B--2---:R1:W-:Y:S04]  /*dfe0*/  @!P1 ST.E.128 [R4.64], R16 ;  /* 0x0000001004009985 */ /* 0x0043e8000c101d10 */
[----:B----4-:R1:W-:Y:S02]  /*dff0*/  @!P0 ST.E.128 [R2.64], R12 ;  /* 0x0000000c02008985 */ /* 0x0103e4000c101d10 */
.L_x_694:
[----:B--234-:R-:W-:Y:S05]  /*e000*/  BSYNC B0 ;  /* 0x0000000000007941 */ /* 0x01cfea0003800000 */
.L_x_693:
[----:B-1----:R-:W-:Y:S01]  /*e010*/  IADD3 R0, R6, 0x10, RZ ;  /* 0x0000001006007810 */ /* 0x002fe20007ffe0ff */
[----:B------:R1:W2:Y:S01]  /*e020*/  SHFL.IDX PT, R3, R7, 0x1, 0x181f ;  /* 0x00381f0007037f89 */ /* 0x0002a200000e0000 */
[----:B------:R-:W-:Y:S02]  /*e030*/  BSSY B0, `(.L_x_695) ;  /* 0x000000e000007945 */ /* 0x000fe40003800000 */
[----:B------:R-:W-:Y:S01]  /*e040*/  ISETP.GE.AND P0, PT, R0, R20, PT ;  /* 0x000000140000720c */ /* 0x000fe20003f06270 */
[----:B------:R1:W3:-:S12]  /*e050*/  SHFL.IDX PT, R2, R9, 0x1, 0x181f ;  /* 0x00381f0009027f89 */ /* 0x0002d800000e0000 */
[----:B------:R-:W-:Y:S05]  /*e060*/  @P0 BRA `(.L_x_696) ;  /* 0x000000a000000947 */ /* 0x000fea0003800000 */
[C---:B------:R-:W-:Y:S02]  /*e070*/  IADD3 R4, R8.reuse, 0x40, RZ ;  /* 0x0000004008047810 */ /* 0x040fe40007ffe0ff */
[----:B------:R-:W-:Y:S02]  /*e080*/  ISETP.GE.AND P1, PT, R8, c[0x0][0x3c8], PT ;  /* 0x0000f20008007a0c */ /* 0x000fe40003f26270 */
[----:B------:R-:W-:-:S13]  /*e090*/  ISETP.GE.AND P0, PT, R4, c[0x0][0x3c8], PT ;  /* 0x0000f20004007a0c */ /* 0x000fda0003f06270 */
[----:B------:R-:W-:-:S04]  /*e0a0*/  @!P0 SHF.R.S32.HI R0, RZ, 0x1f, R4 ;  /* 0x0000001fff008819 */ /* 0x000fc80000011404 */
[----:B------:R-:W-:Y:S01]  /*e0b0*/  @!P0 LEA.HI R0, R0, R4, RZ, 0x3 ;  /* 0x0000000400008211 */ /* 0x000fe200078f18ff */
[----:B--23--:R-:W-:-:S03]  /*e0c0*/  @!P1 IMAD.WIDE R4, R8, 0x2, R2 ;  /* 0x0000000208049825 */ /* 0x00cfc600078e0202 */
[----:B------:R-:W-:Y:S02]  /*e0d0*/  @!P0 LOP3.LUT R0, R0, 0xfffffff8, RZ, 0xc0, !PT ;  /* 0xfffffff800008812 */ /* 0x000fe400078ec0ff */
[----:B------:R2:W-:Y:S03]  /*e0e0*/  @!P1 ST.E.128 [R4.64], R28 ;  /* 0x0000001c04009985 */ /* 0x0005e6000c101d10 */
[----:B------:R-:W-:-:S05]  /*e0f0*/  @!P0 IMAD.WIDE R2, R0, 0x2, R2 ;  /* 0x0000000200028825 */ /* 0x000fca00078e0202 */
[----:B------:R2:W-:Y:S02]  /*e100*/  @!P0 ST.E.128 [R2.64], R24 ;  /* 0x0000001802008985 */ /* 0x0005e4000c101d10 */
.L_x_696:
[----:B------:R-:W-:Y:S05]  /*e110*/  BSYNC B0 ;  /* 0x0000000000007941 */ /* 0x000fea0003800000 */
.L_x_695:
[----:B------:R-:W-:Y:S01]  /*e120*/  IADD3 R0, R6, 0x20, RZ ;  /* 0x0000002006007810 */ /* 0x000fe20007ffe0ff */
[----:B--2---:R2:W4:Y:S01]  /*e130*/  SHFL.IDX PT, R3, R7, 0x2, 0x181f ;  /* 0x00581f0007037f89 */ /* 0x00452200000e0000 */
[----:B------:R-:W-:Y:S02]  /*e140*/  BSSY B0, `(.L_x_697) ;  /* 0x000000e000007945 */ /* 0x000fe40003800000 */
[----:B------:R-:W-:Y:S01]  /*e150*/  ISETP.GE.AND P0, PT, R0, R20, PT ;  /* 0x000000140000720c */ /* 0x000fe20003f06270 */
[----:B---3--:R2:W3:-:S12]  /*e160*/  SHFL.IDX PT, R2, R9, 0x2, 0x181f ;  /* 0x00581f0009027f89 */ /* 0x0084d800000e0000 */
[----:B------:R-:W-:Y:S05]  /*e170*/  @P0 BRA `(.L_x_698) ;  /* 0x000000a000000947 */ /* 0x000fea0003800000 */
[C---:B------:R-:W-:Y:S02]  /*e180*/  IADD3 R4, R8.reuse, 0x40, RZ ;  /* 0x0000004008047810 */ /* 0x040fe40007ffe0ff */
[----:B------:R-:W-:Y:S02]  /*e190*/  ISETP.GE.AND P1, PT, R8, c[0x0][0x3c8], PT ;  /* 0x0000f20008007a0c */ /* 0x000fe40003f26270 */
[----:B------:R-:W-:-:S13]  /*e1a0*/  ISETP.GE.AND P0, PT, R4, c[0x0][0x3c8], PT ;  /* 0x0000f20004007a0c */ /* 0x000fda0003f06270 */
[----:B------:R-:W-:-:S04]  /*e1b0*/  @!P0 SHF.R.S32.HI R0, RZ, 0x1f, R4 ;  /* 0x0000001fff008819 */ /* 0x000fc80000011404 */
[----:B------:R-:W-:Y:S01]  /*e1c0*/  @!P0 LEA.HI R0, R0, R4, RZ, 0x3 ;  /* 0x0000000400008211 */ /* 0x000fe200078f18ff */
[----:B---34-:R-:W-:-:S03]  /*e1d0*/  @!P1 IMAD.WIDE R4, R8, 0x2, R2 ;  /* 0x0000000208049825 */ /* 0x018fc600078e0202 */
[----:B------:R-:W-:Y:S02]  /*e1e0*/  @!P0 LOP3.LUT R0, R0, 0xfffffff8, RZ, 0xc0, !PT ;  /* 0xfffffff800008812 */ /* 0x000fe400078ec0ff */
[----:B------:R3:W-:Y:S03]  /*e1f0*/  @!P1 ST.E.128 [R4.64], R36 ;  /* 0x0000002404009985 */ /* 0x0007e6000c101d10 */
[----:B------:R-:W-:-:S05]  /*e200*/  @!P0 IMAD.WIDE R2, R0, 0x2, R2 ;  /* 0x0000000200028825 */ /* 0x000fca00078e0202 */
[----:B------:R3:W-:Y:S02]  /*e210*/  @!P0 ST.E.128 [R2.64], R32 ;  /* 0x0000002002008985 */ /* 0x0007e4000c101d10 */
.L_x_698:
[----:B------:R-:W-:Y:S05]  /*e220*/  BSYNC B0 ;  /* 0x0000000000007941 */ /* 0x000fea0003800000 */
.L_x_697:
[----:B------:R-:W-:Y:S01]  /*e230*/  IADD3 R0, R6, 0x30, RZ ;  /* 0x0000003006007810 */ /* 0x000fe20007ffe0ff */
[----:B---34-:R3:W4:Y:S01]  /*e240*/  SHFL.IDX PT, R3, R7, 0x3, 0x181f ;  /* 0x00781f0007037f89 */ /* 0x01872200000e0000 */
[----:B------:R-:W-:Y:S02]  /*e250*/  BSSY B0, `(.L_x_699) ;  /* 0x000000e000007945 */ /* 0x000fe40003800000 */
[----:B------:R-:W-:Y:S01]  /*e260*/  ISETP.GE.AND P0, PT, R0, R20, PT ;  /* 0x000000140000720c */ /* 0x000fe20003f06270 */
[----:B------:R3:W1:-:S12]  /*e270*/  SHFL.IDX PT, R2, R9, 0x3, 0x181f ;  /* 0x00781f0009027f89 */ /* 0x00065800000e0000 */
[----:B------:R-:W-:Y:S05]  /*e280*/  @P0 BRA `(.L_x_700) ;  /* 0x000000a000000947 */ /* 0x000fea0003800000 */
[C---:B------:R-:W-:Y:S02]  /*e290*/  IADD3 R4, R8.reuse, 0x40, RZ ;  /* 0x0000004008047810 */ /* 0x040fe40007ffe0ff */
[----:B------:R-:W-:Y:S02]  /*e2a0*/  ISETP.GE.AND P1, PT, R8, c[0x0][0x3c8], PT ;  /* 0x0000f20008007a0c */ /* 0x000fe40003f26270 */
[----:B------:R-:W-:-:S13]  /*e2b0*/  ISETP.GE.AND P0, PT, R4, c[0x0][0x3c8], PT ;  /* 0x0000f20004007a0c */ /* 0x000fda0003f06270 */
[----:B------:R-:W-:-:S04]  /*e2c0*/  @!P0 SHF.R.S32.HI R0, RZ, 0x1f, R4 ;  /* 0x0000001fff008819 */ /* 0x000fc80000011404 */
[----:B------:R-:W-:Y:S01]  /*e2d0*/  @!P0 LEA.HI R0, R0, R4, RZ, 0x3 ;  /* 0x0000000400008211 */ /* 0x000fe200078f18ff */
[----:B-1--4-:R-:W-:-:S03]  /*e2e0*/  @!P1 IMAD.WIDE R4, R8, 0x2, R2 ;  /* 0x0000000208049825 */ /* 0x012fc600078e0202 */
[----:B------:R-:W-:Y:S02]  /*e2f0*/  @!P0 LOP3.LUT R0, R0, 0xfffffff8, RZ, 0xc0, !PT ;  /* 0xfffffff800008812 */ /* 0x000fe400078ec0ff */
[----:B------:R1:W-:Y:S03]  /*e300*/  @!P1 ST.E.128 [R4.64], R44 ;  /* 0x0000002c04009985 */ /* 0x0003e6000c101d10 */
[----:B------:R-:W-:-:S05]  /*e310*/  @!P0 IMAD.WIDE R2, R0, 0x2, R2 ;  /* 0x0000000200028825 */ /* 0x000fca00078e0202 */
[----:B------:R1:W-:Y:S02]  /*e320*/  @!P0 ST.E.128 [R2.64], R40 ;  /* 0x0000002802008985 */ /* 0x0003e4000c101d10 */
.L_x_700:
[----:B------:R-:W-:Y:S05]  /*e330*/  BSYNC B0 ;  /* 0x0000000000007941 */ /* 0x000fea0003800000 */
.L_x_699:
[----:B------:R-:W-:Y:S01]  /*e340*/  IADD3 R0, R6, 0x40, RZ ;  /* 0x0000004006007810 */ /* 0x000fe20007ffe0ff */
[----:B-1--4-:R1:W4:Y:S01]  /*e350*/  SHFL.IDX PT, R3, R7, 0x4, 0x181f ;  /* 0x00981f0007037f89 */ /* 0x01232200000e0000 */
[----:B------:R-:W-:Y:S02]  /*e360*/  BSSY B0, `(.L_x_701) ;  /* 0x000000e000007945 */ /* 0x000fe40003800000 */
[----:B------:R-:W-:Y:S01]  /*e370*/  ISETP.GE.AND P0, PT, R0, R20, PT ;  /* 0x000000140000720c */ /* 0x000fe20003f06270 */
[----:B------:R1:W2:-:S12]  /*e380*/  SHFL.IDX PT, R2, R9, 0x4, 0x181f ;  /* 0x00981f0009027f89 */ /* 0x00029800000e0000 */
[----:B------:R-:W-:Y:S05]  /*e390*/  @P0 BRA `(.L_x_702) ;  /* 0x000000a000000947 */ /* 0x000fea0003800000 */
[C---:B------:R-:W-:Y:S02]  /*e3a0*/  IADD3 R4, R8.reuse, 0x40, RZ ;  /* 0x0000004008047810 */ /* 0x040fe40007ffe0ff */
[----:B------:R-:W-:Y:S02]  /*e3b0*/  ISETP.GE.AND P1, PT, R8, c[0x0][0x3c8], PT ;  /* 0x0000f20008007a0c */ /* 0x000fe40003f26270 */
[----:B------:R-:W-:-:S13]  /*e3c0*/  ISETP.GE.AND P0, PT, R4, c[0x0][0x3c8], PT ;  /* 0x0000f20004007a0c */ /* 0x000fda0003f06270 */
[----:B------:R-:W-:-:S04]  /*e3d0*/  @!P0 SHF.R.S32.HI R0, RZ, 0x1f, R4 ;  /* 0x0000001fff008819 */ /* 0x000fc80000011404 */
[----:B------:R-:W-:Y:S01]  /*e3e0*/  @!P0 LEA.HI R0, R0, R4, RZ, 0x3 ;  /* 0x0000000400008211 */ /* 0x000fe200078f18ff */
[----:B--2-4-:R-:W-:-:S03]  /*e3f0*/  @!P1 IMAD.WIDE R4, R8, 0x2, R2 ;  /* 0x0000000208049825 */ /* 0x014fc600078e0202 */
[----:B------:R-:W-:Y:S02]  /*e400*/  @!P0 LOP3.LUT R0, R0, 0xfffffff8, RZ, 0xc0, !PT ;  /* 0xfffffff800008812 */ /* 0x000fe400078ec0ff */
[----:B------:R2:W-:Y:S03]  /*e410*/  @!P1 ST.E.128 [R4.64], R52 ;  /* 0x0000003404009985 */ /* 0x0005e6000c101d10 */
[----:B------:R-:W-:-:S05]  /*e420*/  @!P0 IMAD.WIDE R2, R0, 0x2, R2 ;  /* 0x0000000200028825 */ /* 0x000fca00078e0202 */
[----:B------:R2:W-:Y:S02]  /*e430*/  @!P0 ST.E.128 [R2.64], R48 ;  /* 0x0000003002008985 */ /* 0x0005e4000c101d10 */
.L_x_702:
[----:B------:R-:W-:Y:S05]  /*e440*/  BSYNC B0 ;  /* 0x0000000000007941 */ /* 0x000fea0003800000 */
.L_x_701:
[----:B------:R-:W-:Y:S01]  /*e450*/  IADD3 R0, R6, 0x50, RZ ;  /* 0x0000005006007810 */ /* 0x000fe20007ffe0ff */
[----:B--2-4-:R2:W4:Y:S01]  /*e460*/  SHFL.IDX PT, R3, R7, 0x5, 0x181f ;  /* 0x00b81f0007037f89 */ /* 0x01452200000e0000 */
        /* <DEDUP_REMOVED lines=14> */
.L_x_704:
[----:B------:R-:W-:Y:S05]  /*e550*/  BSYNC B0 ;  /* 0x0000000000007941 */ /* 0x000fea0003800000 */
.L_x_703:
        /* <DEDUP_REMOVED lines=16> */
.L_x_706:
[----:B------:R-:W-:Y:S05]  /*e660*/  BSYNC B0 ;  /* 0x0000000000007941 */ /* 0x000fea0003800000 */
.L_x_705:
[----:B------:R-:W-:Y:S01]  /*e670*/  IADD3 R0, R6, 0x70, RZ ;  /* 0x0000007006007810 */ /* 0x000fe20007ffe0ff */
[----:B--2-4-:R2:W4:Y:S03]  /*e680*/  SHFL.IDX PT, R3, R7, 0x7, 0x181f ;  /* 0x00f81f0007037f89 */ /* 0x01452600000e0000 */
[----:B------:R-:W-:Y:S01]  /*e690*/  ISETP.GE.AND P0, PT, R0, R20, PT ;  /* 0x000000140000720c */ /* 0x000fe20003f06270 */
[----:B------:R2:W1:-:S12]  /*e6a0*/  SHFL.IDX PT, R2, R9, 0x7, 0x181f ;  /* 0x00f81f0009027f89 */ /* 0x00045800000e0000 */
[----:B------:R-:W-:Y:S05]  /*e6b0*/  @P0 EXIT ;  /* 0x000000000000094d */ /* 0x000fea0003800000 */
[C---:B------:R-:W-:Y:S02]  /*e6c0*/  ISETP.GE.AND P0, PT, R8.reuse, c[0x0][0x3c8], PT ;  /* 0x0000f20008007a0c */ /* 0x040fe40003f06270 */
[----:B------:R-:W-:-:S11]  /*e6d0*/  IADD3 R0, R8, 0x40, RZ ;  /* 0x0000004008007810 */ /* 0x000fd60007ffe0ff */
        /* <DEDUP_REMOVED lines=10> */
.L_x_691:
        /* <DEDUP_REMOVED lines=19> */
.L_x_707:
        /* <DEDUP_REMOVED lines=42> */
.L_x_709:
[----:B------:R-:W-:Y:S05]  /*eb50*/  BSYNC B0 ;  /* 0x0000000000007941 */ /* 0x000fea0003800000 */
.L_x_708:
        /* <DEDUP_REMOVED lines=35> */
[----:B------:R-:W-:Y:S01]  /*ed90*/  IMAD R0, R0, c[0x0][0x3e4], R6 ;  /* 0x0000f90000007a24 */ /* 0x000fe200078e0206 */
[----:B------:R-:W-:Y:S01]  /*eda0*/  SHF.L.U32 R6, R12, 0x3, RZ ;  /* 0x000000030c067819 */ /* 0x000fe200000006ff */
[----:B-----5:R-:W-:-:S03]  /*edb0*/  IMAD R10, R13, c[0x0][0x4e8], RZ ;  /* 0x00013a000d0a7a24 */ /* 0x020fc600078e02ff */
[----:B------:R-:W-:Y:S01]  /*edc0*/  IADD3 R3, R3, R0, RZ ;  /* 0x0000000003037210 */ /* 0x000fe20007ffe0ff */
[----:B------:R-:W-:Y:S01]  /*edd0*/  IMAD R0, R4, c[0x0][0x3d8], RZ ;  /* 0x0000f60004007a24 */ /* 0x000fe200078e02ff */
[----:B------:R-:W-:-:S03]  /*ede0*/  IADD3 R7, R6, 0x40, RZ ;  /* 0x0000004006077810 */ /* 0x000fc60007ffe0ff */
[C---:B------:R-:W-:Y:S02]  /*edf0*/  IMAD R0, R5.reuse, c[0x0][0x3dc], R0 ;  /* 0x0000f70005007a24 */ /* 0x040fe400078e0200 */
[----:B------:R-:W-:-:S04]  /*ee00*/  IMAD.WIDE.U32 R2, R5, c[0x0][0x3d8], R2 ;  /* 0x0000f60005027a25 */ /* 0x000fc800078e0002 */
[----:B------:R-:W-:Y:S01]  /*ee10*/  IMAD.IADD R0, R3, 0x1, R0 ;  /* 0x0000000103007824 */ /* 0x000fe200078e0200 */
[----:B------:R-:W-:-:S04]  /*ee20*/  LEA R11, P0, R2, c[0x0][0x380], 0x1 ;  /* 0x0000e000020b7a11 */ /* 0x000fc800078008ff */
[----:B------:R-:W-:Y:S02]  /*ee30*/  LEA.HI.X R9, R2, c[0x0][0x384], R0, 0x1, P0 ;  /* 0x0000e10002097a11 */ /* 0x000fe400000f0c00 */
[----:B------:R-:W-:Y:S01]  /*ee40*/  ISETP.GE.AND P0, PT, R8, R10, PT ;  /* 0x0000000a0800720c */ /* 0x000fe20003f06270 */
[----:B------:R1:W2:Y:S04]  /*ee50*/  SHFL.IDX PT, R2, R11, RZ, 0x181f ;  /* 0x00181fff0b027589 */ /* 0x0002a800000e0000 */
[----:B------:R1:W3:Y:S08]  /*ee60*/  SHFL.IDX PT, R3, R9, RZ, 0x181f ;  /* 0x00181fff09037589 */ /* 0x0002f000000e0000 */
        /* <DEDUP_REMOVED lines=10> */
.L_x_711:
[----:B------:R-:W-:Y:S05]  /*ef10*/  BSYNC B0 ;  /* 0x0000000000007941 */ /* 0x000fea0003800000 */
.L_x_710:
[----:B------:R-:W-:Y:S01]  /*ef20*/  IADD3 R0, R8, 0x10, RZ ;  /* 0x0000001008007810 */ /* 0x000fe20007ffe0ff */
[----:B--23--:R2:W3:Y:S01]  /*ef30*/  SHFL.IDX PT, R3, R9, 0x1, 0x181f ;  /* 0x00381f0009037f89 */ /* 0x00c4e200000e0000 */
        /* <DEDUP_REMOVED lines=13> */
.L_x_713:
[----:B------:R-:W-:Y:S05]  /*f010*/  BSYNC B0 ;  /* 0x0000000000007941 */ /* 0x000fea0003800000 */
.L_x_712:
[----:B------:R-:W-:Y:S01]  /*f020*/  IADD3 R0, R8, 0x20, RZ ;  /* 0x0000002008007810 */ /* 0x000fe20007ffe0ff */
[----:B---3--:R3:W1:Y:S01]  /*f030*/  SHFL.IDX PT, R3, R9, 0x2, 0x181f ;  /* 0x00581f0009037f89 */ /* 0x00866200000e0000 */
        /* <DEDUP_REMOVED lines=13> */
.L_x_715:
[----:B------:R-:W-:Y:S05]  /*f110*/  BSYNC B0 ;  /* 0x0000000000007941 */ /* 0x000fea0003800000 */
.L_x_714:
[----:B------:R-:W-:Y:S01]  /*f120*/  IADD3 R0, R8, 0x30, RZ ;  /* 0x0000003008007810 */ /* 0x000fe20007ffe0ff */
[----:B-1----:R1:W2:Y:S01]  /*f130*/  SHFL.IDX PT, R3, R9, 0x3, 0x181f ;  /* 0x00781f0009037f89 */ /* 0x0022a200000e0000 */
[----:B------:R-:W-:Y:S02]  /*f140*/  BSSY B0, `(.L_x_716) ;  /* 0x000000d000007945 */ /* 0x000fe40003800000 */
[----:B------:R-:W-:Y:S01]  /*f150*/  ISETP.GE.AND P0, PT, R0, R10, PT ;  /* 0x0000000a0000720c */ /* 0x000fe20003f06270 */
[----:B----4-:R1:W4:-:S12]  /*f160*/  SHFL.IDX PT, R2, R11, 0x3, 0x181f ;  /* 0x00781f000b027f89 */ /* 0x01031800000e0000 */
        /* <DEDUP_REMOVED lines=10> */
.L_x_717:
[----:B------:R-:W-:Y:S05]  /*f210*/  BSYNC B0 ;  /* 0x0000000000007941 */ /* 0x000fea0003800000 */
.L_x_716:
[----:B------:R-:W-:Y:S01]  /*f220*/  IADD3 R0, R8, 0x40, RZ ;  /* 0x0000004008007810 */ /* 0x000fe20007ffe0ff */
[----:B--2---:R2:W1:Y:S01]  /*f230*/  SHFL.IDX PT, R3, R9, 0x4, 0x181f ;  /* 0x00981f0009037f89 */ /* 0x00446200000e0000 */
        /* <DEDUP_REMOVED lines=13> */
.L_x_719:
[----:B------:R-:W-:Y:S05]  /*f310*/  BSYNC B0 ;  /* 0x0000000000007941 */ /* 0x000fea0003800000 */
.L_x_718:
        /* <DEDUP_REMOVED lines=15> */
.L_x_721:
[----:B------:R-:W-:Y:S05]  /*f410*/  BSYNC B0 ;  /* 0x0000000000007941 */ /* 0x000fea0003800000 */
.L_x_720:
        /* <DEDUP_REMOVED lines=15> */
.L_x_723:
[----:B------:R-:W-:Y:S05]  /*f510*/  BSYNC B0 ;  /* 0x0000000000007941 */ /* 0x000fea0003800000 */
.L_x_722:
[----:B------:R-:W-:Y:S01]  /*f520*/  IADD3 R0, R8, 0x70, RZ ;  /* 0x0000007008007810 */ /* 0x000fe20007ffe0ff */
[----:B-1----:R1:W2:Y:S03]  /*f530*/  SHFL.IDX PT, R3, R9, 0x7, 0x181f ;  /* 0x00f81f0009037f89 */ /* 0x0022a600000e0000 */
        /* <DEDUP_REMOVED lines=14> */
.L_x_724:
        /* <DEDUP_REMOVED lines=14> */
.L_x_3770:


//--------------------- .text._ZN7cutlass13device_kernelIN5flash19enable_sm80_to_sm89INS1_16FlashAttnFwdSm80INS1_25CollectiveMainloopFwdSm80ILi4ELi1ELb0EN4cute5tupleIJNS5_1CILi128EEENS7_ILi64EEES8_EEELi128ENS_10bfloat16_tEfNS_4arch4Sm80ELb0ELb0ELb1ELb1ELb0ELb1ELb1ELb0EEENS1_21CollectiveEpilogueFwdINS6_IJS8_S8_S9_EEENS6_IJNS7_ILi1EEESH_SH_EEESB_SD_Li128ELb1ELb1ELb0ELb0EEENS1_19SingleTileSchedulerILb1ELb0ELb1ELi128EEEEEEEEEvNT_6ParamsE --------------------------
	.section	.text._ZN7cutlass13device_kernelIN5flash19enable_sm80_to_sm89INS1_16FlashAttnFwdSm80INS1_25CollectiveMainloopFwdSm80ILi4ELi1ELb0EN4cute5tupleIJNS5_1CILi128EEENS7_ILi64EEES8_EEELi128ENS_10bfloat16_tEfNS_4arch4Sm80ELb0ELb0ELb1ELb1ELb0ELb1ELb1ELb0EEENS1_21CollectiveEpilogueFwdINS6_IJS8_S8_S9_EEENS6_IJNS7_ILi1EEESH_SH_EEESB_SD_Li128ELb1ELb1ELb0ELb0EEENS1_19SingleTileSchedulerILb1ELb0ELb1ELi128EEEEEEEEEvNT_6ParamsE,"ax",@progbits
	.sectioninfo	@"SHI_REGISTERS=255"
	.align	128
.text._ZN7cutlass13device_kernelIN5flash19enable_sm80_to_sm89INS1_16FlashAttnFwdSm80INS1_25CollectiveMainloopFwdSm80ILi4ELi1ELb0EN4cute5tupleIJNS5_1CILi128EEENS7_ILi64EEES8_EEELi128ENS_10bfloat16_tEfNS_4arch4Sm80ELb0ELb0ELb1ELb1ELb0ELb1ELb1ELb0EEENS1_21CollectiveEpilogueFwdINS6_IJS8_S8_S9_EEENS6_IJNS7_ILi1EEESH_SH_EEESB_SD_Li128ELb1ELb1ELb0ELb0EEENS1_19SingleTileSchedulerILb1ELb0ELb1ELi128EEEEEEEEEvNT_6ParamsE:
        .type           _ZN7cutlass13device_kernelIN5flash19enable_sm80_to_sm89INS1_16FlashAttnFwdSm80INS1_25CollectiveMainloopFwdSm80ILi4ELi1ELb0EN4cute5tupleIJNS5_1CILi128EEENS7_ILi64EEES8_EEELi128ENS_10bfloat16_tEfNS_4arch4Sm80ELb0ELb0ELb1ELb1ELb0ELb1ELb1ELb0EEENS1_21CollectiveEpilogueFwdINS6_IJS8_S8_S9_EEENS6_IJNS7_ILi1EEESH_SH_EEESB_SD_Li128ELb1ELb1ELb0ELb0EEENS1_19SingleTileSchedulerILb1ELb0ELb1ELi128EEEEEEEEEvNT_6ParamsE,@function
        .size           _ZN7cutlass13device_kernelIN5flash19enable_sm80_to_sm89INS1_16FlashAttnFwdSm80INS1_25CollectiveMainloopFwdSm80ILi4ELi1ELb0EN4cute5tupleIJNS5_1CILi128EEENS7_ILi64EEES8_EEELi128ENS_10bfloat16_tEfNS_4arch4Sm80ELb0ELb0ELb1ELb1ELb0ELb1ELb1ELb0EEENS1_21CollectiveEpilogueFwdINS6_IJS8_S8_S9_EEENS6_IJNS7_ILi1EEESH_SH_EEESB_SD_Li128ELb1ELb1ELb0ELb0EEENS1_19SingleTileSchedulerILb1ELb0ELb1ELi128EEEEEEEEEvNT_6ParamsE,(.L_x_3771 - _ZN7cutlass13device_kernelIN5flash19enable_sm80_to_sm89INS1_16FlashAttnFwdSm80INS1_25CollectiveMainloopFwdSm80ILi4ELi1ELb0EN4cute5tupleIJNS5_1CILi128EEENS7_ILi64EEES8_EEELi128ENS_10bfloat16_tEfNS_4arch4Sm80ELb0ELb0ELb1ELb1ELb0ELb1ELb1ELb0EEENS1_21CollectiveEpilogueFwdINS6_IJS8_S8_S9_EEENS6_IJNS7_ILi1EEESH_SH_EEESB_SD_Li128ELb1ELb1ELb0ELb0EEENS1_19SingleTileSchedulerILb1ELb0ELb1ELi128EEEEEEEEEvNT_6ParamsE)
        .other          _ZN7cutlass13device_kernelIN5flash19enable_sm80_to_sm89INS1_16FlashAttnFwdSm80INS1_25CollectiveMainloopFwdSm80ILi4ELi1ELb0EN4cute5tupleIJNS5_1CILi128EEENS7_ILi64EEES8_EEELi128ENS_10bfloat16_tEfNS_4arch4Sm80ELb0ELb0ELb1ELb1ELb0ELb1ELb1ELb0EEENS1_21CollectiveEpilogueFwdINS6_IJS8_S8_S9_EEENS6_IJNS7_ILi1EEESH_SH_EEESB_SD_Li128ELb1ELb1ELb0ELb0EEENS1_19SingleTileSchedulerILb1ELb0ELb1ELi128EEEEEEEEEvNT_6ParamsE,@"STO_CUDA_ENTRY STV_DEFAULT"
_ZN7cutlass13device_kernelIN5flash19enable_sm80_to_sm89INS1_16FlashAttnFwdSm80INS1_25CollectiveMainloopFwdSm80ILi4ELi1ELb0EN4cute5tupleIJNS5_1CILi128EEENS7_ILi64EEES8_EEELi128ENS_10bfloat16_tEfNS_4arch4Sm80ELb0ELb0ELb1ELb1ELb0ELb1ELb1ELb0EEENS1_21CollectiveEpilogueFwdINS6_IJS8_S8_S9_EEENS6_IJNS7_ILi1EEESH_SH_EEESB_SD_Li128ELb1ELb1ELb0ELb0EEENS1_19SingleTileSchedulerILb1ELb0ELb1ELi128EEEEEEEEEvNT_6ParamsE:
        /* <DEDUP_REMOVED lines=17> */
.L_x_726:
        /* <DEDUP_REMOVED lines=8> */
.L_x_728:
[----:B------:R-:W-:-:S05]  /*0190*/  MOV R0, c[0x0][0x54c] ;  /* 0x0001530000007a02 */ /* 0x000fca0000000f00 */
.L_x_727:
[----:B-----5:R-:W-:Y:S01]  /*01a0*/  IMAD R0, R0, c[0x0][0x548], RZ ;  /* 0x0001520000007a24 */ /* 0x020fe200078e02ff */
[----:B-1----:R-:W-:-:S04]  /*01b0*/  SHF.L.U32 R2, R209, 0x7, RZ ;  /* 0x00000007d1027819 */ /* 0x002fc800000006ff */
[----:B------:R-:W-:-:S04]  /*01c0*/  ISETP.GE.AND P0, PT, R2, R0, PT ;  /* 0x000000000200720c */ /* 0x000fc80003f06270 */
[----:B------:R-:W-:-:S05]  /*01d0*/  SEL R0, R5, 0xffffffff, !P0 ;  /* 0xffffffff05007807 */ /* 0x000fca0004000000 */
[----:B------:R1:W-:Y:S01]  /*01e0*/  STL [R1+0x48], R0 ;  /* 0x0000480001007387 */ /* 0x0003e20000100800 */
[----:B------:R-:W-:Y:S05]  /*01f0*/  BRA `(.L_x_729) ;  /* 0x0000013000007947 */ /* 0x000fea0003800000 */
.L_x_725:
[----:B---3--:R-:W-:-:S04]  /*0200*/  ISETP.NE.U32.AND P0, PT, RZ, c[0x0][0x568], PT ;  /* 0x00015a00ff007a0c */ /* 0x008fc80003f05070 */
[----:B------:R-:W-:-:S13]  /*0210*/  ISETP.NE.AND.EX P0, PT, RZ, c[0x0][0x56c], PT, P0 ;  /* 0x00015b00ff007a0c */ /* 0x000fda0003f05300 */
[----:B------:R-:W-:Y:S05]  /*0220*/  @!P0 BRA `(.L_x_730) ;  /* 0x0000002000008947 */ /* 0x000fea0003800000 */
[----:B------:R1:W5:Y:S01]  /*0230*/  LDG.E R0, [R2.64] ;  /* 0x0000000802007981 */ /* 0x000362000c1e1900 */
[----:B------:R-:W-:Y:S05]  /*0240*/  BRA `(.L_x_731) ;  /* 0x0000009000007947 */ /* 0x000fea0003800000 */
.L_x_730:
        /* <DEDUP_REMOVED lines=8> */
.L_x_732:
[----:B------:R-:W-:-:S05]  /*02d0*/  MOV R0, c[0x0][0x54c] ;  /* 0x0001530000007a02 */ /* 0x000fca0000000f00 */
.L_x_731:
[----:B-----5:R-:W-:Y:S01]  /*02e0*/  IMAD R0, R0, c[0x0][0x548], RZ ;  /* 0x0001520000007a24 */ /* 0x020fe200078e02ff */
[----:B-1----:R-:W-:-:S04]  /*02f0*/  SHF.L.U32 R2, R209, 0x7, RZ ;  /* 0x00000007d1027819 */ /* 0x002fc800000006ff */
[----:B------:R-:W-:-:S04]  /*0300*/  ISETP.GE.AND P0, PT, R2, R0, PT ;  /* 0x000000000200720c */ /* 0x000fc80003f06270 */
[----:B------:R-:W-:-:S05]  /*0310*/  SEL R0, R5, 0xffffffff, !P0 ;  /* 0xffffffff05007807 */ /* 0x000fca0004000000 */
[----:B------:R1:W-:Y:S04]  /*0320*/  STL [R1+0x48], R0 ;  /* 0x0000480001007387 */ /* 0x0003e80000100800 */
.L_x_729:
        /* <DEDUP_REMOVED lines=36> */
.L_x_733:
[----:B---3--:R-:W-:-:S04]  /*0570*/  ISETP.NE.U32.AND P0, PT, RZ, c[0x0][0x368], PT ;  /* 0x0000da00ff007a0c */ /* 0x008fc80003f05070 */
[----:B------:R-:W-:-:S13]  /*0580*/  ISETP.NE.AND.EX P0, PT, RZ, c[0x0][0x36c], PT, P0 ;  /* 0x0000db00ff007a0c */ /* 0x000fda0003f05300 */
[----:B------:R-:W-:Y:S05]  /*0590*/  @!P0 BRA `(.L_x_734) ;  /* 0x0000003000008947 */ /* 0x000fea0003800000 */
[----:B------:R-:W-:-:S05]  /*05a0*/  IMAD.WIDE R4, R13, R40, c[0x0][0x368] ;  /* 0x0000da000d047625 */ /* 0x000fca00078e0228 */
[----:B------:R2:W5:Y:S01]  /*05b0*/  LDG.E R8, [R4.64] ;  /* 0x0000000804087981 */ /* 0x000562000c1e1900 */
[----:B------:R-:W-:Y:S05]  /*05c0*/  BRA `(.L_x_735) ;  /* 0x0000004000007947 */ /* 0x000fea0003800000 */
.L_x_734:
[----:B------:R-:W-:Y:S05]  /*05d0*/  @!P5 BRA `(.L_x_735) ;  /* 0x000000300000d947 */ /* 0x000fea0003800000 */
[----:B-1----:R1:W2:Y:S04]  /*05e0*/  LDG.E R0, [R4.64] ;  /* 0x0000000804007981 */ /* 0x0022a8000c1e1900 */
[----:B-1----:R-:W2:Y:S02]  /*05f0*/  LDG.E R4, [R4.64+0x4] ;  /* 0x0000040804047981 */ /* 0x002ea4000c1e1900 */
[----:B--2---:R-:W-:Y:S02]  /*0600*/  IADD3 R8, -R0, R4, RZ ;  /* 0x0000000400087210 */ /* 0x004fe40007ffe1ff */
.L_x_735:
        /* <DEDUP_REMOVED lines=15> */
[----:B------:R1:W-:Y:S04]  /*0700*/  STL [R1+0x4], R6 ;  /* 0x0000040601007387 */ /* 0x0003e80000100800 */
        /* <DEDUP_REMOVED lines=105> */
[----:B------:R-:W-:Y:S02]  /*0da0*/  IMAD.MOV.U32 R175, RZ, RZ, 0x5 ;  /* 0x00000005ffaf7424 */ /* 0x000fe400078e00ff */
[----:B------:R1:W-:Y:S01]  /*0db0*/  @P0 LDGSTS.E.BYPASS.LTC128B.128 [R74+0x6100], [R2.64+0x80], !P6 ;  /* 0x06100080024a0fae */ /* 0x0003e2000f101d48 */
[----:B------:R-:W-:Y:S02]  /*0dc0*/  IMAD.SHL.U32 R172, R169, 0x20, RZ ;  /* 0x00000020a9ac7824 */ /* 0x000fe400078e00ff */
[----:B------:R-:W-:-:S04]  /*0dd0*/  IMAD.WIDE.U32 R178, R96, c[0x0][0x1e0], RZ ;  /* 0x0000780060b27a25 */ /* 0x000fc800078e00ff */
[----:B------:R-:W-:Y:S02]  /*0de0*/  IMAD.MOV.U32 R190, RZ, RZ, c[0x0][0x1e4] ;  /* 0x00007900ffbe7624 */ /* 0x000fe400078e00ff */
[----:B------:R-:W-:-:S04]  /*0df0*/  IMAD.WIDE.U32 R188, R168, c[0x0][0x1e0], RZ ;  /* 0x00007800a8bc7a25 */ /* 0x000fc800078e00ff */
[----:B------:R-:W-:Y:S02]  /*0e00*/  IMAD R190, R190, 0x30, RZ ;  /* 0x00000030bebe7824 */ /* 0x000fe400078e02ff */
[----:B------:R-:W-:-:S04]  /*0e10*/  IMAD.WIDE.U32 R186, R167, c[0x0][0x1e0], RZ ;  /* 0x00007800a7ba7a25 */ /* 0x000fc800078e00ff */
[----:B------:R-:W-:-:S04]  /*0e20*/  IMAD.WIDE.U32 R182, R166, c[0x0][0x1e0], RZ ;  /* 0x00007800a6b67a25 */ /* 0x000fc800078e00ff */
[----:B-1----:R-:W-:Y:S01]  /*0e30*/  IMAD.IADD R3, R7, 0x1, R4 ;  /* 0x0000000107037824 */ /* 0x002fe200078e0204 */
[C---:B------:R-:W-:Y:S02]  /*0e40*/  @P2 LEA R4, P0, R0.reuse, c[0x0][0x220], 0x1 ;  /* 0x0000880000042a11 */ /* 0x040fe400078008ff */
[----:B------:R-:W-:Y:S02]  /*0e50*/  MOV R2, R6 ;  /* 0x0000000600027202 */ /* 0x000fe40000000f00 */
[----:B------:R-:W-:Y:S01]  /*0e60*/  @P2 LEA.HI.X R5, R0, c[0x0][0x224], R5, 0x1, P0 ;  /* 0x0000890000052a11 */ /* 0x000fe200000f0c05 */
[----:B------:R-:W-:Y:S01]  /*0e70*/  IMAD.SHL.U32 R0, R213, 0x2, RZ ;  /* 0x00000002d5007824 */ /* 0x000fe200078e00ff */
[----:B------:R-:W-:Y:S01]  /*0e80*/  ISETP.GE.AND P0, PT, R32, c[0x0][0x27c], PT ;  /* 0x00009f0020007a0c */ /* 0x000fe20003f06270 */
[----:B------:R-:W-:Y:S01]  /*0e90*/  IMAD.WIDE.U32 R2, R26, c[0x0][0x1e8], R2 ;  /* 0x00007a001a027a25 */ /* 0x000fe200078e0002 */
[----:B------:R-:W-:-:S03]  /*0ea0*/  @P1 IADD3 R6, P3, R20, R10, RZ ;  /* 0x0000000a14061210 */ /* 0x000fc60007f7e0ff */
[----:B------:R-:W-:-:S08]  /*0eb0*/  IMAD.MOV.U32 R92, RZ, RZ, R2 ;  /* 0x000000ffff5c7224 */ /* 0x000fd000078e0002 */
[----:B------:R-:W-:Y:S02]  /*0ec0*/  @P0 IADD3 R0, -R0, c[0x0][0x1d4], RZ ;  /* 0x0000750000000a10 */ /* 0x000fe40007ffe1ff */
[----:B--2---:R-:W-:Y:S01]  /*0ed0*/  @P4 SHF.R.S32.HI R17, RZ, 0x1f, R16 ;  /* 0x0000001fff114819 */ /* 0x004fe20000011410 */
[----:B------:R-:W-:Y:S02]  /*0ee0*/  @!P4 IMAD.MOV.U32 R16, RZ, RZ, R13 ;  /* 0x000000ffff10c224 */ /* 0x000fe400078e000d */
[----:B------:R-:W-:Y:S01]  /*0ef0*/  @!P4 IMAD.MOV.U32 R17, RZ, RZ, R9 ;  /* 0x000000ffff11c224 */ /* 0x000fe200078e0009 */
[----:B------:R-:W-:Y:S01]  /*0f00*/  ISETP.NE.AND P4, PT, R147, RZ, PT ;  /* 0x000000ff9300720c */ /* 0x000fe20003f85270 */
[----:B------:R-:W-:-:S04]  /*0f10*/  IMAD.WIDE.U32 R12, R96, c[0x0][0x280], R28 ;  /* 0x0000a000600c7a25 */ /* 0x000fc800078e001c */
[----:B------:R-:W-:Y:S02]  /*0f20*/  IMAD.MOV.U32 R110, RZ, RZ, R12 ;  /* 0x000000ffff6e7224 */ /* 0x000fe400078e000c */
[----:B------:R-:W-:-:S04]  /*0f30*/  IMAD.IADD R111, R13, 0x1, R14 ;  /* 0x000000010d6f7824 */ /* 0x000fc800078e020e */
[----:B-----5:R-:W-:Y:S02]  /*0f40*/  IMAD.WIDE.U32 R110, R165, c[0x0][0x280], R110 ;  /* 0x0000a000a56e7a25 */ /* 0x020fe400078e006e */
        /* <DEDUP_REMOVED lines=136> */
[----:B------:R-:W-:Y:S01]  /*17d0*/  IMAD.MOV.U32 R4, RZ, RZ, c[0x0][0x280] ;  /* 0x0000a000ff047624 */ /* 0x000fe200078e00ff */
[-C--:B------:R-:W-:Y:S01]  /*17e0*/  SHF.L.U64.HI R173, R3, R40.reuse, c[0x0][0x294] ;  /* 0x0000a50003ad7619 */ /* 0x080fe20000010228 */
[----:B------:R-:W-:Y:S01]  /*17f0*/  IMAD R0, R0, c[0x0][0x290], RZ ;  /* 0x0000a40000007a24 */ /* 0x000fe200078e02ff */
[-C--:B------:R-:W-:Y:S01]  /*1800*/  SHF.L.U64.HI R194, R5, R175.reuse, c[0x0][0x1e4] ;  /* 0x0000790005c27619 */ /* 0x080fe200000102af */
[C---:B------:R-:W-:Y:S01]  /*1810*/  IMAD.SHL.U32 R202, R4.reuse, 0x20, RZ ;  /* 0x0000002004ca7824 */ /* 0x040fe200078e00ff */
[C---:B------:R-:W-:Y:S01]  /*1820*/  SHF.L.U64.HI R174, R4.reuse, R175, c[0x0][0x284] ;  /* 0x0000a10004ae7619 */ /* 0x040fe200000102af */
[C---:B------:R-:W-:Y:S01]  /*1830*/  IMAD.SHL.U32 R205, R4.reuse, 0x10, RZ ;  /* 0x0000001004cd7824 */ /* 0x040fe200078e00ff */
[C---:B------:R-:W-:Y:S01]  /*1840*/  SHF.L.U64.HI R192, R4.reuse, R193, c[0x0][0x284] ;  /* 0x0000a10004c07619 */ /* 0x040fe200000102c1 */
[C---:B------:R-:W-:Y:S01]  /*1850*/  IMAD.WIDE.U32 R198, R4.reuse, 0x30, RZ ;  /* 0x0000003004c67825 */ /* 0x040fe200078e00ff */
[----:B------:R-:W-:-:S02]  /*1860*/  SHF.L.U64.HI R176, R4, R40, c[0x0][0x284] ;  /* 0x0000a10004b07619 */ /* 0x000fc40000010228 */
[----:B------:R-:W-:Y:S01]  /*1870*/  SHF.L.U32 R204, R4, 0x6, RZ ;  /* 0x0000000604cc7819 */ /* 0x000fe200000006ff */
        /* <DEDUP_REMOVED lines=14> */
[----:B------:R-:W-:Y:S01]  /*1960*/  IADD3 R142, P0, R32, R178, RZ ;  /* 0x000000b2208e7210 */ /* 0x000fe20007f1e0ff */
[----:B------:R-:W-:Y:S01]  /*1970*/  IMAD.SHL.U32 R201, R3, 0x10, RZ ;  /* 0x0000001003c97824 */ /* 0x000fe200078e00ff */
[----:B------:R-:W-:Y:S01]  /*1980*/  IADD3 R128, R199, UR5, RZ ;  /* 0x00000005c7807c10 */ /* 0x000fe2000fffe0ff */
[----:B------:R-:W-:Y:S01]  /*1990*/  IMAD.WIDE.U32 R196, R3, 0x30, RZ ;  /* 0x0000003003c47825 */ /* 0x000fe200078e00ff */
[----:B------:R-:W-:-:S02]  /*19a0*/  IADD3 R30, R28, 0x20, RZ ;  /* 0x000000201c1e7810 */ /* 0x000fc40007ffe0ff */
        /* <DEDUP_REMOVED lines=41> */
.L_x_783:
        /* <DEDUP_REMOVED lines=50> */
.L_x_741:
[----:B------:R-:W-:Y:S05]  /*1f60*/  BSYNC B0 ;  /* 0x0000000000007941 */ /* 0x000fea0003800000 */
.L_x_740:
        /* <DEDUP_REMOVED lines=39> */
.L_x_743:
[----:B------:R-:W-:Y:S05]  /*21e0*/  BSYNC B0 ;  /* 0x0000000000007941 */ /* 0x000fea0003800000 */
.L_x_742:
        /* <DEDUP_REMOVED lines=40> */
.L_x_745:
[----:B------:R-:W-:Y:S05]  /*2470*/  BSYNC B0 ;  /* 0x0000000000007941 */ /* 0x000fea0003800000 */
.L_x_744:
        /* <DEDUP_REMOVED lines=38> */
.L_x_747:
[----:B------:R-:W-:Y:S05]  /*26e0*/  BSYNC B0 ;  /* 0x0000000000007941 */ /* 0x000fea0003800000 */
.L_x_746:
        /* <DEDUP_REMOVED lines=74> */
.L_x_751:
[----:B------:R-:W-:Y:S05]  /*2b90*/  BSYNC B0 ;  /* 0x0000000000007941 */ /* 0x000fea0003800000 */
.L_x_750:
        /* <DEDUP_REMOVED lines=59> */
.L_x_749:
[----:B------:R-:W-:Y:S05]  /*2f50*/  BSYNC B1 ;  /* 0x0000000000017941 */ /* 0x000fea0003800000 */
.L_x_748:
        /* <DEDUP_REMOVED lines=62> */
.L_x_755:
[----:B------:R-:W-:Y:S05]  /*3340*/  BSYNC B0 ;  /* 0x0000000000007941 */ /* 0x000fea0003800000 */
.L_x_754:
        /* <DEDUP_REMOVED lines=59> */
.L_x_753:
[----:B------:R-:W-:Y:S05]  /*3700*/  BSYNC B1 ;  /* 0x0000000000017941 */ /* 0x000fea0003800000 */
.L_x_752:
        /* <DEDUP_REMOVED lines=62> */
.L_x_759:
[----:B------:R-:W-:Y:S05]  /*3af0*/  BSYNC B0 ;  /* 0x0000000000007941 */ /* 0x000fea0003800000 */
.L_x_758:
        /* <DEDUP_REMOVED lines=59> */
.L_x_757:
[----:B------:R-:W-:Y:S05]  /*3eb0*/  BSYNC B1 ;  /* 0x0000000000017941 */ /* 0x000fea0003800000 */
.L_x_756:
        /* <DEDUP_REMOVED lines=61> */
.L_x_762:
[----:B------:R-:W-:Y:S05]  /*4290*/  BSYNC B0 ;  /* 0x0000000000007941 */ /* 0x000fea0003800000 */
.L_x_761:
        /* <DEDUP_REMOVED lines=60> */
.L_x_739:
        /* <DEDUP_REMOVED lines=224> */
.L_x_764:
[----:B---3--:R-:W-:Y:S05]  /*5460*/  BSYNC B0 ;  /* 0x0000000000007941 */ /* 0x008fea0003800000 */
.L_x_763:
        /* <DEDUP_REMOVED lines=115> */
.L_x_766:
[----:B------:R-:W-:Y:S05]  /*5ba0*/  BSYNC B0 ;  /* 0x0000000000007941 */ /* 0x000fea0003800000 */
.L_x_765:
        /* <DEDUP_REMOVED lines=115> */
.L_x_768:
[----:B------:R-:W-:Y:S05]  /*62e0*/  BSYNC B0 ;  /* 0x0000000000007941 */ /* 0x000fea0003800000 */
.L_x_767:
        /* <DEDUP_REMOVED lines=116> */
.L_x_738:
        /* <DEDUP_REMOVED lines=19> */
.L_x_770:
[----:B------:R-:W-:Y:S05]  /*6b60*/  BSYNC B0 ;  /* 0x0000000000007941 */ /* 0x000fea0003800000 */
.L_x_769:
        /* <DEDUP_REMOVED lines=19> */
.L_x_772:
[----:B------:R-:W-:Y:S05]  /*6ca0*/  BSYNC B0 ;  /* 0x0000000000007941 */ /* 0x000fea0003800000 */
.L_x_771:
        /* <DEDUP_REMOVED lines=19> */
.L_x_774:
[----:B------:R-:W-:Y:S05]  /*6de0*/  BSYNC B0 ;  /* 0x0000000000007941 */ /* 0x000fea0003800000 */
.L_x_773:
        /* <DEDUP_REMOVED lines=18> */
.L_x_760:
[----:B------:R-:W-:Y:S05]  /*6f10*/  BSYNC B2 ;  /* 0x0000000000027941 */ /* 0x000fea0003800000 */
.L_x_737:
        /* <DEDUP_REMOVED lines=83> */
.L_x_776:
[----:B-1----:R-:W-:Y:S05]  /*7450*/  BSYNC B0 ;  /* 0x0000000000007941 */ /* 0x002fea0003800000 */
.L_x_775:
        /* <DEDUP_REMOVED lines=19> */
.L_x_778:
[----:B------:R-:W-:Y:S05]  /*7590*/  BSYNC B0 ;  /* 0x0000000000007941 */ /* 0x000fea0003800000 */
.L_x_777:
        /* <DEDUP_REMOVED lines=19> */
.L_x_780:
[----:B------:R-:W-:Y:S05]  /*76d0*/  BSYNC B0 ;  /* 0x0000000000007941 */ /* 0x000fea0003800000 */
.L_x_779:
        /* <DEDUP_REMOVED lines=19> */
.L_x_782:
[----:B------:R-:W-:Y:S05]  /*7810*/  BSYNC B0 ;  /* 0x0000000000007941 */ /* 0x000fea0003800000 */
.L_x_781:
        /* <DEDUP_REMOVED lines=37> */
.L_x_736:
[----:B-1----:R-:W-:Y:S01]  /*7a70*/  ISETP.GE.AND P0, PT, R207, 0x1, PT ;  /* 0x00000001cf00780c */ /* 0x002fe20003f06270 */
[----:B------:R-:W-:Y:S01]  /*7a80*/  IMAD.IADD R18, R181, 0x1, R180 ;  /* 0x00000001b5127824 */ /* 0x000fe200078e02b4 */
[----:B------:R-:W-:Y:S01]  /*7a90*/  PLOP3.LUT P4, PT, PT, PT, PT, 0x80, 0x0 ;  /* 0x000000000000781c */ /* 0x000fe20003f8f070 */
[----:B------:R-:W-:Y:S01]  /*7aa0*/  CS2R R14, SRZ ;  /* 0x00000000000e7805 */ /* 0x000fe2000001ff00 */
[----:B------:R-:W-:Y:S01]  /*7ab0*/  MOV R126, RZ ;  /* 0x000000ff007e7202 */ /* 0x000fe20000000f00 */
[----:B------:R-:W-:Y:S01]  /*7ac0*/  IMAD.MOV.U32 R124, RZ, RZ, RZ ;  /* 0x000000ffff7c7224 */ /* 0x000fe200078e00ff */
[----:B------:R-:W-:Y:S01]  /*7ad0*/  CS2R R130, SRZ ;  /* 0x0000000000827805 */ /* 0x000fe2000001ff00 */
[----:B------:R-:W-:Y:S01]  /*7ae0*/  CS2R R128, SRZ ;  /* 0x0000000000807805 */ /* 0x000fe2000001ff00 */
[----:B------:R-:W-:Y:S01]  /*7af0*/  CS2R R16, SRZ ;  /* 0x0000000000107805 */ /* 0x000fe2000001ff00 */
[----:B------:R-:W-:Y:S01]  /*7b00*/  MOV R122, RZ ;  /* 0x000000ff007a7202 */ /* 0x000fe20000000f00 */
[----:B------:R-:W-:Y:S01]  /*7b10*/  CS2R R120, SRZ ;  /* 0x0000000000787805 */ /* 0x000fe2000001ff00 */
[----:B--2---:R-:W-:Y:S01]  /*7b20*/  CS2R R12, SRZ ;  /* 0x00000000000c7805 */ /* 0x004fe2000001ff00 */
        /* <DEDUP_REMOVED lines=62> */
[----:B------:R-:W-:Y:S01]  /*7f10*/  CS2R R168, SRZ ;  /* 0x0000000000a87805 */ /* 0x000fe2000001ff00 */
[----:B------:R-:W-:Y:S01]  /*7f20*/  CS2R R162, SRZ ;  /* 0x0000000000a27805 */ /* 0x000fe2000001ff00 */
[----:B------:R-:W-:Y:S01]  /*7f30*/  CS2R R54, SRZ ;  /* 0x0000000000367805 */ /* 0x000fe2000001ff00 */
        /* <DEDUP_REMOVED lines=13> */
[----:B------:R-:W-:Y:S01]  /*8010*/  IMAD.MOV.U32 R144, RZ, RZ, RZ ;  /* 0x000000ffff907224 */ /* 0x000fe200078e00ff */
[----:B------:R-:W-:Y:S01]  /*8020*/  MOV R64, RZ ;  /* 0x000000ff00407202 */ /* 0x000fe20000000f00 */
[----:B------:R-:W-:Y:S01]  /*8030*/  CS2R R62, SRZ ;  /* 0x00000000003e7805 */ /* 0x000fe2000001ff00 */
[----:B------:R-:W-:Y:S01]  /*8040*/  IMAD.MOV.U32 R61, RZ, RZ, RZ ;  /* 0x000000ffff3d7224 */ /* 0x000fe200078e00ff */
[----:B------:R-:W-:Y:S05]  /*8050*/  @!P0 BRA `(.L_x_784) ;  /* 0x00011de000008947 */ /* 0x000fea0003800000 */
[----:B------:R-:W2:Y:S01]  /*8060*/  LDL R60, [R1+0x48] ;  /* 0x00004800013c7983 */ /* 0x000ea20000100800 */
[----:B------:R-:W-:-:S03]  /*8070*/  ISETP.NE.U32.AND P0, PT, RZ, c[0x0][0x340], PT ;  /* 0x0000d000ff007a0c */ /* 0x000fc60003f05070 */
[----:B------:R-:W3:Y:S01]  /*8080*/  LDL R173, [R1+0x4] ;  /* 0x0000040001ad7983 */ /* 0x000ee20000100800 */
        /* <DEDUP_REMOVED lines=13> */
[----:B------:R-:W-:Y:S02]  /*8160*/  IMAD R17, R209, 0x80, R72 ;  /* 0x00000080d1117824 */ /* 0x000fe400078e0248 */
[----:B------:R-:W-:-:S05]  /*8170*/  IMAD R24, R185, c[0x0][0x2c4], RZ ;  /* 0x0000b100b9187a24 */ /* 0x000fca00078e02ff */
[C---:B------:R-:W-:Y:S02]  /*8180*/  ISETP.GE.AND P6, PT, R17.reuse, R24, PT ;  /* 0x000000181100720c */ /* 0x040fe40003fc6270 */
[----:B------:R-:W-:Y:S01]  /*8190*/  IADD3 R16, R17, 0x30, RZ ;  /* 0x0000003011107810 */ /* 0x000fe20007ffe0ff */
[----:B--2---:R-:W-:-:S05]  /*81a0*/  @P5 IMAD.WIDE R2, R60, R2, c[0x0][0x340] ;  /* 0x0000d0003c025625 */ /* 0x004fca00078e0202 */
[----:B------:R2:W4:Y:S01]  /*81b0*/  @P5 LDG.E R22, [R2.64] ;  /* 0x0000000802165981 */ /* 0x000522000c1e1900 */
[----:B------:R-:W-:Y:S01]  /*81c0*/  SHF.R.S32.HI R19, RZ, 0x1f, R60 ;  /* 0x0000001fff137819 */ /* 0x000fe2000001143c */
[----:B------:R-:W-:Y:S01]  /*81d0*/  IMAD.MOV.U32 R159, RZ, RZ, c[0x0][0x1e0] ;  /* 0x00007800ff9f7624 */ /* 0x000fe200078e00ff */
[----:B---3--:R-:W-:Y:S02]  /*81e0*/  LEA.HI.SX32 R73, R173, 0xffffffff, 0x1a ;  /* 0xffffffffad497811 */ /* 0x008fe400078fd2ff */
[----:B------:R-:W-:Y:S01]  /*81f0*/  SEL R6, R19, RZ, !P0 ;  /* 0x000000ff13067207 */ /* 0x000fe20004000000 */
[C---:B------:R-:W-:Y:S01]  /*8200*/  IMAD.SHL.U32 R163, R159.reuse, 0x40, RZ ;  /* 0x000000409fa37824 */ /* 0x040fe200078e00ff */
[----:B------:R-:W-:Y:S01]  /*8210*/  SHF.R.S32.HI R48, RZ, 0x1f, R73 ;  /* 0x0000001fff307819 */ /* 0x000fe20000011449 */
[----:B------:R-:W-:Y:S01]  /*8220*/  IMAD.WIDE.U32 R160, R159, 0x20, RZ ;  /* 0x000000209fa07825 */ /* 0x000fe200078e00ff */
[----:B------:R-:W-:-:S03]  /*8230*/  LEA.HI R47, R156, R212, RZ, 0x4 ;  /* 0x000000d49c2f7211 */ /* 0x000fc600078f20ff */
        /* <DEDUP_REMOVED lines=26> */
[----:B------:R-:W-:Y:S01]  /*83e0*/  IMAD.IADD R3, R3, 0x1, R6 ;  /* 0x0000000103037824 */ /* 0x000fe200078e0206 */
[----:B------:R-:W-:Y:S01]  /*83f0*/  IADD3 R6, R17, 0x20, RZ ;  /* 0x0000002011067810 */ /* 0x000fe20007ffe0ff */
[----:B------:R-:W-:Y:S01]  /*8400*/  IMAD R0, R5, c[0x0][0x1a8], RZ ;  /* 0x00006a0005007a24 */ /* 0x000fe200078e02ff */
[----:B------:R-:W-:Y:S01]  /*8410*/  IADD3 R21, R20, 0x40, RZ ;  /* 0x0000004014157810 */ /* 0x000fe20007ffe0ff */
[----:B------:R-:W-:Y:S01]  /*8420*/  IMAD.WIDE.U32 R2, R4, c[0x0][0x1a8], R2 ;  /* 0x00006a0004027a25 */ /* 0x000fe200078e0002 */
[----:B------:R-:W-:Y:S02]  /*8430*/  ISETP.GE.AND P4, PT, R20, c[0x0][0x198], PT ;  /* 0x0000660014007a0c */ /* 0x000fe40003f86270 */
[----:B------:R-:W-:Y:S01]  /*8440*/  ISETP.GE.AND P1, PT, R6, R24, PT ;  /* 0x000000180600720c */ /* 0x000fe20003f26270 */
[----:B------:R-:W-:Y:S01]  /*8450*/  IMAD R0, R4, c[0x0][0x1ac], R0 ;  /* 0x00006b0004007a24 */ /* 0x000fe200078e0200 */
[----:B------:R-:W-:Y:S01]  /*8460*/  LEA R14, P0, R2, c[0x0][0x160], 0x1 ;  /* 0x00005800020e7a11 */ /* 0x000fe200078008ff */
[----:B------:R-:W-:Y:S01]  /*8470*/  IMAD.SHL.U32 R7, R72, 0x40, RZ ;  /* 0x0000004048077824 */ /* 0x000fe200078e00ff */
[----:B------:R-:W-:Y:S01]  /*8480*/  ISETP.GE.AND P3, PT, R21, c[0x0][0x198], PT ;  /* 0x0000660015007a0c */ /* 0x000fe20003f66270 */
[----:B------:R-:W-:Y:S01]  /*8490*/  IMAD.IADD R0, R3, 0x1, R0 ;  /* 0x0000000103007824 */ /* 0x000fe200078e0200 */
[----:B------:R-:W-:Y:S01]  /*84a0*/  LEA.HI R3, R156, R212, RZ, 0x6 ;  /* 0x000000d49c037211 */ /* 0x000fe200078f30ff */
[----:B------:R-:W1:Y:S01]  /*84b0*/  SHFL.IDX PT, R4, R14, RZ, 0x181f ;  /* 0x00181fff0e047589 */ /* 0x000e6200000e0000 */
[----:B------:R-:W-:Y:S01]  /*84c0*/  IMAD.SHL.U32 R34, R84, 0x8, RZ ;  /* 0x0000000854227824 */ /* 0x000fe200078e00ff */
[----:B------:R-:W-:-:S02]  /*84d0*/  LOP3.LUT R25, R7, 0x1c0, RZ, 0xc0, !PT ;  /* 0x000001c007197812 */ /* 0x000fc400078ec0ff */
[----:B------:R-:W-:Y:S01]  /*84e0*/  LEA.HI.X R15, R2, c[0x0][0x164], R0, 0x1, P0 ;  /* 0x00005900020f7a11 */ /* 0x000fe200000f0c00 */
[----:B------:R-:W-:Y:S01]  /*84f0*/  SHFL.IDX PT, R8, R14, 0x2, 0x181f ;  /* 0x00581f000e087f89 */ /* 0x000fe200000e0000 */
[----:B------:R-:W-:Y:S02]  /*8500*/  IADD3 R0, R17, 0x10, RZ ;  /* 0x0000001011007810 */ /* 0x000fe40007ffe0ff */
[--C-:B------:R-:W-:Y:S01]  /*8510*/  LOP3.LUT R13, R25, 0x38, R34.reuse, 0xf8, !PT ;  /* 0x00000038190d7812 */ /* 0x100fe200078ef822 */
[----:B------:R-:W2:Y:S01]  /*8520*/  SHFL.IDX PT, R5, R15, RZ, 0x181f ;  /* 0x00181fff0f057589 */ /* 0x000ea200000e0000 */
[----:B------:R-:W-:Y:S01]  /*8530*/  ISETP.GE.AND P2, PT, R0, R24, PT ;  /* 0x000000180000720c */ /* 0x000fe20003f46270 */
[----:B------:R-:W-:Y:S01]  /*8540*/  IMAD.SHL.U32 R0, R3, 0x8, RZ ;  /* 0x0000000803007824 */ /* 0x000fe200078e00ff */
[----:B------:R-:W-:Y:S01]  /*8550*/  SHF.R.U32.HI R28, RZ, 0x3, R25 ;  /* 0x00000003ff1c7819 */ /* 0x000fe20000011619 */
[----:B------:R-:W3:Y:S01]  /*8560*/  SHFL.IDX PT, R2, R14, 0x1, 0x181f ;  /* 0x00381f000e027f89 */ /* 0x000ee200000e0000 */
[----:B------:R-:W-:-:S02]  /*8570*/  SHF.R.S32.HI R35, RZ, 0x1f, R34 ;  /* 0x0000001fff237819 */ /* 0x000fc40000011422 */
[----:B------:R-:W-:Y:S01]  /*8580*/  LOP3.LUT R26, R0, 0xfffffe00, RZ, 0xc0, !PT ;  /* 0xfffffe00001a7812 */ /* 0x000fe200078ec0ff */
[----:B------:R-:W3:Y:S01]  /*8590*/  SHFL.IDX PT, R3, R15, 0x1, 0x181f ;  /* 0x00381f000f037f89 */ /* 0x000ee200000e0000 */
[--C-:B------:R-:W-:Y:S02]  /*85a0*/  @!P6 SHF.R.S32.HI R0, RZ, 0x1f, R21.reuse ;  /* 0x0000001fff00e819 */ /* 0x100fe40000011415 */
[----:B------:R-:W-:Y:S02]  /*85b0*/  LOP3.LUT R252, R26, R13, R28, 0xf6, !PT ;  /* 0x0000000d1afc7212 */ /* 0x000fe400078ef61c */
[----:B------:R-:W-:Y:S02]  /*85c0*/  @!P6 LEA.HI R12, R0, R21, RZ, 0x3 ;  /* 0x00000015000ce211 */ /* 0x000fe400078f18ff */
[----:B------:R-:W-:Y:S02]  /*85d0*/  @!P2 SHF.R.S32.HI R9, RZ, 0x1f, R21 ;  /* 0x0000001fff09a819 */ /* 0x000fe40000011415 */
[----:B-1----:R-:W-:-:S02]  /*85e0*/  @!P6 LEA R6, P0, R20, R4, 0x1 ;  /* 0x000000041406e211 */ /* 0x002fc400078008ff */
[----:B------:R-:W-:Y:S02]  /*85f0*/  @!P2 LEA.HI R0, R9, R21, RZ, 0x3 ;  /* 0x000000150900a211 */ /* 0x000fe400078f18ff */
[----:B------:R-:W1:Y:S01]  /*8600*/  SHFL.IDX PT, R9, R15, 0x2, 0x181f ;  /* 0x00581f000f097f89 */ /* 0x000e6200000e0000 */
[----:B------:R-:W-:Y:S02]  /*8610*/  @!P6 LOP3.LUT R12, R12, 0xfffffff8, RZ, 0xc0, !PT ;  /* 0xfffffff80c0ce812 */ /* 0x000fe400078ec0ff */
[----:B--2---:R-:W-:Y:S02]  /*8620*/  @!P6 LEA.HI.X R7, R20, R5, R35, 0x1, P0 ;  /* 0x000000051407e211 */ /* 0x004fe400000f0c23 */
[----:B------:R-:W-:Y:S01]  /*8630*/  @!P2 LOP3.LUT R0, R0, 0xfffffff8, RZ, 0xc0, !PT ;  /* 0xfffffff80000a812 */ /* 0x000fe200078ec0ff */
[----:B------:R-:W-:Y:S01]  /*8640*/  @!P6 IMAD.WIDE R12, R12, 0x2, R4 ;  /* 0x000000020c0ce825 */ /* 0x000fe200078e0204 */
[----:B---3--:R-:W-:Y:S01]  /*8650*/  @!P2 LEA R10, P0, R20, R2, 0x1 ;  /* 0x00000002140aa211 */ /* 0x008fe200078008ff */
[----:B------:R-:W2:Y:S02]  /*8660*/  SHFL.IDX PT, R4, R14, 0x3, 0x181f ;  /* 0x00781f000e047f89 */ /* 0x000ea400000e0000 */
[----:B------:R-:W-:Y:S01]  /*8670*/  @!P6 IMAD.SHL.U32 R5, R252, 0x2, RZ ;  /* 0x00000002fc05e824 */ /* 0x000fe200078e00ff */
[----:B------:R-:W-:Y:S01]  /*8680*/  @!P2 LEA.HI.X R11, R20, R3, R35, 0x1, P0 ;  /* 0x00000003140ba211 */ /* 0x000fe200000f0c23 */
[----:B------:R-:W-:Y:S01]  /*8690*/  @!P2 IMAD.WIDE R2, R0, 0x2, R2 ;  /* 0x000000020002a825 */ /* 0x000fe200078e0202 */
[----:B------:R-:W-:-:S02]  /*86a0*/  ISETP.GE.AND P0, PT, R16, R24, PT ;  /* 0x000000181000720c */ /* 0x000fc40003f06270 */
[----:B------:R3:W-:Y:S01]  /*86b0*/  @!P6 LDGSTS.E.BYPASS.LTC128B.128 [R5+0x8100], [R6.64], !P4 ;  /* 0x081000000605efae */ /* 0x0007e2000e101d48 */
[----:B------:R-:W-:-:S03]  /*86c0*/  @!P2 IMAD.SHL.U32 R0, R252, 0x2, RZ ;  /* 0x00000002fc00a824 */ /* 0x000fc600078e00ff */
[----:B------:R1:W-:Y:S04]  /*86d0*/  @!P6 LDGSTS.E.BYPASS.LTC128B.128 [R5+0xc100], [R12.64], !P3 ;  /* 0x0c1000000c05efae */ /* 0x0003e8000d901d48 */
[----:B------:R2:W-:Y:S04]  /*86e0*/  @!P2 LDGSTS.E.BYPASS.LTC128B.128 [R0+0x8900], [R10.64], !P4 ;  /* 0x089000000a00afae */ /* 0x0005e8000e101d48 */
[----:B------:R2:W-:Y:S01]  /*86f0*/  @!P2 LDGSTS.E.BYPASS.LTC128B.128 [R0+0xc900], [R2.64], !P3 ;  /* 0x0c9000000200afae */ /* 0x0005e2000d901d48 */
[--C-:B---3--:R-:W-:Y:S02]  /*8700*/  @!P1 SHF.R.S32.HI R7, RZ, 0x1f, R21.reuse ;  /* 0x0000001fff079819 */ /* 0x108fe40000011415 */
[----:B------:R-:W-:Y:S01]  /*8710*/  @!P1 LEA R6, P2, R20, R8, 0x1 ;  /* 0x0000000814069211 */ /* 0x000fe200078408ff */
[----:B-1----:R-:W1:Y:S01]  /*8720*/  SHFL.IDX PT, R5, R15, 0x3, 0x181f ;  /* 0x00781f000f057f89 */ /* 0x002e6200000e0000 */
[----:B------:R-:W-:Y:S01]  /*8730*/  IMAD R12, R214, c[0x0][0x1e8], RZ ;  /* 0x00007a00d60c7a24 */ /* 0x000fe200078e02ff */
[----:B--2---:R-:W-:-:S03]  /*8740*/  @!P0 SHF.R.S32.HI R10, RZ, 0x1f, R21 ;  /* 0x0000001fff0a8819 */ /* 0x004fc60000011415 */
[----:B------:R-:W-:Y:S01]  /*8750*/  IMAD R12, R59, c[0x0][0x1ec], R12 ;  /* 0x00007b003b0c7a24 */ /* 0x000fe200078e020c */
[----:B------:R-:W-:Y:S02]  /*8760*/  @!P1 LEA.HI R0, R7, R21, RZ, 0x3 ;  /* 0x0000001507009211 */ /* 0x000fe400078f18ff */
[----:B------:R-:W-:Y:S02]  /*8770*/  IADD3 R2, R17, 0x40, RZ ;  /* 0x0000004011027810 */ /* 0x000fe40007ffe0ff */
[----:B------:R-:W-:Y:S01]  /*8780*/  @!P1 LOP3.LUT R3, R0, 0xfffffff8, RZ, 0xc0, !PT ;  /* 0xfffffff800039812 */ /* 0x000fe200078ec0ff */
[----:B------:R-:W-:Y:S01]  /*8790*/  @!P1 IMAD.SHL.U32 R0, R252, 0x2, RZ ;  /* 0x00000002fc009824 */ /* 0x000fe200078e00ff */
[----:B------:R-:W-:Y:S02]  /*87a0*/  @!P1 LEA.HI.X R7, R20, R9, R35, 0x1, P2 ;  /* 0x0000000914079211 */ /* 0x000fe400010f0c23 */
[----:B------:R-:W-:Y:S01]  /*87b0*/  ISETP.GE.AND P2, PT, R2, R24, PT ;  /* 0x000000180200720c */ /* 0x000fe20003f46270 */
[----:B------:R-:W-:Y:S01]  /*87c0*/  @!P1 IMAD.WIDE R8, R3, 0x2, R8 ;  /* 0x0000000203089825 */ /* 0x000fe200078e0208 */
[----:B------:R-:W2:Y:S01]  /*87d0*/  SHFL.IDX PT, R2, R14, 0x4, 0x181f ;  /* 0x00981f000e027f89 */ /* 0x000ea200000e0000 */
[----:B------:R-:W-:-:S03]  /*87e0*/  @!P0 LEA.HI R10, R10, R21, RZ, 0x3 ;  /* 0x000000150a0a8211 */ /* 0x000fc600078f18ff */
[----:B------:R-:W3:Y:S04]  /*87f0*/  SHFL.IDX PT, R3, R15, 0x4, 0x181f ;  /* 0x00981f000f037f89 */ /* 0x000ee800000e0000 */
[----:B------:R1:W-:Y:S04]  /*8800*/  @!P1 LDGSTS.E.BYPASS.LTC128B.128 [R0+0x9100], [R6.64], !P4 ;  /* 0x0910000006009fae */ /* 0x0003e8000e101d48 */
[----:B------:R2:W-:Y:S01]  /*8810*/  @!P1 LDGSTS.E.BYPASS.LTC128B.128 [R0+0xd100], [R8.64], !P3 ;  /* 0x0d10000008009fae */ /* 0x0005e2000d901d48 */
[----:B-1----:R-:W-:Y:S02]  /*8820*/  @!P0 LEA R6, P1, R20, R4, 0x1 ;  /* 0x0000000414068211 */ /* 0x002fe400078208ff */
[----:B--2---:R-:W-:Y:S01]  /*8830*/  @!P0 LOP3.LUT R0, R10, 0xfffffff8, RZ, 0xc0, !PT ;  /* 0xfffffff80a008812 */ /* 0x004fe200078ec0ff */
[----:B------:R-:W-:Y:S01]  /*8840*/  @!P0 IMAD.SHL.U32 R9, R252, 0x2, RZ ;  /* 0x00000002fc098824 */ /* 0x000fe200078e00ff */
[----:B------:R-:W-:Y:S01]  /*8850*/  @!P0 LEA.HI.X R7, R20, R5, R35, 0x1, P1 ;  /* 0x0000000514078211 */ /* 0x000fe200008f0c23 */
[----:B------:R-:W1:Y:S02]  /*8860*/  SHFL.IDX PT, R8, R14, 0x5, 0x181f ;  /* 0x00b81f000e087f89 */ /* 0x000e6400000e0000 */
[----:B------:R-:W-:Y:S01]  /*8870*/  @!P0 IMAD.WIDE R4, R0, 0x2, R4 ;  /* 0x0000000200048825 */ /* 0x000fe200078e0204 */
[----:B------:R-:W-:Y:S01]  /*8880*/  @!P2 SHF.R.S32.HI R0, RZ, 0x1f, R21 ;  /* 0x0000001fff00a819 */ /* 0x000fe20000011415 */
[----:B------:R2:W-:Y:S03]  /*8890*/  @!P0 LDGSTS.E.BYPASS.LTC128B.128 [R9+0x9900], [R6.64], !P4 ;  /* 0x0990000006098fae */ /* 0x0005e6000e101d48 */
[----:B------:R-:W-:Y:S01]  /*88a0*/  @!P2 LEA.HI R0, R0, R21, RZ, 0x3 ;  /* 0x000000150000a211 */ /* 0x000fe200078f18ff */
[----:B------:R1:W-:Y:S01]  /*88b0*/  @!P0 LDGSTS.E.BYPASS.LTC128B.128 [R9+0xd900], [R4.64], !P3 ;  /* 0x0d90000004098fae */ /* 0x0003e2000d901d48 */
[----:B------:R-:W-:-:S02]  /*88c0*/  IADD3 R16, P3, R72, R18, RZ ;  /* 0x0000001248107210 */ /* 0x000fc40007f7e0ff */
[----:B--2---:R-:W-:Y:S02]  /*88d0*/  SHF.R.S32.HI R7, RZ, 0x1f, R18 ;  /* 0x0000001fff077819 */ /* 0x004fe40000011412 */
[----:B------:R-:W-:Y:S01]  /*88e0*/  IADD3 R6, R17, 0x50, RZ ;  /* 0x0000005011067810 */ /* 0x000fe20007ffe0ff */
[----:B-1----:R-:W1:Y:S01]  /*88f0*/  SHFL.IDX PT, R9, R15, 0x5, 0x181f ;  /* 0x00b81f000f097f89 */ /* 0x002e6200000e0000 */
[----:B------:R-:W-:Y:S02]  /*8900*/  LEA.HI.X.SX32 R18, R72, R7, 0x1, P3 ;  /* 0x0000000748127211 */ /* 0x000fe400018f0eff */
[----:B------:R-:W-:Y:S02]  /*8910*/  @!P2 LEA R4, P0, R20, R2, 0x1 ;  /* 0x000000021404a211 */ /* 0x000fe400078008ff */
[----:B------:R-:W-:Y:S02]  /*8920*/  ISETP.GE.AND P3, PT, R21, c[0x0][0x198], PT ;  /* 0x0000660015007a0c */ /* 0x000fe40003f66270 */
[----:B------:R-:W-:-:S02]  /*8930*/  ISETP.GE.AND P1, PT, R6, R24, PT ;  /* 0x000000180600720c */ /* 0x000fc40003f26270 */
[----:B------:R-:W-:Y:S01]  /*8940*/  @!P2 LOP3.LUT R6, R0, 0xfffffff8, RZ, 0xc0, !PT ;  /* 0xfffffff80006a812 */ /* 0x000fe200078ec0ff */
[----:B------:R-:W-:Y:S01]  /*8950*/  @!P2 IMAD.SHL.U32 R0, R252, 0x2, RZ ;  /* 0x00000002fc00a824 */ /* 0x000fe200078e00ff */
[----:B---3--:R-:W-:Y:S02]  /*8960*/  @!P2 LEA.HI.X R5, R20, R3, R35, 0x1, P0 ;  /* 0x000000031405a211 */ /* 0x008fe400000f0c23 */
[----:B------:R-:W-:Y:S01]  /*8970*/  IADD3 R7, R17, 0x60, RZ ;  /* 0x0000006011077810 */ /* 0x000fe20007ffe0ff */
[----:B------:R-:W-:Y:S02]  /*8980*/  @!P2 IMAD.WIDE R2, R6, 0x2, R2 ;  /* 0x000000020602a825 */ /* 0x000fe400078e0202 */
[----:B------:R2:W-:Y:S01]  /*8990*/  @!P2 LDGSTS.E.BYPASS.LTC128B.128 [R0+0xa100], [R4.64], !P4 ;  /* 0x0a1000000400afae */ /* 0x0005e2000e101d48 */
[----:B------:R-:W-:-:S03]  /*89a0*/  ISETP.GE.AND P0, PT, R7, R24, PT ;  /* 0x000000180700720c */ /* 0x000fc60003f06270 */
[----:B------:R3:W-:Y:S01]  /*89b0*/  @!P2 LDGSTS.E.BYPASS.LTC128B.128 [R0+0xe100], [R2.64], !P3 ;  /* 0x0e1000000200afae */ /* 0x0007e2000d901d48 */
[----:B------:R-:W-:-:S03]  /*89c0*/  @!P1 LEA R10, P2, R20, R8, 0x1 ;  /* 0x00000008140a9211 */ /* 0x000fc600078408ff */
[----:B------:R-:W-:Y:S01]  /*89d0*/  SHFL.IDX PT, R6, R14, 0x6, 0x181f ;  /* 0x00d81f000e067f89 */ /* 0x000fe200000e0000 */
[----:B-1----:R-:W-:-:S03]  /*89e0*/  @!P1 LEA.HI.X R11, R20, R9, R35, 0x1, P2 ;  /* 0x00000009140b9211 */ /* 0x002fc600010f0c23 */
[----:B------:R-:W1:Y:S01]  /*89f0*/  SHFL.IDX PT, R7, R15, 0x6, 0x181f ;  /* 0x00d81f000f077f89 */ /* 0x000e6200000e0000 */
[----:B--2---:R-:W-:-:S04]  /*8a00*/  IMAD R4, R18, c[0x0][0x1e0], RZ ;  /* 0x0000780012047a24 */ /* 0x004fc800078e02ff */
[C---:B------:R-:W-:Y:S01]  /*8a10*/  IMAD R4, R16.reuse, c[0x0][0x1e4], R4 ;  /* 0x0000790010047a24 */ /* 0x040fe200078e0204 */
[----:B---3--:R-:W-:Y:S01]  /*8a20*/  IADD3 R0, R17, 0x70, RZ ;  /* 0x0000007011007810 */ /* 0x008fe20007ffe0ff */
[----:B------:R-:W-:-:S03]  /*8a30*/  IMAD.WIDE.U32 R2, R16, c[0x0][0x1e0], R34 ;  /* 0x0000780010027a25 */ /* 0x000fc600078e0022 */
[----:B------:R-:W-:Y:S01]  /*8a40*/  ISETP.GE.AND P2, PT, R0, R24, PT ;  /* 0x000000180000720c */ /* 0x000fe20003f46270 */
[----:B------:R-:W-:Y:S01]  /*8a50*/  IMAD.IADD R3, R3, 0x1, R4 ;  /* 0x0000000103037824 */ /* 0x000fe200078e0204 */
[--C-:B------:R-:W-:Y:S02]  /*8a60*/  @!P1 SHF.R.S32.HI R4, RZ, 0x1f, R21.reuse ;  /* 0x0000001fff049819 */ /* 0x100fe40000011415 */
[----:B------:R-:W-:Y:S01]  /*8a70*/  @!P0 SHF.R.S32.HI R0, RZ, 0x1f, R21 ;  /* 0x0000001fff008819 */ /* 0x000fe20000011415 */
[----:B------:R-:W-:Y:S01]  /*8a80*/  IMAD.WIDE.U32 R2, R59, c[0x0][0x1e8], R2 ;  /* 0x00007a003b027a25 */ /* 0x000fe200078e0002 */
[-C--:B------:R-:W-:Y:S02]  /*8a90*/  @!P1 LEA.HI R4, R4, R21.reuse, RZ, 0x3 ;  /* 0x0000001504049211 */ /* 0x080fe400078f18ff */
[----:B------:R-:W-:Y:S01]  /*8aa0*/  @!P0 LEA.HI R13, R0, R21, RZ, 0x3 ;  /* 0x00000015000d8211 */ /* 0x000fe200078f18ff */
[----:B------:R-:W-:Y:S01]  /*8ab0*/  @!P1 IMAD.SHL.U32 R0, R252, 0x2, RZ ;  /* 0x00000002fc009824 */ /* 0x000fe200078e00ff */
[----:B------:R-:W-:-:S03]  /*8ac0*/  @!P1 LOP3.LUT R4, R4, 0xfffffff8, RZ, 0xc0, !PT ;  /* 0xfffffff804049812 */ /* 0x000fc600078ec0ff */
[----:B------:R-:W-:Y:S01]  /*8ad0*/  @!P2 SHF.R.S32.HI R5, RZ, 0x1f, R21 ;  /* 0x0000001fff05a819 */ /* 0x000fe20000011415 */
[----:B------:R2:W-:Y:S01]  /*8ae0*/  @!P1 LDGSTS.E.BYPASS.LTC128B.128 [R0+0xa900], [R10.64], !P4 ;  /* 0x0a9000000a009fae */ /* 0x0005e2000e101d48 */
[----:B------:R-:W-:Y:S02]  /*8af0*/  @!P1 IMAD.WIDE R8, R4, 0x2, R8 ;  /* 0x0000000204089825 */ /* 0x000fe400078e0208 */
[----:B------:R-:W-:Y:S02]  /*8b00*/  @!P2 LEA.HI R17, R5, R21, RZ, 0x3 ;  /* 0x000000150511a211 */ /* 0x000fe400078f18ff */
[----:B------:R-:W-:Y:S01]  /*8b10*/  IMAD.IADD R5, R12, 0x1, R3 ;  /* 0x000000010c057824 */ /* 0x000fe200078e0203 */
[----:B------:R3:W-:Y:S01]  /*8b20*/  @!P1 LDGSTS.E.BYPASS.LTC128B.128 [R0+0xe900], [R8.64], !P3 ;  /* 0x0e90000008009fae */ /* 0x0007e2000d901d48 */
[----:B----4-:R-:W-:Y:S01]  /*8b30*/  @P5 SHF.R.S32.HI R3, RZ, 0x1f, R22 ;  /* 0x0000001fff035819 */ /* 0x010fe20000011416 */
[----:B------:R-:W-:Y:S02]  /*8b40*/  @!P5 IMAD.MOV.U32 R3, RZ, RZ, R19 ;  /* 0x000000ffff03d224 */ /* 0x000fe400078e0013 */
[----:B------:R-:W-:-:S02]  /*8b50*/  IMAD.MOV.U32 R4, RZ, RZ, R2 ;  /* 0x000000ffff047224 */ /* 0x000fc400078e0002 */
[----:B------:R-:W-:Y:S02]  /*8b60*/  @P5 IMAD.MOV.U32 R2, RZ, RZ, R22 ;  /* 0x000000ffff025224 */ /* 0x000fe400078e0016 */
[----:B------:R-:W-:Y:S02]  /*8b70*/  @!P5 IMAD.MOV.U32 R2, RZ, RZ, R60 ;  /* 0x000000ffff02d224 */ /* 0x000fe400078e003c */
[----:B------:R-:W-:Y:S01]  /*8b80*/  IMAD.MOV.U32 R12, RZ, RZ, c[0x0][0x1e4] ;  /* 0x00007900ff0c7624 */ /* 0x000fe200078e00ff */
[----:B--2---:R-:W-:-:S05]  /*8b90*/  @!P0 LOP3.LUT R10, R13, 0xfffffff8, RZ, 0xc0, !PT ;  /* 0xfffffff80d0a8812 */ /* 0x004fca00078ec0ff */
[----:B-1----:R-:W-:Y:S01]  /*8ba0*/  @!P0 IMAD.WIDE R10, R10, 0x2, R6 ;  /* 0x000000020a0a8825 */ /* 0x002fe200078e0206 */
[----:B---3--:R-:W-:Y:S02]  /*8bb0*/  @!P0 LEA R8, P1, R20, R6, 0x1 ;  /* 0x0000000614088211 */ /* 0x008fe400078208ff */
[----:B------:R1:W2:Y:S01]  /*8bc0*/  SHFL.IDX PT, R6, R14, 0x7, 0x181f ;  /* 0x00f81f000e067f89 */ /* 0x0002a200000e0000 */
[----:B------:R-:W-:Y:S01]  /*8bd0*/  @!P0 IMAD.SHL.U32 R0, R252, 0x2, RZ ;  /* 0x00000002fc008824 */ /* 0x000fe200078e00ff */
[----:B------:R-:W-:Y:S02]  /*8be0*/  @!P0 LEA.HI.X R9, R20, R7, R35, 0x1, P1 ;  /* 0x0000000714098211 */ /* 0x000fe400008f0c23 */
[----:B------:R-:W-:Y:S01]  /*8bf0*/  ISETP.NE.U32.AND P1, PT, RZ, c[0x0][0x350], PT ;  /* 0x0000d400ff007a0c */ /* 0x000fe20003f25070 */
[----:B------:R-:W3:Y:S04]  /*8c00*/  SHFL.IDX PT, R7, R15, 0x7, 0x181f ;  /* 0x00f81f000f077f89 */ /* 0x000ee800000e0000 */
[----:B------:R4:W-:Y:S04]  /*8c10*/  @!P0 LDGSTS.E.BYPASS.LTC128B.128 [R0+0xb100], [R8.64], !P4 ;  /* 0x0b10000008008fae */ /* 0x0009e8000e101d48 */
[----:B------:R4:W-:Y:S01]  /*8c20*/  @!P0 LDGSTS.E.BYPASS.LTC128B.128 [R0+0xf100], [R10.64], !P3 ;  /* 0x0f1000000a008fae */ /* 0x0009e2000d901d48 */
[----:B------:R-:W-:-:S04]  /*8c30*/  ISETP.NE.AND.EX P0, PT, RZ, c[0x0][0x354], PT, P1 ;  /* 0x0000d500ff007a0c */ /* 0x000fc80003f05310 */
[----:B------:R-:W-:Y:S02]  /*8c40*/  SEL R13, R2, RZ, !P0 ;  /* 0x000000ff020d7207 */ /* 0x000fe40004000000 */
[----:B-1----:R-:W-:Y:S01]  /*8c50*/  SEL R14, R3, RZ, !P0 ;  /* 0x000000ff030e7207 */ /* 0x002fe20004000000 */
[----:B------:R-:W-:Y:S02]  /*8c60*/  IMAD.MOV.U32 R3, RZ, RZ, 0x6 ;  /* 0x00000006ff037424 */ /* 0x000fe400078e00ff */
[----:B------:R-:W-:Y:S01]  /*8c70*/  IMAD.WIDE.U32 R22, R13, c[0x0][0x1f0], R4 ;  /* 0x00007c000d167a25 */ /* 0x000fe200078e0004 */
[C---:B--2---:R-:W-:Y:S02]  /*8c80*/  @!P2 LEA R4, P1, R20.reuse, R6, 0x1 ;  /* 0x000000061404a211 */ /* 0x044fe400078208ff */
[----:B------:R-:W-:Y:S01]  /*8c90*/  SHF.L.U64.HI R158, R159, R3, c[0x0][0x1e4] ;  /* 0x000079009f9e7619 */ /* 0x000fe20000010203 */
[----:B------:R-:W-:Y:S01]  /*8ca0*/  IMAD.MOV.U32 R166, RZ, RZ, R22 ;  /* 0x000000ffffa67224 */ /* 0x000fe200078e0016 */
[----:B---3--:R-:W-:Y:S01]  /*8cb0*/  @!P2 LEA.HI.X R5, R20, R7, R35, 0x1, P1 ;  /* 0x000000071405a211 */ /* 0x008fe200008f0c23 */
[----:B------:R1:W-:Y:S01]  /*8cc0*/  STL.64 [R1+0x40], R22 ;  /* 0x0000401601007387 */ /* 0x0003e20000100a00 */
[----:B----4-:R-:W-:-:S04]  /*8cd0*/  IMAD.IADD R8, R207, 0x1, -R72 ;  /* 0x00000001cf087824 */ /* 0x010fc800078e0a48 */
[----:B------:R-:W-:Y:S02]  /*8ce0*/  IMAD R8, R73, -0x40, R8 ;  /* 0xffffffc049087824 */ /* 0x000fe400078e0208 */
[----:B------:R-:W-:Y:S02]  /*8cf0*/  IMAD R0, R14, c[0x0][0x1f0], RZ ;  /* 0x00007c000e007a24 */ /* 0x000fe400078e02ff */
[----:B------:R-:W-:Y:S01]  /*8d00*/  @!P2 IMAD.SHL.U32 R10, R252, 0x2, RZ ;  /* 0x00000002fc0aa824 */ /* 0x000fe200078e00ff */
[C---:B------:R-:W-:Y:S01]  /*8d10*/  ISETP.GE.AND P0, PT, R8.reuse, 0x1, PT ;  /* 0x000000010800780c */ /* 0x040fe20003f06270 */
[----:B------:R-:W-:Y:S01]  /*8d20*/  IMAD R2, R13, c[0x0][0x1f4], R0 ;  /* 0x00007d000d027a24 */ /* 0x000fe200078e0200 */
[----:B------:R-:W-:Y:S01]  /*8d30*/  ISETP.GE.AND P5, PT, R8, 0x11, PT ;  /* 0x000000110800780c */ /* 0x000fe20003fa6270 */
[----:B------:R-:W-:Y:S01]  /*8d40*/  IMAD R0, R158, R73, RZ ;  /* 0x000000499e007224 */ /* 0x000fe200078e02ff */
[----:B------:R2:W-:Y:S01]  /*8d50*/  @!P2 LDGSTS.E.BYPASS.LTC128B.128 [R10+0xb900], [R4.64], !P4 ;  /* 0x0b900000040aafae */ /* 0x0005e2000e101d48 */
[----:B------:R-:W-:Y:S01]  /*8d60*/  IMAD.IADD R167, R23, 0x1, R2 ;  /* 0x0000000117a77824 */ /* 0x000fe200078e0202 */
[----:B------:R-:W-:Y:S01]  /*8d70*/  ISETP.GE.AND P4, PT, R34, c[0x0][0x1d4], PT ;  /* 0x0000750022007a0c */ /* 0x000fe20003f86270 */
[-C--:B------:R-:W-:Y:S01]  /*8d80*/  IMAD R9, R48, R163.reuse, R0 ;  /* 0x000000a330097224 */ /* 0x080fe200078e0200 */
[----:B------:R-:W-:Y:S01]  /*8d90*/  IADD3 R0, R34, 0x40, RZ ;  /* 0x0000004022007810 */ /* 0x000fe20007ffe0ff */
[----:B------:R-:W-:Y:S01]  /*8da0*/  IMAD.WIDE.U32 R2, R73, R163, R166 ;  /* 0x000000a349027225 */ /* 0x000fe200078e00a6 */
[----:B------:R1:W-:Y:S02]  /*8db0*/  STL.64 [R1+0x30], R166 ;  /* 0x000030a601007387 */ /* 0x0003e40000100a00 */
[----:B------:R-:W-:Y:S01]  /*8dc0*/  ISETP.GE.AND P3, PT, R0, c[0x0][0x1d4], PT ;  /* 0x0000750000007a0c */ /* 0x000fe20003f66270 */
[----:B------:R-:W-:Y:S01]  /*8dd0*/  IMAD.IADD R3, R3, 0x1, R9 ;  /* 0x0000000103037824 */ /* 0x000fe200078e0209 */
[----:B------:R-:W-:-:S05]  /*8de0*/  @!P2 LOP3.LUT R0, R17, 0xfffffff8, RZ, 0xc0, !PT ;  /* 0xfffffff81100a812 */ /* 0x000fca00078ec0ff */
[----:B------:R-:W-:-:S04]  /*8df0*/  @!P2 IMAD.WIDE R6, R0, 0x2, R6 ;  /* 0x000000020006a825 */ /* 0x000fc800078e0206 */
[----:B------:R-:W-:Y:S01]  /*8e00*/  @P0 IMAD.SHL.U32 R0, R252, 0x2, RZ ;  /* 0x00000002fc000824 */ /* 0x000fe200078e00ff */
[----:B--2---:R-:W-:-:S04]  /*8e10*/  @P0 LEA R4, P1, R2, c[0x0][0x1c8], 0x1 ;  /* 0x0000720002040a11 */ /* 0x004fc800078208ff */
[----:B------:R-:W-:Y:S02]  /*8e20*/  @P0 LEA.HI.X R5, R2, c[0x0][0x1cc], R3, 0x1, P1 ;  /* 0x0000730002050a11 */ /* 0x000fe400008f0c03 */
[----:B------:R-:W-:-:S13]  /*8e30*/  ISETP.GE.AND P1, PT, R21, c[0x0][0x198], PT ;  /* 0x0000660015007a0c */ /* 0x000fda0003f26270 */
[----:B------:R2:W-:Y:S01]  /*8e40*/  @!P2 LDGSTS.E.BYPASS.LTC128B.128 [R10+0xf900], [R6.64], !P1 ;  /* 0x0f900000060aafae */ /* 0x0005e2000c901d48 */
[----:B------:R-:W-:-:S03]  /*8e50*/  ISETP.GE.AND P1, PT, R8, 0x21, PT ;  /* 0x000000210800780c */ /* 0x000fc60003f26270 */
[----:B------:R-:W0:Y:S04]  /*8e60*/  LDGDEPBAR ;  /* 0x00000000000079af */ /* 0x000e280000000000 */
[----:B------:R-:W-:Y:S01]  /*8e70*/  BAR.SYNC.DEFER_BLOCKING 0x0 ;  /* 0x0000000000007b1d */ /* 0x000fe20000010000 */
[----:B--2---:R-:W-:-:S04]  /*8e80*/  IMAD.SHL.U32 R6, R12, 0x20, RZ ;  /* 0x000000200c067824 */ /* 0x004fc800078e00ff */
[----:B------:R-:W-:Y:S01]  /*8e90*/  IMAD.IADD R162, R161, 0x1, R6 ;  /* 0x00000001a1a27824 */ /* 0x000fe200078e0206 */
[----:B------:R-:W-:Y:S01]  /*8ea0*/  @!PT LDS RZ, [RZ] ;  /* 0x00000000fffff984 */ /* 0x000fe20000000800 */
[----:B------:R-:W-:Y:S01]  /*8eb0*/  @!PT LDS RZ, [RZ] ;  /* 0x00000000fffff984 */ /* 0x000fe20000000800 */
[----:B------:R-:W-:Y:S01]  /*8ec0*/  @!PT LDS RZ, [RZ] ;  /* 0x00000000fffff984 */ /* 0x000fe20000000800 */
[----:B------:R2:W-:Y:S04]  /*8ed0*/  @P0 LDGSTS.E.BYPASS.LTC128B.128 [R0+0x4100], [R4.64], !P4 ;  /* 0x0410000004000fae */ /* 0x0005e8000e101d48 */
[----:B------:R2:W-:Y:S01]  /*8ee0*/  @P0 LDGSTS.E.BYPASS.LTC128B.128 [R0+0x6100], [R4.64+0x80], !P3 ;  /* 0x0610008004000fae */ /* 0x0005e2000d901d48 */
[----:B------:R-:W-:-:S03]  /*8ef0*/  ISETP.GE.AND P0, PT, R8, 0x31, PT ;  /* 0x000000310800780c */ /* 0x000fc60003f06270 */
[----:B------:R1:W-:Y:S01]  /*8f00*/  STL [R1+0x50], R162 ;  /* 0x000050a201007387 */ /* 0x0003e20000100800 */
[----:B--2---:R-:W-:Y:S01]  /*8f10*/  @P5 LEA R0, P2, R159, R2, 0x4 ;  /* 0x000000029f005211 */ /* 0x004fe200078420ff */
[----:B------:R-:W-:-:S03]  /*8f20*/  IMAD R4, R18, c[0x0][0x208], RZ ;  /* 0x0000820012047a24 */ /* 0x000fc600078e02ff */
[----:B------:R-:W-:Y:S01]  /*8f30*/  @P5 LEA.HI.X R5, R159, R3, R12, 0x4, P2 ;  /* 0x000000039f055211 */ /* 0x000fe200010f240c */
[----:B------:R-:W-:Y:S01]  /*8f40*/  IMAD R6, R16, c[0x0][0x20c], R4 ;  /* 0x0000830010067a24 */ /* 0x000fe200078e0204 */
[----:B------:R-:W-:-:S03]  /*8f50*/  @P5 LEA R10, P2, R0, c[0x0][0x1c8], 0x1 ;  /* 0x00007200000a5a11 */ /* 0x000fc600078408ff */
[----:B------:R-:W-:Y:S01]  /*8f60*/  @P0 IMAD R12, R12, 0x30, RZ ;  /* 0x000000300c0c0824 */ /* 0x000fe200078e02ff */
[----:B------:R-:W-:Y:S01]  /*8f70*/  @P5 LEA.HI.X R11, R0, c[0x0][0x1cc], R5, 0x1, P2 ;  /* 0x00007300000b5a11 */ /* 0x000fe200010f0c05 */
[----:B------:R-:W-:Y:S01]  /*8f80*/  IMAD.WIDE.U32 R4, R16, c[0x0][0x208], R34 ;  /* 0x0000820010047a25 */ /* 0x000fe200078e0022 */
[----:B------:R-:W-:-:S03]  /*8f90*/  @P1 IADD3 R0, P2, R2, R160, RZ ;  /* 0x000000a002001210 */ /* 0x000fc60007f5e0ff */
[----:B------:R-:W-:Y:S02]  /*8fa0*/  IMAD.IADD R5, R5, 0x1, R6 ;  /* 0x0000000105057824 */ /* 0x000fe400078e0206 */
[--C-:B------:R-:W-:Y:S01]  /*8fb0*/  @P1 IMAD.X R7, R162, 0x1, R3.reuse, P2 ;  /* 0x00000001a2071824 */ /* 0x100fe200010e0603 */
[----:B------:R-:W-:Y:S01]  /*8fc0*/  @P1 LEA R8, P2, R0, c[0x0][0x1c8], 0x1 ;  /* 0x0000720000081a11 */ /* 0x000fe200078408ff */
[----:B------:R-:W-:-:S03]  /*8fd0*/  @P0 IMAD.WIDE.U32 R2, R159, 0x30, R2 ;  /* 0x000000309f020825 */ /* 0x000fc600078e0002 */
[----:B------:R-:W-:Y:S01]  /*8fe0*/  @P1 LEA.HI.X R9, R0, c[0x0][0x1cc], R7, 0x1, P2 ;  /* 0x0000730000091a11 */ /* 0x000fe200010f0c07 */
[----:B------:R-:W-:Y:S01]  /*8ff0*/  @P0 IMAD.IADD R0, R12, 0x1, R3 ;  /* 0x000000010c000824 */ /* 0x000fe200078e0203 */
[----:B------:R-:W-:Y:S01]  /*9000*/  @P0 LEA R6, P2, R2, c[0x0][0x1c8], 0x1 ;  /* 0x0000720002060a11 */ /* 0x000fe200078408ff */
[----:B------:R-:W-:Y:S01]  /*9010*/  @P5 IMAD.SHL.U32 R3, R252, 0x2, RZ ;  /* 0x00000002fc035824 */ /* 0x000fe200078e00ff */
[----:B------:R-:W-:Y:S02]  /*9020*/  LOP3.LUT R12, R47, 0xfffffff0, RZ, 0xc0, !PT ;  /* 0xfffffff02f0c7812 */ /* 0x000fe400078ec0ff */
[----:B------:R-:W-:Y:S01]  /*9030*/  @P0 LEA.HI.X R7, R2, c[0x0][0x1cc], R0, 0x1, P2 ;  /* 0x0000730002070a11 */ /* 0x000fe200010f0c00 */
[----:B------:R-:W-:Y:S01]  /*9040*/  @P1 IMAD.SHL.U32 R0, R252, 0x2, RZ ;  /* 0x00000002fc001824 */ /* 0x000fe200078e00ff */
[----:B------:R2:W-:Y:S01]  /*9050*/  @P5 LDGSTS.E.BYPASS.LTC128B.128 [R3+0x4900], [R10.64], !P4 ;  /* 0x049000000a035fae */ /* 0x0005e2000e101d48 */
[----:B------:R-:W-:-:S03]  /*9060*/  IMAD.IADD R12, R212, 0x1, -R12 ;  /* 0x00000001d40c7824 */ /* 0x000fc600078e0a0c */
[----:B------:R2:W-:Y:S02]  /*9070*/  @P5 LDGSTS.E.BYPASS.LTC128B.128 [R3+0x6900], [R10.64+0x80], !P3 ;  /* 0x069000800a035fae */ /* 0x0005e4000d901d48 */
[----:B------:R-:W-:Y:S02]  /*9080*/  SHF.R.S32.HI R2, RZ, 0x1f, R12 ;  /* 0x0000001fff027819 */ /* 0x000fe4000001140c */
[----:B------:R3:W-:Y:S02]  /*9090*/  @P1 LDGSTS.E.BYPASS.LTC128B.128 [R0+0x5100], [R8.64], !P4 ;  /* 0x0510000008001fae */ /* 0x0007e4000e101d48 */
[----:B------:R-:W-:Y:S02]  /*90a0*/  LEA.HI R46, R2, R12, RZ, 0x3 ;  /* 0x0000000c022e7211 */ /* 0x000fe400078f18ff */
[----:B------:R3:W-:Y:S01]  /*90b0*/  @P1 LDGSTS.E.BYPASS.LTC128B.128 [R0+0x7100], [R8.64+0x80], !P3 ;  /* 0x0710008008001fae */ /* 0x0007e2000d901d48 */
[----:B--2---:R-:W-:Y:S02]  /*90c0*/  IMAD R3, R214, c[0x0][0x210], RZ ;  /* 0x00008400d6037a24 */ /* 0x004fe400078e02ff */
[----:B---3--:R-:W-:-:S02]  /*90d0*/  @P0 IMAD.SHL.U32 R0, R252, 0x2, RZ ;  /* 0x00000002fc000824 */ /* 0x008fc400078e00ff */
[C---:B------:R-:W-:Y:S02]  /*90e0*/  IMAD R8, R59.reuse, c[0x0][0x214], R3 ;  /* 0x000085003b087a24 */ /* 0x040fe400078e0203 */
[----:B------:R-:W-:Y:S01]  /*90f0*/  IMAD.WIDE.U32 R2, R59, c[0x0][0x210], R4 ;  /* 0x000084003b027a25 */ /* 0x000fe200078e0004 */
[----:B------:R2:W-:Y:S01]  /*9100*/  @P0 LDGSTS.E.BYPASS.LTC128B.128 [R0+0x5900], [R6.64], !P4 ;  /* 0x0590000006000fae */ /* 0x0005e2000e101d48 */
[----:B------:R-:W-:Y:S02]  /*9110*/  LOP3.LUT R4, R46, 0xfffffff8, RZ, 0xc0, !PT ;  /* 0xfffffff82e047812 */ /* 0x000fe400078ec0ff */
[----:B------:R-:W-:Y:S01]  /*9120*/  IMAD.IADD R3, R8, 0x1, R3 ;  /* 0x0000000108037824 */ /* 0x000fe200078e0203 */
[----:B------:R2:W-:Y:S01]  /*9130*/  @P0 LDGSTS.E.BYPASS.LTC128B.128 [R0+0x7900], [R6.64+0x80], !P3 ;  /* 0x0790008006000fae */ /* 0x0005e2000d901d48 */
[----:B------:R-:W-:Y:S01]  /*9140*/  ISETP.LT.AND P0, PT, RZ, c[0x0][0x27c], PT ;  /* 0x00009f00ff007a0c */ /* 0x000fe20003f01270 */
[----:B------:R-:W-:Y:S02]  /*9150*/  IMAD.IADD R45, R12, 0x1, -R4 ;  /* 0x000000010c2d7824 */ /* 0x000fe400078e0a04 */
[----:B------:R-:W-:Y:S01]  /*9160*/  IMAD.WIDE.U32 R76, R13, c[0x0][0x218], R2 ;  /* 0x000086000d4c7a25 */ /* 0x000fe200078e0002 */
[----:B------:R-:W0:Y:S02]  /*9170*/  LDGDEPBAR ;  /* 0x00000000000079af */ /* 0x000e240000000000 */
[----:B------:R-:W-:Y:S01]  /*9180*/  R2P PR, R45, 0x6 ;  /* 0x000000062d007804 */ /* 0x000fe20000000000 */
[----:B------:R-:W-:Y:S01]  /*9190*/  IMAD.MOV.U32 R4, RZ, RZ, 0x10 ;  /* 0x00000010ff047424 */ /* 0x000fe200078e00ff */
[----:B------:R1:W-:Y:S01]  /*91a0*/  STL.64 [R1+0x38], R76 ;  /* 0x0000384c01007387 */ /* 0x0003e20000100a00 */
[----:B------:R-:W-:-:S03]  /*91b0*/  IMAD.MOV.U32 R3, RZ, RZ, 0x20 ;  /* 0x00000020ff037424 */ /* 0x000fc600078e00ff */
[----:B------:R-:W-:Y:S02]  /*91c0*/  SEL R4, R4, 0xfffffff0, !P1 ;  /* 0xfffffff004047807 */ /* 0x000fe40004800000 */
[----:B------:R-:W-:Y:S01]  /*91d0*/  SEL R3, R3, 0xffffffe0, !P2 ;  /* 0xffffffe003037807 */ /* 0x000fe20005000000 */
[----:B--2---:R-:W-:-:S04]  /*91e0*/  IMAD R0, R14, c[0x0][0x218], RZ ;  /* 0x000086000e007a24 */ /* 0x004fc800078e02ff */
[----:B------:R-:W-:-:S04]  /*91f0*/  IMAD R0, R13, c[0x0][0x21c], R0 ;  /* 0x000087000d007a24 */ /* 0x000fc800078e0200 */
[----:B------:R-:W-:-:S05]  /*9200*/  IMAD.IADD R74, R77, 0x1, R0 ;  /* 0x000000014d4a7824 */ /* 0x000fca00078e0200 */
[----:B------:R1:W-:Y:S01]  /*9210*/  STL [R1+0x4c], R74 ;  /* 0x00004c4a01007387 */ /* 0x0003e20000100800 */
[----:B------:R-:W-:Y:S05]  /*9220*/  @P0 BRA `(.L_x_785) ;  /* 0x0000002000000947 */ /* 0x000fea0003800000 */
[----:B------:R-:W-:-:S04]  /*9230*/  DEPBAR.LE SB0, 0x1 ;  /* 0x000080400000791a */ /* 0x000fc80000000000 */
[----:B------:R-:W-:Y:S05]  /*9240*/  BRA `(.L_x_786) ;  /* 0x0000657000007947 */ /* 0x000fea0003800000 */
.L_x_785:
[----:B-----5:R-:W-:Y:S01]  /*9250*/  SHF.R.S32.HI R0, RZ, 0x1f, R165 ;  /* 0x0000001fff007819 */ /* 0x020fe200000114a5 */
[----:B------:R-:W-:Y:S01]  /*9260*/  ULDC.U8 UR4, c[0x0][0x298] ;  /* 0x0000a60000047ab9 */ /* 0x000fe20000000000 */
[C---:B------:R-:W-:Y:S01]  /*9270*/  IMAD.WIDE.U32 R8, R165.reuse, c[0x0][0x280], RZ ;  /* 0x0000a000a5087a25 */ /* 0x040fe200078e00ff */
        /* <DEDUP_REMOVED lines=38> */
.L_x_789:
[----:B------:R-:W-:Y:S05]  /*94e0*/  BSYNC B0 ;  /* 0x0000000000007941 */ /* 0x000fea0003800000 */
.L_x_788:
[----:B------:R-:W-:Y:S01]  /*94f0*/  IMAD R0, R209, -0x80, R24 ;  /* 0xffffff80d1007824 */ /* 0x000fe200078e0218 */
[--C-:B--2--5:R-:W-:Y:S01]  /*9500*/  SHF.R.U64 R19, R12, 0x10, R13.reuse ;  /* 0x000000100c137819 */ /* 0x124fe2000000120d */
[----:B------:R-:W-:Y:S01]  /*9510*/  IMAD.MOV.U32 R21, RZ, RZ, R12 ;  /* 0x000000ffff157224 */ /* 0x000fe200078e000c */
[--C-:B------:R-:W-:Y:S01]  /*9520*/  SHF.R.U32.HI R15, RZ, 0x10, R13.reuse ;  /* 0x00000010ff0f7819 */ /* 0x100fe2000001160d */
[----:B------:R-:W-:Y:S01]  /*9530*/  IMAD.MOV.U32 R20, RZ, RZ, R13 ;  /* 0x000000ffff147224 */ /* 0x000fe200078e000d */
[----:B------:R-:W-:Y:S01]  /*9540*/  IMNMX R28, R0, 0x80, PT ;  /* 0x00000080001c7817 */ /* 0x000fe20003800200 */
[--C-:B------:R-:W-:Y:S01]  /*9550*/  IMAD.MOV.U32 R17, RZ, RZ, R9.reuse ;  /* 0x000000ffff117224 */ /* 0x100fe200078e0009 */
[--C-:B------:R-:W-:Y:S01]  /*9560*/  SHF.R.U64 R16, R8, 0x10, R9.reuse ;  /* 0x0000001008107819 */ /* 0x100fe20000001209 */
[----:B------:R-:W-:Y:S01]  /*9570*/  IMAD.MOV.U32 R18, RZ, RZ, R8 ;  /* 0x000000ffff127224 */ /* 0x000fe200078e0008 */
[----:B------:R-:W-:Y:S01]  /*9580*/  ISETP.GE.AND P0, PT, R72, R28, PT ;  /* 0x0000001c4800720c */ /* 0x000fe20003f06270 */
[----:B------:R-:W-:Y:S01]  /*9590*/  IMAD.MOV.U32 R14, RZ, RZ, R10 ;  /* 0x000000ffff0e7224 */ /* 0x000fe200078e000a */
[----:B------:R-:W-:Y:S01]  /*95a0*/  SHF.R.U32.HI R12, RZ, 0x10, R9 ;  /* 0x00000010ff0c7819 */ /* 0x000fe20000011609 */
[----:B------:R-:W-:Y:S01]  /*95b0*/  IMAD.MOV.U32 R13, RZ, RZ, R11 ;  /* 0x000000ffff0d7224 */ /* 0x000fe200078e000b */
[----:B------:R-:W-:-:S04]  /*95c0*/  DEPBAR.LE SB0, 0x1 ;  /* 0x000080400000791a */ /* 0x000fc80000000000 */
[----:B------:R-:W-:Y:S01]  /*95d0*/  IMAD.MOV.U32 R9, RZ, RZ, R6 ;  /* 0x000000ffff097224 */ /* 0x000fe200078e0006 */
[----:B------:R-:W-:Y:S01]  /*95e0*/  SHF.R.U64 R10, R10, 0x10, R11 ;  /* 0x000000100a0a7819 */ /* 0x000fe2000000120b */
[----:B------:R-:W-:Y:S01]  /*95f0*/  IMAD.MOV.U32 R5, RZ, RZ, R7 ;  /* 0x000000ffff057224 */ /* 0x000fe200078e0007 */
[----:B------:R-:W-:Y:S01]  /*9600*/  SHF.R.U32.HI R8, RZ, 0x10, R11 ;  /* 0x00000010ff087819 */ /* 0x000fe2000001160b */
[----:B------:R-:W-:Y:S01]  /*9610*/  BSSY B1, `(.L_x_790) ;  /* 0x0000060000017945 */ /* 0x000fe20003800000 */
[--C-:B------:R-:W-:Y:S02]  /*9620*/  SHF.R.U64 R2, R6, 0x10, R7.reuse ;  /* 0x0000001006027819 */ /* 0x100fe40000001207 */
[----:B------:R-:W-:Y:S02]  /*9630*/  SHF.R.U32.HI R0, RZ, 0x10, R7 ;  /* 0x00000010ff007819 */ /* 0x000fe40000011607 */
[----:B------:R-:W-:Y:S02]  /*9640*/  PRMT R21, R21, 0x5410, R19 ;  /* 0x0000541015157816 */ /* 0x000fe40000000013 */
[----:B-1----:R-:W-:-:S02]  /*9650*/  PRMT R22, R20, 0x5410, R15 ;  /* 0x0000541014167816 */ /* 0x002fc4000000000f */
        /* <DEDUP_REMOVED lines=12> */
[----:B------:R-:W-:Y:S01]  /*9720*/  SHF.L.U32 R5, R21, 0x10, RZ ;  /* 0x0000001015057819 */ /* 0x000fe200000006ff */
[----:B------:R-:W-:Y:S01]  /*9730*/  IMAD.U32 R0, R19, 0x10000, RZ ;  /* 0x0001000013007824 */ /* 0x000fe200078e00ff */
[----:B------:R-:W-:Y:S02]  /*9740*/  LOP3.LUT R2, R21, 0xffff0000, RZ, 0xc0, !PT ;  /* 0xffff000015027812 */ /* 0x000fe400078ec0ff */
[C---:B-1----:R-:W-:Y:S01]  /*9750*/  SHF.L.U32 R7, R8.reuse, 0x10, RZ ;  /* 0x0000001008077819 */ /* 0x042fe200000006ff */
[----:B------:R-:W-:Y:S01]  /*9760*/  IMAD.U32 R16, R11, 0x10000, RZ ;  /* 0x000100000b107824 */ /* 0x000fe200078e00ff */
[----:B------:R-:W-:Y:S02]  /*9770*/  LOP3.LUT R6, R8, 0xffff0000, RZ, 0xc0, !PT ;  /* 0xffff000008067812 */ /* 0x000fe400078ec0ff */
[C---:B------:R-:W-:Y:S02]  /*9780*/  SHF.L.U32 R13, R9.reuse, 0x10, RZ ;  /* 0x00000010090d7819 */ /* 0x040fe400000006ff */
[----:B------:R-:W-:Y:S01]  /*9790*/  LOP3.LUT R8, R9, 0xffff0000, RZ, 0xc0, !PT ;  /* 0xffff000009087812 */ /* 0x000fe200078ec0ff */
[----:B------:R-:W-:Y:S01]  /*97a0*/  FMUL.FTZ R14, R6, R0 ;  /* 0x00000000060e7220 */ /* 0x000fe20000410000 */
[----:B------:R-:W-:-:S02]  /*97b0*/  LOP3.LUT R9, R19, 0xffff0000, RZ, 0xc0, !PT ;  /* 0xffff000013097812 */ /* 0x000fc400078ec0ff */
[C---:B------:R-:W-:Y:S01]  /*97c0*/  SHF.L.U32 R15, R10.reuse, 0x10, RZ ;  /* 0x000000100a0f7819 */ /* 0x040fe200000006ff */
[-C--:B------:R-:W-:Y:S01]  /*97d0*/  FFMA.FTZ R18, R7, R5.reuse, -R14 ;  /* 0x0000000507127223 */ /* 0x080fe2000001080e */
[----:B------:R-:W-:Y:S01]  /*97e0*/  LOP3.LUT R12, R10, 0xffff0000, RZ, 0xc0, !PT ;  /* 0xffff00000a0c7812 */ /* 0x000fe200078ec0ff */
[----:B------:R-:W-:Y:S01]  /*97f0*/  FMUL.FTZ R10, R6, R5 ;  /* 0x00000005060a7220 */ /* 0x000fe20000410000 */
[----:B------:R-:W-:Y:S01]  /*9800*/  LOP3.LUT R11, R11, 0xffff0000, RZ, 0xc0, !PT ;  /* 0xffff00000b0b7812 */ /* 0x000fe200078ec0ff */
[-C--:B------:R-:W-:Y:S01]  /*9810*/  FMUL.FTZ R6, R8, R9.reuse ;  /* 0x0000000908067220 */ /* 0x080fe20000410000 */
[----:B------:R-:W-:Y:S01]  /*9820*/  LOP3.LUT R5, R22, 0xffff0000, RZ, 0xc0, !PT ;  /* 0xffff000016057812 */ /* 0x000fe200078ec0ff */
[----:B------:R-:W-:Y:S01]  /*9830*/  FFMA.FTZ R17, R7, R0, R10 ;  /* 0x0000000007117223 */ /* 0x000fe2000001000a */
[----:B------:R-:W-:Y:S01]  /*9840*/  LOP3.LUT R0, R20, 0xffff0000, RZ, 0xc0, !PT ;  /* 0xffff000014007812 */ /* 0x000fe200078ec0ff */
[-C--:B------:R-:W-:Y:S02]  /*9850*/  FMUL.FTZ R8, R8, R2.reuse ;  /* 0x0000000208087220 */ /* 0x080fe40000410000 */
[C---:B------:R-:W-:Y:S01]  /*9860*/  FFMA.FTZ R14, R13.reuse, R2, -R6 ;  /* 0x000000020d0e7223 */ /* 0x040fe20000010806 */
[----:B------:R-:W-:Y:S01]  /*9870*/  SHF.L.U32 R2, R20, 0x10, RZ ;  /* 0x0000001014027819 */ /* 0x000fe200000006ff */
[----:B------:R-:W-:Y:S01]  /*9880*/  FFMA.FTZ R13, R13, R9, R8 ;  /* 0x000000090d0d7223 */ /* 0x000fe20000010008 */
[----:B------:R-:W-:Y:S01]  /*9890*/  SHF.L.U32 R6, R22, 0x10, RZ ;  /* 0x0000001016067819 */ /* 0x000fe200000006ff */
[----:B------:R-:W-:-:S02]  /*98a0*/  FMUL.FTZ R7, R11, R0 ;  /* 0x000000000b077220 */ /* 0x000fc40000410000 */
[C---:B------:R-:W-:Y:S02]  /*98b0*/  FMUL.FTZ R9, R12.reuse, R2 ;  /* 0x000000020c097220 */ /* 0x040fe40000410000 */
[-C--:B------:R-:W-:Y:S02]  /*98c0*/  FMUL.FTZ R8, R12, R6.reuse ;  /* 0x000000060c087220 */ /* 0x080fe40000410000 */
[-C--:B------:R-:W-:Y:S02]  /*98d0*/  FMUL.FTZ R11, R11, R5.reuse ;  /* 0x000000050b0b7220 */ /* 0x080fe40000410000 */
        /* <DEDUP_REMOVED lines=9> */
.L_x_793:
[----:B------:R-:W-:Y:S05]  /*9970*/  BSYNC B0 ;  /* 0x0000000000007941 */ /* 0x000fea0003800000 */
.L_x_792:
        /* <DEDUP_REMOVED lines=24> */
[----:B------:R-:W-:Y:S01]  /*9b00*/  FFMA.FTZ R14, R13, R2, -R6 ;  /* 0x000000020d0e7223 */ /* 0x000fe20000010806 */
        /* <DEDUP_REMOVED lines=16> */
.L_x_791:
[----:B------:R-:W-:Y:S05]  /*9c10*/  BSYNC B1 ;  /* 0x0000000000017941 */ /* 0x000fea0003800000 */
.L_x_790:
        /* <DEDUP_REMOVED lines=19> */
[CC--:B------:R-:W-:Y:S01]  /*9d50*/  FFMA.FTZ R18, R5.reuse, R7.reuse, -R14 ;  /* 0x0000000705127223 */ /* 0x0c0fe2000001080e */
[----:B------:R-:W-:Y:S01]  /*9d60*/  LOP3.LUT R12, R10, 0xffff0000, RZ, 0xc0, !PT ;  /* 0xffff00000a0c7812 */ /* 0x000fe200078ec0ff */
[----:B------:R-:W-:Y:S01]  /*9d70*/  FMUL.FTZ R10, R5, R6 ;  /* 0x00000006050a7220 */ /* 0x000fe20000410000 */
[----:B------:R-:W-:Y:S01]  /*9d80*/  LOP3.LUT R11, R11, 0xffff0000, RZ, 0xc0, !PT ;  /* 0xffff00000b0b7812 */ /* 0x000fe200078ec0ff */
[CC--:B------:R-:W-:Y:S01]  /*9d90*/  FMUL.FTZ R6, R9.reuse, R8.reuse ;  /* 0x0000000809067220 */ /* 0x0c0fe20000410000 */
[----:B------:R-:W-:Y:S01]  /*9da0*/  LOP3.LUT R5, R22, 0xffff0000, RZ, 0xc0, !PT ;  /* 0xffff000016057812 */ /* 0x000fe200078ec0ff */
[----:B------:R-:W-:Y:S01]  /*9db0*/  FFMA.FTZ R17, R0, R7, R10 ;  /* 0x0000000700117223 */ /* 0x000fe2000001000a */
[----:B------:R-:W-:Y:S01]  /*9dc0*/  LOP3.LUT R0, R20, 0xffff0000, RZ, 0xc0, !PT ;  /* 0xffff000014007812 */ /* 0x000fe200078ec0ff */
[C---:B------:R-:W-:Y:S02]  /*9dd0*/  FMUL.FTZ R8, R2.reuse, R8 ;  /* 0x0000000802087220 */ /* 0x040fe40000410000 */
        /* <DEDUP_REMOVED lines=17> */
.L_x_797:
[----:B------:R-:W-:Y:S05]  /*9ef0*/  BSYNC B0 ;  /* 0x0000000000007941 */ /* 0x000fea0003800000 */
.L_x_796:
        /* <DEDUP_REMOVED lines=19> */
[-C--:B------:R-:W-:Y:S01]  /*a030*/  FMUL.FTZ R6, R9, R8.reuse ;  /* 0x0000000809067220 */ /* 0x080fe20000410000 */
[----:B------:R-:W-:Y:S01]  /*a040*/  LOP3.LUT R5, R26, 0xffff0000, RZ, 0xc0, !PT ;  /* 0xffff00001a057812 */ /* 0x000fe200078ec0ff */
[----:B------:R-:W-:Y:S01]  /*a050*/  FFMA.FTZ R17, R0, R7, R10 ;  /* 0x0000000700117223 */ /* 0x000fe2000001000a */
[C---:B------:R-:W-:Y:S01]  /*a060*/  LOP3.LUT R0, R25.reuse, 0xffff0000, RZ, 0xc0, !PT ;  /* 0xffff000019007812 */ /* 0x040fe200078ec0ff */
        /* <DEDUP_REMOVED lines=18> */
.L_x_795:
[----:B------:R-:W-:Y:S05]  /*a190*/  BSYNC B1 ;  /* 0x0000000000017941 */ /* 0x000fea0003800000 */
.L_x_794:
        /* <DEDUP_REMOVED lines=45> */
.L_x_801:
[----:B------:R-:W-:Y:S05]  /*a470*/  BSYNC B0 ;  /* 0x0000000000007941 */ /* 0x000fea0003800000 */
.L_x_800:
        /* <DEDUP_REMOVED lines=41> */
.L_x_799:
[----:B------:R-:W-:Y:S05]  /*a710*/  BSYNC B1 ;  /* 0x0000000000017941 */ /* 0x000fea0003800000 */
.L_x_798:
        /* <DEDUP_REMOVED lines=45> */
.L_x_805:
[----:B------:R-:W-:Y:S05]  /*a9f0*/  BSYNC B0 ;  /* 0x0000000000007941 */ /* 0x000fea0003800000 */
.L_x_804:
        /* <DEDUP_REMOVED lines=41> */
.L_x_803:
[----:B------:R-:W-:Y:S05]  /*ac90*/  BSYNC B1 ;  /* 0x0000000000017941 */ /* 0x000fea0003800000 */
.L_x_802:
        /* <DEDUP_REMOVED lines=45> */
.L_x_809:
[----:B------:R-:W-:Y:S05]  /*af70*/  BSYNC B0 ;  /* 0x0000000000007941 */ /* 0x000fea0003800000 */
.L_x_808:
        /* <DEDUP_REMOVED lines=41> */
.L_x_807:
[----:B------:R-:W-:Y:S05]  /*b210*/  BSYNC B1 ;  /* 0x0000000000017941 */ /* 0x000fea0003800000 */
.L_x_806:
        /* <DEDUP_REMOVED lines=45> */
.L_x_813:
[----:B------:R-:W-:Y:S05]  /*b4f0*/  BSYNC B0 ;  /* 0x0000000000007941 */ /* 0x000fea0003800000 */
.L_x_812:
        /* <DEDUP_REMOVED lines=41> */
.L_x_811:
[----:B------:R-:W-:Y:S05]  /*b790*/  BSYNC B1 ;  /* 0x0000000000017941 */ /* 0x000fea0003800000 */
.L_x_810:
        /* <DEDUP_REMOVED lines=45> */
.L_x_817:
[----:B------:R-:W-:Y:S05]  /*ba70*/  BSYNC B0 ;  /* 0x0000000000007941 */ /* 0x000fea0003800000 */
.L_x_816:
        /* <DEDUP_REMOVED lines=41> */
.L_x_815:
[----:B------:R-:W-:Y:S05]  /*bd10*/  BSYNC B1 ;  /* 0x0000000000017941 */ /* 0x000fea0003800000 */
.L_x_814:
[----:B------:R-:W-:-:S04]  /*bd20*/  IADD3 R0, R72, 0x70, RZ ;  /* 0x0000007048007810 */ /* 0x000fc80007ffe0ff */
        /* <DEDUP_REMOVED lines=43> */
.L_x_820:
[----:B------:R-:W-:Y:S05]  /*bfe0*/  BSYNC B0 ;  /* 0x0000000000007941 */ /* 0x000fea0003800000 */
.L_x_819:
        /* <DEDUP_REMOVED lines=42> */
.L_x_787:
        /* <DEDUP_REMOVED lines=17> */
.L_x_822:
[----:B------:R-:W-:Y:S05]  /*c3a0*/  BSYNC B0 ;  /* 0x0000000000007941 */ /* 0x000fea0003800000 */
.L_x_821:
[----:B------:R-:W-:Y:S01]  /*c3b0*/  IMAD R0, R209, -0x80, R24 ;  /* 0xffffff80d1007824 */ /* 0x000fe200078e0218 */
[----:B------:R-:W-:Y:S01]  /*c3c0*/  ISETP.GE.AND P0, PT, R20, c[0x0][0x27c], PT ;  /* 0x00009f0014007a0c */ /* 0x000fe20003f06270 */
[----:B-1---5:R-:W-:Y:S01]  /*c3d0*/  IMAD.MOV.U32 R23, RZ, RZ, R8 ;  /* 0x000000ffff177224 */ /* 0x022fe200078e0008 */
[----:B------:R-:W-:Y:S01]  /*c3e0*/  SHF.R.U64 R21, R8, 0x10, R9 ;  /* 0x0000001008157819 */ /* 0x000fe20000001209 */
[----:B--2---:R-:W-:Y:S01]  /*c3f0*/  IMAD.MOV.U32 R19, RZ, RZ, R10 ;  /* 0x000000ffff137224 */ /* 0x004fe200078e000a */
[----:B------:R-:W-:Y:S01]  /*c400*/  IMNMX R44, R0, 0x80, PT ;  /* 0x00000080002c7817 */ /* 0x000fe20003800200 */
[--C-:B------:R-:W-:Y:S01]  /*c410*/  IMAD.MOV.U32 R18, RZ, RZ, R11.reuse ;  /* 0x000000ffff127224 */ /* 0x100fe200078e000b */
[----:B------:R-:W-:Y:S01]  /*c420*/  SHF.R.U64 R17, R10, 0x10, R11 ;  /* 0x000000100a117819 */ /* 0x000fe2000000120b */
[----:B------:R-:W-:Y:S01]  /*c430*/  IMAD.MOV.U32 R22, RZ, RZ, R9 ;  /* 0x000000ffff167224 */ /* 0x000fe200078e0009 */
[----:B------:R-:W-:Y:S01]  /*c440*/  ISETP.GE.OR P1, PT, R72, R44, P0 ;  /* 0x0000002c4800720c */ /* 0x000fe20000726670 */
[----:B------:R-:W-:Y:S01]  /*c450*/  IMAD.MOV.U32 R10, RZ, RZ, R13 ;  /* 0x000000ffff0a7224 */ /* 0x000fe200078e000d */
[----:B------:R-:W-:Y:S01]  /*c460*/  SHF.R.U32.HI R8, RZ, 0x10, R11 ;  /* 0x00000010ff087819 */ /* 0x000fe2000001160b */
        /* <DEDUP_REMOVED lines=21> */
[----:B------:R-:W1:Y:S03]  /*c5c0*/  LDS.128 R12, [R27+0x8100] ;  /* 0x008100001b0c7984 */ /* 0x000e660000000c00 */
        /* <DEDUP_REMOVED lines=26> */
[C---:B------:R-:W-:Y:S01]  /*c770*/  FMUL.FTZ R7, R5.reuse, R2 ;  /* 0x0000000205077220 */ /* 0x040fe20000410000 */
[----:B------:R-:W-:Y:S01]  /*c780*/  LOP3.LUT R9, R38, 0xffff0000, RZ, 0xc0, !PT ;  /* 0xffff000026097812 */ /* 0x000fe200078ec0ff */
[-C--:B------:R-:W-:Y:S01]  /*c790*/  FMUL.FTZ R6, R5, R0.reuse ;  /* 0x0000000005067220 */ /* 0x080fe20000410000 */
[----:B------:R-:W-:Y:S01]  /*c7a0*/  LOP3.LUT R5, R39, 0xffff0000, RZ, 0xc0, !PT ;  /* 0xffff000027057812 */ /* 0x000fe200078ec0ff */
[----:B------:R-:W-:Y:S01]  /*c7b0*/  FFMA.FTZ R33, R16, R0, -R7 ;  /* 0x0000000010217223 */ /* 0x000fe20000010807 */
[----:B------:R-:W-:Y:S01]  /*c7c0*/  SHF.L.U32 R0, R40, 0x10, RZ ;  /* 0x0000001028007819 */ /* 0x000fe200000006ff */
[----:B------:R-:W-:Y:S01]  /*c7d0*/  FMUL.FTZ R8, R12, R9 ;  /* 0x000000090c087220 */ /* 0x000fe20000410000 */
[----:B------:R-:W-:Y:S01]  /*c7e0*/  SHF.L.U32 R14, R10, 0x10, RZ ;  /* 0x000000100a0e7819 */ /* 0x000fe200000006ff */
[----:B------:R-:W-:Y:S01]  /*c7f0*/  FFMA.FTZ R32, R16, R2, R6 ;  /* 0x0000000210207223 */ /* 0x000fe20000010006 */
[----:B------:R-:W-:Y:S01]  /*c800*/  LOP3.LUT R15, R10, 0xffff0000, RZ, 0xc0, !PT ;  /* 0xffff00000a0f7812 */ /* 0x000fe200078ec0ff */
[----:B------:R-:W-:Y:S01]  /*c810*/  IMAD.U32 R2, R43, 0x10000, RZ ;  /* 0x000100002b027824 */ /* 0x000fe200078e00ff */
[----:B------:R-:W-:Y:S01]  /*c820*/  SHF.L.U32 R10, R36, 0x10, RZ ;  /* 0x00000010240a7819 */ /* 0x000fe200000006ff */
[-C--:B------:R-:W-:Y:S01]  /*c830*/  FMUL.FTZ R7, R12, R5.reuse ;  /* 0x000000050c077220 */ /* 0x080fe20000410000 */
[----:B------:R-:W-:Y:S01]  /*c840*/  LOP3.LUT R22, R11, 0xffff0000, RZ, 0xc0, !PT ;  /* 0xffff00000b167812 */ /* 0x000fe200078ec0ff */
[----:B------:R-:W-:Y:S01]  /*c850*/  FFMA.FTZ R31, R17, R5, -R8 ;  /* 0x00000005111f7223 */ /* 0x000fe20000010808 */
[----:B------:R-:W-:Y:S01]  /*c860*/  SHF.L.U32 R8, R41, 0x10, RZ ;  /* 0x0000001029087819 */ /* 0x000fe200000006ff */
[----:B------:R-:W-:-:S02]  /*c870*/  FMUL.FTZ R5, R13, R0 ;  /* 0x000000000d057220 */ /* 0x000fc40000410000 */
[-C--:B------:R-:W-:Y:S02]  /*c880*/  FMUL.FTZ R6, R13, R2.reuse ;  /* 0x000000020d067220 */ /* 0x080fe40000410000 */
[C---:B------:R-:W-:Y:S01]  /*c890*/  FFMA.FTZ R28, R18.reuse, R2, -R5 ;  /* 0x00000002121c7223 */ /* 0x040fe20000010805 */
[C---:B------:R-:W-:Y:S01]  /*c8a0*/  LOP3.LUT R5, R37.reuse, 0xffff0000, RZ, 0xc0, !PT ;  /* 0xffff000025057812 */ /* 0x040fe200078ec0ff */
[----:B------:R-:W-:Y:S02]  /*c8b0*/  IMAD.U32 R2, R37, 0x10000, RZ ;  /* 0x0001000025027824 */ /* 0x000fe400078e00ff */
[----:B------:R-:W-:Y:S01]  /*c8c0*/  FFMA.FTZ R18, R18, R0, R6 ;  /* 0x0000000012127223 */ /* 0x000fe20000010006 */
[----:B------:R-:W-:Y:S01]  /*c8d0*/  LOP3.LUT R0, R36, 0xffff0000, RZ, 0xc0, !PT ;  /* 0xffff000024007812 */ /* 0x000fe200078ec0ff */
[----:B------:R-:W-:Y:S02]  /*c8e0*/  FFMA.FTZ R30, R17, R9, R7 ;  /* 0x00000009111e7223 */ /* 0x000fe40000010007 */
[----:B------:R-:W-:-:S02]  /*c8f0*/  FMUL.FTZ R6, R14, R10 ;  /* 0x0000000a0e067220 */ /* 0x000fc40000410000 */
[-C--:B------:R-:W-:Y:S02]  /*c900*/  FMUL.FTZ R9, R14, R2.reuse ;  /* 0x000000020e097220 */ /* 0x080fe40000410000 */
[----:B------:R-:W-:Y:S01]  /*c910*/  FFMA.FTZ R12, R20, R2, -R6 ;  /* 0x00000002140c7223 */ /* 0x000fe20000010806 */
[----:B------:R-:W-:Y:S01]  /*c920*/  SHF.L.U32 R2, R42, 0x10, RZ ;  /* 0x000000102a027819 */ /* 0x000fe200000006ff */
[C---:B------:R-:W-:Y:S02]  /*c930*/  FMUL.FTZ R7, R15.reuse, R0 ;  /* 0x000000000f077220 */ /* 0x040fe40000410000 */
[----:B------:R-:W-:Y:S02]  /*c940*/  FFMA.FTZ R20, R20, R10, R9 ;  /* 0x0000000a14147223 */ /* 0x000fe40000010009 */
[----:B------:R-:W-:Y:S02]  /*c950*/  FMUL.FTZ R6, R15, R5 ;  /* 0x000000050f067220 */ /* 0x000fe40000410000 */
[----:B------:R-:W-:-:S02]  /*c960*/  FMUL.FTZ R9, R19, R8 ;  /* 0x0000000813097220 */ /* 0x000fc40000410000 */
[C---:B------:R-:W-:Y:S01]  /*c970*/  FFMA.FTZ R14, R21.reuse, R5, -R7 ;  /* 0x00000005150e7223 */ /* 0x040fe20000010807 */
[----:B------:R-:W-:Y:S01]  /*c980*/  LOP3.LUT R5, R42, 0xffff0000, RZ, 0xc0, !PT ;  /* 0xffff00002a057812 */ /* 0x000fe200078ec0ff */
[----:B------:R-:W-:Y:S01]  /*c990*/  FFMA.FTZ R11, R21, R0, R6 ;  /* 0x00000000150b7223 */ /* 0x000fe20000010006 */
[----:B------:R-:W-:Y:S01]  /*c9a0*/  LOP3.LUT R0, R41, 0xffff0000, RZ, 0xc0, !PT ;  /* 0xffff000029007812 */ /* 0x000fe200078ec0ff */
[-C--:B------:R-:W-:Y:S01]  /*c9b0*/  FMUL.FTZ R7, R19, R2.reuse ;  /* 0x0000000213077220 */ /* 0x080fe20000410000 */
[----:B------:R-:W-:Y:S01]  /*c9c0*/  LOP3.LUT R6, R43, 0xffff0000, RZ, 0xc0, !PT ;  /* 0xffff00002b067812 */ /* 0x000fe200078ec0ff */
[----:B------:R-:W-:Y:S01]  /*c9d0*/  FFMA.FTZ R17, R24, R2, -R9 ;  /* 0x0000000218117223 */ /* 0x000fe20000010809 */
        /* <DEDUP_REMOVED lines=8> */
[----:B------:R-:W-:Y:S01]  /*ca60*/  FFMA.FTZ R13, R26, R6, -R10 ;  /* 0x000000061a0d7223 */ /* 0x000fe2000001080a */
        /* <DEDUP_REMOVED lines=11> */
.L_x_824:
[----:B------:R-:W-:Y:S05]  /*cb20*/  BSYNC B0 ;  /* 0x0000000000007941 */ /* 0x000fea0003800000 */
.L_x_823:
        /* <DEDUP_REMOVED lines=21> */
[----:B------:R-:W-:Y:S01]  /*cc80*/  LOP3.LUT R2, R7, R2, RZ, 0x3c, !PT ;  /* 0x0000000207027212 */ /* 0x000fe200078e3cff */
[----:B------:R-:W-:Y:S01]  /*cc90*/  IMAD.U32 R7, R38, 0x10000, RZ ;  /* 0x0001000026077824 */ /* 0x000fe200078e00ff */
        /* <DEDUP_REMOVED lines=13> */
[----:B------:R-:W-:Y:S02]  /*cd70*/  LOP3.LUT R12, R8, 0xffff0000, RZ, 0xc0, !PT ;  /* 0xffff0000080c7812 */ /* 0x000fe400078ec0ff */
[----:B------:R-:W-:Y:S01]  /*cd80*/  SHF.L.U32 R15, R9, 0x10, RZ ;  /* 0x00000010090f7819 */ /* 0x000fe200000006ff */
[-C--:B------:R-:W-:Y:S01]  /*cd90*/  FMUL.FTZ R5, R7, R2.reuse ;  /* 0x0000000207057220 */ /* 0x080fe20000410000 */
[----:B------:R-:W-:Y:S01]  /*cda0*/  LOP3.LUT R22, R9, 0xffff0000, RZ, 0xc0, !PT ;  /* 0xffff000009167812 */ /* 0x000fe200078ec0ff */
[C---:B------:R-:W-:Y:S01]  /*cdb0*/  FMUL.FTZ R8, R0.reuse, R2 ;  /* 0x0000000200087220 */ /* 0x040fe20000410000 */
[----:B------:R-:W-:Y:S01]  /*cdc0*/  LOP3.LUT R2, R39, 0xffff0000, RZ, 0xc0, !PT ;  /* 0xffff000027027812 */ /* 0x000fe200078ec0ff */
[----:B------:R-:W-:Y:S01]  /*cdd0*/  FFMA.FTZ R33, R0, R16, -R5 ;  /* 0x0000001000217223 */ /* 0x000fe20000010805 */
[C---:B------:R-:W-:Y:S01]  /*cde0*/  SHF.L.U32 R20, R13.reuse, 0x10, RZ ;  /* 0x000000100d147819 */ /* 0x040fe200000006ff */
[----:B------:R-:W-:Y:S01]  /*cdf0*/  FMUL.FTZ R9, R6, R12 ;  /* 0x0000000c06097220 */ /* 0x000fe20000410000 */
[----:B------:R-:W-:Y:S01]  /*ce00*/  LOP3.LUT R26, R13, 0xffff0000, RZ, 0xc0, !PT ;  /* 0xffff00000d1a7812 */ /* 0x000fe200078ec0ff */
[----:B------:R-:W-:Y:S01]  /*ce10*/  IMAD.U32 R13, R10, 0x10000, RZ ;  /* 0x000100000a0d7824 */ /* 0x000fe200078e00ff */
[----:B------:R-:W-:Y:S01]  /*ce20*/  SHF.L.U32 R0, R37, 0x10, RZ ;  /* 0x0000001025007819 */ /* 0x000fe200000006ff */
[----:B------:R-:W-:Y:S01]  /*ce30*/  IMAD.U32 R5, R36, 0x10000, RZ ;  /* 0x0001000024057824 */ /* 0x000fe200078e00ff */
[----:B------:R-:W-:Y:S01]  /*ce40*/  LOP3.LUT R10, R10, 0xffff0000, RZ, 0xc0, !PT ;  /* 0xffff00000a0a7812 */ /* 0x000fe200078ec0ff */
[----:B------:R-:W-:Y:S01]  /*ce50*/  FFMA.FTZ R32, R7, R16, R8 ;  /* 0x0000001007207223 */ /* 0x000fe20000010008 */
[----:B------:R-:W-:Y:S01]  /*ce60*/  LOP3.LUT R19, R14, 0xffff0000, RZ, 0xc0, !PT ;  /* 0xffff00000e137812 */ /* 0x000fe200078ec0ff */
[C---:B------:R-:W-:Y:S01]  /*ce70*/  FMUL.FTZ R8, R2.reuse, R12 ;  /* 0x0000000c02087220 */ /* 0x040fe20000410000 */
[----:B------:R-:W-:Y:S01]  /*ce80*/  SHF.L.U32 R14, R11, 0x10, RZ ;  /* 0x000000100b0e7819 */ /* 0x000fe200000006ff */
[-C--:B------:R-:W-:Y:S01]  /*ce90*/  FFMA.FTZ R12, R2, R18.reuse, -R9 ;  /* 0x00000012020c7223 */ /* 0x080fe20000010809 */
[----:B------:R-:W-:Y:S01]  /*cea0*/  LOP3.LUT R9, R36, 0xffff0000, RZ, 0xc0, !PT ;  /* 0xffff000024097812 */ /* 0x000fe200078ec0ff */
[-C--:B------:R-:W-:Y:S01]  /*ceb0*/  FMUL.FTZ R2, R5, R13.reuse ;  /* 0x0000000d05027220 */ /* 0x080fe20000410000 */
[----:B------:R-:W-:Y:S01]  /*cec0*/  LOP3.LUT R21, R11, 0xffff0000, RZ, 0xc0, !PT ;  /* 0xffff00000b157812 */ /* 0x000fe200078ec0ff */
        /* <DEDUP_REMOVED lines=8> */
[C---:B------:R-:W-:Y:S02]  /*cf50*/  FMUL.FTZ R10, R0.reuse, R10 ;  /* 0x0000000a000a7220 */ /* 0x040fe40000410000 */
[----:B------:R-:W-:Y:S02]  /*cf60*/  IMAD.U32 R5, R43, 0x10000, RZ ;  /* 0x000100002b057824 */ /* 0x000fe400078e00ff */
[----:B------:R-:W-:Y:S02]  /*cf70*/  IMAD.U32 R7, R41, 0x10000, RZ ;  /* 0x0001000029077824 */ /* 0x000fe400078e00ff */
[----:B------:R-:W-:Y:S01]  /*cf80*/  FFMA.FTZ R24, R0, R19, -R6 ;  /* 0x0000001300187223 */ /* 0x000fe20000010806 */
[----:B------:R-:W-:Y:S01]  /*cf90*/  SHF.L.U32 R0, R42, 0x10, RZ ;  /* 0x000000102a007819 */ /* 0x000fe200000006ff */
[----:B------:R-:W-:-:S02]  /*cfa0*/  FMUL.FTZ R8, R2, R15 ;  /* 0x0000000f02087220 */ /* 0x000fc40000410000 */
[----:B------:R-:W-:Y:S02]  /*cfb0*/  FFMA.FTZ R19, R9, R19, R10 ;  /* 0x0000001309137223 */ /* 0x000fe4000001000a */
[----:B------:R-:W-:Y:S02]  /*cfc0*/  FMUL.FTZ R6, R5, R15 ;  /* 0x0000000f05067220 */ /* 0x000fe40000410000 */
[----:B------:R-:W-:Y:S02]  /*cfd0*/  FMUL.FTZ R9, R7, R14 ;  /* 0x0000000e07097220 */ /* 0x000fe40000410000 */
[-C--:B------:R-:W-:Y:S01]  /*cfe0*/  FFMA.FTZ R18, R5, R20.reuse, -R8 ;  /* 0x0000001405127223 */ /* 0x080fe20000010808 */
[----:B------:R-:W-:Y:S01]  /*cff0*/  LOP3.LUT R5, R42, 0xffff0000, RZ, 0xc0, !PT ;  /* 0xffff00002a057812 */ /* 0x000fe200078ec0ff */
[----:B------:R-:W-:Y:S01]  /*d000*/  FFMA.FTZ R17, R2, R20, R6 ;  /* 0x0000001402117223 */ /* 0x000fe20000010006 */
[----:B------:R-:W-:Y:S01]  /*d010*/  LOP3.LUT R2, R40, 0xffff0000, RZ, 0xc0, !PT ;  /* 0xffff000028027812 */ /* 0x000fe200078ec0ff */
[C---:B------:R-:W-:Y:S01]  /*d020*/  FMUL.FTZ R8, R0.reuse, R14 ;  /* 0x0000000e00087220 */ /* 0x040fe20000410000 */
[----:B------:R-:W-:Y:S01]  /*d030*/  LOP3.LUT R6, R43, 0xffff0000, RZ, 0xc0, !PT ;  /* 0xffff00002b067812 */ /* 0x000fe200078ec0ff */
[-C--:B------:R-:W-:Y:S01]  /*d040*/  FFMA.FTZ R16, R0, R23.reuse, -R9 ;  /* 0x0000001700107223 */ /* 0x080fe20000010809 */
[----:B------:R-:W-:Y:S01]  /*d050*/  LOP3.LUT R0, R41, 0xffff0000, RZ, 0xc0, !PT ;  /* 0xffff000029007812 */ /* 0x000fe200078ec0ff */
[----:B------:R-:W-:Y:S01]  /*d060*/  FFMA.FTZ R11, R7, R23, R8 ;  /* 0x00000017070b7223 */ /* 0x000fe20000010008 */
[----:B------:R-:W-:Y:S01]  /*d070*/  F2FP.BF16.PACK_AB R14, R24, R28 ;  /* 0x0000001c180e723e */ /* 0x000fe200000010ff */
[----:B------:R-:W-:-:S02]  /*d080*/  FMUL.FTZ R10, R2, R22 ;  /* 0x00000016020a7220 */ /* 0x000fc40000410000 */
[-C--:B------:R-:W-:Y:S02]  /*d090*/  FMUL.FTZ R8, R0, R21.reuse ;  /* 0x0000001500087220 */ /* 0x080fe40000410000 */
[C---:B------:R-:W-:Y:S02]  /*d0a0*/  FMUL.FTZ R9, R6.reuse, R22 ;  /* 0x0000001606097220 */ /* 0x040fe40000410000 */
[----:B------:R-:W-:Y:S02]  /*d0b0*/  FMUL.FTZ R7, R5, R21 ;  /* 0x0000001505077220 */ /* 0x000fe40000410000 */
[----:B------:R-:W-:Y:S01]  /*d0c0*/  FFMA.FTZ R13, R6, R26, -R10 ;  /* 0x0000001a060d7223 */ /* 0x000fe2000001080a */
[----:B------:R-:W-:Y:S01]  /*d0d0*/  F2FP.BF16.PACK_AB R10, R19, R27 ;  /* 0x0000001b130a723e */ /* 0x000fe200000010ff */
[-C--:B------:R-:W-:Y:S01]  /*d0e0*/  FFMA.FTZ R15, R5, R25.reuse, -R8 ;  /* 0x00000019050f7223 */ /* 0x080fe20000010808 */
        /* <DEDUP_REMOVED lines=9> */
.L_x_826:
[----:B------:R-:W-:Y:S05]  /*d180*/  BSYNC B0 ;  /* 0x0000000000007941 */ /* 0x000fea0003800000 */
.L_x_825:
        /* <DEDUP_REMOVED lines=101> */
.L_x_828:
[----:B------:R-:W-:Y:S05]  /*d7e0*/  BSYNC B0 ;  /* 0x0000000000007941 */ /* 0x000fea0003800000 */
.L_x_827:
        /* <DEDUP_REMOVED lines=101> */
.L_x_830:
[----:B------:R-:W-:Y:S05]  /*de40*/  BSYNC B0 ;  /* 0x0000000000007941 */ /* 0x000fea0003800000 */
.L_x_829:
[----:B------:R-:W-:Y:S01]  /*de50*/  IADD3 R0, R72, 0x40, RZ ;  /* 0x0000004048007810 */ /* 0x000fe20007ffe0ff */
[----:B------:R-:W-:Y:S03]  /*de60*/  BSSY B0, `(.L_x_831) ;  /* 0x0000064000007945 */ /* 0x000fe60003800000 */
[----:B------:R-:W-:-:S13]  /*de70*/  ISETP.GE.OR P1, PT, R0, R44, P0 ;  /* 0x0000002c0000720c */ /* 0x000fda0000726670 */
[----:B------:R-:W-:Y:S05]  /*de80*/  @P1 BRA `(.L_x_832) ;  /* 0x0000061000001947 */ /* 0x000fea0003800000 */
[----:B------:R-:W-:Y:S01]  /*de90*/  SHF.R.S32.HI R2, RZ, 0x1f, R0 ;  /* 0x0000001fff027819 */ /* 0x000fe20000011400 */
[----:B-1----:R-:W-:Y:S02]  /*dea0*/  IMAD.MOV.U32 R9, RZ, RZ, c[0x0][0x27c] ;  /* 0x00009f00ff097624 */ /* 0x002fe400078e00ff */
[----:B------:R-:W-:Y:S01]  /*deb0*/  IMAD.SHL.U32 R5, R0, 0x40, RZ ;  /* 0x0000004000057824 */ /* 0x000fe200078e00ff */
[----:B------:R-:W-:Y:S02]  /*dec0*/  LEA.HI R2, R2, R0, RZ, 0x3 ;  /* 0x0000000002027211 */ /* 0x000fe400078f18ff */
[----:B------:R-:W-:Y:S02]  /*ded0*/  LEA.HI R9, R9, R84, RZ, 0x1d ;  /* 0x0000005409097211 */ /* 0x000fe400078fe8ff */
[----:B------:R-:W-:Y:S02]  /*dee0*/  LOP3.LUT R0, R5, 0x1c0, RZ, 0xc0, !PT ;  /* 0x000001c005007812 */ /* 0x000fe400078ec0ff */
[----:B------:R-:W-:Y:S01]  /*def0*/  SHF.L.U32 R5, R2, 0x6, RZ ;  /* 0x0000000602057819 */ /* 0x000fe200000006ff */
[----:B------:R-:W-:Y:S01]  /*df00*/  IMAD.SHL.U32 R7, R9, 0x8, RZ ;  /* 0x0000000809077824 */ /* 0x000fe200078e00ff */
[----:B------:R-:W-:-:S02]  /*df10*/  SHF.R.S32.HI R10, RZ, 0x1f, R9 ;  /* 0x0000001fff0a7819 */ /* 0x000fc40000011409 */
[----:B------:R-:W-:Y:S02]  /*df20*/  LOP3.LUT R6, R5, 0xfffffe00, RZ, 0xc0, !PT ;  /* 0xfffffe0005067812 */ /* 0x000fe400078ec0ff */
[----:B------:R-:W-:Y:S02]  /*df30*/  LEA.HI R5, R10, R9, RZ, 0x3 ;  /* 0x000000090a057211 */ /* 0x000fe400078f18ff */
[C---:B------:R-:W-:Y:S02]  /*df40*/  LOP3.LUT R8, R0.reuse, 0x38, R34, 0xf8, !PT ;  /* 0x0000003800087812 */ /* 0x040fe400078ef822 */
[----:B------:R-:W-:Y:S02]  /*df50*/  SHF.R.U32.HI R2, RZ, 0x3, R0 ;  /* 0x00000003ff027819 */ /* 0x000fe40000011600 */
[----:B------:R-:W-:Y:S01]  /*df60*/  LOP3.LUT R7, R0, 0x38, R7, 0xf8, !PT ;  /* 0x0000003800077812 */ /* 0x000fe200078ef807 */
[----:B------:R-:W-:Y:S01]  /*df70*/  IMAD.SHL.U32 R0, R5, 0x400, RZ ;  /* 0x0000040005007824 */ /* 0x000fe200078e00ff */
[----:B------:R-:W-:-:S02]  /*df80*/  LOP3.LUT R8, R6, R8, R2, 0xf6, !PT ;  /* 0x0000000806087212 */ /* 0x000fc400078ef602 */
[----:B------:R-:W-:Y:S01]  /*df90*/  LOP3.LUT R2, R7, R2, RZ, 0x3c, !PT ;  /* 0x0000000207027212 */ /* 0x000fe200078e3cff */
[----:B------:R-:W-:Y:S01]  /*dfa0*/  IMAD.U32 R7, R38, 0x10000, RZ ;  /* 0x0001000026077824 */ /* 0x000fe200078e00ff */
[----:B------:R-:W-:Y:S02]  /*dfb0*/  LOP3.LUT R0, R0, 0x7fffe000, RZ, 0xc0, !PT ;  /* 0x7fffe00000007812 */ /* 0x000fe400078ec0ff */
[----:B------:R-:W-:Y:S02]  /*dfc0*/  SHF.L.U32 R31, R8, 0x1, RZ ;  /* 0x00000001081f7819 */ /* 0x000fe400000006ff */
[----:B------:R-:W-:Y:S02]  /*dfd0*/  IADD3 R0, R2, R0, R6 ;  /* 0x0000000002007210 */ /* 0x000fe40007ffe006 */
[----:B------:R-:W-:Y:S01]  /*dfe0*/  LOP3.LUT R6, R38, 0xffff0000, RZ, 0xc0, !PT ;  /* 0xffff000026067812 */ /* 0x000fe200078ec0ff */
        /* <DEDUP_REMOVED lines=75> */
.L_x_832:
[----:B------:R-:W-:Y:S05]  /*e4a0*/  BSYNC B0 ;  /* 0x0000000000007941 */ /* 0x000fea0003800000 */
.L_x_831:
        /* <DEDUP_REMOVED lines=101> */
.L_x_834:
[----:B------:R-:W-:Y:S05]  /*eb00*/  BSYNC B0 ;  /* 0x0000000000007941 */ /* 0x000fea0003800000 */
.L_x_833:
        /* <DEDUP_REMOVED lines=101> */
.L_x_836:
[----:B------:R-:W-:Y:S05]  /*f160*/  BSYNC B0 ;  /* 0x0000000000007941 */ /* 0x000fea0003800000 */
.L_x_835:
[----:B------:R-:W-:-:S04]  /*f170*/  IADD3 R2, R72, 0x70, RZ ;  /* 0x0000007048027810 */ /* 0x000fc80007ffe0ff */
[----:B------:R-:W-:-:S13]  /*f180*/  ISETP.GE.OR P0, PT, R2, R44, P0 ;  /* 0x0000002c0200720c */ /* 0x000fda0000706670 */
[----:B------:R-:W-:Y:S05]  /*f190*/  @P0 BRA `(.L_x_818) ;  /* 0x0000061000000947 */ /* 0x000fea0003800000 */
[----:B------:R-:W-:Y:S01]  /*f1a0*/  SHF.R.S32.HI R5, RZ, 0x1f, R2 ;  /* 0x0000001fff057819 */ /* 0x000fe20000011402 */
[----:B-1----:R-:W-:Y:S02]  /*f1b0*/  IMAD.MOV.U32 R9, RZ, RZ, c[0x0][0x27c] ;  /* 0x00009f00ff097624 */ /* 0x002fe400078e00ff */
[----:B------:R-:W-:Y:S01]  /*f1c0*/  IMAD.SHL.U32 R0, R2, 0x40, RZ ;  /* 0x0000004002007824 */ /* 0x000fe200078e00ff */
[----:B------:R-:W-:Y:S02]  /*f1d0*/  LEA.HI R2, R5, R2, RZ, 0x3 ;  /* 0x0000000205027211 */ /* 0x000fe400078f18ff */
[----:B------:R-:W-:Y:S02]  /*f1e0*/  LEA.HI R9, R9, R84, RZ, 0x1d ;  /* 0x0000005409097211 */ /* 0x000fe400078fe8ff */
[----:B------:R-:W-:Y:S02]  /*f1f0*/  SHF.L.U32 R5, R2, 0x6, RZ ;  /* 0x0000000602057819 */ /* 0x000fe400000006ff */
[----:B------:R-:W-:Y:S01]  /*f200*/  SHF.R.S32.HI R10, RZ, 0x1f, R9 ;  /* 0x0000001fff0a7819 */ /* 0x000fe20000011409 */
[----:B------:R-:W-:Y:S01]  /*f210*/  IMAD.SHL.U32 R7, R9, 0x8, RZ ;  /* 0x0000000809077824 */ /* 0x000fe200078e00ff */
[----:B------:R-:W-:-:S02]  /*f220*/  LOP3.LUT R6, R5, 0xfffffe00, RZ, 0xc0, !PT ;  /* 0xfffffe0005067812 */ /* 0x000fc400078ec0ff */
[----:B------:R-:W-:Y:S02]  /*f230*/  LOP3.LUT R0, R0, 0x1c0, RZ, 0xc0, !PT ;  /* 0x000001c000007812 */ /* 0x000fe400078ec0ff */
[----:B------:R-:W-:Y:S02]  /*f240*/  LEA.HI R5, R10, R9, RZ, 0x3 ;  /* 0x000000090a057211 */ /* 0x000fe400078f18ff */
[C---:B------:R-:W-:Y:S02]  /*f250*/  LOP3.LUT R8, R0.reuse, 0x38, R34, 0xf8, !PT ;  /* 0x0000003800087812 */ /* 0x040fe400078ef822 */
[----:B------:R-:W-:Y:S02]  /*f260*/  SHF.R.U32.HI R2, RZ, 0x3, R0 ;  /* 0x00000003ff027819 */ /* 0x000fe40000011600 */
[----:B------:R-:W-:Y:S01]  /*f270*/  LOP3.LUT R7, R0, 0x38, R7, 0xf8, !PT ;  /* 0x0000003800077812 */ /* 0x000fe200078ef807 */
[----:B------:R-:W-:Y:S01]  /*f280*/  IMAD.SHL.U32 R0, R5, 0x400, RZ ;  /* 0x0000040005007824 */ /* 0x000fe200078e00ff */
[----:B------:R-:W-:-:S02]  /*f290*/  LOP3.LUT R8, R6, R8, R2, 0xf6, !PT ;  /* 0x0000000806087212 */ /* 0x000fc400078ef602 */
        /* <DEDUP_REMOVED lines=15> */
[C---:B--2---:R-:W-:Y:S02]  /*f390*/  SHF.L.U32 R5, R10.reuse, 0x10, RZ ;  /* 0x000000100a057819 */ /* 0x044fe400000006ff */
[----:B------:R-:W-:-:S02]  /*f3a0*/  LOP3.LUT R7, R10, 0xffff0000, RZ, 0xc0, !PT ;  /* 0xffff00000a077812 */ /* 0x000fc400078ec0ff */
[----:B------:R-:W-:Y:S01]  /*f3b0*/  LOP3.LUT R16, R14, 0xffff0000, RZ, 0xc0, !PT ;  /* 0xffff00000e107812 */ /* 0x000fe200078ec0ff */
[-C--:B------:R-:W-:Y:S01]  /*f3c0*/  FMUL.FTZ R6, R12, R5.reuse ;  /* 0x000000050c067220 */ /* 0x080fe20000410000 */
[C---:B------:R-:W-:Y:S01]  /*f3d0*/  SHF.L.U32 R24, R15.reuse, 0x10, RZ ;  /* 0x000000100f187819 */ /* 0x040fe200000006ff */
[C---:B------:R-:W-:Y:S01]  /*f3e0*/  FMUL.FTZ R5, R2.reuse, R5 ;  /* 0x0000000502057220 */ /* 0x040fe20000410000 */
[----:B------:R-:W-:Y:S01]  /*f3f0*/  LOP3.LUT R25, R15, 0xffff0000, RZ, 0xc0, !PT ;  /* 0xffff00000f197812 */ /* 0x000fe200078ec0ff */
[-C--:B------:R-:W-:Y:S01]  /*f400*/  FFMA.FTZ R34, R2, R13.reuse, -R6 ;  /* 0x0000000d02227223 */ /* 0x080fe20000010806 */
[----:B------:R-:W-:Y:S01]  /*f410*/  LOP3.LUT R2, R37, 0xffff0000, RZ, 0xc0, !PT ;  /* 0xffff000025027812 */ /* 0x000fe200078ec0ff */
[C---:B------:R-:W-:Y:S01]  /*f420*/  IMAD.U32 R14, R8.reuse, 0x10000, RZ ;  /* 0x00010000080e7824 */ /* 0x040fe200078e00ff */
[----:B------:R-:W-:Y:S01]  /*f430*/  LOP3.LUT R15, R8, 0xffff0000, RZ, 0xc0, !PT ;  /* 0xffff0000080f7812 */ /* 0x000fe200078ec0ff */
[----:B------:R-:W-:Y:S01]  /*f440*/  FFMA.FTZ R33, R12, R13, R5 ;  /* 0x0000000d0c217223 */ /* 0x000fe20000010005 */
[----:B------:R-:W-:Y:S01]  /*f450*/  SHF.L.U32 R5, R39, 0x10, RZ ;  /* 0x0000001027057819 */ /* 0x000fe200000006ff */
[-C--:B------:R-:W-:Y:S01]  /*f460*/  FMUL.FTZ R8, R0, R7.reuse ;  /* 0x0000000700087220 */ /* 0x080fe20000410000 */
[C---:B------:R-:W-:Y:S01]  /*f470*/  SHF.L.U32 R19, R9.reuse, 0x10, RZ ;  /* 0x0000001009137819 */ /* 0x040fe200000006ff */
[----:B------:R-:W-:Y:S01]  /*f480*/  IMAD.U32 R6, R38, 0x10000, RZ ;  /* 0x0001000026067824 */ /* 0x000fe200078e00ff */
[----:B------:R-:W-:Y:S01]  /*f490*/  LOP3.LUT R23, R9, 0xffff0000, RZ, 0xc0, !PT ;  /* 0xffff000009177812 */ /* 0x000fe200078ec0ff */
[----:B------:R-:W-:Y:S01]  /*f4a0*/  FMUL.FTZ R7, R2, R7 ;  /* 0x0000000702077220 */ /* 0x000fe20000410000 */
[----:B------:R-:W-:Y:S01]  /*f4b0*/  LOP3.LUT R9, R38, 0xffff0000, RZ, 0xc0, !PT ;  /* 0xffff000026097812 */ /* 0x000fe200078ec0ff */
[----:B------:R-:W-:Y:S01]  /*f4c0*/  FFMA.FTZ R31, R2, R16, -R8 ;  /* 0x00000010021f7223 */ /* 0x000fe20000010808 */
[C---:B------:R-:W-:Y:S01]  /*f4d0*/  SHF.L.U32 R18, R11.reuse, 0x10, RZ ;  /* 0x000000100b127819 */ /* 0x040fe200000006ff */
        /* <DEDUP_REMOVED lines=10> */
[C---:B------:R-:W-:Y:S02]  /*f580*/  FMUL.FTZ R10, R0.reuse, R15 ;  /* 0x0000000f000a7220 */ /* 0x040fe40000410000 */
        /* <DEDUP_REMOVED lines=17> */
[----:B------:R-:W-:-:S02]  /*f6a0*/  FFMA.FTZ R11, R7, R24, R8 ;  /* 0x00000018070b7223 */ /* 0x000fc40000010008 */
[-C--:B------:R-:W-:Y:S02]  /*f6b0*/  FMUL.FTZ R10, R2, R23.reuse ;  /* 0x00000017020a7220 */ /* 0x080fe40000410000 */
[-C--:B------:R-:W-:Y:S02]  /*f6c0*/  FMUL.FTZ R8, R0, R22.reuse ;  /* 0x0000001600087220 */ /* 0x080fe40000410000 */
[C---:B------:R-:W-:Y:S02]  /*f6d0*/  FMUL.FTZ R9, R6.reuse, R23 ;  /* 0x0000001706097220 */ /* 0x040fe40000410000 */
[----:B------:R-:W-:Y:S02]  /*f6e0*/  FMUL.FTZ R7, R5, R22 ;  /* 0x0000001605077220 */ /* 0x000fe40000410000 */
[-C--:B------:R-:W-:Y:S01]  /*f6f0*/  FFMA.FTZ R13, R6, R26.reuse, -R10 ;  /* 0x0000001a060d7223 */ /* 0x080fe2000001080a */
        /* <DEDUP_REMOVED lines=11> */
.L_x_818:
[----:B------:R-:W-:Y:S05]  /*f7b0*/  BSYNC B2 ;  /* 0x0000000000027941 */ /* 0x000fea0003800000 */
.L_x_786:
[----:B------:R-:W-:Y:S01]  /*f7c0*/  SHF.R.S32.HI R7, RZ, 0x4, R47 ;  /* 0x00000004ff077819 */ /* 0x000fe2000001142f */
[----:B-1----:R-:W-:Y:S01]  /*f7d0*/  IMAD.SHL.U32 R9, R72, 0x8, RZ ;  /* 0x0000000848097824 */ /* 0x002fe200078e00ff */
[----:B------:R-:W-:Y:S01]  /*f7e0*/  SHF.L.U32 R5, R84, 0x6, RZ ;  /* 0x0000000654057819 */ /* 0x000fe200000006ff */
[----:B------:R-:W-:-:S04]  /*f7f0*/  DEPBAR.LE SB0, 0x0 ;  /* 0x000080000000791a */ /* 0x000fc80000000000 */
[----:B------:R-:W-:Y:S01]  /*f800*/  LEA.HI R0, R47, R7, RZ, 0x1 ;  /* 0x000000072f007211 */ /* 0x000fe200078f08ff */
[----:B------:R-:W-:Y:S01]  /*f810*/  IMAD R155, R73, -0x40, R207 ;  /* 0xffffffc0499b7824 */ /* 0x000fe200078e02cf */
[----:B------:R-:W-:Y:S02]  /*f820*/  SHF.L.U32 R2, R45, 0x6, RZ ;  /* 0x000000062d027819 */ /* 0x000fe400000006ff */
[----:B------:R-:W-:Y:S02]  /*f830*/  LOP3.LUT R0, R0, 0xfffffffe, RZ, 0xc0, !PT ;  /* 0xfffffffe00007812 */ /* 0x000fe400078ec0ff */
[----:B------:R-:W-:Y:S02]  /*f840*/  LOP3.LUT R2, R2, 0x1c0, RZ, 0xc0, !PT ;  /* 0x000001c002027812 */ /* 0x000fe400078ec0ff */
[----:B------:R-:W-:Y:S02]  /*f850*/  IADD3 R7, R7, -R0, RZ ;  /* 0x8000000007077210 */ /* 0x000fe40007ffe0ff */
[----:B------:R-:W-:-:S02]  /*f860*/  LOP3.LUT R0, R5, 0x1c0, RZ, 0xc0, !PT ;  /* 0x000001c005007812 */ /* 0x000fc400078ec0ff */
[----:B------:R-:W-:Y:S02]  /*f870*/  SHF.L.U32 R5, R7, 0x3, RZ ;  /* 0x0000000307057819 */ /* 0x000fe400000006ff */
[----:B------:R-:W-:Y:S02]  /*f880*/  LEA.HI R156, R156, R212, RZ, 0x5 ;  /* 0x000000d49c9c7211 */ /* 0x000fe400078f28ff */
[----:B------:R-:W-:Y:S02]  /*f890*/  LOP3.LUT R9, R0, 0x8, R9, 0xf8, !PT ;  /* 0x0000000800097812 */ /* 0x000fe400078ef809 */
[----:B------:R-:W-:Y:S01]  /*f8a0*/  SHF.R.U32.HI R6, RZ, 0x3, R0 ;  /* 0x00000003ff067819 */ /* 0x000fe20000011600 */
[----:B------:R-:W-:Y:S01]  /*f8b0*/  IMAD.SHL.U32 R0, R156, 0x20, RZ ;  /* 0x000000209c007824 */ /* 0x000fe200078e00ff */
[----:B------:R-:W-:Y:S02]  /*f8c0*/  LOP3.LUT R8, R2, 0x8, R5, 0xf8, !PT ;  /* 0x0000000802087812 */ /* 0x000fe400078ef805 */
[----:B------:R-:W-:-:S02]  /*f8d0*/  SHF.R.U32.HI R2, RZ, 0x3, R2 ;  /* 0x00000003ff027819 */ /* 0x000fc40000011602 */
[----:B------:R-:W-:Y:S02]  /*f8e0*/  SHF.L.U32 R5, R46, 0x6, RZ ;  /* 0x000000062e057819 */ /* 0x000fe400000006ff */
[----:B------:R-:W-:Y:S02]  /*f8f0*/  LOP3.LUT R154, R8, R2, RZ, 0x3c, !PT ;  /* 0x00000002089a7212 */ /* 0x000fe400078e3cff */
[----:B------:R-:W-:Y:S02]  /*f900*/  LOP3.LUT R153, R5, 0xfffffe00, RZ, 0xc0, !PT ;  /* 0xfffffe0005997812 */ /* 0x000fe400078ec0ff */
[----:B------:R-:W-:Y:S02]  /*f910*/  LOP3.LUT R2, R0, 0x7ffffc00, RZ, 0xc0, !PT ;  /* 0x7ffffc0000027812 */ /* 0x000fe400078ec0ff */
[----:B------:R-:W-:Y:S02]  /*f920*/  LOP3.LUT R6, R9, R6, RZ, 0x3c, !PT ;  /* 0x0000000609067212 */ /* 0x000fe400078e3cff */
[----:B------:R-:W-:-:S02]  /*f930*/  IADD3 R2, R154, R153, R2 ;  /* 0x000000999a027210 */ /* 0x000fc40007ffe002 */
[----:B------:R-:W-:Y:S01]  /*f940*/  LEA R0, R7, R6, 0x9 ;  /* 0x0000000607007211 */ /* 0x000fe200078e48ff */
[----:B------:R-:W-:Y:S01]  /*f950*/  IMAD.WIDE.U32 R6, R73, c[0x0][0x208], RZ ;  /* 0x0000820049067a25 */ /* 0x000fe200078e00ff */
[----:B------:R-:W-:Y:S01]  /*f960*/  BAR.SYNC.DEFER_BLOCKING 0x0 ;  /* 0x0000000000007b1d */ /* 0x000fe20000010000 */
[----:B------:R-:W-:Y:S02]  /*f970*/  LOP3.LUT P0, RZ, R84, 0x2, RZ, 0xc0, !PT ;  /* 0x0000000254ff7812 */ /* 0x000fe4000780c0ff */
[----:B------:R-:W-:Y:S01]  /*f980*/  SHF.L.U32 R232, R0, 0x1, RZ ;  /* 0x0000000100e87819 */ /* 0x000fe200000006ff */
[----:B------:R-:W-:Y:S01]  /*f990*/  IMAD.SHL.U32 R239, R2, 0x2, RZ ;  /* 0x0000000202ef7824 */ /* 0x000fe200078e00ff */
[----:B------:R-:W-:Y:S02]  /*f9a0*/  SHF.L.U32 R252, R252, 0x1, RZ ;  /* 0x00000001fcfc7819 */ /* 0x000fe400000006ff */
[C---:B------:R-:W-:Y:S02]  /*f9b0*/  IADD3 R0, R232.reuse, 0x4100, RZ ;  /* 0x00004100e8007810 */ /* 0x040fe40007ffe0ff */
[----:B------:R-:W-:-:S02]  /*f9c0*/  IADD3 R243, R232, 0x4120, RZ ;  /* 0x00004120e8f37810 */ /* 0x000fc40007ffe0ff */
[-C--:B------:R-:W-:Y:S02]  /*f9d0*/  LEA R241, R4, R239.reuse, 0x1 ;  /* 0x000000ef04f17211 */ /* 0x080fe400078e08ff */
[----:B------:R-:W-:Y:S02]  /*f9e0*/  MOV R157, 0x5 ;  /* 0x00000005009d7802 */ /* 0x000fe40000000f00 */
[----:B------:R-:W-:Y:S01]  /*f9f0*/  @P0 IADD3 R243, R0, -0x20, RZ ;  /* 0xffffffe000f30810 */ /* 0x000fe20007ffe0ff */
[----:B------:R-:W-:Y:S01]  /*fa00*/  IMAD R0, R48, c[0x0][0x208], RZ ;  /* 0x0000820030007a24 */ /* 0x000fe200078e02ff */
[----:B------:R-:W-:Y:S02]  /*fa10*/  LEA R2, P0, R6, R76, 0x6 ;  /* 0x0000004c06027211 */ /* 0x000fe400078030ff */
[----:B------:R-:W-:Y:S01]  /*fa20*/  LEA R240, R3, R239, 0x1 ;  /* 0x000000ef03f07211 */ /* 0x000fe200078e08ff */
[----:B------:R-:W-:Y:S01]  /*fa30*/  IMAD R5, R73, c[0x0][0x20c], R0 ;  /* 0x0000830049057a24 */ /* 0x000fe200078e0200 */
[----:B------:R-:W-:-:S02]  /*fa40*/  IADD3 R0, -R72, R155, RZ ;  /* 0x0000009b48007210 */ /* 0x000fc40007ffe1ff */
[----:B------:R-:W-:Y:S01]  /*fa50*/  LEA R242, R3, R241, 0x1 ;  /* 0x000000f103f27211 */ /* 0x000fe200078e08ff */
[----:B------:R-:W-:Y:S01]  /*fa60*/  LDSM.16.M88.4 R16, [R232+0x4100] ;  /* 0x00410000e810783b */ /* 0x000fe20000000200 */
[----:B------:R-:W-:Y:S02]  /*fa70*/  IADD3 R5, R7, R5, RZ ;  /* 0x0000000507057210 */ /* 0x000fe40007ffe0ff */
[----:B------:R-:W-:Y:S01]  /*fa80*/  ISETP.LT.OR P2, PT, R0, 0x1, P4 ;  /* 0x000000010000780c */ /* 0x000fe20002741670 */
[----:B------:R-:W-:Y:S01]  /*fa90*/  LDSM.16.M88.4 R20, [R232+0x4900] ;  /* 0x00490000e814783b */ /* 0x000fe20000000200 */
[----:B------:R-:W-:Y:S02]  /*faa0*/  LEA.HI.X R7, R6, R74, R5, 0x6, P0 ;  /* 0x0000004a06077211 */ /* 0x000fe400000f3405 */
[----:B------:R-:W-:Y:S01]  /*fab0*/  ISETP.LT.OR P1, PT, R0, 0x1, P3 ;  /* 0x000000010000780c */ /* 0x000fe20001f21670 */
[----:B------:R-:W-:Y:S01]  /*fac0*/  LDSM.16.M88.4 R28, [R232+0x5100] ;  /* 0x00510000e81c783b */ /* 0x000fe20000000200 */
[----:B------:R-:W-:-:S02]  /*fad0*/  LEA R6, P0, R2, c[0x0][0x1f8], 0x1 ;  /* 0x00007e0002067a11 */ /* 0x000fc400078008ff */
[----:B------:R-:W-:Y:S01]  /*fae0*/  ISETP.LT.OR P6, PT, R0, 0x21, P4 ;  /* 0x000000210000780c */ /* 0x000fe200027c1670 */
[----:B------:R-:W-:Y:S01]  /*faf0*/  LDSM.16.M88.4 R32, [R232+0x5900] ;  /* 0x00590000e820783b */ /* 0x000fe20000000200 */
[----:B------:R-:W-:Y:S01]  /*fb00*/  LEA.HI.X R7, R2, c[0x0][0x1fc], R7, 0x1, P0 ;  /* 0x00007f0002077a11 */ /* 0x000fe200000f0c07 */
[----:B------:R-:W-:Y:S01]  /*fb10*/  IMAD.MOV.U32 R2, RZ, RZ, c[0x0][0x208] ;  /* 0x00008200ff027624 */ /* 0x000fe200078e00ff */
[----:B------:R-:W-:Y:S01]  /*fb20*/  LEA R244, R4, R240, 0x1 ;  /* 0x000000f004f47211 */ /* 0x000fe200078e08ff */
[----:B------:R-:W1:Y:S01]  /*fb30*/  LDSM.16.M88.4 R12, [R239+0x8100] ;  /* 0x00810000ef0c783b */ /* 0x000e620000000200 */
[----:B------:R-:W-:Y:S02]  /*fb40*/  LOP3.LUT R152, R152, 0xfffffffd, RZ, 0xc0, !PT ;  /* 0xfffffffd98987812 */ /* 0x000fe400078ec0ff */
[C---:B------:R-:W-:Y:S01]  /*fb50*/  IADD3 R251, R243.reuse, 0x800, RZ ;  /* 0x00000800f3fb7810 */ /* 0x040fe20007ffe0ff */
[----:B------:R-:W2:Y:S01]  /*fb60*/  LDSM.16.M88.4 R8, [R239+0xa100] ;  /* 0x00a10000ef08783b */ /* 0x000ea20000000200 */
[----:B------:R-:W-:-:S02]  /*fb70*/  IADD3 R250, R243, 0x1000, RZ ;  /* 0x00001000f3fa7810 */ /* 0x000fc40007ffe0ff */
[C---:B------:R-:W-:Y:S01]  /*fb80*/  IADD3 R249, R243.reuse, 0x1800, RZ ;  /* 0x00001800f3f97810 */ /* 0x040fe20007ffe0ff */
[----:B------:R-:W-:Y:S01]  /*fb90*/  LDSM.16.M88.4 R52, [R243] ;  /* 0x00000000f334783b */ /* 0x000fe20000000200 */
[C---:B------:R-:W-:Y:S02]  /*fba0*/  IADD3 R248, R243.reuse, 0x2000, RZ ;  /* 0x00002000f3f87810 */ /* 0x040fe40007ffe0ff */
[C---:B------:R-:W-:Y:S01]  /*fbb0*/  IADD3 R247, R243.reuse, 0x2800, RZ ;  /* 0x00002800f3f77810 */ /* 0x040fe20007ffe0ff */
[----:B------:R-:W3:Y:S01]  /*fbc0*/  LDSM.16.M88.4 R24, [R241+0xa100] ;  /* 0x00a10000f118783b */ /* 0x000ee20000000200 */
[C---:B------:R-:W-:Y:S02]  /*fbd0*/  IADD3 R246, R243.reuse, 0x3000, RZ ;  /* 0x00003000f3f67810 */ /* 0x040fe40007ffe0ff */
[----:B------:R-:W-:Y:S01]  /*fbe0*/  IADD3 R245, R243, 0x3800, RZ ;  /* 0x00003800f3f57810 */ /* 0x000fe20007ffe0ff */
[----:B------:R-:W4:Y:S04]  /*fbf0*/  LDSM.16.M88.4 R48, [R243+0x800] ;  /* 0x00080000f330783b */ /* 0x000f280000000200 */
[----:B------:R-:W2:Y:S04]  /*fc00*/  LDSM.16.M88.4 R40, [R243+0x1000] ;  /* 0x00100000f328783b */ /* 0x000ea80000000200 */
[----:B------:R-:W2:Y:S01]  /*fc10*/  LDSM.16.M88.4 R36, [R243+0x1800] ;  /* 0x00180000f324783b */ /* 0x000ea20000000200 */
[C---:B-1----:R-:W-:Y:S08]  /*fc20*/  HMMA.16816.F32.BF16 R108, R12.reuse, R16, RZ ;  /* 0x000000100c6c723c */ /* 0x042ff000000418ff */
[C---:B------:R-:W-:Y:S08]  /*fc30*/  HMMA.16816.F32.BF16 R128, R12.reuse, R18, RZ ;  /* 0x000000120c80723c */ /* 0x040ff000000418ff */
[C---:B------:R-:W-:Y:S08]  /*fc40*/  HMMA.16816.F32.BF16 R104, R12.reuse, R20, RZ ;  /* 0x000000140c68723c */ /* 0x040ff000000418ff */
[C---:B------:R-:W-:Y:S08]  /*fc50*/  HMMA.16816.F32.BF16 R124, R12.reuse, R22, RZ ;  /* 0x000000160c7c723c */ /* 0x040ff000000418ff */
[C---:B------:R-:W-:Y:S08]  /*fc60*/  HMMA.16816.F32.BF16 R100, R12.reuse, R28, RZ ;  /* 0x0000001c0c64723c */ /* 0x040ff000000418ff */
[C---:B------:R-:W-:Y:S08]  /*fc70*/  HMMA.16816.F32.BF16 R112, R12.reuse, R30, RZ ;  /* 0x0000001e0c70723c */ /* 0x040ff000000418ff */
[C---:B------:R-:W-:Y:S08]  /*fc80*/  HMMA.16816.F32.BF16 R88, R12.reuse, R32, RZ ;  /* 0x000000200c58723c */ /* 0x040ff000000418ff */
[----:B------:R-:W-:Y:S07]  /*fc90*/  HMMA.16816.F32.BF16 R72, R12, R34, RZ ;  /* 0x000000220c48723c */ /* 0x000fee00000418ff */
[----:B------:R-:W-:Y:S01]  /*fca0*/  SHF.L.U32 R14, R2, 0x5, RZ ;  /* 0x00000005020e7819 */ /* 0x000fe200000006ff */
[C---:B--2---:R-:W-:Y:S08]  /*fcb0*/  HMMA.16816.F32.BF16 R56, R8.reuse, R20, RZ ;  /* 0x000000140838723c */ /* 0x044ff000000418ff */
[----:B------:R-:W-:Y:S01]  /*fcc0*/  HMMA.16816.F32.BF16 R80, R8, R22, RZ ;  /* 0x000000160850723c */ /* 0x000fe200000418ff */
[----:B------:R-:W1:Y:S04]  /*fcd0*/  LDSM.16.M88.4 R20, [R241+0x8100] ;  /* 0x00810000f114783b */ /* 0x000e680000000200 */
[----:B------:R-:W-:Y:S01]  /*fce0*/  @!PT LDS RZ, [RZ] ;  /* 0x00000000fffff984 */ /* 0x000fe20000000800 */
[----:B------:R-:W-:Y:S01]  /*fcf0*/  @!PT LDS RZ, [RZ] ;  /* 0x00000000fffff984 */ /* 0x000fe20000000800 */
[----:B------:R-:W-:Y:S01]  /*fd00*/  @!PT LDS RZ, [RZ] ;  /* 0x00000000fffff984 */ /* 0x000fe20000000800 */
[----:B------:R2:W-:Y:S01]  /*fd10*/  LDGSTS.E.BYPASS.LTC128B.128 [R252+0x100], [R6.64], !P2 ;  /* 0x0010000006fc7fae */ /* 0x0005e2000d101d48 */
[----:B------:R-:W-:-:S02]  /*fd20*/  IADD3 R12, P5, P2, R14, 0x80, R6 ;  /* 0x000000800e0c7810 */ /* 0x000fc40007abe006 */
[C---:B------:R-:W-:Y:S01]  /*fd30*/  HMMA.16816.F32.BF16 R44, R8.reuse, R16, RZ ;  /* 0x00000010082c723c */ /* 0x040fe200000418ff */
[----:B------:R2:W-:Y:S07]  /*fd40*/  LDGSTS.E.BYPASS.LTC128B.128 [R252+0x2100], [R6.64+0x80], !P1 ;  /* 0x0210008006fc7fae */ /* 0x0005ee000c901d48 */
[C---:B------:R-:W-:Y:S08]  /*fd50*/  HMMA.16816.F32.BF16 R64, R8.reuse, R28, RZ ;  /* 0x0000001c0840723c */ /* 0x040ff000000418ff */
[C---:B------:R-:W-:Y:S08]  /*fd60*/  HMMA.16816.F32.BF16 R60, R8.reuse, R32, RZ ;  /* 0x00000020083c723c */ /* 0x040ff000000418ff */
[C---:B------:R-:W-:Y:S07]  /*fd70*/  HMMA.16816.F32.BF16 R68, R8.reuse, R18, RZ ;  /* 0x000000120844723c */ /* 0x040fee00000418ff */
[----:B------:R-:W-:Y:S01]  /*fd80*/  SHF.L.U64.HI R18, R2, R157, c[0x0][0x20c] ;  /* 0x0000830002127619 */ /* 0x000fe2000001029d */
[----:B------:R-:W-:Y:S01]  /*fd90*/  HMMA.16816.F32.BF16 R96, R8, R30, RZ ;  /* 0x0000001e0860723c */ /* 0x000fe200000418ff */
[----:B------:R-:W-:-:S02]  /*fda0*/  IADD3 R2, P0, R14, 0x80, RZ ;  /* 0x000000800e027810 */ /* 0x000fc40007f1e0ff */
[----:B------:R-:W-:Y:S01]  /*fdb0*/  IADD3.X R13, R18, RZ, R7, P5, P2 ;  /* 0x000000ff120d7210 */ /* 0x000fe20002fe4407 */
[----:B------:R-:W-:Y:S01]  /*fdc0*/  STL [R1+0x54], R18 ;  /* 0x0000541201007387 */ /* 0x000fe20000100800 */
[----:B------:R-:W-:Y:S01]  /*fdd0*/  ISETP.LT.OR P5, PT, R0, 0x21, P3 ;  /* 0x000000210000780c */ /* 0x000fe20001fa1670 */
[----:B------:R-:W-:Y:S02]  /*fde0*/  IMAD.X R5, RZ, RZ, R18, P0 ;  /* 0x000000ffff057224 */ /* 0x000fe400000e0612 */
[----:B------:R-:W-:Y:S07]  /*fdf0*/  HMMA.16816.F32.BF16 R92, R8, R34, RZ ;  /* 0x00000022085c723c */ /* 0x000fee00000418ff */
[----:B------:R-:W-:Y:S01]  /*fe00*/  IADD3 R8, P1, R14, R6, RZ ;  /* 0x000000060e087210 */ /* 0x000fe20007f3e0ff */
[----:B---3--:R-:W-:Y:S03]  /*fe10*/  HMMA.16816.F32.BF16 R76, R24, R52, R44 ;  /* 0x00000034184c723c */ /* 0x008fe6000004182c */
[----:B------:R-:W-:-:S02]  /*fe20*/  IADD3.X R9, R18, R7, RZ, P1, !PT ;  /* 0x0000000712097210 */ /* 0x000fc40000ffe4ff */
[----:B--2---:R-:W-:Y:S02]  /*fe30*/  IADD3 R6, P1, R8, R14, RZ ;  /* 0x0000000e08067210 */ /* 0x004fe40007f3e0ff */
[C---:B------:R-:W-:Y:S01]  /*fe40*/  IADD3 R10, P0, R2.reuse, R8, RZ ;  /* 0x00000008020a7210 */ /* 0x040fe20007f1e0ff */
[C---:B----4-:R-:W-:Y:S01]  /*fe50*/  HMMA.16816.F32.BF16 R144, R24.reuse, R48, R56 ;  /* 0x000000301890723c */ /* 0x050fe20000041838 */
[----:B------:R-:W-:Y:S02]  /*fe60*/  IADD3 R16, P2, R2, R6, RZ ;  /* 0x0000000602107210 */ /* 0x000fe40007f5e0ff */
[----:B------:R-:W-:Y:S02]  /*fe70*/  IADD3.X R7, R9, R18, RZ, P1, !PT ;  /* 0x0000001209077210 */ /* 0x000fe40000ffe4ff */
[C---:B------:R-:W-:Y:S02]  /*fe80*/  ISETP.LT.OR P1, PT, R0.reuse, 0x11, P3 ;  /* 0x000000110000780c */ /* 0x040fe40001f21670 */
[C---:B------:R-:W-:Y:S01]  /*fe90*/  IADD3.X R11, R5.reuse, R9, RZ, P0, !PT ;  /* 0x00000009050b7210 */ /* 0x040fe200007fe4ff */
[----:B------:R-:W-:Y:S01]  /*fea0*/  IMAD.X R17, R5, 0x1, R7, P2 ;  /* 0x0000000105117824 */ /* 0x000fe200010e0607 */
[----:B------:R-:W-:Y:S01]  /*feb0*/  ISETP.LT.OR P2, PT, R0, 0x11, P4 ;  /* 0x000000110000780c */ /* 0x000fe20002741670 */
[----:B------:R-:W-:Y:S01]  /*fec0*/  HMMA.16816.F32.BF16 R132, R24, R40, R64 ;  /* 0x000000281884723c */ /* 0x000fe20000041840 */
[----:B------:R-:W-:-:S04]  /*fed0*/  IADD3 R14, P0, R6, R14, RZ ;  /* 0x0000000e060e7210 */ /* 0x000fc80007f1e0ff */
[----:B------:R-:W-:Y:S02]  /*fee0*/  IADD3.X R15, R7, R18, RZ, P0, !PT ;  /* 0x00000012070f7210 */ /* 0x000fe400007fe4ff */
[----:B------:R-:W-:Y:S01]  /*fef0*/  LOP3.LUT P0, RZ, R84, 0x4, RZ, 0xc0, !PT ;  /* 0x0000000454ff7812 */ /* 0x000fe2000780c0ff */
[----:B------:R-:W-:Y:S04]  /*ff00*/  HMMA.16816.F32.BF16 R56, R24, R54, R68 ;  /* 0x000000361838723c */ /* 0x000fe80000041844 */
[----:B------:R2:W-:Y:S01]  /*ff10*/  LDGSTS.E.BYPASS.LTC128B.128 [R252+0x900], [R8.64], !P2 ;  /* 0x0090000008fc7fae */ /* 0x0005e2000d101d48 */
[----:B------:R-:W-:-:S03]  /*ff20*/  ISETP.LT.OR P2, PT, R0, 0x31, P4 ;  /* 0x000000310000780c */ /* 0x000fc60002741670 */
[----:B------:R3:W-:Y:S01]  /*ff30*/  LDGSTS.E.BYPASS.LTC128B.128 [R252+0x2900], [R12.64], !P1 ;  /* 0x029000000cfc7fae */ /* 0x0007e2000c901d48 */
[----:B------:R-:W-:Y:S01]  /*ff40*/  ISETP.LT.OR P1, PT, R0, 0x31, P3 ;  /* 0x000000310000780c */ /* 0x000fe20001f21670 */
[C---:B------:R-:W-:Y:S01]  /*ff50*/  HMMA.16816.F32.BF16 R64, R24.reuse, R36, R60 ;  /* 0x000000241840723c */ /* 0x040fe2000004183c */
[----:B------:R-:W-:Y:S01]  /*ff60*/  MOV R0, 0x40 ;  /* 0x0000004000007802 */ /* 0x000fe20000000f00 */
[----:B------:R4:W-:Y:S01]  /*ff70*/  LDGSTS.E.BYPASS.LTC128B.128 [R252+0x1100], [R6.64], !P6 ;  /* 0x0110000006fc7fae */ /* 0x0009e2000f101d48 */
[----:B------:R-:W-:Y:S02]  /*ff80*/  ISETP.GE.AND P6, PT, R207, 0x41, PT ;  /* 0x00000041cf00780c */ /* 0x000fe40003fc6270 */
[----:B------:R-:W-:Y:S01]  /*ff90*/  SEL R0, R0, 0xffffffc0, !P0 ;  /* 0xffffffc000007807 */ /* 0x000fe20004000000 */
[----:B------:R2:W-:Y:S02]  /*ffa0*/  LDGSTS.E.BYPASS.LTC128B.128 [R252+0x3100], [R10.64], !P5 ;  /* 0x031000000afc7fae */ /* 0x0005e4000e901d48 */
[C---:B------:R-:W-:Y:S01]  /*ffb0*/  HMMA.16816.F32.BF16 R140, R24.reuse, R50, R80 ;  /* 0x00000032188c723c */ /* 0x040fe20000041850 */
[----:B------:R-:W-:Y:S01]  /*ffc0*/  IADD3 R237, R0, R243, RZ ;  /* 0x000000f300ed7210 */ /* 0x000fe20007ffe0ff */
[----:B------:R-:W-:Y:S01]  /*ffd0*/  IMAD.IADD R238, R232, 0x1, R0 ;  /* 0x00000001e8ee7824 */ /* 0x000fe200078e0200 */
[----:B------:R3:W-:Y:S04]  /*ffe0*/  LDGSTS.E.BYPASS.LTC128B.128 [R252+0x1900], [R14.64], !P2 ;  /* 0x019000000efc7fae */ /* 0x0007e8000d101d48 */
[----:B------:R4:W-:Y:S01]  /*fff0*/  LDGSTS.E.BYPASS.LTC128B.128 [R252+0x3900], [R16.64], !P1 ;  /* 0x0390000010fc7fae */ /* 0x0009e2000c901d48 */
[----:B------:R-:W-:Y:S01]  /*10000*/  HMMA.16816.F32.BF16 R148, R24, R42, R96 ;  /* 0x0000002a1894723c */ /* 0x000fe20000041860 */
[----:B------:R-:W-:-:S02]  /*10010*/  @P6 LOP3.LUT R152, R152, 0x2, RZ, 0xfc, !PT ;  /* 0x0000000298986812 */ /* 0x000fc400078efcff */
[----:B------:R-:W-:Y:S04]  /*10020*/  LDSM.16.M88.4 R44, [R238+0x4100] ;  /* 0x00410000ee2c783b */ /* 0x000fe80000000200 */
[----:B------:R-:W-:Y:S01]  /*10030*/  LDSM.16.M88.4 R32, [R238+0x4900] ;  /* 0x00490000ee20783b */ /* 0x000fe20000000200 */
[----:B------:R-:W-:Y:S03]  /*10040*/  HMMA.16816.F32.BF16 R68, R24, R38, R92 ;  /* 0x000000261844723c */ /* 0x000fe6000004185c */
[----:B------:R-:W-:Y:S04]  /*10050*/  LDSM.16.M88.4 R24, [R238+0x5900] ;  /* 0x00590000ee18783b */ /* 0x000fe80000000200 */
[----:B------:R-:W-:Y:S01]  /*10060*/  LDSM.16.M88.4 R28, [R238+0x5100] ;  /* 0x00510000ee1c783b */ /* 0x000fe20000000200 */
[C---:B-1----:R-:W-:Y:S03]  /*10070*/  HMMA.16816.F32.BF16 R116, R20.reuse, R36, R88 ;  /* 0x000000241474723c */ /* 0x042fe60000041858 */
[----:B------:R-:W-:Y:S04]  /*10080*/  LDSM.16.M88.4 R84, [R237+0x1000] ;  /* 0x00100000ed54783b */ /* 0x000fe80000000200 */
[----:B---3--:R-:W-:Y:S01]  /*10090*/  LDSM.16.M88.4 R12, [R240+0xa100] ;  /* 0x00a10000f00c783b */ /* 0x008fe20000000200 */
[C---:B--2---:R-:W-:Y:S03]  /*100a0*/  HMMA.16816.F32.BF16 R8, R20.reuse, R52, R108 ;  /* 0x000000341408723c */ /* 0x044fe6000004186c */
[----:B----4-:R-:W1:Y:S04]  /*100b0*/  LDSM.16.M88.4 R16, [R240+0x8100] ;  /* 0x00810000f010783b */ /* 0x010e680000000200 */
[----:B------:R-:W0:Y:S01]  /*100c0*/  LDGDEPBAR ;  /* 0x00000000000079af */ /* 0x000e220000000000 */
[C---:B------:R-:W-:Y:S08]  /*100d0*/  HMMA.16816.F32.BF16 R120, R20.reuse, R48, R104 ;  /* 0x000000301478723c */ /* 0x040ff00000041868 */
[C---:B------:R-:W-:Y:S08]  /*100e0*/  HMMA.16816.F32.BF16 R88, R20.reuse, R54, R128 ;  /* 0x000000361458723c */ /* 0x040ff00000041880 */
[C---:B------:R-:W-:Y:S08]  /*100f0*/  HMMA.16816.F32.BF16 R136, R20.reuse, R40, R100 ;  /* 0x000000281488723c */ /* 0x040ff00000041864 */
[C---:B------:R-:W-:Y:S08]  /*10100*/  HMMA.16816.F32.BF16 R108, R20.reuse, R50, R124 ;  /* 0x00000032146c723c */ /* 0x040ff0000004187c */
[C---:B------:R-:W-:Y:S01]  /*10110*/  HMMA.16816.F32.BF16 R104, R20.reuse, R42, R112 ;  /* 0x0000002a1468723c */ /* 0x040fe20000041870 */
[----:B------:R-:W-:Y:S04]  /*10120*/  LDSM.16.M88.4 R40, [R242+0x8100] ;  /* 0x00810000f228783b */ /* 0x000fe80000000200 */
[----:B------:R-:W-:Y:S03]  /*10130*/  LDSM.16.M88.4 R112, [R237+0x1800] ;  /* 0x00180000ed70783b */ /* 0x000fe60000000200 */
[----:B------:R-:W-:Y:S01]  /*10140*/  HMMA.16816.F32.BF16 R52, R20, R38, R72 ;  /* 0x000000261434723c */ /* 0x000fe20000041848 */
[----:B------:R-:W2:Y:S04]  /*10150*/  LDSM.16.M88.4 R20, [R237] ;  /* 0x00000000ed14783b */ /* 0x000ea80000000200 */
[----:B------:R-:W-:Y:S03]  /*10160*/  LDSM.16.M88.4 R36, [R239+0xc100] ;  /* 0x00c10000ef24783b */ /* 0x000fe60000000200 */
[-C--:B-1----:R-:W-:Y:S01]  /*10170*/  HMMA.16816.F32.BF16 R48, R16, R44.reuse, R8 ;  /* 0x0000002c1030723c */ /* 0x082fe20000041808 */
[----:B------:R-:W1:Y:S07]  /*10180*/  LDSM.16.M88.4 R8, [R242+0xa100] ;  /* 0x00a10000f208783b */ /* 0x000e6e0000000200 */
[C---:B------:R-:W-:Y:S08]  /*10190*/  HMMA.16816.F32.BF16 R60, R12.reuse, R44, R76 ;  /* 0x0000002c0c3c723c */ /* 0x040ff0000004184c */
[C---:B------:R-:W-:Y:S01]  /*101a0*/  HMMA.16816.F32.BF16 R92, R12.reuse, R24, R64 ;  /* 0x000000180c5c723c */ /* 0x040fe20000041840 */
[----:B------:R-:W3:Y:S07]  /*101b0*/  LDSM.16.M88.4 R64, [R232+0x6100] ;  /* 0x00610000e840783b */ /* 0x000eee0000000200 */
[C---:B------:R-:W-:Y:S08]  /*101c0*/  HMMA.16816.F32.BF16 R100, R12.reuse, R32, R144 ;  /* 0x000000200c64723c */ /* 0x040ff00000041890 */
[C---:B------:R-:W-:Y:S08]  /*101d0*/  HMMA.16816.F32.BF16 R96, R12.reuse, R28, R132 ;  /* 0x0000001c0c60723c */ /* 0x040ff00000041884 */
[C---:B------:R-:W-:Y:S01]  /*101e0*/  HMMA.16816.F32.BF16 R80, R12.reuse, R46, R56 ;  /* 0x0000002e0c50723c */ /* 0x040fe20000041838 */
[----:B------:R-:W4:Y:S07]  /*101f0*/  LDSM.16.M88.4 R56, [R237+0x800] ;  /* 0x00080000ed38783b */ /* 0x000f2e0000000200 */
[C---:B------:R-:W-:Y:S08]  /*10200*/  HMMA.16816.F32.BF16 R76, R12.reuse, R34, R140 ;  /* 0x000000220c4c723c */ /* 0x040ff0000004188c */
[C---:B------:R-:W-:Y:S08]  /*10210*/  HMMA.16816.F32.BF16 R72, R12.reuse, R30, R148 ;  /* 0x0000001e0c48723c */ /* 0x040ff00000041894 */
[----:B------:R-:W-:Y:S08]  /*10220*/  HMMA.16816.F32.BF16 R68, R12, R26, R68 ;  /* 0x0000001a0c44723c */ /* 0x000ff00000041844 */
[----:B--2---:R-:W-:Y:S08]  /*10230*/  HMMA.16816.F32.BF16 R12, R40, R20, R48 ;  /* 0x00000014280c723c */ /* 0x004ff00000041830 */
[C---:B------:R-:W-:Y:S08]  /*10240*/  HMMA.16816.F32.BF16 R44, R16.reuse, R46, R88 ;  /* 0x0000002e102c723c */ /* 0x040ff00000041858 */
[C---:B------:R-:W-:Y:S08]  /*10250*/  HMMA.16816.F32.BF16 R88, R16.reuse, R32, R120 ;  /* 0x000000201058723c */ /* 0x040ff00000041878 */
[C---:B------:R-:W-:Y:S08]  /*10260*/  HMMA.16816.F32.BF16 R120, R16.reuse, R24, R116 ;  /* 0x000000181078723c */ /* 0x040ff00000041874 */
[C---:B------:R-:W-:Y:S01]  /*10270*/  HMMA.16816.F32.BF16 R108, R16.reuse, R34, R108 ;  /* 0x00000022106c723c */ /* 0x040fe2000004186c */
[----:B------:R-:W2:Y:S07]  /*10280*/  LDSM.16.M88.4 R32, [R239+0xe100] ;  /* 0x00e10000ef20783b */ /* 0x000eae0000000200 */
[C---:B------:R-:W-:Y:S08]  /*10290*/  HMMA.16816.F32.BF16 R136, R16.reuse, R28, R136 ;  /* 0x0000001c1088723c */ /* 0x040ff00000041888 */
[C---:B------:R-:W-:Y:S01]  /*102a0*/  HMMA.16816.F32.BF16 R104, R16.reuse, R30, R104 ;  /* 0x0000001e1068723c */ /* 0x040fe20000041868 */
[----:B------:R-:W-:Y:S07]  /*102b0*/  LDSM.16.M88.4 R28, [R241+0xc100] ;  /* 0x00c10000f11c783b */ /* 0x000fee0000000200 */
[----:B------:R-:W-:Y:S01]  /*102c0*/  HMMA.16816.F32.BF16 R116, R16, R26, R52 ;  /* 0x0000001a1074723c */ /* 0x000fe20000041834 */
[----:B------:R-:W-:Y:S04]  /*102d0*/  LDSM.16.M88.4 R24, [R241+0xe100] ;  /* 0x00e10000f118783b */ /* 0x000fe80000000200 */
[----:B------:R-:W-:Y:S03]  /*102e0*/  LDSM.16.M88.4 R52, [R238+0x6100] ;  /* 0x00610000ee34783b */ /* 0x000fe60000000200 */
[----:B-1----:R-:W-:Y:S01]  /*102f0*/  HMMA.16816.F32.BF16 R16, R8, R20, R60 ;  /* 0x000000140810723c */ /* 0x002fe2000004183c */
[----:B------:R-:W1:Y:S07]  /*10300*/  LDSM.16.M88.4 R60, [R243+0x2000] ;  /* 0x00200000f33c783b */ /* 0x000e6e0000000200 */
[----:B---3--:R-:W-:Y:S08]  /*10310*/  HMMA.16816.F32.BF16 R12, R36, R64, R12 ;  /* 0x00000040240c723c */ /* 0x008ff0000004180c */
[C---:B------:R-:W-:Y:S08]  /*10320*/  HMMA.16816.F32.BF16 R148, R8.reuse, R114, R68 ;  /* 0x000000720894723c */ /* 0x040ff00000041844 */
[-C--:B------:R-:W-:Y:S08]  /*10330*/  HMMA.16816.F32.BF16 R80, R8, R22.reuse, R80 ;  /* 0x000000160850723c */ /* 0x080ff00000041850 */
[----:B------:R-:W-:Y:S01]  /*10340*/  HMMA.16816.F32.BF16 R68, R40, R22, R44 ;  /* 0x000000162844723c */ /* 0x000fe2000004182c */
[----:B------:R-:W3:Y:S04]  /*10350*/  LDSM.16.M88.4 R20, [R240+0xc100] ;  /* 0x00c10000f014783b */ /* 0x000ee80000000200 */
[----:B------:R-:W-:Y:S03]  /*10360*/  LDSM.16.M88.4 R44, [R237+0x2000] ;  /* 0x00200000ed2c783b */ /* 0x000fe60000000200 */
[C---:B----4-:R-:W-:Y:S08]  /*10370*/  HMMA.16816.F32.BF16 R100, R8.reuse, R56, R100 ;  /* 0x000000380864723c */ /* 0x050ff00000041864 */
[C---:B------:R-:W-:Y:S08]  /*10380*/  HMMA.16816.F32.BF16 R124, R8.reuse, R58, R76 ;  /* 0x0000003a087c723c */ /* 0x040ff0000004184c */
[C---:B------:R-:W-:Y:S08]  /*10390*/  HMMA.16816.F32.BF16 R96, R8.reuse, R84, R96 ;  /* 0x000000540860723c */ /* 0x040ff00000041860 */
[C---:B------:R-:W-:Y:S08]  /*103a0*/  HMMA.16816.F32.BF16 R128, R8.reuse, R86, R72 ;  /* 0x000000560880723c */ /* 0x040ff00000041848 */
[----:B------:R-:W-:Y:S08]  /*103b0*/  HMMA.16816.F32.BF16 R132, R8, R112, R92 ;  /* 0x000000700884723c */ /* 0x000ff0000004185c */
[----:B--2---:R-:W-:Y:S01]  /*103c0*/  HMMA.16816.F32.BF16 R8, R32, R64, R16 ;  /* 0x000000402008723c */ /* 0x004fe20000041810 */
[----:B------:R-:W2:Y:S07]  /*103d0*/  LDSM.16.M88.4 R16, [R240+0xe100] ;  /* 0x00e10000f010783b */ /* 0x000eae0000000200 */
[----:B-1----:R-:W-:Y:S01]  /*103e0*/  HMMA.16816.F32.BF16 R48, R28, R60, R12 ;  /* 0x0000003c1c30723c */ /* 0x002fe2000004180c */
[----:B------:R-:W1:Y:S07]  /*103f0*/  LDSM.16.M88.4 R12, [R242+0xc100] ;  /* 0x00c10000f20c783b */ /* 0x000e6e0000000200 */
[C---:B------:R-:W-:Y:S08]  /*10400*/  HMMA.16816.F32.BF16 R88, R40.reuse, R56, R88 ;  /* 0x000000382858723c */ /* 0x040ff00000041858 */
[----:B------:R-:W-:Y:S08]  /*10410*/  HMMA.16816.F32.BF16 R108, R40, R58, R108 ;  /* 0x0000003a286c723c */ /* 0x000ff0000004186c */
[----:B------:R-:W-:Y:S01]  /*10420*/  HMMA.16816.F32.BF16 R56, R24, R60, R8 ;  /* 0x0000003c1838723c */ /* 0x000fe20000041808 */
[----:B------:R-:W-:Y:S07]  /*10430*/  LDSM.16.M88.4 R8, [R244+0xe100] ;  /* 0x00e10000f408783b */ /* 0x000fee0000000200 */
[----:B---3--:R-:W-:Y:S01]  /*10440*/  HMMA.16816.F32.BF16 R72, R20, R52, R48 ;  /* 0x000000341448723c */ /* 0x008fe20000041830 */
[----:B------:R-:W3:Y:S07]  /*10450*/  LDSM.16.M88.4 R48, [R232+0x6900] ;  /* 0x00690000e830783b */ /* 0x000eee0000000200 */
[-C--:B------:R-:W-:Y:S08]  /*10460*/  HMMA.16816.F32.BF16 R68, R36, R66.reuse, R68 ;  /* 0x000000422444723c */ /* 0x080ff00000041844 */
[----:B------:R-:W-:Y:S08]  /*10470*/  HMMA.16816.F32.BF16 R76, R32, R66, R80 ;  /* 0x00000042204c723c */ /* 0x000ff00000041850 */
[----:B--2---:R-:W-:Y:S01]  /*10480*/  HMMA.16816.F32.BF16 R64, R16, R52, R56 ;  /* 0x000000341040723c */ /* 0x004fe20000041838 */
[----:B------:R-:W2:Y:S07]  /*10490*/  LDSM.16.M88.4 R56, [R243+0x2800] ;  /* 0x00280000f338783b */ /* 0x000eae0000000200 */
[----:B------:R-:W-:Y:S08]  /*104a0*/  HMMA.16816.F32.BF16 R68, R28, R62, R68 ;  /* 0x0000003e1c44723c */ /* 0x000ff00000041844 */
[----:B-1----:R-:W-:Y:S08]  /*104b0*/  HMMA.16816.F32.BF16 R80, R12, R44, R72 ;  /* 0x0000002c0c50723c */ /* 0x002ff00000041848 */
[----:B------:R-:W-:Y:S08]  /*104c0*/  HMMA.16816.F32.BF16 R76, R24, R62, R76 ;  /* 0x0000003e184c723c */ /* 0x000ff0000004184c */
[----:B---3--:R-:W-:Y:S08]  /*104d0*/  HMMA.16816.F32.BF16 R72, R36, R48, R88 ;  /* 0x000000302448723c */ /* 0x008ff00000041858 */
[----:B------:R-:W-:Y:S01]  /*104e0*/  HMMA.16816.F32.BF16 R136, R40, R84, R136 ;  /* 0x000000542888723c */ /* 0x000fe20000041888 */
[----:B------:R-:W-:-:S04]  /*104f0*/  FMUL.FTZ R0, R80, c[0x0][0x320] ;  /* 0x0000c80050007a20 */ /* 0x000fc80000410000 */
[----:B------:R1:W3:Y:S03]  /*10500*/  MUFU.TANH R147, R0 ;  /* 0x0000000000937308 */ /* 0x0002e60000002400 */
[C---:B------:R-:W-:Y:S08]  /*10510*/  HMMA.16816.F32.BF16 R104, R40.reuse, R86, R104 ;  /* 0x000000562868723c */ /* 0x040ff00000041868 */
[----:B------:R-:W-:Y:S01]  /*10520*/  HMMA.16816.F32.BF16 R120, R40, R112, R120 ;  /* 0x000000702878723c */ /* 0x000fe20000041878 */
[----:B-1----:R-:W-:-:S07]  /*10530*/  FMUL.FTZ R0, R81, c[0x0][0x320] ;  /* 0x0000c80051007a20 */ /* 0x002fce0000410000 */
[----:B------:R-:W-:Y:S01]  /*10540*/  HMMA.16816.F32.BF16 R116, R40, R114, R116 ;  /* 0x000000722874723c */ /* 0x000fe20000041874 */
[----:B------:R-:W1:Y:S01]  /*10550*/  LDSM.16.M88.4 R40, [R238+0x6900] ;  /* 0x00690000ee28783b */ /* 0x000e620000000200 */
[----:B------:R4:W1:Y:S06]  /*10560*/  MUFU.TANH R146, R0 ;  /* 0x0000000000927308 */ /* 0x00086c0000002400 */
[----:B------:R-:W-:Y:S08]  /*10570*/  HMMA.16816.F32.BF16 R84, R8, R44, R64 ;  /* 0x0000002c0854723c */ /* 0x000ff00000041840 */
[----:B------:R-:W-:Y:S01]  /*10580*/  HMMA.16816.F32.BF16 R64, R20, R54, R68 ;  /* 0x000000361440723c */ /* 0x000fe20000041844 */
[----:B----4-:R-:W-:-:S04]  /*10590*/  FMUL.FTZ R0, R82, c[0x0][0x320] ;  /* 0x0000c80052007a20 */ /* 0x010fc80000410000 */
[----:B------:R4:W1:Y:S03]  /*105a0*/  MUFU.TANH R145, R0 ;  /* 0x0000000000917308 */ /* 0x0008660000002400 */
[----:B------:R-:W-:Y:S08]  /*105b0*/  HMMA.16816.F32.BF16 R60, R32, R48, R100 ;  /* 0x00000030203c723c */ /* 0x000ff00000041864 */
[----:B------:R-:W-:Y:S01]  /*105c0*/  HMMA.16816.F32.BF16 R68, R16, R54, R76 ;  /* 0x000000361044723c */ /* 0x000fe2000004184c */
[----:B------:R-:W1:Y:S01]  /*105d0*/  LDSM.16.M88.4 R52, [R237+0x2800] ;  /* 0x00280000ed34783b */ /* 0x000e620000000200 */
[----:B----4-:R-:W-:-:S06]  /*105e0*/  FMUL.FTZ R0, R83, c[0x0][0x320] ;  /* 0x0000c80053007a20 */ /* 0x010fcc0000410000 */
[----:B--2---:R-:W-:Y:S01]  /*105f0*/  HMMA.16816.F32.BF16 R72, R28, R56, R72 ;  /* 0x000000381c48723c */ /* 0x004fe20000041848 */
[----:B------:R2:W4:Y:S07]  /*10600*/  MUFU.TANH R144, R0 ;  /* 0x0000000000907308 */ /* 0x00052e0000002400 */
[----:B------:R-:W-:Y:S08]  /*10610*/  HMMA.16816.F32.BF16 R76, R12, R46, R64 ;  /* 0x0000002e0c4c723c */ /* 0x000ff00000041840 */
[----:B------:R-:W-:Y:S01]  /*10620*/  HMMA.16816.F32.BF16 R64, R24, R56, R60 ;  /* 0x000000381840723c */ /* 0x000fe2000004183c */
[----:B------:R-:W3:Y:S01]  /*10630*/  LDSM.16.M88.4 R60, [R232+0x7100] ;  /* 0x00710000e83c783b */ /* 0x000ee20000000200 */
[----:B--2---:R-:W-:-:S04]  /*10640*/  FMUL.FTZ R0, R84, c[0x0][0x320] ;  /* 0x0000c80054007a20 */ /* 0x004fc80000410000 */
[----:B------:R2:W1:Y:S02]  /*10650*/  MUFU.TANH R143, R0 ;  /* 0x00000000008f7308 */ /* 0x0004640000002400 */
[----:B------:R-:W-:Y:S08]  /*10660*/  HMMA.16816.F32.BF16 R88, R8, R46, R68 ;  /* 0x0000002e0858723c */ /* 0x000ff00000041844 */
[----:B------:R-:W-:Y:S01]  /*10670*/  HMMA.16816.F32.BF16 R44, R36, R50, R108 ;  /* 0x00000032242c723c */ /* 0x000fe2000004186c */
[----:B--2---:R-:W-:-:S07]  /*10680*/  FMUL.FTZ R0, R85, c[0x0][0x320] ;  /* 0x0000c80055007a20 */ /* 0x004fce0000410000 */
[----:B-1----:R-:W-:Y:S01]  /*10690*/  HMMA.16816.F32.BF16 R68, R20, R40, R72 ;  /* 0x000000281444723c */ /* 0x002fe20000041848 */
        /* <DEDUP_REMOVED lines=9> */
[----:B------:R-:W-:Y:S01]  /*10730*/  HMMA.16816.F32.BF16 R80, R8, R52, R48 ;  /* 0x000000340850723c */ /* 0x000fe20000041830 */
        /* <DEDUP_REMOVED lines=13> */
[----:B------:R-:W3:Y:S07]  /*10810*/  LDSM.16.M88.4 R56, [R238+0x7100] ;  /* 0x00710000ee38783b */ /* 0x000eee0000000200 */
[----:B------:R-:W-:Y:S01]  /*10820*/  HMMA.16816.F32.BF16 R72, R36, R60, R136 ;  /* 0x0000003c2448723c */ /* 0x000fe20000041888 */
[----:B-1----:R-:W-:-:S04]  /*10830*/  FMUL.FTZ R0, R88, c[0x0][0x320] ;  /* 0x0000c80058007a20 */ /* 0x002fc80000410000 */
[----:B------:R1:W1:Y:S11]  /*10840*/  MUFU.TANH R111, R0 ;  /* 0x00000000006f7308 */ /* 0x0002760000002400 */
[----:B------:R-:W-:Y:S01]  /*10850*/  HMMA.16816.F32.BF16 R68, R16, R42, R68 ;  /* 0x0000002a1044723c */ /* 0x000fe20000041844 */
[----:B------:R-:W4:Y:S01]  /*10860*/  LDSM.16.M88.4 R40, [R237+0x3000] ;  /* 0x00300000ed28783b */ /* 0x000f220000000200 */
[----:B-1----:R-:W-:-:S06]  /*10870*/  FMUL.FTZ R0, R89, c[0x0][0x320] ;  /* 0x0000c80059007a20 */ /* 0x002fcc0000410000 */
[----:B--2---:R-:W-:Y:S01]  /*10880*/  HMMA.16816.F32.BF16 R72, R28, R44, R72 ;  /* 0x0000002c1c48723c */ /* 0x004fe20000041848 */
[----:B------:R1:W2:Y:S11]  /*10890*/  MUFU.TANH R110, R0 ;  /* 0x00000000006e7308 */ /* 0x0002b60000002400 */
[----:B------:R-:W-:Y:S04]  /*108a0*/  @!UPT UIADD3 URZ, URZ, URZ, URZ ;  /* 0x0000003f3f3ff290 */ /* 0x000fe8000fffe03f */
[----:B------:R-:W-:Y:S01]  /*108b0*/  HMMA.16816.F32.BF16 R84, R8, R54, R68 ;  /* 0x000000360854723c */ /* 0x000fe20000041844 */
[----:B-1----:R-:W-:-:S04]  /*108c0*/  FMUL.FTZ R0, R90, c[0x0][0x320] ;  /* 0x0000c8005a007a20 */ /* 0x002fc80000410000 */
[----:B------:R1:W1:Y:S03]  /*108d0*/  MUFU.TANH R109, R0 ;  /* 0x00000000006d7308 */ /* 0x0002660000002400 */
[----:B---3--:R-:W-:Y:S08]  /*108e0*/  HMMA.16816.F32.BF16 R68, R20, R56, R72 ;  /* 0x000000381444723c */ /* 0x008ff00000041848 */
[----:B------:R-:W-:Y:S01]  /*108f0*/  HMMA.16816.F32.BF16 R72, R32, R62, R128 ;  /* 0x0000003e2048723c */ /* 0x000fe20000041880 */
[----:B-1----:R-:W-:-:S04]  /*10900*/  FMUL.FTZ R0, R91, c[0x0][0x320] ;  /* 0x0000c8005b007a20 */ /* 0x002fc80000410000 */
[----:B------:R1:W3:Y:S11]  /*10910*/  MUFU.TANH R103, R0 ;  /* 0x0000000000677308 */ /* 0x0002f60000002400 */
        /* <DEDUP_REMOVED lines=11> */
[----:B----4-:R-:W-:Y:S01]  /*109d0*/  HMMA.16816.F32.BF16 R72, R8, R42, R72 ;  /* 0x0000002a0848723c */ /* 0x010fe20000041848 */
[----:B-1----:R-:W-:-:S07]  /*109e0*/  FMUL.FTZ R0, R79, c[0x0][0x320] ;  /* 0x0000c8004f007a20 */ /* 0x002fce0000410000 */
[----:B------:R-:W-:Y:S01]  /*109f0*/  HMMA.16816.F32.BF16 R76, R12, R54, R64 ;  /* 0x000000360c4c723c */ /* 0x000fe20000041840 */
[----:B------:R1:W4:Y:S07]  /*10a00*/  MUFU.TANH R100, R0 ;  /* 0x0000000000647308 */ /* 0x00032e0000002400 */
[----:B------:R-:W-:Y:S01]  /*10a10*/  HMMA.16816.F32.BF16 R64, R24, R44, R48 ;  /* 0x0000002c1840723c */ /* 0x000fe20000041830 */
[----:B------:R-:W2:Y:S07]  /*10a20*/  LDSM.16.M88.4 R48, [R232+0x7900] ;  /* 0x00790000e830783b */ /* 0x000eae0000000200 */
        /* <DEDUP_REMOVED lines=21> */
[----:B------:R-:W-:Y:S01]  /*10b80*/  HMMA.16816.F32.BF16 R64, R32, R48, R132 ;  /* 0x000000302040723c */ /* 0x000fe20000041884 */
        /* <DEDUP_REMOVED lines=21> */
[----:B------:R-:W2:Y:S01]  /*10ce0*/  LDSM.16.M88.4 R36, [R237+0x3800] ;  /* 0x00380000ed24783b */ /* 0x000ea20000000200 */
        /* <DEDUP_REMOVED lines=14> */
[----:B--2---:R-:W-:Y:S07]  /*10dd0*/  HMMA.16816.F32.BF16 R56, R12, R36, R56 ;  /* 0x000000240c38723c */ /* 0x004fee0000041838 */
        /* <DEDUP_REMOVED lines=34> */
[----:B------:R-:W2:Y:S01]  /*11000*/  MUFU.TANH R52, R26 ;  /* 0x0000001a00347308 */ /* 0x000ea20000002400 */
[----:B-1----:R-:W-:-:S07]  /*11010*/  FMUL.FTZ R0, R80, c[0x0][0x320] ;  /* 0x0000c80050007a20 */ /* 0x002fce0000410000 */
        /* <DEDUP_REMOVED lines=17> */
[----:B------:R1:W1:Y:S02]  /*11130*/  MUFU.TANH R68, R0 ;  /* 0x0000000000447308 */ /* 0x0002640000002400 */
[----:B-1----:R-:W-:-:S06]  /*11140*/  FMUL.FTZ R0, R75, c[0x0][0x320] ;  /* 0x0000c8004b007a20 */ /* 0x002fcc0000410000 */
[----:B------:R1:W1:Y:S02]  /*11150*/  MUFU.TANH R48, R0 ;  /* 0x0000000000307308 */ /* 0x0002640000002400 */
[----:B-1----:R-:W-:-:S06]  /*11160*/  FMUL.FTZ R0, R59, c[0x0][0x320] ;  /* 0x0000c8003b007a20 */ /* 0x002fcc0000410000 */
[----:B------:R1:W1:Y:S02]  /*11170*/  MUFU.TANH R42, R0 ;  /* 0x00000000002a7308 */ /* 0x0002640000002400 */
[----:B-1----:R-:W-:Y:S01]  /*11180*/  LOP3.LUT R0, R154, R153, RZ, 0xfc, !PT ;  /* 0x000000999a007212 */ /* 0x002fe200078efcff */
[----:B------:R-:W-:Y:S06]  /*11190*/  BAR.SYNC.DEFER_BLOCKING 0x0 ;  /* 0x0000000000007b1d */ /* 0x000fec0000010000 */
[----:B------:R-:W-:Y:S05]  /*111a0*/  @!P6 BRA `(.L_x_837) ;  /* 0x000002300000e947 */ /* 0x000fea0003800000 */
[----:B--234-:R-:W-:Y:S01]  /*111b0*/  LEA.HI.SX32 R10, R173, 0xfffffffe, 0x1a ;  /* 0xfffffffead0a7811 */ /* 0x01cfe200078fd2ff */
        /* <DEDUP_REMOVED lines=34> */
.L_x_837:
[----:B--234-:R-:W-:Y:S01]  /*113e0*/  LOP3.LUT R2, R156, 0xffffffe0, RZ, 0xc0, !PT ;  /* 0xffffffe09c027812 */ /* 0x01cfe200078ec0ff */
[----:B------:R1:W-:Y:S01]  /*113f0*/  STL [R1+0x78], R244 ;  /* 0x000078f401007387 */ /* 0x0003e20000100800 */
[----:B------:R-:W-:-:S03]  /*11400*/  SHF.L.U32 R233, R0, 0x1, RZ ;  /* 0x0000000100e97819 */ /* 0x000fc600000006ff */
[----:B------:R-:W-:Y:S01]  /*11410*/  IMAD.IADD R2, R212, 0x1, -R2 ;  /* 0x00000001d4027824 */ /* 0x000fe200078e0a02 */
[----:B------:R2:W-:Y:S01]  /*11420*/  STL [R1+0x74], R243 ;  /* 0x000074f301007387 */ /* 0x0005e20000100800 */
[--C-:B------:R-:W-:Y:S02]  /*11430*/  IMAD R234, R4, 0x2, R233.reuse ;  /* 0x0000000204ea7824 */ /* 0x100fe400078e02e9 */
[C---:B------:R-:W-:Y:S01]  /*11440*/  IMAD R236, R3.reuse, 0x2, R233 ;  /* 0x0000000203ec7824 */ /* 0x040fe200078e02e9 */
[----:B------:R-:W-:Y:S01]  /*11450*/  SHF.R.S32.HI R5, RZ, 0x1f, R2 ;  /* 0x0000001fff057819 */ /* 0x000fe20000011402 */
[----:B------:R-:W-:Y:S01]  /*11460*/  STL [R1+0x70], R242 ;  /* 0x000070f201007387 */ /* 0x000fe20000100800 */
[----:B------:R-:W-:Y:S02]  /*11470*/  LEA R235, R3, R234, 0x1 ;  /* 0x000000ea03eb7211 */ /* 0x000fe400078e08ff */
[----:B------:R-:W-:Y:S01]  /*11480*/  LEA.HI R5, R5, R2, RZ, 0x2 ;  /* 0x0000000205057211 */ /* 0x000fe200078f10ff */
[----:B------:R-:W-:Y:S03]  /*11490*/  STL [R1+0x6c], R241 ;  /* 0x00006cf101007387 */ /* 0x000fe60000100800 */
[----:B------:R-:W-:Y:S01]  /*114a0*/  LOP3.LUT R5, R5, 0x7ffffffc, RZ, 0xc0, !PT ;  /* 0x7ffffffc05057812 */ /* 0x000fe200078ec0ff */
[----:B------:R3:W-:Y:S04]  /*114b0*/  STL [R1+0x68], R240 ;  /* 0x000068f001007387 */ /* 0x0007e80000100800 */
[----:B------:R-:W-:Y:S01]  /*114c0*/  IMAD.IADD R2, R2, 0x1, -R5 ;  /* 0x0000000102027824 */ /* 0x000fe200078e0a05 */
[----:B------:R-:W-:Y:S03]  /*114d0*/  STL [R1+0x64], R239 ;  /* 0x000064ef01007387 */ /* 0x000fe60000100800 */
        /* <DEDUP_REMOVED lines=24> */
[----:B------:R-:W-:Y:S02]  /*11660*/  FSEL R27, R111, -INF , P5 ;  /* 0xff8000006f1b7808 */ /* 0x000fe40002800000 */
[----:B------:R-:W-:-:S02]  /*11670*/  FSEL R16, R113, -INF , P5 ;  /* 0xff80000071107808 */ /* 0x000fc40002800000 */
        /* <DEDUP_REMOVED lines=30> */
[----:B------:R-:W-:Y:S02]  /*11860*/  FSEL R137, R68, -INF , P6 ;  /* 0xff80000044897808 */ /* 0x000fe40003000000 */
[----:B------:R-:W-:Y:S02]  /*11870*/  ISETP.GT.AND P0, PT, R2, 0x29, PT ;  /* 0x000000290200780c */ /* 0x000fe40003f04270 */
        /* <DEDUP_REMOVED lines=15> */
[----:B------:R-:W-:Y:S01]  /*11970*/  FSEL R171, R85, -INF , P1 ;  /* 0xff80000055ab7808 */ /* 0x000fe20000800000 */
[----:B------:R-:W-:Y:S01]  /*11980*/  LDSM.16.MT88.4 R76, [R236+0x100] ;  /* 0x00010000ec4c783b */ /* 0x000fe20000004200 */
[----:B------:R-:W-:-:S02]  /*11990*/  ISETP.GT.AND P1, PT, R2, 0x38, PT ;  /* 0x000000380200780c */ /* 0x000fc40003f24270 */
[----:B-1----:R-:W-:Y:S01]  /*119a0*/  FSEL R244, R57, -INF , P2 ;  /* 0xff80000039f47808 */ /* 0x002fe20001000000 */
[----:B------:R-:W-:Y:S01]  /*119b0*/  LDSM.16.MT88.4 R84, [R236+0x2900] ;  /* 0x00290000ec54783b */ /* 0x000fe20000004200 */
[----:B------:R-:W-:Y:S02]  /*119c0*/  FMNMX.FTZ R136, R205, R136, !PT ;  /* 0x00000088cd887209 */ /* 0x000fe40007810000 */
[----:B------:R-:W-:Y:S02]  /*119d0*/  FSEL R174, R48, -INF , P0 ;  /* 0xff80000030ae7808 */ /* 0x000fe40000000000 */
[----:B------:R-:W-:Y:S02]  /*119e0*/  FSEL R169, R73, -INF , P0 ;  /* 0xff80000049a97808 */ /* 0x000fe40000000000 */
[----:B------:R-:W-:Y:S02]  /*119f0*/  FSEL R132, R71, -INF , P0 ;  /* 0xff80000047847808 */ /* 0x000fe40000000000 */
[----:B------:R-:W-:-:S02]  /*11a00*/  ISETP.GT.AND P0, PT, R2, 0x39, PT ;  /* 0x000000390200780c */ /* 0x000fc40003f04270 */
[----:B--2---:R-:W-:Y:S02]  /*11a10*/  FSEL R243, R21, -INF , P1 ;  /* 0xff80000015f37808 */ /* 0x004fe40000800000 */
[----:B------:R-:W-:Y:S02]  /*11a20*/  FMNMX.FTZ R136, R244, R136, !PT ;  /* 0x00000088f4887209 */ /* 0x000fe40007810000 */
[----:B---3--:R-:W-:Y:S02]  /*11a30*/  FSEL R240, R20, -INF , P0 ;  /* 0xff80000014f07808 */ /* 0x008fe40000000000 */
[----:B------:R-:W-:Y:S02]  /*11a40*/  FMNMX.FTZ R136, R243, R136, !PT ;  /* 0x00000088f3887209 */ /* 0x000fe40007810000 */
[----:B------:R-:W-:Y:S02]  /*11a50*/  FSEL R138, R70, -INF , P6 ;  /* 0xff800000468a7808 */ /* 0x000fe40003000000 */
[----:B------:R-:W-:Y:S01]  /*11a60*/  FMNMX.FTZ R136, R240, R136, !PT ;  /* 0x00000088f0887209 */ /* 0x000fe20007810000 */
[----:B------:R-:W-:Y:S01]  /*11a70*/  LDSM.16.MT88.4 R68, [R233+0x2100] ;  /* 0x00210000e944783b */ /* 0x000fe20000004200 */
[----:B------:R-:W-:-:S02]  /*11a80*/  FSEL R242, R58, -INF , P5 ;  /* 0xff8000003af27808 */ /* 0x000fc40002800000 */
[----:B------:R-:W-:Y:S01]  /*11a90*/  FSEL R241, R42, -INF , P2 ;  /* 0xff8000002af17808 */ /* 0x000fe20001000000 */
[----:B------:R-:W1:Y:S01]  /*11aa0*/  SHFL.BFLY PT, R2, R136, 0x2, 0x1f ;  /* 0x0c401f0088027f89 */ /* 0x000e6200000e0000 */
[----:B------:R-:W-:Y:S02]  /*11ab0*/  FSEL R105, R36, -INF , P1 ;  /* 0xff80000024697808 */ /* 0x000fe40000800000 */
[----:B------:R-:W-:Y:S01]  /*11ac0*/  FSEL R214, R35, -INF , P0 ;  /* 0xff80000023d67808 */ /* 0x000fe20000000000 */
[----:B------:R-:W-:Y:S01]  /*11ad0*/  LDSM.16.MT88.4 R56, [R234+0x2100] ;  /* 0x00210000ea38783b */ /* 0x000fe20000004200 */
[----:B------:R-:W-:Y:S02]  /*11ae0*/  FMNMX.FTZ R134, R25, R26, !PT ;  /* 0x0000001a19867209 */ /* 0x000fe40007810000 */
[----:B------:R-:W-:Y:S02]  /*11af0*/  FSEL R176, R74, -INF , P6 ;  /* 0xff8000004ab07808 */ /* 0x000fe40003000000 */
[----:B------:R-:W-:-:S02]  /*11b00*/  FMNMX.FTZ R134, R27, R134, !PT ;  /* 0x000000861b867209 */ /* 0x000fc40007810000 */
[----:B------:R-:W-:Y:S02]  /*11b10*/  FSEL R172, R72, -INF , P6 ;  /* 0xff80000048ac7808 */ /* 0x000fe40003000000 */
[----:B------:R-:W-:Y:S01]  /*11b20*/  FMNMX.FTZ R134, R28, R134, !PT ;  /* 0x000000861c867209 */ /* 0x000fe20007810000 */
[----:B------:R-:W-:Y:S01]  /*11b30*/  LDSM.16.MT88.4 R72, [R235+0x100] ;  /* 0x00010000eb48783b */ /* 0x000fe20000004200 */
[----:B------:R-:W-:Y:S02]  /*11b40*/  FMNMX.FTZ R6, R29, R30, !PT ;  /* 0x0000001e1d067209 */ /* 0x000fe40007810000 */
[----:B------:R-:W-:Y:S02]  /*11b50*/  FMNMX.FTZ R134, R33, R134, !PT ;  /* 0x0000008621867209 */ /* 0x000fe40007810000 */
[----:B------:R-:W-:Y:S02]  /*11b60*/  FSEL R231, R49, -INF , P5 ;  /* 0xff80000031e77808 */ /* 0x000fe40002800000 */
[----:B------:R-:W-:-:S02]  /*11b70*/  FMNMX.FTZ R134, R34, R134, !PT ;  /* 0x0000008622867209 */ /* 0x000fc40007810000 */
[----:B------:R-:W-:Y:S02]  /*11b80*/  FSEL R230, R50, -INF , P2 ;  /* 0xff80000032e67808 */ /* 0x000fe40001000000 */
[----:B-1----:R-:W-:Y:S02]  /*11b90*/  FMNMX.FTZ R136, R136, R2, !PT ;  /* 0x0000000288887209 */ /* 0x002fe40007810000 */
        /* <DEDUP_REMOVED lines=9> */
[----:B------:R-:W-:Y:S01]  /*11c30*/  FMNMX.FTZ R134, R172, R134, !PT ;  /* 0x00000086ac867209 */ /* 0x000fe20007810000 */
[----:B------:R-:W-:Y:S01]  /*11c40*/  LDSM.16.MT88.4 R48, [R233+0x2900] ;  /* 0x00290000e930783b */ /* 0x000fe20000004200 */
[----:B------:R-:W-:-:S02]  /*11c50*/  FSEL R220, R47, -INF , P1 ;  /* 0xff8000002fdc7808 */ /* 0x000fc40000800000 */
[----:B------:R-:W-:Y:S02]  /*11c60*/  FMNMX.FTZ R134, R169, R134, !PT ;  /* 0x00000086a9867209 */ /* 0x000fe40007810000 */
[----:B------:R-:W-:Y:S02]  /*11c70*/  FSEL R219, R43, -INF , P0 ;  /* 0xff8000002bdb7808 */ /* 0x000fe40000000000 */
[----:B------:R-:W-:Y:S01]  /*11c80*/  FMNMX.FTZ R134, R231, R134, !PT ;  /* 0x00000086e7867209 */ /* 0x000fe20007810000 */
[----:B------:R-:W-:Y:S01]  /*11c90*/  LDSM.16.MT88.4 R40, [R233+0x100] ;  /* 0x00010000e928783b */ /* 0x000fe20000004200 */
[----:B-1----:R-:W-:Y:S02]  /*11ca0*/  FMNMX.FTZ R136, R136, R2, !PT ;  /* 0x0000000288887209 */ /* 0x002fe40007810000 */
[----:B------:R-:W-:Y:S02]  /*11cb0*/  FMNMX.FTZ R2, R14, R15, !PT ;  /* 0x0000000f0e027209 */ /* 0x000fe40007810000 */
[C---:B------:R-:W-:Y:S01]  /*11cc0*/  FSETP.NEU.FTZ.AND P6, PT, R136.reuse, -INF , PT ;  /* 0xff8000008800780b */ /* 0x040fe20003fdd000 */
[----:B------:R-:W-:Y:S01]  /*11cd0*/  FMUL.FTZ R22, R136, c[0x0][0x2d0] ;  /* 0x0000b40088167a20 */ /* 0x000fe20000410000 */
[----:B------:R-:W-:-:S02]  /*11ce0*/  FMNMX.FTZ R2, R16, R2, !PT ;  /* 0x0000000210027209 */ /* 0x000fc40007810000 */
[----:B------:R-:W-:Y:S02]  /*11cf0*/  FMNMX.FTZ R134, R230, R134, !PT ;  /* 0x00000086e6867209 */ /* 0x000fe40007810000 */
[----:B------:R-:W-:Y:S02]  /*11d00*/  FMNMX.FTZ R2, R17, R2, !PT ;  /* 0x0000000211027209 */ /* 0x000fe40007810000 */
[----:B------:R-:W-:Y:S02]  /*11d10*/  FSEL R22, R22, RZ, P6 ;  /* 0x000000ff16167208 */ /* 0x000fe40003000000 */
[----:B------:R-:W-:Y:S02]  /*11d20*/  FMNMX.FTZ R2, R18, R2, !PT ;  /* 0x0000000212027209 */ /* 0x000fe40007810000 */
[----:B------:R-:W-:Y:S01]  /*11d30*/  FMNMX.FTZ R134, R229, R134, !PT ;  /* 0x00000086e5867209 */ /* 0x000fe20007810000 */
[----:B------:R-:W-:Y:S01]  /*11d40*/  FFMA.FTZ R5, R5, c[0x0][0x2d0], -R22 ;  /* 0x0000b40005057a23 */ /* 0x000fe20000010816 */
[----:B------:R-:W-:-:S02]  /*11d50*/  FMNMX.FTZ R2, R19, R2, !PT ;  /* 0x0000000213027209 */ /* 0x000fc40007810000 */
[----:B------:R-:W-:Y:S01]  /*11d60*/  FMNMX.FTZ R134, R228, R134, !PT ;  /* 0x00000086e4867209 */ /* 0x000fe20007810000 */
[----:B------:R1:W-:Y:S01]  /*11d70*/  MUFU.EX2 R213, R5 ;  /* 0x0000000500d57308 */ /* 0x0003e20000000800 */
[----:B------:R-:W-:Y:S02]  /*11d80*/  FMNMX.FTZ R2, R24, R2, !PT ;  /* 0x0000000218027209 */ /* 0x000fe40007810000 */
[----:B------:R-:W-:Y:S02]  /*11d90*/  LOP3.LUT P6, RZ, R152, 0x2, RZ, 0xc0, !PT ;  /* 0x0000000298ff7812 */ /* 0x000fe400078cc0ff */
[----:B------:R-:W-:-:S04]  /*11da0*/  FMNMX.FTZ R2, R23, R2, !PT ;  /* 0x0000000217027209 */ /* 0x000fc80007810000 */
[----:B------:R-:W-:-:S04]  /*11db0*/  FMNMX.FTZ R2, R171, R2, !PT ;  /* 0x00000002ab027209 */ /* 0x000fc80007810000 */
[----:B------:R-:W-:Y:S02]  /*11dc0*/  FMNMX.FTZ R2, R170, R2, !PT ;  /* 0x00000002aa027209 */ /* 0x000fe40007810000 */
[----:B-1----:R-:W-:Y:S01]  /*11dd0*/  FMNMX.FTZ R5, R31, R6, !PT ;  /* 0x000000061f057209 */ /* 0x002fe20007810000 */
[----:B------:R-:W-:Y:S01]  /*11de0*/  FFMA.FTZ R6, R7, c[0x0][0x2d0], -R22 ;  /* 0x0000b40007067a23 */ /* 0x000fe20000010816 */
[----:B------:R-:W-:-:S03]  /*11df0*/  FMNMX.FTZ R2, R138, R2, !PT ;  /* 0x000000028a027209 */ /* 0x000fc60007810000 */
[----:B------:R1:W-:Y:S01]  /*11e00*/  MUFU.EX2 R164, R6 ;  /* 0x0000000600a47308 */ /* 0x0003e20000000800 */
[----:B------:R-:W-:-:S04]  /*11e10*/  FMNMX.FTZ R2, R132, R2, !PT ;  /* 0x0000000284027209 */ /* 0x000fc80007810000 */
[----:B------:R-:W-:-:S04]  /*11e20*/  FMNMX.FTZ R2, R242, R2, !PT ;  /* 0x00000002f2027209 */ /* 0x000fc80007810000 */
[----:B------:R-:W-:-:S04]  /*11e30*/  FMNMX.FTZ R2, R241, R2, !PT ;  /* 0x00000002f1027209 */ /* 0x000fc80007810000 */
[----:B------:R-:W-:Y:S01]  /*11e40*/  FMNMX.FTZ R2, R105, R2, !PT ;  /* 0x0000000269027209 */ /* 0x000fe20007810000 */
[----:B-1----:R-:W1:Y:S03]  /*11e50*/  SHFL.BFLY PT, R6, R134, 0x2, 0x1f ;  /* 0x0c401f0086067f89 */ /* 0x002e6600000e0000 */
[----:B------:R-:W-:-:S05]  /*11e60*/  FMNMX.FTZ R2, R214, R2, !PT ;  /* 0x00000002d6027209 */ /* 0x000fca0007810000 */
[----:B------:R-:W2:Y:S01]  /*11e70*/  SHFL.BFLY PT, R135, R2, 0x2, 0x1f ;  /* 0x0c401f0002877f89 */ /* 0x000ea200000e0000 */
[----:B-1----:R-:W-:Y:S02]  /*11e80*/  FMNMX.FTZ R134, R134, R6, !PT ;  /* 0x0000000686867209 */ /* 0x002fe40007810000 */
[----:B--2---:R-:W-:Y:S02]  /*11e90*/  FMNMX.FTZ R135, R2, R135, !PT ;  /* 0x0000008702877209 */ /* 0x004fe40007810000 */
[----:B------:R-:W-:-:S03]  /*11ea0*/  FMNMX.FTZ R2, R32, R5, !PT ;  /* 0x0000000520027209 */ /* 0x000fc60007810000 */
[----:B------:R-:W1:Y:S01]  /*11eb0*/  SHFL.BFLY PT, R7, R135, 0x1, 0x1f ;  /* 0x0c201f0087077f89 */ /* 0x000e6200000e0000 */
[----:B------:R-:W-:Y:S01]  /*11ec0*/  FMNMX.FTZ R5, R39, R2, !PT ;  /* 0x0000000227057209 */ /* 0x000fe20007810000 */
[----:B------:R-:W-:-:S03]  /*11ed0*/  FFMA.FTZ R2, R8, c[0x0][0x2d0], -R22 ;  /* 0x0000b40008027a23 */ /* 0x000fc60000010816 */
[----:B------:R-:W-:Y:S01]  /*11ee0*/  FMNMX.FTZ R5, R44, R5, !PT ;  /* 0x000000052c057209 */ /* 0x000fe20007810000 */
[----:B------:R2:W-:Y:S03]  /*11ef0*/  MUFU.EX2 R166, R2 ;  /* 0x0000000200a67308 */ /* 0x0005e60000000800 */
[----:B------:R-:W-:Y:S01]  /*11f00*/  FMNMX.FTZ R5, R45, R5, !PT ;  /* 0x000000052d057209 */ /* 0x000fe20007810000 */
[----:B--2---:R-:W-:Y:S01]  /*11f10*/  FFMA.FTZ R2, R9, c[0x0][0x2d0], -R22 ;  /* 0x0000b40009027a23 */ /* 0x004fe20000010816 */
[----:B-1----:R-:W-:-:S03]  /*11f20*/  FMNMX.FTZ R135, R135, R7, !PT ;  /* 0x0000000787877209 */ /* 0x002fc60007810000 */
[----:B------:R1:W-:Y:S01]  /*11f30*/  MUFU.EX2 R239, R2 ;  /* 0x0000000200ef7308 */ /* 0x0003e20000000800 */
[----:B------:R-:W2:Y:S01]  /*11f40*/  SHFL.BFLY PT, R7, R134, 0x1, 0x1f ;  /* 0x0c201f0086077f89 */ /* 0x000ea200000e0000 */
        /* <DEDUP_REMOVED lines=8> */
[----:B--2---:R-:W-:Y:S02]  /*11fd0*/  FMNMX.FTZ R134, R134, R7, !PT ;  /* 0x0000000786867209 */ /* 0x004fe40007810000 */
[----:B------:R-:W-:Y:S02]  /*11fe0*/  FMNMX.FTZ R2, R176, R2, !PT ;  /* 0x00000002b0027209 */ /* 0x000fe40007810000 */
[C---:B------:R-:W-:Y:S01]  /*11ff0*/  FSETP.NEU.FTZ.AND P0, PT, R134.reuse, -INF , PT ;  /* 0xff8000008600780b */ /* 0x040fe20003f1d000 */
[----:B------:R-:W-:Y:S01]  /*12000*/  FMUL.FTZ R20, R134, c[0x0][0x2d0] ;  /* 0x0000b40086147a20 */ /* 0x000fe20000410000 */
[----:B------:R-:W-:-:S04]  /*12010*/  FMNMX.FTZ R2, R174, R2, !PT ;  /* 0x00000002ae027209 */ /* 0x000fc80007810000 */
[----:B------:R-:W-:Y:S01]  /*12020*/  FMNMX.FTZ R2, R222, R2, !PT ;  /* 0x00000002de027209 */ /* 0x000fe20007810000 */
[----:B-1----:R-:W-:Y:S01]  /*12030*/  FFMA.FTZ R5, R11, c[0x0][0x2d0], -R22 ;  /* 0x0000b4000b057a23 */ /* 0x002fe20000010816 */
[----:B------:R-:W-:Y:S02]  /*12040*/  FSEL R20, R20, RZ, P0 ;  /* 0x000000ff14147208 */ /* 0x000fe40000000000 */
[----:B------:R-:W-:Y:S01]  /*12050*/  FMNMX.FTZ R2, R221, R2, !PT ;  /* 0x00000002dd027209 */ /* 0x000fe20007810000 */
[----:B------:R1:W-:Y:S02]  /*12060*/  MUFU.EX2 R54, R5 ;  /* 0x0000000500367308 */ /* 0x0003e40000000800 */
[----:B------:R-:W-:Y:S01]  /*12070*/  FFMA.FTZ R3, R34, c[0x0][0x2d0], -R20 ;  /* 0x0000b40022037a23 */ /* 0x000fe20000010814 */
[----:B------:R-:W-:-:S04]  /*12080*/  FMNMX.FTZ R2, R220, R2, !PT ;  /* 0x00000002dc027209 */ /* 0x000fc80007810000 */
[----:B------:R-:W-:Y:S01]  /*12090*/  FMNMX.FTZ R2, R219, R2, !PT ;  /* 0x00000002db027209 */ /* 0x000fe20007810000 */
[----:B------:R2:W-:Y:S04]  /*120a0*/  MUFU.EX2 R224, R3 ;  /* 0x0000000300e07308 */ /* 0x0005e80000000800 */
[----:B------:R-:W3:Y:S01]  /*120b0*/  SHFL.BFLY PT, R6, R2, 0x2, 0x1f ;  /* 0x0c401f0002067f89 */ /* 0x000ee200000e0000 */
[----:B-1----:R-:W-:-:S04]  /*120c0*/  FFMA.FTZ R5, R12, c[0x0][0x2d0], -R22 ;  /* 0x0000b4000c057a23 */ /* 0x002fc80000010816 */
[----:B------:R1:W-:Y:S01]  /*120d0*/  MUFU.EX2 R225, R5 ;  /* 0x0000000500e17308 */ /* 0x0003e20000000800 */
[----:B--2---:R-:W-:-:S07]  /*120e0*/  FFMA.FTZ R3, R37, c[0x0][0x2d0], -R20 ;  /* 0x0000b40025037a23 */ /* 0x004fce0000010814 */
[----:B------:R2:W-:Y:S01]  /*120f0*/  MUFU.EX2 R237, R3 ;  /* 0x0000000300ed7308 */ /* 0x0005e20000000800 */
[----:B-1----:R-:W-:Y:S01]  /*12100*/  FFMA.FTZ R5, R13, c[0x0][0x2d0], -R22 ;  /* 0x0000b4000d057a23 */ /* 0x002fe20000010816 */
[----:B---3--:R-:W-:-:S06]  /*12110*/  FMNMX.FTZ R2, R2, R6, !PT ;  /* 0x0000000602027209 */ /* 0x008fcc0007810000 */
[----:B------:R1:W3:Y:S01]  /*12120*/  MUFU.EX2 R104, R5 ;  /* 0x0000000500687308 */ /* 0x0002e20000000800 */
[----:B------:R-:W4:Y:S01]  /*12130*/  SHFL.BFLY PT, R6, R2, 0x1, 0x1f ;  /* 0x0c201f0002067f89 */ /* 0x000f2200000e0000 */
[----:B--2---:R-:W-:Y:S02]  /*12140*/  FFMA.FTZ R3, R38, c[0x0][0x2d0], -R20 ;  /* 0x0000b40026037a23 */ /* 0x004fe40000010814 */
[----:B-1----:R-:W-:Y:S01]  /*12150*/  FFMA.FTZ R5, R14, c[0x0][0x2d0], -R21 ;  /* 0x0000b4000e057a23 */ /* 0x002fe20000010815 */
[----:B---3--:R-:W-:-:S03]  /*12160*/  F2FP.BF16.PACK_AB R10, R104, R225 ;  /* 0x000000e1680a723e */ /* 0x008fc600000010ff */
[----:B------:R1:W-:Y:S01]  /*12170*/  MUFU.EX2 R218, R5 ;  /* 0x0000000500da7308 */ /* 0x0003e20000000800 */
[----:B----4-:R-:W-:-:S04]  /*12180*/  FMNMX.FTZ R2, R2, R6, !PT ;  /* 0x0000000602027209 */ /* 0x010fc80007810000 */
[C---:B------:R-:W-:Y:S01]  /*12190*/  FSETP.NEU.FTZ.AND P0, PT, R2.reuse, -INF , PT ;  /* 0xff8000000200780b */ /* 0x040fe20003f1d000 */
[----:B------:R-:W-:Y:S02]  /*121a0*/  FMUL.FTZ R6, R2, c[0x0][0x2d0] ;  /* 0x0000b40002067a20 */ /* 0x000fe40000410000 */
[----:B-1----:R-:W-:-:S03]  /*121b0*/  FFMA.FTZ R5, R15, c[0x0][0x2d0], -R21 ;  /* 0x0000b4000f057a23 */ /* 0x002fc60000010815 */
[----:B------:R-:W-:Y:S01]  /*121c0*/  FSEL R0, R6, RZ, P0 ;  /* 0x000000ff06007208 */ /* 0x000fe20000000000 */
[----:B------:R1:W2:Y:S04]  /*121d0*/  MUFU.EX2 R217, R5 ;  /* 0x0000000500d97308 */ /* 0x0002a80000000800 */
[----:B------:R-:W-:-:S04]  /*121e0*/  FFMA.FTZ R4, R31, c[0x0][0x2d0], -R0 ;  /* 0x0000b4001f047a23 */ /* 0x000fc80000010800 */
[----:B------:R3:W-:Y:S01]  /*121f0*/  MUFU.EX2 R238, R4 ;  /* 0x0000000400ee7308 */ /* 0x0007e20000000800 */
[----:B-1----:R-:W-:Y:S01]  /*12200*/  FFMA.FTZ R5, R16, c[0x0][0x2d0], -R21 ;  /* 0x0000b40010057a23 */ /* 0x002fe20000010815 */
[----:B------:R-:W-:-:S06]  /*12210*/  F2FP.BF16.PACK_AB R16, R164, R213 ;  /* 0x000000d5a410723e */ /* 0x000fcc00000010ff */
[----:B------:R1:W-:Y:S01]  /*12220*/  MUFU.EX2 R223, R5 ;  /* 0x0000000500df7308 */ /* 0x0003e20000000800 */
[----:B---3--:R-:W-:-:S07]  /*12230*/  FFMA.FTZ R4, R32, c[0x0][0x2d0], -R0 ;  /* 0x0000b40020047a23 */ /* 0x008fce0000010800 */
[----:B-----5:R-:W3:Y:S01]  /*12240*/  MUFU.EX2 R165, R4 ;  /* 0x0000000400a57308 */ /* 0x020ee20000000800 */
[----:B-1----:R-:W-:Y:S01]  /*12250*/  FFMA.FTZ R5, R17, c[0x0][0x2d0], -R21 ;  /* 0x0000b40011057a23 */ /* 0x002fe20000010815 */
[----:B--2---:R-:W-:-:S06]  /*12260*/  F2FP.BF16.PACK_AB R17, R217, R218 ;  /* 0x000000dad911723e */ /* 0x004fcc00000010ff */
[----:B------:R1:W2:Y:S01]  /*12270*/  MUFU.EX2 R167, R5 ;  /* 0x0000000500a77308 */ /* 0x0002a20000000800 */
[----:B---3--:R-:W-:Y:S01]  /*12280*/  F2FP.BF16.PACK_AB R15, R165, R238 ;  /* 0x000000eea50f723e */ /* 0x008fe200000010ff */
[----:B------:R-:W-:Y:S02]  /*12290*/  FFMA.FTZ R4, R33, c[0x0][0x2d0], -R20 ;  /* 0x0000b40021047a23 */ /* 0x000fe40000010814 */
[----:B------:R-:W-:Y:S04]  /*122a0*/  LDSM.16.MT88.4 R32, [R235+0x2100] ;  /* 0x00210000eb20783b */ /* 0x000fe80000004200 */
[----:B------:R-:W-:Y:S01]  /*122b0*/  MUFU.EX2 R60, R4 ;  /* 0x00000004003c7308 */ /* 0x000fe20000000800 */
[----:B-1----:R-:W-:Y:S01]  /*122c0*/  FFMA.FTZ R5, R18, c[0x0][0x2d0], -R21 ;  /* 0x0000b40012057a23 */ /* 0x002fe20000010815 */
[----:B------:R-:W-:-:S06]  /*122d0*/  F2FP.BF16.PACK_AB R18, R239, R166 ;  /* 0x000000a6ef12723e */ /* 0x000fcc00000010ff */
[----:B------:R1:W-:Y:S02]  /*122e0*/  MUFU.EX2 R179, R5 ;  /* 0x0000000500b37308 */ /* 0x0003e40000000800 */
[----:B-1----:R-:W-:Y:S01]  /*122f0*/  FFMA.FTZ R5, R19, c[0x0][0x2d0], -R21 ;  /* 0x0000b40013057a23 */ /* 0x002fe20000010815 */
[----:B--2---:R-:W-:-:S05]  /*12300*/  F2FP.BF16.PACK_AB R19, R167, R223 ;  /* 0x000000dfa713723e */ /* 0x004fca00000010ff */
[----:B------:R1:W2:Y:S02]  /*12310*/  MUFU.EX2 R227, R5 ;  /* 0x0000000500e37308 */ /* 0x0002a40000000800 */
[----:B------:R-:W-:Y:S01]  /*12320*/  HMMA.16816.F32.BF16 R100, R16, R40, RZ ;  /* 0x000000281064723c */ /* 0x000fe200000418ff */
[----:B-1----:R-:W-:Y:S01]  /*12330*/  FFMA.FTZ R5, R24, c[0x0][0x2d0], -R21 ;  /* 0x0000b40018057a23 */ /* 0x002fe20000010815 */
[----:B--2---:R-:W-:-:S04]  /*12340*/  F2FP.BF16.PACK_AB R9, R227, R179 ;  /* 0x000000b3e309723e */ /* 0x004fc800000010ff */
[----:B------:R1:W-:Y:S02]  /*12350*/  MUFU.EX2 R232, R5 ;  /* 0x0000000500e87308 */ /* 0x0003e40000000800 */
[----:B-1----:R-:W-:-:S06]  /*12360*/  FFMA.FTZ R5, R23, c[0x0][0x2d0], -R21 ;  /* 0x0000b40017057a23 */ /* 0x002fcc0000010815 */
[----:B------:R1:W2:Y:S08]  /*12370*/  MUFU.EX2 R23, R3 ;  /* 0x0000000300177308 */ /* 0x0002b00000000800 */
[----:B------:R3:W4:Y:S01]  /*12380*/  MUFU.EX2 R204, R5 ;  /* 0x0000000500cc7308 */ /* 0x0007220000000800 */
[----:B-1----:R-:W-:Y:S01]  /*12390*/  FFMA.FTZ R3, R39, c[0x0][0x2d0], -R0 ;  /* 0x0000b40027037a23 */ /* 0x002fe20000010800 */
[----:B--2---:R-:W-:Y:S01]  /*123a0*/  F2FP.BF16.PACK_AB R6, R23, R237 ;  /* 0x000000ed1706723e */ /* 0x004fe200000010ff */
[----:B------:R-:W-:Y:S05]  /*123b0*/  LDSM.16.MT88.4 R36, [R236+0x2100] ;  /* 0x00210000ec24783b */ /* 0x000fea0000004200 */
[----:B------:R1:W-:Y:S01]  /*123c0*/  MUFU.EX2 R106, R3 ;  /* 0x00000003006a7308 */ /* 0x0003e20000000800 */
[----:B---3--:R-:W-:Y:S01]  /*123d0*/  FFMA.FTZ R5, R25, c[0x0][0x2d0], -R20 ;  /* 0x0000b40019057a23 */ /* 0x008fe20000010814 */
[----:B----4-:R-:W-:-:S06]  /*123e0*/  F2FP.BF16.PACK_AB R11, R204, R232 ;  /* 0x000000e8cc0b723e */ /* 0x010fcc00000010ff */
[----:B------:R2:W-:Y:S01]  /*123f0*/  MUFU.EX2 R203, R5 ;  /* 0x0000000500cb7308 */ /* 0x0005e20000000800 */
[----:B-1----:R-:W-:Y:S02]  /*12400*/  FFMA.FTZ R3, R44, c[0x0][0x2d0], -R0 ;  /* 0x0000b4002c037a23 */ /* 0x002fe40000010800 */
[----:B--2---:R-:W-:-:S05]  /*12410*/  FFMA.FTZ R5, R26, c[0x0][0x2d0], -R20 ;  /* 0x0000b4001a057a23 */ /* 0x004fca0000010814 */
        /* <DEDUP_REMOVED lines=16> */
[----:B------:R2:W3:Y:S06]  /*12520*/  MUFU.EX2 R24, R3 ;  /* 0x0000000300187308 */ /* 0x0004ec0000000800 */
[----:B------:R-:W-:Y:S01]  /*12530*/  MOV R25, R60 ;  /* 0x0000003c00197202 */ /* 0x000fe20000000f00 */
[----:B------:R-:W-:Y:S01]  /*12540*/  HMMA.16816.F32.BF16 R96, R12, R40, RZ ;  /* 0x000000280c60723c */ /* 0x000fe200000418ff */
[----:B------:R-:W-:Y:S02]  /*12550*/  LDSM.16.MT88.4 R60, [R235+0x900] ;  /* 0x00090000eb3c783b */ /* 0x000fe40000004200 */
[----:B------:R-:W-:-:S04]  /*12560*/  F2FP.BF16.PACK_AB R4, R224, R25 ;  /* 0x00000019e004723e */ /* 0x000fc800000010ff */
[----:B------:R-:W-:Y:S01]  /*12570*/  IMAD.MOV.U32 R40, RZ, RZ, R54 ;  /* 0x000000ffff287224 */ /* 0x000fe200078e0036 */
[C---:B------:R-:W-:Y:S01]  /*12580*/  HMMA.16816.F32.BF16 R148, R12.reuse, R56, RZ ;  /* 0x000000380c94723c */ /* 0x040fe200000418ff */
[--C-:B--2---:R-:W-:Y:S01]  /*12590*/  FFMA.FTZ R3, R45, c[0x0][0x2d0], -R0.reuse ;  /* 0x0000b4002d037a23 */ /* 0x104fe20000010800 */
[----:B---3--:R-:W-:Y:S01]  /*125a0*/  F2FP.BF16.PACK_AB R5, R24, R106 ;  /* 0x0000006a1805723e */ /* 0x008fe200000010ff */
[----:B------:R-:W-:Y:S02]  /*125b0*/  IMAD.MOV.U32 R41, RZ, RZ, R53 ;  /* 0x000000ffff297224 */ /* 0x000fe400078e0035 */
[----:B------:R-:W2:Y:S01]  /*125c0*/  LDSM.16.MT88.4 R52, [R233+0x900] ;  /* 0x00090000e934783b */ /* 0x000ea20000004200 */
[----:B------:R3:W-:Y:S02]  /*125d0*/  MUFU.EX2 R215, R3 ;  /* 0x0000000300d77308 */ /* 0x0007e40000000800 */
[----:B------:R-:W-:Y:S01]  /*125e0*/  F2FP.BF16.PACK_AB R8, R40, R41 ;  /* 0x000000292808723e */ /* 0x000fe200000010ff */
[----:B------:R-:W-:Y:S08]  /*125f0*/  HMMA.16816.F32.BF16 R160, R12, R76, RZ ;  /* 0x0000004c0ca0723c */ /* 0x000ff000000418ff */
[----:B-1----:R-:W-:Y:S01]  /*12600*/  HMMA.16816.F32.BF16 R192, R8, R28, R92 ;  /* 0x0000001c08c0723c */ /* 0x002fe2000004185c */
[----:B---3--:R-:W-:-:S02]  /*12610*/  FFMA.FTZ R3, R46, c[0x0][0x2d0], -R0 ;  /* 0x0000b4002e037a23 */ /* 0x008fc40000010800 */
[----:B------:R-:W1:Y:S05]  /*12620*/  LDSM.16.MT88.4 R44, [R234+0x2900] ;  /* 0x00290000ea2c783b */ /* 0x000e6a0000004200 */
[C---:B------:R-:W-:Y:S01]  /*12630*/  HMMA.16816.F32.BF16 R156, R12.reuse, R72, RZ ;  /* 0x000000480c9c723c */ /* 0x040fe200000418ff */
[----:B------:R3:W4:Y:S07]  /*12640*/  MUFU.EX2 R226, R3 ;  /* 0x0000000300e27308 */ /* 0x00072e0000000800 */
[C---:B------:R-:W-:Y:S08]  /*12650*/  HMMA.16816.F32.BF16 R152, R12.reuse, R68, RZ ;  /* 0x000000440c98723c */ /* 0x040ff000000418ff */
[----:B------:R-:W-:Y:S01]  /*12660*/  HMMA.16816.F32.BF16 R112, R12, R36, RZ ;  /* 0x000000240c70723c */ /* 0x000fe200000418ff */
[----:B---3--:R-:W-:Y:S01]  /*12670*/  IMAD.MOV.U32 R3, RZ, RZ, R80 ;  /* 0x000000ffff037224 */ /* 0x008fe200078e0050 */
[----:B----4-:R-:W-:Y:S01]  /*12680*/  F2FP.BF16.PACK_AB R7, R226, R215 ;  /* 0x000000d7e207723e */ /* 0x010fe200000010ff */
[----:B------:R-:W3:Y:S05]  /*12690*/  LDSM.16.MT88.4 R80, [R235+0x2900] ;  /* 0x00290000eb50783b */ /* 0x000eea0000004200 */
[-C--:B--2---:R-:W-:Y:S08]  /*126a0*/  HMMA.16816.F32.BF16 R180, R8, R52.reuse, R100 ;  /* 0x0000003408b4723c */ /* 0x084ff00000041864 */
[C---:B------:R-:W-:Y:S07]  /*126b0*/  HMMA.16816.F32.BF16 R184, R4.reuse, R52, R96 ;  /* 0x0000003404b8723c */ /* 0x040fee0000041860 */
[----:B------:R-:W-:Y:S01]  /*126c0*/  IMAD.MOV.U32 R53, RZ, RZ, R106 ;  /* 0x000000ffff357224 */ /* 0x000fe200078e006a */
[----:B------:R-:W-:Y:S01]  /*126d0*/  HMMA.16816.F32.BF16 R188, R4, R28, R88 ;  /* 0x0000001c04bc723c */ /* 0x000fe20000041858 */
[----:B------:R-:W-:-:S06]  /*126e0*/  MOV R52, R105 ;  /* 0x0000006900347202 */ /* 0x000fcc0000000f00 */
[----:B------:R-:W-:Y:S01]  /*126f0*/  IMAD.MOV.U32 R29, RZ, RZ, R104 ;  /* 0x000000ffff1d7224 */ /* 0x000fe200078e0068 */
[C---:B------:R-:W-:Y:S08]  /*12700*/  HMMA.16816.F32.BF16 R144, R12.reuse, R42, RZ ;  /* 0x0000002a0c90723c */ /* 0x040ff000000418ff */
[C---:B------:R-:W-:Y:S08]  /*12710*/  HMMA.16816.F32.BF16 R104, R12.reuse, R32, RZ ;  /* 0x000000200c68723c */ /* 0x040ff000000418ff */
[C---:B------:R-:W-:Y:S08]  /*12720*/  HMMA.16816.F32.BF16 R140, R12.reuse, R26, RZ ;  /* 0x0000001a0c8c723c */ /* 0x040ff000000418ff */
[C---:B------:R-:W-:Y:S08]  /*12730*/  HMMA.16816.F32.BF16 R128, R12.reuse, R78, RZ ;  /* 0x0000004e0c80723c */ /* 0x040ff000000418ff */
[C---:B------:R-:W-:Y:S08]  /*12740*/  HMMA.16816.F32.BF16 R124, R12.reuse, R74, RZ ;  /* 0x0000004a0c7c723c */ /* 0x040ff000000418ff */
[C---:B------:R-:W-:Y:S08]  /*12750*/  HMMA.16816.F32.BF16 R120, R12.reuse, R70, RZ ;  /* 0x000000460c78723c */ /* 0x040ff000000418ff */
[C---:B------:R-:W-:Y:S08]  /*12760*/  HMMA.16816.F32.BF16 R116, R12.reuse, R58, RZ ;  /* 0x0000003a0c74723c */ /* 0x040ff000000418ff */
[C---:B------:R-:W-:Y:S08]  /*12770*/  HMMA.16816.F32.BF16 R108, R12.reuse, R38, RZ ;  /* 0x000000260c6c723c */ /* 0x040ff000000418ff */
[----:B------:R-:W-:Y:S08]  /*12780*/  HMMA.16816.F32.BF16 R100, R12, R34, RZ ;  /* 0x000000220c64723c */ /* 0x000ff000000418ff */
[C---:B-1----:R-:W-:Y:S08]  /*12790*/  HMMA.16816.F32.BF16 R12, R4.reuse, R44, R148 ;  /* 0x0000002c040c723c */ /* 0x042ff00000041894 */
[C---:B------:R-:W-:Y:S07]  /*127a0*/  HMMA.16816.F32.BF16 R196, R4.reuse, R64, R160 ;  /* 0x0000004004c4723c */ /* 0x040fee00000418a0 */
[----:B------:R-:W-:Y:S01]  /*127b0*/  IMAD.MOV.U32 R162, RZ, RZ, R205 ;  /* 0x000000ffffa27224 */ /* 0x000fe200078e00cd */
[----:B------:R-:W-:Y:S01]  /*127c0*/  MOV R163, R204 ;  /* 0x000000cc00a37202 */ /* 0x000fe20000000f00 */
[C---:B---3--:R-:W-:Y:S07]  /*127d0*/  HMMA.16816.F32.BF16 R104, R4.reuse, R80, R104 ;  /* 0x000000500468723c */ /* 0x048fee0000041868 */
[----:B------:R-:W-:Y:S01]  /*127e0*/  MOV R28, R13 ;  /* 0x0000000d001c7202 */ /* 0x000fe20000000f00 */
[C---:B------:R-:W-:Y:S07]  /*127f0*/  HMMA.16816.F32.BF16 R204, R4.reuse, R60, R156 ;  /* 0x0000003c04cc723c */ /* 0x040fee000004189c */
[----:B------:R-:W-:Y:S01]  /*12800*/  MOV R158, R15 ;  /* 0x0000000f009e7202 */ /* 0x000fe20000000f00 */
[----:B------:R-:W-:Y:S01]  /*12810*/  IMAD.MOV.U32 R157, RZ, RZ, R14 ;  /* 0x000000ffff9d7224 */ /* 0x000fe200078e000e */
[----:B------:R-:W-:Y:S01]  /*12820*/  HMMA.16816.F32.BF16 R208, R4, R48, R152 ;  /* 0x0000003004d0723c */ /* 0x000fe20000041898 */
[----:B------:R-:W-:-:S06]  /*12830*/  IMAD.MOV.U32 R156, RZ, RZ, R12 ;  /* 0x000000ffff9c7224 */ /* 0x000fcc00078e000c */
[----:B------:R-:W-:Y:S01]  /*12840*/  IMAD.MOV.U32 R154, RZ, RZ, R213 ;  /* 0x000000ffff9a7224 */ /* 0x000fe200078e00d5 */
[C---:B------:R-:W-:Y:S01]  /*12850*/  HMMA.16816.F32.BF16 R12, R16.reuse, R56, RZ ;  /* 0x00000038100c723c */ /* 0x040fe200000418ff */
[----:B------:R-:W-:Y:S01]  /*12860*/  IMAD.MOV.U32 R213, RZ, RZ, R104 ;  /* 0x000000ffffd57224 */ /* 0x000fe200078e0068 */
[----:B------:R-:W-:Y:S01]  /*12870*/  MOV R212, R105 ;  /* 0x0000006900d47202 */ /* 0x000fe20000000f00 */
[----:B------:R-:W-:Y:S01]  /*12880*/  IMAD.MOV.U32 R104, RZ, RZ, R224 ;  /* 0x000000ffff687224 */ /* 0x000fe200078e00e0 */
[----:B------:R-:W-:Y:S01]  /*12890*/  MOV R105, R225 ;  /* 0x000000e100697202 */ /* 0x000fe20000000f00 */
[----:B------:R-:W-:Y:S02]  /*128a0*/  IMAD.MOV.U32 R155, RZ, RZ, R24 ;  /* 0x000000ffff9b7224 */ /* 0x000fe400078e0018 */
[----:B------:R-:W-:Y:S01]  /*128b0*/  IMAD.MOV.U32 R57, RZ, RZ, R29 ;  /* 0x000000ffff397224 */ /* 0x000fe200078e001d */
[----:B------:R-:W-:Y:S01]  /*128c0*/  HMMA.16816.F32.BF16 R88, R16, R68, RZ ;  /* 0x000000441058723c */ /* 0x000fe200000418ff */
[----:B------:R-:W-:-:S02]  /*128d0*/  IMAD.MOV.U32 R29, RZ, RZ, R227 ;  /* 0x000000ffff1d7224 */ /* 0x000fc400078e00e3 */
[----:B------:R-:W-:Y:S01]  /*128e0*/  IMAD.MOV.U32 R56, RZ, RZ, R52 ;  /* 0x000000ffff387224 */ /* 0x000fe200078e0034 */
[----:B------:R-:W-:-:S03]  /*128f0*/  MOV R52, R25 ;  /* 0x0000001900347202 */ /* 0x000fc60000000f00 */
[----:B------:R-:W-:Y:S01]  /*12900*/  IMAD.MOV.U32 R69, RZ, RZ, R106 ;  /* 0x000000ffff457224 */ /* 0x000fe200078e006a */
[----:B------:R-:W-:Y:S01]  /*12910*/  HMMA.16816.F32.BF16 R96, R16, R76, RZ ;  /* 0x0000004c1060723c */ /* 0x000fe200000418ff */
[----:B------:R-:W-:Y:S02]  /*12920*/  IMAD.MOV.U32 R106, RZ, RZ, R226 ;  /* 0x000000ffff6a7224 */ /* 0x000fe400078e00e2 */
[----:B------:R-:W-:-:S04]  /*12930*/  IMAD.MOV.U32 R68, RZ, RZ, R107 ;  /* 0x000000ffff447224 */ /* 0x000fc800078e006b */
[----:B------:R-:W-:Y:S01]  /*12940*/  MOV R77, R154 ;  /* 0x0000009a004d7202 */ /* 0x000fe20000000f00 */
[----:B------:R-:W-:Y:S01]  /*12950*/  HMMA.16816.F32.BF16 R224, R4, R46, R116 ;  /* 0x0000002e04e0723c */ /* 0x000fe20000041874 */
[----:B------:R-:W-:-:S07]  /*12960*/  IMAD.MOV.U32 R76, RZ, RZ, R155 ;  /* 0x000000ffff4c7224 */ /* 0x000fce00078e009b */
[----:B------:R-:W-:Y:S08]  /*12970*/  HMMA.16816.F32.BF16 R116, R8, R44, R12 ;  /* 0x0000002c0874723c */ /* 0x000ff0000004180c */
[C---:B------:R-:W-:Y:S08]  /*12980*/  HMMA.16816.F32.BF16 R12, R16.reuse, R36, RZ ;  /* 0x00000024100c723c */ /* 0x040ff000000418ff */
[----:B------:R-:W-:Y:S08]  /*12990*/  HMMA.16816.F32.BF16 R36, R16, R38, RZ ;  /* 0x000000261024723c */ /* 0x000ff000000418ff */
[----:B------:R-:W-:Y:S08]  /*129a0*/  HMMA.16816.F32.BF16 R108, R4, R86, R108 ;  /* 0x00000056046c723c */ /* 0x000ff0000004186c */
[----:B------:R-:W-:Y:S07]  /*129b0*/  HMMA.16816.F32.BF16 R92, R16, R72, RZ ;  /* 0x00000048105c723c */ /* 0x000fee00000418ff */
[----:B------:R-:W-:Y:S01]  /*129c0*/  IMAD.MOV.U32 R73, RZ, RZ, R162 ;  /* 0x000000ffff497224 */ /* 0x000fe200078e00a2 */
[----:B------:R-:W-:Y:S01]  /*129d0*/  HMMA.16816.F32.BF16 R36, R8, R86, R36 ;  /* 0x000000560824723c */ /* 0x000fe20000041824 */
[----:B------:R-:W-:Y:S01]  /*129e0*/  MOV R72, R163 ;  /* 0x000000a300487202 */ /* 0x000fe20000000f00 */
[----:B------:R-:W-:Y:S01]  /*129f0*/  IMAD.MOV.U32 R162, RZ, RZ, R40 ;  /* 0x000000ffffa27224 */ /* 0x000fe200078e0028 */
[----:B------:R-:W-:-:S04]  /*12a00*/  MOV R163, R41 ;  /* 0x0000002900a37202 */ /* 0x000fc80000000f00 */
[----:B------:R-:W-:Y:S01]  /*12a10*/  MOV R86, R3 ;  /* 0x0000000300567202 */ /* 0x000fe20000000f00 */
[----:B------:R-:W-:Y:S01]  /*12a20*/  HMMA.16816.F32.BF16 R112, R4, R84, R112 ;  /* 0x000000540470723c */ /* 0x000fe20000041870 */
[----:B------:R-:W-:-:S07]  /*12a30*/  FFMA.FTZ R3, R168, c[0x0][0x2d0], -R22 ;  /* 0x0000b400a8037a23 */ /* 0x000fce0000010816 */
[----:B------:R-:W-:Y:S01]  /*12a40*/  HMMA.16816.F32.BF16 R96, R8, R64, R96 ;  /* 0x000000400860723c */ /* 0x000fe20000041860 */
[----:B------:R1:W-:Y:S07]  /*12a50*/  MUFU.EX2 R65, R3 ;  /* 0x0000000300417308 */ /* 0x0003ee0000000800 */
[C---:B------:R-:W-:Y:S07]  /*12a60*/  HMMA.16816.F32.BF16 R148, R4.reuse, R54, R144 ;  /* 0x000000360494723c */ /* 0x040fee0000041890 */
[----:B------:R-:W-:Y:S01]  /*12a70*/  IMAD.MOV.U32 R144, RZ, RZ, R167 ;  /* 0x000000ffff907224 */ /* 0x000fe200078e00a7 */
[----:B------:R-:W-:Y:S01]  /*12a80*/  MOV R145, R166 ;  /* 0x000000a600917202 */ /* 0x000fe20000000f00 */
[----:B-1----:R-:W-:Y:S01]  /*12a90*/  FFMA.FTZ R3, R139, c[0x0][0x2d0], -R22 ;  /* 0x0000b4008b037a23 */ /* 0x002fe20000010816 */
[----:B------:R-:W-:Y:S01]  /*12aa0*/  HMMA.16816.F32.BF16 R128, R4, R66, R128 ;  /* 0x000000420480723c */ /* 0x000fe20000041880 */
[----:B------:R-:W-:Y:S01]  /*12ab0*/  IMAD.MOV.U32 R146, RZ, RZ, R165 ;  /* 0x000000ffff927224 */ /* 0x000fe200078e00a5 */
[----:B------:R-:W-:Y:S01]  /*12ac0*/  MOV R160, R115 ;  /* 0x0000007300a07202 */ /* 0x000fe20000000f00 */
[----:B------:R-:W-:Y:S01]  /*12ad0*/  IMAD.MOV.U32 R147, RZ, RZ, R164 ;  /* 0x000000ffff937224 */ /* 0x000fe200078e00a4 */
[----:B------:R1:W-:Y:S01]  /*12ae0*/  MUFU.EX2 R139, R3 ;  /* 0x00000003008b7308 */ /* 0x0003e20000000800 */
[----:B------:R-:W-:-:S02]  /*12af0*/  IMAD.MOV.U32 R24, RZ, RZ, R113 ;  /* 0x000000ffff187224 */ /* 0x000fc400078e0071 */
[----:B------:R-:W-:Y:S01]  /*12b00*/  IMAD.MOV.U32 R161, RZ, RZ, R114 ;  /* 0x000000ffffa17224 */ /* 0x000fe200078e0072 */
[----:B------:R-:W-:Y:S01]  /*12b10*/  HMMA.16816.F32.BF16 R164, R4, R30, R140 ;  /* 0x0000001e04a4723c */ /* 0x000fe2000004188c */
[----:B------:R-:W-:Y:S02]  /*12b20*/  IMAD.MOV.U32 R159, RZ, RZ, R112 ;  /* 0x000000ffff9f7224 */ /* 0x000fe400078e0070 */
[----:B------:R-:W-:-:S04]  /*12b30*/  IMAD.MOV.U32 R107, RZ, RZ, R24 ;  /* 0x000000ffff6b7224 */ /* 0x000fc800078e0018 */
[----:B------:R-:W-:Y:S01]  /*12b40*/  MOV R143, R76 ;  /* 0x0000004c008f7202 */ /* 0x000fe20000000f00 */
[----:B------:R-:W-:Y:S01]  /*12b50*/  IMAD.MOV.U32 R142, RZ, RZ, R77 ;  /* 0x000000ffff8e7224 */ /* 0x000fe200078e004d */
[----:B------:R-:W-:Y:S01]  /*12b60*/  HMMA.16816.F32.BF16 R124, R4, R62, R124 ;  /* 0x0000003e047c723c */ /* 0x000fe2000004187c */
[----:B------:R-:W-:Y:S01]  /*12b70*/  MOV R141, R147 ;  /* 0x00000093008d7202 */ /* 0x000fe20000000f00 */
[----:B------:R-:W-:Y:S02]  /*12b80*/  IMAD.MOV.U32 R147, RZ, RZ, R72 ;  /* 0x000000ffff937224 */ /* 0x000fe400078e0048 */
[----:B-1----:R-:W-:Y:S02]  /*12b90*/  FFMA.FTZ R3, R137, c[0x0][0x2d0], -R22 ;  /* 0x0000b40089037a23 */ /* 0x002fe40000010816 */
[----:B------:R-:W-:Y:S01]  /*12ba0*/  IMAD.MOV.U32 R140, RZ, RZ, R146 ;  /* 0x000000ffff8c7224 */ /* 0x000fe200078e0092 */
[----:B------:R-:W-:Y:S01]  /*12bb0*/  MOV R146, R57 ;  /* 0x0000003900927202 */ /* 0x000fe20000000f00 */
[----:B------:R-:W-:Y:S01]  /*12bc0*/  HMMA.16816.F32.BF16 R76, R16, R78, RZ ;  /* 0x0000004e104c723c */ /* 0x000fe200000418ff */
[----:B------:R1:W-:Y:S01]  /*12bd0*/  MUFU.EX2 R137, R3 ;  /* 0x0000000300897308 */ /* 0x0003e20000000800 */
[----:B------:R-:W-:Y:S01]  /*12be0*/  IMAD.MOV.U32 R87, RZ, RZ, R140 ;  /* 0x000000ffff577224 */ /* 0x000fe200078e008c */
[----:B------:R-:W-:Y:S01]  /*12bf0*/  MOV R44, R146 ;  /* 0x00000092002c7202 */ /* 0x000fe20000000f00 */
[----:B------:R-:W-:-:S04]  /*12c00*/  IMAD.MOV.U32 R168, RZ, RZ, R141 ;  /* 0x000000ffffa87224 */ /* 0x000fc800078e008d */
[C---:B------:R-:W-:Y:S08]  /*12c10*/  HMMA.16816.F32.BF16 R120, R4.reuse, R50, R120 ;  /* 0x000000320478723c */ /* 0x040ff00000041878 */
[----:B------:R-:W-:Y:S01]  /*12c20*/  HMMA.16816.F32.BF16 R152, R4, R82, R100 ;  /* 0x000000520498723c */ /* 0x000fe20000041864 */
[----:B-1----:R-:W-:-:S04]  /*12c30*/  FFMA.FTZ R3, R133, c[0x0][0x2d0], -R22 ;  /* 0x0000b40085037a23 */ /* 0x002fc80000010816 */
[----:B------:R1:W-:Y:S03]  /*12c40*/  MUFU.EX2 R133, R3 ;  /* 0x0000000300857308 */ /* 0x0003e60000000800 */
[C---:B------:R-:W-:Y:S08]  /*12c50*/  HMMA.16816.F32.BF16 R40, R16.reuse, R42, RZ ;  /* 0x0000002a1028723c */ /* 0x040ff000000418ff */
[----:B------:R-:W-:Y:S01]  /*12c60*/  HMMA.16816.F32.BF16 R4, R16, R32, RZ ;  /* 0x000000201004723c */ /* 0x000fe200000418ff */
[----:B-1----:R-:W-:-:S02]  /*12c70*/  FFMA.FTZ R3, R171, c[0x0][0x2d0], -R21 ;  /* 0x0000b400ab037a23 */ /* 0x002fc40000010815 */
[----:B------:R-:W-:-:S05]  /*12c80*/  IMAD.MOV.U32 R171, RZ, RZ, R142 ;  /* 0x000000ffffab7224 */ /* 0x000fca00078e008e */
[C---:B------:R-:W-:Y:S01]  /*12c90*/  HMMA.16816.F32.BF16 R100, R8.reuse, R60, R92 ;  /* 0x0000003c0864723c */ /* 0x040fe2000004185c */
[----:B------:R1:W-:Y:S07]  /*12ca0*/  MUFU.EX2 R61, R3 ;  /* 0x00000003003d7308 */ /* 0x0003ee0000000800 */
[C---:B------:R-:W-:Y:S01]  /*12cb0*/  HMMA.16816.F32.BF16 R112, R8.reuse, R84, R12 ;  /* 0x000000540870723c */ /* 0x040fe2000004180c */
[----:B------:R-:W2:Y:S06]  /*12cc0*/  LDSM.16.MT88.4 R12, [R233+0x1100] ;  /* 0x00110000e90c783b */ /* 0x000eac0000004200 */
[----:B------:R-:W-:Y:S01]  /*12cd0*/  MOV R85, R144 ;  /* 0x0000009000557202 */ /* 0x000fe20000000f00 */
[----:B------:R-:W-:Y:S01]  /*12ce0*/  IMAD.MOV.U32 R144, RZ, RZ, R104 ;  /* 0x000000ffff907224 */ /* 0x000fe200078e0068 */
[----:B------:R-:W-:Y:S01]  /*12cf0*/  HMMA.16816.F32.BF16 R76, R8, R66, R76 ;  /* 0x00000042084c723c */ /* 0x000fe2000004184c */
[----:B-1----:R-:W-:Y:S01]  /*12d00*/  FFMA.FTZ R3, R170, c[0x0][0x2d0], -R21 ;  /* 0x0000b400aa037a23 */ /* 0x002fe20000010815 */
[----:B------:R-:W-:Y:S01]  /*12d10*/  MOV R170, R143 ;  /* 0x0000008f00aa7202 */ /* 0x000fe20000000f00 */
[----:B------:R-:W-:-:S02]  /*12d20*/  IMAD.MOV.U32 R104, RZ, RZ, R73 ;  /* 0x000000ffff687224 */ /* 0x000fc400078e0049 */
[----:B------:R1:W-:Y:S01]  /*12d30*/  MUFU.EX2 R64, R3 ;  /* 0x0000000300407308 */ /* 0x0003e20000000800 */
[----:B------:R-:W-:Y:S02]  /*12d40*/  IMAD.MOV.U32 R84, RZ, RZ, R145 ;  /* 0x000000ffff547224 */ /* 0x000fe400078e0091 */
[----:B------:R-:W-:Y:S01]  /*12d50*/  HMMA.16816.F32.BF16 R72, R16, R74, RZ ;  /* 0x0000004a1048723c */ /* 0x000fe200000418ff */
[----:B------:R-:W-:-:S04]  /*12d60*/  IMAD.MOV.U32 R145, RZ, RZ, R56 ;  /* 0x000000ffff917224 */ /* 0x000fc800078e0038 */
[----:B------:R-:W-:-:S03]  /*12d70*/  IMAD.MOV.U32 R45, RZ, RZ, R145 ;  /* 0x000000ffff2d7224 */ /* 0x000fc600078e0091 */
[----:B------:R-:W-:Y:S01]  /*12d80*/  HMMA.16816.F32.BF16 R92, R8, R48, R88 ;  /* 0x00000030085c723c */ /* 0x000fe20000041858 */
[----:B-1----:R-:W-:Y:S01]  /*12d90*/  FFMA.FTZ R3, R138, c[0x0][0x2d0], -R21 ;  /* 0x0000b4008a037a23 */ /* 0x002fe20000010815 */
[----:B------:R-:W-:-:S06]  /*12da0*/  MOV R138, R158 ;  /* 0x0000009e008a7202 */ /* 0x000fcc0000000f00 */
[C---:B------:R-:W-:Y:S01]  /*12db0*/  HMMA.16816.F32.BF16 R40, R8.reuse, R54, R40 ;  /* 0x000000360828723c */ /* 0x040fe20000041828 */
[----:B------:R1:W-:Y:S07]  /*12dc0*/  MUFU.EX2 R67, R3 ;  /* 0x0000000300437308 */ /* 0x0003ee0000000800 */
[----:B------:R-:W-:Y:S08]  /*12dd0*/  HMMA.16816.F32.BF16 R88, R8, R80, R4 ;  /* 0x000000500858723c */ /* 0x000ff00000041804 */
[----:B------:R-:W-:Y:S01]  /*12de0*/  HMMA.16816.F32.BF16 R4, R16, R70, RZ ;  /* 0x000000461004723c */ /* 0x000fe200000418ff */
[----:B-1----:R-:W-:-:S04]  /*12df0*/  FFMA.FTZ R3, R132, c[0x0][0x2d0], -R21 ;  /* 0x0000b40084037a23 */ /* 0x002fc80000010815 */
[----:B------:R1:W-:Y:S02]  /*12e00*/  MUFU.EX2 R132, R3 ;  /* 0x0000000300847308 */ /* 0x0003e40000000800 */
[----:B------:R-:W-:Y:S01]  /*12e10*/  IMAD.MOV.U32 R71, RZ, RZ, R147 ;  /* 0x000000ffff477224 */ /* 0x000fe200078e0093 */
[----:B------:R-:W-:Y:S01]  /*12e20*/  HMMA.16816.F32.BF16 R72, R8, R62, R72 ;  /* 0x0000003e0848723c */ /* 0x000fe20000041848 */
[----:B------:R-:W-:Y:S02]  /*12e30*/  IMAD.MOV.U32 R70, RZ, RZ, R104 ;  /* 0x000000ffff467224 */ /* 0x000fe400078e0068 */
[----:B------:R-:W-:-:S05]  /*12e40*/  IMAD.MOV.U32 R104, RZ, RZ, R159 ;  /* 0x000000ffff687224 */ /* 0x000fca00078e009f */
[----:B------:R-:W-:Y:S01]  /*12e50*/  HMMA.16816.F32.BF16 R24, R16, R26, RZ ;  /* 0x0000001a1018723c */ /* 0x000fe200000418ff */
[----:B-1----:R-:W-:-:S07]  /*12e60*/  FFMA.FTZ R3, R175, c[0x0][0x2d0], -R20 ;  /* 0x0000b400af037a23 */ /* 0x002fce0000010814 */
[C---:B------:R-:W-:Y:S01]  /*12e70*/  HMMA.16816.F32.BF16 R56, R16.reuse, R58, RZ ;  /* 0x0000003a1038723c */ /* 0x040fe200000418ff */
[----:B------:R1:W-:Y:S07]  /*12e80*/  MUFU.EX2 R54, R3 ;  /* 0x0000000300367308 */ /* 0x0003ee0000000800 */
[----:B------:R-:W-:Y:S08]  /*12e90*/  HMMA.16816.F32.BF16 R16, R16, R34, RZ ;  /* 0x000000221010723c */ /* 0x000ff000000418ff */
[----:B------:R-:W-:Y:S01]  /*12ea0*/  HMMA.16816.F32.BF16 R48, R8, R50, R4 ;  /* 0x000000320830723c */ /* 0x000fe20000041804 */
[----:B-1----:R-:W-:-:S04]  /*12eb0*/  FFMA.FTZ R3, R173, c[0x0][0x2d0], -R20 ;  /* 0x0000b400ad037a23 */ /* 0x002fc80000010814 */
[----:B------:R1:W3:Y:S02]  /*12ec0*/  MUFU.EX2 R60, R3 ;  /* 0x00000003003c7308 */ /* 0x0002e40000000800 */
[----:B------:R-:W-:Y:S01]  /*12ed0*/  FFMA.FTZ R4, R169, c[0x0][0x2d0], -R20 ;  /* 0x0000b400a9047a23 */ /* 0x000fe20000010814 */
[----:B------:R-:W-:Y:S01]  /*12ee0*/  HMMA.16816.F32.BF16 R24, R8, R30, R24 ;  /* 0x0000001e0818723c */ /* 0x000fe20000041818 */
[----:B------:R-:W-:-:S04]  /*12ef0*/  IMAD.MOV.U32 R169, RZ, RZ, R144 ;  /* 0x000000ffffa97224 */ /* 0x000fc800078e0090 */
[----:B------:R3:W-:Y:S03]  /*12f00*/  MUFU.EX2 R66, R4 ;  /* 0x0000000400427308 */ /* 0x0007e60000000800 */
[----:B------:R-:W-:Y:S01]  /*12f10*/  HMMA.16816.F32.BF16 R56, R8, R46, R56 ;  /* 0x0000002e0838723c */ /* 0x000fe20000041838 */
[----:B-1----:R-:W-:-:S06]  /*12f20*/  FFMA.FTZ R3, R172, c[0x0][0x2d0], -R20 ;  /* 0x0000b400ac037a23 */ /* 0x002fcc0000010814 */
[----:B------:R-:W-:Y:S01]  /*12f30*/  MOV R47, R105 ;  /* 0x00000069002f7202 */ /* 0x000fe20000000f00 */
[----:B------:R-:W-:Y:S01]  /*12f40*/  HMMA.16816.F32.BF16 R80, R8, R82, R16 ;  /* 0x000000520850723c */ /* 0x000fe20000041810 */
[----:B------:R1:W4:Y:S01]  /*12f50*/  MUFU.EX2 R63, R3 ;  /* 0x00000003003f7308 */ /* 0x0003220000000800 */
[----:B------:R-:W2:Y:S01]  /*12f60*/  LDSM.16.MT88.4 R16, [R234+0x1100] ;  /* 0x00110000ea10783b */ /* 0x000ea20000004200 */
[----:B------:R-:W-:Y:S01]  /*12f70*/  IMAD.MOV.U32 R46, RZ, RZ, R106 ;  /* 0x000000ffff2e7224 */ /* 0x000fe200078e006a */
[----:B------:R-:W-:Y:S01]  /*12f80*/  MOV R106, R161 ;  /* 0x000000a1006a7202 */ /* 0x000fe20000000f00 */
[----:B------:R-:W-:Y:S01]  /*12f90*/  IMAD.MOV.U32 R105, RZ, RZ, R107 ;  /* 0x000000ffff697224 */ /* 0x000fe200078e006b */
[----:B---3--:R-:W-:Y:S01]  /*12fa0*/  F2FP.BF16.PACK_AB R4, R60, R54 ;  /* 0x000000363c04723e */ /* 0x008fe200000010ff */
[----:B------:R-:W-:Y:S01]  /*12fb0*/  IMAD.MOV.U32 R107, RZ, RZ, R160 ;  /* 0x000000ffff6b7224 */ /* 0x000fe200078e00a0 */
[----:B------:R-:W-:Y:S02]  /*12fc0*/  F2FP.BF16.PACK_AB R8, R139, R65 ;  /* 0x000000418b08723e */ /* 0x000fe400000010ff */
[----:B------:R-:W-:-:S02]  /*12fd0*/  F2FP.BF16.PACK_AB R9, R64, R61 ;  /* 0x0000003d4009723e */ /* 0x000fc400000010ff */
[----:B------:R-:W-:Y:S02]  /*12fe0*/  F2FP.BF16.PACK_AB R10, R133, R137 ;  /* 0x00000089850a723e */ /* 0x000fe400000010ff */
[----:B------:R-:W-:Y:S01]  /*12ff0*/  F2FP.BF16.PACK_AB R11, R132, R67 ;  /* 0x00000043840b723e */ /* 0x000fe200000010ff */
[----:B-1----:R-:W-:Y:S01]  /*13000*/  FFMA.FTZ R3, R178, c[0x0][0x2d0], -R0 ;  /* 0x0000b400b2037a23 */ /* 0x002fe20000010800 */
[----:B----4-:R-:W-:Y:S01]  /*13010*/  F2FP.BF16.PACK_AB R6, R66, R63 ;  /* 0x0000003f4206723e */ /* 0x010fe200000010ff */
[----:B------:R-:W-:Y:S02]  /*13020*/  IMAD.MOV.U32 R178, RZ, RZ, R52 ;  /* 0x000000ffffb27224 */ /* 0x000fe400078e0034 */
[----:B------:R1:W-:Y:S02]  /*13030*/  MUFU.EX2 R52, R3 ;  /* 0x0000000300347308 */ /* 0x0003e40000000800 */
[----:B--2---:R-:W-:Y:S01]  /*13040*/  HMMA.16816.F32.BF16 R144, R8, R12, R180 ;  /* 0x0000000c0890723c */ /* 0x004fe200000418b4 */
[----:B-1----:R-:W-:-:S02]  /*13050*/  FFMA.FTZ R3, R177, c[0x0][0x2d0], -R0 ;  /* 0x0000b400b1037a23 */ /* 0x002fc40000010800 */
[----:B------:R-:W-:-:S03]  /*13060*/  IMAD.MOV.U32 R177, RZ, RZ, R53 ;  /* 0x000000ffffb17224 */ /* 0x000fc600078e0035 */
[----:B------:R1:W2:Y:S02]  /*13070*/  MUFU.EX2 R53, R3 ;  /* 0x0000000300357308 */ /* 0x0002a40000000800 */
[----:B------:R-:W-:Y:S01]  /*13080*/  HMMA.16816.F32.BF16 R32, R8, R18, R24 ;  /* 0x000000120820723c */ /* 0x000fe20000041818 */
[----:B------:R-:W3:Y:S01]  /*13090*/  LDSM.16.MT88.4 R24, [R234+0x3100] ;  /* 0x00310000ea18783b */ /* 0x000ee20000004200 */
[--C-:B-1----:R-:W-:Y:S01]  /*130a0*/  FFMA.FTZ R3, R176, c[0x0][0x2d0], -R0.reuse ;  /* 0x0000b400b0037a23 */ /* 0x102fe20000010800 */
[----:B--2---:R-:W-:Y:S02]  /*130b0*/  F2FP.BF16.PACK_AB R5, R53, R52 ;  /* 0x000000343505723e */ /* 0x004fe400000010ff */
[----:B------:R-:W-:Y:S01]  /*130c0*/  MOV R176, R162 ;  /* 0x000000a200b07202 */ /* 0x000fe20000000f00 */
[----:B------:R1:W-:Y:S02]  /*130d0*/  MUFU.EX2 R55, R3 ;  /* 0x0000000300377308 */ /* 0x0003e40000000800 */
[----:B-1----:R-:W-:-:S06]  /*130e0*/  FFMA.FTZ R3, R174, c[0x0][0x2d0], -R0 ;  /* 0x0000b400ae037a23 */ /* 0x002fcc0000010800 */
[----:B------:R-:W1:Y:S02]  /*130f0*/  MUFU.EX2 R62, R3 ;  /* 0x00000003003e7308 */ /* 0x000e640000000800 */
[----:B-1----:R-:W-:Y:S01]  /*13100*/  F2FP.BF16.PACK_AB R7, R62, R55 ;  /* 0x000000373e07723e */ /* 0x002fe200000010ff */
[----:B------:R-:W-:-:S06]  /*13110*/  IMAD.MOV.U32 R3, RZ, RZ, R157 ;  /* 0x000000ffff037224 */ /* 0x000fcc00078e009d */
[C---:B------:R-:W-:Y:S07]  /*13120*/  HMMA.16816.F32.BF16 R140, R4.reuse, R12, R184 ;  /* 0x0000000c048c723c */ /* 0x040fee00000418b8 */
[----:B------:R-:W-:Y:S01]  /*13130*/  IMAD.MOV.U32 R187, RZ, RZ, R28 ;  /* 0x000000ffffbb7224 */ /* 0x000fe200078e001c */
[----:B------:R-:W-:Y:S01]  /*13140*/  HMMA.16816.F32.BF16 R148, R4, R14, R148 ;  /* 0x0000000e0494723c */ /* 0x000fe20000041894 */
[----:B------:R-:W-:Y:S01]  /*13150*/  IMAD.MOV.U32 R184, RZ, RZ, R29 ;  /* 0x000000ffffb87224 */ /* 0x000fe200078e001d */
[----:B------:R-:W-:Y:S01]  /*13160*/  MOV R186, R156 ;  /* 0x0000009c00ba7202 */ /* 0x000fe20000000f00 */
[----:B------:R-:W-:-:S05]  /*13170*/  IMAD.MOV.U32 R185, RZ, RZ, R163 ;  /* 0x000000ffffb97224 */ /* 0x000fca00078e00a3 */
[C---:B------:R-:W-:Y:S01]  /*13180*/  HMMA.16816.F32.BF16 R28, R8.reuse, R14, R40 ;  /* 0x0000000e081c723c */ /* 0x040fe20000041828 */
[----:B------:R-:W1:Y:S06]  /*13190*/  LDSM.16.MT88.4 R12, [R236+0x1100] ;  /* 0x00110000ec0c783b */ /* 0x000e6c0000004200 */
[----:B------:R-:W-:Y:S01]  /*131a0*/  MOV R41, R187 ;  /* 0x000000bb00297202 */ /* 0x000fe20000000f00 */
[----:B------:R-:W-:Y:S01]  /*131b0*/  HMMA.16816.F32.BF16 R156, R8, R16, R192 ;  /* 0x00000010089c723c */ /* 0x000fe200000418c0 */
[----:B------:R-:W-:Y:S01]  /*131c0*/  MOV R187, R215 ;  /* 0x000000d700bb7202 */ /* 0x000fe20000000f00 */
[----:B------:R-:W-:-:S02]  /*131d0*/  IMAD.MOV.U32 R40, RZ, RZ, R186 ;  /* 0x000000ffff287224 */ /* 0x000fc400078e00ba */
[----:B------:R-:W-:Y:S02]  /*131e0*/  IMAD.MOV.U32 R42, RZ, RZ, R3 ;  /* 0x000000ffff2a7224 */ /* 0x000fe400078e0003 */
[----:B------:R-:W-:Y:S01]  /*131f0*/  IMAD.MOV.U32 R43, RZ, RZ, R138 ;  /* 0x000000ffff2b7224 */ /* 0x000fe200078e008a */
[----:B------:R-:W-:Y:S01]  /*13200*/  MOV R138, R46 ;  /* 0x0000002e008a7202 */ /* 0x000fe20000000f00 */
[----:B------:R-:W-:Y:S01]  /*13210*/  HMMA.16816.F32.BF16 R160, R4, R16, R188 ;  /* 0x0000001004a0723c */ /* 0x000fe200000418bc */
[----:B------:R-:W-:Y:S02]  /*13220*/  IMAD.MOV.U32 R3, RZ, RZ, R70 ;  /* 0x000000ffff037224 */ /* 0x000fe400078e0046 */
[----:B------:R-:W-:-:S05]  /*13230*/  IMAD.MOV.U32 R186, RZ, RZ, R44 ;  /* 0x000000ffffba7224 */ /* 0x000fca00078e002c */
[C---:B------:R-:W-:Y:S01]  /*13240*/  HMMA.16816.F32.BF16 R164, R4.reuse, R18, R164 ;  /* 0x0000001204a4723c */ /* 0x040fe200000418a4 */
[----:B------:R-:W2:Y:S07]  /*13250*/  LDSM.16.MT88.4 R16, [R235+0x1100] ;  /* 0x00110000eb10783b */ /* 0x000eae0000004200 */
[----:B---3--:R-:W-:Y:S08]  /*13260*/  HMMA.16816.F32.BF16 R40, R4, R24, R40 ;  /* 0x000000180428723c */ /* 0x008ff00000041828 */
[----:B-1----:R-:W-:Y:S07]  /*13270*/  HMMA.16816.F32.BF16 R172, R8, R12, R96 ;  /* 0x0000000c08ac723c */ /* 0x002fee0000041860 */
[----:B------:R-:W-:Y:S01]  /*13280*/  MOV R99, R176 ;  /* 0x000000b000637202 */ /* 0x000fe20000000f00 */
[----:B------:R-:W-:Y:S01]  /*13290*/  IMAD.MOV.U32 R98, RZ, RZ, R177 ;  /* 0x000000ffff627224 */ /* 0x000fe200078e00b1 */
[----:B------:R-:W-:Y:S01]  /*132a0*/  MOV R96, R179 ;  /* 0x000000b300607202 */ /* 0x000fe20000000f00 */
[----:B------:R-:W-:Y:S01]  /*132b0*/  IMAD.MOV.U32 R97, RZ, RZ, R178 ;  /* 0x000000ffff617224 */ /* 0x000fe200078e00b2 */
[C---:B------:R-:W-:Y:S07]  /*132c0*/  HMMA.16816.F32.BF16 R180, R4.reuse, R14, R128 ;  /* 0x0000000e04b4723c */ /* 0x040fee0000041880 */
[----:B------:R-:W-:Y:S01]  /*132d0*/  IMAD.MOV.U32 R130, RZ, RZ, R214 ;  /* 0x000000ffff827224 */ /* 0x000fe200078e00d6 */
[----:B------:R-:W-:Y:S01]  /*132e0*/  HMMA.16816.F32.BF16 R176, R4, R12, R196 ;  /* 0x0000000c04b0723c */ /* 0x000fe200000418c4 */
[----:B------:R-:W-:Y:S01]  /*132f0*/  IMAD.MOV.U32 R131, RZ, RZ, R185 ;  /* 0x000000ffff837224 */ /* 0x000fe200078e00b9 */
[----:B------:R-:W-:Y:S01]  /*13300*/  MOV R185, R71 ;  /* 0x0000004700b97202 */ /* 0x000fe20000000f00 */
[----:B------:R-:W-:-:S02]  /*13310*/  IMAD.MOV.U32 R128, RZ, RZ, R47 ;  /* 0x000000ffff807224 */ /* 0x000fc400078e002f */
[----:B------:R-:W-:-:S03]  /*13320*/  IMAD.MOV.U32 R129, RZ, RZ, R45 ;  /* 0x000000ffff817224 */ /* 0x000fc600078e002d */
[C---:B------:R-:W-:Y:S01]  /*13330*/  HMMA.16816.F32.BF16 R76, R8.reuse, R14, R76 ;  /* 0x0000000e084c723c */ /* 0x040fe2000004184c */
[----:B------:R-:W1:Y:S07]  /*13340*/  LDSM.16.MT88.4 R12, [R233+0x3100] ;  /* 0x00310000e90c783b */ /* 0x000e6e0000004200 */
[C---:B--2---:R-:W-:Y:S07]  /*13350*/  HMMA.16816.F32.BF16 R188, R8.reuse, R16, R100 ;  /* 0x0000001008bc723c */ /* 0x044fee0000041864 */
[----:B------:R-:W-:Y:S01]  /*13360*/  IMAD.MOV.U32 R100, RZ, RZ, R213 ;  /* 0x000000ffff647224 */ /* 0x000fe200078e00d5 */
[----:B------:R-:W-:Y:S01]  /*13370*/  MOV R101, R212 ;  /* 0x000000d400657202 */ /* 0x000fe20000000f00 */
[----:B------:R-:W-:Y:S01]  /*13380*/  IMAD.MOV.U32 R102, RZ, RZ, R69 ;  /* 0x000000ffff667224 */ /* 0x000fe200078e0045 */
[----:B------:R-:W-:Y:S01]  /*13390*/  HMMA.16816.F32.BF16 R212, R8, R18, R72 ;  /* 0x0000001208d4723c */ /* 0x000fe20000041848 */
[----:B------:R-:W-:-:S07]  /*133a0*/  IMAD.MOV.U32 R103, RZ, RZ, R68 ;  /* 0x000000ffff677224 */ /* 0x000fce00078e0044 */
[C---:B------:R-:W-:Y:S07]  /*133b0*/  HMMA.16816.F32.BF16 R192, R4.reuse, R16, R204 ;  /* 0x0000001004c0723c */ /* 0x040fee00000418cc */
[----:B------:R-:W-:Y:S01]  /*133c0*/  MOV R204, R100 ;  /* 0x0000006400cc7202 */ /* 0x000fe20000000f00 */
[----:B------:R-:W-:Y:S01]  /*133d0*/  HMMA.16816.F32.BF16 R196, R4, R18, R124 ;  /* 0x0000001204c4723c */ /* 0x000fe2000004187c */
[----:B------:R-:W2:Y:S01]  /*133e0*/  LDSM.16.MT88.4 R16, [R236+0x3100] ;  /* 0x00310000ec10783b */ /* 0x000ea20000004200 */
[----:B------:R-:W-:Y:S01]  /*133f0*/  IMAD.MOV.U32 R205, RZ, RZ, R101 ;  /* 0x000000ffffcd7224 */ /* 0x000fe200078e0065 */
[----:B------:R-:W-:Y:S01]  /*13400*/  MOV R207, R103 ;  /* 0x0000006700cf7202 */ /* 0x000fe20000000f00 */
[----:B------:R-:W-:Y:S01]  /*13410*/  IMAD.MOV.U32 R100, RZ, RZ, R128 ;  /* 0x000000ffff647224 */ /* 0x000fe200078e0080 */
[----:B------:R-:W-:Y:S01]  /*13420*/  MOV R128, R98 ;  /* 0x0000006200807202 */ /* 0x000fe20000000f00 */
[----:B------:R-:W-:-:S02]  /*13430*/  IMAD.MOV.U32 R101, RZ, RZ, R129 ;  /* 0x000000ffff657224 */ /* 0x000fc400078e0081 */
[-C--:B-1----:R-:W-:Y:S01]  /*13440*/  HMMA.16816.F32.BF16 R72, R4, R12.reuse, R208 ;  /* 0x0000000c0448723c */ /* 0x082fe200000418d0 */
        /* <DEDUP_REMOVED lines=8> */
[----:B------:R-:W-:Y:S02]  /*134d0*/  IMAD.MOV.U32 R171, RZ, RZ, R86 ;  /* 0x000000ffffab7224 */ /* 0x000fe400078e0056 */
[----:B------:R-:W-:-:S02]  /*134e0*/  IMAD.MOV.U32 R130, RZ, RZ, R96 ;  /* 0x000000ffff827224 */ /* 0x000fc400078e0060 */
[----:B------:R-:W-:Y:S02]  /*134f0*/  IMAD.MOV.U32 R103, RZ, RZ, R99 ;  /* 0x000000ffff677224 */ /* 0x000fe400078e0063 */
[----:B------:R-:W-:Y:S01]  /*13500*/  IMAD.MOV.U32 R168, RZ, RZ, R87 ;  /* 0x000000ffffa87224 */ /* 0x000fe200078e0057 */
[----:B------:R-:W-:Y:S01]  /*13510*/  HMMA.16816.F32.BF16 R44, R4, R14, R120 ;  /* 0x0000000e042c723c */ /* 0x000fe20000041878 */
[----:B------:R-:W-:-:S07]  /*13520*/  IMAD.MOV.U32 R86, RZ, RZ, R244 ;  /* 0x000000ffff567224 */ /* 0x000fce00078e00f4 */
[----:B------:R-:W-:Y:S01]  /*13530*/  HMMA.16816.F32.BF16 R208, R8, R14, R48 ;  /* 0x0000000e08d0723c */ /* 0x000fe20000041830 */
        /* <DEDUP_REMOVED lines=10> */
[C---:B--2---:R-:W-:Y:S01]  /*135e0*/  HMMA.16816.F32.BF16 R104, R4.reuse, R16, R104 ;  /* 0x000000100468723c */ /* 0x044fe20000041868 */
[----:B------:R-:W-:Y:S01]  /*135f0*/  IMAD.MOV.U32 R85, RZ, RZ, R241 ;  /* 0x000000ffff557224 */ /* 0x000fe200078e00f1 */
[----:B------:R2:W5:Y:S01]  /*13600*/  LDL.LU R244, [R1+0x78] ;  /* 0x0000780001f47983 */ /* 0x0005620000300800 */
        /* <DEDUP_REMOVED lines=10> */
[----:B------:R-:W-:-:S02]  /*136b0*/  IMAD.MOV.U32 R102, RZ, RZ, R98 ;  /* 0x000000ffff667224 */ /* 0x000fc400078e0062 */
[----:B------:R-:W-:-:S03]  /*136c0*/  IMAD.MOV.U32 R204, RZ, RZ, R100 ;  /* 0x000000ffffcc7224 */ /* 0x000fc600078e0064 */
[----:B------:R-:W-:Y:S01]  /*136d0*/  HMMA.16816.F32.BF16 R108, R4, R18, R108 ;  /* 0x00000012046c723c */ /* 0x000fe2000004186c */
[----:B------:R-:W-:Y:S01]  /*136e0*/  IMAD.MOV.U32 R224, RZ, RZ, R205 ;  /* 0x000000ffffe07224 */ /* 0x000fe200078e00cd */
[----:B------:R-:W-:Y:S01]  /*136f0*/  MOV R226, R102 ;  /* 0x0000006600e27202 */ /* 0x000fe20000000f00 */
[----:B------:R-:W-:Y:S01]  /*13700*/  IMAD.MOV.U32 R225, RZ, RZ, R206 ;  /* 0x000000ffffe17224 */ /* 0x000fe200078e00ce */
[----:B------:R-:W-:-:S04]  /*13710*/  MOV R227, R204 ;  /* 0x000000cc00e37202 */ /* 0x000fc80000000f00 */
[C---:B-1----:R-:W-:Y:S08]  /*13720*/  HMMA.16816.F32.BF16 R120, R4.reuse, R12, R124 ;  /* 0x0000000c0478723c */ /* 0x042ff0000004187c */
[----:B------:R-:W-:Y:S01]  /*13730*/  HMMA.16816.F32.BF16 R48, R4, R14, R152 ;  /* 0x0000000e0430723c */ /* 0x000fe20000041898 */
[----:B------:R-:W-:Y:S01]  /*13740*/  FFMA.FTZ R3, R3, c[0x0][0x2d0], -R22 ;  /* 0x0000b40003037a23 */ /* 0x000fe20000010816 */
[----:B------:R-:W-:Y:S01]  /*13750*/  MOV R101, R97 ;  /* 0x0000006100657202 */ /* 0x000fe20000000f00 */
[----:B------:R2:W5:Y:S04]  /*13760*/  LDL.LU R242, [R1+0x70] ;  /* 0x0000700001f27983 */ /* 0x0005680000300800 */
[----:B------:R-:W-:-:S02]  /*13770*/  IMAD.MOV.U32 R7, RZ, RZ, R103 ;  /* 0x000000ffff077224 */ /* 0x000fc400078e0067 */
[----:B------:R-:W-:Y:S02]  /*13780*/  IMAD.MOV.U32 R152, RZ, RZ, R86 ;  /* 0x000000ffff987224 */ /* 0x000fe400078e0056 */
[----:B------:R-:W-:Y:S02]  /*13790*/  IMAD.MOV.U32 R100, RZ, RZ, R96 ;  /* 0x000000ffff647224 */ /* 0x000fe400078e0060 */
[----:B------:R-:W-:Y:S01]  /*137a0*/  IMAD.MOV.U32 R155, RZ, RZ, R85 ;  /* 0x000000ffff9b7224 */ /* 0x000fe200078e0055 */
[----:B------:R-:W-:Y:S01]  /*137b0*/  MOV R6, R7 ;  /* 0x0000000700067202 */ /* 0x000fe20000000f00 */
        /* <DEDUP_REMOVED lines=10> */
[----:B------:R-:W-:Y:S01]  /*13860*/  MOV R226, R227 ;  /* 0x000000e300e27202 */ /* 0x000fe20000000f00 */
[----:B------:R-:W-:Y:S01]  /*13870*/  IMAD.MOV.U32 R227, RZ, RZ, R127 ;  /* 0x000000ffffe37224 */ /* 0x000fe200078e007f */
[----:B------:R2:W5:Y:S01]  /*13880*/  LDL.LU R241, [R1+0x6c] ;  /* 0x00006c0001f17983 */ /* 0x0005620000300800 */
[----:B------:R-:W-:Y:S01]  /*13890*/  IMAD.MOV.U32 R127, RZ, RZ, R96 ;  /* 0x000000ffff7f7224 */ /* 0x000fe200078e0060 */
[----:B------:R-:W-:Y:S01]  /*138a0*/  MOV R96, R184 ;  /* 0x000000b800607202 */ /* 0x000fe20000000f00 */
[----:B------:R-:W-:-:S02]  /*138b0*/  IMAD.MOV.U32 R184, RZ, RZ, R23 ;  /* 0x000000ffffb87224 */ /* 0x000fc400078e0017 */
[----:B------:R-:W-:Y:S01]  /*138c0*/  IMAD.MOV.U32 R154, RZ, RZ, R84 ;  /* 0x000000ffff9a7224 */ /* 0x000fe200078e0054 */
[----:B------:R1:W-:Y:S01]  /*138d0*/  MUFU.EX2 R23, R3 ;  /* 0x0000000300177308 */ /* 0x0003e20000000800 */
[----:B------:R-:W-:Y:S01]  /*138e0*/  HMMA.16816.F32.BF16 R84, R8, R24, R116 ;  /* 0x000000180854723c */ /* 0x000fe20000041874 */
[----:B------:R-:W-:Y:S01]  /*138f0*/  IMAD.MOV.U32 R125, RZ, RZ, R100 ;  /* 0x000000ffff7d7224 */ /* 0x000fe200078e0064 */
[----:B------:R2:W5:Y:S01]  /*13900*/  LDL.LU R240, [R1+0x68] ;  /* 0x0000680001f07983 */ /* 0x0005620000300800 */
[----:B------:R-:W-:Y:S02]  /*13910*/  FFMA.FTZ R4, R220, c[0x0][0x2d0], -R0 ;  /* 0x0000b400dc047a23 */ /* 0x000fe40000010800 */
[----:B------:R-:W-:Y:S02]  /*13920*/  FADD.FTZ R5, R203, R202 ;  /* 0x000000cacb057221 */ /* 0x000fe40000010000 */
[----:B------:R-:W-:Y:S02]  /*13930*/  IMAD.MOV.U32 R97, RZ, RZ, R99 ;  /* 0x000000ffff617224 */ /* 0x000fe400078e0063 */
[----:B-1----:R-:W-:-:S04]  /*13940*/  FFMA.FTZ R3, R6, c[0x0][0x2d0], -R22 ;  /* 0x0000b40006037a23 */ /* 0x002fc80000010816 */
[----:B------:R1:W3:Y:S01]  /*13950*/  MUFU.EX2 R24, R3 ;  /* 0x0000000300187308 */ /* 0x0002e20000000800 */
[----:B------:R-:W-:Y:S01]  /*13960*/  HMMA.16816.F32.BF16 R204, R8, R26, R56 ;  /* 0x0000001a08cc723c */ /* 0x000fe20000041838 */
[----:B------:R-:W-:Y:S02]  /*13970*/  IMAD.MOV.U32 R124, RZ, RZ, R101 ;  /* 0x000000ffff7c7224 */ /* 0x000fe400078e0065 */
[----:B-1----:R-:W-:-:S04]  /*13980*/  FFMA.FTZ R3, R7, c[0x0][0x2d0], -R22 ;  /* 0x0000b40007037a23 */ /* 0x002fc80000010816 */
[----:B------:R1:W-:Y:S01]  /*13990*/  MUFU.EX2 R25, R3 ;  /* 0x0000000300197308 */ /* 0x0003e20000000800 */
[----:B------:R-:W-:Y:S01]  /*139a0*/  HMMA.16816.F32.BF16 R100, R8, R16, R112 ;  /* 0x000000100864723c */ /* 0x000fe20000041870 */
[----:B-1----:R-:W-:-:S06]  /*139b0*/  FFMA.FTZ R3, R152, c[0x0][0x2d0], -R22 ;  /* 0x0000b40098037a23 */ /* 0x002fcc0000010816 */
[----:B------:R1:W4:Y:S02]  /*139c0*/  MUFU.EX2 R26, R3 ;  /* 0x00000003001a7308 */ /* 0x0003240000000800 */
[----:B-1----:R-:W-:-:S06]  /*139d0*/  FFMA.FTZ R3, R153, c[0x0][0x2d0], -R21 ;  /* 0x0000b40099037a23 */ /* 0x002fcc0000010815 */
[----:B------:R1:W-:Y:S02]  /*139e0*/  MUFU.EX2 R16, R3 ;  /* 0x0000000300107308 */ /* 0x0003e40000000800 */
[----:B-1----:R-:W-:-:S06]  /*139f0*/  FFMA.FTZ R3, R154, c[0x0][0x2d0], -R21 ;  /* 0x0000b4009a037a23 */ /* 0x002fcc0000010815 */
[----:B------:R1:W-:Y:S01]  /*13a00*/  MUFU.EX2 R18, R3 ;  /* 0x0000000300127308 */ /* 0x0003e20000000800 */
[----:B------:R-:W-:Y:S01]  /*13a10*/  HMMA.16816.F32.BF16 R116, R8, R12, R88 ;  /* 0x0000000c0874723c */ /* 0x000fe20000041858 */
[----:B-1----:R-:W-:-:S07]  /*13a20*/  FFMA.FTZ R3, R155, c[0x0][0x2d0], -R21 ;  /* 0x0000b4009b037a23 */ /* 0x002fce0000010815 */
[----:B------:R-:W-:Y:S01]  /*13a30*/  HMMA.16816.F32.BF16 R56, R8, R14, R80 ;  /* 0x0000000e0838723c */ /* 0x000fe20000041850 */
[----:B------:R-:W1:Y:S01]  /*13a40*/  LDSM.16.MT88.4 R152, [R233+0x1900] ;  /* 0x00190000e998783b */ /* 0x000e620000004200 */
[----:B------:R2:W-:Y:S01]  /*13a50*/  MUFU.EX2 R22, R3 ;  /* 0x0000000300167308 */ /* 0x0005e20000000800 */
[----:B------:R-:W-:Y:S02]  /*13a60*/  IMAD.MOV.U32 R7, RZ, RZ, R225 ;  /* 0x000000ffff077224 */ /* 0x000fe400078e00e1 */
[----:B------:R-:W-:Y:S02]  /*13a70*/  FADD.FTZ R6, R218, R217 ;  /* 0x000000d9da067221 */ /* 0x000fe40000010000 */
[----:B------:R-:W-:Y:S01]  /*13a80*/  IMAD.MOV.U32 R27, RZ, RZ, R127 ;  /* 0x000000ffff1b7224 */ /* 0x000fe200078e007f */
[----:B------:R-:W-:Y:S02]  /*13a90*/  MOV R220, R128 ;  /* 0x0000008000dc7202 */ /* 0x000fe40000000f00 */
[----:B------:R-:W-:Y:S01]  /*13aa0*/  MUFU.EX2 R13, R4 ;  /* 0x00000004000d7308 */ /* 0x000fe20000000800 */
[----:B------:R-:W-:-:S02]  /*13ab0*/  MOV R113, R96 ;  /* 0x0000006000717202 */ /* 0x000fc40000000f00 */
[----:B------:R-:W-:Y:S01]  /*13ac0*/  MOV R99, R238 ;  /* 0x000000ee00637202 */ /* 0x000fe20000000f00 */
[----:B------:R-:W-:Y:S01]  /*13ad0*/  IMAD.MOV.U32 R98, RZ, RZ, R239 ;  /* 0x000000ffff627224 */ /* 0x000fe200078e00ef */
[----:B------:R-:W-:Y:S01]  /*13ae0*/  MOV R115, R226 ;  /* 0x000000e200737202 */ /* 0x000fe20000000f00 */
[----:B------:R-:W-:Y:S01]  /*13af0*/  FADD.FTZ R9, R201, R200 ;  /* 0x000000c8c9097221 */ /* 0x000fe20000010000 */
[----:B------:R-:W-:Y:S01]  /*13b00*/  LDSM.16.MT88.4 R80, [R233+0x3900] ;  /* 0x00390000e950783b */ /* 0x000fe20000004200 */
[----:B--2---:R-:W-:Y:S01]  /*13b10*/  FFMA.FTZ R3, R224, c[0x0][0x2d0], -R21 ;  /* 0x0000b400e0037a23 */ /* 0x004fe20000010815 */
[----:B------:R-:W-:Y:S01]  /*13b20*/  MOV R127, R168 ;  /* 0x000000a8007f7202 */ /* 0x000fe20000000f00 */
[----:B------:R-:W-:Y:S01]  /*13b30*/  IMAD.MOV.U32 R218, RZ, RZ, R131 ;  /* 0x000000ffffda7224 */ /* 0x000fe200078e0083 */
[----:B------:R-:W-:Y:S01]  /*13b40*/  MOV R217, R130 ;  /* 0x0000008200d97202 */ /* 0x000fe20000000f00 */
[----:B------:R2:W1:Y:S01]  /*13b50*/  MUFU.EX2 R21, R3 ;  /* 0x0000000300157308 */ /* 0x0004620000000800 */
[----:B---3--:R-:W-:Y:S01]  /*13b60*/  F2FP.BF16.PACK_AB R128, R24, R23 ;  /* 0x000000171880723e */ /* 0x008fe200000010ff */
[----:B------:R-:W-:-:S02]  /*13b70*/  IMAD.MOV.U32 R96, RZ, RZ, R171 ;  /* 0x000000ffff607224 */ /* 0x000fc400078e00ab */
[----:B------:R-:W-:Y:S01]  /*13b80*/  IMAD.MOV.U32 R114, RZ, RZ, R227 ;  /* 0x000000ffff727224 */ /* 0x000fe200078e00e3 */
[----:B------:R-:W-:Y:S01]  /*13b90*/  MOV R225, R186 ;  /* 0x000000ba00e17202 */ /* 0x000fe20000000f00 */
[----:B------:R-:W-:Y:S01]  /*13ba0*/  IMAD.MOV.U32 R226, RZ, RZ, R185 ;  /* 0x000000ffffe27224 */ /* 0x000fe200078e00b9 */
[----:B------:R-:W-:Y:S04]  /*13bb0*/  LDSM.16.MT88.4 R200, [R235+0x1900] ;  /* 0x00190000ebc8783b */ /* 0x000fe80000004200 */
[----:B------:R3:W5:Y:S01]  /*13bc0*/  LDL.LU R239, [R1+0x64] ;  /* 0x0000640001ef7983 */ /* 0x0007620000300800 */
[----:B--2---:R-:W-:Y:S01]  /*13bd0*/  FFMA.FTZ R3, R231, c[0x0][0x2d0], -R20 ;  /* 0x0000b400e7037a23 */ /* 0x004fe20000010814 */
[----:B----4-:R-:W-:Y:S02]  /*13be0*/  F2FP.BF16.PACK_AB R130, R26, R25 ;  /* 0x000000191a82723e */ /* 0x010fe400000010ff */
[----:B-1----:R-:W-:Y:S01]  /*13bf0*/  F2FP.BF16.PACK_AB R131, R21, R22 ;  /* 0x000000161583723e */ /* 0x002fe200000010ff */
[----:B------:R1:W-:Y:S01]  /*13c00*/  MUFU.EX2 R12, R3 ;  /* 0x00000003000c7308 */ /* 0x0003e20000000800 */
[----:B------:R-:W-:Y:S01]  /*13c10*/  IMAD.MOV.U32 R227, RZ, RZ, R184 ;  /* 0x000000ffffe37224 */ /* 0x000fe200078e00b8 */
[----:B------:R3:W5:Y:S01]  /*13c20*/  LDL.LU R238, [R1+0x60] ;  /* 0x0000600001ee7983 */ /* 0x0007620000300800 */
[----:B------:R-:W-:-:S02]  /*13c30*/  IMAD.MOV.U32 R224, RZ, RZ, R187 ;  /* 0x000000ffffe07224 */ /* 0x000fc400078e00bb */
[----:B------:R-:W-:Y:S01]  /*13c40*/  IMAD.MOV.U32 R231, RZ, RZ, R114 ;  /* 0x000000ffffe77224 */ /* 0x000fe200078e0072 */
[----:B------:R-:W-:Y:S04]  /*13c50*/  LDSM.16.MT88.4 R184, [R236+0x1900] ;  /* 0x00190000ecb8783b */ /* 0x000fe80000004200 */
[----:B------:R3:W5:Y:S04]  /*13c60*/  LDL.LU R237, [R1+0x5c] ;  /* 0x00005c0001ed7983 */ /* 0x0007680000300800 */
[----:B------:R3:W5:Y:S01]  /*13c70*/  LDL.LU R232, [R1+0x58] ;  /* 0x0000580001e87983 */ /* 0x0007620000300800 */
[----:B-1----:R-:W-:-:S04]  /*13c80*/  FFMA.FTZ R3, R230, c[0x0][0x2d0], -R20 ;  /* 0x0000b400e6037a23 */ /* 0x002fc80000010814 */
[----:B------:R1:W2:Y:S02]  /*13c90*/  MUFU.EX2 R15, R3 ;  /* 0x00000003000f7308 */ /* 0x0002a40000000800 */
[----:B-1----:R-:W-:-:S06]  /*13ca0*/  FFMA.FTZ R3, R229, c[0x0][0x2d0], -R20 ;  /* 0x0000b400e5037a23 */ /* 0x002fcc0000010814 */
[----:B------:R1:W-:Y:S02]  /*13cb0*/  MUFU.EX2 R17, R3 ;  /* 0x0000000300117308 */ /* 0x0003e40000000800 */
[----:B-1----:R-:W-:-:S06]  /*13cc0*/  FFMA.FTZ R3, R228, c[0x0][0x2d0], -R20 ;  /* 0x0000b400e4037a23 */ /* 0x002fcc0000010814 */
[----:B------:R1:W-:Y:S01]  /*13cd0*/  MUFU.EX2 R19, R3 ;  /* 0x0000000300137308 */ /* 0x0003e20000000800 */
[----:B------:R-:W-:Y:S01]  /*13ce0*/  MOV R229, R7 ;  /* 0x0000000700e57202 */ /* 0x000fe20000000f00 */
[----:B-1----:R-:W-:-:S06]  /*13cf0*/  FFMA.FTZ R3, R222, c[0x0][0x2d0], -R0 ;  /* 0x0000b400de037a23 */ /* 0x002fcc0000010800 */
[----:B------:R1:W-:Y:S01]  /*13d00*/  MUFU.EX2 R10, R3 ;  /* 0x00000003000a7308 */ /* 0x0003e20000000800 */
[----:B------:R-:W-:Y:S02]  /*13d10*/  FADD.FTZ R20, R223, R6 ;  /* 0x00000006df147221 */ /* 0x000fe40000010000 */
[----:B-1----:R-:W-:-:S05]  /*13d20*/  FFMA.FTZ R3, R221, c[0x0][0x2d0], -R0 ;  /* 0x0000b400dd037a23 */ /* 0x002fca0000010800 */
[----:B------:R1:W4:Y:S02]  /*13d30*/  MUFU.EX2 R11, R3 ;  /* 0x00000003000b7308 */ /* 0x0003240000000800 */
[----:B-1----:R-:W-:-:S06]  /*13d40*/  FFMA.FTZ R3, R219, c[0x0][0x2d0], -R0 ;  /* 0x0000b400db037a23 */ /* 0x002fcc0000010800 */
[----:B------:R1:W1:Y:S02]  /*13d50*/  MUFU.EX2 R14, R3 ;  /* 0x00000003000e7308 */ /* 0x0002640000000800 */
[----:B-1----:R-:W-:Y:S02]  /*13d60*/  FADD.FTZ R3, R216, R5 ;  /* 0x00000005d8037221 */ /* 0x002fe40000010000 */
[----:B------:R-:W1:Y:S01]  /*13d70*/  LDSM.16.MT88.4 R4, [R235+0x3900] ;  /* 0x00390000eb04783b */ /* 0x000e620000004200 */
[----:B------:R-:W-:Y:S01]  /*13d80*/  IMAD.MOV.U32 R228, RZ, RZ, R124 ;  /* 0x000000ffffe47224 */ /* 0x000fe200078e007c */
[----:B------:R-:W-:Y:S01]  /*13d90*/  MOV R222, R125 ;  /* 0x0000007d00de7202 */ /* 0x000fe20000000f00 */
[----:B------:R-:W-:Y:S01]  /*13da0*/  IMAD.MOV.U32 R221, RZ, RZ, R126 ;  /* 0x000000ffffdd7224 */ /* 0x000fe200078e007e */
[----:B------:R-:W-:Y:S01]  /*13db0*/  MOV R223, R127 ;  /* 0x0000007f00df7202 */ /* 0x000fe20000000f00 */
[----:B------:R-:W-:Y:S01]  /*13dc0*/  IMAD.MOV.U32 R219, RZ, RZ, R129 ;  /* 0x000000ffffdb7224 */ /* 0x000fe200078e0081 */
[----:B------:R-:W-:-:S02]  /*13dd0*/  F2FP.BF16.PACK_AB R129, R18, R16 ;  /* 0x000000101281723e */ /* 0x000fc400000010ff */
[----:B--2---:R-:W-:Y:S02]  /*13de0*/  F2FP.BF16.PACK_AB R124, R15, R12 ;  /* 0x0000000c0f7c723e */ /* 0x004fe400000010ff */
[----:B----4-:R-:W-:Y:S02]  /*13df0*/  F2FP.BF16.PACK_AB R125, R11, R10 ;  /* 0x0000000a0b7d723e */ /* 0x010fe400000010ff */
[----:B------:R-:W-:Y:S02]  /*13e00*/  F2FP.BF16.PACK_AB R126, R19, R17 ;  /* 0x00000011137e723e */ /* 0x000fe400000010ff */
[----:B------:R-:W-:Y:S01]  /*13e10*/  F2FP.BF16.PACK_AB R127, R14, R13 ;  /* 0x0000000d0e7f723e */ /* 0x000fe200000010ff */
[----:B------:R-:W-:Y:S01]  /*13e20*/  FADD.FTZ R0, R170, R169 ;  /* 0x000000a9aa007221 */ /* 0x000fe20000010000 */
[----:B------:R-:W-:Y:S01]  /*13e30*/  HMMA.16816.F32.BF16 R144, R128, R152, R144 ;  /* 0x000000988090723c */ /* 0x000fe20000041890 */
[----:B------:R-:W-:Y:S01]  /*13e40*/  IMAD.MOV.U32 R216, RZ, RZ, R96 ;  /* 0x000000ffffd87224 */ /* 0x000fe200078e0060 */
[----:B------:R-:W2:Y:S01]  /*13e50*/  LDSM.16.MT88.4 R168, [R234+0x1900] ;  /* 0x00190000eaa8783b */ /* 0x000ea20000004200 */
[----:B------:R-:W-:Y:S01]  /*13e60*/  FADD.FTZ R8, R113, R0 ;  /* 0x0000000071087221 */ /* 0x000fe20000010000 */
[----:B------:R-:W-:-:S04]  /*13e70*/  MOV R0, R99 ;  /* 0x0000006300007202 */ /* 0x000fc80000000f00 */
[----:B------:R-:W-:Y:S01]  /*13e80*/  HMMA.16816.F32.BF16 R140, R124, R152, R140 ;  /* 0x000000987c8c723c */ /* 0x000fe2000004188c */
[----:B------:R-:W-:-:S07]  /*13e90*/  FADD.FTZ R0, R0, R9 ;  /* 0x0000000900007221 */ /* 0x000fce0000010000 */
[-C--:B------:R-:W-:Y:S08]  /*13ea0*/  HMMA.16816.F32.BF16 R148, R124, R154.reuse, R148 ;  /* 0x0000009a7c94723c */ /* 0x080ff00000041894 */
[----:B------:R-:W-:Y:S07]  /*13eb0*/  HMMA.16816.F32.BF16 R152, R128, R154, R28 ;  /* 0x0000009a8098723c */ /* 0x000fee000004181c */
[----:B------:R-:W-:Y:S01]  /*13ec0*/  IMAD.MOV.U32 R30, RZ, RZ, R98 ;  /* 0x000000ffff1e7224 */ /* 0x000fe200078e0062 */
[----:B------:R-:W-:Y:S01]  /*13ed0*/  MOV R31, R97 ;  /* 0x00000061001f7202 */ /* 0x000fe20000000f00 */
[----:B------:R-:W-:Y:S01]  /*13ee0*/  FADD.FTZ R0, R223, R0 ;  /* 0x00000000df007221 */ /* 0x000fe20000010000 */
[----:B-1----:R-:W-:Y:S01]  /*13ef0*/  HMMA.16816.F32.BF16 R120, R124, R4, R120 ;  /* 0x000000047c78723c */ /* 0x002fe20000041878 */
[----:B------:R-:W-:Y:S01]  /*13f00*/  FADD.FTZ R8, R30, R8 ;  /* 0x000000081e087221 */ /* 0x000fe20000010000 */
[----:B------:R-:W1:Y:S03]  /*13f10*/  LDSM.16.MT88.4 R96, [R234+0x3900] ;  /* 0x00390000ea60783b */ /* 0x000e660000004200 */
[----:B------:R-:W-:-:S03]  /*13f20*/  FADD.FTZ R9, R218, R8 ;  /* 0x00000008da097221 */ /* 0x000fc60000010000 */
[----:B------:R-:W-:Y:S01]  /*13f30*/  HMMA.16816.F32.BF16 R116, R128, R4, R116 ;  /* 0x000000048074723c */ /* 0x000fe20000041874 */
[----:B------:R-:W-:Y:S02]  /*13f40*/  FADD.FTZ R3, R216, R3 ;  /* 0x00000003d8037221 */ /* 0x000fe40000010000 */
[----:B------:R-:W-:Y:S02]  /*13f50*/  IMAD.MOV.U32 R230, RZ, RZ, R115 ;  /* 0x000000ffffe67224 */ /* 0x000fe400078e0073 */
[----:B------:R-:W4:Y:S02]  /*13f60*/  LDSM.16.MT88.4 R112, [R236+0x3900] ;  /* 0x00390000ec70783b */ /* 0x000f240000004200 */
        /* <DEDUP_REMOVED lines=39> */
[----:B------:R-:W-:Y:S01]  /*141e0*/  FADD.FTZ R5, R11, R5 ;  /* 0x000000050b057221 */ /* 0x000fe20000010000 */
[----:B------:R-:W-:Y:S01]  /*141f0*/  HMMA.16816.F32.BF16 R172, R128, R184, R172 ;  /* 0x000000b880ac723c */ /* 0x000fe200000418ac */
[----:B------:R-:W-:Y:S02]  /*14200*/  FADD.FTZ R4, R15, R4 ;  /* 0x000000040f047221 */ /* 0x000fe40000010000 */
[----:B------:R-:W-:Y:S02]  /*14210*/  FADD.FTZ R0, R26, R0 ;  /* 0x000000001a007221 */ /* 0x000fe40000010000 */
[----:B------:R-:W-:-:S03]  /*14220*/  FADD.FTZ R3, R22, R3 ;  /* 0x0000000316037221 */ /* 0x000fc60000010000 */
[----:B------:R-:W-:Y:S01]  /*14230*/  HMMA.16816.F32.BF16 R176, R124, R184, R176 ;  /* 0x000000b87cb0723c */ /* 0x000fe200000418b0 */
[----:B------:R-:W-:Y:S02]  /*14240*/  FADD.FTZ R5, R13, R5 ;  /* 0x000000050d057221 */ /* 0x000fe40000010000 */
[----:B------:R-:W-:-:S05]  /*14250*/  FADD.FTZ R4, R17, R4 ;  /* 0x0000000411047221 */ /* 0x000fca0000010000 */
[-C--:B------:R-:W-:Y:S01]  /*14260*/  HMMA.16816.F32.BF16 R180, R124, R186.reuse, R180 ;  /* 0x000000ba7cb4723c */ /* 0x080fe200000418b4 */
[----:B------:R1:W-:Y:S07]  /*14270*/  STL [R1+0xc], R0 ;  /* 0x00000c0001007387 */ /* 0x0003ee0000100800 */
[C---:B------:R-:W-:Y:S08]  /*14280*/  HMMA.16816.F32.BF16 R184, R128.reuse, R186, R76 ;  /* 0x000000ba80b8723c */ /* 0x040ff0000004184c */
[-C--:B--2---:R-:W-:Y:S08]  /*14290*/  HMMA.16816.F32.BF16 R156, R128, R168.reuse, R156 ;  /* 0x000000a8809c723c */ /* 0x084ff0000004189c */
[----:B------:R-:W-:Y:S01]  /*142a0*/  HMMA.16816.F32.BF16 R160, R124, R168, R160 ;  /* 0x000000a87ca0723c */ /* 0x000fe200000418a0 */
[----:B-1----:R-:W-:-:S07]  /*142b0*/  FADD.FTZ R0, R14, R5 ;  /* 0x000000050e007221 */ /* 0x002fce0000010000 */
[C---:B------:R-:W-:Y:S08]  /*142c0*/  HMMA.16816.F32.BF16 R164, R124.reuse, R170, R164 ;  /* 0x000000aa7ca4723c */ /* 0x040ff000000418a4 */
[C---:B------:R-:W-:Y:S08]  /*142d0*/  HMMA.16816.F32.BF16 R192, R124.reuse, R200, R192 ;  /* 0x000000c87cc0723c */ /* 0x040ff000000418c0 */
[C---:B------:R-:W-:Y:S08]  /*142e0*/  HMMA.16816.F32.BF16 R196, R124.reuse, R202, R196 ;  /* 0x000000ca7cc4723c */ /* 0x040ff000000418c4 */
[C---:B------:R-:W-:Y:S08]  /*142f0*/  HMMA.16816.F32.BF16 R72, R124.reuse, R80, R72 ;  /* 0x000000507c48723c */ /* 0x040ff00000041848 */
[C---:B------:R-:W-:Y:S08]  /*14300*/  HMMA.16816.F32.BF16 R76, R124.reuse, R82, R44 ;  /* 0x000000527c4c723c */ /* 0x040ff0000004182c */
[C---:B------:R-:W-:Y:S08]  /*14310*/  HMMA.16816.F32.BF16 R88, R124.reuse, R96, R40 ;  /* 0x000000607c58723c */ /* 0x040ff00000041828 */
[C---:B------:R-:W-:Y:S08]  /*14320*/  HMMA.16816.F32.BF16 R92, R124.reuse, R98, R92 ;  /* 0x000000627c5c723c */ /* 0x040ff0000004185c */
[C---:B----4-:R-:W-:Y:S08]  /*14330*/  HMMA.16816.F32.BF16 R104, R124.reuse, R112, R104 ;  /* 0x000000707c68723c */ /* 0x050ff00000041868 */
        /* <DEDUP_REMOVED lines=21> */
[----:B------:R-:W3:Y:S04]  /*14490*/  LDL.64 R224, [R1+0x30] ;  /* 0x0000300001e07983 */ /* 0x000ee80000100a00 */
[----:B------:R-:W3:Y:S04]  /*144a0*/  LDL R227, [R1+0x54] ;  /* 0x0000540001e37983 */ /* 0x000ee80000100800 */
[----:B------:R-:W3:Y:S01]  /*144b0*/  LDL.LU R138, [R1+0x4] ;  /* 0x00000400018a7983 */ /* 0x000ee20000300800 */
[----:B------:R-:W-:Y:S01]  /*144c0*/  IMAD.MOV.U32 R132, RZ, RZ, R135 ;  /* 0x000000ffff847224 */ /* 0x000fe200078e0087 */
[----:B------:R-:W-:Y:S01]  /*144d0*/  ULDC.64 UR4, c[0x0][0x118] ;  /* 0x0000460000047ab9 */ /* 0x000fe20000000a00 */
[----:B------:R-:W-:-:S02]  /*144e0*/  IMAD.MOV.U32 R3, RZ, RZ, R136 ;  /* 0x000000ffff037224 */ /* 0x000fc400078e0088 */
[----:B------:R-:W-:Y:S01]  /*144f0*/  IMAD.MOV.U32 R137, RZ, RZ, R134 ;  /* 0x000000ffff897224 */ /* 0x000fe200078e0086 */
[----:B--2---:R-:W-:Y:S02]  /*14500*/  IADD3 R5, P1, R228, 0x40, RZ ;  /* 0x00000040e4057810 */ /* 0x004fe40007f3e0ff */
[----:B---3--:R-:W-:Y:S02]  /*14510*/  LEA.HI.SX32 R0, R138, 0xfffffffe, 0x1a ;  /* 0xfffffffe8a007811 */ /* 0x008fe400078fd2ff */
[----:B------:R-:W-:Y:S02]  /*14520*/  MOV R138, R2 ;  /* 0x00000002008a7202 */ /* 0x000fe40000000f00 */
[----:B----4-:R-:W-:Y:S01]  /*14530*/  IADD3 R2, P0, R230, 0x40, RZ ;  /* 0x00000040e6027810 */ /* 0x010fe20007f1e0ff */
[----:B------:R1:W-:Y:S04]  /*14540*/  STL [R1], R0 ;  /* 0x0000000001007387 */ /* 0x0003e80000100800 */
[----:B------:R-:W-:Y:S04]  /*14550*/  STL [R1+0x2c], R5 ;  /* 0x00002c0501007387 */ /* 0x000fe80000100800 */
[----:B------:R2:W-:Y:S01]  /*14560*/  STL [R1+0x24], R2 ;  /* 0x0000240201007387 */ /* 0x0005e20000100800 */
[----:B-1----:R-:W-:-:S05]  /*14570*/  MOV R0, c[0x0][0x208] ;  /* 0x0000820000007a02 */ /* 0x002fca0000000f00 */
[----:B------:R-:W-:Y:S02]  /*14580*/  IMAD.SHL.U32 R4, R0, 0x20, RZ ;  /* 0x0000002000047824 */ /* 0x000fe400078e00ff */
[----:B--2---:R-:W-:-:S03]  /*14590*/  IMAD.X R2, RZ, RZ, R225, P0 ;  /* 0x000000ffff027224 */ /* 0x004fc600000e06e1 */
[----:B------:R-:W-:Y:S02]  /*145a0*/  IADD3 R0, P2, R4, 0x80, RZ ;  /* 0x0000008004007810 */ /* 0x000fe40007f5e0ff */
[----:B------:R-:W-:-:S03]  /*145b0*/  IADD3.X R4, RZ, R226, RZ, P1, !PT ;  /* 0x000000e2ff047210 */ /* 0x000fc60000ffe4ff */
[----:B------:R1:W-:Y:S04]  /*145c0*/  STL [R1+0x1c], R0 ;  /* 0x00001c0001007387 */ /* 0x0003e80000100800 */
[----:B------:R2:W-:Y:S01]  /*145d0*/  STL [R1+0x28], R4 ;  /* 0x0000280401007387 */ /* 0x0005e20000100800 */
[----:B-1----:R-:W-:-:S05]  /*145e0*/  IADD3.X R0, RZ, R227, RZ, P2, !PT ;  /* 0x000000e3ff007210 */ /* 0x002fca00017fe4ff */
[----:B------:R2:W-:Y:S04]  /*145f0*/  STL [R1+0x18], R0 ;  /* 0x0000180001007387 */ /* 0x0005e80000100800 */
[----:B------:R2:W-:Y:S02]  /*14600*/  STL [R1+0x20], R2 ;  /* 0x0000200201007387 */ /* 0x0005e40000100800 */
.L_x_839:
[----:B------:R-:W3:Y:S01]  /*14610*/  LDL.64 R26, [R1+0x38] ;  /* 0x00003800011a7983 */ /* 0x000ee20000100a00 */
[----:B------:R-:W-:Y:S04]  /*14620*/  DEPBAR.LE SB0, 0x0 ;  /* 0x000080000000791a */ /* 0x000fe80000000000 */
[----:B------:R-:W-:Y:S01]  /*14630*/  MOV R58, c[0x0][0x208] ;  /* 0x00008200003a7a02 */ /* 0x000fe20000000f00 */
[----:B----4-:R-:W4:Y:S01]  /*14640*/  LDL R24, [R1+0x2c] ;  /* 0x00002c0001187983 */ /* 0x010f220000100800 */
[----:B------:R-:W-:Y:S02]  /*14650*/  MOV R57, 0x5 ;  /* 0x0000000500397802 */ /* 0x000fe40000000f00 */
[----:B------:R-:W-:Y:S01]  /*14660*/  SHF.L.U32 R58, R58, 0x5, RZ ;  /* 0x000000053a3a7819 */ /* 0x000fe200000006ff */
[----:B--2---:R-:W2:Y:S01]  /*14670*/  LDL R31, [R1+0x4c] ;  /* 0x00004c00011f7983 */ /* 0x004ea20000100800 */
[----:B------:R-:W-:Y:S03]  /*14680*/  MOV R56, c[0x0][0x208] ;  /* 0x0000820000387a02 */ /* 0x000fe60000000f00 */
[----:B------:R-:W2:Y:S01]  /*14690*/  LDL R30, [R1+0x28] ;  /* 0x00002800011e7983 */ /* 0x000ea20000100800 */
[----:B------:R-:W-:Y:S03]  /*146a0*/  SHF.L.U64.HI R56, R56, R57, c[0x0][0x20c] ;  /* 0x0000830038387619 */ /* 0x000fe60000010239 */
[----:B------:R-:W2:Y:S04]  /*146b0*/  LDL R55, [R1+0x1c] ;  /* 0x00001c0001377983 */ /* 0x000ea80000100800 */
[----:B------:R1:W-:Y:S04]  /*146c0*/  STL [R1+0x94], R129 ;  /* 0x0000948101007387 */ /* 0x0003e80000100800 */
[----:B------:R-:W-:Y:S08]  /*146d0*/  BAR.SYNC.DEFER_BLOCKING 0x0 ;  /* 0x0000000000007b1d */ /* 0x000ff00000010000 */
[----:B-----5:R-:W-:Y:S08]  /*146e0*/  LDSM.16.M88.4 R64, [R239+0x8100] ;  /* 0x00810000ef40783b */ /* 0x020ff00000000200 */
[----:B-1----:R-:W2:Y:S04]  /*146f0*/  LDL.LU R129, [R1] ;  /* 0x0000000001817983 */ /* 0x002ea80000300800 */
[----:B------:R-:W-:Y:S04]  /*14700*/  STL [R1+0x90], R130 ;  /* 0x0000908201007387 */ /* 0x000fe80000100800 */
[----:B------:R-:W-:Y:S04]  /*14710*/  STL [R1+0x8c], R131 ;  /* 0x00008c8301007387 */ /* 0x000fe80000100800 */
[----:B------:R-:W4:Y:S04]  /*14720*/  LDL R54, [R1+0x18] ;  /* 0x0000180001367983 */ /* 0x000f280000100800 */
[----:B------:R-:W1:Y:S08]  /*14730*/  LDSM.16.M88.4 R16, [R232+0x4100] ;  /* 0x00410000e810783b */ /* 0x000e700000000200 */
[----:B------:R-:W1:Y:S08]  /*14740*/  LDSM.16.M88.4 R60, [R239+0xa100] ;  /* 0x00a10000ef3c783b */ /* 0x000e700000000200 */
[----:B------:R-:W1:Y:S08]  /*14750*/  LDSM.16.M88.4 R32, [R232+0x4900] ;  /* 0x00490000e820783b */ /* 0x000e700000000200 */
[----:B------:R-:W2:Y:S08]  /*14760*/  LDSM.16.M88.4 R48, [R232+0x5100] ;  /* 0x00510000e830783b */ /* 0x000eb00000000200 */
[----:B------:R-:W2:Y:S01]  /*14770*/  LDSM.16.M88.4 R204, [R232+0x5900] ;  /* 0x00590000e8cc783b */ /* 0x000ea20000000200 */
[-C--:B-1----:R-:W-:Y:S07]  /*14780*/  HMMA.16816.F32.BF16 R4, R64, R16.reuse, RZ ;  /* 0x000000104004723c */ /* 0x082fee00000418ff */
[----:B------:R-:W-:Y:S01]  /*14790*/  LDSM.16.M88.4 R208, [R241+0x8100] ;  /* 0x00810000f1d0783b */ /* 0x000fe20000000200 */
[C---:B------:R-:W-:Y:S07]  /*147a0*/  HMMA.16816.F32.BF16 R8, R60.reuse, R16, RZ ;  /* 0x000000103c08723c */ /* 0x040fee00000418ff */
[----:B------:R-:W1:Y:S01]  /*147b0*/  LDSM.16.M88.4 R212, [R243] ;  /* 0x00000000f3d4783b */ /* 0x000e620000000200 */
[-C--:B------:R-:W-:Y:S07]  /*147c0*/  HMMA.16816.F32.BF16 R12, R60, R18.reuse, RZ ;  /* 0x000000123c0c723c */ /* 0x080fee00000418ff */
[----:B------:R-:W1:Y:S01]  /*147d0*/  LDSM.16.M88.4 R216, [R241+0xa100] ;  /* 0x00a10000f1d8783b */ /* 0x000e620000000200 */
[C---:B------:R-:W-:Y:S07]  /*147e0*/  HMMA.16816.F32.BF16 R16, R64.reuse, R18, RZ ;  /* 0x000000124010723c */ /* 0x040fee00000418ff */
[----:B------:R-:W1:Y:S01]  /*147f0*/  LDSM.16.M88.4 R220, [R251] ;  /* 0x00000000fbdc783b */ /* 0x000e620000000200 */
[-C--:B------:R-:W-:Y:S07]  /*14800*/  HMMA.16816.F32.BF16 R20, R64, R32.reuse, RZ ;  /* 0x000000204014723c */ /* 0x080fee00000418ff */
[----:B------:R-:W1:Y:S08]  /*14810*/  LDSM.16.M88.4 R224, [R250] ;  /* 0x00000000fae0783b */ /* 0x000e700000000200 */
[----:B------:R-:W1:Y:S08]  /*14820*/  LDSM.16.M88.4 R228, [R249] ;  /* 0x00000000f9e4783b */ /* 0x000e700000000200 */
[----:B------:R-:W-:Y:S04]  /*14830*/  STL [R1+0x58], R243 ;  /* 0x000058f301007387 */ /* 0x000fe80000100800 */
        /* <DEDUP_REMOVED lines=11> */
[----:B------:R-:W-:Y:S01]  /*148f0*/  STL [R1+0x88], R238 ;  /* 0x000088ee01007387 */ /* 0x000fe20000100800 */
[----:B--2---:R-:W-:Y:S01]  /*14900*/  SHF.R.S32.HI R0, RZ, 0x1f, R129 ;  /* 0x0000001fff007819 */ /* 0x004fe20000011481 */
[C---:B------:R-:W-:Y:S04]  /*14910*/  IMAD.WIDE.U32 R28, R129.reuse, c[0x0][0x208], RZ ;  /* 0x00008200811c7a25 */ /* 0x040fe800078e00ff */
[----:B------:R-:W-:Y:S01]  /*14920*/  IMAD R0, R0, c[0x0][0x208], RZ ;  /* 0x0000820000007a24 */ /* 0x000fe200078e02ff */
[----:B------:R-:W-:Y:S03]  /*14930*/  SHF.L.U32 R38, R28, 0x6, RZ ;  /* 0x000000061c267819 */ /* 0x000fe600000006ff */
[----:B------:R-:W-:Y:S01]  /*14940*/  IMAD R0, R129, c[0x0][0x20c], R0 ;  /* 0x0000830081007a24 */ /* 0x000fe200078e0200 */
[C---:B---3--:R-:W-:Y:S02]  /*14950*/  IADD3 R2, P5, R38.reuse, R26, RZ ;  /* 0x0000001a26027210 */ /* 0x048fe40007fbe0ff */
[----:B----4-:R-:W-:Y:S02]  /*14960*/  IADD3 R38, P1, R38, R24, RZ ;  /* 0x0000001826267210 */ /* 0x010fe40007f3e0ff */
[C---:B------:R-:W-:Y:S02]  /*14970*/  HMMA.16816.F32.BF16 R24, R60.reuse, R32, RZ ;  /* 0x000000203c18723c */ /* 0x040fe400000418ff */
[----:B------:R-:W-:Y:S02]  /*14980*/  IADD3 R0, R29, R0, RZ ;  /* 0x000000001d007210 */ /* 0x000fe40007ffe0ff */
[----:B------:R-:W-:Y:S02]  /*14990*/  LEA R36, P2, R2, c[0x0][0x1f8], 0x1 ;  /* 0x00007e0002247a11 */ /* 0x000fe400078408ff */
[----:B------:R-:W-:Y:S02]  /*149a0*/  SHF.L.U64.HI R0, R28, 0x6, R0 ;  /* 0x000000061c007819 */ /* 0x000fe40000010200 */
[----:B------:R-:W-:Y:S04]  /*149b0*/  LEA R40, P0, R38, c[0x0][0x1f8], 0x1 ;  /* 0x00007e0026287a11 */ /* 0x000fe800078008ff */
[C---:B------:R-:W-:Y:S02]  /*149c0*/  IADD3.X R32, R0.reuse, R31, RZ, P5, !PT ;  /* 0x0000001f00207210 */ /* 0x040fe40002ffe4ff */
[----:B------:R-:W-:Y:S02]  /*149d0*/  IADD3.X R0, R0, R30, RZ, P1, !PT ;  /* 0x0000001e00007210 */ /* 0x000fe40000ffe4ff */
[-C--:B------:R-:W-:Y:S01]  /*149e0*/  HMMA.16816.F32.BF16 R28, R60, R34.reuse, RZ ;  /* 0x000000223c1c723c */ /* 0x080fe200000418ff */
[----:B------:R-:W-:Y:S02]  /*149f0*/  LEA.HI.X R37, R2, c[0x0][0x1fc], R32, 0x1, P2 ;  /* 0x00007f0002257a11 */ /* 0x000fe400010f0c20 */
[----:B------:R-:W-:Y:S02]  /*14a00*/  LEA.HI.X R41, R38, c[0x0][0x1fc], R0, 0x1, P0 ;  /* 0x00007f0026297a11 */ /* 0x000fe400000f0c00 */
[----:B------:R-:W-:Y:S01]  /*14a10*/  IADD3 R44, P0, R36, R58, RZ ;  /* 0x0000003a242c7210 */ /* 0x000fe20007f1e0ff */
[----:B------:R-:W-:Y:S01]  /*14a20*/  @!PT LDS RZ, [RZ] ;  /* 0x00000000fffff984 */ /* 0x000fe20000000800 */
[----:B------:R-:W-:Y:S01]  /*14a30*/  @!PT LDS RZ, [RZ] ;  /* 0x00000000fffff984 */ /* 0x000fe20000000800 */
[----:B------:R-:W-:Y:S01]  /*14a40*/  @!PT LDS RZ, [RZ] ;  /* 0x00000000fffff984 */ /* 0x000fe20000000800 */
[----:B------:R2:W-:Y:S02]  /*14a50*/  LDGSTS.E.BYPASS.LTC128B.128 [R252+0x100], [R36.64], !P4 ;  /* 0x0010000024fc7fae */ /* 0x0005e4000e101d44 */
[C---:B------:R-:W-:Y:S04]  /*14a60*/  HMMA.16816.F32.BF16 R32, R64.reuse, R34, RZ ;  /* 0x000000224020723c */ /* 0x040fe800000418ff */
[----:B------:R-:W-:Y:S02]  /*14a70*/  IADD3.X R45, R37, R56, RZ, P0, !PT ;  /* 0x00000038252d7210 */ /* 0x000fe400007fe4ff */
[----:B------:R3:W-:Y:S01]  /*14a80*/  LDGSTS.E.BYPASS.LTC128B.128 [R252+0x2100], [R40.64], !P3 ;  /* 0x0210000028fc7fae */ /* 0x0007e2000d901d44 */
[C---:B------:R-:W-:Y:S02]  /*14a90*/  IADD3 R52, P1, R44.reuse, R58, RZ ;  /* 0x0000003a2c347210 */ /* 0x040fe40007f3e0ff */
[-C--:B------:R-:W-:Y:S03]  /*14aa0*/  IADD3 R46, P0, R44, R55.reuse, RZ ;  /* 0x000000372c2e7210 */ /* 0x080fe60007f1e0ff */
[C---:B------:R-:W-:Y:S02]  /*14ab0*/  IADD3.X R53, R45.reuse, R56, RZ, P1, !PT ;  /* 0x000000382d357210 */ /* 0x040fe40000ffe4ff */
[----:B------:R4:W-:Y:S01]  /*14ac0*/  LDGSTS.E.BYPASS.LTC128B.128 [R252+0x900], [R44.64], !P4 ;  /* 0x009000002cfc7fae */ /* 0x0009e2000e101d44 */
[----:B------:R-:W-:Y:S07]  /*14ad0*/  IADD3.X R47, R45, R54, RZ, P0, !PT ;  /* 0x000000362d2f7210 */ /* 0x000fee00007fe4ff */
[----:B------:R4:W-:Y:S01]  /*14ae0*/  LDGSTS.E.BYPASS.LTC128B.128 [R252+0x2900], [R44.64+0x80], !P3 ;  /* 0x029000802cfc7fae */ /* 0x0009e2000d901d44 */
[-C--:B--2---:R-:W-:Y:S07]  /*14af0*/  HMMA.16816.F32.BF16 R36, R64, R48.reuse, RZ ;  /* 0x000000304024723c */ /* 0x084fee00000418ff */
[----:B------:R2:W-:Y:S01]  /*14b00*/  LDGSTS.E.BYPASS.LTC128B.128 [R252+0x1100], [R52.64], !P4 ;  /* 0x0110000034fc7fae */ /* 0x0005e2000e101d44 */
[C---:B---3--:R-:W-:Y:S07]  /*14b10*/  HMMA.16816.F32.BF16 R40, R60.reuse, R48, RZ ;  /* 0x000000303c28723c */ /* 0x048fee00000418ff */
[----:B------:R4:W-:Y:S01]  /*14b20*/  LDGSTS.E.BYPASS.LTC128B.128 [R252+0x3100], [R46.64], !P3 ;  /* 0x031000002efc7fae */ /* 0x0009e2000d901d44 */
[C---:B------:R-:W-:Y:S04]  /*14b30*/  IADD3 R48, P0, R52.reuse, R58, RZ ;  /* 0x0000003a34307210 */ /* 0x040fe80007f1e0ff */
[C---:B------:R-:W-:Y:S05]  /*14b40*/  IADD3.X R49, R53.reuse, R56, RZ, P0, !PT ;  /* 0x0000003835317210 */ /* 0x040fea00007fe4ff */
[----:B------:R3:W-:Y:S01]  /*14b50*/  LDGSTS.E.BYPASS.LTC128B.128 [R252+0x1900], [R48.64], !P4 ;  /* 0x0190000030fc7fae */ /* 0x0007e2000e101d44 */
[----:B--2---:R-:W-:Y:S04]  /*14b60*/  IADD3 R52, P0, R52, R55, RZ ;  /* 0x0000003734347210 */ /* 0x004fe80007f1e0ff */
[----:B------:R-:W-:Y:S02]  /*14b70*/  IADD3.X R53, R53, R54, RZ, P0, !PT ;  /* 0x0000003635357210 */ /* 0x000fe400007fe4ff */
[C---:B------:R-:W-:Y:S01]  /*14b80*/  ISETP.GT.AND P0, PT, R129.reuse, RZ, PT ;  /* 0x000000ff8100720c */ /* 0x040fe20003f04270 */
[-C--:B----4-:R-:W-:Y:S02]  /*14b90*/  HMMA.16816.F32.BF16 R44, R60, R50.reuse, RZ ;  /* 0x000000323c2c723c */ /* 0x090fe400000418ff */
[----:B------:R2:W-:Y:S01]  /*14ba0*/  LDGSTS.E.BYPASS.LTC128B.128 [R252+0x3900], [R52.64], !P3 ;  /* 0x0390000034fc7fae */ /* 0x0005e2000d901d44 */
[----:B------:R-:W-:Y:S07]  /*14bb0*/  IADD3 R129, R129, -0x1, RZ ;  /* 0xffffffff81817810 */ /* 0x000fee0007ffe0ff */
[----:B------:R-:W0:Y:S01]  /*14bc0*/  LDGDEPBAR ;  /* 0x00000000000079af */ /* 0x000e220000000000 */
[C---:B---3--:R-:W-:Y:S08]  /*14bd0*/  HMMA.16816.F32.BF16 R48, R64.reuse, R50, RZ ;  /* 0x000000324030723c */ /* 0x048ff000000418ff */
[-C--:B--2---:R-:W-:Y:S08]  /*14be0*/  HMMA.16816.F32.BF16 R52, R64, R204.reuse, RZ ;  /* 0x000000cc4034723c */ /* 0x084ff000000418ff */
[C---:B------:R-:W-:Y:S08]  /*14bf0*/  HMMA.16816.F32.BF16 R56, R60.reuse, R204, RZ ;  /* 0x000000cc3c38723c */ /* 0x040ff000000418ff */
[-C--:B------:R-:W-:Y:S08]  /*14c00*/  HMMA.16816.F32.BF16 R60, R60, R206.reuse, RZ ;  /* 0x000000ce3c3c723c */ /* 0x080ff000000418ff */
[----:B------:R-:W-:Y:S01]  /*14c10*/  HMMA.16816.F32.BF16 R64, R64, R206, RZ ;  /* 0x000000ce4040723c */ /* 0x000fe200000418ff */
[----:B------:R-:W-:Y:S07]  /*14c20*/  LDSM.16.M88.4 R204, [R240+0x8100] ;  /* 0x00810000f0cc783b */ /* 0x000fee0000000200 */
[-C--:B-1----:R-:W-:Y:S08]  /*14c30*/  HMMA.16816.F32.BF16 R4, R208, R212.reuse, R4 ;  /* 0x000000d4d004723c */ /* 0x082ff00000041804 */
[C---:B------:R-:W-:Y:S08]  /*14c40*/  HMMA.16816.F32.BF16 R8, R216.reuse, R212, R8 ;  /* 0x000000d4d808723c */ /* 0x040ff00000041808 */
[-C--:B------:R-:W-:Y:S08]  /*14c50*/  HMMA.16816.F32.BF16 R12, R216, R214.reuse, R12 ;  /* 0x000000d6d80c723c */ /* 0x080ff0000004180c */
[C---:B------:R-:W-:Y:S01]  /*14c60*/  HMMA.16816.F32.BF16 R16, R208.reuse, R214, R16 ;  /* 0x000000d6d010723c */ /* 0x040fe20000041810 */
[----:B------:R-:W1:Y:S07]  /*14c70*/  LDSM.16.M88.4 R212, [R238+0x4100] ;  /* 0x00410000eed4783b */ /* 0x000e6e0000000200 */
[-C--:B------:R-:W-:Y:S08]  /*14c80*/  HMMA.16816.F32.BF16 R20, R208, R220.reuse, R20 ;  /* 0x000000dcd014723c */ /* 0x080ff00000041814 */
[C---:B------:R-:W-:Y:S08]  /*14c90*/  HMMA.16816.F32.BF16 R24, R216.reuse, R220, R24 ;  /* 0x000000dcd818723c */ /* 0x040ff00000041818 */
[-C--:B------:R-:W-:Y:S08]  /*14ca0*/  HMMA.16816.F32.BF16 R28, R216, R222.reuse, R28 ;  /* 0x000000ded81c723c */ /* 0x080ff0000004181c */
[C---:B------:R-:W-:Y:S01]  /*14cb0*/  HMMA.16816.F32.BF16 R32, R208.reuse, R222, R32 ;  /* 0x000000ded020723c */ /* 0x040fe20000041820 */
[----:B------:R-:W2:Y:S07]  /*14cc0*/  LDSM.16.M88.4 R220, [R240+0xa100] ;  /* 0x00a10000f0dc783b */ /* 0x000eae0000000200 */
[-C--:B------:R-:W-:Y:S08]  /*14cd0*/  HMMA.16816.F32.BF16 R36, R208, R224.reuse, R36 ;  /* 0x000000e0d024723c */ /* 0x080ff00000041824 */
[C---:B------:R-:W-:Y:S08]  /*14ce0*/  HMMA.16816.F32.BF16 R40, R216.reuse, R224, R40 ;  /* 0x000000e0d828723c */ /* 0x040ff00000041828 */
[-C--:B------:R-:W-:Y:S08]  /*14cf0*/  HMMA.16816.F32.BF16 R44, R216, R226.reuse, R44 ;  /* 0x000000e2d82c723c */ /* 0x080ff0000004182c */
[C---:B------:R-:W-:Y:S01]  /*14d00*/  HMMA.16816.F32.BF16 R48, R208.reuse, R226, R48 ;  /* 0x000000e2d030723c */ /* 0x040fe20000041830 */
[----:B------:R-:W-:Y:S07]  /*14d10*/  LDSM.16.M88.4 R224, [R238+0x5900] ;  /* 0x00590000eee0783b */ /* 0x000fee0000000200 */
[-C--:B------:R-:W-:Y:S08]  /*14d20*/  HMMA.16816.F32.BF16 R52, R208, R228.reuse, R52 ;  /* 0x000000e4d034723c */ /* 0x080ff00000041834 */
[C---:B------:R-:W-:Y:S08]  /*14d30*/  HMMA.16816.F32.BF16 R56, R216.reuse, R228, R56 ;  /* 0x000000e4d838723c */ /* 0x040ff00000041838 */
[-C--:B------:R-:W-:Y:S01]  /*14d40*/  HMMA.16816.F32.BF16 R60, R216, R230.reuse, R60 ;  /* 0x000000e6d83c723c */ /* 0x080fe2000004183c */
[----:B------:R-:W-:Y:S07]  /*14d50*/  LDSM.16.M88.4 R216, [R238+0x5100] ;  /* 0x00510000eed8783b */ /* 0x000fee0000000200 */
[----:B------:R-:W-:Y:S01]  /*14d60*/  HMMA.16816.F32.BF16 R64, R208, R230, R64 ;  /* 0x000000e6d040723c */ /* 0x000fe20000041840 */
[----:B------:R-:W3:Y:S07]  /*14d70*/  LDSM.16.M88.4 R208, [R238+0x4900] ;  /* 0x00490000eed0783b */ /* 0x000eee0000000200 */
[-C--:B-1----:R-:W-:Y:S08]  /*14d80*/  HMMA.16816.F32.BF16 R4, R204, R212.reuse, R4 ;  /* 0x000000d4cc04723c */ /* 0x082ff00000041804 */
[C---:B--2---:R-:W-:Y:S08]  /*14d90*/  HMMA.16816.F32.BF16 R8, R220.reuse, R212, R8 ;  /* 0x000000d4dc08723c */ /* 0x044ff00000041808 */
[-C--:B------:R-:W-:Y:S08]  /*14da0*/  HMMA.16816.F32.BF16 R12, R220, R214.reuse, R12 ;  /* 0x000000d6dc0c723c */ /* 0x080ff0000004180c */
[C---:B------:R-:W-:Y:S01]  /*14db0*/  HMMA.16816.F32.BF16 R16, R204.reuse, R214, R16 ;  /* 0x000000d6cc10723c */ /* 0x040fe20000041810 */
[----:B------:R-:W-:Y:S07]  /*14dc0*/  LDSM.16.M88.4 R212, [R237] ;  /* 0x00000000edd4783b */ /* 0x000fee0000000200 */
[-C--:B---3--:R-:W-:Y:S08]  /*14dd0*/  HMMA.16816.F32.BF16 R20, R204, R208.reuse, R20 ;  /* 0x000000d0cc14723c */ /* 0x088ff00000041814 */
        /* <DEDUP_REMOVED lines=11> */
[-C--:B------:R-:W-:Y:S01]  /*14e90*/  HMMA.16816.F32.BF16 R60, R220, R226.reuse, R60 ;  /* 0x000000e2dc3c723c */ /* 0x080fe2000004183c */
[----:B------:R-:W-:Y:S07]  /*14ea0*/  LDSM.16.M88.4 R220, [R237+0x1000] ;  /* 0x00100000eddc783b */ /* 0x000fee0000000200 */
[----:B------:R-:W-:Y:S01]  /*14eb0*/  HMMA.16816.F32.BF16 R64, R204, R226, R64 ;  /* 0x000000e2cc40723c */ /* 0x000fe20000041840 */
[----:B------:R-:W3:Y:S07]  /*14ec0*/  LDSM.16.M88.4 R204, [R237+0x800] ;  /* 0x00080000edcc783b */ /* 0x000eee0000000200 */
[-C--:B-1----:R-:W-:Y:S01]  /*14ed0*/  HMMA.16816.F32.BF16 R4, R208, R212.reuse, R4 ;  /* 0x000000d4d004723c */ /* 0x082fe20000041804 */
[----:B------:R-:W1:Y:S07]  /*14ee0*/  LDSM.16.M88.4 R224, [R237+0x1800] ;  /* 0x00180000ede0783b */ /* 0x000e6e0000000200 */
[C---:B--2---:R-:W-:Y:S08]  /*14ef0*/  HMMA.16816.F32.BF16 R8, R216.reuse, R212, R8 ;  /* 0x000000d4d808723c */ /* 0x044ff00000041808 */
[-C--:B------:R-:W-:Y:S08]  /*14f00*/  HMMA.16816.F32.BF16 R12, R216, R214.reuse, R12 ;  /* 0x000000d6d80c723c */ /* 0x080ff0000004180c */
[C---:B------:R-:W-:Y:S01]  /*14f10*/  HMMA.16816.F32.BF16 R16, R208.reuse, R214, R16 ;  /* 0x000000d6d010723c */ /* 0x040fe20000041810 */
[----:B------:R-:W-:Y:S07]  /*14f20*/  LDSM.16.M88.4 R212, [R232+0x6100] ;  /* 0x00610000e8d4783b */ /* 0x000fee0000000200 */
[-C--:B---3--:R-:W-:Y:S08]  /*14f30*/  HMMA.16816.F32.BF16 R20, R208, R204.reuse, R20 ;  /* 0x000000ccd014723c */ /* 0x088ff00000041814 */
        /* <DEDUP_REMOVED lines=8> */
[----:B------:R-:W3:Y:S07]  /*14fc0*/  LDSM.16.M88.4 R220, [R239+0xe100] ;  /* 0x00e10000efdc783b */ /* 0x000eee0000000200 */
[-C--:B-1----:R-:W-:Y:S08]  /*14fd0*/  HMMA.16816.F32.BF16 R52, R208, R224.reuse, R52 ;  /* 0x000000e0d034723c */ /* 0x082ff00000041834 */
[C---:B------:R-:W-:Y:S08]  /*14fe0*/  HMMA.16816.F32.BF16 R56, R216.reuse, R224, R56 ;  /* 0x000000e0d838723c */ /* 0x040ff00000041838 */
[-C--:B------:R-:W-:Y:S01]  /*14ff0*/  HMMA.16816.F32.BF16 R60, R216, R226.reuse, R60 ;  /* 0x000000e2d83c723c */ /* 0x080fe2000004183c */
[----:B------:R-:W-:Y:S07]  /*15000*/  LDSM.16.M88.4 R216, [R232+0x7100] ;  /* 0x00710000e8d8783b */ /* 0x000fee0000000200 */
[----:B------:R-:W-:Y:S01]  /*15010*/  HMMA.16816.F32.BF16 R64, R208, R226, R64 ;  /* 0x000000e2d040723c */ /* 0x000fe20000041840 */
[----:B------:R-:W1:Y:S07]  /*15020*/  LDSM.16.M88.4 R208, [R232+0x6900] ;  /* 0x00690000e8d0783b */ /* 0x000e6e0000000200 */
[-C--:B--2---:R-:W-:Y:S01]  /*15030*/  HMMA.16816.F32.BF16 R4, R204, R212.reuse, R4 ;  /* 0x000000d4cc04723c */ /* 0x084fe20000041804 */
[----:B------:R-:W2:Y:S07]  /*15040*/  LDSM.16.M88.4 R224, [R232+0x7900] ;  /* 0x00790000e8e0783b */ /* 0x000eae0000000200 */
[C---:B---3--:R-:W-:Y:S08]  /*15050*/  HMMA.16816.F32.BF16 R8, R220.reuse, R212, R8 ;  /* 0x000000d4dc08723c */ /* 0x048ff00000041808 */
[-C--:B------:R-:W-:Y:S08]  /*15060*/  HMMA.16816.F32.BF16 R12, R220, R214.reuse, R12 ;  /* 0x000000d6dc0c723c */ /* 0x080ff0000004180c */
[C---:B------:R-:W-:Y:S01]  /*15070*/  HMMA.16816.F32.BF16 R16, R204.reuse, R214, R16 ;  /* 0x000000d6cc10723c */ /* 0x040fe20000041810 */
[----:B------:R-:W-:Y:S07]  /*15080*/  LDSM.16.M88.4 R212, [R248] ;  /* 0x00000000f8d4783b */ /* 0x000fee0000000200 */
        /* <DEDUP_REMOVED lines=9> */
[----:B------:R-:W3:Y:S07]  /*15120*/  LDSM.16.M88.4 R216, [R241+0xe100] ;  /* 0x00e10000f1d8783b */ /* 0x000eee0000000200 */
[-C--:B--2---:R-:W-:Y:S08]  /*15130*/  HMMA.16816.F32.BF16 R52, R204, R224.reuse, R52 ;  /* 0x000000e0cc34723c */ /* 0x084ff00000041834 */
[C---:B------:R-:W-:Y:S08]  /*15140*/  HMMA.16816.F32.BF16 R56, R220.reuse, R224, R56 ;  /* 0x000000e0dc38723c */ /* 0x040ff00000041838 */
[-C--:B------:R-:W-:Y:S01]  /*15150*/  HMMA.16816.F32.BF16 R60, R220, R226.reuse, R60 ;  /* 0x000000e2dc3c723c */ /* 0x080fe2000004183c */
[----:B------:R-:W-:Y:S07]  /*15160*/  LDSM.16.M88.4 R220, [R246] ;  /* 0x00000000f6dc783b */ /* 0x000fee0000000200 */
[----:B------:R-:W-:Y:S01]  /*15170*/  HMMA.16816.F32.BF16 R64, R204, R226, R64 ;  /* 0x000000e2cc40723c */ /* 0x000fe20000041840 */
[----:B------:R-:W2:Y:S07]  /*15180*/  LDSM.16.M88.4 R204, [R247] ;  /* 0x00000000f7cc783b */ /* 0x000eae0000000200 */
[-C--:B-1----:R-:W-:Y:S01]  /*15190*/  HMMA.16816.F32.BF16 R4, R208, R212.reuse, R4 ;  /* 0x000000d4d004723c */ /* 0x082fe20000041804 */
[----:B------:R-:W1:Y:S07]  /*151a0*/  LDSM.16.M88.4 R224, [R245] ;  /* 0x00000000f5e0783b */ /* 0x000e6e0000000200 */
[C---:B---3--:R-:W-:Y:S08]  /*151b0*/  HMMA.16816.F32.BF16 R8, R216.reuse, R212, R8 ;  /* 0x000000d4d808723c */ /* 0x048ff00000041808 */
[-C--:B------:R-:W-:Y:S08]  /*151c0*/  HMMA.16816.F32.BF16 R12, R216, R214.reuse, R12 ;  /* 0x000000d6d80c723c */ /* 0x080ff0000004180c */
[C---:B------:R-:W-:Y:S01]  /*151d0*/  HMMA.16816.F32.BF16 R16, R208.reuse, R214, R16 ;  /* 0x000000d6d010723c */ /* 0x040fe20000041810 */
[----:B------:R-:W-:Y:S07]  /*151e0*/  LDSM.16.M88.4 R212, [R238+0x6100] ;  /* 0x00610000eed4783b */ /* 0x000fee0000000200 */
[-C--:B--2---:R-:W-:Y:S08]  /*151f0*/  HMMA.16816.F32.BF16 R20, R208, R204.reuse, R20 ;  /* 0x000000ccd014723c */ /* 0x084ff00000041814 */
        /* <DEDUP_REMOVED lines=12> */
[----:B------:R-:W1:Y:S07]  /*152c0*/  LDSM.16.M88.4 R216, [R238+0x6900] ;  /* 0x00690000eed8783b */ /* 0x000e6e0000000200 */
[----:B------:R-:W-:Y:S01]  /*152d0*/  HMMA.16816.F32.BF16 R64, R208, R226, R64 ;  /* 0x000000e2d040723c */ /* 0x000fe20000041840 */
[----:B------:R-:W4:Y:S07]  /*152e0*/  LDSM.16.M88.4 R208, [R238+0x7100] ;  /* 0x00710000eed0783b */ /* 0x000f2e0000000200 */
[-C--:B--2---:R-:W-:Y:S01]  /*152f0*/  HMMA.16816.F32.BF16 R4, R204, R212.reuse, R4 ;  /* 0x000000d4cc04723c */ /* 0x084fe20000041804 */
[----:B------:R-:W2:Y:S07]  /*15300*/  LDSM.16.M88.4 R224, [R238+0x7900] ;  /* 0x00790000eee0783b */ /* 0x000eae0000000200 */
[C---:B---3--:R-:W-:Y:S08]  /*15310*/  HMMA.16816.F32.BF16 R8, R220.reuse, R212, R8 ;  /* 0x000000d4dc08723c */ /* 0x048ff00000041808 */
[-C--:B------:R-:W-:Y:S08]  /*15320*/  HMMA.16816.F32.BF16 R12, R220, R214.reuse, R12 ;  /* 0x000000d6dc0c723c */ /* 0x080ff0000004180c */
[C---:B------:R-:W-:Y:S01]  /*15330*/  HMMA.16816.F32.BF16 R16, R204.reuse, R214, R16 ;  /* 0x000000d6cc10723c */ /* 0x040fe20000041810 */
[----:B------:R-:W-:Y:S07]  /*15340*/  LDSM.16.M88.4 R212, [R242+0xc100] ;  /* 0x00c10000f2d4783b */ /* 0x000fee0000000200 */
[-C--:B-1----:R-:W-:Y:S08]  /*15350*/  HMMA.16816.F32.BF16 R20, R204, R216.reuse, R20 ;  /* 0x000000d8cc14723c */ /* 0x082ff00000041814 */
[C---:B------:R-:W-:Y:S08]  /*15360*/  HMMA.16816.F32.BF16 R24, R220.reuse, R216, R24 ;  /* 0x000000d8dc18723c */ /* 0x040ff00000041818 */
        /* <DEDUP_REMOVED lines=8> */
[-C--:B--2---:R-:W-:Y:S08]  /*153f0*/  HMMA.16816.F32.BF16 R52, R204, R224.reuse, R52 ;  /* 0x000000e0cc34723c */ /* 0x084ff00000041834 */
[C---:B------:R-:W-:Y:S08]  /*15400*/  HMMA.16816.F32.BF16 R56, R220.reuse, R224, R56 ;  /* 0x000000e0dc38723c */ /* 0x040ff00000041838 */
[-C--:B------:R-:W-:Y:S08]  /*15410*/  HMMA.16816.F32.BF16 R60, R220, R226.reuse, R60 ;  /* 0x000000e2dc3c723c */ /* 0x080ff0000004183c */
[----:B------:R-:W-:Y:S08]  /*15420*/  HMMA.16816.F32.BF16 R64, R204, R226, R64 ;  /* 0x000000e2cc40723c */ /* 0x000ff00000041840 */
[-C--:B-1----:R-:W-:Y:S08]  /*15430*/  HMMA.16816.F32.BF16 R4, R212, R216.reuse, R4 ;  /* 0x000000d8d404723c */ /* 0x082ff00000041804 */
[C---:B---3--:R-:W-:Y:S08]  /*15440*/  HMMA.16816.F32.BF16 R8, R208.reuse, R216, R8 ;  /* 0x000000d8d008723c */ /* 0x048ff00000041808 */
        /* <DEDUP_REMOVED lines=23> */
[----:B------:R-:W2:Y:S01]  /*155c0*/  MUFU.TANH R221, R8 ;  /* 0x0000000800dd7308 */ /* 0x000ea20000002400 */
[----:B-1----:R-:W1:Y:S09]  /*155d0*/  LDSM.16.M88.4 R4, [R237+0x2800] ;  /* 0x00280000ed04783b */ /* 0x002e720000000200 */
[----:B------:R-:W2:Y:S10]  /*155e0*/  MUFU.TANH R220, R9 ;  /* 0x0000000900dc7308 */ /* 0x000eb40000002400 */
[----:B------:R-:W-:Y:S10]  /*155f0*/  MUFU.TANH R222, R10 ;  /* 0x0000000a00de7308 */ /* 0x000ff40000002400 */
[----:B------:R4:W-:Y:S10]  /*15600*/  MUFU.TANH R223, R11 ;  /* 0x0000000b00df7308 */ /* 0x0009f40000002400 */
[----:B------:R-:W-:Y:S01]  /*15610*/  MUFU.TANH R18, R18 ;  /* 0x0000001200127308 */ /* 0x000fe20000002400 */
[-C--:B-1----:R-:W-:Y:S09]  /*15620*/  HMMA.16816.F32.BF16 R20, R212, R4.reuse, R20 ;  /* 0x00000004d414723c */ /* 0x082ff20000041814 */
[----:B------:R-:W-:Y:S01]  /*15630*/  MUFU.TANH R16, R16 ;  /* 0x0000001000107308 */ /* 0x000fe20000002400 */
[C---:B------:R-:W-:Y:S01]  /*15640*/  HMMA.16816.F32.BF16 R24, R208.reuse, R4, R24 ;  /* 0x00000004d018723c */ /* 0x040fe20000041818 */
[----:B----4-:R-:W1:Y:S08]  /*15650*/  LDSM.16.M88.4 R8, [R237+0x3000] ;  /* 0x00300000ed08783b */ /* 0x010e700000000200 */
[----:B------:R-:W-:Y:S01]  /*15660*/  MUFU.TANH R19, R19 ;  /* 0x0000001300137308 */ /* 0x000fe20000002400 */
[-C--:B------:R-:W-:Y:S04]  /*15670*/  HMMA.16816.F32.BF16 R28, R208, R6.reuse, R28 ;  /* 0x00000006d01c723c */ /* 0x080fe8000004181c */
[----:B------:R-:W-:Y:S04]  /*15680*/  FMUL.FTZ R21, R21, c[0x0][0x320] ;  /* 0x0000c80015157a20 */ /* 0x000fe80000410000 */
[C---:B------:R-:W-:Y:S01]  /*15690*/  HMMA.16816.F32.BF16 R32, R212.reuse, R6, R32 ;  /* 0x00000006d420723c */ /* 0x040fe20000041820 */
[----:B------:R-:W-:Y:S01]  /*156a0*/  MUFU.TANH R17, R17 ;  /* 0x0000001100117308 */ /* 0x000fe20000002400 */
[----:B------:R-:W4:Y:S01]  /*156b0*/  LDSM.16.M88.4 R4, [R237+0x3800] ;  /* 0x00380000ed04783b */ /* 0x000f220000000200 */
[----:B------:R-:W-:Y:S04]  /*156c0*/  DEPBAR.LE SB0, 0x0 ;  /* 0x000080000000791a */ /* 0x000fe80000000000 */
[----:B------:R-:W-:Y:S02]  /*156d0*/  FMUL.FTZ R22, R22, c[0x0][0x320] ;  /* 0x0000c80016167a20 */ /* 0x000fe40000410000 */
[----:B------:R-:W-:Y:S02]  /*156e0*/  FMUL.FTZ R20, R20, c[0x0][0x320] ;  /* 0x0000c80014147a20 */ /* 0x000fe40000410000 */
[----:B------:R-:W-:Y:S01]  /*156f0*/  MUFU.TANH R227, R21 ;  /* 0x0000001500e37308 */ /* 0x000fe20000002400 */
[----:B------:R-:W-:Y:S01]  /*15700*/  FMUL.FTZ R25, R25, c[0x0][0x320] ;  /* 0x0000c80019197a20 */ /* 0x000fe20000410000 */
[----:B------:R-:W-:Y:S01]  /*15710*/  BAR.SYNC.DEFER_BLOCKING 0x0 ;  /* 0x0000000000007b1d */ /* 0x000fe20000010000 */
[----:B------:R-:W-:Y:S02]  /*15720*/  FMUL.FTZ R23, R23, c[0x0][0x320] ;  /* 0x0000c80017177a20 */ /* 0x000fe40000410000 */
[----:B------:R-:W-:Y:S02]  /*15730*/  FMUL.FTZ R28, R28, c[0x0][0x320] ;  /* 0x0000c8001c1c7a20 */ /* 0x000fe40000410000 */
[----:B------:R-:W-:Y:S02]  /*15740*/  FMUL.FTZ R29, R29, c[0x0][0x320] ;  /* 0x0000c8001d1d7a20 */ /* 0x000fe40000410000 */
[----:B------:R-:W-:Y:S01]  /*15750*/  FMUL.FTZ R26, R26, c[0x0][0x320] ;  /* 0x0000c8001a1a7a20 */ /* 0x000fe20000410000 */
[----:B------:R-:W-:Y:S01]  /*15760*/  MUFU.TANH R130, R28 ;  /* 0x0000001c00827308 */ /* 0x000fe20000002400 */
[----:B------:R-:W-:Y:S02]  /*15770*/  FMUL.FTZ R27, R27, c[0x0][0x320] ;  /* 0x0000c8001b1b7a20 */ /* 0x000fe40000410000 */
[----:B------:R-:W-:Y:S01]  /*15780*/  FMUL.FTZ R34, R34, c[0x0][0x320] ;  /* 0x0000c80022227a20 */ /* 0x000fe20000410000 */
[-C--:B-1----:R-:W-:Y:S05]  /*15790*/  HMMA.16816.F32.BF16 R36, R212, R8.reuse, R36 ;  /* 0x00000008d424723c */ /* 0x082fea0000041824 */
[----:B------:R-:W-:Y:S01]  /*157a0*/  FMUL.FTZ R35, R35, c[0x0][0x320] ;  /* 0x0000c80023237a20 */ /* 0x000fe20000410000 */
        /* <DEDUP_REMOVED lines=11> */
[----:B------:R2:W2:Y:S01]  /*15860*/  MUFU.TANH R218, R13 ;  /* 0x0000000d00da7308 */ /* 0x0004a20000002400 */
[----:B------:R-:W3:Y:S02]  /*15870*/  LDL R11, [R1+0x24] ;  /* 0x00002400010b7983 */ /* 0x000ee40000100800 */
[----:B------:R-:W-:Y:S02]  /*15880*/  FMUL.FTZ R36, R36, c[0x0][0x320] ;  /* 0x0000c80024247a20 */ /* 0x000fe40000410000 */
[----:B------:R-:W3:Y:S01]  /*15890*/  LDL R10, [R1+0x20] ;  /* 0x00002000010a7983 */ /* 0x000ee20000100800 */
[----:B------:R-:W-:Y:S01]  /*158a0*/  FMUL.FTZ R39, R39, c[0x0][0x320] ;  /* 0x0000c80027277a20 */ /* 0x000fe20000410000 */
[-C--:B----4-:R-:W-:Y:S03]  /*158b0*/  HMMA.16816.F32.BF16 R52, R212, R4.reuse, R52 ;  /* 0x00000004d434723c */ /* 0x090fe60000041834 */
[----:B------:R-:W4:Y:S01]  /*158c0*/  MUFU.TANH R0, R38 ;  /* 0x0000002600007308 */ /* 0x000f220000002400 */
[----:B------:R-:W-:Y:S02]  /*158d0*/  FMUL.FTZ R42, R42, c[0x0][0x320] ;  /* 0x0000c8002a2a7a20 */ /* 0x000fe40000410000 */
[----:B------:R-:W-:Y:S01]  /*158e0*/  FMUL.FTZ R37, R37, c[0x0][0x320] ;  /* 0x0000c80025257a20 */ /* 0x000fe20000410000 */
[----:B-1----:R-:W-:Y:S01]  /*158f0*/  MOV R27, c[0x0][0x1e0] ;  /* 0x00007800001b7a02 */ /* 0x002fe20000000f00 */
[C---:B------:R-:W-:Y:S04]  /*15900*/  HMMA.16816.F32.BF16 R56, R208.reuse, R4, R56 ;  /* 0x00000004d038723c */ /* 0x040fe80000041838 */
[----:B------:R-:W-:Y:S01]  /*15910*/  FMUL.FTZ R44, R44, c[0x0][0x320] ;  /* 0x0000c8002c2c7a20 */ /* 0x000fe20000410000 */
[----:B------:R-:W-:Y:S01]  /*15920*/  MUFU.TANH R2, R42 ;  /* 0x0000002a00027308 */ /* 0x000fe20000002400 */
[----:B------:R-:W-:Y:S01]  /*15930*/  FMUL.FTZ R45, R45, c[0x0][0x320] ;  /* 0x0000c8002d2d7a20 */ /* 0x000fe20000410000 */
[----:B--2---:R-:W-:Y:S01]  /*15940*/  FMNMX.FTZ R4, R221, R137, !PT ;  /* 0x00000089dd047209 */ /* 0x004fe20007810000 */
[----:B------:R-:W-:Y:S01]  /*15950*/  FMUL.FTZ R51, R51, c[0x0][0x320] ;  /* 0x0000c80033337a20 */ /* 0x000fe20000410000 */
[-C--:B------:R-:W-:Y:S03]  /*15960*/  HMMA.16816.F32.BF16 R60, R208, R6.reuse, R60 ;  /* 0x00000006d03c723c */ /* 0x080fe6000004183c */
[----:B------:R-:W-:Y:S01]  /*15970*/  FMUL.FTZ R48, R48, c[0x0][0x320] ;  /* 0x0000c80030307a20 */ /* 0x000fe20000410000 */
[----:B------:R-:W-:Y:S01]  /*15980*/  MOV R13, 0x5 ;  /* 0x00000005000d7802 */ /* 0x000fe20000000f00 */
[----:B------:R-:W-:Y:S01]  /*15990*/  FMUL.FTZ R47, R47, c[0x0][0x320] ;  /* 0x0000c8002f2f7a20 */ /* 0x000fe20000410000 */
[----:B------:R4:W-:Y:S01]  /*159a0*/  MUFU.TANH R8, R51 ;  /* 0x0000003300087308 */ /* 0x0009e20000002400 */
[----:B------:R-:W-:Y:S01]  /*159b0*/  FMUL.FTZ R52, R52, c[0x0][0x320] ;  /* 0x0000c80034347a20 */ /* 0x000fe20000410000 */
[----:B------:R-:W-:Y:S04]  /*159c0*/  HMMA.16816.F32.BF16 R64, R212, R6, R64 ;  /* 0x00000006d440723c */ /* 0x000fe80000041840 */
[----:B------:R-:W-:Y:S01]  /*159d0*/  FMUL.FTZ R50, R50, c[0x0][0x320] ;  /* 0x0000c80032327a20 */ /* 0x000fe20000410000 */
[----:B------:R-:W-:Y:S01]  /*159e0*/  @P0 SHF.L.U64.HI R13, R27, R13, c[0x0][0x1e4] ;  /* 0x000079001b0d0619 */ /* 0x000fe2000001020d */
[----:B------:R-:W-:Y:S01]  /*159f0*/  FMUL.FTZ R54, R54, c[0x0][0x320] ;  /* 0x0000c80036367a20 */ /* 0x000fe20000410000 */
[----:B------:R-:W-:Y:S01]  /*15a00*/  FMNMX.FTZ R4, R220, R4, !PT ;  /* 0x00000004dc047209 */ /* 0x000fe20007810000 */
[----:B------:R-:W-:Y:S01]  /*15a10*/  MUFU.TANH R42, R44 ;  /* 0x0000002c002a7308 */ /* 0x000fe20000002400 */
[----:B------:R-:W-:Y:S03]  /*15a20*/  FMUL.FTZ R56, R56, c[0x0][0x320] ;  /* 0x0000c80038387a20 */ /* 0x000fe60000410000 */
[----:B------:R-:W-:Y:S01]  /*15a30*/  FMUL.FTZ R55, R55, c[0x0][0x320] ;  /* 0x0000c80037377a20 */ /* 0x000fe20000410000 */
[----:B------:R-:W-:Y:S01]  /*15a40*/  FMNMX.FTZ R4, R12, R4, !PT ;  /* 0x000000040c047209 */ /* 0x000fe20007810000 */
[----:B------:R-:W-:Y:S02]  /*15a50*/  FMUL.FTZ R53, R53, c[0x0][0x320] ;  /* 0x0000c80035357a20 */ /* 0x000fe40000410000 */
[----:B------:R-:W-:Y:S01]  /*15a60*/  FMUL.FTZ R60, R60, c[0x0][0x320] ;  /* 0x0000c8003c3c7a20 */ /* 0x000fe20000410000 */
[----:B------:R-:W-:Y:S01]  /*15a70*/  FMNMX.FTZ R4, R218, R4, !PT ;  /* 0x00000004da047209 */ /* 0x000fe20007810000 */
[----:B------:R1:W-:Y:S01]  /*15a80*/  MUFU.TANH R21, R56 ;  /* 0x0000003800157308 */ /* 0x0003e20000002400 */
[----:B------:R-:W-:Y:S02]  /*15a90*/  FMUL.FTZ R61, R61, c[0x0][0x320] ;  /* 0x0000c8003d3d7a20 */ /* 0x000fe40000410000 */
[----:B------:R-:W-:Y:S01]  /*15aa0*/  FMUL.FTZ R46, R46, c[0x0][0x320] ;  /* 0x0000c8002e2e7a20 */ /* 0x000fe20000410000 */
[----:B----4-:R-:W-:Y:S01]  /*15ab0*/  MOV R51, R0 ;  /* 0x0000000000337202 */ /* 0x010fe20000000f00 */
        /* <DEDUP_REMOVED lines=12> */
[----:B-1----:R-:W-:Y:S01]  /*15b80*/  MOV R56, R130 ;  /* 0x0000008200387202 */ /* 0x002fe20000000f00 */
[----:B------:R-:W-:Y:S02]  /*15b90*/  FMUL.FTZ R64, R64, c[0x0][0x320] ;  /* 0x0000c80040407a20 */ /* 0x000fe40000410000 */
[----:B------:R-:W-:Y:S03]  /*15ba0*/  FMUL.FTZ R43, R43, c[0x0][0x320] ;  /* 0x0000c8002b2b7a20 */ /* 0x000fe60000410000 */
[----:B------:R2:W-:Y:S10]  /*15bb0*/  MUFU.TANH R130, R60 ;  /* 0x0000003c00827308 */ /* 0x0005f40000002400 */
[----:B------:R1:W-:Y:S10]  /*15bc0*/  MUFU.TANH R45, R50 ;  /* 0x00000032002d7308 */ /* 0x0003f40000002400 */
[----:B------:R-:W4:Y:S01]  /*15bd0*/  MUFU.TANH R231, R22 ;  /* 0x0000001600e77308 */ /* 0x000f220000002400 */
[----:B--2---:R-:W-:Y:S02]  /*15be0*/  MOV R60, R0 ;  /* 0x00000000003c7202 */ /* 0x004fe40000000f00 */
[----:B------:R-:W-:Y:S07]  /*15bf0*/  FMNMX.FTZ R0, R217, R132, !PT ;  /* 0x00000084d9007209 */ /* 0x000fee0007810000 */
[----:B------:R-:W2:Y:S01]  /*15c00*/  MUFU.TANH R226, R20 ;  /* 0x0000001400e27308 */ /* 0x000ea20000002400 */
[----:B------:R-:W-:Y:S02]  /*15c10*/  FMNMX.FTZ R0, R216, R0, !PT ;  /* 0x00000000d8007209 */ /* 0x000fe40007810000 */
[----:B-1----:R-:W-:Y:S02]  /*15c20*/  MOV R50, R136 ;  /* 0x0000008800327202 */ /* 0x002fe40000000f00 */
[----:B------:R-:W-:Y:S02]  /*15c30*/  FMNMX.FTZ R0, R18, R0, !PT ;  /* 0x0000000012007209 */ /* 0x000fe40007810000 */
[----:B------:R-:W-:Y:S03]  /*15c40*/  FMNMX.FTZ R136, R207, R3, !PT ;  /* 0x00000003cf887209 */ /* 0x000fe60007810000 */
[----:B------:R-:W1:Y:S01]  /*15c50*/  MUFU.TANH R230, R23 ;  /* 0x0000001700e67308 */ /* 0x000e620000002400 */
[----:B------:R-:W-:Y:S02]  /*15c60*/  FMNMX.FTZ R0, R19, R0, !PT ;  /* 0x0000000013007209 */ /* 0x000fe40007810000 */
[----:B------:R-:W-:Y:S02]  /*15c70*/  FMNMX.FTZ R136, R205, R136, !PT ;  /* 0x00000088cd887209 */ /* 0x000fe40007810000 */
[----:B----4-:R-:W-:Y:S02]  /*15c80*/  FMNMX.FTZ R0, R231, R0, !PT ;  /* 0x00000000e7007209 */ /* 0x010fe40007810000 */
[----:B------:R-:W-:Y:S03]  /*15c90*/  FMNMX.FTZ R136, R16, R136, !PT ;  /* 0x0000008810887209 */ /* 0x000fe60007810000 */
[----:B------:R-:W4:Y:S01]  /*15ca0*/  MUFU.TANH R250, R24 ;  /* 0x0000001800fa7308 */ /* 0x000f220000002400 */
[----:B------:R-:W-:Y:S04]  /*15cb0*/  FMNMX.FTZ R136, R17, R136, !PT ;  /* 0x0000008811887209 */ /* 0x000fe80007810000 */
[----:B--2---:R-:W-:Y:S04]  /*15cc0*/  FMNMX.FTZ R136, R226, R136, !PT ;  /* 0x00000088e2887209 */ /* 0x004fe80007810000 */
[----:B------:R-:W-:Y:S01]  /*15cd0*/  FMNMX.FTZ R136, R227, R136, !PT ;  /* 0x00000088e3887209 */ /* 0x000fe20007810000 */
[----:B------:R-:W2:Y:S01]  /*15ce0*/  MUFU.TANH R228, R34 ;  /* 0x0000002200e47308 */ /* 0x000ea20000002400 */
[----:B-1----:R-:W-:Y:S09]  /*15cf0*/  FMNMX.FTZ R0, R230, R0, !PT ;  /* 0x00000000e6007209 */ /* 0x002ff20007810000 */
[----:B------:R-:W1:Y:S01]  /*15d00*/  MUFU.TANH R224, R32 ;  /* 0x0000002000e07308 */ /* 0x000e620000002400 */
[----:B----4-:R-:W-:Y:S04]  /*15d10*/  FMNMX.FTZ R4, R250, R4, !PT ;  /* 0x00000004fa047209 */ /* 0x010fe80007810000 */
[----:B------:R-:W-:Y:S05]  /*15d20*/  FMNMX.FTZ R4, R50, R4, !PT ;  /* 0x0000000432047209 */ /* 0x000fea0007810000 */
[----:B------:R-:W-:Y:S01]  /*15d30*/  MUFU.TANH R139, R40 ;  /* 0x00000028008b7308 */ /* 0x000fe20000002400 */
[----:B------:R-:W-:Y:S02]  /*15d40*/  FMNMX.FTZ R4, R56, R4, !PT ;  /* 0x0000000438047209 */ /* 0x000fe40007810000 */
[----:B--2---:R-:W-:Y:S07]  /*15d50*/  FMNMX.FTZ R0, R228, R0, !PT ;  /* 0x00000000e4007209 */ /* 0x004fee0007810000 */
[----:B------:R2:W-:Y:S01]  /*15d60*/  MUFU.TANH R40, R57 ;  /* 0x0000003900287308 */ /* 0x0005e20000002400 */
[----:B-1----:R-:W-:Y:S09]  /*15d70*/  FMNMX.FTZ R136, R224, R136, !PT ;  /* 0x00000088e0887209 */ /* 0x002ff20007810000 */
[----:B------:R-:W1:Y:S10]  /*15d80*/  MUFU.TANH R229, R35 ;  /* 0x0000002300e57308 */ /* 0x000e740000002400 */
[----:B------:R-:W4:Y:S01]  /*15d90*/  MUFU.TANH R225, R33 ;  /* 0x0000002100e17308 */ /* 0x000f220000002400 */
[----:B--2---:R-:W-:Y:S09]  /*15da0*/  MOV R57, R2 ;  /* 0x0000000200397202 */ /* 0x004ff20000000f00 */
[----:B------:R-:W-:Y:S01]  /*15db0*/  MUFU.TANH R134, R26 ;  /* 0x0000001a00867308 */ /* 0x000fe20000002400 */
[----:B-1----:R-:W-:Y:S04]  /*15dc0*/  FMNMX.FTZ R0, R229, R0, !PT ;  /* 0x00000000e5007209 */ /* 0x002fe80007810000 */
[----:B------:R-:W-:Y:S05]  /*15dd0*/  FMNMX.FTZ R0, R51, R0, !PT ;  /* 0x0000000033007209 */ /* 0x000fea0007810000 */
[----:B------:R-:W1:Y:S01]  /*15de0*/  MUFU.TANH R26, R29 ;  /* 0x0000001d001a7308 */ /* 0x000e620000002400 */
[----:B----4-:R-:W-:Y:S09]  /*15df0*/  FMNMX.FTZ R136, R225, R136, !PT ;  /* 0x00000088e1887209 */ /* 0x010ff20007810000 */
[----:B------:R2:W-:Y:S10]  /*15e00*/  MUFU.TANH R135, R49 ;  /* 0x0000003100877308 */ /* 0x0005f40000002400 */
[----:B------:R-:W4:Y:S01]  /*15e10*/  MUFU.TANH R243, R36 ;  /* 0x0000002400f37308 */ /* 0x000f220000002400 */
[----:B-1----:R-:W-:Y:S01]  /*15e20*/  FMNMX.FTZ R4, R26, R4, !PT ;  /* 0x000000041a047209 */ /* 0x002fe20007810000 */
[----:B------:R-:W3:Y:S08]  /*15e30*/  LDL.64 R28, [R1+0x40] ;  /* 0x00004000011c7983 */ /* 0x000ef00000100a00 */
[----:B------:R-:W1:Y:S01]  /*15e40*/  MUFU.TANH R249, R39 ;  /* 0x0000002700f97308 */ /* 0x000e620000002400 */
[----:B--2---:R-:W-:Y:S04]  /*15e50*/  MOV R49, R139 ;  /* 0x0000008b00317202 */ /* 0x004fe80000000f00 */
[----:B------:R-:W-:Y:S05]  /*15e60*/  FMNMX.FTZ R4, R49, R4, !PT ;  /* 0x0000000431047209 */ /* 0x000fea0007810000 */
[----:B------:R-:W-:Y:S01]  /*15e70*/  MUFU.TANH R219, R14 ;  /* 0x0000000e00db7308 */ /* 0x000fe20000002400 */
[----:B----4-:R-:W-:Y:S09]  /*15e80*/  FMNMX.FTZ R136, R243, R136, !PT ;  /* 0x00000088f3887209 */ /* 0x010ff20007810000 */
[----:B------:R-:W2:Y:S01]  /*15e90*/  MUFU.TANH R14, R37 ;  /* 0x00000025000e7308 */ /* 0x000ea20000002400 */
[----:B-1----:R-:W-:Y:S04]  /*15ea0*/  FMNMX.FTZ R0, R249, R0, !PT ;  /* 0x00000000f9007209 */ /* 0x002fe80007810000 */
[----:B------:R-:W-:Y:S05]  /*15eb0*/  FMNMX.FTZ R0, R45, R0, !PT ;  /* 0x000000002d007209 */ /* 0x000fea0007810000 */
[----:B------:R1:W-:Y:S10]  /*15ec0*/  MUFU.TANH R25, R66 ;  /* 0x0000004200197308 */ /* 0x0003f40000002400 */
[----:B------:R-:W4:Y:S01]  /*15ed0*/  MUFU.TANH R41, R41 ;  /* 0x0000002900297308 */ /* 0x000f220000002400 */
[----:B--2---:R-:W-:Y:S09]  /*15ee0*/  FMNMX.FTZ R136, R14, R136, !PT ;  /* 0x000000880e887209 */ /* 0x004ff20007810000 */
[----:B------:R-:W2:Y:S01]  /*15ef0*/  MUFU.TANH R131, R48 ;  /* 0x0000003000837308 */ /* 0x000ea20000002400 */
[----:B-1----:R-:W-:Y:S02]  /*15f00*/  MOV R66, R8 ;  /* 0x0000000800427202 */ /* 0x002fe40000000f00 */
[----:B------:R-:W3:Y:S02]  /*15f10*/  LDL.64 R8, [R1+0x30] ;  /* 0x0000300001087983 */ /* 0x000ee40000100a00 */
[----:B------:R-:W-:Y:S05]  /*15f20*/  FMNMX.FTZ R0, R66, R0, !PT ;  /* 0x0000000042007209 */ /* 0x000fea0007810000 */
[----:B------:R1:W-:Y:S01]  /*15f30*/  MUFU.TANH R5, R65 ;  /* 0x0000004100057308 */ /* 0x0003e20000002400 */
[----:B------:R-:W-:Y:S01]  /*15f40*/  STL [R1], R129 ;  /* 0x0000008101007387 */ /* 0x000fe20000100800 */
[----:B----4-:R-:W-:Y:S04]  /*15f50*/  FMNMX.FTZ R4, R41, R4, !PT ;  /* 0x0000000429047209 */ /* 0x010fe80007810000 */
[----:B------:R-:W-:Y:S04]  /*15f60*/  FMNMX.FTZ R4, R42, R4, !PT ;  /* 0x000000042a047209 */ /* 0x000fe80007810000 */
[----:B------:R-:W4:Y:S01]  /*15f70*/  MUFU.TANH R35, R54 ;  /* 0x0000003600237308 */ /* 0x000f220000002400 */
[----:B------:R-:W-:Y:S02]  /*15f80*/  FMNMX.FTZ R4, R44, R4, !PT ;  /* 0x000000042c047209 */ /* 0x000fe40007810000 */
[----:B--2---:R-:W-:Y:S07]  /*15f90*/  FMNMX.FTZ R136, R131, R136, !PT ;  /* 0x0000008883887209 */ /* 0x004fee0007810000 */
[----:B------:R-:W-:Y:S01]  /*15fa0*/  MUFU.TANH R34, R55 ;  /* 0x0000003700227308 */ /* 0x000fe20000002400 */
[----:B-1----:R-:W-:Y:S04]  /*15fb0*/  MOV R65, R135 ;  /* 0x0000008700417202 */ /* 0x002fe80000000f00 */
[----:B------:R-:W-:Y:S05]  /*15fc0*/  FMNMX.FTZ R136, R65, R136, !PT ;  /* 0x0000008841887209 */ /* 0x000fea0007810000 */
[----:B------:R-:W-:Y:S01]  /*15fd0*/  MUFU.TANH R23, R61 ;  /* 0x0000003d00177308 */ /* 0x000fe20000002400 */
[----:B------:R-:W-:Y:S02]  /*15fe0*/  FMNMX.FTZ R136, R60, R136, !PT ;  /* 0x000000883c887209 */ /* 0x000fe40007810000 */
[----:B----4-:R-:W-:Y:S07]  /*15ff0*/  FMNMX.FTZ R0, R35, R0, !PT ;  /* 0x0000000023007209 */ /* 0x010fee0007810000 */
[----:B------:R-:W1:Y:S10]  /*16000*/  MUFU.TANH R2, R64 ;  /* 0x0000004000027308 */ /* 0x000e740000002400 */
[----:B------:R-:W2:Y:S10]  /*16010*/  MUFU.TANH R20, R53 ;  /* 0x0000003500147308 */ /* 0x000eb40000002400 */
[----:B------:R4:W4:Y:S01]  /*16020*/  MUFU.TANH R24, R67 ;  /* 0x0000004300187308 */ /* 0x0009220000002400 */
[----:B-1----:R-:W-:Y:S02]  /*16030*/  MOV R61, R2 ;  /* 0x00000002003d7202 */ /* 0x002fe40000000f00 */
[----:B------:R-:W-:Y:S02]  /*16040*/  FMNMX.FTZ R2, R34, R0, !PT ;  /* 0x0000000022027209 */ /* 0x000fe40007810000 */
[----:B------:R-:W-:Y:S05]  /*16050*/  FMNMX.FTZ R0, R21, R4, !PT ;  /* 0x0000000415007209 */ /* 0x000fea0007810000 */
[----:B------:R1:W-:Y:S01]  /*16060*/  MUFU.TANH R64, R43 ;  /* 0x0000002b00407308 */ /* 0x0003e20000002400 */
[----:B------:R-:W-:Y:S02]  /*16070*/  FMNMX.FTZ R4, R222, R138, !PT ;  /* 0x0000008ade047209 */ /* 0x000fe40007810000 */
[----:B------:R-:W-:Y:S02]  /*16080*/  FMNMX.FTZ R0, R40, R0, !PT ;  /* 0x0000000028007209 */ /* 0x000fe40007810000 */
[----:B--2---:R-:W-:Y:S02]  /*16090*/  FMNMX.FTZ R136, R20, R136, !PT ;  /* 0x0000008814887209 */ /* 0x004fe40007810000 */
[----:B------:R-:W-:Y:S02]  /*160a0*/  FMNMX.FTZ R0, R130, R0, !PT ;  /* 0x0000000082007209 */ /* 0x000fe40007810000 */
[----:B------:R-:W-:Y:S01]  /*160b0*/  FMNMX.FTZ R136, R61, R136, !PT ;  /* 0x000000883d887209 */ /* 0x000fe20007810000 */
[----:B------:R-:W2:Y:S01]  /*160c0*/  MUFU.TANH R15, R15 ;  /* 0x0000000f000f7308 */ /* 0x000ea20000002400 */
[----:B------:R-:W-:Y:S02]  /*160d0*/  FMNMX.FTZ R0, R23, R0, !PT ;  /* 0x0000000017007209 */ /* 0x000fe40007810000 */
[----:B------:R-:W-:Y:S02]  /*160e0*/  FMNMX.FTZ R4, R223, R4, !PT ;  /* 0x00000004df047209 */ /* 0x000fe40007810000 */
[----:B----4-:R-:W-:Y:S02]  /*160f0*/  MOV R67, R5 ;  /* 0x0000000500437202 */ /* 0x010fe40000000f00 */
[----:B------:R-:W-:Y:S02]  /*16100*/  FMNMX.FTZ R4, R219, R4, !PT ;  /* 0x00000004db047209 */ /* 0x000fe40007810000 */
[----:B------:R-:W-:Y:S01]  /*16110*/  FMNMX.FTZ R136, R67, R136, !PT ;  /* 0x0000008843887209 */ /* 0x000fe20007810000 */
[----:B------:R-:W-:Y:S01]  /*16120*/  MUFU.TANH R22, R47 ;  /* 0x0000002f00167308 */ /* 0x000fe20000002400 */
[----:B------:R-:W-:Y:S02]  /*16130*/  FMNMX.FTZ R2, R25, R2, !PT ;  /* 0x0000000219027209 */ /* 0x000fe40007810000 */
[----:B-1----:R-:W-:Y:S01]  /*16140*/  MOV R43, R134 ;  /* 0x00000086002b7202 */ /* 0x002fe20000000f00 */
[----:B------:R-:W1:Y:S01]  /*16150*/  SHFL.BFLY PT, R6, R136, 0x2, 0x1f ;  /* 0x0c401f0088067f89 */ /* 0x000e6200000e0000 */
[----:B------:R-:W-:Y:S05]  /*16160*/  FMNMX.FTZ R2, R24, R2, !PT ;  /* 0x0000000218027209 */ /* 0x000fea0007810000 */
[----:B------:R-:W4:Y:S02]  /*16170*/  MUFU.TANH R251, R30 ;  /* 0x0000001e00fb7308 */ /* 0x000f240000002400 */
[----:B------:R-:W4:Y:S01]  /*16180*/  SHFL.BFLY PT, R134, R0, 0x2, 0x1f ;  /* 0x0c401f0000867f89 */ /* 0x000f2200000e0000 */
[----:B--2---:R-:W-:Y:S04]  /*16190*/  FMNMX.FTZ R4, R15, R4, !PT ;  /* 0x000000040f047209 */ /* 0x004fe80007810000 */
[----:B------:R-:W-:Y:S03]  /*161a0*/  FMNMX.FTZ R4, R43, R4, !PT ;  /* 0x000000042b047209 */ /* 0x000fe60007810000 */
[----:B------:R-:W2:Y:S01]  /*161b0*/  MUFU.TANH R133, R31 ;  /* 0x0000001f00857308 */ /* 0x000ea20000002400 */
[----:B------:R-:W2:Y:S01]  /*161c0*/  SHFL.BFLY PT, R5, R2, 0x2, 0x1f ;  /* 0x0c401f0002057f89 */ /* 0x000ea200000e0000 */
[----:B-1----:R-:W-:Y:S08]  /*161d0*/  FMNMX.FTZ R136, R136, R6, !PT ;  /* 0x0000000688887209 */ /* 0x002ff00007810000 */
[----:B------:R1:W1:Y:S01]  /*161e0*/  MUFU.TANH R48, R46 ;  /* 0x0000002e00307308 */ /* 0x0002620000002400 */
[----:B------:R-:W1:Y:S01]  /*161f0*/  SHFL.BFLY PT, R6, R136, 0x1, 0x1f ;  /* 0x0c201f0088067f89 */ /* 0x000e6200000e0000 */
[----:B----4-:R-:W-:Y:S02]  /*16200*/  FMNMX.FTZ R134, R0, R134, !PT ;  /* 0x0000008600867209 */ /* 0x010fe40007810000 */
[----:B------:R-:W-:Y:S06]  /*16210*/  FMNMX.FTZ R0, R239, R4, !PT ;  /* 0x00000004ef007209 */ /* 0x000fec0007810000 */
[----:B------:R4:W4:Y:S01]  /*16220*/  MUFU.TANH R238, R58 ;  /* 0x0000003a00ee7308 */ /* 0x0009220000002400 */
[----:B------:R-:W-:Y:S02]  /*16230*/  FMNMX.FTZ R0, R251, R0, !PT ;  /* 0x00000000fb007209 */ /* 0x000fe40007810000 */
[----:B--2---:R-:W-:Y:S02]  /*16240*/  MOV R47, R133 ;  /* 0x00000085002f7202 */ /* 0x004fe40000000f00 */
[----:B------:R-:W-:Y:S02]  /*16250*/  FMNMX.FTZ R2, R2, R5, !PT ;  /* 0x0000000502027209 */ /* 0x000fe40007810000 */
[----:B------:R-:W-:Y:S01]  /*16260*/  FMNMX.FTZ R4, R47, R0, !PT ;  /* 0x000000002f047209 */ /* 0x000fe20007810000 */
[----:B------:R-:W-:Y:S01]  /*16270*/  FMUL.FTZ R0, R63, c[0x0][0x320] ;  /* 0x0000c8003f007a20 */ /* 0x000fe20000410000 */
[----:B------:R-:W2:Y:S01]  /*16280*/  SHFL.BFLY PT, R5, R134, 0x1, 0x1f ;  /* 0x0c201f0086057f89 */ /* 0x000ea200000e0000 */
[----:B------:R2:W-:Y:S01]  /*16290*/  MUFU.TANH R240, R59 ;  /* 0x0000003b00f07308 */ /* 0x0005e20000002400 */
[----:B------:R-:W-:Y:S02]  /*162a0*/  FMNMX.FTZ R4, R57, R4, !PT ;  /* 0x0000000439047209 */ /* 0x000fe40007810000 */
[----:B------:R-:W-:Y:S02]  /*162b0*/  MOV R63, R23 ;  /* 0x00000017003f7202 */ /* 0x000fe40000000f00 */
[----:B-1----:R-:W-:Y:S02]  /*162c0*/  MOV R46, R20 ;  /* 0x00000014002e7202 */ /* 0x002fe40000000f00 */
[----:B------:R-:W-:Y:S01]  /*162d0*/  FMNMX.FTZ R136, R136, R6, !PT ;  /* 0x0000000688887209 */ /* 0x000fe20007810000 */
[----:B------:R-:W1:Y:S02]  /*162e0*/  SHFL.BFLY PT, R135, R2, 0x1, 0x1f ;  /* 0x0c201f0002877f89 */ /* 0x000e6400000e0000 */
[----:B------:R1:W-:Y:S02]  /*162f0*/  MUFU.TANH R204, R0 ;  /* 0x0000000000cc7308 */ /* 0x0003e40000002400 */
[----:B------:R-:W-:Y:S01]  /*16300*/  FMUL.FTZ R206, R136, c[0x0][0x2d0] ;  /* 0x0000b40088ce7a20 */ /* 0x000fe20000410000 */
[----:B----4-:R-:W-:Y:S07]  /*16310*/  MOV R58, R26 ;  /* 0x0000001a003a7202 */ /* 0x010fee0000000f00 */
[----:B------:R4:W-:Y:S01]  /*16320*/  MUFU.TANH R139, R62 ;  /* 0x0000003e008b7308 */ /* 0x0009e20000002400 */
[----:B--2---:R-:W-:Y:S02]  /*16330*/  FMNMX.FTZ R134, R134, R5, !PT ;  /* 0x0000000586867209 */ /* 0x004fe40007810000 */
[----:B------:R-:W-:Y:S02]  /*16340*/  MOV R59, R25 ;  /* 0x00000019003b7202 */ /* 0x000fe40000000f00 */
[----:B-1----:R-:W-:Y:S01]  /*16350*/  FMNMX.FTZ R135, R2, R135, !PT ;  /* 0x0000008702877209 */ /* 0x002fe20007810000 */
[----:B------:R-:W-:Y:S01]  /*16360*/  FADD.FTZ R0, -R136, R3 ;  /* 0x0000000388007221 */ /* 0x000fe20000010100 */
[----:B------:R-:W-:Y:S01]  /*16370*/  FMNMX.FTZ R3, R64, R4, !PT ;  /* 0x0000000440037209 */ /* 0x000fe20007810000 */
[--C-:B------:R-:W-:Y:S02]  /*16380*/  FFMA.FTZ R4, R207, c[0x0][0x2d0], -R206.reuse ;  /* 0x0000b400cf047a23 */ /* 0x100fe400000108ce */
[----:B------:R-:W-:Y:S01]  /*16390*/  FMUL.FTZ R207, R135, c[0x0][0x2d0] ;  /* 0x0000b40087cf7a20 */ /* 0x000fe20000410000 */
[----:B------:R-:W-:Y:S01]  /*163a0*/  FMNMX.FTZ R2, R48, R3, !PT ;  /* 0x0000000330027209 */ /* 0x000fe20007810000 */
[----:B------:R1:W-:Y:S01]  /*163b0*/  MUFU.EX2 R214, R4 ;  /* 0x0000000400d67308 */ /* 0x0003e20000000800 */
[----:B------:R-:W-:Y:S02]  /*163c0*/  FMUL.FTZ R0, R0, c[0x0][0x2d0] ;  /* 0x0000b40000007a20 */ /* 0x000fe40000410000 */
[--C-:B------:R-:W-:Y:S01]  /*163d0*/  FFMA.FTZ R5, R18, c[0x0][0x2d0], -R207.reuse ;  /* 0x0000b40012057a23 */ /* 0x100fe200000108cf */
[----:B------:R-:W-:Y:S01]  /*163e0*/  FMNMX.FTZ R2, R22, R2, !PT ;  /* 0x0000000216027209 */ /* 0x000fe20007810000 */
[----:B------:R-:W-:Y:S01]  /*163f0*/  FFMA.FTZ R6, R19, c[0x0][0x2d0], -R207 ;  /* 0x0000b40013067a23 */ /* 0x000fe200000108cf */
[----:B----4-:R-:W-:Y:S02]  /*16400*/  MOV R62, R24 ;  /* 0x00000018003e7202 */ /* 0x010fe40000000f00 */
[----:B------:R-:W-:Y:S02]  /*16410*/  FMNMX.FTZ R3, R238, R2, !PT ;  /* 0x00000002ee037209 */ /* 0x000fe40007810000 */
[----:B------:R-:W-:Y:S10]  /*16420*/  MUFU.EX2 R241, R5 ;  /* 0x0000000500f17308 */ /* 0x000ff40000000800 */
[----:B------:R-:W-:Y:S01]  /*16430*/  MUFU.EX2 R232, R6 ;  /* 0x0000000600e87308 */ /* 0x000fe20000000800 */
[--C-:B-1----:R-:W-:Y:S02]  /*16440*/  FFMA.FTZ R4, R205, c[0x0][0x2d0], -R206.reuse ;  /* 0x0000b400cd047a23 */ /* 0x102fe400000108ce */
[----:B------:R-:W-:Y:S07]  /*16450*/  FMUL.FTZ R205, R134, c[0x0][0x2d0] ;  /* 0x0000b40086cd7a20 */ /* 0x000fee0000410000 */
[----:B------:R1:W-:Y:S10]  /*16460*/  MUFU.EX2 R245, R4 ;  /* 0x0000000400f57308 */ /* 0x0003f40000000800 */
[----:B------:R2:W4:Y:S01]  /*16470*/  MUFU.EX2 R133, R0 ;  /* 0x0000000000857308 */ /* 0x0005220000000800 */
[----:B-1----:R-:W-:Y:S09]  /*16480*/  FFMA.FTZ R4, R16, c[0x0][0x2d0], -R206 ;  /* 0x0000b40010047a23 */ /* 0x002ff200000108ce */
[----:B------:R1:W-:Y:S01]  /*16490*/  MUFU.EX2 R247, R4 ;  /* 0x0000000400f77308 */ /* 0x0003e20000000800 */
[----:B--2---:R-:W-:Y:S02]  /*164a0*/  FADD.FTZ R0, -R135, R132 ;  /* 0x0000008487007221 */ /* 0x004fe40000010100 */
[C---:B----4-:R-:W-:Y:S01]  /*164b0*/  FMUL.FTZ R32, R133.reuse, R168 ;  /* 0x000000a885207220 */ /* 0x050fe20000410000 */
[----:B------:R-:W-:Y:S01]  /*164c0*/  MOV R168, R45 ;  /* 0x0000002d00a87202 */ /* 0x000fe20000000f00 */
[----:B------:R-:W-:Y:S01]  /*164d0*/  FMUL.FTZ R2, R0, c[0x0][0x2d0] ;  /* 0x0000b40000027a20 */ /* 0x000fe20000410000 */
[----:B------:R-:W-:Y:S01]  /*164e0*/  FMNMX.FTZ R0, R240, R3, !PT ;  /* 0x00000003f0007209 */ /* 0x000fe20007810000 */
[----:B------:R-:W-:Y:S03]  /*164f0*/  FMUL.FTZ R33, R133, R169 ;  /* 0x000000a985217220 */ /* 0x000fe60000410000 */
[----:B------:R2:W4:Y:S01]  /*16500*/  MUFU.EX2 R132, R2 ;  /* 0x0000000200847308 */ /* 0x0005220000000800 */
[----:B------:R-:W-:Y:S01]  /*16510*/  FMNMX.FTZ R0, R139, R0, !PT ;  /* 0x000000008b007209 */ /* 0x000fe20007810000 */
[C---:B------:R-:W-:Y:S02]  /*16520*/  FMUL.FTZ R68, R133.reuse, R68 ;  /* 0x0000004485447220 */ /* 0x040fe40000410000 */
[C---:B------:R-:W-:Y:S01]  /*16530*/  FMUL.FTZ R69, R133.reuse, R69 ;  /* 0x0000004585457220 */ /* 0x040fe20000410000 */
[----:B------:R-:W-:Y:S01]  /*16540*/  FMNMX.FTZ R0, R204, R0, !PT ;  /* 0x00000000cc007209 */ /* 0x000fe20007810000 */
[C---:B------:R-:W-:Y:S02]  /*16550*/  FMUL.FTZ R80, R133.reuse, R80 ;  /* 0x0000005085507220 */ /* 0x040fe40000410000 */
[----:B------:R-:W-:Y:S02]  /*16560*/  FMUL.FTZ R81, R133, R81 ;  /* 0x0000005185517220 */ /* 0x000fe40000410000 */
[----:B-1----:R-:W-:Y:S01]  /*16570*/  FFMA.FTZ R4, R17, c[0x0][0x2d0], -R206 ;  /* 0x0000b40011047a23 */ /* 0x002fe200000108ce */
[----:B------:R-:W-:Y:S01]  /*16580*/  SHF.L.U32 R17, R27, 0x5, RZ ;  /* 0x000000051b117819 */ /* 0x000fe200000006ff */
[C---:B------:R-:W-:Y:S02]  /*16590*/  FMUL.FTZ R84, R133.reuse, R84 ;  /* 0x0000005485547220 */ /* 0x040fe40000410000 */
[----:B------:R1:W-:Y:S01]  /*165a0*/  MUFU.EX2 R248, R4 ;  /* 0x0000000400f87308 */ /* 0x0003e20000000800 */
[C---:B------:R-:W-:Y:S02]  /*165b0*/  FMUL.FTZ R85, R133.reuse, R85 ;  /* 0x0000005585557220 */ /* 0x040fe40000410000 */
[C---:B------:R-:W-:Y:S02]  /*165c0*/  FMUL.FTZ R96, R133.reuse, R96 ;  /* 0x0000006085607220 */ /* 0x040fe40000410000 */
[C---:B------:R-:W-:Y:S02]  /*165d0*/  FMUL.FTZ R97, R133.reuse, R97 ;  /* 0x0000006185617220 */ /* 0x040fe40000410000 */
[C---:B------:R-:W-:Y:S02]  /*165e0*/  FMUL.FTZ R100, R133.reuse, R100 ;  /* 0x0000006485647220 */ /* 0x040fe40000410000 */
[----:B------:R-:W-:Y:S02]  /*165f0*/  FMUL.FTZ R101, R133, R101 ;  /* 0x0000006585657220 */ /* 0x000fe40000410000 */
[----:B--2---:R-:W-:Y:S02]  /*16600*/  FADD.FTZ R2, -R134, R137 ;  /* 0x0000008986027221 */ /* 0x004fe40000010100 */
[----:B----4-:R-:W-:Y:S02]  /*16610*/  FMUL.FTZ R18, R132, R154 ;  /* 0x0000009a84127220 */ /* 0x010fe40000410000 */
[----:B------:R-:W-:Y:S02]  /*16620*/  FMUL.FTZ R2, R2, c[0x0][0x2d0] ;  /* 0x0000b40002027a20 */ /* 0x000fe40000410000 */
[C---:B------:R-:W-:Y:S02]  /*16630*/  FMUL.FTZ R19, R132.reuse, R155 ;  /* 0x0000009b84137220 */ /* 0x040fe40000410000 */
[----:B------:R2:W4:Y:S01]  /*16640*/  MUFU.EX2 R3, R2 ;  /* 0x0000000200037308 */ /* 0x0005220000000800 */
[C---:B------:R-:W-:Y:S02]  /*16650*/  FMUL.FTZ R70, R132.reuse, R70 ;  /* 0x0000004684467220 */ /* 0x040fe40000410000 */
[C---:B------:R-:W-:Y:S02]  /*16660*/  FMUL.FTZ R71, R132.reuse, R71 ;  /* 0x0000004784477220 */ /* 0x040fe40000410000 */
[--C-:B-1----:R-:W-:Y:S02]  /*16670*/  FFMA.FTZ R4, R217, c[0x0][0x2d0], -R207.reuse ;  /* 0x0000b400d9047a23 */ /* 0x102fe400000108cf */
        /* <DEDUP_REMOVED lines=9> */
[----:B------:R-:W-:Y:S01]  /*16710*/  FMUL.FTZ R112, R133, R112 ;  /* 0x0000007085707220 */ /* 0x000fe20000410000 */
[----:B--2---:R-:W2:Y:S01]  /*16720*/  SHFL.BFLY PT, R2, R0, 0x2, 0x1f ;  /* 0x0c401f0000027f89 */ /* 0x004ea200000e0000 */
[C---:B----4-:R-:W-:Y:S01]  /*16730*/  FMUL.FTZ R24, R3.reuse, R160 ;  /* 0x000000a003187220 */ /* 0x050fe20000410000 */
[----:B------:R-:W-:Y:S01]  /*16740*/  MOV R160, R35 ;  /* 0x0000002300a07202 */ /* 0x000fe20000000f00 */
[C---:B------:R-:W-:Y:S01]  /*16750*/  FMUL.FTZ R25, R3.reuse, R161 ;  /* 0x000000a103197220 */ /* 0x040fe20000410000 */
[----:B------:R-:W-:Y:S01]  /*16760*/  MOV R161, R48 ;  /* 0x0000003000a17202 */ /* 0x000fe20000000f00 */
[C---:B---3--:R-:W-:Y:S01]  /*16770*/  FMUL.FTZ R29, R3.reuse, R165 ;  /* 0x000000a5031d7220 */ /* 0x048fe20000410000 */
[----:B------:R-:W-:Y:S01]  /*16780*/  MOV R165, R46 ;  /* 0x0000002e00a57202 */ /* 0x000fe20000000f00 */
[----:B------:R-:W-:Y:S01]  /*16790*/  FMUL.FTZ R35, R132, R171 ;  /* 0x000000ab84237220 */ /* 0x000fe20000410000 */
[----:B------:R-:W-:Y:S01]  /*167a0*/  MOV R171, R49 ;  /* 0x0000003100ab7202 */ /* 0x000fe20000000f00 */
[----:B------:R-:W-:Y:S01]  /*167b0*/  FMUL.FTZ R45, R3, R181 ;  /* 0x000000b5032d7220 */ /* 0x000fe20000410000 */
[----:B------:R-:W-:Y:S01]  /*167c0*/  MOV R181, R56 ;  /* 0x0000003800b57202 */ /* 0x000fe20000000f00 */
[----:B-1----:R-:W-:Y:S02]  /*167d0*/  FFMA.FTZ R4, R216, c[0x0][0x2d0], -R207 ;  /* 0x0000b400d8047a23 */ /* 0x002fe400000108cf */
[C---:B------:R-:W-:Y:S02]  /*167e0*/  FMUL.FTZ R49, R133.reuse, R185 ;  /* 0x000000b985317220 */ /* 0x040fe40000410000 */
[----:B------:R1:W-:Y:S01]  /*167f0*/  MUFU.EX2 R246, R4 ;  /* 0x0000000400f67308 */ /* 0x0003e20000000800 */
[----:B------:R-:W-:Y:S02]  /*16800*/  FMUL.FTZ R48, R133, R184 ;  /* 0x000000b885307220 */ /* 0x000fe40000410000 */
[C---:B------:R-:W-:Y:S02]  /*16810*/  FMUL.FTZ R56, R3.reuse, R192 ;  /* 0x000000c003387220 */ /* 0x040fe40000410000 */
[C---:B------:R-:W-:Y:S02]  /*16820*/  FMUL.FTZ R72, R3.reuse, R72 ;  /* 0x0000004803487220 */ /* 0x040fe40000410000 */
[C---:B------:R-:W-:Y:S01]  /*16830*/  FMUL.FTZ R73, R3.reuse, R73 ;  /* 0x0000004903497220 */ /* 0x040fe20000410000 */
[----:B--2---:R-:W-:Y:S01]  /*16840*/  FMNMX.FTZ R0, R0, R2, !PT ;  /* 0x0000000200007209 */ /* 0x004fe20007810000 */
[C---:B------:R-:W-:Y:S02]  /*16850*/  FMUL.FTZ R76, R3.reuse, R76 ;  /* 0x0000004c034c7220 */ /* 0x040fe40000410000 */
[C---:B------:R-:W-:Y:S02]  /*16860*/  FMUL.FTZ R77, R3.reuse, R77 ;  /* 0x0000004d034d7220 */ /* 0x040fe40000410000 */
[----:B------:R-:W2:Y:S01]  /*16870*/  SHFL.BFLY PT, R2, R0, 0x1, 0x1f ;  /* 0x0c201f0000027f89 */ /* 0x000ea200000e0000 */
[C---:B------:R-:W-:Y:S02]  /*16880*/  FMUL.FTZ R88, R3.reuse, R88 ;  /* 0x0000005803587220 */ /* 0x040fe40000410000 */
[C---:B------:R-:W-:Y:S02]  /*16890*/  FMUL.FTZ R89, R3.reuse, R89 ;  /* 0x0000005903597220 */ /* 0x040fe40000410000 */
[C---:B------:R-:W-:Y:S02]  /*168a0*/  FMUL.FTZ R92, R3.reuse, R92 ;  /* 0x0000005c035c7220 */ /* 0x040fe40000410000 */
[C---:B------:R-:W-:Y:S02]  /*168b0*/  FMUL.FTZ R93, R3.reuse, R93 ;  /* 0x0000005d035d7220 */ /* 0x040fe40000410000 */
[C---:B------:R-:W-:Y:S01]  /*168c0*/  FMUL.FTZ R104, R3.reuse, R104 ;  /* 0x0000006803687220 */ /* 0x040fe20000410000 */
[----:B-1----:R-:W-:Y:S01]  /*168d0*/  @P0 SHF.R.S32.HI R4, RZ, 0x1f, R129 ;  /* 0x0000001fff040819 */ /* 0x002fe20000011481 */
[C---:B------:R-:W-:Y:S02]  /*168e0*/  FMUL.FTZ R105, R3.reuse, R105 ;  /* 0x0000006903697220 */ /* 0x040fe40000410000 */
[----:B------:R-:W-:Y:S02]  /*168f0*/  FMUL.FTZ R108, R3, R108 ;  /* 0x0000006c036c7220 */ /* 0x000fe40000410000 */
[----:B------:R-:W-:Y:S02]  /*16900*/  @P0 IMAD R7, R4, c[0x0][0x1e0], RZ ;  /* 0x0000780004070a24 */ /* 0x000fe400078e02ff */
[C---:B------:R-:W-:Y:S04]  /*16910*/  @P0 IMAD.WIDE.U32 R4, R129.reuse, c[0x0][0x1e0], RZ ;  /* 0x0000780081040a25 */ /* 0x040fe800078e00ff */
[----:B------:R-:W-:Y:S01]  /*16920*/  @P0 IMAD R7, R129, c[0x0][0x1e4], R7 ;  /* 0x0000790081070a24 */ /* 0x000fe200078e0207 */
[----:B------:R-:W-:Y:S01]  /*16930*/  @P0 SHF.L.U32 R6, R4, 0x6, RZ ;  /* 0x0000000604060819 */ /* 0x000fe200000006ff */
[----:B------:R-:W3:Y:S01]  /*16940*/  LDL.LU R129, [R1+0x94] ;  /* 0x0000940001817983 */ /* 0x000ee20000300800 */
[----:B--2---:R-:W-:Y:S01]  /*16950*/  FMNMX.FTZ R2, R0, R2, !PT ;  /* 0x0000000200027209 */ /* 0x004fe20007810000 */
[----:B------:R-:W-:Y:S01]  /*16960*/  FMUL.FTZ R109, R3, R109 ;  /* 0x0000006d036d7220 */ /* 0x000fe20000410000 */
[----:B------:R-:W-:Y:S01]  /*16970*/  @P0 IADD3 R5, R5, R7, RZ ;  /* 0x0000000705050210 */ /* 0x000fe20007ffe0ff */
[----:B------:R-:W2:Y:S01]  /*16980*/  LDL R16, [R1+0x50] ;  /* 0x0000500001107983 */ /* 0x000ea20000100800 */
[----:B------:R-:W-:Y:S01]  /*16990*/  @P0 IADD3 R7, P1, R6, R28, RZ ;  /* 0x0000001c06070210 */ /* 0x000fe20007f3e0ff */
[----:B------:R-:W-:Y:S01]  /*169a0*/  FMUL.FTZ R137, R2, c[0x0][0x2d0] ;  /* 0x0000b40002897a20 */ /* 0x000fe20000410000 */
[----:B------:R-:W-:Y:S01]  /*169b0*/  @P0 SHF.L.U64.HI R5, R4, 0x6, R5 ;  /* 0x0000000604050819 */ /* 0x000fe20000010205 */
[----:B------:R-:W-:Y:S01]  /*169c0*/  FADD.FTZ R0, -R2, R138 ;  /* 0x0000008a02007221 */ /* 0x000fe20000010100 */
[----:B------:R-:W-:Y:S01]  /*169d0*/  @P0 IADD3 R4, P2, R6, R11, RZ ;  /* 0x0000000b06040210 */ /* 0x000fe20007f5e0ff */
[----:B------:R-:W-:Y:S01]  /*169e0*/  FMUL.FTZ R28, R3, R164 ;  /* 0x000000a4031c7220 */ /* 0x000fe20000410000 */
[----:B------:R-:W-:Y:S01]  /*169f0*/  @P0 LEA R6, P5, R7, c[0x0][0x1c8], 0x1 ;  /* 0x0000720007060a11 */ /* 0x000fe200078a08ff */
[----:B------:R-:W-:Y:S01]  /*16a00*/  FMUL.FTZ R0, R0, c[0x0][0x2d0] ;  /* 0x0000b40000007a20 */ /* 0x000fe20000410000 */
[----:B------:R-:W-:Y:S01]  /*16a10*/  @P0 IADD3.X R9, R5, R9, RZ, P1, !PT ;  /* 0x0000000905090210 */ /* 0x000fe20000ffe4ff */
[----:B------:R-:W-:Y:S01]  /*16a20*/  FMUL.FTZ R113, R133, R113 ;  /* 0x0000007185717220 */ /* 0x000fe20000410000 */
[----:B------:R-:W-:Y:S01]  /*16a30*/  @P0 LEA R8, P1, R4, c[0x0][0x1c8], 0x1 ;  /* 0x0000720004080a11 */ /* 0x000fe200078208ff */
[----:B------:R-:W-:Y:S01]  /*16a40*/  FMUL.FTZ R114, R132, R114 ;  /* 0x0000007284727220 */ /* 0x000fe20000410000 */
[----:B------:R-:W-:Y:S01]  /*16a50*/  @P0 LEA.HI.X R7, R7, c[0x0][0x1cc], R9, 0x1, P5 ;  /* 0x0000730007070a11 */ /* 0x000fe200028f0c09 */
[----:B------:R-:W1:Y:S01]  /*16a60*/  MUFU.EX2 R0, R0 ;  /* 0x0000000000007308 */ /* 0x000e620000000800 */
[----:B------:R-:W-:Y:S01]  /*16a70*/  @P0 IADD3.X R5, R5, R10, RZ, P2, !PT ;  /* 0x0000000a05050210 */ /* 0x000fe200017fe4ff */
[----:B------:R-:W-:Y:S01]  /*16a80*/  FFMA.FTZ R10, R221, c[0x0][0x2d0], -R205 ;  /* 0x0000b400dd0a7a23 */ /* 0x000fe200000108cd */
[----:B------:R-:W-:Y:S01]  /*16a90*/  @P0 SHF.L.U32 R11, R27, 0x5, RZ ;  /* 0x000000051b0b0819 */ /* 0x000fe200000006ff */
[----:B------:R4:W-:Y:S01]  /*16aa0*/  @P0 LDGSTS.E.BYPASS.LTC128B.128 [R252+0x4100], [R6.64], !P4 ;  /* 0x0410000006fc0fae */ /* 0x0009e2000e101d44 */
[----:B------:R-:W-:Y:S01]  /*16ab0*/  @P0 LEA.HI.X R9, R4, c[0x0][0x1cc], R5, 0x1, P1 ;  /* 0x0000730004090a11 */ /* 0x000fe200008f0c05 */
[--C-:B------:R-:W-:Y:S01]  /*16ac0*/  FFMA.FTZ R5, R220, c[0x0][0x2d0], -R205.reuse ;  /* 0x0000b400dc057a23 */ /* 0x100fe200000108cd */
[----:B------:R-:W-:Y:S01]  /*16ad0*/  @P0 IADD3 R4, P1, R6, R11, RZ ;  /* 0x0000000b06040210 */ /* 0x000fe20007f3e0ff */
[----:B------:R-:W-:Y:S01]  /*16ae0*/  FMUL.FTZ R115, R132, R115 ;  /* 0x0000007384737220 */ /* 0x000fe20000410000 */
[----:B------:R-:W-:Y:S01]  /*16af0*/  MOV R138, R22 ;  /* 0x00000016008a7202 */ /* 0x000fe20000000f00 */
[----:B------:R4:W-:Y:S01]  /*16b00*/  MUFU.EX2 R215, R5 ;  /* 0x0000000500d77308 */ /* 0x0009e20000000800 */
[----:B------:R-:W-:Y:S01]  /*16b10*/  MOV R221, R21 ;  /* 0x0000001500dd7202 */ /* 0x000fe20000000f00 */
[----:B------:R4:W-:Y:S01]  /*16b20*/  @P0 LDGSTS.E.BYPASS.LTC128B.128 [R252+0x6100], [R8.64], !P3 ;  /* 0x0610000008fc0fae */ /* 0x0009e2000d901d44 */
[----:B------:R-:W-:Y:S01]  /*16b30*/  MOV R220, R14 ;  /* 0x0000000e00dc7202 */ /* 0x000fe20000000f00 */
[--C-:B------:R-:W-:Y:S01]  /*16b40*/  FFMA.FTZ R14, R218, c[0x0][0x2d0], -R205.reuse ;  /* 0x0000b400da0e7a23 */ /* 0x100fe200000108cd */
[----:B------:R-:W-:Y:S01]  /*16b50*/  MOV R218, R51 ;  /* 0x0000003300da7202 */ /* 0x000fe20000000f00 */
[----:B------:R-:W-:Y:S01]  /*16b60*/  FMUL.FTZ R51, R132, R187 ;  /* 0x000000bb84337220 */ /* 0x000fe20000410000 */
[----:B------:R-:W-:Y:S01]  /*16b70*/  MOV R169, R220 ;  /* 0x000000dc00a97202 */ /* 0x000fe20000000f00 */
[----:B------:R-:W-:Y:S01]  /*16b80*/  FMUL.FTZ R116, R133, R116 ;  /* 0x0000007485747220 */ /* 0x000fe20000410000 */
[----:B------:R-:W-:Y:S01]  /*16b90*/  MOV R220, R44 ;  /* 0x0000002c00dc7202 */ /* 0x000fe20000000f00 */
[----:B------:R4:W-:Y:S01]  /*16ba0*/  MUFU.EX2 R212, R10 ;  /* 0x0000000a00d47308 */ /* 0x0009e20000000800 */
[C---:B------:R-:W-:Y:S01]  /*16bb0*/  FMUL.FTZ R44, R3.reuse, R180 ;  /* 0x000000b4032c7220 */ /* 0x040fe20000410000 */
[----:B------:R-:W-:Y:S01]  /*16bc0*/  MOV R164, R60 ;  /* 0x0000003c00a47202 */ /* 0x000fe20000000f00 */
[C---:B------:R-:W-:Y:S01]  /*16bd0*/  FMUL.FTZ R60, R3.reuse, R196 ;  /* 0x000000c4033c7220 */ /* 0x040fe20000410000 */
[----:B------:R-:W-:Y:S01]  /*16be0*/  MOV R180, R58 ;  /* 0x0000003a00b47202 */ /* 0x000fe20000000f00 */
[C---:B-1----:R-:W-:Y:S01]  /*16bf0*/  FMUL.FTZ R26, R0.reuse, R162 ;  /* 0x000000a2001a7220 */ /* 0x042fe20000410000 */
[----:B------:R-:W-:Y:S01]  /*16c00*/  MOV R162, R67 ;  /* 0x0000004300a27202 */ /* 0x000fe20000000f00 */
[C---:B------:R-:W-:Y:S01]  /*16c10*/  FMUL.FTZ R27, R0.reuse, R163 ;  /* 0x000000a3001b7220 */ /* 0x040fe20000410000 */
[----:B------:R-:W-:Y:S01]  /*16c20*/  MOV R163, R61 ;  /* 0x0000003d00a37202 */ /* 0x000fe20000000f00 */
[----:B------:R-:W-:Y:S01]  /*16c30*/  FMUL.FTZ R30, R0, R166 ;  /* 0x000000a6001e7220 */ /* 0x000fe20000410000 */
[----:B------:R1:W-:Y:S01]  /*16c40*/  MUFU.EX2 R216, R14 ;  /* 0x0000000e00d87308 */ /* 0x0003e20000000800 */
[----:B----4-:R-:W-:Y:S01]  /*16c50*/  @P0 IADD3 R6, P6, R4, R11, RZ ;  /* 0x0000000b04060210 */ /* 0x010fe20007fde0ff */
[----:B------:R-:W-:Y:S01]  /*16c60*/  FMUL.FTZ R31, R0, R167 ;  /* 0x000000a7001f7220 */ /* 0x000fe20000410000 */
[----:B------:R-:W-:Y:S01]  /*16c70*/  MOV R167, R57 ;  /* 0x0000003900a77202 */ /* 0x000fe20000000f00 */
[----:B------:R-:W-:Y:S01]  /*16c80*/  FMUL.FTZ R57, R3, R193 ;  /* 0x000000c103397220 */ /* 0x000fe20000410000 */
[----:B------:R-:W-:Y:S01]  /*16c90*/  @P0 IADD3.X R5, R7, R13, RZ, P1, !PT ;  /* 0x0000000d07050210 */ /* 0x000fe20000ffe4ff */
[----:B------:R-:W-:Y:S01]  /*16ca0*/  FFMA.FTZ R7, R12, c[0x0][0x2d0], -R205 ;  /* 0x0000b4000c077a23 */ /* 0x000fe200000108cd */
[----:B------:R-:W-:Y:S01]  /*16cb0*/  MOV R166, R64 ;  /* 0x0000004000a67202 */ /* 0x000fe20000000f00 */
[----:B------:R-:W-:Y:S01]  /*16cc0*/  FMUL.FTZ R46, R0, R182 ;  /* 0x000000b6002e7220 */ /* 0x000fe20000410000 */
[----:B------:R-:W-:Y:S01]  /*16cd0*/  @P0 IADD3 R9, P1, R17, 0x80, RZ ;  /* 0x0000008011090810 */ /* 0x000fe20007f3e0ff */
[----:B------:R4:W2:Y:S01]  /*16ce0*/  MUFU.EX2 R217, R7 ;  /* 0x0000000700d97308 */ /* 0x0008a20000000800 */
[----:B------:R2:W-:Y:S01]  /*16cf0*/  @P0 LDGSTS.E.BYPASS.LTC128B.128 [R252+0x4900], [R4.64], !P4 ;  /* 0x0490000004fc0fae */ /* 0x0005e2000e101d44 */
[----:B------:R-:W-:Y:S01]  /*16d00*/  @P0 IADD3 R8, P2, R6, R11, RZ ;  /* 0x0000000b06080210 */ /* 0x000fe20007f5e0ff */
[----:B------:R-:W-:Y:S01]  /*16d10*/  FMUL.FTZ R17, R133, R153 ;  /* 0x0000009985117220 */ /* 0x000fe20000410000 */
[----:B------:R-:W-:Y:S01]  /*16d20*/  @P0 IADD3 R10, P5, R4, R9, RZ ;  /* 0x00000009040a0210 */ /* 0x000fe20007fbe0ff */
[----:B------:R-:W-:Y:S01]  /*16d30*/  FMUL.FTZ R61, R3, R197 ;  /* 0x000000c5033d7220 */ /* 0x000fe20000410000 */
[----:B------:R-:W-:Y:S01]  /*16d40*/  MOV R182, R50 ;  /* 0x0000003200b67202 */ /* 0x000fe20000000f00 */
[----:B------:R-:W-:Y:S02]  /*16d50*/  FMUL.FTZ R50, R132, R186 ;  /* 0x000000ba84327220 */ /* 0x000fe40000410000 */
[----:B------:R2:W-:Y:S01]  /*16d60*/  @P0 LDGSTS.E.BYPASS.LTC128B.128 [R252+0x6900], [R4.64+0x80], !P3 ;  /* 0x0690008004fc0fae */ /* 0x0005e2000d901d44 */
[C---:B------:R-:W-:Y:S02]  /*16d70*/  FMUL.FTZ R58, R0.reuse, R194 ;  /* 0x000000c2003a7220 */ /* 0x040fe40000410000 */
[----:B------:R-:W-:Y:S02]  /*16d80*/  FMUL.FTZ R64, R133, R200 ;  /* 0x000000c885407220 */ /* 0x000fe40000410000 */
[----:B-1----:R-:W-:Y:S02]  /*16d90*/  FMUL.FTZ R14, R0, R150 ;  /* 0x00000096000e7220 */ /* 0x002fe40000410000 */
[----:B------:R-:W-:Y:S02]  /*16da0*/  FMUL.FTZ R67, R132, R203 ;  /* 0x000000cb84437220 */ /* 0x000fe40000410000 */
[C---:B------:R-:W-:Y:S02]  /*16db0*/  FMUL.FTZ R74, R0.reuse, R74 ;  /* 0x0000004a004a7220 */ /* 0x040fe40000410000 */
[C---:B------:R-:W-:Y:S02]  /*16dc0*/  FMUL.FTZ R75, R0.reuse, R75 ;  /* 0x0000004b004b7220 */ /* 0x040fe40000410000 */
[C---:B------:R-:W-:Y:S01]  /*16dd0*/  FMUL.FTZ R78, R0.reuse, R78 ;  /* 0x0000004e004e7220 */ /* 0x040fe20000410000 */
[----:B----4-:R-:W-:Y:S01]  /*16de0*/  @P0 IADD3.X R7, R5, R13, RZ, P6, !PT ;  /* 0x0000000d05070210 */ /* 0x010fe200037fe4ff */
[C---:B------:R-:W-:Y:S02]  /*16df0*/  FMUL.FTZ R79, R0.reuse, R79 ;  /* 0x0000004f004f7220 */ /* 0x040fe40000410000 */
[C---:B------:R-:W-:Y:S02]  /*16e00*/  FMUL.FTZ R90, R0.reuse, R90 ;  /* 0x0000005a005a7220 */ /* 0x040fe40000410000 */
[----:B------:R1:W-:Y:S01]  /*16e10*/  @P0 LDGSTS.E.BYPASS.LTC128B.128 [R252+0x5100], [R6.64], !P4 ;  /* 0x0510000006fc0fae */ /* 0x0003e2000e101d44 */
[C---:B------:R-:W-:Y:S02]  /*16e20*/  FMUL.FTZ R91, R0.reuse, R91 ;  /* 0x0000005b005b7220 */ /* 0x040fe40000410000 */
[C---:B------:R-:W-:Y:S02]  /*16e30*/  FMUL.FTZ R94, R0.reuse, R94 ;  /* 0x0000005e005e7220 */ /* 0x040fe40000410000 */
[C---:B------:R-:W-:Y:S02]  /*16e40*/  FMUL.FTZ R95, R0.reuse, R95 ;  /* 0x0000005f005f7220 */ /* 0x040fe40000410000 */
[C---:B------:R-:W-:Y:S02]  /*16e50*/  FMUL.FTZ R106, R0.reuse, R106 ;  /* 0x0000006a006a7220 */ /* 0x040fe40000410000 */
[C---:B------:R-:W-:Y:S02]  /*16e60*/  FMUL.FTZ R107, R0.reuse, R107 ;  /* 0x0000006b006b7220 */ /* 0x040fe40000410000 */
[C---:B------:R-:W-:Y:S02]  /*16e70*/  FMUL.FTZ R110, R0.reuse, R110 ;  /* 0x0000006e006e7220 */ /* 0x040fe40000410000 */
[----:B------:R-:W-:Y:S02]  /*16e80*/  FMUL.FTZ R111, R0, R111 ;  /* 0x0000006f006f7220 */ /* 0x000fe40000410000 */
[----:B------:R-:W-:Y:S02]  /*16e90*/  FMUL.FTZ R117, R133, R117 ;  /* 0x0000007585757220 */ /* 0x000fe40000410000 */
[C---:B------:R-:W-:Y:S02]  /*16ea0*/  FMUL.FTZ R118, R132.reuse, R118 ;  /* 0x0000007684767220 */ /* 0x040fe40000410000 */
[----:B------:R-:W-:Y:S02]  /*16eb0*/  FMUL.FTZ R119, R132, R119 ;  /* 0x0000007784777220 */ /* 0x000fe40000410000 */
        /* <DEDUP_REMOVED lines=8> */
[----:B------:R-:W-:Y:S02]  /*16f40*/  FMUL.FTZ R128, R133, R128 ;  /* 0x0000008085807220 */ /* 0x000fe40000410000 */
[--C-:B------:R-:W-:Y:S06]  /*16f50*/  FFMA.FTZ R139, R139, c[0x0][0x2d0], -R137.reuse ;  /* 0x0000b4008b8b7a23 */ /* 0x100fec0000010889 */
[----:B------:R-:W-:Y:S01]  /*16f60*/  MUFU.EX2 R139, R139 ;  /* 0x0000008b008b7308 */ /* 0x000fe20000000800 */
[C---:B---3--:R-:W-:Y:S01]  /*16f70*/  FMUL.FTZ R129, R133.reuse, R129 ;  /* 0x0000008185817220 */ /* 0x048fe20000410000 */
[----:B--2---:R-:W-:Y:S01]  /*16f80*/  @P0 IADD3.X R12, RZ, R16, RZ, P1, !PT ;  /* 0x00000010ff0c0210 */ /* 0x004fe20000ffe4ff */
[----:B------:R-:W-:Y:S01]  /*16f90*/  FMUL.FTZ R16, R133, R152 ;  /* 0x0000009885107220 */ /* 0x000fe20000410000 */
[----:B------:R-:W-:Y:S01]  /*16fa0*/  @P0 IADD3 R4, P1, R6, R9, RZ ;  /* 0x0000000906040210 */ /* 0x000fe20007f3e0ff */
[--C-:B-1----:R-:W-:Y:S01]  /*16fb0*/  FFMA.FTZ R6, R222, c[0x0][0x2d0], -R137.reuse ;  /* 0x0000b400de067a23 */ /* 0x102fe20000010889 */
[-C--:B------:R-:W-:Y:S02]  /*16fc0*/  @P0 IADD3.X R11, R5, R12.reuse, RZ, P5, !PT ;  /* 0x0000000c050b0210 */ /* 0x080fe40002ffe4ff */
[C---:B------:R-:W-:Y:S02]  /*16fd0*/  @P0 IADD3.X R9, R7.reuse, R13, RZ, P2, !PT ;  /* 0x0000000d07090210 */ /* 0x040fe400017fe4ff */
[----:B------:R1:W-:Y:S01]  /*16fe0*/  MUFU.EX2 R208, R6 ;  /* 0x0000000600d07308 */ /* 0x0003e20000000800 */
[----:B------:R-:W-:Y:S01]  /*16ff0*/  @P0 IADD3.X R5, R7, R12, RZ, P1, !PT ;  /* 0x0000000c07050210 */ /* 0x000fe20000ffe4ff */
[----:B------:R2:W-:Y:S01]  /*17000*/  @P0 LDGSTS.E.BYPASS.LTC128B.128 [R252+0x7100], [R10.64], !P3 ;  /* 0x071000000afc0fae */ /* 0x0005e2000d901d44 */
[----:B------:R-:W-:Y:S01]  /*17010*/  FMUL.FTZ R7, R132, R147 ;  /* 0x0000009384077220 */ /* 0x000fe20000410000 */
[----:B------:R-:W-:Y:S01]  /*17020*/  F2FP.BF16.PACK_AB R147, R232, R241 ;  /* 0x000000f1e893723e */ /* 0x000fe200000010ff */
[C---:B------:R-:W-:Y:S01]  /*17030*/  FMUL.FTZ R12, R3.reuse, R148 ;  /* 0x00000094030c7220 */ /* 0x040fe20000410000 */
[----:B------:R-:W-:Y:S01]  /*17040*/  MOV R222, R40 ;  /* 0x0000002800de7202 */ /* 0x000fe20000000f00 */
[C---:B------:R-:W-:Y:S02]  /*17050*/  FMUL.FTZ R13, R3.reuse, R149 ;  /* 0x00000095030d7220 */ /* 0x040fe40000410000 */
[C---:B------:R-:W-:Y:S01]  /*17060*/  FMUL.FTZ R40, R3.reuse, R176 ;  /* 0x000000b003287220 */ /* 0x040fe20000410000 */
[----:B------:R3:W-:Y:S08]  /*17070*/  @P0 LDGSTS.E.BYPASS.LTC128B.128 [R252+0x5900], [R8.64], !P4 ;  /* 0x0590000008fc0fae */ /* 0x0007f0000e101d44 */
[----:B------:R4:W-:Y:S01]  /*17080*/  @P0 LDGSTS.E.BYPASS.LTC128B.128 [R252+0x7900], [R4.64], !P3 ;  /* 0x0790000004fc0fae */ /* 0x0009e2000d901d44 */
[----:B-1----:R-:W-:Y:S01]  /*17090*/  FMUL.FTZ R6, R132, R146 ;  /* 0x0000009284067220 */ /* 0x002fe20000410000 */
[----:B------:R-:W-:Y:S06]  /*170a0*/  F2FP.BF16.PACK_AB R146, R248, R247 ;  /* 0x000000f7f892723e */ /* 0x000fec00000010ff */
[----:B------:R-:W1:Y:S01]  /*170b0*/  LDSM.16.MT88.4 R20, [R233+0x100] ;  /* 0x00010000e914783b */ /* 0x000e620000004200 */
[----:B--2---:R-:W-:Y:S01]  /*170c0*/  FMUL.FTZ R10, R0, R142 ;  /* 0x0000008e000a7220 */ /* 0x004fe20000410000 */
[----:B------:R-:W-:Y:S01]  /*170d0*/  F2FP.BF16.PACK_AB R142, R216, R217 ;  /* 0x000000d9d88e723e */ /* 0x000fe200000010ff */
[----:B------:R-:W-:Y:S05]  /*170e0*/  FMUL.FTZ R11, R0, R143 ;  /* 0x0000008f000b7220 */ /* 0x000fea0000410000 */
[----:B------:R-:W2:Y:S01]  /*170f0*/  LDSM.16.MT88.4 R36, [R234+0x100] ;  /* 0x00010000ea24783b */ /* 0x000ea20000004200 */
[----:B---3--:R-:W-:Y:S01]  /*17100*/  FMUL.FTZ R8, R3, R140 ;  /* 0x0000008c03087220 */ /* 0x008fe20000410000 */
[----:B------:R-:W-:Y:S01]  /*17110*/  F2FP.BF16.PACK_AB R140, R215, R212 ;  /* 0x000000d4d78c723e */ /* 0x000fe200000010ff */
[----:B------:R-:W-:Y:S05]  /*17120*/  FMUL.FTZ R9, R3, R141 ;  /* 0x0000008d03097220 */ /* 0x000fea0000410000 */
[----:B------:R-:W3:Y:S01]  /*17130*/  LDSM.16.MT88.4 R52, [R236+0x100] ;  /* 0x00010000ec34783b */ /* 0x000ee20000004200 */
[--C-:B----4-:R-:W-:Y:S01]  /*17140*/  FFMA.FTZ R4, R223, c[0x0][0x2d0], -R137.reuse ;  /* 0x0000b400df047a23 */ /* 0x110fe20000010889 */
[----:B------:R-:W-:Y:S01]  /*17150*/  MOV R223, R221 ;  /* 0x000000dd00df7202 */ /* 0x000fe20000000f00 */
[----:B------:R-:W-:Y:S01]  /*17160*/  FMUL.FTZ R5, R133, R145 ;  /* 0x0000009185057220 */ /* 0x000fe20000410000 */
[----:B------:R-:W-:Y:S01]  /*17170*/  F2FP.BF16.PACK_AB R145, R246, R213 ;  /* 0x000000d5f691723e */ /* 0x000fe200000010ff */
[----:B------:R4:W1:Y:S03]  /*17180*/  MUFU.EX2 R209, R4 ;  /* 0x0000000400d17308 */ /* 0x0008660000000800 */
[----:B------:R-:W-:Y:S01]  /*17190*/  LDSM.16.MT88.4 R152, [R233+0x2100] ;  /* 0x00210000e998783b */ /* 0x000fe20000004200 */
[----:B------:R-:W-:Y:S01]  /*171a0*/  MOV R221, R63 ;  /* 0x0000003f00dd7202 */ /* 0x000fe20000000f00 */
[C---:B------:R-:W-:Y:S06]  /*171b0*/  FMUL.FTZ R63, R0.reuse, R199 ;  /* 0x000000c7003f7220 */ /* 0x040fec0000410000 */
[----:B------:R-:W0:Y:S01]  /*171c0*/  LDGDEPBAR ;  /* 0x00000000000079af */ /* 0x000e220000000000 */
[--C-:B----4-:R-:W-:Y:S01]  /*171d0*/  FFMA.FTZ R4, R219, c[0x0][0x2d0], -R137.reuse ;  /* 0x0000b400db047a23 */ /* 0x110fe20000010889 */
[----:B-1----:R-:W-:Y:S02]  /*171e0*/  F2FP.BF16.PACK_AB R141, R209, R208 ;  /* 0x000000d0d18d723e */ /* 0x002fe400000010ff */
[----:B------:R-:W-:Y:S01]  /*171f0*/  MOV R219, R42 ;  /* 0x0000002a00db7202 */ /* 0x000fe20000000f00 */
[----:B------:R1:W-:Y:S01]  /*17200*/  MUFU.EX2 R210, R4 ;  /* 0x0000000400d27308 */ /* 0x0003e20000000800 */
[C---:B------:R-:W-:Y:S02]  /*17210*/  FMUL.FTZ R42, R0.reuse, R178 ;  /* 0x000000b2002a7220 */ /* 0x040fe40000410000 */
[----:B-1----:R-:W-:Y:S02]  /*17220*/  FFMA.FTZ R4, R15, c[0x0][0x2d0], -R137 ;  /* 0x0000b4000f047a23 */ /* 0x002fe40000010889 */
[----:B------:R-:W-:Y:S05]  /*17230*/  FMUL.FTZ R15, R0, R151 ;  /* 0x00000097000f7220 */ /* 0x000fea0000410000 */
[----:B------:R1:W4:Y:S01]  /*17240*/  MUFU.EX2 R211, R4 ;  /* 0x0000000400d37308 */ /* 0x0003220000000800 */
[----:B------:R-:W2:Y:S01]  /*17250*/  LDSM.16.MT88.4 R148, [R235+0x100] ;  /* 0x00010000eb94783b */ /* 0x000ea20000004200 */
[----:B-1----:R-:W-:Y:S01]  /*17260*/  FMUL.FTZ R4, R133, R144 ;  /* 0x0000009085047220 */ /* 0x002fe20000410000 */
[----:B------:R-:W-:Y:S02]  /*17270*/  F2FP.BF16.PACK_AB R144, R245, R214 ;  /* 0x000000d6f590723e */ /* 0x000fe400000010ff */
[----:B----4-:R-:W-:Y:S05]  /*17280*/  F2FP.BF16.PACK_AB R143, R211, R210 ;  /* 0x000000d2d38f723e */ /* 0x010fea00000010ff */
[-C--:B------:R-:W-:Y:S08]  /*17290*/  HMMA.16816.F32.BF16 R4, R144, R20.reuse, R4 ;  /* 0x000000149004723c */ /* 0x080ff00000041804 */
[C---:B------:R-:W-:Y:S07]  /*172a0*/  HMMA.16816.F32.BF16 R8, R140.reuse, R20, R8 ;  /* 0x000000148c08723c */ /* 0x040fee0000041808 */
[C---:B------:R-:W-:Y:S01]  /*172b0*/  FMUL.FTZ R20, R133.reuse, R156 ;  /* 0x0000009c85147220 */ /* 0x040fe20000410000 */
[-C--:B------:R-:W-:Y:S04]  /*172c0*/  HMMA.16816.F32.BF16 R12, R140, R22.reuse, R12 ;  /* 0x000000168c0c723c */ /* 0x080fe8000004180c */
[----:B------:R-:W-:Y:S01]  /*172d0*/  MOV R156, R138 ;  /* 0x0000008a009c7202 */ /* 0x000fe20000000f00 */
[----:B------:R-:W-:Y:S01]  /*172e0*/  FMUL.FTZ R21, R133, R157 ;  /* 0x0000009d85157220 */ /* 0x000fe20000410000 */
[----:B------:R-:W-:Y:S01]  /*172f0*/  MOV R157, R62 ;  /* 0x0000003e009d7202 */ /* 0x000fe20000000f00 */
[--C-:B------:R-:W-:Y:S01]  /*17300*/  FFMA.FTZ R138, R226, c[0x0][0x2d0], -R206.reuse ;  /* 0x0000b400e28a7a23 */ /* 0x100fe200000108ce */
[C---:B------:R-:W-:Y:S03]  /*17310*/  HMMA.16816.F32.BF16 R16, R144.reuse, R22, R16 ;  /* 0x000000169010723c */ /* 0x040fe60000041810 */
[----:B------:R1:W-:Y:S01]  /*17320*/  MUFU.EX2 R176, R138 ;  /* 0x0000008a00b07308 */ /* 0x0003e20000000800 */
[----:B------:R-:W-:Y:S03]  /*17330*/  FMUL.FTZ R62, R0, R198 ;  /* 0x000000c6003e7220 */ /* 0x000fe60000410000 */
[C---:B------:R-:W-:Y:S01]  /*17340*/  FMUL.FTZ R22, R132.reuse, R158 ;  /* 0x0000009e84167220 */ /* 0x040fe20000410000 */
[----:B------:R-:W-:Y:S01]  /*17350*/  MOV R158, R59 ;  /* 0x0000003b009e7202 */ /* 0x000fe20000000f00 */
[C---:B------:R-:W-:Y:S03]  /*17360*/  FMUL.FTZ R23, R132.reuse, R159 ;  /* 0x0000009f84177220 */ /* 0x040fe60000410000 */
[----:B------:R-:W-:Y:S01]  /*17370*/  MOV R159, R34 ;  /* 0x00000022009f7202 */ /* 0x000fe20000000f00 */
[----:B------:R-:W-:Y:S01]  /*17380*/  FMUL.FTZ R34, R132, R170 ;  /* 0x000000aa84227220 */ /* 0x000fe20000410000 */
[----:B------:R-:W-:Y:S01]  /*17390*/  MOV R170, R41 ;  /* 0x0000002900aa7202 */ /* 0x000fe20000000f00 */
[----:B------:R-:W-:Y:S01]  /*173a0*/  FMUL.FTZ R41, R3, R177 ;  /* 0x000000b103297220 */ /* 0x000fe20000410000 */
[-C--:B--2---:R-:W-:Y:S03]  /*173b0*/  HMMA.16816.F32.BF16 R20, R144, R36.reuse, R20 ;  /* 0x000000249014723c */ /* 0x084fe60000041814 */
[C---:B------:R-:W-:Y:S01]  /*173c0*/  FMUL.FTZ R59, R0.reuse, R195 ;  /* 0x000000c3003b7220 */ /* 0x040fe20000410000 */
[----:B------:R-:W-:Y:S01]  /*173d0*/  MOV R177, R43 ;  /* 0x0000002b00b17202 */ /* 0x000fe20000000f00 */
[----:B------:R-:W-:Y:S03]  /*173e0*/  FMUL.FTZ R43, R0, R179 ;  /* 0x000000b3002b7220 */ /* 0x000fe60000410000 */
[C---:B------:R-:W-:Y:S04]  /*173f0*/  HMMA.16816.F32.BF16 R24, R140.reuse, R36, R24 ;  /* 0x000000248c18723c */ /* 0x040fe80000041818 */
[--C-:B-1----:R-:W-:Y:S03]  /*17400*/  FFMA.FTZ R138, R227, c[0x0][0x2d0], -R206.reuse ;  /* 0x0000b400e38a7a23 */ /* 0x102fe600000108ce */
[C---:B------:R-:W-:Y:S01]  /*17410*/  FMUL.FTZ R36, R133.reuse, R172 ;  /* 0x000000ac85247220 */ /* 0x040fe20000410000 */
[-C--:B------:R-:W-:Y:S04]  /*17420*/  HMMA.16816.F32.BF16 R28, R140, R38.reuse, R28 ;  /* 0x000000268c1c723c */ /* 0x080fe8000004181c */
[C---:B------:R-:W-:Y:S01]  /*17430*/  FMUL.FTZ R37, R133.reuse, R173 ;  /* 0x000000ad85257220 */ /* 0x040fe20000410000 */
[----:B------:R-:W-:Y:S01]  /*17440*/  MOV R172, R66 ;  /* 0x0000004200ac7202 */ /* 0x000fe20000000f00 */
[C---:B------:R-:W-:Y:S01]  /*17450*/  FMUL.FTZ R66, R132.reuse, R202 ;  /* 0x000000ca84427220 */ /* 0x040fe20000410000 */
[----:B------:R-:W-:Y:S01]  /*17460*/  MOV R173, R65 ;  /* 0x0000004100ad7202 */ /* 0x000fe20000000f00 */
[C---:B------:R-:W-:Y:S04]  /*17470*/  HMMA.16816.F32.BF16 R32, R144.reuse, R38, R32 ;  /* 0x000000269020723c */ /* 0x040fe80000041820 */
[C---:B------:R-:W-:Y:S03]  /*17480*/  FMUL.FTZ R65, R133.reuse, R201 ;  /* 0x000000c985417220 */ /* 0x040fe60000410000 */
[----:B------:R-:W-:Y:S01]  /*17490*/  FMUL.FTZ R39, R132, R175 ;  /* 0x000000af84277220 */ /* 0x000fe20000410000 */
[----:B------:R-:W-:Y:S01]  /*174a0*/  MOV R175, R47 ;  /* 0x0000002f00af7202 */ /* 0x000fe20000000f00 */
[----:B------:R-:W-:Y:S03]  /*174b0*/  FMUL.FTZ R47, R0, R183 ;  /* 0x000000b7002f7220 */ /* 0x000fe60000410000 */
[----:B------:R-:W-:Y:S01]  /*174c0*/  MOV R183, R250 ;  /* 0x000000fa00b77202 */ /* 0x000fe20000000f00 */
[----:B------:R-:W-:Y:S01]  /*174d0*/  FMUL.FTZ R38, R132, R174 ;  /* 0x000000ae84267220 */ /* 0x000fe20000410000 */
[----:B------:R1:W2:Y:S01]  /*174e0*/  MUFU.EX2 R250, R138 ;  /* 0x0000008a00fa7308 */ /* 0x0002a20000000800 */
[----:B------:R-:W-:Y:S05]  /*174f0*/  MOV R174, R251 ;  /* 0x000000fb00ae7202 */ /* 0x000fea0000000f00 */
[-C--:B---3--:R-:W-:Y:S08]  /*17500*/  HMMA.16816.F32.BF16 R36, R144, R52.reuse, R36 ;  /* 0x000000349024723c */ /* 0x088ff00000041824 */
[C---:B------:R-:W-:Y:S07]  /*17510*/  HMMA.16816.F32.BF16 R40, R140.reuse, R52, R40 ;  /* 0x000000348c28723c */ /* 0x040fee0000041828 */
[C---:B------:R-:W-:Y:S01]  /*17520*/  FMUL.FTZ R52, R133.reuse, R188 ;  /* 0x000000bc85347220 */ /* 0x040fe20000410000 */
[-C--:B------:R-:W-:Y:S04]  /*17530*/  HMMA.16816.F32.BF16 R44, R140, R54.reuse, R44 ;  /* 0x000000368c2c723c */ /* 0x080fe8000004182c */
[--C-:B-1----:R-:W-:Y:S02]  /*17540*/  FFMA.FTZ R138, R224, c[0x0][0x2d0], -R206.reuse ;  /* 0x0000b400e08a7a23 */ /* 0x102fe400000108ce */
[----:B------:R-:W-:Y:S02]  /*17550*/  FMUL.FTZ R53, R133, R189 ;  /* 0x000000bd85357220 */ /* 0x000fe40000410000 */
[C---:B------:R-:W-:Y:S01]  /*17560*/  HMMA.16816.F32.BF16 R48, R144.reuse, R54, R48 ;  /* 0x000000369030723c */ /* 0x040fe20000041830 */
[----:B------:R1:W-:Y:S06]  /*17570*/  MUFU.EX2 R179, R138 ;  /* 0x0000008a00b37308 */ /* 0x0003ec0000000800 */
[C---:B------:R-:W-:Y:S02]  /*17580*/  FMUL.FTZ R55, R132.reuse, R191 ;  /* 0x000000bf84377220 */ /* 0x040fe40000410000 */
[----:B------:R-:W-:Y:S07]  /*17590*/  FMUL.FTZ R54, R132, R190 ;  /* 0x000000be84367220 */ /* 0x000fee0000410000 */
[-C--:B------:R-:W-:Y:S08]  /*175a0*/  HMMA.16816.F32.BF16 R52, R144, R148.reuse, R52 ;  /* 0x000000949034723c */ /* 0x080ff00000041834 */
[C---:B------:R-:W-:Y:S04]  /*175b0*/  HMMA.16816.F32.BF16 R56, R140.reuse, R148, R56 ;  /* 0x000000948c38723c */ /* 0x040fe80000041838 */
[--C-:B-1----:R-:W-:Y:S04]  /*175c0*/  FFMA.FTZ R138, R225, c[0x0][0x2d0], -R206.reuse ;  /* 0x0000b400e18a7a23 */ /* 0x102fe800000108ce */
[-C--:B------:R-:W-:Y:S01]  /*175d0*/  HMMA.16816.F32.BF16 R60, R140, R150.reuse, R60 ;  /* 0x000000968c3c723c */ /* 0x080fe2000004183c */
[----:B------:R1:W-:Y:S07]  /*175e0*/  MUFU.EX2 R193, R138 ;  /* 0x0000008a00c17308 */ /* 0x0003ee0000000800 */
[C---:B------:R-:W-:Y:S01]  /*175f0*/  HMMA.16816.F32.BF16 R64, R144.reuse, R150, R64 ;  /* 0x000000969040723c */ /* 0x040fe20000041840 */
[----:B------:R-:W3:Y:S07]  /*17600*/  LDSM.16.MT88.4 R148, [R234+0x2100] ;  /* 0x00210000ea94783b */ /* 0x000eee0000004200 */
[-C--:B------:R-:W-:Y:S08]  /*17610*/  HMMA.16816.F32.BF16 R68, R144, R152.reuse, R68 ;  /* 0x000000989044723c */ /* 0x080ff00000041844 */
[C---:B------:R-:W-:Y:S04]  /*17620*/  HMMA.16816.F32.BF16 R72, R140.reuse, R152, R72 ;  /* 0x000000988c48723c */ /* 0x040fe80000041848 */
[--C-:B-1----:R-:W-:Y:S04]  /*17630*/  FFMA.FTZ R138, R231, c[0x0][0x2d0], -R207.reuse ;  /* 0x0000b400e78a7a23 */ /* 0x102fe800000108cf */
[-C--:B------:R-:W-:Y:S01]  /*17640*/  HMMA.16816.F32.BF16 R76, R140, R154.reuse, R76 ;  /* 0x0000009a8c4c723c */ /* 0x080fe2000004184c */
[----:B------:R1:W-:Y:S07]  /*17650*/  MUFU.EX2 R191, R138 ;  /* 0x0000008a00bf7308 */ /* 0x0003ee0000000800 */
[C---:B------:R-:W-:Y:S01]  /*17660*/  HMMA.16816.F32.BF16 R80, R144.reuse, R154, R80 ;  /* 0x0000009a9050723c */ /* 0x040fe20000041850 */
[----:B------:R-:W4:Y:S07]  /*17670*/  LDSM.16.MT88.4 R152, [R236+0x2100] ;  /* 0x00210000ec98783b */ /* 0x000f2e0000004200 */
[-C--:B---3--:R-:W-:Y:S08]  /*17680*/  HMMA.16816.F32.BF16 R84, R144, R148.reuse, R84 ;  /* 0x000000949054723c */ /* 0x088ff00000041854 */
[C---:B------:R-:W-:Y:S04]  /*17690*/  HMMA.16816.F32.BF16 R88, R140.reuse, R148, R88 ;  /* 0x000000948c58723c */ /* 0x040fe80000041858 */
[--C-:B-1----:R-:W-:Y:S04]  /*176a0*/  FFMA.FTZ R138, R230, c[0x0][0x2d0], -R207.reuse ;  /* 0x0000b400e68a7a23 */ /* 0x102fe800000108cf */
[-C--:B------:R-:W-:Y:S01]  /*176b0*/  HMMA.16816.F32.BF16 R92, R140, R150.reuse, R92 ;  /* 0x000000968c5c723c */ /* 0x080fe2000004185c */
[----:B------:R1:W3:Y:S07]  /*176c0*/  MUFU.EX2 R251, R138 ;  /* 0x0000008a00fb7308 */ /* 0x0002ee0000000800 */
[C---:B------:R-:W-:Y:S01]  /*176d0*/  HMMA.16816.F32.BF16 R96, R144.reuse, R150, R96 ;  /* 0x000000969060723c */ /* 0x040fe20000041860 */
[----:B------:R-:W2:Y:S07]  /*176e0*/  LDSM.16.MT88.4 R148, [R235+0x2100] ;  /* 0x00210000eb94783b */ /* 0x000eae0000004200 */
[-C--:B----4-:R-:W-:Y:S08]  /*176f0*/  HMMA.16816.F32.BF16 R100, R144, R152.reuse, R100 ;  /* 0x000000989064723c */ /* 0x090ff00000041864 */
[C---:B------:R-:W-:Y:S04]  /*17700*/  HMMA.16816.F32.BF16 R104, R140.reuse, R152, R104 ;  /* 0x000000988c68723c */ /* 0x040fe80000041868 */
[--C-:B-1----:R-:W-:Y:S04]  /*17710*/  FFMA.FTZ R138, R228, c[0x0][0x2d0], -R207.reuse ;  /* 0x0000b400e48a7a23 */ /* 0x102fe800000108cf */
[-C--:B------:R-:W-:Y:S01]  /*17720*/  HMMA.16816.F32.BF16 R108, R140, R154.reuse, R108 ;  /* 0x0000009a8c6c723c */ /* 0x080fe2000004186c */
[----:B------:R1:W-:Y:S07]  /*17730*/  MUFU.EX2 R178, R138 ;  /* 0x0000008a00b27308 */ /* 0x0003ee0000000800 */
[C---:B------:R-:W-:Y:S01]  /*17740*/  HMMA.16816.F32.BF16 R112, R144.reuse, R154, R112 ;  /* 0x0000009a9070723c */ /* 0x040fe20000041870 */
[----:B------:R-:W4:Y:S07]  /*17750*/  LDSM.16.MT88.4 R152, [R233+0x900] ;  /* 0x00090000e998783b */ /* 0x000f2e0000004200 */
[-C--:B--2---:R-:W-:Y:S08]  /*17760*/  HMMA.16816.F32.BF16 R116, R144, R148.reuse, R116 ;  /* 0x000000949074723c */ /* 0x084ff00000041874 */
[C---:B------:R-:W-:Y:S04]  /*17770*/  HMMA.16816.F32.BF16 R120, R140.reuse, R148, R120 ;  /* 0x000000948c78723c */ /* 0x040fe80000041878 */
[----:B-1----:R-:W-:Y:S04]  /*17780*/  FFMA.FTZ R138, R229, c[0x0][0x2d0], -R207 ;  /* 0x0000b400e58a7a23 */ /* 0x002fe800000108cf */
[-C--:B------:R-:W-:Y:S01]  /*17790*/  HMMA.16816.F32.BF16 R124, R140, R150.reuse, R124 ;  /* 0x000000968c7c723c */ /* 0x080fe2000004187c */
[----:B------:R1:W2:Y:S06]  /*177a0*/  MUFU.EX2 R196, R138 ;  /* 0x0000008a00c47308 */ /* 0x0002ac0000000800 */
[----:B------:R-:W-:Y:S02]  /*177b0*/  F2FP.BF16.PACK_AB R140, R250, R176 ;  /* 0x000000b0fa8c723e */ /* 0x000fe400000010ff */
[----:B---3--:R-:W-:Y:S03]  /*177c0*/  F2FP.BF16.PACK_AB R141, R251, R191 ;  /* 0x000000bffb8d723e */ /* 0x008fe600000010ff */
[----:B------:R-:W-:Y:S01]  /*177d0*/  F2FP.BF16.PACK_AB R142, R193, R179 ;  /* 0x000000b3c18e723e */ /* 0x000fe200000010ff */
[--C-:B-1----:R-:W-:Y:S01]  /*177e0*/  FFMA.FTZ R138, R183, c[0x0][0x2d0], -R205.reuse ;  /* 0x0000b400b78a7a23 */ /* 0x102fe200000108cd */
[----:B------:R-:W-:Y:S02]  /*177f0*/  MOV R183, R182 ;  /* 0x000000b600b77202 */ /* 0x000fe40000000f00 */
[----:B------:R-:W-:Y:S02]  /*17800*/  MOV R182, R181 ;  /* 0x000000b500b67202 */ /* 0x000fe40000000f00 */
[----:B------:R-:W-:Y:S02]  /*17810*/  MOV R181, R180 ;  /* 0x000000b400b57202 */ /* 0x000fe40000000f00 */
[----:B------:R-:W-:Y:S02]  /*17820*/  MOV R180, R177 ;  /* 0x000000b100b47202 */ /* 0x000fe40000000f00 */
[----:B------:R-:W-:Y:S02]  /*17830*/  MOV R177, R239 ;  /* 0x000000ef00b17202 */ /* 0x000fe40000000f00 */
[----:B------:R1:W-:Y:S01]  /*17840*/  MUFU.EX2 R239, R138 ;  /* 0x0000008a00ef7308 */ /* 0x0003e20000000800 */
[----:B--2---:R-:W-:Y:S01]  /*17850*/  F2FP.BF16.PACK_AB R143, R196, R178 ;  /* 0x000000b2c48f723e */ /* 0x004fe200000010ff */
[--C-:B-1----:R-:W-:Y:S01]  /*17860*/  FFMA.FTZ R138, R183, c[0x0][0x2d0], -R205.reuse ;  /* 0x0000b400b78a7a23 */ /* 0x102fe200000108cd */
[----:B------:R-:W-:Y:S02]  /*17870*/  MOV R183, R182 ;  /* 0x000000b600b77202 */ /* 0x000fe40000000f00 */
[----:B------:R-:W-:Y:S02]  /*17880*/  MOV R182, R181 ;  /* 0x000000b500b67202 */ /* 0x000fe40000000f00 */
[----:B------:R-:W-:Y:S02]  /*17890*/  MOV R181, R180 ;  /* 0x000000b400b57202 */ /* 0x000fe40000000f00 */
        /* <DEDUP_REMOVED lines=8> */
[----:B------:R-:W-:Y:S02]  /*17920*/  MOV R218, R130 ;  /* 0x0000008200da7202 */ /* 0x000fe40000000f00 */
[----:B------:R-:W2:Y:S01]  /*17930*/  LDL.LU R130, [R1+0x90] ;  /* 0x0000900001827983 */ /* 0x000ea20000300800 */
[--C-:B-1----:R-:W-:Y:S01]  /*17940*/  FFMA.FTZ R138, R183, c[0x0][0x2d0], -R205.reuse ;  /* 0x0000b400b78a7a23 */ /* 0x102fe200000108cd */
[----:B------:R-:W-:Y:S02]  /*17950*/  MOV R183, R181 ;  /* 0x000000b500b77202 */ /* 0x000fe40000000f00 */
[----:B------:R-:W-:Y:S02]  /*17960*/  MOV R181, R177 ;  /* 0x000000b100b57202 */ /* 0x000fe40000000f00 */
[----:B------:R1:W-:Y:S02]  /*17970*/  MUFU.EX2 R177, R138 ;  /* 0x0000008a00b17308 */ /* 0x0003e40000000800 */
[----:B-1----:R-:W-:Y:S01]  /*17980*/  FFMA.FTZ R138, R184, c[0x0][0x2d0], -R205 ;  /* 0x0000b400b88a7a23 */ /* 0x002fe200000108cd */
[----:B------:R-:W-:Y:S02]  /*17990*/  MOV R184, R183 ;  /* 0x000000b700b87202 */ /* 0x000fe40000000f00 */
[----:B------:R-:W-:Y:S05]  /*179a0*/  MOV R183, R182 ;  /* 0x000000b600b77202 */ /* 0x000fea0000000f00 */
[----:B------:R1:W-:Y:S01]  /*179b0*/  MUFU.EX2 R197, R138 ;  /* 0x0000008a00c57308 */ /* 0x0003e20000000800 */
[----:B------:R-:W-:Y:S02]  /*179c0*/  MOV R182, R181 ;  /* 0x000000b500b67202 */ /* 0x000fe40000000f00 */
[----:B------:R-:W-:Y:S02]  /*179d0*/  MOV R181, R180 ;  /* 0x000000b400b57202 */ /* 0x000fe40000000f00 */
[----:B------:R-:W-:Y:S02]  /*179e0*/  MOV R180, R175 ;  /* 0x000000af00b47202 */ /* 0x000fe40000000f00 */
[----:B------:R-:W-:Y:S02]  /*179f0*/  MOV R175, R173 ;  /* 0x000000ad00af7202 */ /* 0x000fe40000000f00 */
[----:B------:R-:W-:Y:S02]  /*17a00*/  MOV R173, R168 ;  /* 0x000000a800ad7202 */ /* 0x000fe40000000f00 */
[----:B------:R-:W-:Y:S02]  /*17a10*/  MOV R168, R131 ;  /* 0x0000008300a87202 */ /* 0x000fe40000000f00 */
[----:B------:R-:W3:Y:S04]  /*17a20*/  LDL.LU R131, [R1+0x8c] ;  /* 0x00008c0001837983 */ /* 0x000ee80000300800 */
[----:B------:R-:W4:Y:S04]  /*17a30*/  LDL.LU R186, [R1+0xc] ;  /* 0x00000c0001ba7983 */ /* 0x000f280000300800 */
[----:B------:R-:W4:Y:S01]  /*17a40*/  LDL.LU R185, [R1+0x8] ;  /* 0x0000080001b97983 */ /* 0x000f220000300800 */
[--C-:B-1----:R-:W-:Y:S01]  /*17a50*/  FFMA.FTZ R138, R184, c[0x0][0x2d0], -R137.reuse ;  /* 0x0000b400b88a7a23 */ /* 0x102fe20000010889 */
        /* <DEDUP_REMOVED lines=9> */
[--C-:B-1----:R-:W-:Y:S01]  /*17af0*/  FFMA.FTZ R138, R183, c[0x0][0x2d0], -R137.reuse ;  /* 0x0000b400b78a7a23 */ /* 0x102fe20000010889 */
[----:B------:R-:W-:Y:S07]  /*17b00*/  MOV R183, R181 ;  /* 0x000000b500b77202 */ /* 0x000fee0000000f00 */
[----:B------:R1:W-:Y:S02]  /*17b10*/  MUFU.EX2 R181, R138 ;  /* 0x0000008a00b57308 */ /* 0x0003e40000000800 */
[----:B-1----:R-:W-:Y:S08]  /*17b20*/  FFMA.FTZ R138, R183, c[0x0][0x2d0], -R137 ;  /* 0x0000b400b78a7a23 */ /* 0x002ff00000010889 */
[----:B------:R1:W-:Y:S02]  /*17b30*/  MUFU.EX2 R201, R138 ;  /* 0x0000008a00c97308 */ /* 0x0003e40000000800 */
[--C-:B-1----:R-:W-:Y:S08]  /*17b40*/  FFMA.FTZ R138, R182, c[0x0][0x2d0], -R206.reuse ;  /* 0x0000b400b68a7a23 */ /* 0x102ff000000108ce */
[----:B------:R1:W1:Y:S02]  /*17b50*/  MUFU.EX2 R200, R138 ;  /* 0x0000008a00c87308 */ /* 0x0002640000000800 */
[--C-:B-1----:R-:W-:Y:S01]  /*17b60*/  FFMA.FTZ R138, R169, c[0x0][0x2d0], -R206.reuse ;  /* 0x0000b400a98a7a23 */ /* 0x102fe200000108ce */
[----:B------:R-:W-:Y:S02]  /*17b70*/  MOV R169, R168 ;  /* 0x000000a800a97202 */ /* 0x000fe40000000f00 */
[----:B------:R-:W-:Y:S05]  /*17b80*/  MOV R168, R219 ;  /* 0x000000db00a87202 */ /* 0x000fea0000000f00 */
[----:B------:R1:W-:Y:S02]  /*17b90*/  MUFU.EX2 R219, R138 ;  /* 0x0000008a00db7308 */ /* 0x0003e40000000800 */
[--C-:B-1----:R-:W-:Y:S08]  /*17ba0*/  FFMA.FTZ R138, R180, c[0x0][0x2d0], -R206.reuse ;  /* 0x0000b400b48a7a23 */ /* 0x102ff000000108ce */
[----:B------:R1:W-:Y:S02]  /*17bb0*/  MUFU.EX2 R189, R138 ;  /* 0x0000008a00bd7308 */ /* 0x0003e40000000800 */
[----:B-1----:R-:W-:Y:S02]  /*17bc0*/  FFMA.FTZ R138, R175, c[0x0][0x2d0], -R206 ;  /* 0x0000b400af8a7a23 */ /* 0x002fe400000108ce */
[----:B------:R-:W-:Y:S06]  /*17bd0*/  FFMA.FTZ R175, R218, c[0x0][0x2d0], -R205 ;  /* 0x0000b400daaf7a23 */ /* 0x000fec00000108cd */
[----:B------:R1:W-:Y:S10]  /*17be0*/  MUFU.EX2 R182, R138 ;  /* 0x0000008a00b67308 */ /* 0x0003f40000000800 */
[----:B------:R1:W-:Y:S01]  /*17bf0*/  MUFU.EX2 R230, R175 ;  /* 0x000000af00e67308 */ /* 0x0003e20000000800 */
[----:B--2---:R-:W-:Y:S02]  /*17c00*/  FMUL.FTZ R130, R132, R130 ;  /* 0x0000008284827220 */ /* 0x004fe40000410000 */
[----:B-1----:R-:W-:Y:S02]  /*17c10*/  FFMA.FTZ R138, R174, c[0x0][0x2d0], -R207 ;  /* 0x0000b400ae8a7a23 */ /* 0x002fe400000108cf */
[----:B------:R-:W-:Y:S05]  /*17c20*/  FFMA.FTZ R174, R222, c[0x0][0x2d0], -R205 ;  /* 0x0000b400deae7a23 */ /* 0x000fea00000108cd */
[----:B------:R1:W-:Y:S01]  /*17c30*/  MUFU.EX2 R184, R138 ;  /* 0x0000008a00b87308 */ /* 0x0003e20000000800 */
[----:B------:R-:W-:Y:S09]  /*17c40*/  MOV R175, R200 ;  /* 0x000000c800af7202 */ /* 0x000ff20000000f00 */
[----:B------:R2:W-:Y:S01]  /*17c50*/  MUFU.EX2 R231, R174 ;  /* 0x000000ae00e77308 */ /* 0x0005e20000000800 */
[--C-:B-1----:R-:W-:Y:S01]  /*17c60*/  FFMA.FTZ R138, R169, c[0x0][0x2d0], -R207.reuse ;  /* 0x0000b400a98a7a23 */ /* 0x102fe200000108cf */
[----:B------:R-:W-:Y:S02]  /*17c70*/  MOV R169, R168 ;  /* 0x000000a800a97202 */ /* 0x000fe40000000f00 */
[----:B------:R-:W-:Y:S06]  /*17c80*/  MOV R168, R220 ;  /* 0x000000dc00a87202 */ /* 0x000fec0000000f00 */
[----:B------:R1:W-:Y:S01]  /*17c90*/  MUFU.EX2 R220, R138 ;  /* 0x0000008a00dc7308 */ /* 0x0003e20000000800 */
[----:B--2---:R-:W-:Y:S01]  /*17ca0*/  MOV R174, R201 ;  /* 0x000000c900ae7202 */ /* 0x004fe20000000f00 */
[C---:B---3--:R-:W-:Y:S02]  /*17cb0*/  FMUL.FTZ R131, R132.reuse, R131 ;  /* 0x0000008384837220 */ /* 0x048fe40000410000 */
[----:B-1----:R-:W-:Y:S02]  /*17cc0*/  FFMA.FTZ R138, R173, c[0x0][0x2d0], -R207 ;  /* 0x0000b400ad8a7a23 */ /* 0x002fe400000108cf */
[----:B------:R-:W-:Y:S02]  /*17cd0*/  FFMA.FTZ R173, R223, c[0x0][0x2d0], -R205 ;  /* 0x0000b400dfad7a23 */ /* 0x000fe400000108cd */
[----:B----4-:R-:W-:Y:S01]  /*17ce0*/  FFMA.FTZ R133, R133, R186, R214 ;  /* 0x000000ba85857223 */ /* 0x010fe200000100d6 */
[----:B------:R-:W-:Y:S01]  /*17cf0*/  HMMA.16816.F32.BF16 R128, R144, R150, R128 ;  /* 0x000000969080723c */ /* 0x000fe20000041880 */
[----:B------:R-:W1:Y:S01]  /*17d00*/  LDSM.16.MT88.4 R148, [R234+0x900] ;  /* 0x00090000ea94783b */ /* 0x000e620000004200 */
[----:B------:R2:W-:Y:S02]  /*17d10*/  MUFU.EX2 R188, R138 ;  /* 0x0000008a00bc7308 */ /* 0x0005e40000000800 */
[----:B------:R-:W-:Y:S02]  /*17d20*/  FFMA.FTZ R132, R132, R185, R213 ;  /* 0x000000b984847223 */ /* 0x000fe400000100d5 */
[----:B------:R-:W-:Y:S01]  /*17d30*/  FADD.FTZ R133, R245, R133 ;  /* 0x00000085f5857221 */ /* 0x000fe20000010000 */
[----:B------:R-:W-:Y:S01]  /*17d40*/  F2FP.BF16.PACK_AB R144, R243, R239 ;  /* 0x000000eff390723e */ /* 0x000fe200000010ff */
[-C--:B------:R-:W-:Y:S04]  /*17d50*/  HMMA.16816.F32.BF16 R4, R140, R152.reuse, R4 ;  /* 0x000000988c04723c */ /* 0x080fe80000041804 */
[----:B------:R-:W-:Y:S01]  /*17d60*/  MUFU.EX2 R173, R173 ;  /* 0x000000ad00ad7308 */ /* 0x000fe20000000800 */
[----:B------:R-:W-:Y:S01]  /*17d70*/  F2FP.BF16.PACK_AB R145, R202, R249 ;  /* 0x000000f9ca91723e */ /* 0x000fe200000010ff */
[----:B------:R-:W-:Y:S01]  /*17d80*/  FADD.FTZ R133, R247, R133 ;  /* 0x00000085f7857221 */ /* 0x000fe20000010000 */
[----:B------:R-:W-:Y:S01]  /*17d90*/  F2FP.BF16.PACK_AB R147, R201, R181 ;  /* 0x000000b5c993723e */ /* 0x000fe200000010ff */
[----:B------:R-:W-:Y:S01]  /*17da0*/  FADD.FTZ R132, R246, R132 ;  /* 0x00000084f6847221 */ /* 0x000fe20000010000 */
[----:B------:R-:W-:Y:S03]  /*17db0*/  F2FP.BF16.PACK_AB R146, R197, R177 ;  /* 0x000000b1c592723e */ /* 0x000fe600000010ff */
[----:B------:R-:W-:Y:S02]  /*17dc0*/  FADD.FTZ R133, R248, R133 ;  /* 0x00000085f8857221 */ /* 0x000fe40000010000 */
[----:B------:R-:W-:Y:S02]  /*17dd0*/  FADD.FTZ R132, R241, R132 ;  /* 0x00000084f1847221 */ /* 0x000fe40000010000 */
[C---:B------:R-:W-:Y:S04]  /*17de0*/  HMMA.16816.F32.BF16 R8, R144.reuse, R152, R8 ;  /* 0x000000989008723c */ /* 0x040fe80000041808 */
[----:B------:R-:W-:Y:S02]  /*17df0*/  FADD.FTZ R132, R232, R132 ;  /* 0x00000084e8847221 */ /* 0x000fe40000010000 */
[--C-:B--2---:R-:W-:Y:S02]  /*17e00*/  FFMA.FTZ R138, R172, c[0x0][0x2d0], -R207.reuse ;  /* 0x0000b400ac8a7a23 */ /* 0x104fe400000108cf */
[-C--:B------:R-:W-:Y:S02]  /*17e10*/  HMMA.16816.F32.BF16 R12, R144, R154.reuse, R12 ;  /* 0x0000009a900c723c */ /* 0x080fe4000004180c */
[----:B------:R2:W-:Y:S02]  /*17e20*/  MUFU.EX2 R180, R138 ;  /* 0x0000008a00b47308 */ /* 0x0005e40000000800 */
[----:B------:R-:W-:Y:S02]  /*17e30*/  FFMA.FTZ R172, R157, c[0x0][0x2d0], -R207 ;  /* 0x0000b4009dac7a23 */ /* 0x000fe400000108cf */
[----:B------:R-:W-:Y:S02]  /*17e40*/  FADD.FTZ R133, R176, R133 ;  /* 0x00000085b0857221 */ /* 0x000fe40000010000 */
[C---:B------:R-:W-:Y:S01]  /*17e50*/  HMMA.16816.F32.BF16 R16, R140.reuse, R154, R16 ;  /* 0x0000009a8c10723c */ /* 0x040fe20000041810 */
[----:B------:R-:W3:Y:S07]  /*17e60*/  LDSM.16.MT88.4 R152, [R236+0x900] ;  /* 0x00090000ec98783b */ /* 0x000eee0000004200 */
[-C--:B-1----:R-:W-:Y:S08]  /*17e70*/  HMMA.16816.F32.BF16 R20, R140, R148.reuse, R20 ;  /* 0x000000948c14723c */ /* 0x082ff00000041814 */
[C---:B------:R-:W-:Y:S04]  /*17e80*/  HMMA.16816.F32.BF16 R24, R144.reuse, R148, R24 ;  /* 0x000000949018723c */ /* 0x040fe80000041818 */
[----:B--2---:R-:W-:Y:S02]  /*17e90*/  FFMA.FTZ R138, R169, c[0x0][0x2d0], -R205 ;  /* 0x0000b400a98a7a23 */ /* 0x004fe400000108cd */
[--C-:B------:R-:W-:Y:S02]  /*17ea0*/  FFMA.FTZ R169, R165, c[0x0][0x2d0], -R206.reuse ;  /* 0x0000b400a5a97a23 */ /* 0x100fe400000108ce */
[-C--:B------:R-:W-:Y:S01]  /*17eb0*/  HMMA.16816.F32.BF16 R28, R144, R150.reuse, R28 ;  /* 0x00000096901c723c */ /* 0x080fe2000004181c */
[----:B------:R1:W-:Y:S03]  /*17ec0*/  MUFU.EX2 R183, R138 ;  /* 0x0000008a00b77308 */ /* 0x0003e60000000800 */
[----:B------:R-:W-:Y:S04]  /*17ed0*/  FFMA.FTZ R165, R159, c[0x0][0x2d0], -R207 ;  /* 0x0000b4009fa57a23 */ /* 0x000fe800000108cf */
[C---:B------:R-:W-:Y:S01]  /*17ee0*/  HMMA.16816.F32.BF16 R32, R140.reuse, R150, R32 ;  /* 0x000000968c20723c */ /* 0x040fe20000041820 */
[----:B------:R-:W2:Y:S02]  /*17ef0*/  LDSM.16.MT88.4 R148, [R235+0x900] ;  /* 0x00090000eb94783b */ /* 0x000ea40000004200 */
[----:B------:R-:W-:Y:S05]  /*17f00*/  MUFU.EX2 R199, R169 ;  /* 0x000000a900c77308 */ /* 0x000fea0000000800 */
[-C--:B---3--:R-:W-:Y:S05]  /*17f10*/  HMMA.16816.F32.BF16 R36, R140, R152.reuse, R36 ;  /* 0x000000988c24723c */ /* 0x088fea0000041824 */
[----:B------:R-:W-:Y:S03]  /*17f20*/  MUFU.EX2 R198, R165 ;  /* 0x000000a500c67308 */ /* 0x000fe60000000800 */
[C---:B------:R-:W-:Y:S04]  /*17f30*/  HMMA.16816.F32.BF16 R40, R144.reuse, R152, R40 ;  /* 0x000000989028723c */ /* 0x040fe80000041828 */
[----:B-1----:R-:W-:Y:S02]  /*17f40*/  FFMA.FTZ R138, R168, c[0x0][0x2d0], -R205 ;  /* 0x0000b400a88a7a23 */ /* 0x002fe400000108cd */
[--C-:B------:R-:W-:Y:S01]  /*17f50*/  FFMA.FTZ R168, R163, c[0x0][0x2d0], -R206.reuse ;  /* 0x0000b400a3a87a23 */ /* 0x100fe200000108ce */
[----:B------:R1:W-:Y:S01]  /*17f60*/  MUFU.EX2 R165, R172 ;  /* 0x000000ac00a57308 */ /* 0x0003e20000000800 */
[-C--:B------:R-:W-:Y:S08]  /*17f70*/  HMMA.16816.F32.BF16 R44, R144, R154.reuse, R44 ;  /* 0x0000009a902c723c */ /* 0x080ff0000004182c */
[C---:B------:R-:W-:Y:S01]  /*17f80*/  HMMA.16816.F32.BF16 R48, R140.reuse, R154, R48 ;  /* 0x0000009a8c30723c */ /* 0x040fe20000041830 */
[----:B------:R-:W3:Y:S01]  /*17f90*/  LDSM.16.MT88.4 R152, [R233+0x2900] ;  /* 0x00290000e998783b */ /* 0x000ee20000004200 */
[----:B------:R-:W4:Y:S06]  /*17fa0*/  MUFU.EX2 R218, R168 ;  /* 0x000000a800da7308 */ /* 0x000f2c0000000800 */
[-C--:B--2---:R-:W-:Y:S04]  /*17fb0*/  HMMA.16816.F32.BF16 R52, R140, R148.reuse, R52 ;  /* 0x000000948c34723c */ /* 0x084fe80000041834 */
[----:B------:R2:W-:Y:S01]  /*17fc0*/  MUFU.EX2 R192, R138 ;  /* 0x0000008a00c07308 */ /* 0x0005e20000000800 */
[----:B-1----:R-:W-:Y:S03]  /*17fd0*/  MOV R172, R202 ;  /* 0x000000ca00ac7202 */ /* 0x002fe60000000f00 */
[C---:B------:R-:W-:Y:S08]  /*17fe0*/  HMMA.16816.F32.BF16 R56, R144.reuse, R148, R56 ;  /* 0x000000949038723c */ /* 0x040ff00000041838 */
[-C--:B------:R-:W-:Y:S04]  /*17ff0*/  HMMA.16816.F32.BF16 R60, R144, R150.reuse, R60 ;  /* 0x00000096903c723c */ /* 0x080fe8000004183c */
[-C--:B----4-:R-:W-:Y:S04]  /*18000*/  MOV R176, R218.reuse ;  /* 0x000000da00b07202 */ /* 0x090fe80000000f00 */
[C---:B------:R-:W-:Y:S01]  /*18010*/  HMMA.16816.F32.BF16 R64, R140.reuse, R150, R64 ;  /* 0x000000968c40723c */ /* 0x040fe20000041840 */
[----:B------:R-:W1:Y:S03]  /*18020*/  LDSM.16.MT88.4 R148, [R234+0x2900] ;  /* 0x00290000ea94783b */ /* 0x000e660000004200 */
[--C-:B--2---:R-:W-:Y:S02]  /*18030*/  FFMA.FTZ R138, R167, c[0x0][0x2d0], -R137.reuse ;  /* 0x0000b400a78a7a23 */ /* 0x104fe40000010889 */
[--C-:B------:R-:W-:Y:S02]  /*18040*/  FFMA.FTZ R167, R162, c[0x0][0x2d0], -R206.reuse ;  /* 0x0000b400a2a77a23 */ /* 0x100fe400000108ce */
[----:B------:R2:W-:Y:S01]  /*18050*/  MUFU.EX2 R226, R138 ;  /* 0x0000008a00e27308 */ /* 0x0005e20000000800 */
[-C--:B---3--:R-:W-:Y:S08]  /*18060*/  HMMA.16816.F32.BF16 R68, R140, R152.reuse, R68 ;  /* 0x000000988c44723c */ /* 0x088ff00000041844 */
[C---:B------:R-:W-:Y:S01]  /*18070*/  HMMA.16816.F32.BF16 R72, R144.reuse, R152, R72 ;  /* 0x000000989048723c */ /* 0x040fe20000041848 */
[----:B------:R-:W3:Y:S07]  /*18080*/  MUFU.EX2 R167, R167 ;  /* 0x000000a700a77308 */ /* 0x000eee0000000800 */
[-C--:B------:R-:W-:Y:S04]  /*18090*/  HMMA.16816.F32.BF16 R76, R144, R154.reuse, R76 ;  /* 0x0000009a904c723c */ /* 0x080fe8000004184c */
[----:B--2---:R-:W-:Y:S04]  /*180a0*/  FFMA.FTZ R138, R166, c[0x0][0x2d0], -R137 ;  /* 0x0000b400a68a7a23 */ /* 0x004fe80000010889 */
[C---:B------:R-:W-:Y:S01]  /*180b0*/  HMMA.16816.F32.BF16 R80, R140.reuse, R154, R80 ;  /* 0x0000009a8c50723c */ /* 0x040fe20000041850 */
[----:B------:R-:W2:Y:S01]  /*180c0*/  LDSM.16.MT88.4 R152, [R236+0x2900] ;  /* 0x00290000ec98783b */ /* 0x000ea20000004200 */
[----:B------:R4:W-:Y:S02]  /*180d0*/  MUFU.EX2 R228, R138 ;  /* 0x0000008a00e47308 */ /* 0x0009e40000000800 */
[----:B------:R-:W-:Y:S04]  /*180e0*/  FFMA.FTZ R166, R160, c[0x0][0x2d0], -R207 ;  /* 0x0000b400a0a67a23 */ /* 0x000fe800000108cf */
[-C--:B-1----:R-:W-:Y:S04]  /*180f0*/  HMMA.16816.F32.BF16 R84, R140, R148.reuse, R84 ;  /* 0x000000948c54723c */ /* 0x082fe80000041854 */
[----:B------:R3:W-:Y:S04]  /*18100*/  MUFU.EX2 R195, R166 ;  /* 0x000000a600c37308 */ /* 0x0007e80000000800 */
[C---:B------:R-:W-:Y:S08]  /*18110*/  HMMA.16816.F32.BF16 R88, R144.reuse, R148, R88 ;  /* 0x000000949058723c */ /* 0x040ff00000041858 */
[-C--:B------:R-:W-:Y:S04]  /*18120*/  HMMA.16816.F32.BF16 R92, R144, R150.reuse, R92 ;  /* 0x00000096905c723c */ /* 0x080fe8000004185c */
[----:B----4-:R-:W-:Y:S02]  /*18130*/  FFMA.FTZ R138, R161, c[0x0][0x2d0], -R137 ;  /* 0x0000b400a18a7a23 */ /* 0x010fe40000010889 */
[----:B------:R-:W-:Y:S02]  /*18140*/  LDSM.16.MT88.4 R160, [R236+0x1100] ;  /* 0x00110000eca0783b */ /* 0x000fe40000004200 */
[C---:B------:R-:W-:Y:S01]  /*18150*/  HMMA.16816.F32.BF16 R96, R140.reuse, R150, R96 ;  /* 0x000000968c60723c */ /* 0x040fe20000041860 */
[----:B------:R1:W-:Y:S03]  /*18160*/  MUFU.EX2 R225, R138 ;  /* 0x0000008a00e17308 */ /* 0x0003e60000000800 */
[----:B---3--:R-:W-:Y:S02]  /*18170*/  MOV R166, R167 ;  /* 0x000000a700a67202 */ /* 0x008fe40000000f00 */
[----:B------:R-:W3:Y:S02]  /*18180*/  LDSM.16.MT88.4 R148, [R235+0x2900] ;  /* 0x00290000eb94783b */ /* 0x000ee40000004200 */
[-C--:B--2---:R-:W-:Y:S08]  /*18190*/  HMMA.16816.F32.BF16 R100, R140, R152.reuse, R100 ;  /* 0x000000988c64723c */ /* 0x084ff00000041864 */
[C---:B------:R-:W-:Y:S07]  /*181a0*/  HMMA.16816.F32.BF16 R104, R144.reuse, R152, R104 ;  /* 0x000000989068723c */ /* 0x040fee0000041868 */
[--C-:B------:R-:W-:Y:S01]  /*181b0*/  FFMA.FTZ R152, R170, c[0x0][0x2d0], -R205.reuse ;  /* 0x0000b400aa987a23 */ /* 0x100fe200000108cd */
[-C--:B------:R-:W-:Y:S03]  /*181c0*/  HMMA.16816.F32.BF16 R108, R144, R154.reuse, R108 ;  /* 0x0000009a906c723c */ /* 0x080fe6000004186c */
[----:B------:R-:W-:Y:S01]  /*181d0*/  MUFU.EX2 R190, R152 ;  /* 0x0000009800be7308 */ /* 0x000fe20000000800 */
[----:B------:R-:W-:Y:S01]  /*181e0*/  FFMA.FTZ R170, R164, c[0x0][0x2d0], -R206 ;  /* 0x0000b400a4aa7a23 */ /* 0x000fe200000108ce */
[----:B------:R-:W-:Y:S01]  /*181f0*/  F2FP.BF16.PACK_AB R206, R166, R218 ;  /* 0x000000daa6ce723e */ /* 0x000fe200000010ff */
[----:B------:R-:W2:Y:S01]  /*18200*/  LDL.LU R164, [R1+0x10] ;  /* 0x0000100001a47983 */ /* 0x000ea20000300800 */
[----:B------:R-:W-:Y:S01]  /*18210*/  FFMA.FTZ R153, R171, c[0x0][0x2d0], -R205 ;  /* 0x0000b400ab997a23 */ /* 0x000fe200000108cd */
[C---:B------:R-:W-:Y:S02]  /*18220*/  HMMA.16816.F32.BF16 R112, R140.reuse, R154, R112 ;  /* 0x0000009a8c70723c */ /* 0x040fe40000041870 */
[----:B------:R-:W4:Y:S02]  /*18230*/  LDL.LU R185, [R1+0x14] ;  /* 0x0000140001b97983 */ /* 0x000f240000300800 */
[----:B-1----:R-:W-:Y:S01]  /*18240*/  FFMA.FTZ R138, R156, c[0x0][0x2d0], -R137 ;  /* 0x0000b4009c8a7a23 */ /* 0x002fe20000010889 */
[----:B------:R1:W1:Y:S01]  /*18250*/  MUFU.EX2 R203, R153 ;  /* 0x0000009900cb7308 */ /* 0x0002620000000800 */
[----:B------:R-:W-:Y:S02]  /*18260*/  FFMA.FTZ R171, R158, c[0x0][0x2d0], -R207 ;  /* 0x0000b4009eab7a23 */ /* 0x000fe400000108cf */
[----:B------:R-:W-:Y:S01]  /*18270*/  LDSM.16.MT88.4 R156, [R234+0x1100] ;  /* 0x00110000ea9c783b */ /* 0x000fe20000004200 */
[----:B------:R-:W-:Y:S01]  /*18280*/  FFMA.FTZ R205, R221, c[0x0][0x2d0], -R205 ;  /* 0x0000b400ddcd7a23 */ /* 0x000fe200000108cd */
[-C--:B---3--:R-:W-:Y:S05]  /*18290*/  HMMA.16816.F32.BF16 R116, R140, R148.reuse, R116 ;  /* 0x000000948c74723c */ /* 0x088fea0000041874 */
[----:B------:R-:W-:Y:S03]  /*182a0*/  MUFU.EX2 R171, R171 ;  /* 0x000000ab00ab7308 */ /* 0x000fe60000000800 */
[C---:B------:R-:W-:Y:S07]  /*182b0*/  HMMA.16816.F32.BF16 R120, R144.reuse, R148, R120 ;  /* 0x000000949078723c */ /* 0x040fee0000041878 */
[----:B------:R-:W3:Y:S01]  /*182c0*/  MUFU.EX2 R227, R138 ;  /* 0x0000008a00e37308 */ /* 0x000ee20000000800 */
[-C--:B------:R-:W-:Y:S01]  /*182d0*/  HMMA.16816.F32.BF16 R124, R144, R150.reuse, R124 ;  /* 0x00000096907c723c */ /* 0x080fe2000004187c */
[----:B-1----:R-:W1:Y:S03]  /*182e0*/  LDSM.16.MT88.4 R152, [R233+0x1100] ;  /* 0x00110000e998783b */ /* 0x002e660000004200 */
[-C--:B------:R-:W-:Y:S05]  /*182f0*/  MOV R167, R203.reuse ;  /* 0x000000cb00a77202 */ /* 0x080fea0000000f00 */
[----:B------:R-:W-:Y:S03]  /*18300*/  MUFU.EX2 R194, R170 ;  /* 0x000000aa00c27308 */ /* 0x000fe60000000800 */
[----:B------:R-:W-:Y:S01]  /*18310*/  F2FP.BF16.PACK_AB R144, R190, R203 ;  /* 0x000000cbbe90723e */ /* 0x000fe200000010ff */
[----:B------:R-:W-:Y:S01]  /*18320*/  HMMA.16816.F32.BF16 R128, R140, R150, R128 ;  /* 0x000000968c80723c */ /* 0x000fe20000041880 */
[----:B------:R-:W1:Y:S03]  /*18330*/  LDSM.16.MT88.4 R148, [R235+0x1100] ;  /* 0x00110000eb94783b */ /* 0x000e660000004200 */
[----:B------:R-:W-:Y:S02]  /*18340*/  F2FP.BF16.PACK_AB R146, R192, R183 ;  /* 0x000000b7c092723e */ /* 0x000fe400000010ff */
[----:B------:R-:W-:Y:S02]  /*18350*/  F2FP.BF16.PACK_AB R145, R228, R226 ;  /* 0x000000e2e491723e */ /* 0x000fe400000010ff */
[----:B------:R-:W-:Y:S01]  /*18360*/  F2FP.BF16.PACK_AB R140, R219, R200 ;  /* 0x000000c8db8c723e */ /* 0x000fe200000010ff */
[----:B------:R1:W1:Y:S01]  /*18370*/  MUFU.EX2 R229, R205 ;  /* 0x000000cd00e57308 */ /* 0x0002620000000800 */
[----:B------:R-:W-:Y:S02]  /*18380*/  LDSM.16.MT88.4 R200, [R235+0x1900] ;  /* 0x00190000ebc8783b */ /* 0x000fe40000004200 */
[----:B------:R-:W-:Y:S02]  /*18390*/  F2FP.BF16.PACK_AB R141, R220, R184 ;  /* 0x000000b8dc8d723e */ /* 0x000fe400000010ff */
[----:B------:R-:W-:Y:S02]  /*183a0*/  F2FP.BF16.PACK_AB R142, R182, R189 ;  /* 0x000000bdb68e723e */ /* 0x000fe400000010ff */
[----:B------:R-:W-:Y:S02]  /*183b0*/  F2FP.BF16.PACK_AB R143, R180, R188 ;  /* 0x000000bcb48f723e */ /* 0x000fe400000010ff */
[----:B---3--:R-:W-:Y:S05]  /*183c0*/  F2FP.BF16.PACK_AB R147, R227, R225 ;  /* 0x000000e1e393723e */ /* 0x008fea00000010ff */
[-C--:B-1----:R-:W-:Y:S03]  /*183d0*/  HMMA.16816.F32.BF16 R4, R140, R152.reuse, R4 ;  /* 0x000000988c04723c */ /* 0x082fe60000041804 */
[----:B------:R-:W-:Y:S05]  /*183e0*/  F2FP.BF16.PACK_AB R205, R198, R195 ;  /* 0x000000c3c6cd723e */ /* 0x000fea00000010ff */
        /* <DEDUP_REMOVED lines=28> */
[----:B------:R-:W-:Y:S03]  /*185b0*/  LDSM.16.MT88.4 R220, [R236+0x3900] ;  /* 0x00390000ecdc783b */ /* 0x000fe60000004200 */
[----:B------:R-:W-:Y:S04]  /*185c0*/  MOV R156, R219 ;  /* 0x000000db009c7202 */ /* 0x000fe80000000f00 */
[C---:B------:R-:W-:Y:S07]  /*185d0*/  HMMA.16816.F32.BF16 R96, R140.reuse, R158, R96 ;  /* 0x0000009e8c60723c */ /* 0x040fee0000041860 */
[----:B------:R-:W-:Y:S01]  /*185e0*/  MOV R159, R171 ;  /* 0x000000ab009f7202 */ /* 0x000fe20000000f00 */
[-C--:B------:R-:W-:Y:S01]  /*185f0*/  HMMA.16816.F32.BF16 R100, R140, R160.reuse, R100 ;  /* 0x000000a08c64723c */ /* 0x080fe20000041864 */
[----:B------:R-:W3:Y:S03]  /*18600*/  LDSM.16.MT88.4 R168, [R234+0x1900] ;  /* 0x00190000eaa8783b */ /* 0x000ee60000004200 */
[----:B------:R-:W-:Y:S02]  /*18610*/  MOV R158, R184 ;  /* 0x000000b8009e7202 */ /* 0x000fe40000000f00 */
[----:B------:R-:W-:Y:S02]  /*18620*/  F2FP.BF16.PACK_AB R207, R165, R159 ;  /* 0x0000009fa5cf723e */ /* 0x000fe400000010ff */
[C---:B------:R-:W-:Y:S08]  /*18630*/  HMMA.16816.F32.BF16 R104, R144.reuse, R160, R104 ;  /* 0x000000a09068723c */ /* 0x040ff00000041868 */
[-C--:B------:R-:W-:Y:S08]  /*18640*/  HMMA.16816.F32.BF16 R108, R144, R162.reuse, R108 ;  /* 0x000000a2906c723c */ /* 0x080ff0000004186c */
[C---:B------:R-:W-:Y:S08]  /*18650*/  HMMA.16816.F32.BF16 R112, R140.reuse, R162, R112 ;  /* 0x000000a28c70723c */ /* 0x040ff00000041870 */
[-C--:B------:R-:W-:Y:S04]  /*18660*/  HMMA.16816.F32.BF16 R116, R140, R148.reuse, R116 ;  /* 0x000000948c74723c */ /* 0x080fe80000041874 */
[----:B--2---:R-:W-:Y:S02]  /*18670*/  FFMA.FTZ R164, R3, R164, R212 ;  /* 0x000000a403a47223 */ /* 0x004fe400000100d4 */
[--C-:B------:R-:W-:Y:S02]  /*18680*/  FFMA.FTZ R3, R238, c[0x0][0x2d0], -R137.reuse ;  /* 0x0000b400ee037a23 */ /* 0x100fe40000010889 */
[C---:B------:R-:W-:Y:S01]  /*18690*/  HMMA.16816.F32.BF16 R120, R144.reuse, R148, R120 ;  /* 0x000000949078723c */ /* 0x040fe20000041878 */
[----:B------:R2:W5:Y:S01]  /*186a0*/  LDL.LU R238, [R1+0x88] ;  /* 0x0000880001ee7983 */ /* 0x0005620000300800 */
[----:B------:R1:W-:Y:S02]  /*186b0*/  MUFU.EX2 R138, R3 ;  /* 0x00000003008a7308 */ /* 0x0003e40000000800 */
[----:B----4-:R-:W-:Y:S01]  /*186c0*/  FFMA.FTZ R0, R0, R185, R208 ;  /* 0x000000b900007223 */ /* 0x010fe200000100d0 */
[----:B------:R-:W-:Y:S01]  /*186d0*/  F2FP.BF16.PACK_AB R208, R231, R173 ;  /* 0x000000ade7d0723e */ /* 0x000fe200000010ff */
[----:B------:R-:W4:Y:S02]  /*186e0*/  LDSM.16.MT88.4 R184, [R236+0x1900] ;  /* 0x00190000ecb8783b */ /* 0x000f240000004200 */
[-C--:B------:R-:W-:Y:S04]  /*186f0*/  HMMA.16816.F32.BF16 R124, R144, R150.reuse, R124 ;  /* 0x00000096907c723c */ /* 0x080fe8000004187c */
[----:B------:R-:W-:Y:S04]  /*18700*/  FADD.FTZ R0, R209, R0 ;  /* 0x00000000d1007221 */ /* 0x000fe80000010000 */
[----:B------:R-:W-:Y:S04]  /*18710*/  HMMA.16816.F32.BF16 R128, R140, R150, R128 ;  /* 0x000000968c80723c */ /* 0x000fe80000041880 */
[----:B------:R-:W-:Y:S01]  /*18720*/  FADD.FTZ R0, R210, R0 ;  /* 0x00000000d2007221 */ /* 0x000fe20000010000 */
[----:B------:R-:W-:Y:S03]  /*18730*/  F2FP.BF16.PACK_AB R210, R229, R230 ;  /* 0x000000e6e5d2723e */ /* 0x000fe600000010ff */
[----:B------:R-:W-:Y:S04]  /*18740*/  FADD.FTZ R0, R211, R0 ;  /* 0x00000000d3007221 */ /* 0x000fe80000010000 */
[--C-:B-1----:R-:W-:Y:S02]  /*18750*/  FFMA.FTZ R3, R240, c[0x0][0x2d0], -R137.reuse ;  /* 0x0000b400f0037a23 */ /* 0x102fe40000010889 */
[----:B------:R-:W-:Y:S01]  /*18760*/  FFMA.FTZ R137, R204, c[0x0][0x2d0], -R137 ;  /* 0x0000b400cc897a23 */ /* 0x000fe20000010889 */
[----:B------:R-:W-:Y:S01]  /*18770*/  F2FP.BF16.PACK_AB R204, R199, R194 ;  /* 0x000000c2c7cc723e */ /* 0x000fe200000010ff */
[----:B------:R-:W1:Y:S01]  /*18780*/  MUFU.EX2 R224, R3 ;  /* 0x0000000300e07308 */ /* 0x000e620000000800 */
[----:B------:R2:W5:Y:S01]  /*18790*/  LDL.LU R240, [R1+0x84] ;  /* 0x0000840001f07983 */ /* 0x0005620000300800 */
[----:B------:R-:W-:Y:S03]  /*187a0*/  FADD.FTZ R0, R249, R0 ;  /* 0x00000000f9007221 */ /* 0x000fe60000010000 */
[----:B------:R2:W5:Y:S01]  /*187b0*/  LDL.LU R245, [R1+0x80] ;  /* 0x0000800001f57983 */ /* 0x0005620000300800 */
[-C--:B------:R-:W-:Y:S03]  /*187c0*/  HMMA.16816.F32.BF16 R144, R204, R152.reuse, R4 ;  /* 0x00000098cc90723c */ /* 0x080fe60000041804 */
[----:B------:R2:W5:Y:S01]  /*187d0*/  LDL.LU R246, [R1+0x7c] ;  /* 0x00007c0001f67983 */ /* 0x0005620000300800 */
[----:B------:R-:W2:Y:S03]  /*187e0*/  MUFU.EX2 R137, R137 ;  /* 0x0000008900897308 */ /* 0x000ea60000000800 */
[----:B------:R-:W-:Y:S01]  /*187f0*/  MOV R6, R158 ;  /* 0x0000009e00067202 */ /* 0x000fe20000000f00 */
[----:B------:R3:W5:Y:S01]  /*18800*/  LDL.LU R247, [R1+0x78] ;  /* 0x0000780001f77983 */ /* 0x0007620000300800 */
[----:B------:R-:W-:Y:S03]  /*18810*/  MOV R7, R159 ;  /* 0x0000009f00077202 */ /* 0x000fe60000000f00 */
[----:B------:R3:W5:Y:S04]  /*18820*/  LDL.LU R241, [R1+0x74] ;  /* 0x0000740001f17983 */ /* 0x0007680000300800 */
[----:B------:R3:W5:Y:S01]  /*18830*/  LDL.LU R248, [R1+0x70] ;  /* 0x0000700001f87983 */ /* 0x0007620000300800 */
[----:B-1----:R-:W-:Y:S01]  /*18840*/  F2FP.BF16.PACK_AB R209, R224, R138 ;  /* 0x0000008ae0d1723e */ /* 0x002fe200000010ff */
[----:B------:R-:W-:Y:S02]  /*18850*/  FADD.FTZ R3, R215, R164 ;  /* 0x000000a4d7037221 */ /* 0x000fe40000010000 */
[----:B------:R1:W5:Y:S02]  /*18860*/  LDL.LU R232, [R1+0x6c] ;  /* 0x00006c0001e87983 */ /* 0x0003640000300800 */
[----:B------:R-:W-:Y:S02]  /*18870*/  FADD.FTZ R3, R217, R3 ;  /* 0x00000003d9037221 */ /* 0x000fe40000010000 */
[----:B------:R-:W1:Y:S02]  /*18880*/  LDSM.16.MT88.4 R212, [R233+0x3900] ;  /* 0x00390000e9d4783b */ /* 0x000e640000004200 */
[----:B------:R-:W-:Y:S01]  /*18890*/  FADD.FTZ R3, R216, R3 ;  /* 0x00000003d8037221 */ /* 0x000fe20000010000 */
[----:B--2---:R-:W-:Y:S03]  /*188a0*/  F2FP.BF16.PACK_AB R211, R137, R139 ;  /* 0x0000008b89d3723e */ /* 0x004fe600000010ff */
[----:B------:R-:W-:Y:S02]  /*188b0*/  FADD.FTZ R3, R239, R3 ;  /* 0x00000003ef037221 */ /* 0x000fe40000010000 */
[----:B------:R-:W2:Y:S02]  /*188c0*/  LDSM.16.MT88.4 R216, [R234+0x3900] ;  /* 0x00390000ead8783b */ /* 0x000ea40000004200 */
[C---:B------:R-:W-:Y:S06]  /*188d0*/  HMMA.16816.F32.BF16 R140, R208.reuse, R152, R8 ;  /* 0x00000098d08c723c */ /* 0x040fec0000041808 */
[----:B------:R1:W5:Y:S01]  /*188e0*/  LDL.LU R239, [R1+0x68] ;  /* 0x0000680001ef7983 */ /* 0x0003620000300800 */
[----:B------:R-:W-:Y:S01]  /*188f0*/  MOV R11, R156 ;  /* 0x0000009c000b7202 */ /* 0x000fe20000000f00 */
[-C--:B------:R-:W-:Y:S02]  /*18900*/  HMMA.16816.F32.BF16 R148, R208, R154.reuse, R12 ;  /* 0x0000009ad094723c */ /* 0x080fe4000004180c */
[----:B------:R1:W5:Y:S02]  /*18910*/  LDL.LU R249, [R1+0x64] ;  /* 0x0000640001f97983 */ /* 0x0003640000300800 */
[----:B------:R-:W-:Y:S02]  /*18920*/  MOV R10, R157 ;  /* 0x0000009d000a7202 */ /* 0x000fe40000000f00 */
[----:B------:R-:W-:Y:S02]  /*18930*/  MOV R8, R191 ;  /* 0x000000bf00087202 */ /* 0x000fe40000000f00 */
[C---:B------:R-:W-:Y:S04]  /*18940*/  HMMA.16816.F32.BF16 R152, R204.reuse, R154, R16 ;  /* 0x0000009acc98723c */ /* 0x040fe80000041810 */
[----:B------:R-:W-:Y:S01]  /*18950*/  MOV R13, R7 ;  /* 0x00000007000d7202 */ /* 0x000fe20000000f00 */
[----:B------:R-:W-:Y:S01]  /*18960*/  FADD.FTZ R8, R8, R132 ;  /* 0x0000008408087221 */ /* 0x000fe20000010000 */
[----:B------:R-:W-:Y:S02]  /*18970*/  MOV R15, R165 ;  /* 0x000000a5000f7202 */ /* 0x000fe40000000f00 */
[-C--:B---3--:R-:W-:Y:S04]  /*18980*/  HMMA.16816.F32.BF16 R156, R204, R168.reuse, R20 ;  /* 0x000000a8cc9c723c */ /* 0x088fe80000041814 */
        /* <DEDUP_REMOVED lines=12> */
[-C--:B----4-:R-:W-:Y:S03]  /*18a50*/  HMMA.16816.F32.BF16 R172, R204, R184.reuse, R36 ;  /* 0x000000b8ccac723c */ /* 0x090fe60000041824 */
[----:B------:R-:W-:Y:S01]  /*18a60*/  MOV R30, R6 ;  /* 0x00000006001e7202 */ /* 0x000fe20000000f00 */
[----:B------:R-:W-:Y:S01]  /*18a70*/  FADD.FTZ R9, R9, R0 ;  /* 0x0000000009097221 */ /* 0x000fe20000010000 */
[----:B------:R-:W-:Y:S01]  /*18a80*/  MOV R35, R197 ;  /* 0x000000c500237202 */ /* 0x000fe20000000f00 */
[----:B------:R-:W3:Y:S01]  /*18a90*/  LDSM.16.MT88.4 R4, [R235+0x3900] ;  /* 0x00390000eb04783b */ /* 0x000ee20000004200 */
[----:B------:R-:W-:Y:S02]  /*18aa0*/  MOV R39, R177 ;  /* 0x000000b100277202 */ /* 0x000fe40000000f00 */
[----:B------:R-:W-:Y:S03]  /*18ab0*/  MOV R37, R179 ;  /* 0x000000b300257202 */ /* 0x000fe60000000f00 */
        /* <DEDUP_REMOVED lines=35> */
[----:B------:R-:W-:Y:S01]  /*18cf0*/  MOV R36, R37 ;  /* 0x0000002500247202 */ /* 0x000fe20000000f00 */
[----:B------:R-:W-:Y:S01]  /*18d00*/  FADD.FTZ R8, R42, R12 ;  /* 0x0000000c2a087221 */ /* 0x000fe20000010000 */
[----:B------:R-:W-:Y:S02]  /*18d10*/  MOV R37, R38 ;  /* 0x0000002600257202 */ /* 0x000fe40000000f00 */
[----:B------:R-:W-:Y:S02]  /*18d20*/  MOV R38, R39 ;  /* 0x0000002700267202 */ /* 0x000fe40000000f00 */
[----:B------:R-:W-:Y:S01]  /*18d30*/  MOV R39, R32 ;  /* 0x0000002000277202 */ /* 0x000fe20000000f00 */
[----:B------:R-:W-:Y:S01]  /*18d40*/  FADD.FTZ R12, R37, R9 ;  /* 0x00000009250c7221 */ /* 0x000fe20000010000 */
        /* <DEDUP_REMOVED lines=9> */
[----:B------:R-:W-:Y:S01]  /*18de0*/  MOV R26, R183 ;  /* 0x000000b7001a7202 */ /* 0x000fe20000000f00 */
[----:B------:R-:W-:Y:S01]  /*18df0*/  FADD.FTZ R3, R43, R11 ;  /* 0x0000000b2b037221 */ /* 0x000fe20000010000 */
[----:B------:R-:W-:Y:S01]  /*18e00*/  MOV R27, R182 ;  /* 0x000000b6001b7202 */ /* 0x000fe20000000f00 */
[----:B------:R-:W-:Y:S01]  /*18e10*/  FADD.FTZ R0, R36, R10 ;  /* 0x0000000a24007221 */ /* 0x000fe20000010000 */
[-C--:B------:R-:W-:Y:S03]  /*18e20*/  HMMA.16816.F32.BF16 R180, R208, R186.reuse, R44 ;  /* 0x000000bad0b4723c */ /* 0x080fe6000004182c */
[----:B------:R-:W-:Y:S01]  /*18e30*/  MOV R23, R195 ;  /* 0x000000c300177202 */ /* 0x000fe20000000f00 */
[----:B------:R-:W-:Y:S01]  /*18e40*/  FADD.FTZ R11, R38, R8 ;  /* 0x00000008260b7221 */ /* 0x000fe20000010000 */
[----:B------:R-:W-:Y:S01]  /*18e50*/  MOV R22, R194 ;  /* 0x000000c200167202 */ /* 0x000fe20000000f00 */
[----:B------:R-:W-:Y:S01]  /*18e60*/  FADD.FTZ R10, R39, R3 ;  /* 0x00000003270a7221 */ /* 0x000fe20000010000 */
[----:B------:R-:W-:Y:S01]  /*18e70*/  MOV R21, R192 ;  /* 0x000000c000157202 */ /* 0x000fe20000000f00 */
[C---:B------:R-:W-:Y:S04]  /*18e80*/  HMMA.16816.F32.BF16 R184, R204.reuse, R186, R48 ;  /* 0x000000baccb8723c */ /* 0x040fe80000041830 */
[----:B------:R-:W-:Y:S01]  /*18e90*/  MOV R31, R190 ;  /* 0x000000be001f7202 */ /* 0x000fe20000000f00 */
[----:B------:R-:W-:Y:S01]  /*18ea0*/  FADD.FTZ R3, R34, R11 ;  /* 0x0000000b22037221 */ /* 0x000fe20000010000 */
[----:B------:R-:W-:Y:S01]  /*18eb0*/  MOV R24, R189 ;  /* 0x000000bd00187202 */ /* 0x000fe20000000f00 */
[----:B------:R-:W-:Y:S01]  /*18ec0*/  FADD.FTZ R9, R32, R0 ;  /* 0x0000000020097221 */ /* 0x000fe20000010000 */
[----:B------:R-:W-:Y:S01]  /*18ed0*/  MOV R25, R188 ;  /* 0x000000bc00197202 */ /* 0x000fe20000000f00 */
[----:B------:R-:W-:Y:S01]  /*18ee0*/  FADD.FTZ R0, R35, R10 ;  /* 0x0000000a23007221 */ /* 0x000fe20000010000 */
[-C--:B------:R-:W-:Y:S03]  /*18ef0*/  HMMA.16816.F32.BF16 R188, R204, R200.reuse, R52 ;  /* 0x000000c8ccbc723c */ /* 0x080fe60000041834 */
[----:B------:R-:W-:Y:S01]  /*18f00*/  FADD.FTZ R11, R28, R9 ;  /* 0x000000091c0b7221 */ /* 0x000fe20000010000 */
[----:B------:R-:W-:Y:S01]  /*18f10*/  MOV R132, R135 ;  /* 0x0000008700847202 */ /* 0x000fe20000000f00 */
[----:B------:R-:W-:Y:S02]  /*18f20*/  FADD.FTZ R9, R29, R3 ;  /* 0x000000031d097221 */ /* 0x000fe40000010000 */
[----:B------:R-:W-:Y:S01]  /*18f30*/  FADD.FTZ R8, R33, R12 ;  /* 0x0000000c21087221 */ /* 0x000fe20000010000 */
        /* <DEDUP_REMOVED lines=9> */
[-C--:B-1----:R-:W-:Y:S04]  /*18fd0*/  HMMA.16816.F32.BF16 R68, R204, R212.reuse, R68 ;  /* 0x000000d4cc44723c */ /* 0x082fe80000041844 */
[----:B------:R-:W-:Y:S04]  /*18fe0*/  FADD.FTZ R9, R22, R9 ;  /* 0x0000000916097221 */ /* 0x000fe80000010000 */
[C---:B------:R-:W-:Y:S08]  /*18ff0*/  HMMA.16816.F32.BF16 R72, R208.reuse, R212, R72 ;  /* 0x000000d4d048723c */ /* 0x040ff00000041848 */
[-C--:B------:R-:W-:Y:S08]  /*19000*/  HMMA.16816.F32.BF16 R76, R208, R214.reuse, R76 ;  /* 0x000000d6d04c723c */ /* 0x080ff0000004184c */
[C---:B------:R-:W-:Y:S08]  /*19010*/  HMMA.16816.F32.BF16 R80, R204.reuse, R214, R80 ;  /* 0x000000d6cc50723c */ /* 0x040ff00000041850 */
[-C--:B--2---:R-:W-:Y:S08]  /*19020*/  HMMA.16816.F32.BF16 R84, R204, R216.reuse, R84 ;  /* 0x000000d8cc54723c */ /* 0x084ff00000041854 */
[C---:B------:R-:W-:Y:S08]  /*19030*/  HMMA.16816.F32.BF16 R88, R208.reuse, R216, R88 ;  /* 0x000000d8d058723c */ /* 0x040ff00000041858 */
[-C--:B------:R-:W-:Y:S08]  /*19040*/  HMMA.16816.F32.BF16 R92, R208, R218.reuse, R92 ;  /* 0x000000dad05c723c */ /* 0x080ff0000004185c */
[C---:B------:R-:W-:Y:S08]  /*19050*/  HMMA.16816.F32.BF16 R96, R204.reuse, R218, R96 ;  /* 0x000000dacc60723c */ /* 0x040ff00000041860 */
[-C--:B------:R-:W-:Y:S08]  /*19060*/  HMMA.16816.F32.BF16 R100, R204, R220.reuse, R100 ;  /* 0x000000dccc64723c */ /* 0x080ff00000041864 */
[C---:B------:R-:W-:Y:S08]  /*19070*/  HMMA.16816.F32.BF16 R104, R208.reuse, R220, R104 ;  /* 0x000000dcd068723c */ /* 0x040ff00000041868 */
[-C--:B------:R-:W-:Y:S08]  /*19080*/  HMMA.16816.F32.BF16 R108, R208, R222.reuse, R108 ;  /* 0x000000ded06c723c */ /* 0x080ff0000004186c */
[C---:B------:R-:W-:Y:S08]  /*19090*/  HMMA.16816.F32.BF16 R112, R204.reuse, R222, R112 ;  /* 0x000000decc70723c */ /* 0x040ff00000041870 */
[-C--:B---3--:R-:W-:Y:S08]  /*190a0*/  HMMA.16816.F32.BF16 R116, R204, R4.reuse, R116 ;  /* 0x00000004cc74723c */ /* 0x088ff00000041874 */
        /* <DEDUP_REMOVED lines=12> */
[----:B------:R-:W-:Y:S01]  /*19170*/  FADD.FTZ R4, R138, R0 ;  /* 0x000000008a047221 */ /* 0x000fe20000010000 */
[----:B------:R-:W-:Y:S01]  /*19180*/  MOV R138, R2 ;  /* 0x00000002008a7202 */ /* 0x000fe20000000f00 */
        /* <DEDUP_REMOVED lines=18> */
.L_x_838:
[----:B---34-:R-:W2:Y:S04]  /*192b0*/  LDL.LU R0, [R1+0xc] ;  /* 0x00000c0001007983 */ /* 0x018ea80000300800 */
        /* <DEDUP_REMOVED lines=182> */
[----:B------:R-:W-:Y:S02]  /*19e20*/  @P1 FFMA.FTZ R63, R3, R134, R7 ;  /* 0x00000086033f1223 */ /* 0x000fe40000010007 */
[----:B------:R-:W-:Y:S02]  /*19e30*/  @P0 FFMA.FTZ R64, R0, R2, R4 ;  /* 0x0000000200400223 */ /* 0x000fe40000010004 */
.L_x_784:
        /* <DEDUP_REMOVED lines=71> */
[----:B------:R1:W-:Y:S01]  /*1a2b0*/  STS [R2], R7 ;  /* 0x0000000702007388 */ /* 0x0003e20000000800 */
        /* <DEDUP_REMOVED lines=18> */
[----:B-1----:R-:W-:Y:S01]  /*1a3e0*/  IMAD.MOV.U32 R7, RZ, RZ, 0x40 ;  /* 0x00000040ff077424 */ /* 0x002fe200078e00ff */
[----:B------:R-:W-:Y:S02]  /*1a3f0*/  F2FP.BF16.PACK_AB R25, R25, R94 ;  /* 0x0000005e1919723e */ /* 0x000fe400000010ff */
[----:B------:R-:W-:Y:S01]  /*1a400*/  STS [R3+0x480], R50 ;  /* 0x0004803203007388 */ /* 0x000fe20000000800 */
[----:B------:R-:W-:Y:S02]  /*1a410*/  F2FP.BF16.PACK_AB R24, R24, R100 ;  /* 0x000000641818723e */ /* 0x000fe400000010ff */
[----:B------:R-:W-:Y:S01]  /*1a420*/  SEL R7, R7, 0xffffffc0, !P2 ;  /* 0xffffffc007077807 */ /* 0x000fe20005000000 */
[----:B------:R1:W-:Y:S01]  /*1a430*/  STS [R4+0x400], R6 ;  /* 0x0004000604007388 */ /* 0x0003e20000000800 */
        /* <DEDUP_REMOVED lines=17> */
[----:B-1----:R-:W-:Y:S01]  /*1a550*/  IMAD.IADD R6, R0, 0x1, R7 ;  /* 0x0000000100067824 */ /* 0x002fe200078e0207 */
[----:B------:R-:W-:-:S02]  /*1a560*/  F2FP.BF16.PACK_AB R16, R16, R122 ;  /* 0x0000007a1010723e */ /* 0x000fc400000010ff */
[----:B------:R-:W-:Y:S01]  /*1a570*/  F2FP.BF16.PACK_AB R15, R15, R124 ;  /* 0x0000007c0f0f723e */ /* 0x000fe200000010ff */
[----:B---3--:R-:W-:Y:S01]  /*1a580*/  IMAD.IADD R8, R7, 0x1, R2 ;  /* 0x0000000107087824 */ /* 0x008fe200078e0202 */
[----:B------:R-:W-:Y:S01]  /*1a590*/  STS [R6+0x80], R49 ;  /* 0x0000803106007388 */ /* 0x000fe20000000800 */
[----:B------:R-:W-:Y:S02]  /*1a5a0*/  F2FP.BF16.PACK_AB R14, R14, R126 ;  /* 0x0000007e0e0e723e */ /* 0x000fe400000010ff */
[----:B------:R-:W-:Y:S01]  /*1a5b0*/  ISETP.NE.U32.AND P0, PT, RZ, c[0x0][0x500], PT ;  /* 0x00014000ff007a0c */ /* 0x000fe20003f05070 */
[----:B------:R-:W-:Y:S03]  /*1a5c0*/  STS [R6+0x480], R48 ;  /* 0x0004803006007388 */ /* 0x000fe60000000800 */
[----:B------:R-:W-:Y:S01]  /*1a5d0*/  ISETP.NE.AND.EX P1, PT, RZ, c[0x0][0x504], PT, P0 ;  /* 0x00014100ff007a0c */ /* 0x000fe20003f25300 */
[----:B------:R1:W-:Y:S01]  /*1a5e0*/  STS [R8+0x400], R5 ;  /* 0x0004000508007388 */ /* 0x0003e20000000800 */
[----:B------:R-:W-:-:S03]  /*1a5f0*/  ISETP.NE.U32.AND P0, PT, RZ, c[0x0][0x508], PT ;  /* 0x00014200ff007a0c */ /* 0x000fc60003f05070 */
[----:B------:R-:W-:Y:S01]  /*1a600*/  STS [R8], R45 ;  /* 0x0000002d08007388 */ /* 0x000fe20000000800 */
[----:B------:R-:W-:-:S03]  /*1a610*/  ISETP.NE.AND.EX P0, PT, RZ, c[0x0][0x50c], PT, P0 ;  /* 0x00014300ff007a0c */ /* 0x000fc60003f05300 */
        /* <DEDUP_REMOVED lines=61> */
.L_x_841:
[----:B-1----:R-:W-:Y:S01]  /*1a9f0*/  LOP3.LUT R0, R60, 0xffffffe0, RZ, 0xc0, !PT ;  /* 0xffffffe03c007812 */ /* 0x002fe200078ec0ff */
[----:B------:R-:W1:Y:S01]  /*1aa00*/  S2R R80, SR_CTAID.X ;  /* 0x0000000000507919 */ /* 0x000e620000002500 */
[----:B------:R-:W-:Y:S01]  /*1aa10*/  LEA.HI R4, R26, R26, RZ, 0x1 ;  /* 0x0000001a1a047211 */ /* 0x000fe200078f08ff */
[----:B------:R-:W-:Y:S01]  /*1aa20*/  IMAD R14, R67, c[0x0][0x3e8], RZ ;  /* 0x0000fa00430e7a24 */ /* 0x000fe200078e02ff */
[----:B------:R-:W-:Y:S01]  /*1aa30*/  SHF.R.S32.HI R6, RZ, 0x1f, R59 ;  /* 0x0000001fff067819 */ /* 0x000fe2000001143b */
[----:B------:R-:W-:Y:S01]  /*1aa40*/  IMAD.IADD R0, R66, 0x1, -R0 ;  /* 0x0000000142007824 */ /* 0x000fe200078e0a00 */
[----:B------:R-:W-:Y:S01]  /*1aa50*/  LOP3.LUT R5, R4, 0x1ffffffe, RZ, 0xc0, !PT ;  /* 0x1ffffffe04057812 */ /* 0x000fe200078ec0ff */
[----:B------:R-:W-:Y:S01]  /*1aa60*/  IMAD R14, R81, c[0x0][0x3ec], R14 ;  /* 0x0000fb00510e7a24 */ /* 0x000fe200078e020e */
[----:B------:R-:W-:Y:S01]  /*1aa70*/  LEA.HI R6, R6, R59, RZ, 0x2 ;  /* 0x0000003b06067211 */ /* 0x000fe200078f10ff */
[----:B-----5:R-:W-:Y:S01]  /*1aa80*/  IMAD R20, R20, c[0x0][0x4e8], RZ ;  /* 0x00013a0014147a24 */ /* 0x020fe200078e02ff */
[----:B------:R-:W-:Y:S01]  /*1aa90*/  SHF.R.S32.HI R8, RZ, 0x1f, R0 ;  /* 0x0000001fff087819 */ /* 0x000fe20000011400 */
[----:B------:R-:W-:Y:S01]  /*1aaa0*/  IMAD.IADD R7, R26, 0x1, -R5 ;  /* 0x000000011a077824 */ /* 0x000fe200078e0a05 */
[----:B------:R-:W-:Y:S01]  /*1aab0*/  LOP3.LUT R6, R6, 0xffffffc, RZ, 0xc0, !PT ;  /* 0x0ffffffc06067812 */ /* 0x000fe200078ec0ff */
[----:B------:R-:W-:Y:S01]  /*1aac0*/  IMAD.SHL.U32 R5, R4, 0x20, RZ ;  /* 0x0000002004057824 */ /* 0x000fe200078e00ff */
[----:B------:R-:W-:Y:S01]  /*1aad0*/  LEA.HI R4, R8, R0, RZ, 0x2 ;  /* 0x0000000008047211 */ /* 0x000fe200078f10ff */
[----:B------:R-:W-:Y:S01]  /*1aae0*/  BSSY B0, `(.L_x_842) ;  /* 0x0000084000007945 */ /* 0x000fe20003800000 */
[----:B------:R-:W-:Y:S01]  /*1aaf0*/  MOV R8, c[0x0][0x4e8] ;  /* 0x00013a0000087a02 */ /* 0x000fe20000000f00 */
[----:B------:R-:W-:Y:S01]  /*1ab00*/  IMAD.IADD R6, R59, 0x1, -R6 ;  /* 0x000000013b067824 */ /* 0x000fe200078e0a06 */
[----:B------:R-:W-:-:S02]  /*1ab10*/  LOP3.LUT R5, R5, 0xffffffc0, RZ, 0xc0, !PT ;  /* 0xffffffc005057812 */ /* 0x000fc400078ec0ff */
[----:B------:R-:W-:Y:S02]  /*1ab20*/  SHF.R.S32.HI R4, RZ, 0x2, R4 ;  /* 0x00000002ff047819 */ /* 0x000fe40000011404 */
[----:B------:R-:W-:Y:S01]  /*1ab30*/  ISETP.NE.AND P2, PT, R8, 0x1, PT ;  /* 0x000000010800780c */ /* 0x000fe20003f45270 */
[----:B------:R-:W-:Y:S01]  /*1ab40*/  IMAD R7, R7, 0x8, R5 ;  /* 0x0000000807077824 */ /* 0x000fe200078e0205 */
[----:B------:R-:W-:Y:S01]  /*1ab50*/  LOP3.LUT P0, RZ, R0, 0x3, RZ, 0xc0, !PT ;  /* 0x0000000300ff7812 */ /* 0x000fe2000780c0ff */
[----:B------:R-:W-:Y:S01]  /*1ab60*/  IMAD R19, R6, 0x10, R4 ;  /* 0x0000001006137824 */ /* 0x000fe200078e0204 */
[----:B------:R-:W-:Y:S01]  /*1ab70*/  LEA.HI R10, R65, R66, RZ, 0x3 ;  /* 0x00000042410a7211 */ /* 0x000fe200078f18ff */
[----:B------:R-:W-:Y:S01]  /*1ab80*/  IMAD R0, R3, c[0x0][0x3a0], RZ ;  /* 0x0000e80003007a24 */ /* 0x000fe200078e02ff */
[----:B------:R-:W-:Y:S01]  /*1ab90*/  SEL R18, R69, RZ, !P1 ;  /* 0x000000ff45127207 */ /* 0x000fe20004800000 */
[----:B------:R-:W-:Y:S01]  /*1aba0*/  IMAD.WIDE.U32 R4, R81, c[0x0][0x490], R2 ;  /* 0x0001240051047a25 */ /* 0x000fe200078e0002 */
[----:B------:R-:W-:-:S02]  /*1abb0*/  IADD3 R6, R19, R7, RZ ;  /* 0x0000000713067210 */ /* 0x000fc40007ffe0ff */
[----:B------:R-:W-:Y:S01]  /*1abc0*/  SHF.R.S32.HI R21, RZ, 0x3, R10 ;  /* 0x00000003ff157819 */ /* 0x000fe2000001140a */
[----:B------:R-:W-:Y:S01]  /*1abd0*/  IMAD R7, R2, c[0x0][0x3a4], R0 ;  /* 0x0000e90002077a24 */ /* 0x000fe200078e0200 */
[----:B------:R-:W-:Y:S01]  /*1abe0*/  LOP3.LUT R12, R10, 0xfffffff8, RZ, 0xc0, !PT ;  /* 0xfffffff80a0c7812 */ /* 0x000fe200078ec0ff */
[----:B------:R-:W-:Y:S01]  /*1abf0*/  IMAD.WIDE.U32 R2, R2, c[0x0][0x3a0], RZ ;  /* 0x0000e80002027a25 */ /* 0x000fe200078e00ff */
[----:B------:R-:W-:-:S03]  /*1ac00*/  LEA.HI R23, R65, R66, RZ, 0x6 ;  /* 0x0000004241177211 */ /* 0x000fc600078f30ff */
[----:B-1----:R-:W-:Y:S01]  /*1ac10*/  IMAD R0, R80, 0x80, R6 ;  /* 0x0000008050007824 */ /* 0x002fe200078e0206 */
[----:B------:R-:W-:Y:S01]  /*1ac20*/  IADD3 R3, R3, R7, RZ ;  /* 0x0000000703037210 */ /* 0x000fe20007ffe0ff */
[----:B------:R-:W-:Y:S01]  /*1ac30*/  IMAD R8, R67, c[0x0][0x490], RZ ;  /* 0x0001240043087a24 */ /* 0x000fe200078e02ff */
[----:B------:R-:W-:Y:S01]  /*1ac40*/  SHF.R.S32.HI R6, RZ, 0x1f, R69 ;  /* 0x0000001fff067819 */ /* 0x000fe20000011445 */
[----:B------:R-:W-:-:S03]  /*1ac50*/  @P2 IMAD.HI.U32 R7, R0, c[0x0][0x4ec], RZ ;  /* 0x00013b0000072a27 */ /* 0x000fc600078e00ff */
[----:B------:R-:W-:Y:S01]  /*1ac60*/  SEL R15, R6, RZ, !P1 ;  /* 0x000000ff060f7207 */ /* 0x000fe20004800000 */
[----:B------:R-:W-:Y:S01]  /*1ac70*/  IMAD.MOV.U32 R9, RZ, RZ, R0 ;  /* 0x000000ffff097224 */ /* 0x000fe200078e0000 */
[----:B------:R-:W-:Y:S01]  /*1ac80*/  @P2 SHF.R.U32.HI R9, RZ, c[0x0][0x4f0], R7 ;  /* 0x00013c00ff092a19 */ /* 0x000fe20000011607 */
[C---:B------:R-:W-:Y:S02]  /*1ac90*/  IMAD R8, R81.reuse, c[0x0][0x494], R8 ;  /* 0x0001250051087a24 */ /* 0x040fe400078e0208 */
[----:B------:R-:W-:Y:S01]  /*1aca0*/  IMAD.WIDE.U32 R6, R81, c[0x0][0x3e8], R2 ;  /* 0x0000fa0051067a25 */ /* 0x000fe200078e0002 */
[----:B------:R-:W-:-:S03]  /*1acb0*/  SHF.L.U32 R2, R21, 0x6, RZ ;  /* 0x0000000615027819 */ /* 0x000fc600000006ff */
[----:B------:R-:W-:Y:S02]  /*1acc0*/  IMAD.MOV R10, RZ, RZ, -R9 ;  /* 0x000000ffff0a7224 */ /* 0x000fe400078e0a09 */
[----:B------:R-:W-:Y:S02]  /*1acd0*/  IMAD.IADD R5, R5, 0x1, R8 ;  /* 0x0000000105057824 */ /* 0x000fe400078e0208 */
[----:B------:R-:W-:Y:S01]  /*1ace0*/  IMAD R10, R10, c[0x0][0x4e8], R0 ;  /* 0x00013a000a0a7a24 */ /* 0x000fe200078e0200 */
[----:B------:R-:W-:Y:S01]  /*1acf0*/  LOP3.LUT R0, R2, 0x1c0, RZ, 0xc0, !PT ;  /* 0x000001c002007812 */ /* 0x000fe200078ec0ff */
[----:B------:R-:W-:Y:S02]  /*1ad00*/  IMAD.IADD R12, R66, 0x1, -R12 ;  /* 0x00000001420c7824 */ /* 0x000fe400078e0a0c */
[----:B------:R-:W-:Y:S01]  /*1ad10*/  IMAD R8, R15, c[0x0][0x498], RZ ;  /* 0x000126000f087a24 */ /* 0x000fe200078e02ff */
[----:B------:R-:W-:Y:S01]  /*1ad20*/  SHF.R.U32.HI R13, RZ, 0x3, R0 ;  /* 0x00000003ff0d7819 */ /* 0x000fe20000011600 */
[----:B------:R-:W-:-:S04]  /*1ad30*/  IMAD.WIDE.U32 R2, R18, c[0x0][0x498], R4 ;  /* 0x0001260012027a25 */ /* 0x000fc800078e0004 */
[----:B------:R-:W-:Y:S01]  /*1ad40*/  IMAD R17, R18, c[0x0][0x49c], R8 ;  /* 0x0001270012117a24 */ /* 0x000fe200078e0208 */
[----:B------:R-:W-:Y:S01]  /*1ad50*/  IADD3 R2, P1, R9, R2, RZ ;  /* 0x0000000209027210 */ /* 0x000fe20007f3e0ff */
[C---:B------:R-:W-:Y:S02]  /*1ad60*/  IMAD R11, R12.reuse, 0x10, R21 ;  /* 0x000000100c0b7824 */ /* 0x040fe400078e0215 */
[----:B------:R-:W-:Y:S01]  /*1ad70*/  IMAD.SHL.U32 R8, R12, 0x8, RZ ;  /* 0x000000080c087824 */ /* 0x000fe200078e00ff */
[----:B------:R-:W-:Y:S01]  /*1ad80*/  SHF.R.S32.HI R12, RZ, 0x1f, R9 ;  /* 0x0000001fff0c7819 */ /* 0x000fe20000011409 */
[----:B------:R-:W-:Y:S01]  /*1ad90*/  IMAD.IADD R5, R7, 0x1, R14 ;  /* 0x0000000107057824 */ /* 0x000fe200078e020e */
[----:B------:R-:W-:Y:S02]  /*1ada0*/  SHF.R.S32.HI R7, RZ, 0x1f, R10 ;  /* 0x0000001fff077819 */ /* 0x000fe4000001140a */
[----:B------:R-:W-:Y:S02]  /*1adb0*/  LEA R11, R80, R11, 0x7 ;  /* 0x0000000b500b7211 */ /* 0x000fe400078e38ff */
[----:B------:R-:W-:Y:S01]  /*1adc0*/  IADD3.X R3, R12, R3, R17, P1, !PT ;  /* 0x000000030c037210 */ /* 0x000fe20000ffe411 */
[----:B------:R-:W-:Y:S01]  /*1add0*/  IMAD R7, R7, c[0x0][0x488], RZ ;  /* 0x0001220007077a24 */ /* 0x000fe200078e02ff */
[----:B------:R-:W-:Y:S01]  /*1ade0*/  LOP3.LUT R4, R0, 0x38, R8, 0xf8, !PT ;  /* 0x0000003800047812 */ /* 0x000fe200078ef808 */
[----:B------:R-:W-:-:S03]  /*1adf0*/  @P2 IMAD.HI.U32 R0, R11, c[0x0][0x4ec], RZ ;  /* 0x00013b000b002a27 */ /* 0x000fc600078e00ff */
[----:B------:R-:W-:Y:S01]  /*1ae00*/  LOP3.LUT R22, R4, R13, RZ, 0x3c, !PT ;  /* 0x0000000d04167212 */ /* 0x000fe200078e3cff */
[----:B------:R-:W-:Y:S01]  /*1ae10*/  IMAD.WIDE.U32 R2, R10, c[0x0][0x488], R2 ;  /* 0x000122000a027a25 */ /* 0x000fe200078e0002 */
[----:B------:R-:W-:-:S03]  /*1ae20*/  MOV R4, R6 ;  /* 0x0000000600047202 */ /* 0x000fc60000000f00 */
[----:B------:R-:W-:Y:S02]  /*1ae30*/  IMAD R7, R10, c[0x0][0x48c], R7 ;  /* 0x000123000a077a24 */ /* 0x000fe400078e0207 */
[----:B------:R-:W-:Y:S01]  /*1ae40*/  IMAD.MOV.U32 R16, RZ, RZ, R11 ;  /* 0x000000ffff107224 */ /* 0x000fe200078e000b */
[----:B------:R-:W-:Y:S01]  /*1ae50*/  @P2 SHF.R.U32.HI R16, RZ, c[0x0][0x4f0], R0 ;  /* 0x00013c00ff102a19 */ /* 0x000fe20000011600 */
[----:B------:R-:W-:Y:S01]  /*1ae60*/  IMAD R17, R80, 0x80, R19 ;  /* 0x0000008050117824 */ /* 0x000fe200078e0213 */
[----:B------:R-:W-:Y:S01]  /*1ae70*/  LEA R0, P1, R2, c[0x0][0x450], 0x2 ;  /* 0x0001140002007a11 */ /* 0x000fe200078210ff */
[----:B------:R-:W-:Y:S01]  /*1ae80*/  IMAD R6, R15, c[0x0][0x3f0], RZ ;  /* 0x0000fc000f067a24 */ /* 0x000fe200078e02ff */
[----:B------:R-:W-:Y:S01]  /*1ae90*/  IADD3 R7, R3, R7, RZ ;  /* 0x0000000703077210 */ /* 0x000fe20007ffe0ff */
[----:B------:R-:W-:Y:S01]  /*1aea0*/  IMAD.MOV R10, RZ, RZ, -R16 ;  /* 0x000000ffff0a7224 */ /* 0x000fe200078e0a10 */
[----:B------:R-:W-:Y:S01]  /*1aeb0*/  IADD3 R9, R17, 0x8, RZ ;  /* 0x0000000811097810 */ /* 0x000fe20007ffe0ff */
[----:B------:R-:W-:Y:S01]  /*1aec0*/  IMAD R3, R18, c[0x0][0x3f4], R6 ;  /* 0x0000fd0012037a24 */ /* 0x000fe200078e0206 */
[----:B------:R-:W-:Y:S01]  /*1aed0*/  LEA.HI.X R2, R2, c[0x0][0x454], R7, 0x2, P1 ;  /* 0x0001150002027a11 */ /* 0x000fe200008f1407 */
[----:B------:R-:W-:Y:S01]  /*1aee0*/  IMAD.WIDE.U32 R4, R18, c[0x0][0x3f0], R4 ;  /* 0x0000fc0012047a25 */ /* 0x000fe200078e0004 */
[----:B------:R-:W-:Y:S01]  /*1aef0*/  SHF.R.S32.HI R6, RZ, 0x1f, R16 ;  /* 0x0000001fff067819 */ /* 0x000fe20000011410 */
[----:B------:R-:W-:Y:S01]  /*1af00*/  SHFL.IDX PT, R12, R0, RZ, 0x1c1f ;  /* 0x001c1fff000c7589 */ /* 0x000fe200000e0000 */
[-C--:B------:R-:W-:Y:S01]  /*1af10*/  ISETP.GE.OR P3, PT, R9, R20.reuse, P0 ;  /* 0x000000140900720c */ /* 0x080fe20000766670 */
[----:B------:R-:W-:Y:S01]  /*1af20*/  IMAD R9, R10, c[0x0][0x4e8], R11 ;  /* 0x00013a000a097a24 */ /* 0x000fe200078e020b */
[----:B------:R-:W-:Y:S01]  /*1af30*/  ISETP.GE.OR P2, PT, R17, R20, P0 ;  /* 0x000000141100720c */ /* 0x000fe20000746670 */
[----:B------:R-:W1:Y:S01]  /*1af40*/  SHFL.IDX PT, R13, R2, RZ, 0x1c1f ;  /* 0x001c1fff020d7589 */ /* 0x000e6200000e0000 */
[----:B------:R-:W-:-:S02]  /*1af50*/  IMAD.IADD R3, R5, 0x1, R3 ;  /* 0x0000000105037824 */ /* 0x000fc400078e0203 */
        /* <DEDUP_REMOVED lines=60> */
.L_x_843:
[----:B--234-:R-:W-:Y:S05]  /*1b320*/  BSYNC B0 ;  /* 0x0000000000007941 */ /* 0x01cfea0003800000 */
.L_x_842:
        /* <DEDUP_REMOVED lines=16> */
.L_x_845:
[----:B------:R-:W-:Y:S05]  /*1b430*/  BSYNC B0 ;  /* 0x0000000000007941 */ /* 0x000fea0003800000 */
.L_x_844:
        /* <DEDUP_REMOVED lines=16> */
.L_x_847:
[----:B------:R-:W-:Y:S05]  /*1b540*/  BSYNC B0 ;  /* 0x0000000000007941 */ /* 0x000fea0003800000 */
.L_x_846:
        /* <DEDUP_REMOVED lines=16> */
.L_x_849:
[----:B------:R-:W-:Y:S05]  /*1b650*/  BSYNC B0 ;  /* 0x0000000000007941 */ /* 0x000fea0003800000 */
.L_x_848:
        /* <DEDUP_REMOVED lines=16> */
.L_x_851:
[----:B------:R-:W-:Y:S05]  /*1b760*/  BSYNC B0 ;  /* 0x0000000000007941 */ /* 0x000fea0003800000 */
.L_x_850:
        /* <DEDUP_REMOVED lines=16> */
.L_x_853:
[----:B------:R-:W-:Y:S05]  /*1b870*/  BSYNC B0 ;  /* 0x0000000000007941 */ /* 0x000fea0003800000 */
.L_x_852:
        /* <DEDUP_REMOVED lines=16> */
.L_x_855:
[----:B------:R-:W-:Y:S05]  /*1b980*/  BSYNC B0 ;  /* 0x0000000000007941 */ /* 0x000fea0003800000 */
.L_x_854:
        /* <DEDUP_REMOVED lines=17> */
.L_x_840:
        /* <DEDUP_REMOVED lines=19> */
.L_x_856:
        /* <DEDUP_REMOVED lines=40> */
.L_x_858:
[----:B------:R-:W-:Y:S05]  /*1be50*/  BSYNC B0 ;  /* 0x0000000000007941 */ /* 0x000fea0003800000 */
.L_x_857:
        /* <DEDUP_REMOVED lines=34> */
[----:B------:R-:W-:Y:S01]  /*1c080*/  IMAD R0, R0, c[0x0][0x3e4], R6 ;  /* 0x0000f90000007a24 */ /* 0x000fe200078e0206 */
[----:B------:R-:W-:-:S03]  /*1c090*/  SHF.L.U32 R6, R12, 0x3, RZ ;  /* 0x000000030c067819 */ /* 0x000fc600000006ff */
[----:B------:R-:W-:Y:S01]  /*1c0a0*/  IMAD.IADD R3, R3, 0x1, R0 ;  /* 0x0000000103037824 */ /* 0x000fe200078e0200 */
[----:B------:R-:W-:Y:S01]  /*1c0b0*/  IADD3 R7, R6, 0x40, RZ ;  /* 0x0000004006077810 */ /* 0x000fe20007ffe0ff */
[----:B------:R-:W-:Y:S02]  /*1c0c0*/  IMAD R0, R4, c[0x0][0x3d8], RZ ;  /* 0x0000f60004007a24 */ /* 0x000fe400078e02ff */
[----:B------:R-:W-:-:S04]  /*1c0d0*/  IMAD.WIDE.U32 R2, R5, c[0x0][0x3d8], R2 ;  /* 0x0000f60005027a25 */ /* 0x000fc800078e0002 */
[----:B------:R-:W-:Y:S01]  /*1c0e0*/  IMAD R0, R5, c[0x0][0x3dc], R0 ;  /* 0x0000f70005007a24 */ /* 0x000fe200078e0200 */
[----:B------:R-:W-:-:S04]  /*1c0f0*/  LEA R11, P0, R2, c[0x0][0x380], 0x1 ;  /* 0x0000e000020b7a11 */ /* 0x000fc800078008ff */
[----:B------:R-:W-:-:S04]  /*1c100*/  IADD3 R0, R3, R0, RZ ;  /* 0x0000000003007210 */ /* 0x000fc80007ffe0ff */
        /* <DEDUP_REMOVED lines=14> */
.L_x_860:
[----:B------:R-:W-:Y:S05]  /*1c1f0*/  BSYNC B0 ;  /* 0x0000000000007941 */ /* 0x000fea0003800000 */
.L_x_859:
        /* <DEDUP_REMOVED lines=15> */
.L_x_862:
[----:B------:R-:W-:Y:S05]  /*1c2f0*/  BSYNC B0 ;  /* 0x0000000000007941 */ /* 0x000fea0003800000 */
.L_x_861:
        /* <DEDUP_REMOVED lines=15> */
.L_x_864:
[----:B------:R-:W-:Y:S05]  /*1c3f0*/  BSYNC B0 ;  /* 0x0000000000007941 */ /* 0x000fea0003800000 */
.L_x_863:
        /* <DEDUP_REMOVED lines=15> */
.L_x_866:
[----:B------:R-:W-:Y:S05]  /*1c4f0*/  BSYNC B0 ;  /* 0x0000000000007941 */ /* 0x000fea0003800000 */
.L_x_865:
        /* <DEDUP_REMOVED lines=15> */
.L_x_868:
[----:B------:R-:W-:Y:S05]  /*1c5f0*/  BSYNC B0 ;  /* 0x0000000000007941 */ /* 0x000fea0003800000 */
.L_x_867:
        /* <DEDUP_REMOVED lines=15> */
.L_x_870:
[----:B------:R-:W-:Y:S05]  /*1c6f0*/  BSYNC B0 ;  /* 0x0000000000007941 */ /* 0x000fea0003800000 */
.L_x_869:
        /* <DEDUP_REMOVED lines=15> */
.L_x_872:
[----:B------:R-:W-:Y:S05]  /*1c7f0*/  BSYNC B0 ;  /* 0x0000000000007941 */ /* 0x000fea0003800000 */
.L_x_871:
        /* <DEDUP_REMOVED lines=16> */
.L_x_873:
        /* <DEDUP_REMOVED lines=16> */
.L_x_3771:


//--------------------- .text._ZN7cutlass13device_kernelIN5flash19enable_sm80_to_sm89INS1_16FlashAttnFwdSm80INS1_25CollectiveMainloopFwdSm80ILi4ELi1ELb0EN4cute5tupleIJNS5_1CILi128EEENS7_ILi48EEES8_EEELi128ENS_10bfloat16_tEfNS_4arch4Sm80ELb0ELb1ELb1ELb0ELb0ELb0ELb1ELb0EEENS1_21CollectiveEpilogueFwdINS6_IJS8_S8_S9_EEENS6_IJNS7_ILi1EEESH_SH_EEESB_SD_Li128ELb0ELb1ELb0ELb0EEENS1_19SingleTileSchedulerILb0ELb0ELb1ELi128EEEEEEEEEvNT_6ParamsE --------------------------
	.section	.text._ZN7cutlass13device_kernelIN5flash19enable_sm80_to_sm89INS1_16FlashAttnFwdSm80INS1_25CollectiveMainloopFwdSm80ILi4ELi1ELb0EN4cute5tupleIJNS5_1CILi128EEENS7_ILi48EEES8_EEELi128ENS_10bfloat16_tEfNS_4arch4Sm80ELb0ELb1ELb1ELb0ELb0ELb0ELb1ELb0EEENS1_21CollectiveEpilogueFwdINS6_IJS8_S8_S9_EEENS6_IJNS7_ILi1EEESH_SH_EEESB_SD_Li128ELb0ELb1ELb0ELb0EEENS1_19SingleTileSchedulerILb0ELb0ELb1ELi128EEEEEEEEEvNT_6ParamsE,"ax",@progbits
	.sectioninfo	@"SHI_REGISTERS=255"
	.align	128
.text._ZN7cutlass13device_kernelIN5flash19enable_sm80_to_sm89INS1_16FlashAttnFwdSm80INS1_25CollectiveMainloopFwdSm80ILi4ELi1ELb0EN4cute5tupleIJNS5_1CILi128EEENS7_ILi48EEES8_EEELi128ENS_10bfloat16_tEfNS_4arch4Sm80ELb0ELb1ELb1ELb0ELb0ELb0ELb1ELb0EEENS1_21CollectiveEpilogueFwdINS6_IJS8_S8_S9_EEENS6_IJNS7_ILi1EEESH_SH_EEESB_SD_Li128ELb0ELb1ELb0ELb0EEENS1_19SingleTileSchedulerILb0ELb0ELb1ELi128EEEEEEEEEvNT_6ParamsE:
        .type           _ZN7cutlass13device_kernelIN5flash19enable_sm80_to_sm89INS1_16FlashAttnFwdSm80INS1_25CollectiveMainloopFwdSm80ILi4ELi1ELb0EN4cute5tupleIJNS5_1CILi128EEENS7_ILi48EEES8_EEELi128ENS_10bfloat16_tEfNS_4arch4Sm80ELb0ELb1ELb1ELb0ELb0ELb0ELb1ELb0EEENS1_21CollectiveEpilogueFwdINS6_IJS8_S8_S9_EEENS6_IJNS7_ILi1EEESH_SH_EEESB_SD_Li128ELb0ELb1ELb0ELb0EEENS1_19SingleTileSchedulerILb0ELb0ELb1ELi128EEEEEEEEEvNT_6ParamsE,@function
        .size           _ZN7cutlass13device_kernelIN5flash19enable_sm80_to_sm89INS1_16FlashAttnFwdSm80INS1_25CollectiveMainloopFwdSm80ILi4ELi1ELb0EN4cute5tupleIJNS5_1CILi128EEENS7_ILi48EEES8_EEELi128ENS_10bfloat16_tEfNS_4arch4Sm80ELb0ELb1ELb1ELb0ELb0ELb0ELb1ELb0EEENS1_21CollectiveEpilogueFwdINS6_IJS8_S8_S9_EEENS6_IJNS7_ILi1EEESH_SH_EEESB_SD_Li128ELb0ELb1ELb0ELb0EEENS1_19SingleTileSchedulerILb0ELb0ELb1ELi128EEEEEEEEEvNT_6ParamsE,(.L_x_3772 - _ZN7cutlass13device_kernelIN5flash19enable_sm80_to_sm89INS1_16FlashAttnFwdSm80INS1_25CollectiveMainloopFwdSm80ILi4ELi1ELb0EN4cute5tupleIJNS5_1CILi128EEENS7_ILi48EEES8_EEELi128ENS_10bfloat16_tEfNS_4arch4Sm80ELb0ELb1ELb1ELb0ELb0ELb0ELb1ELb0EEENS1_21CollectiveEpilogueFwdINS6_IJS8_S8_S9_EEENS6_IJNS7_ILi1EEESH_SH_EEESB_SD_Li128ELb0ELb1ELb0ELb0EEENS1_19SingleTileSchedulerILb0ELb0ELb1ELi128EEEEEEEEEvNT_6ParamsE)
        .other          _ZN7cutlass13device_kernelIN5flash19enable_sm80_to_sm89INS1_16FlashAttnFwdSm80INS1_25CollectiveMainloopFwdSm80ILi4ELi1ELb0EN4cute5tupleIJNS5_1CILi128EEENS7_ILi48EEES8_EEELi128ENS_10bfloat16_tEfNS_4arch4Sm80ELb0ELb1ELb1ELb0ELb0ELb0ELb1ELb0EEENS1_21CollectiveEpilogueFwdINS6_IJS8_S8_S9_EEENS6_IJNS7_ILi1EEESH_SH_EEESB_SD_Li128ELb0ELb1ELb0ELb0EEENS1_19SingleTileSchedulerILb0ELb0ELb1ELi128EEEEEEEEEvNT_6ParamsE,@"STO_CUDA_ENTRY STV_DEFAULT"
_ZN7cutlass13device_kernelIN5flash19enable_sm80_to_sm89INS1_16FlashAttnFwdSm80INS1_25CollectiveMainloopFwdSm80ILi4ELi1ELb0EN4cute5tupleIJNS5_1CILi128EEENS7_ILi48EEES8_EEELi128ENS_10bfloat16_tEfNS_4arch4Sm80ELb0ELb1ELb1ELb0ELb0ELb0ELb1ELb0EEENS1_21CollectiveEpilogueFwdINS6_IJS8_S8_S9_EEENS6_IJNS7_ILi1EEESH_SH_EEESB_SD_Li128ELb0ELb1ELb0ELb0EEENS1_19SingleTileSchedulerILb0ELb0ELb1ELi128EEEEEEEEEvNT_6ParamsE:
[----:B------:R-:W-:-:S03]  /*0000*/  MOV R1, c[0x0][0x28] ;  /* 0x00000a0000017a02 */ /* 0x000fc60000000f00 */
[----:B------:R-:W1:Y:S01]  /*0010*/  S2R R22, SR_CTAID.Z ;  /* 0x0000000000167919 */ /* 0x000e620000002700 */
[----:B------:R-:W-:Y:S02]  /*0020*/  IADD3 R1, R1, -0x68, RZ ;  /* 0xffffff9801017810 */ /* 0x000fe40007ffe0ff */
[----:B-1----:R-:W-:-:S13]  /*0030*/  ISETP.GE.AND P0, PT, R22, RZ, PT ;  /* 0x000000ff1600720c */ /* 0x002fda0003f06270 */
[----:B------:R-:W-:Y:S05]  /*0040*/  @!P0 EXIT ;  /* 0x000000000000894d */ /* 0x000fea0003800000 */
[----:B------:R-:W1:Y:S01]  /*0050*/  S2UR UR17, SR_CTAID.X ;  /* 0x00000000001179c3 */ /* 0x000e620000002500 */
[----:B------:R-:W-:Y:S01]  /*0060*/  ULDC UR6, c[0x0][0x2c4] ;  /* 0x0000b10000067ab9 */ /* 0x000fe20000000800 */
[----:B------:R-:W2:Y:S01]  /*0070*/  S2R R129, SR_TID.X ;  /* 0x0000000000817919 */ /* 0x000ea20000002100 */
[----:B------:R-:W-:Y:S02]  /*0080*/  UISETP.NE.AND UP3, UPT, UR6, 0x1, UPT ;  /* 0x000000010600788c */ /* 0x000fe4000bf65270 */
[----:B------:R-:W-:Y:S02]  /*0090*/  ULDC.64 UR4, c[0x0][0x2c8] ;  /* 0x0000b20000047ab9 */ /* 0x000fe40000000a00 */
[----:B------:R-:W-:Y:S02]  /*00a0*/  UMOV UR8, 0x1 ;  /* 0x0000000100087882 */ /* 0x000fe40000000000 */
[----:B------:R-:W-:Y:S02]  /*00b0*/  ULDC UR7, c[0x0][0x168] ;  /* 0x00005a0000077ab9 */ /* 0x000fe40000000800 */
[----:B------:R-:W-:-:S02]  /*00c0*/  UIADD3 UR7, UR8, -UR7, URZ ;  /* 0x8000000708077290 */ /* 0x000fc4000fffe03f */
[----:B-1----:R-:W-:-:S04]  /*00d0*/  USHF.L.U32 UR17, UR17, 0x7, URZ ;  /* 0x0000000711117899 */ /* 0x002fc8000800063f */
[----:B------:R-:W-:Y:S02]  /*00e0*/  @UP3 UIADD3 UR10, UR17, 0x7f, URZ ;  /* 0x0000007f110a3890 */ /* 0x000fe4000fffe03f */
[----:B------:R-:W-:Y:S02]  /*00f0*/  UIADD3 UR9, UR17, 0x7f, URZ ;  /* 0x0000007f11097890 */ /* 0x000fe4000fffe03f */
[----:B------:R-:W-:-:S04]  /*0100*/  UIMAD.WIDE.U32 UR10, UR10, UR4, URZ ;  /* 0x000000040a0a72a5 */ /* 0x000fc8000f8e003f */
[----:B------:R-:W-:-:S03]  /*0110*/  @UP3 USHF.R.U32.HI UR9, URZ, UR5, UR11 ;  /* 0x000000053f093299 */ /* 0x000fc6000801160b */
[----:B------:R-:W-:Y:S02]  /*0120*/  ULDC.64 UR4, c[0x0][0x328] ;  /* 0x0000ca0000047ab9 */ /* 0x000fe40000000a00 */
[----:B------:R-:W-:-:S03]  /*0130*/  UISETP.LE.AND UP2, UPT, UR8, UR5, UPT ;  /* 0x000000050800728c */ /* 0x000fc6000bf43270 */
[----:B------:R-:W-:Y:S02]  /*0140*/  ULDC UR5, c[0x0][0x1d0] ;  /* 0x0000740000057ab9 */ /* 0x000fe40000000800 */
[----:B------:R-:W-:Y:S01]  /*0150*/  UIADD3 UR5, UR9, UR5, UR7 ;  /* 0x0000000509057290 */ /* 0x000fe2000fffe007 */
[----:B------:R-:W-:-:S03]  /*0160*/  PLOP3.LUT P0, PT, PT, PT, UP2, 0x40, 0x0 ;  /* 0x000000000000781c */ /* 0x000fc60003f0e828 */
[----:B------:R-:W-:-:S06]  /*0170*/  UIADD3 UR4, UR5, UR4, URZ ;  /* 0x0000000405047290 */ /* 0x000fcc000fffe03f */
[----:B------:R-:W-:-:S04]  /*0180*/  MOV R0, UR4 ;  /* 0x0000000400007c02 */ /* 0x000fc80008000f00 */
[----:B------:R-:W-:Y:S05]  /*0190*/  @P0 BRA `(.L_x_874) ;  /* 0x0000013000000947 */ /* 0x000fea0003800000 */
[----:B--2---:R-:W-:Y:S01]  /*01a0*/  ISETP.LT.AND P0, PT, RZ, UR5, PT ;  /* 0x00000005ff007c0c */ /* 0x004fe2000bf01270 */
[----:B------:R-:W-:-:S12]  /*01b0*/  UIADD3 UR7, UR5, -0x1, URZ ;  /* 0xffffffff05077890 */ /* 0x000fd8000fffe03f */
[----:B------:R-:W-:Y:S05]  /*01c0*/  @P0 BRA `(.L_x_875) ;  /* 0x0000008000000947 */ /* 0x000fea0003800000 */
[----:B------:R-:W-:Y:S02]  /*01d0*/  ULDC UR4, c[0x0][0x32c] ;  /* 0x0000cb0000047ab9 */ /* 0x000fe40000000800 */
[----:B------:R-:W-:Y:S02]  /*01e0*/  UISETP.NE.AND UP0, UPT, UR8, UR4, UPT ;  /* 0x000000040800728c */ /* 0x000fe4000bf05270 */
[----:B------:R-:W-:-:S03]  /*01f0*/  UIADD3 UR7, -UR5, URZ, URZ ;  /* 0x0000003f05077290 */ /* 0x000fc6000fffe13f */
[----:B------:R-:W-:Y:S02]  /*0200*/  ULDC.64 UR4, c[0x0][0x330] ;  /* 0x0000cc0000047ab9 */ /* 0x000fe40000000a00 */
[----:B------:R-:W-:-:S04]  /*0210*/  UIMAD.WIDE.U32 UR8, UR7, UR4, URZ ;  /* 0x00000004070872a5 */ /* 0x000fc8000f8e003f */
[----:B------:R-:W-:-:S04]  /*0220*/  @UP0 USHF.R.U32.HI UR7, URZ, UR5, UR9 ;  /* 0x000000053f070299 */ /* 0x000fc80008011609 */
[----:B------:R-:W-:Y:S01]  /*0230*/  ULOP3.LUT UR7, URZ, UR7, URZ, 0x33, !UPT ;  /* 0x000000073f077292 */ /* 0x000fe2000f8e333f */
[----:B------:R-:W-:Y:S05]  /*0240*/  BRA `(.L_x_876) ;  /* 0x0000005000007947 */ /* 0x000fea0003800000 */
.L_x_875:
[----:B------:R-:W-:Y:S02]  /*0250*/  ULDC UR4, c[0x0][0x32c] ;  /* 0x0000cb0000047ab9 */ /* 0x000fe40000000800 */
[----:B------:R-:W-:-:S03]  /*0260*/  UISETP.NE.AND UP0, UPT, UR8, UR4, UPT ;  /* 0x000000040800728c */ /* 0x000fc6000bf05270 */
[----:B------:R-:W-:Y:S02]  /*0270*/  ULDC.64 UR4, c[0x0][0x330] ;  /* 0x0000cc0000047ab9 */ /* 0x000fe40000000a00 */
[----:B------:R-:W-:-:S06]  /*0280*/  UIMAD.WIDE.U32 UR8, UR7, UR4, URZ ;  /* 0x00000004070872a5 */ /* 0x000fcc000f8e003f */
[----:B------:R-:W-:Y:S02]  /*0290*/  @UP0 USHF.R.U32.HI UR7, URZ, UR5, UR9 ;  /* 0x000000053f070299 */ /* 0x000fe40008011609 */
.L_x_876:
[----:B------:R-:W-:Y:S02]  /*02a0*/  ULDC UR4, c[0x0][0x32c] ;  /* 0x0000cb0000047ab9 */ /* 0x000fe40000000800 */
[----:B------:R-:W-:-:S06]  /*02b0*/  UIMAD UR4, UR7, UR4, UR4 ;  /* 0x00000004070472a4 */ /* 0x000fcc000f8e0204 */
[----:B------:R-:W-:-:S03]  /*02c0*/  IMNMX R0, R0, UR4, PT ;  /* 0x0000000400007c17 */ /* 0x000fc6000b800200 */
.L_x_874:
[----:B--2---:R-:W-:Y:S01]  /*02d0*/  UMOV UR7, 0x2f ;  /* 0x0000002f00077882 */ /* 0x004fe20000000000 */
[----:B------:R-:W-:Y:S01]  /*02e0*/  IADD3 R0, R0, 0x2f, RZ ;  /* 0x0000002f00007810 */ /* 0x000fe20007ffe0ff */
[----:B------:R-:W-:Y:S01]  /*02f0*/  ULDC UR16, c[0x0][0x1d0] ;  /* 0x0000740000107ab9 */ /* 0x000fe20000000800 */
[----:B------:R-:W-:Y:S01]  /*0300*/  PLOP3.LUT P0, PT, PT, PT, UP2, 0x40, 0x0 ;  /* 0x000000000000781c */ /* 0x000fe20003f0e828 */
[----:B------:R-:W-:Y:S02]  /*0310*/  UIADD3 UR7, UR7, UR16, URZ ;  /* 0x0000001007077290 */ /* 0x000fe4000fffe03f */
[----:B------:R-:W-:Y:S01]  /*0320*/  ULDC.64 UR4, c[0x0][0x2c8] ;  /* 0x0000b20000047ab9 */ /* 0x000fe20000000a00 */
[----:B------:R-:W-:Y:S01]  /*0330*/  IMAD.HI R0, R0, 0x2aaaaaab, RZ ;  /* 0x2aaaaaab00007827 */ /* 0x000fe200078e02ff */
[----:B------:R-:W-:Y:S02]  /*0340*/  UIMAD.WIDE UR8, UR7, 0x2aaaaaab, URZ ;  /* 0x2aaaaaab070878a5 */ /* 0x000fe4000f8e023f */
[----:B------:R-:W-:-:S02]  /*0350*/  UIMAD.WIDE.U32 UR10, UR17, UR4, URZ ;  /* 0x00000004110a72a5 */ /* 0x000fc4000f8e003f */
[----:B------:R-:W-:Y:S01]  /*0360*/  ULDC UR7, c[0x0][0x168] ;  /* 0x00005a0000077ab9 */ /* 0x000fe20000000800 */
[----:B------:R-:W-:Y:S01]  /*0370*/  SHF.R.U32.HI R2, RZ, 0x1f, R0 ;  /* 0x0000001fff027819 */ /* 0x000fe20000011600 */
[----:B------:R-:W-:Y:S02]  /*0380*/  UIADD3 UR16, UR16, -UR7, URZ ;  /* 0x8000000710107290 */ /* 0x000fe4000fffe03f */
[----:B------:R-:W-:Y:S01]  /*0390*/  USHF.R.U32.HI UR7, URZ, 0x1f, UR9 ;  /* 0x0000001f3f077899 */ /* 0x000fe20008011609 */
[----:B------:R-:W-:Y:S01]  /*03a0*/  LEA.HI.SX32 R0, R0, R2, 0x1d ;  /* 0x0000000200007211 */ /* 0x000fe200078feaff */
[----:B------:R-:W-:Y:S02]  /*03b0*/  UMOV UR4, UR17 ;  /* 0x0000001100047c82 */ /* 0x000fe40008000000 */
[----:B------:R-:W-:Y:S02]  /*03c0*/  @UP3 USHF.R.U32.HI UR4, URZ, UR5, UR11 ;  /* 0x000000053f043299 */ /* 0x000fe4000801160b */
[----:B------:R-:W-:-:S02]  /*03d0*/  ULEA.HI.SX32 UR9, UR9, UR7, 0x1d ;  /* 0x0000000709097291 */ /* 0x000fc4000f8fea3f */
[----:B------:R-:W-:Y:S02]  /*03e0*/  UIADD3 UR4, UR16, UR4, URZ ;  /* 0x0000000410047290 */ /* 0x000fe4000fffe03f */
[----:B------:R-:W-:Y:S02]  /*03f0*/  ULDC UR5, c[0x0][0x324] ;  /* 0x0000c90000057ab9 */ /* 0x000fe40000000800 */
[----:B------:R-:W-:Y:S01]  /*0400*/  UIADD3 UR7, UR4, -UR5, URZ ;  /* 0x8000000504077290 */ /* 0x000fe2000fffe03f */
[----:B------:R-:W-:Y:S01]  /*0410*/  IMNMX R242, R0, UR9, PT ;  /* 0x0000000900f27c17 */ /* 0x000fe2000b800200 */
[----:B------:R-:W-:Y:S05]  /*0420*/  @P0 BRA `(.L_x_877) ;  /* 0x0000015000000947 */ /* 0x000fea0003800000 */
[----:B------:R-:W-:Y:S02]  /*0430*/  UMOV UR8, UR4 ;  /* 0x0000000400087c82 */ /* 0x000fe40008000000 */
[----:B------:R-:W-:-:S06]  /*0440*/  UISETP.GT.AND UP0, UPT, UR8, -0x1, UPT ;  /* 0xffffffff0800788c */ /* 0x000fcc000bf04270 */
[----:B------:R-:W-:-:S13]  /*0450*/  PLOP3.LUT P0, PT, PT, PT, UP0, 0x80, 0x0 ;  /* 0x000000000000781c */ /* 0x000fda0003f0f008 */
[----:B------:R-:W-:Y:S05]  /*0460*/  @P0 BRA `(.L_x_878) ;  /* 0x0000008000000947 */ /* 0x000fea0003800000 */
[----:B------:R-:W-:Y:S02]  /*0470*/  ULDC UR4, c[0x0][0x32c] ;  /* 0x0000cb0000047ab9 */ /* 0x000fe40000000800 */
[----:B------:R-:W-:Y:S02]  /*0480*/  UISETP.NE.AND UP0, UPT, UR4, 0x1, UPT ;  /* 0x000000010400788c */ /* 0x000fe4000bf05270 */
[----:B------:R-:W-:Y:S02]  /*0490*/  ULOP3.LUT UR8, URZ, UR8, URZ, 0x33, !UPT ;  /* 0x000000083f087292 */ /* 0x000fe4000f8e333f */
[----:B------:R-:W-:Y:S02]  /*04a0*/  ULDC.64 UR4, c[0x0][0x330] ;  /* 0x0000cc0000047ab9 */ /* 0x000fe40000000a00 */
[----:B------:R-:W-:-:S05]  /*04b0*/  UIMAD.WIDE.U32 UR10, UR8, UR4, URZ ;  /* 0x00000004080a72a5 */ /* 0x000fca000f8e003f */
[----:B------:R-:W-:-:S04]  /*04c0*/  @UP0 USHF.R.U32.HI UR8, URZ, UR5, UR11 ;  /* 0x000000053f080299 */ /* 0x000fc8000801160b */
[----:B------:R-:W-:Y:S01]  /*04d0*/  ULOP3.LUT UR8, URZ, UR8, URZ, 0x33, !UPT ;  /* 0x000000083f087292 */ /* 0x000fe2000f8e333f */
[----:B------:R-:W-:Y:S05]  /*04e0*/  BRA `(.L_x_879) ;  /* 0x0000005000007947 */ /* 0x000fea0003800000 */
.L_x_878:
[----:B------:R-:W-:Y:S02]  /*04f0*/  ULDC UR4, c[0x0][0x32c] ;  /* 0x0000cb0000047ab9 */ /* 0x000fe40000000800 */
[----:B------:R-:W-:-:S03]  /*0500*/  UISETP.NE.AND UP0, UPT, UR4, 0x1, UPT ;  /* 0x000000010400788c */ /* 0x000fc6000bf05270 */
[----:B------:R-:W-:Y:S02]  /*0510*/  ULDC.64 UR4, c[0x0][0x330] ;  /* 0x0000cc0000047ab9 */ /* 0x000fe40000000a00 */
[----:B------:R-:W-:-:S06]  /*0520*/  UIMAD.WIDE.U32 UR10, UR8, UR4, URZ ;  /* 0x00000004080a72a5 */ /* 0x000fcc000f8e003f */
[----:B------:R-:W-:Y:S02]  /*0530*/  @UP0 USHF.R.U32.HI UR8, URZ, UR5, UR11 ;  /* 0x000000053f080299 */ /* 0x000fe4000801160b */
.L_x_879:
[----:B------:R-:W-:Y:S02]  /*0540*/  ULDC UR4, c[0x0][0x32c] ;  /* 0x0000cb0000047ab9 */ /* 0x000fe40000000800 */
[----:B------:R-:W-:-:S04]  /*0550*/  UIMAD UR4, UR8, UR4, URZ ;  /* 0x00000004080472a4 */ /* 0x000fc8000f8e023f */
[----:B------:R-:W-:-:S04]  /*0560*/  UISETP.LT.AND UP0, UPT, UR7, UR4, UPT ;  /* 0x000000040700728c */ /* 0x000fc8000bf01270 */
[----:B------:R-:W-:-:S04]  /*0570*/  USEL UR7, UR7, UR4, !UP0 ;  /* 0x0000000407077287 */ /* 0x000fc8000c000000 */
.L_x_877:
[----:B------:R-:W-:Y:S01]  /*0580*/  UIMAD.WIDE UR4, UR7, 0x2aaaaaab, URZ ;  /* 0x2aaaaaab070478a5 */ /* 0x000fe2000f8e023f */
[----:B------:R-:W-:Y:S01]  /*0590*/  PLOP3.LUT P4, PT, PT, PT, PT, 0x80, 0x0 ;  /* 0x000000000000781c */ /* 0x000fe20003f8f070 */
[----:B------:R-:W-:Y:S01]  /*05a0*/  ULDC.64 UR14, c[0x0][0x118] ;  /* 0x00004600000e7ab9 */ /* 0x000fe20000000a00 */
[----:B------:R-:W-:Y:S01]  /*05b0*/  CS2R R126, SRZ ;  /* 0x00000000007e7805 */ /* 0x000fe2000001ff00 */
[----:B------:R-:W-:Y:S01]  /*05c0*/  USHF.R.U32.HI UR4, URZ, 0x1f, UR5 ;  /* 0x0000001f3f047899 */ /* 0x000fe20008011605 */
[----:B------:R-:W-:Y:S01]  /*05d0*/  CS2R R124, SRZ ;  /* 0x00000000007c7805 */ /* 0x000fe2000001ff00 */
[----:B------:R-:W-:Y:S01]  /*05e0*/  IMAD.MOV.U32 R23, RZ, RZ, RZ ;  /* 0x000000ffff177224 */ /* 0x000fe200078e00ff */
[----:B------:R-:W-:Y:S01]  /*05f0*/  CS2R R24, SRZ ;  /* 0x0000000000187805 */ /* 0x000fe2000001ff00 */
[----:B------:R-:W-:Y:S01]  /*0600*/  ULEA.HI.SX32 UR4, UR5, UR4, 0x1d ;  /* 0x0000000405047291 */ /* 0x000fe2000f8fea3f */
[----:B------:R-:W-:Y:S01]  /*0610*/  IMAD.MOV.U32 R130, RZ, RZ, RZ ;  /* 0x000000ffff827224 */ /* 0x000fe200078e00ff */
[----:B------:R-:W-:Y:S01]  /*0620*/  MOV R128, RZ ;  /* 0x000000ff00807202 */ /* 0x000fe20000000f00 */
[----:B------:R-:W-:Y:S01]  /*0630*/  CS2R R122, SRZ ;  /* 0x00000000007a7805 */ /* 0x000fe2000001ff00 */
[----:B------:R-:W-:Y:S01]  /*0640*/  UISETP.LT.AND UP0, UPT, URZ, UR4, UPT ;  /* 0x000000043f00728c */ /* 0x000fe2000bf01270 */
[----:B------:R-:W-:Y:S01]  /*0650*/  CS2R R120, SRZ ;  /* 0x0000000000787805 */ /* 0x000fe2000001ff00 */
[----:B------:R-:W-:Y:S01]  /*0660*/  IMAD.MOV.U32 R118, RZ, RZ, RZ ;  /* 0x000000ffff767224 */ /* 0x000fe200078e00ff */
[----:B------:R-:W-:Y:S01]  /*0670*/  CS2R R26, SRZ ;  /* 0x00000000001a7805 */ /* 0x000fe2000001ff00 */
[----:B------:R-:W-:Y:S01]  /*0680*/  USEL UR8, URZ, UR4, !UP0 ;  /* 0x000000043f087287 */ /* 0x000fe2000c000000 */
[----:B------:R-:W-:Y:S01]  /*0690*/  MOV R116, RZ ;  /* 0x000000ff00747202 */ /* 0x000fe20000000f00 */
[----:B------:R-:W-:Y:S01]  /*06a0*/  CS2R R110, SRZ ;  /* 0x00000000006e7805 */ /* 0x000fe2000001ff00 */
[----:B------:R-:W-:Y:S01]  /*06b0*/  CS2R R108, SRZ ;  /* 0x00000000006c7805 */ /* 0x000fe2000001ff00 */
[----:B------:R-:W-:Y:S01]  /*06c0*/  IMAD.MOV.U32 R114, RZ, RZ, RZ ;  /* 0x000000ffff727224 */ /* 0x000fe200078e00ff */
[----:B------:R-:W-:Y:S01]  /*06d0*/  CS2R R28, SRZ ;  /* 0x00000000001c7805 */ /* 0x000fe2000001ff00 */
[----:B------:R-:W-:Y:S01]  /*06e0*/  ISETP.GT.AND P0, PT, R242, UR8, PT ;  /* 0x00000008f2007c0c */ /* 0x000fe2000bf04270 */
        /* <DEDUP_REMOVED lines=63> */
[----:B------:R-:W-:Y:S05]  /*0ae0*/  @!P0 BRA `(.L_x_880) ;  /* 0x00013c4000008947 */ /* 0x000fea0003800000 */
[----:B------:R-:W-:-:S04]  /*0af0*/  ISETP.NE.U32.AND P6, PT, RZ, c[0x0][0x340], PT ;  /* 0x0000d000ff007a0c */ /* 0x000fc80003fc5070 */
[----:B------:R-:W-:-:S13]  /*0b00*/  ISETP.NE.AND.EX P6, PT, RZ, c[0x0][0x344], PT, P6 ;  /* 0x0000d100ff007a0c */ /* 0x000fda0003fc5360 */
[----:B------:R-:W-:-:S04]  /*0b10*/  @P6 IMAD.MOV.U32 R2, RZ, RZ, 0x4 ;  /* 0x00000004ff026424 */ /* 0x000fc800078e00ff */
[----:B------:R-:W-:-:S05]  /*0b20*/  @P6 IMAD.WIDE R2, R22, R2, c[0x0][0x340] ;  /* 0x0000d00016026625 */ /* 0x000fca00078e0202 */
[----:B------:R1:W2:Y:S01]  /*0b30*/  @P6 LDG.E R20, [R2.64] ;  /* 0x0000000e02146981 */ /* 0x0002a2000c1e1900 */
[----:B------:R-:W-:Y:S01]  /*0b40*/  SHF.R.S32.HI R126, RZ, 0x1f, R129 ;  /* 0x0000001fff7e7819 */ /* 0x000fe20000011481 */
[----:B------:R-:W-:Y:S01]  /*0b50*/  ULDC UR4, c[0x0][0x168] ;  /* 0x00005a0000047ab9 */ /* 0x000fe20000000800 */
[----:B------:R-:W-:Y:S01]  /*0b60*/  PLOP3.LUT P1, PT, PT, PT, UP3, 0x80, 0x0 ;  /* 0x000000000000781c */ /* 0x000fe20003f2f038 */
[----:B------:R-:W3:Y:S01]  /*0b70*/  S2R R40, SR_CTAID.Y ;  /* 0x0000000000287919 */ /* 0x000ee20000002600 */
[----:B------:R-:W-:Y:S01]  /*0b80*/  PLOP3.LUT P0, PT, PT, PT, UP3, 0x80, 0x0 ;  /* 0x000000000000781c */ /* 0x000fe20003f0f038 */
[----:B------:R-:W-:Y:S01]  /*0b90*/  UIMAD UR4, UR6, UR4, URZ ;  /* 0x00000004060472a4 */ /* 0x000fe2000f8e023f */
[----:B------:R-:W-:Y:S01]  /*0ba0*/  SHF.R.S32.HI R21, RZ, 0x1f, R22 ;  /* 0x0000001fff157819 */ /* 0x000fe20000011416 */
[----:B------:R-:W-:Y:S01]  /*0bb0*/  UMOV UR11, 0x5 ;  /* 0x00000005000b7882 */ /* 0x000fe20000000000 */
[----:B------:R-:W-:Y:S01]  /*0bc0*/  IADD3 R122, R242, -0x1, RZ ;  /* 0xfffffffff27a7810 */ /* 0x000fe20007ffe0ff */
[----:B------:R-:W-:Y:S01]  /*0bd0*/  ULDC.64 UR6, c[0x0][0x1e0] ;  /* 0x0000780000067ab9 */ /* 0x000fe20000000a00 */
[----:B------:R-:W-:Y:S01]  /*0be0*/  LEA.HI R124, R126, R129, RZ, 0x5 ;  /* 0x000000817e7c7211 */ /* 0x000fe200078f28ff */
[----:B------:R-:W-:-:S02]  /*0bf0*/  UIMAD.WIDE.U32 UR12, UR6, 0x20, URZ ;  /* 0x00000020060c78a5 */ /* 0x000fc4000f8e003f */
[----:B------:R-:W-:Y:S01]  /*0c00*/  USHF.L.U32 UR9, UR7, 0x5, URZ ;  /* 0x0000000507097899 */ /* 0x000fe2000800063f */
[----:B------:R-:W-:-:S03]  /*0c10*/  SHF.R.S32.HI R123, RZ, 0x5, R124 ;  /* 0x00000005ff7b7819 */ /* 0x000fc6000001147c */
[----:B------:R-:W-:Y:S01]  /*0c20*/  UIADD3 UR9, UR13, UR9, URZ ;  /* 0x000000090d097290 */ /* 0x000fe2000fffe03f */
[----:B-1----:R-:W-:Y:S02]  /*0c30*/  LEA.HI R2, R126, R129, RZ, 0x3 ;  /* 0x000000817e027211 */ /* 0x002fe400078f18ff */
[----:B---3--:R-:W-:Y:S01]  /*0c40*/  SHF.R.S32.HI R41, RZ, 0x1f, R40 ;  /* 0x0000001fff297819 */ /* 0x008fe20000011428 */
[----:B------:R-:W-:Y:S01]  /*0c50*/  IMAD.WIDE.U32 R6, R40, c[0x0][0x1b8], RZ ;  /* 0x00006e0028067a25 */ /* 0x000fe200078e00ff */
[----:B------:R-:W-:Y:S02]  /*0c60*/  LOP3.LUT R0, R2, 0xfffffff8, RZ, 0xc0, !PT ;  /* 0xfffffff802007812 */ /* 0x000fe400078ec0ff */
[----:B------:R-:W-:Y:S01]  /*0c70*/  SHF.R.S32.HI R29, RZ, 0x3, R2 ;  /* 0x00000003ff1d7819 */ /* 0x000fe20000011402 */
[----:B------:R-:W-:Y:S02]  /*0c80*/  IMAD R2, R41, c[0x0][0x1b8], RZ ;  /* 0x00006e0029027a24 */ /* 0x000fe400078e02ff */
[----:B------:R-:W-:Y:S01]  /*0c90*/  IMAD.IADD R31, R129, 0x1, -R0 ;  /* 0x00000001811f7824 */ /* 0x000fe200078e0a00 */
[----:B------:R-:W-:Y:S01]  /*0ca0*/  IADD3 R13, R29, UR17, RZ ;  /* 0x000000111d0d7c10 */ /* 0x000fe2000fffe0ff */
[----:B------:R-:W-:Y:S01]  /*0cb0*/  IMAD R2, R40, c[0x0][0x1bc], R2 ;  /* 0x00006f0028027a24 */ /* 0x000fe200078e0202 */
[--C-:B------:R-:W-:Y:S01]  /*0cc0*/  SHF.R.S32.HI R36, RZ, 0x1f, R29.reuse ;  /* 0x0000001fff247819 */ /* 0x100fe2000001141d */
[----:B------:R-:W-:Y:S01]  /*0cd0*/  IMAD R0, R31, 0x10, R29 ;  /* 0x000000101f007824 */ /* 0x000fe200078e021d */
[----:B------:R-:W-:Y:S01]  /*0ce0*/  IADD3 R15, R13, 0x70, RZ ;  /* 0x000000700d0f7810 */ /* 0x000fe20007ffe0ff */
[----:B------:R-:W-:-:S02]  /*0cf0*/  IMAD.IADD R3, R7, 0x1, R2 ;  /* 0x0000000107037824 */ /* 0x000fc400078e0202 */
[----:B------:R-:W-:Y:S01]  /*0d00*/  IMAD R7, R21, c[0x0][0x1c0], RZ ;  /* 0x0000700015077a24 */ /* 0x000fe200078e02ff */
[----:B------:R-:W-:Y:S01]  /*0d10*/  IADD3 R4, R0, UR17, RZ ;  /* 0x0000001100047c10 */ /* 0x000fe2000fffe0ff */
[----:B------:R-:W-:Y:S02]  /*0d20*/  IMAD.MOV.U32 R2, RZ, RZ, R6 ;  /* 0x000000ffff027224 */ /* 0x000fe400078e0006 */
[----:B------:R-:W-:Y:S02]  /*0d30*/  IMAD R6, R22, c[0x0][0x1c4], R7 ;  /* 0x0000710016067a24 */ /* 0x000fe400078e0207 */
[----:B------:R-:W-:Y:S01]  /*0d40*/  @P1 IMAD.HI.U32 R5, R4, c[0x0][0x2c8], RZ ;  /* 0x0000b20004051a27 */ /* 0x000fe200078e00ff */
[----:B------:R-:W-:-:S03]  /*0d50*/  ISETP.GE.AND P1, PT, R13, UR4, PT ;  /* 0x000000040d007c0c */ /* 0x000fc6000bf26270 */
[----:B------:R-:W-:Y:S01]  /*0d60*/  IMAD.MOV.U32 R0, RZ, RZ, R4 ;  /* 0x000000ffff007224 */ /* 0x000fe200078e0004 */
[----:B------:R-:W-:Y:S01]  /*0d70*/  @P0 SHF.R.U32.HI R0, RZ, c[0x0][0x2cc], R5 ;  /* 0x0000b300ff000a19 */ /* 0x000fe20000011605 */
[----:B------:R-:W-:-:S03]  /*0d80*/  IMAD.WIDE.U32 R2, R22, c[0x0][0x1c0], R2 ;  /* 0x0000700016027a25 */ /* 0x000fc600078e0002 */
[--C-:B------:R-:W-:Y:S01]  /*0d90*/  SHF.R.S32.HI R7, RZ, 0x1f, R0.reuse ;  /* 0x0000001fff077819 */ /* 0x100fe20000011400 */
[----:B------:R-:W-:Y:S02]  /*0da0*/  IMAD.MOV R5, RZ, RZ, -R0 ;  /* 0x000000ffff057224 */ /* 0x000fe400078e0a00 */
[----:B------:R-:W-:Y:S01]  /*0db0*/  IMAD.IADD R3, R3, 0x1, R6 ;  /* 0x0000000103037824 */ /* 0x000fe200078e0206 */
[----:B------:R-:W-:Y:S01]  /*0dc0*/  IADD3 R6, R13, 0x10, RZ ;  /* 0x000000100d067810 */ /* 0x000fe20007ffe0ff */
[----:B------:R-:W-:Y:S02]  /*0dd0*/  IMAD R5, R5, c[0x0][0x2c4], R4 ;  /* 0x0000b10005057a24 */ /* 0x000fe400078e0204 */
[----:B------:R-:W-:Y:S01]  /*0de0*/  IMAD R7, R7, c[0x0][0x1b0], RZ ;  /* 0x00006c0007077a24 */ /* 0x000fe200078e02ff */
[----:B------:R-:W-:Y:S01]  /*0df0*/  ISETP.GE.AND P4, PT, R6, UR4, PT ;  /* 0x0000000406007c0c */ /* 0x000fe2000bf86270 */
[----:B------:R-:W-:Y:S01]  /*0e00*/  IMAD.WIDE.U32 R2, R0, c[0x0][0x1b0], R2 ;  /* 0x00006c0000027a25 */ /* 0x000fe200078e0002 */
[----:B------:R-:W-:-:S03]  /*0e10*/  SHF.R.S32.HI R4, RZ, 0x1f, R5 ;  /* 0x0000001fff047819 */ /* 0x000fc60000011405 */
[----:B------:R-:W-:Y:S01]  /*0e20*/  IMAD R0, R0, c[0x0][0x1b4], R7 ;  /* 0x00006d0000007a24 */ /* 0x000fe200078e0207 */
[----:B------:R-:W-:Y:S01]  /*0e30*/  LEA.HI R7, R126, R129, RZ, 0x6 ;  /* 0x000000817e077211 */ /* 0x000fe200078f30ff */
[----:B------:R-:W-:Y:S02]  /*0e40*/  IMAD R19, R41, c[0x0][0x1e8], RZ ;  /* 0x00007a0029137a24 */ /* 0x000fe400078e02ff */
[----:B------:R-:W-:Y:S02]  /*0e50*/  IMAD.IADD R3, R3, 0x1, R0 ;  /* 0x0000000103037824 */ /* 0x000fe400078e0200 */
[----:B------:R-:W-:Y:S02]  /*0e60*/  IMAD R0, R4, c[0x0][0x1a8], RZ ;  /* 0x00006a0004007a24 */ /* 0x000fe400078e02ff */
[----:B------:R-:W-:-:S04]  /*0e70*/  IMAD.WIDE.U32 R2, R5, c[0x0][0x1a8], R2 ;  /* 0x00006a0005027a25 */ /* 0x000fc800078e0002 */
[----:B------:R-:W-:Y:S01]  /*0e80*/  IMAD R0, R5, c[0x0][0x1ac], R0 ;  /* 0x00006b0005007a24 */ /* 0x000fe200078e0200 */
[C---:B------:R-:W-:Y:S01]  /*0e90*/  LEA R17, P0, R2.reuse, c[0x0][0x160], 0x1 ;  /* 0x0000580002117a11 */ /* 0x040fe200078008ff */
[----:B------:R-:W-:Y:S02]  /*0ea0*/  IMAD.SHL.U32 R4, R31, 0x8, RZ ;  /* 0x000000081f047824 */ /* 0x000fe400078e00ff */
[----:B------:R-:W-:Y:S02]  /*0eb0*/  IMAD.IADD R0, R3, 0x1, R0 ;  /* 0x0000000103007824 */ /* 0x000fe400078e0200 */
[----:B------:R-:W-:Y:S01]  /*0ec0*/  IMAD.SHL.U32 R3, R29, 0x40, RZ ;  /* 0x000000401d037824 */ /* 0x000fe200078e00ff */
[----:B------:R-:W-:Y:S01]  /*0ed0*/  SHFL.IDX PT, R10, R17, 0x1, 0x181f ;  /* 0x00381f00110a7f89 */ /* 0x000fe200000e0000 */
[----:B------:R-:W-:Y:S01]  /*0ee0*/  IMAD.SHL.U32 R7, R7, 0x8, RZ ;  /* 0x0000000807077824 */ /* 0x000fe200078e00ff */
[----:B------:R-:W-:Y:S01]  /*0ef0*/  LEA.HI.X R16, R2, c[0x0][0x164], R0, 0x1, P0 ;  /* 0x0000590002107a11 */ /* 0x000fe200000f0c00 */
[----:B------:R-:W-:Y:S01]  /*0f00*/  IMAD R19, R40, c[0x0][0x1ec], R19 ;  /* 0x00007b0028137a24 */ /* 0x000fe200078e0213 */
[----:B------:R-:W1:Y:S01]  /*0f10*/  SHFL.IDX PT, R2, R17, RZ, 0x181f ;  /* 0x00181fff11027589 */ /* 0x000e6200000e0000 */
[----:B------:R-:W-:-:S02]  /*0f20*/  LOP3.LUT R0, R3, 0x1c0, RZ, 0xc0, !PT ;  /* 0x000001c003007812 */ /* 0x000fc400078ec0ff */
[----:B------:R-:W-:Y:S01]  /*0f30*/  ISETP.GE.AND P5, PT, R4, c[0x0][0x198], PT ;  /* 0x0000660004007a0c */ /* 0x000fe20003fa6270 */
[----:B------:R-:W3:Y:S01]  /*0f40*/  SHFL.IDX PT, R3, R16, RZ, 0x181f ;  /* 0x00181fff10037589 */ /* 0x000ee200000e0000 */
[----:B------:R-:W-:Y:S02]  /*0f50*/  LOP3.LUT R5, R0, 0x38, R4, 0xf8, !PT ;  /* 0x0000003800057812 */ /* 0x000fe400078ef804 */
[----:B------:R-:W-:Y:S01]  /*0f60*/  SHF.R.U32.HI R0, RZ, 0x3, R0 ;  /* 0x00000003ff007819 */ /* 0x000fe20000011600 */
[----:B------:R-:W4:Y:S03]  /*0f70*/  SHFL.IDX PT, R11, R16, 0x1, 0x181f ;  /* 0x00381f00100b7f89 */ /* 0x000f2600000e0000 */
[----:B------:R-:W-:Y:S02]  /*0f80*/  LOP3.LUT R6, R5, R0, RZ, 0x3c, !PT ;  /* 0x0000000005067212 */ /* 0x000fe400078e3cff */
[----:B------:R-:W-:-:S02]  /*0f90*/  IADD3 R5, R13, 0x20, RZ ;  /* 0x000000200d057810 */ /* 0x000fc40007ffe0ff */
[----:B------:R-:W-:Y:S02]  /*0fa0*/  IADD3 R0, R4, 0x40, RZ ;  /* 0x0000004004007810 */ /* 0x000fe40007ffe0ff */
[----:B------:R-:W-:Y:S02]  /*0fb0*/  ISETP.GE.AND P2, PT, R5, UR4, PT ;  /* 0x0000000405007c0c */ /* 0x000fe4000bf46270 */
[----:B------:R-:W-:Y:S02]  /*0fc0*/  @!P1 SHF.R.S32.HI R5, RZ, 0x1f, R0 ;  /* 0x0000001fff059819 */ /* 0x000fe40000011400 */
[----:B------:R-:W-:Y:S02]  /*0fd0*/  LOP3.LUT R8, R6, 0xfffffe00, R7, 0xf8, !PT ;  /* 0xfffffe0006087812 */ /* 0x000fe400078ef807 */
[----:B------:R-:W-:Y:S02]  /*0fe0*/  @!P1 LEA.HI R7, R5, R0, RZ, 0x3 ;  /* 0x0000000005079211 */ /* 0x000fe400078f18ff */
[----:B------:R-:W-:Y:S01]  /*0ff0*/  SHF.R.S32.HI R5, RZ, 0x1f, R4 ;  /* 0x0000001fff057819 */ /* 0x000fe20000011404 */
[----:B------:R-:W-:Y:S01]  /*1000*/  IMAD.SHL.U32 R243, R8, 0x2, RZ ;  /* 0x0000000208f37824 */ /* 0x000fe200078e00ff */
[----:B------:R-:W-:Y:S01]  /*1010*/  ISETP.GE.AND P3, PT, R0, c[0x0][0x198], PT ;  /* 0x0000660000007a0c */ /* 0x000fe20003f66270 */
[----:B------:R-:W5:Y:S01]  /*1020*/  SHFL.IDX PT, R8, R17, 0x2, 0x181f ;  /* 0x00581f0011087f89 */ /* 0x000f6200000e0000 */
[----:B-1----:R-:W-:-:S02]  /*1030*/  @!P1 LEA R6, P0, R4, R2, 0x1 ;  /* 0x0000000204069211 */ /* 0x002fc400078008ff */
[----:B------:R-:W-:Y:S02]  /*1040*/  @!P1 LOP3.LUT R9, R7, 0xfffffff8, RZ, 0xc0, !PT ;  /* 0xfffffff807099812 */ /* 0x000fe400078ec0ff */
[----:B---3--:R-:W-:Y:S02]  /*1050*/  @!P1 LEA.HI.X R7, R4, R3, R5, 0x1, P0 ;  /* 0x0000000304079211 */ /* 0x008fe400000f0c05 */
[----:B------:R-:W-:Y:S01]  /*1060*/  @!P4 SHF.R.S32.HI R12, RZ, 0x1f, R0 ;  /* 0x0000001fff0cc819 */ /* 0x000fe20000011400 */
[----:B------:R-:W-:Y:S02]  /*1070*/  @!P1 IMAD.WIDE R2, R9, 0x2, R2 ;  /* 0x0000000209029825 */ /* 0x000fe400078e0202 */
[----:B------:R-:W1:Y:S04]  /*1080*/  SHFL.IDX PT, R9, R16, 0x2, 0x181f ;  /* 0x00581f0010097f89 */ /* 0x000e6800000e0000 */
[----:B------:R3:W-:Y:S04]  /*1090*/  @!P1 LDGSTS.E.BYPASS.LTC128B.128 [R243+0x8080], [R6.64], !P5 ;  /* 0x0808000006f39fae */ /* 0x0007e8000e901d4e */
[----:B------:R1:W-:Y:S01]  /*10a0*/  @!P1 LDGSTS.E.BYPASS.LTC128B.128 [R243+0xc080], [R2.64], !P3 ;  /* 0x0c08000002f39fae */ /* 0x0003e2000d901d4e */
[----:B---3--:R-:W-:-:S02]  /*10b0*/  @!P4 LEA.HI R7, R12, R0, RZ, 0x3 ;  /* 0x000000000c07c211 */ /* 0x008fc400078f18ff */
[----:B------:R-:W-:Y:S02]  /*10c0*/  IADD3 R6, R13, 0x30, RZ ;  /* 0x000000300d067810 */ /* 0x000fe40007ffe0ff */
[----:B-1----:R-:W-:Y:S02]  /*10d0*/  @!P4 LEA R2, P0, R4, R10, 0x1 ;  /* 0x0000000a0402c211 */ /* 0x002fe400078008ff */
[----:B------:R-:W-:Y:S02]  /*10e0*/  @!P4 LOP3.LUT R7, R7, 0xfffffff8, RZ, 0xc0, !PT ;  /* 0xfffffff80707c812 */ /* 0x000fe400078ec0ff */
[----:B------:R-:W-:Y:S02]  /*10f0*/  ISETP.GE.AND P1, PT, R6, UR4, PT ;  /* 0x0000000406007c0c */ /* 0x000fe4000bf26270 */
[----:B------:R-:W1:Y:S01]  /*1100*/  SHFL.IDX PT, R6, R17, 0x3, 0x181f ;  /* 0x00781f0011067f89 */ /* 0x000e6200000e0000 */
[----:B----4-:R-:W-:Y:S01]  /*1110*/  @!P4 LEA.HI.X R3, R4, R11, R5, 0x1, P0 ;  /* 0x0000000b0403c211 */ /* 0x010fe200000f0c05 */
[----:B------:R-:W-:Y:S01]  /*1120*/  @!P4 IMAD.WIDE R10, R7, 0x2, R10 ;  /* 0x00000002070ac825 */ /* 0x000fe200078e020a */
[----:B------:R-:W-:Y:S01]  /*1130*/  @!P2 SHF.R.S32.HI R12, RZ, 0x1f, R0 ;  /* 0x0000001fff0ca819 */ /* 0x000fe20000011400 */
[----:B------:R-:W3:Y:S04]  /*1140*/  SHFL.IDX PT, R7, R16, 0x3, 0x181f ;  /* 0x00781f0010077f89 */ /* 0x000ee800000e0000 */
[----:B------:R4:W-:Y:S04]  /*1150*/  @!P4 LDGSTS.E.BYPASS.LTC128B.128 [R243+0x8880], [R2.64], !P5 ;  /* 0x0888000002f3cfae */ /* 0x0009e8000e901d4e */
[----:B------:R1:W-:Y:S01]  /*1160*/  @!P4 LDGSTS.E.BYPASS.LTC128B.128 [R243+0xc880], [R10.64], !P3 ;  /* 0x0c8800000af3cfae */ /* 0x0003e2000d901d4e */
[----:B----4-:R-:W-:-:S02]  /*1170*/  @!P2 LEA.HI R2, R12, R0, RZ, 0x3 ;  /* 0x000000000c02a211 */ /* 0x010fc400078f18ff */
[C---:B------:R-:W-:Y:S02]  /*1180*/  IADD3 R3, R13.reuse, 0x50, RZ ;  /* 0x000000500d037810 */ /* 0x040fe40007ffe0ff */
[----:B-1----:R-:W-:Y:S02]  /*1190*/  IADD3 R11, R13, 0x40, RZ ;  /* 0x000000400d0b7810 */ /* 0x002fe40007ffe0ff */
[----:B-----5:R-:W-:Y:S02]  /*11a0*/  @!P2 LEA R10, P4, R4, R8, 0x1 ;  /* 0x00000008040aa211 */ /* 0x020fe400078808ff */
[----:B------:R-:W-:Y:S02]  /*11b0*/  @!P2 LOP3.LUT R2, R2, 0xfffffff8, RZ, 0xc0, !PT ;  /* 0xfffffff80202a812 */ /* 0x000fe400078ec0ff */
[----:B------:R-:W-:Y:S02]  /*11c0*/  ISETP.GE.AND P0, PT, R11, UR4, PT ;  /* 0x000000040b007c0c */ /* 0x000fe4000bf06270 */
[----:B------:R-:W-:Y:S01]  /*11d0*/  @!P2 LEA.HI.X R11, R4, R9, R5, 0x1, P4 ;  /* 0x00000009040ba211 */ /* 0x000fe200020f0c05 */
[----:B------:R-:W-:Y:S01]  /*11e0*/  @!P2 IMAD.WIDE R8, R2, 0x2, R8 ;  /* 0x000000020208a825 */ /* 0x000fe200078e0208 */
[----:B------:R-:W-:Y:S01]  /*11f0*/  ISETP.GE.AND P4, PT, R3, UR4, PT ;  /* 0x0000000403007c0c */ /* 0x000fe2000bf86270 */
[----:B------:R-:W1:Y:S01]  /*1200*/  SHFL.IDX PT, R2, R17, 0x4, 0x181f ;  /* 0x00981f0011027f89 */ /* 0x000e6200000e0000 */
[----:B------:R-:W-:-:S03]  /*1210*/  @!P1 SHF.R.S32.HI R3, RZ, 0x1f, R0 ;  /* 0x0000001fff039819 */ /* 0x000fc60000011400 */
[----:B------:R4:W-:Y:S04]  /*1220*/  @!P2 LDGSTS.E.BYPASS.LTC128B.128 [R243+0x9080], [R10.64], !P5 ;  /* 0x090800000af3afae */ /* 0x0009e8000e901d4e */
[----:B------:R5:W-:Y:S04]  /*1230*/  @!P2 LDGSTS.E.BYPASS.LTC128B.128 [R243+0xd080], [R8.64], !P3 ;  /* 0x0d08000008f3afae */ /* 0x000be8000d901d4e */
[----:B------:R-:W-:Y:S02]  /*1240*/  @!P4 SHF.R.S32.HI R18, RZ, 0x1f, R0 ;  /* 0x0000001fff12c819 */ /* 0x000fe40000011400 */
[----:B----4-:R-:W-:-:S02]  /*1250*/  @!P1 LEA.HI R10, R3, R0, RZ, 0x3 ;  /* 0x00000000030a9211 */ /* 0x010fc400078f18ff */
[----:B------:R-:W4:Y:S01]  /*1260*/  SHFL.IDX PT, R3, R16, 0x4, 0x181f ;  /* 0x00981f0010037f89 */ /* 0x000f2200000e0000 */
[----:B------:R-:W-:Y:S02]  /*1270*/  IADD3 R11, R13, 0x60, RZ ;  /* 0x000000600d0b7810 */ /* 0x000fe40007ffe0ff */
[----:B-----5:R-:W-:Y:S02]  /*1280*/  @!P1 LEA R8, P2, R4, R6, 0x1 ;  /* 0x0000000604089211 */ /* 0x020fe400078408ff */
[----:B------:R-:W-:Y:S02]  /*1290*/  @!P1 LOP3.LUT R10, R10, 0xfffffff8, RZ, 0xc0, !PT ;  /* 0xfffffff80a0a9812 */ /* 0x000fe400078ec0ff */
[----:B---3--:R-:W-:Y:S02]  /*12a0*/  @!P1 LEA.HI.X R9, R4, R7, R5, 0x1, P2 ;  /* 0x0000000704099211 */ /* 0x008fe400010f0c05 */
[----:B------:R-:W-:Y:S01]  /*12b0*/  ISETP.GE.AND P2, PT, R11, UR4, PT ;  /* 0x000000040b007c0c */ /* 0x000fe2000bf46270 */
[----:B------:R-:W-:Y:S01]  /*12c0*/  @!P1 IMAD.WIDE R6, R10, 0x2, R6 ;  /* 0x000000020a069825 */ /* 0x000fe200078e0206 */
[----:B------:R-:W-:Y:S03]  /*12d0*/  SHFL.IDX PT, R11, R16, 0x5, 0x181f ;  /* 0x00b81f00100b7f89 */ /* 0x000fe600000e0000 */
[----:B------:R-:W-:Y:S01]  /*12e0*/  IMAD R10, R36, c[0x0][0x1e0], RZ ;  /* 0x00007800240a7a24 */ /* 0x000fe200078e02ff */
[----:B------:R3:W-:Y:S04]  /*12f0*/  @!P1 LDGSTS.E.BYPASS.LTC128B.128 [R243+0x9880], [R8.64], !P5 ;  /* 0x0988000008f39fae */ /* 0x0007e8000e901d4e */
[----:B------:R5:W-:Y:S01]  /*1300*/  @!P1 LDGSTS.E.BYPASS.LTC128B.128 [R243+0xd880], [R6.64], !P3 ;  /* 0x0d88000006f39fae */ /* 0x000be2000d901d4e */
[----:B-1----:R-:W-:-:S04]  /*1310*/  @!P0 LEA R12, P1, R4, R2, 0x1 ;  /* 0x00000002040c8211 */ /* 0x002fc800078208ff */
[--C-:B----4-:R-:W-:Y:S02]  /*1320*/  @!P0 LEA.HI.X R13, R4, R3, R5.reuse, 0x1, P1 ;  /* 0x00000003040d8211 */ /* 0x110fe400008f0c05 */
[----:B------:R-:W-:Y:S01]  /*1330*/  ISETP.GE.AND P1, PT, R15, UR4, PT ;  /* 0x000000040f007c0c */ /* 0x000fe2000bf26270 */
[----:B------:R-:W-:Y:S02]  /*1340*/  ULDC.64 UR4, c[0x0][0x208] ;  /* 0x0000820000047ab9 */ /* 0x000fe40000000a00 */
[----:B------:R1:W-:Y:S01]  /*1350*/  @!P0 LDGSTS.E.BYPASS.LTC128B.128 [R243+0xa080], [R12.64], !P5 ;  /* 0x0a0800000cf38fae */ /* 0x0003e2000e901d4e */
[----:B------:R-:W-:Y:S02]  /*1360*/  USHF.L.U32 UR10, UR4, 0x5, URZ ;  /* 0x00000005040a7899 */ /* 0x000fe4000800063f */
[----:B------:R-:W-:Y:S01]  /*1370*/  USHF.L.U64.HI UR11, UR4, UR11, UR5 ;  /* 0x0000000b040b7299 */ /* 0x000fe20008010205 */
[----:B---3--:R-:W-:-:S04]  /*1380*/  IMAD.WIDE.U32 R8, R29, c[0x0][0x1e0], R4 ;  /* 0x000078001d087a25 */ /* 0x008fc800078e0004 */
[----:B-----5:R-:W-:Y:S01]  /*1390*/  IMAD R7, R29, c[0x0][0x1e4], R10 ;  /* 0x000079001d077a24 */ /* 0x020fe200078e020a */
[----:B------:R-:W-:Y:S01]  /*13a0*/  @!P0 SHF.R.S32.HI R6, RZ, 0x1f, R0 ;  /* 0x0000001fff068819 */ /* 0x000fe20000011400 */
[----:B------:R-:W1:Y:S02]  /*13b0*/  SHFL.IDX PT, R10, R17, 0x5, 0x181f ;  /* 0x00b81f00110a7f89 */ /* 0x000e6400000e0000 */
[----:B------:R-:W-:Y:S01]  /*13c0*/  IMAD.IADD R9, R9, 0x1, R7 ;  /* 0x0000000109097824 */ /* 0x000fe200078e0207 */
[----:B------:R-:W-:Y:S01]  /*13d0*/  @!P0 LEA.HI R6, R6, R0, RZ, 0x3 ;  /* 0x0000000006068211 */ /* 0x000fe200078f18ff */
[----:B------:R-:W-:Y:S02]  /*13e0*/  SHFL.IDX PT, R7, R16, 0x6, 0x181f ;  /* 0x00d81f0010077f89 */ /* 0x000fe400000e0000 */
[----:B------:R-:W-:Y:S01]  /*13f0*/  IMAD.WIDE.U32 R8, R40, c[0x0][0x1e8], R8 ;  /* 0x00007a0028087a25 */ /* 0x000fe200078e0008 */
[----:B------:R-:W-:Y:S02]  /*1400*/  @!P0 LOP3.LUT R14, R6, 0xfffffff8, RZ, 0xc0, !PT ;  /* 0xfffffff8060e8812 */ /* 0x000fe400078ec0ff */
[----:B------:R-:W-:Y:S01]  /*1410*/  SHFL.IDX PT, R6, R17, 0x6, 0x181f ;  /* 0x00d81f0011067f89 */ /* 0x000fe200000e0000 */
[----:B------:R-:W-:Y:S01]  /*1420*/  IMAD.IADD R9, R9, 0x1, R19 ;  /* 0x0000000109097824 */ /* 0x000fe200078e0213 */
[----:B------:R-:W-:Y:S01]  /*1430*/  SHF.R.S32.HI R19, RZ, 0x1f, R122 ;  /* 0x0000001fff137819 */ /* 0x000fe2000001147a */
[----:B------:R-:W-:-:S02]  /*1440*/  @!P0 IMAD.WIDE R14, R14, 0x2, R2 ;  /* 0x000000020e0e8825 */ /* 0x000fc400078e0202 */
[----:B------:R2:W3:Y:S04]  /*1450*/  SHFL.IDX PT, R2, R17, 0x7, 0x181f ;  /* 0x00f81f0011027f89 */ /* 0x0004e800000e0000 */
[----:B------:R4:W-:Y:S04]  /*1460*/  @!P0 LDGSTS.E.BYPASS.LTC128B.128 [R243+0xe080], [R14.64], !P3 ;  /* 0x0e0800000ef38fae */ /* 0x0009e8000d901d4e */
[----:B------:R5:W3:Y:S01]  /*1470*/  SHFL.IDX PT, R3, R16, 0x7, 0x181f ;  /* 0x00f81f0010037f89 */ /* 0x000ae200000e0000 */
[----:B-1----:R-:W-:-:S04]  /*1480*/  @!P4 LEA R12, P0, R4, R10, 0x1 ;  /* 0x0000000a040cc211 */ /* 0x002fc800078008ff */
[----:B------:R-:W-:-:S05]  /*1490*/  @!P4 LEA.HI.X R13, R4, R11, R5, 0x1, P0 ;  /* 0x0000000b040dc211 */ /* 0x000fca00000f0c05 */
[----:B------:R1:W-:Y:S01]  /*14a0*/  @!P4 LDGSTS.E.BYPASS.LTC128B.128 [R243+0xa880], [R12.64], !P5 ;  /* 0x0a8800000cf3cfae */ /* 0x0003e2000e901d4e */
[--C-:B--2---:R-:W-:Y:S01]  /*14b0*/  @P6 SHF.R.S32.HI R17, RZ, 0x1f, R20.reuse ;  /* 0x0000001fff116819 */ /* 0x104fe20000011414 */
[----:B------:R-:W-:Y:S01]  /*14c0*/  @!P6 IMAD.MOV.U32 R17, RZ, RZ, R21 ;  /* 0x000000ffff11e224 */ /* 0x000fe200078e0015 */
[----:B----4-:R-:W-:Y:S01]  /*14d0*/  @!P4 LEA.HI R14, R18, R0, RZ, 0x3 ;  /* 0x00000000120ec211 */ /* 0x010fe200078f18ff */
[----:B-----5:R-:W-:Y:S02]  /*14e0*/  @P6 IMAD.MOV.U32 R16, RZ, RZ, R20 ;  /* 0x000000ffff106224 */ /* 0x020fe400078e0014 */
[----:B------:R-:W-:Y:S01]  /*14f0*/  @!P6 IMAD.MOV.U32 R16, RZ, RZ, R22 ;  /* 0x000000ffff10e224 */ /* 0x000fe200078e0016 */
[----:B------:R-:W-:-:S03]  /*1500*/  @!P4 LOP3.LUT R14, R14, 0xfffffff8, RZ, 0xc0, !PT ;  /* 0xfffffff80e0ec812 */ /* 0x000fc600078ec0ff */
[----:B------:R-:W-:-:S04]  /*1510*/  IMAD.WIDE.U32 R24, R16, c[0x0][0x1f0], R8 ;  /* 0x00007c0010187a25 */ /* 0x000fc800078e0008 */
[----:B------:R-:W-:Y:S01]  /*1520*/  @!P4 IMAD.WIDE R10, R14, 0x2, R10 ;  /* 0x000000020e0ac825 */ /* 0x000fe200078e020a */
[--C-:B------:R-:W-:Y:S01]  /*1530*/  @!P2 SHF.R.S32.HI R14, RZ, 0x1f, R0.reuse ;  /* 0x0000001fff0ea819 */ /* 0x100fe20000011400 */
[----:B------:R-:W-:Y:S01]  /*1540*/  STL.64 [R1+0x38], R24 ;  /* 0x0000381801007387 */ /* 0x000fe20000100a00 */
[----:B-1----:R-:W-:Y:S01]  /*1550*/  @!P1 SHF.R.S32.HI R13, RZ, 0x1f, R0 ;  /* 0x0000001fff0d9819 */ /* 0x002fe20000011400 */
[----:B------:R-:W-:Y:S02]  /*1560*/  IMAD.MOV.U32 R132, RZ, RZ, R24 ;  /* 0x000000ffff847224 */ /* 0x000fe400078e0018 */
[----:B------:R1:W-:Y:S01]  /*1570*/  @!P4 LDGSTS.E.BYPASS.LTC128B.128 [R243+0xe880], [R10.64], !P3 ;  /* 0x0e8800000af3cfae */ /* 0x0003e2000d901d4e */
[-C--:B------:R-:W-:Y:S01]  /*1580*/  @!P2 LEA.HI R14, R14, R0.reuse, RZ, 0x3 ;  /* 0x000000000e0ea211 */ /* 0x080fe200078f18ff */
[----:B------:R-:W-:Y:S01]  /*1590*/  IMAD.MOV.U32 R9, RZ, RZ, c[0x0][0x1e4] ;  /* 0x00007900ff097624 */ /* 0x000fe200078e00ff */
[----:B------:R-:W-:Y:S02]  /*15a0*/  @!P1 LEA.HI R13, R13, R0, RZ, 0x3 ;  /* 0x000000000d0d9211 */ /* 0x000fe400078f18ff */
[----:B------:R-:W-:-:S02]  /*15b0*/  @!P2 LOP3.LUT R14, R14, 0xfffffff8, RZ, 0xc0, !PT ;  /* 0xfffffff80e0ea812 */ /* 0x000fc400078ec0ff */
[C---:B---3--:R-:W-:Y:S02]  /*15c0*/  @!P1 LEA R12, P0, R4.reuse, R2, 0x1 ;  /* 0x00000002040c9211 */ /* 0x048fe400078008ff */
[----:B------:R-:W-:Y:S02]  /*15d0*/  @!P1 LOP3.LUT R15, R13, 0xfffffff8, RZ, 0xc0, !PT ;  /* 0xfffffff80d0f9812 */ /* 0x000fe400078ec0ff */
[----:B------:R-:W-:-:S03]  /*15e0*/  @!P1 LEA.HI.X R13, R4, R3, R5, 0x1, P0 ;  /* 0x00000003040d9211 */ /* 0x000fc600000f0c05 */
[----:B------:R-:W-:Y:S01]  /*15f0*/  @!P1 IMAD.WIDE R2, R15, 0x2, R2 ;  /* 0x000000020f029825 */ /* 0x000fe200078e0202 */
[----:B-1----:R-:W-:-:S04]  /*1600*/  @!P2 LEA R10, P4, R4, R6, 0x1 ;  /* 0x00000006040aa211 */ /* 0x002fc800078808ff */
[----:B------:R-:W-:Y:S01]  /*1610*/  @!P2 LEA.HI.X R11, R4, R7, R5, 0x1, P4 ;  /* 0x00000007040ba211 */ /* 0x000fe200020f0c05 */
[----:B------:R-:W-:Y:S01]  /*1620*/  @!P2 IMAD.WIDE R6, R14, 0x2, R6 ;  /* 0x000000020e06a825 */ /* 0x000fe200078e0206 */
[----:B------:R-:W-:-:S03]  /*1630*/  ISETP.GE.AND P4, PT, R4, c[0x0][0x1d4], PT ;  /* 0x0000750004007a0c */ /* 0x000fc60003f86270 */
[----:B------:R1:W-:Y:S04]  /*1640*/  @!P2 LDGSTS.E.BYPASS.LTC128B.128 [R243+0xb080], [R10.64], !P5 ;  /* 0x0b0800000af3afae */ /* 0x0003e8000e901d4e */
[----:B------:R2:W-:Y:S04]  /*1650*/  @!P2 LDGSTS.E.BYPASS.LTC128B.128 [R243+0xf080], [R6.64], !P3 ;  /* 0x0f08000006f3afae */ /* 0x0005e8000d901d4e */
[----:B------:R3:W-:Y:S04]  /*1660*/  @!P1 LDGSTS.E.BYPASS.LTC128B.128 [R243+0xb880], [R12.64], !P5 ;  /* 0x0b8800000cf39fae */ /* 0x0007e8000e901d4e */
[----:B------:R4:W-:Y:S01]  /*1670*/  @!P1 LDGSTS.E.BYPASS.LTC128B.128 [R243+0xf880], [R2.64], !P3 ;  /* 0x0f88000002f39fae */ /* 0x0009e2000d901d4e */
[----:B------:R-:W-:-:S03]  /*1680*/  ISETP.GE.AND P3, PT, R0, c[0x0][0x1d4], PT ;  /* 0x0000750000007a0c */ /* 0x000fc60003f66270 */
[----:B------:R-:W0:Y:S01]  /*1690*/  LDGDEPBAR ;  /* 0x00000000000079af */ /* 0x000e220000000000 */
[----:B-1----:R-:W-:-:S04]  /*16a0*/  IMAD.MOV.U32 R10, RZ, RZ, 0x30 ;  /* 0x00000030ff0a7424 */ /* 0x002fc800078e00ff */
[----:B------:R-:W-:Y:S02]  /*16b0*/  IMAD R28, R242, -0x30, R10 ;  /* 0xffffffd0f21c7824 */ /* 0x000fe400078e020a */
[C---:B--2---:R-:W-:Y:S02]  /*16c0*/  IMAD R7, R10.reuse, c[0x0][0x1e4], RZ ;  /* 0x000079000a077a24 */ /* 0x044fe400078e02ff */
[----:B------:R-:W-:Y:S01]  /*16d0*/  IMAD.WIDE.U32 R130, R10, c[0x0][0x1e0], RZ ;  /* 0x000078000a827a25 */ /* 0x000fe200078e00ff */
[----:B------:R-:W-:Y:S02]  /*16e0*/  IADD3 R30, R28, c[0x0][0x1d0], -R29 ;  /* 0x000074001c1e7a10 */ /* 0x000fe40007ffe81d */
[----:B---3--:R-:W-:Y:S01]  /*16f0*/  LEA.HI R13, R126, R129, RZ, 0x4 ;  /* 0x000000817e0d7211 */ /* 0x008fe200078f20ff */
[----:B------:R-:W-:Y:S01]  /*1700*/  IMAD R6, R17, c[0x0][0x1f0], RZ ;  /* 0x00007c0011067a24 */ /* 0x000fe200078e02ff */
[----:B------:R-:W-:Y:S01]  /*1710*/  ISETP.GE.AND P5, PT, R30, 0x11, PT ;  /* 0x000000111e00780c */ /* 0x000fe20003fa6270 */
[----:B------:R-:W-:Y:S01]  /*1720*/  IMAD.IADD R125, R131, 0x1, R7 ;  /* 0x00000001837d7824 */ /* 0x000fe200078e0207 */
[----:B------:R-:W-:Y:S01]  /*1730*/  BAR.SYNC.DEFER_BLOCKING 0x0 ;  /* 0x0000000000007b1d */ /* 0x000fe20000010000 */
[----:B------:R-:W-:Y:S01]  /*1740*/  IMAD R6, R16, c[0x0][0x1f4], R6 ;  /* 0x00007d0010067a24 */ /* 0x000fe200078e0206 */
[C---:B------:R-:W-:Y:S01]  /*1750*/  ISETP.GE.AND P6, PT, R30.reuse, 0x1, PT ;  /* 0x000000011e00780c */ /* 0x040fe20003fc6270 */
[----:B----4-:R-:W-:Y:S01]  /*1760*/  IMAD R2, R125, R122, RZ ;  /* 0x0000007a7d027224 */ /* 0x010fe200078e02ff */
[----:B------:R-:W-:Y:S01]  /*1770*/  ISETP.GE.AND P2, PT, R30, 0x21, PT ;  /* 0x000000211e00780c */ /* 0x000fe20003f46270 */
[----:B------:R-:W-:Y:S01]  /*1780*/  IMAD.IADD R133, R25, 0x1, R6 ;  /* 0x0000000119857824 */ /* 0x000fe200078e0206 */
[----:B------:R-:W-:Y:S01]  /*1790*/  LOP3.LUT R8, R13, 0xfffffff0, RZ, 0xc0, !PT ;  /* 0xfffffff00d087812 */ /* 0x000fe200078ec0ff */
[-C--:B------:R-:W-:Y:S01]  /*17a0*/  IMAD R6, R19, R130.reuse, R2 ;  /* 0x0000008213067224 */ /* 0x080fe200078e0202 */
[----:B------:R-:W-:Y:S01]  /*17b0*/  SHF.R.S32.HI R11, RZ, 0x4, R13 ;  /* 0x00000004ff0b7819 */ /* 0x000fe2000001140d */
[----:B------:R-:W-:Y:S01]  /*17c0*/  IMAD.MOV.U32 R12, RZ, RZ, c[0x0][0x1e0] ;  /* 0x00007800ff0c7624 */ /* 0x000fe200078e00ff */
[----:B------:R-:W-:Y:S01]  /*17d0*/  STL.64 [R1+0x30], R132 ;  /* 0x0000308401007387 */ /* 0x000fe20000100a00 */
[----:B------:R-:W-:Y:S01]  /*17e0*/  IMAD.WIDE.U32 R2, R122, R130, R132 ;  /* 0x000000827a027225 */ /* 0x000fe200078e0084 */
[----:B------:R-:W-:-:S03]  /*17f0*/  LEA.HI R13, R13, R11, RZ, 0x1 ;  /* 0x0000000b0d0d7211 */ /* 0x000fc600078f08ff */
[----:B------:R-:W-:Y:S01]  /*1800*/  IMAD.IADD R3, R3, 0x1, R6 ;  /* 0x0000000103037824 */ /* 0x000fe200078e0206 */
[----:B------:R-:W-:Y:S01]  /*1810*/  @P5 LEA R7, P0, R12, R2, 0x4 ;  /* 0x000000020c075211 */ /* 0x000fe200078020ff */
[----:B------:R-:W-:-:S03]  /*1820*/  IMAD.IADD R0, R129, 0x1, -R8 ;  /* 0x0000000181007824 */ /* 0x000fc600078e0a08 */
[----:B------:R-:W-:Y:S02]  /*1830*/  @P5 LEA.HI.X R12, R12, R3, R9, 0x4, P0 ;  /* 0x000000030c0c5211 */ /* 0x000fe400000f2409 */
[C---:B------:R-:W-:Y:S02]  /*1840*/  @P6 LEA R8, P0, R2.reuse, c[0x0][0x1c8], 0x1 ;  /* 0x0000720002086a11 */ /* 0x040fe400078008ff */
[C---:B------:R-:W-:Y:S02]  /*1850*/  @P5 LEA R6, P1, R7.reuse, c[0x0][0x1c8], 0x1 ;  /* 0x0000720007065a11 */ /* 0x040fe400078208ff */
[C---:B------:R-:W-:Y:S02]  /*1860*/  @P6 LEA.HI.X R9, R2.reuse, c[0x0][0x1cc], R3, 0x1, P0 ;  /* 0x0000730002096a11 */ /* 0x040fe400000f0c03 */
[----:B------:R-:W-:Y:S02]  /*1870*/  @P2 IADD3 R10, P0, R2, UR12, RZ ;  /* 0x0000000c020a2c10 */ /* 0x000fe4000ff1e0ff */
[----:B------:R-:W-:Y:S01]  /*1880*/  @P5 LEA.HI.X R7, R7, c[0x0][0x1cc], R12, 0x1, P1 ;  /* 0x0000730007075a11 */ /* 0x000fe200008f0c0c */
[----:B------:R-:W-:Y:S01]  /*1890*/  @!PT LDS RZ, [RZ] ;  /* 0x00000000fffff984 */ /* 0x000fe20000000800 */
[----:B------:R-:W-:Y:S01]  /*18a0*/  @!PT LDS RZ, [RZ] ;  /* 0x00000000fffff984 */ /* 0x000fe20000000800 */
[----:B------:R-:W-:Y:S01]  /*18b0*/  @!PT LDS RZ, [RZ] ;  /* 0x00000000fffff984 */ /* 0x000fe20000000800 */
[----:B------:R1:W-:Y:S01]  /*18c0*/  @P6 LDGSTS.E.BYPASS.LTC128B.128 [R243+0x5080], [R8.64], !P4 ;  /* 0x0508000008f36fae */ /* 0x0003e2000e101d4e */
[----:B------:R-:W-:-:S02]  /*18d0*/  @P2 IADD3.X R3, R3, UR9, RZ, P0, !PT ;  /* 0x0000000903032c10 */ /* 0x000fc400087fe4ff */
[C---:B------:R-:W-:Y:S01]  /*18e0*/  @P2 LEA R2, P0, R10.reuse, c[0x0][0x1c8], 0x1 ;  /* 0x000072000a022a11 */ /* 0x040fe200078008ff */
[----:B------:R1:W-:Y:S01]  /*18f0*/  @P6 LDGSTS.E.BYPASS.LTC128B.128 [R243+0x6880], [R8.64+0x80], !P3 ;  /* 0x0688008008f36fae */ /* 0x0003e2000d901d4e */
[----:B------:R-:W-:Y:S02]  /*1900*/  SHF.R.S32.HI R14, RZ, 0x1f, R0 ;  /* 0x0000001fff0e7819 */ /* 0x000fe40000011400 */
[----:B------:R-:W-:Y:S01]  /*1910*/  @P2 LEA.HI.X R3, R10, c[0x0][0x1cc], R3, 0x1, P0 ;  /* 0x000073000a032a11 */ /* 0x000fe200000f0c03 */
[----:B------:R2:W-:Y:S01]  /*1920*/  @P5 LDGSTS.E.BYPASS.LTC128B.128 [R243+0x5880], [R6.64], !P4 ;  /* 0x0588000006f35fae */ /* 0x0005e2000e101d4e */
[----:B------:R-:W-:Y:S02]  /*1930*/  LEA.HI R14, R14, R0, RZ, 0x3 ;  /* 0x000000000e0e7211 */ /* 0x000fe400078f18ff */
[----:B------:R-:W-:Y:S01]  /*1940*/  LOP3.LUT R12, R13, 0xfffffffe, RZ, 0xc0, !PT ;  /* 0xfffffffe0d0c7812 */ /* 0x000fe200078ec0ff */
[----:B------:R2:W-:Y:S01]  /*1950*/  @P5 LDGSTS.E.BYPASS.LTC128B.128 [R243+0x7080], [R6.64+0x80], !P3 ;  /* 0x0708008006f35fae */ /* 0x0005e2000d901d4e */
[----:B------:R-:W-:-:S02]  /*1960*/  LOP3.LUT R13, R14, 0xfffffff8, RZ, 0xc0, !PT ;  /* 0xfffffff80e0d7812 */ /* 0x000fc400078ec0ff */
[----:B------:R-:W-:Y:S01]  /*1970*/  LOP3.LUT P0, RZ, R31, 0x2, RZ, 0xc0, !PT ;  /* 0x000000021fff7812 */ /* 0x000fe2000780c0ff */
[----:B------:R3:W-:Y:S01]  /*1980*/  @P2 LDGSTS.E.BYPASS.LTC128B.128 [R243+0x6080], [R2.64], !P4 ;  /* 0x0608000002f32fae */ /* 0x0007e2000e101d4e */
[----:B------:R-:W-:Y:S02]  /*1990*/  IMAD.IADD R12, R11, 0x1, -R12 ;  /* 0x000000010b0c7824 */ /* 0x000fe400078e0a0c */
[----:B------:R-:W-:Y:S01]  /*19a0*/  IMAD.IADD R18, R0, 0x1, -R13 ;  /* 0x0000000100127824 */ /* 0x000fe200078e0a0d */
[----:B------:R3:W-:Y:S01]  /*19b0*/  @P2 LDGSTS.E.BYPASS.LTC128B.128 [R243+0x7880], [R2.64+0x80], !P3 ;  /* 0x0788008002f32fae */ /* 0x0007e2000d901d4e */
[----:B------:R-:W-:-:S03]  /*19c0*/  IMAD.SHL.U32 R0, R31, 0x40, RZ ;  /* 0x000000401f007824 */ /* 0x000fc600078e00ff */
[----:B------:R-:W0:Y:S01]  /*19d0*/  LDGDEPBAR ;  /* 0x00000000000079af */ /* 0x000e220000000000 */
[----:B------:R-:W-:Y:S02]  /*19e0*/  R2P PR, R18, 0x6 ;  /* 0x0000000612007804 */ /* 0x000fe40000000000 */
[----:B------:R-:W-:Y:S02]  /*19f0*/  LOP3.LUT R0, R0, 0x1c0, RZ, 0xc0, !PT ;  /* 0x000001c000007812 */ /* 0x000fe400078ec0ff */
[C---:B------:R-:W-:Y:S02]  /*1a00*/  ISETP.LT.OR P5, PT, R30.reuse, 0x1, P4 ;  /* 0x000000011e00780c */ /* 0x040fe400027a1670 */
[----:B------:R-:W-:Y:S01]  /*1a10*/  ISETP.LT.OR P6, PT, R30, 0x11, P4 ;  /* 0x000000111e00780c */ /* 0x000fe200027c1670 */
[----:B--2---:R-:W-:Y:S02]  /*1a20*/  IMAD.SHL.U32 R6, R29, 0x8, RZ ;  /* 0x000000081d067824 */ /* 0x004fe400078e00ff */
[----:B------:R-:W-:-:S03]  /*1a30*/  IMAD.SHL.U32 R7, R14, 0x40, RZ ;  /* 0x000000400e077824 */ /* 0x000fc600078e00ff */
[----:B------:R-:W-:Y:S02]  /*1a40*/  LOP3.LUT R6, R0, 0x8, R6, 0xf8, !PT ;  /* 0x0000000800067812 */ /* 0x000fe400078ef806 */
[----:B------:R-:W-:Y:S01]  /*1a50*/  SHF.R.U32.HI R0, RZ, 0x3, R0 ;  /* 0x00000003ff007819 */ /* 0x000fe20000011600 */
[----:B---3--:R-:W-:Y:S01]  /*1a60*/  IMAD.SHL.U32 R2, R18, 0x40, RZ ;  /* 0x0000004012027824 */ /* 0x008fe200078e00ff */
[----:B------:R-:W-:-:S04]  /*1a70*/  DEPBAR.LE SB0, 0x1 ;  /* 0x000080400000791a */ /* 0x000fc80000000000 */
[----:B------:R-:W-:-:S04]  /*1a80*/  DEPBAR.LE SB0, 0x0 ;  /* 0x000080000000791a */ /* 0x000fc80000000000 */
[----:B------:R-:W-:Y:S01]  /*1a90*/  IMAD.SHL.U32 R3, R12, 0x8, RZ ;  /* 0x000000080c037824 */ /* 0x000fe200078e00ff */
[----:B------:R-:W-:Y:S02]  /*1aa0*/  LOP3.LUT R2, R2, 0x1c0, RZ, 0xc0, !PT ;  /* 0x000001c002027812 */ /* 0x000fe400078ec0ff */
[----:B------:R-:W-:Y:S02]  /*1ab0*/  LOP3.LUT R121, R7, 0xfffffe00, RZ, 0xc0, !PT ;  /* 0xfffffe0007797812 */ /* 0x000fe400078ec0ff */
[----:B------:R-:W-:Y:S02]  /*1ac0*/  LOP3.LUT R3, R2, 0x8, R3, 0xf8, !PT ;  /* 0x0000000802037812 */ /* 0x000fe400078ef803 */
[----:B------:R-:W-:Y:S02]  /*1ad0*/  SHF.R.U32.HI R2, RZ, 0x3, R2 ;  /* 0x00000003ff027819 */ /* 0x000fe40000011602 */
[----:B------:R-:W-:Y:S01]  /*1ae0*/  LOP3.LUT R0, R6, R0, RZ, 0x3c, !PT ;  /* 0x0000000006007212 */ /* 0x000fe200078e3cff */
[----:B------:R-:W-:Y:S01]  /*1af0*/  IMAD R6, R41, c[0x0][0x210], RZ ;  /* 0x0000840029067a24 */ /* 0x000fe200078e02ff */
[----:B------:R-:W-:Y:S01]  /*1b00*/  LOP3.LUT R120, R3, R2, RZ, 0x3c, !PT ;  /* 0x0000000203787212 */ /* 0x000fe200078e3cff */
[----:B------:R-:W-:-:S02]  /*1b10*/  IMAD R2, R123, 0x400, R121 ;  /* 0x000004007b027824 */ /* 0x000fc400078e0279 */
[----:B------:R-:W-:Y:S02]  /*1b20*/  IMAD R0, R12, 0x200, R0 ;  /* 0x000002000c007824 */ /* 0x000fe400078e0200 */
[----:B------:R-:W-:Y:S02]  /*1b30*/  IMAD.IADD R2, R120, 0x1, R2 ;  /* 0x0000000178027824 */ /* 0x000fe400078e0202 */
[----:B------:R-:W-:Y:S01]  /*1b40*/  IMAD.SHL.U32 R224, R0, 0x2, RZ ;  /* 0x0000000200e07824 */ /* 0x000fe200078e00ff */
[----:B------:R-:W-:Y:S01]  /*1b50*/  BAR.SYNC.DEFER_BLOCKING 0x0 ;  /* 0x0000000000007b1d */ /* 0x000fe20000010000 */
[----:B------:R-:W-:Y:S02]  /*1b60*/  IMAD.SHL.U32 R231, R2, 0x2, RZ ;  /* 0x0000000202e77824 */ /* 0x000fe400078e00ff */
[----:B------:R-:W-:Y:S01]  /*1b70*/  IMAD R0, R36, c[0x0][0x208], RZ ;  /* 0x0000820024007a24 */ /* 0x000fe200078e02ff */
[----:B------:R-:W-:Y:S01]  /*1b80*/  IADD3 R235, R224, 0x50a0, RZ ;  /* 0x000050a0e0eb7810 */ /* 0x000fe20007ffe0ff */
[----:B------:R-:W-:-:S04]  /*1b90*/  IMAD.WIDE.U32 R2, R29, c[0x0][0x208], R4 ;  /* 0x000082001d027a25 */ /* 0x000fc800078e0004 */
[----:B------:R-:W-:Y:S02]  /*1ba0*/  IMAD R0, R29, c[0x0][0x20c], R0 ;  /* 0x000083001d007a24 */ /* 0x000fe400078e0200 */
[----:B------:R-:W-:Y:S02]  /*1bb0*/  IMAD.MOV.U32 R4, RZ, RZ, 0x10 ;  /* 0x00000010ff047424 */ /* 0x000fe400078e00ff */
[----:B------:R-:W-:Y:S01]  /*1bc0*/  IMAD.IADD R5, R3, 0x1, R0 ;  /* 0x0000000103057824 */ /* 0x000fe200078e0200 */
[----:B------:R-:W-:Y:S02]  /*1bd0*/  IADD3 R0, R224, 0x5080, RZ ;  /* 0x00005080e0007810 */ /* 0x000fe40007ffe0ff */
[----:B------:R-:W-:Y:S01]  /*1be0*/  SEL R3, R4, 0xfffffff0, !P1 ;  /* 0xfffffff004037807 */ /* 0x000fe20004800000 */
[----:B------:R-:W-:Y:S01]  /*1bf0*/  IMAD.MOV.U32 R4, RZ, RZ, R2 ;  /* 0x000000ffff047224 */ /* 0x000fe200078e0002 */
[----:B------:R-:W-:Y:S01]  /*1c00*/  @P0 IADD3 R235, R0, -0x20, RZ ;  /* 0xffffffe000eb0810 */ /* 0x000fe20007ffe0ff */
[----:B------:R-:W-:Y:S01]  /*1c10*/  IMAD R0, R40, c[0x0][0x214], R6 ;  /* 0x0000850028007a24 */ /* 0x000fe200078e0206 */
[----:B------:R-:W-:Y:S01]  /*1c20*/  ISETP.LT.OR P1, PT, R30, 0x1, P3 ;  /* 0x000000011e00780c */ /* 0x000fe20001f21670 */
[----:B------:R-:W-:Y:S01]  /*1c30*/  IMAD.WIDE.U32 R4, R40, c[0x0][0x210], R4 ;  /* 0x0000840028047a25 */ /* 0x000fe200078e0004 */
[----:B------:R-:W-:Y:S01]  /*1c40*/  IADD3 R241, R235, 0x800, RZ ;  /* 0x00000800ebf17810 */ /* 0x000fe20007ffe0ff */
[----:B------:R-:W-:Y:S02]  /*1c50*/  LDSM.16.M88.4 R20, [R224+0x5080] ;  /* 0x00508000e014783b */ /* 0x000fe40000000200 */
[----:B------:R-:W-:Y:S01]  /*1c60*/  IMAD.IADD R5, R5, 0x1, R0 ;  /* 0x0000000105057824 */ /* 0x000fe200078e0200 */
[----:B------:R-:W-:Y:S01]  /*1c70*/  IADD3 R240, R235, 0x1000, RZ ;  /* 0x00001000ebf07810 */ /* 0x000fe20007ffe0ff */
[----:B------:R-:W-:Y:S01]  /*1c80*/  IMAD R2, R17, c[0x0][0x218], RZ ;  /* 0x0000860011027a24 */ /* 0x000fe200078e02ff */
[----:B------:R-:W2:Y:S01]  /*1c90*/  LDSM.16.M88.4 R12, [R231+0x8080] ;  /* 0x00808000e70c783b */ /* 0x000ea20000000200 */
[----:B------:R-:W-:Y:S01]  /*1ca0*/  IMAD R0, R19, c[0x0][0x208], RZ ;  /* 0x0000820013007a24 */ /* 0x000fe200078e02ff */
[----:B------:R-:W-:Y:S01]  /*1cb0*/  IADD3 R239, R235, 0x1800, RZ ;  /* 0x00001800ebef7810 */ /* 0x000fe20007ffe0ff */
[----:B------:R-:W-:Y:S01]  /*1cc0*/  IMAD R233, R3, 0x2, R231 ;  /* 0x0000000203e97824 */ /* 0x000fe200078e02e7 */
[----:B-1----:R-:W1:Y:S01]  /*1cd0*/  LDSM.16.M88.4 R8, [R231+0xa080] ;  /* 0x00a08000e708783b */ /* 0x002e620000000200 */
[C---:B------:R-:W-:Y:S01]  /*1ce0*/  IMAD R2, R16.reuse, c[0x0][0x21c], R2 ;  /* 0x0000870010027a24 */ /* 0x040fe200078e0202 */
[C---:B------:R-:W-:Y:S01]  /*1cf0*/  IADD3 R238, R235.reuse, 0x2000, RZ ;  /* 0x00002000ebee7810 */ /* 0x040fe20007ffe0ff */
[----:B------:R-:W-:Y:S01]  /*1d00*/  IMAD.WIDE.U32 R78, R16, c[0x0][0x218], R4 ;  /* 0x00008600104e7a25 */ /* 0x000fe200078e0004 */
[----:B------:R-:W3:Y:S01]  /*1d10*/  LDSM.16.M88.4 R24, [R224+0x5880] ;  /* 0x00588000e018783b */ /* 0x000ee20000000200 */
[----:B------:R-:W-:-:S02]  /*1d20*/  IADD3 R237, R235, 0x2800, RZ ;  /* 0x00002800ebed7810 */ /* 0x000fc40007ffe0ff */
[C---:B------:R-:W-:Y:S01]  /*1d30*/  IMAD.WIDE.U32 R6, R122.reuse, c[0x0][0x208], RZ ;  /* 0x000082007a067a25 */ /* 0x040fe200078e00ff */
[----:B------:R-:W4:Y:S03]  /*1d40*/  LDSM.16.M88.4 R32, [R224+0x6080] ;  /* 0x00608000e020783b */ /* 0x000f260000000200 */
[----:B------:R-:W-:Y:S01]  /*1d50*/  IMAD R0, R122, c[0x0][0x20c], R0 ;  /* 0x000083007a007a24 */ /* 0x000fe200078e0200 */
[----:B------:R-:W-:Y:S01]  /*1d60*/  LDSM.16.M88.4 R44, [R235+0x800] ;  /* 0x00080000eb2c783b */ /* 0x000fe20000000200 */
[----:B------:R-:W-:Y:S02]  /*1d70*/  IMAD.IADD R77, R79, 0x1, R2 ;  /* 0x000000014f4d7824 */ /* 0x000fe400078e0202 */
[----:B------:R-:W-:Y:S01]  /*1d80*/  IMAD.IADD R0, R7, 0x1, R0 ;  /* 0x0000000107007824 */ /* 0x000fe200078e0200 */
[----:B------:R-:W-:Y:S01]  /*1d90*/  LDSM.16.M88.4 R48, [R235+0x1000] ;  /* 0x00100000eb30783b */ /* 0x000fe20000000200 */
[----:B------:R-:W-:-:S02]  /*1da0*/  IMAD.MOV.U32 R76, RZ, RZ, R78 ;  /* 0x000000ffff4c7224 */ /* 0x000fc400078e004e */
[----:B------:R-:W-:Y:S01]  /*1db0*/  IMAD R0, R0, 0x30, RZ ;  /* 0x0000003000007824 */ /* 0x000fe200078e02ff */
[----:B------:R-:W-:Y:S01]  /*1dc0*/  LDSM.16.M88.4 R52, [R235] ;  /* 0x00000000eb34783b */ /* 0x000fe20000000200 */
[----:B------:R-:W-:-:S03]  /*1dd0*/  IMAD.WIDE.U32 R6, R6, 0x30, R76 ;  /* 0x0000003006067825 */ /* 0x000fc600078e004c */
[----:B------:R-:W-:Y:S01]  /*1de0*/  LDSM.16.M88.4 R16, [R233+0x8080] ;  /* 0x00808000e910783b */ /* 0x000fe20000000200 */
[----:B------:R-:W-:Y:S01]  /*1df0*/  IMAD.IADD R0, R7, 0x1, R0 ;  /* 0x0000000107007824 */ /* 0x000fe200078e0200 */
[C---:B------:R-:W-:Y:S01]  /*1e00*/  LEA R4, P0, R6.reuse, c[0x0][0x1f8], 0x1 ;  /* 0x00007e0006047a11 */ /* 0x040fe200078008ff */
[----:B------:R-:W-:Y:S01]  /*1e10*/  IMAD.MOV.U32 R2, RZ, RZ, 0x20 ;  /* 0x00000020ff027424 */ /* 0x000fe200078e00ff */
[----:B------:R-:W-:Y:S02]  /*1e20*/  STL.64 [R1+0x40], R78 ;  /* 0x0000404e01007387 */ /* 0x000fe40000100a00 */
[----:B------:R-:W-:Y:S01]  /*1e30*/  LEA.HI.X R5, R6, c[0x0][0x1fc], R0, 0x1, P0 ;  /* 0x00007f0006057a11 */ /* 0x000fe200000f0c00 */
[----:B------:R-:W-:Y:S01]  /*1e40*/  IMAD.U32 R0, RZ, RZ, UR10 ;  /* 0x0000000aff007e24 */ /* 0x000fe2000f8e00ff */
[----:B------:R-:W-:Y:S01]  /*1e50*/  IADD3 R6, P0, R4, UR10, RZ ;  /* 0x0000000a04067c10 */ /* 0x000fe2000ff1e0ff */
[----:B------:R-:W-:Y:S01]  /*1e60*/  STL.64 [R1+0x20], R76 ;  /* 0x0000204c01007387 */ /* 0x000fe20000100a00 */
[----:B------:R-:W-:Y:S01]  /*1e70*/  SEL R2, R2, 0xffffffe0, !P2 ;  /* 0xffffffe002027807 */ /* 0x000fe20005000000 */
[----:B--2---:R-:W-:Y:S01]  /*1e80*/  HMMA.16816.F32.BF16 R72, R12, R20, RZ ;  /* 0x000000140c48723c */ /* 0x004fe200000418ff */
[----:B------:R-:W-:-:S02]  /*1e90*/  IADD3.X R7, R5, UR11, RZ, P0, !PT ;  /* 0x0000000b05077c10 */ /* 0x000fc400087fe4ff */
[----:B------:R-:W-:Y:S01]  /*1ea0*/  LOP3.LUT P0, RZ, R31, 0x4, RZ, 0xc0, !PT ;  /* 0x000000041fff7812 */ /* 0x000fe2000780c0ff */
[C---:B------:R-:W-:Y:S02]  /*1eb0*/  IMAD R232, R2.reuse, 0x2, R231 ;  /* 0x0000000202e87824 */ /* 0x040fe400078e02e7 */
[----:B------:R-:W-:Y:S02]  /*1ec0*/  IMAD R234, R2, 0x2, R233 ;  /* 0x0000000202ea7824 */ /* 0x000fe400078e02e9 */
[----:B-1----:R-:W-:Y:S01]  /*1ed0*/  HMMA.16816.F32.BF16 R56, R8, R20, RZ ;  /* 0x000000140838723c */ /* 0x002fe200000418ff */
[----:B------:R-:W-:-:S07]  /*1ee0*/  IMAD R236, R3, 0x2, R232 ;  /* 0x0000000203ec7824 */ /* 0x000fce00078e02e8 */
[-C--:B------:R-:W-:Y:S08]  /*1ef0*/  HMMA.16816.F32.BF16 R64, R8, R22.reuse, RZ ;  /* 0x000000160840723c */ /* 0x080ff000000418ff */
[C---:B------:R-:W-:Y:S01]  /*1f00*/  HMMA.16816.F32.BF16 R112, R12.reuse, R22, RZ ;  /* 0x000000160c70723c */ /* 0x040fe200000418ff */
[----:B------:R-:W1:Y:S04]  /*1f10*/  LDSM.16.M88.4 R20, [R233+0xa080] ;  /* 0x00a08000e914783b */ /* 0x000e680000000200 */
[----:B------:R-:W-:Y:S01]  /*1f20*/  @!PT LDS RZ, [RZ] ;  /* 0x00000000fffff984 */ /* 0x000fe20000000800 */
[----:B------:R-:W-:Y:S01]  /*1f30*/  @!PT LDS RZ, [RZ] ;  /* 0x00000000fffff984 */ /* 0x000fe20000000800 */
[----:B------:R-:W-:Y:S01]  /*1f40*/  @!PT LDS RZ, [RZ] ;  /* 0x00000000fffff984 */ /* 0x000fe20000000800 */
[----:B------:R2:W-:Y:S03]  /*1f50*/  LDGSTS.E.BYPASS.LTC128B.128 [R243+0x2080], [R4.64], !P5 ;  /* 0x0208000004f37fae */ /* 0x0005e6000e901d4e */
[----:B---3--:R-:W-:Y:S01]  /*1f60*/  HMMA.16816.F32.BF16 R68, R12, R24, RZ ;  /* 0x000000180c44723c */ /* 0x008fe200000418ff */
[----:B------:R2:W-:Y:S04]  /*1f70*/  LDGSTS.E.BYPASS.LTC128B.128 [R243+0x3880], [R4.64+0x80], !P1 ;  /* 0x0388008004f37fae */ /* 0x0005e8000c901d4e */
[----:B------:R3:W-:Y:S01]  /*1f80*/  LDGSTS.E.BYPASS.LTC128B.128 [R243+0x2880], [R6.64], !P6 ;  /* 0x0288000006f37fae */ /* 0x0007e2000f101d4e */
[----:B------:R-:W-:-:S02]  /*1f90*/  ISETP.LT.OR P6, PT, R30, 0x11, P3 ;  /* 0x000000111e00780c */ /* 0x000fc40001fc1670 */
[C---:B------:R-:W-:Y:S08]  /*1fa0*/  HMMA.16816.F32.BF16 R36, R8.reuse, R24, RZ ;  /* 0x000000180824723c */ /* 0x040ff000000418ff */
[-C--:B------:R-:W-:Y:S08]  /*1fb0*/  HMMA.16816.F32.BF16 R60, R8, R26.reuse, RZ ;  /* 0x0000001a083c723c */ /* 0x080ff000000418ff */
[----:B------:R-:W-:Y:S08]  /*1fc0*/  HMMA.16816.F32.BF16 R108, R12, R26, RZ ;  /* 0x0000001a0c6c723c */ /* 0x000ff000000418ff */
[C---:B----4-:R-:W-:Y:S08]  /*1fd0*/  HMMA.16816.F32.BF16 R24, R8.reuse, R32, RZ ;  /* 0x000000200818723c */ /* 0x050ff000000418ff */
[----:B------:R-:W-:Y:S07]  /*1fe0*/  HMMA.16816.F32.BF16 R40, R8, R34, RZ ;  /* 0x000000220828723c */ /* 0x000fee00000418ff */
[----:B------:R-:W-:Y:S01]  /*1ff0*/  IADD3 R8, P5, P1, R0, 0x80, R4 ;  /* 0x0000008000087810 */ /* 0x000fe200079be004 */
[----:B------:R-:W-:Y:S01]  /*2000*/  IMAD.MOV.U32 R0, RZ, RZ, 0x40 ;  /* 0x00000040ff007424 */ /* 0x000fe200078e00ff */
[----:B--2---:R-:W-:Y:S01]  /*2010*/  IADD3 R4, P2, R6, UR10, RZ ;  /* 0x0000000a06047c10 */ /* 0x004fe2000ff5e0ff */
[----:B------:R-:W-:Y:S01]  /*2020*/  HMMA.16816.F32.BF16 R92, R12, R32, RZ ;  /* 0x000000200c5c723c */ /* 0x000fe200000418ff */
[----:B------:R-:W-:-:S02]  /*2030*/  IADD3.X R9, RZ, UR11, R5, P5, P1 ;  /* 0x0000000bff097c10 */ /* 0x000fc4000afe2405 */
[C---:B------:R-:W-:Y:S02]  /*2040*/  ISETP.LT.OR P5, PT, R30.reuse, 0x21, P4 ;  /* 0x000000211e00780c */ /* 0x040fe400027a1670 */
[----:B------:R-:W-:Y:S01]  /*2050*/  ISETP.LT.OR P1, PT, R30, 0x21, P3 ;  /* 0x000000211e00780c */ /* 0x000fe20001f21670 */
[----:B------:R2:W-:Y:S01]  /*2060*/  LDGSTS.E.BYPASS.LTC128B.128 [R243+0x4080], [R8.64], !P6 ;  /* 0x0408000008f37fae */ /* 0x0005e2000f101d4e */
[----:B------:R-:W-:Y:S01]  /*2070*/  SEL R0, R0, 0xffffffc0, !P0 ;  /* 0xffffffc000007807 */ /* 0x000fe20004000000 */
[----:B------:R-:W-:Y:S01]  /*2080*/  HMMA.16816.F32.BF16 R104, R12, R34, RZ ;  /* 0x000000220c68723c */ /* 0x000fe200000418ff */
[----:B------:R-:W-:Y:S02]  /*2090*/  IADD3.X R5, R7, UR11, RZ, P2, !PT ;  /* 0x0000000b07057c10 */ /* 0x000fe400097fe4ff */
[----:B------:R-:W-:Y:S01]  /*20a0*/  ISETP.GT.AND P0, PT, R122, UR8, PT ;  /* 0x000000087a007c0c */ /* 0x000fe2000bf04270 */
[----:B------:R-:W-:Y:S02]  /*20b0*/  IMAD.IADD R230, R224, 0x1, R0 ;  /* 0x00000001e0e67824 */ /* 0x000fe400078e0200 */
[----:B------:R-:W-:Y:S01]  /*20c0*/  IMAD.IADD R229, R0, 0x1, R235 ;  /* 0x0000000100e57824 */ /* 0x000fe200078e02eb */
[----:B------:R-:W-:Y:S01]  /*20d0*/  LOP3.LUT R0, R120, R121, RZ, 0xfc, !PT ;  /* 0x0000007978007212 */ /* 0x000fe200078efcff */
[----:B------:R3:W-:Y:S01]  /*20e0*/  LDGSTS.E.BYPASS.LTC128B.128 [R243+0x3080], [R4.64], !P5 ;  /* 0x0308000004f37fae */ /* 0x0007e2000e901d4e */
[C---:B-1----:R-:W-:Y:S03]  /*20f0*/  HMMA.16816.F32.BF16 R96, R20.reuse, R44, R36 ;  /* 0x0000002c1460723c */ /* 0x042fe60000041824 */
[----:B------:R3:W-:Y:S04]  /*2100*/  LDGSTS.E.BYPASS.LTC128B.128 [R243+0x4880], [R4.64+0x80], !P1 ;  /* 0x0488008004f37fae */ /* 0x0007e8000c901d4e */
[----:B------:R-:W-:Y:S01]  /*2110*/  LDSM.16.M88.4 R32, [R230+0x5080] ;  /* 0x00508000e620783b */ /* 0x000fe20000000200 */
[C---:B------:R-:W-:Y:S03]  /*2120*/  HMMA.16816.F32.BF16 R88, R20.reuse, R48, R24 ;  /* 0x000000301458723c */ /* 0x040fe60000041818 */
[----:B------:R-:W-:Y:S04]  /*2130*/  LDSM.16.M88.4 R24, [R230+0x5880] ;  /* 0x00588000e618783b */ /* 0x000fe80000000200 */
[----:B------:R-:W-:Y:S01]  /*2140*/  LDSM.16.M88.4 R36, [R230+0x6080] ;  /* 0x00608000e624783b */ /* 0x000fe20000000200 */
[C---:B------:R-:W-:Y:S03]  /*2150*/  HMMA.16816.F32.BF16 R100, R20.reuse, R52, R56 ;  /* 0x000000341464723c */ /* 0x040fe60000041838 */
[----:B--2---:R-:W1:Y:S04]  /*2160*/  LDSM.16.M88.4 R8, [R232+0xa080] ;  /* 0x00a08000e808783b */ /* 0x004e680000000200 */
[----:B------:R-:W2:Y:S01]  /*2170*/  LDSM.16.M88.4 R12, [R232+0x8080] ;  /* 0x00808000e80c783b */ /* 0x000ea20000000200 */
[C---:B------:R-:W-:Y:S03]  /*2180*/  HMMA.16816.F32.BF16 R84, R20.reuse, R54, R64 ;  /* 0x000000361454723c */ /* 0x040fe60000041840 */
[----:B------:R-:W-:Y:S04]  /*2190*/  LDSM.16.M88.4 R64, [R229+0x800] ;  /* 0x00080000e540783b */ /* 0x000fe80000000200 */
[----:B---3--:R-:W-:Y:S01]  /*21a0*/  LDSM.16.M88.4 R4, [R234+0xa080] ;  /* 0x00a08000ea04783b */ /* 0x008fe20000000200 */
[C---:B------:R-:W-:Y:S03]  /*21b0*/  HMMA.16816.F32.BF16 R80, R20.reuse, R46, R60 ;  /* 0x0000002e1450723c */ /* 0x040fe6000004183c */
[----:B------:R-:W-:Y:S04]  /*21c0*/  LDSM.16.M88.4 R60, [R229+0x1000] ;  /* 0x00100000e53c783b */ /* 0x000fe80000000200 */
[----:B------:R-:W0:Y:S01]  /*21d0*/  LDGDEPBAR ;  /* 0x00000000000079af */ /* 0x000e220000000000 */
[----:B------:R-:W-:Y:S03]  /*21e0*/  HMMA.16816.F32.BF16 R76, R20, R50, R40 ;  /* 0x00000032144c723c */ /* 0x000fe60000041828 */
[----:B------:R-:W3:Y:S04]  /*21f0*/  LDSM.16.M88.4 R40, [R229] ;  /* 0x00000000e528783b */ /* 0x000ee80000000200 */
[----:B------:R-:W4:Y:S01]  /*2200*/  LDSM.16.M88.4 R20, [R234+0x8080] ;  /* 0x00808000ea14783b */ /* 0x000f220000000200 */
[C---:B------:R-:W-:Y:S08]  /*2210*/  HMMA.16816.F32.BF16 R72, R16.reuse, R52, R72 ;  /* 0x000000341048723c */ /* 0x040ff00000041848 */
[C---:B------:R-:W-:Y:S08]  /*2220*/  HMMA.16816.F32.BF16 R68, R16.reuse, R44, R68 ;  /* 0x0000002c1044723c */ /* 0x040ff00000041844 */
[C---:B------:R-:W-:Y:S08]  /*2230*/  HMMA.16816.F32.BF16 R52, R16.reuse, R54, R112 ;  /* 0x000000361034723c */ /* 0x040ff00000041870 */
[C---:B------:R-:W-:Y:S08]  /*2240*/  HMMA.16816.F32.BF16 R56, R16.reuse, R48, R92 ;  /* 0x000000301038723c */ /* 0x040ff0000004185c */
[C---:B------:R-:W-:Y:S08]  /*2250*/  HMMA.16816.F32.BF16 R44, R16.reuse, R46, R108 ;  /* 0x0000002e102c723c */ /* 0x040ff0000004186c */
[----:B------:R-:W-:Y:S01]  /*2260*/  HMMA.16816.F32.BF16 R48, R16, R50, R104 ;  /* 0x000000321030723c */ /* 0x000fe20000041868 */
[----:B------:R-:W-:Y:S07]  /*2270*/  LDSM.16.M88.4 R16, [R231+0xe080] ;  /* 0x00e08000e710783b */ /* 0x000fee0000000200 */
[C---:B-1----:R-:W-:Y:S08]  /*2280*/  HMMA.16816.F32.BF16 R92, R8.reuse, R32, R100 ;  /* 0x00000020085c723c */ /* 0x042ff00000041864 */
[C---:B------:R-:W-:Y:S08]  /*2290*/  HMMA.16816.F32.BF16 R96, R8.reuse, R24, R96 ;  /* 0x000000180860723c */ /* 0x040ff00000041860 */
[C---:B------:R-:W-:Y:S08]  /*22a0*/  HMMA.16816.F32.BF16 R88, R8.reuse, R36, R88 ;  /* 0x000000240858723c */ /* 0x040ff00000041858 */
[C---:B------:R-:W-:Y:S08]  /*22b0*/  HMMA.16816.F32.BF16 R84, R8.reuse, R34, R84 ;  /* 0x000000220854723c */ /* 0x040ff00000041854 */
[C---:B------:R-:W-:Y:S08]  /*22c0*/  HMMA.16816.F32.BF16 R80, R8.reuse, R26, R80 ;  /* 0x0000001a0850723c */ /* 0x040ff00000041850 */
[----:B------:R-:W-:Y:S08]  /*22d0*/  HMMA.16816.F32.BF16 R8, R8, R38, R76 ;  /* 0x000000260808723c */ /* 0x000ff0000004184c */
[C---:B--2---:R-:W-:Y:S08]  /*22e0*/  HMMA.16816.F32.BF16 R72, R12.reuse, R32, R72 ;  /* 0x000000200c48723c */ /* 0x044ff00000041848 */
[C---:B------:R-:W-:Y:S01]  /*22f0*/  HMMA.16816.F32.BF16 R52, R12.reuse, R34, R52 ;  /* 0x000000220c34723c */ /* 0x040fe20000041834 */
[----:B------:R-:W1:Y:S07]  /*2300*/  LDSM.16.M88.4 R32, [R224+0x6880] ;  /* 0x00688000e020783b */ /* 0x000e6e0000000200 */
[C---:B------:R-:W-:Y:S08]  /*2310*/  HMMA.16816.F32.BF16 R108, R12.reuse, R24, R68 ;  /* 0x000000180c6c723c */ /* 0x040ff00000041844 */
[C---:B------:R-:W-:Y:S01]  /*2320*/  HMMA.16816.F32.BF16 R116, R12.reuse, R26, R44 ;  /* 0x0000001a0c74723c */ /* 0x040fe2000004182c */
[----:B------:R-:W2:Y:S07]  /*2330*/  LDSM.16.M88.4 R24, [R224+0x7080] ;  /* 0x00708000e018783b */ /* 0x000eae0000000200 */
[C---:B------:R-:W-:Y:S08]  /*2340*/  HMMA.16816.F32.BF16 R112, R12.reuse, R36, R56 ;  /* 0x000000240c70723c */ /* 0x040ff00000041838 */
[----:B------:R-:W-:Y:S01]  /*2350*/  HMMA.16816.F32.BF16 R56, R12, R38, R48 ;  /* 0x000000260c38723c */ /* 0x000fe20000041830 */
[----:B------:R-:W5:Y:S04]  /*2360*/  LDSM.16.M88.4 R12, [R224+0x7880] ;  /* 0x00788000e00c783b */ /* 0x000f680000000200 */
[----:B------:R-:W-:Y:S03]  /*2370*/  LDSM.16.M88.4 R48, [R235+0x2000] ;  /* 0x00200000eb30783b */ /* 0x000fe60000000200 */
[C---:B---3--:R-:W-:Y:S08]  /*2380*/  HMMA.16816.F32.BF16 R44, R4.reuse, R40, R92 ;  /* 0x00000028042c723c */ /* 0x048ff0000004185c */
[C---:B------:R-:W-:Y:S08]  /*2390*/  HMMA.16816.F32.BF16 R36, R4.reuse, R42, R84 ;  /* 0x0000002a0424723c */ /* 0x040ff00000041854 */
[C---:B------:R-:W-:Y:S08]  /*23a0*/  HMMA.16816.F32.BF16 R68, R4.reuse, R64, R96 ;  /* 0x000000400444723c */ /* 0x040ff00000041860 */
[C---:B------:R-:W-:Y:S01]  /*23b0*/  HMMA.16816.F32.BF16 R100, R4.reuse, R62, R8 ;  /* 0x0000003e0464723c */ /* 0x040fe20000041808 */
[----:B------:R-:W3:Y:S07]  /*23c0*/  LDSM.16.M88.4 R8, [R231+0xc080] ;  /* 0x00c08000e708783b */ /* 0x000eee0000000200 */
[C---:B------:R-:W-:Y:S08]  /*23d0*/  HMMA.16816.F32.BF16 R76, R4.reuse, R66, R80 ;  /* 0x00000042044c723c */ /* 0x040ff00000041850 */
[----:B------:R-:W-:Y:S01]  /*23e0*/  HMMA.16816.F32.BF16 R104, R4, R60, R88 ;  /* 0x0000003c0468723c */ /* 0x000fe20000041858 */
[----:B------:R-:W1:Y:S07]  /*23f0*/  LDSM.16.M88.4 R4, [R233+0xe080] ;  /* 0x00e08000e904783b */ /* 0x000e6e0000000200 */
[C---:B----4-:R-:W-:Y:S01]  /*2400*/  HMMA.16816.F32.BF16 R96, R20.reuse, R40, R72 ;  /* 0x000000281460723c */ /* 0x050fe20000041848 */
[----:B------:R-:W4:Y:S07]  /*2410*/  LDSM.16.M88.4 R72, [R235+0x2800] ;  /* 0x00280000eb48783b */ /* 0x000f2e0000000200 */
[C---:B------:R-:W-:Y:S01]  /*2420*/  HMMA.16816.F32.BF16 R88, R20.reuse, R42, R52 ;  /* 0x0000002a1458723c */ /* 0x040fe20000041834 */
[----:B------:R-:W2:Y:S07]  /*2430*/  LDSM.16.M88.4 R52, [R235+0x1800] ;  /* 0x00180000eb34783b */ /* 0x000eae0000000200 */
[C---:B------:R-:W-:Y:S08]  /*2440*/  HMMA.16816.F32.BF16 R92, R20.reuse, R64, R108 ;  /* 0x00000040145c723c */ /* 0x040ff0000004186c */
[C---:B------:R-:W-:Y:S08]  /*2450*/  HMMA.16816.F32.BF16 R108, R20.reuse, R66, R116 ;  /* 0x00000042146c723c */ /* 0x040ff00000041874 */
[C---:B------:R-:W-:Y:S08]  /*2460*/  HMMA.16816.F32.BF16 R112, R20.reuse, R60, R112 ;  /* 0x0000003c1470723c */ /* 0x040ff00000041870 */
[----:B------:R-:W-:Y:S01]  /*2470*/  HMMA.16816.F32.BF16 R84, R20, R62, R56 ;  /* 0x0000003e1454723c */ /* 0x000fe20000041838 */
[----:B------:R-:W3:Y:S07]  /*2480*/  LDSM.16.M88.4 R20, [R233+0xc080] ;  /* 0x00c08000e914783b */ /* 0x000eee0000000200 */
[C---:B-1----:R-:W-:Y:S08]  /*2490*/  HMMA.16816.F32.BF16 R80, R16.reuse, R32, R44 ;  /* 0x000000201050723c */ /* 0x042ff0000004182c */
[C---:B------:R-:W-:Y:S08]  /*24a0*/  HMMA.16816.F32.BF16 R56, R16.reuse, R34, R36 ;  /* 0x000000221038723c */ /* 0x040ff00000041824 */
[C---:B--2---:R-:W-:Y:S08]  /*24b0*/  HMMA.16816.F32.BF16 R44, R16.reuse, R24, R68 ;  /* 0x00000018102c723c */ /* 0x044ff00000041844 */
[C---:B------:R-:W-:Y:S08]  /*24c0*/  HMMA.16816.F32.BF16 R40, R16.reuse, R26, R76 ;  /* 0x0000001a1028723c */ /* 0x040ff0000004184c */
[----:B-----5:R-:W-:Y:S08]  /*24d0*/  HMMA.16816.F32.BF16 R36, R16, R12, R104 ;  /* 0x0000000c1024723c */ /* 0x020ff00000041868 */
[C---:B---3--:R-:W-:Y:S08]  /*24e0*/  HMMA.16816.F32.BF16 R76, R8.reuse, R32, R96 ;  /* 0x00000020084c723c */ /* 0x048ff00000041860 */
[----:B------:R-:W-:Y:S08]  /*24f0*/  HMMA.16816.F32.BF16 R68, R8, R34, R88 ;  /* 0x000000220844723c */ /* 0x000ff00000041858 */
[----:B------:R-:W-:Y:S01]  /*2500*/  HMMA.16816.F32.BF16 R64, R16, R14, R100 ;  /* 0x0000000e1040723c */ /* 0x000fe20000041864 */
[----:B------:R-:W-:Y:S07]  /*2510*/  LDSM.16.M88.4 R16, [R232+0xe080] ;  /* 0x00e08000e810783b */ /* 0x000fee0000000200 */
[C---:B------:R-:W-:Y:S08]  /*2520*/  HMMA.16816.F32.BF16 R60, R8.reuse, R24, R92 ;  /* 0x00000018083c723c */ /* 0x040ff0000004185c */
[C---:B------:R-:W-:Y:S08]  /*2530*/  HMMA.16816.F32.BF16 R32, R8.reuse, R26, R108 ;  /* 0x0000001a0820723c */ /* 0x040ff0000004186c */
[C---:B------:R-:W-:Y:S08]  /*2540*/  HMMA.16816.F32.BF16 R24, R8.reuse, R12, R112 ;  /* 0x0000000c0818723c */ /* 0x040ff00000041870 */
[----:B------:R-:W-:Y:S01]  /*2550*/  HMMA.16816.F32.BF16 R84, R8, R14, R84 ;  /* 0x0000000e0854723c */ /* 0x000fe20000041854 */
[----:B------:R-:W-:Y:S04]  /*2560*/  LDSM.16.M88.4 R12, [R232+0xc080] ;  /* 0x00c08000e80c783b */ /* 0x000fe80000000200 */
[----:B------:R-:W-:Y:S03]  /*2570*/  LDSM.16.M88.4 R8, [R234+0xc080] ;  /* 0x00c08000ea08783b */ /* 0x000fe60000000200 */
[C---:B------:R-:W-:Y:S01]  /*2580*/  HMMA.16816.F32.BF16 R112, R4.reuse, R48, R44 ;  /* 0x000000300470723c */ /* 0x040fe2000004182c */
[----:B------:R-:W1:Y:S07]  /*2590*/  LDSM.16.M88.4 R44, [R230+0x6880] ;  /* 0x00688000e62c783b */ /* 0x000e6e0000000200 */
[C---:B------:R-:W-:Y:S01]  /*25a0*/  HMMA.16816.F32.BF16 R108, R4.reuse, R50, R40 ;  /* 0x00000032046c723c */ /* 0x040fe20000041828 */
[----:B------:R-:W2:Y:S07]  /*25b0*/  LDSM.16.M88.4 R40, [R230+0x7080] ;  /* 0x00708000e628783b */ /* 0x000eae0000000200 */
[C---:B----4-:R-:W-:Y:S01]  /*25c0*/  HMMA.16816.F32.BF16 R104, R4.reuse, R72, R36 ;  /* 0x000000480468723c */ /* 0x050fe20000041824 */
[----:B------:R-:W3:Y:S07]  /*25d0*/  LDSM.16.M88.4 R36, [R230+0x7880] ;  /* 0x00788000e624783b */ /* 0x000eee0000000200 */
[C---:B------:R-:W-:Y:S08]  /*25e0*/  HMMA.16816.F32.BF16 R116, R4.reuse, R52, R80 ;  /* 0x000000340474723c */ /* 0x040ff00000041850 */
[----:B------:R-:W-:Y:S08]  /*25f0*/  HMMA.16816.F32.BF16 R80, R4, R54, R56 ;  /* 0x000000360450723c */ /* 0x000ff00000041838 */
[C---:B------:R-:W-:Y:S08]  /*2600*/  HMMA.16816.F32.BF16 R100, R20.reuse, R52, R76 ;  /* 0x000000341464723c */ /* 0x040ff0000004184c */
[----:B------:R-:W-:Y:S08]  /*2610*/  HMMA.16816.F32.BF16 R96, R20, R54, R68 ;  /* 0x000000361460723c */ /* 0x000ff00000041844 */
[----:B------:R-:W-:Y:S01]  /*2620*/  HMMA.16816.F32.BF16 R56, R4, R74, R64 ;  /* 0x0000004a0438723c */ /* 0x000fe20000041840 */
[----:B------:R-:W-:Y:S07]  /*2630*/  LDSM.16.M88.4 R4, [R236+0xe080] ;  /* 0x00e08000ec04783b */ /* 0x000fee0000000200 */
[C---:B------:R-:W-:Y:S08]  /*2640*/  HMMA.16816.F32.BF16 R92, R20.reuse, R48, R60 ;  /* 0x00000030145c723c */ /* 0x040ff0000004183c */
[C---:B------:R-:W-:Y:S01]  /*2650*/  HMMA.16816.F32.BF16 R88, R20.reuse, R50, R32 ;  /* 0x000000321458723c */ /* 0x040fe20000041820 */
[----:B------:R-:W4:Y:S07]  /*2660*/  LDSM.16.M88.4 R32, [R229+0x1800] ;  /* 0x00180000e520783b */ /* 0x000f2e0000000200 */
[C---:B------:R-:W-:Y:S01]  /*2670*/  HMMA.16816.F32.BF16 R64, R20.reuse, R72, R24 ;  /* 0x000000481440723c */ /* 0x040fe20000041818 */
[----:B------:R-:W5:Y:S07]  /*2680*/  LDSM.16.M88.4 R24, [R229+0x2000] ;  /* 0x00200000e518783b */ /* 0x000f6e0000000200 */
[----:B------:R-:W-:Y:S01]  /*2690*/  HMMA.16816.F32.BF16 R60, R20, R74, R84 ;  /* 0x0000004a143c723c */ /* 0x000fe20000041854 */
[----:B------:R-:W3:Y:S01]  /*26a0*/  LDSM.16.M88.4 R20, [R229+0x2800] ;  /* 0x00280000e514783b */ /* 0x000ee20000000200 */
[----:B------:R-:W-:-:S06]  /*26b0*/  DEPBAR.LE SB0, 0x0 ;  /* 0x000080000000791a */ /* 0x000fcc0000000000 */
[C---:B-1----:R-:W-:Y:S08]  /*26c0*/  HMMA.16816.F32.BF16 R84, R16.reuse, R44, R116 ;  /* 0x0000002c1054723c */ /* 0x042ff00000041874 */
[----:B------:R-:W-:Y:S08]  /*26d0*/  HMMA.16816.F32.BF16 R80, R16, R46, R80 ;  /* 0x0000002e1050723c */ /* 0x000ff00000041850 */
[C---:B------:R-:W-:Y:S08]  /*26e0*/  HMMA.16816.F32.BF16 R52, R12.reuse, R44, R100 ;  /* 0x0000002c0c34723c */ /* 0x040ff00000041864 */
[----:B------:R-:W-:Y:S08]  /*26f0*/  HMMA.16816.F32.BF16 R48, R12, R46, R96 ;  /* 0x0000002e0c30723c */ /* 0x000ff00000041860 */
[C---:B--2---:R-:W-:Y:S08]  /*2700*/  HMMA.16816.F32.BF16 R76, R16.reuse, R40, R112 ;  /* 0x00000028104c723c */ /* 0x044ff00000041870 */
[C---:B------:R-:W-:Y:S08]  /*2710*/  HMMA.16816.F32.BF16 R72, R16.reuse, R42, R108 ;  /* 0x0000002a1048723c */ /* 0x040ff0000004186c */
[C---:B---3--:R-:W-:Y:S08]  /*2720*/  HMMA.16816.F32.BF16 R68, R16.reuse, R36, R104 ;  /* 0x000000241044723c */ /* 0x048ff00000041868 */
[----:B------:R-:W-:Y:S08]  /*2730*/  HMMA.16816.F32.BF16 R56, R16, R38, R56 ;  /* 0x000000261038723c */ /* 0x000ff00000041838 */
[C---:B------:R-:W-:Y:S08]  /*2740*/  HMMA.16816.F32.BF16 R44, R12.reuse, R40, R92 ;  /* 0x000000280c2c723c */ /* 0x040ff0000004185c */
[C---:B------:R-:W-:Y:S08]  /*2750*/  HMMA.16816.F32.BF16 R40, R12.reuse, R42, R88 ;  /* 0x0000002a0c28723c */ /* 0x040ff00000041858 */
[C---:B------:R-:W-:Y:S08]  /*2760*/  HMMA.16816.F32.BF16 R16, R12.reuse, R36, R64 ;  /* 0x000000240c10723c */ /* 0x040ff00000041840 */
[----:B------:R-:W-:Y:S08]  /*2770*/  HMMA.16816.F32.BF16 R12, R12, R38, R60 ;  /* 0x000000260c0c723c */ /* 0x000ff0000004183c */
[C---:B----4-:R-:W-:Y:S08]  /*2780*/  HMMA.16816.F32.BF16 R84, R4.reuse, R32, R84 ;  /* 0x000000200454723c */ /* 0x050ff00000041854 */
[----:B------:R-:W-:Y:S08]  /*2790*/  HMMA.16816.F32.BF16 R80, R4, R34, R80 ;  /* 0x000000220450723c */ /* 0x000ff00000041850 */
[C---:B------:R-:W-:Y:S08]  /*27a0*/  HMMA.16816.F32.BF16 R52, R8.reuse, R32, R52 ;  /* 0x000000200834723c */ /* 0x040ff00000041834 */
[----:B------:R-:W-:Y:S08]  /*27b0*/  HMMA.16816.F32.BF16 R48, R8, R34, R48 ;  /* 0x000000220830723c */ /* 0x000ff00000041830 */
[C---:B-----5:R-:W-:Y:S08]  /*27c0*/  HMMA.16816.F32.BF16 R76, R4.reuse, R24, R76 ;  /* 0x00000018044c723c */ /* 0x060ff0000004184c */
[C---:B------:R-:W-:Y:S08]  /*27d0*/  HMMA.16816.F32.BF16 R72, R4.reuse, R26, R72 ;  /* 0x0000001a0448723c */ /* 0x040ff00000041848 */
[C---:B------:R-:W-:Y:S08]  /*27e0*/  HMMA.16816.F32.BF16 R68, R4.reuse, R20, R68 ;  /* 0x000000140444723c */ /* 0x040ff00000041844 */
[----:B------:R-:W-:Y:S08]  /*27f0*/  HMMA.16816.F32.BF16 R60, R4, R22, R56 ;  /* 0x00000016043c723c */ /* 0x000ff00000041838 */
[C---:B------:R-:W-:Y:S08]  /*2800*/  HMMA.16816.F32.BF16 R44, R8.reuse, R24, R44 ;  /* 0x00000018082c723c */ /* 0x040ff0000004182c */
        /* <DEDUP_REMOVED lines=14> */
[----:B------:R-:W-:Y:S01]  /*28f0*/  IMAD.IADD R5, R9, 0x1, R5 ;  /* 0x0000000109057824 */ /* 0x000fe200078e0205 */
[----:B------:R-:W-:Y:S02]  /*2900*/  IADD3 R6, P5, R4, UR4, RZ ;  /* 0x0000000404067c10 */ /* 0x000fe4000ffbe0ff */
[----:B------:R-:W-:Y:S02]  /*2910*/  IADD3 R10, P2, P1, R7, 0x80, R4 ;  /* 0x00000080070a7810 */ /* 0x000fe4000795e004 */
[----:B------:R-:W-:Y:S02]  /*2920*/  LEA.HI.X R5, R8, c[0x0][0x1cc], R5, 0x1, P0 ;  /* 0x0000730008057a11 */ /* 0x000fe400000f0c05 */
[----:B------:R-:W-:-:S02]  /*2930*/  IADD3 R8, P0, R6, UR4, RZ ;  /* 0x0000000406087c10 */ /* 0x000fc4000ff1e0ff */
[----:B------:R-:W-:Y:S01]  /*2940*/  IADD3.X R7, R5, UR6, RZ, P5, !PT ;  /* 0x0000000605077c10 */ /* 0x000fe2000affe4ff */
[----:B------:R-:W-:Y:S01]  /*2950*/  @!PT LDS RZ, [RZ] ;  /* 0x00000000fffff984 */ /* 0x000fe20000000800 */
[----:B------:R-:W-:Y:S01]  /*2960*/  @!PT LDS RZ, [RZ] ;  /* 0x00000000fffff984 */ /* 0x000fe20000000800 */
[----:B------:R-:W-:Y:S01]  /*2970*/  @!PT LDS RZ, [RZ] ;  /* 0x00000000fffff984 */ /* 0x000fe20000000800 */
[----:B------:R1:W-:Y:S01]  /*2980*/  LDGSTS.E.BYPASS.LTC128B.128 [R243+0x5080], [R4.64], !P4 ;  /* 0x0508000004f37fae */ /* 0x0003e2000e101d4e */
[----:B------:R-:W-:Y:S02]  /*2990*/  IADD3.X R11, RZ, UR6, R5, P2, P1 ;  /* 0x00000006ff0b7c10 */ /* 0x000fe400097e2405 */
[----:B------:R-:W-:Y:S01]  /*29a0*/  IADD3.X R9, R7, UR6, RZ, P0, !PT ;  /* 0x0000000607097c10 */ /* 0x000fe200087fe4ff */
[----:B------:R1:W-:Y:S04]  /*29b0*/  LDGSTS.E.BYPASS.LTC128B.128 [R243+0x6880], [R4.64+0x80], !P3 ;  /* 0x0688008004f37fae */ /* 0x0003e8000d901d4e */
[----:B------:R1:W-:Y:S04]  /*29c0*/  LDGSTS.E.BYPASS.LTC128B.128 [R243+0x5880], [R6.64], !P4 ;  /* 0x0588000006f37fae */ /* 0x0003e8000e101d4e */
[----:B------:R1:W-:Y:S04]  /*29d0*/  LDGSTS.E.BYPASS.LTC128B.128 [R243+0x7080], [R10.64], !P3 ;  /* 0x070800000af37fae */ /* 0x0003e8000d901d4e */
[----:B------:R1:W-:Y:S04]  /*29e0*/  LDGSTS.E.BYPASS.LTC128B.128 [R243+0x6080], [R8.64], !P4 ;  /* 0x0608000008f37fae */ /* 0x0003e8000e101d4e */
[----:B------:R1:W-:Y:S02]  /*29f0*/  LDGSTS.E.BYPASS.LTC128B.128 [R243+0x7880], [R8.64+0x80], !P3 ;  /* 0x0788008008f37fae */ /* 0x0003e4000d901d4e */
.L_x_881:
[----:B-1----:R-:W-:Y:S01]  /*2a00*/  FMUL.FTZ R4, R53, c[0x0][0x320] ;  /* 0x0000c80035047a20 */ /* 0x002fe20000410000 */
[----:B------:R-:W-:Y:S01]  /*2a10*/  SHF.R.S32.HI R7, RZ, 0x1f, R123 ;  /* 0x0000001fff077819 */ /* 0x000fe2000001147b */
[----:B------:R-:W-:Y:S01]  /*2a20*/  FMUL.FTZ R5, R44, c[0x0][0x320] ;  /* 0x0000c8002c057a20 */ /* 0x000fe20000410000 */
[----:B------:R-:W-:Y:S01]  /*2a30*/  LEA.HI R6, R126, R129, RZ, 0x2 ;  /* 0x000000817e067211 */ /* 0x000fe200078f10ff */
[----:B------:R1:W2:Y:S01]  /*2a40*/  MUFU.TANH R24, R4 ;  /* 0x0000000400187308 */ /* 0x0002a20000002400 */
[----:B------:R-:W-:Y:S01]  /*2a50*/  PLOP3.LUT P1, PT, PT, PT, UP3, 0x80, 0x0 ;  /* 0x000000000000781c */ /* 0x000fe20003f2f038 */
[----:B------:R-:W-:Y:S01]  /*2a60*/  FMUL.FTZ R10, R40, c[0x0][0x320] ;  /* 0x0000c800280a7a20 */ /* 0x000fe20000410000 */
[----:B------:R-:W-:Y:S01]  /*2a70*/  LOP3.LUT R6, R6, 0xfffffffc, RZ, 0xc0, !PT ;  /* 0xfffffffc06067812 */ /* 0x000fe200078ec0ff */
[----:B------:R-:W-:Y:S01]  /*2a80*/  ULDC UR6, c[0x0][0x324] ;  /* 0x0000c90000067ab9 */ /* 0x000fe20000000800 */
[----:B------:R-:W-:Y:S01]  /*2a90*/  PLOP3.LUT P0, PT, PT, PT, UP3, 0x80, 0x0 ;  /* 0x000000000000781c */ /* 0x000fe20003f0f038 */
[----:B------:R-:W-:Y:S01]  /*2aa0*/  ULOP3.LUT UR6, URZ, UR6, URZ, 0x33, !UPT ;  /* 0x000000063f067292 */ /* 0x000fe2000f8e333f */
[----:B------:R-:W0:Y:S01]  /*2ab0*/  LDGDEPBAR ;  /* 0x00000000000079af */ /* 0x000e220000000000 */
[----:B------:R3:W4:Y:S01]  /*2ac0*/  MUFU.TANH R20, R5 ;  /* 0x0000000500147308 */ /* 0x0007220000002400 */
[----:B------:R-:W-:-:S02]  /*2ad0*/  IMAD.IADD R6, R129, 0x1, -R6 ;  /* 0x0000000181067824 */ /* 0x000fc400078e0a06 */
[----:B-1----:R-:W-:-:S05]  /*2ae0*/  FMUL.FTZ R4, R48, c[0x0][0x320] ;  /* 0x0000c80030047a20 */ /* 0x002fca0000410000 */
[----:B------:R1:W1:Y:S01]  /*2af0*/  MUFU.TANH R16, R10 ;  /* 0x0000000a00107308 */ /* 0x0002620000002400 */
[----:B---3--:R-:W-:-:S07]  /*2b00*/  LEA.HI R5, R7, R123, RZ, 0x2 ;  /* 0x0000007b07057211 */ /* 0x008fce00078f10ff */
[----:B------:R3:W2:Y:S01]  /*2b10*/  MUFU.TANH R23, R4 ;  /* 0x0000000400177308 */ /* 0x0006a20000002400 */
[----:B------:R-:W-:Y:S01]  /*2b20*/  FMUL.FTZ R7, R45, c[0x0][0x320] ;  /* 0x0000c8002d077a20 */ /* 0x000fe20000410000 */
[----:B------:R-:W-:-:S06]  /*2b30*/  LOP3.LUT R5, R5, 0xffffffc, RZ, 0xc0, !PT ;  /* 0x0ffffffc05057812 */ /* 0x000fcc00078ec0ff */
[----:B------:R-:W2:Y:S01]  /*2b40*/  MUFU.TANH R17, R7 ;  /* 0x0000000700117308 */ /* 0x000ea20000002400 */
[----:B------:R-:W-:Y:S01]  /*2b50*/  IMAD.IADD R8, R123, 0x1, -R5 ;  /* 0x000000017b087824 */ /* 0x000fe200078e0a05 */
[----:B------:R-:W-:Y:S01]  /*2b60*/  LEA.HI R5, R6, R6, RZ, 0x1 ;  /* 0x0000000606057211 */ /* 0x000fe200078f08ff */
[----:B-1----:R-:W-:Y:S02]  /*2b70*/  FMUL.FTZ R10, R41, c[0x0][0x320] ;  /* 0x0000c800290a7a20 */ /* 0x002fe40000410000 */
[----:B---3--:R-:W-:-:S03]  /*2b80*/  FMUL.FTZ R4, R49, c[0x0][0x320] ;  /* 0x0000c80031047a20 */ /* 0x008fc60000410000 */
[----:B------:R-:W1:Y:S08]  /*2b90*/  MUFU.TANH R15, R10 ;  /* 0x0000000a000f7308 */ /* 0x000e700000002400 */
[----:B------:R3:W1:Y:S02]  /*2ba0*/  MUFU.TANH R21, R4 ;  /* 0x0000000400157308 */ /* 0x0006640000002400 */
[----:B---3--:R-:W-:-:S05]  /*2bb0*/  LOP3.LUT R4, R124, 0xffffffe0, RZ, 0xc0, !PT ;  /* 0xffffffe07c047812 */ /* 0x008fca00078ec0ff */
[----:B------:R-:W-:-:S05]  /*2bc0*/  IMAD.IADD R4, R129, 0x1, -R4 ;  /* 0x0000000181047824 */ /* 0x000fca00078e0a04 */
[----:B------:R-:W-:-:S04]  /*2bd0*/  SHF.R.S32.HI R9, RZ, 0x1f, R4 ;  /* 0x0000001fff097819 */ /* 0x000fc80000011404 */
[----:B------:R-:W-:-:S04]  /*2be0*/  LEA.HI R9, R9, R4, RZ, 0x2 ;  /* 0x0000000409097211 */ /* 0x000fc800078f10ff */
[----:B------:R-:W-:-:S05]  /*2bf0*/  LEA.HI.SX32 R7, R9, UR17, 0x1e ;  /* 0x0000001109077c11 */ /* 0x000fca000f8ff2ff */
[----:B------:R-:W-:Y:S01]  /*2c00*/  IMAD R11, R8, 0x10, R7 ;  /* 0x00000010080b7824 */ /* 0x000fe200078e0207 */
[C---:B------:R-:W-:Y:S02]  /*2c10*/  SHF.L.U32 R7, R5.reuse, 0x5, RZ ;  /* 0x0000000505077819 */ /* 0x040fe400000006ff */
[----:B------:R-:W-:Y:S02]  /*2c20*/  LOP3.LUT R8, R5, 0x1ffffffe, RZ, 0xc0, !PT ;  /* 0x1ffffffe05087812 */ /* 0x000fe400078ec0ff */
[----:B------:R-:W-:Y:S02]  /*2c30*/  LOP3.LUT R5, R7, 0xffffffc0, RZ, 0xc0, !PT ;  /* 0xffffffc007057812 */ /* 0x000fe400078ec0ff */
[----:B------:R-:W-:Y:S01]  /*2c40*/  IADD3.X R7, R28, c[0x0][0x1d0], RZ, PT, !PT ;  /* 0x000074001c077a10 */ /* 0x000fe20003ffe4ff */
[----:B------:R-:W-:Y:S02]  /*2c50*/  IMAD.IADD R6, R6, 0x1, -R8 ;  /* 0x0000000106067824 */ /* 0x000fe400078e0a08 */
[----:B------:R-:W-:-:S02]  /*2c60*/  IMAD.IADD R5, R5, 0x1, R11 ;  /* 0x0000000105057824 */ /* 0x000fc400078e020b */
[----:B------:R-:W-:Y:S02]  /*2c70*/  FMUL.FTZ R8, R33, c[0x0][0x320] ;  /* 0x0000c80021087a20 */ /* 0x000fe40000410000 */
[----:B------:R-:W-:Y:S02]  /*2c80*/  IMAD R12, R6, 0x8, R5 ;  /* 0x00000008060c7824 */ /* 0x000fe400078e0205 */
[----:B------:R-:W-:Y:S02]  /*2c90*/  FMUL.FTZ R5, R36, c[0x0][0x320] ;  /* 0x0000c80024057a20 */ /* 0x000fe40000410000 */
[----:B------:R-:W-:Y:S01]  /*2ca0*/  @P1 IMAD.HI.U32 R6, R12, c[0x0][0x2c8], RZ ;  /* 0x0000b2000c061a27 */ /* 0x000fe200078e00ff */
[----:B------:R3:W-:Y:S01]  /*2cb0*/  STL [R1+0x28], R12 ;  /* 0x0000280c01007387 */ /* 0x0007e20000100800 */
[----:B------:R5:W1:Y:S01]  /*2cc0*/  MUFU.TANH R13, R5 ;  /* 0x00000005000d7308 */ /* 0x000a620000002400 */
[----:B------:R-:W-:Y:S02]  /*2cd0*/  MOV R10, R12 ;  /* 0x0000000c000a7202 */ /* 0x000fe40000000f00 */
[----:B------:R-:W-:-:S02]  /*2ce0*/  @P0 SHF.R.U32.HI R10, RZ, c[0x0][0x2cc], R6 ;  /* 0x0000b300ff0a0a19 */ /* 0x000fc40000011606 */
[----:B------:R-:W-:-:S03]  /*2cf0*/  PLOP3.LUT P0, PT, PT, PT, UP2, 0x40, 0x0 ;  /* 0x000000000000781c */ /* 0x000fc60003f0e828 */
[----:B------:R-:W1:Y:S01]  /*2d00*/  SHFL.IDX PT, R6, R10, RZ, 0x1c1f ;  /* 0x001c1fff0a067589 */ /* 0x000e6200000e0000 */
[----:B-----5:R-:W-:-:S04]  /*2d10*/  FMUL.FTZ R5, R37, c[0x0][0x320] ;  /* 0x0000c80025057a20 */ /* 0x020fc80000410000 */
[----:B---3--:R3:W1:Y:S02]  /*2d20*/  MUFU.TANH R12, R5 ;  /* 0x00000005000c7308 */ /* 0x0086640000002400 */
[----:B---3--:R-:W-:-:S06]  /*2d30*/  FMUL.FTZ R5, R32, c[0x0][0x320] ;  /* 0x0000c80020057a20 */ /* 0x008fcc0000410000 */
[----:B------:R3:W1:Y:S02]  /*2d40*/  MUFU.TANH R11, R5 ;  /* 0x00000005000b7308 */ /* 0x0006640000002400 */
[----:B---3--:R-:W-:-:S06]  /*2d50*/  LOP3.LUT R5, R9, 0x7ffffffc, RZ, 0xc0, !PT ;  /* 0x7ffffffc09057812 */ /* 0x008fcc00078ec0ff */
[----:B------:R-:W3:Y:S01]  /*2d60*/  MUFU.TANH R9, R8 ;  /* 0x0000000800097308 */ /* 0x000ee20000002400 */
[----:B------:R-:W-:Y:S02]  /*2d70*/  IMAD.IADD R4, R4, 0x1, -R5 ;  /* 0x0000000104047824 */ /* 0x000fe400078e0a05 */
[----:B------:R-:W-:Y:S02]  /*2d80*/  FMUL.FTZ R5, R52, c[0x0][0x320] ;  /* 0x0000c80034057a20 */ /* 0x000fe40000410000 */
[----:B------:R-:W-:-:S03]  /*2d90*/  IMAD.SHL.U32 R22, R4, 0x2, RZ ;  /* 0x0000000204167824 */ /* 0x000fc600078e00ff */
[----:B------:R5:W2:Y:S02]  /*2da0*/  MUFU.TANH R8, R5 ;  /* 0x0000000500087308 */ /* 0x000aa40000002400 */
[----:B------:R-:W-:Y:S01]  /*2db0*/  IADD3 R4, R7, -c[0x0][0x168], -R22 ;  /* 0x80005a0007047a10 */ /* 0x000fe20007ffe816 */
[----:B------:R2:W-:Y:S01]  /*2dc0*/  STL [R1], R22 ;  /* 0x0000001601007387 */ /* 0x0005e20000100800 */
[----:B------:R-:W-:Y:S02]  /*2dd0*/  IADD3 R18, -R22, c[0x0][0x1d0], R28 ;  /* 0x0000740016127a10 */ /* 0x000fe40007ffe11c */
[C---:B------:R-:W-:Y:S02]  /*2de0*/  IADD3 R14, R4.reuse, c[0x0][0x328], RZ ;  /* 0x0000ca00040e7a10 */ /* 0x040fe40007ffe0ff */
[----:B------:R-:W-:-:S05]  /*2df0*/  IADD3 R19, R4, UR6, RZ ;  /* 0x0000000604137c10 */ /* 0x000fca000fffe0ff */
[--C-:B-1----:R-:W-:Y:S02]  /*2e00*/  IMAD.IADD R4, R19, 0x1, R6.reuse ;  /* 0x0000000113047824 */ /* 0x102fe400078e0206 */
[----:B-----5:R-:W-:-:S05]  /*2e10*/  IMAD.IADD R5, R14, 0x1, R6 ;  /* 0x000000010e057824 */ /* 0x020fca00078e0206 */
[----:B------:R-:W-:Y:S02]  /*2e20*/  IMNMX R5, R5, R18, PT ;  /* 0x0000001205057217 */ /* 0x000fe40003800200 */
[----:B--2---:R-:W-:Y:S01]  /*2e30*/  IADD3 R22, R28, -R22, RZ ;  /* 0x800000161c167210 */ /* 0x004fe20007ffe0ff */
[----:B------:R-:W-:Y:S05]  /*2e40*/  @P0 BRA `(.L_x_882) ;  /* 0x0000015000000947 */ /* 0x000fea0003800000 */
[----:B---34-:R-:W-:Y:S01]  /*2e50*/  IADD3 R6, R6, c[0x0][0x1d0], RZ ;  /* 0x0000740006067a10 */ /* 0x018fe20007ffe0ff */
        /* <DEDUP_REMOVED lines=11> */
.L_x_884:
[----:B------:R-:W-:-:S04]  /*2f10*/  MOV R7, c[0x0][0x32c] ;  /* 0x0000cb0000077a02 */ /* 0x000fc80000000f00 */
[----:B------:R-:W-:-:S13]  /*2f20*/  ISETP.NE.AND P0, PT, R7, 0x1, PT ;  /* 0x000000010700780c */ /* 0x000fda0003f05270 */
[----:B------:R-:W-:-:S05]  /*2f30*/  @P0 IMAD.HI.U32 R7, R6, c[0x0][0x330], RZ ;  /* 0x0000cc0006070a27 */ /* 0x000fca00078e00ff */
[----:B------:R-:W-:Y:S02]  /*2f40*/  @P0 SHF.R.U32.HI R6, RZ, c[0x0][0x334], R7 ;  /* 0x0000cd00ff060a19 */ /* 0x000fe40000011607 */
.L_x_885:
[----:B------:R-:W-:Y:S05]  /*2f50*/  BSYNC B0 ;  /* 0x0000000000007941 */ /* 0x000fea0003800000 */
.L_x_883:
[----:B------:R-:W-:-:S05]  /*2f60*/  IMAD R6, R6, c[0x0][0x32c], R22 ;  /* 0x0000cb0006067a24 */ /* 0x000fca00078e0216 */
[----:B------:R-:W-:Y:S02]  /*2f70*/  IADD3 R7, R6, c[0x0][0x32c], RZ ;  /* 0x0000cb0006077a10 */ /* 0x000fe40007ffe0ff */
[----:B------:R-:W-:Y:S02]  /*2f80*/  IMNMX R4, R4, R6, !PT ;  /* 0x0000000604047217 */ /* 0x000fe40007800200 */
[----:B------:R-:W-:Y:S02]  /*2f90*/  IMNMX R5, R5, R7, PT ;  /* 0x0000000705057217 */ /* 0x000fe40003800200 */
.L_x_882:
[C---:B---34-:R-:W-:Y:S01]  /*2fa0*/  ISETP.GE.AND P0, PT, R28.reuse, 0x2, PT ;  /* 0x000000021c00780c */ /* 0x058fe20003f06270 */
[----:B------:R-:W1:Y:S01]  /*2fb0*/  SHFL.IDX PT, R6, R10, 0x1, 0x1c1f ;  /* 0x003c1f000a067f89 */ /* 0x000e6200000e0000 */
[----:B------:R-:W-:Y:S02]  /*2fc0*/  ISETP.GE.AND P2, PT, R28, 0xa, PT ;  /* 0x0000000a1c00780c */ /* 0x000fe40003f46270 */
[----:B------:R-:W-:Y:S02]  /*2fd0*/  P2R R32, PR, RZ, 0x1 ;  /* 0x00000001ff207803 */ /* 0x000fe40000000000 */
[----:B------:R-:W-:-:S02]  /*2fe0*/  ISETP.GT.AND P0, PT, R4, 0x1, !P0 ;  /* 0x000000010400780c */ /* 0x000fc40004704270 */
[----:B------:R-:W-:Y:S02]  /*2ff0*/  ISETP.GE.AND P1, PT, R28, 0x9, PT ;  /* 0x000000091c00780c */ /* 0x000fe40003f26270 */
[----:B------:R-:W-:Y:S02]  /*3000*/  ISETP.LT.OR P0, PT, R5, 0x2, P0 ;  /* 0x000000020500780c */ /* 0x000fe40000701670 */
[----:B------:R-:W-:Y:S02]  /*3010*/  P2R R31, PR, RZ, 0x2 ;  /* 0x00000002ff1f7803 */ /* 0x000fe40000000000 */
[----:B------:R-:W-:Y:S02]  /*3020*/  FSEL R40, R24, -INF , !P0 ;  /* 0xff80000018287808 */ /* 0x000fe40004000000 */
[----:B------:R-:W-:Y:S02]  /*3030*/  ISETP.GT.AND P0, PT, R4, 0x9, !P2 ;  /* 0x000000090400780c */ /* 0x000fe40005704270 */
[----:B------:R-:W-:-:S02]  /*3040*/  P2R R30, PR, RZ, 0x4 ;  /* 0x00000004ff1e7803 */ /* 0x000fc40000000000 */
[----:B------:R-:W-:Y:S02]  /*3050*/  ISETP.LT.OR P0, PT, R5, 0xa, P0 ;  /* 0x0000000a0500780c */ /* 0x000fe40000701670 */
[----:B------:R-:W-:Y:S02]  /*3060*/  ISETP.GT.AND P1, PT, R4, 0x8, !P1 ;  /* 0x000000080400780c */ /* 0x000fe40004f24270 */
[----:B------:R-:W-:Y:S02]  /*3070*/  ISETP.GE.AND P2, PT, R28, 0x11, PT ;  /* 0x000000111c00780c */ /* 0x000fe40003f46270 */
[----:B------:R-:W-:Y:S02]  /*3080*/  FSEL R41, R21, -INF , !P0 ;  /* 0xff80000015297808 */ /* 0x000fe40004000000 */
[----:B------:R-:W-:Y:S02]  /*3090*/  ISETP.LT.OR P1, PT, R5, 0x9, P1 ;  /* 0x000000090500780c */ /* 0x000fe40000f21670 */
[----:B------:R-:W-:-:S02]  /*30a0*/  ISETP.GT.AND P0, PT, R4, 0x10, !P2 ;  /* 0x000000100400780c */ /* 0x000fc40005704270 */
[----:B------:R-:W-:Y:S02]  /*30b0*/  FSEL R44, R23, -INF , !P1 ;  /* 0xff800000172c7808 */ /* 0x000fe40004800000 */
[----:B------:R-:W-:Y:S02]  /*30c0*/  ISETP.LT.OR P0, PT, R5, 0x11, P0 ;  /* 0x000000110500780c */ /* 0x000fe40000701670 */
[----:B------:R-:W-:Y:S02]  /*30d0*/  ISETP.GE.AND P1, PT, R28, 0x12, PT ;  /* 0x000000121c00780c */ /* 0x000fe40003f26270 */
[----:B------:R-:W-:Y:S02]  /*30e0*/  FSEL R53, R20, -INF , !P0 ;  /* 0xff80000014357808 */ /* 0x000fe40004000000 */
[----:B------:R-:W-:Y:S02]  /*30f0*/  ISETP.GT.AND P0, PT, R4, 0x11, !P1 ;  /* 0x000000110400780c */ /* 0x000fe40004f04270 */
[----:B------:R-:W-:-:S02]  /*3100*/  P2R R27, PR, RZ, 0x2 ;  /* 0x00000002ff1b7803 */ /* 0x000fc40000000000 */
[----:B------:R-:W-:Y:S02]  /*3110*/  ISETP.LT.OR P0, PT, R5, 0x12, P0 ;  /* 0x000000120500780c */ /* 0x000fe40000701670 */
[----:B------:R-:W-:Y:S02]  /*3120*/  ISETP.GE.AND P1, PT, R28, 0x19, PT ;  /* 0x000000191c00780c */ /* 0x000fe40003f26270 */
[----:B------:R-:W-:Y:S02]  /*3130*/  FSEL R56, R17, -INF , !P0 ;  /* 0xff80000011387808 */ /* 0x000fe40004000000 */
[----:B------:R-:W-:Y:S02]  /*3140*/  ISETP.GT.AND P0, PT, R4, 0x18, !P1 ;  /* 0x000000180400780c */ /* 0x000fe40004f04270 */
[----:B------:R-:W-:Y:S02]  /*3150*/  P2R R26, PR, RZ, 0x2 ;  /* 0x00000002ff1a7803 */ /* 0x000fe40000000000 */
[----:B------:R-:W-:-:S02]  /*3160*/  ISETP.LT.OR P0, PT, R5, 0x19, P0 ;  /* 0x000000190500780c */ /* 0x000fc40000701670 */
[----:B------:R-:W-:Y:S02]  /*3170*/  ISETP.GE.AND P1, PT, R28, 0x1a, PT ;  /* 0x0000001a1c00780c */ /* 0x000fe40003f26270 */
[----:B------:R-:W-:Y:S02]  /*3180*/  FSEL R57, R16, -INF , !P0 ;  /* 0xff80000010397808 */ /* 0x000fe40004000000 */
[----:B------:R-:W-:Y:S02]  /*3190*/  ISETP.GT.AND P0, PT, R4, 0x19, !P1 ;  /* 0x000000190400780c */ /* 0x000fe40004f04270 */
[C---:B------:R-:W-:Y:S02]  /*31a0*/  ISETP.GE.AND P6, PT, R28.reuse, 0x21, PT ;  /* 0x000000211c00780c */ /* 0x040fe40003fc6270 */
[----:B------:R-:W-:Y:S02]  /*31b0*/  ISETP.LT.OR P0, PT, R5, 0x1a, P0 ;  /* 0x0000001a0500780c */ /* 0x000fe40000701670 */
[----:B------:R-:W-:-:S02]  /*31c0*/  ISETP.GE.AND P5, PT, R28, 0x22, PT ;  /* 0x000000221c00780c */ /* 0x000fc40003fa6270 */
[----:B------:R-:W-:Y:S02]  /*31d0*/  FSEL R58, R15, -INF , !P0 ;  /* 0xff8000000f3a7808 */ /* 0x000fe40004000000 */
[----:B------:R-:W-:Y:S02]  /*31e0*/  ISETP.GT.AND P0, PT, R4, 0x20, !P6 ;  /* 0x000000200400780c */ /* 0x000fe40007704270 */
[----:B------:R-:W-:Y:S02]  /*31f0*/  P2R R29, PR, RZ, 0x4 ;  /* 0x00000004ff1d7803 */ /* 0x000fe40000000000 */
[----:B------:R-:W-:Y:S02]  /*3200*/  ISETP.LT.OR P0, PT, R5, 0x21, P0 ;  /* 0x000000210500780c */ /* 0x000fe40000701670 */
[----:B------:R-:W-:Y:S02]  /*3210*/  ISETP.GE.AND P2, PT, R28, 0x29, PT ;  /* 0x000000291c00780c */ /* 0x000fe40003f46270 */
[----:B------:R-:W-:-:S02]  /*3220*/  FSEL R167, R13, -INF , !P0 ;  /* 0xff8000000da77808 */ /* 0x000fc40004000000 */
[----:B------:R-:W-:Y:S02]  /*3230*/  ISETP.GT.AND P0, PT, R4, 0x21, !P5 ;  /* 0x000000210400780c */ /* 0x000fe40006f04270 */
[----:B------:R-:W-:Y:S02]  /*3240*/  P2R R33, PR, RZ, 0x2 ;  /* 0x00000002ff217803 */ /* 0x000fe40000000000 */
[----:B------:R-:W-:Y:S02]  /*3250*/  ISETP.LT.OR P0, PT, R5, 0x22, P0 ;  /* 0x000000220500780c */ /* 0x000fe40000701670 */
[----:B------:R-:W-:Y:S02]  /*3260*/  ISETP.GE.AND P1, PT, R28, 0x1, PT ;  /* 0x000000011c00780c */ /* 0x000fe40003f26270 */
[----:B------:R-:W-:Y:S02]  /*3270*/  FSEL R163, R12, -INF , !P0 ;  /* 0xff8000000ca37808 */ /* 0x000fe40004000000 */
[----:B------:R-:W-:-:S02]  /*3280*/  ISETP.GT.AND P0, PT, R4, 0x28, !P2 ;  /* 0x000000280400780c */ /* 0x000fc40005704270 */
[----:B------:R-:W-:Y:S02]  /*3290*/  P2R R25, PR, RZ, 0x2 ;  /* 0x00000002ff197803 */ /* 0x000fe40000000000 */
[----:B------:R-:W-:-:S04]  /*32a0*/  ISETP.LT.OR P0, PT, R5, 0x29, P0 ;  /* 0x000000290500780c */ /* 0x000fc80000701670 */
[----:B------:R-:W-:Y:S02]  /*32b0*/  FSEL R168, R11, -INF , !P0 ;  /* 0xff8000000ba87808 */ /* 0x000fe40004000000 */
[----:B------:R-:W-:Y:S02]  /*32c0*/  ISETP.GT.AND P0, PT, R4, RZ, !P1 ;  /* 0x000000ff0400720c */ /* 0x000fe40004f04270 */
[----:B------:R-:W-:Y:S02]  /*32d0*/  ISETP.GE.AND P1, PT, R28, 0x2a, PT ;  /* 0x0000002a1c00780c */ /* 0x000fe40003f26270 */
[----:B------:R-:W-:-:S04]  /*32e0*/  ISETP.LT.OR P0, PT, R5, 0x1, P0 ;  /* 0x000000010500780c */ /* 0x000fc80000701670 */
[----:B------:R-:W-:Y:S02]  /*32f0*/  FSEL R37, R8, -INF , !P0 ;  /* 0xff80000008257808 */ /* 0x000fe40004000000 */
[----:B------:R-:W-:Y:S01]  /*3300*/  ISETP.GT.AND P0, PT, R4, 0x29, !P1 ;  /* 0x000000290400780c */ /* 0x000fe20004f04270 */
[----:B------:R-:W-:-:S03]  /*3310*/  FMUL.FTZ R4, R43, c[0x0][0x320] ;  /* 0x0000c8002b047a20 */ /* 0x000fc60000410000 */
[----:B------:R-:W-:Y:S01]  /*3320*/  ISETP.LT.OR P0, PT, R5, 0x2a, P0 ;  /* 0x0000002a0500780c */ /* 0x000fe20000701670 */
[----:B------:R2:W3:Y:S01]  /*3330*/  MUFU.TANH R24, R4 ;  /* 0x0000000400187308 */ /* 0x0004e20000002400 */
[----:B------:R-:W-:Y:S02]  /*3340*/  FMUL.FTZ R5, R34, c[0x0][0x320] ;  /* 0x0000c80022057a20 */ /* 0x000fe40000410000 */
[----:B------:R-:W-:Y:S02]  /*3350*/  FSEL R162, R9, -INF , !P0 ;  /* 0xff80000009a27808 */ /* 0x000fe40004000000 */
[----:B------:R-:W-:-:S03]  /*3360*/  PLOP3.LUT P0, PT, PT, PT, UP2, 0x40, 0x0 ;  /* 0x000000000000781c */ /* 0x000fc60003f0e828 */
[----:B------:R1:W4:Y:S01]  /*3370*/  MUFU.TANH R13, R5 ;  /* 0x00000005000d7308 */ /* 0x0003220000002400 */
[----:B--2---:R-:W-:-:S07]  /*3380*/  FMUL.FTZ R4, R54, c[0x0][0x320] ;  /* 0x0000c80036047a20 */ /* 0x004fce0000410000 */
[----:B------:R2:W2:Y:S01]  /*3390*/  MUFU.TANH R23, R4 ;  /* 0x0000000400177308 */ /* 0x0004a20000002400 */
[----:B-1----:R-:W-:-:S05]  /*33a0*/  IMAD.IADD R5, R14, 0x1, R6 ;  /* 0x000000010e057824 */ /* 0x002fca00078e0206 */
[----:B------:R-:W-:Y:S01]  /*33b0*/  IMNMX R5, R5, R18, PT ;  /* 0x0000001205057217 */ /* 0x000fe20003800200 */
[----:B--2---:R-:W-:-:S04]  /*33c0*/  FMUL.FTZ R4, R55, c[0x0][0x320] ;  /* 0x0000c80037047a20 */ /* 0x004fc80000410000 */
[----:B------:R1:W2:Y:S02]  /*33d0*/  MUFU.TANH R21, R4 ;  /* 0x0000000400157308 */ /* 0x0002a40000002400 */
[----:B-1----:R-:W-:-:S06]  /*33e0*/  FMUL.FTZ R4, R38, c[0x0][0x320] ;  /* 0x0000c80026047a20 */ /* 0x002fcc0000410000 */
[----:B------:R1:W1:Y:S02]  /*33f0*/  MUFU.TANH R20, R4 ;  /* 0x0000000400147308 */ /* 0x0002640000002400 */
        /* <DEDUP_REMOVED lines=14> */
[----:B-1----:R-:W-:Y:S01]  /*34e0*/  IMAD.IADD R4, R19, 0x1, R6 ;  /* 0x0000000113047824 */ /* 0x002fe200078e0206 */
[----:B------:R-:W-:Y:S05]  /*34f0*/  @P0 BRA `(.L_x_886) ;  /* 0x0000015000000947 */ /* 0x000fea0003800000 */
        /* <DEDUP_REMOVED lines=12> */
.L_x_888:
[----:B------:R-:W-:-:S04]  /*35c0*/  MOV R7, c[0x0][0x32c] ;  /* 0x0000cb0000077a02 */ /* 0x000fc80000000f00 */
[----:B------:R-:W-:-:S13]  /*35d0*/  ISETP.NE.AND P0, PT, R7, 0x1, PT ;  /* 0x000000010700780c */ /* 0x000fda0003f05270 */
[----:B------:R-:W-:-:S05]  /*35e0*/  @P0 IMAD.HI.U32 R7, R6, c[0x0][0x330], RZ ;  /* 0x0000cc0006070a27 */ /* 0x000fca00078e00ff */
[----:B------:R-:W-:Y:S02]  /*35f0*/  @P0 SHF.R.U32.HI R6, RZ, c[0x0][0x334], R7 ;  /* 0x0000cd00ff060a19 */ /* 0x000fe40000011607 */
.L_x_889:
[----:B------:R-:W-:Y:S05]  /*3600*/  BSYNC B0 ;  /* 0x0000000000007941 */ /* 0x000fea0003800000 */
.L_x_887:
[----:B------:R-:W-:-:S05]  /*3610*/  IMAD R6, R6, c[0x0][0x32c], R22 ;  /* 0x0000cb0006067a24 */ /* 0x000fca00078e0216 */
[----:B------:R-:W-:Y:S02]  /*3620*/  IADD3 R7, R6, c[0x0][0x32c], RZ ;  /* 0x0000cb0006077a10 */ /* 0x000fe40007ffe0ff */
[----:B------:R-:W-:Y:S02]  /*3630*/  IMNMX R4, R4, R6, !PT ;  /* 0x0000000604047217 */ /* 0x000fe40007800200 */
[----:B------:R-:W-:Y:S02]  /*3640*/  IMNMX R5, R5, R7, PT ;  /* 0x0000000705057217 */ /* 0x000fe40003800200 */
.L_x_886:
[----:B--234-:R-:W-:Y:S01]  /*3650*/  ISETP.NE.AND P0, PT, R32, RZ, PT ;  /* 0x000000ff2000720c */ /* 0x01cfe20003f05270 */
[----:B------:R-:W1:Y:S03]  /*3660*/  SHFL.IDX PT, R6, R10, 0x2, 0x1c1f ;  /* 0x005c1f000a067f89 */ /* 0x000e6600000e0000 */
        /* <DEDUP_REMOVED lines=36> */
[----:B------:R-:W-:-:S04]  /*38b0*/  ISETP.NE.AND P0, PT, R25, RZ, PT ;  /* 0x000000ff1900720c */ /* 0x000fc80003f05270 */
[----:B------:R-:W-:-:S04]  /*38c0*/  ISETP.GT.AND P0, PT, R4, RZ, !P0 ;  /* 0x000000ff0400720c */ /* 0x000fc80004704270 */
        /* <DEDUP_REMOVED lines=46> */
.L_x_892:
[----:B------:R-:W-:-:S04]  /*3bb0*/  MOV R7, c[0x0][0x32c] ;  /* 0x0000cb0000077a02 */ /* 0x000fc80000000f00 */
[----:B------:R-:W-:-:S13]  /*3bc0*/  ISETP.NE.AND P0, PT, R7, 0x1, PT ;  /* 0x000000010700780c */ /* 0x000fda0003f05270 */
[----:B------:R-:W-:-:S05]  /*3bd0*/  @P0 IMAD.HI.U32 R7, R6, c[0x0][0x330], RZ ;  /* 0x0000cc0006070a27 */ /* 0x000fca00078e00ff */
[----:B------:R-:W-:Y:S02]  /*3be0*/  @P0 SHF.R.U32.HI R6, RZ, c[0x0][0x334], R7 ;  /* 0x0000cd00ff060a19 */ /* 0x000fe40000011607 */
.L_x_893:
[----:B------:R-:W-:Y:S05]  /*3bf0*/  BSYNC B0 ;  /* 0x0000000000007941 */ /* 0x000fea0003800000 */
.L_x_891:
[----:B------:R-:W-:-:S05]  /*3c00*/  IMAD R6, R6, c[0x0][0x32c], R22 ;  /* 0x0000cb0006067a24 */ /* 0x000fca00078e0216 */
[----:B------:R-:W-:Y:S02]  /*3c10*/  IADD3 R7, R6, c[0x0][0x32c], RZ ;  /* 0x0000cb0006077a10 */ /* 0x000fe40007ffe0ff */
[----:B------:R-:W-:Y:S02]  /*3c20*/  IMNMX R4, R4, R6, !PT ;  /* 0x0000000604047217 */ /* 0x000fe40007800200 */
[----:B------:R-:W-:Y:S02]  /*3c30*/  IMNMX R5, R5, R7, PT ;  /* 0x0000000705057217 */ /* 0x000fe40003800200 */
.L_x_890:
[----:B--234-:R-:W-:-:S04]  /*3c40*/  ISETP.NE.AND P0, PT, R32, RZ, PT ;  /* 0x000000ff2000720c */ /* 0x01cfc80003f05270 */
        /* <DEDUP_REMOVED lines=43> */
[----:B------:R1:W2:Y:S01]  /*3f00*/  MUFU.TANH R55, R4 ;  /* 0x0000000400377308 */ /* 0x0002a20000002400 */
[----:B------:R-:W-:Y:S02]  /*3f10*/  FMUL.FTZ R5, R62, c[0x0][0x320] ;  /* 0x0000c8003e057a20 */ /* 0x000fe40000410000 */
[----:B------:R-:W-:Y:S02]  /*3f20*/  FSEL R189, R9, -INF , !P0 ;  /* 0xff80000009bd7808 */ /* 0x000fe40004000000 */
[----:B------:R-:W-:-:S03]  /*3f30*/  PLOP3.LUT P0, PT, PT, PT, UP2, 0x40, 0x0 ;  /* 0x000000000000781c */ /* 0x000fc60003f0e828 */
[----:B------:R3:W4:Y:S01]  /*3f40*/  MUFU.TANH R60, R5 ;  /* 0x00000005003c7308 */ /* 0x0007220000002400 */
[----:B-1----:R-:W-:-:S07]  /*3f50*/  FMUL.FTZ R4, R87, c[0x0][0x320] ;  /* 0x0000c80057047a20 */ /* 0x002fce0000410000 */
[----:B------:R1:W1:Y:S01]  /*3f60*/  MUFU.TANH R16, R4 ;  /* 0x0000000400107308 */ /* 0x0002620000002400 */
[----:B---3--:R-:W-:-:S07]  /*3f70*/  FMUL.FTZ R5, R63, c[0x0][0x320] ;  /* 0x0000c8003f057a20 */ /* 0x008fce0000410000 */
[----:B------:R3:W2:Y:S01]  /*3f80*/  MUFU.TANH R59, R5 ;  /* 0x00000005003b7308 */ /* 0x0006a20000002400 */
[----:B-1----:R-:W-:-:S07]  /*3f90*/  FMUL.FTZ R4, R75, c[0x0][0x320] ;  /* 0x0000c8004b047a20 */ /* 0x002fce0000410000 */
[----:B------:R1:W1:Y:S01]  /*3fa0*/  MUFU.TANH R17, R4 ;  /* 0x0000000400117308 */ /* 0x0002620000002400 */
[----:B---3--:R-:W-:Y:S02]  /*3fb0*/  FMUL.FTZ R5, R70, c[0x0][0x320] ;  /* 0x0000c80046057a20 */ /* 0x008fe40000410000 */
[----:B-1----:R-:W-:-:S05]  /*3fc0*/  FMUL.FTZ R4, R86, c[0x0][0x320] ;  /* 0x0000c80056047a20 */ /* 0x002fca0000410000 */
[----:B------:R1:W3:Y:S02]  /*3fd0*/  MUFU.TANH R15, R4 ;  /* 0x00000004000f7308 */ /* 0x0002e40000002400 */
[----:B-1----:R-:W-:-:S06]  /*3fe0*/  FMUL.FTZ R4, R78, c[0x0][0x320] ;  /* 0x0000c8004e047a20 */ /* 0x002fcc0000410000 */
[----:B------:R1:W1:Y:S02]  /*3ff0*/  MUFU.TANH R13, R4 ;  /* 0x00000004000d7308 */ /* 0x0002640000002400 */
[----:B-1----:R-:W-:-:S06]  /*4000*/  FMUL.FTZ R4, R83, c[0x0][0x320] ;  /* 0x0000c80053047a20 */ /* 0x002fcc0000410000 */
[----:B------:R1:W1:Y:S02]  /*4010*/  MUFU.TANH R12, R4 ;  /* 0x00000004000c7308 */ /* 0x0002640000002400 */
[----:B-1----:R-:W-:-:S06]  /*4020*/  FMUL.FTZ R4, R74, c[0x0][0x320] ;  /* 0x0000c8004a047a20 */ /* 0x002fcc0000410000 */
[----:B------:R1:W1:Y:S02]  /*4030*/  MUFU.TANH R11, R4 ;  /* 0x00000004000b7308 */ /* 0x0002640000002400 */
[----:B-1----:R1:W5:Y:S06]  /*4040*/  SHFL.IDX PT, R4, R10, 0x3, 0x1c1f ;  /* 0x007c1f000a047f89 */ /* 0x00236c00000e0000 */
[----:B-1----:R1:W1:Y:S01]  /*4050*/  MUFU.TANH R10, R5 ;  /* 0x00000005000a7308 */ /* 0x0022620000002400 */
[--C-:B-----5:R-:W-:Y:S02]  /*4060*/  IMAD.IADD R9, R14, 0x1, R4.reuse ;  /* 0x000000010e097824 */ /* 0x120fe400078e0204 */
[----:B------:R-:W-:-:S03]  /*4070*/  IMAD.IADD R8, R19, 0x1, R4 ;  /* 0x0000000113087824 */ /* 0x000fc600078e0204 */
[----:B------:R-:W-:Y:S01]  /*4080*/  IMNMX R9, R9, R18, PT ;  /* 0x0000001209097217 */ /* 0x000fe20003800200 */
[----:B-1----:R-:W-:-:S04]  /*4090*/  FMUL.FTZ R5, R82, c[0x0][0x320] ;  /* 0x0000c80052057a20 */ /* 0x002fc80000410000 */
[----:B------:R1:W1:Y:S02]  /*40a0*/  MUFU.TANH R7, R5 ;  /* 0x0000000500077308 */ /* 0x0002640000002400 */
[----:B-1----:R-:W-:-:S06]  /*40b0*/  FMUL.FTZ R5, R79, c[0x0][0x320] ;  /* 0x0000c8004f057a20 */ /* 0x002fcc0000410000 */
[----:B------:R1:W1:Y:S01]  /*40c0*/  MUFU.TANH R6, R5 ;  /* 0x0000000500067308 */ /* 0x0002620000002400 */
[----:B------:R-:W-:Y:S05]  /*40d0*/  @P0 BRA `(.L_x_894) ;  /* 0x0000015000000947 */ /* 0x000fea0003800000 */
[----:B--234-:R-:W-:Y:S01]  /*40e0*/  IADD3 R4, R4, c[0x0][0x1d0], RZ ;  /* 0x0000740004047a10 */ /* 0x01cfe20007ffe0ff */
[----:B------:R-:W-:Y:S03]  /*40f0*/  BSSY B0, `(.L_x_895) ;  /* 0x000000f000007945 */ /* 0x000fe60003800000 */
[----:B------:R-:W-:-:S04]  /*4100*/  IADD3 R4, R4, -c[0x0][0x168], RZ ;  /* 0x80005a0004047a10 */ /* 0x000fc80007ffe0ff */
[----:B------:R-:W-:-:S13]  /*4110*/  ISETP.GT.AND P0, PT, R4, -0x1, PT ;  /* 0xffffffff0400780c */ /* 0x000fda0003f04270 */
[----:B------:R-:W-:Y:S05]  /*4120*/  @P0 BRA `(.L_x_896) ;  /* 0x0000007000000947 */ /* 0x000fea0003800000 */
[----:B-1----:R-:W-:Y:S01]  /*4130*/  IMAD.MOV.U32 R5, RZ, RZ, c[0x0][0x32c] ;  /* 0x0000cb00ff057624 */ /* 0x002fe200078e00ff */
[----:B------:R-:W-:-:S04]  /*4140*/  LOP3.LUT R4, RZ, R4, RZ, 0x33, !PT ;  /* 0x00000004ff047212 */ /* 0x000fc800078e33ff */
[----:B------:R-:W-:-:S13]  /*4150*/  ISETP.NE.AND P0, PT, R5, 0x1, PT ;  /* 0x000000010500780c */ /* 0x000fda0003f05270 */
[----:B------:R-:W-:-:S05]  /*4160*/  @P0 IMAD.HI.U32 R5, R4, c[0x0][0x330], RZ ;  /* 0x0000cc0004050a27 */ /* 0x000fca00078e00ff */
[----:B------:R-:W-:-:S04]  /*4170*/  @P0 SHF.R.U32.HI R4, RZ, c[0x0][0x334], R5 ;  /* 0x0000cd00ff040a19 */ /* 0x000fc80000011605 */
[----:B------:R-:W-:Y:S01]  /*4180*/  LOP3.LUT R4, RZ, R4, RZ, 0x33, !PT ;  /* 0x00000004ff047212 */ /* 0x000fe200078e33ff */
[----:B------:R-:W-:Y:S05]  /*4190*/  BRA `(.L_x_897) ;  /* 0x0000004000007947 */ /* 0x000fea0003800000 */
.L_x_896:
[----:B-1----:R-:W-:-:S04]  /*41a0*/  MOV R5, c[0x0][0x32c] ;  /* 0x0000cb0000057a02 */ /* 0x002fc80000000f00 */
[----:B------:R-:W-:-:S13]  /*41b0*/  ISETP.NE.AND P0, PT, R5, 0x1, PT ;  /* 0x000000010500780c */ /* 0x000fda0003f05270 */
[----:B------:R-:W-:-:S05]  /*41c0*/  @P0 IMAD.HI.U32 R5, R4, c[0x0][0x330], RZ ;  /* 0x0000cc0004050a27 */ /* 0x000fca00078e00ff */
[----:B------:R-:W-:Y:S02]  /*41d0*/  @P0 SHF.R.U32.HI R4, RZ, c[0x0][0x334], R5 ;  /* 0x0000cd00ff040a19 */ /* 0x000fe40000011605 */
.L_x_897:
[----:B------:R-:W-:Y:S05]  /*41e0*/  BSYNC B0 ;  /* 0x0000000000007941 */ /* 0x000fea0003800000 */
.L_x_895:
[----:B------:R-:W-:-:S05]  /*41f0*/  IMAD R4, R4, c[0x0][0x32c], R22 ;  /* 0x0000cb0004047a24 */ /* 0x000fca00078e0216 */
[----:B------:R-:W-:Y:S02]  /*4200*/  IADD3 R5, R4, c[0x0][0x32c], RZ ;  /* 0x0000cb0004057a10 */ /* 0x000fe40007ffe0ff */
[----:B------:R-:W-:Y:S02]  /*4210*/  IMNMX R8, R8, R4, !PT ;  /* 0x0000000408087217 */ /* 0x000fe40007800200 */
[----:B------:R-:W-:Y:S02]  /*4220*/  IMNMX R9, R9, R5, PT ;  /* 0x0000000509097217 */ /* 0x000fe40003800200 */
.L_x_894:
[----:B--234-:R-:W-:Y:S01]  /*4230*/  FMNMX.FTZ R137, R37, R40, !PT ;  /* 0x0000002825897209 */ /* 0x01cfe20007810000 */
[----:B------:R-:W-:Y:S01]  /*4240*/  IMAD.SHL.U32 R225, R0, 0x2, RZ ;  /* 0x0000000200e17824 */ /* 0x000fe200078e00ff */
[----:B------:R-:W-:Y:S01]  /*4250*/  FMNMX.FTZ R136, R28, R34, !PT ;  /* 0x000000221c887209 */ /* 0x000fe20007810000 */
[----:B------:R-:W-:Y:S01]  /*4260*/  STL [R1+0x60], R234 ;  /* 0x000060ea01007387 */ /* 0x000fe20000100800 */
[----:B------:R-:W-:Y:S01]  /*4270*/  FMNMX.FTZ R137, R44, R137, !PT ;  /* 0x000000892c897209 */ /* 0x000fe20007810000 */
[----:B------:R-:W-:Y:S01]  /*4280*/  IMAD R226, R3, 0x2, R225 ;  /* 0x0000000203e27824 */ /* 0x000fe200078e02e1 */
[----:B------:R-:W-:Y:S01]  /*4290*/  FMNMX.FTZ R136, R35, R136, !PT ;  /* 0x0000008823887209 */ /* 0x000fe20007810000 */
[----:B------:R-:W-:Y:S01]  /*42a0*/  STL [R1+0x5c], R233 ;  /* 0x00005ce901007387 */ /* 0x000fe20000100800 */
[----:B------:R-:W-:Y:S01]  /*42b0*/  FMNMX.FTZ R137, R41, R137, !PT ;  /* 0x0000008929897209 */ /* 0x000fe20007810000 */
[----:B------:R-:W-:Y:S01]  /*42c0*/  IMAD R227, R2, 0x2, R226 ;  /* 0x0000000202e37824 */ /* 0x000fe200078e02e2 */
[----:B------:R-:W-:Y:S01]  /*42d0*/  ISETP.NE.AND P0, PT, R32, RZ, PT ;  /* 0x000000ff2000720c */ /* 0x000fe20003f05270 */
[----:B------:R-:W-:Y:S01]  /*42e0*/  STL [R1+0x58], R232 ;  /* 0x000058e801007387 */ /* 0x000fe20000100800 */
[----:B------:R-:W-:Y:S01]  /*42f0*/  FMNMX.FTZ R137, R53, R137, !PT ;  /* 0x0000008935897209 */ /* 0x000fe20007810000 */
[----:B------:R-:W-:Y:S01]  /*4300*/  ULDC.64 UR4, c[0x0][0x2c8] ;  /* 0x0000b20000047ab9 */ /* 0x000fe20000000a00 */
[----:B------:R-:W-:Y:S01]  /*4310*/  FMNMX.FTZ R136, R36, R136, !PT ;  /* 0x0000008824887209 */ /* 0x000fe20007810000 */
[----:B------:R-:W-:Y:S01]  /*4320*/  STL [R1+0x54], R231 ;  /* 0x000054e701007387 */ /* 0x000fe20000100800 */
[----:B------:R-:W-:-:S02]  /*4330*/  FMNMX.FTZ R137, R56, R137, !PT ;  /* 0x0000008938897209 */ /* 0x000fc40007810000 */
[----:B------:R-:W-:Y:S01]  /*4340*/  ISETP.GT.AND P0, PT, R8, 0x1, !P0 ;  /* 0x000000010800780c */ /* 0x000fe20004704270 */
[----:B------:R-:W-:Y:S01]  /*4350*/  STL [R1+0x50], R230 ;  /* 0x000050e601007387 */ /* 0x000fe20000100800 */
[----:B------:R-:W-:Y:S02]  /*4360*/  FMNMX.FTZ R137, R57, R137, !PT ;  /* 0x0000008939897209 */ /* 0x000fe40007810000 */
[----:B------:R-:W-:Y:S01]  /*4370*/  FMNMX.FTZ R136, R38, R136, !PT ;  /* 0x0000008826887209 */ /* 0x000fe20007810000 */
[----:B------:R-:W-:Y:S01]  /*4380*/  STL [R1+0x4c], R229 ;  /* 0x00004ce501007387 */ /* 0x000fe20000100800 */
[----:B------:R-:W-:Y:S02]  /*4390*/  FMNMX.FTZ R137, R58, R137, !PT ;  /* 0x000000893a897209 */ /* 0x000fe40007810000 */
[----:B------:R-:W-:Y:S01]  /*43a0*/  ISETP.LT.OR P0, PT, R9, 0x2, P0 ;  /* 0x000000020900780c */ /* 0x000fe20000701670 */
[----:B------:R-:W-:Y:S01]  /*43b0*/  LDSM.16.MT88.4 R48, [R227+0x2080] ;  /* 0x00208000e330783b */ /* 0x000fe20000004200 */
[----:B------:R-:W-:-:S02]  /*43c0*/  FMNMX.FTZ R137, R167, R137, !PT ;  /* 0x00000089a7897209 */ /* 0x000fc40007810000 */
[----:B------:R-:W-:Y:S01]  /*43d0*/  FMNMX.FTZ R136, R39, R136, !PT ;  /* 0x0000008827887209 */ /* 0x000fe20007810000 */
[----:B------:R-:W-:Y:S01]  /*43e0*/  LDSM.16.MT88.4 R68, [R225+0x3880] ;  /* 0x00388000e144783b */ /* 0x000fe20000004200 */
[----:B------:R-:W-:Y:S02]  /*43f0*/  FMNMX.FTZ R137, R163, R137, !PT ;  /* 0x00000089a3897209 */ /* 0x000fe40007810000 */
[----:B------:R-:W-:Y:S01]  /*4400*/  FSEL R22, R16, -INF , !P0 ;  /* 0xff80000010167808 */ /* 0x000fe20004000000 */
[----:B------:R-:W-:Y:S01]  /*4410*/  LDSM.16.MT88.4 R76, [R226+0x3880] ;  /* 0x00388000e24c783b */ /* 0x000fe20000004200 */
[----:B------:R-:W-:Y:S02]  /*4420*/  FMNMX.FTZ R137, R168, R137, !PT ;  /* 0x00000089a8897209 */ /* 0x000fe40007810000 */
[----:B------:R-:W-:Y:S01]  /*4430*/  FMNMX.FTZ R136, R52, R136, !PT ;  /* 0x0000008834887209 */ /* 0x000fe20007810000 */
[----:B------:R-:W-:Y:S01]  /*4440*/  LDSM.16.MT88.4 R116, [R227+0x3880] ;  /* 0x00388000e374783b */ /* 0x000fe20000004200 */
[----:B------:R-:W-:-:S02]  /*4450*/  FMNMX.FTZ R137, R162, R137, !PT ;  /* 0x00000089a2897209 */ /* 0x000fc40007810000 */
[----:B------:R-:W-:Y:S01]  /*4460*/  ISETP.NE.AND P0, PT, R31, RZ, PT ;  /* 0x000000ff1f00720c */ /* 0x000fe20003f05270 */
[----:B------:R-:W-:Y:S01]  /*4470*/  LDSM.16.MT88.4 R72, [R225+0x2880] ;  /* 0x00288000e148783b */ /* 0x000fe20000004200 */
[----:B------:R-:W-:Y:S02]  /*4480*/  FMNMX.FTZ R136, R54, R136, !PT ;  /* 0x0000008836887209 */ /* 0x000fe40007810000 */
[----:B------:R-:W-:Y:S01]  /*4490*/  ISETP.GT.AND P0, PT, R8, 0x8, !P0 ;  /* 0x000000080800780c */ /* 0x000fe20004704270 */
[----:B------:R-:W2:Y:S01]  /*44a0*/  SHFL.BFLY PT, R4, R137, 0x2, 0x1f ;  /* 0x0c401f0089047f89 */ /* 0x000ea200000e0000 */
[----:B------:R-:W-:Y:S02]  /*44b0*/  FMNMX.FTZ R136, R158, R136, !PT ;  /* 0x000000889e887209 */ /* 0x000fe40007810000 */
[----:B------:R-:W-:Y:S01]  /*44c0*/  ISETP.LT.OR P0, PT, R9, 0x9, P0 ;  /* 0x000000090900780c */ /* 0x000fe20000701670 */
[----:B------:R-:W-:Y:S01]  /*44d0*/  LDSM.16.MT88.4 R64, [R226+0x2880] ;  /* 0x00288000e240783b */ /* 0x000fe20000004200 */
[----:B------:R-:W-:-:S02]  /*44e0*/  FMNMX.FTZ R136, R159, R136, !PT ;  /* 0x000000889f887209 */ /* 0x000fc40007810000 */
[----:B------:R-:W-:Y:S01]  /*44f0*/  FSEL R104, R7, -INF , !P0 ;  /* 0xff80000007687808 */ /* 0x000fe20004000000 */
[----:B------:R-:W-:Y:S01]  /*4500*/  STL [R1+0x48], R224 ;  /* 0x000048e001007387 */ /* 0x000fe20000100800 */
[----:B------:R-:W-:Y:S02]  /*4510*/  ISETP.NE.AND P0, PT, R30, RZ, PT ;  /* 0x000000ff1e00720c */ /* 0x000fe40003f05270 */
[----:B------:R-:W-:Y:S02]  /*4520*/  FMNMX.FTZ R136, R161, R136, !PT ;  /* 0x00000088a1887209 */ /* 0x000fe40007810000 */
[----:B------:R-:W-:Y:S02]  /*4530*/  ISETP.GT.AND P0, PT, R8, 0x9, !P0 ;  /* 0x000000090800780c */ /* 0x000fe40004704270 */
[----:B------:R-:W-:Y:S02]  /*4540*/  FMNMX.FTZ R136, R160, R136, !PT ;  /* 0x00000088a0887209 */ /* 0x000fe40007810000 */
[----:B------:R-:W-:-:S02]  /*4550*/  ISETP.LT.OR P0, PT, R9, 0xa, P0 ;  /* 0x0000000a0900780c */ /* 0x000fc40000701670 */
[----:B------:R-:W-:Y:S02]  /*4560*/  LEA R228, R2, R225, 0x1 ;  /* 0x000000e102e47211 */ /* 0x000fe400078e08ff */
[----:B------:R-:W-:Y:S02]  /*4570*/  FSEL R23, R12, -INF , !P0 ;  /* 0xff8000000c177808 */ /* 0x000fe40004000000 */
[----:B------:R-:W-:Y:S01]  /*4580*/  ISETP.NE.AND P0, PT, R29, RZ, PT ;  /* 0x000000ff1d00720c */ /* 0x000fe20003f05270 */
[----:B------:R-:W-:Y:S01]  /*4590*/  LDSM.16.MT88.4 R92, [R228+0x3880] ;  /* 0x00388000e45c783b */ /* 0x000fe20000004200 */
[----:B--2---:R-:W-:Y:S02]  /*45a0*/  FMNMX.FTZ R137, R137, R4, !PT ;  /* 0x0000000489897209 */ /* 0x004fe40007810000 */
[C---:B------:R-:W-:Y:S02]  /*45b0*/  ISETP.GT.AND P0, PT, R8.reuse, 0x10, !P0 ;  /* 0x000000100800780c */ /* 0x040fe40004704270 */
[----:B------:R-:W-:Y:S01]  /*45c0*/  ISETP.GT.AND P6, PT, R8, 0x20, !P6 ;  /* 0x000000200800780c */ /* 0x000fe200077c4270 */
[----:B------:R-:W2:Y:S01]  /*45d0*/  SHFL.BFLY PT, R4, R137, 0x1, 0x1f ;  /* 0x0c201f0089047f89 */ /* 0x000ea200000e0000 */
[----:B------:R-:W-:-:S02]  /*45e0*/  ISETP.LT.OR P0, PT, R9, 0x11, P0 ;  /* 0x000000110900780c */ /* 0x000fc40000701670 */
[C---:B------:R-:W-:Y:S02]  /*45f0*/  ISETP.GT.AND P5, PT, R8.reuse, 0x21, !P5 ;  /* 0x000000210800780c */ /* 0x040fe40006fa4270 */
[----:B------:R-:W-:Y:S02]  /*4600*/  FSEL R128, R13, -INF , !P0 ;  /* 0xff8000000d807808 */ /* 0x000fe40004000000 */
[----:B------:R-:W-:Y:S02]  /*4610*/  ISETP.NE.AND P0, PT, R27, RZ, PT ;  /* 0x000000ff1b00720c */ /* 0x000fe40003f05270 */
[C---:B------:R-:W-:Y:S02]  /*4620*/  ISETP.GT.AND P2, PT, R8.reuse, 0x28, !P2 ;  /* 0x000000280800780c */ /* 0x040fe40005744270 */
[C---:B------:R-:W-:Y:S02]  /*4630*/  ISETP.GT.AND P0, PT, R8.reuse, 0x11, !P0 ;  /* 0x000000110800780c */ /* 0x040fe40004704270 */
[----:B------:R-:W-:-:S02]  /*4640*/  ISETP.GT.AND P1, PT, R8, 0x29, !P1 ;  /* 0x000000290800780c */ /* 0x000fc40004f24270 */
[C---:B------:R-:W-:Y:S02]  /*4650*/  ISETP.LT.OR P0, PT, R9.reuse, 0x12, P0 ;  /* 0x000000120900780c */ /* 0x040fe40000701670 */
[C---:B------:R-:W-:Y:S02]  /*4660*/  ISETP.LT.OR P6, PT, R9.reuse, 0x21, P6 ;  /* 0x000000210900780c */ /* 0x040fe400037c1670 */
[----:B-1----:R-:W-:Y:S02]  /*4670*/  FSEL R130, R6, -INF , !P0 ;  /* 0xff80000006827808 */ /* 0x002fe40004000000 */
[----:B------:R-:W-:Y:S02]  /*4680*/  ISETP.NE.AND P0, PT, R26, RZ, PT ;  /* 0x000000ff1a00720c */ /* 0x000fe40003f05270 */
[----:B------:R-:W-:Y:S02]  /*4690*/  ISETP.LT.OR P5, PT, R9, 0x22, P5 ;  /* 0x000000220900780c */ /* 0x000fe40002fa1670 */
[----:B--2---:R-:W-:-:S02]  /*46a0*/  FMNMX.FTZ R137, R137, R4, !PT ;  /* 0x0000000489897209 */ /* 0x004fc40007810000 */
[----:B------:R-:W1:Y:S01]  /*46b0*/  SHFL.BFLY PT, R4, R136, 0x2, 0x1f ;  /* 0x0c401f0088047f89 */ /* 0x000e6200000e0000 */
[----:B------:R-:W-:Y:S02]  /*46c0*/  ISETP.GT.AND P0, PT, R8, 0x18, !P0 ;  /* 0x000000180800780c */ /* 0x000fe40004704270 */
[----:B------:R-:W-:Y:S01]  /*46d0*/  FMUL.FTZ R13, R137, c[0x0][0x2d0] ;  /* 0x0000b400890d7a20 */ /* 0x000fe20000410000 */
[----:B------:R-:W-:Y:S02]  /*46e0*/  FSEL R139, R10, -INF , !P6 ;  /* 0xff8000000a8b7808 */ /* 0x000fe40007000000 */
[C---:B------:R-:W-:Y:S02]  /*46f0*/  ISETP.LT.OR P0, PT, R9.reuse, 0x19, P0 ;  /* 0x000000190900780c */ /* 0x040fe40000701670 */
[----:B------:R-:W-:Y:S02]  /*4700*/  ISETP.LT.OR P2, PT, R9, 0x29, P2 ;  /* 0x000000290900780c */ /* 0x000fe40001741670 */
[----:B------:R-:W-:-:S02]  /*4710*/  FSEL R131, R11, -INF , !P0 ;  /* 0xff8000000b837808 */ /* 0x000fc40004000000 */
[----:B------:R-:W-:Y:S02]  /*4720*/  ISETP.NE.AND P0, PT, R25, RZ, PT ;  /* 0x000000ff1900720c */ /* 0x000fe40003f05270 */
[----:B------:R-:W-:Y:S01]  /*4730*/  LDSM.16.MT88.4 R24, [R226+0x2080] ;  /* 0x00208000e218783b */ /* 0x000fe20000004200 */
[----:B------:R-:W-:Y:S02]  /*4740*/  FSEL R156, R55, -INF , !P5 ;  /* 0xff800000379c7808 */ /* 0x000fe40006800000 */
[----:B------:R-:W-:Y:S02]  /*4750*/  ISETP.GT.AND P0, PT, R8, RZ, !P0 ;  /* 0x000000ff0800720c */ /* 0x000fe40004704270 */
[C---:B------:R-:W-:Y:S02]  /*4760*/  ISETP.LT.OR P1, PT, R9.reuse, 0x2a, P1 ;  /* 0x0000002a0900780c */ /* 0x040fe40000f21670 */
[----:B------:R-:W-:Y:S02]  /*4770*/  ISETP.LT.OR P0, PT, R9, 0x1, P0 ;  /* 0x000000010900780c */ /* 0x000fe40000701670 */
[----:B------:R-:W-:-:S02]  /*4780*/  FSEL R157, R60, -INF , !P2 ;  /* 0xff8000003c9d7808 */ /* 0x000fc40005000000 */
[----:B-1----:R-:W-:Y:S01]  /*4790*/  FMNMX.FTZ R136, R136, R4, !PT ;  /* 0x0000000488887209 */ /* 0x002fe20007810000 */
[----:B------:R-:W-:Y:S01]  /*47a0*/  LDSM.16.MT88.4 R60, [R228+0x2880] ;  /* 0x00288000e43c783b */ /* 0x000fe20000004200 */
[----:B------:R-:W-:Y:S02]  /*47b0*/  FSEL R21, R15, -INF , !P0 ;  /* 0xff8000000f157808 */ /* 0x000fe40004000000 */
[----:B------:R-:W-:Y:S01]  /*47c0*/  FSETP.NEU.FTZ.AND P0, PT, R137, -INF , PT ;  /* 0xff8000008900780b */ /* 0x000fe20003f1d000 */
[----:B------:R-:W1:Y:S01]  /*47d0*/  SHFL.BFLY PT, R4, R136, 0x1, 0x1f ;  /* 0x0c201f0088047f89 */ /* 0x000e6200000e0000 */
[----:B------:R-:W-:Y:S02]  /*47e0*/  FMNMX.FTZ R3, R21, R22, !PT ;  /* 0x0000001615037209 */ /* 0x000fe40007810000 */
[----:B------:R-:W-:Y:S02]  /*47f0*/  FSEL R13, R13, RZ, P0 ;  /* 0x000000ff0d0d7208 */ /* 0x000fe40000000000 */
[----:B------:R-:W-:-:S03]  /*4800*/  FSEL R164, R59, -INF , !P1 ;  /* 0xff8000003ba47808 */ /* 0x000fc60004800000 */
[----:B------:R-:W-:-:S04]  /*4810*/  FFMA.FTZ R2, R53, c[0x0][0x2d0], -R13 ;  /* 0x0000b40035027a23 */ /* 0x000fc8000001080d */
[----:B------:R2:W-:Y:S01]  /*4820*/  MUFU.EX2 R187, R2 ;  /* 0x0000000200bb7308 */ /* 0x0005e20000000800 */
[----:B-1----:R-:W-:Y:S01]  /*4830*/  FMNMX.FTZ R136, R136, R4, !PT ;  /* 0x0000000488887209 */ /* 0x002fe20007810000 */
[----:B------:R-:W-:-:S03]  /*4840*/  FFMA.FTZ R4, R37, c[0x0][0x2d0], -R13 ;  /* 0x0000b40025047a23 */ /* 0x000fc6000001080d */
[C---:B------:R-:W-:Y:S01]  /*4850*/  FSETP.NEU.FTZ.AND P0, PT, R136.reuse, -INF , PT ;  /* 0xff8000008800780b */ /* 0x040fe20003f1d000 */
[----:B------:R-:W-:Y:S02]  /*4860*/  FMUL.FTZ R12, R136, c[0x0][0x2d0] ;  /* 0x0000b400880c7a20 */ /* 0x000fe40000410000 */
[----:B------:R1:W-:Y:S01]  /*4870*/  MUFU.EX2 R192, R4 ;  /* 0x0000000400c07308 */ /* 0x0003e20000000800 */
[----:B--2---:R-:W-:Y:S02]  /*4880*/  FFMA.FTZ R2, R56, c[0x0][0x2d0], -R13 ;  /* 0x0000b40038027a23 */ /* 0x004fe4000001080d */
[----:B------:R-:W-:Y:S02]  /*4890*/  FSEL R12, R12, RZ, P0 ;  /* 0x000000ff0c0c7208 */ /* 0x000fe40000000000 */
[----:B------:R-:W-:-:S03]  /*48a0*/  ISETP.NE.AND P0, PT, R33, RZ, PT ;  /* 0x000000ff2100720c */ /* 0x000fc60003f05270 */
[----:B------:R2:W-:Y:S01]  /*48b0*/  MUFU.EX2 R198, R2 ;  /* 0x0000000200c67308 */ /* 0x0005e20000000800 */
[----:B------:R-:W-:Y:S01]  /*48c0*/  FFMA.FTZ R0, R34, c[0x0][0x2d0], -R12 ;  /* 0x0000b40022007a23 */ /* 0x000fe2000001080c */
[----:B------:R-:W-:-:S04]  /*48d0*/  ISETP.GT.AND P0, PT, R8, 0x19, !P0 ;  /* 0x000000190800780c */ /* 0x000fc80004704270 */
[----:B------:R-:W-:Y:S02]  /*48e0*/  ISETP.LT.OR P0, PT, R9, 0x1a, P0 ;  /* 0x0000001a0900780c */ /* 0x000fe40000701670 */
[----:B------:R3:W-:Y:S01]  /*48f0*/  MUFU.EX2 R182, R0 ;  /* 0x0000000000b67308 */ /* 0x0007e20000000800 */
[--C-:B-1----:R-:W-:Y:S01]  /*4900*/  FFMA.FTZ R4, R40, c[0x0][0x2d0], -R13.reuse ;  /* 0x0000b40028047a23 */ /* 0x102fe2000001080d */
[----:B------:R-:W-:Y:S02]  /*4910*/  FSEL R20, R17, -INF , !P0 ;  /* 0xff80000011147808 */ /* 0x000fe40004000000 */
[----:B--2---:R-:W-:Y:S01]  /*4920*/  FMNMX.FTZ R2, R104, R3, !PT ;  /* 0x0000000368027209 */ /* 0x004fe20007810000 */
[----:B------:R-:W-:-:S03]  /*4930*/  FFMA.FTZ R3, R57, c[0x0][0x2d0], -R13 ;  /* 0x0000b40039037a23 */ /* 0x000fc6000001080d */
[----:B------:R1:W-:Y:S01]  /*4940*/  MUFU.EX2 R231, R4 ;  /* 0x0000000400e77308 */ /* 0x0003e20000000800 */
[----:B------:R-:W-:Y:S01]  /*4950*/  FMNMX.FTZ R2, R23, R2, !PT ;  /* 0x0000000217027209 */ /* 0x000fe20007810000 */
[----:B---3--:R-:W-:-:S06]  /*4960*/  FFMA.FTZ R0, R35, c[0x0][0x2d0], -R12 ;  /* 0x0000b40023007a23 */ /* 0x008fcc000001080c */
[----:B------:R2:W-:Y:S08]  /*4970*/  MUFU.EX2 R229, R3 ;  /* 0x0000000300e57308 */ /* 0x0005f00000000800 */
[----:B------:R3:W-:Y:S01]  /*4980*/  MUFU.EX2 R195, R0 ;  /* 0x0000000000c37308 */ /* 0x0007e20000000800 */
[--C-:B-1----:R-:W-:Y:S02]  /*4990*/  FFMA.FTZ R4, R44, c[0x0][0x2d0], -R13.reuse ;  /* 0x0000b4002c047a23 */ /* 0x102fe4000001080d */
[----:B------:R-:W-:Y:S01]  /*49a0*/  LDSM.16.MT88.4 R44, [R228+0x2080] ;  /* 0x00208000e42c783b */ /* 0x000fe20000004200 */
[----:B--2---:R-:W-:Y:S01]  /*49b0*/  FMNMX.FTZ R3, R128, R2, !PT ;  /* 0x0000000280037209 */ /* 0x004fe20007810000 */
[----:B------:R-:W-:-:S03]  /*49c0*/  FFMA.FTZ R2, R58, c[0x0][0x2d0], -R13 ;  /* 0x0000b4003a027a23 */ /* 0x000fc6000001080d */
[----:B------:R1:W-:Y:S01]  /*49d0*/  MUFU.EX2 R194, R4 ;  /* 0x0000000400c27308 */ /* 0x0003e20000000800 */
[----:B------:R-:W-:Y:S01]  /*49e0*/  LDSM.16.MT88.4 R56, [R227+0x2880] ;  /* 0x00288000e338783b */ /* 0x000fe20000004200 */
[----:B---3--:R-:W-:-:S06]  /*49f0*/  FFMA.FTZ R0, R36, c[0x0][0x2d0], -R12 ;  /* 0x0000b40024007a23 */ /* 0x008fcc000001080c */
[----:B------:R2:W3:Y:S08]  /*4a00*/  MUFU.EX2 R171, R2 ;  /* 0x0000000200ab7308 */ /* 0x0004f00000000800 */
[----:B------:R4:W4:Y:S01]  /*4a10*/  MUFU.EX2 R190, R0 ;  /* 0x0000000000be7308 */ /* 0x0009220000000800 */
[----:B-1----:R-:W-:Y:S02]  /*4a20*/  FFMA.FTZ R4, R41, c[0x0][0x2d0], -R13 ;  /* 0x0000b40029047a23 */ /* 0x002fe4000001080d */
[----:B------:R-:W1:Y:S01]  /*4a30*/  LDSM.16.MT88.4 R40, [R225+0x2080] ;  /* 0x00208000e128783b */ /* 0x000e620000004200 */
[----:B--2---:R-:W-:Y:S01]  /*4a40*/  FMNMX.FTZ R2, R130, R3, !PT ;  /* 0x0000000382027209 */ /* 0x004fe20007810000 */
[----:B------:R-:W-:-:S03]  /*4a50*/  FFMA.FTZ R3, R38, c[0x0][0x2d0], -R12 ;  /* 0x0000b40026037a23 */ /* 0x000fc6000001080c */
[----:B------:R2:W2:Y:S01]  /*4a60*/  MUFU.EX2 R197, R4 ;  /* 0x0000000400c57308 */ /* 0x0004a20000000800 */
[----:B---3--:R-:W-:Y:S02]  /*4a70*/  F2FP.BF16.PACK_AB R10, R171, R229 ;  /* 0x000000e5ab0a723e */ /* 0x008fe400000010ff */
[----:B------:R-:W-:Y:S02]  /*4a80*/  FMNMX.FTZ R2, R131, R2, !PT ;  /* 0x0000000283027209 */ /* 0x000fe40007810000 */
[----:B----4-:R-:W-:-:S03]  /*4a90*/  FMNMX.FTZ R0, R105, R106, !PT ;  /* 0x0000006a69007209 */ /* 0x010fc60007810000 */
[----:B------:R3:W-:Y:S01]  /*4aa0*/  MUFU.EX2 R186, R3 ;  /* 0x0000000300ba7308 */ /* 0x0007e20000000800 */
[----:B------:R-:W-:Y:S02]  /*4ab0*/  F2FP.BF16.PACK_AB R7, R190, R195 ;  /* 0x000000c3be07723e */ /* 0x000fe400000010ff */
[----:B------:R-:W-:-:S04]  /*4ac0*/  FMNMX.FTZ R0, R107, R0, !PT ;  /* 0x000000006b007209 */ /* 0x000fc80007810000 */
[----:B------:R-:W-:Y:S01]  /*4ad0*/  FMNMX.FTZ R0, R129, R0, !PT ;  /* 0x0000000081007209 */ /* 0x000fe20007810000 */
[--C-:B--2---:R-:W-:Y:S01]  /*4ae0*/  FFMA.FTZ R4, R28, c[0x0][0x2d0], -R12.reuse ;  /* 0x0000b4001c047a23 */ /* 0x104fe2000001080c */
[----:B------:R-:W-:Y:S02]  /*4af0*/  F2FP.BF16.PACK_AB R6, R197, R194 ;  /* 0x000000c2c506723e */ /* 0x000fe400000010ff */
[----:B------:R-:W-:Y:S01]  /*4b00*/  FMNMX.FTZ R0, R132, R0, !PT ;  /* 0x0000000084007209 */ /* 0x000fe20007810000 */
[----:B------:R2:W4:Y:S03]  /*4b10*/  MUFU.EX2 R193, R4 ;  /* 0x0000000400c17308 */ /* 0x0005260000000800 */
[----:B------:R-:W-:Y:S02]  /*4b20*/  FMNMX.FTZ R0, R133, R0, !PT ;  /* 0x0000000085007209 */ /* 0x000fe40007810000 */
[----:B---3--:R-:W-:Y:S01]  /*4b30*/  FMNMX.FTZ R3, R20, R2, !PT ;  /* 0x0000000214037209 */ /* 0x008fe20007810000 */
[----:B------:R-:W-:Y:S01]  /*4b40*/  FFMA.FTZ R2, R39, c[0x0][0x2d0], -R12 ;  /* 0x0000b40027027a23 */ /* 0x000fe2000001080c */
[----:B------:R-:W-:Y:S01]  /*4b50*/  FMNMX.FTZ R0, R134, R0, !PT ;  /* 0x0000000086007209 */ /* 0x000fe20007810000 */
[----:B------:R-:W-:Y:S01]  /*4b60*/  LDSM.16.MT88.4 R36, [R226+0x4080] ;  /* 0x00408000e224783b */ /* 0x000fe20000004200 */
[----:B------:R-:W-:Y:S01]  /*4b70*/  FMNMX.FTZ R3, R139, R3, !PT ;  /* 0x000000038b037209 */ /* 0x000fe20007810000 */
[----:B------:R3:W1:Y:S01]  /*4b80*/  MUFU.EX2 R180, R2 ;  /* 0x0000000200b47308 */ /* 0x0006620000000800 */
[----:B------:R-:W-:-:S02]  /*4b90*/  FMNMX.FTZ R0, R138, R0, !PT ;  /* 0x000000008a007209 */ /* 0x000fc40007810000 */
[----:B------:R-:W-:Y:S02]  /*4ba0*/  FMNMX.FTZ R3, R156, R3, !PT ;  /* 0x000000039c037209 */ /* 0x000fe40007810000 */
[----:B------:R-:W-:Y:S02]  /*4bb0*/  FMNMX.FTZ R0, R165, R0, !PT ;  /* 0x00000000a5007209 */ /* 0x000fe40007810000 */
[----:B------:R-:W-:Y:S02]  /*4bc0*/  FMNMX.FTZ R3, R157, R3, !PT ;  /* 0x000000039d037209 */ /* 0x000fe40007810000 */
[----:B------:R-:W-:Y:S02]  /*4bd0*/  FMNMX.FTZ R0, R166, R0, !PT ;  /* 0x00000000a6007209 */ /* 0x000fe40007810000 */
[----:B------:R-:W-:Y:S02]  /*4be0*/  FMNMX.FTZ R3, R164, R3, !PT ;  /* 0x00000003a4037209 */ /* 0x000fe40007810000 */
[----:B------:R-:W-:-:S02]  /*4bf0*/  FMNMX.FTZ R0, R188, R0, !PT ;  /* 0x00000000bc007209 */ /* 0x000fc40007810000 */
[----:B--2---:R-:W-:Y:S01]  /*4c00*/  F2FP.BF16.PACK_AB R4, R231, R192 ;  /* 0x000000c0e704723e */ /* 0x004fe200000010ff */
[----:B------:R-:W2:Y:S01]  /*4c10*/  SHFL.BFLY PT, R14, R3, 0x2, 0x1f ;  /* 0x0c401f00030e7f89 */ /* 0x000ea200000e0000 */
[----:B------:R-:W-:Y:S01]  /*4c20*/  FMNMX.FTZ R0, R189, R0, !PT ;  /* 0x00000000bd007209 */ /* 0x000fe20007810000 */
[--C-:B---3--:R-:W-:Y:S01]  /*4c30*/  FFMA.FTZ R2, R52, c[0x0][0x2d0], -R12.reuse ;  /* 0x0000b40034027a23 */ /* 0x108fe2000001080c */
[----:B----4-:R-:W-:Y:S02]  /*4c40*/  F2FP.BF16.PACK_AB R5, R182, R193 ;  /* 0x000000c1b605723e */ /* 0x010fe400000010ff */
[----:B-1----:R-:W-:Y:S01]  /*4c50*/  F2FP.BF16.PACK_AB R9, R180, R186 ;  /* 0x000000bab409723e */ /* 0x002fe200000010ff */
[----:B------:R-:W1:Y:S01]  /*4c60*/  SHFL.BFLY PT, R8, R0, 0x2, 0x1f ;  /* 0x0c401f0000087f89 */ /* 0x000e6200000e0000 */
[----:B------:R3:W-:Y:S03]  /*4c70*/  MUFU.EX2 R230, R2 ;  /* 0x0000000200e67308 */ /* 0x0007e60000000800 */
[C---:B------:R-:W-:Y:S08]  /*4c80*/  HMMA.16816.F32.BF16 R148, R4.reuse, R48, RZ ;  /* 0x000000300494723c */ /* 0x040ff000000418ff */
[C---:B------:R-:W-:Y:S01]  /*4c90*/  HMMA.16816.F32.BF16 R28, R4.reuse, R40, RZ ;  /* 0x00000028041c723c */ /* 0x040fe200000418ff */
[----:B---3--:R-:W-:Y:S01]  /*4ca0*/  FFMA.FTZ R2, R54, c[0x0][0x2d0], -R12 ;  /* 0x0000b40036027a23 */ /* 0x008fe2000001080c */
[----:B--2---:R-:W-:Y:S01]  /*4cb0*/  FMNMX.FTZ R3, R3, R14, !PT ;  /* 0x0000000e03037209 */ /* 0x004fe20007810000 */
[----:B------:R-:W-:Y:S05]  /*4cc0*/  LDSM.16.MT88.4 R52, [R225+0x4080] ;  /* 0x00408000e134783b */ /* 0x000fea0000004200 */
[----:B------:R-:W-:Y:S01]  /*4cd0*/  HMMA.16816.F32.BF16 R32, R4, R24, RZ ;  /* 0x000000180420723c */ /* 0x000fe200000418ff */
[----:B------:R-:W2:Y:S01]  /*4ce0*/  MUFU.EX2 R170, R2 ;  /* 0x0000000200aa7308 */ /* 0x000ea20000000800 */
[----:B-1----:R-:W-:-:S02]  /*4cf0*/  FMNMX.FTZ R0, R0, R8, !PT ;  /* 0x0000000800007209 */ /* 0x002fc40007810000 */
[----:B------:R-:W-:-:S04]  /*4d00*/  F2FP.BF16.PACK_AB R8, R198, R187 ;  /* 0x000000bbc608723e */ /* 0x000fc800000010ff */
[C---:B------:R-:W-:Y:S01]  /*4d10*/  HMMA.16816.F32.BF16 R140, R4.reuse, R44, RZ ;  /* 0x0000002c048c723c */ /* 0x040fe200000418ff */
[----:B------:R-:W1:Y:S07]  /*4d20*/  SHFL.BFLY PT, R15, R0, 0x1, 0x1f ;  /* 0x0c201f00000f7f89 */ /* 0x000e6e00000e0000 */
[----:B------:R-:W-:Y:S01]  /*4d30*/  HMMA.16816.F32.BF16 R144, R4, R68, RZ ;  /* 0x000000440490723c */ /* 0x000fe200000418ff */
[----:B--2---:R-:W-:-:S07]  /*4d40*/  F2FP.BF16.PACK_AB R11, R170, R230 ;  /* 0x000000e6aa0b723e */ /* 0x004fce00000010ff */
[C---:B------:R-:W-:Y:S08]  /*4d50*/  HMMA.16816.F32.BF16 R152, R4.reuse, R76, RZ ;  /* 0x0000004c0498723c */ /* 0x040ff000000418ff */
[----:B------:R-:W-:Y:S01]  /*4d60*/  HMMA.16816.F32.BF16 R124, R4, R92, RZ ;  /* 0x0000005c047c723c */ /* 0x000fe200000418ff */
[----:B-1----:R-:W-:-:S04]  /*4d70*/  FMNMX.FTZ R135, R0, R15, !PT ;  /* 0x0000000f00877209 */ /* 0x002fc80007810000 */
[C---:B------:R-:W-:Y:S01]  /*4d80*/  FSETP.NEU.FTZ.AND P0, PT, R135.reuse, -INF , PT ;  /* 0xff8000008700780b */ /* 0x040fe20003f1d000 */
[----:B------:R-:W-:Y:S02]  /*4d90*/  FMUL.FTZ R0, R135, c[0x0][0x2d0] ;  /* 0x0000b40087007a20 */ /* 0x000fe40000410000 */
[----:B------:R-:W-:Y:S03]  /*4da0*/  HMMA.16816.F32.BF16 R120, R4, R116, RZ ;  /* 0x000000740478723c */ /* 0x000fe600000418ff */
[----:B------:R-:W-:-:S05]  /*4db0*/  FSEL R0, R0, RZ, P0 ;  /* 0x000000ff00007208 */ /* 0x000fca0000000000 */
[----:B------:R-:W-:Y:S01]  /*4dc0*/  HMMA.16816.F32.BF16 R112, R4, R42, RZ ;  /* 0x0000002a0470723c */ /* 0x000fe200000418ff */
[----:B------:R-:W-:-:S04]  /*4dd0*/  FFMA.FTZ R2, R105, c[0x0][0x2d0], -R0 ;  /* 0x0000b40069027a23 */ /* 0x000fc80000010800 */
[----:B------:R1:W-:Y:S03]  /*4de0*/  MUFU.EX2 R234, R2 ;  /* 0x0000000200ea7308 */ /* 0x0003e60000000800 */
[C---:B------:R-:W-:Y:S08]  /*4df0*/  HMMA.16816.F32.BF16 R108, R4.reuse, R26, RZ ;  /* 0x0000001a046c723c */ /* 0x040ff000000418ff */
[----:B------:R-:W-:Y:S01]  /*4e00*/  HMMA.16816.F32.BF16 R100, R4, R46, RZ ;  /* 0x0000002e0464723c */ /* 0x000fe200000418ff */
[----:B-1----:R-:W-:-:S07]  /*4e10*/  FFMA.FTZ R2, R106, c[0x0][0x2d0], -R0 ;  /* 0x0000b4006a027a23 */ /* 0x002fce0000010800 */
[C---:B------:R-:W-:Y:S01]  /*4e20*/  HMMA.16816.F32.BF16 R96, R4.reuse, R50, RZ ;  /* 0x000000320460723c */ /* 0x040fe200000418ff */
[----:B------:R1:W-:Y:S07]  /*4e30*/  MUFU.EX2 R232, R2 ;  /* 0x0000000200e87308 */ /* 0x0003ee0000000800 */
[C---:B------:R-:W-:Y:S08]  /*4e40*/  HMMA.16816.F32.BF16 R88, R4.reuse, R70, RZ ;  /* 0x000000460458723c */ /* 0x040ff000000418ff */
[----:B------:R-:W-:Y:S01]  /*4e50*/  HMMA.16816.F32.BF16 R84, R4, R78, RZ ;  /* 0x0000004e0454723c */ /* 0x000fe200000418ff */
[----:B-1----:R-:W-:-:S04]  /*4e60*/  FFMA.FTZ R2, R107, c[0x0][0x2d0], -R0 ;  /* 0x0000b4006b027a23 */ /* 0x002fc80000010800 */
[----:B------:R1:W-:Y:S03]  /*4e70*/  MUFU.EX2 R196, R2 ;  /* 0x0000000200c47308 */ /* 0x0003e60000000800 */
[C---:B------:R-:W-:Y:S08]  /*4e80*/  HMMA.16816.F32.BF16 R80, R4.reuse, R94, RZ ;  /* 0x0000005e0450723c */ /* 0x040ff000000418ff */
[----:B------:R-:W-:Y:S01]  /*4e90*/  HMMA.16816.F32.BF16 R16, R4, R118, RZ ;  /* 0x000000760410723c */ /* 0x000fe200000418ff */
[----:B------:R-:W2:Y:S07]  /*4ea0*/  SHFL.BFLY PT, R4, R3, 0x1, 0x1f ;  /* 0x0c201f0003047f89 */ /* 0x000eae00000e0000 */
[C---:B------:R-:W-:Y:S08]  /*4eb0*/  HMMA.16816.F32.BF16 R148, R8.reuse, R56, R148 ;  /* 0x000000380894723c */ /* 0x040ff00000041894 */
[C---:B------:R-:W-:Y:S01]  /*4ec0*/  HMMA.16816.F32.BF16 R172, R8.reuse, R72, R28 ;  /* 0x0000004808ac723c */ /* 0x040fe2000004181c */
[----:B------:R-:W3:Y:S07]  /*4ed0*/  LDSM.16.MT88.4 R28, [R228+0x4080] ;  /* 0x00408000e41c783b */ /* 0x000eee0000004200 */
[----:B------:R-:W-:Y:S01]  /*4ee0*/  HMMA.16816.F32.BF16 R176, R8, R64, R32 ;  /* 0x0000004008b0723c */ /* 0x000fe20000041820 */
[----:B------:R-:W4:Y:S01]  /*4ef0*/  LDSM.16.MT88.4 R32, [R227+0x4080] ;  /* 0x00408000e320783b */ /* 0x000f220000004200 */
[----:B--2---:R-:W-:Y:S01]  /*4f00*/  FMNMX.FTZ R3, R3, R4, !PT ;  /* 0x0000000403037209 */ /* 0x004fe20007810000 */
[----:B------:R-:W-:-:S03]  /*4f10*/  FFMA.FTZ R4, R129, c[0x0][0x2d0], -R0 ;  /* 0x0000b40081047a23 */ /* 0x000fc60000010800 */
[C---:B------:R-:W-:Y:S01]  /*4f20*/  FSETP.NEU.FTZ.AND P0, PT, R3.reuse, -INF , PT ;  /* 0xff8000000300780b */ /* 0x040fe20003f1d000 */
[----:B-1----:R-:W-:Y:S01]  /*4f30*/  FMUL.FTZ R2, R3, c[0x0][0x2d0] ;  /* 0x0000b40003027a20 */ /* 0x002fe20000410000 */
[C---:B------:R-:W-:Y:S01]  /*4f40*/  HMMA.16816.F32.BF16 R200, R8.reuse, R60, R140 ;  /* 0x0000003c08c8723c */ /* 0x040fe2000004188c */
[----:B------:R-:W-:Y:S01]  /*4f50*/  MOV R233, R151 ;  /* 0x0000009700e97202 */ /* 0x000fe20000000f00 */
[----:B------:R-:W-:Y:S01]  /*4f60*/  IMAD.MOV.U32 R199, RZ, RZ, R149 ;  /* 0x000000ffffc77224 */ /* 0x000fe200078e0095 */
[----:B------:R1:W2:Y:S01]  /*4f70*/  MUFU.EX2 R191, R4 ;  /* 0x0000000400bf7308 */ /* 0x0002a20000000800 */
[----:B------:R-:W-:Y:S01]  /*4f80*/  IMAD.MOV.U32 R183, RZ, RZ, R150 ;  /* 0x000000ffffb77224 */ /* 0x000fe200078e0096 */
[----:B------:R-:W-:Y:S02]  /*4f90*/  FSEL R2, R2, RZ, P0 ;  /* 0x000000ff02027208 */ /* 0x000fe40000000000 */
[----:B------:R-:W-:Y:S01]  /*4fa0*/  MOV R143, R148 ;  /* 0x00000094008f7202 */ /* 0x000fe20000000f00 */
[C---:B------:R-:W-:Y:S08]  /*4fb0*/  HMMA.16816.F32.BF16 R244, R8.reuse, R74, R112 ;  /* 0x0000004a08f4723c */ /* 0x040ff00000041870 */
[----:B------:R-:W-:Y:S01]  /*4fc0*/  HMMA.16816.F32.BF16 R148, R8, R52, R144 ;  /* 0x000000340894723c */ /* 0x000fe20000041890 */
[----:B-1----:R-:W-:Y:S01]  /*4fd0*/  FFMA.FTZ R4, R21, c[0x0][0x2d0], -R2 ;  /* 0x0000b40015047a23 */ /* 0x002fe20000010802 */
[----:B--2---:R-:W-:-:S03]  /*4fe0*/  F2FP.BF16.PACK_AB R6, R191, R196 ;  /* 0x000000c4bf06723e */ /* 0x004fc600000010ff */
[----:B------:R1:W-:Y:S03]  /*4ff0*/  MUFU.EX2 R146, R4 ;  /* 0x0000000400927308 */ /* 0x0003e60000000800 */
[----:B------:R-:W-:Y:S01]  /*5000*/  IMAD.MOV.U32 R142, RZ, RZ, R203 ;  /* 0x000000ffff8e7224 */ /* 0x000fe200078e00cb */
[----:B------:R-:W-:Y:S01]  /*5010*/  MOV R141, R201 ;  /* 0x000000c9008d7202 */ /* 0x000fe20000000f00 */
[----:B------:R-:W-:Y:S01]  /*5020*/  IMAD.MOV.U32 R140, RZ, RZ, R202 ;  /* 0x000000ffff8c7224 */ /* 0x000fe200078e00ca */
[----:B---3--:R-:W-:Y:S01]  /*5030*/  HMMA.16816.F32.BF16 R216, R8, R28, R124 ;  /* 0x0000001c08d8723c */ /* 0x008fe2000004187c */
[----:B------:R-:W-:-:S07]  /*5040*/  IMAD.MOV.U32 R15, RZ, RZ, R200 ;  /* 0x000000ffff0f7224 */ /* 0x000fce00078e00c8 */
[----:B------:R-:W-:Y:S01]  /*5050*/  HMMA.16816.F32.BF16 R248, R8, R36, R152 ;  /* 0x0000002408f8723c */ /* 0x000fe20000041898 */
[----:B------:R-:W-:Y:S01]  /*5060*/  LDSM.16.MT88.4 R152, [R225+0x3080] ;  /* 0x00308000e198783b */ /* 0x000fe20000004200 */
[----:B-1----:R-:W-:-:S03]  /*5070*/  FFMA.FTZ R4, R22, c[0x0][0x2d0], -R2 ;  /* 0x0000b40016047a23 */ /* 0x002fc60000010802 */
[----:B------:R-:W-:Y:S01]  /*5080*/  MOV R145, R150 ;  /* 0x0000009600917202 */ /* 0x000fe20000000f00 */
[----:B------:R-:W-:Y:S01]  /*5090*/  IMAD.MOV.U32 R5, RZ, RZ, R149 ;  /* 0x000000ffff057224 */ /* 0x000fe200078e0095 */
[----:B------:R1:W2:Y:S01]  /*50a0*/  MUFU.EX2 R147, R4 ;  /* 0x0000000400937308 */ /* 0x0002a20000000800 */
[----:B------:R-:W-:Y:S01]  /*50b0*/  IMAD.MOV.U32 R252, RZ, RZ, R148 ;  /* 0x000000fffffc7224 */ /* 0x000fe200078e0094 */
[----:B----4-:R-:W-:Y:S01]  /*50c0*/  HMMA.16816.F32.BF16 R212, R8, R32, R120 ;  /* 0x0000002008d4723c */ /* 0x010fe20000041878 */
[----:B------:R-:W-:Y:S02]  /*50d0*/  IMAD.MOV.U32 R144, RZ, RZ, R151 ;  /* 0x000000ffff907224 */ /* 0x000fe400078e0097 */
[----:B------:R-:W-:-:S05]  /*50e0*/  IMAD.MOV.U32 R129, RZ, RZ, R5 ;  /* 0x000000ffff817224 */ /* 0x000fca00078e0005 */
[----:B------:R-:W-:Y:S01]  /*50f0*/  HMMA.16816.F32.BF16 R220, R8, R66, R108 ;  /* 0x0000004208dc723c */ /* 0x000fe2000004186c */
[----:B-1----:R-:W-:Y:S01]  /*5100*/  FFMA.FTZ R4, R104, c[0x0][0x2d0], -R2 ;  /* 0x0000b40068047a23 */ /* 0x002fe20000010802 */
[----:B--2---:R-:W-:-:S06]  /*5110*/  F2FP.BF16.PACK_AB R5, R147, R146 ;  /* 0x000000929305723e */ /* 0x004fcc00000010ff */
[C---:B------:R-:W-:Y:S01]  /*5120*/  HMMA.16816.F32.BF16 R208, R8.reuse, R62, R100 ;  /* 0x0000003e08d0723c */ /* 0x040fe20000041864 */
[----:B------:R1:W-:Y:S07]  /*5130*/  MUFU.EX2 R224, R4 ;  /* 0x0000000400e07308 */ /* 0x0003ee0000000800 */
[C---:B------:R-:W-:Y:S08]  /*5140*/  HMMA.16816.F32.BF16 R204, R8.reuse, R58, R96 ;  /* 0x0000003a08cc723c */ /* 0x040ff00000041860 */
[----:B------:R-:W-:Y:S01]  /*5150*/  HMMA.16816.F32.BF16 R200, R8, R54, R88 ;  /* 0x0000003608c8723c */ /* 0x000fe20000041858 */
[----:B-1----:R-:W-:-:S04]  /*5160*/  FFMA.FTZ R4, R23, c[0x0][0x2d0], -R2 ;  /* 0x0000b40017047a23 */ /* 0x002fc80000010802 */
[----:B------:R1:W2:Y:S03]  /*5170*/  MUFU.EX2 R181, R4 ;  /* 0x0000000400b57308 */ /* 0x0002a60000000800 */
[C---:B------:R-:W-:Y:S08]  /*5180*/  HMMA.16816.F32.BF16 R148, R8.reuse, R38, R84 ;  /* 0x000000260894723c */ /* 0x040ff00000041854 */
[----:B------:R-:W-:Y:S01]  /*5190*/  HMMA.16816.F32.BF16 R112, R8, R30, R80 ;  /* 0x0000001e0870723c */ /* 0x000fe20000041850 */
[----:B-1----:R-:W-:-:S07]  /*51a0*/  F2FP.BF16.PACK_AB R4, R232, R234 ;  /* 0x000000eae804723e */ /* 0x002fce00000010ff */
[----:B------:R-:W-:Y:S01]  /*51b0*/  HMMA.16816.F32.BF16 R124, R8, R34, R16 ;  /* 0x00000022087c723c */ /* 0x000fe20000041810 */
[----:B--2---:R-:W-:-:S06]  /*51c0*/  F2FP.BF16.PACK_AB R7, R181, R224 ;  /* 0x000000e0b507723e */ /* 0x004fcc00000010ff */
[--C-:B------:R-:W-:Y:S01]  /*51d0*/  FFMA.FTZ R8, R132, c[0x0][0x2d0], -R0.reuse ;  /* 0x0000b40084087a23 */ /* 0x100fe20000010800 */
[C---:B------:R-:W-:Y:S03]  /*51e0*/  HMMA.16816.F32.BF16 R104, R4.reuse, R40, RZ ;  /* 0x000000280468723c */ /* 0x040fe600000418ff */
[----:B------:R1:W2:Y:S05]  /*51f0*/  MUFU.EX2 R14, R8 ;  /* 0x00000008000e7308 */ /* 0x0002aa0000000800 */
[C---:B------:R-:W-:Y:S08]  /*5200*/  HMMA.16816.F32.BF16 R84, R4.reuse, R24, RZ ;  /* 0x000000180454723c */ /* 0x040ff000000418ff */
[----:B------:R-:W-:Y:S01]  /*5210*/  HMMA.16816.F32.BF16 R80, R4, R44, RZ ;  /* 0x0000002c0450723c */ /* 0x000fe200000418ff */
[----:B-1----:R-:W-:-:S04]  /*5220*/  FFMA.FTZ R8, R133, c[0x0][0x2d0], -R0 ;  /* 0x0000b40085087a23 */ /* 0x002fc80000010800 */
        /* <DEDUP_REMOVED lines=14> */
[----:B------:R-:W-:Y:S01]  /*5310*/  MOV R128, R252 ;  /* 0x000000fc00807202 */ /* 0x000fe20000000f00 */
[----:B------:R1:W3:Y:S06]  /*5320*/  MUFU.EX2 R40, R8 ;  /* 0x0000000800287308 */ /* 0x0002ec0000000800 */
[C---:B------:R-:W-:Y:S08]  /*5330*/  HMMA.16816.F32.BF16 R76, R4.reuse, R78, RZ ;  /* 0x0000004e044c723c */ /* 0x040ff000000418ff */
[----:B------:R-:W-:Y:S01]  /*5340*/  HMMA.16816.F32.BF16 R48, R4, R94, RZ ;  /* 0x0000005e0430723c */ /* 0x000fe200000418ff */
[----:B-1----:R-:W-:-:S02]  /*5350*/  FFMA.FTZ R8, R130, c[0x0][0x2d0], -R2 ;  /* 0x0000b40082087a23 */ /* 0x002fc40000010802 */
[----:B--2---:R-:W-:Y:S02]  /*5360*/  IMAD.MOV.U32 R130, RZ, RZ, R14 ;  /* 0x000000ffff827224 */ /* 0x004fe400078e000e */
[----:B------:R1:W2:Y:S02]  /*5370*/  MUFU.EX2 R14, R8 ;  /* 0x00000008000e7308 */ /* 0x0002a40000000800 */
[----:B------:R-:W-:Y:S01]  /*5380*/  MOV R94, R182 ;  /* 0x000000b6005e7202 */ /* 0x000fe20000000f00 */
[----:B------:R-:W-:Y:S02]  /*5390*/  IMAD.MOV.U32 R95, RZ, RZ, R143 ;  /* 0x000000ffff5f7224 */ /* 0x000fe400078e008f */
[--C-:B-1----:R-:W-:Y:S02]  /*53a0*/  FFMA.FTZ R8, R131, c[0x0][0x2d0], -R2.reuse ;  /* 0x0000b40083087a23 */ /* 0x102fe40000010802 */
[----:B------:R-:W-:Y:S02]  /*53b0*/  IMAD.MOV.U32 R131, RZ, RZ, R233 ;  /* 0x000000ffff837224 */ /* 0x000fe400078e00e9 */
[----:B------:R1:W-:Y:S02]  /*53c0*/  MUFU.EX2 R233, R8 ;  /* 0x0000000800e97308 */ /* 0x0003e40000000800 */
[----:B-1----:R-:W-:-:S02]  /*53d0*/  FFMA.FTZ R8, R20, c[0x0][0x2d0], -R2 ;  /* 0x0000b40014087a23 */ /* 0x002fc40000010802 */
[C---:B------:R-:W-:Y:S04]  /*53e0*/  HMMA.16816.F32.BF16 R20, R4.reuse, R116, RZ ;  /* 0x000000740414723c */ /* 0x040fe800000418ff */
[----:B------:R1:W4:Y:S03]  /*53f0*/  MUFU.EX2 R132, R8 ;  /* 0x0000000800847308 */ /* 0x0003260000000800 */
[----:B---3--:R-:W-:Y:S02]  /*5400*/  IMAD.MOV.U32 R117, RZ, RZ, R40 ;  /* 0x000000ffff757224 */ /* 0x008fe400078e0028 */
[----:B------:R-:W-:Y:S01]  /*5410*/  HMMA.16816.F32.BF16 R40, R4, R118, RZ ;  /* 0x000000760428723c */ /* 0x000fe200000418ff */
[----:B------:R-:W-:-:S06]  /*5420*/  IMAD.MOV.U32 R116, RZ, RZ, R142 ;  /* 0x000000ffff747224 */ /* 0x000fcc00078e008e */
[----:B------:R-:W-:Y:S01]  /*5430*/  MOV R118, R141 ;  /* 0x0000008d00767202 */ /* 0x000fe20000000f00 */
[----:B------:R-:W-:Y:S01]  /*5440*/  IMAD.MOV.U32 R119, RZ, RZ, R140 ;  /* 0x000000ffff777224 */ /* 0x000fe200078e008c */
[----:B-1----:R-:W-:Y:S07]  /*5450*/  HMMA.16816.F32.BF16 R8, R4, R92, RZ ;  /* 0x0000005c0408723c */ /* 0x002fee00000418ff */
[----:B------:R-:W-:Y:S01]  /*5460*/  F2FP.BF16.PACK_AB R4, R184, R130 ;  /* 0x00000082b804723e */ /* 0x000fe200000010ff */
[----:B------:R-:W-:Y:S01]  /*5470*/  IMAD.MOV.U32 R93, RZ, RZ, R183 ;  /* 0x000000ffff5d7224 */ /* 0x000fe200078e00b7 */
[----:B------:R-:W-:-:S02]  /*5480*/  F2FP.BF16.PACK_AB R6, R169, R185 ;  /* 0x000000b9a906723e */ /* 0x000fc400000010ff */
[----:B--2---:R-:W-:Y:S02]  /*5490*/  F2FP.BF16.PACK_AB R5, R14, R117 ;  /* 0x000000750e05723e */ /* 0x004fe400000010ff */
[----:B----4-:R-:W-:Y:S02]  /*54a0*/  F2FP.BF16.PACK_AB R7, R132, R233 ;  /* 0x000000e98407723e */ /* 0x010fe400000010ff */
[----:B------:R-:W-:-:S05]  /*54b0*/  MOV R92, R199 ;  /* 0x000000c7005c7202 */ /* 0x000fca0000000f00 */
        /* <DEDUP_REMOVED lines=8> */
[----:B------:R-:W-:Y:S01]  /*5540*/  HMMA.16816.F32.BF16 R180, R4, R60, R80 ;  /* 0x0000003c04b4723c */ /* 0x000fe20000041850 */
[----:B------:R-:W-:-:S06]  /*5550*/  MOV R57, R194 ;  /* 0x000000c200397202 */ /* 0x000fcc0000000f00 */
[----:B------:R-:W-:Y:S01]  /*5560*/  IMAD.MOV.U32 R80, RZ, RZ, R193 ;  /* 0x000000ffff507224 */ /* 0x000fe200078e00c1 */
[C---:B------:R-:W-:Y:S01]  /*5570*/  HMMA.16816.F32.BF16 R24, R4.reuse, R52, R24 ;  /* 0x000000340418723c */ /* 0x040fe20000041818 */
[----:B------:R-:W-:Y:S01]  /*5580*/  IMAD.MOV.U32 R81, RZ, RZ, R192 ;  /* 0x000000ffff517224 */ /* 0x000fe200078e00c0 */
[----:B------:R-:W-:Y:S01]  /*5590*/  MOV R60, R197 ;  /* 0x000000c5003c7202 */ /* 0x000fe20000000f00 */
[----:B------:R-:W-:Y:S01]  /*55a0*/  IMAD.MOV.U32 R61, RZ, RZ, R198 ;  /* 0x000000ffff3d7224 */ /* 0x000fe200078e00c6 */
[----:B------:R-:W-:Y:S01]  /*55b0*/  MOV R82, R171 ;  /* 0x000000ab00527202 */ /* 0x000fe20000000f00 */
[----:B------:R-:W-:Y:S02]  /*55c0*/  IMAD.MOV.U32 R83, RZ, RZ, R14 ;  /* 0x000000ffff537224 */ /* 0x000fe400078e000e */
[----:B------:R-:W-:Y:S01]  /*55d0*/  IMAD.MOV.U32 R53, RZ, RZ, R196 ;  /* 0x000000ffff357224 */ /* 0x000fe200078e00c4 */
[C---:B------:R-:W-:Y:S07]  /*55e0*/  HMMA.16816.F32.BF16 R192, R4.reuse, R28, R8 ;  /* 0x0000001c04c0723c */ /* 0x040fee0000041808 */
[----:B------:R-:W-:Y:S01]  /*55f0*/  FFMA.FTZ R8, R167, c[0x0][0x2d0], -R13 ;  /* 0x0000b400a7087a23 */ /* 0x000fe2000001080d */
[----:B------:R-:W-:Y:S01]  /*5600*/  HMMA.16816.F32.BF16 R196, R4, R32, R20 ;  /* 0x0000002004c4723c */ /* 0x000fe20000041814 */
[----:B------:R-:W-:Y:S01]  /*5610*/  MOV R29, R61 ;  /* 0x0000003d001d7202 */ /* 0x000fe20000000f00 */
[----:B------:R-:W-:Y:S01]  /*5620*/  IMAD.MOV.U32 R28, RZ, RZ, R85 ;  /* 0x000000ffff1c7224 */ /* 0x000fe200078e0055 */
[----:B------:R1:W-:Y:S01]  /*5630*/  MUFU.EX2 R64, R8 ;  /* 0x0000000800407308 */ /* 0x0003e20000000800 */
[----:B------:R-:W-:-:S02]  /*5640*/  IMAD.MOV.U32 R167, RZ, RZ, R86 ;  /* 0x000000ffffa77224 */ /* 0x000fc400078e0056 */
[----:B------:R-:W-:Y:S02]  /*5650*/  IMAD.MOV.U32 R85, RZ, RZ, R94 ;  /* 0x000000ffff557224 */ /* 0x000fe400078e005e */
[----:B------:R-:W-:Y:S01]  /*5660*/  HMMA.16816.F32.BF16 R140, R4, R36, R16 ;  /* 0x00000024048c723c */ /* 0x000fe20000041810 */
[----:B------:R-:W-:Y:S01]  /*5670*/  IMAD.MOV.U32 R86, RZ, RZ, R117 ;  /* 0x000000ffff567224 */ /* 0x000fe200078e0075 */
[----:B------:R-:W-:-:S06]  /*5680*/  MOV R117, R146 ;  /* 0x0000009200757202 */ /* 0x000fcc0000000f00 */
[----:B------:R-:W-:Y:S01]  /*5690*/  HMMA.16816.F32.BF16 R16, R4, R66, R100 ;  /* 0x000000420410723c */ /* 0x000fe20000041864 */
[----:B-1----:R-:W-:-:S04]  /*56a0*/  FFMA.FTZ R8, R163, c[0x0][0x2d0], -R13 ;  /* 0x0000b400a3087a23 */ /* 0x002fc8000001080d */
[----:B------:R1:W2:Y:S02]  /*56b0*/  MUFU.EX2 R52, R8 ;  /* 0x0000000800347308 */ /* 0x0002a40000000800 */
[----:B------:R-:W-:Y:S01]  /*56c0*/  IMAD.MOV.U32 R103, RZ, RZ, R185 ;  /* 0x000000ffff677224 */ /* 0x000fe200078e00b9 */
[C---:B------:R-:W-:Y:S01]  /*56d0*/  HMMA.16816.F32.BF16 R40, R4.reuse, R34, R40 ;  /* 0x000000220428723c */ /* 0x040fe20000041828 */
[----:B------:R-:W-:Y:S01]  /*56e0*/  MOV R66, R131 ;  /* 0x0000008300427202 */ /* 0x000fe20000000f00 */
[----:B------:R-:W-:Y:S01]  /*56f0*/  IMAD.MOV.U32 R67, RZ, RZ, R128 ;  /* 0x000000ffff437224 */ /* 0x000fe200078e0080 */
[----:B------:R-:W-:Y:S01]  /*5700*/  MOV R100, R129 ;  /* 0x0000008100647202 */ /* 0x000fe20000000f00 */
[----:B------:R-:W-:Y:S02]  /*5710*/  IMAD.MOV.U32 R101, RZ, RZ, R145 ;  /* 0x000000ffff657224 */ /* 0x000fe400078e0091 */
[----:B------:R-:W-:Y:S02]  /*5720*/  IMAD.MOV.U32 R102, RZ, RZ, R144 ;  /* 0x000000ffff667224 */ /* 0x000fe400078e0090 */
[----:B------:R-:W-:Y:S01]  /*5730*/  HMMA.16816.F32.BF16 R20, R4, R62, R96 ;  /* 0x0000003e0414723c */ /* 0x000fe20000041860 */
[----:B-1----:R-:W-:-:S06]  /*5740*/  FFMA.FTZ R8, R168, c[0x0][0x2d0], -R13 ;  /* 0x0000b400a8087a23 */ /* 0x002fcc000001080d */
[----:B------:R-:W-:Y:S01]  /*5750*/  MOV R98, R95 ;  /* 0x0000005f00627202 */ /* 0x000fe20000000f00 */
[----:B------:R-:W1:Y:S01]  /*5760*/  LDSM.16.MT88.4 R168, [R226+0x3080] ;  /* 0x00308000e2a8783b */ /* 0x000e620000004200 */
[----:B--2---:R-:W-:Y:S01]  /*5770*/  IMAD.MOV.U32 R35, RZ, RZ, R52 ;  /* 0x000000ffff237224 */ /* 0x004fe200078e0034 */
[----:B------:R2:W-:Y:S01]  /*5780*/  MUFU.EX2 R252, R8 ;  /* 0x0000000800fc7308 */ /* 0x0005e20000000800 */
[----:B------:R-:W-:Y:S01]  /*5790*/  IMAD.MOV.U32 R52, RZ, RZ, R60 ;  /* 0x000000ffff347224 */ /* 0x000fe200078e003c */
[----:B------:R-:W-:Y:S01]  /*57a0*/  HMMA.16816.F32.BF16 R104, R4, R72, R104 ;  /* 0x000000480468723c */ /* 0x000fe20000041868 */
[----:B------:R-:W-:Y:S01]  /*57b0*/  LDSM.16.MT88.4 R60, [R227+0x3080] ;  /* 0x00308000e33c783b */ /* 0x000fe20000004200 */
[----:B------:R-:W-:Y:S01]  /*57c0*/  F2FP.BF16.PACK_AB R128, R35, R64 ;  /* 0x000000402380723e */ /* 0x000fe200000010ff */
[----:B------:R-:W-:Y:S02]  /*57d0*/  IMAD.MOV.U32 R99, RZ, RZ, R92 ;  /* 0x000000ffff637224 */ /* 0x000fe400078e005c */
[----:B------:R-:W-:-:S02]  /*57e0*/  IMAD.MOV.U32 R97, RZ, RZ, R100 ;  /* 0x000000ffff617224 */ /* 0x000fc400078e0064 */
[----:B------:R-:W-:Y:S01]  /*57f0*/  IMAD.MOV.U32 R96, RZ, RZ, R67 ;  /* 0x000000ffff607224 */ /* 0x000fe200078e0043 */
[C---:B------:R-:W-:Y:S01]  /*5800*/  HMMA.16816.F32.BF16 R72, R4.reuse, R74, R108 ;  /* 0x0000004a0448723c */ /* 0x040fe2000004186c */
[----:B------:R-:W-:Y:S01]  /*5810*/  LDSM.16.MT88.4 R108, [R228+0x4880] ;  /* 0x00488000e46c783b */ /* 0x000fe20000004200 */
[----:B------:R-:W-:Y:S02]  /*5820*/  IMAD.MOV.U32 R67, RZ, RZ, R167 ;  /* 0x000000ffff437224 */ /* 0x000fe400078e00a7 */
[----:B------:R-:W-:Y:S02]  /*5830*/  IMAD.MOV.U32 R100, RZ, RZ, R28 ;  /* 0x000000ffff647224 */ /* 0x000fe400078e001c */
[----:B--2---:R-:W-:Y:S02]  /*5840*/  FFMA.FTZ R8, R162, c[0x0][0x2d0], -R13 ;  /* 0x0000b400a2087a23 */ /* 0x004fe4000001080d */
[----:B------:R-:W-:Y:S01]  /*5850*/  HMMA.16816.F32.BF16 R88, R4, R58, R88 ;  /* 0x0000003a0458723c */ /* 0x000fe20000041858 */
[----:B------:R-:W-:Y:S01]  /*5860*/  IMAD.MOV.U32 R167, RZ, RZ, R57 ;  /* 0x000000ffffa77224 */ /* 0x000fe200078e0039 */
[----:B------:R2:W-:Y:S01]  /*5870*/  MUFU.EX2 R138, R8 ;  /* 0x00000008008a7308 */ /* 0x0005e20000000800 */
[----:B------:R-:W-:Y:S01]  /*5880*/  IMAD.MOV.U32 R28, RZ, RZ, R80 ;  /* 0x000000ffff1c7224 */ /* 0x000fe200078e0050 */
[----:B------:R-:W-:Y:S01]  /*5890*/  MOV R80, R65 ;  /* 0x0000004100507202 */ /* 0x000fe20000000f00 */
[----:B------:R-:W-:-:S03]  /*58a0*/  IMAD.MOV.U32 R57, RZ, RZ, R83 ;  /* 0x000000ffff397224 */ /* 0x000fc600078e0053 */
[C---:B------:R-:W-:Y:S01]  /*58b0*/  HMMA.16816.F32.BF16 R36, R4.reuse, R38, R76 ;  /* 0x000000260424723c */ /* 0x040fe2000004184c */
[----:B------:R-:W-:Y:S07]  /*58c0*/  LDSM.16.MT88.4 R76, [R225+0x4880] ;  /* 0x00488000e14c783b */ /* 0x000fee0000004200 */
[----:B------:R-:W-:Y:S01]  /*58d0*/  HMMA.16816.F32.BF16 R48, R4, R30, R48 ;  /* 0x0000001e0430723c */ /* 0x000fe20000041830 */
[----:B--2---:R-:W-:Y:S02]  /*58e0*/  FFMA.FTZ R8, R158, c[0x0][0x2d0], -R12 ;  /* 0x0000b4009e087a23 */ /* 0x004fe4000001080c */
[----:B------:R-:W-:-:S02]  /*58f0*/  IMAD.MOV.U32 R158, RZ, RZ, R184 ;  /* 0x000000ffff9e7224 */ /* 0x000fc400078e00b8 */
[----:B------:R2:W-:Y:S01]  /*5900*/  MUFU.EX2 R134, R8 ;  /* 0x0000000800867308 */ /* 0x0005e20000000800 */
[----:B------:R-:W-:Y:S01]  /*5910*/  MOV R65, R233 ;  /* 0x000000e900417202 */ /* 0x000fe20000000f00 */
[----:B------:R-:W-:Y:S02]  /*5920*/  IMAD.MOV.U32 R83, RZ, RZ, R234 ;  /* 0x000000ffff537224 */ /* 0x000fe400078e00ea */
[----:B------:R3:W5:Y:S04]  /*5930*/  LDL.LU R234, [R1+0x60] ;  /* 0x0000600001ea7983 */ /* 0x0007680000300800 */
[----:B------:R3:W5:Y:S01]  /*5940*/  LDL.LU R233, [R1+0x5c] ;  /* 0x00005c0001e97983 */ /* 0x0007620000300800 */
[----:B--2---:R-:W-:Y:S02]  /*5950*/  FFMA.FTZ R8, R159, c[0x0][0x2d0], -R12 ;  /* 0x0000b4009f087a23 */ /* 0x004fe4000001080c */
[----:B------:R-:W-:-:S02]  /*5960*/  IMAD.MOV.U32 R159, RZ, RZ, R93 ;  /* 0x000000ffff9f7224 */ /* 0x000fc400078e005d */
[----:B------:R2:W4:Y:S01]  /*5970*/  MUFU.EX2 R33, R8 ;  /* 0x0000000800217308 */ /* 0x0005220000000800 */
[----:B------:R-:W-:Y:S01]  /*5980*/  LDSM.16.MT88.4 R92, [R226+0x4880] ;  /* 0x00488000e25c783b */ /* 0x000fe20000004200 */
[----:B--2---:R-:W-:Y:S01]  /*5990*/  FFMA.FTZ R8, R161, c[0x0][0x2d0], -R12 ;  /* 0x0000b400a1087a23 */ /* 0x004fe2000001080c */
[----:B----4-:R-:W-:-:S05]  /*59a0*/  F2FP.BF16.PACK_AB R129, R33, R134 ;  /* 0x000000862181723e */ /* 0x010fca00000010ff */
[----:B------:R2:W-:Y:S02]  /*59b0*/  MUFU.EX2 R133, R8 ;  /* 0x0000000800857308 */ /* 0x0005e40000000800 */
[----:B--2---:R-:W-:Y:S02]  /*59c0*/  FFMA.FTZ R8, R160, c[0x0][0x2d0], -R12 ;  /* 0x0000b400a0087a23 */ /* 0x004fe4000001080c */
[----:B------:R-:W-:Y:S04]  /*59d0*/  HMMA.16816.F32.BF16 R12, R4, R54, R68 ;  /* 0x00000036040c723c */ /* 0x000fe80000041844 */
[----:B------:R-:W2:Y:S03]  /*59e0*/  MUFU.EX2 R32, R8 ;  /* 0x0000000800207308 */ /* 0x000ea60000000800 */
[----:B------:R-:W-:Y:S01]  /*59f0*/  IMAD.MOV.U32 R69, RZ, RZ, R118 ;  /* 0x000000ffff457224 */ /* 0x000fe200078e0076 */
[----:B------:R-:W-:Y:S01]  /*5a00*/  MOV R118, R186 ;  /* 0x000000ba00767202 */ /* 0x000fe20000000f00 */
[----:B------:R-:W-:Y:S01]  /*5a10*/  IMAD.MOV.U32 R70, RZ, RZ, R119 ;  /* 0x000000ffff467224 */ /* 0x000fe200078e0077 */
[----:B------:R-:W-:Y:S01]  /*5a20*/  MOV R68, R87 ;  /* 0x0000005700447202 */ /* 0x000fe20000000f00 */
[----:B------:R-:W-:Y:S01]  /*5a30*/  IMAD.MOV.U32 R119, RZ, RZ, R187 ;  /* 0x000000ffff777224 */ /* 0x000fe200078e00bb */
[----:B------:R-:W-:Y:S01]  /*5a40*/  MOV R71, R116 ;  /* 0x0000007400477202 */ /* 0x000fe20000000f00 */
[----:B------:R-:W4:Y:S01]  /*5a50*/  LDSM.16.MT88.4 R184, [R228+0x3080] ;  /* 0x00308000e4b8783b */ /* 0x000f220000004200 */
[----:B------:R-:W-:Y:S01]  /*5a60*/  IMAD.MOV.U32 R87, RZ, RZ, R130 ;  /* 0x000000ffff577224 */ /* 0x000fe200078e0082 */
[----:B------:R-:W-:Y:S01]  /*5a70*/  F2FP.BF16.PACK_AB R130, R138, R252 ;  /* 0x000000fc8a82723e */ /* 0x000fe200000010ff */
[----:B------:R-:W-:Y:S01]  /*5a80*/  FFMA.FTZ R4, R165, c[0x0][0x2d0], -R0 ;  /* 0x0000b400a5047a23 */ /* 0x000fe20000010800 */
[----:B--2---:R-:W-:Y:S01]  /*5a90*/  F2FP.BF16.PACK_AB R131, R32, R133 ;  /* 0x000000852083723e */ /* 0x004fe200000010ff */
[----:B------:R-:W2:Y:S01]  /*5aa0*/  LDSM.16.MT88.4 R8, [R227+0x4880] ;  /* 0x00488000e308783b */ /* 0x000ea20000004200 */
[----:B------:R-:W-:-:S05]  /*5ab0*/  IMAD.MOV.U32 R116, RZ, RZ, R147 ;  /* 0x000000ffff747224 */ /* 0x000fca00078e0093 */
[C---:B-1----:R-:W-:Y:S01]  /*5ac0*/  HMMA.16816.F32.BF16 R160, R128.reuse, R168, R176 ;  /* 0x000000a880a0723c */ /* 0x042fe200000418b0 */
[----:B------:R1:W-:Y:S07]  /*5ad0*/  MUFU.EX2 R31, R4 ;  /* 0x00000004001f7308 */ /* 0x0003ee0000000800 */
[----:B------:R-:W-:Y:S01]  /*5ae0*/  HMMA.16816.F32.BF16 R144, R128, R152, R172 ;  /* 0x000000988090723c */ /* 0x000fe200000418ac */
[----:B-1----:R-:W-:-:S07]  /*5af0*/  FFMA.FTZ R4, R166, c[0x0][0x2d0], -R0 ;  /* 0x0000b400a6047a23 */ /* 0x002fce0000010800 */
[C---:B----4-:R-:W-:Y:S07]  /*5b00*/  HMMA.16816.F32.BF16 R176, R128.reuse, R184, R68 ;  /* 0x000000b880b0723c */ /* 0x050fee0000041844 */
        /* <DEDUP_REMOVED lines=13> */
[----:B------:R-:W-:Y:S01]  /*5be0*/  HMMA.16816.F32.BF16 R52, R128, R60, R68 ;  /* 0x0000003c8034723c */ /* 0x000fe20000041844 */
[----:B------:R-:W-:Y:S01]  /*5bf0*/  IMAD.MOV.U32 R56, RZ, RZ, R82 ;  /* 0x000000ffff387224 */ /* 0x000fe200078e0052 */
[----:B------:R1:W4:Y:S01]  /*5c00*/  MUFU.EX2 R30, R4 ;  /* 0x00000004001e7308 */ /* 0x0003220000000800 */
[----:B------:R-:W-:-:S04]  /*5c10*/  IMAD.MOV.U32 R81, RZ, RZ, R84 ;  /* 0x000000ffff517224 */ /* 0x000fc800078e0054 */
        /* <DEDUP_REMOVED lines=16> */
[--C-:B-1----:R-:W-:Y:S01]  /*5d20*/  FFMA.FTZ R4, R188, c[0x0][0x2d0], -R0.reuse ;  /* 0x0000b400bc047a23 */ /* 0x102fe20000010800 */
[----:B------:R-:W-:Y:S01]  /*5d30*/  MOV R29, R86 ;  /* 0x00000056001d7202 */ /* 0x000fe20000000f00 */
[----:B------:R-:W-:Y:S01]  /*5d40*/  FFMA.FTZ R0, R189, c[0x0][0x2d0], -R0 ;  /* 0x0000b400bd007a23 */ /* 0x000fe20000010800 */
[----:B------:R-:W-:Y:S01]  /*5d50*/  MOV R173, R97 ;  /* 0x0000006100ad7202 */ /* 0x000fe20000000f00 */
[----:B------:R-:W-:Y:S01]  /*5d60*/  IMAD.MOV.U32 R97, RZ, RZ, R67 ;  /* 0x000000ffff617224 */ /* 0x000fe200078e0043 */
[----:B------:R-:W-:Y:S01]  /*5d70*/  MOV R67, R158 ;  /* 0x0000009e00437202 */ /* 0x000fe20000000f00 */
[----:B------:R-:W-:Y:S01]  /*5d80*/  IMAD.MOV.U32 R158, RZ, RZ, R167 ;  /* 0x000000ffff9e7224 */ /* 0x000fe200078e00a7 */
[----:B------:R-:W-:Y:S01]  /*5d90*/  MOV R167, R28 ;  /* 0x0000001c00a77202 */ /* 0x000fe20000000f00 */
[----:B------:R-:W-:Y:S01]  /*5da0*/  IMAD.MOV.U32 R5, RZ, RZ, R29 ;  /* 0x000000ffff057224 */ /* 0x000fe200078e001d */
[----:B------:R1:W-:Y:S01]  /*5db0*/  MUFU.EX2 R28, R0 ;  /* 0x00000000001c7308 */ /* 0x0003e20000000800 */
        /* <DEDUP_REMOVED lines=9> */
[----:B------:R-:W-:-:S02]  /*5e50*/  MOV R159, R102 ;  /* 0x00000066009f7202 */ /* 0x000fc40000000f00 */
[----:B------:R-:W-:Y:S01]  /*5e60*/  HMMA.16816.F32.BF16 R100, R128, R108, R216 ;  /* 0x0000006c8064723c */ /* 0x000fe200000418d8 */
[----:B-1----:R-:W-:Y:S01]  /*5e70*/  FFMA.FTZ R0, R139, c[0x0][0x2d0], -R2 ;  /* 0x0000b4008b007a23 */ /* 0x002fe20000010802 */
[----:B------:R-:W-:Y:S01]  /*5e80*/  MOV R56, R80 ;  /* 0x0000005000387202 */ /* 0x000fe20000000f00 */
[----:B------:R-:W-:-:S04]  /*5e90*/  IMAD.MOV.U32 R57, RZ, RZ, R81 ;  /* 0x000000ffff397224 */ /* 0x000fc800078e0051 */
[----:B------:R-:W-:Y:S01]  /*5ea0*/  IMAD.MOV.U32 R218, RZ, RZ, R5 ;  /* 0x000000ffffda7224 */ /* 0x000fe200078e0005 */
[----:B------:R-:W-:Y:S01]  /*5eb0*/  MOV R80, R84 ;  /* 0x0000005400507202 */ /* 0x000fe20000000f00 */
[----:B------:R1:W-:Y:S01]  /*5ec0*/  MUFU.EX2 R5, R0 ;  /* 0x0000000000057308 */ /* 0x0003e20000000800 */
[----:B------:R-:W-:Y:S01]  /*5ed0*/  IMAD.MOV.U32 R81, RZ, RZ, R85 ;  /* 0x000000ffff517224 */ /* 0x000fe200078e0055 */
[----:B------:R-:W-:Y:S01]  /*5ee0*/  MOV R85, R229 ;  /* 0x000000e500557202 */ /* 0x000fe20000000f00 */
[----:B------:R-:W-:Y:S02]  /*5ef0*/  IMAD.MOV.U32 R84, RZ, RZ, R230 ;  /* 0x000000ffff547224 */ /* 0x000fe400078e00e6 */
[----:B------:R-:W-:-:S03]  /*5f00*/  IMAD.MOV.U32 R86, RZ, RZ, R224 ;  /* 0x000000ffff567224 */ /* 0x000fc600078e00e0 */
[----:B------:R-:W2:Y:S01]  /*5f10*/  MUFU.EX2 R29, R4 ;  /* 0x00000004001d7308 */ /* 0x000ea20000000800 */
[----:B------:R-:W-:Y:S01]  /*5f20*/  MOV R6, R84 ;  /* 0x0000005400067202 */ /* 0x000fe20000000f00 */
[----:B------:R-:W-:Y:S02]  /*5f30*/  IMAD.MOV.U32 R7, RZ, RZ, R85 ;  /* 0x000000ffff077224 */ /* 0x000fe400078e0055 */
[----:B-1----:R-:W-:Y:S01]  /*5f40*/  FFMA.FTZ R0, R156, c[0x0][0x2d0], -R2 ;  /* 0x0000b4009c007a23 */ /* 0x002fe20000010802 */
[----:B------:R-:W-:Y:S01]  /*5f50*/  MOV R34, R86 ;  /* 0x0000005600227202 */ /* 0x000fe20000000f00 */
[----:B------:R-:W-:Y:S02]  /*5f60*/  IMAD.MOV.U32 R58, RZ, RZ, R87 ;  /* 0x000000ffff3a7224 */ /* 0x000fe400078e0057 */
[----:B------:R1:W1:Y:S01]  /*5f70*/  MUFU.EX2 R4, R0 ;  /* 0x0000000000047308 */ /* 0x0002620000000800 */
        /* <DEDUP_REMOVED lines=10> */
[--C-:B-1----:R-:W-:Y:S02]  /*6020*/  FFMA.FTZ R0, R157, c[0x0][0x2d0], -R2.reuse ;  /* 0x0000b4009d007a23 */ /* 0x102fe40000010802 */
[----:B------:R-:W-:Y:S01]  /*6030*/  FFMA.FTZ R2, R164, c[0x0][0x2d0], -R2 ;  /* 0x0000b400a4027a23 */ /* 0x000fe20000010802 */
[----:B------:R-:W-:Y:S02]  /*6040*/  MOV R58, R116 ;  /* 0x00000074003a7202 */ /* 0x000fe40000000f00 */
[----:B--2---:R-:W-:Y:S01]  /*6050*/  HMMA.16816.F32.BF16 R116, R128, R8, R212 ;  /* 0x000000088074723c */ /* 0x004fe200000418d4 */
[----:B------:R-:W-:Y:S06]  /*6060*/  MUFU.EX2 R0, R0 ;  /* 0x0000000000007308 */ /* 0x000fec0000000800 */
[----:B------:R-:W-:-:S02]  /*6070*/  MOV R213, R59 ;  /* 0x0000003b00d57202 */ /* 0x000fc40000000f00 */
[----:B------:R-:W1:Y:S01]  /*6080*/  MUFU.EX2 R2, R2 ;  /* 0x0000000200027308 */ /* 0x000e620000000800 */
        /* <DEDUP_REMOVED lines=10> */
[----:B------:R-:W-:-:S02]  /*6130*/  IMAD.MOV.U32 R214, RZ, RZ, R173 ;  /* 0x000000ffffd67224 */ /* 0x000fc400078e00ad */
[----:B------:R-:W-:Y:S02]  /*6140*/  IMAD.MOV.U32 R82, RZ, RZ, R232 ;  /* 0x000000ffff527224 */ /* 0x000fe400078e00e8 */
[----:B------:R-:W-:Y:S01]  /*6150*/  IMAD.MOV.U32 R139, RZ, RZ, R67 ;  /* 0x000000ffff8b7224 */ /* 0x000fe200078e0043 */
[----:B------:R3:W5:Y:S01]  /*6160*/  LDL.LU R232, [R1+0x58] ;  /* 0x0000580001e87983 */ /* 0x0007620000300800 */
[----:B------:R-:W-:Y:S01]  /*6170*/  IMAD.MOV.U32 R247, RZ, RZ, R174 ;  /* 0x000000fffff77224 */ /* 0x000fe200078e00ae */
[----:B------:R-:W-:Y:S01]  /*6180*/  MOV R246, R175 ;  /* 0x000000af00f67202 */ /* 0x000fe20000000f00 */
[----:B------:R-:W-:Y:S01]  /*6190*/  HMMA.16816.F32.BF16 R84, R128, R92, R248 ;  /* 0x0000005c8054723c */ /* 0x000fe200000418f8 */
[----:B------:R-:W-:Y:S01]  /*61a0*/  IMAD.MOV.U32 R245, RZ, RZ, R6 ;  /* 0x000000fffff57224 */ /* 0x000fe200078e0006 */
[----:B------:R-:W-:Y:S01]  /*61b0*/  MOV R6, R66 ;  /* 0x0000004200067202 */ /* 0x000fe20000000f00 */
[----:B------:R3:W5:Y:S01]  /*61c0*/  LDL.LU R231, [R1+0x54] ;  /* 0x0000540001e77983 */ /* 0x0007620000300800 */
[----:B------:R-:W-:-:S04]  /*61d0*/  MOV R244, R7 ;  /* 0x0000000700f47202 */ /* 0x000fc80000000f00 */
[----:B------:R-:W-:Y:S01]  /*61e0*/  HMMA.16816.F32.BF16 R172, R128, R170, R220 ;  /* 0x000000aa80ac723c */ /* 0x000fe200000418dc */
[----:B------:R-:W-:-:S07]  /*61f0*/  IMAD.MOV.U32 R251, RZ, RZ, R64 ;  /* 0x000000fffffb7224 */ /* 0x000fce00078e0040 */
[----:B------:R-:W-:Y:S01]  /*6200*/  HMMA.16816.F32.BF16 R68, R128, R76, R68 ;  /* 0x0000004c8044723c */ /* 0x000fe20000041844 */
[----:B------:R-:W-:Y:S01]  /*6210*/  IMAD.MOV.U32 R223, RZ, RZ, R34 ;  /* 0x000000ffffdf7224 */ /* 0x000fe200078e0022 */
[----:B------:R-:W-:Y:S01]  /*6220*/  MOV R220, R190 ;  /* 0x000000be00dc7202 */ /* 0x000fe20000000f00 */
[----:B------:R-:W-:Y:S01]  /*6230*/  IMAD.MOV.U32 R221, RZ, RZ, R191 ;  /* 0x000000ffffdd7224 */ /* 0x000fe200078e00bf */
[----:B------:R-:W-:Y:S01]  /*6240*/  MOV R34, R65 ;  /* 0x0000004100227202 */ /* 0x000fe20000000f00 */
[----:B------:R-:W-:-:S03]  /*6250*/  IMAD.MOV.U32 R7, RZ, RZ, R99 ;  /* 0x000000ffff077224 */ /* 0x000fc600078e0063 */
[C---:B------:R-:W-:Y:S01]  /*6260*/  HMMA.16816.F32.BF16 R112, R128.reuse, R110, R112 ;  /* 0x0000006e8070723c */ /* 0x040fe20000041870 */
[----:B------:R-:W-:Y:S01]  /*6270*/  MOV R248, R167 ;  /* 0x000000a700f87202 */ /* 0x000fe20000000f00 */
[----:B------:R-:W-:Y:S01]  /*6280*/  IMAD.MOV.U32 R249, RZ, RZ, R56 ;  /* 0x000000fffff97224 */ /* 0x000fe200078e0038 */
[----:B------:R-:W-:Y:S01]  /*6290*/  MOV R250, R57 ;  /* 0x0000003900fa7202 */ /* 0x000fe20000000f00 */
[----:B------:R3:W5:Y:S04]  /*62a0*/  LDL.LU R230, [R1+0x50] ;  /* 0x0000500001e67983 */ /* 0x0007680000300800 */
[C---:B------:R-:W-:Y:S01]  /*62b0*/  HMMA.16816.F32.BF16 R188, R128.reuse, R186, R208 ;  /* 0x000000ba80bc723c */ /* 0x040fe200000418d0 */
[----:B------:R-:W-:Y:S01]  /*62c0*/  MOV R222, R58 ;  /* 0x0000003a00de7202 */ /* 0x000fe20000000f00 */
[----:B------:R3:W5:Y:S04]  /*62d0*/  LDL.LU R229, [R1+0x4c] ;  /* 0x00004c0001e57983 */ /* 0x0007680000300800 */
[----:B------:R3:W5:Y:S01]  /*62e0*/  LDL.LU R224, [R1+0x48] ;  /* 0x0000480001e07983 */ /* 0x0007620000300800 */
[----:B------:R-:W-:Y:S01]  /*62f0*/  MOV R210, R96 ;  /* 0x0000006000d27202 */ /* 0x000fe20000000f00 */
[----:B------:R-:W-:Y:S01]  /*6300*/  HMMA.16816.F32.BF16 R64, R128, R62, R204 ;  /* 0x0000003e8040723c */ /* 0x000fe200000418cc */
[----:B------:R-:W-:Y:S01]  /*6310*/  IMAD.MOV.U32 R209, RZ, RZ, R97 ;  /* 0x000000ffffd17224 */ /* 0x000fe200078e0061 */
[----:B------:R-:W-:-:S05]  /*6320*/  MOV R208, R98 ;  /* 0x0000006200d07202 */ /* 0x000fca0000000f00 */
[----:B------:R-:W-:Y:S01]  /*6330*/  IMAD.MOV.U32 R204, RZ, RZ, R80 ;  /* 0x000000ffffcc7224 */ /* 0x000fe200078e0050 */
[----:B------:R-:W-:Y:S01]  /*6340*/  MOV R205, R81 ;  /* 0x0000005100cd7202 */ /* 0x000fe20000000f00 */
[----:B------:R-:W-:Y:S01]  /*6350*/  IMAD.MOV.U32 R206, RZ, RZ, R82 ;  /* 0x000000ffffce7224 */ /* 0x000fe200078e0052 */
[----:B------:R-:W-:Y:S01]  /*6360*/  MOV R207, R83 ;  /* 0x0000005300cf7202 */ /* 0x000fe20000000f00 */
[C---:B------:R-:W-:Y:S08]  /*6370*/  HMMA.16816.F32.BF16 R96, R128.reuse, R94, R148 ;  /* 0x0000005e8060723c */ /* 0x040ff00000041894 */
[C---:B------:R-:W-:Y:S08]  /*6380*/  HMMA.16816.F32.BF16 R80, R128.reuse, R78, R200 ;  /* 0x0000004e8050723c */ /* 0x040ff000000418c8 */
[----:B------:R-:W-:Y:S07]  /*6390*/  HMMA.16816.F32.BF16 R128, R128, R10, R124 ;  /* 0x0000000a8080723c */ /* 0x000fee000004187c */
[----:B----4-:R-:W-:-:S02]  /*63a0*/  F2FP.BF16.PACK_AB R124, R30, R31 ;  /* 0x0000001f1e7c723e */ /* 0x010fc400000010ff */
[----:B------:R-:W-:Y:S02]  /*63b0*/  F2FP.BF16.PACK_AB R126, R28, R29 ;  /* 0x0000001d1c7e723e */ /* 0x000fe400000010ff */
[----:B------:R-:W-:Y:S02]  /*63c0*/  F2FP.BF16.PACK_AB R125, R4, R5 ;  /* 0x00000005047d723e */ /* 0x000fe400000010ff */
[----:B-1----:R-:W-:Y:S01]  /*63d0*/  F2FP.BF16.PACK_AB R127, R2, R0 ;  /* 0x00000000027f723e */ /* 0x002fe200000010ff */
[----:B------:R-:W-:Y:S02]  /*63e0*/  FADD.FTZ R6, R6, R204 ;  /* 0x000000cc06067221 */ /* 0x000fe40000010000 */
[----:B------:R-:W-:-:S04]  /*63f0*/  FADD.FTZ R7, R7, R205 ;  /* 0x000000cd07077221 */ /* 0x000fc80000010000 */
[----:B------:R-:W-:Y:S01]  /*6400*/  HMMA.16816.F32.BF16 R148, R124, R152, R104 ;  /* 0x000000987c94723c */ /* 0x000fe20000041868 */
[----:B------:R-:W-:Y:S02]  /*6410*/  IMAD.MOV.U32 R211, RZ, RZ, R59 ;  /* 0x000000ffffd37224 */ /* 0x000fe400078e003b */
[----:B------:R-:W-:-:S05]  /*6420*/  FADD.FTZ R6, R208, R6 ;  /* 0x00000006d0067221 */ /* 0x000fca0000010000 */
[----:B------:R-:W-:Y:S01]  /*6430*/  HMMA.16816.F32.BF16 R152, R124, R154, R72 ;  /* 0x0000009a7c98723c */ /* 0x000fe20000041848 */
[----:B------:R-:W-:-:S07]  /*6440*/  FADD.FTZ R7, R209, R7 ;  /* 0x00000007d1077221 */ /* 0x000fce0000010000 */
[----:B------:R-:W-:Y:S01]  /*6450*/  HMMA.16816.F32.BF16 R72, R124, R76, R24 ;  /* 0x0000004c7c48723c */ /* 0x000fe20000041818 */
[----:B------:R-:W-:-:S07]  /*6460*/  FADD.FTZ R6, R211, R6 ;  /* 0x00000006d3067221 */ /* 0x000fce0000010000 */
[----:B------:R-:W-:Y:S01]  /*6470*/  HMMA.16816.F32.BF16 R76, R124, R78, R12 ;  /* 0x0000004e7c4c723c */ /* 0x000fe2000004180c */
[----:B------:R-:W-:-:S06]  /*6480*/  FADD.FTZ R7, R220, R7 ;  /* 0x00000007dc077221 */ /* 0x000fcc0000010000 */
        /* <DEDUP_REMOVED lines=12> */
[----:B------:R-:W-:-:S06]  /*6550*/  FADD.FTZ R6, R215, R13 ;  /* 0x0000000dd7067221 */ /* 0x000fcc0000010000 */
[----:B------:R-:W-:Y:S02]  /*6560*/  FADD.FTZ R9, R214, R14 ;  /* 0x0000000ed6097221 */ /* 0x000fe40000010000 */
[----:B------:R-:W-:Y:S02]  /*6570*/  FADD.FTZ R8, R216, R12 ;  /* 0x0000000cd8087221 */ /* 0x000fe40000010000 */
[----:B------:R-:W-:Y:S02]  /*6580*/  FADD.FTZ R12, R217, R7 ;  /* 0x00000007d90c7221 */ /* 0x000fe40000010000 */
[----:B------:R-:W-:Y:S01]  /*6590*/  FADD.FTZ R7, R218, R9 ;  /* 0x00000009da077221 */ /* 0x000fe20000010000 */
[----:B------:R-:W-:Y:S01]  /*65a0*/  HMMA.16816.F32.BF16 R56, R124, R60, R44 ;  /* 0x0000003c7c38723c */ /* 0x000fe2000004182c */
[----:B------:R-:W-:Y:S02]  /*65b0*/  FADD.FTZ R9, R219, R6 ;  /* 0x00000006db097221 */ /* 0x000fe40000010000 */
[----:B------:R-:W-:-:S02]  /*65c0*/  FADD.FTZ R6, R139, R8 ;  /* 0x000000088b067221 */ /* 0x000fc40000010000 */
[----:B------:R-:W-:-:S03]  /*65d0*/  FADD.FTZ R7, R248, R7 ;  /* 0x00000007f8077221 */ /* 0x000fc60000010000 */
[C---:B------:R-:W-:Y:S08]  /*65e0*/  HMMA.16816.F32.BF16 R60, R124.reuse, R62, R88 ;  /* 0x0000003e7c3c723c */ /* 0x040ff00000041858 */
[C---:B------:R-:W-:Y:S08]  /*65f0*/  HMMA.16816.F32.BF16 R180, R124.reuse, R184, R180 ;  /* 0x000000b87cb4723c */ /* 0x040ff000000418b4 */
[C---:B------:R-:W-:Y:S08]  /*6600*/  HMMA.16816.F32.BF16 R88, R124.reuse, R92, R140 ;  /* 0x0000005c7c58723c */ /* 0x040ff0000004188c */
[C---:B------:R-:W-:Y:S08]  /*6610*/  HMMA.16816.F32.BF16 R104, R124.reuse, R108, R192 ;  /* 0x0000006c7c68723c */ /* 0x040ff000000418c0 */
[C---:B------:R-:W-:Y:S08]  /*6620*/  HMMA.16816.F32.BF16 R168, R124.reuse, R170, R16 ;  /* 0x000000aa7ca8723c */ /* 0x040ff00000041810 */
[C---:B------:R-:W-:Y:S08]  /*6630*/  HMMA.16816.F32.BF16 R184, R124.reuse, R186, R20 ;  /* 0x000000ba7cb8723c */ /* 0x040ff00000041814 */
[C---:B------:R-:W-:Y:S08]  /*6640*/  HMMA.16816.F32.BF16 R92, R124.reuse, R94, R36 ;  /* 0x0000005e7c5c723c */ /* 0x040ff00000041824 */
[----:B------:R-:W-:Y:S01]  /*6650*/  HMMA.16816.F32.BF16 R108, R124, R110, R48 ;  /* 0x0000006e7c6c723c */ /* 0x000fe20000041830 */
[----:B------:R-:W-:-:S07]  /*6660*/  FADD.FTZ R8, R249, R12 ;  /* 0x0000000cf9087221 */ /* 0x000fce0000010000 */
[----:B------:R-:W-:Y:S07]  /*6670*/  HMMA.16816.F32.BF16 R124, R124, R10, R40 ;  /* 0x0000000a7c7c723c */ /* 0x000fee0000041828 */
        /* <DEDUP_REMOVED lines=16> */
[----:B------:R-:W-:Y:S01]  /*6780*/  FADD.FTZ R7, R32, R5 ;  /* 0x0000000520077221 */ /* 0x000fe20000010000 */
[----:B------:R1:W-:Y:S01]  /*6790*/  STL [R1+0xc], R0 ;  /* 0x00000c0001007387 */ /* 0x0003e20000100800 */
[----:B------:R-:W-:Y:S01]  /*67a0*/  FADD.FTZ R5, R28, R6 ;  /* 0x000000061c057221 */ /* 0x000fe20000010000 */
[----:B------:R-:W-:Y:S02]  /*67b0*/  UIMAD.WIDE.U32 UR18, UR17, UR4, URZ ;  /* 0x00000004111272a5 */ /* 0x000fe4000f8e003f */
[----:B------:R3:W-:Y:S04]  /*67c0*/  STL [R1+0x4], R7 ;  /* 0x0000040701007387 */ /* 0x0007e80000100800 */
[----:B------:R3:W-:Y:S01]  /*67d0*/  STL [R1+0x8], R5 ;  /* 0x0000080501007387 */ /* 0x0007e20000100800 */
[----:B------:R-:W-:Y:S01]  /*67e0*/  PLOP3.LUT P0, PT, PT, PT, UP2, 0x40, 0x0 ;  /* 0x000000000000781c */ /* 0x000fe20003f0e828 */
[----:B------:R-:W-:Y:S01]  /*67f0*/  @UP3 UMOV UR7, UR19 ;  /* 0x0000001300073c82 */ /* 0x000fe20008000000 */
[----:B-1----:R-:W-:-:S05]  /*6800*/  FADD.FTZ R0, R2, R4 ;  /* 0x0000000402007221 */ /* 0x002fca0000010000 */
[----:B------:R3:W-:Y:S01]  /*6810*/  STL [R1+0x10], R0 ;  /* 0x0000100001007387 */ /* 0x0007e20000100800 */
[----:B------:R-:W-:-:S04]  /*6820*/  @UP3 USHF.R.U32.HI UR17, URZ, UR5, UR7 ;  /* 0x000000053f113299 */ /* 0x000fc80008011607 */
[----:B------:R-:W-:-:S03]  /*6830*/  UIADD3 UR4, UR16, UR17, URZ ;  /* 0x0000001110047290 */ /* 0x000fc6000fffe03f */
[----:B------:R-:W-:Y:S02]  /*6840*/  ULDC UR16, c[0x0][0x328] ;  /* 0x0000ca0000107ab9 */ /* 0x000fe40000000800 */
[----:B------:R-:W-:Y:S01]  /*6850*/  UIADD3 UR16, UR4, UR16, URZ ;  /* 0x0000001004107290 */ /* 0x000fe2000fffe03f */
[----:B------:R-:W-:Y:S01]  /*6860*/  IADD3 R242, R242, -0x2, RZ ;  /* 0xfffffffef2f27810 */ /* 0x000fe20007ffe0ff */
[----:B------:R-:W-:Y:S05]  /*6870*/  @P0 BRA `(.L_x_898) ;  /* 0x0000013000000947 */ /* 0x000fea0003800000 */
[----:B------:R-:W-:Y:S01]  /*6880*/  ISETP.LT.AND P0, PT, RZ, UR4, PT ;  /* 0x00000004ff007c0c */ /* 0x000fe2000bf01270 */
[----:B------:R-:W-:Y:S02]  /*6890*/  UIADD3 UR17, UR4, -0x1, URZ ;  /* 0xffffffff04117890 */ /* 0x000fe4000fffe03f */
[----:B------:R-:W-:-:S10]  /*68a0*/  ULDC UR7, c[0x0][0x32c] ;  /* 0x0000cb0000077ab9 */ /* 0x000fd40000000800 */
[----:B------:R-:W-:Y:S05]  /*68b0*/  @P0 BRA `(.L_x_899) ;  /* 0x0000007000000947 */ /* 0x000fea0003800000 */
[----:B------:R-:W-:Y:S02]  /*68c0*/  UISETP.NE.AND UP0, UPT, UR7, 0x1, UPT ;  /* 0x000000010700788c */ /* 0x000fe4000bf05270 */
[----:B------:R-:W-:-:S03]  /*68d0*/  UIADD3 UR17, -UR4, URZ, URZ ;  /* 0x0000003f04117290 */ /* 0x000fc6000fffe13f */
[----:B------:R-:W-:Y:S02]  /*68e0*/  ULDC.64 UR4, c[0x0][0x330] ;  /* 0x0000cc0000047ab9 */ /* 0x000fe40000000a00 */
[----:B------:R-:W-:-:S04]  /*68f0*/  UIMAD.WIDE.U32 UR18, UR17, UR4, URZ ;  /* 0x00000004111272a5 */ /* 0x000fc8000f8e003f */
[----:B------:R-:W-:-:S04]  /*6900*/  @UP0 USHF.R.U32.HI UR17, URZ, UR5, UR19 ;  /* 0x000000053f110299 */ /* 0x000fc80008011613 */
[----:B------:R-:W-:Y:S01]  /*6910*/  ULOP3.LUT UR17, URZ, UR17, URZ, 0x33, !UPT ;  /* 0x000000113f117292 */ /* 0x000fe2000f8e333f */
[----:B------:R-:W-:Y:S05]  /*6920*/  BRA `(.L_x_900) ;  /* 0x0000004000007947 */ /* 0x000fea0003800000 */
.L_x_899:
[----:B------:R-:W-:Y:S02]  /*6930*/  UISETP.NE.AND UP0, UPT, UR7, 0x1, UPT ;  /* 0x000000010700788c */ /* 0x000fe4000bf05270 */
[----:B------:R-:W-:Y:S02]  /*6940*/  ULDC.64 UR4, c[0x0][0x330] ;  /* 0x0000cc0000047ab9 */ /* 0x000fe40000000a00 */
[----:B------:R-:W-:-:S07]  /*6950*/  UIMAD.WIDE.U32 UR18, UR17, UR4, URZ ;  /* 0x00000004111272a5 */ /* 0x000fce000f8e003f */
[----:B------:R-:W-:Y:S02]  /*6960*/  @UP0 USHF.R.U32.HI UR17, URZ, UR5, UR19 ;  /* 0x000000053f110299 */ /* 0x000fe40008011613 */
.L_x_900:
[----:B------:R-:W-:Y:S02]  /*6970*/  ULDC UR4, c[0x0][0x32c] ;  /* 0x0000cb0000047ab9 */ /* 0x000fe40000000800 */
[----:B------:R-:W-:-:S04]  /*6980*/  UIMAD UR4, UR17, UR7, UR4 ;  /* 0x00000007110472a4 */ /* 0x000fc8000f8e0204 */
[----:B------:R-:W-:-:S04]  /*6990*/  UISETP.LT.AND UP0, UPT, UR16, UR4, UPT ;  /* 0x000000041000728c */ /* 0x000fc8000bf01270 */
[----:B------:R-:W-:-:S04]  /*69a0*/  USEL UR16, UR16, UR4, UP0 ;  /* 0x0000000410107287 */ /* 0x000fc80008000000 */
.L_x_898:
[----:B------:R-:W-:-:S04]  /*69b0*/  UIMAD.WIDE UR4, UR16, 0x2aaaaaab, URZ ;  /* 0x2aaaaaab100478a5 */ /* 0x000fc8000f8e023f */
[----:B------:R-:W-:-:S04]  /*69c0*/  USHF.R.U32.HI UR4, URZ, 0x1f, UR5 ;  /* 0x0000001f3f047899 */ /* 0x000fc80008011605 */
[----:B------:R-:W-:-:S04]  /*69d0*/  ULEA.HI.SX32 UR4, UR5, UR4, 0x1d ;  /* 0x0000000405047291 */ /* 0x000fc8000f8fea3f */
[----:B------:R-:W-:-:S04]  /*69e0*/  UISETP.LT.AND UP0, UPT, UR8, UR4, UPT ;  /* 0x000000040800728c */ /* 0x000fc8000bf01270 */
[----:B------:R-:W-:-:S06]  /*69f0*/  USEL UR4, UR8, UR4, !UP0 ;  /* 0x0000000408047287 */ /* 0x000fcc000c000000 */
[----:B------:R-:W-:-:S13]  /*6a00*/  ISETP.GE.AND P0, PT, R242, UR4, PT ;  /* 0x00000004f2007c0c */ /* 0x000fda000bf06270 */
[----:B------:R-:W-:Y:S05]  /*6a10*/  @!P0 BRA `(.L_x_901) ;  /* 0x00004c2000008947 */ /* 0x000fea0003800000 */
[----:B---3--:R-:W2:Y:S01]  /*6a20*/  LDL R0, [R1+0x28] ;  /* 0x0000280001007983 */ /* 0x008ea20000100800 */
[----:B------:R-:W-:Y:S01]  /*6a30*/  PLOP3.LUT P1, PT, PT, PT, UP3, 0x80, 0x0 ;  /* 0x000000000000781c */ /* 0x000fe20003f2f038 */
[----:B------:R-:W-:Y:S01]  /*6a40*/  IMAD.MOV.U32 R134, RZ, RZ, R136 ;  /* 0x000000ffff867224 */ /* 0x000fe200078e0088 */
[----:B------:R-:W-:Y:S01]  /*6a50*/  PLOP3.LUT P0, PT, PT, PT, UP3, 0x80, 0x0 ;  /* 0x000000000000781c */ /* 0x000fe20003f0f038 */
[----:B------:R-:W-:Y:S01]  /*6a60*/  IMAD.MOV.U32 R132, RZ, RZ, R137 ;  /* 0x000000ffff847224 */ /* 0x000fe200078e0089 */
[----:B------:R-:W-:Y:S01]  /*6a70*/  MOV R139, R3 ;  /* 0x00000003008b7202 */ /* 0x000fe20000000f00 */
[----:B------:R-:W-:-:S08]  /*6a80*/  IMAD.MOV.U32 R138, RZ, RZ, R135 ;  /* 0x000000ffff8a7224 */ /* 0x000fd000078e0087 */
[----:B--2---:R-:W-:-:S05]  /*6a90*/  @P1 IMAD.HI.U32 R0, R0, c[0x0][0x2c8], RZ ;  /* 0x0000b20000001a27 */ /* 0x004fca00078e00ff */
[----:B------:R-:W-:-:S05]  /*6aa0*/  @P0 SHF.R.U32.HI R0, RZ, c[0x0][0x2cc], R0 ;  /* 0x0000b300ff000a19 */ /* 0x000fca0000011600 */
[----:B------:R1:W-:Y:S02]  /*6ab0*/  @P0 STL [R1+0x18], R0 ;  /* 0x0000180001000387 */ /* 0x0003e40000100800 */
.L_x_918:
[----:B------:R-:W2:Y:S01]  /*6ac0*/  LDL.64 R38, [R1+0x20] ;  /* 0x0000200001267983 */ /* 0x000ea20000100a00 */
[----:B------:R-:W-:Y:S05]  /*6ad0*/  DEPBAR.LE SB0, 0x0 ;  /* 0x000080000000791a */ /* 0x000fea0000000000 */
[----:B------:R-:W-:Y:S01]  /*6ae0*/  BAR.SYNC.DEFER_BLOCKING 0x0 ;  /* 0x0000000000007b1d */ /* 0x000fe20000010000 */
[C---:B------:R-:W-:Y:S11]  /*6af0*/  ISETP.LT.AND P6, PT, R242.reuse, UR8, PT ;  /* 0x00000008f2007c0c */ /* 0x040ff6000bfc1270 */
[----:B------:R-:W-:Y:S02]  /*6b00*/  @!UPT UIADD3 URZ, URZ, URZ, URZ ;  /* 0x0000003f3f3ff290 */ /* 0x000fe4000fffe03f */
[----:B-1----:R-:W-:Y:S01]  /*6b10*/  @!P6 SHF.R.S32.HI R0, RZ, 0x1f, R242 ;  /* 0x0000001fff00e819 */ /* 0x002fe200000114f2 */
[----:B------:R-:W-:Y:S04]  /*6b20*/  @!P6 IMAD.WIDE.U32 R36, R242, c[0x0][0x208], RZ ;  /* 0x00008200f224ea25 */ /* 0x000fe800078e00ff */
[----:B------:R-:W-:Y:S04]  /*6b30*/  @!P6 IMAD R0, R0, c[0x0][0x208], RZ ;  /* 0x000082000000ea24 */ /* 0x000fe800078e02ff */
[----:B------:R-:W-:Y:S01]  /*6b40*/  @!P6 IMAD R0, R242, c[0x0][0x20c], R0 ;  /* 0x00008300f200ea24 */ /* 0x000fe200078e0200 */
[----:B------:R-:W2:Y:S04]  /*6b50*/  LDL.64 R2, [R1+0x40] ;  /* 0x0000400001027983 */ /* 0x000ea80000100a00 */
[----:B------:R-:W-:Y:S02]  /*6b60*/  @!P6 IADD3 R0, R37, R0, RZ ;  /* 0x000000002500e210 */ /* 0x000fe40007ffe0ff */
[----:B-----5:R-:W-:Y:S03]  /*6b70*/  LDSM.16.M88.4 R48, [R231+0x8080] ;  /* 0x00808000e730783b */ /* 0x020fe60000000200 */
[----:B------:R-:W-:Y:S05]  /*6b80*/  @!P6 IMAD R0, R0, 0x30, RZ ;  /* 0x000000300000e824 */ /* 0x000fea00078e02ff */
[----:B------:R-:W1:Y:S08]  /*6b90*/  LDSM.16.M88.4 R16, [R224+0x5080] ;  /* 0x00508000e010783b */ /* 0x000e700000000200 */
[----:B------:R-:W3:Y:S08]  /*6ba0*/  LDSM.16.M88.4 R44, [R231+0xa080] ;  /* 0x00a08000e72c783b */ /* 0x000ef00000000200 */
[----:B------:R-:W4:Y:S08]  /*6bb0*/  LDSM.16.M88.4 R32, [R224+0x5880] ;  /* 0x00588000e020783b */ /* 0x000f300000000200 */
[----:B------:R-:W2:Y:S06]  /*6bc0*/  LDL.64 R246, [R1+0x30] ;  /* 0x0000300001f67983 */ /* 0x000eac0000100a00 */
[----:B------:R-:W2:Y:S08]  /*6bd0*/  LDSM.16.M88.4 R140, [R224+0x6080] ;  /* 0x00608000e08c783b */ /* 0x000eb00000000200 */
[----:B------:R-:W2:Y:S01]  /*6be0*/  LDL.64 R244, [R1+0x38] ;  /* 0x0000380001f47983 */ /* 0x000ea20000100a00 */
[-C--:B-1----:R-:W-:Y:S05]  /*6bf0*/  HMMA.16816.F32.BF16 R4, R48, R16.reuse, RZ ;  /* 0x000000103004723c */ /* 0x082fea00000418ff */
[----:B------:R-:W-:Y:S03]  /*6c00*/  LDSM.16.M88.4 R192, [R233+0x8080] ;  /* 0x00808000e9c0783b */ /* 0x000fe60000000200 */
[C---:B---3--:R-:W-:Y:S05]  /*6c10*/  HMMA.16816.F32.BF16 R8, R44.reuse, R16, RZ ;  /* 0x000000102c08723c */ /* 0x048fea00000418ff */
[----:B------:R-:W1:Y:S03]  /*6c20*/  LDSM.16.M88.4 R196, [R235] ;  /* 0x00000000ebc4783b */ /* 0x000e660000000200 */
[-C--:B------:R-:W-:Y:S05]  /*6c30*/  HMMA.16816.F32.BF16 R12, R44, R18.reuse, RZ ;  /* 0x000000122c0c723c */ /* 0x080fea00000418ff */
[----:B------:R-:W3:Y:S03]  /*6c40*/  LDSM.16.M88.4 R200, [R233+0xa080] ;  /* 0x00a08000e9c8783b */ /* 0x000ee60000000200 */
[C---:B------:R-:W-:Y:S05]  /*6c50*/  HMMA.16816.F32.BF16 R16, R48.reuse, R18, RZ ;  /* 0x000000123010723c */ /* 0x040fea00000418ff */
[----:B------:R-:W1:Y:S03]  /*6c60*/  LDSM.16.M88.4 R204, [R241] ;  /* 0x00000000f1cc783b */ /* 0x000e660000000200 */
[-C--:B----4-:R-:W-:Y:S05]  /*6c70*/  HMMA.16816.F32.BF16 R20, R48, R32.reuse, RZ ;  /* 0x000000203014723c */ /* 0x090fea00000418ff */
[----:B------:R-:W4:Y:S03]  /*6c80*/  LDSM.16.M88.4 R208, [R240] ;  /* 0x00000000f0d0783b */ /* 0x000f260000000200 */
[C---:B------:R-:W-:Y:S08]  /*6c90*/  HMMA.16816.F32.BF16 R24, R44.reuse, R32, RZ ;  /* 0x000000202c18723c */ /* 0x040ff000000418ff */
[-C--:B------:R-:W-:Y:S08]  /*6ca0*/  HMMA.16816.F32.BF16 R28, R44, R34.reuse, RZ ;  /* 0x000000222c1c723c */ /* 0x080ff000000418ff */
[C---:B------:R-:W-:Y:S04]  /*6cb0*/  HMMA.16816.F32.BF16 R32, R48.reuse, R34, RZ ;  /* 0x000000223020723c */ /* 0x040fe800000418ff */
[----:B--2---:R-:W-:Y:S05]  /*6cc0*/  @!P6 MOV R3, R39 ;  /* 0x000000270003e202 */ /* 0x004fea0000000f00 */
[----:B------:R-:W-:Y:S02]  /*6cd0*/  @!P6 IMAD.WIDE.U32 R2, R36, 0x30, R2 ;  /* 0x000000302402e825 */ /* 0x000fe400078e0002 */
[-C--:B------:R-:W-:Y:S03]  /*6ce0*/  HMMA.16816.F32.BF16 R36, R48, R140.reuse, RZ ;  /* 0x0000008c3024723c */ /* 0x080fe600000418ff */
[----:B------:R-:W-:Y:S02]  /*6cf0*/  @!P6 IADD3 R133, R3, R0, RZ ;  /* 0x000000000385e210 */ /* 0x000fe40007ffe0ff */
[C---:B------:R-:W-:Y:S02]  /*6d00*/  @!P6 SHF.L.U32 R0, R2.reuse, 0x1, RZ ;  /* 0x000000010200e819 */ /* 0x040fe400000006ff */
[----:B------:R-:W-:Y:S01]  /*6d10*/  @!P6 SHF.L.U64.HI R133, R2, 0x1, R133 ;  /* 0x000000010285e819 */ /* 0x000fe20000010285 */
[C---:B------:R-:W-:Y:S04]  /*6d20*/  HMMA.16816.F32.BF16 R40, R44.reuse, R140, RZ ;  /* 0x0000008c2c28723c */ /* 0x040fe800000418ff */
[C---:B------:R-:W-:Y:S02]  /*6d30*/  @!P6 IADD3 R136, P0, R0.reuse, c[0x0][0x1f8], RZ ;  /* 0x00007e000088ea10 */ /* 0x040fe40007f1e0ff */
[----:B------:R-:W-:Y:S02]  /*6d40*/  @!P6 IADD3 R0, P5, R0, 0x80, RZ ;  /* 0x000000800000e810 */ /* 0x000fe40007fbe0ff */
[-C--:B------:R-:W-:Y:S01]  /*6d50*/  HMMA.16816.F32.BF16 R44, R44, R142.reuse, RZ ;  /* 0x0000008e2c2c723c */ /* 0x080fe200000418ff */
[----:B------:R-:W-:Y:S03]  /*6d60*/  @!P6 IADD3.X R137, R133, c[0x0][0x1fc], RZ, P0, !PT ;  /* 0x00007f008589ea10 */ /* 0x000fe600007fe4ff */
[----:B------:R-:W-:Y:S02]  /*6d70*/  @!P6 IADD3 R212, P2, R0, c[0x0][0x1f8], RZ ;  /* 0x00007e0000d4ea10 */ /* 0x000fe40007f5e0ff */
[----:B------:R-:W-:Y:S01]  /*6d80*/  @!PT LDS RZ, [RZ] ;  /* 0x00000000fffff984 */ /* 0x000fe20000000800 */
[----:B------:R-:W-:Y:S01]  /*6d90*/  @!PT LDS RZ, [RZ] ;  /* 0x00000000fffff984 */ /* 0x000fe20000000800 */
[----:B------:R-:W-:Y:S01]  /*6da0*/  @!PT LDS RZ, [RZ] ;  /* 0x00000000fffff984 */ /* 0x000fe20000000800 */
[----:B------:R2:W-:Y:S01]  /*6db0*/  @!P6 LDGSTS.E.BYPASS.LTC128B.128 [R243+0x2080], [R136.64], !P4 ;  /* 0x0208000088f3efae */ /* 0x0005e2000e101d4e */
[----:B------:R-:W-:Y:S01]  /*6dc0*/  @!P6 IADD3 R2, P1, R136, UR10, RZ ;  /* 0x0000000a8802ec10 */ /* 0x000fe2000ff3e0ff */
[----:B------:R-:W-:Y:S04]  /*6dd0*/  HMMA.16816.F32.BF16 R48, R48, R142, RZ ;  /* 0x0000008e3030723c */ /* 0x000fe800000418ff */
[----:B------:R-:W-:Y:S02]  /*6de0*/  @!P6 IADD3.X R213, RZ, c[0x0][0x1fc], R133, P2, P5 ;  /* 0x00007f00ffd5ea10 */ /* 0x000fe400017ea485 */
[----:B------:R-:W-:Y:S02]  /*6df0*/  @!P6 IADD3.X R3, R137, UR11, RZ, P1, !PT ;  /* 0x0000000b8903ec10 */ /* 0x000fe40008ffe4ff */
[-C--:B-1----:R-:W-:Y:S01]  /*6e00*/  HMMA.16816.F32.BF16 R4, R192, R196.reuse, R4 ;  /* 0x000000c4c004723c */ /* 0x082fe20000041804 */
[----:B------:R1:W-:Y:S04]  /*6e10*/  @!P6 LDGSTS.E.BYPASS.LTC128B.128 [R243+0x3880], [R212.64], !P3 ;  /* 0x03880000d4f3efae */ /* 0x0003e8000d901d4e */
[----:B------:R-:W-:Y:S03]  /*6e20*/  @!P6 IADD3 R140, P0, R2, UR10, RZ ;  /* 0x0000000a028cec10 */ /* 0x000fe6000ff1e0ff */
[C---:B---3--:R-:W-:Y:S01]  /*6e30*/  HMMA.16816.F32.BF16 R8, R200.reuse, R196, R8 ;  /* 0x000000c4c808723c */ /* 0x048fe20000041808 */
[----:B------:R3:W-:Y:S03]  /*6e40*/  @!P6 LDGSTS.E.BYPASS.LTC128B.128 [R243+0x2880], [R2.64], !P4 ;  /* 0x0288000002f3efae */ /* 0x0007e6000e101d4e */
[----:B------:R-:W-:Y:S02]  /*6e50*/  @!P6 IADD3.X R141, R3, UR11, RZ, P0, !PT ;  /* 0x0000000b038dec10 */ /* 0x000fe400087fe4ff */
[----:B------:R-:W-:Y:S02]  /*6e60*/  MOV R245, c[0x0][0x1e4] ;  /* 0x0000790000f57a02 */ /* 0x000fe40000000f00 */
[-C--:B------:R-:W-:Y:S01]  /*6e70*/  HMMA.16816.F32.BF16 R12, R200, R198.reuse, R12 ;  /* 0x000000c6c80c723c */ /* 0x080fe2000004180c */
[----:B------:R3:W-:Y:S07]  /*6e80*/  @!P6 LDGSTS.E.BYPASS.LTC128B.128 [R243+0x4080], [R2.64+0x80], !P3 ;  /* 0x0408008002f3efae */ /* 0x0007ee000d901d4e */
[C---:B------:R-:W-:Y:S01]  /*6e90*/  HMMA.16816.F32.BF16 R16, R192.reuse, R198, R16 ;  /* 0x000000c6c010723c */ /* 0x040fe20000041810 */
[----:B------:R2:W-:Y:S07]  /*6ea0*/  @!P6 LDGSTS.E.BYPASS.LTC128B.128 [R243+0x3080], [R140.64], !P4 ;  /* 0x030800008cf3efae */ /* 0x0005ee000e101d4e */
[-C--:B------:R-:W-:Y:S01]  /*6eb0*/  HMMA.16816.F32.BF16 R20, R192, R204.reuse, R20 ;  /* 0x000000ccc014723c */ /* 0x080fe20000041814 */
[----:B------:R2:W-:Y:S02]  /*6ec0*/  @!P6 LDGSTS.E.BYPASS.LTC128B.128 [R243+0x4880], [R140.64+0x80], !P3 ;  /* 0x048800808cf3efae */ /* 0x0005e4000d901d4e */
[C---:B------:R-:W-:Y:S05]  /*6ed0*/  ISETP.GT.AND P6, PT, R242.reuse, UR8, PT ;  /* 0x00000008f2007c0c */ /* 0x040fea000bfc4270 */
[C---:B------:R-:W-:Y:S01]  /*6ee0*/  HMMA.16816.F32.BF16 R24, R200.reuse, R204, R24 ;  /* 0x000000ccc818723c */ /* 0x040fe20000041818 */
[----:B-1----:R-:W-:Y:S07]  /*6ef0*/  LDSM.16.M88.4 R212, [R230+0x5080] ;  /* 0x00508000e6d4783b */ /* 0x002fee0000000200 */
[-C--:B------:R-:W-:Y:S01]  /*6f00*/  HMMA.16816.F32.BF16 R28, R200, R206.reuse, R28 ;  /* 0x000000cec81c723c */ /* 0x080fe2000004181c */
[----:B------:R-:W0:Y:S03]  /*6f10*/  LDGDEPBAR ;  /* 0x00000000000079af */ /* 0x000e260000000000 */
[----:B------:R-:W-:Y:S02]  /*6f20*/  @P6 IADD3 R0, R242, -0x1, RZ ;  /* 0xfffffffff2006810 */ /* 0x000fe40007ffe0ff */
[----:B---3--:R-:W-:Y:S02]  /*6f30*/  @P6 MOV R3, R247 ;  /* 0x000000f700036202 */ /* 0x008fe40000000f00 */
[C---:B------:R-:W-:Y:S01]  /*6f40*/  HMMA.16816.F32.BF16 R32, R192.reuse, R206, R32 ;  /* 0x000000cec020723c */ /* 0x040fe20000041820 */
[----:B------:R-:W-:Y:S03]  /*6f50*/  LDSM.16.M88.4 R216, [R232+0xa080] ;  /* 0x00a08000e8d8783b */ /* 0x000fe60000000200 */
[----:B------:R-:W-:Y:S04]  /*6f60*/  @P6 SHF.R.S32.HI R2, RZ, 0x1f, R0 ;  /* 0x0000001fff026819 */ /* 0x000fe80000011400 */
[-C--:B----4-:R-:W-:Y:S01]  /*6f70*/  HMMA.16816.F32.BF16 R36, R192, R208.reuse, R36 ;  /* 0x000000d0c024723c */ /* 0x090fe20000041824 */
[----:B--2---:R-:W1:Y:S03]  /*6f80*/  LDSM.16.M88.4 R140, [R232+0x8080] ;  /* 0x00808000e88c783b */ /* 0x004e660000000200 */
[----:B------:R-:W-:Y:S04]  /*6f90*/  @P6 IMAD R2, R2, c[0x0][0x1e0], RZ ;  /* 0x0000780002026a24 */ /* 0x000fe800078e02ff */
[C---:B------:R-:W-:Y:S01]  /*6fa0*/  HMMA.16816.F32.BF16 R40, R200.reuse, R208, R40 ;  /* 0x000000d0c828723c */ /* 0x040fe20000041828 */
[----:B------:R-:W2:Y:S03]  /*6fb0*/  LDSM.16.M88.4 R220, [R230+0x5880] ;  /* 0x00588000e6dc783b */ /* 0x000ea60000000200 */
[----:B------:R-:W-:Y:S04]  /*6fc0*/  @P6 IMAD R2, R0, c[0x0][0x1e4], R2 ;  /* 0x0000790000026a24 */ /* 0x000fe800078e0202 */
[-C--:B------:R-:W-:Y:S01]  /*6fd0*/  HMMA.16816.F32.BF16 R44, R200, R210.reuse, R44 ;  /* 0x000000d2c82c723c */ /* 0x080fe2000004182c */
[----:B------:R-:W3:Y:S07]  /*6fe0*/  LDSM.16.M88.4 R196, [R230+0x6080] ;  /* 0x00608000e6c4783b */ /* 0x000eee0000000200 */
[----:B------:R-:W-:Y:S01]  /*6ff0*/  HMMA.16816.F32.BF16 R48, R192, R210, R48 ;  /* 0x000000d2c030723c */ /* 0x000fe20000041830 */
[----:B------:R-:W-:Y:S08]  /*7000*/  LDSM.16.M88.4 R200, [R234+0x8080] ;  /* 0x00808000eac8783b */ /* 0x000ff00000000200 */
[----:B------:R-:W4:Y:S01]  /*7010*/  LDSM.16.M88.4 R204, [R229] ;  /* 0x00000000e5cc783b */ /* 0x000f220000000200 */
[-C--:B-1----:R-:W-:Y:S07]  /*7020*/  HMMA.16816.F32.BF16 R4, R140, R212.reuse, R4 ;  /* 0x000000d48c04723c */ /* 0x082fee0000041804 */
[----:B------:R-:W1:Y:S01]  /*7030*/  LDSM.16.M88.4 R192, [R234+0xa080] ;  /* 0x00a08000eac0783b */ /* 0x000e620000000200 */
[C---:B------:R-:W-:Y:S07]  /*7040*/  HMMA.16816.F32.BF16 R8, R216.reuse, R212, R8 ;  /* 0x000000d4d808723c */ /* 0x040fee0000041808 */
[----:B------:R-:W1:Y:S01]  /*7050*/  LDSM.16.M88.4 R208, [R229+0x800] ;  /* 0x00080000e5d0783b */ /* 0x000e620000000200 */
[-C--:B------:R-:W-:Y:S08]  /*7060*/  HMMA.16816.F32.BF16 R12, R216, R214.reuse, R12 ;  /* 0x000000d6d80c723c */ /* 0x080ff0000004180c */
[C---:B------:R-:W-:Y:S01]  /*7070*/  HMMA.16816.F32.BF16 R16, R140.reuse, R214, R16 ;  /* 0x000000d68c10723c */ /* 0x040fe20000041810 */
[----:B------:R-:W1:Y:S07]  /*7080*/  LDSM.16.M88.4 R212, [R229+0x1000] ;  /* 0x00100000e5d4783b */ /* 0x000e6e0000000200 */
[-C--:B--2---:R-:W-:Y:S08]  /*7090*/  HMMA.16816.F32.BF16 R20, R140, R220.reuse, R20 ;  /* 0x000000dc8c14723c */ /* 0x084ff00000041814 */
[C---:B------:R-:W-:Y:S08]  /*70a0*/  HMMA.16816.F32.BF16 R24, R216.reuse, R220, R24 ;  /* 0x000000dcd818723c */ /* 0x040ff00000041818 */
[-C--:B------:R-:W-:Y:S08]  /*70b0*/  HMMA.16816.F32.BF16 R28, R216, R222.reuse, R28 ;  /* 0x000000ded81c723c */ /* 0x080ff0000004181c */
[C---:B------:R-:W-:Y:S01]  /*70c0*/  HMMA.16816.F32.BF16 R32, R140.reuse, R222, R32 ;  /* 0x000000de8c20723c */ /* 0x040fe20000041820 */
[----:B------:R-:W-:Y:S07]  /*70d0*/  LDSM.16.M88.4 R220, [R224+0x7080] ;  /* 0x00708000e0dc783b */ /* 0x000fee0000000200 */
[-C--:B---3--:R-:W-:Y:S08]  /*70e0*/  HMMA.16816.F32.BF16 R36, R140, R196.reuse, R36 ;  /* 0x000000c48c24723c */ /* 0x088ff00000041824 */
[C---:B------:R-:W-:Y:S08]  /*70f0*/  HMMA.16816.F32.BF16 R40, R216.reuse, R196, R40 ;  /* 0x000000c4d828723c */ /* 0x040ff00000041828 */
[-C--:B------:R-:W-:Y:S01]  /*7100*/  HMMA.16816.F32.BF16 R44, R216, R198.reuse, R44 ;  /* 0x000000c6d82c723c */ /* 0x080fe2000004182c */
[----:B------:R-:W-:Y:S07]  /*7110*/  LDSM.16.M88.4 R216, [R231+0xe080] ;  /* 0x00e08000e7d8783b */ /* 0x000fee0000000200 */
[----:B------:R-:W-:Y:S01]  /*7120*/  HMMA.16816.F32.BF16 R48, R140, R198, R48 ;  /* 0x000000c68c30723c */ /* 0x000fe20000041830 */
[----:B------:R-:W-:Y:S07]  /*7130*/  LDSM.16.M88.4 R140, [R231+0xc080] ;  /* 0x00c08000e78c783b */ /* 0x000fee0000000200 */
[-C--:B----4-:R-:W-:Y:S01]  /*7140*/  HMMA.16816.F32.BF16 R4, R200, R204.reuse, R4 ;  /* 0x000000ccc804723c */ /* 0x090fe20000041804 */
[----:B------:R-:W2:Y:S07]  /*7150*/  LDSM.16.M88.4 R196, [R224+0x6880] ;  /* 0x00688000e0c4783b */ /* 0x000eae0000000200 */
[C---:B-1----:R-:W-:Y:S08]  /*7160*/  HMMA.16816.F32.BF16 R8, R192.reuse, R204, R8 ;  /* 0x000000ccc008723c */ /* 0x042ff00000041808 */
[-C--:B------:R-:W-:Y:S08]  /*7170*/  HMMA.16816.F32.BF16 R12, R192, R206.reuse, R12 ;  /* 0x000000cec00c723c */ /* 0x080ff0000004180c */
[C---:B------:R-:W-:Y:S01]  /*7180*/  HMMA.16816.F32.BF16 R16, R200.reuse, R206, R16 ;  /* 0x000000cec810723c */ /* 0x040fe20000041810 */
[----:B------:R-:W-:Y:S07]  /*7190*/  LDSM.16.M88.4 R204, [R239] ;  /* 0x00000000efcc783b */ /* 0x000fee0000000200 */
        /* <DEDUP_REMOVED lines=8> */
[----:B------:R-:W1:Y:S07]  /*7220*/  LDSM.16.M88.4 R192, [R224+0x7880] ;  /* 0x00788000e0c0783b */ /* 0x000e6e0000000200 */
[----:B------:R-:W-:Y:S01]  /*7230*/  HMMA.16816.F32.BF16 R48, R200, R214, R48 ;  /* 0x000000d6c830723c */ /* 0x000fe20000041830 */
[----:B------:R-:W3:Y:S07]  /*7240*/  LDSM.16.M88.4 R200, [R233+0xc080] ;  /* 0x00c08000e9c8783b */ /* 0x000eee0000000200 */
[-C--:B--2---:R-:W-:Y:S01]  /*7250*/  HMMA.16816.F32.BF16 R4, R140, R196.reuse, R4 ;  /* 0x000000c48c04723c */ /* 0x084fe20000041804 */
[----:B------:R-:W-:Y:S07]  /*7260*/  LDSM.16.M88.4 R212, [R237] ;  /* 0x00000000edd4783b */ /* 0x000fee0000000200 */
[C---:B------:R-:W-:Y:S08]  /*7270*/  HMMA.16816.F32.BF16 R8, R216.reuse, R196, R8 ;  /* 0x000000c4d808723c */ /* 0x040ff00000041808 */
[-C--:B------:R-:W-:Y:S08]  /*7280*/  HMMA.16816.F32.BF16 R12, R216, R198.reuse, R12 ;  /* 0x000000c6d80c723c */ /* 0x080ff0000004180c */
[C---:B------:R-:W-:Y:S01]  /*7290*/  HMMA.16816.F32.BF16 R16, R140.reuse, R198, R16 ;  /* 0x000000c68c10723c */ /* 0x040fe20000041810 */
[----:B------:R-:W2:Y:S07]  /*72a0*/  LDSM.16.M88.4 R196, [R238] ;  /* 0x00000000eec4783b */ /* 0x000eae0000000200 */
[-C--:B------:R-:W-:Y:S08]  /*72b0*/  HMMA.16816.F32.BF16 R20, R140, R220.reuse, R20 ;  /* 0x000000dc8c14723c */ /* 0x080ff00000041814 */
[C---:B------:R-:W-:Y:S08]  /*72c0*/  HMMA.16816.F32.BF16 R24, R216.reuse, R220, R24 ;  /* 0x000000dcd818723c */ /* 0x040ff00000041818 */
[-C--:B------:R-:W-:Y:S08]  /*72d0*/  HMMA.16816.F32.BF16 R28, R216, R222.reuse, R28 ;  /* 0x000000ded81c723c */ /* 0x080ff0000004181c */
[C---:B------:R-:W-:Y:S01]  /*72e0*/  HMMA.16816.F32.BF16 R32, R140.reuse, R222, R32 ;  /* 0x000000de8c20723c */ /* 0x040fe20000041820 */
[----:B------:R-:W-:Y:S07]  /*72f0*/  LDSM.16.M88.4 R220, [R229+0x1800] ;  /* 0x00180000e5dc783b */ /* 0x000fee0000000200 */
[-C--:B-1----:R-:W-:Y:S08]  /*7300*/  HMMA.16816.F32.BF16 R36, R140, R192.reuse, R36 ;  /* 0x000000c08c24723c */ /* 0x082ff00000041824 */
[C---:B------:R-:W-:Y:S08]  /*7310*/  HMMA.16816.F32.BF16 R40, R216.reuse, R192, R40 ;  /* 0x000000c0d828723c */ /* 0x040ff00000041828 */
[-C--:B------:R-:W-:Y:S01]  /*7320*/  HMMA.16816.F32.BF16 R44, R216, R194.reuse, R44 ;  /* 0x000000c2d82c723c */ /* 0x080fe2000004182c */
[----:B------:R-:W-:Y:S07]  /*7330*/  LDSM.16.M88.4 R216, [R230+0x7880] ;  /* 0x00788000e6d8783b */ /* 0x000fee0000000200 */
[----:B------:R-:W-:Y:S01]  /*7340*/  HMMA.16816.F32.BF16 R48, R140, R194, R48 ;  /* 0x000000c28c30723c */ /* 0x000fe20000041830 */
[----:B------:R-:W-:Y:S07]  /*7350*/  LDSM.16.M88.4 R140, [R232+0xc080] ;  /* 0x00c08000e88c783b */ /* 0x000fee0000000200 */
[-C--:B---3--:R-:W-:Y:S01]  /*7360*/  HMMA.16816.F32.BF16 R4, R200, R204.reuse, R4 ;  /* 0x000000ccc804723c */ /* 0x088fe20000041804 */
[----:B------:R-:W1:Y:S07]  /*7370*/  LDSM.16.M88.4 R192, [R230+0x6880] ;  /* 0x00688000e6c0783b */ /* 0x000e6e0000000200 */
[C---:B------:R-:W-:Y:S08]  /*7380*/  HMMA.16816.F32.BF16 R8, R208.reuse, R204, R8 ;  /* 0x000000ccd008723c */ /* 0x040ff00000041808 */
        /* <DEDUP_REMOVED lines=10> */
[-C--:B------:R-:W-:Y:S01]  /*7430*/  HMMA.16816.F32.BF16 R44, R208, R214.reuse, R44 ;  /* 0x000000d6d02c723c */ /* 0x080fe2000004182c */
[----:B------:R-:W3:Y:S07]  /*7440*/  LDSM.16.M88.4 R208, [R234+0xc080] ;  /* 0x00c08000ead0783b */ /* 0x000eee0000000200 */
[----:B------:R-:W-:Y:S01]  /*7450*/  HMMA.16816.F32.BF16 R48, R200, R214, R48 ;  /* 0x000000d6c830723c */ /* 0x000fe20000041830 */
[----:B------:R-:W4:Y:S07]  /*7460*/  LDSM.16.M88.4 R200, [R236+0xe080] ;  /* 0x00e08000ecc8783b */ /* 0x000f2e0000000200 */
[-C--:B-1----:R-:W-:Y:S08]  /*7470*/  HMMA.16816.F32.BF16 R4, R140, R192.reuse, R4 ;  /* 0x000000c08c04723c */ /* 0x082ff00000041804 */
[C---:B--2---:R-:W-:Y:S08]  /*7480*/  HMMA.16816.F32.BF16 R8, R196.reuse, R192, R8 ;  /* 0x000000c0c408723c */ /* 0x044ff00000041808 */
[-C--:B------:R-:W-:Y:S08]  /*7490*/  HMMA.16816.F32.BF16 R12, R196, R194.reuse, R12 ;  /* 0x000000c2c40c723c */ /* 0x080ff0000004180c */
[C---:B------:R-:W-:Y:S08]  /*74a0*/  HMMA.16816.F32.BF16 R16, R140.reuse, R194, R16 ;  /* 0x000000c28c10723c */ /* 0x040ff00000041810 */
[-C--:B------:R-:W-:Y:S08]  /*74b0*/  HMMA.16816.F32.BF16 R20, R140, R204.reuse, R20 ;  /* 0x000000cc8c14723c */ /* 0x080ff00000041814 */
[C---:B------:R-:W-:Y:S08]  /*74c0*/  HMMA.16816.F32.BF16 R24, R196.reuse, R204, R24 ;  /* 0x000000ccc418723c */ /* 0x040ff00000041818 */
[-C--:B------:R-:W-:Y:S08]  /*74d0*/  HMMA.16816.F32.BF16 R28, R196, R206.reuse, R28 ;  /* 0x000000cec41c723c */ /* 0x080ff0000004181c */
[C---:B------:R-:W-:Y:S08]  /*74e0*/  HMMA.16816.F32.BF16 R32, R140.reuse, R206, R32 ;  /* 0x000000ce8c20723c */ /* 0x040ff00000041820 */
[-C--:B------:R-:W-:Y:S08]  /*74f0*/  HMMA.16816.F32.BF16 R36, R140, R216.reuse, R36 ;  /* 0x000000d88c24723c */ /* 0x080ff00000041824 */
[C---:B------:R-:W-:Y:S08]  /*7500*/  HMMA.16816.F32.BF16 R40, R196.reuse, R216, R40 ;  /* 0x000000d8c428723c */ /* 0x040ff00000041828 */
[-C--:B------:R-:W-:Y:S08]  /*7510*/  HMMA.16816.F32.BF16 R44, R196, R218.reuse, R44 ;  /* 0x000000dac42c723c */ /* 0x080ff0000004182c */
[----:B------:R-:W-:Y:S08]  /*7520*/  HMMA.16816.F32.BF16 R48, R140, R218, R48 ;  /* 0x000000da8c30723c */ /* 0x000ff00000041830 */
[-C--:B---3--:R-:W-:Y:S08]  /*7530*/  HMMA.16816.F32.BF16 R4, R208, R220.reuse, R4 ;  /* 0x000000dcd004723c */ /* 0x088ff00000041804 */
[C---:B----4-:R-:W-:Y:S08]  /*7540*/  HMMA.16816.F32.BF16 R8, R200.reuse, R220, R8 ;  /* 0x000000dcc808723c */ /* 0x050ff00000041808 */
        /* <DEDUP_REMOVED lines=20> */
[----:B------:R4:W1:Y:S10]  /*7690*/  MUFU.TANH R199, R7 ;  /* 0x0000000700c77308 */ /* 0x0008740000002400 */
[----:B------:R-:W1:Y:S10]  /*76a0*/  MUFU.TANH R218, R8 ;  /* 0x0000000800da7308 */ /* 0x000e740000002400 */
[----:B------:R-:W1:Y:S01]  /*76b0*/  MUFU.TANH R215, R9 ;  /* 0x0000000900d77308 */ /* 0x000e620000002400 */
[----:B----4-:R-:W4:Y:S09]  /*76c0*/  LDSM.16.M88.4 R4, [R229+0x2000] ;  /* 0x00200000e504783b */ /* 0x010f320000000200 */
[----:B------:R-:W1:Y:S10]  /*76d0*/  MUFU.TANH R220, R10 ;  /* 0x0000000a00dc7308 */ /* 0x000e740000002400 */
[----:B------:R1:W1:Y:S10]  /*76e0*/  MUFU.TANH R219, R11 ;  /* 0x0000000b00db7308 */ /* 0x0002740000002400 */
[----:B------:R2:W2:Y:S10]  /*76f0*/  MUFU.TANH R212, R12 ;  /* 0x0000000c00d47308 */ /* 0x0004b40000002400 */
[----:B------:R-:W3:Y:S01]  /*7700*/  MUFU.TANH R136, R17 ;  /* 0x0000001100887308 */ /* 0x000ee20000002400 */
[----:B-1----:R-:W1:Y:S01]  /*7710*/  LDSM.16.M88.4 R8, [R229+0x2800] ;  /* 0x00280000e508783b */ /* 0x002e620000000200 */
[-C--:B----4-:R-:W-:Y:S01]  /*7720*/  HMMA.16816.F32.BF16 R20, R208, R4.reuse, R20 ;  /* 0x00000004d014723c */ /* 0x090fe20000041814 */
[----:B------:R-:W-:Y:S07]  /*7730*/  DEPBAR.LE SB0, 0x0 ;  /* 0x000080000000791a */ /* 0x000fee0000000000 */
[----:B------:R-:W4:Y:S01]  /*7740*/  MUFU.TANH R193, R19 ;  /* 0x0000001300c17308 */ /* 0x000f220000002400 */
[----:B------:R-:W-:Y:S01]  /*7750*/  BAR.SYNC.DEFER_BLOCKING 0x0 ;  /* 0x0000000000007b1d */ /* 0x000fe20000010000 */
[C---:B------:R-:W-:Y:S05]  /*7760*/  HMMA.16816.F32.BF16 R24, R200.reuse, R4, R24 ;  /* 0x00000004c818723c */ /* 0x040fea0000041818 */
[----:B--2---:R-:W-:Y:S03]  /*7770*/  FMUL.FTZ R12, R16, c[0x0][0x320] ;  /* 0x0000c800100c7a20 */ /* 0x004fe60000410000 */
[----:B------:R-:W2:Y:S01]  /*7780*/  MUFU.TANH R205, R13 ;  /* 0x0000000d00cd7308 */ /* 0x000ea20000002400 */
[-C--:B------:R-:W-:Y:S03]  /*7790*/  HMMA.16816.F32.BF16 R28, R200, R6.reuse, R28 ;  /* 0x00000006c81c723c */ /* 0x080fe6000004181c */
[----:B------:R-:W-:Y:S05]  /*77a0*/  @P6 IMAD.WIDE.U32 R4, R0, c[0x0][0x1e0], RZ ;  /* 0x0000780000046a25 */ /* 0x000fea00078e00ff */
[C---:B------:R-:W-:Y:S01]  /*77b0*/  HMMA.16816.F32.BF16 R32, R208.reuse, R6, R32 ;  /* 0x00000006d020723c */ /* 0x040fe20000041820 */
[----:B------:R-:W2:Y:S03]  /*77c0*/  MUFU.TANH R217, R14 ;  /* 0x0000000e00d97308 */ /* 0x000ea60000002400 */
[----:B------:R-:W-:Y:S01]  /*77d0*/  @P6 IADD3 R0, R5, R2, RZ ;  /* 0x0000000205006210 */ /* 0x000fe20007ffe0ff */
[----:B------:R-:W-:Y:S01]  /*77e0*/  FMUL.FTZ R22, R22, c[0x0][0x320] ;  /* 0x0000c80016167a20 */ /* 0x000fe20000410000 */
[----:B------:R2:W2:Y:S01]  /*77f0*/  LDL R5, [R1+0x28] ;  /* 0x0000280001057983 */ /* 0x0004a20000100800 */
[----:B------:R-:W-:Y:S01]  /*7800*/  @P6 MOV R2, R244 ;  /* 0x000000f400026202 */ /* 0x000fe20000000f00 */
[----:B------:R-:W-:Y:S01]  /*7810*/  FMUL.FTZ R20, R20, c[0x0][0x320] ;  /* 0x0000c80014147a20 */ /* 0x000fe20000410000 */
[----:B------:R-:W-:Y:S02]  /*7820*/  MOV R244, c[0x0][0x1e0] ;  /* 0x0000780000f47a02 */ /* 0x000fe40000000f00 */
[----:B------:R3:W2:Y:S01]  /*7830*/  MUFU.TANH R142, R22 ;  /* 0x00000016008e7308 */ /* 0x0006a20000002400 */
[----:B------:R-:W-:Y:S01]  /*7840*/  @P6 IMAD.WIDE.U32 R2, R4, 0x30, R2 ;  /* 0x0000003004026825 */ /* 0x000fe200078e0002 */
[----:B------:R-:W-:Y:S01]  /*7850*/  @P6 SHF.L.U32 R6, R244, 0x5, RZ ;  /* 0x00000005f4066819 */ /* 0x000fe200000006ff */
[-C--:B-1----:R-:W-:Y:S03]  /*7860*/  HMMA.16816.F32.BF16 R36, R208, R8.reuse, R36 ;  /* 0x00000008d024723c */ /* 0x082fe60000041824 */
[----:B------:R-:W-:Y:S02]  /*7870*/  @P6 IMAD R0, R0, 0x30, RZ ;  /* 0x0000003000006824 */ /* 0x000fe400078e02ff */
[----:B------:R-:W-:Y:S02]  /*7880*/  FMUL.FTZ R21, R21, c[0x0][0x320] ;  /* 0x0000c80015157a20 */ /* 0x000fe40000410000 */
[----:B------:R-:W1:Y:S01]  /*7890*/  MUFU.TANH R135, R20 ;  /* 0x0000001400877308 */ /* 0x000e620000002400 */
[----:B------:R-:W-:Y:S01]  /*78a0*/  FMUL.FTZ R26, R26, c[0x0][0x320] ;  /* 0x0000c8001a1a7a20 */ /* 0x000fe20000410000 */
[C---:B------:R-:W-:Y:S04]  /*78b0*/  HMMA.16816.F32.BF16 R40, R200.reuse, R8, R40 ;  /* 0x00000008c828723c */ /* 0x040fe80000041828 */
[----:B------:R-:W-:Y:S01]  /*78c0*/  @P6 IADD3 R4, R3, R0, RZ ;  /* 0x0000000003046210 */ /* 0x000fe20007ffe0ff */
[----:B------:R-:W-:Y:S01]  /*78d0*/  FMUL.FTZ R27, R27, c[0x0][0x320] ;  /* 0x0000c8001b1b7a20 */ /* 0x000fe20000410000 */
[----:B------:R-:W-:Y:S01]  /*78e0*/  @P6 SHF.L.U32 R0, R2, 0x1, RZ ;  /* 0x0000000102006819 */ /* 0x000fe200000006ff */
[----:B------:R-:W-:Y:S01]  /*78f0*/  FMUL.FTZ R28, R28, c[0x0][0x320] ;  /* 0x0000c8001c1c7a20 */ /* 0x000fe20000410000 */
[----:B------:R1:W1:Y:S01]  /*7900*/  MUFU.TANH R133, R21 ;  /* 0x0000001500857308 */ /* 0x0002620000002400 */
[-C--:B------:R-:W-:Y:S03]  /*7910*/  HMMA.16816.F32.BF16 R44, R200, R10.reuse, R44 ;  /* 0x0000000ac82c723c */ /* 0x080fe6000004182c */
[----:B------:R-:W-:Y:S01]  /*7920*/  @P6 SHF.L.U64.HI R4, R2, 0x1, R4 ;  /* 0x0000000102046819 */ /* 0x000fe20000010204 */
[----:B------:R-:W-:Y:S01]  /*7930*/  FMUL.FTZ R29, R29, c[0x0][0x320] ;  /* 0x0000c8001d1d7a20 */ /* 0x000fe20000410000 */
[----:B------:R-:W-:Y:S01]  /*7940*/  @P6 IADD3 R2, P0, R0, c[0x0][0x1c8], RZ ;  /* 0x0000720000026a10 */ /* 0x000fe20007f1e0ff */
[----:B------:R-:W-:Y:S01]  /*7950*/  FMUL.FTZ R30, R30, c[0x0][0x320] ;  /* 0x0000c8001e1e7a20 */ /* 0x000fe20000410000 */
[----:B------:R-:W-:Y:S01]  /*7960*/  @P6 IADD3 R0, P5, R0, 0x80, RZ ;  /* 0x0000008000006810 */ /* 0x000fe20007fbe0ff */
[----:B------:R-:W-:Y:S01]  /*7970*/  HMMA.16816.F32.BF16 R48, R208, R10, R48 ;  /* 0x0000000ad030723c */ /* 0x000fe20000041830 */
[----:B------:R4:W2:Y:S01]  /*7980*/  MUFU.TANH R207, R26 ;  /* 0x0000001a00cf7308 */ /* 0x0008a20000002400 */
[----:B------:R-:W2:Y:S02]  /*7990*/  LDL R10, [R1+0x18] ;  /* 0x00001800010a7983 */ /* 0x000ea40000100800 */
[----:B---3--:R-:W-:Y:S01]  /*79a0*/  FMUL.FTZ R22, R36, c[0x0][0x320] ;  /* 0x0000c80024167a20 */ /* 0x008fe20000410000 */
[----:B------:R-:W-:Y:S01]  /*79b0*/  @P6 IADD3.X R3, R4, c[0x0][0x1cc], RZ, P0, !PT ;  /* 0x0000730004036a10 */ /* 0x000fe200007fe4ff */
[----:B------:R-:W3:Y:S01]  /*79c0*/  LDL R36, [R1] ;  /* 0x0000000001247983 */ /* 0x000ee20000100800 */
[----:B------:R-:W-:Y:S01]  /*79d0*/  @P6 IADD3 R8, P2, R0, c[0x0][0x1c8], RZ ;  /* 0x0000720000086a10 */ /* 0x000fe20007f5e0ff */
[----:B------:R-:W-:Y:S01]  /*79e0*/  FMUL.FTZ R31, R31, c[0x0][0x320] ;  /* 0x0000c8001f1f7a20 */ /* 0x000fe20000410000 */
[----:B------:R-:W-:Y:S01]  /*79f0*/  @P6 SHF.L.U64.HI R0, R244, 0x5, R245 ;  /* 0x00000005f4006819 */ /* 0x000fe200000102f5 */
[----:B------:R-:W-:Y:S01]  /*7a00*/  @!PT LDS RZ, [RZ] ;  /* 0x00000000fffff984 */ /* 0x000fe20000000800 */
[----:B------:R-:W-:Y:S01]  /*7a10*/  @!PT LDS RZ, [RZ] ;  /* 0x00000000fffff984 */ /* 0x000fe20000000800 */
[----:B------:R-:W-:Y:S01]  /*7a20*/  @!PT LDS RZ, [RZ] ;  /* 0x00000000fffff984 */ /* 0x000fe20000000800 */
[----:B------:R4:W-:Y:S01]  /*7a30*/  @P6 LDGSTS.E.BYPASS.LTC128B.128 [R243+0x5080], [R2.64], !P4 ;  /* 0x0508000002f36fae */ /* 0x0009e2000e101d4e */
[----:B------:R4:W2:Y:S01]  /*7a40*/  MUFU.TANH R206, R27 ;  /* 0x0000001b00ce7308 */ /* 0x0008a20000002400 */
[----:B------:R-:W-:Y:S01]  /*7a50*/  @P6 IADD3.X R9, RZ, c[0x0][0x1cc], R4, P2, P5 ;  /* 0x00007300ff096a10 */ /* 0x000fe200017ea404 */
[----:B------:R-:W-:Y:S01]  /*7a60*/  FMUL.FTZ R34, R34, c[0x0][0x320] ;  /* 0x0000c80022227a20 */ /* 0x000fe20000410000 */
[----:B------:R-:W-:Y:S01]  /*7a70*/  PLOP3.LUT P0, PT, PT, PT, UP3, 0x80, 0x0 ;  /* 0x000000000000781c */ /* 0x000fe20003f0f038 */
[----:B-1----:R-:W-:Y:S02]  /*7a80*/  FMUL.FTZ R21, R37, c[0x0][0x320] ;  /* 0x0000c80025157a20 */ /* 0x002fe40000410000 */
[----:B------:R-:W-:Y:S01]  /*7a90*/  FMUL.FTZ R42, R42, c[0x0][0x320] ;  /* 0x0000c8002a2a7a20 */ /* 0x000fe20000410000 */
[----:B------:R1:W-:Y:S01]  /*7aa0*/  @P6 LDGSTS.E.BYPASS.LTC128B.128 [R243+0x6880], [R8.64], !P3 ;  /* 0x0688000008f36fae */ /* 0x0003e2000d901d4e */
[----:B------:R-:W-:Y:S02]  /*7ab0*/  FMUL.FTZ R43, R43, c[0x0][0x320] ;  /* 0x0000c8002b2b7a20 */ /* 0x000fe40000410000 */
[----:B------:R1:W1:Y:S01]  /*7ac0*/  MUFU.TANH R140, R28 ;  /* 0x0000001c008c7308 */ /* 0x0002620000002400 */
[----:B------:R-:W-:Y:S02]  /*7ad0*/  FMUL.FTZ R46, R46, c[0x0][0x320] ;  /* 0x0000c8002e2e7a20 */ /* 0x000fe40000410000 */
[----:B------:R-:W-:Y:S02]  /*7ae0*/  FMUL.FTZ R47, R47, c[0x0][0x320] ;  /* 0x0000c8002f2f7a20 */ /* 0x000fe40000410000 */
[----:B----4-:R-:W-:Y:S02]  /*7af0*/  FMUL.FTZ R26, R33, c[0x0][0x320] ;  /* 0x0000c800211a7a20 */ /* 0x010fe40000410000 */
[----:B------:R-:W-:Y:S02]  /*7b00*/  FMUL.FTZ R33, R35, c[0x0][0x320] ;  /* 0x0000c80023217a20 */ /* 0x000fe40000410000 */
[----:B------:R-:W-:Y:S01]  /*7b10*/  FMUL.FTZ R35, R40, c[0x0][0x320] ;  /* 0x0000c80028237a20 */ /* 0x000fe20000410000 */
[----:B------:R4:W2:Y:S01]  /*7b20*/  MUFU.TANH R137, R29 ;  /* 0x0000001d00897308 */ /* 0x0008a20000002400 */
[----:B------:R-:W-:Y:S02]  /*7b30*/  FMUL.FTZ R17, R48, c[0x0][0x320] ;  /* 0x0000c80030117a20 */ /* 0x000fe40000410000 */
[----:B------:R-:W-:Y:S02]  /*7b40*/  FMUL.FTZ R16, R49, c[0x0][0x320] ;  /* 0x0000c80031107a20 */ /* 0x000fe40000410000 */
[----:B------:R-:W-:Y:S01]  /*7b50*/  FMUL.FTZ R27, R32, c[0x0][0x320] ;  /* 0x0000c800201b7a20 */ /* 0x000fe20000410000 */
[----:B------:R-:W-:Y:S01]  /*7b60*/  @P6 IADD3 R2, P1, R2, R6, RZ ;  /* 0x0000000602026210 */ /* 0x000fe20007f3e0ff */
[----:B------:R-:W-:Y:S02]  /*7b70*/  FMUL.FTZ R32, R41, c[0x0][0x320] ;  /* 0x0000c80029207a20 */ /* 0x000fe40000410000 */
[----:B------:R-:W-:Y:S01]  /*7b80*/  FMUL.FTZ R20, R50, c[0x0][0x320] ;  /* 0x0000c80032147a20 */ /* 0x000fe20000410000 */
[----:B------:R4:W2:Y:S01]  /*7b90*/  MUFU.TANH R143, R30 ;  /* 0x0000001e008f7308 */ /* 0x0008a20000002400 */
[----:B------:R-:W-:Y:S01]  /*7ba0*/  @P6 IADD3.X R3, R3, R0, RZ, P1, !PT ;  /* 0x0000000003036210 */ /* 0x000fe20000ffe4ff */
[----:B------:R-:W-:Y:S01]  /*7bb0*/  FMUL.FTZ R19, R51, c[0x0][0x320] ;  /* 0x0000c80033137a20 */ /* 0x000fe20000410000 */
[----:B------:R-:W-:Y:S01]  /*7bc0*/  @P6 IADD3 R6, P2, R2, R6, RZ ;  /* 0x0000000602066210 */ /* 0x000fe20007f5e0ff */
[----:B-1----:R-:W-:Y:S02]  /*7bd0*/  FMUL.FTZ R28, R45, c[0x0][0x320] ;  /* 0x0000c8002d1c7a20 */ /* 0x002fe40000410000 */
[----:B------:R1:W-:Y:S01]  /*7be0*/  @P6 LDGSTS.E.BYPASS.LTC128B.128 [R243+0x5880], [R2.64], !P4 ;  /* 0x0588000002f36fae */ /* 0x0003e2000e101d4e */
[----:B------:R-:W-:Y:S01]  /*7bf0*/  @P6 IADD3.X R7, R3, R0, RZ, P2, !PT ;  /* 0x0000000003076210 */ /* 0x000fe200017fe4ff */
[----:B------:R-:W-:Y:S02]  /*7c00*/  FMUL.FTZ R23, R23, c[0x0][0x320] ;  /* 0x0000c80017177a20 */ /* 0x000fe40000410000 */
[----:B------:R1:W1:Y:S01]  /*7c10*/  MUFU.TANH R213, R31 ;  /* 0x0000001f00d57308 */ /* 0x0002620000002400 */
[----:B------:R-:W-:Y:S02]  /*7c20*/  FMUL.FTZ R24, R24, c[0x0][0x320] ;  /* 0x0000c80018187a20 */ /* 0x000fe40000410000 */
[----:B------:R-:W-:Y:S01]  /*7c30*/  FMUL.FTZ R25, R25, c[0x0][0x320] ;  /* 0x0000c80019197a20 */ /* 0x000fe20000410000 */
[----:B------:R2:W-:Y:S01]  /*7c40*/  @P6 LDGSTS.E.BYPASS.LTC128B.128 [R243+0x7080], [R2.64+0x80], !P3 ;  /* 0x0708008002f36fae */ /* 0x0005e2000d901d4e */
[----:B----4-:R-:W-:Y:S02]  /*7c50*/  FMUL.FTZ R29, R44, c[0x0][0x320] ;  /* 0x0000c8002c1d7a20 */ /* 0x010fe40000410000 */
[----:B------:R-:W-:Y:S03]  /*7c60*/  IMAD R0, R242, -0x30, RZ ;  /* 0xffffffd0f2007824 */ /* 0x000fe600078e02ff */
[----:B------:R4:W2:Y:S02]  /*7c70*/  MUFU.TANH R216, R15 ;  /* 0x0000000f00d87308 */ /* 0x0008a40000002400 */
[----:B------:R3:W-:Y:S01]  /*7c80*/  @P6 LDGSTS.E.BYPASS.LTC128B.128 [R243+0x6080], [R6.64], !P4 ;  /* 0x0608000006f36fae */ /* 0x0007e2000e101d4e */
[----:B------:R-:W-:Y:S07]  /*7c90*/  FMUL.FTZ R30, R39, c[0x0][0x320] ;  /* 0x0000c800271e7a20 */ /* 0x000fee0000410000 */
[----:B------:R-:W2:Y:S01]  /*7ca0*/  MUFU.TANH R12, R12 ;  /* 0x0000000c000c7308 */ /* 0x000ea20000002400 */
[----:B------:R3:W-:Y:S01]  /*7cb0*/  @P6 LDGSTS.E.BYPASS.LTC128B.128 [R243+0x7880], [R6.64+0x80], !P3 ;  /* 0x0788008006f36fae */ /* 0x0007e2000d901d4e */
[----:B-1----:R-:W-:Y:S07]  /*7cc0*/  FMUL.FTZ R31, R38, c[0x0][0x320] ;  /* 0x0000c800261f7a20 */ /* 0x002fee0000410000 */
[----:B------:R-:W0:Y:S01]  /*7cd0*/  LDGDEPBAR ;  /* 0x00000000000079af */ /* 0x000e220000000000 */
[----:B------:R4:W1:Y:S10]  /*7ce0*/  MUFU.TANH R194, R18 ;  /* 0x0000001200c27308 */ /* 0x0008740000002400 */
[----:B------:R4:W1:Y:S10]  /*7cf0*/  MUFU.TANH R141, R23 ;  /* 0x00000017008d7308 */ /* 0x0008740000002400 */
[----:B------:R4:W1:Y:S10]  /*7d00*/  MUFU.TANH R195, R24 ;  /* 0x0000001800c37308 */ /* 0x0008740000002400 */
[----:B------:R4:W1:Y:S10]  /*7d10*/  MUFU.TANH R192, R25 ;  /* 0x0000001900c07308 */ /* 0x0008740000002400 */
        /* <DEDUP_REMOVED lines=19> */
[----:B--2---:R-:W-:Y:S02]  /*7e50*/  @P0 MOV R5, R10 ;  /* 0x0000000a00050202 */ /* 0x004fe40000000f00 */
[----:B------:R-:W-:Y:S02]  /*7e60*/  PLOP3.LUT P0, PT, PT, PT, UP2, 0x40, 0x0 ;  /* 0x000000000000781c */ /* 0x000fe40003f0e828 */
[----:B---3--:R-:W-:Y:S01]  /*7e70*/  IADD3 R7, -R36, 0x1, R0 ;  /* 0x0000000124077810 */ /* 0x008fe20007ffe100 */
[----:B------:R-:W2:Y:S03]  /*7e80*/  SHFL.IDX PT, R4, R5, RZ, 0x1c1f ;  /* 0x001c1fff05047589 */ /* 0x000ea600000e0000 */
[----:B------:R-:W-:Y:S01]  /*7e90*/  IADD3 R7, R7, c[0x0][0x1d0], RZ ;  /* 0x0000740007077a10 */ /* 0x000fe20007ffe0ff */
[----:B------:R-:W3:Y:S03]  /*7ea0*/  MUFU.TANH R19, R19 ;  /* 0x0000001300137308 */ /* 0x000ee60000002400 */
[----:B------:R-:W-:Y:S04]  /*7eb0*/  IADD3 R7, R7, -c[0x0][0x168], RZ ;  /* 0x80005a0007077a10 */ /* 0x000fe80007ffe0ff */
[C---:B------:R-:W-:Y:S02]  /*7ec0*/  IADD3 R6, R7.reuse, c[0x0][0x328], RZ ;  /* 0x0000ca0007067a10 */ /* 0x040fe40007ffe0ff */
[----:B------:R-:W-:Y:S02]  /*7ed0*/  IADD3 R7, R7, UR6, RZ ;  /* 0x0000000607077c10 */ /* 0x000fe4000fffe0ff */
[----:B--2---:R-:W-:Y:S02]  /*7ee0*/  IADD3 R3, R6, R4, RZ ;  /* 0x0000000406037210 */ /* 0x004fe40007ffe0ff */
[----:B------:R-:W-:Y:S01]  /*7ef0*/  IADD3 R2, R4, R7, RZ ;  /* 0x0000000704027210 */ /* 0x000fe20007ffe0ff */
[----:B------:R-:W-:-:S05]  /*7f00*/  @P0 BRA `(.L_x_902) ;  /* 0x0000019000000947 */ /* 0x000fca0003800000 */
[----:B-1--4-:R-:W-:Y:S01]  /*7f10*/  IADD3 R4, R4, c[0x0][0x1d0], RZ ;  /* 0x0000740004047a10 */ /* 0x012fe20007ffe0ff */
        /* <DEDUP_REMOVED lines=13> */
.L_x_904:
[----:B------:R-:W-:Y:S04]  /*7ff0*/  MOV R8, c[0x0][0x32c] ;  /* 0x0000cb0000087a02 */ /* 0x000fe80000000f00 */
[----:B------:R-:W-:Y:S11]  /*8000*/  ISETP.NE.AND P0, PT, R8, 0x1, PT ;  /* 0x000000010800780c */ /* 0x000ff60003f05270 */
[----:B------:R-:W-:Y:S02]  /*8010*/  @!UPT UIADD3 URZ, URZ, URZ, URZ ;  /* 0x0000003f3f3ff290 */ /* 0x000fe4000fffe03f */
[----:B------:R-:W-:Y:S05]  /*8020*/  @P0 IMAD.HI.U32 R8, R4, c[0x0][0x330], RZ ;  /* 0x0000cc0004080a27 */ /* 0x000fea00078e00ff */
[----:B------:R-:W-:Y:S02]  /*8030*/  @P0 SHF.R.U32.HI R4, RZ, c[0x0][0x334], R8 ;  /* 0x0000cd00ff040a19 */ /* 0x000fe40000011608 */
.L_x_905:
[----:B------:R-:W-:Y:S05]  /*8040*/  BSYNC B0 ;  /* 0x0000000000007941 */ /* 0x000fea0003800000 */
.L_x_903:
[----:B------:R-:W-:Y:S04]  /*8050*/  IMAD.IADD R8, R0, 0x1, -R36 ;  /* 0x0000000100087824 */ /* 0x000fe800078e0a24 */
[----:B------:R-:W-:Y:S05]  /*8060*/  IMAD R4, R4, c[0x0][0x32c], R8 ;  /* 0x0000cb0004047a24 */ /* 0x000fea00078e0208 */
[----:B------:R-:W-:Y:S02]  /*8070*/  IADD3 R8, R4, c[0x0][0x32c], RZ ;  /* 0x0000cb0004087a10 */ /* 0x000fe40007ffe0ff */
[----:B------:R-:W-:Y:S02]  /*8080*/  IMNMX R2, R2, R4, !PT ;  /* 0x0000000402027217 */ /* 0x000fe40007800200 */
[----:B------:R-:W-:Y:S02]  /*8090*/  IMNMX R3, R3, R8, PT ;  /* 0x0000000803037217 */ /* 0x000fe40003800200 */
.L_x_902:
[C---:B-1--4-:R-:W-:Y:S01]  /*80a0*/  ISETP.GE.AND P0, PT, R0.reuse, 0x1, PT ;  /* 0x000000010000780c */ /* 0x052fe20003f06270 */
[----:B------:R-:W1:Y:S01]  /*80b0*/  SHFL.IDX PT, R4, R5, 0x1, 0x1c1f ;  /* 0x003c1f0005047f89 */ /* 0x000e6200000e0000 */
[----:B------:R-:W-:Y:S02]  /*80c0*/  ISETP.GE.AND P2, PT, R0, 0x9, PT ;  /* 0x000000090000780c */ /* 0x000fe40003f46270 */
[----:B------:R-:W-:Y:S02]  /*80d0*/  P2R R15, PR, RZ, 0x1 ;  /* 0x00000001ff0f7803 */ /* 0x000fe40000000000 */
[----:B------:R-:W-:Y:S02]  /*80e0*/  ISETP.GT.AND P0, PT, R2, RZ, !P0 ;  /* 0x000000ff0200720c */ /* 0x000fe40004704270 */
[----:B------:R-:W-:Y:S02]  /*80f0*/  ISETP.GE.AND P1, PT, R0, 0x2, PT ;  /* 0x000000020000780c */ /* 0x000fe40003f26270 */
[----:B------:R-:W-:Y:S02]  /*8100*/  ISETP.LT.OR P0, PT, R3, 0x1, P0 ;  /* 0x000000010300780c */ /* 0x000fe40000701670 */
[----:B------:R-:W-:Y:S02]  /*8110*/  P2R R14, PR, RZ, 0x2 ;  /* 0x00000002ff0e7803 */ /* 0x000fe40000000000 */
[----:B------:R-:W-:Y:S02]  /*8120*/  FSEL R18, R197, -INF , !P0 ;  /* 0xff800000c5127808 */ /* 0x000fe40004000000 */
[C---:B------:R-:W-:Y:S02]  /*8130*/  ISETP.GT.AND P0, PT, R2.reuse, 0x8, !P2 ;  /* 0x000000080200780c */ /* 0x040fe40005704270 */
[----:B------:R-:W-:Y:S02]  /*8140*/  ISETP.GT.AND P1, PT, R2, 0x1, !P1 ;  /* 0x000000010200780c */ /* 0x000fe40004f24270 */
[----:B------:R-:W-:Y:S02]  /*8150*/  P2R R13, PR, RZ, 0x4 ;  /* 0x00000004ff0d7803 */ /* 0x000fe40000000000 */
[C---:B------:R-:W-:Y:S02]  /*8160*/  ISETP.LT.OR P0, PT, R3.reuse, 0x9, P0 ;  /* 0x000000090300780c */ /* 0x040fe40000701670 */
[----:B------:R-:W-:Y:S02]  /*8170*/  ISETP.GE.AND P2, PT, R0, 0xa, PT ;  /* 0x0000000a0000780c */ /* 0x000fe40003f46270 */
[C---:B------:R-:W-:Y:S02]  /*8180*/  ISETP.LT.OR P1, PT, R3.reuse, 0x2, P1 ;  /* 0x000000020300780c */ /* 0x040fe40000f21670 */
[----:B------:R-:W-:Y:S02]  /*8190*/  FSEL R25, R12, -INF , !P0 ;  /* 0xff8000000c197808 */ /* 0x000fe40004000000 */
[----:B------:R-:W-:Y:S02]  /*81a0*/  ISETP.GT.AND P0, PT, R2, 0x9, !P2 ;  /* 0x000000090200780c */ /* 0x000fe40005704270 */
[----:B------:R-:W-:Y:S02]  /*81b0*/  FSEL R23, R196, -INF , !P1 ;  /* 0xff800000c4177808 */ /* 0x000fe40004800000 */
[C---:B------:R-:W-:Y:S02]  /*81c0*/  ISETP.LT.OR P0, PT, R3.reuse, 0xa, P0 ;  /* 0x0000000a0300780c */ /* 0x040fe40000701670 */
[----:B------:R-:W-:Y:S02]  /*81d0*/  ISETP.GE.AND P1, PT, R0, 0x11, PT ;  /* 0x000000110000780c */ /* 0x000fe40003f26270 */
[----:B------:R-:W-:Y:S02]  /*81e0*/  FSEL R24, R136, -INF , !P0 ;  /* 0xff80000088187808 */ /* 0x000fe40004000000 */
[----:B------:R-:W-:Y:S02]  /*81f0*/  ISETP.GT.AND P0, PT, R2, 0x10, !P1 ;  /* 0x000000100200780c */ /* 0x000fe40004f04270 */
[----:B------:R-:W-:Y:S02]  /*8200*/  P2R R11, PR, RZ, 0x2 ;  /* 0x00000002ff0b7803 */ /* 0x000fe40000000000 */
[----:B------:R-:W-:Y:S02]  /*8210*/  ISETP.LT.OR P0, PT, R3, 0x11, P0 ;  /* 0x000000110300780c */ /* 0x000fe40000701670 */
        /* <DEDUP_REMOVED lines=14> */
[C---:B------:R-:W-:Y:S02]  /*8300*/  ISETP.LT.OR P0, PT, R3.reuse, 0x1a, P0 ;  /* 0x0000001a0300780c */ /* 0x040fe40000701670 */
[----:B------:R-:W-:Y:S02]  /*8310*/  ISETP.GE.AND P1, PT, R0, 0x21, PT ;  /* 0x000000210000780c */ /* 0x000fe40003f26270 */
[----:B------:R-:W-:Y:S02]  /*8320*/  FSEL R203, R26, -INF , !P0 ;  /* 0xff8000001acb7808 */ /* 0x000fe40004000000 */
[----:B------:R-:W-:Y:S02]  /*8330*/  ISETP.GT.AND P0, PT, R2, 0x20, !P1 ;  /* 0x000000200200780c */ /* 0x000fe40004f04270 */
[C---:B------:R-:W-:Y:S02]  /*8340*/  ISETP.GE.AND P6, PT, R0.reuse, 0x22, PT ;  /* 0x000000220000780c */ /* 0x040fe40003fc6270 */
[C---:B------:R-:W-:Y:S02]  /*8350*/  ISETP.LT.OR P0, PT, R3.reuse, 0x21, P0 ;  /* 0x000000210300780c */ /* 0x040fe40000701670 */
[----:B------:R-:W-:Y:S02]  /*8360*/  ISETP.GE.AND P5, PT, R0, 0x29, PT ;  /* 0x000000290000780c */ /* 0x000fe40003fa6270 */
[----:B------:R-:W-:Y:S02]  /*8370*/  FSEL R223, R22, -INF , !P0 ;  /* 0xff80000016df7808 */ /* 0x000fe40004000000 */
[C---:B------:R-:W-:Y:S02]  /*8380*/  ISETP.GT.AND P0, PT, R2.reuse, 0x21, !P6 ;  /* 0x000000210200780c */ /* 0x040fe40007704270 */
[----:B------:R-:W-:Y:S02]  /*8390*/  P2R R12, PR, RZ, 0x4 ;  /* 0x00000004ff0c7803 */ /* 0x000fe40000000000 */
[----:B------:R-:W-:Y:S04]  /*83a0*/  ISETP.LT.OR P0, PT, R3, 0x22, P0 ;  /* 0x000000220300780c */ /* 0x000fe80000701670 */
[----:B------:R-:W-:Y:S02]  /*83b0*/  FSEL R244, R21, -INF , !P0 ;  /* 0xff80000015f47808 */ /* 0x000fe40004000000 */
[----:B------:R-:W-:Y:S04]  /*83c0*/  ISETP.GT.AND P0, PT, R2, 0x28, !P5 ;  /* 0x000000280200780c */ /* 0x000fe80006f04270 */
[----:B------:R-:W-:Y:S04]  /*83d0*/  ISETP.LT.OR P0, PT, R3, 0x29, P0 ;  /* 0x000000290300780c */ /* 0x000fe80000701670 */
[----:B------:R-:W-:Y:S02]  /*83e0*/  FSEL R248, R17, -INF , !P0 ;  /* 0xff80000011f87808 */ /* 0x000fe40004000000 */
[----:B------:R-:W-:Y:S04]  /*83f0*/  ISETP.GE.AND P0, PT, R0, 0x2a, PT ;  /* 0x0000002a0000780c */ /* 0x000fe80003f06270 */
[----:B------:R-:W-:Y:S01]  /*8400*/  ISETP.GT.AND P2, PT, R2, 0x29, !P0 ;  /* 0x000000290200780c */ /* 0x000fe20004744270 */
[--C-:B-1----:R-:W-:Y:S03]  /*8410*/  IMAD.IADD R2, R7, 0x1, R4.reuse ;  /* 0x0000000107027824 */ /* 0x102fe600078e0204 */
[----:B------:R-:W-:Y:S01]  /*8420*/  ISETP.LT.OR P2, PT, R3, 0x2a, P2 ;  /* 0x0000002a0300780c */ /* 0x000fe20001741670 */
[----:B------:R-:W-:Y:S03]  /*8430*/  IMAD.IADD R3, R6, 0x1, R4 ;  /* 0x0000000106037824 */ /* 0x000fe600078e0204 */
[----:B------:R-:W-:Y:S02]  /*8440*/  FSEL R250, R16, -INF , !P2 ;  /* 0xff80000010fa7808 */ /* 0x000fe40005000000 */
[----:B------:R-:W-:Y:S11]  /*8450*/  PLOP3.LUT P2, PT, PT, PT, UP2, 0x40, 0x0 ;  /* 0x000000000000781c */ /* 0x000ff60003f4e828 */
[----:B------:R-:W-:Y:S02]  /*8460*/  @!UPT UIADD3 URZ, URZ, URZ, URZ ;  /* 0x0000003f3f3ff290 */ /* 0x000fe4000fffe03f */
[----:B------:R-:W-:-:S05]  /*8470*/  @P2 BRA `(.L_x_906) ;  /* 0x0000019000002947 */ /* 0x000fca0003800000 */
        /* <DEDUP_REMOVED lines=14> */
.L_x_908:
[----:B------:R-:W-:Y:S04]  /*8560*/  MOV R16, c[0x0][0x32c] ;  /* 0x0000cb0000107a02 */ /* 0x000fe80000000f00 */
[----:B------:R-:W-:Y:S11]  /*8570*/  ISETP.NE.AND P2, PT, R16, 0x1, PT ;  /* 0x000000011000780c */ /* 0x000ff60003f45270 */
[----:B------:R-:W-:Y:S02]  /*8580*/  @!UPT UIADD3 URZ, URZ, URZ, URZ ;  /* 0x0000003f3f3ff290 */ /* 0x000fe4000fffe03f */
[----:B------:R-:W-:Y:S05]  /*8590*/  @P2 IMAD.HI.U32 R16, R4, c[0x0][0x330], RZ ;  /* 0x0000cc0004102a27 */ /* 0x000fea00078e00ff */
[----:B------:R-:W-:Y:S02]  /*85a0*/  @P2 SHF.R.U32.HI R4, RZ, c[0x0][0x334], R16 ;  /* 0x0000cd00ff042a19 */ /* 0x000fe40000011610 */
.L_x_909:
[----:B------:R-:W-:Y:S05]  /*85b0*/  BSYNC B0 ;  /* 0x0000000000007941 */ /* 0x000fea0003800000 */
.L_x_907:
[----:B------:R-:W-:Y:S04]  /*85c0*/  IMAD.IADD R16, R0, 0x1, -R36 ;  /* 0x0000000100107824 */ /* 0x000fe800078e0a24 */
[----:B------:R-:W-:Y:S05]  /*85d0*/  IMAD R4, R4, c[0x0][0x32c], R16 ;  /* 0x0000cb0004047a24 */ /* 0x000fea00078e0210 */
[----:B------:R-:W-:Y:S02]  /*85e0*/  IADD3 R16, R4, c[0x0][0x32c], RZ ;  /* 0x0000cb0004107a10 */ /* 0x000fe40007ffe0ff */
[----:B------:R-:W-:Y:S02]  /*85f0*/  IMNMX R2, R2, R4, !PT ;  /* 0x0000000402027217 */ /* 0x000fe40007800200 */
[----:B------:R-:W-:Y:S02]  /*8600*/  IMNMX R3, R3, R16, PT ;  /* 0x0000001003037217 */ /* 0x000fe40003800200 */
.L_x_906:
[----:B------:R-:W-:Y:S01]  /*8610*/  ISETP.NE.AND P2, PT, R14, RZ, PT ;  /* 0x000000ff0e00720c */ /* 0x000fe20003f45270 */
[----:B------:R-:W1:Y:S03]  /*8620*/  SHFL.IDX PT, R4, R5, 0x2, 0x1c1f ;  /* 0x005c1f0005047f89 */ /* 0x000e6600000e0000 */
[C---:B------:R-:W-:Y:S04]  /*8630*/  ISETP.GT.AND P2, PT, R2.reuse, 0x1, !P2 ;  /* 0x000000010200780c */ /* 0x040fe80005744270 */
[----:B------:R-:W-:Y:S04]  /*8640*/  ISETP.LT.OR P2, PT, R3, 0x2, P2 ;  /* 0x000000020300780c */ /* 0x000fe80001741670 */
[----:B------:R-:W-:Y:S02]  /*8650*/  FSEL R21, R199, -INF , !P2 ;  /* 0xff800000c7157808 */ /* 0x000fe40005000000 */
[----:B------:R-:W-:Y:S04]  /*8660*/  ISETP.NE.AND P2, PT, R13, RZ, PT ;  /* 0x000000ff0d00720c */ /* 0x000fe80003f45270 */
[----:B------:R-:W-:Y:S04]  /*8670*/  ISETP.GT.AND P2, PT, R2, 0x8, !P2 ;  /* 0x000000080200780c */ /* 0x000fe80005744270 */
[C---:B------:R-:W-:Y:S04]  /*8680*/  ISETP.LT.OR P2, PT, R3.reuse, 0x9, P2 ;  /* 0x000000090300780c */ /* 0x040fe80001741670 */
[----:B------:R-:W-:Y:S02]  /*8690*/  FSEL R22, R194, -INF , !P2 ;  /* 0xff800000c2167808 */ /* 0x000fe40005000000 */
[----:B------:R-:W-:Y:S04]  /*86a0*/  ISETP.NE.AND P2, PT, R12, RZ, PT ;  /* 0x000000ff0c00720c */ /* 0x000fe80003f45270 */
        /* <DEDUP_REMOVED lines=19> */
[C---:B------:R-:W-:Y:S04]  /*87e0*/  ISETP.GT.AND P2, PT, R2.reuse, 0x20, !P1 ;  /* 0x000000200200780c */ /* 0x040fe80004f44270 */
[----:B------:R-:W-:Y:S04]  /*87f0*/  ISETP.LT.OR P2, PT, R3, 0x21, P2 ;  /* 0x000000210300780c */ /* 0x000fe80001741670 */
[----:B------:R-:W-:Y:S02]  /*8800*/  FSEL R221, R31, -INF , !P2 ;  /* 0xff8000001fdd7808 */ /* 0x000fe40005000000 */
[----:B------:R-:W-:Y:S04]  /*8810*/  ISETP.GT.AND P2, PT, R2, 0x21, !P6 ;  /* 0x000000210200780c */ /* 0x000fe80007744270 */
[C---:B------:R-:W-:Y:S04]  /*8820*/  ISETP.LT.OR P2, PT, R3.reuse, 0x22, P2 ;  /* 0x000000220300780c */ /* 0x040fe80001741670 */
[----:B------:R-:W-:Y:S02]  /*8830*/  FSEL R222, R30, -INF , !P2 ;  /* 0xff8000001ede7808 */ /* 0x000fe40005000000 */
[----:B------:R-:W-:Y:S04]  /*8840*/  ISETP.GT.AND P2, PT, R2, 0x28, !P5 ;  /* 0x000000280200780c */ /* 0x000fe80006f44270 */
[----:B------:R-:W-:Y:S04]  /*8850*/  ISETP.LT.OR P2, PT, R3, 0x29, P2 ;  /* 0x000000290300780c */ /* 0x000fe80001741670 */
[----:B------:R-:W-:Y:S02]  /*8860*/  FSEL R245, R20, -INF , !P2 ;  /* 0xff80000014f57808 */ /* 0x000fe40005000000 */
[----:B------:R-:W-:Y:S04]  /*8870*/  ISETP.NE.AND P2, PT, R15, RZ, PT ;  /* 0x000000ff0f00720c */ /* 0x000fe80003f45270 */
[----:B------:R-:W-:Y:S04]  /*8880*/  ISETP.GT.AND P2, PT, R2, RZ, !P2 ;  /* 0x000000ff0200720c */ /* 0x000fe80005744270 */
[----:B------:R-:W-:Y:S04]  /*8890*/  ISETP.LT.OR P2, PT, R3, 0x1, P2 ;  /* 0x000000010300780c */ /* 0x000fe80001741670 */
[----:B------:R-:W-:Y:S02]  /*88a0*/  FSEL R17, R214, -INF , !P2 ;  /* 0xff800000d6117808 */ /* 0x000fe40005000000 */
[----:B------:R-:W-:Y:S01]  /*88b0*/  ISETP.GT.AND P2, PT, R2, 0x29, !P0 ;  /* 0x000000290200780c */ /* 0x000fe20004744270 */
[--C-:B-1----:R-:W-:Y:S03]  /*88c0*/  IMAD.IADD R2, R7, 0x1, R4.reuse ;  /* 0x0000000107027824 */ /* 0x102fe600078e0204 */
[----:B------:R-:W-:Y:S01]  /*88d0*/  ISETP.LT.OR P2, PT, R3, 0x2a, P2 ;  /* 0x0000002a0300780c */ /* 0x000fe20001741670 */
[----:B------:R-:W-:Y:S03]  /*88e0*/  IMAD.IADD R3, R6, 0x1, R4 ;  /* 0x0000000106037824 */ /* 0x000fe600078e0204 */
[----:B---3--:R-:W-:Y:S02]  /*88f0*/  FSEL R247, R19, -INF , !P2 ;  /* 0xff80000013f77808 */ /* 0x008fe40005000000 */
        /* <DEDUP_REMOVED lines=17> */
.L_x_912:
[----:B------:R-:W-:Y:S04]  /*8a10*/  MOV R16, c[0x0][0x32c] ;  /* 0x0000cb0000107a02 */ /* 0x000fe80000000f00 */
[----:B------:R-:W-:Y:S11]  /*8a20*/  ISETP.NE.AND P2, PT, R16, 0x1, PT ;  /* 0x000000011000780c */ /* 0x000ff60003f45270 */
[----:B------:R-:W-:Y:S02]  /*8a30*/  @!UPT UIADD3 URZ, URZ, URZ, URZ ;  /* 0x0000003f3f3ff290 */ /* 0x000fe4000fffe03f */
[----:B------:R-:W-:Y:S05]  /*8a40*/  @P2 IMAD.HI.U32 R16, R4, c[0x0][0x330], RZ ;  /* 0x0000cc0004102a27 */ /* 0x000fea00078e00ff */
[----:B------:R-:W-:Y:S02]  /*8a50*/  @P2 SHF.R.U32.HI R4, RZ, c[0x0][0x334], R16 ;  /* 0x0000cd00ff042a19 */ /* 0x000fe40000011610 */
.L_x_913:
[----:B------:R-:W-:Y:S05]  /*8a60*/  BSYNC B0 ;  /* 0x0000000000007941 */ /* 0x000fea0003800000 */
.L_x_911:
[----:B------:R-:W-:Y:S04]  /*8a70*/  IMAD.IADD R16, R0, 0x1, -R36 ;  /* 0x0000000100107824 */ /* 0x000fe800078e0a24 */
[----:B------:R-:W-:Y:S05]  /*8a80*/  IMAD R4, R4, c[0x0][0x32c], R16 ;  /* 0x0000cb0004047a24 */ /* 0x000fea00078e0210 */
[----:B------:R-:W-:Y:S02]  /*8a90*/  IADD3 R16, R4, c[0x0][0x32c], RZ ;  /* 0x0000cb0004107a10 */ /* 0x000fe40007ffe0ff */
[----:B------:R-:W-:Y:S02]  /*8aa0*/  IMNMX R2, R2, R4, !PT ;  /* 0x0000000402027217 */ /* 0x000fe40007800200 */
[----:B------:R-:W-:Y:S02]  /*8ab0*/  IMNMX R3, R3, R16, PT ;  /* 0x0000001003037217 */ /* 0x000fe40003800200 */
.L_x_910:
        /* <DEDUP_REMOVED lines=35> */
[C---:B------:R-:W-:Y:S04]  /*8cf0*/  ISETP.GT.AND P2, PT, R2.reuse, 0x28, !P5 ;  /* 0x000000280200780c */ /* 0x040fe80006f44270 */
        /* <DEDUP_REMOVED lines=28> */
.L_x_916:
[----:B------:R-:W-:Y:S04]  /*8ec0*/  MOV R5, c[0x0][0x32c] ;  /* 0x0000cb0000057a02 */ /* 0x000fe80000000f00 */
[----:B------:R-:W-:Y:S11]  /*8ed0*/  ISETP.NE.AND P2, PT, R5, 0x1, PT ;  /* 0x000000010500780c */ /* 0x000ff60003f45270 */
[----:B------:R-:W-:Y:S02]  /*8ee0*/  @!UPT UIADD3 URZ, URZ, URZ, URZ ;  /* 0x0000003f3f3ff290 */ /* 0x000fe4000fffe03f */
[----:B------:R-:W-:Y:S05]  /*8ef0*/  @P2 IMAD.HI.U32 R5, R4, c[0x0][0x330], RZ ;  /* 0x0000cc0004052a27 */ /* 0x000fea00078e00ff */
[----:B------:R-:W-:Y:S02]  /*8f00*/  @P2 SHF.R.U32.HI R4, RZ, c[0x0][0x334], R5 ;  /* 0x0000cd00ff042a19 */ /* 0x000fe40000011605 */
.L_x_917:
[----:B------:R-:W-:Y:S05]  /*8f10*/  BSYNC B0 ;  /* 0x0000000000007941 */ /* 0x000fea0003800000 */
.L_x_915:
[----:B------:R-:W-:Y:S04]  /*8f20*/  IMAD.IADD R0, R0, 0x1, -R36 ;  /* 0x0000000100007824 */ /* 0x000fe800078e0a24 */
[----:B------:R-:W-:Y:S05]  /*8f30*/  IMAD R4, R4, c[0x0][0x32c], R0 ;  /* 0x0000cb0004047a24 */ /* 0x000fea00078e0200 */
[----:B------:R-:W-:Y:S02]  /*8f40*/  IADD3 R0, R4, c[0x0][0x32c], RZ ;  /* 0x0000cb0004007a10 */ /* 0x000fe40007ffe0ff */
[----:B------:R-:W-:Y:S02]  /*8f50*/  IMNMX R2, R2, R4, !PT ;  /* 0x0000000402027217 */ /* 0x000fe40007800200 */
[----:B------:R-:W-:Y:S02]  /*8f60*/  IMNMX R3, R3, R0, PT ;  /* 0x0000000003037217 */ /* 0x000fe40003800200 */
.L_x_914:
[----:B------:R-:W-:Y:S01]  /*8f70*/  FMNMX.FTZ R137, R18, R132, !PT ;  /* 0x0000008412897209 */ /* 0x000fe20007810000 */
[----:B------:R-:W-:Y:S01]  /*8f80*/  LDSM.16.MT88.4 R36, [R226+0x2080] ;  /* 0x00208000e224783b */ /* 0x000fe20000004200 */
[----:B------:R-:W-:Y:S02]  /*8f90*/  ISETP.NE.AND P2, PT, R15, RZ, PT ;  /* 0x000000ff0f00720c */ /* 0x000fe40003f45270 */
[----:B------:R-:W-:Y:S02]  /*8fa0*/  FMNMX.FTZ R137, R23, R137, !PT ;  /* 0x0000008917897209 */ /* 0x000fe40007810000 */
[----:B------:R-:W-:Y:S02]  /*8fb0*/  ISETP.GT.AND P2, PT, R2, RZ, !P2 ;  /* 0x000000ff0200720c */ /* 0x000fe40005744270 */
[----:B------:R-:W-:Y:S02]  /*8fc0*/  FMNMX.FTZ R137, R25, R137, !PT ;  /* 0x0000008919897209 */ /* 0x000fe40007810000 */
[----:B------:R-:W-:Y:S02]  /*8fd0*/  ISETP.LT.OR P2, PT, R3, 0x1, P2 ;  /* 0x000000010300780c */ /* 0x000fe40001741670 */
[----:B------:R-:W-:Y:S02]  /*8fe0*/  FMNMX.FTZ R137, R24, R137, !PT ;  /* 0x0000008918897209 */ /* 0x000fe40007810000 */
[----:B------:R-:W-:Y:S02]  /*8ff0*/  FMNMX.FTZ R0, R17, R134, !PT ;  /* 0x0000008611007209 */ /* 0x000fe40007810000 */
[----:B------:R-:W-:Y:S02]  /*9000*/  FMNMX.FTZ R137, R196, R137, !PT ;  /* 0x00000089c4897209 */ /* 0x000fe40007810000 */
[----:B------:R-:W-:Y:S02]  /*9010*/  FSEL R5, R220, -INF , !P2 ;  /* 0xff800000dc057808 */ /* 0x000fe40005000000 */
[----:B------:R-:W-:Y:S02]  /*9020*/  FMNMX.FTZ R137, R198, R137, !PT ;  /* 0x00000089c6897209 */ /* 0x000fe40007810000 */
[----:B------:R-:W-:Y:S02]  /*9030*/  ISETP.NE.AND P2, PT, R14, RZ, PT ;  /* 0x000000ff0e00720c */ /* 0x000fe40003f45270 */
[----:B------:R-:W-:Y:S02]  /*9040*/  FMNMX.FTZ R137, R200, R137, !PT ;  /* 0x00000089c8897209 */ /* 0x000fe40007810000 */
[----:B------:R-:W-:Y:S02]  /*9050*/  FMNMX.FTZ R0, R21, R0, !PT ;  /* 0x0000000015007209 */ /* 0x000fe40007810000 */
[----:B------:R-:W-:Y:S02]  /*9060*/  FMNMX.FTZ R137, R203, R137, !PT ;  /* 0x00000089cb897209 */ /* 0x000fe40007810000 */
[----:B------:R-:W-:Y:S02]  /*9070*/  ISETP.GT.AND P2, PT, R2, 0x1, !P2 ;  /* 0x000000010200780c */ /* 0x000fe40005744270 */
[----:B------:R-:W-:Y:S02]  /*9080*/  FMNMX.FTZ R137, R223, R137, !PT ;  /* 0x00000089df897209 */ /* 0x000fe40007810000 */
[----:B------:R-:W-:Y:S02]  /*9090*/  FMNMX.FTZ R0, R22, R0, !PT ;  /* 0x0000000016007209 */ /* 0x000fe40007810000 */
[----:B------:R-:W-:Y:S02]  /*90a0*/  FMNMX.FTZ R137, R244, R137, !PT ;  /* 0x00000089f4897209 */ /* 0x000fe40007810000 */
[----:B------:R-:W-:Y:S02]  /*90b0*/  ISETP.LT.OR P2, PT, R3, 0x2, P2 ;  /* 0x000000020300780c */ /* 0x000fe40001741670 */
[----:B------:R-:W-:Y:S02]  /*90c0*/  FMNMX.FTZ R0, R27, R0, !PT ;  /* 0x000000001b007209 */ /* 0x000fe40007810000 */
[----:B------:R-:W-:Y:S02]  /*90d0*/  FMNMX.FTZ R137, R248, R137, !PT ;  /* 0x00000089f8897209 */ /* 0x000fe40007810000 */
[----:B------:R-:W-:Y:S02]  /*90e0*/  FSEL R7, R219, -INF , !P2 ;  /* 0xff800000db077808 */ /* 0x000fe40005000000 */
[----:B------:R-:W-:Y:S02]  /*90f0*/  ISETP.NE.AND P2, PT, R13, RZ, PT ;  /* 0x000000ff0d00720c */ /* 0x000fe40003f45270 */
[----:B------:R-:W-:Y:S02]  /*9100*/  FMNMX.FTZ R0, R197, R0, !PT ;  /* 0x00000000c5007209 */ /* 0x000fe40007810000 */
[----:B------:R-:W-:Y:S02]  /*9110*/  ISETP.GT.AND P2, PT, R2, 0x8, !P2 ;  /* 0x000000080200780c */ /* 0x000fe40005744270 */
[----:B------:R-:W-:Y:S02]  /*9120*/  FMNMX.FTZ R137, R250, R137, !PT ;  /* 0x00000089fa897209 */ /* 0x000fe40007810000 */
[----:B------:R-:W-:Y:S02]  /*9130*/  FMNMX.FTZ R0, R199, R0, !PT ;  /* 0x00000000c7007209 */ /* 0x000fe40007810000 */
[----:B------:R-:W-:Y:S01]  /*9140*/  ISETP.LT.OR P2, PT, R3, 0x9, P2 ;  /* 0x000000090300780c */ /* 0x000fe20001741670 */
[----:B------:R-:W1:Y:S01]  /*9150*/  SHFL.BFLY PT, R6, R137, 0x2, 0x1f ;  /* 0x0c401f0089067f89 */ /* 0x000e6200000e0000 */
[----:B------:R-:W-:Y:S02]  /*9160*/  FMNMX.FTZ R0, R201, R0, !PT ;  /* 0x00000000c9007209 */ /* 0x000fe40007810000 */
[----:B------:R-:W-:Y:S02]  /*9170*/  FSEL R13, R217, -INF , !P2 ;  /* 0xff800000d90d7808 */ /* 0x000fe40005000000 */
[----:B------:R-:W-:Y:S02]  /*9180*/  ISETP.NE.AND P2, PT, R12, RZ, PT ;  /* 0x000000ff0c00720c */ /* 0x000fe40003f45270 */
[----:B------:R-:W-:Y:S02]  /*9190*/  FMNMX.FTZ R0, R204, R0, !PT ;  /* 0x00000000cc007209 */ /* 0x000fe40007810000 */
[----:B------:R-:W-:Y:S02]  /*91a0*/  ISETP.GT.AND P2, PT, R2, 0x9, !P2 ;  /* 0x000000090200780c */ /* 0x000fe40005744270 */
[----:B------:R-:W-:Y:S02]  /*91b0*/  FMNMX.FTZ R0, R221, R0, !PT ;  /* 0x00000000dd007209 */ /* 0x000fe40007810000 */
[----:B------:R-:W-:Y:S02]  /*91c0*/  ISETP.LT.OR P2, PT, R3, 0xa, P2 ;  /* 0x0000000a0300780c */ /* 0x000fe40001741670 */
[----:B------:R-:W-:Y:S02]  /*91d0*/  FMNMX.FTZ R0, R222, R0, !PT ;  /* 0x00000000de007209 */ /* 0x000fe40007810000 */
[----:B------:R-:W-:Y:S02]  /*91e0*/  FSEL R12, R216, -INF , !P2 ;  /* 0xff800000d80c7808 */ /* 0x000fe40005000000 */
[----:B------:R-:W-:Y:S02]  /*91f0*/  ISETP.NE.AND P2, PT, R11, RZ, PT ;  /* 0x000000ff0b00720c */ /* 0x000fe40003f45270 */
[----:B------:R-:W-:Y:S02]  /*9200*/  FMNMX.FTZ R0, R245, R0, !PT ;  /* 0x00000000f5007209 */ /* 0x000fe40007810000 */
[----:B------:R-:W-:Y:S02]  /*9210*/  ISETP.GT.AND P2, PT, R2, 0x10, !P2 ;  /* 0x000000100200780c */ /* 0x000fe40005744270 */
[----:B------:R-:W-:Y:S02]  /*9220*/  FMNMX.FTZ R0, R247, R0, !PT ;  /* 0x00000000f7007209 */ /* 0x000fe40007810000 */
[----:B------:R-:W-:Y:S02]  /*9230*/  ISETP.LT.OR P2, PT, R3, 0x11, P2 ;  /* 0x000000110300780c */ /* 0x000fe40001741670 */
[----:B-1----:R-:W-:Y:S02]  /*9240*/  FMNMX.FTZ R137, R137, R6, !PT ;  /* 0x0000000689897209 */ /* 0x002fe40007810000 */
[----:B------:R-:W1:Y:S01]  /*9250*/  SHFL.BFLY PT, R6, R0, 0x2, 0x1f ;  /* 0x0c401f0000067f89 */ /* 0x000e6200000e0000 */
        /* <DEDUP_REMOVED lines=14> */
[----:B------:R-:W-:Y:S02]  /*9340*/  FMNMX.FTZ R4, R205, R4, !PT ;  /* 0x00000004cd047209 */ /* 0x000fe40007810000 */
[----:B------:R-:W-:Y:S01]  /*9350*/  FSEL R211, R143, -INF , !P2 ;  /* 0xff8000008fd37808 */ /* 0x000fe20005000000 */
[----:B------:R-:W1:Y:S01]  /*9360*/  SHFL.BFLY PT, R136, R0, 0x1, 0x1f ;  /* 0x0c201f0000887f89 */ /* 0x000e6200000e0000 */
[----:B------:R-:W-:Y:S02]  /*9370*/  ISETP.NE.AND P2, PT, R8, RZ, PT ;  /* 0x000000ff0800720c */ /* 0x000fe40003f45270 */
[----:B------:R-:W-:Y:S02]  /*9380*/  FMNMX.FTZ R4, R209, R4, !PT ;  /* 0x00000004d1047209 */ /* 0x000fe40007810000 */
[----:B------:R-:W-:Y:S02]  /*9390*/  FMNMX.FTZ R6, R5, R139, !PT ;  /* 0x0000008b05067209 */ /* 0x000fe40007810000 */
[----:B------:R-:W-:Y:S01]  /*93a0*/  FMNMX.FTZ R4, R210, R4, !PT ;  /* 0x00000004d2047209 */ /* 0x000fe20007810000 */
[----:B------:R-:W2:Y:S01]  /*93b0*/  SHFL.BFLY PT, R8, R137, 0x1, 0x1f ;  /* 0x0c201f0089087f89 */ /* 0x000ea200000e0000 */
[----:B------:R-:W-:Y:S02]  /*93c0*/  FMNMX.FTZ R6, R7, R6, !PT ;  /* 0x0000000607067209 */ /* 0x000fe40007810000 */
[----:B------:R-:W-:Y:S02]  /*93d0*/  FMNMX.FTZ R4, R215, R4, !PT ;  /* 0x00000004d7047209 */ /* 0x000fe40007810000 */
[----:B------:R-:W-:Y:S02]  /*93e0*/  FMNMX.FTZ R6, R13, R6, !PT ;  /* 0x000000060d067209 */ /* 0x000fe40007810000 */
[----:B------:R-:W-:Y:S02]  /*93f0*/  FMNMX.FTZ R4, R246, R4, !PT ;  /* 0x00000004f6047209 */ /* 0x000fe40007810000 */
[----:B------:R-:W-:Y:S02]  /*9400*/  ISETP.GT.AND P2, PT, R2, 0x19, !P2 ;  /* 0x000000190200780c */ /* 0x000fe40005744270 */
[----:B------:R-:W-:Y:S02]  /*9410*/  FMNMX.FTZ R4, R249, R4, !PT ;  /* 0x00000004f9047209 */ /* 0x000fe40007810000 */
[----:B------:R-:W-:Y:S02]  /*9420*/  ISETP.LT.OR P2, PT, R3, 0x1a, P2 ;  /* 0x0000001a0300780c */ /* 0x000fe40001741670 */
[----:B------:R-:W-:Y:S02]  /*9430*/  FMNMX.FTZ R4, R218, R4, !PT ;  /* 0x00000004da047209 */ /* 0x000fe40007810000 */
[----:B-1----:R-:W-:Y:S02]  /*9440*/  FMNMX.FTZ R136, R0, R136, !PT ;  /* 0x0000008800887209 */ /* 0x002fe40007810000 */
[----:B------:R-:W-:Y:S02]  /*9450*/  FMNMX.FTZ R0, R12, R6, !PT ;  /* 0x000000060c007209 */ /* 0x000fe40007810000 */
[----:B------:R-:W-:Y:S01]  /*9460*/  ISETP.GT.AND P1, PT, R2, 0x20, !P1 ;  /* 0x000000200200780c */ /* 0x000fe20004f24270 */
[----:B------:R-:W-:Y:S01]  /*9470*/  FMUL.FTZ R142, R136, c[0x0][0x2d0] ;  /* 0x0000b400888e7a20 */ /* 0x000fe20000410000 */
[----:B------:R-:W-:Y:S02]  /*9480*/  FMNMX.FTZ R0, R207, R0, !PT ;  /* 0x00000000cf007209 */ /* 0x000fe40007810000 */
[----:B--2---:R-:W-:Y:S02]  /*9490*/  FMNMX.FTZ R137, R137, R8, !PT ;  /* 0x0000000889897209 */ /* 0x004fe40007810000 */
[----:B------:R-:W1:Y:S01]  /*94a0*/  SHFL.BFLY PT, R8, R4, 0x2, 0x1f ;  /* 0x0c401f0004087f89 */ /* 0x000e6200000e0000 */
[----:B------:R-:W-:Y:S02]  /*94b0*/  FMNMX.FTZ R0, R208, R0, !PT ;  /* 0x00000000d0007209 */ /* 0x000fe40007810000 */
[----:B------:R-:W-:Y:S01]  /*94c0*/  FSEL R206, R213, -INF , !P2 ;  /* 0xff800000d5ce7808 */ /* 0x000fe20005000000 */
[----:B------:R-:W-:Y:S01]  /*94d0*/  FMUL.FTZ R141, R137, c[0x0][0x2d0] ;  /* 0x0000b400898d7a20 */ /* 0x000fe20000410000 */
[----:B------:R-:W-:Y:S02]  /*94e0*/  ISETP.LT.OR P1, PT, R3, 0x21, P1 ;  /* 0x000000210300780c */ /* 0x000fe40000f21670 */
[----:B------:R-:W-:Y:S02]  /*94f0*/  FMNMX.FTZ R0, R211, R0, !PT ;  /* 0x00000000d3007209 */ /* 0x000fe40007810000 */
[----:B------:R-:W-:Y:S02]  /*9500*/  ISETP.GT.AND P6, PT, R2, 0x21, !P6 ;  /* 0x000000210200780c */ /* 0x000fe400077c4270 */
[----:B------:R-:W-:Y:S02]  /*9510*/  FSEL R213, R42, -INF , !P1 ;  /* 0xff8000002ad57808 */ /* 0x000fe40004800000 */
[----:B------:R-:W-:Y:S02]  /*9520*/  FMNMX.FTZ R0, R206, R0, !PT ;  /* 0x00000000ce007209 */ /* 0x000fe40007810000 */
[----:B------:R-:W-:Y:S02]  /*9530*/  ISETP.LT.OR P6, PT, R3, 0x22, P6 ;  /* 0x000000220300780c */ /* 0x000fe400037c1670 */
[C---:B------:R-:W-:Y:S02]  /*9540*/  ISETP.GT.AND P5, PT, R2.reuse, 0x28, !P5 ;  /* 0x000000280200780c */ /* 0x040fe40006fa4270 */
[----:B------:R-:W-:Y:S02]  /*9550*/  FMNMX.FTZ R0, R213, R0, !PT ;  /* 0x00000000d5007209 */ /* 0x000fe40007810000 */
[----:B------:R-:W-:Y:S02]  /*9560*/  FSEL R212, R43, -INF , !P6 ;  /* 0xff8000002bd47808 */ /* 0x000fe40007000000 */
[C---:B------:R-:W-:Y:S02]  /*9570*/  ISETP.LT.OR P5, PT, R3.reuse, 0x29, P5 ;  /* 0x000000290300780c */ /* 0x040fe40002fa1670 */
[----:B------:R-:W-:Y:S02]  /*9580*/  ISETP.GT.AND P0, PT, R2, 0x29, !P0 ;  /* 0x000000290200780c */ /* 0x000fe40004704270 */
[----:B-1----:R-:W-:Y:S02]  /*9590*/  FMNMX.FTZ R4, R4, R8, !PT ;  /* 0x0000000804047209 */ /* 0x002fe40007810000 */
[----:B------:R-:W-:Y:S02]  /*95a0*/  FSETP.NEU.FTZ.AND P1, PT, R136, -INF , PT ;  /* 0xff8000008800780b */ /* 0x000fe40003f3d000 */
[----:B------:R-:W-:Y:S01]  /*95b0*/  FSEL R214, R46, -INF , !P5 ;  /* 0xff8000002ed67808 */ /* 0x000fe20006800000 */
[----:B------:R-:W1:Y:S01]  /*95c0*/  SHFL.BFLY PT, R135, R4, 0x1, 0x1f ;  /* 0x0c201f0004877f89 */ /* 0x000e6200000e0000 */
[----:B------:R-:W-:Y:S02]  /*95d0*/  ISETP.LT.OR P0, PT, R3, 0x2a, P0 ;  /* 0x0000002a0300780c */ /* 0x000fe40000701670 */
[----:B------:R-:W-:Y:S02]  /*95e0*/  FMNMX.FTZ R0, R212, R0, !PT ;  /* 0x00000000d4007209 */ /* 0x000fe40007810000 */
[----:B------:R-:W-:Y:S02]  /*95f0*/  FSEL R142, R142, RZ, P1 ;  /* 0x000000ff8e8e7208 */ /* 0x000fe40000800000 */
[----:B------:R-:W-:Y:S02]  /*9600*/  FSEL R140, R47, -INF , !P0 ;  /* 0xff8000002f8c7808 */ /* 0x000fe40004000000 */
[----:B------:R-:W-:Y:S01]  /*9610*/  FMNMX.FTZ R0, R214, R0, !PT ;  /* 0x00000000d6007209 */ /* 0x000fe20007810000 */
[--C-:B------:R-:W-:Y:S01]  /*9620*/  FFMA.FTZ R3, R27, c[0x0][0x2d0], -R142.reuse ;  /* 0x0000b4001b037a23 */ /* 0x100fe2000001088e */
[----:B------:R-:W-:Y:S01]  /*9630*/  FSETP.NEU.FTZ.AND P2, PT, R137, -INF , PT ;  /* 0xff8000008900780b */ /* 0x000fe20003f5d000 */
[--C-:B------:R-:W-:Y:S01]  /*9640*/  FFMA.FTZ R21, R21, c[0x0][0x2d0], -R142.reuse ;  /* 0x0000b40015157a23 */ /* 0x100fe2000001088e */
[----:B------:R-:W-:Y:S01]  /*9650*/  FMNMX.FTZ R0, R140, R0, !PT ;  /* 0x000000008c007209 */ /* 0x000fe20007810000 */
[----:B------:R2:W-:Y:S01]  /*9660*/  MUFU.EX2 R34, R3 ;  /* 0x0000000300227308 */ /* 0x0005e20000000800 */
[----:B------:R-:W-:Y:S01]  /*9670*/  FSEL R141, R141, RZ, P2 ;  /* 0x000000ff8d8d7208 */ /* 0x000fe20001000000 */
[--C-:B------:R-:W-:Y:S02]  /*9680*/  FFMA.FTZ R22, R22, c[0x0][0x2d0], -R142.reuse ;  /* 0x0000b40016167a23 */ /* 0x100fe4000001088e */
[----:B------:R-:W2:Y:S01]  /*9690*/  SHFL.BFLY PT, R2, R0, 0x2, 0x1f ;  /* 0x0c401f0000027f89 */ /* 0x000ea200000e0000 */
[----:B------:R-:W-:Y:S02]  /*96a0*/  FFMA.FTZ R17, R17, c[0x0][0x2d0], -R142 ;  /* 0x0000b40011117a23 */ /* 0x000fe4000001088e */
[--C-:B------:R-:W-:Y:S02]  /*96b0*/  FFMA.FTZ R24, R24, c[0x0][0x2d0], -R141.reuse ;  /* 0x0000b40018187a23 */ /* 0x100fe4000001088d */
[--C-:B------:R-:W-:Y:S01]  /*96c0*/  FFMA.FTZ R25, R25, c[0x0][0x2d0], -R141.reuse ;  /* 0x0000b40019197a23 */ /* 0x100fe2000001088d */
[----:B-1----:R-:W-:Y:S01]  /*96d0*/  FMNMX.FTZ R135, R4, R135, !PT ;  /* 0x0000008704877209 */ /* 0x002fe20007810000 */
[----:B------:R-:W-:Y:S01]  /*96e0*/  MUFU.EX2 R33, R24 ;  /* 0x0000001800217308 */ /* 0x000fe20000000800 */
[--C-:B------:R-:W-:Y:S02]  /*96f0*/  FFMA.FTZ R23, R23, c[0x0][0x2d0], -R141.reuse ;  /* 0x0000b40017177a23 */ /* 0x100fe4000001088d */
[C---:B------:R-:W-:Y:S01]  /*9700*/  FSETP.NEU.FTZ.AND P0, PT, R135.reuse, -INF , PT ;  /* 0xff8000008700780b */ /* 0x040fe20003f1d000 */
[----:B------:R-:W-:Y:S02]  /*9710*/  FMUL.FTZ R143, R135, c[0x0][0x2d0] ;  /* 0x0000b400878f7a20 */ /* 0x000fe40000410000 */
[----:B------:R-:W-:Y:S03]  /*9720*/  FFMA.FTZ R18, R18, c[0x0][0x2d0], -R141 ;  /* 0x0000b40012127a23 */ /* 0x000fe6000001088d */
[----:B------:R-:W-:Y:S01]  /*9730*/  FSEL R143, R143, RZ, P0 ;  /* 0x000000ff8f8f7208 */ /* 0x000fe20000000000 */
[----:B------:R-:W1:Y:S04]  /*9740*/  MUFU.EX2 R219, R25 ;  /* 0x0000001900db7308 */ /* 0x000e680000000800 */
[--C-:B------:R-:W-:Y:S02]  /*9750*/  FFMA.FTZ R19, R19, c[0x0][0x2d0], -R143.reuse ;  /* 0x0000b40013137a23 */ /* 0x100fe4000001088f */
[--C-:B------:R-:W-:Y:S01]  /*9760*/  FFMA.FTZ R20, R20, c[0x0][0x2d0], -R143.reuse ;  /* 0x0000b40014147a23 */ /* 0x100fe2000001088f */
[----:B--2---:R-:W-:Y:S01]  /*9770*/  FMNMX.FTZ R3, R0, R2, !PT ;  /* 0x0000000200037209 */ /* 0x004fe20007810000 */
[--C-:B------:R-:W-:Y:S01]  /*9780*/  FFMA.FTZ R2, R26, c[0x0][0x2d0], -R143.reuse ;  /* 0x0000b4001a027a23 */ /* 0x100fe2000001088f */
[----:B------:R-:W-:Y:S01]  /*9790*/  FSEL R0, R137, RZ, P2 ;  /* 0x000000ff89007208 */ /* 0x000fe20001000000 */
[----:B------:R-:W-:Y:S01]  /*97a0*/  MUFU.EX2 R44, R19 ;  /* 0x00000013002c7308 */ /* 0x000fe20000000800 */
[----:B------:R-:W-:Y:S01]  /*97b0*/  FFMA.FTZ R16, R16, c[0x0][0x2d0], -R143 ;  /* 0x0000b40010107a23 */ /* 0x000fe2000001088f */
[----:B------:R-:W2:Y:S02]  /*97c0*/  SHFL.BFLY PT, R4, R3, 0x1, 0x1f ;  /* 0x0c201f0003047f89 */ /* 0x000ea400000e0000 */
[----:B------:R-:W-:Y:S04]  /*97d0*/  FADD.FTZ R0, -R0, R132 ;  /* 0x0000008400007221 */ /* 0x000fe80000010100 */
[----:B------:R-:W-:Y:S02]  /*97e0*/  FMUL.FTZ R0, R0, c[0x0][0x2d0] ;  /* 0x0000b40000007a20 */ /* 0x000fe40000410000 */
[----:B------:R3:W-:Y:S01]  /*97f0*/  MUFU.EX2 R28, R2 ;  /* 0x00000002001c7308 */ /* 0x0007e20000000800 */
[----:B-1----:R-:W-:Y:S09]  /*9800*/  F2FP.BF16.PACK_AB R194, R33, R219 ;  /* 0x000000db21c2723e */ /* 0x002ff200000010ff */
[----:B------:R1:W4:Y:S01]  /*9810*/  MUFU.EX2 R133, R0 ;  /* 0x0000000000857308 */ /* 0x0003220000000800 */
[----:B--2---:R-:W-:Y:S09]  /*9820*/  FMNMX.FTZ R3, R3, R4, !PT ;  /* 0x0000000403037209 */ /* 0x004ff20007810000 */
[----:B------:R-:W-:Y:S01]  /*9830*/  MUFU.EX2 R252, R23 ;  /* 0x0000001700fc7308 */ /* 0x000fe20000000800 */
[----:B---3--:R-:W-:Y:S05]  /*9840*/  FSEL R2, R136, RZ, P1 ;  /* 0x000000ff88027208 */ /* 0x008fea0000800000 */
[----:B------:R-:W-:Y:S04]  /*9850*/  FADD.FTZ R2, -R2, R134 ;  /* 0x0000008602027221 */ /* 0x000fe80000010100 */
[----:B------:R-:W-:Y:S01]  /*9860*/  MUFU.EX2 R251, R21 ;  /* 0x0000001500fb7308 */ /* 0x000fe20000000800 */
[----:B------:R-:W-:Y:S02]  /*9870*/  FMUL.FTZ R134, R3, c[0x0][0x2d0] ;  /* 0x0000b40003867a20 */ /* 0x000fe40000410000 */
[----:B------:R-:W-:Y:S01]  /*9880*/  FMUL.FTZ R2, R2, c[0x0][0x2d0] ;  /* 0x0000b40002027a20 */ /* 0x000fe20000410000 */
[----:B-1----:R-:W-:Y:S01]  /*9890*/  FSEL R0, R135, RZ, P0 ;  /* 0x000000ff87007208 */ /* 0x002fe20000000000 */
[----:B----4-:R-:W-:Y:S01]  /*98a0*/  FMUL.FTZ R32, R133, R172 ;  /* 0x000000ac85207220 */ /* 0x010fe20000410000 */
[----:B------:R-:W-:Y:S01]  /*98b0*/  FSETP.NEU.FTZ.AND P0, PT, R3, -INF , PT ;  /* 0xff8000000300780b */ /* 0x000fe20003f1d000 */
[----:B------:R-:W-:Y:S01]  /*98c0*/  FMUL.FTZ R52, R133, R52 ;  /* 0x0000003485347220 */ /* 0x000fe20000410000 */
[----:B------:R-:W-:Y:S01]  /*98d0*/  MOV R172, R33 ;  /* 0x0000002100ac7202 */ /* 0x000fe20000000f00 */
[----:B------:R-:W-:Y:S01]  /*98e0*/  FADD.FTZ R0, -R0, R138 ;  /* 0x0000008a00007221 */ /* 0x000fe20000010100 */
[----:B------:R-:W1:Y:S01]  /*98f0*/  MUFU.EX2 R132, R2 ;  /* 0x0000000200847308 */ /* 0x000e620000000800 */
[----:B------:R-:W-:Y:S01]  /*9900*/  FSEL R134, R134, RZ, P0 ;  /* 0x000000ff86867208 */ /* 0x000fe20000000000 */
[--C-:B------:R-:W-:Y:S02]  /*9910*/  FFMA.FTZ R138, R196, c[0x0][0x2d0], -R141.reuse ;  /* 0x0000b400c48a7a23 */ /* 0x100fe4000001088d */
[----:B------:R-:W-:Y:S02]  /*9920*/  FMUL.FTZ R0, R0, c[0x0][0x2d0] ;  /* 0x0000b40000007a20 */ /* 0x000fe40000410000 */
[--C-:B------:R-:W-:Y:S02]  /*9930*/  FFMA.FTZ R4, R12, c[0x0][0x2d0], -R134.reuse ;  /* 0x0000b4000c047a23 */ /* 0x100fe40000010886 */
[--C-:B------:R-:W-:Y:S02]  /*9940*/  FFMA.FTZ R5, R5, c[0x0][0x2d0], -R134.reuse ;  /* 0x0000b40005057a23 */ /* 0x100fe40000010886 */
[----:B------:R2:W3:Y:S01]  /*9950*/  MUFU.EX2 R2, R0 ;  /* 0x0000000000027308 */ /* 0x0004e20000000800 */
        /* <DEDUP_REMOVED lines=8> */
[----:B------:R-:W-:Y:S02]  /*99e0*/  FMUL.FTZ R80, R133, R80 ;  /* 0x0000005085507220 */ /* 0x000fe40000410000 */
[C---:B-1----:R-:W-:Y:S02]  /*99f0*/  FMUL.FTZ R6, R132.reuse, R146 ;  /* 0x0000009284067220 */ /* 0x042fe40000410000 */
[C---:B------:R-:W-:Y:S02]  /*9a00*/  FMUL.FTZ R19, R132.reuse, R159 ;  /* 0x0000009f84137220 */ /* 0x040fe40000410000 */
[C---:B------:R-:W-:Y:S01]  /*9a10*/  FMUL.FTZ R54, R132.reuse, R54 ;  /* 0x0000003684367220 */ /* 0x040fe20000410000 */
[----:B------:R1:W-:Y:S01]  /*9a20*/  MUFU.EX2 R48, R4 ;  /* 0x0000000400307308 */ /* 0x0003e20000000800 */
[C---:B------:R-:W-:Y:S02]  /*9a30*/  FMUL.FTZ R55, R132.reuse, R55 ;  /* 0x0000003784377220 */ /* 0x040fe40000410000 */
[----:B------:R-:W-:Y:S02]  /*9a40*/  FMUL.FTZ R66, R132, R66 ;  /* 0x0000004284427220 */ /* 0x000fe40000410000 */
[--C-:B--2---:R-:W-:Y:S02]  /*9a50*/  FFMA.FTZ R0, R7, c[0x0][0x2d0], -R134.reuse ;  /* 0x0000b40007007a23 */ /* 0x104fe40000010886 */
[C---:B---3--:R-:W-:Y:S02]  /*9a60*/  FMUL.FTZ R24, R2.reuse, R164 ;  /* 0x000000a402187220 */ /* 0x048fe40000410000 */
[----:B------:R-:W-:Y:S01]  /*9a70*/  FMUL.FTZ R25, R2, R165 ;  /* 0x000000a502197220 */ /* 0x000fe20000410000 */
[----:B------:R-:W2:Y:S01]  /*9a80*/  MUFU.EX2 R50, R0 ;  /* 0x0000000000327308 */ /* 0x000ea20000000800 */
[----:B------:R-:W-:Y:S02]  /*9a90*/  FMUL.FTZ R7, R132, R147 ;  /* 0x0000009384077220 */ /* 0x000fe40000410000 */
[C---:B------:R-:W-:Y:S02]  /*9aa0*/  FMUL.FTZ R8, R2.reuse, R148 ;  /* 0x0000009402087220 */ /* 0x040fe40000410000 */
[C---:B----4-:R-:W-:Y:S02]  /*9ab0*/  FMUL.FTZ R5, R133.reuse, R145 ;  /* 0x0000009185057220 */ /* 0x050fe40000410000 */
[C---:B------:R-:W-:Y:S02]  /*9ac0*/  FMUL.FTZ R9, R2.reuse, R149 ;  /* 0x0000009502097220 */ /* 0x040fe40000410000 */
[C---:B------:R-:W-:Y:S01]  /*9ad0*/  FMUL.FTZ R12, R2.reuse, R152 ;  /* 0x00000098020c7220 */ /* 0x040fe20000410000 */
[----:B------:R3:W-:Y:S01]  /*9ae0*/  MUFU.EX2 R164, R138 ;  /* 0x0000008a00a47308 */ /* 0x0007e20000000800 */
[C---:B------:R-:W-:Y:S02]  /*9af0*/  FMUL.FTZ R29, R2.reuse, R169 ;  /* 0x000000a9021d7220 */ /* 0x040fe40000410000 */
[C---:B------:R-:W-:Y:S02]  /*9b00*/  FMUL.FTZ R56, R2.reuse, R56 ;  /* 0x0000003802387220 */ /* 0x040fe40000410000 */
[----:B-1----:R-:W-:Y:S02]  /*9b10*/  FMUL.FTZ R4, R133, R144 ;  /* 0x0000009085047220 */ /* 0x002fe40000410000 */
[C---:B------:R-:W-:Y:S02]  /*9b20*/  FMUL.FTZ R57, R2.reuse, R57 ;  /* 0x0000003902397220 */ /* 0x040fe40000410000 */
[C---:B------:R-:W-:Y:S01]  /*9b30*/  FMUL.FTZ R60, R2.reuse, R60 ;  /* 0x0000003c023c7220 */ /* 0x040fe20000410000 */
[----:B------:R-:W1:Y:S01]  /*9b40*/  MUFU.EX2 R35, R22 ;  /* 0x0000001600237308 */ /* 0x000e620000000800 */
[----:B------:R-:W-:Y:S02]  /*9b50*/  FMUL.FTZ R61, R2, R61 ;  /* 0x0000003d023d7220 */ /* 0x000fe40000410000 */
[----:B------:R-:W-:Y:S01]  /*9b60*/  FMUL.FTZ R67, R132, R67 ;  /* 0x0000004384437220 */ /* 0x000fe20000410000 */
[----:B--2---:R-:W-:Y:S01]  /*9b70*/  F2FP.BF16.PACK_AB R145, R50, R45 ;  /* 0x0000002d3291723e */ /* 0x004fe200000010ff */
[----:B------:R-:W-:Y:S02]  /*9b80*/  FFMA.FTZ R0, R13, c[0x0][0x2d0], -R134 ;  /* 0x0000b4000d007a23 */ /* 0x000fe40000010886 */
[----:B------:R-:W-:Y:S02]  /*9b90*/  FMUL.FTZ R13, R2, R153 ;  /* 0x00000099020d7220 */ /* 0x000fe40000410000 */
[C---:B------:R-:W-:Y:S01]  /*9ba0*/  FMUL.FTZ R70, R132.reuse, R70 ;  /* 0x0000004684467220 */ /* 0x040fe20000410000 */
[----:B------:R2:W4:Y:S01]  /*9bb0*/  MUFU.EX2 R49, R0 ;  /* 0x0000000000317308 */ /* 0x0005220000000800 */
[----:B------:R-:W-:Y:S02]  /*9bc0*/  FMUL.FTZ R71, R132, R71 ;  /* 0x0000004784477220 */ /* 0x000fe40000410000 */
[----:B------:R-:W-:Y:S02]  /*9bd0*/  FMUL.FTZ R72, R2, R72 ;  /* 0x0000004802487220 */ /* 0x000fe40000410000 */
[----:B---3--:R-:W-:Y:S02]  /*9be0*/  FFMA.FTZ R138, R198, c[0x0][0x2d0], -R141 ;  /* 0x0000b400c68a7a23 */ /* 0x008fe4000001088d */
[C---:B------:R-:W-:Y:S02]  /*9bf0*/  FMUL.FTZ R73, R2.reuse, R73 ;  /* 0x0000004902497220 */ /* 0x040fe40000410000 */
[C---:B------:R-:W-:Y:S01]  /*9c00*/  FMUL.FTZ R76, R2.reuse, R76 ;  /* 0x0000004c024c7220 */ /* 0x040fe20000410000 */
[----:B------:R3:W-:Y:S01]  /*9c10*/  MUFU.EX2 R40, R20 ;  /* 0x0000001400287308 */ /* 0x0007e20000000800 */
[----:B------:R-:W-:Y:S02]  /*9c20*/  FMUL.FTZ R77, R2, R77 ;  /* 0x0000004d024d7220 */ /* 0x000fe40000410000 */
[C---:B------:R-:W-:Y:S01]  /*9c30*/  FMUL.FTZ R81, R133.reuse, R81 ;  /* 0x0000005185517220 */ /* 0x040fe20000410000 */
[-C--:B-1----:R-:W-:Y:S01]  /*9c40*/  F2FP.BF16.PACK_AB R195, R34, R35.reuse ;  /* 0x0000002322c3723e */ /* 0x082fe200000010ff */
[C---:B------:R-:W-:Y:S01]  /*9c50*/  FMUL.FTZ R34, R132.reuse, R174 ;  /* 0x000000ae84227220 */ /* 0x040fe20000410000 */
[----:B------:R-:W-:Y:S01]  /*9c60*/  MOV R174, R35 ;  /* 0x0000002300ae7202 */ /* 0x000fe20000000f00 */
[C---:B------:R-:W-:Y:S01]  /*9c70*/  FMUL.FTZ R35, R132.reuse, R175 ;  /* 0x000000af84237220 */ /* 0x040fe20000410000 */
[----:B------:R-:W-:Y:S01]  /*9c80*/  MOV R175, R219 ;  /* 0x000000db00af7202 */ /* 0x000fe20000000f00 */
[C---:B------:R-:W-:Y:S01]  /*9c90*/  FMUL.FTZ R82, R132.reuse, R82 ;  /* 0x0000005284527220 */ /* 0x040fe20000410000 */
[----:B------:R-:W1:Y:S01]  /*9ca0*/  MUFU.EX2 R51, R18 ;  /* 0x0000001200337308 */ /* 0x000e620000000800 */
[----:B------:R-:W-:Y:S02]  /*9cb0*/  FMUL.FTZ R83, R132, R83 ;  /* 0x0000005384537220 */ /* 0x000fe40000410000 */
[----:B------:R-:W-:Y:S01]  /*9cc0*/  FMUL.FTZ R84, R133, R84 ;  /* 0x0000005485547220 */ /* 0x000fe20000410000 */
[----:B--2---:R-:W-:Y:S01]  /*9cd0*/  FSEL R0, R3, RZ, P0 ;  /* 0x000000ff03007208 */ /* 0x004fe20000000000 */
[----:B------:R-:W-:Y:S01]  /*9ce0*/  FMUL.FTZ R85, R133, R85 ;  /* 0x0000005585557220 */ /* 0x000fe20000410000 */
[----:B----4-:R-:W-:Y:S01]  /*9cf0*/  F2FP.BF16.PACK_AB R147, R48, R49 ;  /* 0x000000313093723e */ /* 0x010fe200000010ff */
[----:B------:R-:W-:Y:S01]  /*9d00*/  FMUL.FTZ R86, R132, R86 ;  /* 0x0000005684567220 */ /* 0x000fe20000410000 */
[----:B------:R-:W-:Y:S01]  /*9d10*/  ISETP.GT.AND P0, PT, R242, UR4, PT ;  /* 0x00000004f2007c0c */ /* 0x000fe2000bf04270 */
[----:B------:R-:W-:Y:S01]  /*9d20*/  FADD.FTZ R0, -R0, R139 ;  /* 0x0000008b00007221 */ /* 0x000fe20000010100 */
[----:B------:R-:W-:Y:S01]  /*9d30*/  MOV R139, R28 ;  /* 0x0000001c008b7202 */ /* 0x000fe20000000f00 */
[----:B------:R-:W-:Y:S01]  /*9d40*/  FMUL.FTZ R28, R2, R168 ;  /* 0x000000a8021c7220 */ /* 0x000fe20000410000 */
[----:B------:R-:W2:Y:S01]  /*9d50*/  MUFU.EX2 R41, R17 ;  /* 0x0000001100297308 */ /* 0x000ea20000000800 */
[----:B------:R-:W-:Y:S01]  /*9d60*/  FMUL.FTZ R0, R0, c[0x0][0x2d0] ;  /* 0x0000b40000007a20 */ /* 0x000fe20000410000 */
[----:B------:R-:W-:Y:S01]  /*9d70*/  F2FP.BF16.PACK_AB R146, R139, R44 ;  /* 0x0000002c8b92723e */ /* 0x000fe200000010ff */
[----:B---3--:R-:W3:Y:S01]  /*9d80*/  LDSM.16.MT88.4 R20, [R225+0x2080] ;  /* 0x00208000e114783b */ /* 0x008ee20000004200 */
[----:B------:R-:W-:Y:S01]  /*9d90*/  FMUL.FTZ R87, R132, R87 ;  /* 0x0000005784577220 */ /* 0x000fe20000410000 */
[----:B------:R-:W-:Y:S01]  /*9da0*/  IADD3 R242, R242, -0x1, RZ ;  /* 0xfffffffff2f27810 */ /* 0x000fe20007ffe0ff */
[C---:B------:R-:W-:Y:S02]  /*9db0*/  FMUL.FTZ R88, R2.reuse, R88 ;  /* 0x0000005802587220 */ /* 0x040fe40000410000 */
[C---:B------:R-:W-:Y:S02]  /*9dc0*/  FMUL.FTZ R89, R2.reuse, R89 ;  /* 0x0000005902597220 */ /* 0x040fe40000410000 */
[----:B------:R-:W4:Y:S01]  /*9dd0*/  MUFU.EX2 R0, R0 ;  /* 0x0000000000007308 */ /* 0x000f220000000800 */
[----:B------:R-:W-:Y:S01]  /*9de0*/  FMUL.FTZ R92, R2, R92 ;  /* 0x0000005c025c7220 */ /* 0x000fe20000410000 */
[----:B-1----:R-:W-:Y:S01]  /*9df0*/  F2FP.BF16.PACK_AB R192, R252, R51 ;  /* 0x00000033fcc0723e */ /* 0x002fe200000010ff */
[----:B------:R-:W-:Y:S02]  /*9e00*/  FMUL.FTZ R18, R132, R158 ;  /* 0x0000009e84127220 */ /* 0x000fe40000410000 */
[----:B------:R-:W-:Y:S02]  /*9e10*/  FMUL.FTZ R93, R2, R93 ;  /* 0x0000005d025d7220 */ /* 0x000fe40000410000 */
[C---:B------:R-:W-:Y:S02]  /*9e20*/  FMUL.FTZ R96, R133.reuse, R96 ;  /* 0x0000006085607220 */ /* 0x040fe40000410000 */
[----:B------:R-:W-:Y:S01]  /*9e30*/  FMUL.FTZ R97, R133, R97 ;  /* 0x0000006185617220 */ /* 0x000fe20000410000 */
[----:B------:R-:W1:Y:S01]  /*9e40*/  MUFU.EX2 R220, R16 ;  /* 0x0000001000dc7308 */ /* 0x000e620000000800 */
[C---:B------:R-:W-:Y:S02]  /*9e50*/  FMUL.FTZ R98, R132.reuse, R98 ;  /* 0x0000006284627220 */ /* 0x040fe40000410000 */
[C---:B------:R-:W-:Y:S01]  /*9e60*/  FMUL.FTZ R99, R132.reuse, R99 ;  /* 0x0000006384637220 */ /* 0x040fe20000410000 */
[----:B--2---:R-:W-:Y:S01]  /*9e70*/  F2FP.BF16.PACK_AB R193, R251, R41 ;  /* 0x00000029fbc1723e */ /* 0x004fe200000010ff */
[C---:B------:R-:W-:Y:S02]  /*9e80*/  FMUL.FTZ R17, R133.reuse, R157 ;  /* 0x0000009d85117220 */ /* 0x040fe40000410000 */
[C---:B------:R-:W-:Y:S02]  /*9e90*/  FMUL.FTZ R100, R133.reuse, R100 ;  /* 0x0000006485647220 */ /* 0x040fe40000410000 */
[C---:B------:R-:W-:Y:S02]  /*9ea0*/  FMUL.FTZ R101, R133.reuse, R101 ;  /* 0x0000006585657220 */ /* 0x040fe40000410000 */
[C---:B------:R-:W-:Y:S02]  /*9eb0*/  FMUL.FTZ R102, R132.reuse, R102 ;  /* 0x0000006684667220 */ /* 0x040fe40000410000 */
[----:B------:R-:W-:Y:S02]  /*9ec0*/  FMUL.FTZ R103, R132, R103 ;  /* 0x0000006784677220 */ /* 0x000fe40000410000 */
[----:B----4-:R-:W-:Y:S01]  /*9ed0*/  FMUL.FTZ R26, R0, R166 ;  /* 0x000000a6001a7220 */ /* 0x010fe20000410000 */
[----:B------:R-:W-:Y:S01]  /*9ee0*/  MOV R166, R44 ;  /* 0x0000002c00a67202 */ /* 0x000fe20000000f00 */
[----:B------:R-:W-:Y:S02]  /*9ef0*/  FMUL.FTZ R44, R2, R184 ;  /* 0x000000b8022c7220 */ /* 0x000fe40000410000 */
[----:B------:R2:W-:Y:S01]  /*9f00*/  MUFU.EX2 R184, R138 ;  /* 0x0000008a00b87308 */ /* 0x0005e20000000800 */
[C---:B------:R-:W-:Y:S02]  /*9f10*/  FMUL.FTZ R46, R0.reuse, R186 ;  /* 0x000000ba002e7220 */ /* 0x040fe40000410000 */
[----:B------:R-:W-:Y:S01]  /*9f20*/  FMUL.FTZ R27, R0, R167 ;  /* 0x000000a7001b7220 */ /* 0x000fe20000410000 */
[-C--:B---3--:R-:W-:Y:S05]  /*9f30*/  HMMA.16816.F32.BF16 R4, R192, R20.reuse, R4 ;  /* 0x00000014c004723c */ /* 0x088fea0000041804 */
[----:B------:R-:W-:Y:S01]  /*9f40*/  MOV R167, R45 ;  /* 0x0000002d00a77202 */ /* 0x000fe20000000f00 */
[----:B------:R-:W-:Y:S01]  /*9f50*/  FMUL.FTZ R45, R2, R185 ;  /* 0x000000b9022d7220 */ /* 0x000fe20000410000 */
[----:B------:R-:W-:Y:S01]  /*9f60*/  MOV R185, R48 ;  /* 0x0000003000b97202 */ /* 0x000fe20000000f00 */
[C---:B------:R-:W-:Y:S01]  /*9f70*/  FMUL.FTZ R48, R133.reuse, R188 ;  /* 0x000000bc85307220 */ /* 0x040fe20000410000 */
[----:B-1----:R-:W-:Y:S03]  /*9f80*/  F2FP.BF16.PACK_AB R144, R40, R220 ;  /* 0x000000dc2890723e */ /* 0x002fe600000010ff */
[C---:B------:R-:W-:Y:S02]  /*9f90*/  FMUL.FTZ R30, R0.reuse, R170 ;  /* 0x000000aa001e7220 */ /* 0x040fe40000410000 */
[C---:B------:R-:W-:Y:S01]  /*9fa0*/  FMUL.FTZ R42, R0.reuse, R182 ;  /* 0x000000b6002a7220 */ /* 0x040fe20000410000 */
[----:B------:R-:W-:Y:S01]  /*9fb0*/  MOV R182, R49 ;  /* 0x0000003100b67202 */ /* 0x000fe20000000f00 */
[----:B------:R-:W-:Y:S02]  /*9fc0*/  FMUL.FTZ R49, R133, R189 ;  /* 0x000000bd85317220 */ /* 0x000fe40000410000 */
[C---:B------:R-:W-:Y:S02]  /*9fd0*/  FMUL.FTZ R43, R0.reuse, R183 ;  /* 0x000000b7002b7220 */ /* 0x040fe40000410000 */
[--C-:B--2---:R-:W-:Y:S02]  /*9fe0*/  FFMA.FTZ R138, R197, c[0x0][0x2d0], -R142.reuse ;  /* 0x0000b400c58a7a23 */ /* 0x104fe4000001088e */
[C---:B------:R-:W-:Y:S02]  /*9ff0*/  FMUL.FTZ R10, R0.reuse, R150 ;  /* 0x00000096000a7220 */ /* 0x040fe40000410000 */
[----:B------:R1:W-:Y:S01]  /*a000*/  MUFU.EX2 R165, R138 ;  /* 0x0000008a00a57308 */ /* 0x0003e20000000800 */
[C---:B------:R-:W-:Y:S02]  /*a010*/  FMUL.FTZ R11, R0.reuse, R151 ;  /* 0x00000097000b7220 */ /* 0x040fe40000410000 */
[----:B------:R-:W2:Y:S01]  /*a020*/  LDSM.16.MT88.4 R148, [R228+0x2080] ;  /* 0x00208000e494783b */ /* 0x000ea20000004200 */
[C---:B------:R-:W-:Y:S02]  /*a030*/  FMUL.FTZ R14, R0.reuse, R154 ;  /* 0x0000009a000e7220 */ /* 0x040fe40000410000 */
[C---:B------:R-:W-:Y:S02]  /*a040*/  FMUL.FTZ R15, R0.reuse, R155 ;  /* 0x0000009b000f7220 */ /* 0x040fe40000410000 */
[C---:B------:R-:W-:Y:S03]  /*a050*/  HMMA.16816.F32.BF16 R8, R144.reuse, R20, R8 ;  /* 0x000000149008723c */ /* 0x040fe60000041808 */
[----:B------:R-:W3:Y:S01]  /*a060*/  LDSM.16.MT88.4 R152, [R227+0x2080] ;  /* 0x00208000e398783b */ /* 0x000ee20000004200 */
[C---:B------:R-:W-:Y:S02]  /*a070*/  FMUL.FTZ R47, R0.reuse, R187 ;  /* 0x000000bb002f7220 */ /* 0x040fe40000410000 */
[C---:B------:R-:W-:Y:S02]  /*a080*/  FMUL.FTZ R16, R133.reuse, R156 ;  /* 0x0000009c85107220 */ /* 0x040fe40000410000 */
[-C--:B------:R-:W-:Y:S03]  /*a090*/  HMMA.16816.F32.BF16 R12, R144, R22.reuse, R12 ;  /* 0x00000016900c723c */ /* 0x080fe6000004180c */
[----:B------:R-:W-:Y:S01]  /*a0a0*/  LDSM.16.MT88.4 R156, [R226+0x2880] ;  /* 0x00288000e29c783b */ /* 0x000fe20000004200 */
[C---:B------:R-:W-:Y:S02]  /*a0b0*/  FMUL.FTZ R20, R133.reuse, R160 ;  /* 0x000000a085147220 */ /* 0x040fe40000410000 */
[----:B------:R-:W-:Y:S02]  /*a0c0*/  FMUL.FTZ R21, R133, R161 ;  /* 0x000000a185157220 */ /* 0x000fe40000410000 */
[C---:B------:R-:W-:Y:S04]  /*a0d0*/  HMMA.16816.F32.BF16 R16, R192.reuse, R22, R16 ;  /* 0x00000016c010723c */ /* 0x040fe80000041810 */
[--C-:B-1----:R-:W-:Y:S02]  /*a0e0*/  FFMA.FTZ R138, R199, c[0x0][0x2d0], -R142.reuse ;  /* 0x0000b400c78a7a23 */ /* 0x102fe4000001088e */
[----:B------:R-:W-:Y:S01]  /*a0f0*/  FMUL.FTZ R31, R0, R171 ;  /* 0x000000ab001f7220 */ /* 0x000fe20000410000 */
[----:B------:R-:W-:Y:S01]  /*a100*/  MOV R171, R40 ;  /* 0x0000002800ab7202 */ /* 0x000fe20000000f00 */
[----:B------:R1:W-:Y:S01]  /*a110*/  MUFU.EX2 R186, R138 ;  /* 0x0000008a00ba7308 */ /* 0x0003e20000000800 */
[C---:B------:R-:W-:Y:S01]  /*a120*/  FMUL.FTZ R22, R132.reuse, R162 ;  /* 0x000000a284167220 */ /* 0x040fe20000410000 */
[----:B------:R-:W-:Y:S02]  /*a130*/  LDSM.16.MT88.4 R196, [R227+0x3080] ;  /* 0x00308000e3c4783b */ /* 0x000fe40000004200 */
[----:B------:R-:W-:Y:S02]  /*a140*/  FMUL.FTZ R23, R132, R163 ;  /* 0x000000a384177220 */ /* 0x000fe40000410000 */
[----:B------:R-:W-:Y:S01]  /*a150*/  FMUL.FTZ R40, R2, R180 ;  /* 0x000000b402287220 */ /* 0x000fe20000410000 */
[----:B------:R-:W-:Y:S01]  /*a160*/  MOV R180, R220 ;  /* 0x000000dc00b47202 */ /* 0x000fe20000000f00 */
[C---:B------:R-:W-:Y:S02]  /*a170*/  FMUL.FTZ R58, R0.reuse, R58 ;  /* 0x0000003a003a7220 */ /* 0x040fe40000410000 */
[----:B------:R-:W-:Y:S01]  /*a180*/  LDSM.16.MT88.4 R160, [R228+0x2880] ;  /* 0x00288000e4a0783b */ /* 0x000fe20000004200 */
[-C--:B------:R-:W-:Y:S03]  /*a190*/  HMMA.16816.F32.BF16 R20, R192, R36.reuse, R20 ;  /* 0x00000024c014723c */ /* 0x080fe60000041814 */
[C---:B------:R-:W-:Y:S02]  /*a1a0*/  FMUL.FTZ R59, R0.reuse, R59 ;  /* 0x0000003b003b7220 */ /* 0x040fe40000410000 */
[C---:B------:R-:W-:Y:S02]  /*a1b0*/  FMUL.FTZ R62, R0.reuse, R62 ;  /* 0x0000003e003e7220 */ /* 0x040fe40000410000 */
[C---:B------:R-:W-:Y:S01]  /*a1c0*/  FMUL.FTZ R63, R0.reuse, R63 ;  /* 0x0000003f003f7220 */ /* 0x040fe20000410000 */
[C---:B------:R-:W-:Y:S04]  /*a1d0*/  HMMA.16816.F32.BF16 R24, R144.reuse, R36, R24 ;  /* 0x000000249018723c */ /* 0x040fe80000041818 */
[----:B------:R-:W-:Y:S02]  /*a1e0*/  FMUL.FTZ R74, R0, R74 ;  /* 0x0000004a004a7220 */ /* 0x000fe40000410000 */
[--C-:B-1----:R-:W-:Y:S02]  /*a1f0*/  FFMA.FTZ R138, R200, c[0x0][0x2d0], -R141.reuse ;  /* 0x0000b400c88a7a23 */ /* 0x102fe4000001088d */
[-C--:B------:R-:W-:Y:S02]  /*a200*/  HMMA.16816.F32.BF16 R28, R144, R38.reuse, R28 ;  /* 0x00000026901c723c */ /* 0x080fe4000004181c */
[----:B------:R1:W-:Y:S02]  /*a210*/  MUFU.EX2 R188, R138 ;  /* 0x0000008a00bc7308 */ /* 0x0003e40000000800 */
[C---:B------:R-:W-:Y:S01]  /*a220*/  FMUL.FTZ R36, R133.reuse, R176 ;  /* 0x000000b085247220 */ /* 0x040fe20000410000 */
[----:B------:R-:W-:Y:S01]  /*a230*/  MOV R176, R41 ;  /* 0x0000002900b07202 */ /* 0x000fe20000000f00 */
[----:B------:R-:W-:Y:S01]  /*a240*/  FMUL.FTZ R37, R133, R177 ;  /* 0x000000b185257220 */ /* 0x000fe20000410000 */
[----:B------:R-:W-:Y:S01]  /*a250*/  MOV R177, R51 ;  /* 0x0000003300b17202 */ /* 0x000fe20000000f00 */
[C---:B------:R-:W-:Y:S04]  /*a260*/  HMMA.16816.F32.BF16 R32, R192.reuse, R38, R32 ;  /* 0x00000026c020723c */ /* 0x040fe80000041820 */
[----:B------:R-:W-:Y:S01]  /*a270*/  FMUL.FTZ R41, R2, R181 ;  /* 0x000000b502297220 */ /* 0x000fe20000410000 */
[----:B------:R-:W-:Y:S01]  /*a280*/  MOV R181, R50 ;  /* 0x0000003200b57202 */ /* 0x000fe20000000f00 */
[C---:B------:R-:W-:Y:S02]  /*a290*/  FMUL.FTZ R50, R132.reuse, R190 ;  /* 0x000000be84327220 */ /* 0x040fe40000410000 */
[C---:B------:R-:W-:Y:S01]  /*a2a0*/  FMUL.FTZ R39, R132.reuse, R179 ;  /* 0x000000b384277220 */ /* 0x040fe20000410000 */
[----:B------:R-:W-:Y:S03]  /*a2b0*/  MOV R179, R252 ;  /* 0x000000fc00b37202 */ /* 0x000fe60000000f00 */
[C---:B------:R-:W-:Y:S01]  /*a2c0*/  FMUL.FTZ R38, R132.reuse, R178 ;  /* 0x000000b284267220 */ /* 0x040fe20000410000 */
[----:B------:R-:W-:Y:S01]  /*a2d0*/  MOV R178, R251 ;  /* 0x000000fb00b27202 */ /* 0x000fe20000000f00 */
[----:B------:R-:W-:Y:S02]  /*a2e0*/  FMUL.FTZ R51, R132, R191 ;  /* 0x000000bf84337220 */ /* 0x000fe40000410000 */
[C---:B------:R-:W-:Y:S02]  /*a2f0*/  FMUL.FTZ R75, R0.reuse, R75 ;  /* 0x0000004b004b7220 */ /* 0x040fe40000410000 */
[----:B-1----:R-:W-:Y:S01]  /*a300*/  FFMA.FTZ R138, R203, c[0x0][0x2d0], -R141 ;  /* 0x0000b400cb8a7a23 */ /* 0x002fe2000001088d */
[-C--:B--2---:R-:W-:Y:S03]  /*a310*/  HMMA.16816.F32.BF16 R36, R192, R148.reuse, R36 ;  /* 0x00000094c024723c */ /* 0x084fe60000041824 */
[----:B------:R1:W-:Y:S01]  /*a320*/  MUFU.EX2 R170, R138 ;  /* 0x0000008a00aa7308 */ /* 0x0003e20000000800 */
[C---:B------:R-:W-:Y:S02]  /*a330*/  FMUL.FTZ R78, R0.reuse, R78 ;  /* 0x0000004e004e7220 */ /* 0x040fe40000410000 */
[C---:B------:R-:W-:Y:S02]  /*a340*/  FMUL.FTZ R79, R0.reuse, R79 ;  /* 0x0000004f004f7220 */ /* 0x040fe40000410000 */
[C---:B------:R-:W-:Y:S04]  /*a350*/  HMMA.16816.F32.BF16 R40, R144.reuse, R148, R40 ;  /* 0x000000949028723c */ /* 0x040fe80000041828 */
[C---:B------:R-:W-:Y:S02]  /*a360*/  FMUL.FTZ R90, R0.reuse, R90 ;  /* 0x0000005a005a7220 */ /* 0x040fe40000410000 */
[C---:B------:R-:W-:Y:S02]  /*a370*/  FMUL.FTZ R91, R0.reuse, R91 ;  /* 0x0000005b005b7220 */ /* 0x040fe40000410000 */
[-C--:B------:R-:W-:Y:S04]  /*a380*/  HMMA.16816.F32.BF16 R44, R144, R150.reuse, R44 ;  /* 0x00000096902c723c */ /* 0x080fe8000004182c */
[C---:B------:R-:W-:Y:S02]  /*a390*/  FMUL.FTZ R94, R0.reuse, R94 ;  /* 0x0000005e005e7220 */ /* 0x040fe40000410000 */
[----:B------:R-:W-:Y:S02]  /*a3a0*/  FMUL.FTZ R95, R0, R95 ;  /* 0x0000005f005f7220 */ /* 0x000fe40000410000 */
[C---:B------:R-:W-:Y:S01]  /*a3b0*/  HMMA.16816.F32.BF16 R48, R192.reuse, R150, R48 ;  /* 0x00000096c030723c */ /* 0x040fe20000041830 */
[----:B------:R-:W2:Y:S03]  /*a3c0*/  LDSM.16.MT88.4 R148, [R225+0x3880] ;  /* 0x00388000e194783b */ /* 0x000ea60000004200 */
[--C-:B-1----:R-:W-:Y:S02]  /*a3d0*/  FFMA.FTZ R138, R201, c[0x0][0x2d0], -R142.reuse ;  /* 0x0000b400c98a7a23 */ /* 0x102fe4000001088e */
[C---:B------:R-:W-:Y:S02]  /*a3e0*/  FMUL.FTZ R104, R2.reuse, R104 ;  /* 0x0000006802687220 */ /* 0x040fe40000410000 */
[-C--:B---3--:R-:W-:Y:S01]  /*a3f0*/  HMMA.16816.F32.BF16 R52, R192, R152.reuse, R52 ;  /* 0x00000098c034723c */ /* 0x088fe20000041834 */
[----:B------:R1:W-:Y:S03]  /*a400*/  MUFU.EX2 R189, R138 ;  /* 0x0000008a00bd7308 */ /* 0x0003e60000000800 */
[----:B------:R-:W-:Y:S02]  /*a410*/  FMUL.FTZ R105, R2, R105 ;  /* 0x0000006902697220 */ /* 0x000fe40000410000 */
[C---:B------:R-:W-:Y:S02]  /*a420*/  FMUL.FTZ R106, R0.reuse, R106 ;  /* 0x0000006a006a7220 */ /* 0x040fe40000410000 */
[C---:B------:R-:W-:Y:S04]  /*a430*/  HMMA.16816.F32.BF16 R56, R144.reuse, R152, R56 ;  /* 0x000000989038723c */ /* 0x040fe80000041838 */
[----:B------:R-:W-:Y:S02]  /*a440*/  FMUL.FTZ R107, R0, R107 ;  /* 0x0000006b006b7220 */ /* 0x000fe40000410000 */
[C---:B------:R-:W-:Y:S02]  /*a450*/  FMUL.FTZ R108, R2.reuse, R108 ;  /* 0x0000006c026c7220 */ /* 0x040fe40000410000 */
[-C--:B------:R-:W-:Y:S04]  /*a460*/  HMMA.16816.F32.BF16 R60, R144, R154.reuse, R60 ;  /* 0x0000009a903c723c */ /* 0x080fe8000004183c */
[----:B------:R-:W-:Y:S02]  /*a470*/  FMUL.FTZ R109, R2, R109 ;  /* 0x0000006d026d7220 */ /* 0x000fe40000410000 */
[----:B------:R-:W-:Y:S02]  /*a480*/  FMUL.FTZ R110, R0, R110 ;  /* 0x0000006e006e7220 */ /* 0x000fe40000410000 */
[C---:B------:R-:W-:Y:S01]  /*a490*/  HMMA.16816.F32.BF16 R64, R192.reuse, R154, R64 ;  /* 0x0000009ac040723c */ /* 0x040fe20000041840 */
[----:B------:R-:W3:Y:S03]  /*a4a0*/  LDSM.16.MT88.4 R152, [R226+0x3880] ;  /* 0x00388000e298783b */ /* 0x000ee60000004200 */
[----:B-1----:R-:W-:Y:S02]  /*a4b0*/  FFMA.FTZ R138, R204, c[0x0][0x2d0], -R142 ;  /* 0x0000b400cc8a7a23 */ /* 0x002fe4000001088e */
[----:B------:R-:W-:Y:S02]  /*a4c0*/  FMUL.FTZ R111, R0, R111 ;  /* 0x0000006f006f7220 */ /* 0x000fe40000410000 */
[----:B------:R1:W-:Y:S01]  /*a4d0*/  MUFU.EX2 R168, R138 ;  /* 0x0000008a00a87308 */ /* 0x0003e20000000800 */
[-C--:B--2---:R-:W-:Y:S03]  /*a4e0*/  HMMA.16816.F32.BF16 R68, R192, R148.reuse, R68 ;  /* 0x00000094c044723c */ /* 0x084fe60000041844 */
[C---:B------:R-:W-:Y:S02]  /*a4f0*/  FMUL.FTZ R112, R133.reuse, R112 ;  /* 0x0000007085707220 */ /* 0x040fe40000410000 */
[C---:B------:R-:W-:Y:S02]  /*a500*/  FMUL.FTZ R113, R133.reuse, R113 ;  /* 0x0000007185717220 */ /* 0x040fe40000410000 */
[C---:B------:R-:W-:Y:S01]  /*a510*/  FMUL.FTZ R114, R132.reuse, R114 ;  /* 0x0000007284727220 */ /* 0x040fe20000410000 */
[C---:B------:R-:W-:Y:S04]  /*a520*/  HMMA.16816.F32.BF16 R72, R144.reuse, R148, R72 ;  /* 0x000000949048723c */ /* 0x040fe80000041848 */
[----:B------:R-:W-:Y:S02]  /*a530*/  FMUL.FTZ R115, R132, R115 ;  /* 0x0000007384737220 */ /* 0x000fe40000410000 */
[C---:B------:R-:W-:Y:S02]  /*a540*/  FMUL.FTZ R120, R2.reuse, R120 ;  /* 0x0000007802787220 */ /* 0x040fe40000410000 */
[-C--:B------:R-:W-:Y:S04]  /*a550*/  HMMA.16816.F32.BF16 R76, R144, R150.reuse, R76 ;  /* 0x00000096904c723c */ /* 0x080fe8000004184c */
[----:B------:R-:W-:Y:S02]  /*a560*/  FMUL.FTZ R121, R2, R121 ;  /* 0x0000007902797220 */ /* 0x000fe40000410000 */
[----:B------:R-:W-:Y:S02]  /*a570*/  FMUL.FTZ R122, R0, R122 ;  /* 0x0000007a007a7220 */ /* 0x000fe40000410000 */
[C---:B------:R-:W-:Y:S01]  /*a580*/  HMMA.16816.F32.BF16 R80, R192.reuse, R150, R80 ;  /* 0x00000096c050723c */ /* 0x040fe20000041850 */
[----:B------:R-:W2:Y:S03]  /*a590*/  LDSM.16.MT88.4 R148, [R228+0x3880] ;  /* 0x00388000e494783b */ /* 0x000ea60000004200 */
[--C-:B-1----:R-:W-:Y:S02]  /*a5a0*/  FFMA.FTZ R138, R202, c[0x0][0x2d0], -R143.reuse ;  /* 0x0000b400ca8a7a23 */ /* 0x102fe4000001088f */
[----:B------:R-:W-:Y:S02]  /*a5b0*/  FMUL.FTZ R123, R0, R123 ;  /* 0x0000007b007b7220 */ /* 0x000fe40000410000 */
[-C--:B---3--:R-:W-:Y:S01]  /*a5c0*/  HMMA.16816.F32.BF16 R84, R192, R152.reuse, R84 ;  /* 0x00000098c054723c */ /* 0x088fe20000041854 */
[----:B------:R1:W-:Y:S03]  /*a5d0*/  MUFU.EX2 R183, R138 ;  /* 0x0000008a00b77308 */ /* 0x0003e60000000800 */
[C---:B------:R-:W-:Y:S02]  /*a5e0*/  FMUL.FTZ R124, R2.reuse, R124 ;  /* 0x0000007c027c7220 */ /* 0x040fe40000410000 */
[----:B------:R-:W-:Y:S02]  /*a5f0*/  FMUL.FTZ R125, R2, R125 ;  /* 0x0000007d027d7220 */ /* 0x000fe40000410000 */
[C---:B------:R-:W-:Y:S04]  /*a600*/  HMMA.16816.F32.BF16 R88, R144.reuse, R152, R88 ;  /* 0x000000989058723c */ /* 0x040fe80000041858 */
[C---:B------:R-:W-:Y:S02]  /*a610*/  FMUL.FTZ R126, R0.reuse, R126 ;  /* 0x0000007e007e7220 */ /* 0x040fe40000410000 */
[----:B------:R-:W-:Y:S02]  /*a620*/  FMUL.FTZ R127, R0, R127 ;  /* 0x0000007f007f7220 */ /* 0x000fe40000410000 */
[-C--:B------:R-:W-:Y:S04]  /*a630*/  HMMA.16816.F32.BF16 R92, R144, R154.reuse, R92 ;  /* 0x0000009a905c723c */ /* 0x080fe8000004185c */
[C---:B------:R-:W-:Y:S02]  /*a640*/  FMUL.FTZ R128, R133.reuse, R128 ;  /* 0x0000008085807220 */ /* 0x040fe40000410000 */
[----:B------:R-:W-:Y:S02]  /*a650*/  FMUL.FTZ R129, R133, R129 ;  /* 0x0000008185817220 */ /* 0x000fe40000410000 */
[C---:B------:R-:W-:Y:S01]  /*a660*/  HMMA.16816.F32.BF16 R96, R192.reuse, R154, R96 ;  /* 0x0000009ac060723c */ /* 0x040fe20000041860 */
[----:B------:R-:W3:Y:S03]  /*a670*/  LDSM.16.MT88.4 R152, [R227+0x3880] ;  /* 0x00388000e398783b */ /* 0x000ee60000004200 */
[--C-:B-1----:R-:W-:Y:S02]  /*a680*/  FFMA.FTZ R138, R205, c[0x0][0x2d0], -R143.reuse ;  /* 0x0000b400cd8a7a23 */ /* 0x102fe4000001088f */
[C---:B------:R-:W-:Y:S02]  /*a690*/  FMUL.FTZ R130, R132.reuse, R130 ;  /* 0x0000008284827220 */ /* 0x040fe40000410000 */
[----:B------:R1:W4:Y:S01]  /*a6a0*/  MUFU.EX2 R187, R138 ;  /* 0x0000008a00bb7308 */ /* 0x0003220000000800 */
[-C--:B--2---:R-:W-:Y:S03]  /*a6b0*/  HMMA.16816.F32.BF16 R100, R192, R148.reuse, R100 ;  /* 0x00000094c064723c */ /* 0x084fe60000041864 */
[C---:B------:R-:W-:Y:S02]  /*a6c0*/  FMUL.FTZ R131, R132.reuse, R131 ;  /* 0x0000008384837220 */ /* 0x040fe40000410000 */
[C---:B------:R-:W-:Y:S02]  /*a6d0*/  FMUL.FTZ R116, R133.reuse, R116 ;  /* 0x0000007485747220 */ /* 0x040fe40000410000 */
[----:B------:R-:W-:Y:S01]  /*a6e0*/  FMUL.FTZ R117, R133, R117 ;  /* 0x0000007585757220 */ /* 0x000fe20000410000 */
[C---:B------:R-:W-:Y:S04]  /*a6f0*/  HMMA.16816.F32.BF16 R104, R144.reuse, R148, R104 ;  /* 0x000000949068723c */ /* 0x040fe80000041868 */
[C---:B------:R-:W-:Y:S02]  /*a700*/  FMUL.FTZ R118, R132.reuse, R118 ;  /* 0x0000007684767220 */ /* 0x040fe40000410000 */
[----:B------:R-:W-:Y:S02]  /*a710*/  FMUL.FTZ R119, R132, R119 ;  /* 0x0000007784777220 */ /* 0x000fe40000410000 */
[-C--:B------:R-:W-:Y:S04]  /*a720*/  HMMA.16816.F32.BF16 R108, R144, R150.reuse, R108 ;  /* 0x00000096906c723c */ /* 0x080fe8000004186c */
[--C-:B-1----:R-:W-:Y:S04]  /*a730*/  FFMA.FTZ R138, R209, c[0x0][0x2d0], -R143.reuse ;  /* 0x0000b400d18a7a23 */ /* 0x102fe8000001088f */
[C---:B------:R-:W-:Y:S01]  /*a740*/  HMMA.16816.F32.BF16 R112, R192.reuse, R150, R112 ;  /* 0x00000096c070723c */ /* 0x040fe20000041870 */
[----:B------:R-:W1:Y:S01]  /*a750*/  LDSM.16.MT88.4 R148, [R225+0x2880] ;  /* 0x00288000e194783b */ /* 0x000e620000004200 */
[----:B------:R2:W-:Y:S06]  /*a760*/  MUFU.EX2 R169, R138 ;  /* 0x0000008a00a97308 */ /* 0x0005ec0000000800 */
[-C--:B---3--:R-:W-:Y:S08]  /*a770*/  HMMA.16816.F32.BF16 R116, R192, R152.reuse, R116 ;  /* 0x00000098c074723c */ /* 0x088ff00000041874 */
[C---:B------:R-:W-:Y:S07]  /*a780*/  HMMA.16816.F32.BF16 R120, R144.reuse, R152, R120 ;  /* 0x000000989078723c */ /* 0x040fee0000041878 */
[----:B----4-:R-:W-:Y:S01]  /*a790*/  F2FP.BF16.PACK_AB R152, R187, R183 ;  /* 0x000000b7bb98723e */ /* 0x010fe200000010ff */
[-C--:B------:R-:W-:Y:S04]  /*a7a0*/  HMMA.16816.F32.BF16 R124, R144, R154.reuse, R124 ;  /* 0x0000009a907c723c */ /* 0x080fe8000004187c */
[----:B--2---:R-:W-:Y:S03]  /*a7b0*/  FFMA.FTZ R138, R210, c[0x0][0x2d0], -R143 ;  /* 0x0000b400d28a7a23 */ /* 0x004fe6000001088f */
[----:B------:R-:W-:Y:S01]  /*a7c0*/  F2FP.BF16.PACK_AB R144, R184, R164 ;  /* 0x000000a4b890723e */ /* 0x000fe200000010ff */
[----:B------:R-:W-:Y:S01]  /*a7d0*/  HMMA.16816.F32.BF16 R128, R192, R154, R128 ;  /* 0x0000009ac080723c */ /* 0x000fe20000041880 */
[----:B------:R2:W3:Y:S03]  /*a7e0*/  MUFU.EX2 R252, R138 ;  /* 0x0000008a00fc7308 */ /* 0x0004e60000000800 */
[----:B------:R-:W-:Y:S02]  /*a7f0*/  F2FP.BF16.PACK_AB R145, R186, R165 ;  /* 0x000000a5ba91723e */ /* 0x000fe400000010ff */
[----:B------:R-:W-:Y:S02]  /*a800*/  F2FP.BF16.PACK_AB R146, R170, R188 ;  /* 0x000000bcaa92723e */ /* 0x000fe400000010ff */
[----:B------:R-:W-:Y:S07]  /*a810*/  F2FP.BF16.PACK_AB R147, R168, R189 ;  /* 0x000000bda893723e */ /* 0x000fee00000010ff */
[-C--:B-1----:R-:W-:Y:S05]  /*a820*/  HMMA.16816.F32.BF16 R4, R144, R148.reuse, R4 ;  /* 0x000000949004723c */ /* 0x082fea0000041804 */
[--C-:B--2---:R-:W-:Y:S01]  /*a830*/  FFMA.FTZ R138, R207, c[0x0][0x2d0], -R134.reuse ;  /* 0x0000b400cf8a7a23 */ /* 0x104fe20000010886 */
[----:B---3--:R-:W-:Y:S03]  /*a840*/  F2FP.BF16.PACK_AB R154, R252, R169 ;  /* 0x000000a9fc9a723e */ /* 0x008fe600000010ff */
[----:B------:R1:W-:Y:S03]  /*a850*/  MUFU.EX2 R251, R138 ;  /* 0x0000008a00fb7308 */ /* 0x0003e60000000800 */
[--C-:B-1----:R-:W-:Y:S07]  /*a860*/  FFMA.FTZ R138, R208, c[0x0][0x2d0], -R134.reuse ;  /* 0x0000b400d08a7a23 */ /* 0x102fee0000010886 */
[----:B------:R1:W2:Y:S02]  /*a870*/  MUFU.EX2 R220, R138 ;  /* 0x0000008a00dc7308 */ /* 0x0002a40000000800 */
[--C-:B-1----:R-:W-:Y:S01]  /*a880*/  FFMA.FTZ R138, R211, c[0x0][0x2d0], -R134.reuse ;  /* 0x0000b400d38a7a23 */ /* 0x102fe20000010886 */
[----:B--2---:R-:W-:Y:S07]  /*a890*/  F2FP.BF16.PACK_AB R153, R220, R251 ;  /* 0x000000fbdc99723e */ /* 0x004fee00000010ff */
[----:B------:R1:W-:Y:S02]  /*a8a0*/  MUFU.EX2 R219, R138 ;  /* 0x0000008a00db7308 */ /* 0x0003e40000000800 */
[----:B-1----:R-:W-:Y:S08]  /*a8b0*/  FFMA.FTZ R138, R206, c[0x0][0x2d0], -R134 ;  /* 0x0000b400ce8a7a23 */ /* 0x002ff00000010886 */
[----:B------:R1:W2:Y:S02]  /*a8c0*/  MUFU.EX2 R201, R138 ;  /* 0x0000008a00c97308 */ /* 0x0002a40000000800 */
[--C-:B-1----:R-:W-:Y:S01]  /*a8d0*/  FFMA.FTZ R138, R223, c[0x0][0x2d0], -R141.reuse ;  /* 0x0000b400df8a7a23 */ /* 0x102fe2000001088d */
[----:B--2---:R-:W-:Y:S02]  /*a8e0*/  F2FP.BF16.PACK_AB R155, R201, R219 ;  /* 0x000000dbc99b723e */ /* 0x004fe400000010ff */
[----:B------:R-:W-:Y:S05]  /*a8f0*/  MOV R223, R168 ;  /* 0x000000a800df7202 */ /* 0x000fea0000000f00 */
[----:B------:R1:W-:Y:S01]  /*a900*/  MUFU.EX2 R217, R138 ;  /* 0x0000008a00d97308 */ /* 0x0003e20000000800 */
[C---:B------:R-:W-:Y:S08]  /*a910*/  HMMA.16816.F32.BF16 R8, R152.reuse, R148, R8 ;  /* 0x000000949808723c */ /* 0x040ff00000041808 */
[-C--:B------:R-:W-:Y:S08]  /*a920*/  HMMA.16816.F32.BF16 R12, R152, R150.reuse, R12 ;  /* 0x00000096980c723c */ /* 0x080ff0000004180c */
[C---:B------:R-:W-:Y:S01]  /*a930*/  HMMA.16816.F32.BF16 R16, R144.reuse, R150, R16 ;  /* 0x000000969010723c */ /* 0x040fe20000041810 */
[----:B------:R-:W2:Y:S03]  /*a940*/  LDSM.16.MT88.4 R148, [R227+0x2880] ;  /* 0x00288000e394783b */ /* 0x000ea60000004200 */
[--C-:B-1----:R-:W-:Y:S01]  /*a950*/  FFMA.FTZ R138, R244, c[0x0][0x2d0], -R141.reuse ;  /* 0x0000b400f48a7a23 */ /* 0x102fe2000001088d */
[----:B------:R-:W-:Y:S03]  /*a960*/  MOV R244, R170 ;  /* 0x000000aa00f47202 */ /* 0x000fe60000000f00 */
[-C--:B------:R-:W-:Y:S01]  /*a970*/  HMMA.16816.F32.BF16 R20, R144, R156.reuse, R20 ;  /* 0x0000009c9014723c */ /* 0x080fe20000041814 */
[----:B------:R1:W-:Y:S07]  /*a980*/  MUFU.EX2 R216, R138 ;  /* 0x0000008a00d87308 */ /* 0x0003ee0000000800 */
[C---:B------:R-:W-:Y:S08]  /*a990*/  HMMA.16816.F32.BF16 R24, R152.reuse, R156, R24 ;  /* 0x0000009c9818723c */ /* 0x040ff00000041818 */
[-C--:B------:R-:W-:Y:S08]  /*a9a0*/  HMMA.16816.F32.BF16 R28, R152, R158.reuse, R28 ;  /* 0x0000009e981c723c */ /* 0x080ff0000004181c */
[C---:B------:R-:W-:Y:S01]  /*a9b0*/  HMMA.16816.F32.BF16 R32, R144.reuse, R158, R32 ;  /* 0x0000009e9020723c */ /* 0x040fe20000041820 */
[----:B------:R-:W3:Y:S03]  /*a9c0*/  LDSM.16.MT88.4 R156, [R225+0x4080] ;  /* 0x00408000e19c783b */ /* 0x000ee60000004200 */
[--C-:B-1----:R-:W-:Y:S01]  /*a9d0*/  FFMA.FTZ R138, R221, c[0x0][0x2d0], -R142.reuse ;  /* 0x0000b400dd8a7a23 */ /* 0x102fe2000001088e */
[----:B------:R-:W-:Y:S03]  /*a9e0*/  MOV R221, R169 ;  /* 0x000000a900dd7202 */ /* 0x000fe60000000f00 */
[-C--:B------:R-:W-:Y:S01]  /*a9f0*/  HMMA.16816.F32.BF16 R36, R144, R160.reuse, R36 ;  /* 0x000000a09024723c */ /* 0x080fe20000041824 */
[----:B------:R1:W-:Y:S07]  /*aa00*/  MUFU.EX2 R211, R138 ;  /* 0x0000008a00d37308 */ /* 0x0003ee0000000800 */
[C---:B------:R-:W-:Y:S08]  /*aa10*/  HMMA.16816.F32.BF16 R40, R152.reuse, R160, R40 ;  /* 0x000000a09828723c */ /* 0x040ff00000041828 */
[-C--:B------:R-:W-:Y:S08]  /*aa20*/  HMMA.16816.F32.BF16 R44, R152, R162.reuse, R44 ;  /* 0x000000a2982c723c */ /* 0x080ff0000004182c */
[C---:B------:R-:W-:Y:S01]  /*aa30*/  HMMA.16816.F32.BF16 R48, R144.reuse, R162, R48 ;  /* 0x000000a29030723c */ /* 0x040fe20000041830 */
[----:B------:R-:W4:Y:S03]  /*aa40*/  LDSM.16.MT88.4 R160, [R226+0x4080] ;  /* 0x00408000e2a0783b */ /* 0x000f260000004200 */
[--C-:B-1----:R-:W-:Y:S01]  /*aa50*/  FFMA.FTZ R138, R222, c[0x0][0x2d0], -R142.reuse ;  /* 0x0000b400de8a7a23 */ /* 0x102fe2000001088e */
[----:B------:R-:W-:Y:S03]  /*aa60*/  MOV R222, R189 ;  /* 0x000000bd00de7202 */ /* 0x000fe60000000f00 */
[-C--:B--2---:R-:W-:Y:S01]  /*aa70*/  HMMA.16816.F32.BF16 R52, R144, R148.reuse, R52 ;  /* 0x000000949034723c */ /* 0x084fe20000041834 */
[----:B------:R1:W2:Y:S07]  /*aa80*/  MUFU.EX2 R209, R138 ;  /* 0x0000008a00d17308 */ /* 0x0002ae0000000800 */
[C---:B------:R-:W-:Y:S08]  /*aa90*/  HMMA.16816.F32.BF16 R56, R152.reuse, R148, R56 ;  /* 0x000000949838723c */ /* 0x040ff00000041838 */
[-C--:B------:R-:W-:Y:S08]  /*aaa0*/  HMMA.16816.F32.BF16 R60, R152, R150.reuse, R60 ;  /* 0x00000096983c723c */ /* 0x080ff0000004183c */
[C---:B------:R-:W-:Y:S01]  /*aab0*/  HMMA.16816.F32.BF16 R64, R144.reuse, R150, R64 ;  /* 0x000000969040723c */ /* 0x040fe20000041840 */
[----:B------:R-:W5:Y:S03]  /*aac0*/  LDSM.16.MT88.4 R148, [R228+0x4080] ;  /* 0x00408000e494783b */ /* 0x000f660000004200 */
[--C-:B-1----:R-:W-:Y:S01]  /*aad0*/  FFMA.FTZ R138, R248, c[0x0][0x2d0], -R141.reuse ;  /* 0x0000b400f88a7a23 */ /* 0x102fe2000001088d */
[----:B------:R-:W-:Y:S01]  /*aae0*/  MOV R248, R188 ;  /* 0x000000bc00f87202 */ /* 0x000fe20000000f00 */
[----:B------:R-:W-:Y:S01]  /*aaf0*/  FFMA.FTZ R141, R250, c[0x0][0x2d0], -R141 ;  /* 0x0000b400fa8d7a23 */ /* 0x000fe2000001088d */
[----:B------:R-:W-:Y:S01]  /*ab00*/  MOV R250, R187 ;  /* 0x000000bb00fa7202 */ /* 0x000fe20000000f00 */
[-C--:B---3--:R-:W-:Y:S01]  /*ab10*/  HMMA.16816.F32.BF16 R68, R144, R156.reuse, R68 ;  /* 0x0000009c9044723c */ /* 0x088fe20000041844 */
[----:B------:R1:W-:Y:S01]  /*ab20*/  MUFU.EX2 R210, R138 ;  /* 0x0000008a00d27308 */ /* 0x0003e20000000800 */
[----:B------:R-:W-:Y:S06]  /*ab30*/  LDSM.16.MT88.4 R188, [R228+0x3080] ;  /* 0x00308000e4bc783b */ /* 0x000fec0000004200 */
[C---:B------:R-:W-:Y:S03]  /*ab40*/  HMMA.16816.F32.BF16 R72, R152.reuse, R156, R72 ;  /* 0x0000009c9848723c */ /* 0x040fe60000041848 */
[----:B------:R2:W3:Y:S05]  /*ab50*/  MUFU.EX2 R208, R141 ;  /* 0x0000008d00d07308 */ /* 0x0004ea0000000800 */
[-C--:B------:R-:W-:Y:S08]  /*ab60*/  HMMA.16816.F32.BF16 R76, R152, R158.reuse, R76 ;  /* 0x0000009e984c723c */ /* 0x080ff0000004184c */
[C---:B------:R-:W-:Y:S01]  /*ab70*/  HMMA.16816.F32.BF16 R80, R144.reuse, R158, R80 ;  /* 0x0000009e9050723c */ /* 0x040fe20000041850 */
[----:B------:R-:W3:Y:S03]  /*ab80*/  LDSM.16.MT88.4 R156, [R227+0x4080] ;  /* 0x00408000e39c783b */ /* 0x000ee60000004200 */
[--C-:B-1----:R-:W-:Y:S01]  /*ab90*/  FFMA.FTZ R138, R245, c[0x0][0x2d0], -R142.reuse ;  /* 0x0000b400f58a7a23 */ /* 0x102fe2000001088e */
[----:B------:R-:W-:Y:S01]  /*aba0*/  MOV R245, R186 ;  /* 0x000000ba00f57202 */ /* 0x000fe20000000f00 */
[----:B------:R-:W-:Y:S01]  /*abb0*/  FFMA.FTZ R142, R247, c[0x0][0x2d0], -R142 ;  /* 0x0000b400f78e7a23 */ /* 0x000fe2000001088e */
[----:B------:R-:W-:Y:S01]  /*abc0*/  MOV R247, R185 ;  /* 0x000000b900f77202 */ /* 0x000fe20000000f00 */
[-C--:B----4-:R-:W-:Y:S01]  /*abd0*/  HMMA.16816.F32.BF16 R84, R144, R160.reuse, R84 ;  /* 0x000000a09054723c */ /* 0x090fe20000041854 */
[----:B------:R1:W-:Y:S03]  /*abe0*/  MUFU.EX2 R207, R138 ;  /* 0x0000008a00cf7308 */ /* 0x0003e60000000800 */
[----:B--2---:R-:W-:Y:S04]  /*abf0*/  F2FP.BF16.PACK_AB R141, R209, R211 ;  /* 0x000000d3d18d723e */ /* 0x004fe800000010ff */
[C---:B------:R-:W-:Y:S03]  /*ac00*/  HMMA.16816.F32.BF16 R88, R152.reuse, R160, R88 ;  /* 0x000000a09858723c */ /* 0x040fe60000041858 */
[----:B------:R3:W-:Y:S05]  /*ac10*/  MUFU.EX2 R206, R142 ;  /* 0x0000008e00ce7308 */ /* 0x0007ea0000000800 */
[-C--:B------:R-:W-:Y:S08]  /*ac20*/  HMMA.16816.F32.BF16 R92, R152, R162.reuse, R92 ;  /* 0x000000a2985c723c */ /* 0x080ff0000004185c */
[C---:B------:R-:W-:Y:S04]  /*ac30*/  HMMA.16816.F32.BF16 R96, R144.reuse, R162, R96 ;  /* 0x000000a29060723c */ /* 0x040fe80000041860 */
[--C-:B-1----:R-:W-:Y:S01]  /*ac40*/  FFMA.FTZ R138, R215, c[0x0][0x2d0], -R143.reuse ;  /* 0x0000b400d78a7a23 */ /* 0x102fe2000001088f */
[----:B------:R-:W-:Y:S03]  /*ac50*/  MOV R215, R184 ;  /* 0x000000b800d77202 */ /* 0x000fe60000000f00 */
[-C--:B-----5:R-:W-:Y:S01]  /*ac60*/  HMMA.16816.F32.BF16 R100, R144, R148.reuse, R100 ;  /* 0x000000949064723c */ /* 0x0a0fe20000041864 */
[----:B------:R1:W-:Y:S03]  /*ac70*/  MUFU.EX2 R205, R138 ;  /* 0x0000008a00cd7308 */ /* 0x0003e60000000800 */
[----:B---3--:R-:W-:Y:S04]  /*ac80*/  F2FP.BF16.PACK_AB R142, R208, R210 ;  /* 0x000000d2d08e723e */ /* 0x008fe800000010ff */
[C---:B------:R-:W-:Y:S08]  /*ac90*/  HMMA.16816.F32.BF16 R104, R152.reuse, R148, R104 ;  /* 0x000000949868723c */ /* 0x040ff00000041868 */
[-C--:B------:R-:W-:Y:S08]  /*aca0*/  HMMA.16816.F32.BF16 R108, R152, R150.reuse, R108 ;  /* 0x00000096986c723c */ /* 0x080ff0000004186c */
[C---:B------:R-:W-:Y:S04]  /*acb0*/  HMMA.16816.F32.BF16 R112, R144.reuse, R150, R112 ;  /* 0x000000969070723c */ /* 0x040fe80000041870 */
[--C-:B-1----:R-:W-:Y:S01]  /*acc0*/  FFMA.FTZ R138, R246, c[0x0][0x2d0], -R143.reuse ;  /* 0x0000b400f68a7a23 */ /* 0x102fe2000001088f */
[----:B------:R-:W-:Y:S02]  /*acd0*/  MOV R246, R183 ;  /* 0x000000b700f67202 */ /* 0x000fe40000000f00 */
[----:B------:R-:W-:Y:S01]  /*ace0*/  MOV R183, R181 ;  /* 0x000000b500b77202 */ /* 0x000fe20000000f00 */
[-C--:B------:R-:W-:Y:S01]  /*acf0*/  HMMA.16816.F32.BF16 R116, R144, R156.reuse, R116 ;  /* 0x0000009c9074723c */ /* 0x080fe20000041874 */
[----:B------:R1:W2:Y:S03]  /*ad00*/  MUFU.EX2 R203, R138 ;  /* 0x0000008a00cb7308 */ /* 0x0002a60000000800 */
[----:B------:R-:W-:Y:S02]  /*ad10*/  MOV R181, R175 ;  /* 0x000000af00b57202 */ /* 0x000fe40000000f00 */
[----:B------:R-:W-:Y:S02]  /*ad20*/  MOV R175, R173 ;  /* 0x000000ad00af7202 */ /* 0x000fe40000000f00 */
[C---:B------:R-:W-:Y:S04]  /*ad30*/  HMMA.16816.F32.BF16 R120, R152.reuse, R156, R120 ;  /* 0x0000009c9878723c */ /* 0x040fe80000041878 */
[----:B------:R-:W-:Y:S02]  /*ad40*/  MOV R173, R167 ;  /* 0x000000a700ad7202 */ /* 0x000fe40000000f00 */
[----:B------:R-:W-:Y:S02]  /*ad50*/  MOV R186, R175 ;  /* 0x000000af00ba7202 */ /* 0x000fe40000000f00 */
[-C--:B------:R-:W-:Y:S04]  /*ad60*/  HMMA.16816.F32.BF16 R124, R152, R158.reuse, R124 ;  /* 0x0000009e987c723c */ /* 0x080fe8000004187c */
[----:B------:R-:W-:Y:S04]  /*ad70*/  MOV R184, R173 ;  /* 0x000000ad00b87202 */ /* 0x000fe80000000f00 */
[----:B------:R-:W-:Y:S04]  /*ad80*/  HMMA.16816.F32.BF16 R128, R144, R158, R128 ;  /* 0x0000009e9080723c */ /* 0x000fe80000041880 */
[--C-:B-1----:R-:W-:Y:S01]  /*ad90*/  FFMA.FTZ R138, R249, c[0x0][0x2d0], -R143.reuse ;  /* 0x0000b400f98a7a23 */ /* 0x102fe2000001088f */
[----:B------:R-:W-:Y:S01]  /*ada0*/  MOV R249, R182 ;  /* 0x000000b600f97202 */ /* 0x000fe20000000f00 */
[----:B------:R-:W-:Y:S01]  /*adb0*/  FFMA.FTZ R143, R218, c[0x0][0x2d0], -R143 ;  /* 0x0000b400da8f7a23 */ /* 0x000fe2000001088f */
[----:B------:R-:W-:Y:S01]  /*adc0*/  MOV R218, R165 ;  /* 0x000000a500da7202 */ /* 0x000fe20000000f00 */
[----:B------:R1:W-:Y:S01]  /*add0*/  MUFU.EX2 R204, R138 ;  /* 0x0000008a00cc7308 */ /* 0x0003e20000000800 */
[----:B------:R-:W-:Y:S03]  /*ade0*/  MOV R182, R174 ;  /* 0x000000ae00b67202 */ /* 0x000fe60000000f00 */
[----:B------:R-:W-:Y:S02]  /*adf0*/  MOV R174, R172 ;  /* 0x000000ac00ae7202 */ /* 0x000fe40000000f00 */
[----:B------:R-:W-:Y:S02]  /*ae00*/  MOV R172, R166 ;  /* 0x000000a600ac7202 */ /* 0x000fe40000000f00 */
[----:B------:R-:W-:Y:S02]  /*ae10*/  MOV R185, R174 ;  /* 0x000000ae00b97202 */ /* 0x000fe40000000f00 */
[----:B------:R3:W4:Y:S01]  /*ae20*/  MUFU.EX2 R202, R143 ;  /* 0x0000008f00ca7308 */ /* 0x0007220000000800 */
[----:B--2---:R-:W-:Y:S01]  /*ae30*/  F2FP.BF16.PACK_AB R192, R203, R205 ;  /* 0x000000cdcbc0723e */ /* 0x004fe200000010ff */
[--C-:B-1----:R-:W-:Y:S01]  /*ae40*/  FFMA.FTZ R138, R213, c[0x0][0x2d0], -R134.reuse ;  /* 0x0000b400d58a7a23 */ /* 0x102fe20000010886 */
[----:B------:R-:W-:Y:S02]  /*ae50*/  MOV R213, R164 ;  /* 0x000000a400d57202 */ /* 0x000fe40000000f00 */
[----:B------:R-:W1:Y:S05]  /*ae60*/  LDSM.16.MT88.4 R164, [R225+0x3080] ;  /* 0x00308000e1a4783b */ /* 0x000e6a0000004200 */
[----:B------:R2:W-:Y:S01]  /*ae70*/  MUFU.EX2 R200, R138 ;  /* 0x0000008a00c87308 */ /* 0x0005e20000000800 */
[----:B---3--:R-:W-:Y:S02]  /*ae80*/  F2FP.BF16.PACK_AB R143, R206, R207 ;  /* 0x000000cfce8f723e */ /* 0x008fe400000010ff */
[----:B----4-:R-:W-:Y:S01]  /*ae90*/  F2FP.BF16.PACK_AB R194, R202, R204 ;  /* 0x000000cccac2723e */ /* 0x010fe200000010ff */
[--C-:B--2---:R-:W-:Y:S01]  /*aea0*/  FFMA.FTZ R138, R212, c[0x0][0x2d0], -R134.reuse ;  /* 0x0000b400d48a7a23 */ /* 0x104fe20000010886 */
[----:B------:R-:W-:Y:S05]  /*aeb0*/  MOV R212, R139 ;  /* 0x0000008b00d47202 */ /* 0x000fea0000000f00 */
[----:B------:R2:W3:Y:S02]  /*aec0*/  MUFU.EX2 R139, R138 ;  /* 0x0000008a008b7308 */ /* 0x0004e40000000800 */
[--C-:B--2---:R-:W-:Y:S01]  /*aed0*/  FFMA.FTZ R138, R214, c[0x0][0x2d0], -R134.reuse ;  /* 0x0000b400d68a7a23 */ /* 0x104fe20000010886 */
[----:B------:R-:W-:Y:S01]  /*aee0*/  MOV R214, R183 ;  /* 0x000000b700d67202 */ /* 0x000fe20000000f00 */
[----:B------:R-:W-:Y:S01]  /*aef0*/  FFMA.FTZ R134, R140, c[0x0][0x2d0], -R134 ;  /* 0x0000b4008c867a23 */ /* 0x000fe20000010886 */
[----:B------:R-:W-:Y:S02]  /*af00*/  MOV R183, R172 ;  /* 0x000000ac00b77202 */ /* 0x000fe40000000f00 */
[----:B------:R-:W2:Y:S03]  /*af10*/  LDSM.16.MT88.4 R172, [R226+0x3080] ;  /* 0x00308000e2ac783b */ /* 0x000ea60000004200 */
[----:B------:R-:W-:Y:S01]  /*af20*/  MUFU.EX2 R138, R138 ;  /* 0x0000008a008a7308 */ /* 0x000fe20000000800 */
[----:B------:R-:W-:Y:S02]  /*af30*/  F2FP.BF16.PACK_AB R140, R216, R217 ;  /* 0x000000d9d88c723e */ /* 0x000fe400000010ff */
[----:B---3--:R-:W-:Y:S05]  /*af40*/  F2FP.BF16.PACK_AB R193, R139, R200 ;  /* 0x000000c88bc1723e */ /* 0x008fea00000010ff */
[-C--:B-1----:R-:W-:Y:S01]  /*af50*/  HMMA.16816.F32.BF16 R144, R140, R164.reuse, R4 ;  /* 0x000000a48c90723c */ /* 0x082fe20000041804 */
[----:B------:R-:W1:Y:S01]  /*af60*/  LDSM.16.MT88.4 R4, [R225+0x4880] ;  /* 0x00488000e104783b */ /* 0x000e620000004200 */
[----:B------:R-:W3:Y:S03]  /*af70*/  MUFU.EX2 R134, R134 ;  /* 0x0000008600867308 */ /* 0x000ee60000000800 */
[----:B---3--:R-:W-:Y:S07]  /*af80*/  F2FP.BF16.PACK_AB R195, R134, R138 ;  /* 0x0000008a86c3723e */ /* 0x008fee00000010ff */
[C---:B------:R-:W-:Y:S01]  /*af90*/  HMMA.16816.F32.BF16 R148, R192.reuse, R164, R8 ;  /* 0x000000a4c094723c */ /* 0x040fe20000041808 */
[----:B------:R-:W3:Y:S07]  /*afa0*/  LDSM.16.MT88.4 R8, [R226+0x4880] ;  /* 0x00488000e208783b */ /* 0x000eee0000004200 */
[-C--:B------:R-:W-:Y:S01]  /*afb0*/  HMMA.16816.F32.BF16 R152, R192, R166.reuse, R12 ;  /* 0x000000a6c098723c */ /* 0x080fe2000004180c */
[----:B------:R-:W4:Y:S07]  /*afc0*/  LDSM.16.MT88.4 R12, [R228+0x4880] ;  /* 0x00488000e40c783b */ /* 0x000f2e0000004200 */
[C---:B------:R-:W-:Y:S01]  /*afd0*/  HMMA.16816.F32.BF16 R156, R140.reuse, R166, R16 ;  /* 0x000000a68c9c723c */ /* 0x040fe20000041810 */
[----:B------:R-:W5:Y:S07]  /*afe0*/  LDSM.16.MT88.4 R16, [R227+0x4880] ;  /* 0x00488000e310783b */ /* 0x000f6e0000004200 */
[-C--:B--2---:R-:W-:Y:S01]  /*aff0*/  HMMA.16816.F32.BF16 R160, R140, R172.reuse, R20 ;  /* 0x000000ac8ca0723c */ /* 0x084fe20000041814 */
[----:B------:R-:W2:Y:S06]  /*b000*/  LDL.LU R20, [R1+0x10] ;  /* 0x0000100001147983 */ /* 0x000eac0000300800 */
[----:B------:R-:W-:Y:S01]  /*b010*/  MOV R23, R186 ;  /* 0x000000ba00177202 */ /* 0x000fe20000000f00 */
[C---:B------:R-:W-:Y:S04]  /*b020*/  HMMA.16816.F32.BF16 R164, R192.reuse, R172, R24 ;  /* 0x000000acc0a4723c */ /* 0x040fe80000041818 */
[----:B------:R-:W-:Y:S02]  /*b030*/  MOV R22, R185 ;  /* 0x000000b900167202 */ /* 0x000fe40000000f00 */
[----:B------:R-:W-:Y:S02]  /*b040*/  MOV R21, R184 ;  /* 0x000000b800157202 */ /* 0x000fe40000000f00 */
[----:B------:R-:W-:Y:S02]  /*b050*/  MOV R24, R171 ;  /* 0x000000ab00187202 */ /* 0x000fe40000000f00 */
[-C--:B------:R-:W-:Y:S01]  /*b060*/  HMMA.16816.F32.BF16 R168, R192, R174.reuse, R28 ;  /* 0x000000aec0a8723c */ /* 0x080fe2000004181c */
[----:B------:R-:W2:Y:S02]  /*b070*/  LDL.LU R28, [R1+0x8] ;  /* 0x00000800011c7983 */ /* 0x000ea40000300800 */
[----:B------:R-:W-:Y:S02]  /*b080*/  MOV R27, R183 ;  /* 0x000000b7001b7202 */ /* 0x000fe40000000f00 */
[----:B------:R-:W-:Y:S02]  /*b090*/  MOV R26, R182 ;  /* 0x000000b6001a7202 */ /* 0x000fe40000000f00 */
[----:B------:R-:W-:Y:S01]  /*b0a0*/  MOV R25, R181 ;  /* 0x000000b500197202 */ /* 0x000fe20000000f00 */
[C---:B------:R-:W-:Y:S01]  /*b0b0*/  HMMA.16816.F32.BF16 R172, R140.reuse, R174, R32 ;  /* 0x000000ae8cac723c */ /* 0x040fe20000041820 */
[----:B------:R-:W2:Y:S03]  /*b0c0*/  LDL.LU R33, [R1+0xc] ;  /* 0x00000c0001217983 */ /* 0x000ea60000300800 */
[----:B------:R-:W-:Y:S01]  /*b0d0*/  MOV R30, R179 ;  /* 0x000000b3001e7202 */ /* 0x000fe20000000f00 */
[----:B------:R-:W2:Y:S01]  /*b0e0*/  LDL.LU R35, [R1+0x4] ;  /* 0x0000040001237983 */ /* 0x000ea20000300800 */
[----:B------:R-:W-:Y:S02]  /*b0f0*/  MOV R31, R178 ;  /* 0x000000b2001f7202 */ /* 0x000fe40000000f00 */
[----:B------:R-:W-:Y:S04]  /*b100*/  MOV R32, R177 ;  /* 0x000000b100207202 */ /* 0x000fe80000000f00 */
[----:B------:R-:W-:Y:S02]  /*b110*/  MOV R34, R176 ;  /* 0x000000b000227202 */ /* 0x000fe40000000f00 */
[-C--:B------:R-:W-:Y:S03]  /*b120*/  HMMA.16816.F32.BF16 R176, R140, R188.reuse, R36 ;  /* 0x000000bc8cb0723c */ /* 0x080fe60000041824 */
[----:B------:R-:W-:Y:S05]  /*b130*/  MOV R29, R180 ;  /* 0x000000b4001d7202 */ /* 0x000fea0000000f00 */
        /* <DEDUP_REMOVED lines=8> */
[C---:B------:R-:W-:Y:S08]  /*b1c0*/  HMMA.16816.F32.BF16 R72, R192.reuse, R4, R72 ;  /* 0x00000004c048723c */ /* 0x040ff00000041848 */
[-C--:B------:R-:W-:Y:S08]  /*b1d0*/  HMMA.16816.F32.BF16 R76, R192, R6.reuse, R76 ;  /* 0x00000006c04c723c */ /* 0x080ff0000004184c */
[C---:B------:R-:W-:Y:S08]  /*b1e0*/  HMMA.16816.F32.BF16 R80, R140.reuse, R6, R80 ;  /* 0x000000068c50723c */ /* 0x040ff00000041850 */
[-C--:B---3--:R-:W-:Y:S08]  /*b1f0*/  HMMA.16816.F32.BF16 R84, R140, R8.reuse, R84 ;  /* 0x000000088c54723c */ /* 0x088ff00000041854 */
[C---:B------:R-:W-:Y:S08]  /*b200*/  HMMA.16816.F32.BF16 R88, R192.reuse, R8, R88 ;  /* 0x00000008c058723c */ /* 0x040ff00000041858 */
[-C--:B------:R-:W-:Y:S08]  /*b210*/  HMMA.16816.F32.BF16 R92, R192, R10.reuse, R92 ;  /* 0x0000000ac05c723c */ /* 0x080ff0000004185c */
[C---:B------:R-:W-:Y:S08]  /*b220*/  HMMA.16816.F32.BF16 R96, R140.reuse, R10, R96 ;  /* 0x0000000a8c60723c */ /* 0x040ff00000041860 */
[-C--:B----4-:R-:W-:Y:S08]  /*b230*/  HMMA.16816.F32.BF16 R100, R140, R12.reuse, R100 ;  /* 0x0000000c8c64723c */ /* 0x090ff00000041864 */
[C---:B------:R-:W-:Y:S08]  /*b240*/  HMMA.16816.F32.BF16 R104, R192.reuse, R12, R104 ;  /* 0x0000000cc068723c */ /* 0x040ff00000041868 */
[-C--:B------:R-:W-:Y:S08]  /*b250*/  HMMA.16816.F32.BF16 R108, R192, R14.reuse, R108 ;  /* 0x0000000ec06c723c */ /* 0x080ff0000004186c */
[C---:B------:R-:W-:Y:S08]  /*b260*/  HMMA.16816.F32.BF16 R112, R140.reuse, R14, R112 ;  /* 0x0000000e8c70723c */ /* 0x040ff00000041870 */
[-C--:B-----5:R-:W-:Y:S08]  /*b270*/  HMMA.16816.F32.BF16 R116, R140, R16.reuse, R116 ;  /* 0x000000108c74723c */ /* 0x0a0ff00000041874 */
[C---:B------:R-:W-:Y:S08]  /*b280*/  HMMA.16816.F32.BF16 R120, R192.reuse, R16, R120 ;  /* 0x00000010c078723c */ /* 0x040ff00000041878 */
[-C--:B------:R-:W-:Y:S08]  /*b290*/  HMMA.16816.F32.BF16 R124, R192, R18.reuse, R124 ;  /* 0x00000012c07c723c */ /* 0x080ff0000004187c */
[----:B------:R-:W-:Y:S04]  /*b2a0*/  HMMA.16816.F32.BF16 R128, R140, R18, R128 ;  /* 0x000000128c80723c */ /* 0x000fe80000041880 */
[----:B--2---:R-:W-:Y:S04]  /*b2b0*/  FFMA.FTZ R4, R2, R28, R29 ;  /* 0x0000001c02047223 */ /* 0x004fe8000001001d */
[----:B------:R-:W-:Y:S04]  /*b2c0*/  FADD.FTZ R4, R24, R4 ;  /* 0x0000000418047221 */ /* 0x000fe80000010000 */
[----:B------:R-:W-:Y:S02]  /*b2d0*/  FFMA.FTZ R133, R133, R33, R32 ;  /* 0x0000002185857223 */ /* 0x000fe40000010020 */
[----:B------:R-:W-:Y:S02]  /*b2e0*/  FADD.FTZ R5, R27, R4 ;  /* 0x000000041b057221 */ /* 0x000fe40000010000 */
[----:B------:R-:W-:Y:S02]  /*b2f0*/  FFMA.FTZ R132, R132, R35, R34 ;  /* 0x0000002384847223 */ /* 0x000fe40000010022 */
[----:B------:R-:W-:Y:S02]  /*b300*/  FADD.FTZ R2, R30, R133 ;  /* 0x000000851e027221 */ /* 0x000fe40000010000 */
[----:B------:R-:W-:Y:S02]  /*b310*/  FADD.FTZ R132, R31, R132 ;  /* 0x000000841f847221 */ /* 0x000fe40000010000 */
[----:B------:R-:W-:Y:S02]  /*b320*/  FADD.FTZ R2, R25, R2 ;  /* 0x0000000219027221 */ /* 0x000fe40000010000 */
[----:B------:R-:W-:Y:S02]  /*b330*/  FFMA.FTZ R4, R0, R20, R21 ;  /* 0x0000001400047223 */ /* 0x000fe40000010015 */
[----:B------:R-:W-:Y:S02]  /*b340*/  FADD.FTZ R132, R26, R132 ;  /* 0x000000841a847221 */ /* 0x000fe40000010000 */
        /* <DEDUP_REMOVED lines=35> */
[----:B------:R1:W-:Y:S01]  /*b580*/  STL [R1+0xc], R6 ;  /* 0x00000c0601007387 */ /* 0x0003e20000100800 */
[----:B------:R-:W-:Y:S01]  /*b590*/  FADD.FTZ R4, R204, R4 ;  /* 0x00000004cc047221 */ /* 0x000fe20000010000 */
[----:B------:R-:W-:Y:S01]  /*b5a0*/  MOV R139, R3 ;  /* 0x00000003008b7202 */ /* 0x000fe20000000f00 */
[----:B------:R-:W-:Y:S01]  /*b5b0*/  FADD.FTZ R0, R138, R2 ;  /* 0x000000028a007221 */ /* 0x000fe20000010000 */
[----:B------:R1:W-:Y:S01]  /*b5c0*/  STL [R1+0x4], R5 ;  /* 0x0000040501007387 */ /* 0x0003e20000100800 */
[----:B------:R-:W-:Y:S01]  /*b5d0*/  FADD.FTZ R2, R202, R4 ;  /* 0x00000004ca027221 */ /* 0x000fe20000010000 */
[----:B------:R-:W-:Y:S01]  /*b5e0*/  MOV R138, R135 ;  /* 0x00000087008a7202 */ /* 0x000fe20000000f00 */
[----:B------:R-:W-:Y:S01]  /*b5f0*/  FADD.FTZ R0, R134, R0 ;  /* 0x0000000086007221 */ /* 0x000fe20000010000 */
[----:B------:R-:W-:Y:S02]  /*b600*/  MOV R134, R136 ;  /* 0x0000008800867202 */ /* 0x000fe40000000f00 */
[----:B------:R1:W-:Y:S04]  /*b610*/  STL [R1+0x8], R2 ;  /* 0x0000080201007387 */ /* 0x0003e80000100800 */
[----:B------:R1:W-:Y:S01]  /*b620*/  STL [R1+0x10], R0 ;  /* 0x0000100001007387 */ /* 0x0003e20000100800 */
[----:B------:R-:W-:-:S05]  /*b630*/  @P0 BRA `(.L_x_918) ;  /* 0xffffb48000000947 */ /* 0x000fca000383ffff */
.L_x_901:
[----:B------:R-:W2:Y:S01]  /*b640*/  S2UR UR7, SR_CTAID.X ;  /* 0x00000000000779c3 */ /* 0x000ea20000002500 */
[----:B------:R-:W-:Y:S01]  /*b650*/  ULDC.64 UR4, c[0x0][0x2c8] ;  /* 0x0000b20000047ab9 */ /* 0x000fe20000000a00 */
[----:B------:R-:W-:Y:S01]  /*b660*/  PLOP3.LUT P0, PT, PT, PT, UP2, 0x40, 0x0 ;  /* 0x000000000000781c */ /* 0x000fe20003f0e828 */
[----:B--2---:R-:W-:-:S04]  /*b670*/  ULEA UR7, UR7, 0x7f, 0x7 ;  /* 0x0000007f07077891 */ /* 0x004fc8000f8e383f */
[----:B------:R-:W-:-:S03]  /*b680*/  UIMAD.WIDE.U32 UR16, UR7, UR4, URZ ;  /* 0x00000004071072a5 */ /* 0x000fc6000f8e003f */
[----:B------:R-:W-:Y:S02]  /*b690*/  ULDC UR4, c[0x0][0x168] ;  /* 0x00005a0000047ab9 */ /* 0x000fe40000000800 */
[----:B------:R-:W-:Y:S02]  /*b6a0*/  @UP3 USHF.R.U32.HI UR7, URZ, UR5, UR17 ;  /* 0x000000053f073299 */ /* 0x000fe40008011611 */
[----:B------:R-:W-:Y:S02]  /*b6b0*/  UIADD3 UR4, -UR4, 0x1, URZ ;  /* 0x0000000104047890 */ /* 0x000fe4000fffe13f */
[----:B------:R-:W-:Y:S02]  /*b6c0*/  ULDC UR5, c[0x0][0x1d0] ;  /* 0x0000740000057ab9 */ /* 0x000fe40000000800 */
[----:B------:R-:W-:-:S03]  /*b6d0*/  UIADD3 UR16, UR7, UR5, UR4 ;  /* 0x0000000507107290 */ /* 0x000fc6000fffe004 */
[----:B------:R-:W-:Y:S02]  /*b6e0*/  ULDC UR7, c[0x0][0x324] ;  /* 0x0000c90000077ab9 */ /* 0x000fe40000000800 */
[----:B------:R-:W-:Y:S01]  /*b6f0*/  UIADD3 UR7, UR16, -UR7, URZ ;  /* 0x8000000710077290 */ /* 0x000fe2000fffe03f */
[----:B------:R-:W-:Y:S05]  /*b700*/  @P0 BRA `(.L_x_919) ;  /* 0x0000016000000947 */ /* 0x000fea0003800000 */
[----:B------:R-:W-:-:S06]  /*b710*/  UISETP.GT.AND UP0, UPT, UR16, -0x1, UPT ;  /* 0xffffffff1000788c */ /* 0x000fcc000bf04270 */
[----:B------:R-:W-:-:S13]  /*b720*/  PLOP3.LUT P0, PT, PT, PT, UP0, 0x80, 0x0 ;  /* 0x000000000000781c */ /* 0x000fda0003f0f008 */
[----:B------:R-:W-:Y:S05]  /*b730*/  @P0 BRA `(.L_x_920) ;  /* 0x0000009000000947 */ /* 0x000fea0003800000 */
[----:B------:R-:W-:Y:S02]  /*b740*/  ULDC UR4, c[0x0][0x32c] ;  /* 0x0000cb0000047ab9 */ /* 0x000fe40000000800 */
[----:B------:R-:W-:Y:S02]  /*b750*/  UISETP.NE.AND UP0, UPT, UR4, 0x1, UPT ;  /* 0x000000010400788c */ /* 0x000fe4000bf05270 */
[----:B------:R-:W-:Y:S02]  /*b760*/  ULOP3.LUT UR16, URZ, UR16, URZ, 0x33, !UPT ;  /* 0x000000103f107292 */ /* 0x000fe4000f8e333f */
[----:B------:R-:W-:Y:S02]  /*b770*/  ULDC.64 UR4, c[0x0][0x330] ;  /* 0x0000cc0000047ab9 */ /* 0x000fe40000000a00 */
[----:B------:R-:W-:-:S07]  /*b780*/  UIMAD.WIDE.U32 UR18, UR16, UR4, URZ ;  /* 0x00000004101272a5 */ /* 0x000fce000f8e003f */
[----:B------:R-:W-:Y:S02]  /*b790*/  @UP0 UMOV UR17, UR19 ;  /* 0x0000001300110c82 */ /* 0x000fe40008000000 */
[----:B------:R-:W-:-:S04]  /*b7a0*/  @UP0 USHF.R.U32.HI UR16, URZ, UR5, UR17 ;  /* 0x000000053f100299 */ /* 0x000fc80008011611 */
[----:B------:R-:W-:Y:S01]  /*b7b0*/  ULOP3.LUT UR16, URZ, UR16, URZ, 0x33, !UPT ;  /* 0x000000103f107292 */ /* 0x000fe2000f8e333f */
[----:B------:R-:W-:Y:S05]  /*b7c0*/  BRA `(.L_x_921) ;  /* 0x0000006000007947 */ /* 0x000fea0003800000 */
.L_x_920:
[----:B------:R-:W-:Y:S02]  /*b7d0*/  ULDC UR4, c[0x0][0x32c] ;  /* 0x0000cb0000047ab9 */ /* 0x000fe40000000800 */
[----:B------:R-:W-:-:S03]  /*b7e0*/  UISETP.NE.AND UP0, UPT, UR4, 0x1, UPT ;  /* 0x000000010400788c */ /* 0x000fc6000bf05270 */
[----:B------:R-:W-:Y:S02]  /*b7f0*/  ULDC.64 UR4, c[0x0][0x330] ;  /* 0x0000cc0000047ab9 */ /* 0x000fe40000000a00 */
[----:B------:R-:W-:-:S07]  /*b800*/  UIMAD.WIDE.U32 UR18, UR16, UR4, URZ ;  /* 0x00000004101272a5 */ /* 0x000fce000f8e003f */
[----:B------:R-:W-:Y:S02]  /*b810*/  @UP0 UMOV UR17, UR19 ;  /* 0x0000001300110c82 */ /* 0x000fe40008000000 */
[----:B------:R-:W-:Y:S02]  /*b820*/  @UP0 USHF.R.U32.HI UR16, URZ, UR5, UR17 ;  /* 0x000000053f100299 */ /* 0x000fe40008011611 */
.L_x_921:
[----:B------:R-:W-:Y:S02]  /*b830*/  ULDC UR4, c[0x0][0x32c] ;  /* 0x0000cb0000047ab9 */ /* 0x000fe40000000800 */
[----:B------:R-:W-:-:S04]  /*b840*/  UIMAD UR4, UR16, UR4, URZ ;  /* 0x00000004100472a4 */ /* 0x000fc8000f8e023f */
[----:B------:R-:W-:-:S04]  /*b850*/  UISETP.LT.AND UP0, UPT, UR7, UR4, UPT ;  /* 0x000000040700728c */ /* 0x000fc8000bf01270 */
[----:B------:R-:W-:-:S04]  /*b860*/  USEL UR7, UR7, UR4, !UP0 ;  /* 0x0000000407077287 */ /* 0x000fc8000c000000 */
.L_x_919:
[----:B------:R-:W-:-:S04]  /*b870*/  UIADD3 UR7, UR7, 0x2f, URZ ;  /* 0x0000002f07077890 */ /* 0x000fc8000fffe03f */
[----:B------:R-:W-:-:S04]  /*b880*/  UIMAD.WIDE UR4, UR7, 0x2aaaaaab, URZ ;  /* 0x2aaaaaab070478a5 */ /* 0x000fc8000f8e023f */
[----:B------:R-:W-:-:S04]  /*b890*/  USHF.R.U32.HI UR4, URZ, 0x1f, UR5 ;  /* 0x0000001f3f047899 */ /* 0x000fc80008011605 */
[----:B------:R-:W-:-:S04]  /*b8a0*/  ULEA.HI.SX32 UR4, UR5, UR4, 0x1d ;  /* 0x0000000405047291 */ /* 0x000fc8000f8fea3f */
[----:B------:R-:W-:-:S04]  /*b8b0*/  UISETP.LT.AND UP0, UPT, UR8, UR4, UPT ;  /* 0x000000040800728c */ /* 0x000fc8000bf01270 */
[----:B------:R-:W-:-:S06]  /*b8c0*/  USEL UR4, UR8, UR4, !UP0 ;  /* 0x0000000408047287 */ /* 0x000fcc000c000000 */
[----:B------:R-:W-:-:S13]  /*b8d0*/  ISETP.GE.AND P0, PT, R242, UR4, PT ;  /* 0x00000004f2007c0c */ /* 0x000fda000bf06270 */
[----:B------:R-:W-:Y:S05]  /*b8e0*/  @!P0 BRA `(.L_x_922) ;  /* 0x0000364000008947 */ /* 0x000fea0003800000 */
[----:B------:R-:W-:Y:S01]  /*b8f0*/  MOV R132, R136 ;  /* 0x0000008800847202 */ /* 0x000fe20000000f00 */
[----:B------:R-:W-:Y:S01]  /*b900*/  IMAD.MOV.U32 R139, RZ, RZ, R3 ;  /* 0x000000ffff8b7224 */ /* 0x000fe200078e0003 */
[----:B-1----:R-:W-:Y:S01]  /*b910*/  MOV R2, R137 ;  /* 0x0000008900027202 */ /* 0x002fe20000000f00 */
[----:B------:R-:W-:Y:S01]  /*b920*/  IMAD.MOV.U32 R244, RZ, RZ, R242 ;  /* 0x000000fffff47224 */ /* 0x000fe200078e00f2 */
[----:B------:R-:W-:Y:S02]  /*b930*/  MOV R138, R135 ;  /* 0x00000087008a7202 */ /* 0x000fe40000000f00 */
.L_x_923:
[----:B--2---:R-:W2:Y:S01]  /*b940*/  LDL.64 R40, [R1+0x20] ;  /* 0x0000200001287983 */ /* 0x004ea20000100a00 */
[----:B------:R-:W-:Y:S05]  /*b950*/  DEPBAR.LE SB0, 0x0 ;  /* 0x000080000000791a */ /* 0x000fea0000000000 */
[----:B------:R-:W-:Y:S01]  /*b960*/  BAR.SYNC.DEFER_BLOCKING 0x0 ;  /* 0x0000000000007b1d */ /* 0x000fe20000010000 */
[C---:B------:R-:W-:Y:S02]  /*b970*/  ISETP.LT.AND P6, PT, R244.reuse, UR8, PT ;  /* 0x00000008f4007c0c */ /* 0x040fe4000bfc1270 */
[C---:B------:R-:W-:Y:S11]  /*b980*/  IADD3 R242, R244.reuse, -0x1, RZ ;  /* 0xfffffffff4f27810 */ /* 0x040ff60007ffe0ff */
[----:B---3--:R-:W-:Y:S01]  /*b990*/  @!P6 SHF.R.S32.HI R0, RZ, 0x1f, R244 ;  /* 0x0000001fff00e819 */ /* 0x008fe200000114f4 */
[----:B------:R-:W-:Y:S04]  /*b9a0*/  @!P6 IMAD.WIDE.U32 R36, R244, c[0x0][0x208], RZ ;  /* 0x00008200f424ea25 */ /* 0x000fe800078e00ff */
[----:B------:R-:W-:Y:S04]  /*b9b0*/  @!P6 IMAD R0, R0, c[0x0][0x208], RZ ;  /* 0x000082000000ea24 */ /* 0x000fe800078e02ff */
[----:B------:R-:W-:Y:S01]  /*b9c0*/  @!P6 IMAD R0, R244, c[0x0][0x20c], R0 ;  /* 0x00008300f400ea24 */ /* 0x000fe200078e0200 */
[----:B------:R-:W3:Y:S04]  /*b9d0*/  LDL.64 R38, [R1+0x40] ;  /* 0x0000400001267983 */ /* 0x000ee80000100a00 */
[----:B------:R-:W-:Y:S02]  /*b9e0*/  @!P6 IADD3 R0, R37, R0, RZ ;  /* 0x000000002500e210 */ /* 0x000fe40007ffe0ff */
[----:B-----5:R-:W-:Y:S03]  /*b9f0*/  LDSM.16.M88.4 R48, [R231+0x8080] ;  /* 0x00808000e730783b */ /* 0x020fe60000000200 */
[----:B------:R-:W-:Y:S05]  /*ba00*/  @!P6 IMAD R0, R0, 0x30, RZ ;  /* 0x000000300000e824 */ /* 0x000fea00078e02ff */
[----:B------:R-:W1:Y:S08]  /*ba10*/  LDSM.16.M88.4 R16, [R224+0x5080] ;  /* 0x00508000e010783b */ /* 0x000e700000000200 */
[----:B------:R-:W4:Y:S08]  /*ba20*/  LDSM.16.M88.4 R44, [R231+0xa080] ;  /* 0x00a08000e72c783b */ /* 0x000f300000000200 */
[----:B------:R-:W4:Y:S08]  /*ba30*/  LDSM.16.M88.4 R32, [R224+0x5880] ;  /* 0x00588000e020783b */ /* 0x000f300000000200 */
[----:B------:R-:W2:Y:S08]  /*ba40*/  LDSM.16.M88.4 R140, [R224+0x6080] ;  /* 0x00608000e08c783b */ /* 0x000eb00000000200 */
[----:B------:R-:W-:Y:S01]  /*ba50*/  LDSM.16.M88.4 R192, [R233+0x8080] ;  /* 0x00808000e9c0783b */ /* 0x000fe20000000200 */
[-C--:B-1----:R-:W-:Y:S07]  /*ba60*/  HMMA.16816.F32.BF16 R4, R48, R16.reuse, RZ ;  /* 0x000000103004723c */ /* 0x082fee00000418ff */
[----:B------:R-:W1:Y:S01]  /*ba70*/  LDSM.16.M88.4 R196, [R235] ;  /* 0x00000000ebc4783b */ /* 0x000e620000000200 */
[C---:B----4-:R-:W-:Y:S07]  /*ba80*/  HMMA.16816.F32.BF16 R8, R44.reuse, R16, RZ ;  /* 0x000000102c08723c */ /* 0x050fee00000418ff */
[----:B------:R-:W4:Y:S01]  /*ba90*/  LDSM.16.M88.4 R200, [R233+0xa080] ;  /* 0x00a08000e9c8783b */ /* 0x000f220000000200 */
[-C--:B------:R-:W-:Y:S07]  /*baa0*/  HMMA.16816.F32.BF16 R12, R44, R18.reuse, RZ ;  /* 0x000000122c0c723c */ /* 0x080fee00000418ff */
[----:B------:R-:W1:Y:S01]  /*bab0*/  LDSM.16.M88.4 R204, [R241] ;  /* 0x00000000f1cc783b */ /* 0x000e620000000200 */
[C---:B------:R-:W-:Y:S07]  /*bac0*/  HMMA.16816.F32.BF16 R16, R48.reuse, R18, RZ ;  /* 0x000000123010723c */ /* 0x040fee00000418ff */
[----:B------:R-:W1:Y:S01]  /*bad0*/  LDSM.16.M88.4 R208, [R240] ;  /* 0x00000000f0d0783b */ /* 0x000e620000000200 */
[-C--:B------:R-:W-:Y:S08]  /*bae0*/  HMMA.16816.F32.BF16 R20, R48, R32.reuse, RZ ;  /* 0x000000203014723c */ /* 0x080ff000000418ff */
[C---:B------:R-:W-:Y:S08]  /*baf0*/  HMMA.16816.F32.BF16 R24, R44.reuse, R32, RZ ;  /* 0x000000202c18723c */ /* 0x040ff000000418ff */
[-C--:B------:R-:W-:Y:S08]  /*bb00*/  HMMA.16816.F32.BF16 R28, R44, R34.reuse, RZ ;  /* 0x000000222c1c723c */ /* 0x080ff000000418ff */
[C---:B------:R-:W-:Y:S04]  /*bb10*/  HMMA.16816.F32.BF16 R32, R48.reuse, R34, RZ ;  /* 0x000000223020723c */ /* 0x040fe800000418ff */
[----:B--2---:R-:W-:Y:S02]  /*bb20*/  @!P6 MOV R135, R41 ;  /* 0x000000290087e202 */ /* 0x004fe40000000f00 */
[----:B---3--:R-:W-:Y:S06]  /*bb30*/  @!P6 MOV R134, R38 ;  /* 0x000000260086e202 */ /* 0x008fec0000000f00 */
        /* <DEDUP_REMOVED lines=21> */
[----:B------:R-:W-:Y:S02]  /*bc90*/  @!P6 IADD3 R140, P0, R134, UR10, RZ ;  /* 0x0000000a868cec10 */ /* 0x000fe4000ff1e0ff */
[----:B------:R-:W-:Y:S01]  /*bca0*/  ISETP.GT.AND P5, PT, R244, UR8, PT ;  /* 0x00000008f4007c0c */ /* 0x000fe2000bfa4270 */
[C---:B----4-:R-:W-:Y:S01]  /*bcb0*/  HMMA.16816.F32.BF16 R8, R200.reuse, R196, R8 ;  /* 0x000000c4c808723c */ /* 0x050fe20000041808 */
[----:B------:R3:W-:Y:S03]  /*bcc0*/  @!P6 LDGSTS.E.BYPASS.LTC128B.128 [R243+0x2880], [R134.64], !P4 ;  /* 0x0288000086f3efae */ /* 0x0007e6000e101d4e */
[----:B------:R-:W-:Y:S04]  /*bcd0*/  @!P6 IADD3.X R141, R135, UR11, RZ, P0, !PT ;  /* 0x0000000b878dec10 */ /* 0x000fe800087fe4ff */
[-C--:B------:R-:W-:Y:S01]  /*bce0*/  HMMA.16816.F32.BF16 R12, R200, R198.reuse, R12 ;  /* 0x000000c6c80c723c */ /* 0x080fe2000004180c */
[----:B------:R3:W-:Y:S07]  /*bcf0*/  @!P6 LDGSTS.E.BYPASS.LTC128B.128 [R243+0x4080], [R134.64+0x80], !P3 ;  /* 0x0408008086f3efae */ /* 0x0007ee000d901d4e */
[C---:B------:R-:W-:Y:S01]  /*bd00*/  HMMA.16816.F32.BF16 R16, R192.reuse, R198, R16 ;  /* 0x000000c6c010723c */ /* 0x040fe20000041810 */
[----:B------:R4:W-:Y:S07]  /*bd10*/  @!P6 LDGSTS.E.BYPASS.LTC128B.128 [R243+0x3080], [R140.64], !P4 ;  /* 0x030800008cf3efae */ /* 0x0009ee000e101d4e */
[-C--:B------:R-:W-:Y:S01]  /*bd20*/  HMMA.16816.F32.BF16 R20, R192, R204.reuse, R20 ;  /* 0x000000ccc014723c */ /* 0x080fe20000041814 */
[----:B------:R4:W-:Y:S07]  /*bd30*/  @!P6 LDGSTS.E.BYPASS.LTC128B.128 [R243+0x4880], [R140.64+0x80], !P3 ;  /* 0x048800808cf3efae */ /* 0x0009ee000d901d4e */
[C---:B------:R-:W-:Y:S01]  /*bd40*/  HMMA.16816.F32.BF16 R24, R200.reuse, R204, R24 ;  /* 0x000000ccc818723c */ /* 0x040fe20000041818 */
[----:B-1----:R-:W-:Y:S07]  /*bd50*/  LDSM.16.M88.4 R212, [R230+0x5080] ;  /* 0x00508000e6d4783b */ /* 0x002fee0000000200 */
[-C--:B------:R-:W-:Y:S01]  /*bd60*/  HMMA.16816.F32.BF16 R28, R200, R206.reuse, R28 ;  /* 0x000000cec81c723c */ /* 0x080fe2000004181c */
[----:B------:R-:W0:Y:S07]  /*bd70*/  LDGDEPBAR ;  /* 0x00000000000079af */ /* 0x000e2e0000000000 */
[C---:B------:R-:W-:Y:S01]  /*bd80*/  HMMA.16816.F32.BF16 R32, R192.reuse, R206, R32 ;  /* 0x000000cec020723c */ /* 0x040fe20000041820 */
[----:B------:R-:W-:Y:S07]  /*bd90*/  LDSM.16.M88.4 R216, [R232+0xa080] ;  /* 0x00a08000e8d8783b */ /* 0x000fee0000000200 */
[-C--:B------:R-:W-:Y:S01]  /*bda0*/  HMMA.16816.F32.BF16 R36, R192, R208.reuse, R36 ;  /* 0x000000d0c024723c */ /* 0x080fe20000041824 */
[----:B----4-:R-:W1:Y:S07]  /*bdb0*/  LDSM.16.M88.4 R140, [R232+0x8080] ;  /* 0x00808000e88c783b */ /* 0x010e6e0000000200 */
[C---:B------:R-:W-:Y:S01]  /*bdc0*/  HMMA.16816.F32.BF16 R40, R200.reuse, R208, R40 ;  /* 0x000000d0c828723c */ /* 0x040fe20000041828 */
[----:B------:R-:W4:Y:S07]  /*bdd0*/  LDSM.16.M88.4 R220, [R230+0x5880] ;  /* 0x00588000e6dc783b */ /* 0x000f2e0000000200 */
[-C--:B------:R-:W-:Y:S01]  /*bde0*/  HMMA.16816.F32.BF16 R44, R200, R210.reuse, R44 ;  /* 0x000000d2c82c723c */ /* 0x080fe2000004182c */
[----:B------:R-:W2:Y:S07]  /*bdf0*/  LDSM.16.M88.4 R196, [R230+0x6080] ;  /* 0x00608000e6c4783b */ /* 0x000eae0000000200 */
[----:B------:R-:W-:Y:S01]  /*be00*/  HMMA.16816.F32.BF16 R48, R192, R210, R48 ;  /* 0x000000d2c030723c */ /* 0x000fe20000041830 */
[----:B------:R-:W-:Y:S08]  /*be10*/  LDSM.16.M88.4 R200, [R234+0x8080] ;  /* 0x00808000eac8783b */ /* 0x000ff00000000200 */
[----:B------:R-:W2:Y:S01]  /*be20*/  LDSM.16.M88.4 R204, [R229] ;  /* 0x00000000e5cc783b */ /* 0x000ea20000000200 */
[-C--:B-1----:R-:W-:Y:S07]  /*be30*/  HMMA.16816.F32.BF16 R4, R140, R212.reuse, R4 ;  /* 0x000000d48c04723c */ /* 0x082fee0000041804 */
[----:B------:R-:W1:Y:S01]  /*be40*/  LDSM.16.M88.4 R192, [R234+0xa080] ;  /* 0x00a08000eac0783b */ /* 0x000e620000000200 */
[C---:B------:R-:W-:Y:S07]  /*be50*/  HMMA.16816.F32.BF16 R8, R216.reuse, R212, R8 ;  /* 0x000000d4d808723c */ /* 0x040fee0000041808 */
[----:B------:R-:W1:Y:S01]  /*be60*/  LDSM.16.M88.4 R208, [R229+0x800] ;  /* 0x00080000e5d0783b */ /* 0x000e620000000200 */
[-C--:B------:R-:W-:Y:S08]  /*be70*/  HMMA.16816.F32.BF16 R12, R216, R214.reuse, R12 ;  /* 0x000000d6d80c723c */ /* 0x080ff0000004180c */
[C---:B------:R-:W-:Y:S01]  /*be80*/  HMMA.16816.F32.BF16 R16, R140.reuse, R214, R16 ;  /* 0x000000d68c10723c */ /* 0x040fe20000041810 */
[----:B------:R-:W1:Y:S07]  /*be90*/  LDSM.16.M88.4 R212, [R229+0x1000] ;  /* 0x00100000e5d4783b */ /* 0x000e6e0000000200 */
[-C--:B----4-:R-:W-:Y:S08]  /*bea0*/  HMMA.16816.F32.BF16 R20, R140, R220.reuse, R20 ;  /* 0x000000dc8c14723c */ /* 0x090ff00000041814 */
[C---:B------:R-:W-:Y:S08]  /*beb0*/  HMMA.16816.F32.BF16 R24, R216.reuse, R220, R24 ;  /* 0x000000dcd818723c */ /* 0x040ff00000041818 */
[-C--:B------:R-:W-:Y:S08]  /*bec0*/  HMMA.16816.F32.BF16 R28, R216, R222.reuse, R28 ;  /* 0x000000ded81c723c */ /* 0x080ff0000004181c */
[C---:B------:R-:W-:Y:S01]  /*bed0*/  HMMA.16816.F32.BF16 R32, R140.reuse, R222, R32 ;  /* 0x000000de8c20723c */ /* 0x040fe20000041820 */
[----:B------:R-:W-:Y:S07]  /*bee0*/  LDSM.16.M88.4 R220, [R224+0x7080] ;  /* 0x00708000e0dc783b */ /* 0x000fee0000000200 */
[-C--:B--2---:R-:W-:Y:S08]  /*bef0*/  HMMA.16816.F32.BF16 R36, R140, R196.reuse, R36 ;  /* 0x000000c48c24723c */ /* 0x084ff00000041824 */
[C---:B------:R-:W-:Y:S08]  /*bf00*/  HMMA.16816.F32.BF16 R40, R216.reuse, R196, R40 ;  /* 0x000000c4d828723c */ /* 0x040ff00000041828 */
[-C--:B------:R-:W-:Y:S01]  /*bf10*/  HMMA.16816.F32.BF16 R44, R216, R198.reuse, R44 ;  /* 0x000000c6d82c723c */ /* 0x080fe2000004182c */
[----:B------:R-:W-:Y:S07]  /*bf20*/  LDSM.16.M88.4 R216, [R231+0xe080] ;  /* 0x00e08000e7d8783b */ /* 0x000fee0000000200 */
[----:B------:R-:W-:Y:S01]  /*bf30*/  HMMA.16816.F32.BF16 R48, R140, R198, R48 ;  /* 0x000000c68c30723c */ /* 0x000fe20000041830 */
[----:B------:R-:W-:Y:S07]  /*bf40*/  LDSM.16.M88.4 R140, [R231+0xc080] ;  /* 0x00c08000e78c783b */ /* 0x000fee0000000200 */
[-C--:B------:R-:W-:Y:S01]  /*bf50*/  HMMA.16816.F32.BF16 R4, R200, R204.reuse, R4 ;  /* 0x000000ccc804723c */ /* 0x080fe20000041804 */
        /* <DEDUP_REMOVED lines=15> */
[----:B------:R-:W4:Y:S07]  /*c050*/  LDSM.16.M88.4 R200, [R233+0xc080] ;  /* 0x00c08000e9c8783b */ /* 0x000f2e0000000200 */
        /* <DEDUP_REMOVED lines=17> */
[-C--:B----4-:R-:W-:Y:S01]  /*c170*/  HMMA.16816.F32.BF16 R4, R200, R204.reuse, R4 ;  /* 0x000000ccc804723c */ /* 0x090fe20000041804 */
        /* <DEDUP_REMOVED lines=13> */
[----:B------:R-:W4:Y:S07]  /*c250*/  LDSM.16.M88.4 R208, [R234+0xc080] ;  /* 0x00c08000ead0783b */ /* 0x000f2e0000000200 */
[----:B------:R-:W-:Y:S01]  /*c260*/  HMMA.16816.F32.BF16 R48, R200, R214, R48 ;  /* 0x000000d6c830723c */ /* 0x000fe20000041830 */
[----:B------:R-:W3:Y:S07]  /*c270*/  LDSM.16.M88.4 R200, [R236+0xe080] ;  /* 0x00e08000ecc8783b */ /* 0x000eee0000000200 */
        /* <DEDUP_REMOVED lines=12> */
[-C--:B----4-:R-:W-:Y:S08]  /*c340*/  HMMA.16816.F32.BF16 R4, R208, R220.reuse, R4 ;  /* 0x000000dcd004723c */ /* 0x090ff00000041804 */
        /* <DEDUP_REMOVED lines=30> */
[----:B------:R-:W-:Y:S01]  /*c530*/  MUFU.TANH R197, R10 ;  /* 0x0000000a00c57308 */ /* 0x000fe20000002400 */
[----:B--2---:R-:W-:Y:S09]  /*c540*/  FMNMX.FTZ R0, R196, R138, !PT ;  /* 0x0000008ac4007209 */ /* 0x004ff20007810000 */
[----:B------:R2:W-:Y:S01]  /*c550*/  MUFU.TANH R198, R11 ;  /* 0x0000000b00c67308 */ /* 0x0005e20000002400 */
[----:B---3--:R-:W-:Y:S09]  /*c560*/  FMNMX.FTZ R0, R195, R0, !PT ;  /* 0x00000000c3007209 */ /* 0x008ff20007810000 */
[----:B------:R-:W3:Y:S10]  /*c570*/  MUFU.TANH R16, R16 ;  /* 0x0000001000107308 */ /* 0x000ef40000002400 */
[----:B------:R-:W4:Y:S01]  /*c580*/  MUFU.TANH R17, R17 ;  /* 0x0000001100117308 */ /* 0x000f220000002400 */
[----:B--2---:R-:W2:Y:S01]  /*c590*/  LDSM.16.M88.4 R8, [R229+0x2800] ;  /* 0x00280000e508783b */ /* 0x004ea20000000200 */
[-C--:B-1----:R-:W-:Y:S01]  /*c5a0*/  HMMA.16816.F32.BF16 R20, R208, R4.reuse, R20 ;  /* 0x00000004d014723c */ /* 0x082fe20000041814 */
[----:B------:R-:W-:Y:S07]  /*c5b0*/  DEPBAR.LE SB0, 0x0 ;  /* 0x000080000000791a */ /* 0x000fee0000000000 */
[----:B------:R-:W1:Y:S01]  /*c5c0*/  MUFU.TANH R12, R12 ;  /* 0x0000000c000c7308 */ /* 0x000e620000002400 */
[----:B------:R-:W-:Y:S01]  /*c5d0*/  BAR.SYNC.DEFER_BLOCKING 0x0 ;  /* 0x0000000000007b1d */ /* 0x000fe20000010000 */
[C---:B------:R-:W-:Y:S05]  /*c5e0*/  HMMA.16816.F32.BF16 R24, R200.reuse, R4, R24 ;  /* 0x00000004c818723c */ /* 0x040fea0000041818 */
[----:B---3--:R-:W-:Y:S03]  /*c5f0*/  FMNMX.FTZ R137, R16, R137, !PT ;  /* 0x0000008910897209 */ /* 0x008fe60007810000 */
[----:B------:R-:W3:Y:S01]  /*c600*/  MUFU.TANH R13, R13 ;  /* 0x0000000d000d7308 */ /* 0x000ee20000002400 */
[-C--:B------:R-:W-:Y:S03]  /*c610*/  HMMA.16816.F32.BF16 R28, R200, R6.reuse, R28 ;  /* 0x00000006c81c723c */ /* 0x080fe6000004181c */
[----:B----4-:R-:W-:Y:S05]  /*c620*/  FMNMX.FTZ R137, R17, R137, !PT ;  /* 0x0000008911897209 */ /* 0x010fea0007810000 */
        /* <DEDUP_REMOVED lines=9> */
[-C--:B--2---:R-:W-:Y:S03]  /*c6c0*/  HMMA.16816.F32.BF16 R36, R208, R8.reuse, R36 ;  /* 0x00000008d024723c */ /* 0x084fe60000041824 */
[----:B---3--:R-:W-:Y:S01]  /*c6d0*/  FMNMX.FTZ R0, R13, R0, !PT ;  /* 0x000000000d007209 */ /* 0x008fe20007810000 */
[----:B------:R-:W-:Y:S02]  /*c6e0*/  FMUL.FTZ R26, R26, c[0x0][0x320] ;  /* 0x0000c8001a1a7a20 */ /* 0x000fe40000410000 */
[----:B------:R2:W2:Y:S01]  /*c6f0*/  MUFU.TANH R205, R21 ;  /* 0x0000001500cd7308 */ /* 0x0004a20000002400 */
[----:B------:R-:W-:Y:S01]  /*c700*/  FMUL.FTZ R27, R27, c[0x0][0x320] ;  /* 0x0000c8001b1b7a20 */ /* 0x000fe20000410000 */
[C---:B------:R-:W-:Y:S01]  /*c710*/  HMMA.16816.F32.BF16 R40, R200.reuse, R8, R40 ;  /* 0x00000008c828723c */ /* 0x040fe20000041828 */
[----:B------:R-:W3:Y:S03]  /*c720*/  LDL.64 R8, [R1+0x38] ;  /* 0x0000380001087983 */ /* 0x000ee60000100a00 */
[----:B------:R-:W-:Y:S01]  /*c730*/  FMUL.FTZ R32, R32, c[0x0][0x320] ;  /* 0x0000c80020207a20 */ /* 0x000fe20000410000 */
[----:B----4-:R-:W-:Y:S01]  /*c740*/  FMNMX.FTZ R3, R18, R3, !PT ;  /* 0x0000000312037209 */ /* 0x010fe20007810000 */
[----:B------:R-:W-:Y:S02]  /*c750*/  FMUL.FTZ R24, R24, c[0x0][0x320] ;  /* 0x0000c80018187a20 */ /* 0x000fe40000410000 */
[----:B------:R-:W-:Y:S01]  /*c760*/  MUFU.TANH R215, R22 ;  /* 0x0000001600d77308 */ /* 0x000fe20000002400 */
[-C--:B------:R-:W-:Y:S03]  /*c770*/  HMMA.16816.F32.BF16 R44, R200, R10.reuse, R44 ;  /* 0x0000000ac82c723c */ /* 0x080fe6000004182c */
[----:B------:R-:W-:Y:S01]  /*c780*/  FMUL.FTZ R33, R33, c[0x0][0x320] ;  /* 0x0000c80021217a20 */ /* 0x000fe20000410000 */
[----:B-1----:R-:W-:Y:S01]  /*c790*/  FMNMX.FTZ R137, R206, R137, !PT ;  /* 0x00000089ce897209 */ /* 0x002fe20007810000 */
[----:B------:R-:W-:Y:S02]  /*c7a0*/  FMUL.FTZ R34, R34, c[0x0][0x320] ;  /* 0x0000c80022227a20 */ /* 0x000fe40000410000 */
[----:B------:R-:W-:Y:S01]  /*c7b0*/  FMUL.FTZ R36, R36, c[0x0][0x320] ;  /* 0x0000c80024247a20 */ /* 0x000fe20000410000 */
[----:B------:R-:W-:Y:S01]  /*c7c0*/  HMMA.16816.F32.BF16 R48, R208, R10, R48 ;  /* 0x0000000ad030723c */ /* 0x000fe20000041830 */
[----:B------:R1:W-:Y:S03]  /*c7d0*/  MUFU.TANH R214, R23 ;  /* 0x0000001700d67308 */ /* 0x0003e60000002400 */
[----:B------:R-:W-:Y:S01]  /*c7e0*/  FMUL.FTZ R37, R37, c[0x0][0x320] ;  /* 0x0000c80025257a20 */ /* 0x000fe20000410000 */
[----:B--2---:R-:W-:Y:S01]  /*c7f0*/  MOV R21, c[0x0][0x1e4] ;  /* 0x0000790000157a02 */ /* 0x004fe20000000f00 */
[----:B------:R-:W-:Y:S01]  /*c800*/  FMUL.FTZ R38, R38, c[0x0][0x320] ;  /* 0x0000c80026267a20 */ /* 0x000fe20000410000 */
[----:B------:R-:W-:Y:S01]  /*c810*/  FMNMX.FTZ R137, R205, R137, !PT ;  /* 0x00000089cd897209 */ /* 0x000fe20007810000 */
[----:B------:R-:W-:Y:S01]  /*c820*/  FMUL.FTZ R39, R39, c[0x0][0x320] ;  /* 0x0000c80027277a20 */ /* 0x000fe20000410000 */
[----:B------:R-:W-:Y:S02]  /*c830*/  MOV R10, c[0x0][0x1e0] ;  /* 0x00007800000a7a02 */ /* 0x000fe40000000f00 */
        /* <DEDUP_REMOVED lines=9> */
[----:B-1----:R-:W4:Y:S01]  /*c8d0*/  LDL.64 R22, [R1+0x30] ;  /* 0x0000300001167983 */ /* 0x002f220000100a00 */
        /* <DEDUP_REMOVED lines=11> */
[----:B------:R-:W-:Y:S09]  /*c990*/  FMUL.FTZ R31, R31, c[0x0][0x320] ;  /* 0x0000c8001f1f7a20 */ /* 0x000ff20000410000 */
[----:B------:R-:W2:Y:S01]  /*c9a0*/  MUFU.TANH R216, R25 ;  /* 0x0000001900d87308 */ /* 0x000ea20000002400 */
[----:B-1----:R-:W-:Y:S09]  /*c9b0*/  FMNMX.FTZ R0, R217, R0, !PT ;  /* 0x00000000d9007209 */ /* 0x002ff20007810000 */
[----:B------:R-:W1:Y:S01]  /*c9c0*/  MUFU.TANH R221, R36 ;  /* 0x0000002400dd7308 */ /* 0x000e620000002400 */
[----:B--2---:R-:W-:Y:S09]  /*c9d0*/  FMNMX.FTZ R137, R204, R137, !PT ;  /* 0x00000089cc897209 */ /* 0x004ff20007810000 */
[----:B------:R-:W2:Y:S01]  /*c9e0*/  MUFU.TANH R218, R28 ;  /* 0x0000001c00da7308 */ /* 0x000ea20000002400 */
[----:B------:R-:W-:Y:S09]  /*c9f0*/  FMNMX.FTZ R0, R216, R0, !PT ;  /* 0x00000000d8007209 */ /* 0x000ff20007810000 */
        /* <DEDUP_REMOVED lines=10> */
[----:B------:R2:W-:Y:S01]  /*caa0*/  MUFU.TANH R251, R50 ;  /* 0x0000003200fb7308 */ /* 0x0005e20000002400 */
[----:B------:R-:W-:Y:S09]  /*cab0*/  FMNMX.FTZ R0, R40, R0, !PT ;  /* 0x0000000028007209 */ /* 0x000ff20007810000 */
[----:B------:R-:W2:Y:S01]  /*cac0*/  MUFU.TANH R247, R44 ;  /* 0x0000002c00f77308 */ /* 0x000ea20000002400 */
[----:B-1----:R-:W-:Y:S05]  /*cad0*/  FMNMX.FTZ R137, R245, R137, !PT ;  /* 0x00000089f5897209 */ /* 0x002fea0007810000 */
[----:B------:R-:W1:Y:S04]  /*cae0*/  SHFL.BFLY PT, R4, R137, 0x2, 0x1f ;  /* 0x0c401f0089047f89 */ /* 0x000e6800000e0000 */
[----:B------:R-:W1:Y:S01]  /*caf0*/  MUFU.TANH R19, R19 ;  /* 0x0000001300137308 */ /* 0x000e620000002400 */
[----:B--2---:R-:W-:Y:S04]  /*cb00*/  MOV R50, R133 ;  /* 0x0000008500327202 */ /* 0x004fe80000000f00 */
[----:B------:R-:W-:Y:S05]  /*cb10*/  FMNMX.FTZ R0, R50, R0, !PT ;  /* 0x0000000032007209 */ /* 0x000fea0007810000 */
[----:B------:R-:W2:Y:S01]  /*cb20*/  MUFU.TANH R248, R45 ;  /* 0x0000002d00f87308 */ /* 0x000ea20000002400 */
[----:B------:R-:W-:Y:S09]  /*cb30*/  FMNMX.FTZ R0, R247, R0, !PT ;  /* 0x00000000f7007209 */ /* 0x000ff20007810000 */
[----:B------:R-:W2:Y:S01]  /*cb40*/  MUFU.TANH R207, R34 ;  /* 0x0000002200cf7308 */ /* 0x000ea20000002400 */
[----:B-1----:R-:W-:Y:S02]  /*cb50*/  FMNMX.FTZ R137, R137, R4, !PT ;  /* 0x0000000489897209 */ /* 0x002fe40007810000 */
[----:B------:R-:W-:Y:S02]  /*cb60*/  FMNMX.FTZ R3, R19, R3, !PT ;  /* 0x0000000313037209 */ /* 0x000fe40007810000 */
[----:B------:R-:W-:Y:S01]  /*cb70*/  FMNMX.FTZ R4, R197, R139, !PT ;  /* 0x0000008bc5047209 */ /* 0x000fe20007810000 */
[----:B------:R-:W1:Y:S01]  /*cb80*/  SHFL.BFLY PT, R6, R137, 0x1, 0x1f ;  /* 0x0c201f0089067f89 */ /* 0x000e6200000e0000 */
[----:B------:R-:W-:Y:S03]  /*cb90*/  FMNMX.FTZ R3, R215, R3, !PT ;  /* 0x00000003d7037209 */ /* 0x000fe60007810000 */
[----:B------:R-:W1:Y:S01]  /*cba0*/  MUFU.TANH R212, R35 ;  /* 0x0000002300d47308 */ /* 0x000e620000002400 */
[----:B------:R-:W-:Y:S02]  /*cbb0*/  FMNMX.FTZ R4, R198, R4, !PT ;  /* 0x00000004c6047209 */ /* 0x000fe40007810000 */
[----:B------:R-:W-:Y:S02]  /*cbc0*/  FMNMX.FTZ R3, R214, R3, !PT ;  /* 0x00000003d6037209 */ /* 0x000fe40007810000 */
[----:B--2---:R-:W-:Y:S05]  /*cbd0*/  FMNMX.FTZ R0, R248, R0, !PT ;  /* 0x00000000f8007209 */ /* 0x004fea0007810000 */
[----:B------:R-:W2:Y:S01]  /*cbe0*/  MUFU.TANH R246, R38 ;  /* 0x0000002600f67308 */ /* 0x000ea20000002400 */
[----:B------:R-:W2:Y:S01]  /*cbf0*/  SHFL.BFLY PT, R135, R0, 0x2, 0x1f ;  /* 0x0c401f0000877f89 */ /* 0x000ea200000e0000 */
[----:B------:R-:W-:Y:S08]  /*cc00*/  FMNMX.FTZ R3, R207, R3, !PT ;  /* 0x00000003cf037209 */ /* 0x000ff00007810000 */
[----:B------:R-:W2:Y:S01]  /*cc10*/  MUFU.TANH R249, R39 ;  /* 0x0000002700f97308 */ /* 0x000ea20000002400 */
[----:B-1----:R-:W-:Y:S01]  /*cc20*/  FMNMX.FTZ R137, R137, R6, !PT ;  /* 0x0000000689897209 */ /* 0x002fe20007810000 */
[----:B------:R-:W-:Y:S01]  /*cc30*/  @P5 IMAD.WIDE.U32 R6, R242, c[0x0][0x1e0], RZ ;  /* 0x00007800f2065a25 */ /* 0x000fe200078e00ff */
[----:B------:R-:W-:Y:S03]  /*cc40*/  FMNMX.FTZ R3, R212, R3, !PT ;  /* 0x00000003d4037209 */ /* 0x000fe60007810000 */
[----:B------:R-:W-:Y:S04]  /*cc50*/  FMUL.FTZ R142, R137, c[0x0][0x2d0] ;  /* 0x0000b400898e7a20 */ /* 0x000fe80000410000 */
[----:B------:R-:W1:Y:S01]  /*cc60*/  MUFU.TANH R14, R14 ;  /* 0x0000000e000e7308 */ /* 0x000e620000002400 */
[----:B--2---:R-:W-:Y:S02]  /*cc70*/  FMNMX.FTZ R3, R246, R3, !PT ;  /* 0x00000003f6037209 */ /* 0x004fe40007810000 */
[----:B------:R-:W-:Y:S07]  /*cc80*/  FMNMX.FTZ R135, R0, R135, !PT ;  /* 0x0000008700877209 */ /* 0x000fee0007810000 */
[----:B------:R-:W2:Y:S01]  /*cc90*/  MUFU.TANH R15, R15 ;  /* 0x0000000f000f7308 */ /* 0x000ea20000002400 */
[----:B------:R-:W-:Y:S04]  /*cca0*/  FMNMX.FTZ R3, R249, R3, !PT ;  /* 0x00000003f9037209 */ /* 0x000fe80007810000 */
[----:B------:R-:W-:Y:S05]  /*ccb0*/  FMNMX.FTZ R3, R251, R3, !PT ;  /* 0x00000003fb037209 */ /* 0x000fea0007810000 */
[----:B------:R-:W2:Y:S01]  /*ccc0*/  MUFU.TANH R49, R51 ;  /* 0x0000003300317308 */ /* 0x000ea20000002400 */
[----:B-1----:R-:W-:Y:S09]  /*ccd0*/  FMNMX.FTZ R4, R14, R4, !PT ;  /* 0x000000040e047209 */ /* 0x002ff20007810000 */
[----:B------:R-:W1:Y:S01]  /*cce0*/  MUFU.TANH R201, R26 ;  /* 0x0000001a00c97308 */ /* 0x000e620000002400 */
[----:B--2---:R-:W-:Y:S09]  /*ccf0*/  FMNMX.FTZ R0, R15, R4, !PT ;  /* 0x000000040f007209 */ /* 0x004ff20007810000 */
[----:B------:R-:W2:Y:S01]  /*cd00*/  MUFU.TANH R200, R27 ;  /* 0x0000001b00c87308 */ /* 0x000ea20000002400 */
[----:B------:R-:W-:Y:S05]  /*cd10*/  FMNMX.FTZ R3, R49, R3, !PT ;  /* 0x0000000331037209 */ /* 0x000fea0007810000 */
[----:B------:R-:W3:Y:S04]  /*cd20*/  SHFL.BFLY PT, R5, R3, 0x2, 0x1f ;  /* 0x0c401f0003057f89 */ /* 0x000ee800000e0000 */
[----:B------:R-:W3:Y:S01]  /*cd30*/  MUFU.TANH R202, R30 ;  /* 0x0000001e00ca7308 */ /* 0x000ee20000002400 */
[----:B-1----:R-:W-:Y:S01]  /*cd40*/  FMNMX.FTZ R4, R201, R0, !PT ;  /* 0x00000000c9047209 */ /* 0x002fe20007810000 */
[----:B------:R-:W-:Y:S08]  /*cd50*/  FMUL.FTZ R0, R47, c[0x0][0x320] ;  /* 0x0000c8002f007a20 */ /* 0x000ff00000410000 */
[----:B------:R1:W-:Y:S01]  /*cd60*/  MUFU.TANH R141, R0 ;  /* 0x00000000008d7308 */ /* 0x0003e20000002400 */
[----:B--2---:R-:W-:Y:S09]  /*cd70*/  FMNMX.FTZ R4, R200, R4, !PT ;  /* 0x00000004c8047209 */ /* 0x004ff20007810000 */
[----:B------:R-:W2:Y:S01]  /*cd80*/  MUFU.TANH R203, R31 ;  /* 0x0000001f00cb7308 */ /* 0x000ea20000002400 */
[----:B---3--:R-:W-:Y:S02]  /*cd90*/  FMNMX.FTZ R3, R3, R5, !PT ;  /* 0x0000000503037209 */ /* 0x008fe40007810000 */
[----:B------:R-:W-:Y:S01]  /*cda0*/  FMNMX.FTZ R4, R202, R4, !PT ;  /* 0x00000004ca047209 */ /* 0x000fe20007810000 */
[----:B------:R-:W3:Y:S06]  /*cdb0*/  SHFL.BFLY PT, R5, R135, 0x1, 0x1f ;  /* 0x0c201f0087057f89 */ /* 0x000eec00000e0000 */
[----:B------:R-:W3:Y:S01]  /*cdc0*/  MUFU.TANH R250, R42 ;  /* 0x0000002a00fa7308 */ /* 0x000ee20000002400 */
[----:B-1----:R-:W-:Y:S01]  /*cdd0*/  FADD.FTZ R0, -R137, R2 ;  /* 0x0000000289007221 */ /* 0x002fe20000010100 */
[----:B------:R-:W1:Y:S03]  /*cde0*/  SHFL.BFLY PT, R136, R3, 0x1, 0x1f ;  /* 0x0c201f0003887f89 */ /* 0x000e6600000e0000 */
[----:B------:R-:W-:Y:S05]  /*cdf0*/  FMUL.FTZ R0, R0, c[0x0][0x2d0] ;  /* 0x0000b40000007a20 */ /* 0x000fea0000410000 */
[----:B------:R-:W4:Y:S01]  /*ce00*/  MUFU.TANH R252, R43 ;  /* 0x0000002b00fc7308 */ /* 0x000f220000002400 */
[----:B--2---:R-:W-:Y:S01]  /*ce10*/  FMNMX.FTZ R2, R203, R4, !PT ;  /* 0x00000004cb027209 */ /* 0x004fe20007810000 */
[----:B------:R-:W-:Y:S08]  /*ce20*/  FFMA.FTZ R4, R192, c[0x0][0x2d0], -R142 ;  /* 0x0000b400c0047a23 */ /* 0x000ff0000001088e */
[----:B------:R2:W2:Y:S01]  /*ce30*/  MUFU.EX2 R134, R0 ;  /* 0x0000000000867308 */ /* 0x0004a20000000800 */
[----:B---3--:R-:W-:Y:S02]  /*ce40*/  FMNMX.FTZ R135, R135, R5, !PT ;  /* 0x0000000587877209 */ /* 0x008fe40007810000 */
[----:B------:R-:W-:Y:S03]  /*ce50*/  FMNMX.FTZ R2, R250, R2, !PT ;  /* 0x00000002fa027209 */ /* 0x000fe60007810000 */
[----:B------:R-:W-:Y:S01]  /*ce60*/  FMUL.FTZ R192, R135, c[0x0][0x2d0] ;  /* 0x0000b40087c07a20 */ /* 0x000fe20000410000 */
[----:B-1----:R-:W-:Y:S03]  /*ce70*/  FMNMX.FTZ R136, R3, R136, !PT ;  /* 0x0000008803887209 */ /* 0x002fe60007810000 */
[----:B------:R-:W1:Y:S01]  /*ce80*/  MUFU.TANH R140, R46 ;  /* 0x0000002e008c7308 */ /* 0x000e620000002400 */
[----:B----4-:R-:W-:Y:S09]  /*ce90*/  @P5 MOV R5, R23 ;  /* 0x0000001700055202 */ /* 0x010ff20000000f00 */
[----:B------:R3:W4:Y:S01]  /*cea0*/  MUFU.EX2 R223, R4 ;  /* 0x0000000400df7308 */ /* 0x0007220000000800 */
[----:B--2---:R-:W-:Y:S01]  /*ceb0*/  FMNMX.FTZ R0, R252, R2, !PT ;  /* 0x00000002fc007209 */ /* 0x004fe20007810000 */
[----:B------:R-:W-:Y:S02]  /*cec0*/  FADD.FTZ R2, -R136, R132 ;  /* 0x0000008488027221 */ /* 0x000fe40000010100 */
[----:B------:R-:W-:Y:S02]  /*ced0*/  FMUL.FTZ R32, R134, R172 ;  /* 0x000000ac86207220 */ /* 0x000fe40000410000 */
[----:B------:R-:W-:Y:S02]  /*cee0*/  FMUL.FTZ R2, R2, c[0x0][0x2d0] ;  /* 0x0000b40002027a20 */ /* 0x000fe40000410000 */
[----:B------:R-:W-:Y:S02]  /*cef0*/  FMUL.FTZ R33, R134, R173 ;  /* 0x000000ad86217220 */ /* 0x000fe40000410000 */
[----:B------:R2:W2:Y:S01]  /*cf00*/  MUFU.EX2 R133, R2 ;  /* 0x0000000200857308 */ /* 0x0004a20000000800 */
[----:B-1----:R-:W-:Y:S01]  /*cf10*/  FMNMX.FTZ R0, R140, R0, !PT ;  /* 0x000000008c007209 */ /* 0x002fe20007810000 */
[C---:B------:R-:W-:Y:S02]  /*cf20*/  FMUL.FTZ R52, R134.reuse, R52 ;  /* 0x0000003486347220 */ /* 0x040fe40000410000 */
[C---:B------:R-:W-:Y:S01]  /*cf30*/  FMUL.FTZ R53, R134.reuse, R53 ;  /* 0x0000003586357220 */ /* 0x040fe20000410000 */
[----:B------:R-:W-:Y:S01]  /*cf40*/  FMNMX.FTZ R0, R141, R0, !PT ;  /* 0x000000008d007209 */ /* 0x000fe20007810000 */
[C---:B------:R-:W-:Y:S02]  /*cf50*/  FMUL.FTZ R64, R134.reuse, R64 ;  /* 0x0000004086407220 */ /* 0x040fe40000410000 */
[C---:B------:R-:W-:Y:S02]  /*cf60*/  FMUL.FTZ R65, R134.reuse, R65 ;  /* 0x0000004186417220 */ /* 0x040fe40000410000 */
[----:B------:R-:W1:Y:S01]  /*cf70*/  SHFL.BFLY PT, R3, R0, 0x2, 0x1f ;  /* 0x0c401f0000037f89 */ /* 0x000e6200000e0000 */
[----:B---3--:R-:W-:Y:S01]  /*cf80*/  @P5 SHF.R.S32.HI R4, RZ, 0x1f, R242 ;  /* 0x0000001fff045819 */ /* 0x008fe200000114f2 */
[C---:B------:R-:W-:Y:S01]  /*cf90*/  FMUL.FTZ R68, R134.reuse, R68 ;  /* 0x0000004486447220 */ /* 0x040fe20000410000 */
[----:B----4-:R-:W-:Y:S01]  /*cfa0*/  MOV R173, R223 ;  /* 0x000000df00ad7202 */ /* 0x010fe20000000f00 */
[C---:B------:R-:W-:Y:S02]  /*cfb0*/  FMUL.FTZ R69, R134.reuse, R69 ;  /* 0x0000004586457220 */ /* 0x040fe40000410000 */
[C---:B------:R-:W-:Y:S02]  /*cfc0*/  FMUL.FTZ R80, R134.reuse, R80 ;  /* 0x0000005086507220 */ /* 0x040fe40000410000 */
[C---:B------:R-:W-:Y:S02]  /*cfd0*/  FMUL.FTZ R81, R134.reuse, R81 ;  /* 0x0000005186517220 */ /* 0x040fe40000410000 */
[C---:B------:R-:W-:Y:S02]  /*cfe0*/  FMUL.FTZ R84, R134.reuse, R84 ;  /* 0x0000005486547220 */ /* 0x040fe40000410000 */
[----:B------:R-:W-:Y:S02]  /*cff0*/  FMUL.FTZ R85, R134, R85 ;  /* 0x0000005586557220 */ /* 0x000fe40000410000 */
[----:B--2---:R-:W-:Y:S02]  /*d000*/  FADD.FTZ R2, -R135, R138 ;  /* 0x0000008a87027221 */ /* 0x004fe40000010100 */
[--C-:B------:R-:W-:Y:S02]  /*d010*/  FFMA.FTZ R138, R206, c[0x0][0x2d0], -R142.reuse ;  /* 0x0000b400ce8a7a23 */ /* 0x100fe4000001088e */
[----:B------:R-:W-:Y:S02]  /*d020*/  FMUL.FTZ R2, R2, c[0x0][0x2d0] ;  /* 0x0000b40002027a20 */ /* 0x000fe40000410000 */
[C---:B------:R-:W-:Y:S01]  /*d030*/  FMUL.FTZ R34, R133.reuse, R174 ;  /* 0x000000ae85227220 */ /* 0x040fe20000410000 */
[----:B------:R-:W-:Y:S01]  /*d040*/  MOV R174, R252 ;  /* 0x000000fc00ae7202 */ /* 0x000fe20000000f00 */
[----:B------:R2:W3:Y:S01]  /*d050*/  MUFU.EX2 R132, R2 ;  /* 0x0000000200847308 */ /* 0x0004e20000000800 */
[C---:B------:R-:W-:Y:S01]  /*d060*/  FMUL.FTZ R35, R133.reuse, R175 ;  /* 0x000000af85237220 */ /* 0x040fe20000410000 */
[----:B-1----:R-:W-:Y:S01]  /*d070*/  FMNMX.FTZ R0, R0, R3, !PT ;  /* 0x0000000300007209 */ /* 0x002fe20007810000 */
[C---:B------:R-:W-:Y:S01]  /*d080*/  FMUL.FTZ R51, R133.reuse, R191 ;  /* 0x000000bf85337220 */ /* 0x040fe20000410000 */
[----:B------:R-:W-:Y:S01]  /*d090*/  MOV R175, R250 ;  /* 0x000000fa00af7202 */ /* 0x000fe20000000f00 */
        /* <DEDUP_REMOVED lines=10> */
[--C-:B--2---:R-:W-:Y:S02]  /*d140*/  FFMA.FTZ R2, R143, c[0x0][0x2d0], -R142.reuse ;  /* 0x0000b4008f027a23 */ /* 0x104fe4000001088e */
[----:B------:R-:W-:Y:S02]  /*d150*/  FMUL.FTZ R143, R136, c[0x0][0x2d0] ;  /* 0x0000b400888f7a20 */ /* 0x000fe40000410000 */
[----:B------:R-:W1:Y:S01]  /*d160*/  MUFU.EX2 R48, R2 ;  /* 0x0000000200307308 */ /* 0x000e620000000800 */
[----:B---3--:R-:W-:Y:S02]  /*d170*/  FMUL.FTZ R45, R132, R185 ;  /* 0x000000b9842d7220 */ /* 0x008fe40000410000 */
[--C-:B------:R-:W-:Y:S02]  /*d180*/  FFMA.FTZ R3, R194, c[0x0][0x2d0], -R143.reuse ;  /* 0x0000b400c2037a23 */ /* 0x100fe4000001088f */
        /* <DEDUP_REMOVED lines=11> */
[----:B-1----:R-:W-:Y:S01]  /*d240*/  MOV R169, R48 ;  /* 0x0000003000a97202 */ /* 0x002fe20000000f00 */
[--C-:B------:R-:W-:Y:S02]  /*d250*/  FFMA.FTZ R2, R16, c[0x0][0x2d0], -R142.reuse ;  /* 0x0000b40010027a23 */ /* 0x100fe4000001088e */
[----:B------:R-:W-:Y:S02]  /*d260*/  FMUL.FTZ R16, R134, R156 ;  /* 0x0000009c86107220 */ /* 0x000fe40000410000 */
[----:B------:R1:W-:Y:S01]  /*d270*/  MUFU.EX2 R24, R2 ;  /* 0x0000000200187308 */ /* 0x0003e20000000800 */
[C---:B------:R-:W-:Y:S02]  /*d280*/  FMUL.FTZ R77, R132.reuse, R77 ;  /* 0x0000004d844d7220 */ /* 0x040fe40000410000 */
[C---:B------:R-:W-:Y:S02]  /*d290*/  FMUL.FTZ R88, R132.reuse, R88 ;  /* 0x0000005884587220 */ /* 0x040fe40000410000 */
[--C-:B--2---:R-:W-:Y:S02]  /*d2a0*/  FFMA.FTZ R3, R193, c[0x0][0x2d0], -R143.reuse ;  /* 0x0000b400c1037a23 */ /* 0x104fe4000001088f */
[C---:B------:R-:W-:Y:S02]  /*d2b0*/  FMUL.FTZ R89, R132.reuse, R89 ;  /* 0x0000005984597220 */ /* 0x040fe40000410000 */
[C---:B------:R-:W-:Y:S01]  /*d2c0*/  FMUL.FTZ R92, R132.reuse, R92 ;  /* 0x0000005c845c7220 */ /* 0x040fe20000410000 */
[----:B------:R2:W-:Y:S01]  /*d2d0*/  MUFU.EX2 R44, R3 ;  /* 0x00000003002c7308 */ /* 0x0005e20000000800 */
[----:B------:R-:W-:Y:S02]  /*d2e0*/  FMUL.FTZ R93, R132, R93 ;  /* 0x0000005d845d7220 */ /* 0x000fe40000410000 */
[C---:B------:R-:W-:Y:S02]  /*d2f0*/  FMUL.FTZ R96, R134.reuse, R96 ;  /* 0x0000006086607220 */ /* 0x040fe40000410000 */
[C---:B------:R-:W-:Y:S02]  /*d300*/  FMUL.FTZ R97, R134.reuse, R97 ;  /* 0x0000006186617220 */ /* 0x040fe40000410000 */
[C---:B------:R-:W-:Y:S02]  /*d310*/  FMUL.FTZ R98, R133.reuse, R98 ;  /* 0x0000006285627220 */ /* 0x040fe40000410000 */
[----:B------:R-:W-:Y:S02]  /*d320*/  FMUL.FTZ R99, R133, R99 ;  /* 0x0000006385637220 */ /* 0x000fe40000410000 */
[C---:B------:R-:W-:Y:S02]  /*d330*/  FMUL.FTZ R100, R134.reuse, R100 ;  /* 0x0000006486647220 */ /* 0x040fe40000410000 */
[C---:B------:R-:W-:Y:S02]  /*d340*/  FMUL.FTZ R101, R134.reuse, R101 ;  /* 0x0000006586657220 */ /* 0x040fe40000410000 */
[----:B-1----:R-:W-:Y:S02]  /*d350*/  FFMA.FTZ R2, R17, c[0x0][0x2d0], -R142 ;  /* 0x0000b40011027a23 */ /* 0x002fe4000001088e */
[----:B------:R-:W-:Y:S02]  /*d360*/  FMUL.FTZ R17, R134, R157 ;  /* 0x0000009d86117220 */ /* 0x000fe40000410000 */
[----:B------:R1:W3:Y:S01]  /*d370*/  MUFU.EX2 R11, R2 ;  /* 0x00000002000b7308 */ /* 0x0002e20000000800 */
[C---:B------:R-:W-:Y:S02]  /*d380*/  FMUL.FTZ R102, R133.reuse, R102 ;  /* 0x0000006685667220 */ /* 0x040fe40000410000 */
[C---:B------:R-:W-:Y:S02]  /*d390*/  FMUL.FTZ R103, R133.reuse, R103 ;  /* 0x0000006785677220 */ /* 0x040fe40000410000 */
[--C-:B--2---:R-:W-:Y:S02]  /*d3a0*/  FFMA.FTZ R3, R18, c[0x0][0x2d0], -R143.reuse ;  /* 0x0000b40012037a23 */ /* 0x104fe4000001088f */
[C---:B------:R-:W-:Y:S02]  /*d3b0*/  FMUL.FTZ R18, R133.reuse, R158 ;  /* 0x0000009e85127220 */ /* 0x040fe40000410000 */
[C---:B------:R-:W-:Y:S01]  /*d3c0*/  FMUL.FTZ R104, R132.reuse, R104 ;  /* 0x0000006884687220 */ /* 0x040fe20000410000 */
[----:B------:R2:W-:Y:S01]  /*d3d0*/  MUFU.EX2 R20, R3 ;  /* 0x0000000300147308 */ /* 0x0005e20000000800 */
[C---:B------:R-:W-:Y:S02]  /*d3e0*/  FMUL.FTZ R105, R132.reuse, R105 ;  /* 0x0000006984697220 */ /* 0x040fe40000410000 */
[C---:B------:R-:W-:Y:S02]  /*d3f0*/  FMUL.FTZ R108, R132.reuse, R108 ;  /* 0x0000006c846c7220 */ /* 0x040fe40000410000 */
[----:B------:R-:W-:Y:S02]  /*d400*/  FMUL.FTZ R109, R132, R109 ;  /* 0x0000006d846d7220 */ /* 0x000fe40000410000 */
[C---:B------:R-:W-:Y:S02]  /*d410*/  FMUL.FTZ R112, R134.reuse, R112 ;  /* 0x0000007086707220 */ /* 0x040fe40000410000 */
[C---:B------:R-:W-:Y:S02]  /*d420*/  FMUL.FTZ R113, R134.reuse, R113 ;  /* 0x0000007186717220 */ /* 0x040fe40000410000 */
[C---:B------:R-:W-:Y:S02]  /*d430*/  FMUL.FTZ R114, R133.reuse, R114 ;  /* 0x0000007285727220 */ /* 0x040fe40000410000 */
[C---:B------:R-:W-:Y:S01]  /*d440*/  FMUL.FTZ R115, R133.reuse, R115 ;  /* 0x0000007385737220 */ /* 0x040fe20000410000 */
[----:B-1----:R-:W2:Y:S01]  /*d450*/  SHFL.BFLY PT, R2, R0, 0x1, 0x1f ;  /* 0x0c201f0000027f89 */ /* 0x002ea200000e0000 */
        /* <DEDUP_REMOVED lines=10> */
[C---:B------:R-:W-:Y:S02]  /*d500*/  FMUL.FTZ R130, R133.reuse, R130 ;  /* 0x0000008285827220 */ /* 0x040fe40000410000 */
[----:B------:R-:W-:Y:S01]  /*d510*/  FMUL.FTZ R131, R133, R131 ;  /* 0x0000008385837220 */ /* 0x000fe20000410000 */
[----:B--2---:R-:W-:Y:S01]  /*d520*/  FMNMX.FTZ R3, R0, R2, !PT ;  /* 0x0000000200037209 */ /* 0x004fe20007810000 */
[----:B------:R-:W-:Y:S01]  /*d530*/  @P5 IMAD R2, R4, c[0x0][0x1e0], RZ ;  /* 0x0000780004025a24 */ /* 0x000fe200078e02ff */
[----:B------:R-:W-:Y:S01]  /*d540*/  @P5 MOV R4, R8 ;  /* 0x0000000800045202 */ /* 0x000fe20000000f00 */
[----:B------:R-:W-:Y:S02]  /*d550*/  FFMA.FTZ R0, R19, c[0x0][0x2d0], -R143 ;  /* 0x0000b40013007a23 */ /* 0x000fe4000001088f */
[----:B------:R-:W-:Y:S02]  /*d560*/  @P5 IMAD R2, R242, c[0x0][0x1e4], R2 ;  /* 0x00007900f2025a24 */ /* 0x000fe400078e0202 */
[----:B------:R-:W-:Y:S01]  /*d570*/  @P5 IMAD.WIDE.U32 R4, R6, 0x30, R4 ;  /* 0x0000003006045825 */ /* 0x000fe200078e0004 */
[----:B------:R1:W-:Y:S02]  /*d580*/  MUFU.EX2 R194, R0 ;  /* 0x0000000000c27308 */ /* 0x0003e40000000800 */
[----:B------:R-:W-:Y:S01]  /*d590*/  @P5 IADD3 R2, R7, R2, RZ ;  /* 0x0000000207025210 */ /* 0x000fe20007ffe0ff */
[--C-:B------:R-:W-:Y:S01]  /*d5a0*/  FFMA.FTZ R6, R196, c[0x0][0x2d0], -R192.reuse ;  /* 0x0000b400c4067a23 */ /* 0x100fe200000108c0 */
[----:B---3--:R-:W-:Y:S01]  /*d5b0*/  MOV R196, R11 ;  /* 0x0000000b00c47202 */ /* 0x008fe20000000f00 */
[--C-:B------:R-:W-:Y:S02]  /*d5c0*/  FFMA.FTZ R7, R195, c[0x0][0x2d0], -R192.reuse ;  /* 0x0000b400c3077a23 */ /* 0x100fe400000108c0 */
[----:B------:R-:W-:Y:S02]  /*d5d0*/  @P5 IMAD R2, R2, 0x30, RZ ;  /* 0x0000003002025824 */ /* 0x000fe400078e02ff */
[----:B------:R-:W-:Y:S01]  /*d5e0*/  FFMA.FTZ R11, R12, c[0x0][0x2d0], -R192 ;  /* 0x0000b4000c0b7a23 */ /* 0x000fe200000108c0 */
[----:B------:R2:W3:Y:S01]  /*d5f0*/  MUFU.EX2 R42, R6 ;  /* 0x00000006002a7308 */ /* 0x0004e20000000800 */
[----:B------:R-:W-:Y:S01]  /*d600*/  FMUL.FTZ R12, R132, R152 ;  /* 0x00000098840c7220 */ /* 0x000fe20000410000 */
[----:B------:R-:W-:Y:S01]  /*d610*/  @P5 IADD3 R2, R5, R2, RZ ;  /* 0x0000000205025210 */ /* 0x000fe20007ffe0ff */
[----:B------:R-:W-:Y:S03]  /*d620*/  FMUL.FTZ R19, R133, R159 ;  /* 0x0000009f85137220 */ /* 0x000fe60000410000 */
[----:B------:R-:W-:Y:S02]  /*d630*/  @P5 SHF.L.U64.HI R5, R4, 0x1, R2 ;  /* 0x0000000104055819 */ /* 0x000fe40000010202 */
[C---:B------:R-:W-:Y:S02]  /*d640*/  @P5 SHF.L.U32 R2, R10.reuse, 0x5, RZ ;  /* 0x000000050a025819 */ /* 0x040fe400000006ff */
[----:B------:R4:W4:Y:S01]  /*d650*/  MUFU.EX2 R41, R7 ;  /* 0x0000000700297308 */ /* 0x0009220000000800 */
[----:B------:R-:W-:Y:S01]  /*d660*/  @P5 SHF.L.U64.HI R10, R10, 0x5, R21 ;  /* 0x000000050a0a5819 */ /* 0x000fe20000010215 */
[----:B-1----:R-:W-:Y:S01]  /*d670*/  FADD.FTZ R0, -R3, R139 ;  /* 0x0000008b03007221 */ /* 0x002fe20000010100 */
[----:B------:R-:W-:Y:S03]  /*d680*/  MOV R139, R251 ;  /* 0x000000fb008b7202 */ /* 0x000fe60000000f00 */
[----:B------:R-:W-:Y:S04]  /*d690*/  FMUL.FTZ R0, R0, c[0x0][0x2d0] ;  /* 0x0000b40000007a20 */ /* 0x000fe80000410000 */
[----:B------:R1:W-:Y:S01]  /*d6a0*/  MUFU.EX2 R195, R11 ;  /* 0x0000000b00c37308 */ /* 0x0003e20000000800 */
[----:B------:R-:W-:Y:S01]  /*d6b0*/  FFMA.FTZ R139, R139, c[0x0][0x2d0], -R143 ;  /* 0x0000b4008b8b7a23 */ /* 0x000fe2000001088f */
[----:B--2---:R-:W-:Y:S02]  /*d6c0*/  @P5 SHF.L.U32 R6, R4, 0x1, RZ ;  /* 0x0000000104065819 */ /* 0x004fe400000006ff */
[----:B---3--:R-:W-:Y:S02]  /*d6d0*/  MOV R172, R42 ;  /* 0x0000002a00ac7202 */ /* 0x008fe40000000f00 */
[C---:B------:R-:W-:Y:S02]  /*d6e0*/  @P5 IADD3 R8, P2, R6.reuse, 0x80, RZ ;  /* 0x0000008006085810 */ /* 0x040fe40007f5e0ff */
[----:B------:R-:W-:Y:S02]  /*d6f0*/  @P5 IADD3 R6, P0, R6, c[0x0][0x1c8], RZ ;  /* 0x0000720006065a10 */ /* 0x000fe40007f1e0ff */
[----:B------:R-:W2:Y:S01]  /*d700*/  MUFU.EX2 R0, R0 ;  /* 0x0000000000007308 */ /* 0x000ea20000000800 */
[----:B------:R-:W-:Y:S02]  /*d710*/  @P5 IADD3 R8, P1, R8, c[0x0][0x1c8], RZ ;  /* 0x0000720008085a10 */ /* 0x000fe40007f3e0ff */
[----:B----4-:R-:W-:Y:S02]  /*d720*/  @P5 IADD3.X R7, R5, c[0x0][0x1cc], RZ, P0, !PT ;  /* 0x0000730005075a10 */ /* 0x010fe400007fe4ff */
[----:B------:R-:W-:Y:S02]  /*d730*/  @P5 IADD3.X R9, RZ, c[0x0][0x1cc], R5, P1, P2 ;  /* 0x00007300ff095a10 */ /* 0x000fe40000fe4405 */
[----:B------:R-:W-:Y:S01]  /*d740*/  @P5 IADD3 R4, P0, R6, R2, RZ ;  /* 0x0000000206045210 */ /* 0x000fe20007f1e0ff */
[----:B------:R3:W-:Y:S01]  /*d750*/  @P5 LDGSTS.E.BYPASS.LTC128B.128 [R243+0x5080], [R6.64], !P4 ;  /* 0x0508000006f35fae */ /* 0x0007e2000e101d4e */
[----:B------:R-:W-:Y:S02]  /*d760*/  MOV R168, R41 ;  /* 0x0000002900a87202 */ /* 0x000fe40000000f00 */
[----:B------:R-:W-:Y:S01]  /*d770*/  @P5 IADD3.X R5, R7, R10, RZ, P0, !PT ;  /* 0x0000000a07055210 */ /* 0x000fe200007fe4ff */
[----:B-1----:R-:W-:Y:S01]  /*d780*/  FFMA.FTZ R11, R13, c[0x0][0x2d0], -R192 ;  /* 0x0000b4000d0b7a23 */ /* 0x002fe200000108c0 */
[----:B------:R-:W-:Y:S01]  /*d790*/  ISETP.GT.AND P0, PT, R244, UR4, PT ;  /* 0x00000004f4007c0c */ /* 0x000fe2000bf04270 */
[----:B------:R-:W-:Y:S02]  /*d7a0*/  FMUL.FTZ R13, R132, R153 ;  /* 0x00000099840d7220 */ /* 0x000fe40000410000 */
[----:B------:R1:W-:Y:S01]  /*d7b0*/  @P5 LDGSTS.E.BYPASS.LTC128B.128 [R243+0x6880], [R8.64], !P3 ;  /* 0x0688000008f35fae */ /* 0x0003e2000d901d4e */
[----:B------:R-:W4:Y:S01]  /*d7c0*/  MUFU.EX2 R193, R11 ;  /* 0x0000000b00c17308 */ /* 0x000f220000000800 */
[----:B------:R-:W-:Y:S06]  /*d7d0*/  MOV R244, R242 ;  /* 0x000000f200f47202 */ /* 0x000fec0000000f00 */
[----:B------:R1:W-:Y:S01]  /*d7e0*/  @P5 LDGSTS.E.BYPASS.LTC128B.128 [R243+0x5880], [R4.64], !P4 ;  /* 0x0588000004f35fae */ /* 0x0003e2000e101d4e */
[C---:B--2---:R-:W-:Y:S01]  /*d7f0*/  FMUL.FTZ R30, R0.reuse, R170 ;  /* 0x000000aa001e7220 */ /* 0x044fe20000410000 */
[----:B------:R-:W-:Y:S01]  /*d800*/  MOV R170, R44 ;  /* 0x0000002c00aa7202 */ /* 0x000fe20000000f00 */
[C---:B------:R-:W-:Y:S02]  /*d810*/  FMUL.FTZ R26, R0.reuse, R166 ;  /* 0x000000a6001a7220 */ /* 0x040fe40000410000 */
[C---:B------:R-:W-:Y:S02]  /*d820*/  FMUL.FTZ R27, R0.reuse, R167 ;  /* 0x000000a7001b7220 */ /* 0x040fe40000410000 */
[C---:B------:R-:W-:Y:S01]  /*d830*/  FMUL.FTZ R43, R0.reuse, R183 ;  /* 0x000000b7002b7220 */ /* 0x040fe20000410000 */
[----:B------:R2:W-:Y:S01]  /*d840*/  @P5 LDGSTS.E.BYPASS.LTC128B.128 [R243+0x7080], [R4.64+0x80], !P3 ;  /* 0x0708008004f35fae */ /* 0x0005e2000d901d4e */
[----:B------:R-:W-:Y:S01]  /*d850*/  MOV R183, R245 ;  /* 0x000000f500b77202 */ /* 0x000fe20000000f00 */
[----:B------:R-:W-:Y:S01]  /*d860*/  FMUL.FTZ R31, R0, R171 ;  /* 0x000000ab001f7220 */ /* 0x000fe20000410000 */
[----:B---3--:R-:W-:Y:S01]  /*d870*/  @P5 IADD3 R6, P1, R4, R2, RZ ;  /* 0x0000000204065210 */ /* 0x008fe20007f3e0ff */
[----:B------:R-:W-:Y:S01]  /*d880*/  FMUL.FTZ R2, R3, c[0x0][0x2d0] ;  /* 0x0000b40003027a20 */ /* 0x000fe20000410000 */
[----:B------:R-:W-:Y:S01]  /*d890*/  MOV R171, R222 ;  /* 0x000000de00ab7202 */ /* 0x000fe20000000f00 */
[C---:B------:R-:W-:Y:S01]  /*d8a0*/  FMUL.FTZ R46, R0.reuse, R186 ;  /* 0x000000ba002e7220 */ /* 0x040fe20000410000 */
[----:B------:R-:W-:Y:S01]  /*d8b0*/  @P5 IADD3.X R7, R5, R10, RZ, P1, !PT ;  /* 0x0000000a05075210 */ /* 0x000fe20000ffe4ff */
[C---:B------:R-:W-:Y:S01]  /*d8c0*/  FMUL.FTZ R10, R0.reuse, R150 ;  /* 0x00000096000a7220 */ /* 0x040fe20000410000 */
[----:B----4-:R-:W-:Y:S01]  /*d8d0*/  F2FP.BF16.PACK_AB R150, R193, R195 ;  /* 0x000000c3c196723e */ /* 0x010fe200000010ff */
[----:B------:R-:W-:Y:S02]  /*d8e0*/  FMUL.FTZ R11, R0, R151 ;  /* 0x00000097000b7220 */ /* 0x000fe40000410000 */
[----:B------:R3:W-:Y:S01]  /*d8f0*/  @P5 LDGSTS.E.BYPASS.LTC128B.128 [R243+0x6080], [R6.64], !P4 ;  /* 0x0608000006f35fae */ /* 0x0007e2000e101d4e */
[--C-:B-1----:R-:W-:Y:S01]  /*d900*/  FFMA.FTZ R8, R197, c[0x0][0x2d0], -R2.reuse ;  /* 0x0000b400c5087a23 */ /* 0x102fe20000010802 */
[----:B------:R-:W-:Y:S01]  /*d910*/  MOV R197, R20 ;  /* 0x0000001400c57202 */ /* 0x000fe20000000f00 */
[----:B------:R-:W-:Y:S02]  /*d920*/  FMUL.FTZ R9, R132, R149 ;  /* 0x0000009584097220 */ /* 0x000fe40000410000 */
[----:B------:R1:W-:Y:S01]  /*d930*/  MUFU.EX2 R209, R8 ;  /* 0x0000000800d17308 */ /* 0x0003e20000000800 */
[C---:B------:R-:W-:Y:S02]  /*d940*/  FMUL.FTZ R47, R0.reuse, R187 ;  /* 0x000000bb002f7220 */ /* 0x040fe40000410000 */
[----:B------:R3:W-:Y:S01]  /*d950*/  @P5 LDGSTS.E.BYPASS.LTC128B.128 [R243+0x7880], [R6.64+0x80], !P3 ;  /* 0x0788008006f35fae */ /* 0x0007e2000d901d4e */
[C---:B------:R-:W-:Y:S02]  /*d960*/  FMUL.FTZ R58, R0.reuse, R58 ;  /* 0x0000003a003a7220 */ /* 0x040fe40000410000 */
[C---:B------:R-:W-:Y:S02]  /*d970*/  FMUL.FTZ R59, R0.reuse, R59 ;  /* 0x0000003b003b7220 */ /* 0x040fe40000410000 */
[----:B------:R-:W-:Y:S02]  /*d980*/  FMUL.FTZ R62, R0, R62 ;  /* 0x0000003e003e7220 */ /* 0x000fe40000410000 */
[----:B--2---:R-:W-:Y:S01]  /*d990*/  FMUL.FTZ R5, R134, R145 ;  /* 0x0000009186057220 */ /* 0x004fe20000410000 */
[----:B------:R-:W-:Y:S01]  /*d9a0*/  F2FP.BF16.PACK_AB R145, R44, R222 ;  /* 0x000000de2c91723e */ /* 0x000fe200000010ff */
[----:B------:R-:W-:Y:S01]  /*d9b0*/  FMUL.FTZ R44, R132, R184 ;  /* 0x000000b8842c7220 */ /* 0x000fe20000410000 */
[----:B------:R-:W2:Y:S01]  /*d9c0*/  LDSM.16.MT88.4 R20, [R225+0x2080] ;  /* 0x00208000e114783b */ /* 0x000ea20000004200 */
[----:B------:R4:W-:Y:S01]  /*d9d0*/  MUFU.EX2 R184, R138 ;  /* 0x0000008a00b87308 */ /* 0x0009e20000000800 */
[----:B------:R-:W-:Y:S01]  /*d9e0*/  FFMA.FTZ R4, R198, c[0x0][0x2d0], -R2 ;  /* 0x0000b400c6047a23 */ /* 0x000fe20000010802 */
[----:B------:R-:W-:Y:S01]  /*d9f0*/  MOV R198, R24 ;  /* 0x0000001800c67202 */ /* 0x000fe20000000f00 */
[----:B------:R-:W-:Y:S02]  /*da00*/  FMUL.FTZ R24, R132, R164 ;  /* 0x000000a484187220 */ /* 0x000fe40000410000 */
[C---:B------:R-:W-:Y:S02]  /*da10*/  FMUL.FTZ R63, R0.reuse, R63 ;  /* 0x0000003f003f7220 */ /* 0x040fe40000410000 */
[----:B------:R-:W2:Y:S01]  /*da20*/  LDSM.16.MT88.4 R36, [R226+0x2080] ;  /* 0x00208000e224783b */ /* 0x000ea20000004200 */
[----:B------:R-:W-:Y:S02]  /*da30*/  FMUL.FTZ R74, R0, R74 ;  /* 0x0000004a004a7220 */ /* 0x000fe40000410000 */
[----:B------:R-:W4:Y:S01]  /*da40*/  MUFU.EX2 R210, R4 ;  /* 0x0000000400d27308 */ /* 0x000f220000000800 */
[C---:B-1----:R-:W-:Y:S01]  /*da50*/  FMUL.FTZ R8, R132.reuse, R148 ;  /* 0x0000009484087220 */ /* 0x042fe20000410000 */
[----:B------:R-:W-:Y:S01]  /*da60*/  F2FP.BF16.PACK_AB R148, R41, R42 ;  /* 0x0000002a2994723e */ /* 0x000fe200000010ff */
[----:B------:R-:W-:Y:S01]  /*da70*/  FMUL.FTZ R41, R132, R181 ;  /* 0x000000b584297220 */ /* 0x000fe20000410000 */
[----:B------:R-:W-:Y:S01]  /*da80*/  MOV R181, R249 ;  /* 0x000000f900b57202 */ /* 0x000fe20000000f00 */
[----:B------:R-:W-:Y:S01]  /*da90*/  FMUL.FTZ R42, R0, R182 ;  /* 0x000000b6002a7220 */ /* 0x000fe20000410000 */
[----:B------:R-:W-:Y:S01]  /*daa0*/  MOV R182, R246 ;  /* 0x000000f600b67202 */ /* 0x000fe20000000f00 */
[C---:B---3--:R-:W-:Y:S01]  /*dab0*/  FMUL.FTZ R6, R133.reuse, R146 ;  /* 0x0000009285067220 */ /* 0x048fe20000410000 */
[----:B------:R-:W-:Y:S01]  /*dac0*/  F2FP.BF16.PACK_AB R146, R196, R198 ;  /* 0x000000c6c492723e */ /* 0x000fe200000010ff */
[----:B------:R-:W-:Y:S01]  /*dad0*/  FMUL.FTZ R7, R133, R147 ;  /* 0x0000009385077220 */ /* 0x000fe20000410000 */
[----:B------:R-:W-:Y:S01]  /*dae0*/  F2FP.BF16.PACK_AB R147, R194, R197 ;  /* 0x000000c5c293723e */ /* 0x000fe200000010ff */
[----:B------:R-:W-:Y:S01]  /*daf0*/  LDSM.16.MT88.4 R156, [R227+0x2080] ;  /* 0x00208000e39c783b */ /* 0x000fe20000004200 */
[C---:B------:R-:W-:Y:S02]  /*db00*/  FMUL.FTZ R75, R0.reuse, R75 ;  /* 0x0000004b004b7220 */ /* 0x040fe40000410000 */
[----:B----4-:R-:W-:Y:S02]  /*db10*/  FFMA.FTZ R138, R205, c[0x0][0x2d0], -R142 ;  /* 0x0000b400cd8a7a23 */ /* 0x010fe4000001088e */
[C---:B------:R-:W-:Y:S02]  /*db20*/  FMUL.FTZ R78, R0.reuse, R78 ;  /* 0x0000004e004e7220 */ /* 0x040fe40000410000 */
[----:B------:R1:W-:Y:S01]  /*db30*/  MUFU.EX2 R185, R138 ;  /* 0x0000008a00b97308 */ /* 0x0003e20000000800 */
[C---:B------:R-:W-:Y:S01]  /*db40*/  FMUL.FTZ R79, R0.reuse, R79 ;  /* 0x0000004f004f7220 */ /* 0x040fe20000410000 */
[----:B------:R-:W-:Y:S01]  /*db50*/  LDSM.16.MT88.4 R164, [R228+0x2880] ;  /* 0x00288000e4a4783b */ /* 0x000fe20000004200 */
[C---:B------:R-:W-:Y:S02]  /*db60*/  FMUL.FTZ R90, R0.reuse, R90 ;  /* 0x0000005a005a7220 */ /* 0x040fe40000410000 */
[----:B------:R-:W-:Y:S01]  /*db70*/  FMUL.FTZ R91, R0, R91 ;  /* 0x0000005b005b7220 */ /* 0x000fe20000410000 */
[----:B------:R-:W-:Y:S01]  /*db80*/  F2FP.BF16.PACK_AB R149, R210, R209 ;  /* 0x000000d1d295723e */ /* 0x000fe200000010ff */
[----:B------:R-:W-:Y:S02]  /*db90*/  FFMA.FTZ R4, R14, c[0x0][0x2d0], -R2 ;  /* 0x0000b4000e047a23 */ /* 0x000fe40000010802 */
[C---:B------:R-:W-:Y:S01]  /*dba0*/  FMUL.FTZ R14, R0.reuse, R154 ;  /* 0x0000009a000e7220 */ /* 0x040fe20000410000 */
[----:B------:R-:W0:Y:S01]  /*dbb0*/  LDGDEPBAR ;  /* 0x00000000000079af */ /* 0x000e220000000000 */
[----:B------:R3:W-:Y:S01]  /*dbc0*/  MUFU.EX2 R211, R4 ;  /* 0x0000000400d37308 */ /* 0x0007e20000000800 */
[C---:B------:R-:W-:Y:S02]  /*dbd0*/  FMUL.FTZ R94, R0.reuse, R94 ;  /* 0x0000005e005e7220 */ /* 0x040fe40000410000 */
[C---:B------:R-:W-:Y:S02]  /*dbe0*/  FMUL.FTZ R95, R0.reuse, R95 ;  /* 0x0000005f005f7220 */ /* 0x040fe40000410000 */
[C---:B------:R-:W-:Y:S02]  /*dbf0*/  FMUL.FTZ R106, R0.reuse, R106 ;  /* 0x0000006a006a7220 */ /* 0x040fe40000410000 */
[C---:B------:R-:W-:Y:S02]  /*dc00*/  FMUL.FTZ R107, R0.reuse, R107 ;  /* 0x0000006b006b7220 */ /* 0x040fe40000410000 */
[C---:B------:R-:W-:Y:S02]  /*dc10*/  FMUL.FTZ R110, R0.reuse, R110 ;  /* 0x0000006e006e7220 */ /* 0x040fe40000410000 */
[C---:B------:R-:W-:Y:S02]  /*dc20*/  FMUL.FTZ R111, R0.reuse, R111 ;  /* 0x0000006f006f7220 */ /* 0x040fe40000410000 */
[----:B-1----:R-:W-:Y:S02]  /*dc30*/  FFMA.FTZ R138, R199, c[0x0][0x2d0], -R142 ;  /* 0x0000b400c78a7a23 */ /* 0x002fe4000001088e */
[C---:B------:R-:W-:Y:S02]  /*dc40*/  FMUL.FTZ R122, R0.reuse, R122 ;  /* 0x0000007a007a7220 */ /* 0x040fe40000410000 */
[----:B------:R1:W-:Y:S01]  /*dc50*/  MUFU.EX2 R252, R138 ;  /* 0x0000008a00fc7308 */ /* 0x0003e20000000800 */
[C---:B------:R-:W-:Y:S02]  /*dc60*/  FMUL.FTZ R123, R0.reuse, R123 ;  /* 0x0000007b007b7220 */ /* 0x040fe40000410000 */
[C---:B------:R-:W-:Y:S02]  /*dc70*/  FMUL.FTZ R126, R0.reuse, R126 ;  /* 0x0000007e007e7220 */ /* 0x040fe40000410000 */
[C---:B------:R-:W-:Y:S02]  /*dc80*/  FMUL.FTZ R127, R0.reuse, R127 ;  /* 0x0000007f007f7220 */ /* 0x040fe40000410000 */
[--C-:B---3--:R-:W-:Y:S02]  /*dc90*/  FFMA.FTZ R4, R15, c[0x0][0x2d0], -R2.reuse ;  /* 0x0000b4000f047a23 */ /* 0x108fe40000010802 */
[----:B------:R-:W-:Y:S02]  /*dca0*/  FMUL.FTZ R15, R0, R155 ;  /* 0x0000009b000f7220 */ /* 0x000fe40000410000 */
[----:B------:R3:W4:Y:S01]  /*dcb0*/  MUFU.EX2 R213, R4 ;  /* 0x0000000400d57308 */ /* 0x0007220000000800 */
[----:B------:R-:W2:Y:S01]  /*dcc0*/  LDSM.16.MT88.4 R152, [R228+0x2080] ;  /* 0x00208000e498783b */ /* 0x000ea20000004200 */
[----:B------:R-:W-:Y:S02]  /*dcd0*/  FFMA.FTZ R140, R140, c[0x0][0x2d0], -R2 ;  /* 0x0000b4008c8c7a23 */ /* 0x000fe40000010802 */
[----:B-1----:R-:W-:Y:S06]  /*dce0*/  FFMA.FTZ R138, R204, c[0x0][0x2d0], -R142 ;  /* 0x0000b400cc8a7a23 */ /* 0x002fec000001088e */
[----:B------:R1:W-:Y:S01]  /*dcf0*/  MUFU.EX2 R251, R138 ;  /* 0x0000008a00fb7308 */ /* 0x0003e20000000800 */
[----:B---3--:R-:W-:Y:S01]  /*dd00*/  FMUL.FTZ R4, R134, R144 ;  /* 0x0000009086047220 */ /* 0x008fe20000410000 */
[----:B------:R-:W-:Y:S01]  /*dd10*/  F2FP.BF16.PACK_AB R144, R48, R223 ;  /* 0x000000df3090723e */ /* 0x000fe200000010ff */
[C---:B------:R-:W-:Y:S01]  /*dd20*/  FMUL.FTZ R48, R134.reuse, R188 ;  /* 0x000000bc86307220 */ /* 0x040fe20000410000 */
[----:B----4-:R-:W-:Y:S05]  /*dd30*/  F2FP.BF16.PACK_AB R151, R213, R211 ;  /* 0x000000d3d597723e */ /* 0x010fea00000010ff */
[-C--:B--2---:R-:W-:Y:S08]  /*dd40*/  HMMA.16816.F32.BF16 R4, R144, R20.reuse, R4 ;  /* 0x000000149004723c */ /* 0x084ff00000041804 */
[C---:B------:R-:W-:Y:S04]  /*dd50*/  HMMA.16816.F32.BF16 R8, R148.reuse, R20, R8 ;  /* 0x000000149408723c */ /* 0x040fe80000041808 */
[--C-:B-1----:R-:W-:Y:S02]  /*dd60*/  FFMA.FTZ R138, R215, c[0x0][0x2d0], -R143.reuse ;  /* 0x0000b400d78a7a23 */ /* 0x102fe4000001088f */
[----:B------:R-:W-:Y:S01]  /*dd70*/  MUFU.EX2 R215, R139 ;  /* 0x0000008b00d77308 */ /* 0x000fe20000000800 */
[C---:B------:R-:W-:Y:S01]  /*dd80*/  FMUL.FTZ R20, R134.reuse, R160 ;  /* 0x000000a086147220 */ /* 0x040fe20000410000 */
[-C--:B------:R-:W-:Y:S04]  /*dd90*/  HMMA.16816.F32.BF16 R12, R148, R22.reuse, R12 ;  /* 0x00000016940c723c */ /* 0x080fe8000004180c */
[----:B------:R-:W-:Y:S04]  /*dda0*/  FMUL.FTZ R21, R134, R161 ;  /* 0x000000a186157220 */ /* 0x000fe80000410000 */
[C---:B------:R-:W-:Y:S01]  /*ddb0*/  HMMA.16816.F32.BF16 R16, R144.reuse, R22, R16 ;  /* 0x000000169010723c */ /* 0x040fe20000041810 */
[----:B------:R1:W-:Y:S06]  /*ddc0*/  MUFU.EX2 R250, R138 ;  /* 0x0000008a00fa7308 */ /* 0x0003ec0000000800 */
[C---:B------:R-:W-:Y:S02]  /*ddd0*/  FMUL.FTZ R22, R133.reuse, R162 ;  /* 0x000000a285167220 */ /* 0x040fe40000410000 */
[C---:B------:R-:W-:Y:S02]  /*dde0*/  FMUL.FTZ R23, R133.reuse, R163 ;  /* 0x000000a385177220 */ /* 0x040fe40000410000 */
[----:B------:R-:W-:Y:S01]  /*ddf0*/  LDSM.16.MT88.4 R160, [R226+0x2880] ;  /* 0x00288000e2a0783b */ /* 0x000fe20000004200 */
[----:B------:R-:W-:Y:S04]  /*de00*/  MUFU.EX2 R139, R140 ;  /* 0x0000008c008b7308 */ /* 0x000fe80000000800 */
[-C--:B------:R-:W-:Y:S08]  /*de10*/  HMMA.16816.F32.BF16 R20, R144, R36.reuse, R20 ;  /* 0x000000249014723c */ /* 0x080ff00000041814 */
[C---:B------:R-:W-:Y:S04]  /*de20*/  HMMA.16816.F32.BF16 R24, R148.reuse, R36, R24 ;  /* 0x000000249418723c */ /* 0x040fe80000041818 */
[--C-:B-1----:R-:W-:Y:S03]  /*de30*/  FFMA.FTZ R138, R214, c[0x0][0x2d0], -R143.reuse ;  /* 0x0000b400d68a7a23 */ /* 0x102fe6000001088f */
[C---:B------:R-:W-:Y:S01]  /*de40*/  FMUL.FTZ R36, R134.reuse, R176 ;  /* 0x000000b086247220 */ /* 0x040fe20000410000 */
[-C--:B------:R-:W-:Y:S01]  /*de50*/  HMMA.16816.F32.BF16 R28, R148, R38.reuse, R28 ;  /* 0x00000026941c723c */ /* 0x080fe2000004181c */
[----:B------:R1:W-:Y:S03]  /*de60*/  MUFU.EX2 R249, R138 ;  /* 0x0000008a00f97308 */ /* 0x0003e60000000800 */
[----:B------:R-:W-:Y:S01]  /*de70*/  MOV R176, R248 ;  /* 0x000000f800b07202 */ /* 0x000fe20000000f00 */
[----:B------:R-:W-:Y:S01]  /*de80*/  FMUL.FTZ R37, R134, R177 ;  /* 0x000000b186257220 */ /* 0x000fe20000410000 */
[----:B------:R-:W-:Y:S02]  /*de90*/  MOV R177, R247 ;  /* 0x000000f700b17202 */ /* 0x000fe40000000f00 */
[C---:B------:R-:W-:Y:S07]  /*dea0*/  HMMA.16816.F32.BF16 R32, R144.reuse, R38, R32 ;  /* 0x000000269020723c */ /* 0x040fee0000041820 */
[C---:B------:R-:W-:Y:S01]  /*deb0*/  FMUL.FTZ R38, R133.reuse, R178 ;  /* 0x000000b285267220 */ /* 0x040fe20000410000 */
[----:B------:R-:W-:Y:S01]  /*dec0*/  MOV R178, R50 ;  /* 0x0000003200b27202 */ /* 0x000fe20000000f00 */
[C---:B------:R-:W-:Y:S03]  /*ded0*/  FMUL.FTZ R39, R133.reuse, R179 ;  /* 0x000000b385277220 */ /* 0x040fe60000410000 */
[----:B------:R-:W-:Y:S01]  /*dee0*/  FMUL.FTZ R50, R133, R190 ;  /* 0x000000be85327220 */ /* 0x000fe20000410000 */
[----:B------:R-:W-:Y:S01]  /*def0*/  MOV R179, R40 ;  /* 0x0000002800b37202 */ /* 0x000fe20000000f00 */
[----:B------:R-:W-:Y:S01]  /*df00*/  FMUL.FTZ R40, R132, R180 ;  /* 0x000000b484287220 */ /* 0x000fe20000410000 */
[----:B------:R-:W-:Y:S01]  /*df10*/  MOV R180, R49 ;  /* 0x0000003100b47202 */ /* 0x000fe20000000f00 */
[-C--:B------:R-:W-:Y:S03]  /*df20*/  HMMA.16816.F32.BF16 R36, R144, R152.reuse, R36 ;  /* 0x000000989024723c */ /* 0x080fe60000041824 */
[--C-:B-1----:R-:W-:Y:S02]  /*df30*/  FFMA.FTZ R138, R207, c[0x0][0x2d0], -R143.reuse ;  /* 0x0000b400cf8a7a23 */ /* 0x102fe4000001088f */
[----:B------:R-:W-:Y:S02]  /*df40*/  FMUL.FTZ R49, R134, R189 ;  /* 0x000000bd86317220 */ /* 0x000fe40000410000 */
[----:B------:R1:W-:Y:S01]  /*df50*/  MUFU.EX2 R248, R138 ;  /* 0x0000008a00f87308 */ /* 0x0003e20000000800 */
[C---:B------:R-:W-:Y:S01]  /*df60*/  HMMA.16816.F32.BF16 R40, R148.reuse, R152, R40 ;  /* 0x000000989428723c */ /* 0x040fe20000041828 */
[----:B------:R-:W-:Y:S07]  /*df70*/  LDSM.16.MT88.4 R188, [R228+0x3080] ;  /* 0x00308000e4bc783b */ /* 0x000fee0000004200 */
[-C--:B------:R-:W-:Y:S08]  /*df80*/  HMMA.16816.F32.BF16 R44, R148, R154.reuse, R44 ;  /* 0x0000009a942c723c */ /* 0x080ff0000004182c */
[C---:B------:R-:W-:Y:S01]  /*df90*/  HMMA.16816.F32.BF16 R48, R144.reuse, R154, R48 ;  /* 0x0000009a9030723c */ /* 0x040fe20000041830 */
[----:B------:R-:W2:Y:S03]  /*dfa0*/  LDSM.16.MT88.4 R152, [R225+0x3880] ;  /* 0x00388000e198783b */ /* 0x000ea60000004200 */
[--C-:B-1----:R-:W-:Y:S04]  /*dfb0*/  FFMA.FTZ R138, R212, c[0x0][0x2d0], -R143.reuse ;  /* 0x0000b400d48a7a23 */ /* 0x102fe8000001088f */
[-C--:B------:R-:W-:Y:S01]  /*dfc0*/  HMMA.16816.F32.BF16 R52, R144, R156.reuse, R52 ;  /* 0x0000009c9034723c */ /* 0x080fe20000041834 */
[----:B------:R1:W-:Y:S07]  /*dfd0*/  MUFU.EX2 R247, R138 ;  /* 0x0000008a00f77308 */ /* 0x0003ee0000000800 */
[C---:B------:R-:W-:Y:S08]  /*dfe0*/  HMMA.16816.F32.BF16 R56, R148.reuse, R156, R56 ;  /* 0x0000009c9438723c */ /* 0x040ff00000041838 */
[-C--:B------:R-:W-:Y:S08]  /*dff0*/  HMMA.16816.F32.BF16 R60, R148, R158.reuse, R60 ;  /* 0x0000009e943c723c */ /* 0x080ff0000004183c */
[C---:B------:R-:W-:Y:S01]  /*e000*/  HMMA.16816.F32.BF16 R64, R144.reuse, R158, R64 ;  /* 0x0000009e9040723c */ /* 0x040fe20000041840 */
[----:B------:R-:W3:Y:S03]  /*e010*/  LDSM.16.MT88.4 R156, [R226+0x3880] ;  /* 0x00388000e29c783b */ /* 0x000ee60000004200 */
[--C-:B-1----:R-:W-:Y:S04]  /*e020*/  FFMA.FTZ R138, R217, c[0x0][0x2d0], -R192.reuse ;  /* 0x0000b400d98a7a23 */ /* 0x102fe800000108c0 */
[----:B------:R1:W-:Y:S01]  /*e030*/  MUFU.EX2 R246, R138 ;  /* 0x0000008a00f67308 */ /* 0x0003e20000000800 */
[-C--:B--2---:R-:W-:Y:S08]  /*e040*/  HMMA.16816.F32.BF16 R68, R144, R152.reuse, R68 ;  /* 0x000000989044723c */ /* 0x084ff00000041844 */
[C---:B------:R-:W-:Y:S08]  /*e050*/  HMMA.16816.F32.BF16 R72, R148.reuse, R152, R72 ;  /* 0x000000989448723c */ /* 0x040ff00000041848 */
[-C--:B------:R-:W-:Y:S04]  /*e060*/  HMMA.16816.F32.BF16 R76, R148, R154.reuse, R76 ;  /* 0x0000009a944c723c */ /* 0x080fe8000004184c */
[--C-:B-1----:R-:W-:Y:S04]  /*e070*/  FFMA.FTZ R138, R216, c[0x0][0x2d0], -R192.reuse ;  /* 0x0000b400d88a7a23 */ /* 0x102fe800000108c0 */
[C---:B------:R-:W-:Y:S01]  /*e080*/  HMMA.16816.F32.BF16 R80, R144.reuse, R154, R80 ;  /* 0x0000009a9050723c */ /* 0x040fe20000041850 */
[----:B------:R-:W1:Y:S01]  /*e090*/  LDSM.16.MT88.4 R152, [R228+0x3880] ;  /* 0x00388000e498783b */ /* 0x000e620000004200 */
[----:B------:R2:W4:Y:S06]  /*e0a0*/  MUFU.EX2 R245, R138 ;  /* 0x0000008a00f57308 */ /* 0x00052c0000000800 */
[-C--:B---3--:R-:W-:Y:S08]  /*e0b0*/  HMMA.16816.F32.BF16 R84, R144, R156.reuse, R84 ;  /* 0x0000009c9054723c */ /* 0x088ff00000041854 */
[C---:B------:R-:W-:Y:S08]  /*e0c0*/  HMMA.16816.F32.BF16 R88, R148.reuse, R156, R88 ;  /* 0x0000009c9458723c */ /* 0x040ff00000041858 */
[-C--:B------:R-:W-:Y:S04]  /*e0d0*/  HMMA.16816.F32.BF16 R92, R148, R158.reuse, R92 ;  /* 0x0000009e945c723c */ /* 0x080fe8000004185c */
[--C-:B--2---:R-:W-:Y:S04]  /*e0e0*/  FFMA.FTZ R138, R218, c[0x0][0x2d0], -R192.reuse ;  /* 0x0000b400da8a7a23 */ /* 0x104fe800000108c0 */
[C---:B------:R-:W-:Y:S01]  /*e0f0*/  HMMA.16816.F32.BF16 R96, R144.reuse, R158, R96 ;  /* 0x0000009e9060723c */ /* 0x040fe20000041860 */
[----:B------:R2:W-:Y:S01]  /*e100*/  MUFU.EX2 R223, R138 ;  /* 0x0000008a00df7308 */ /* 0x0005e20000000800 */
[----:B------:R-:W3:Y:S06]  /*e110*/  LDSM.16.MT88.4 R156, [R227+0x3880] ;  /* 0x00388000e39c783b */ /* 0x000eec0000004200 */
[-C--:B-1----:R-:W-:Y:S08]  /*e120*/  HMMA.16816.F32.BF16 R100, R144, R152.reuse, R100 ;  /* 0x000000989064723c */ /* 0x082ff00000041864 */
[C---:B------:R-:W-:Y:S08]  /*e130*/  HMMA.16816.F32.BF16 R104, R148.reuse, R152, R104 ;  /* 0x000000989468723c */ /* 0x040ff00000041868 */
[-C--:B------:R-:W-:Y:S04]  /*e140*/  HMMA.16816.F32.BF16 R108, R148, R154.reuse, R108 ;  /* 0x0000009a946c723c */ /* 0x080fe8000004186c */
[----:B--2---:R-:W-:Y:S04]  /*e150*/  FFMA.FTZ R138, R219, c[0x0][0x2d0], -R192 ;  /* 0x0000b400db8a7a23 */ /* 0x004fe800000108c0 */
[C---:B------:R-:W-:Y:S01]  /*e160*/  HMMA.16816.F32.BF16 R112, R144.reuse, R154, R112 ;  /* 0x0000009a9070723c */ /* 0x040fe20000041870 */
[----:B------:R1:W2:Y:S01]  /*e170*/  MUFU.EX2 R222, R138 ;  /* 0x0000008a00de7308 */ /* 0x0002a20000000800 */
[----:B------:R-:W2:Y:S06]  /*e180*/  LDSM.16.MT88.4 R152, [R225+0x2880] ;  /* 0x00288000e198783b */ /* 0x000eac0000004200 */
[-C--:B---3--:R-:W-:Y:S08]  /*e190*/  HMMA.16816.F32.BF16 R116, R144, R156.reuse, R116 ;  /* 0x0000009c9074723c */ /* 0x088ff00000041874 */
[C---:B------:R-:W-:Y:S08]  /*e1a0*/  HMMA.16816.F32.BF16 R120, R148.reuse, R156, R120 ;  /* 0x0000009c9478723c */ /* 0x040ff00000041878 */
[-C--:B------:R-:W-:Y:S04]  /*e1b0*/  HMMA.16816.F32.BF16 R124, R148, R158.reuse, R124 ;  /* 0x0000009e947c723c */ /* 0x080fe8000004187c */
[--C-:B-1----:R-:W-:Y:S03]  /*e1c0*/  FFMA.FTZ R138, R201, c[0x0][0x2d0], -R2.reuse ;  /* 0x0000b400c98a7a23 */ /* 0x102fe60000010802 */
[----:B----4-:R-:W-:Y:S01]  /*e1d0*/  F2FP.BF16.PACK_AB R148, R245, R246 ;  /* 0x000000f6f594723e */ /* 0x010fe200000010ff */
[----:B------:R-:W-:Y:S01]  /*e1e0*/  HMMA.16816.F32.BF16 R128, R144, R158, R128 ;  /* 0x0000009e9080723c */ /* 0x000fe20000041880 */
[----:B------:R1:W-:Y:S01]  /*e1f0*/  MUFU.EX2 R205, R138 ;  /* 0x0000008a00cd7308 */ /* 0x0003e20000000800 */
[----:B------:R-:W-:Y:S02]  /*e200*/  LDSM.16.MT88.4 R156, [R225+0x4080] ;  /* 0x00408000e19c783b */ /* 0x000fe40000004200 */
[----:B--2---:R-:W-:Y:S03]  /*e210*/  F2FP.BF16.PACK_AB R150, R222, R223 ;  /* 0x000000dfde96723e */ /* 0x004fe600000010ff */
[----:B------:R-:W-:Y:S02]  /*e220*/  F2FP.BF16.PACK_AB R144, R185, R184 ;  /* 0x000000b8b990723e */ /* 0x000fe400000010ff */
[----:B------:R-:W-:Y:S03]  /*e230*/  F2FP.BF16.PACK_AB R146, R251, R252 ;  /* 0x000000fcfb92723e */ /* 0x000fe600000010ff */
[----:B------:R-:W-:Y:S02]  /*e240*/  F2FP.BF16.PACK_AB R145, R249, R250 ;  /* 0x000000faf991723e */ /* 0x000fe400000010ff */
[----:B------:R-:W-:Y:S07]  /*e250*/  F2FP.BF16.PACK_AB R147, R247, R248 ;  /* 0x000000f8f793723e */ /* 0x000fee00000010ff */
[-C--:B------:R-:W-:Y:S03]  /*e260*/  HMMA.16816.F32.BF16 R4, R144, R152.reuse, R4 ;  /* 0x000000989004723c */ /* 0x080fe60000041804 */
[--C-:B-1----:R-:W-:Y:S04]  /*e270*/  FFMA.FTZ R138, R200, c[0x0][0x2d0], -R2.reuse ;  /* 0x0000b400c88a7a23 */ /* 0x102fe80000010802 */
[----:B------:R1:W2:Y:S02]  /*e280*/  MUFU.EX2 R204, R138 ;  /* 0x0000008a00cc7308 */ /* 0x0002a40000000800 */
[--C-:B-1----:R-:W-:Y:S03]  /*e290*/  FFMA.FTZ R138, R202, c[0x0][0x2d0], -R2.reuse ;  /* 0x0000b400ca8a7a23 */ /* 0x102fe60000010802 */
        /* <DEDUP_REMOVED lines=8> */
[-C--:B------:R-:W-:Y:S08]  /*e320*/  HMMA.16816.F32.BF16 R12, R148, R154.reuse, R12 ;  /* 0x0000009a940c723c */ /* 0x080ff0000004180c */
[C---:B------:R-:W-:Y:S01]  /*e330*/  HMMA.16816.F32.BF16 R16, R144.reuse, R154, R16 ;  /* 0x0000009a9010723c */ /* 0x040fe20000041810 */
[----:B------:R-:W2:Y:S03]  /*e340*/  LDSM.16.MT88.4 R152, [R227+0x2880] ;  /* 0x00288000e398783b */ /* 0x000ea60000004200 */
[--C-:B-1----:R-:W-:Y:S04]  /*e350*/  FFMA.FTZ R138, R220, c[0x0][0x2d0], -R142.reuse ;  /* 0x0000b400dc8a7a23 */ /* 0x102fe8000001088e */
[-C--:B------:R-:W-:Y:S01]  /*e360*/  HMMA.16816.F32.BF16 R20, R144, R160.reuse, R20 ;  /* 0x000000a09014723c */ /* 0x080fe20000041814 */
[----:B------:R1:W3:Y:S07]  /*e370*/  MUFU.EX2 R219, R138 ;  /* 0x0000008a00db7308 */ /* 0x0002ee0000000800 */
[C---:B------:R-:W-:Y:S08]  /*e380*/  HMMA.16816.F32.BF16 R24, R148.reuse, R160, R24 ;  /* 0x000000a09418723c */ /* 0x040ff00000041818 */
[-C--:B------:R-:W-:Y:S08]  /*e390*/  HMMA.16816.F32.BF16 R28, R148, R162.reuse, R28 ;  /* 0x000000a2941c723c */ /* 0x080ff0000004181c */
[C---:B------:R-:W-:Y:S01]  /*e3a0*/  HMMA.16816.F32.BF16 R32, R144.reuse, R162, R32 ;  /* 0x000000a29020723c */ /* 0x040fe20000041820 */
[----:B------:R-:W4:Y:S03]  /*e3b0*/  LDSM.16.MT88.4 R160, [R226+0x4080] ;  /* 0x00408000e2a0783b */ /* 0x000f260000004200 */
[--C-:B-1----:R-:W-:Y:S01]  /*e3c0*/  FFMA.FTZ R138, R208, c[0x0][0x2d0], -R142.reuse ;  /* 0x0000b400d08a7a23 */ /* 0x102fe2000001088e */
[----:B---3--:R-:W-:Y:S03]  /*e3d0*/  F2FP.BF16.PACK_AB R140, R219, R221 ;  /* 0x000000dddb8c723e */ /* 0x008fe600000010ff */
[-C--:B------:R-:W-:Y:S01]  /*e3e0*/  HMMA.16816.F32.BF16 R36, R144, R164.reuse, R36 ;  /* 0x000000a49024723c */ /* 0x080fe20000041824 */
[----:B------:R1:W-:Y:S07]  /*e3f0*/  MUFU.EX2 R220, R138 ;  /* 0x0000008a00dc7308 */ /* 0x0003ee0000000800 */
[C---:B------:R-:W-:Y:S08]  /*e400*/  HMMA.16816.F32.BF16 R40, R148.reuse, R164, R40 ;  /* 0x000000a49428723c */ /* 0x040ff00000041828 */
[-C--:B------:R-:W-:Y:S08]  /*e410*/  HMMA.16816.F32.BF16 R44, R148, R166.reuse, R44 ;  /* 0x000000a6942c723c */ /* 0x080ff0000004182c */
[C---:B------:R-:W-:Y:S01]  /*e420*/  HMMA.16816.F32.BF16 R48, R144.reuse, R166, R48 ;  /* 0x000000a69030723c */ /* 0x040fe20000041830 */
[----:B------:R-:W-:Y:S03]  /*e430*/  LDSM.16.MT88.4 R164, [R225+0x3080] ;  /* 0x00308000e1a4783b */ /* 0x000fe60000004200 */
[----:B-1----:R-:W-:Y:S01]  /*e440*/  FFMA.FTZ R138, R183, c[0x0][0x2d0], -R142 ;  /* 0x0000b400b78a7a23 */ /* 0x002fe2000001088e */
[----:B------:R-:W-:Y:S03]  /*e450*/  MOV R183, R193 ;  /* 0x000000c100b77202 */ /* 0x000fe60000000f00 */
[-C--:B--2---:R-:W-:Y:S01]  /*e460*/  HMMA.16816.F32.BF16 R52, R144, R152.reuse, R52 ;  /* 0x000000989034723c */ /* 0x084fe20000041834 */
[----:B------:R1:W2:Y:S07]  /*e470*/  MUFU.EX2 R218, R138 ;  /* 0x0000008a00da7308 */ /* 0x0002ae0000000800 */
[C---:B------:R-:W-:Y:S08]  /*e480*/  HMMA.16816.F32.BF16 R56, R148.reuse, R152, R56 ;  /* 0x000000989438723c */ /* 0x040ff00000041838 */
[-C--:B------:R-:W-:Y:S08]  /*e490*/  HMMA.16816.F32.BF16 R60, R148, R154.reuse, R60 ;  /* 0x0000009a943c723c */ /* 0x080ff0000004183c */
[C---:B------:R-:W-:Y:S01]  /*e4a0*/  HMMA.16816.F32.BF16 R64, R144.reuse, R154, R64 ;  /* 0x0000009a9040723c */ /* 0x040fe20000041840 */
[----:B------:R-:W3:Y:S03]  /*e4b0*/  LDSM.16.MT88.4 R152, [R228+0x4080] ;  /* 0x00408000e498783b */ /* 0x000ee60000004200 */
[--C-:B-1----:R-:W-:Y:S01]  /*e4c0*/  FFMA.FTZ R138, R182, c[0x0][0x2d0], -R143.reuse ;  /* 0x0000b400b68a7a23 */ /* 0x102fe2000001088f */
[----:B--2---:R-:W-:Y:S02]  /*e4d0*/  F2FP.BF16.PACK_AB R142, R218, R220 ;  /* 0x000000dcda8e723e */ /* 0x004fe400000010ff */
[----:B------:R-:W-:Y:S01]  /*e4e0*/  MOV R182, R194 ;  /* 0x000000c200b67202 */ /* 0x000fe20000000f00 */
[-C--:B------:R-:W-:Y:S01]  /*e4f0*/  HMMA.16816.F32.BF16 R68, R144, R156.reuse, R68 ;  /* 0x0000009c9044723c */ /* 0x080fe20000041844 */
[----:B------:R1:W-:Y:S07]  /*e500*/  MUFU.EX2 R217, R138 ;  /* 0x0000008a00d97308 */ /* 0x0003ee0000000800 */
[C---:B------:R-:W-:Y:S08]  /*e510*/  HMMA.16816.F32.BF16 R72, R148.reuse, R156, R72 ;  /* 0x0000009c9448723c */ /* 0x040ff00000041848 */
[-C--:B------:R-:W-:Y:S08]  /*e520*/  HMMA.16816.F32.BF16 R76, R148, R158.reuse, R76 ;  /* 0x0000009e944c723c */ /* 0x080ff0000004184c */
[C---:B------:R-:W-:Y:S01]  /*e530*/  HMMA.16816.F32.BF16 R80, R144.reuse, R158, R80 ;  /* 0x0000009e9050723c */ /* 0x040fe20000041850 */
[----:B------:R-:W2:Y:S03]  /*e540*/  LDSM.16.MT88.4 R156, [R227+0x4080] ;  /* 0x00408000e39c783b */ /* 0x000ea60000004200 */
[--C-:B-1----:R-:W-:Y:S01]  /*e550*/  FFMA.FTZ R138, R181, c[0x0][0x2d0], -R143.reuse ;  /* 0x0000b400b58a7a23 */ /* 0x102fe2000001088f */
[----:B------:R-:W-:Y:S03]  /*e560*/  MOV R181, R196 ;  /* 0x000000c400b57202 */ /* 0x000fe60000000f00 */
[-C--:B----4-:R-:W-:Y:S01]  /*e570*/  HMMA.16816.F32.BF16 R84, R144, R160.reuse, R84 ;  /* 0x000000a09054723c */ /* 0x090fe20000041854 */
[----:B------:R1:W-:Y:S07]  /*e580*/  MUFU.EX2 R216, R138 ;  /* 0x0000008a00d87308 */ /* 0x0003ee0000000800 */
[C---:B------:R-:W-:Y:S08]  /*e590*/  HMMA.16816.F32.BF16 R88, R148.reuse, R160, R88 ;  /* 0x000000a09458723c */ /* 0x040ff00000041858 */
[-C--:B------:R-:W-:Y:S08]  /*e5a0*/  HMMA.16816.F32.BF16 R92, R148, R162.reuse, R92 ;  /* 0x000000a2945c723c */ /* 0x080ff0000004185c */
[C---:B------:R-:W-:Y:S04]  /*e5b0*/  HMMA.16816.F32.BF16 R96, R144.reuse, R162, R96 ;  /* 0x000000a29060723c */ /* 0x040fe80000041860 */
[----:B-1----:R-:W-:Y:S01]  /*e5c0*/  FFMA.FTZ R138, R180, c[0x0][0x2d0], -R143 ;  /* 0x0000b400b48a7a23 */ /* 0x002fe2000001088f */
[----:B------:R-:W-:Y:S03]  /*e5d0*/  MOV R180, R173 ;  /* 0x000000ad00b47202 */ /* 0x000fe60000000f00 */
[-C--:B---3--:R-:W-:Y:S01]  /*e5e0*/  HMMA.16816.F32.BF16 R100, R144, R152.reuse, R100 ;  /* 0x000000989064723c */ /* 0x088fe20000041864 */
[----:B------:R1:W3:Y:S07]  /*e5f0*/  MUFU.EX2 R214, R138 ;  /* 0x0000008a00d67308 */ /* 0x0002ee0000000800 */
[C---:B------:R-:W-:Y:S08]  /*e600*/  HMMA.16816.F32.BF16 R104, R148.reuse, R152, R104 ;  /* 0x000000989468723c */ /* 0x040ff00000041868 */
[-C--:B------:R-:W-:Y:S08]  /*e610*/  HMMA.16816.F32.BF16 R108, R148, R154.reuse, R108 ;  /* 0x0000009a946c723c */ /* 0x080ff0000004186c */
[C---:B------:R-:W-:Y:S04]  /*e620*/  HMMA.16816.F32.BF16 R112, R144.reuse, R154, R112 ;  /* 0x0000009a9070723c */ /* 0x040fe80000041870 */
[--C-:B-1----:R-:W-:Y:S01]  /*e630*/  FFMA.FTZ R138, R179, c[0x0][0x2d0], -R192.reuse ;  /* 0x0000b400b38a7a23 */ /* 0x102fe200000108c0 */
[----:B---3--:R-:W-:Y:S02]  /*e640*/  F2FP.BF16.PACK_AB R143, R214, R215 ;  /* 0x000000d7d68f723e */ /* 0x008fe400000010ff */
[----:B------:R-:W-:Y:S01]  /*e650*/  MOV R179, R169 ;  /* 0x000000a900b37202 */ /* 0x000fe20000000f00 */
[-C--:B--2---:R-:W-:Y:S01]  /*e660*/  HMMA.16816.F32.BF16 R116, R144, R156.reuse, R116 ;  /* 0x0000009c9074723c */ /* 0x084fe20000041874 */
[----:B------:R1:W-:Y:S03]  /*e670*/  MUFU.EX2 R212, R138 ;  /* 0x0000008a00d47308 */ /* 0x0003e60000000800 */
[----:B------:R-:W-:Y:S04]  /*e680*/  MOV R169, R198 ;  /* 0x000000c600a97202 */ /* 0x000fe80000000f00 */
[C---:B------:R-:W-:Y:S08]  /*e690*/  HMMA.16816.F32.BF16 R120, R148.reuse, R156, R120 ;  /* 0x0000009c9478723c */ /* 0x040ff00000041878 */
[-C--:B------:R-:W-:Y:S08]  /*e6a0*/  HMMA.16816.F32.BF16 R124, R148, R158.reuse, R124 ;  /* 0x0000009e947c723c */ /* 0x080ff0000004187c */
[----:B------:R-:W-:Y:S04]  /*e6b0*/  HMMA.16816.F32.BF16 R128, R144, R158, R128 ;  /* 0x0000009e9080723c */ /* 0x000fe80000041880 */
[--C-:B-1----:R-:W-:Y:S01]  /*e6c0*/  FFMA.FTZ R138, R178, c[0x0][0x2d0], -R192.reuse ;  /* 0x0000b400b28a7a23 */ /* 0x102fe200000108c0 */
[----:B------:R-:W-:Y:S02]  /*e6d0*/  MOV R178, R170 ;  /* 0x000000aa00b27202 */ /* 0x000fe40000000f00 */
[----:B------:R-:W-:Y:S01]  /*e6e0*/  MOV R170, R197 ;  /* 0x000000c500aa7202 */ /* 0x000fe20000000f00 */
[----:B------:R1:W2:Y:S01]  /*e6f0*/  MUFU.EX2 R208, R138 ;  /* 0x0000008a00d07308 */ /* 0x0002a20000000800 */
[----:B------:R-:W-:Y:S03]  /*e700*/  LDSM.16.MT88.4 R196, [R227+0x3080] ;  /* 0x00308000e3c4783b */ /* 0x000fe60000004200 */
[--C-:B-1----:R-:W-:Y:S01]  /*e710*/  FFMA.FTZ R138, R177, c[0x0][0x2d0], -R192.reuse ;  /* 0x0000b400b18a7a23 */ /* 0x102fe200000108c0 */
[----:B------:R-:W-:Y:S02]  /*e720*/  MOV R177, R171 ;  /* 0x000000ab00b17202 */ /* 0x000fe40000000f00 */
[----:B------:R-:W-:Y:S03]  /*e730*/  MOV R171, R195 ;  /* 0x000000c300ab7202 */ /* 0x000fe60000000f00 */
[----:B------:R1:W-:Y:S02]  /*e740*/  MUFU.EX2 R207, R138 ;  /* 0x0000008a00cf7308 */ /* 0x0003e40000000800 */
[----:B-1----:R-:W-:Y:S01]  /*e750*/  FFMA.FTZ R138, R176, c[0x0][0x2d0], -R192 ;  /* 0x0000b400b08a7a23 */ /* 0x002fe200000108c0 */
[----:B------:R-:W-:Y:S02]  /*e760*/  MOV R176, R172 ;  /* 0x000000ac00b07202 */ /* 0x000fe40000000f00 */
[----:B--2---:R-:W-:Y:S05]  /*e770*/  F2FP.BF16.PACK_AB R192, R208, R212 ;  /* 0x000000d4d0c0723e */ /* 0x004fea00000010ff */
[----:B------:R1:W2:Y:S02]  /*e780*/  MUFU.EX2 R206, R138 ;  /* 0x0000008a00ce7308 */ /* 0x0002a40000000800 */
[--C-:B-1----:R-:W-:Y:S01]  /*e790*/  FFMA.FTZ R138, R175, c[0x0][0x2d0], -R2.reuse ;  /* 0x0000b400af8a7a23 */ /* 0x102fe20000010802 */
[----:B--2---:R-:W-:Y:S07]  /*e7a0*/  F2FP.BF16.PACK_AB R194, R206, R207 ;  /* 0x000000cfcec2723e */ /* 0x004fee00000010ff */
[----:B------:R1:W-:Y:S02]  /*e7b0*/  MUFU.EX2 R201, R138 ;  /* 0x0000008a00c97308 */ /* 0x0003e40000000800 */
[--C-:B-1----:R-:W-:Y:S02]  /*e7c0*/  FFMA.FTZ R138, R174, c[0x0][0x2d0], -R2.reuse ;  /* 0x0000b400ae8a7a23 */ /* 0x102fe40000010802 */
[----:B------:R-:W-:Y:S01]  /*e7d0*/  FFMA.FTZ R2, R141, c[0x0][0x2d0], -R2 ;  /* 0x0000b4008d027a23 */ /* 0x000fe20000010802 */
[----:B------:R-:W1:Y:S05]  /*e7e0*/  LDSM.16.MT88.4 R172, [R226+0x3080] ;  /* 0x00308000e2ac783b */ /* 0x000e6a0000004200 */
[----:B------:R-:W2:Y:S01]  /*e7f0*/  MUFU.EX2 R200, R138 ;  /* 0x0000008a00c87308 */ /* 0x000ea20000000800 */
[----:B------:R-:W-:Y:S07]  /*e800*/  F2FP.BF16.PACK_AB R141, R216, R217 ;  /* 0x000000d9d88d723e */ /* 0x000fee00000010ff */
[-C--:B------:R-:W-:Y:S01]  /*e810*/  HMMA.16816.F32.BF16 R144, R140, R164.reuse, R4 ;  /* 0x000000a48c90723c */ /* 0x080fe20000041804 */
[----:B------:R-:W3:Y:S01]  /*e820*/  LDSM.16.MT88.4 R4, [R225+0x4880] ;  /* 0x00488000e104783b */ /* 0x000ee20000004200 */
[----:B------:R-:W4:Y:S03]  /*e830*/  MUFU.EX2 R138, R2 ;  /* 0x00000002008a7308 */ /* 0x000f260000000800 */
[----:B--2---:R-:W-:Y:S02]  /*e840*/  F2FP.BF16.PACK_AB R193, R200, R201 ;  /* 0x000000c9c8c1723e */ /* 0x004fe400000010ff */
[----:B----4-:R-:W-:Y:S02]  /*e850*/  F2FP.BF16.PACK_AB R195, R138, R139 ;  /* 0x0000008b8ac3723e */ /* 0x010fe400000010ff */
[----:B------:R-:W-:Y:S05]  /*e860*/  MOV R2, R171 ;  /* 0x000000ab00027202 */ /* 0x000fea0000000f00 */
[C---:B------:R-:W-:Y:S01]  /*e870*/  HMMA.16816.F32.BF16 R148, R192.reuse, R164, R8 ;  /* 0x000000a4c094723c */ /* 0x040fe20000041808 */
[----:B------:R-:W2:Y:S07]  /*e880*/  LDSM.16.MT88.4 R8, [R226+0x4880] ;  /* 0x00488000e208783b */ /* 0x000eae0000004200 */
[-C--:B------:R-:W-:Y:S01]  /*e890*/  HMMA.16816.F32.BF16 R152, R192, R166.reuse, R12 ;  /* 0x000000a6c098723c */ /* 0x080fe2000004180c */
[----:B------:R-:W2:Y:S07]  /*e8a0*/  LDSM.16.MT88.4 R12, [R228+0x4880] ;  /* 0x00488000e40c783b */ /* 0x000eae0000004200 */
[C---:B------:R-:W-:Y:S01]  /*e8b0*/  HMMA.16816.F32.BF16 R156, R140.reuse, R166, R16 ;  /* 0x000000a68c9c723c */ /* 0x040fe20000041810 */
[----:B------:R-:W2:Y:S07]  /*e8c0*/  LDSM.16.MT88.4 R16, [R227+0x4880] ;  /* 0x00488000e310783b */ /* 0x000eae0000004200 */
[-C--:B-1----:R-:W-:Y:S07]  /*e8d0*/  HMMA.16816.F32.BF16 R160, R140, R172.reuse, R20 ;  /* 0x000000ac8ca0723c */ /* 0x082fee0000041814 */
[----:B------:R-:W-:Y:S01]  /*e8e0*/  MOV R23, R185 ;  /* 0x000000b900177202 */ /* 0x000fe20000000f00 */
[C---:B------:R-:W-:Y:S04]  /*e8f0*/  HMMA.16816.F32.BF16 R164, R192.reuse, R172, R24 ;  /* 0x000000acc0a4723c */ /* 0x040fe80000041818 */
[----:B------:R-:W-:Y:S02]  /*e900*/  MOV R22, R184 ;  /* 0x000000b800167202 */ /* 0x000fe40000000f00 */
[----:B------:R-:W-:Y:S02]  /*e910*/  MOV R21, R183 ;  /* 0x000000b700157202 */ /* 0x000fe40000000f00 */
[----:B------:R-:W-:Y:S04]  /*e920*/  MOV R26, R170 ;  /* 0x000000aa001a7202 */ /* 0x000fe80000000f00 */
[----:B------:R-:W-:Y:S02]  /*e930*/  MOV R25, R169 ;  /* 0x000000a900197202 */ /* 0x000fe40000000f00 */
[----:B------:R-:W-:Y:S02]  /*e940*/  MOV R24, R168 ;  /* 0x000000a800187202 */ /* 0x000fe40000000f00 */
[-C--:B------:R-:W-:Y:S01]  /*e950*/  HMMA.16816.F32.BF16 R168, R192, R174.reuse, R28 ;  /* 0x000000aec0a8723c */ /* 0x080fe2000004181c */
[----:B------:R-:W4:Y:S02]  /*e960*/  LDL.LU R29, [R1+0x8] ;  /* 0x00000800011d7983 */ /* 0x000f240000300800 */
[----:B------:R-:W-:Y:S02]  /*e970*/  MOV R20, R182 ;  /* 0x000000b600147202 */ /* 0x000fe40000000f00 */
[----:B------:R-:W4:Y:S01]  /*e980*/  LDL.LU R28, [R1+0x10] ;  /* 0x00001000011c7983 */ /* 0x000f220000300800 */
[----:B------:R-:W-:Y:S02]  /*e990*/  MOV R27, R181 ;  /* 0x000000b5001b7202 */ /* 0x000fe40000000f00 */
[C---:B------:R-:W-:Y:S01]  /*e9a0*/  HMMA.16816.F32.BF16 R172, R140.reuse, R174, R32 ;  /* 0x000000ae8cac723c */ /* 0x040fe20000041820 */
[----:B------:R-:W4:Y:S03]  /*e9b0*/  LDL.LU R33, [R1+0xc] ;  /* 0x00000c0001217983 */ /* 0x000f260000300800 */
[----:B------:R-:W-:Y:S01]  /*e9c0*/  MOV R30, R179 ;  /* 0x000000b3001e7202 */ /* 0x000fe20000000f00 */
[----:B------:R-:W4:Y:S01]  /*e9d0*/  LDL.LU R32, [R1+0x4] ;  /* 0x0000040001207983 */ /* 0x000f220000300800 */
[----:B------:R-:W-:Y:S02]  /*e9e0*/  MOV R31, R178 ;  /* 0x000000b2001f7202 */ /* 0x000fe40000000f00 */
[----:B------:R-:W-:Y:S04]  /*e9f0*/  MOV R35, R176 ;  /* 0x000000b000237202 */ /* 0x000fe80000000f00 */
[----:B------:R-:W-:Y:S02]  /*ea00*/  MOV R34, R177 ;  /* 0x000000b100227202 */ /* 0x000fe40000000f00 */
[-C--:B------:R-:W-:Y:S07]  /*ea10*/  HMMA.16816.F32.BF16 R176, R140, R188.reuse, R36 ;  /* 0x000000bc8cb0723c */ /* 0x080fee0000041824 */
[----:B------:R-:W-:Y:S02]  /*ea20*/  MOV R39, R180 ;  /* 0x000000b400277202 */ /* 0x000fe40000000f00 */
        /* <DEDUP_REMOVED lines=22> */
[----:B------:R-:W-:Y:S04]  /*eb90*/  HMMA.16816.F32.BF16 R128, R140, R18, R128 ;  /* 0x000000128c80723c */ /* 0x000fe80000041880 */
[----:B----4-:R-:W-:Y:S02]  /*eba0*/  FFMA.FTZ R132, R132, R29, R35 ;  /* 0x0000001d84847223 */ /* 0x010fe40000010023 */
[----:B------:R-:W-:Y:S02]  /*ebb0*/  FFMA.FTZ R0, R0, R28, R209 ;  /* 0x0000001c00007223 */ /* 0x000fe400000100d1 */
[----:B------:R-:W-:Y:S01]  /*ebc0*/  FADD.FTZ R4, R24, R132 ;  /* 0x0000008418047221 */ /* 0x000fe20000010000 */
[----:B------:R-:W-:Y:S03]  /*ebd0*/  MOV R132, R136 ;  /* 0x0000008800847202 */ /* 0x000fe60000000f00 */
[----:B------:R-:W-:Y:S02]  /*ebe0*/  FFMA.FTZ R134, R134, R33, R39 ;  /* 0x0000002186867223 */ /* 0x000fe40000010027 */
[----:B------:R-:W-:Y:S02]  /*ebf0*/  FADD.FTZ R0, R210, R0 ;  /* 0x00000000d2007221 */ /* 0x000fe40000010000 */
[----:B------:R-:W-:Y:S02]  /*ec00*/  FFMA.FTZ R133, R133, R32, R34 ;  /* 0x0000002085857223 */ /* 0x000fe40000010022 */
        /* <DEDUP_REMOVED lines=39> */
[----:B------:R-:W-:Y:S01]  /*ee80*/  FADD.FTZ R0, R139, R4 ;  /* 0x000000048b007221 */ /* 0x000fe20000010000 */
[----:B------:R-:W-:Y:S01]  /*ee90*/  MOV R139, R3 ;  /* 0x00000003008b7202 */ /* 0x000fe20000000f00 */
[----:B------:R-:W-:Y:S02]  /*eea0*/  FADD.FTZ R4, R214, R5 ;  /* 0x00000005d6047221 */ /* 0x000fe40000010000 */
[----:B------:R-:W-:Y:S02]  /*eeb0*/  FADD.FTZ R2, R206, R2 ;  /* 0x00000002ce027221 */ /* 0x000fe40000010000 */
[----:B------:R-:W-:Y:S01]  /*eec0*/  FADD.FTZ R0, R138, R0 ;  /* 0x000000008a007221 */ /* 0x000fe20000010000 */
[----:B------:R-:W-:Y:S01]  /*eed0*/  STL [R1+0x4], R4 ;  /* 0x0000040401007387 */ /* 0x000fe20000100800 */
[----:B------:R-:W-:Y:S03]  /*eee0*/  MOV R138, R135 ;  /* 0x00000087008a7202 */ /* 0x000fe60000000f00 */
[----:B------:R1:W-:Y:S04]  /*eef0*/  STL [R1+0x8], R2 ;  /* 0x0000080201007387 */ /* 0x0003e80000100800 */
[----:B------:R2:W-:Y:S01]  /*ef00*/  STL [R1+0x10], R0 ;  /* 0x0000100001007387 */ /* 0x0005e20000100800 */
[----:B-1----:R-:W-:Y:S01]  /*ef10*/  MOV R2, R137 ;  /* 0x0000008900027202 */ /* 0x002fe20000000f00 */
[----:B------:R-:W-:-:S05]  /*ef20*/  @P0 BRA `(.L_x_923) ;  /* 0xffffca1000000947 */ /* 0x000fca000383ffff */
.L_x_922:
[----:B------:R-:W-:-:S13]  /*ef30*/  ISETP.GE.AND P0, PT, R242, UR8, PT ;  /* 0x00000008f2007c0c */ /* 0x000fda000bf06270 */
[----:B------:R-:W-:Y:S05]  /*ef40*/  @!P0 BRA `(.L_x_924) ;  /* 0x00004c5000008947 */ /* 0x000fea0003800000 */
[----:B-1-3--:R-:W3:Y:S04]  /*ef50*/  LDL.64 R4, [R1+0x40] ;  /* 0x0000400001047983 */ /* 0x00aee80000100a00 */
[----:B------:R-:W4:Y:S01]  /*ef60*/  LDL.64 R6, [R1+0x20] ;  /* 0x0000200001067983 */ /* 0x000f220000100a00 */
[----:B------:R-:W-:Y:S01]  /*ef70*/  IMAD.MOV.U32 R139, RZ, RZ, R3 ;  /* 0x000000ffff8b7224 */ /* 0x000fe200078e0003 */
[----:B------:R-:W-:Y:S02]  /*ef80*/  ULDC.64 UR4, c[0x0][0x1e0] ;  /* 0x0000780000047ab9 */ /* 0x000fe40000000a00 */
[----:B------:R-:W-:Y:S02]  /*ef90*/  USHF.L.U64.HI UR7, UR4, 0x5, UR5 ;  /* 0x0000000504077899 */ /* 0x000fe40008010205 */
[----:B------:R-:W-:-:S02]  /*efa0*/  USHF.L.U32 UR16, UR4, 0x5, URZ ;  /* 0x0000000504107899 */ /* 0x000fc4000800063f */
[----:B------:R-:W-:Y:S02]  /*efb0*/  UMOV UR13, 0x30 ;  /* 0x00000030000d7882 */ /* 0x000fe40000000000 */
[----:B------:R-:W-:Y:S01]  /*efc0*/  ULDC.64 UR4, c[0x0][0x208] ;  /* 0x0000820000047ab9 */ /* 0x000fe20000000a00 */
[----:B------:R-:W-:Y:S01]  /*efd0*/  IMAD.MOV.U32 R134, RZ, RZ, R136 ;  /* 0x000000ffff867224 */ /* 0x000fe200078e0088 */
[----:B------:R-:W-:Y:S01]  /*efe0*/  UIADD3 UR12, UP1, UR12, 0x80, URZ ;  /* 0x000000800c0c7890 */ /* 0x000fe2000ff3e03f */
[----:B------:R-:W-:Y:S01]  /*eff0*/  MOV R132, R137 ;  /* 0x0000008900847202 */ /* 0x000fe20000000f00 */
[----:B------:R-:W-:Y:S01]  /*f000*/  UIADD3 UR17, UP0, UR10, 0x80, URZ ;  /* 0x000000800a117890 */ /* 0x000fe2000ff1e03f */
[----:B------:R-:W-:Y:S01]  /*f010*/  MOV R138, R135 ;  /* 0x00000087008a7202 */ /* 0x000fe20000000f00 */
[----:B------:R-:W-:Y:S02]  /*f020*/  UIMAD.WIDE.U32 UR18, UR13, UR4, URZ ;  /* 0x000000040d1272a5 */ /* 0x000fe4000f8e003f */
[----:B------:R-:W-:-:S02]  /*f030*/  UIMAD UR5, UR13, UR5, URZ ;  /* 0x000000050d0572a4 */ /* 0x000fc4000f8e023f */
[----:B------:R-:W-:Y:S02]  /*f040*/  UIADD3.X UR9, URZ, UR9, URZ, UP1, !UPT ;  /* 0x000000093f097290 */ /* 0x000fe40008ffe43f */
[----:B------:R-:W-:Y:S02]  /*f050*/  UIADD3.X UR4, URZ, UR11, URZ, UP0, !UPT ;  /* 0x0000000b3f047290 */ /* 0x000fe400087fe43f */
[----:B------:R-:W-:Y:S01]  /*f060*/  UIADD3 UR5, UR19, UR5, URZ ;  /* 0x0000000513057290 */ /* 0x000fe2000fffe03f */
[----:B---3--:R-:W-:Y:S02]  /*f070*/  IADD3 R8, P0, R4, 0x40, RZ ;  /* 0x0000004004087810 */ /* 0x008fe40007f1e0ff */
[----:B------:R-:W-:Y:S01]  /*f080*/  MOV R2, R4 ;  /* 0x0000000400027202 */ /* 0x000fe20000000f00 */
[--C-:B----4-:R-:W-:Y:S02]  /*f090*/  IMAD.MOV.U32 R3, RZ, RZ, R7.reuse ;  /* 0x000000ffff037224 */ /* 0x110fe400078e0007 */
[----:B------:R-:W-:-:S05]  /*f0a0*/  IMAD.X R9, RZ, RZ, R7, P0 ;  /* 0x000000ffff097224 */ /* 0x000fca00000e0607 */
[----:B------:R1:W-:Y:S04]  /*f0b0*/  STL.64 [R1+0x18], R8 ;  /* 0x0000180801007387 */ /* 0x0003e80000100a00 */
[----:B------:R1:W-:Y:S02]  /*f0c0*/  STL.64 [R1+0x20], R2 ;  /* 0x0000200201007387 */ /* 0x0003e40000100a00 */
.L_x_941:
[----:B-12---:R-:W3:Y:S01]  /*f0d0*/  LDL.64 R2, [R1+0x20] ;  /* 0x0000200001027983 */ /* 0x006ee20000100a00 */
[----:B------:R-:W-:Y:S04]  /*f0e0*/  DEPBAR.LE SB0, 0x0 ;  /* 0x000080000000791a */ /* 0x000fe80000000000 */
[----:B------:R-:W-:Y:S01]  /*f0f0*/  SHF.R.S32.HI R12, RZ, 0x1f, R242 ;  /* 0x0000001fff0c7819 */ /* 0x000fe200000114f2 */
[----:B------:R-:W4:Y:S01]  /*f100*/  LDL.64 R14, [R1+0x18] ;  /* 0x00001800010e7983 */ /* 0x000f220000100a00 */
[----:B--2---:R-:W-:Y:S05]  /*f110*/  IMAD R0, R242, UR5, RZ ;  /* 0x00000005f2007c24 */ /* 0x004fea000f8e02ff */
[----:B------:R-:W-:Y:S01]  /*f120*/  BAR.SYNC.DEFER_BLOCKING 0x0 ;  /* 0x0000000000007b1d */ /* 0x000fe20000010000 */
[----:B------:R-:W-:Y:S01]  /*f130*/  IMAD R0, R12, UR18, R0 ;  /* 0x000000120c007c24 */ /* 0x000fe2000f8e0200 */
[C---:B------:R-:W-:Y:S06]  /*f140*/  ISETP.GT.AND P6, PT, R242.reuse, UR8, PT ;  /* 0x00000008f2007c0c */ /* 0x040fec000bfc4270 */
[----:B-----5:R-:W-:Y:S08]  /*f150*/  LDSM.16.M88.4 R48, [R231+0x8080] ;  /* 0x00808000e730783b */ /* 0x020ff00000000200 */
[----:B------:R-:W1:Y:S08]  /*f160*/  LDSM.16.M88.4 R16, [R224+0x5080] ;  /* 0x00508000e010783b */ /* 0x000e700000000200 */
[----:B------:R-:W2:Y:S08]  /*f170*/  LDSM.16.M88.4 R44, [R231+0xa080] ;  /* 0x00a08000e72c783b */ /* 0x000eb00000000200 */
[----:B------:R-:W3:Y:S08]  /*f180*/  LDSM.16.M88.4 R32, [R224+0x5880] ;  /* 0x00588000e020783b */ /* 0x000ef00000000200 */
[----:B------:R-:W3:Y:S08]  /*f190*/  LDSM.16.M88.4 R140, [R224+0x6080] ;  /* 0x00608000e08c783b */ /* 0x000ef00000000200 */
[----:B------:R-:W-:Y:S01]  /*f1a0*/  LDSM.16.M88.4 R192, [R233+0x8080] ;  /* 0x00808000e9c0783b */ /* 0x000fe20000000200 */
[-C--:B-1----:R-:W-:Y:S07]  /*f1b0*/  HMMA.16816.F32.BF16 R4, R48, R16.reuse, RZ ;  /* 0x000000103004723c */ /* 0x082fee00000418ff */
[----:B------:R-:W1:Y:S01]  /*f1c0*/  LDSM.16.M88.4 R196, [R235] ;  /* 0x00000000ebc4783b */ /* 0x000e620000000200 */
[C---:B--2---:R-:W-:Y:S07]  /*f1d0*/  HMMA.16816.F32.BF16 R8, R44.reuse, R16, RZ ;  /* 0x000000102c08723c */ /* 0x044fee00000418ff */
[----:B------:R-:W2:Y:S08]  /*f1e0*/  LDSM.16.M88.4 R200, [R233+0xa080] ;  /* 0x00a08000e9c8783b */ /* 0x000eb00000000200 */
[----:B------:R-:W1:Y:S08]  /*f1f0*/  LDSM.16.M88.4 R204, [R241] ;  /* 0x00000000f1cc783b */ /* 0x000e700000000200 */
[----:B------:R-:W1:Y:S08]  /*f200*/  LDSM.16.M88.4 R208, [R240] ;  /* 0x00000000f0d0783b */ /* 0x000e700000000200 */
[----:B------:R-:W2:Y:S06]  /*f210*/  LDL.64 R248, [R1+0x30] ;  /* 0x0000300001f87983 */ /* 0x000eac0000100a00 */
[----:B------:R-:W2:Y:S06]  /*f220*/  LDL.64 R246, [R1+0x38] ;  /* 0x0000380001f67983 */ /* 0x000eac0000100a00 */
[----:B------:R-:W2:Y:S01]  /*f230*/  LDL R245, [R1+0x28] ;  /* 0x0000280001f57983 */ /* 0x000ea20000100800 */
[----:B---3--:R-:W-:Y:S05]  /*f240*/  IMAD.WIDE.U32 R2, R242, UR18, R2 ;  /* 0x00000012f2027c25 */ /* 0x008fea000f8e0002 */
[----:B------:R-:W-:Y:S01]  /*f250*/  LEA R24, P1, R2, c[0x0][0x1f8], 0x1 ;  /* 0x00007e0002187a11 */ /* 0x000fe200078208ff */
[----:B----4-:R-:W-:Y:S01]  /*f260*/  IMAD.WIDE.U32 R20, R242, UR18, R14 ;  /* 0x00000012f2147c25 */ /* 0x010fe2000f8e000e */
[----:B------:R-:W-:Y:S01]  /*f270*/  IADD3 R3, R3, R0, RZ ;  /* 0x0000000003037210 */ /* 0x000fe20007ffe0ff */
[-C--:B------:R-:W-:Y:S03]  /*f280*/  HMMA.16816.F32.BF16 R12, R44, R18.reuse, RZ ;  /* 0x000000122c0c723c */ /* 0x080fe600000418ff */
[----:B------:R-:W-:Y:S02]  /*f290*/  LEA.HI.X R25, R2, c[0x0][0x1fc], R3, 0x1, P1 ;  /* 0x00007f0002197a11 */ /* 0x000fe400008f0c03 */
[----:B------:R-:W-:Y:S02]  /*f2a0*/  LEA R28, P0, R20, c[0x0][0x1f8], 0x1 ;  /* 0x00007e00141c7a11 */ /* 0x000fe400078008ff */
[----:B------:R-:W-:Y:S01]  /*f2b0*/  IADD3 R0, R0, R21, RZ ;  /* 0x0000001500007210 */ /* 0x000fe20007ffe0ff */
[C---:B------:R-:W-:Y:S01]  /*f2c0*/  HMMA.16816.F32.BF16 R16, R48.reuse, R18, RZ ;  /* 0x000000123010723c */ /* 0x040fe200000418ff */
[----:B------:R-:W-:Y:S01]  /*f2d0*/  @!PT LDS RZ, [RZ] ;  /* 0x00000000fffff984 */ /* 0x000fe20000000800 */
[----:B------:R-:W-:Y:S01]  /*f2e0*/  @!PT LDS RZ, [RZ] ;  /* 0x00000000fffff984 */ /* 0x000fe20000000800 */
[----:B------:R-:W-:Y:S01]  /*f2f0*/  @!PT LDS RZ, [RZ] ;  /* 0x00000000fffff984 */ /* 0x000fe20000000800 */
[----:B------:R3:W-:Y:S03]  /*f300*/  LDGSTS.E.BYPASS.LTC128B.128 [R243+0x2080], [R24.64], !P4 ;  /* 0x0208000018f37fae */ /* 0x0007e6000e101d4e */
[----:B------:R-:W-:Y:S02]  /*f310*/  LEA.HI.X R29, R20, c[0x0][0x1fc], R0, 0x1, P0 ;  /* 0x00007f00141d7a11 */ /* 0x000fe400000f0c00 */
[----:B------:R-:W-:Y:S02]  /*f320*/  IADD3 R2, P2, R24, UR10, RZ ;  /* 0x0000000a18027c10 */ /* 0x000fe4000ff5e0ff */
[-C--:B------:R-:W-:Y:S01]  /*f330*/  HMMA.16816.F32.BF16 R20, R48, R32.reuse, RZ ;  /* 0x000000203014723c */ /* 0x080fe200000418ff */
[----:B------:R4:W-:Y:S03]  /*f340*/  LDGSTS.E.BYPASS.LTC128B.128 [R243+0x3880], [R28.64], !P3 ;  /* 0x038800001cf37fae */ /* 0x0009e6000d901d4e */
[----:B------:R-:W-:Y:S02]  /*f350*/  IADD3.X R3, R25, UR11, RZ, P2, !PT ;  /* 0x0000000b19037c10 */ /* 0x000fe400097fe4ff */
[C---:B------:R-:W-:Y:S02]  /*f360*/  IADD3 R38, P1, R2.reuse, UR10, RZ ;  /* 0x0000000a02267c10 */ /* 0x040fe4000ff3e0ff */
[----:B------:R-:W-:Y:S01]  /*f370*/  IADD3 R36, P0, R2, UR17, RZ ;  /* 0x0000001102247c10 */ /* 0x000fe2000ff1e0ff */
[----:B------:R1:W-:Y:S03]  /*f380*/  LDGSTS.E.BYPASS.LTC128B.128 [R243+0x2880], [R2.64], !P4 ;  /* 0x0288000002f37fae */ /* 0x0003e6000e101d4e */
[C---:B------:R-:W-:Y:S02]  /*f390*/  IADD3.X R39, R3.reuse, UR11, RZ, P1, !PT ;  /* 0x0000000b03277c10 */ /* 0x040fe40008ffe4ff */
[----:B------:R-:W-:Y:S02]  /*f3a0*/  IADD3.X R37, R3, UR4, RZ, P0, !PT ;  /* 0x0000000403257c10 */ /* 0x000fe400087fe4ff */
[----:B------:R-:W-:Y:S01]  /*f3b0*/  PLOP3.LUT P1, PT, PT, PT, UP3, 0x80, 0x0 ;  /* 0x000000000000781c */ /* 0x000fe20003f2f038 */
[----:B------:R1:W-:Y:S01]  /*f3c0*/  LDGSTS.E.BYPASS.LTC128B.128 [R243+0x4080], [R2.64+0x80], !P3 ;  /* 0x0408008002f37fae */ /* 0x0003e2000d901d4e */
[----:B------:R-:W-:Y:S01]  /*f3d0*/  PLOP3.LUT P0, PT, PT, PT, UP3, 0x80, 0x0 ;  /* 0x000000000000781c */ /* 0x000fe20003f0f038 */
[C---:B---3--:R-:W-:Y:S02]  /*f3e0*/  HMMA.16816.F32.BF16 R24, R44.reuse, R32, RZ ;  /* 0x000000202c18723c */ /* 0x048fe400000418ff */
[----:B------:R-:W-:Y:S04]  /*f3f0*/  @P6 IADD3 R0, R242, -0x1, RZ ;  /* 0xfffffffff2006810 */ /* 0x000fe80007ffe0ff */
[----:B------:R3:W-:Y:S02]  /*f400*/  LDGSTS.E.BYPASS.LTC128B.128 [R243+0x3080], [R38.64], !P4 ;  /* 0x0308000026f37fae */ /* 0x0007e4000e101d4e */
[-C--:B----4-:R-:W-:Y:S06]  /*f410*/  HMMA.16816.F32.BF16 R28, R44, R34.reuse, RZ ;  /* 0x000000222c1c723c */ /* 0x090fec00000418ff */
[----:B------:R3:W-:Y:S02]  /*f420*/  LDGSTS.E.BYPASS.LTC128B.128 [R243+0x4880], [R36.64], !P3 ;  /* 0x0488000024f37fae */ /* 0x0007e4000d901d4e */
[C---:B------:R-:W-:Y:S06]  /*f430*/  HMMA.16816.F32.BF16 R32, R48.reuse, R34, RZ ;  /* 0x000000223020723c */ /* 0x040fec00000418ff */
[----:B------:R-:W-:Y:S01]  /*f440*/  LDSM.16.M88.4 R212, [R232+0x8080] ;  /* 0x00808000e8d4783b */ /* 0x000fe20000000200 */
[----:B-1----:R-:W-:Y:S07]  /*f450*/  @P6 SHF.R.S32.HI R2, RZ, 0x1f, R0 ;  /* 0x0000001fff026819 */ /* 0x002fee0000011400 */
[----:B------:R-:W0:Y:S01]  /*f460*/  LDGDEPBAR ;  /* 0x00000000000079af */ /* 0x000e220000000000 */
[----:B------:R-:W-:Y:S04]  /*f470*/  @P6 IMAD R2, R2, c[0x0][0x1e0], RZ ;  /* 0x0000780002026a24 */ /* 0x000fe800078e02ff */
[----:B------:R-:W-:Y:S03]  /*f480*/  @P6 IMAD R2, R0, c[0x0][0x1e4], R2 ;  /* 0x0000790000026a24 */ /* 0x000fe600078e0202 */
[----:B------:R-:W1:Y:S01]  /*f490*/  LDSM.16.M88.4 R216, [R230+0x5080] ;  /* 0x00508000e6d8783b */ /* 0x000e620000000200 */
[-C--:B---3--:R-:W-:Y:S07]  /*f4a0*/  HMMA.16816.F32.BF16 R36, R48, R140.reuse, RZ ;  /* 0x0000008c3024723c */ /* 0x088fee00000418ff */
[----:B------:R-:W3:Y:S01]  /*f4b0*/  LDSM.16.M88.4 R220, [R232+0xa080] ;  /* 0x00a08000e8dc783b */ /* 0x000ee20000000200 */
[C---:B------:R-:W-:Y:S08]  /*f4c0*/  HMMA.16816.F32.BF16 R40, R44.reuse, R140, RZ ;  /* 0x0000008c2c28723c */ /* 0x040ff000000418ff */
[-C--:B------:R-:W-:Y:S08]  /*f4d0*/  HMMA.16816.F32.BF16 R44, R44, R142.reuse, RZ ;  /* 0x0000008e2c2c723c */ /* 0x080ff000000418ff */
[----:B------:R-:W-:Y:S01]  /*f4e0*/  HMMA.16816.F32.BF16 R48, R48, R142, RZ ;  /* 0x0000008e3030723c */ /* 0x000fe200000418ff */
[----:B------:R-:W4:Y:S07]  /*f4f0*/  LDSM.16.M88.4 R140, [R230+0x5880] ;  /* 0x00588000e68c783b */ /* 0x000f2e0000000200 */
[-C--:B------:R-:W-:Y:S05]  /*f500*/  HMMA.16816.F32.BF16 R4, R192, R196.reuse, R4 ;  /* 0x000000c4c004723c */ /* 0x080fea0000041804 */
[----:B--2---:R-:W-:Y:S03]  /*f510*/  @P6 MOV R3, R249 ;  /* 0x000000f900036202 */ /* 0x004fe60000000f00 */
        /* <DEDUP_REMOVED lines=12> */
[----:B------:R-:W-:Y:S07]  /*f5e0*/  LDSM.16.M88.4 R200, [R229] ;  /* 0x00000000e5c8783b */ /* 0x000fee0000000200 */
[----:B------:R-:W-:Y:S01]  /*f5f0*/  HMMA.16816.F32.BF16 R48, R192, R210, R48 ;  /* 0x000000d2c030723c */ /* 0x000fe20000041830 */
[----:B------:R-:W2:Y:S07]  /*f600*/  LDSM.16.M88.4 R192, [R234+0x8080] ;  /* 0x00808000eac0783b */ /* 0x000eae0000000200 */
[-C--:B-1----:R-:W-:Y:S01]  /*f610*/  HMMA.16816.F32.BF16 R4, R212, R216.reuse, R4 ;  /* 0x000000d8d404723c */ /* 0x082fe20000041804 */
[----:B------:R-:W1:Y:S07]  /*f620*/  LDSM.16.M88.4 R208, [R229+0x800] ;  /* 0x00080000e5d0783b */ /* 0x000e6e0000000200 */
[C---:B---3--:R-:W-:Y:S08]  /*f630*/  HMMA.16816.F32.BF16 R8, R220.reuse, R216, R8 ;  /* 0x000000d8dc08723c */ /* 0x048ff00000041808 */
[-C--:B------:R-:W-:Y:S08]  /*f640*/  HMMA.16816.F32.BF16 R12, R220, R218.reuse, R12 ;  /* 0x000000dadc0c723c */ /* 0x080ff0000004180c */
[C---:B------:R-:W-:Y:S01]  /*f650*/  HMMA.16816.F32.BF16 R16, R212.reuse, R218, R16 ;  /* 0x000000dad410723c */ /* 0x040fe20000041810 */
[----:B------:R-:W3:Y:S07]  /*f660*/  LDSM.16.M88.4 R216, [R229+0x1000] ;  /* 0x00100000e5d8783b */ /* 0x000eee0000000200 */
        /* <DEDUP_REMOVED lines=8> */
[----:B------:R-:W-:Y:S07]  /*f6f0*/  LDSM.16.M88.4 R220, [R238] ;  /* 0x00000000eedc783b */ /* 0x000fee0000000200 */
[----:B------:R-:W-:Y:S01]  /*f700*/  HMMA.16816.F32.BF16 R48, R212, R198, R48 ;  /* 0x000000c6d430723c */ /* 0x000fe20000041830 */
[----:B------:R-:W2:Y:S07]  /*f710*/  LDSM.16.M88.4 R196, [R224+0x6880] ;  /* 0x00688000e0c4783b */ /* 0x000eae0000000200 */
[-C--:B------:R-:W-:Y:S01]  /*f720*/  HMMA.16816.F32.BF16 R4, R192, R200.reuse, R4 ;  /* 0x000000c8c004723c */ /* 0x080fe20000041804 */
[----:B------:R-:W4:Y:S07]  /*f730*/  LDSM.16.M88.4 R212, [R231+0xe080] ;  /* 0x00e08000e7d4783b */ /* 0x000f2e0000000200 */
[C---:B------:R-:W-:Y:S08]  /*f740*/  HMMA.16816.F32.BF16 R8, R204.reuse, R200, R8 ;  /* 0x000000c8cc08723c */ /* 0x040ff00000041808 */
[-C--:B------:R-:W-:Y:S08]  /*f750*/  HMMA.16816.F32.BF16 R12, R204, R202.reuse, R12 ;  /* 0x000000cacc0c723c */ /* 0x080ff0000004180c */
[C---:B------:R-:W-:Y:S01]  /*f760*/  HMMA.16816.F32.BF16 R16, R192.reuse, R202, R16 ;  /* 0x000000cac010723c */ /* 0x040fe20000041810 */
[----:B------:R-:W2:Y:S07]  /*f770*/  LDSM.16.M88.4 R200, [R224+0x7080] ;  /* 0x00708000e0c8783b */ /* 0x000eae0000000200 */
        /* <DEDUP_REMOVED lines=10> */
[----:B------:R-:W3:Y:S07]  /*f820*/  LDSM.16.M88.4 R192, [R233+0xc080] ;  /* 0x00c08000e9c0783b */ /* 0x000eee0000000200 */
[-C--:B--2---:R-:W-:Y:S01]  /*f830*/  HMMA.16816.F32.BF16 R4, R140, R196.reuse, R4 ;  /* 0x000000c48c04723c */ /* 0x084fe20000041804 */
[----:B------:R-:W2:Y:S07]  /*f840*/  LDSM.16.M88.4 R216, [R233+0xe080] ;  /* 0x00e08000e9d8783b */ /* 0x000eae0000000200 */
[C---:B----4-:R-:W-:Y:S08]  /*f850*/  HMMA.16816.F32.BF16 R8, R212.reuse, R196, R8 ;  /* 0x000000c4d408723c */ /* 0x050ff00000041808 */
[-C--:B------:R-:W-:Y:S08]  /*f860*/  HMMA.16816.F32.BF16 R12, R212, R198.reuse, R12 ;  /* 0x000000c6d40c723c */ /* 0x080ff0000004180c */
[C---:B------:R-:W-:Y:S01]  /*f870*/  HMMA.16816.F32.BF16 R16, R140.reuse, R198, R16 ;  /* 0x000000c68c10723c */ /* 0x040fe20000041810 */
[----:B------:R-:W4:Y:S07]  /*f880*/  LDSM.16.M88.4 R196, [R237] ;  /* 0x00000000edc4783b */ /* 0x000f2e0000000200 */
        /* <DEDUP_REMOVED lines=10> */
[----:B------:R-:W1:Y:S07]  /*f930*/  LDSM.16.M88.4 R140, [R232+0xc080] ;  /* 0x00c08000e88c783b */ /* 0x000e6e0000000200 */
[-C--:B---3--:R-:W-:Y:S01]  /*f940*/  HMMA.16816.F32.BF16 R4, R192, R208.reuse, R4 ;  /* 0x000000d0c004723c */ /* 0x088fe20000041804 */
[----:B------:R-:W3:Y:S07]  /*f950*/  LDSM.16.M88.4 R204, [R232+0xe080] ;  /* 0x00e08000e8cc783b */ /* 0x000eee0000000200 */
[C---:B--2---:R-:W-:Y:S08]  /*f960*/  HMMA.16816.F32.BF16 R8, R216.reuse, R208, R8 ;  /* 0x000000d0d808723c */ /* 0x044ff00000041808 */
        /* <DEDUP_REMOVED lines=8> */
[-C--:B----4-:R-:W-:Y:S08]  /*f9f0*/  HMMA.16816.F32.BF16 R36, R192, R196.reuse, R36 ;  /* 0x000000c4c024723c */ /* 0x090ff00000041824 */
[C---:B------:R-:W-:Y:S08]  /*fa00*/  HMMA.16816.F32.BF16 R40, R216.reuse, R196, R40 ;  /* 0x000000c4d828723c */ /* 0x040ff00000041828 */
[-C--:B------:R-:W-:Y:S01]  /*fa10*/  HMMA.16816.F32.BF16 R44, R216, R198.reuse, R44 ;  /* 0x000000c6d82c723c */ /* 0x080fe2000004182c */
[----:B------:R-:W4:Y:S07]  /*fa20*/  LDSM.16.M88.4 R216, [R234+0xc080] ;  /* 0x00c08000ead8783b */ /* 0x000f2e0000000200 */
[----:B------:R-:W-:Y:S01]  /*fa30*/  HMMA.16816.F32.BF16 R48, R192, R198, R48 ;  /* 0x000000c6c030723c */ /* 0x000fe20000041830 */
[----:B------:R-:W4:Y:S07]  /*fa40*/  LDSM.16.M88.4 R192, [R236+0xe080] ;  /* 0x00e08000ecc0783b */ /* 0x000f2e0000000200 */
[-C--:B-1----:R-:W-:Y:S08]  /*fa50*/  HMMA.16816.F32.BF16 R4, R140, R200.reuse, R4 ;  /* 0x000000c88c04723c */ /* 0x082ff00000041804 */
[C---:B---3--:R-:W-:Y:S08]  /*fa60*/  HMMA.16816.F32.BF16 R8, R204.reuse, R200, R8 ;  /* 0x000000c8cc08723c */ /* 0x048ff00000041808 */
        /* <DEDUP_REMOVED lines=11> */
[C---:B------:R-:W-:Y:S08]  /*fb20*/  HMMA.16816.F32.BF16 R8, R192.reuse, R220, R8 ;  /* 0x000000dcc008723c */ /* 0x040ff00000041808 */
        /* <DEDUP_REMOVED lines=14> */
[----:B------:R3:W4:Y:S01]  /*fc10*/  MUFU.TANH R210, R12 ;  /* 0x0000000c00d27308 */ /* 0x0007220000002400 */
[----:B------:R-:W-:Y:S02]  /*fc20*/  FMUL.FTZ R16, R16, c[0x0][0x320] ;  /* 0x0000c80010107a20 */ /* 0x000fe40000410000 */
[----:B------:R-:W-:Y:S02]  /*fc30*/  FMUL.FTZ R17, R17, c[0x0][0x320] ;  /* 0x0000c80011117a20 */ /* 0x000fe40000410000 */
[----:B------:R-:W-:Y:S02]  /*fc40*/  FMUL.FTZ R18, R18, c[0x0][0x320] ;  /* 0x0000c80012127a20 */ /* 0x000fe40000410000 */
[----:B------:R-:W-:Y:S02]  /*fc50*/  FMUL.FTZ R19, R19, c[0x0][0x320] ;  /* 0x0000c80013137a20 */ /* 0x000fe40000410000 */
[----:B------:R-:W-:Y:S01]  /*fc60*/  FMUL.FTZ R13, R13, c[0x0][0x320] ;  /* 0x0000c8000d0d7a20 */ /* 0x000fe20000410000 */
[----:B------:R-:W1:Y:S01]  /*fc70*/  MUFU.TANH R211, R6 ;  /* 0x0000000600d37308 */ /* 0x000e620000002400 */
[----:B------:R-:W-:Y:S09]  /*fc80*/  FMUL.FTZ R14, R14, c[0x0][0x320] ;  /* 0x0000c8000e0e7a20 */ /* 0x000ff20000410000 */
[----:B------:R1:W1:Y:S01]  /*fc90*/  MUFU.TANH R206, R7 ;  /* 0x0000000700ce7308 */ /* 0x0002620000002400 */
[----:B---3--:R-:W3:Y:S09]  /*fca0*/  LDL R12, [R1] ;  /* 0x00000000010c7983 */ /* 0x008ef20000100800 */
[----:B------:R-:W2:Y:S10]  /*fcb0*/  MUFU.TANH R220, R8 ;  /* 0x0000000800dc7308 */ /* 0x000eb40000002400 */
[----:B------:R-:W2:Y:S01]  /*fcc0*/  MUFU.TANH R213, R9 ;  /* 0x0000000900d57308 */ /* 0x000ea20000002400 */
[----:B-1----:R-:W1:Y:S09]  /*fcd0*/  LDSM.16.M88.4 R4, [R229+0x2000] ;  /* 0x00200000e504783b */ /* 0x002e720000000200 */
[----:B------:R-:W1:Y:S10]  /*fce0*/  MUFU.TANH R244, R10 ;  /* 0x0000000a00f47308 */ /* 0x000e740000002400 */
[----:B------:R1:W1:Y:S10]  /*fcf0*/  MUFU.TANH R221, R11 ;  /* 0x0000000b00dd7308 */ /* 0x0002740000002400 */
[----:B------:R-:W2:Y:S10]  /*fd00*/  MUFU.TANH R214, R15 ;  /* 0x0000000f00d67308 */ /* 0x000eb40000002400 */
[----:B------:R-:W2:Y:S01]  /*fd10*/  MUFU.TANH R140, R16 ;  /* 0x00000010008c7308 */ /* 0x000ea20000002400 */
[----:B-1----:R-:W1:Y:S01]  /*fd20*/  LDSM.16.M88.4 R8, [R229+0x2800] ;  /* 0x00280000e508783b */ /* 0x002e620000000200 */
[----:B------:R-:W-:Y:S04]  /*fd30*/  DEPBAR.LE SB0, 0x0 ;  /* 0x000080000000791a */ /* 0x000fe80000000000 */
[-C--:B------:R-:W-:Y:S04]  /*fd40*/  HMMA.16816.F32.BF16 R20, R216, R4.reuse, R20 ;  /* 0x00000004d814723c */ /* 0x080fe80000041814 */
[----:B------:R-:W1:Y:S01]  /*fd50*/  MUFU.TANH R136, R17 ;  /* 0x0000001100887308 */ /* 0x000e620000002400 */
[----:B------:R-:W-:Y:S03]  /*fd60*/  BAR.SYNC.DEFER_BLOCKING 0x0 ;  /* 0x0000000000007b1d */ /* 0x000fe60000010000 */
[C---:B------:R-:W-:Y:S06]  /*fd70*/  HMMA.16816.F32.BF16 R24, R192.reuse, R4, R24 ;  /* 0x00000004c018723c */ /* 0x040fec0000041818 */
[----:B------:R-:W1:Y:S01]  /*fd80*/  MUFU.TANH R199, R18 ;  /* 0x0000001200c77308 */ /* 0x000e620000002400 */
[----:B------:R-:W-:Y:S01]  /*fd90*/  @P6 IMAD.WIDE.U32 R4, R0, c[0x0][0x1e0], RZ ;  /* 0x0000780000046a25 */ /* 0x000fe200078e00ff */
[-C--:B------:R-:W-:Y:S04]  /*fda0*/  HMMA.16816.F32.BF16 R28, R192, R6.reuse, R28 ;  /* 0x00000006c01c723c */ /* 0x080fe8000004181c */
[----:B------:R-:W-:Y:S04]  /*fdb0*/  @P6 IADD3 R0, R5, R2, RZ ;  /* 0x0000000205006210 */ /* 0x000fe80007ffe0ff */
[----:B------:R-:W2:Y:S01]  /*fdc0*/  MUFU.TANH R197, R19 ;  /* 0x0000001300c57308 */ /* 0x000ea20000002400 */
[----:B------:R-:W-:Y:S01]  /*fdd0*/  @P6 MOV R2, R246 ;  /* 0x000000f600026202 */ /* 0x000fe20000000f00 */
[C---:B------:R-:W-:Y:S04]  /*fde0*/  HMMA.16816.F32.BF16 R32, R216.reuse, R6, R32 ;  /* 0x00000006d820723c */ /* 0x040fe80000041820 */
[----:B------:R-:W-:Y:S04]  /*fdf0*/  @P6 IMAD.WIDE.U32 R2, R4, 0x30, R2 ;  /* 0x0000003004026825 */ /* 0x000fe800078e0002 */
[----:B------:R-:W2:Y:S01]  /*fe00*/  MUFU.TANH R209, R13 ;  /* 0x0000000d00d17308 */ /* 0x000ea20000002400 */
[----:B------:R-:W-:Y:S03]  /*fe10*/  @P1 IMAD.HI.U32 R4, R245, c[0x0][0x2c8], RZ ;  /* 0x0000b200f5041a27 */ /* 0x000fe600078e00ff */
[----:B------:R-:W-:Y:S01]  /*fe20*/  MOV R6, R245 ;  /* 0x000000f500067202 */ /* 0x000fe20000000f00 */
[-C--:B-1----:R-:W-:Y:S03]  /*fe30*/  HMMA.16816.F32.BF16 R36, R216, R8.reuse, R36 ;  /* 0x00000008d824723c */ /* 0x082fe60000041824 */
[----:B------:R-:W-:Y:S01]  /*fe40*/  @P0 SHF.R.U32.HI R6, RZ, c[0x0][0x2cc], R4 ;  /* 0x0000b300ff060a19 */ /* 0x000fe20000011604 */
[----:B------:R-:W-:Y:S01]  /*fe50*/  @P6 IMAD R0, R0, 0x30, RZ ;  /* 0x0000003000006824 */ /* 0x000fe200078e02ff */
[----:B------:R-:W1:Y:S01]  /*fe60*/  MUFU.TANH R215, R14 ;  /* 0x0000000e00d77308 */ /* 0x000e620000002400 */
[----:B------:R-:W-:Y:S02]  /*fe70*/  FMUL.FTZ R20, R20, c[0x0][0x320] ;  /* 0x0000c80014147a20 */ /* 0x000fe40000410000 */
[C---:B------:R-:W-:Y:S04]  /*fe80*/  HMMA.16816.F32.BF16 R40, R192.reuse, R8, R40 ;  /* 0x00000008c028723c */ /* 0x040fe80000041828 */
[----:B------:R-:W-:Y:S01]  /*fe90*/  @P6 IADD3 R0, R3, R0, RZ ;  /* 0x0000000003006210 */ /* 0x000fe20007ffe0ff */
[----:B------:R-:W-:Y:S01]  /*fea0*/  FMUL.FTZ R21, R21, c[0x0][0x320] ;  /* 0x0000c80015157a20 */ /* 0x000fe20000410000 */
[----:B------:R-:W-:Y:S01]  /*feb0*/  @P6 SHF.L.U32 R3, R2, 0x1, RZ ;  /* 0x0000000102036819 */ /* 0x000fe200000006ff */
[----:B------:R-:W-:Y:S01]  /*fec0*/  FMUL.FTZ R22, R22, c[0x0][0x320] ;  /* 0x0000c80016167a20 */ /* 0x000fe20000410000 */
[----:B------:R1:W1:Y:S01]  /*fed0*/  MUFU.TANH R135, R20 ;  /* 0x0000001400877308 */ /* 0x0002620000002400 */
[----:B------:R-:W-:Y:S01]  /*fee0*/  @P6 SHF.L.U64.HI R0, R2, 0x1, R0 ;  /* 0x0000000102006819 */ /* 0x000fe20000010200 */
[-C--:B------:R-:W-:Y:S03]  /*fef0*/  HMMA.16816.F32.BF16 R44, R192, R10.reuse, R44 ;  /* 0x0000000ac02c723c */ /* 0x080fe6000004182c */
[C---:B------:R-:W-:Y:S01]  /*ff00*/  @P6 IADD3 R2, P5, R3.reuse, c[0x0][0x1c8], RZ ;  /* 0x0000720003026a10 */ /* 0x040fe20007fbe0ff */
[----:B------:R-:W-:Y:S01]  /*ff10*/  FMUL.FTZ R26, R26, c[0x0][0x320] ;  /* 0x0000c8001a1a7a20 */ /* 0x000fe20000410000 */
[----:B------:R-:W-:Y:S01]  /*ff20*/  @P6 IADD3 R8, P2, R3, 0x80, RZ ;  /* 0x0000008003086810 */ /* 0x000fe20007f5e0ff */
[----:B------:R-:W-:Y:S01]  /*ff30*/  FMUL.FTZ R28, R28, c[0x0][0x320] ;  /* 0x0000c8001c1c7a20 */ /* 0x000fe20000410000 */
[----:B------:R-:W-:Y:S01]  /*ff40*/  @P6 IADD3.X R3, R0, c[0x0][0x1cc], RZ, P5, !PT ;  /* 0x0000730000036a10 */ /* 0x000fe20002ffe4ff */
[----:B------:R2:W2:Y:S01]  /*ff50*/  MUFU.TANH R133, R21 ;  /* 0x0000001500857308 */ /* 0x0004a20000002400 */
[----:B------:R-:W-:Y:S01]  /*ff60*/  @P6 IADD3 R8, P1, R8, c[0x0][0x1c8], RZ ;  /* 0x0000720008086a10 */ /* 0x000fe20007f3e0ff */
[----:B------:R-:W-:Y:S02]  /*ff70*/  HMMA.16816.F32.BF16 R48, R216, R10, R48 ;  /* 0x0000000ad830723c */ /* 0x000fe40000041830 */
[----:B------:R-:W-:Y:S01]  /*ff80*/  @!PT LDS RZ, [RZ] ;  /* 0x00000000fffff984 */ /* 0x000fe20000000800 */
[----:B------:R-:W-:Y:S01]  /*ff90*/  @!PT LDS RZ, [RZ] ;  /* 0x00000000fffff984 */ /* 0x000fe20000000800 */
[----:B------:R-:W-:Y:S01]  /*ffa0*/  @!PT LDS RZ, [RZ] ;  /* 0x00000000fffff984 */ /* 0x000fe20000000800 */
[----:B------:R4:W-:Y:S02]  /*ffb0*/  @P6 LDGSTS.E.BYPASS.LTC128B.128 [R243+0x5080], [R2.64], !P4 ;  /* 0x0508000002f36fae */ /* 0x0009e4000e101d4e */
[----:B------:R-:W-:Y:S01]  /*ffc0*/  @P6 IADD3.X R9, RZ, c[0x0][0x1cc], R0, P1, P2 ;  /* 0x00007300ff096a10 */ /* 0x000fe20000fe4400 */
[----:B------:R-:W-:Y:S01]  /*ffd0*/  FMUL.FTZ R29, R29, c[0x0][0x320] ;  /* 0x0000c8001d1d7a20 */ /* 0x000fe20000410000 */
[----:B------:R-:W-:Y:S01]  /*ffe0*/  @P6 IADD3 R4, P0, R2, UR16, RZ ;  /* 0x0000001002046c10 */ /* 0x000fe2000ff1e0ff */
[----:B------:R-:W-:Y:S01]  /*fff0*/  FMUL.FTZ R30, R30, c[0x0][0x320] ;  /* 0x0000c8001e1e7a20 */ /* 0x000fe20000410000 */
[----:B------:R4:W3:Y:S01]  /*10000*/  MUFU.TANH R143, R22 ;  /* 0x00000016008f7308 */ /* 0x0008e20000002400 */
[----:B------:R-:W-:Y:S01]  /*10010*/  FMUL.FTZ R31, R31, c[0x0][0x320] ;  /* 0x0000c8001f1f7a20 */ /* 0x000fe20000410000 */
[----:B------:R4:W-:Y:S02]  /*10020*/  @P6 LDGSTS.E.BYPASS.LTC128B.128 [R243+0x6880], [R8.64], !P3 ;  /* 0x0688000008f36fae */ /* 0x0009e4000d901d4e */
[----:B------:R-:W-:Y:S01]  /*10030*/  @P6 IADD3.X R5, R3, UR7, RZ, P0, !PT ;  /* 0x0000000703056c10 */ /* 0x000fe200087fe4ff */
[----:B-1----:R-:W-:Y:S01]  /*10040*/  FMUL.FTZ R20, R36, c[0x0][0x320] ;  /* 0x0000c80024147a20 */ /* 0x002fe20000410000 */
[----:B------:R-:W-:Y:S01]  /*10050*/  @P6 IADD3 R10, P1, R4, UR16, RZ ;  /* 0x00000010040a6c10 */ /* 0x000fe2000ff3e0ff */
[----:B------:R-:W-:Y:S02]  /*10060*/  FMUL.FTZ R18, R37, c[0x0][0x320] ;  /* 0x0000c80025127a20 */ /* 0x000fe40000410000 */
[----:B------:R-:W-:Y:S01]  /*10070*/  FMUL.FTZ R42, R42, c[0x0][0x320] ;  /* 0x0000c8002a2a7a20 */ /* 0x000fe20000410000 */
[----:B------:R1:W1:Y:S01]  /*10080*/  MUFU.TANH R208, R26 ;  /* 0x0000001a00d07308 */ /* 0x0002620000002400 */
[----:B------:R1:W-:Y:S01]  /*10090*/  @P6 LDGSTS.E.BYPASS.LTC128B.128 [R243+0x5880], [R4.64], !P4 ;  /* 0x0588000004f36fae */ /* 0x0003e2000e101d4e */
[----:B------:R-:W-:Y:S01]  /*100a0*/  @P6 IADD3.X R11, R5, UR7, RZ, P1, !PT ;  /* 0x00000007050b6c10 */ /* 0x000fe20008ffe4ff */
[----:B------:R-:W-:Y:S02]  /*100b0*/  FMUL.FTZ R43, R43, c[0x0][0x320] ;  /* 0x0000c8002b2b7a20 */ /* 0x000fe40000410000 */
[----:B--2---:R-:W-:Y:S02]  /*100c0*/  FMUL.FTZ R21, R33, c[0x0][0x320] ;  /* 0x0000c80021157a20 */ /* 0x004fe40000410000 */
[----:B------:R-:W-:Y:S02]  /*100d0*/  FMUL.FTZ R33, R34, c[0x0][0x320] ;  /* 0x0000c80022217a20 */ /* 0x000fe40000410000 */
[----:B------:R2:W-:Y:S01]  /*100e0*/  @P6 LDGSTS.E.BYPASS.LTC128B.128 [R243+0x7080], [R4.64+0x80], !P3 ;  /* 0x0708008004f36fae */ /* 0x0005e2000d901d4e */
[----:B------:R2:W2:Y:S01]  /*100f0*/  MUFU.TANH R141, R28 ;  /* 0x0000001c008d7308 */ /* 0x0004a20000002400 */
[----:B------:R-:W-:Y:S02]  /*10100*/  FMUL.FTZ R34, R40, c[0x0][0x320] ;  /* 0x0000c80028227a20 */ /* 0x000fe40000410000 */
[----:B------:R-:W-:Y:S02]  /*10110*/  FMUL.FTZ R46, R46, c[0x0][0x320] ;  /* 0x0000c8002e2e7a20 */ /* 0x000fe40000410000 */
[----:B----4-:R-:W-:Y:S02]  /*10120*/  FMUL.FTZ R22, R32, c[0x0][0x320] ;  /* 0x0000c80020167a20 */ /* 0x010fe40000410000 */
[----:B------:R4:W-:Y:S01]  /*10130*/  @P6 LDGSTS.E.BYPASS.LTC128B.128 [R243+0x6080], [R10.64], !P4 ;  /* 0x060800000af36fae */ /* 0x0009e2000e101d4e */
[----:B------:R-:W-:Y:S01]  /*10140*/  FMUL.FTZ R32, R35, c[0x0][0x320] ;  /* 0x0000c80023207a20 */ /* 0x000fe20000410000 */
[----:B------:R-:W-:Y:S01]  /*10150*/  @P6 IADD3 R8, P0, R4, UR12, RZ ;  /* 0x0000000c04086c10 */ /* 0x000fe2000ff1e0ff */
[----:B------:R4:W3:Y:S01]  /*10160*/  MUFU.TANH R137, R29 ;  /* 0x0000001d00897308 */ /* 0x0008e20000002400 */
[----:B------:R-:W-:Y:S02]  /*10170*/  FMUL.FTZ R47, R47, c[0x0][0x320] ;  /* 0x0000c8002f2f7a20 */ /* 0x000fe40000410000 */
[----:B------:R-:W-:Y:S01]  /*10180*/  @P6 IADD3.X R9, R5, UR9, RZ, P0, !PT ;  /* 0x0000000905096c10 */ /* 0x000fe200087fe4ff */
[----:B-1----:R-:W-:Y:S01]  /*10190*/  FMUL.FTZ R26, R39, c[0x0][0x320] ;  /* 0x0000c800271a7a20 */ /* 0x002fe20000410000 */
[----:B------:R-:W-:Y:S01]  /*101a0*/  PLOP3.LUT P0, PT, PT, PT, UP2, 0x40, 0x0 ;  /* 0x000000000000781c */ /* 0x000fe20003f0e828 */
[----:B------:R-:W-:Y:S02]  /*101b0*/  FMUL.FTZ R15, R48, c[0x0][0x320] ;  /* 0x0000c800300f7a20 */ /* 0x000fe40000410000 */
[----:B------:R1:W-:Y:S01]  /*101c0*/  @P6 LDGSTS.E.BYPASS.LTC128B.128 [R243+0x7880], [R8.64], !P3 ;  /* 0x0788000008f36fae */ /* 0x0003e2000d901d4e */
[----:B------:R-:W-:Y:S01]  /*101d0*/  FMUL.FTZ R16, R49, c[0x0][0x320] ;  /* 0x0000c80031107a20 */ /* 0x000fe20000410000 */
[----:B------:R1:W1:Y:S01]  /*101e0*/  MUFU.TANH R200, R30 ;  /* 0x0000001e00c87308 */ /* 0x0002620000002400 */
[----:B------:R-:W-:Y:S02]  /*101f0*/  FMUL.FTZ R17, R50, c[0x0][0x320] ;  /* 0x0000c80032117a20 */ /* 0x000fe40000410000 */
[----:B------:R-:W-:Y:S02]  /*10200*/  FMUL.FTZ R19, R51, c[0x0][0x320] ;  /* 0x0000c80033137a20 */ /* 0x000fe40000410000 */
[----:B--2---:R-:W-:Y:S01]  /*10210*/  FMUL.FTZ R28, R45, c[0x0][0x320] ;  /* 0x0000c8002d1c7a20 */ /* 0x004fe20000410000 */
[----:B------:R-:W0:Y:S01]  /*10220*/  LDGDEPBAR ;  /* 0x00000000000079af */ /* 0x000e220000000000 */
[----:B------:R-:W-:Y:S02]  /*10230*/  FMUL.FTZ R23, R23, c[0x0][0x320] ;  /* 0x0000c80017177a20 */ /* 0x000fe40000410000 */
[----:B------:R-:W-:Y:S01]  /*10240*/  FMUL.FTZ R24, R24, c[0x0][0x320] ;  /* 0x0000c80018187a20 */ /* 0x000fe20000410000 */
[----:B------:R2:W2:Y:S01]  /*10250*/  MUFU.TANH R212, R31 ;  /* 0x0000001f00d47308 */ /* 0x0004a20000002400 */
[----:B------:R-:W-:Y:S02]  /*10260*/  FMUL.FTZ R25, R25, c[0x0][0x320] ;  /* 0x0000c80019197a20 */ /* 0x000fe40000410000 */
[----:B------:R-:W-:Y:S01]  /*10270*/  FMUL.FTZ R27, R27, c[0x0][0x320] ;  /* 0x0000c8001b1b7a20 */ /* 0x000fe20000410000 */
[----:B------:R-:W3:Y:S01]  /*10280*/  SHFL.IDX PT, R4, R6, RZ, 0x1c1f ;  /* 0x001c1fff06047589 */ /* 0x000ee200000e0000 */
[----:B----4-:R-:W-:Y:S02]  /*10290*/  FMUL.FTZ R29, R44, c[0x0][0x320] ;  /* 0x0000c8002c1d7a20 */ /* 0x010fe40000410000 */
[----:B------:R-:W-:Y:S03]  /*102a0*/  IMAD R3, R242, -0x30, RZ ;  /* 0xffffffd0f2037824 */ /* 0x000fe600078e02ff */
[----:B------:R4:W3:Y:S01]  /*102b0*/  MUFU.TANH R142, R23 ;  /* 0x00000017008e7308 */ /* 0x0008e20000002400 */
[----:B-1----:R-:W-:Y:S09]  /*102c0*/  FMUL.FTZ R30, R38, c[0x0][0x320] ;  /* 0x0000c800261e7a20 */ /* 0x002ff20000410000 */
[----:B------:R4:W1:Y:S01]  /*102d0*/  MUFU.TANH R204, R24 ;  /* 0x0000001800cc7308 */ /* 0x0008620000002400 */
[----:B--2---:R-:W-:Y:S09]  /*102e0*/  FMUL.FTZ R31, R41, c[0x0][0x320] ;  /* 0x0000c800291f7a20 */ /* 0x004ff20000410000 */
[----:B------:R4:W2:Y:S10]  /*102f0*/  MUFU.TANH R201, R25 ;  /* 0x0000001900c97308 */ /* 0x0008b40000002400 */
[----:B------:R4:W1:Y:S10]  /*10300*/  MUFU.TANH R207, R27 ;  /* 0x0000001b00cf7308 */ /* 0x0008740000002400 */
[----:B------:R-:W1:Y:S10]  /*10310*/  MUFU.TANH R22, R22 ;  /* 0x0000001600167308 */ /* 0x000e740000002400 */
[----:B------:R-:W1:Y:S10]  /*10320*/  MUFU.TANH R21, R21 ;  /* 0x0000001500157308 */ /* 0x000e740000002400 */
[----:B------:R-:W1:Y:S10]  /*10330*/  MUFU.TANH R33, R33 ;  /* 0x0000002100217308 */ /* 0x000e740000002400 */
[----:B------:R-:W1:Y:S10]  /*10340*/  MUFU.TANH R32, R32 ;  /* 0x0000002000207308 */ /* 0x000e740000002400 */
[----:B------:R-:W1:Y:S10]  /*10350*/  MUFU.TANH R20, R20 ;  /* 0x0000001400147308 */ /* 0x000e740000002400 */
[----:B------:R-:W1:Y:S10]  /*10360*/  MUFU.TANH R18, R18 ;  /* 0x0000001200127308 */ /* 0x000e740000002400 */
[----:B------:R-:W1:Y:S01]  /*10370*/  MUFU.TANH R30, R30 ;  /* 0x0000001e001e7308 */ /* 0x000e620000002400 */
[C---:B---3--:R-:W-:Y:S02]  /*10380*/  IADD3 R7, -R12.reuse, 0x1, R3 ;  /* 0x000000010c077810 */ /* 0x048fe40007ffe103 */
[----:B------:R-:W-:Y:S02]  /*10390*/  IADD3 R8, -R12, R3, RZ ;  /* 0x000000030c087210 */ /* 0x000fe40007ffe1ff */
[----:B------:R-:W-:Y:S05]  /*103a0*/  IADD3 R7, R7, c[0x0][0x1d0], RZ ;  /* 0x0000740007077a10 */ /* 0x000fea0007ffe0ff */
[----:B------:R-:W3:Y:S01]  /*103b0*/  MUFU.TANH R26, R26 ;  /* 0x0000001a001a7308 */ /* 0x000ee20000002400 */
[----:B------:R-:W-:Y:S04]  /*103c0*/  IADD3 R7, R7, -c[0x0][0x168], RZ ;  /* 0x80005a0007077a10 */ /* 0x000fe80007ffe0ff */
[C---:B------:R-:W-:Y:S02]  /*103d0*/  IADD3 R5, R7.reuse, c[0x0][0x328], RZ ;  /* 0x0000ca0007057a10 */ /* 0x040fe40007ffe0ff */
[----:B------:R-:W-:Y:S03]  /*103e0*/  IADD3 R7, R7, UR6, RZ ;  /* 0x0000000607077c10 */ /* 0x000fe6000fffe0ff */
[----:B------:R-:W1:Y:S01]  /*103f0*/  MUFU.TANH R34, R34 ;  /* 0x0000002200227308 */ /* 0x000e620000002400 */
[-C--:B------:R-:W-:Y:S02]  /*10400*/  IADD3 R2, R5, R4.reuse, RZ ;  /* 0x0000000405027210 */ /* 0x080fe40007ffe0ff */
[----:B------:R-:W-:Y:S07]  /*10410*/  IADD3 R0, R7, R4, RZ ;  /* 0x0000000407007210 */ /* 0x000fee0007ffe0ff */
        /* <DEDUP_REMOVED lines=11> */
[----:B------:R-:W-:-:S05]  /*104d0*/  @P0 BRA `(.L_x_925) ;  /* 0x0000018000000947 */ /* 0x000fca0003800000 */
        /* <DEDUP_REMOVED lines=14> */
.L_x_927:
[----:B------:R-:W-:Y:S04]  /*105c0*/  MOV R9, c[0x0][0x32c] ;  /* 0x0000cb0000097a02 */ /* 0x000fe80000000f00 */
[----:B------:R-:W-:Y:S11]  /*105d0*/  ISETP.NE.AND P0, PT, R9, 0x1, PT ;  /* 0x000000010900780c */ /* 0x000ff60003f05270 */
[----:B------:R-:W-:Y:S02]  /*105e0*/  @!UPT UIADD3 URZ, URZ, URZ, URZ ;  /* 0x0000003f3f3ff290 */ /* 0x000fe4000fffe03f */
[----:B------:R-:W-:Y:S05]  /*105f0*/  @P0 IMAD.HI.U32 R9, R4, c[0x0][0x330], RZ ;  /* 0x0000cc0004090a27 */ /* 0x000fea00078e00ff */
[----:B------:R-:W-:Y:S02]  /*10600*/  @P0 SHF.R.U32.HI R4, RZ, c[0x0][0x334], R9 ;  /* 0x0000cd00ff040a19 */ /* 0x000fe40000011609 */
.L_x_928:
[----:B------:R-:W-:Y:S05]  /*10610*/  BSYNC B0 ;  /* 0x0000000000007941 */ /* 0x000fea0003800000 */
.L_x_926:
[----:B------:R-:W-:Y:S05]  /*10620*/  IMAD R4, R4, c[0x0][0x32c], R8 ;  /* 0x0000cb0004047a24 */ /* 0x000fea00078e0208 */
[----:B------:R-:W-:Y:S02]  /*10630*/  IADD3 R9, R4, c[0x0][0x32c], RZ ;  /* 0x0000cb0004097a10 */ /* 0x000fe40007ffe0ff */
[----:B------:R-:W-:Y:S02]  /*10640*/  IMNMX R0, R0, R4, !PT ;  /* 0x0000000400007217 */ /* 0x000fe40007800200 */
[----:B------:R-:W-:Y:S02]  /*10650*/  IMNMX R2, R2, R9, PT ;  /* 0x0000000902027217 */ /* 0x000fe40003800200 */
.L_x_925:
[C---:B--234-:R-:W-:Y:S02]  /*10660*/  ISETP.GE.AND P0, PT, R3.reuse, 0x2, PT ;  /* 0x000000020300780c */ /* 0x05cfe40003f06270 */
[C---:B------:R-:W-:Y:S02]  /*10670*/  ISETP.GE.AND P2, PT, R3.reuse, 0xa, PT ;  /* 0x0000000a0300780c */ /* 0x040fe40003f46270 */
[----:B------:R-:W-:Y:S02]  /*10680*/  P2R R14, PR, RZ, 0x1 ;  /* 0x00000001ff0e7803 */ /* 0x000fe40000000000 */
[----:B------:R-:W-:Y:S02]  /*10690*/  ISETP.GT.AND P0, PT, R0, 0x1, !P0 ;  /* 0x000000010000780c */ /* 0x000fe40004704270 */
[C---:B------:R-:W-:Y:S02]  /*106a0*/  ISETP.GE.AND P1, PT, R3.reuse, 0x9, PT ;  /* 0x000000090300780c */ /* 0x040fe40003f26270 */
[----:B------:R-:W-:Y:S02]  /*106b0*/  ISETP.LT.OR P0, PT, R2, 0x2, P0 ;  /* 0x000000020200780c */ /* 0x000fe40000701670 */
[----:B------:R-:W-:Y:S02]  /*106c0*/  P2R R13, PR, RZ, 0x2 ;  /* 0x00000002ff0d7803 */ /* 0x000fe40000000000 */
[----:B------:R-:W-:Y:S02]  /*106d0*/  FSEL R23, R196, -INF , !P0 ;  /* 0xff800000c4177808 */ /* 0x000fe40004000000 */
[C---:B------:R-:W-:Y:S02]  /*106e0*/  ISETP.GT.AND P0, PT, R0.reuse, 0x9, !P2 ;  /* 0x000000090000780c */ /* 0x040fe40005704270 */
[----:B------:R-:W-:Y:S02]  /*106f0*/  ISETP.GT.AND P1, PT, R0, 0x8, !P1 ;  /* 0x000000080000780c */ /* 0x000fe40004f24270 */
[----:B------:R-:W-:Y:S02]  /*10700*/  P2R R12, PR, RZ, 0x4 ;  /* 0x00000004ff0c7803 */ /* 0x000fe40000000000 */
[C---:B------:R-:W-:Y:S02]  /*10710*/  ISETP.LT.OR P0, PT, R2.reuse, 0xa, P0 ;  /* 0x0000000a0200780c */ /* 0x040fe40000701670 */
[C---:B------:R-:W-:Y:S02]  /*10720*/  ISETP.GE.AND P2, PT, R3.reuse, 0x11, PT ;  /* 0x000000110300780c */ /* 0x040fe40003f46270 */
[----:B------:R-:W-:Y:S02]  /*10730*/  ISETP.LT.OR P1, PT, R2, 0x9, P1 ;  /* 0x000000090200780c */ /* 0x000fe40000f21670 */
[----:B------:R-:W-:Y:S02]  /*10740*/  FSEL R24, R136, -INF , !P0 ;  /* 0xff80000088187808 */ /* 0x000fe40004000000 */
[----:B------:R-:W-:Y:S02]  /*10750*/  ISETP.GT.AND P0, PT, R0, 0x10, !P2 ;  /* 0x000000100000780c */ /* 0x000fe40005704270 */
[----:B------:R-:W-:Y:S02]  /*10760*/  FSEL R25, R140, -INF , !P1 ;  /* 0xff8000008c197808 */ /* 0x000fe40004800000 */
        /* <DEDUP_REMOVED lines=11> */
[C---:B------:R-:W-:Y:S02]  /*10820*/  ISETP.GE.AND P1, PT, R3.reuse, 0x1a, PT ;  /* 0x0000001a0300780c */ /* 0x040fe40003f26270 */
[----:B-1----:R-:W-:Y:S02]  /*10830*/  FSEL R202, R22, -INF , !P0 ;  /* 0xff80000016ca7808 */ /* 0x002fe40004000000 */
[----:B------:R-:W-:Y:S02]  /*10840*/  ISETP.GT.AND P0, PT, R0, 0x19, !P1 ;  /* 0x000000190000780c */ /* 0x000fe40004f04270 */
[----:B------:R-:W-:Y:S02]  /*10850*/  P2R R4, PR, RZ, 0x2 ;  /* 0x00000002ff047803 */ /* 0x000fe40000000000 */
[----:B------:R-:W-:Y:S02]  /*10860*/  ISETP.LT.OR P0, PT, R2, 0x1a, P0 ;  /* 0x0000001a0200780c */ /* 0x000fe40000701670 */
[----:B------:R-:W-:Y:S02]  /*10870*/  ISETP.GE.AND P1, PT, R3, 0x21, PT ;  /* 0x000000210300780c */ /* 0x000fe40003f26270 */
[----:B------:R-:W-:Y:S02]  /*10880*/  FSEL R205, R21, -INF , !P0 ;  /* 0xff80000015cd7808 */ /* 0x000fe40004000000 */
[----:B------:R-:W-:Y:S02]  /*10890*/  ISETP.GT.AND P0, PT, R0, 0x20, !P1 ;  /* 0x000000200000780c */ /* 0x000fe40004f04270 */
[C---:B------:R-:W-:Y:S02]  /*108a0*/  ISETP.GE.AND P6, PT, R3.reuse, 0x22, PT ;  /* 0x000000220300780c */ /* 0x040fe40003fc6270 */
[----:B------:R-:W-:Y:S02]  /*108b0*/  ISETP.LT.OR P0, PT, R2, 0x21, P0 ;  /* 0x000000210200780c */ /* 0x000fe40000701670 */
[C---:B------:R-:W-:Y:S02]  /*108c0*/  ISETP.GE.AND P5, PT, R3.reuse, 0x29, PT ;  /* 0x000000290300780c */ /* 0x040fe40003fa6270 */
[----:B------:R-:W-:Y:S02]  /*108d0*/  FSEL R218, R20, -INF , !P0 ;  /* 0xff80000014da7808 */ /* 0x000fe40004000000 */
[----:B------:R-:W-:Y:S02]  /*108e0*/  ISETP.GT.AND P0, PT, R0, 0x21, !P6 ;  /* 0x000000210000780c */ /* 0x000fe40007704270 */
[----:B------:R-:W-:Y:S02]  /*108f0*/  P2R R11, PR, RZ, 0x4 ;  /* 0x00000004ff0b7803 */ /* 0x000fe40000000000 */
[----:B------:R-:W-:Y:S02]  /*10900*/  ISETP.LT.OR P0, PT, R2, 0x22, P0 ;  /* 0x000000220200780c */ /* 0x000fe40000701670 */
[----:B------:R-:W-:Y:S02]  /*10910*/  ISETP.GE.AND P2, PT, R3, 0x1, PT ;  /* 0x000000010300780c */ /* 0x000fe40003f46270 */
[----:B------:R-:W-:Y:S02]  /*10920*/  FSEL R222, R18, -INF , !P0 ;  /* 0xff80000012de7808 */ /* 0x000fe40004000000 */
[----:B------:R-:W-:Y:S04]  /*10930*/  ISETP.GT.AND P0, PT, R0, 0x28, !P5 ;  /* 0x000000280000780c */ /* 0x000fe80006f04270 */
[----:B------:R-:W-:Y:S04]  /*10940*/  ISETP.LT.OR P0, PT, R2, 0x29, P0 ;  /* 0x000000290200780c */ /* 0x000fe80000701670 */
[----:B------:R-:W-:Y:S02]  /*10950*/  FSEL R249, R15, -INF , !P0 ;  /* 0xff8000000ff97808 */ /* 0x000fe40004000000 */
[----:B------:R-:W-:Y:S02]  /*10960*/  ISETP.GT.AND P0, PT, R0, RZ, !P2 ;  /* 0x000000ff0000720c */ /* 0x000fe40005704270 */
[----:B------:R-:W-:Y:S02]  /*10970*/  P2R R15, PR, RZ, 0x4 ;  /* 0x00000004ff0f7803 */ /* 0x000fe40000000000 */
[----:B------:R-:W-:Y:S04]  /*10980*/  ISETP.LT.OR P0, PT, R2, 0x1, P0 ;  /* 0x000000010200780c */ /* 0x000fe80000701670 */
[----:B------:R-:W-:Y:S02]  /*10990*/  FSEL R18, R203, -INF , !P0 ;  /* 0xff800000cb127808 */ /* 0x000fe40004000000 */
[----:B------:R-:W-:Y:S02]  /*109a0*/  ISETP.GE.AND P0, PT, R3, 0x2a, PT ;  /* 0x0000002a0300780c */ /* 0x000fe40003f06270 */
[----:B------:R-:W1:Y:S02]  /*109b0*/  SHFL.IDX PT, R3, R6, 0x1, 0x1c1f ;  /* 0x003c1f0006037f89 */ /* 0x000e6400000e0000 */
[----:B------:R-:W-:Y:S04]  /*109c0*/  ISETP.GT.AND P2, PT, R0, 0x29, !P0 ;  /* 0x000000290000780c */ /* 0x000fe80004744270 */
[----:B------:R-:W-:Y:S04]  /*109d0*/  ISETP.LT.OR P2, PT, R2, 0x2a, P2 ;  /* 0x0000002a0200780c */ /* 0x000fe80001741670 */
[----:B------:R-:W-:Y:S02]  /*109e0*/  FSEL R248, R16, -INF , !P2 ;  /* 0xff80000010f87808 */ /* 0x000fe40005000000 */
[----:B------:R-:W-:Y:S01]  /*109f0*/  PLOP3.LUT P2, PT, PT, PT, UP2, 0x40, 0x0 ;  /* 0x000000000000781c */ /* 0x000fe20003f4e828 */
[--C-:B-1----:R-:W-:Y:S02]  /*10a00*/  IMAD.IADD R2, R5, 0x1, R3.reuse ;  /* 0x0000000105027824 */ /* 0x102fe400078e0203 */
[----:B------:R-:W-:Y:S10]  /*10a10*/  IMAD.IADD R0, R7, 0x1, R3 ;  /* 0x0000000107007824 */ /* 0x000ff400078e0203 */
        /* <DEDUP_REMOVED lines=15> */
.L_x_931:
[----:B------:R-:W-:Y:S04]  /*10b10*/  MOV R16, c[0x0][0x32c] ;  /* 0x0000cb0000107a02 */ /* 0x000fe80000000f00 */
[----:B------:R-:W-:Y:S11]  /*10b20*/  ISETP.NE.AND P2, PT, R16, 0x1, PT ;  /* 0x000000011000780c */ /* 0x000ff60003f45270 */
[----:B------:R-:W-:Y:S02]  /*10b30*/  @!UPT UIADD3 URZ, URZ, URZ, URZ ;  /* 0x0000003f3f3ff290 */ /* 0x000fe4000fffe03f */
[----:B------:R-:W-:Y:S05]  /*10b40*/  @P2 IMAD.HI.U32 R16, R3, c[0x0][0x330], RZ ;  /* 0x0000cc0003102a27 */ /* 0x000fea00078e00ff */
[----:B------:R-:W-:Y:S02]  /*10b50*/  @P2 SHF.R.U32.HI R3, RZ, c[0x0][0x334], R16 ;  /* 0x0000cd00ff032a19 */ /* 0x000fe40000011610 */
.L_x_932:
[----:B------:R-:W-:Y:S05]  /*10b60*/  BSYNC B0 ;  /* 0x0000000000007941 */ /* 0x000fea0003800000 */
.L_x_930:
[----:B------:R-:W-:Y:S05]  /*10b70*/  IMAD R3, R3, c[0x0][0x32c], R8 ;  /* 0x0000cb0003037a24 */ /* 0x000fea00078e0208 */
[----:B------:R-:W-:Y:S02]  /*10b80*/  IADD3 R16, R3, c[0x0][0x32c], RZ ;  /* 0x0000cb0003107a10 */ /* 0x000fe40007ffe0ff */
[----:B------:R-:W-:Y:S02]  /*10b90*/  IMNMX R0, R0, R3, !PT ;  /* 0x0000000300007217 */ /* 0x000fe40007800200 */
[----:B------:R-:W-:Y:S02]  /*10ba0*/  IMNMX R2, R2, R16, PT ;  /* 0x0000001002027217 */ /* 0x000fe40003800200 */
.L_x_929:
[----:B------:R-:W-:Y:S01]  /*10bb0*/  ISETP.NE.AND P2, PT, R14, RZ, PT ;  /* 0x000000ff0e00720c */ /* 0x000fe20003f45270 */
[----:B------:R-:W1:Y:S03]  /*10bc0*/  SHFL.IDX PT, R3, R6, 0x2, 0x1c1f ;  /* 0x005c1f0006037f89 */ /* 0x000e6600000e0000 */
        /* <DEDUP_REMOVED lines=62> */
.L_x_935:
[----:B------:R-:W-:Y:S04]  /*10fb0*/  MOV R16, c[0x0][0x32c] ;  /* 0x0000cb0000107a02 */ /* 0x000fe80000000f00 */
[----:B------:R-:W-:Y:S11]  /*10fc0*/  ISETP.NE.AND P2, PT, R16, 0x1, PT ;  /* 0x000000011000780c */ /* 0x000ff60003f45270 */
[----:B------:R-:W-:Y:S02]  /*10fd0*/  @!UPT UIADD3 URZ, URZ, URZ, URZ ;  /* 0x0000003f3f3ff290 */ /* 0x000fe4000fffe03f */
[----:B------:R-:W-:Y:S05]  /*10fe0*/  @P2 IMAD.HI.U32 R16, R3, c[0x0][0x330], RZ ;  /* 0x0000cc0003102a27 */ /* 0x000fea00078e00ff */
[----:B------:R-:W-:Y:S02]  /*10ff0*/  @P2 SHF.R.U32.HI R3, RZ, c[0x0][0x334], R16 ;  /* 0x0000cd00ff032a19 */ /* 0x000fe40000011610 */
.L_x_936:
[----:B------:R-:W-:Y:S05]  /*11000*/  BSYNC B0 ;  /* 0x0000000000007941 */ /* 0x000fea0003800000 */
.L_x_934:
[----:B------:R-:W-:Y:S05]  /*11010*/  IMAD R3, R3, c[0x0][0x32c], R8 ;  /* 0x0000cb0003037a24 */ /* 0x000fea00078e0208 */
[----:B------:R-:W-:Y:S02]  /*11020*/  IADD3 R16, R3, c[0x0][0x32c], RZ ;  /* 0x0000cb0003107a10 */ /* 0x000fe40007ffe0ff */
[----:B------:R-:W-:Y:S02]  /*11030*/  IMNMX R0, R0, R3, !PT ;  /* 0x0000000300007217 */ /* 0x000fe40007800200 */
[----:B------:R-:W-:Y:S02]  /*11040*/  IMNMX R2, R2, R16, PT ;  /* 0x0000001002027217 */ /* 0x000fe40003800200 */
.L_x_933:
        /* <DEDUP_REMOVED lines=64> */
.L_x_939:
[----:B------:R-:W-:Y:S04]  /*11450*/  MOV R5, c[0x0][0x32c] ;  /* 0x0000cb0000057a02 */ /* 0x000fe80000000f00 */
[----:B------:R-:W-:Y:S11]  /*11460*/  ISETP.NE.AND P2, PT, R5, 0x1, PT ;  /* 0x000000010500780c */ /* 0x000ff60003f45270 */
[----:B------:R-:W-:Y:S02]  /*11470*/  @!UPT UIADD3 URZ, URZ, URZ, URZ ;  /* 0x0000003f3f3ff290 */ /* 0x000fe4000fffe03f */
[----:B------:R-:W-:Y:S05]  /*11480*/  @P2 IMAD.HI.U32 R5, R3, c[0x0][0x330], RZ ;  /* 0x0000cc0003052a27 */ /* 0x000fea00078e00ff */
[----:B------:R-:W-:Y:S02]  /*11490*/  @P2 SHF.R.U32.HI R3, RZ, c[0x0][0x334], R5 ;  /* 0x0000cd00ff032a19 */ /* 0x000fe40000011605 */
.L_x_940:
[----:B------:R-:W-:Y:S05]  /*114a0*/  BSYNC B0 ;  /* 0x0000000000007941 */ /* 0x000fea0003800000 */
.L_x_938:
[----:B------:R-:W-:Y:S05]  /*114b0*/  IMAD R8, R3, c[0x0][0x32c], R8 ;  /* 0x0000cb0003087a24 */ /* 0x000fea00078e0208 */
[----:B------:R-:W-:Y:S02]  /*114c0*/  IADD3 R3, R8, c[0x0][0x32c], RZ ;  /* 0x0000cb0008037a10 */ /* 0x000fe40007ffe0ff */
[----:B------:R-:W-:Y:S02]  /*114d0*/  IMNMX R0, R0, R8, !PT ;  /* 0x0000000800007217 */ /* 0x000fe40007800200 */
[----:B------:R-:W-:Y:S02]  /*114e0*/  IMNMX R2, R2, R3, PT ;  /* 0x0000000302027217 */ /* 0x000fe40003800200 */
.L_x_937:
[----:B------:R-:W-:Y:S01]  /*114f0*/  ISETP.NE.AND P2, PT, R15, RZ, PT ;  /* 0x000000ff0f00720c */ /* 0x000fe20003f45270 */
[----:B------:R-:W-:Y:S01]  /*11500*/  LDSM.16.MT88.4 R36, [R226+0x2080] ;  /* 0x00208000e224783b */ /* 0x000fe20000004200 */
[----:B------:R-:W-:Y:S02]  /*11510*/  FMNMX.FTZ R137, R18, R132, !PT ;  /* 0x0000008412897209 */ /* 0x000fe40007810000 */
[----:B------:R-:W-:Y:S02]  /*11520*/  ISETP.GT.AND P2, PT, R0, RZ, !P2 ;  /* 0x000000ff0000720c */ /* 0x000fe40005744270 */
        /* <DEDUP_REMOVED lines=17> */
[----:B------:R-:W-:Y:S02]  /*11640*/  FMNMX.FTZ R3, R21, R3, !PT ;  /* 0x0000000315037209 */ /* 0x000fe40007810000 */
[----:B------:R-:W-:Y:S02]  /*11650*/  FSEL R13, R215, -INF , !P2 ;  /* 0xff800000d70d7808 */ /* 0x000fe40005000000 */
[----:B------:R-:W-:Y:S02]  /*11660*/  ISETP.NE.AND P2, PT, R12, RZ, PT ;  /* 0x000000ff0c00720c */ /* 0x000fe40003f45270 */
[----:B------:R-:W-:Y:S02]  /*11670*/  FMNMX.FTZ R137, R218, R137, !PT ;  /* 0x00000089da897209 */ /* 0x000fe40007810000 */
[----:B------:R-:W-:Y:S02]  /*11680*/  FMNMX.FTZ R3, R22, R3, !PT ;  /* 0x0000000316037209 */ /* 0x000fe40007810000 */
[----:B------:R-:W-:Y:S02]  /*11690*/  ISETP.GT.AND P2, PT, R0, 0x9, !P2 ;  /* 0x000000090000780c */ /* 0x000fe40005744270 */
        /* <DEDUP_REMOVED lines=9> */
[----:B------:R-:W-:Y:S01]  /*11730*/  ISETP.GT.AND P2, PT, R0, 0x10, !P2 ;  /* 0x000000100000780c */ /* 0x000fe20005744270 */
[----:B------:R-:W1:Y:S01]  /*11740*/  SHFL.BFLY PT, R6, R137, 0x2, 0x1f ;  /* 0x0c401f0089067f89 */ /* 0x000e6200000e0000 */
        /* <DEDUP_REMOVED lines=14> */
[----:B-1----:R-:W-:Y:S02]  /*11830*/  FMNMX.FTZ R137, R137, R6, !PT ;  /* 0x0000000689897209 */ /* 0x002fe40007810000 */
[----:B------:R-:W-:Y:S01]  /*11840*/  ISETP.LT.OR P2, PT, R2, 0x19, P2 ;  /* 0x000000190200780c */ /* 0x000fe20001741670 */
[----:B------:R-:W1:Y:S01]  /*11850*/  SHFL.BFLY PT, R6, R3, 0x2, 0x1f ;  /* 0x0c401f0003067f89 */ /* 0x000e6200000e0000 */
[----:B------:R-:W-:Y:S02]  /*11860*/  ISETP.GT.AND P1, PT, R0, 0x20, !P1 ;  /* 0x000000200000780c */ /* 0x000fe40004f24270 */
[----:B------:R-:W-:Y:S02]  /*11870*/  FSEL R211, R200, -INF , !P2 ;  /* 0xff800000c8d37808 */ /* 0x000fe40005000000 */
[----:B------:R-:W-:Y:S02]  /*11880*/  ISETP.NE.AND P2, PT, R4, RZ, PT ;  /* 0x000000ff0400720c */ /* 0x000fe40003f45270 */
[----:B------:R-:W-:Y:S01]  /*11890*/  FMNMX.FTZ R4, R16, R138, !PT ;  /* 0x0000008a10047209 */ /* 0x000fe20007810000 */
[----:B------:R-:W2:Y:S01]  /*118a0*/  SHFL.BFLY PT, R8, R137, 0x1, 0x1f ;  /* 0x0c201f0089087f89 */ /* 0x000ea200000e0000 */
[----:B------:R-:W-:Y:S02]  /*118b0*/  ISETP.GT.AND P2, PT, R0, 0x19, !P2 ;  /* 0x000000190000780c */ /* 0x000fe40005744270 */
[----:B------:R-:W-:Y:S02]  /*118c0*/  FMNMX.FTZ R4, R20, R4, !PT ;  /* 0x0000000414047209 */ /* 0x000fe40007810000 */
[----:B------:R-:W-:Y:S02]  /*118d0*/  ISETP.LT.OR P2, PT, R2, 0x1a, P2 ;  /* 0x0000001a0200780c */ /* 0x000fe40001741670 */
[----:B------:R-:W-:Y:S02]  /*118e0*/  FMNMX.FTZ R4, R19, R4, !PT ;  /* 0x0000000413047209 */ /* 0x000fe40007810000 */
[----:B------:R-:W-:Y:S02]  /*118f0*/  FSEL R200, R212, -INF , !P2 ;  /* 0xff800000d4c87808 */ /* 0x000fe40005000000 */
[----:B------:R-:W-:Y:S02]  /*11900*/  FMNMX.FTZ R4, R26, R4, !PT ;  /* 0x000000041a047209 */ /* 0x000fe40007810000 */
[----:B------:R-:W-:Y:S02]  /*11910*/  ISETP.LT.OR P1, PT, R2, 0x21, P1 ;  /* 0x000000210200780c */ /* 0x000fe40000f21670 */
[----:B------:R-:W-:Y:S02]  /*11920*/  FMNMX.FTZ R4, R204, R4, !PT ;  /* 0x00000004cc047209 */ /* 0x000fe40007810000 */
[----:B-1----:R-:W-:Y:S02]  /*11930*/  FMNMX.FTZ R3, R3, R6, !PT ;  /* 0x0000000603037209 */ /* 0x002fe40007810000 */
[----:B------:R-:W-:Y:S02]  /*11940*/  FMNMX.FTZ R4, R201, R4, !PT ;  /* 0x00000004c9047209 */ /* 0x000fe40007810000 */
[----:B------:R-:W-:Y:S01]  /*11950*/  FMNMX.FTZ R6, R5, R139, !PT ;  /* 0x0000008b05067209 */ /* 0x000fe20007810000 */
[----:B------:R-:W1:Y:S01]  /*11960*/  SHFL.BFLY PT, R136, R3, 0x1, 0x1f ;  /* 0x0c201f0003887f89 */ /* 0x000e6200000e0000 */
[----:B------:R-:W-:Y:S02]  /*11970*/  FMNMX.FTZ R4, R209, R4, !PT ;  /* 0x00000004d1047209 */ /* 0x000fe40007810000 */
[----:B------:R-:W-:Y:S02]  /*11980*/  FMNMX.FTZ R6, R7, R6, !PT ;  /* 0x0000000607067209 */ /* 0x000fe40007810000 */
[----:B------:R-:W-:Y:S02]  /*11990*/  FMNMX.FTZ R4, R210, R4, !PT ;  /* 0x00000004d2047209 */ /* 0x000fe40007810000 */
[----:B------:R-:W-:Y:S02]  /*119a0*/  FMNMX.FTZ R6, R13, R6, !PT ;  /* 0x000000060d067209 */ /* 0x000fe40007810000 */
[----:B------:R-:W-:Y:S02]  /*119b0*/  FMNMX.FTZ R4, R219, R4, !PT ;  /* 0x00000004db047209 */ /* 0x000fe40007810000 */
[----:B--2---:R-:W-:Y:S02]  /*119c0*/  FMNMX.FTZ R137, R137, R8, !PT ;  /* 0x0000000889897209 */ /* 0x004fe40007810000 */
[----:B------:R-:W-:Y:S02]  /*119d0*/  FMNMX.FTZ R4, R223, R4, !PT ;  /* 0x00000004df047209 */ /* 0x000fe40007810000 */
[----:B------:R-:W-:Y:S01]  /*119e0*/  ISETP.GT.AND P6, PT, R0, 0x21, !P6 ;  /* 0x000000210000780c */ /* 0x000fe200077c4270 */
[----:B------:R-:W-:Y:S01]  /*119f0*/  FMUL.FTZ R141, R137, c[0x0][0x2d0] ;  /* 0x0000b400898d7a20 */ /* 0x000fe20000410000 */
[----:B------:R-:W-:Y:S02]  /*11a00*/  FMNMX.FTZ R4, R246, R4, !PT ;  /* 0x00000004f6047209 */ /* 0x000fe40007810000 */
[----:B------:R-:W-:Y:S02]  /*11a10*/  FSEL R214, R42, -INF , !P1 ;  /* 0xff8000002ad67808 */ /* 0x000fe40004800000 */
[----:B------:R-:W-:Y:S02]  /*11a20*/  FMNMX.FTZ R4, R220, R4, !PT ;  /* 0x00000004dc047209 */ /* 0x000fe40007810000 */
[----:B------:R-:W-:Y:S02]  /*11a30*/  ISETP.GT.AND P5, PT, R0, 0x28, !P5 ;  /* 0x000000280000780c */ /* 0x000fe40006fa4270 */
[----:B-1----:R-:W-:Y:S01]  /*11a40*/  FMNMX.FTZ R136, R3, R136, !PT ;  /* 0x0000008803887209 */ /* 0x002fe20007810000 */
[----:B------:R-:W1:Y:S01]  /*11a50*/  SHFL.BFLY PT, R8, R4, 0x2, 0x1f ;  /* 0x0c401f0004087f89 */ /* 0x000e6200000e0000 */
[----:B------:R-:W-:Y:S02]  /*11a60*/  FMNMX.FTZ R3, R12, R6, !PT ;  /* 0x000000060c037209 */ /* 0x000fe40007810000 */
[----:B------:R-:W-:Y:S01]  /*11a70*/  ISETP.GT.AND P0, PT, R0, 0x29, !P0 ;  /* 0x000000290000780c */ /* 0x000fe20004704270 */
[----:B------:R-:W-:Y:S01]  /*11a80*/  FMUL.FTZ R142, R136, c[0x0][0x2d0] ;  /* 0x0000b400888e7a20 */ /* 0x000fe20000410000 */
[----:B------:R-:W-:Y:S02]  /*11a90*/  FMNMX.FTZ R3, R208, R3, !PT ;  /* 0x00000003d0037209 */ /* 0x000fe40007810000 */
[C---:B------:R-:W-:Y:S02]  /*11aa0*/  ISETP.LT.OR P6, PT, R2.reuse, 0x22, P6 ;  /* 0x000000220200780c */ /* 0x040fe400037c1670 */
[----:B------:R-:W-:Y:S02]  /*11ab0*/  FMNMX.FTZ R3, R207, R3, !PT ;  /* 0x00000003cf037209 */ /* 0x000fe40007810000 */
[----:B------:R-:W-:Y:S02]  /*11ac0*/  FSEL R212, R43, -INF , !P6 ;  /* 0xff8000002bd47808 */ /* 0x000fe40007000000 */
[----:B------:R-:W-:Y:S02]  /*11ad0*/  FMNMX.FTZ R3, R211, R3, !PT ;  /* 0x00000003d3037209 */ /* 0x000fe40007810000 */
[----:B------:R-:W-:Y:S02]  /*11ae0*/  ISETP.LT.OR P5, PT, R2, 0x29, P5 ;  /* 0x000000290200780c */ /* 0x000fe40002fa1670 */
[----:B------:R-:W-:Y:S02]  /*11af0*/  FMNMX.FTZ R0, R200, R3, !PT ;  /* 0x00000003c8007209 */ /* 0x000fe40007810000 */
[----:B------:R-:W-:Y:S02]  /*11b00*/  FSETP.NEU.FTZ.AND P1, PT, R136, -INF , PT ;  /* 0xff8000008800780b */ /* 0x000fe40003f3d000 */
[----:B------:R-:W-:Y:S02]  /*11b10*/  FMNMX.FTZ R0, R214, R0, !PT ;  /* 0x00000000d6007209 */ /* 0x000fe40007810000 */
[----:B------:R-:W-:Y:S02]  /*11b20*/  FSEL R213, R46, -INF , !P5 ;  /* 0xff8000002ed57808 */ /* 0x000fe40006800000 */
[----:B-1----:R-:W-:Y:S02]  /*11b30*/  FMNMX.FTZ R4, R4, R8, !PT ;  /* 0x0000000804047209 */ /* 0x002fe40007810000 */
[----:B------:R-:W-:Y:S02]  /*11b40*/  FMNMX.FTZ R0, R212, R0, !PT ;  /* 0x00000000d4007209 */ /* 0x000fe40007810000 */
[----:B------:R-:W-:Y:S01]  /*11b50*/  ISETP.LT.OR P0, PT, R2, 0x2a, P0 ;  /* 0x0000002a0200780c */ /* 0x000fe20000701670 */
[----:B------:R-:W1:Y:S01]  /*11b60*/  SHFL.BFLY PT, R135, R4, 0x1, 0x1f ;  /* 0x0c201f0004877f89 */ /* 0x000e6200000e0000 */
        /* <DEDUP_REMOVED lines=14> */
[----:B------:R-:W-:Y:S01]  /*11c50*/  MUFU.EX2 R215, R21 ;  /* 0x0000001500d77308 */ /* 0x000fe20000000800 */
[--C-:B------:R-:W-:Y:S02]  /*11c60*/  FFMA.FTZ R24, R24, c[0x0][0x2d0], -R141.reuse ;  /* 0x0000b40018187a23 */ /* 0x100fe4000001088d */
[----:B------:R-:W-:Y:S01]  /*11c70*/  FFMA.FTZ R23, R23, c[0x0][0x2d0], -R141 ;  /* 0x0000b40017177a23 */ /* 0x000fe2000001088d */
[----:B-1----:R-:W-:Y:S04]  /*11c80*/  FMNMX.FTZ R135, R4, R135, !PT ;  /* 0x0000008704877209 */ /* 0x002fe80007810000 */
[C---:B------:R-:W-:Y:S01]  /*11c90*/  FSETP.NEU.FTZ.AND P0, PT, R135.reuse, -INF , PT ;  /* 0xff8000008700780b */ /* 0x040fe20003f1d000 */
[----:B------:R-:W-:Y:S01]  /*11ca0*/  FMUL.FTZ R143, R135, c[0x0][0x2d0] ;  /* 0x0000b400878f7a20 */ /* 0x000fe20000410000 */
[----:B------:R-:W-:Y:S04]  /*11cb0*/  MUFU.EX2 R221, R18 ;  /* 0x0000001200dd7308 */ /* 0x000fe80000000800 */
[----:B------:R-:W-:Y:S02]  /*11cc0*/  FSEL R143, R143, RZ, P0 ;  /* 0x000000ff8f8f7208 */ /* 0x000fe40000000000 */
[----:B--2---:R-:W-:Y:S03]  /*11cd0*/  FMNMX.FTZ R3, R0, R2, !PT ;  /* 0x0000000200037209 */ /* 0x004fe60007810000 */
[--C-:B------:R-:W-:Y:S01]  /*11ce0*/  FFMA.FTZ R2, R26, c[0x0][0x2d0], -R143.reuse ;  /* 0x0000b4001a027a23 */ /* 0x100fe2000001088f */
[----:B------:R-:W-:Y:S01]  /*11cf0*/  FSEL R0, R137, RZ, P2 ;  /* 0x000000ff89007208 */ /* 0x000fe20001000000 */
[--C-:B------:R-:W-:Y:S01]  /*11d00*/  FFMA.FTZ R20, R20, c[0x0][0x2d0], -R143.reuse ;  /* 0x0000b40014147a23 */ /* 0x100fe2000001088f */
[----:B------:R-:W-:Y:S01]  /*11d10*/  MUFU.EX2 R28, R25 ;  /* 0x00000019001c7308 */ /* 0x000fe20000000800 */
[----:B------:R-:W1:Y:S01]  /*11d20*/  SHFL.BFLY PT, R4, R3, 0x1, 0x1f ;  /* 0x0c201f0003047f89 */ /* 0x000e6200000e0000 */
[--C-:B------:R-:W-:Y:S02]  /*11d30*/  FFMA.FTZ R16, R16, c[0x0][0x2d0], -R143.reuse ;  /* 0x0000b40010107a23 */ /* 0x100fe4000001088f */
[----:B------:R-:W-:Y:S02]  /*11d40*/  FADD.FTZ R0, -R0, R132 ;  /* 0x0000008400007221 */ /* 0x000fe40000010100 */
[----:B------:R-:W-:Y:S02]  /*11d50*/  FFMA.FTZ R19, R19, c[0x0][0x2d0], -R143 ;  /* 0x0000b40013137a23 */ /* 0x000fe4000001088f */
[----:B------:R-:W-:Y:S02]  /*11d60*/  FMUL.FTZ R0, R0, c[0x0][0x2d0] ;  /* 0x0000b40000007a20 */ /* 0x000fe40000410000 */
[----:B------:R2:W-:Y:S10]  /*11d70*/  MUFU.EX2 R50, R2 ;  /* 0x0000000200327308 */ /* 0x0005f40000000800 */
[----:B------:R3:W4:Y:S01]  /*11d80*/  MUFU.EX2 R133, R0 ;  /* 0x0000000000857308 */ /* 0x0007220000000800 */
[----:B-1----:R-:W-:Y:S09]  /*11d90*/  FMNMX.FTZ R3, R3, R4, !PT ;  /* 0x0000000403037209 */ /* 0x002ff20007810000 */
[----:B------:R-:W-:Y:S01]  /*11da0*/  MUFU.EX2 R6, R20 ;  /* 0x0000001400067308 */ /* 0x000fe20000000800 */
[----:B--2---:R-:W-:Y:S05]  /*11db0*/  FSEL R2, R136, RZ, P1 ;  /* 0x000000ff88027208 */ /* 0x004fea0000800000 */
[----:B------:R-:W-:Y:S04]  /*11dc0*/  FADD.FTZ R2, -R2, R134 ;  /* 0x0000008602027221 */ /* 0x000fe80000010100 */
[----:B------:R-:W1:Y:S01]  /*11dd0*/  MUFU.EX2 R250, R24 ;  /* 0x0000001800fa7308 */ /* 0x000e620000000800 */
[----:B------:R-:W-:Y:S02]  /*11de0*/  FMUL.FTZ R134, R3, c[0x0][0x2d0] ;  /* 0x0000b40003867a20 */ /* 0x000fe40000410000 */
[----:B------:R-:W-:Y:S01]  /*11df0*/  FMUL.FTZ R2, R2, c[0x0][0x2d0] ;  /* 0x0000b40002027a20 */ /* 0x000fe20000410000 */
[----:B---3--:R-:W-:Y:S01]  /*11e00*/  FSEL R0, R135, RZ, P0 ;  /* 0x000000ff87007208 */ /* 0x008fe20000000000 */
[----:B----4-:R-:W-:Y:S01]  /*11e10*/  FMUL.FTZ R32, R133, R172 ;  /* 0x000000ac85207220 */ /* 0x010fe20000410000 */
[----:B------:R-:W-:Y:S01]  /*11e20*/  FSETP.NEU.FTZ.AND P0, PT, R3, -INF , PT ;  /* 0xff8000000300780b */ /* 0x000fe20003f1d000 */
[C---:B------:R-:W-:Y:S02]  /*11e30*/  FMUL.FTZ R33, R133.reuse, R173 ;  /* 0x000000ad85217220 */ /* 0x040fe40000410000 */
[----:B------:R-:W-:Y:S01]  /*11e40*/  FADD.FTZ R0, -R0, R138 ;  /* 0x0000008a00007221 */ /* 0x000fe20000010100 */
[----:B------:R-:W2:Y:S01]  /*11e50*/  MUFU.EX2 R132, R2 ;  /* 0x0000000200847308 */ /* 0x000ea20000000800 */
[----:B------:R-:W-:Y:S01]  /*11e60*/  FSEL R134, R134, RZ, P0 ;  /* 0x000000ff86867208 */ /* 0x000fe20000000000 */
[----:B------:R-:W-:Y:S01]  /*11e70*/  FMUL.FTZ R52, R133, R52 ;  /* 0x0000003485347220 */ /* 0x000fe20000410000 */
[----:B------:R-:W-:Y:S01]  /*11e80*/  MOV R138, R28 ;  /* 0x0000001c008a7202 */ /* 0x000fe20000000f00 */
[----:B------:R-:W-:Y:S02]  /*11e90*/  FMUL.FTZ R0, R0, c[0x0][0x2d0] ;  /* 0x0000b40000007a20 */ /* 0x000fe40000410000 */
[--C-:B------:R-:W-:Y:S02]  /*11ea0*/  FFMA.FTZ R4, R12, c[0x0][0x2d0], -R134.reuse ;  /* 0x0000b4000c047a23 */ /* 0x100fe40000010886 */
[--C-:B------:R-:W-:Y:S02]  /*11eb0*/  FFMA.FTZ R5, R5, c[0x0][0x2d0], -R134.reuse ;  /* 0x0000b40005057a23 */ /* 0x100fe40000010886 */
[----:B------:R3:W4:Y:S01]  /*11ec0*/  MUFU.EX2 R2, R0 ;  /* 0x0000000000027308 */ /* 0x0007220000000800 */
[C---:B------:R-:W-:Y:S02]  /*11ed0*/  FMUL.FTZ R53, R133.reuse, R53 ;  /* 0x0000003585357220 */ /* 0x040fe40000410000 */
[C---:B------:R-:W-:Y:S01]  /*11ee0*/  FMUL.FTZ R64, R133.reuse, R64 ;  /* 0x0000004085407220 */ /* 0x040fe20000410000 */
[----:B-1----:R-:W-:Y:S01]  /*11ef0*/  F2FP.BF16.PACK_AB R194, R250, R138 ;  /* 0x0000008afac2723e */ /* 0x002fe200000010ff */
[C---:B------:R-:W-:Y:S01]  /*11f00*/  FMUL.FTZ R65, R133.reuse, R65 ;  /* 0x0000004185417220 */ /* 0x040fe20000410000 */
[----:B------:R-:W-:Y:S01]  /*11f10*/  MOV R173, R250 ;  /* 0x000000fa00ad7202 */ /* 0x000fe20000000f00 */
[C---:B------:R-:W-:Y:S02]  /*11f20*/  FMUL.FTZ R68, R133.reuse, R68 ;  /* 0x0000004485447220 */ /* 0x040fe40000410000 */
[C---:B------:R-:W-:Y:S01]  /*11f30*/  FMUL.FTZ R69, R133.reuse, R69 ;  /* 0x0000004585457220 */ /* 0x040fe20000410000 */
[----:B------:R-:W1:Y:S01]  /*11f40*/  MUFU.EX2 R29, R23 ;  /* 0x00000017001d7308 */ /* 0x000e620000000800 */
[C---:B------:R-:W-:Y:S02]  /*11f50*/  FMUL.FTZ R80, R133.reuse, R80 ;  /* 0x0000005085507220 */ /* 0x040fe40000410000 */
[----:B------:R-:W-:Y:S02]  /*11f60*/  FMUL.FTZ R81, R133, R81 ;  /* 0x0000005185517220 */ /* 0x000fe40000410000 */
[C---:B--2---:R-:W-:Y:S02]  /*11f70*/  FMUL.FTZ R35, R132.reuse, R175 ;  /* 0x000000af84237220 */ /* 0x044fe40000410000 */
[C---:B------:R-:W-:Y:S01]  /*11f80*/  FMUL.FTZ R34, R132.reuse, R174 ;  /* 0x000000ae84227220 */ /* 0x040fe20000410000 */
[----:B------:R-:W-:Y:S01]  /*11f90*/  MOV R174, R251 ;  /* 0x000000fb00ae7202 */ /* 0x000fe20000000f00 */
[C---:B------:R-:W-:Y:S01]  /*11fa0*/  FMUL.FTZ R54, R132.reuse, R54 ;  /* 0x0000003684367220 */ /* 0x040fe20000410000 */
[----:B------:R2:W-:Y:S01]  /*11fb0*/  MUFU.EX2 R49, R4 ;  /* 0x0000000400317308 */ /* 0x0005e20000000800 */
[C---:B------:R-:W-:Y:S02]  /*11fc0*/  FMUL.FTZ R55, R132.reuse, R55 ;  /* 0x0000003784377220 */ /* 0x040fe40000410000 */
[----:B------:R-:W-:Y:S02]  /*11fd0*/  FMUL.FTZ R66, R132, R66 ;  /* 0x0000004284427220 */ /* 0x000fe40000410000 */
[--C-:B---3--:R-:W-:Y:S02]  /*11fe0*/  FFMA.FTZ R0, R7, c[0x0][0x2d0], -R134.reuse ;  /* 0x0000b40007007a23 */ /* 0x108fe40000010886 */
[----:B----4-:R-:W-:Y:S01]  /*11ff0*/  FMUL.FTZ R28, R2, R168 ;  /* 0x000000a8021c7220 */ /* 0x010fe20000410000 */
[----:B------:R-:W-:Y:S01]  /*12000*/  MOV R168, R138 ;  /* 0x0000008a00a87202 */ /* 0x000fe20000000f00 */
[----:B------:R-:W-:Y:S01]  /*12010*/  FFMA.FTZ R138, R196, c[0x0][0x2d0], -R141 ;  /* 0x0000b400c48a7a23 */ /* 0x000fe2000001088d */
[----:B------:R3:W-:Y:S01]  /*12020*/  MUFU.EX2 R252, R0 ;  /* 0x0000000000fc7308 */ /* 0x0007e20000000800 */
[C---:B------:R-:W-:Y:S02]  /*12030*/  FMUL.FTZ R40, R2.reuse, R180 ;  /* 0x000000b402287220 */ /* 0x040fe40000410000 */
[C---:B------:R-:W-:Y:S01]  /*12040*/  FMUL.FTZ R44, R2.reuse, R184 ;  /* 0x000000b8022c7220 */ /* 0x040fe20000410000 */
[----:B-1----:R-:W-:Y:S01]  /*12050*/  MOV R46, R29 ;  /* 0x0000001d002e7202 */ /* 0x002fe20000000f00 */
[----:B------:R-:W-:Y:S02]  /*12060*/  FMUL.FTZ R29, R2, R169 ;  /* 0x000000a9021d7220 */ /* 0x000fe40000410000 */
[----:B------:R-:W-:Y:S01]  /*12070*/  FMUL.FTZ R7, R132, R147 ;  /* 0x0000009384077220 */ /* 0x000fe20000410000 */
[----:B------:R-:W-:Y:S01]  /*12080*/  F2FP.BF16.PACK_AB R192, R46, R221 ;  /* 0x000000dd2ec0723e */ /* 0x000fe200000010ff */
[C---:B------:R-:W-:Y:S01]  /*12090*/  FMUL.FTZ R8, R2.reuse, R148 ;  /* 0x0000009402087220 */ /* 0x040fe20000410000 */
[----:B------:R-:W1:Y:S01]  /*120a0*/  MUFU.EX2 R47, R16 ;  /* 0x00000010002f7308 */ /* 0x000e620000000800 */
[C---:B------:R-:W-:Y:S02]  /*120b0*/  FMUL.FTZ R9, R2.reuse, R149 ;  /* 0x0000009502097220 */ /* 0x040fe40000410000 */
[C---:B------:R-:W-:Y:S02]  /*120c0*/  FMUL.FTZ R12, R2.reuse, R152 ;  /* 0x00000098020c7220 */ /* 0x040fe40000410000 */
[----:B--2---:R-:W-:Y:S02]  /*120d0*/  FMUL.FTZ R4, R133, R144 ;  /* 0x0000009085047220 */ /* 0x004fe40000410000 */
[C---:B------:R-:W-:Y:S02]  /*120e0*/  FMUL.FTZ R24, R2.reuse, R164 ;  /* 0x000000a402187220 */ /* 0x040fe40000410000 */
[C---:B------:R-:W-:Y:S01]  /*120f0*/  FMUL.FTZ R25, R2.reuse, R165 ;  /* 0x000000a502197220 */ /* 0x040fe20000410000 */
[----:B------:R-:W2:Y:S01]  /*12100*/  MUFU.EX2 R48, R19 ;  /* 0x0000001300307308 */ /* 0x000ea20000000800 */
[C---:B------:R-:W-:Y:S02]  /*12110*/  FMUL.FTZ R41, R2.reuse, R181 ;  /* 0x000000b502297220 */ /* 0x040fe40000410000 */
[C---:B------:R-:W-:Y:S02]  /*12120*/  FMUL.FTZ R45, R2.reuse, R185 ;  /* 0x000000b9022d7220 */ /* 0x040fe40000410000 */
[----:B---3--:R-:W-:Y:S02]  /*12130*/  FFMA.FTZ R0, R13, c[0x0][0x2d0], -R134 ;  /* 0x0000b4000d007a23 */ /* 0x008fe40000010886 */
[C---:B------:R-:W-:Y:S02]  /*12140*/  FMUL.FTZ R13, R2.reuse, R153 ;  /* 0x00000099020d7220 */ /* 0x040fe40000410000 */
[C---:B------:R-:W-:Y:S01]  /*12150*/  FMUL.FTZ R56, R2.reuse, R56 ;  /* 0x0000003802387220 */ /* 0x040fe20000410000 */
[----:B------:R3:W4:Y:S01]  /*12160*/  MUFU.EX2 R18, R0 ;  /* 0x0000000000127308 */ /* 0x0007220000000800 */
[C---:B------:R-:W-:Y:S02]  /*12170*/  FMUL.FTZ R57, R2.reuse, R57 ;  /* 0x0000003902397220 */ /* 0x040fe40000410000 */
[C---:B------:R-:W-:Y:S01]  /*12180*/  FMUL.FTZ R60, R2.reuse, R60 ;  /* 0x0000003c023c7220 */ /* 0x040fe20000410000 */
[----:B-1----:R-:W-:Y:S01]  /*12190*/  MOV R180, R47 ;  /* 0x0000002f00b47202 */ /* 0x002fe20000000f00 */
[----:B------:R-:W-:Y:S02]  /*121a0*/  FMUL.FTZ R16, R133, R156 ;  /* 0x0000009c85107220 */ /* 0x000fe40000410000 */
[----:B------:R-:W-:Y:S02]  /*121b0*/  FMUL.FTZ R61, R2, R61 ;  /* 0x0000003d023d7220 */ /* 0x000fe40000410000 */
[C---:B------:R-:W-:Y:S01]  /*121c0*/  FMUL.FTZ R67, R132.reuse, R67 ;  /* 0x0000004384437220 */ /* 0x040fe20000410000 */
[----:B------:R-:W1:Y:S01]  /*121d0*/  MUFU.EX2 R51, R5 ;  /* 0x0000000500337308 */ /* 0x000e620000000800 */
[C---:B------:R-:W-:Y:S02]  /*121e0*/  FMUL.FTZ R70, R132.reuse, R70 ;  /* 0x0000004684467220 */ /* 0x040fe40000410000 */
[C---:B------:R-:W-:Y:S01]  /*121f0*/  FMUL.FTZ R71, R132.reuse, R71 ;  /* 0x0000004784477220 */ /* 0x040fe20000410000 */
[----:B--2---:R-:W-:Y:S01]  /*12200*/  MOV R175, R48 ;  /* 0x0000003000af7202 */ /* 0x004fe20000000f00 */
[----:B------:R-:W-:Y:S02]  /*12210*/  FMUL.FTZ R19, R132, R159 ;  /* 0x0000009f84137220 */ /* 0x000fe40000410000 */
[C---:B------:R-:W-:Y:S02]  /*12220*/  FMUL.FTZ R72, R2.reuse, R72 ;  /* 0x0000004802487220 */ /* 0x040fe40000410000 */
[C---:B------:R-:W-:Y:S01]  /*12230*/  FMUL.FTZ R73, R2.reuse, R73 ;  /* 0x0000004902497220 */ /* 0x040fe20000410000 */
[----:B------:R-:W2:Y:S01]  /*12240*/  MUFU.EX2 R244, R17 ;  /* 0x0000001100f47308 */ /* 0x000ea20000000800 */
[C---:B------:R-:W-:Y:S02]  /*12250*/  FMUL.FTZ R76, R2.reuse, R76 ;  /* 0x0000004c024c7220 */ /* 0x040fe40000410000 */
[----:B------:R-:W-:Y:S01]  /*12260*/  FMUL.FTZ R77, R2, R77 ;  /* 0x0000004d024d7220 */ /* 0x000fe20000410000 */
[----:B---3--:R-:W-:Y:S01]  /*12270*/  FSEL R0, R3, RZ, P0 ;  /* 0x000000ff03007208 */ /* 0x008fe20000000000 */
[C---:B------:R-:W-:Y:S01]  /*12280*/  FMUL.FTZ R82, R132.reuse, R82 ;  /* 0x0000005284527220 */ /* 0x040fe20000410000 */
[----:B----4-:R-:W-:Y:S01]  /*12290*/  F2FP.BF16.PACK_AB R147, R49, R18 ;  /* 0x000000123193723e */ /* 0x010fe200000010ff */
[----:B------:R-:W-:Y:S01]  /*122a0*/  FMUL.FTZ R83, R132, R83 ;  /* 0x0000005384537220 */ /* 0x000fe20000410000 */
[----:B------:R-:W-:Y:S01]  /*122b0*/  ISETP.GT.AND P0, PT, R242, UR8, PT ;  /* 0x00000008f2007c0c */ /* 0x000fe2000bf04270 */
[----:B------:R-:W-:Y:S01]  /*122c0*/  FADD.FTZ R0, -R0, R139 ;  /* 0x0000008b00007221 */ /* 0x000fe20000010100 */
[----:B------:R-:W-:Y:S01]  /*122d0*/  MOV R139, R6 ;  /* 0x00000006008b7202 */ /* 0x000fe20000000f00 */
[----:B------:R-:W-:Y:S01]  /*122e0*/  FMUL.FTZ R6, R132, R146 ;  /* 0x0000009284067220 */ /* 0x000fe20000410000 */
[----:B------:R-:W-:Y:S01]  /*122f0*/  F2FP.BF16.PACK_AB R146, R50, R48 ;  /* 0x000000303292723e */ /* 0x000fe200000010ff */
[----:B------:R-:W-:Y:S01]  /*12300*/  FMUL.FTZ R0, R0, c[0x0][0x2d0] ;  /* 0x0000b40000007a20 */ /* 0x000fe20000410000 */
[----:B------:R-:W-:Y:S01]  /*12310*/  F2FP.BF16.PACK_AB R144, R139, R47 ;  /* 0x0000002f8b90723e */ /* 0x000fe200000010ff */
[C---:B------:R-:W-:Y:S01]  /*12320*/  FMUL.FTZ R48, R133.reuse, R188 ;  /* 0x000000bc85307220 */ /* 0x040fe20000410000 */
[----:B------:R-:W-:Y:S01]  /*12330*/  MOV R169, R139 ;  /* 0x0000008b00a97202 */ /* 0x000fe20000000f00 */
[----:B------:R3:W4:Y:S01]  /*12340*/  MUFU.EX2 R17, R22 ;  /* 0x0000001600117308 */ /* 0x0007220000000800 */
[----:B------:R-:W-:Y:S01]  /*12350*/  MOV R188, R49 ;  /* 0x0000003100bc7202 */ /* 0x000fe20000000f00 */
[C---:B------:R-:W-:Y:S01]  /*12360*/  FMUL.FTZ R49, R133.reuse, R189 ;  /* 0x000000bd85317220 */ /* 0x040fe20000410000 */
[----:B-1----:R-:W-:Y:S01]  /*12370*/  MOV R172, R51 ;  /* 0x0000003300ac7202 */ /* 0x002fe20000000f00 */
[----:B------:R-:W-:Y:S01]  /*12380*/  FMUL.FTZ R5, R133, R145 ;  /* 0x0000009185057220 */ /* 0x000fe20000410000 */
[----:B------:R-:W-:Y:S01]  /*12390*/  F2FP.BF16.PACK_AB R145, R252, R51 ;  /* 0x00000033fc91723e */ /* 0x000fe200000010ff */
[C---:B------:R-:W-:Y:S01]  /*123a0*/  FMUL.FTZ R51, R132.reuse, R191 ;  /* 0x000000bf84337220 */ /* 0x040fe20000410000 */
[----:B--2---:R-:W-:Y:S01]  /*123b0*/  F2FP.BF16.PACK_AB R193, R215, R244 ;  /* 0x000000f4d7c1723e */ /* 0x004fe200000010ff */
[C---:B------:R-:W-:Y:S02]  /*123c0*/  FMUL.FTZ R84, R133.reuse, R84 ;  /* 0x0000005485547220 */ /* 0x040fe40000410000 */
[----:B------:R1:W-:Y:S01]  /*123d0*/  MUFU.EX2 R139, R138 ;  /* 0x0000008a008b7308 */ /* 0x0003e20000000800 */
[----:B------:R-:W-:Y:S02]  /*123e0*/  FMUL.FTZ R85, R133, R85 ;  /* 0x0000005585557220 */ /* 0x000fe40000410000 */
[C---:B------:R-:W-:Y:S02]  /*123f0*/  FMUL.FTZ R86, R132.reuse, R86 ;  /* 0x0000005684567220 */ /* 0x040fe40000410000 */
[----:B------:R-:W-:Y:S02]  /*12400*/  FMUL.FTZ R87, R132, R87 ;  /* 0x0000005784577220 */ /* 0x000fe40000410000 */
[C---:B------:R-:W-:Y:S02]  /*12410*/  FMUL.FTZ R88, R2.reuse, R88 ;  /* 0x0000005802587220 */ /* 0x040fe40000410000 */
[C---:B------:R-:W-:Y:S01]  /*12420*/  FMUL.FTZ R89, R2.reuse, R89 ;  /* 0x0000005902597220 */ /* 0x040fe20000410000 */
[----:B------:R-:W2:Y:S01]  /*12430*/  MUFU.EX2 R0, R0 ;  /* 0x0000000000007308 */ /* 0x000ea20000000800 */
[C---:B------:R-:W-:Y:S02]  /*12440*/  FMUL.FTZ R92, R2.reuse, R92 ;  /* 0x0000005c025c7220 */ /* 0x040fe40000410000 */
[----:B------:R-:W-:Y:S01]  /*12450*/  FMUL.FTZ R93, R2, R93 ;  /* 0x0000005d025d7220 */ /* 0x000fe20000410000 */
[----:B---3--:R-:W3:Y:S01]  /*12460*/  LDSM.16.MT88.4 R20, [R225+0x2080] ;  /* 0x00208000e114783b */ /* 0x008ee20000004200 */
[-C--:B----4-:R-:W-:Y:S01]  /*12470*/  F2FP.BF16.PACK_AB R195, R251, R17.reuse ;  /* 0x00000011fbc3723e */ /* 0x090fe200000010ff */
[C---:B------:R-:W-:Y:S01]  /*12480*/  FMUL.FTZ R96, R133.reuse, R96 ;  /* 0x0000006085607220 */ /* 0x040fe20000410000 */
[----:B------:R-:W-:Y:S01]  /*12490*/  MOV R156, R17 ;  /* 0x00000011009c7202 */ /* 0x000fe20000000f00 */
[C---:B------:R-:W-:Y:S01]  /*124a0*/  FMUL.FTZ R17, R133.reuse, R157 ;  /* 0x0000009d85117220 */ /* 0x040fe20000410000 */
[----:B------:R-:W-:Y:S01]  /*124b0*/  MOV R157, R18 ;  /* 0x00000012009d7202 */ /* 0x000fe20000000f00 */
[----:B------:R-:W-:Y:S01]  /*124c0*/  FMUL.FTZ R18, R132, R158 ;  /* 0x0000009e84127220 */ /* 0x000fe20000410000 */
[----:B------:R-:W-:Y:S01]  /*124d0*/  MOV R181, R156 ;  /* 0x0000009c00b57202 */ /* 0x000fe20000000f00 */
[C---:B------:R-:W-:Y:S01]  /*124e0*/  FMUL.FTZ R97, R133.reuse, R97 ;  /* 0x0000006185617220 */ /* 0x040fe20000410000 */
[----:B------:R-:W-:Y:S01]  /*124f0*/  MOV R185, R157 ;  /* 0x0000009d00b97202 */ /* 0x000fe20000000f00 */
[--C-:B-1----:R-:W-:Y:S01]  /*12500*/  FFMA.FTZ R138, R198, c[0x0][0x2d0], -R141.reuse ;  /* 0x0000b400c68a7a23 */ /* 0x102fe2000001088d */
[----:B------:R-:W-:Y:S01]  /*12510*/  LDSM.16.MT88.4 R156, [R226+0x2880] ;  /* 0x00288000e29c783b */ /* 0x000fe20000004200 */
[C---:B------:R-:W-:Y:S02]  /*12520*/  FMUL.FTZ R98, R132.reuse, R98 ;  /* 0x0000006284627220 */ /* 0x040fe40000410000 */
[----:B------:R-:W-:Y:S02]  /*12530*/  FMUL.FTZ R99, R132, R99 ;  /* 0x0000006384637220 */ /* 0x000fe40000410000 */
[C---:B------:R-:W-:Y:S02]  /*12540*/  FMUL.FTZ R100, R133.reuse, R100 ;  /* 0x0000006485647220 */ /* 0x040fe40000410000 */
[----:B------:R-:W-:Y:S02]  /*12550*/  FMUL.FTZ R101, R133, R101 ;  /* 0x0000006585657220 */ /* 0x000fe40000410000 */
[C---:B--2---:R-:W-:Y:S02]  /*12560*/  FMUL.FTZ R47, R0.reuse, R187 ;  /* 0x000000bb002f7220 */ /* 0x044fe40000410000 */
[----:B------:R1:W-:Y:S01]  /*12570*/  MUFU.EX2 R187, R138 ;  /* 0x0000008a00bb7308 */ /* 0x0003e20000000800 */
[C---:B------:R-:W-:Y:S02]  /*12580*/  FMUL.FTZ R31, R0.reuse, R171 ;  /* 0x000000ab001f7220 */ /* 0x040fe40000410000 */
[C---:B------:R-:W-:Y:S02]  /*12590*/  FMUL.FTZ R10, R0.reuse, R150 ;  /* 0x00000096000a7220 */ /* 0x040fe40000410000 */
[C---:B------:R-:W-:Y:S02]  /*125a0*/  FMUL.FTZ R11, R0.reuse, R151 ;  /* 0x00000097000b7220 */ /* 0x040fe40000410000 */
[----:B------:R-:W2:Y:S01]  /*125b0*/  LDSM.16.MT88.4 R148, [R228+0x2080] ;  /* 0x00208000e494783b */ /* 0x000ea20000004200 */
[C---:B------:R-:W-:Y:S02]  /*125c0*/  FMUL.FTZ R14, R0.reuse, R154 ;  /* 0x0000009a000e7220 */ /* 0x040fe40000410000 */
[C---:B------:R-:W-:Y:S02]  /*125d0*/  FMUL.FTZ R15, R0.reuse, R155 ;  /* 0x0000009b000f7220 */ /* 0x040fe40000410000 */
[C---:B------:R-:W-:Y:S02]  /*125e0*/  FMUL.FTZ R26, R0.reuse, R166 ;  /* 0x000000a6001a7220 */ /* 0x040fe40000410000 */
[C---:B------:R-:W-:Y:S01]  /*125f0*/  FMUL.FTZ R27, R0.reuse, R167 ;  /* 0x000000a7001b7220 */ /* 0x040fe20000410000 */
[----:B------:R-:W4:Y:S01]  /*12600*/  LDSM.16.MT88.4 R152, [R227+0x2080] ;  /* 0x00208000e398783b */ /* 0x000f220000004200 */
[----:B------:R-:W-:Y:S01]  /*12610*/  FMUL.FTZ R43, R0, R183 ;  /* 0x000000b7002b7220 */ /* 0x000fe20000410000 */
[----:B------:R-:W-:Y:S01]  /*12620*/  MOV R183, R50 ;  /* 0x0000003200b77202 */ /* 0x000fe20000000f00 */
[-C--:B---3--:R-:W-:Y:S05]  /*12630*/  HMMA.16816.F32.BF16 R4, R192, R20.reuse, R4 ;  /* 0x00000014c004723c */ /* 0x088fea0000041804 */
[----:B------:R-:W-:Y:S01]  /*12640*/  LDSM.16.MT88.4 R164, [R227+0x2880] ;  /* 0x00288000e3a4783b */ /* 0x000fe20000004200 */
[--C-:B-1----:R-:W-:Y:S02]  /*12650*/  FFMA.FTZ R138, R197, c[0x0][0x2d0], -R142.reuse ;  /* 0x0000b400c58a7a23 */ /* 0x102fe4000001088e */
[C---:B------:R-:W-:Y:S02]  /*12660*/  HMMA.16816.F32.BF16 R8, R144.reuse, R20, R8 ;  /* 0x000000149008723c */ /* 0x040fe40000041808 */
[----:B------:R1:W-:Y:S02]  /*12670*/  MUFU.EX2 R184, R138 ;  /* 0x0000008a00b87308 */ /* 0x0003e40000000800 */
[----:B------:R-:W-:Y:S02]  /*12680*/  FMUL.FTZ R50, R132, R190 ;  /* 0x000000be84327220 */ /* 0x000fe40000410000 */
[C---:B------:R-:W-:Y:S01]  /*12690*/  FMUL.FTZ R42, R0.reuse, R182 ;  /* 0x000000b6002a7220 */ /* 0x040fe20000410000 */
[----:B------:R-:W-:Y:S01]  /*126a0*/  MOV R182, R252 ;  /* 0x000000fc00b67202 */ /* 0x000fe20000000f00 */
[-C--:B------:R-:W-:Y:S04]  /*126b0*/  HMMA.16816.F32.BF16 R12, R144, R22.reuse, R12 ;  /* 0x00000016900c723c */ /* 0x080fe8000004180c */
[C---:B------:R-:W-:Y:S02]  /*126c0*/  FMUL.FTZ R20, R133.reuse, R160 ;  /* 0x000000a085147220 */ /* 0x040fe40000410000 */
[----:B------:R-:W-:Y:S02]  /*126d0*/  FMUL.FTZ R21, R133, R161 ;  /* 0x000000a185157220 */ /* 0x000fe40000410000 */
[C---:B------:R-:W-:Y:S04]  /*126e0*/  HMMA.16816.F32.BF16 R16, R192.reuse, R22, R16 ;  /* 0x00000016c010723c */ /* 0x040fe80000041810 */
[C---:B------:R-:W-:Y:S02]  /*126f0*/  FMUL.FTZ R30, R0.reuse, R170 ;  /* 0x000000aa001e7220 */ /* 0x040fe40000410000 */
[----:B------:R-:W-:Y:S02]  /*12700*/  FMUL.FTZ R58, R0, R58 ;  /* 0x0000003a003a7220 */ /* 0x000fe40000410000 */
[C---:B------:R-:W-:Y:S04]  /*12710*/  FMUL.FTZ R22, R132.reuse, R162 ;  /* 0x000000a284167220 */ /* 0x040fe80000410000 */
[--C-:B-1----:R-:W-:Y:S02]  /*12720*/  FFMA.FTZ R138, R199, c[0x0][0x2d0], -R142.reuse ;  /* 0x0000b400c78a7a23 */ /* 0x102fe4000001088e */
[----:B------:R-:W-:Y:S02]  /*12730*/  FMUL.FTZ R23, R132, R163 ;  /* 0x000000a384177220 */ /* 0x000fe40000410000 */
[----:B------:R1:W-:Y:S01]  /*12740*/  MUFU.EX2 R189, R138 ;  /* 0x0000008a00bd7308 */ /* 0x0003e20000000800 */
[----:B------:R-:W-:Y:S01]  /*12750*/  LDSM.16.MT88.4 R160, [R228+0x2880] ;  /* 0x00288000e4a0783b */ /* 0x000fe20000004200 */
[C---:B------:R-:W-:Y:S02]  /*12760*/  FMUL.FTZ R59, R0.reuse, R59 ;  /* 0x0000003b003b7220 */ /* 0x040fe40000410000 */
[C---:B------:R-:W-:Y:S01]  /*12770*/  FMUL.FTZ R62, R0.reuse, R62 ;  /* 0x0000003e003e7220 */ /* 0x040fe20000410000 */
[-C--:B------:R-:W-:Y:S03]  /*12780*/  HMMA.16816.F32.BF16 R20, R192, R36.reuse, R20 ;  /* 0x00000024c014723c */ /* 0x080fe60000041814 */
[C---:B------:R-:W-:Y:S02]  /*12790*/  FMUL.FTZ R63, R0.reuse, R63 ;  /* 0x0000003f003f7220 */ /* 0x040fe40000410000 */
[C---:B------:R-:W-:Y:S02]  /*127a0*/  FMUL.FTZ R74, R0.reuse, R74 ;  /* 0x0000004a004a7220 */ /* 0x040fe40000410000 */
[C---:B------:R-:W-:Y:S01]  /*127b0*/  FMUL.FTZ R75, R0.reuse, R75 ;  /* 0x0000004b004b7220 */ /* 0x040fe20000410000 */
[C---:B------:R-:W-:Y:S04]  /*127c0*/  HMMA.16816.F32.BF16 R24, R144.reuse, R36, R24 ;  /* 0x000000249018723c */ /* 0x040fe80000041818 */
[C---:B------:R-:W-:Y:S02]  /*127d0*/  FMUL.FTZ R78, R0.reuse, R78 ;  /* 0x0000004e004e7220 */ /* 0x040fe40000410000 */
[----:B------:R-:W-:Y:S02]  /*127e0*/  FMUL.FTZ R79, R0, R79 ;  /* 0x0000004f004f7220 */ /* 0x000fe40000410000 */
[-C--:B------:R-:W-:Y:S04]  /*127f0*/  HMMA.16816.F32.BF16 R28, R144, R38.reuse, R28 ;  /* 0x00000026901c723c */ /* 0x080fe8000004181c */
[--C-:B-1----:R-:W-:Y:S02]  /*12800*/  FFMA.FTZ R138, R202, c[0x0][0x2d0], -R141.reuse ;  /* 0x0000b400ca8a7a23 */ /* 0x102fe4000001088d */
[C---:B------:R-:W-:Y:S01]  /*12810*/  FMUL.FTZ R36, R133.reuse, R176 ;  /* 0x000000b085247220 */ /* 0x040fe20000410000 */
[----:B------:R-:W-:Y:S01]  /*12820*/  MOV R176, R244 ;  /* 0x000000f400b07202 */ /* 0x000fe20000000f00 */
[C---:B------:R-:W-:Y:S01]  /*12830*/  HMMA.16816.F32.BF16 R32, R192.reuse, R38, R32 ;  /* 0x00000026c020723c */ /* 0x040fe20000041820 */
[----:B------:R1:W-:Y:S03]  /*12840*/  MUFU.EX2 R191, R138 ;  /* 0x0000008a00bf7308 */ /* 0x0003e60000000800 */
[----:B------:R-:W-:Y:S01]  /*12850*/  FMUL.FTZ R37, R133, R177 ;  /* 0x000000b185257220 */ /* 0x000fe20000410000 */
[----:B------:R-:W-:Y:S01]  /*12860*/  MOV R177, R221 ;  /* 0x000000dd00b17202 */ /* 0x000fe20000000f00 */
[----:B------:R-:W-:Y:S02]  /*12870*/  FMUL.FTZ R90, R0, R90 ;  /* 0x0000005a005a7220 */ /* 0x000fe40000410000 */
[----:B------:R-:W-:Y:S01]  /*12880*/  FMUL.FTZ R39, R132, R179 ;  /* 0x000000b384277220 */ /* 0x000fe20000410000 */
[----:B------:R-:W-:Y:S03]  /*12890*/  MOV R179, R46 ;  /* 0x0000002e00b37202 */ /* 0x000fe60000000f00 */
[----:B------:R-:W-:Y:S02]  /*128a0*/  FMUL.FTZ R46, R0, R186 ;  /* 0x000000ba002e7220 */ /* 0x000fe40000410000 */
[----:B------:R-:W-:Y:S01]  /*128b0*/  FMUL.FTZ R38, R132, R178 ;  /* 0x000000b284267220 */ /* 0x000fe20000410000 */
[----:B------:R-:W-:Y:S01]  /*128c0*/  MOV R178, R215 ;  /* 0x000000d700b27202 */ /* 0x000fe20000000f00 */
[C---:B------:R-:W-:Y:S02]  /*128d0*/  FMUL.FTZ R91, R0.reuse, R91 ;  /* 0x0000005b005b7220 */ /* 0x040fe40000410000 */
[C---:B------:R-:W-:Y:S02]  /*128e0*/  FMUL.FTZ R94, R0.reuse, R94 ;  /* 0x0000005e005e7220 */ /* 0x040fe40000410000 */
[----:B------:R-:W-:Y:S01]  /*128f0*/  FMUL.FTZ R95, R0, R95 ;  /* 0x0000005f005f7220 */ /* 0x000fe20000410000 */
[-C--:B--2---:R-:W-:Y:S03]  /*12900*/  HMMA.16816.F32.BF16 R36, R192, R148.reuse, R36 ;  /* 0x00000094c024723c */ /* 0x084fe60000041824 */
[C---:B------:R-:W-:Y:S02]  /*12910*/  FMUL.FTZ R102, R132.reuse, R102 ;  /* 0x0000006684667220 */ /* 0x040fe40000410000 */
[----:B-1----:R-:W-:Y:S02]  /*12920*/  FFMA.FTZ R138, R205, c[0x0][0x2d0], -R141 ;  /* 0x0000b400cd8a7a23 */ /* 0x002fe4000001088d */
[----:B------:R-:W-:Y:S01]  /*12930*/  FMUL.FTZ R103, R132, R103 ;  /* 0x0000006784677220 */ /* 0x000fe20000410000 */
[C---:B------:R-:W-:Y:S01]  /*12940*/  HMMA.16816.F32.BF16 R40, R144.reuse, R148, R40 ;  /* 0x000000949028723c */ /* 0x040fe20000041828 */
[----:B------:R1:W-:Y:S03]  /*12950*/  MUFU.EX2 R171, R138 ;  /* 0x0000008a00ab7308 */ /* 0x0003e60000000800 */
[C---:B------:R-:W-:Y:S02]  /*12960*/  FMUL.FTZ R104, R2.reuse, R104 ;  /* 0x0000006802687220 */ /* 0x040fe40000410000 */
[----:B------:R-:W-:Y:S02]  /*12970*/  FMUL.FTZ R105, R2, R105 ;  /* 0x0000006902697220 */ /* 0x000fe40000410000 */
[-C--:B------:R-:W-:Y:S04]  /*12980*/  HMMA.16816.F32.BF16 R44, R144, R150.reuse, R44 ;  /* 0x00000096902c723c */ /* 0x080fe8000004182c */
[C---:B------:R-:W-:Y:S02]  /*12990*/  FMUL.FTZ R106, R0.reuse, R106 ;  /* 0x0000006a006a7220 */ /* 0x040fe40000410000 */
[----:B------:R-:W-:Y:S02]  /*129a0*/  FMUL.FTZ R107, R0, R107 ;  /* 0x0000006b006b7220 */ /* 0x000fe40000410000 */
[C---:B------:R-:W-:Y:S01]  /*129b0*/  HMMA.16816.F32.BF16 R48, R192.reuse, R150, R48 ;  /* 0x00000096c030723c */ /* 0x040fe20000041830 */
[----:B------:R-:W2:Y:S03]  /*129c0*/  LDSM.16.MT88.4 R148, [R225+0x3880] ;  /* 0x00388000e194783b */ /* 0x000ea60000004200 */
[C---:B------:R-:W-:Y:S02]  /*129d0*/  FMUL.FTZ R108, R2.reuse, R108 ;  /* 0x0000006c026c7220 */ /* 0x040fe40000410000 */
[----:B------:R-:W-:Y:S02]  /*129e0*/  FMUL.FTZ R109, R2, R109 ;  /* 0x0000006d026d7220 */ /* 0x000fe40000410000 */
[-C--:B----4-:R-:W-:Y:S04]  /*129f0*/  HMMA.16816.F32.BF16 R52, R192, R152.reuse, R52 ;  /* 0x00000098c034723c */ /* 0x090fe80000041834 */
[--C-:B-1----:R-:W-:Y:S02]  /*12a00*/  FFMA.FTZ R138, R203, c[0x0][0x2d0], -R142.reuse ;  /* 0x0000b400cb8a7a23 */ /* 0x102fe4000001088e */
[C---:B------:R-:W-:Y:S02]  /*12a10*/  FMUL.FTZ R110, R0.reuse, R110 ;  /* 0x0000006e006e7220 */ /* 0x040fe40000410000 */
[C---:B------:R-:W-:Y:S01]  /*12a20*/  HMMA.16816.F32.BF16 R56, R144.reuse, R152, R56 ;  /* 0x000000989038723c */ /* 0x040fe20000041838 */
[----:B------:R1:W-:Y:S03]  /*12a30*/  MUFU.EX2 R196, R138 ;  /* 0x0000008a00c47308 */ /* 0x0003e60000000800 */
[----:B------:R-:W-:Y:S02]  /*12a40*/  FMUL.FTZ R111, R0, R111 ;  /* 0x0000006f006f7220 */ /* 0x000fe40000410000 */
[C---:B------:R-:W-:Y:S02]  /*12a50*/  FMUL.FTZ R112, R133.reuse, R112 ;  /* 0x0000007085707220 */ /* 0x040fe40000410000 */
[-C--:B------:R-:W-:Y:S04]  /*12a60*/  HMMA.16816.F32.BF16 R60, R144, R154.reuse, R60 ;  /* 0x0000009a903c723c */ /* 0x080fe8000004183c */
[C---:B------:R-:W-:Y:S02]  /*12a70*/  FMUL.FTZ R113, R133.reuse, R113 ;  /* 0x0000007185717220 */ /* 0x040fe40000410000 */
[C---:B------:R-:W-:Y:S02]  /*12a80*/  FMUL.FTZ R114, R132.reuse, R114 ;  /* 0x0000007284727220 */ /* 0x040fe40000410000 */
[C---:B------:R-:W-:Y:S01]  /*12a90*/  HMMA.16816.F32.BF16 R64, R192.reuse, R154, R64 ;  /* 0x0000009ac040723c */ /* 0x040fe20000041840 */
[----:B------:R-:W3:Y:S03]  /*12aa0*/  LDSM.16.MT88.4 R152, [R226+0x3880] ;  /* 0x00388000e298783b */ /* 0x000ee60000004200 */
[----:B------:R-:W-:Y:S02]  /*12ab0*/  FMUL.FTZ R115, R132, R115 ;  /* 0x0000007384737220 */ /* 0x000fe40000410000 */
[C---:B------:R-:W-:Y:S02]  /*12ac0*/  FMUL.FTZ R116, R133.reuse, R116 ;  /* 0x0000007485747220 */ /* 0x040fe40000410000 */
[C---:B------:R-:W-:Y:S01]  /*12ad0*/  FMUL.FTZ R117, R133.reuse, R117 ;  /* 0x0000007585757220 */ /* 0x040fe20000410000 */
[-C--:B--2---:R-:W-:Y:S03]  /*12ae0*/  HMMA.16816.F32.BF16 R68, R192, R148.reuse, R68 ;  /* 0x00000094c044723c */ /* 0x084fe60000041844 */
[----:B-1----:R-:W-:Y:S02]  /*12af0*/  FFMA.FTZ R138, R206, c[0x0][0x2d0], -R142 ;  /* 0x0000b400ce8a7a23 */ /* 0x002fe4000001088e */
[C---:B------:R-:W-:Y:S02]  /*12b00*/  FMUL.FTZ R118, R132.reuse, R118 ;  /* 0x0000007684767220 */ /* 0x040fe40000410000 */
[----:B------:R1:W-:Y:S01]  /*12b10*/  MUFU.EX2 R170, R138 ;  /* 0x0000008a00aa7308 */ /* 0x0003e20000000800 */
[C---:B------:R-:W-:Y:S04]  /*12b20*/  HMMA.16816.F32.BF16 R72, R144.reuse, R148, R72 ;  /* 0x000000949048723c */ /* 0x040fe80000041848 */
[----:B------:R-:W-:Y:S02]  /*12b30*/  FMUL.FTZ R119, R132, R119 ;  /* 0x0000007784777220 */ /* 0x000fe40000410000 */
[C---:B------:R-:W-:Y:S02]  /*12b40*/  FMUL.FTZ R120, R2.reuse, R120 ;  /* 0x0000007802787220 */ /* 0x040fe40000410000 */
[-C--:B------:R-:W-:Y:S04]  /*12b50*/  HMMA.16816.F32.BF16 R76, R144, R150.reuse, R76 ;  /* 0x00000096904c723c */ /* 0x080fe8000004184c */
[----:B------:R-:W-:Y:S02]  /*12b60*/  FMUL.FTZ R121, R2, R121 ;  /* 0x0000007902797220 */ /* 0x000fe40000410000 */
[C---:B------:R-:W-:Y:S02]  /*12b70*/  FMUL.FTZ R122, R0.reuse, R122 ;  /* 0x0000007a007a7220 */ /* 0x040fe40000410000 */
[C---:B------:R-:W-:Y:S01]  /*12b80*/  HMMA.16816.F32.BF16 R80, R192.reuse, R150, R80 ;  /* 0x00000096c050723c */ /* 0x040fe20000041850 */
[----:B------:R-:W2:Y:S03]  /*12b90*/  LDSM.16.MT88.4 R148, [R228+0x3880] ;  /* 0x00388000e494783b */ /* 0x000ea60000004200 */
[----:B------:R-:W-:Y:S02]  /*12ba0*/  FMUL.FTZ R123, R0, R123 ;  /* 0x0000007b007b7220 */ /* 0x000fe40000410000 */
[----:B------:R-:W-:Y:S02]  /*12bb0*/  FMUL.FTZ R124, R2, R124 ;  /* 0x0000007c027c7220 */ /* 0x000fe40000410000 */
[-C--:B---3--:R-:W-:Y:S04]  /*12bc0*/  HMMA.16816.F32.BF16 R84, R192, R152.reuse, R84 ;  /* 0x00000098c054723c */ /* 0x088fe80000041854 */
[--C-:B-1----:R-:W-:Y:S02]  /*12bd0*/  FFMA.FTZ R138, R204, c[0x0][0x2d0], -R143.reuse ;  /* 0x0000b400cc8a7a23 */ /* 0x102fe4000001088f */
[----:B------:R-:W-:Y:S02]  /*12be0*/  FMUL.FTZ R125, R2, R125 ;  /* 0x0000007d027d7220 */ /* 0x000fe40000410000 */
        /* <DEDUP_REMOVED lines=8> */
[----:B------:R-:W3:Y:S03]  /*12c70*/  LDSM.16.MT88.4 R152, [R227+0x3880] ;  /* 0x00388000e398783b */ /* 0x000ee60000004200 */
[C---:B------:R-:W-:Y:S02]  /*12c80*/  FMUL.FTZ R130, R132.reuse, R130 ;  /* 0x0000008284827220 */ /* 0x040fe40000410000 */
[----:B------:R-:W-:Y:S02]  /*12c90*/  FMUL.FTZ R131, R132, R131 ;  /* 0x0000008384837220 */ /* 0x000fe40000410000 */
[-C--:B--2---:R-:W-:Y:S04]  /*12ca0*/  HMMA.16816.F32.BF16 R100, R192, R148.reuse, R100 ;  /* 0x00000094c064723c */ /* 0x084fe80000041864 */
[--C-:B-1----:R-:W-:Y:S04]  /*12cb0*/  FFMA.FTZ R138, R201, c[0x0][0x2d0], -R143.reuse ;  /* 0x0000b400c98a7a23 */ /* 0x102fe8000001088f */
[----:B------:R1:W2:Y:S01]  /*12cc0*/  MUFU.EX2 R190, R138 ;  /* 0x0000008a00be7308 */ /* 0x0002a20000000800 */
[C---:B------:R-:W-:Y:S08]  /*12cd0*/  HMMA.16816.F32.BF16 R104, R144.reuse, R148, R104 ;  /* 0x000000949068723c */ /* 0x040ff00000041868 */
[-C--:B------:R-:W-:Y:S08]  /*12ce0*/  HMMA.16816.F32.BF16 R108, R144, R150.reuse, R108 ;  /* 0x00000096906c723c */ /* 0x080ff0000004186c */
[C---:B------:R-:W-:Y:S01]  /*12cf0*/  HMMA.16816.F32.BF16 R112, R192.reuse, R150, R112 ;  /* 0x00000096c070723c */ /* 0x040fe20000041870 */
[----:B------:R-:W4:Y:S03]  /*12d00*/  LDSM.16.MT88.4 R148, [R225+0x2880] ;  /* 0x00288000e194783b */ /* 0x000f260000004200 */
[--C-:B-1----:R-:W-:Y:S04]  /*12d10*/  FFMA.FTZ R138, R209, c[0x0][0x2d0], -R143.reuse ;  /* 0x0000b400d18a7a23 */ /* 0x102fe8000001088f */
[-C--:B---3--:R-:W-:Y:S01]  /*12d20*/  HMMA.16816.F32.BF16 R116, R192, R152.reuse, R116 ;  /* 0x00000098c074723c */ /* 0x088fe20000041874 */
[----:B------:R1:W-:Y:S07]  /*12d30*/  MUFU.EX2 R252, R138 ;  /* 0x0000008a00fc7308 */ /* 0x0003ee0000000800 */
[C---:B------:R-:W-:Y:S07]  /*12d40*/  HMMA.16816.F32.BF16 R120, R144.reuse, R152, R120 ;  /* 0x000000989078723c */ /* 0x040fee0000041878 */
[----:B--2---:R-:W-:Y:S01]  /*12d50*/  F2FP.BF16.PACK_AB R152, R190, R186 ;  /* 0x000000babe98723e */ /* 0x004fe200000010ff */
[-C--:B------:R-:W-:Y:S07]  /*12d60*/  HMMA.16816.F32.BF16 R124, R144, R154.reuse, R124 ;  /* 0x0000009a907c723c */ /* 0x080fee000004187c */
[----:B------:R-:W-:Y:S01]  /*12d70*/  F2FP.BF16.PACK_AB R145, R189, R184 ;  /* 0x000000b8bd91723e */ /* 0x000fe200000010ff */
[----:B------:R-:W-:Y:S04]  /*12d80*/  HMMA.16816.F32.BF16 R128, R192, R154, R128 ;  /* 0x0000009ac080723c */ /* 0x000fe80000041880 */
[----:B-1----:R-:W-:Y:S01]  /*12d90*/  FFMA.FTZ R138, R210, c[0x0][0x2d0], -R143 ;  /* 0x0000b400d28a7a23 */ /* 0x002fe2000001088f */
[----:B------:R-:W-:Y:S02]  /*12da0*/  F2FP.BF16.PACK_AB R146, R171, R191 ;  /* 0x000000bfab92723e */ /* 0x000fe400000010ff */
[----:B------:R-:W-:Y:S01]  /*12db0*/  F2FP.BF16.PACK_AB R147, R170, R196 ;  /* 0x000000c4aa93723e */ /* 0x000fe200000010ff */
[----:B------:R1:W2:Y:S01]  /*12dc0*/  MUFU.EX2 R251, R138 ;  /* 0x0000008a00fb7308 */ /* 0x0002a20000000800 */
[----:B------:R-:W-:Y:S07]  /*12dd0*/  F2FP.BF16.PACK_AB R144, R187, R139 ;  /* 0x0000008bbb90723e */ /* 0x000fee00000010ff */
[-C--:B----4-:R-:W-:Y:S05]  /*12de0*/  HMMA.16816.F32.BF16 R4, R144, R148.reuse, R4 ;  /* 0x000000949004723c */ /* 0x090fea0000041804 */
[--C-:B-1----:R-:W-:Y:S01]  /*12df0*/  FFMA.FTZ R138, R208, c[0x0][0x2d0], -R134.reuse ;  /* 0x0000b400d08a7a23 */ /* 0x102fe20000010886 */
[----:B--2---:R-:W-:Y:S03]  /*12e00*/  F2FP.BF16.PACK_AB R154, R251, R252 ;  /* 0x000000fcfb9a723e */ /* 0x004fe600000010ff */
        /* <DEDUP_REMOVED lines=33> */
[-C--:B------:R-:W-:Y:S01]  /*13020*/  HMMA.16816.F32.BF16 R52, R144, R164.reuse, R52 ;  /* 0x000000a49034723c */ /* 0x080fe20000041834 */
[----:B------:R1:W5:Y:S01]  /*13030*/  MUFU.EX2 R210, R138 ;  /* 0x0000008a00d27308 */ /* 0x0003620000000800 */
[----:B------:R-:W-:Y:S06]  /*13040*/  LDSM.16.MT88.4 R196, [R227+0x3080] ;  /* 0x00308000e3c4783b */ /* 0x000fec0000004200 */
[C---:B------:R-:W-:Y:S08]  /*13050*/  HMMA.16816.F32.BF16 R56, R152.reuse, R164, R56 ;  /* 0x000000a49838723c */ /* 0x040ff00000041838 */
[-C--:B------:R-:W-:Y:S08]  /*13060*/  HMMA.16816.F32.BF16 R60, R152, R166.reuse, R60 ;  /* 0x000000a6983c723c */ /* 0x080ff0000004183c */
[C---:B------:R-:W-:Y:S04]  /*13070*/  HMMA.16816.F32.BF16 R64, R144.reuse, R166, R64 ;  /* 0x000000a69040723c */ /* 0x040fe80000041840 */
[--C-:B-1----:R-:W-:Y:S01]  /*13080*/  FFMA.FTZ R138, R249, c[0x0][0x2d0], -R141.reuse ;  /* 0x0000b400f98a7a23 */ /* 0x102fe2000001088d */
[----:B------:R-:W-:Y:S01]  /*13090*/  MOV R249, R191 ;  /* 0x000000bf00f97202 */ /* 0x000fe20000000f00 */
[----:B------:R-:W-:Y:S01]  /*130a0*/  FFMA.FTZ R141, R248, c[0x0][0x2d0], -R141 ;  /* 0x0000b400f88d7a23 */ /* 0x000fe2000001088d */
[----:B------:R-:W-:Y:S01]  /*130b0*/  MOV R248, R190 ;  /* 0x000000be00f87202 */ /* 0x000fe20000000f00 */
[-C--:B--2---:R-:W-:Y:S01]  /*130c0*/  HMMA.16816.F32.BF16 R68, R144, R148.reuse, R68 ;  /* 0x000000949044723c */ /* 0x084fe20000041844 */
[----:B------:R1:W-:Y:S07]  /*130d0*/  MUFU.EX2 R209, R138 ;  /* 0x0000008a00d17308 */ /* 0x0003ee0000000800 */
[C---:B------:R-:W-:Y:S03]  /*130e0*/  HMMA.16816.F32.BF16 R72, R152.reuse, R148, R72 ;  /* 0x000000949848723c */ /* 0x040fe60000041848 */
[----:B------:R5:W2:Y:S05]  /*130f0*/  MUFU.EX2 R208, R141 ;  /* 0x0000008d00d07308 */ /* 0x000aaa0000000800 */
[-C--:B------:R-:W-:Y:S08]  /*13100*/  HMMA.16816.F32.BF16 R76, R152, R150.reuse, R76 ;  /* 0x00000096984c723c */ /* 0x080ff0000004184c */
[C---:B------:R-:W-:Y:S01]  /*13110*/  HMMA.16816.F32.BF16 R80, R144.reuse, R150, R80 ;  /* 0x000000969050723c */ /* 0x040fe20000041850 */
[----:B------:R-:W2:Y:S03]  /*13120*/  LDSM.16.MT88.4 R148, [R227+0x4080] ;  /* 0x00408000e394783b */ /* 0x000ea60000004200 */
[--C-:B-1----:R-:W-:Y:S01]  /*13130*/  FFMA.FTZ R138, R245, c[0x0][0x2d0], -R142.reuse ;  /* 0x0000b400f58a7a23 */ /* 0x102fe2000001088e */
[----:B------:R-:W-:Y:S01]  /*13140*/  MOV R245, R189 ;  /* 0x000000bd00f57202 */ /* 0x000fe20000000f00 */
[----:B------:R-:W-:Y:S01]  /*13150*/  FFMA.FTZ R142, R247, c[0x0][0x2d0], -R142 ;  /* 0x0000b400f78e7a23 */ /* 0x000fe2000001088e */
[----:B------:R-:W-:Y:S01]  /*13160*/  MOV R247, R188 ;  /* 0x000000bc00f77202 */ /* 0x000fe20000000f00 */
[-C--:B---3--:R-:W-:Y:S01]  /*13170*/  HMMA.16816.F32.BF16 R84, R144, R156.reuse, R84 ;  /* 0x0000009c9054723c */ /* 0x088fe20000041854 */
[----:B------:R1:W-:Y:S01]  /*13180*/  MUFU.EX2 R207, R138 ;  /* 0x0000008a00cf7308 */ /* 0x0003e20000000800 */
[----:B------:R-:W-:Y:S02]  /*13190*/  LDSM.16.MT88.4 R188, [R228+0x3080] ;  /* 0x00308000e4bc783b */ /* 0x000fe40000004200 */
[----:B-----5:R-:W-:Y:S04]  /*131a0*/  F2FP.BF16.PACK_AB R141, R210, R211 ;  /* 0x000000d3d28d723e */ /* 0x020fe800000010ff */
[C---:B------:R-:W-:Y:S03]  /*131b0*/  HMMA.16816.F32.BF16 R88, R152.reuse, R156, R88 ;  /* 0x0000009c9858723c */ /* 0x040fe60000041858 */
[----:B------:R2:W-:Y:S05]  /*131c0*/  MUFU.EX2 R206, R142 ;  /* 0x0000008e00ce7308 */ /* 0x0005ea0000000800 */
[-C--:B------:R-:W-:Y:S08]  /*131d0*/  HMMA.16816.F32.BF16 R92, R152, R158.reuse, R92 ;  /* 0x0000009e985c723c */ /* 0x080ff0000004185c */
[C---:B------:R-:W-:Y:S01]  /*131e0*/  HMMA.16816.F32.BF16 R96, R144.reuse, R158, R96 ;  /* 0x0000009e9060723c */ /* 0x040fe20000041860 */
[----:B------:R-:W3:Y:S03]  /*131f0*/  LDSM.16.MT88.4 R156, [R225+0x3080] ;  /* 0x00308000e19c783b */ /* 0x000ee60000004200 */
[--C-:B-1----:R-:W-:Y:S01]  /*13200*/  FFMA.FTZ R138, R219, c[0x0][0x2d0], -R143.reuse ;  /* 0x0000b400db8a7a23 */ /* 0x102fe2000001088f */
[----:B------:R-:W-:Y:S03]  /*13210*/  MOV R219, R187 ;  /* 0x000000bb00db7202 */ /* 0x000fe60000000f00 */
[-C--:B----4-:R-:W-:Y:S01]  /*13220*/  HMMA.16816.F32.BF16 R100, R144, R160.reuse, R100 ;  /* 0x000000a09064723c */ /* 0x090fe20000041864 */
[----:B------:R1:W-:Y:S03]  /*13230*/  MUFU.EX2 R205, R138 ;  /* 0x0000008a00cd7308 */ /* 0x0003e60000000800 */
[----:B--2---:R-:W-:Y:S04]  /*13240*/  F2FP.BF16.PACK_AB R142, R208, R209 ;  /* 0x000000d1d08e723e */ /* 0x004fe800000010ff */
[C---:B------:R-:W-:Y:S08]  /*13250*/  HMMA.16816.F32.BF16 R104, R152.reuse, R160, R104 ;  /* 0x000000a09868723c */ /* 0x040ff00000041868 */
[-C--:B------:R-:W-:Y:S08]  /*13260*/  HMMA.16816.F32.BF16 R108, R152, R162.reuse, R108 ;  /* 0x000000a2986c723c */ /* 0x080ff0000004186c */
[C---:B------:R-:W-:Y:S04]  /*13270*/  HMMA.16816.F32.BF16 R112, R144.reuse, R162, R112 ;  /* 0x000000a29070723c */ /* 0x040fe80000041870 */
[--C-:B-1----:R-:W-:Y:S01]  /*13280*/  FFMA.FTZ R138, R223, c[0x0][0x2d0], -R143.reuse ;  /* 0x0000b400df8a7a23 */ /* 0x102fe2000001088f */
[----:B------:R-:W-:Y:S03]  /*13290*/  MOV R223, R186 ;  /* 0x000000ba00df7202 */ /* 0x000fe60000000f00 */
[-C--:B------:R-:W-:Y:S01]  /*132a0*/  HMMA.16816.F32.BF16 R116, R144, R148.reuse, R116 ;  /* 0x000000949074723c */ /* 0x080fe20000041874 */
[----:B------:R1:W2:Y:S07]  /*132b0*/  MUFU.EX2 R204, R138 ;  /* 0x0000008a00cc7308 */ /* 0x0002ae0000000800 */
[C---:B------:R-:W-:Y:S08]  /*132c0*/  HMMA.16816.F32.BF16 R120, R152.reuse, R148, R120 ;  /* 0x000000949878723c */ /* 0x040ff00000041878 */
[-C--:B------:R-:W-:Y:S08]  /*132d0*/  HMMA.16816.F32.BF16 R124, R152, R150.reuse, R124 ;  /* 0x00000096987c723c */ /* 0x080ff0000004187c */
        /* <DEDUP_REMOVED lines=8> */
[----:B--2---:R-:W-:Y:S04]  /*13360*/  F2FP.BF16.PACK_AB R192, R204, R205 ;  /* 0x000000cdccc0723e */ /* 0x004fe800000010ff */
[----:B------:R2:W4:Y:S01]  /*13370*/  MUFU.EX2 R202, R143 ;  /* 0x0000008f00ca7308 */ /* 0x0005220000000800 */
[--C-:B-1----:R-:W-:Y:S01]  /*13380*/  FFMA.FTZ R138, R214, c[0x0][0x2d0], -R134.reuse ;  /* 0x0000b400d68a7a23 */ /* 0x102fe20000010886 */
[----:B------:R-:W-:Y:S08]  /*13390*/  MOV R214, R139 ;  /* 0x0000008b00d67202 */ /* 0x000ff00000000f00 */
[----:B------:R1:W-:Y:S01]  /*133a0*/  MUFU.EX2 R139, R138 ;  /* 0x0000008a008b7308 */ /* 0x0003e20000000800 */
[----:B--2---:R-:W-:Y:S02]  /*133b0*/  F2FP.BF16.PACK_AB R143, R206, R207 ;  /* 0x000000cfce8f723e */ /* 0x004fe400000010ff */
[----:B----4-:R-:W-:Y:S01]  /*133c0*/  F2FP.BF16.PACK_AB R194, R202, R203 ;  /* 0x000000cbcac2723e */ /* 0x010fe200000010ff */
[--C-:B-1----:R-:W-:Y:S01]  /*133d0*/  FFMA.FTZ R138, R212, c[0x0][0x2d0], -R134.reuse ;  /* 0x0000b400d48a7a23 */ /* 0x102fe20000010886 */
[----:B------:R-:W-:Y:S02]  /*133e0*/  MOV R212, R183 ;  /* 0x000000b700d47202 */ /* 0x000fe40000000f00 */
[----:B------:R-:W-:Y:S03]  /*133f0*/  MOV R183, R172 ;  /* 0x000000ac00b77202 */ /* 0x000fe60000000f00 */
[----:B------:R1:W2:Y:S02]  /*13400*/  MUFU.EX2 R200, R138 ;  /* 0x0000008a00c87308 */ /* 0x0002a40000000800 */
[--C-:B-1----:R-:W-:Y:S01]  /*13410*/  FFMA.FTZ R138, R213, c[0x0][0x2d0], -R134.reuse ;  /* 0x0000b400d58a7a23 */ /* 0x102fe20000010886 */
[----:B------:R-:W-:Y:S01]  /*13420*/  MOV R213, R182 ;  /* 0x000000b600d57202 */ /* 0x000fe20000000f00 */
[----:B------:R-:W-:Y:S01]  /*13430*/  FFMA.FTZ R134, R140, c[0x0][0x2d0], -R134 ;  /* 0x0000b4008c867a23 */ /* 0x000fe20000010886 */
[----:B------:R-:W-:Y:S02]  /*13440*/  MOV R182, R175 ;  /* 0x000000af00b67202 */ /* 0x000fe40000000f00 */
[----:B------:R-:W1:Y:S03]  /*13450*/  LDSM.16.MT88.4 R172, [R226+0x3080] ;  /* 0x00308000e2ac783b */ /* 0x000e660000004200 */
[----:B------:R-:W-:Y:S01]  /*13460*/  MUFU.EX2 R138, R138 ;  /* 0x0000008a008a7308 */ /* 0x000fe20000000800 */
[----:B------:R-:W-:Y:S02]  /*13470*/  F2FP.BF16.PACK_AB R140, R218, R215 ;  /* 0x000000d7da8c723e */ /* 0x000fe400000010ff */
[----:B--2---:R-:W-:Y:S05]  /*13480*/  F2FP.BF16.PACK_AB R193, R200, R139 ;  /* 0x0000008bc8c1723e */ /* 0x004fea00000010ff */
[-C--:B---3--:R-:W-:Y:S01]  /*13490*/  HMMA.16816.F32.BF16 R144, R140, R156.reuse, R4 ;  /* 0x0000009c8c90723c */ /* 0x088fe20000041804 */
[----:B------:R-:W2:Y:S01]  /*134a0*/  LDSM.16.MT88.4 R4, [R225+0x4880] ;  /* 0x00488000e104783b */ /* 0x000ea20000004200 */
        /* <DEDUP_REMOVED lines=8> */
[-C--:B-1----:R-:W-:Y:S01]  /*13530*/  HMMA.16816.F32.BF16 R160, R140, R172.reuse, R20 ;  /* 0x000000ac8ca0723c */ /* 0x082fe20000041814 */
[----:B------:R-:W5:Y:S06]  /*13540*/  LDL.LU R20, [R1+0x10] ;  /* 0x0000100001147983 */ /* 0x000f6c0000300800 */
[----:B------:R-:W-:Y:S01]  /*13550*/  MOV R21, R183 ;  /* 0x000000b700157202 */ /* 0x000fe20000000f00 */
[C---:B------:R-:W-:Y:S04]  /*13560*/  HMMA.16816.F32.BF16 R164, R192.reuse, R172, R24 ;  /* 0x000000acc0a4723c */ /* 0x040fe80000041818 */
[----:B------:R-:W-:Y:S02]  /*13570*/  MOV R23, R185 ;  /* 0x000000b900177202 */ /* 0x000fe40000000f00 */
[----:B------:R-:W-:Y:S02]  /*13580*/  MOV R22, R184 ;  /* 0x000000b800167202 */ /* 0x000fe40000000f00 */
[----:B------:R-:W-:Y:S04]  /*13590*/  MOV R24, R169 ;  /* 0x000000a900187202 */ /* 0x000fe80000000f00 */
[----:B------:R-:W-:Y:S02]  /*135a0*/  MOV R25, R168 ;  /* 0x000000a800197202 */ /* 0x000fe40000000f00 */
[-C--:B------:R-:W-:Y:S01]  /*135b0*/  HMMA.16816.F32.BF16 R168, R192, R174.reuse, R28 ;  /* 0x000000aec0a8723c */ /* 0x080fe2000004181c */
[----:B------:R-:W5:Y:S02]  /*135c0*/  LDL.LU R28, [R1+0x8] ;  /* 0x00000800011c7983 */ /* 0x000f640000300800 */
[----:B------:R-:W-:Y:S02]  /*135d0*/  MOV R27, R182 ;  /* 0x000000b6001b7202 */ /* 0x000fe40000000f00 */
[----:B------:R-:W-:Y:S02]  /*135e0*/  MOV R26, R181 ;  /* 0x000000b5001a7202 */ /* 0x000fe40000000f00 */
[----:B------:R-:W-:Y:S01]  /*135f0*/  MOV R30, R179 ;  /* 0x000000b3001e7202 */ /* 0x000fe20000000f00 */
[C---:B------:R-:W-:Y:S01]  /*13600*/  HMMA.16816.F32.BF16 R172, R140.reuse, R174, R32 ;  /* 0x000000ae8cac723c */ /* 0x040fe20000041820 */
[----:B------:R-:W5:Y:S03]  /*13610*/  LDL.LU R33, [R1+0xc] ;  /* 0x00000c0001217983 */ /* 0x000f660000300800 */
[----:B------:R-:W-:Y:S01]  /*13620*/  MOV R31, R178 ;  /* 0x000000b2001f7202 */ /* 0x000fe20000000f00 */
[----:B------:R-:W5:Y:S01]  /*13630*/  LDL.LU R35, [R1+0x4] ;  /* 0x0000040001237983 */ /* 0x000f620000300800 */
[----:B------:R-:W-:Y:S02]  /*13640*/  MOV R29, R180 ;  /* 0x000000b4001d7202 */ /* 0x000fe40000000f00 */
[----:B------:R-:W-:Y:S04]  /*13650*/  MOV R32, R177 ;  /* 0x000000b100207202 */ /* 0x000fe80000000f00 */
[----:B------:R-:W-:Y:S02]  /*13660*/  MOV R34, R176 ;  /* 0x000000b000227202 */ /* 0x000fe40000000f00 */
        /* <DEDUP_REMOVED lines=8> */
[-C--:B--2---:R-:W-:Y:S08]  /*136f0*/  HMMA.16816.F32.BF16 R68, R140, R4.reuse, R68 ;  /* 0x000000048c44723c */ /* 0x084ff00000041844 */
        /* <DEDUP_REMOVED lines=15> */
[----:B------:R-:W-:Y:S04]  /*137f0*/  FFMA.FTZ R4, R2, R28, R29 ;  /* 0x0000001c02047223 */ /* 0x000fe8000001001d */
        /* <DEDUP_REMOVED lines=44> */
[----:B------:R-:W-:Y:S01]  /*13ac0*/  FADD.FTZ R4, R203, R4 ;  /* 0x00000004cb047221 */ /* 0x000fe20000010000 */
[----:B------:R1:W-:Y:S01]  /*13ad0*/  STL [R1+0xc], R0 ;  /* 0x00000c0001007387 */ /* 0x0003e20000100800 */
[----:B------:R-:W-:Y:S02]  /*13ae0*/  FADD.FTZ R2, R200, R2 ;  /* 0x00000002c8027221 */ /* 0x000fe40000010000 */
[----:B------:R-:W-:Y:S01]  /*13af0*/  FADD.FTZ R4, R202, R4 ;  /* 0x00000004ca047221 */ /* 0x000fe20000010000 */
[----:B------:R2:W-:Y:S01]  /*13b00*/  STL [R1+0x4], R5 ;  /* 0x0000040501007387 */ /* 0x0005e20000100800 */
[----:B------:R-:W-:Y:S01]  /*13b10*/  FADD.FTZ R2, R138, R2 ;  /* 0x000000028a027221 */ /* 0x000fe20000010000 */
[----:B------:R-:W-:Y:S02]  /*13b20*/  MOV R138, R135 ;  /* 0x00000087008a7202 */ /* 0x000fe40000000f00 */
[----:B------:R2:W-:Y:S01]  /*13b30*/  STL [R1+0x8], R4 ;  /* 0x0000080401007387 */ /* 0x0005e20000100800 */
[----:B------:R-:W-:Y:S01]  /*13b40*/  FADD.FTZ R2, R134, R2 ;  /* 0x0000000286027221 */ /* 0x000fe20000010000 */
[----:B------:R-:W-:Y:S04]  /*13b50*/  MOV R134, R136 ;  /* 0x0000008800867202 */ /* 0x000fe80000000f00 */
[----:B------:R2:W-:Y:S01]  /*13b60*/  STL [R1+0x10], R2 ;  /* 0x0000100201007387 */ /* 0x0005e20000100800 */
[----:B-1----:R-:W-:Y:S04]  /*13b70*/  IADD3 R0, R242, -0x1, RZ ;  /* 0xfffffffff2007810 */ /* 0x002fe80007ffe0ff */
[----:B------:R-:W-:Y:S01]  /*13b80*/  MOV R242, R0 ;  /* 0x0000000000f27202 */ /* 0x000fe20000000f00 */
[----:B------:R-:W-:-:S05]  /*13b90*/  @P0 BRA `(.L_x_941) ;  /* 0xffffb53000000947 */ /* 0x000fca000383ffff */
.L_x_924:
[----:B-123--:R-:W2:Y:S04]  /*13ba0*/  LDL.LU R0, [R1+0xc] ;  /* 0x00000c0001007983 */ /* 0x00eea80000300800 */
        /* <DEDUP_REMOVED lines=26> */
[----:B------:R-:W-:Y:S01]  /*13d50*/  FSETP.NE.FTZ.AND P2, PT, R9, RZ, PT ;  /* 0x000000ff0900720b */ /* 0x000fe20003f55000 */
[----:B----4-:R-:W-:-:S03]  /*13d60*/  FADD.FTZ R8, R2, R8 ;  /* 0x0000000802087221 */ /* 0x010fc60000010000 */
[----:B------:R-:W-:Y:S02]  /*13d70*/  FSETP.NE.FTZ.AND P1, PT, R6, RZ, PT ;  /* 0x000000ff0600720b */ /* 0x000fe40003f35000 */
[----:B------:R-:W-:-:S03]  /*13d80*/  MOV R2, RZ ;  /* 0x000000ff00027202 */ /* 0x000fc60000000f00 */
[----:B------:R-:W1:Y:S01]  /*13d90*/  @P3 MUFU.RCP R0, R5 ;  /* 0x0000000500003308 */ /* 0x000e620000001000 */
[----:B------:R-:W-:-:S07]  /*13da0*/  FSETP.NE.FTZ.AND P0, PT, R8, RZ, PT ;  /* 0x000000ff0800720b */ /* 0x000fce0003f15000 */
[----:B------:R-:W-:Y:S01]  /*13db0*/  @P2 MUFU.RCP R4, R9 ;  /* 0x0000000900042308 */ /* 0x000fe20000001000 */
[----:B-1----:R-:W-:-:S07]  /*13dc0*/  FMUL.FTZ R144, R0, R144 ;  /* 0x0000009000907220 */ /* 0x002fce0000410000 */
        /* <DEDUP_REMOVED lines=19> */
[C---:B------:R-:W-:Y:S01]  /*13f00*/  FMUL.FTZ R68, R0.reuse, R68 ;  /* 0x0000004400447220 */ /* 0x040fe20000410000 */
[----:B------:R-:W-:Y:S01]  /*13f10*/  @P0 MUFU.LG2 R6, R8 ;  /* 0x0000000800060308 */ /* 0x000fe20000000c00 */
        /* <DEDUP_REMOVED lines=16> */
[----:B-1----:R-:W-:-:S02]  /*14020*/  FMUL.FTZ R148, R2, R148 ;  /* 0x0000009402947220 */ /* 0x002fc40000410000 */
[C---:B------:R-:W-:Y:S02]  /*14030*/  FMUL.FTZ R149, R2.reuse, R149 ;  /* 0x0000009502957220 */ /* 0x040fe40000410000 */
[C---:B------:R-:W-:Y:S01]  /*14040*/  FMUL.FTZ R152, R2.reuse, R152 ;  /* 0x0000009802987220 */ /* 0x040fe20000410000 */
[----:B------:R1:W2:Y:S01]  /*14050*/  @P0 MUFU.RCP R0, R8 ;  /* 0x0000000800000308 */ /* 0x0002a20000001000 */
[C---:B------:R-:W-:Y:S02]  /*14060*/  FMUL.FTZ R153, R2.reuse, R153 ;  /* 0x0000009902997220 */ /* 0x040fe40000410000 */
[C---:B------:R-:W-:Y:S02]  /*14070*/  FMUL.FTZ R164, R2.reuse, R164 ;  /* 0x000000a402a47220 */ /* 0x040fe40000410000 */
[C---:B------:R-:W-:Y:S02]  /*14080*/  FMUL.FTZ R165, R2.reuse, R165 ;  /* 0x000000a502a57220 */ /* 0x040fe40000410000 */
[----:B------:R-:W-:-:S02]  /*14090*/  FMUL.FTZ R168, R2, R168 ;  /* 0x000000a802a87220 */ /* 0x000fc40000410000 */
[C---:B------:R-:W-:Y:S02]  /*140a0*/  FMUL.FTZ R169, R2.reuse, R169 ;  /* 0x000000a902a97220 */ /* 0x040fe40000410000 */
[C---:B------:R-:W-:Y:S02]  /*140b0*/  FMUL.FTZ R180, R2.reuse, R180 ;  /* 0x000000b402b47220 */ /* 0x040fe40000410000 */
[C---:B------:R-:W-:Y:S02]  /*140c0*/  FMUL.FTZ R181, R2.reuse, R181 ;  /* 0x000000b502b57220 */ /* 0x040fe40000410000 */
[C---:B------:R-:W-:Y:S01]  /*140d0*/  FMUL.FTZ R184, R2.reuse, R184 ;  /* 0x000000b802b87220 */ /* 0x040fe20000410000 */
[----:B-1----:R-:W-:Y:S01]  /*140e0*/  @P0 MOV R8, 0x3f317218 ;  /* 0x3f31721800080802 */ /* 0x002fe20000000f00 */
        /* <DEDUP_REMOVED lines=55> */
[C---:B--2---:R-:W-:Y:S02]  /*14460*/  FMUL.FTZ R150, R0.reuse, R150 ;  /* 0x0000009600967220 */ /* 0x044fe40000410000 */
        /* <DEDUP_REMOVED lines=30> */
[----:B------:R-:W-:Y:S01]  /*14650*/  FMUL.FTZ R127, R0, R127 ;  /* 0x0000007f007f7220 */ /* 0x000fe20000410000 */
[----:B------:R-:W-:Y:S01]  /*14660*/  @P1 MOV R0, 0x3f317218 ;  /* 0x3f31721800001802 */ /* 0x000fe20000000f00 */
[----:B------:R-:W-:-:S02]  /*14670*/  @P2 FMUL.FTZ R5, R2, c[0x0][0x2d0] ;  /* 0x0000b40002052a20 */ /* 0x000fc40000410000 */
[----:B------:R-:W-:Y:S02]  /*14680*/  @P3 FMUL.FTZ R10, R4, c[0x0][0x2d0] ;  /* 0x0000b400040a3a20 */ /* 0x000fe40000410000 */
[----:B------:R-:W-:Y:S02]  /*14690*/  @P1 FMUL.FTZ R2, R0, c[0x0][0x2d0] ;  /* 0x0000b40000021a20 */ /* 0x000fe40000410000 */
[----:B------:R-:W-:Y:S02]  /*146a0*/  @P3 FMUL.FTZ R11, R11, 0.69314718246459960938 ;  /* 0x3f3172180b0b3820 */ /* 0x000fe40000410000 */
[----:B------:R-:W-:Y:S02]  /*146b0*/  @P2 FMUL.FTZ R9, R9, 0.69314718246459960938 ;  /* 0x3f31721809092820 */ /* 0x000fe40000410000 */
[----:B------:R-:W-:Y:S02]  /*146c0*/  @P1 FMUL.FTZ R7, R7, 0.69314718246459960938 ;  /* 0x3f31721807071820 */ /* 0x000fe40000410000 */
[----:B------:R-:W-:-:S02]  /*146d0*/  @P0 FMUL.FTZ R4, R6, 0.69314718246459960938 ;  /* 0x3f31721806040820 */ /* 0x000fc40000410000 */
[----:B------:R-:W-:Y:S02]  /*146e0*/  @P0 FMUL.FTZ R0, R8, c[0x0][0x2d0] ;  /* 0x0000b40008000a20 */ /* 0x000fe40000410000 */
[----:B------:R-:W-:Y:S02]  /*146f0*/  @P3 FFMA.FTZ R38, R10, R137, R11 ;  /* 0x000000890a263223 */ /* 0x000fe4000001000b */
[----:B------:R-:W-:Y:S02]  /*14700*/  @P2 FFMA.FTZ R39, R5, R136, R9 ;  /* 0x0000008805272223 */ /* 0x000fe40000010009 */
[----:B------:R-:W-:Y:S02]  /*14710*/  @P1 FFMA.FTZ R40, R2, R135, R7 ;  /* 0x0000008702281223 */ /* 0x000fe40000010007 */
[----:B------:R-:W-:Y:S02]  /*14720*/  @P0 FFMA.FTZ R41, R0, R3, R4 ;  /* 0x0000000300290223 */ /* 0x000fe40000010004 */
.L_x_880:
[----:B------:R-:W-:Y:S05]  /*14730*/  @P4 BRA `(.L_x_942) ;  /* 0x00001ae000004947 */ /* 0x000fea0003800000 */
[----:B------:R-:W1:Y:S01]  /*14740*/  S2R R13, SR_TID.X ;  /* 0x00000000000d7919 */ /* 0x000e620000002100 */
[----:B------:R-:W-:Y:S01]  /*14750*/  F2FP.BF16.PACK_AB R43, R43, R52 ;  /* 0x000000342b2b723e */ /* 0x000fe200000010ff */
[----:B------:R-:W-:Y:S01]  /*14760*/  BSSY B0, `(.L_x_943) ;  /* 0x0000134000007945 */ /* 0x000fe20003800000 */
[----:B------:R-:W-:Y:S01]  /*14770*/  F2FP.BF16.PACK_AB R36, R36, R80 ;  /* 0x000000502424723e */ /* 0x000fe200000010ff */
[----:B------:R-:W2:Y:S01]  /*14780*/  S2R R20, SR_CTAID.Y ;  /* 0x0000000000147919 */ /* 0x000ea20000002600 */
[----:B------:R-:W-:Y:S01]  /*14790*/  F2FP.BF16.PACK_AB R54, R55, R54 ;  /* 0x000000363736723e */ /* 0x000fe200000010ff */
[----:B------:R-:W-:Y:S01]  /*147a0*/  IMAD.MOV.U32 R55, RZ, RZ, c[0x0][0x4e8] ;  /* 0x00013a00ff377624 */ /* 0x000fe200078e00ff */
[----:B------:R-:W-:Y:S01]  /*147b0*/  F2FP.BF16.PACK_AB R47, R47, R144 ;  /* 0x000000902f2f723e */ /* 0x000fe200000010ff */
[----:B------:R-:W3:Y:S01]  /*147c0*/  S2R R14, SR_CTAID.Z ;  /* 0x00000000000e7919 */ /* 0x000ee20000002700 */
[----:B------:R-:W-:-:S02]  /*147d0*/  F2FP.BF16.PACK_AB R146, R147, R146 ;  /* 0x000000929392723e */ /* 0x000fc400000010ff */
[C---:B------:R-:W-:Y:S01]  /*147e0*/  ISETP.NE.AND P0, PT, R55.reuse, 0x1, PT ;  /* 0x000000013700780c */ /* 0x040fe20003f05270 */
[----:B------:R-:W4:Y:S01]  /*147f0*/  S2R R80, SR_CTAID.X ;  /* 0x0000000000507919 */ /* 0x000f220000002500 */
[----:B------:R-:W-:Y:S01]  /*14800*/  IMAD R55, R55, c[0x0][0x388], RZ ;  /* 0x0000e20037377a24 */ /* 0x000fe200078e02ff */
[----:B------:R-:W-:Y:S02]  /*14810*/  F2FP.BF16.PACK_AB R45, R45, R156 ;  /* 0x0000009c2d2d723e */ /* 0x000fe400000010ff */
[----:B------:R-:W-:Y:S01]  /*14820*/  BAR.SYNC.DEFER_BLOCKING 0x1, 0x80 ;  /* 0x0042000000007b1d */ /* 0x000fe20000010000 */
[----:B------:R-:W-:Y:S02]  /*14830*/  F2FP.BF16.PACK_AB R158, R159, R158 ;  /* 0x0000009e9f9e723e */ /* 0x000fe400000010ff */
[----:B------:R-:W-:Y:S02]  /*14840*/  F2FP.BF16.PACK_AB R148, R149, R148 ;  /* 0x000000949594723e */ /* 0x000fe400000010ff */
[----:B------:R-:W-:-:S02]  /*14850*/  F2FP.BF16.PACK_AB R150, R151, R150 ;  /* 0x000000969796723e */ /* 0x000fc400000010ff */
[----:B------:R-:W-:Y:S02]  /*14860*/  F2FP.BF16.PACK_AB R152, R153, R152 ;  /* 0x000000989998723e */ /* 0x000fe400000010ff */
[----:B-1----:R-:W-:Y:S02]  /*14870*/  SHF.R.S32.HI R19, RZ, 0x1f, R13 ;  /* 0x0000001fff137819 */ /* 0x002fe4000001140d */
[----:B------:R-:W-:Y:S01]  /*14880*/  F2FP.BF16.PACK_AB R154, R155, R154 ;  /* 0x0000009a9b9a723e */ /* 0x000fe200000010ff */
[----:B--2---:R-:W-:Y:S01]  /*14890*/  IMAD.WIDE.U32 R16, R20, c[0x0][0x490], RZ ;  /* 0x0001240014107a25 */ /* 0x004fe200078e00ff */
[----:B------:R-:W-:Y:S02]  /*148a0*/  SHF.R.S32.HI R0, RZ, 0x1f, R20 ;  /* 0x0000001fff007819 */ /* 0x000fe40000011414 */
[CC--:B------:R-:W-:Y:S02]  /*148b0*/  LEA.HI R2, R19.reuse, R13.reuse, RZ, 0x2 ;  /* 0x0000000d13027211 */ /* 0x0c0fe400078f10ff */
[CC--:B------:R-:W-:Y:S01]  /*148c0*/  LEA.HI R7, R19.reuse, R13.reuse, RZ, 0x5 ;  /* 0x0000000d13077211 */ /* 0x0c0fe200078f28ff */
[C---:B------:R-:W-:Y:S01]  /*148d0*/  IMAD R4, R0.reuse, c[0x0][0x490], RZ ;  /* 0x0001240000047a24 */ /* 0x040fe200078e02ff */
[----:B------:R-:W-:Y:S01]  /*148e0*/  LEA.HI R10, R19, R13, RZ, 0x3 ;  /* 0x0000000d130a7211 */ /* 0x000fe200078f18ff */
[----:B------:R-:W-:Y:S01]  /*148f0*/  IMAD R3, R0, c[0x0][0x3e8], RZ ;  /* 0x0000fa0000037a24 */ /* 0x000fe200078e02ff */
[----:B------:R-:W-:Y:S01]  /*14900*/  SHF.R.S32.HI R8, RZ, 0x2, R2 ;  /* 0x00000002ff087819 */ /* 0x000fe20000011402 */
[C---:B------:R-:W-:Y:S01]  /*14910*/  IMAD R4, R20.reuse, c[0x0][0x494], R4 ;  /* 0x0001250014047a24 */ /* 0x040fe200078e0204 */
[----:B------:R-:W-:Y:S01]  /*14920*/  SHF.R.S32.HI R0, RZ, 0x1f, R2 ;  /* 0x0000001fff007819 */ /* 0x000fe20000011402 */
[----:B------:R-:W-:Y:S01]  /*14930*/  IMAD R3, R20, c[0x0][0x3ec], R3 ;  /* 0x0000fb0014037a24 */ /* 0x000fe200078e0203 */
[----:B------:R-:W-:Y:S01]  /*14940*/  LOP3.LUT R11, R7, 0xffffffe0, RZ, 0xc0, !PT ;  /* 0xffffffe0070b7812 */ /* 0x000fe200078ec0ff */
[----:B------:R-:W-:Y:S01]  /*14950*/  IMAD.IADD R5, R17, 0x1, R4 ;  /* 0x0000000111057824 */ /* 0x000fe200078e0204 */
[----:B------:R-:W-:Y:S01]  /*14960*/  LOP3.LUT R12, R10, 0xfffffff8, RZ, 0xc0, !PT ;  /* 0xfffffff80a0c7812 */ /* 0x000fe200078ec0ff */
[----:B------:R-:W-:Y:S01]  /*14970*/  IMAD.MOV.U32 R4, RZ, RZ, R16 ;  /* 0x000000ffff047224 */ /* 0x000fe200078e0010 */
[----:B------:R-:W-:Y:S01]  /*14980*/  LEA.HI R6, R0, R8, RZ, 0x3 ;  /* 0x0000000800067211 */ /* 0x000fe200078f18ff */
[C---:B------:R-:W-:Y:S01]  /*14990*/  IMAD.IADD R0, R13.reuse, 0x1, -R11 ;  /* 0x000000010d007824 */ /* 0x040fe200078e0a0b */
[----:B------:R-:W-:Y:S01]  /*149a0*/  LOP3.LUT R2, R2, 0xfffffffc, RZ, 0xc0, !PT ;  /* 0xfffffffc02027812 */ /* 0x000fe200078ec0ff */
[----:B------:R-:W-:Y:S01]  /*149b0*/  IMAD.IADD R11, R13, 0x1, -R12 ;  /* 0x000000010d0b7824 */ /* 0x000fe200078e0a0c */
[----:B------:R-:W-:Y:S01]  /*149c0*/  LOP3.LUT R6, R6, 0xfffffff8, RZ, 0xc0, !PT ;  /* 0xfffffff806067812 */ /* 0x000fe200078ec0ff */
[----:B------:R-:W-:Y:S01]  /*149d0*/  IMAD.WIDE.U32 R20, R20, c[0x0][0x3e8], RZ ;  /* 0x0000fa0014147a25 */ /* 0x000fe200078e00ff */
[----:B------:R-:W-:-:S02]  /*149e0*/  SHF.R.S32.HI R12, RZ, 0x1f, R0 ;  /* 0x0000001fff0c7819 */ /* 0x000fc40000011400 */
[----:B------:R-:W-:Y:S01]  /*149f0*/  LEA.HI R19, R19, R13, RZ, 0x6 ;  /* 0x0000000d13137211 */ /* 0x000fe200078f30ff */
[----:B------:R-:W-:Y:S01]  /*14a00*/  IMAD.IADD R9, R13, 0x1, -R2 ;  /* 0x000000010d097824 */ /* 0x000fe200078e0a02 */
[----:B---3--:R-:W-:Y:S01]  /*14a10*/  SHF.R.S32.HI R13, RZ, 0x1f, R14 ;  /* 0x0000001fff0d7819 */ /* 0x008fe2000001140e */
[----:B------:R-:W-:Y:S01]  /*14a20*/  IMAD.IADD R8, R8, 0x1, -R6 ;  /* 0x0000000108087824 */ /* 0x000fe200078e0a06 */
[----:B------:R-:W-:Y:S01]  /*14a30*/  LOP3.LUT P3, RZ, R0, 0x3, RZ, 0xc0, !PT ;  /* 0x0000000300ff7812 */ /* 0x000fe2000786c0ff */
[----:B------:R-:W-:Y:S01]  /*14a40*/  IMAD.IADD R3, R21, 0x1, R3 ;  /* 0x0000000115037824 */ /* 0x000fe200078e0203 */
[----:B------:R-:W-:Y:S01]  /*14a50*/  LEA.HI R16, R12, R0, RZ, 0x2 ;  /* 0x000000000c107211 */ /* 0x000fe200078f10ff */
[C---:B------:R-:W-:Y:S01]  /*14a60*/  IMAD R22, R13.reuse, c[0x0][0x498], RZ ;  /* 0x000126000d167a24 */ /* 0x040fe200078e02ff */
[--C-:B------:R-:W-:Y:S01]  /*14a70*/  SHF.R.S32.HI R6, RZ, 0x5, R7.reuse ;  /* 0x00000005ff067819 */ /* 0x100fe20000011407 */
[----:B------:R-:W-:Y:S01]  /*14a80*/  IMAD R17, R13, c[0x0][0x3f0], RZ ;  /* 0x0000fc000d117a24 */ /* 0x000fe200078e02ff */
[----:B------:R-:W-:Y:S01]  /*14a90*/  SHF.R.S32.HI R0, RZ, 0x1f, R7 ;  /* 0x0000001fff007819 */ /* 0x000fe20000011407 */
[----:B------:R-:W-:Y:S01]  /*14aa0*/  IMAD.MOV.U32 R2, RZ, RZ, R20 ;  /* 0x000000ffff027224 */ /* 0x000fe200078e0014 */
[----:B------:R-:W-:Y:S01]  /*14ab0*/  SHF.R.S32.HI R52, RZ, 0x3, R10 ;  /* 0x00000003ff347819 */ /* 0x000fe2000001140a */
[----:B------:R-:W-:Y:S01]  /*14ac0*/  IMAD.WIDE.U32 R20, R14, c[0x0][0x498], R4 ;  /* 0x000126000e147a25 */ /* 0x000fe200078e0004 */
[----:B------:R-:W-:-:S02]  /*14ad0*/  LEA.HI R0, R0, R6, RZ, 0x2 ;  /* 0x0000000600007211 */ /* 0x000fc400078f10ff */
[----:B------:R-:W-:Y:S01]  /*14ae0*/  F2FP.BF16.PACK_AB R49, R49, R160 ;  /* 0x000000a03131723e */ /* 0x000fe200000010ff */
[----:B------:R-:W-:Y:S01]  /*14af0*/  IMAD.SHL.U32 R4, R52, 0x40, RZ ;  /* 0x0000004034047824 */ /* 0x000fe200078e00ff */
[----:B------:R-:W-:Y:S01]  /*14b00*/  F2FP.BF16.PACK_AB R162, R163, R162 ;  /* 0x000000a2a3a2723e */ /* 0x000fe200000010ff */
[----:B------:R-:W-:Y:S01]  /*14b10*/  IMAD R22, R14, c[0x0][0x49c], R22 ;  /* 0x000127000e167a24 */ /* 0x000fe200078e0216 */
[----:B------:R-:W-:Y:S01]  /*14b20*/  F2FP.BF16.PACK_AB R48, R48, R172 ;  /* 0x000000ac3030723e */ /* 0x000fe200000010ff */
[C---:B------:R-:W-:Y:S01]  /*14b30*/  IMAD R17, R14.reuse, c[0x0][0x3f4], R17 ;  /* 0x0000fd000e117a24 */ /* 0x040fe200078e0211 */
[----:B------:R-:W-:Y:S01]  /*14b40*/  F2FP.BF16.PACK_AB R174, R175, R174 ;  /* 0x000000aeafae723e */ /* 0x000fe200000010ff */
[----:B------:R-:W-:Y:S01]  /*14b50*/  IMAD.WIDE.U32 R14, R14, c[0x0][0x3f0], R2 ;  /* 0x0000fc000e0e7a25 */ /* 0x000fe200078e0002 */
[----:B------:R-:W-:Y:S02]  /*14b60*/  LOP3.LUT R3, R0, 0xffffffc, RZ, 0xc0, !PT ;  /* 0x0ffffffc00037812 */ /* 0x000fe400078ec0ff */
[----:B------:R-:W-:Y:S01]  /*14b70*/  LEA.HI R2, R9, R9, RZ, 0x1 ;  /* 0x0000000909027211 */ /* 0x000fe200078f08ff */
[----:B------:R-:W-:Y:S01]  /*14b80*/  IMAD.SHL.U32 R12, R11, 0x8, RZ ;  /* 0x000000080b0c7824 */ /* 0x000fe200078e00ff */
[----:B------:R-:W-:Y:S01]  /*14b90*/  LOP3.LUT R0, R4, 0x1c0, RZ, 0xc0, !PT ;  /* 0x000001c004007812 */ /* 0x000fe200078ec0ff */
[----:B------:R-:W-:Y:S01]  /*14ba0*/  IMAD.IADD R7, R6, 0x1, -R3 ;  /* 0x0000000106077824 */ /* 0x000fe200078e0a03 */
[----:B------:R-:W-:Y:S01]  /*14bb0*/  LOP3.LUT R4, R2, 0x1ffffffe, RZ, 0xc0, !PT ;  /* 0x1ffffffe02047812 */ /* 0x000fe200078ec0ff */
[----:B------:R-:W-:Y:S01]  /*14bc0*/  IMAD R18, R6, 0x200, R9 ;  /* 0x0000020006127824 */ /* 0x000fe200078e0209 */
[----:B------:R-:W-:Y:S01]  /*14bd0*/  SHF.R.U32.HI R5, RZ, 0x3, R0 ;  /* 0x00000003ff057819 */ /* 0x000fe20000011600 */
[----:B------:R-:W-:Y:S01]  /*14be0*/  IMAD.SHL.U32 R6, R8, 0x40, RZ ;  /* 0x0000004008067824 */ /* 0x000fe200078e00ff */
[----:B------:R-:W-:Y:S01]  /*14bf0*/  LOP3.LUT R3, R0, 0x38, R12, 0xf8, !PT ;  /* 0x0000003800037812 */ /* 0x000fe200078ef80c */
[----:B------:R-:W-:Y:S01]  /*14c00*/  IMAD.SHL.U32 R0, R2, 0x20, RZ ;  /* 0x0000002002007824 */ /* 0x000fe200078e00ff */
[----:B------:R-:W-:Y:S01]  /*14c10*/  F2FP.BF16.PACK_AB R164, R165, R164 ;  /* 0x000000a4a5a4723e */ /* 0x000fe200000010ff */
[----:B------:R-:W-:Y:S01]  /*14c20*/  IMAD.IADD R9, R9, 0x1, -R4 ;  /* 0x0000000109097824 */ /* 0x000fe200078e0a04 */
[----:B------:R-:W-:-:S02]  /*14c30*/  LOP3.LUT R4, R8, 0x1, RZ, 0xc0, !PT ;  /* 0x0000000108047812 */ /* 0x000fc400078ec0ff */
[----:B------:R-:W-:Y:S01]  /*14c40*/  LOP3.LUT R2, R0, 0xffffffc0, RZ, 0xc0, !PT ;  /* 0xffffffc000027812 */ /* 0x000fe200078ec0ff */
[----:B------:R-:W-:Y:S01]  /*14c50*/  IMAD R0, R11, 0x10, R52 ;  /* 0x000000100b007824 */ /* 0x000fe200078e0234 */
[----:B------:R-:W-:Y:S02]  /*14c60*/  ISETP.NE.U32.AND P4, PT, R4, 0x1, PT ;  /* 0x000000010400780c */ /* 0x000fe40003f85070 */
[----:B------:R-:W-:Y:S01]  /*14c70*/  LOP3.LUT R13, R3, R5, RZ, 0x3c, !PT ;  /* 0x00000005030d7212 */ /* 0x000fe200078e3cff */
[----:B----4-:R-:W-:Y:S01]  /*14c80*/  IMAD R4, R80, 0x80, R0 ;  /* 0x0000008050047824 */ /* 0x010fe200078e0200 */
[----:B------:R-:W-:Y:S01]  /*14c90*/  SHF.R.S32.HI R3, RZ, 0x2, R16 ;  /* 0x00000002ff037819 */ /* 0x000fe20000011410 */
[----:B------:R-:W-:Y:S01]  /*14ca0*/  IMAD R10, R9, 0x8, R2 ;  /* 0x00000008090a7824 */ /* 0x000fe200078e0202 */
[----:B------:R-:W-:Y:S01]  /*14cb0*/  R2P PR, R8, 0x6 ;  /* 0x0000000608007804 */ /* 0x000fe20000000000 */
[----:B------:R-:W-:Y:S01]  /*14cc0*/  @P0 IMAD.HI.U32 R8, R4, c[0x0][0x4ec], RZ ;  /* 0x00013b0004080a27 */ /* 0x000fe200078e00ff */
[----:B------:R-:W-:-:S02]  /*14cd0*/  LOP3.LUT R6, R6, 0x1c0, RZ, 0xc0, !PT ;  /* 0x000001c006067812 */ /* 0x000fc400078ec0ff */
[----:B------:R-:W-:Y:S01]  /*14ce0*/  F2FP.BF16.PACK_AB R166, R167, R166 ;  /* 0x000000a6a7a6723e */ /* 0x000fe200000010ff */
[----:B------:R-:W-:Y:S01]  /*14cf0*/  IMAD R5, R7, 0x10, R3 ;  /* 0x0000001007057824 */ /* 0x000fe200078e0203 */
[----:B------:R-:W-:Y:S01]  /*14d00*/  LEA.HI R9, R6, R6, RZ, 0x1d ;  /* 0x0000000606097211 */ /* 0x000fe200078fe8ff */
[----:B------:R-:W-:Y:S01]  /*14d10*/  IMAD.SHL.U32 R7, R19, 0x8, RZ ;  /* 0x0000000813077824 */ /* 0x000fe200078e00ff */
[----:B------:R-:W-:Y:S01]  /*14d20*/  F2FP.BF16.PACK_AB R168, R169, R168 ;  /* 0x000000a8a9a8723e */ /* 0x000fe200000010ff */
[----:B------:R-:W-:Y:S01]  /*14d30*/  IMAD.MOV.U32 R0, RZ, RZ, R4 ;  /* 0x000000ffff007224 */ /* 0x000fe200078e0004 */
[----:B------:R-:W-:Y:S01]  /*14d40*/  @P0 SHF.R.U32.HI R0, RZ, c[0x0][0x4f0], R8 ;  /* 0x00013c00ff000a19 */ /* 0x000fe20000011608 */
[----:B------:R-:W-:Y:S01]  /*14d50*/  IMAD.IADD R11, R5, 0x1, R10 ;  /* 0x00000001050b7824 */ /* 0x000fe200078e020a */
[----:B------:R-:W-:Y:S01]  /*14d60*/  LOP3.LUT R13, R13, 0x7ffffe00, R7, 0xf8, !PT ;  /* 0x7ffffe000d0d7812 */ /* 0x000fe200078ef807 */
[----:B------:R-:W-:Y:S01]  /*14d70*/  IMAD R5, R80, 0x80, R5 ;  /* 0x0000008050057824 */ /* 0x000fe200078e0205 */
[----:B------:R-:W-:Y:S01]  /*14d80*/  SHF.R.S32.HI R7, RZ, 0x1f, R0 ;  /* 0x0000001fff077819 */ /* 0x000fe20000011400 */
[----:B------:R-:W-:Y:S01]  /*14d90*/  IMAD.IADD R3, R15, 0x1, R17 ;  /* 0x000000010f037824 */ /* 0x000fe200078e0211 */
[----:B------:R-:W-:Y:S01]  /*14da0*/  F2FP.BF16.PACK_AB R170, R171, R170 ;  /* 0x000000aaabaa723e */ /* 0x000fe200000010ff */
[----:B------:R-:W-:Y:S01]  /*14db0*/  IMAD.MOV.U32 R2, RZ, RZ, R14 ;  /* 0x000000ffff027224 */ /* 0x000fe200078e000e */
[----:B------:R-:W-:Y:S01]  /*14dc0*/  IADD3 R8, R5, 0x8, RZ ;  /* 0x0000000805087810 */ /* 0x000fe20007ffe0ff */
[----:B------:R-:W-:Y:S01]  /*14dd0*/  IMAD R7, R7, c[0x0][0x3e0], RZ ;  /* 0x0000f80007077a24 */ /* 0x000fe200078e02ff */
[-C--:B------:R-:W-:Y:S01]  /*14de0*/  ISETP.GE.OR P6, PT, R5, R55.reuse, P3 ;  /* 0x000000370500720c */ /* 0x080fe20001fc6670 */
[----:B------:R-:W-:Y:S01]  /*14df0*/  IMAD.MOV R6, RZ, RZ, -R0 ;  /* 0x000000ffff067224 */ /* 0x000fe200078e0a00 */
[----:B------:R-:W-:Y:S01]  /*14e00*/  ISETP.GE.OR P5, PT, R8, R55, P3 ;  /* 0x000000370800720c */ /* 0x000fe20001fa6670 */
[----:B------:R-:W-:Y:S01]  /*14e10*/  IMAD.U32 R10, R18, 0x2, R9 ;  /* 0x00000002120a7824 */ /* 0x000fe200078e0009 */
[----:B------:R-:W-:Y:S01]  /*14e20*/  F2FP.BF16.PACK_AB R46, R46, R176 ;  /* 0x000000b02e2e723e */ /* 0x000fe200000010ff */
[----:B------:R-:W-:Y:S01]  /*14e30*/  IMAD.WIDE.U32 R8, R0, c[0x0][0x3e0], R2 ;  /* 0x0000f80000087a25 */ /* 0x000fe200078e0002 */
[----:B------:R-:W-:-:S02]  /*14e40*/  F2FP.BF16.PACK_AB R178, R179, R178 ;  /* 0x000000b2b3b2723e */ /* 0x000fc400000010ff */
[----:B------:R-:W-:Y:S01]  /*14e50*/  F2FP.BF16.PACK_AB R44, R44, R188 ;  /* 0x000000bc2c2c723e */ /* 0x000fe200000010ff */
[----:B------:R-:W-:Y:S01]  /*14e60*/  IMAD R7, R0, c[0x0][0x3e4], R7 ;  /* 0x0000f90000077a24 */ /* 0x000fe200078e0207 */
[----:B------:R-:W-:Y:S01]  /*14e70*/  F2FP.BF16.PACK_AB R190, R191, R190 ;  /* 0x000000bebfbe723e */ /* 0x000fe200000010ff */
[----:B------:R-:W-:Y:S01]  /*14e80*/  IMAD R18, R6, c[0x0][0x4e8], R4 ;  /* 0x00013a0006127a24 */ /* 0x000fe200078e0204 */
[----:B------:R-:W-:Y:S01]  /*14e90*/  F2FP.BF16.PACK_AB R180, R181, R180 ;  /* 0x000000b4b5b4723e */ /* 0x000fe200000010ff */
[----:B------:R-:W-:Y:S01]  /*14ea0*/  IMAD.SHL.U32 R0, R10, 0x2, RZ ;  /* 0x000000020a007824 */ /* 0x000fe200078e00ff */
[C---:B------:R-:W-:Y:S01]  /*14eb0*/  IADD3 R10, R5.reuse, 0x40, RZ ;  /* 0x00000040050a7810 */ /* 0x040fe20007ffe0ff */
[----:B------:R-:W-:Y:S01]  /*14ec0*/  IMAD R6, R80, 0x80, R11 ;  /* 0x0000008050067824 */ /* 0x000fe200078e020b */
[----:B------:R-:W-:Y:S02]  /*14ed0*/  IADD3 R5, R5, 0x48, RZ ;  /* 0x0000004805057810 */ /* 0x000fe40007ffe0ff */
[----:B------:R-:W-:Y:S01]  /*14ee0*/  IADD3 R11, R0, 0x80, RZ ;  /* 0x00000080000b7810 */ /* 0x000fe20007ffe0ff */
[----:B------:R-:W-:Y:S01]  /*14ef0*/  @P0 IMAD.HI.U32 R4, R6, c[0x0][0x4ec], RZ ;  /* 0x00013b0006040a27 */ /* 0x000fe200078e00ff */
[----:B------:R-:W-:Y:S01]  /*14f00*/  IADD3 R2, R0, 0x70, RZ ;  /* 0x0000007000027810 */ /* 0x000fe20007ffe0ff */
[----:B------:R-:W-:Y:S01]  /*14f10*/  STS [R0+0x80], R47 ;  /* 0x0000802f00007388 */ /* 0x000fe20000000800 */
[----:B------:R-:W-:Y:S01]  /*14f20*/  @P4 IADD3 R2, R11, 0x10, RZ ;  /* 0x000000100b024810 */ /* 0x000fe20007ffe0ff */
[----:B------:R-:W-:Y:S01]  /*14f30*/  IMAD.MOV.U32 R3, RZ, RZ, R6 ;  /* 0x000000ffff037224 */ /* 0x000fe200078e0006 */
[-C--:B------:R-:W-:Y:S01]  /*14f40*/  ISETP.GE.OR P4, PT, R10, R55.reuse, P3 ;  /* 0x000000370a00720c */ /* 0x080fe20001f86670 */
[----:B------:R-:W-:Y:S01]  /*14f50*/  STS [R0+0x480], R146 ;  /* 0x0004809200007388 */ /* 0x000fe20000000800 */
[----:B------:R-:W-:Y:S01]  /*14f60*/  @P0 SHF.R.U32.HI R3, RZ, c[0x0][0x4f0], R4 ;  /* 0x00013c00ff030a19 */ /* 0x000fe20000011604 */
[----:B------:R-:W-:Y:S01]  /*14f70*/  IMAD.MOV.U32 R4, RZ, RZ, R8 ;  /* 0x000000ffff047224 */ /* 0x000fe200078e0008 */
[----:B------:R-:W-:Y:S01]  /*14f80*/  ISETP.GE.OR P3, PT, R5, R55, P3 ;  /* 0x000000370500720c */ /* 0x000fe20001f66670 */
[----:B------:R-:W-:Y:S01]  /*14f90*/  IMAD.IADD R5, R9, 0x1, R7 ;  /* 0x0000000109057824 */ /* 0x000fe200078e0207 */
[----:B------:R-:W-:Y:S01]  /*14fa0*/  SHF.R.S32.HI R7, RZ, 0x1f, R18 ;  /* 0x0000001fff077819 */ /* 0x000fe20000011412 */
[--C-:B------:R-:W-:Y:S01]  /*14fb0*/  IMAD.MOV R8, RZ, RZ, -R3.reuse ;  /* 0x000000ffff087224 */ /* 0x100fe200078e0a03 */
[----:B------:R-:W-:Y:S01]  /*14fc0*/  SHF.R.S32.HI R9, RZ, 0x1f, R3 ;  /* 0x0000001fff097819 */ /* 0x000fe20000011403 */
[----:B------:R-:W-:Y:S01]  /*14fd0*/  STS [R2], R45 ;  /* 0x0000002d02007388 */ /* 0x000fe20000000800 */
[----:B------:R-:W-:Y:S01]  /*14fe0*/  IADD3 R10, P0, R3, R20, RZ ;  /* 0x00000014030a7210 */ /* 0x000fe20007f1e0ff */
[----:B------:R-:W-:Y:S01]  /*14ff0*/  IMAD R7, R7, c[0x0][0x3d8], RZ ;  /* 0x0000f60007077a24 */ /* 0x000fe200078e02ff */
[----:B------:R-:W-:Y:S01]  /*15000*/  F2FP.BF16.PACK_AB R182, R183, R182 ;  /* 0x000000b6b7b6723e */ /* 0x000fe200000010ff */
[----:B------:R-:W-:Y:S01]  /*15010*/  IMAD R8, R8, c[0x0][0x4e8], R6 ;  /* 0x00013a0008087a24 */ /* 0x000fe200078e0206 */
[----:B------:R-:W-:Y:S01]  /*15020*/  IADD3.X R11, R9, R21, R22, P0, !PT ;  /* 0x00000015090b7210 */ /* 0x000fe200007fe416 */
[C---:B------:R-:W-:Y:S01]  /*15030*/  IMAD R53, R18.reuse, c[0x0][0x3dc], R7 ;  /* 0x0000f70012357a24 */ /* 0x040fe200078e0207 */
[----:B------:R-:W-:Y:S01]  /*15040*/  STS [R2+0x400], R158 ;  /* 0x0004009e02007388 */ /* 0x000fe20000000800 */
[----:B------:R-:W-:Y:S01]  /*15050*/  IMAD.WIDE.U32 R18, R18, c[0x0][0x3d8], R4 ;  /* 0x0000f60012127a25 */ /* 0x000fe200078e0004 */
[----:B------:R-:W-:-:S02]  /*15060*/  SHF.R.S32.HI R4, RZ, 0x1f, R8 ;  /* 0x0000001fff047819 */ /* 0x000fc40000011408 */
[----:B------:R-:W-:Y:S01]  /*15070*/  STS [R0+0x2080], R148 ;  /* 0x0020809400007388 */ /* 0x000fe20000000800 */
[----:B------:R-:W-:Y:S01]  /*15080*/  IMAD.MOV.U32 R9, RZ, RZ, 0x20 ;  /* 0x00000020ff097424 */ /* 0x000fe200078e00ff */
[----:B------:R-:W-:Y:S01]  /*15090*/  F2FP.BF16.PACK_AB R184, R185, R184 ;  /* 0x000000b8b9b8723e */ /* 0x000fe200000010ff */
[----:B------:R-:W-:Y:S01]  /*150a0*/  IMAD R4, R4, c[0x0][0x488], RZ ;  /* 0x0001220004047a24 */ /* 0x000fe200078e02ff */
[----:B------:R-:W-:Y:S01]  /*150b0*/  STS [R0+0x2480], R150 ;  /* 0x0024809600007388 */ /* 0x000fe20000000800 */
[C---:B------:R-:W-:Y:S01]  /*150c0*/  IMAD.WIDE.U32 R6, R8.reuse, c[0x0][0x488], R10 ;  /* 0x0001220008067a25 */ /* 0x040fe200078e000a */
[----:B------:R-:W-:Y:S02]  /*150d0*/  SEL R9, R9, 0xffffffe0, !P1 ;  /* 0xffffffe009097807 */ /* 0x000fe40004800000 */
[----:B------:R-:W-:Y:S01]  /*150e0*/  STS [R2+0x2000], R152 ;  /* 0x0020009802007388 */ /* 0x000fe20000000800 */
[----:B------:R-:W-:Y:S01]  /*150f0*/  IMAD R8, R8, c[0x0][0x48c], R4 ;  /* 0x0001230008087a24 */ /* 0x000fe200078e0204 */
[----:B------:R-:W-:Y:S01]  /*15100*/  LEA R10, P0, R6, c[0x0][0x450], 0x2 ;  /* 0x00011400060a7a11 */ /* 0x000fe200078010ff */
[----:B------:R-:W-:Y:S01]  /*15110*/  IMAD.MOV.U32 R5, RZ, RZ, 0x40 ;  /* 0x00000040ff057424 */ /* 0x000fe200078e00ff */
[----:B------:R-:W-:Y:S01]  /*15120*/  STS [R2+0x2400], R154 ;  /* 0x0024009a02007388 */ /* 0x000fe20000000800 */
[----:B------:R-:W-:Y:S01]  /*15130*/  IMAD.IADD R8, R7, 0x1, R8 ;  /* 0x0000000107087824 */ /* 0x000fe200078e0208 */
[----:B------:R-:W-:Y:S01]  /*15140*/  F2FP.BF16.PACK_AB R186, R187, R186 ;  /* 0x000000babbba723e */ /* 0x000fe200000010ff */
[----:B------:R-:W-:Y:S01]  /*15150*/  IMAD.IADD R3, R0, 0x1, R9 ;  /* 0x0000000100037824 */ /* 0x000fe200078e0209 */
[----:B------:R-:W-:Y:S01]  /*15160*/  SEL R7, R5, 0xffffffc0, !P2 ;  /* 0xffffffc005077807 */ /* 0x000fe20005000000 */
[----:B------:R-:W-:Y:S01]  /*15170*/  IMAD.IADD R4, R9, 0x1, R2 ;  /* 0x0000000109047824 */ /* 0x000fe200078e0202 */
[----:B------:R-:W-:Y:S01]  /*15180*/  LEA.HI.X R9, R6, c[0x0][0x454], R8, 0x2, P0 ;  /* 0x0001150006097a11 */ /* 0x000fe200000f1408 */
[----:B------:R-:W-:Y:S01]  /*15190*/  SHFL.IDX PT, R16, R10, RZ, 0x1c1f ;  /* 0x001c1fff0a107589 */ /* 0x000fe200000e0000 */
[----:B------:R-:W-:Y:S01]  /*151a0*/  F2FP.BF16.PACK_AB R42, R42, R64 ;  /* 0x000000402a2a723e */ /* 0x000fe200000010ff */
[----:B------:R-:W-:Y:S01]  /*151b0*/  IMAD.IADD R6, R0, 0x1, R7 ;  /* 0x0000000100067824 */ /* 0x000fe200078e0207 */
[----:B------:R-:W-:Y:S01]  /*151c0*/  F2FP.BF16.PACK_AB R66, R67, R66 ;  /* 0x000000424342723e */ /* 0x000fe200000010ff */
[----:B------:R-:W-:Y:S01]  /*151d0*/  STS [R3+0x80], R49 ;  /* 0x0000803103007388 */ /* 0x000fe20000000800 */
[----:B------:R-:W-:Y:S01]  /*151e0*/  IMAD.IADD R8, R7, 0x1, R2 ;  /* 0x0000000107087824 */ /* 0x000fe200078e0202 */
[----:B------:R-:W-:Y:S01]  /*151f0*/  F2FP.BF16.PACK_AB R56, R57, R56 ;  /* 0x000000383938723e */ /* 0x000fe200000010ff */
[----:B------:R-:W-:Y:S01]  /*15200*/  IMAD.IADD R5, R7, 0x1, R3 ;  /* 0x0000000107057824 */ /* 0x000fe200078e0203 */
[----:B------:R-:W-:Y:S01]  /*15210*/  STS [R3+0x480], R162 ;  /* 0x000480a203007388 */ /* 0x000fe20000000800 */
[----:B------:R-:W-:Y:S01]  /*15220*/  IMAD.IADD R7, R4, 0x1, R7 ;  /* 0x0000000104077824 */ /* 0x000fe200078e0207 */
[----:B------:R-:W-:-:S02]  /*15230*/  F2FP.BF16.PACK_AB R58, R59, R58 ;  /* 0x0000003a3b3a723e */ /* 0x000fc400000010ff */
[----:B------:R-:W-:Y:S01]  /*15240*/  STS [R4], R48 ;  /* 0x0000003004007388 */ /* 0x000fe20000000800 */
[----:B------:R-:W-:Y:S02]  /*15250*/  F2FP.BF16.PACK_AB R60, R61, R60 ;  /* 0x0000003c3d3c723e */ /* 0x000fe400000010ff */
        /* <DEDUP_REMOVED lines=22> */
[----:B------:R-:W-:Y:S01]  /*153c0*/  STS [R8], R44 ;  /* 0x0000002c08007388 */ /* 0x000fe20000000800 */
        /* <DEDUP_REMOVED lines=42> */
[----:B-1----:R-:W-:Y:S01]  /*15670*/  IMAD.SHL.U32 R0, R13, 0x2, RZ ;  /* 0x000000020d007824 */ /* 0x002fe200078e00ff */
[----:B------:R-:W-:-:S02]  /*15680*/  LEA R13, P0, R18, c[0x0][0x380], 0x1 ;  /* 0x0000e000120d7a11 */ /* 0x000fc400078008ff */
        /* <DEDUP_REMOVED lines=16> */
[----:B-1----:R-:W-:-:S03]  /*15790*/  IMAD R6, R80, 0x80, R52 ;  /* 0x0000008050067824 */ /* 0x002fc600078e0234 */
[----:B------:R-:W-:Y:S04]  /*157a0*/  STS [R5+0x6080], R120 ;  /* 0x0060807805007388 */ /* 0x000fe80000000800 */
[----:B------:R-:W-:Y:S04]  /*157b0*/  STS [R5+0x6480], R122 ;  /* 0x0064807a05007388 */ /* 0x000fe80000000800 */
[----:B------:R-:W-:Y:S04]  /*157c0*/  STS [R7+0x6000], R124 ;  /* 0x0060007c07007388 */ /* 0x000fe80000000800 */
[----:B------:R-:W-:Y:S04]  /*157d0*/  STS [R7+0x6400], R126 ;  /* 0x0064007e07007388 */ /* 0x000fe80000000800 */
[----:B------:R-:W1:Y:S04]  /*157e0*/  SHFL.IDX PT, R17, R9, RZ, 0x1c1f ;  /* 0x001c1fff09117589 */ /* 0x000e6800000e0000 */
[----:B------:R-:W-:Y:S06]  /*157f0*/  BAR.SYNC.DEFER_BLOCKING 0x1, 0x80 ;  /* 0x0042000000007b1d */ /* 0x000fec0000010000 */
[----:B------:R-:W-:Y:S04]  /*15800*/  SHFL.IDX PT, R2, R10, 0x1, 0x1c1f ;  /* 0x003c1f000a027f89 */ /* 0x000fe800000e0000 */
[----:B------:R-:W2:Y:S04]  /*15810*/  SHFL.IDX PT, R3, R9, 0x1, 0x1c1f ;  /* 0x003c1f0009037f89 */ /* 0x000ea800000e0000 */
[----:B------:R-:W-:Y:S04]  /*15820*/  SHFL.IDX PT, R14, R10, 0x2, 0x1c1f ;  /* 0x005c1f000a0e7f89 */ /* 0x000fe800000e0000 */
[----:B------:R-:W3:Y:S04]  /*15830*/  SHFL.IDX PT, R15, R9, 0x2, 0x1c1f ;  /* 0x005c1f00090f7f89 */ /* 0x000ee800000e0000 */
[----:B------:R-:W-:Y:S04]  /*15840*/  SHFL.IDX PT, R10, R10, 0x3, 0x1c1f ;  /* 0x007c1f000a0a7f89 */ /* 0x000fe800000e0000 */
[----:B------:R-:W4:Y:S04]  /*15850*/  SHFL.IDX PT, R11, R9, 0x3, 0x1c1f ;  /* 0x007c1f00090b7f89 */ /* 0x000f2800000e0000 */
[----:B-1----:R-:W-:Y:S04]  /*15860*/  @!P6 ST.E [R16.64], R38 ;  /* 0x000000261000e985 */ /* 0x002fe8000c10190e */
[----:B--2---:R1:W-:Y:S04]  /*15870*/  @!P5 ST.E [R2.64], R39 ;  /* 0x000000270200d985 */ /* 0x0043e8000c10190e */
[----:B---3--:R2:W-:Y:S04]  /*15880*/  @!P4 ST.E [R14.64], R40 ;  /* 0x000000280e00c985 */ /* 0x0085e8000c10190e */
[----:B----4-:R2:W-:Y:S04]  /*15890*/  @!P3 ST.E [R10.64], R41 ;  /* 0x000000290a00b985 */ /* 0x0105e8000c10190e */
[----:B------:R2:W3:Y:S04]  /*158a0*/  LDS.128 R24, [R0+0x880] ;  /* 0x0008800000187984 */ /* 0x0004e80000000c00 */
[----:B------:R2:W4:Y:S01]  /*158b0*/  LDS.128 R32, [R0+0x1080] ;  /* 0x0010800000207984 */ /* 0x0005220000000c00 */
[----:B-1----:R-:W-:-:S03]  /*158c0*/  IMAD.IADD R2, R19, 0x1, R53 ;  /* 0x0000000113027824 */ /* 0x002fc600078e0235 */
[----:B------:R2:W1:Y:S04]  /*158d0*/  LDS.128 R40, [R0+0x1880] ;  /* 0x0018800000287984 */ /* 0x0004680000000c00 */
[----:B------:R2:W1:Y:S01]  /*158e0*/  LDS.128 R48, [R0+0x2080] ;  /* 0x0020800000307984 */ /* 0x0004620000000c00 */
[----:B------:R-:W-:Y:S02]  /*158f0*/  LEA.HI.X R7, R18, c[0x0][0x384], R2, 0x1, P0 ;  /* 0x0000e10012077a11 */ /* 0x000fe400000f0c02 */
[----:B------:R-:W-:Y:S01]  /*15900*/  ISETP.GE.AND P0, PT, R6, R55, PT ;  /* 0x000000370600720c */ /* 0x000fe20003f06270 */
[----:B------:R2:W1:Y:S04]  /*15910*/  LDS.128 R60, [R0+0x2880] ;  /* 0x00288000003c7984 */ /* 0x0004680000000c00 */
        /* <DEDUP_REMOVED lines=12> */
[----:B---34-:R-:W3:Y:S01]  /*159e0*/  LDS.128 R16, [R0+0x80] ;  /* 0x0000800000107984 */ /* 0x018ee20000000c00 */
[----:B------:R-:W-:-:S02]  /*159f0*/  IADD3 R4, R12, 0x40, RZ ;  /* 0x000000400c047810 */ /* 0x000fc40007ffe0ff */
[----:B------:R-:W-:Y:S01]  /*15a00*/  ISETP.GE.AND P1, PT, R12, c[0x0][0x3c8], PT ;  /* 0x0000f2000c007a0c */ /* 0x000fe20003f26270 */
[----:B--2---:R2:W4:Y:S01]  /*15a10*/  LDS.128 R8, [R0+0x4080] ;  /* 0x0040800000087984 */ /* 0x0045220000000c00 */
[----:B------:R-:W-:-:S13]  /*15a20*/  ISETP.GE.AND P0, PT, R4, c[0x0][0x3c8], PT ;  /* 0x0000f20004007a0c */ /* 0x000fda0003f06270 */
[----:B--2---:R-:W-:-:S04]  /*15a30*/  @!P0 SHF.R.S32.HI R0, RZ, 0x1f, R4 ;  /* 0x0000001fff008819 */ /* 0x004fc80000011404 */
[----:B------:R-:W-:Y:S01]  /*15a40*/  @!P0 LEA.HI R0, R0, R4, RZ, 0x3 ;  /* 0x0000000400008211 */ /* 0x000fe200078f18ff */
[----:B-1----:R-:W-:-:S03]  /*15a50*/  @!P1 IMAD.WIDE R4, R12, 0x2, R2 ;  /* 0x000000020c049825 */ /* 0x002fc600078e0202 */
[----:B------:R-:W-:-:S05]  /*15a60*/  @!P0 LOP3.LUT R0, R0, 0xfffffff8, RZ, 0xc0, !PT ;  /* 0xfffffff800008812 */ /* 0x000fca00078ec0ff */
[----:B------:R-:W-:Y:S01]  /*15a70*/  @!P0 IMAD.WIDE R2, R0, 0x2, R2 ;  /* 0x0000000200028825 */ /* 0x000fe200078e0202 */
[----:B---3--:R1:W-:Y:S04]  /*15a80*/  @!P1 ST.E.128 [R4.64], R16 ;  /* 0x0000001004009985 */ /* 0x0083e8000c101d0e */
[----:B----4-:R1:W-:Y:S02]  /*15a90*/  @!P0 ST.E.128 [R2.64], R8 ;  /* 0x0000000802008985 */ /* 0x0103e4000c101d0e */
.L_x_944:
[----:B---34-:R-:W-:Y:S05]  /*15aa0*/  BSYNC B0 ;  /* 0x0000000000007941 */ /* 0x018fea0003800000 */
.L_x_943:
[----:B--2---:R-:W-:Y:S01]  /*15ab0*/  IADD3 R0, R6, 0x10, RZ ;  /* 0x0000001006007810 */ /* 0x004fe20007ffe0ff */
[----:B-1----:R1:W2:Y:S01]  /*15ac0*/  SHFL.IDX PT, R3, R7, 0x1, 0x181f ;  /* 0x00381f0007037f89 */ /* 0x0022a200000e0000 */
        /* <DEDUP_REMOVED lines=14> */
.L_x_946:
[----:B------:R-:W-:Y:S05]  /*15bb0*/  BSYNC B0 ;  /* 0x0000000000007941 */ /* 0x000fea0003800000 */
.L_x_945:
        /* <DEDUP_REMOVED lines=16> */
.L_x_948:
[----:B------:R-:W-:Y:S05]  /*15cc0*/  BSYNC B0 ;  /* 0x0000000000007941 */ /* 0x000fea0003800000 */
.L_x_947:
        /* <DEDUP_REMOVED lines=16> */
.L_x_950:
[----:B------:R-:W-:Y:S05]  /*15dd0*/  BSYNC B0 ;  /* 0x0000000000007941 */ /* 0x000fea0003800000 */
.L_x_949:
        /* <DEDUP_REMOVED lines=16> */
.L_x_952:
[----:B------:R-:W-:Y:S05]  /*15ee0*/  BSYNC B0 ;  /* 0x0000000000007941 */ /* 0x000fea0003800000 */
.L_x_951:
        /* <DEDUP_REMOVED lines=16> */
.L_x_954:
[----:B------:R-:W-:Y:S05]  /*15ff0*/  BSYNC B0 ;  /* 0x0000000000007941 */ /* 0x000fea0003800000 */
.L_x_953:
        /* <DEDUP_REMOVED lines=16> */
.L_x_956:
[----:B------:R-:W-:Y:S05]  /*16100*/  BSYNC B0 ;  /* 0x0000000000007941 */ /* 0x000fea0003800000 */
.L_x_955:
        /* <DEDUP_REMOVED lines=17> */
.L_x_942:
        /* <DEDUP_REMOVED lines=19> */
[----:B------:R-:W-:-:S04]  /*16350*/  IMAD R3, R3, c[0x0][0x490], RZ ;  /* 0x0001240003037a24 */ /* 0x000fc800078e02ff */
[----:B------:R-:W-:Y:S01]  /*16360*/  IMAD R2, R4, c[0x0][0x494], R3 ;  /* 0x0001250004027a24 */ /* 0x000fe200078e0203 */
[----:B------:R-:W-:-:S04]  /*16370*/  IADD3 R4, -R0, RZ, RZ ;  /* 0x000000ff00047210 */ /* 0x000fc80007ffe1ff */
[----:B------:R-:W-:Y:S01]  /*16380*/  IADD3 R3, R7, R2, RZ ;  /* 0x0000000207037210 */ /* 0x000fe20007ffe0ff */
[----:B------:R-:W-:Y:S02]  /*16390*/  IMAD.MOV.U32 R2, RZ, RZ, R6 ;  /* 0x000000ffff027224 */ /* 0x000fe400078e0006 */
        /* <DEDUP_REMOVED lines=16> */
.L_x_958:
[----:B------:R-:W-:Y:S05]  /*164a0*/  BSYNC B0 ;  /* 0x0000000000007941 */ /* 0x000fea0003800000 */
.L_x_957:
[----:B------:R-:W2:Y:S01]  /*164b0*/  S2R R6, SR_CTAID.Y ;  /* 0x0000000000067919 */ /* 0x000ea20000002600 */
[----:B-1----:R-:W-:Y:S01]  /*164c0*/  SHF.R.S32.HI R0, RZ, 0x1f, R11 ;  /* 0x0000001fff007819 */ /* 0x002fe2000001140b */
[----:B------:R-:W-:Y:S01]  /*164d0*/  BSSY B0, `(.L_x_959) ;  /* 0x0000036000007945 */ /* 0x000fe20003800000 */
[----:B------:R-:W-:Y:S01]  /*164e0*/  MOV R12, c[0x0][0x4e8] ;  /* 0x00013a00000c7a02 */ /* 0x000fe20000000f00 */
[----:B------:R-:W1:Y:S01]  /*164f0*/  S2R R13, SR_CTAID.X ;  /* 0x00000000000d7919 */ /* 0x000e620000002500 */
[----:B------:R-:W-:Y:S02]  /*16500*/  LEA.HI R0, R0, R11, RZ, 0x3 ;  /* 0x0000000b00007211 */ /* 0x000fe400078f18ff */
[C---:B------:R-:W-:Y:S01]  /*16510*/  ISETP.NE.AND P0, PT, R12.reuse, 0x1, PT ;  /* 0x000000010c00780c */ /* 0x040fe20003f05270 */
[----:B------:R-:W-:Y:S01]  /*16520*/  IMAD R12, R12, c[0x0][0x388], RZ ;  /* 0x0000e2000c0c7a24 */ /* 0x000fe200078e02ff */
[----:B------:R-:W-:Y:S02]  /*16530*/  LOP3.LUT R2, R0, 0xfffffff8, RZ, 0xc0, !PT ;  /* 0xfffffff800027812 */ /* 0x000fe400078ec0ff */
[----:B------:R-:W-:-:S03]  /*16540*/  SHF.R.S32.HI R8, RZ, 0x3, R0 ;  /* 0x00000003ff087819 */ /* 0x000fc60000011400 */
[----:B------:R-:W-:-:S05]  /*16550*/  IMAD.IADD R11, R11, 0x1, -R2 ;  /* 0x000000010b0b7824 */ /* 0x000fca00078e0a02 */
[----:B------:R-:W-:Y:S02]  /*16560*/  LEA R0, R11, R8, 0x4 ;  /* 0x000000080b007211 */ /* 0x000fe400078e20ff */
[----:B--2---:R-:W-:-:S03]  /*16570*/  SHF.R.S32.HI R3, RZ, 0x1f, R6 ;  /* 0x0000001fff037819 */ /* 0x004fc60000011406 */
[C---:B-1----:R-:W-:Y:S01]  /*16580*/  IMAD R5, R13.reuse, 0x80, R0 ;  /* 0x000000800d057824 */ /* 0x042fe200078e0200 */
[----:B------:R-:W-:Y:S01]  /*16590*/  LEA R8, R13, R8, 0x7 ;  /* 0x000000080d087211 */ /* 0x000fe200078e38ff */
[----:B------:R-:W-:Y:S02]  /*165a0*/  IMAD R2, R3, c[0x0][0x3e8], RZ ;  /* 0x0000fa0003027a24 */ /* 0x000fe400078e02ff */
[----:B------:R-:W-:-:S04]  /*165b0*/  @P0 IMAD.HI.U32 R4, R5, c[0x0][0x4ec], RZ ;  /* 0x00013b0005040a27 */ /* 0x000fc800078e00ff */
[C---:B------:R-:W-:Y:S02]  /*165c0*/  IMAD R2, R6.reuse, c[0x0][0x3ec], R2 ;  /* 0x0000fb0006027a24 */ /* 0x040fe400078e0202 */
[----:B------:R-:W-:-:S04]  /*165d0*/  IMAD.WIDE.U32 R6, R6, c[0x0][0x3e8], RZ ;  /* 0x0000fa0006067a25 */ /* 0x000fc800078e00ff */
[----:B------:R-:W-:Y:S01]  /*165e0*/  IMAD.MOV.U32 R0, RZ, RZ, R5 ;  /* 0x000000ffff007224 */ /* 0x000fe200078e0005 */
        /* <DEDUP_REMOVED lines=14> */
[----:B------:R-:W-:-:S04]  /*166d0*/  SHF.L.U32 R6, R11, 0x3, RZ ;  /* 0x000000030b067819 */ /* 0x000fc800000006ff */
        /* <DEDUP_REMOVED lines=21> */
.L_x_960:
[----:B------:R-:W-:Y:S05]  /*16830*/  BSYNC B0 ;  /* 0x0000000000007941 */ /* 0x000fea0003800000 */
.L_x_959:
        /* <DEDUP_REMOVED lines=15> */
.L_x_962:
[----:B------:R-:W-:Y:S05]  /*16930*/  BSYNC B0 ;  /* 0x0000000000007941 */ /* 0x000fea0003800000 */
.L_x_961:
        /* <DEDUP_REMOVED lines=15> */
.L_x_964:
[----:B------:R-:W-:Y:S05]  /*16a30*/  BSYNC B0 ;  /* 0x0000000000007941 */ /* 0x000fea0003800000 */
.L_x_963:
        /* <DEDUP_REMOVED lines=15> */
.L_x_966:
[----:B------:R-:W-:Y:S05]  /*16b30*/  BSYNC B0 ;  /* 0x0000000000007941 */ /* 0x000fea0003800000 */
.L_x_965:
        /* <DEDUP_REMOVED lines=15> */
.L_x_968:
[----:B------:R-:W-:Y:S05]  /*16c30*/  BSYNC B0 ;  /* 0x0000000000007941 */ /* 0x000fea0003800000 */
.L_x_967:
        /* <DEDUP_REMOVED lines=15> */
.L_x_970:
[----:B------:R-:W-:Y:S05]  /*16d30*/  BSYNC B0 ;  /* 0x0000000000007941 */ /* 0x000fea0003800000 */
.L_x_969:
        /* <DEDUP_REMOVED lines=15> */
.L_x_972:
[----:B------:R-:W-:Y:S05]  /*16e30*/  BSYNC B0 ;  /* 0x0000000000007941 */ /* 0x000fea0003800000 */
.L_x_971:
        /* <DEDUP_REMOVED lines=16> */
.L_x_973:
        /* <DEDUP_REMOVED lines=12> */
.L_x_3772:


//--------------------- .text._ZN7cutlass13device_kernelIN5flash19enable_sm80_to_sm89INS1_16FlashAttnFwdSm80INS1_25CollectiveMainloopFwdSm80ILi4ELi1ELb0EN4cute5tupleIJNS5_1CILi128EEENS7_ILi48EEES8_EEELi128ENS_10bfloat16_tEfNS_4arch4Sm80ELb0ELb1ELb1ELb1ELb0ELb0ELb1ELb0EEENS1_21CollectiveEpilogueFwdINS6_IJS8_S8_S9_EEENS6_IJNS7_ILi1EEESH_SH_EEESB_SD_Li128ELb1ELb1ELb0ELb0EEENS1_19SingleTileSchedulerILb1ELb0ELb1ELi128EEEEEEEEEvNT_6ParamsE --------------------------
	.section	.text._ZN7cutlass13device_kernelIN5flash19enable_sm80_to_sm89INS1_16FlashAttnFwdSm80INS1_25CollectiveMainloopFwdSm80ILi4ELi1ELb0EN4cute5tupleIJNS5_1CILi128EEENS7_ILi48EEES8_EEELi128ENS_10bfloat16_tEfNS_4arch4Sm80ELb0ELb1ELb1ELb1ELb0ELb0ELb1ELb0EEENS1_21CollectiveEpilogueFwdINS6_IJS8_S8_S9_EEENS6_IJNS7_ILi1EEESH_SH_EEESB_SD_Li128ELb1ELb1ELb0ELb0EEENS1_19SingleTileSchedulerILb1ELb0ELb1ELi128EEEEEEEEEvNT_6ParamsE,"ax",@progbits
	.sectioninfo	@"SHI_REGISTERS=255"
	.align	128
.text._ZN7cutlass13device_kernelIN5flash19enable_sm80_to_sm89INS1_16FlashAttnFwdSm80INS1_25CollectiveMainloopFwdSm80ILi4ELi1ELb0EN4cute5tupleIJNS5_1CILi128EEENS7_ILi48EEES8_EEELi128ENS_10bfloat16_tEfNS_4arch4Sm80ELb0ELb1ELb1ELb1ELb0ELb0ELb1ELb0EEENS1_21CollectiveEpilogueFwdINS6_IJS8_S8_S9_EEENS6_IJNS7_ILi1EEESH_SH_EEESB_SD_Li128ELb1ELb1ELb0ELb0EEENS1_19SingleTileSchedulerILb1ELb0ELb1ELi128EEEEEEEEEvNT_6ParamsE:
        .type           _ZN7cutlass13device_kernelIN5flash19enable_sm80_to_sm89INS1_16FlashAttnFwdSm80INS1_25CollectiveMainloopFwdSm80ILi4ELi1ELb0EN4cute5tupleIJNS5_1CILi128EEENS7_ILi48EEES8_EEELi128ENS_10bfloat16_tEfNS_4arch4Sm80ELb0ELb1ELb1ELb1ELb0ELb0ELb1ELb0EEENS1_21CollectiveEpilogueFwdINS6_IJS8_S8_S9_EEENS6_IJNS7_ILi1EEESH_SH_EEESB_SD_Li128ELb1ELb1ELb0ELb0EEENS1_19SingleTileSchedulerILb1ELb0ELb1ELi128EEEEEEEEEvNT_6ParamsE,@function
        .size           _ZN7cutlass13device_kernelIN5flash19enable_sm80_to_sm89INS1_16FlashAttnFwdSm80INS1_25CollectiveMainloopFwdSm80ILi4ELi1ELb0EN4cute5tupleIJNS5_1CILi128EEENS7_ILi48EEES8_EEELi128ENS_10bfloat16_tEfNS_4arch4Sm80ELb0ELb1ELb1ELb1ELb0ELb0ELb1ELb0EEENS1_21CollectiveEpilogueFwdINS6_IJS8_S8_S9_EEENS6_IJNS7_ILi1EEESH_SH_EEESB_SD_Li128ELb1ELb1ELb0ELb0EEENS1_19SingleTileSchedulerILb1ELb0ELb1ELi128EEEEEEEEEvNT_6ParamsE,(.L_x_3773 - _ZN7cutlass13device_kernelIN5flash19enable_sm80_to_sm89INS1_16FlashAttnFwdSm80INS1_25CollectiveMainloopFwdSm80ILi4ELi1ELb0EN4cute5tupleIJNS5_1CILi128EEENS7_ILi48EEES8_EEELi128ENS_10bfloat16_tEfNS_4arch4Sm80ELb0ELb1ELb1ELb1ELb0ELb0ELb1ELb0EEENS1_21CollectiveEpilogueFwdINS6_IJS8_S8_S9_EEENS6_IJNS7_ILi1EEESH_SH_EEESB_SD_Li128ELb1ELb1ELb0ELb0EEENS1_19SingleTileSchedulerILb1ELb0ELb1ELi128EEEEEEEEEvNT_6ParamsE)
        .other          _ZN7cutlass13device_kernelIN5flash19enable_sm80_to_sm89INS1_16FlashAttnFwdSm80INS1_25CollectiveMainloopFwdSm80ILi4ELi1ELb0EN4cute5tupleIJNS5_1CILi128EEENS7_ILi48EEES8_EEELi128ENS_10bfloat16_tEfNS_4arch4Sm80ELb0ELb1ELb1ELb1ELb0ELb0ELb1ELb0EEENS1_21CollectiveEpilogueFwdINS6_IJS8_S8_S9_EEENS6_IJNS7_ILi1EEESH_SH_EEESB_SD_Li128ELb1ELb1ELb0ELb0EEENS1_19SingleTileSchedulerILb1ELb0ELb1ELi128EEEEEEEEEvNT_6ParamsE,@"STO_CUDA_ENTRY STV_DEFAULT"
_ZN7cutlass13device_kernelIN5flash19enable_sm80_to_sm89INS1_16FlashAttnFwdSm80INS1_25CollectiveMainloopFwdSm80ILi4ELi1ELb0EN4cute5tupleIJNS5_1CILi128EEENS7_ILi48EEES8_EEELi128ENS_10bfloat16_tEfNS_4arch4Sm80ELb0ELb1ELb1ELb1ELb0ELb0ELb1ELb0EEENS1_21CollectiveEpilogueFwdINS6_IJS8_S8_S9_EEENS6_IJNS7_ILi1EEESH_SH_EEESB_SD_Li128ELb1ELb1ELb0ELb0EEENS1_19SingleTileSchedulerILb1ELb0ELb1ELi128EEEEEEEEEvNT_6ParamsE:
        /* <DEDUP_REMOVED lines=17> */
.L_x_975:
        /* <DEDUP_REMOVED lines=8> */
.L_x_977:
[----:B------:R-:W-:-:S04]  /*0190*/  MOV R0, c[0x0][0x54c] ;  /* 0x0001530000007a02 */ /* 0x000fc80000000f00 */
.L_x_976:
[----:B------:R-:W-:Y:S01]  /*01a0*/  USHF.L.U32 UR23, UR23, 0x7, URZ ;  /* 0x0000000717177899 */ /* 0x000fe2000800063f */
[----:B-----5:R-:W-:-:S05]  /*01b0*/  IMAD R0, R0, c[0x0][0x548], RZ ;  /* 0x0001520000007a24 */ /* 0x020fca00078e02ff */
[----:B------:R-:W-:-:S04]  /*01c0*/  ISETP.LE.AND P0, PT, R0, UR23, PT ;  /* 0x0000001700007c0c */ /* 0x000fc8000bf03270 */
[----:B------:R-:W-:-:S05]  /*01d0*/  SEL R0, R5, 0xffffffff, !P0 ;  /* 0xffffffff05007807 */ /* 0x000fca0004000000 */
[----:B------:R2:W-:Y:S01]  /*01e0*/  STL [R1+0x2c], R0 ;  /* 0x00002c0001007387 */ /* 0x0005e20000100800 */
[----:B------:R-:W-:Y:S05]  /*01f0*/  BRA `(.L_x_978) ;  /* 0x0000013000007947 */ /* 0x000fea0003800000 */
.L_x_974:
[----:B------:R-:W-:-:S04]  /*0200*/  ISETP.NE.U32.AND P0, PT, RZ, c[0x0][0x568], PT ;  /* 0x00015a00ff007a0c */ /* 0x000fc80003f05070 */
[----:B------:R-:W-:-:S13]  /*0210*/  ISETP.NE.AND.EX P0, PT, RZ, c[0x0][0x56c], PT, P0 ;  /* 0x00015b00ff007a0c */ /* 0x000fda0003f05300 */
[----:B------:R-:W-:Y:S05]  /*0220*/  @!P0 BRA `(.L_x_979) ;  /* 0x0000002000008947 */ /* 0x000fea0003800000 */
[----:B------:R1:W5:Y:S01]  /*0230*/  LDG.E R0, [R2.64] ;  /* 0x0000001402007981 */ /* 0x000362000c1e1900 */
[----:B------:R-:W-:Y:S05]  /*0240*/  BRA `(.L_x_980) ;  /* 0x0000009000007947 */ /* 0x000fea0003800000 */
.L_x_979:
        /* <DEDUP_REMOVED lines=8> */
.L_x_981:
[----:B------:R-:W-:-:S04]  /*02d0*/  MOV R0, c[0x0][0x54c] ;  /* 0x0001530000007a02 */ /* 0x000fc80000000f00 */
.L_x_980:
[----:B------:R-:W-:Y:S01]  /*02e0*/  USHF.L.U32 UR23, UR23, 0x7, URZ ;  /* 0x0000000717177899 */ /* 0x000fe2000800063f */
[----:B-----5:R-:W-:-:S05]  /*02f0*/  IMAD R0, R0, c[0x0][0x548], RZ ;  /* 0x0001520000007a24 */ /* 0x020fca00078e02ff */
[----:B------:R-:W-:-:S04]  /*0300*/  ISETP.LE.AND P0, PT, R0, UR23, PT ;  /* 0x0000001700007c0c */ /* 0x000fc8000bf03270 */
[----:B------:R-:W-:-:S05]  /*0310*/  SEL R0, R5, 0xffffffff, !P0 ;  /* 0xffffffff05007807 */ /* 0x000fca0004000000 */
[----:B------:R2:W-:Y:S04]  /*0320*/  STL [R1+0x2c], R0 ;  /* 0x00002c0001007387 */ /* 0x0005e80000100800 */
.L_x_978:
[----:B------:R-:W3:Y:S02]  /*0330*/  LDL R52, [R1+0x2c] ;  /* 0x00002c0001347983 */ /* 0x000ee40000100800 */
[----:B---3--:R-:W-:-:S13]  /*0340*/  ISETP.GE.AND P0, PT, R52, RZ, PT ;  /* 0x000000ff3400720c */ /* 0x008fda0003f06270 */
        /* <DEDUP_REMOVED lines=10> */
[----:B-1----:R-:W-:Y:S01]  /*03f0*/  @P0 IMAD.WIDE R2, R52, R9, c[0x0][0x360] ;  /* 0x0000d80034020625 */ /* 0x002fe200078e0209 */
[----:B------:R1:W3:Y:S01]  /*0400*/  @P1 LDG.E R8, [R4.64] ;  /* 0x0000001404081981 */ /* 0x0002e2000c1e1900 */
[----:B------:R-:W-:-:S03]  /*0410*/  CS2R R6, SRZ ;  /* 0x0000000000067805 */ /* 0x000fc6000001ff00 */
[----:B--2---:R2:W4:Y:S01]  /*0420*/  @P0 LDG.E R0, [R2.64] ;  /* 0x0000001402000981 */ /* 0x004522000c1e1900 */
[----:B-1----:R-:W-:-:S04]  /*0430*/  IMAD.WIDE R4, R52, R9, c[0x0][0x348] ;  /* 0x0000d20034047625 */ /* 0x002fc800078e0209 */
[----:B--2---:R-:W-:Y:S01]  /*0440*/  IMAD.WIDE R2, R52, R9, c[0x0][0x350] ;  /* 0x0000d40034027625 */ /* 0x004fe200078e0209 */
[----:B------:R1:W5:Y:S04]  /*0450*/  @P6 LDG.E R6, [R4.64] ;  /* 0x0000001404066981 */ /* 0x000368000c1e1900 */
[----:B------:R1:W5:Y:S01]  /*0460*/  @P5 LDG.E R7, [R2.64] ;  /* 0x0000001402075981 */ /* 0x000362000c1e1900 */
[----:B------:R-:W-:Y:S02]  /*0470*/  UMOV UR8, URZ ;  /* 0x0000003f00087c82 */ /* 0x000fe40008000000 */
[----:B------:R-:W-:Y:S02]  /*0480*/  ULDC UR15, c[0x0][0x168] ;  /* 0x00005a00000f7ab9 */ /* 0x000fe40000000800 */
[----:B------:R-:W-:Y:S01]  /*0490*/  ULDC UR9, c[0x0][0x1d0] ;  /* 0x0000740000097ab9 */ /* 0x000fe20000000800 */
[----:B---3--:R1:W2:Y:S08]  /*04a0*/  @P1 R2UR UR8, R8 ;  /* 0x00000000080813c2 */ /* 0x0082b000000e0000 */
[----:B----4-:R1:W3:Y:S02]  /*04b0*/  @P0 R2UR UR15, R0 ;  /* 0x00000000000f03c2 */ /* 0x0102e400000e0000 */
[----:B-12---:R-:W-:Y:S05]  /*04c0*/  @P0 BRA `(.L_x_982) ;  /* 0x0000006000000947 */ /* 0x006fea0003800000 */
[----:B------:R-:W-:Y:S05]  /*04d0*/  @!P6 BRA `(.L_x_982) ;  /* 0x000000500000e947 */ /* 0x000fea0003800000 */
[----:B------:R1:W2:Y:S04]  /*04e0*/  LDG.E R0, [R4.64] ;  /* 0x0000001404007981 */ /* 0x0002a8000c1e1900 */
[----:B-1----:R-:W4:Y:S01]  /*04f0*/  LDG.E R4, [R4.64+0x4] ;  /* 0x0000041404047981 */ /* 0x002f22000c1e1900 */
[----:B--23--:R-:W1:Y:S08]  /*0500*/  R2UR UR15, R0 ;  /* 0x00000000000f73c2 */ /* 0x00ce7000000e0000 */
[----:B----4-:R-:W1:Y:S02]  /*0510*/  R2UR UR4, R4 ;  /* 0x00000000040473c2 */ /* 0x010e6400000e0000 */
[----:B-1----:R-:W-:-:S06]  /*0520*/  UIADD3 UR15, -UR15, UR4, URZ ;  /* 0x000000040f0f7290 */ /* 0x002fcc000fffe13f */
.L_x_982:
[----:B------:R-:W-:-:S04]  /*0530*/  ISETP.NE.U32.AND P0, PT, RZ, c[0x0][0x368], PT ;  /* 0x0000da00ff007a0c */ /* 0x000fc80003f05070 */
[----:B------:R-:W-:-:S13]  /*0540*/  ISETP.NE.AND.EX P0, PT, RZ, c[0x0][0x36c], PT, P0 ;  /* 0x0000db00ff007a0c */ /* 0x000fda0003f05300 */
[----:B------:R-:W-:Y:S05]  /*0550*/  @!P0 BRA `(.L_x_983) ;  /* 0x0000004000008947 */ /* 0x000fea0003800000 */
[----:B------:R-:W-:-:S05]  /*0560*/  IMAD.WIDE R2, R52, R9, c[0x0][0x368] ;  /* 0x0000da0034027625 */ /* 0x000fca00078e0209 */
[----:B------:R-:W2:Y:S02]  /*0570*/  LDG.E R0, [R2.64] ;  /* 0x0000001402007981 */ /* 0x000ea4000c1e1900 */
[----:B--2---:R1:W2:Y:S02]  /*0580*/  R2UR UR9, R0 ;  /* 0x00000000000973c2 */ /* 0x0042a400000e0000 */
[----:B-12---:R-:W-:Y:S05]  /*0590*/  BRA `(.L_x_984) ;  /* 0x0000006000007947 */ /* 0x006fea0003800000 */
.L_x_983:
[----:B------:R-:W-:Y:S05]  /*05a0*/  @!P5 BRA `(.L_x_984) ;  /* 0x000000500000d947 */ /* 0x000fea0003800000 */
[----:B------:R1:W2:Y:S04]  /*05b0*/  LDG.E R0, [R2.64] ;  /* 0x0000001402007981 */ /* 0x0002a8000c1e1900 */
[----:B-1----:R-:W4:Y:S01]  /*05c0*/  LDG.E R2, [R2.64+0x4] ;  /* 0x0000041402027981 */ /* 0x002f22000c1e1900 */
[----:B--2---:R-:W1:Y:S08]  /*05d0*/  R2UR UR9, R0 ;  /* 0x00000000000973c2 */ /* 0x004e7000000e0000 */
[----:B----4-:R-:W1:Y:S02]  /*05e0*/  R2UR UR4, R2 ;  /* 0x00000000020473c2 */ /* 0x010e6400000e0000 */
[----:B-1----:R-:W-:-:S06]  /*05f0*/  UIADD3 UR9, -UR9, UR4, URZ ;  /* 0x0000000409097290 */ /* 0x002fcc000fffe13f */
.L_x_984:
[----:B------:R-:W-:Y:S01]  /*0600*/  ULDC UR4, c[0x0][0x2c4] ;  /* 0x0000b10000047ab9 */ /* 0x000fe20000000800 */
[----:B-----5:R-:W-:Y:S01]  /*0610*/  IADD3 R7, R7, UR8, RZ ;  /* 0x0000000807077c10 */ /* 0x020fe2000fffe0ff */
[----:B------:R-:W-:-:S02]  /*0620*/  UISETP.NE.AND UP0, UPT, UR4, 0x1, UPT ;  /* 0x000000010400788c */ /* 0x000fc4000bf05270 */
[----:B------:R-:W-:Y:S02]  /*0630*/  ULDC.64 UR6, c[0x0][0x2c8] ;  /* 0x0000b20000067ab9 */ /* 0x000fe40000000a00 */
[----:B------:R-:W-:Y:S02]  /*0640*/  UIADD3 UR10, UR23, 0x7f, URZ ;  /* 0x0000007f170a7890 */ /* 0x000fe4000fffe03f */
[----:B------:R-:W-:Y:S02]  /*0650*/  ULDC.64 UR4, c[0x0][0x328] ;  /* 0x0000ca0000047ab9 */ /* 0x000fe40000000a00 */
[----:B------:R-:W-:Y:S02]  /*0660*/  UP2UR UR17, UPR, URZ, 0x1 ;  /* 0x000000013f117883 */ /* 0x000fe40008000000 */
[----:B------:R-:W-:Y:S02]  /*0670*/  UIADD3 UR9, -UR8, UR9, URZ ;  /* 0x0000000908097290 */ /* 0x000fe4000fffe13f */
[----:B------:R-:W-:-:S04]  /*0680*/  @UP0 UIADD3 UR12, UR23, 0x7f, URZ ;  /* 0x0000007f170c0890 */ /* 0x000fc8000fffe03f */
[----:B------:R-:W-:Y:S02]  /*0690*/  UIMAD.WIDE.U32 UR12, UR12, UR6, URZ ;  /* 0x000000060c0c72a5 */ /* 0x000fe4000f8e003f */
[----:B---3--:R-:W-:-:S05]  /*06a0*/  UIADD3 UR6, UR9, 0x1, -UR15 ;  /* 0x0000000109067890 */ /* 0x008fca000fffe80f */
[----:B------:R-:W-:Y:S02]  /*06b0*/  @UP0 UMOV UR11, UR13 ;  /* 0x0000000d000b0c82 */ /* 0x000fe40008000000 */
[----:B------:R-:W-:Y:S02]  /*06c0*/  @UP0 USHF.R.U32.HI UR10, URZ, UR7, UR11 ;  /* 0x000000073f0a0299 */ /* 0x000fe4000801160b */
[----:B------:R-:W-:Y:S02]  /*06d0*/  UISETP.GE.AND UP0, UPT, UR5, 0x1, UPT ;  /* 0x000000010500788c */ /* 0x000fe4000bf06270 */
[----:B------:R-:W-:Y:S02]  /*06e0*/  UIADD3 UR6, UR6, UR10, URZ ;  /* 0x0000000a06067290 */ /* 0x000fe4000fffe03f */
[----:B------:R-:W-:Y:S02]  /*06f0*/  UP2UR UR16, UPR, URZ, 0x1 ;  /* 0x000000013f107883 */ /* 0x000fe40008000000 */
[----:B------:R-:W-:Y:S01]  /*0700*/  PLOP3.LUT P0, PT, PT, PT, UP0, 0x40, 0x0 ;  /* 0x000000000000781c */ /* 0x000fe20003f0e808 */
[----:B------:R-:W-:-:S12]  /*0710*/  UIADD3 UR4, UR6, UR4, URZ ;  /* 0x0000000406047290 */ /* 0x000fd8000fffe03f */
[----:B------:R-:W-:Y:S05]  /*0720*/  @P0 BRA `(.L_x_985) ;  /* 0x0000012000000947 */ /* 0x000fea0003800000 */
[----:B------:R-:W-:Y:S01]  /*0730*/  ISETP.LT.AND P0, PT, RZ, UR6, PT ;  /* 0x00000006ff007c0c */ /* 0x000fe2000bf01270 */
[----:B------:R-:W-:-:S12]  /*0740*/  UIADD3 UR8, UR6, -0x1, URZ ;  /* 0xffffffff06087890 */ /* 0x000fd8000fffe03f */
        /* <DEDUP_REMOVED lines=8> */
.L_x_986:
[----:B------:R-:W-:Y:S02]  /*07d0*/  UISETP.NE.AND UP0, UPT, UR5, 0x1, UPT ;  /* 0x000000010500788c */ /* 0x000fe4000bf05270 */
[----:B------:R-:W-:Y:S02]  /*07e0*/  ULDC.64 UR6, c[0x0][0x330] ;  /* 0x0000cc0000067ab9 */ /* 0x000fe40000000a00 */
[----:B------:R-:W-:-:S07]  /*07f0*/  UIMAD.WIDE.U32 UR10, UR8, UR6, URZ ;  /* 0x00000006080a72a5 */ /* 0x000fce000f8e003f */
[----:B------:R-:W-:Y:S02]  /*0800*/  @UP0 USHF.R.U32.HI UR8, URZ, UR7, UR11 ;  /* 0x000000073f080299 */ /* 0x000fe4000801160b */
.L_x_987:
[----:B------:R-:W-:Y:S02]  /*0810*/  ULDC UR6, c[0x0][0x32c] ;  /* 0x0000cb0000067ab9 */ /* 0x000fe40000000800 */
[----:B------:R-:W-:-:S04]  /*0820*/  UIMAD UR6, UR8, UR5, UR6 ;  /* 0x00000005080672a4 */ /* 0x000fc8000f8e0206 */
[----:B------:R-:W-:-:S04]  /*0830*/  UISETP.LT.AND UP0, UPT, UR4, UR6, UPT ;  /* 0x000000060400728c */ /* 0x000fc8000bf01270 */
[----:B------:R-:W-:Y:S02]  /*0840*/  USEL UR4, UR4, UR6, UP0 ;  /* 0x0000000604047287 */ /* 0x000fe40008000000 */
.L_x_985:
[----:B------:R-:W-:Y:S02]  /*0850*/  UISETP.NE.AND UP0, UPT, UR17, URZ, UPT ;  /* 0x0000003f1100728c */ /* 0x000fe4000bf05270 */
[----:B------:R-:W-:Y:S02]  /*0860*/  UIADD3 UR18, UR9, 0x2f, URZ ;  /* 0x0000002f09127890 */ /* 0x000fe4000fffe03f */
[----:B------:R-:W-:Y:S02]  /*0870*/  UIADD3 UR10, UR4, 0x2f, URZ ;  /* 0x0000002f040a7890 */ /* 0x000fe4000fffe03f */
[----:B------:R-:W-:Y:S02]  /*0880*/  ULDC.64 UR6, c[0x0][0x2c8] ;  /* 0x0000b20000067ab9 */ /* 0x000fe40000000a00 */
[----:B------:R-:W-:Y:S02]  /*0890*/  UISETP.GE.AND UP1, UPT, UR5, 0x1, UPT ;  /* 0x000000010500788c */ /* 0x000fe4000bf26270 */
[----:B------:R-:W-:-:S02]  /*08a0*/  UIMAD.WIDE.U32 UR12, UR23, UR6, URZ ;  /* 0x00000006170c72a5 */ /* 0x000fc4000f8e003f */
[----:B------:R-:W-:Y:S02]  /*08b0*/  UIMAD.WIDE UR18, UR18, 0x2aaaaaab, URZ ;  /* 0x2aaaaaab121278a5 */ /* 0x000fe4000f8e023f */
[----:B------:R-:W-:Y:S01]  /*08c0*/  UIMAD.WIDE UR10, UR10, 0x2aaaaaab, URZ ;  /* 0x2aaaaaab0a0a78a5 */ /* 0x000fe2000f8e023f */
[----:B------:R-:W-:Y:S01]  /*08d0*/  PLOP3.LUT P0, PT, PT, PT, UP1, 0x40, 0x0 ;  /* 0x000000000000781c */ /* 0x000fe20003f0e818 */
[----:B------:R-:W-:Y:S02]  /*08e0*/  UMOV UR4, UR23 ;  /* 0x0000001700047c82 */ /* 0x000fe40008000000 */
[----:B------:R-:W-:Y:S02]  /*08f0*/  @UP0 USHF.R.U32.HI UR4, URZ, UR7, UR13 ;  /* 0x000000073f040299 */ /* 0x000fe4000801160d */
[----:B------:R-:W-:Y:S02]  /*0900*/  USHF.R.U32.HI UR7, URZ, 0x1f, UR19 ;  /* 0x0000001f3f077899 */ /* 0x000fe40008011613 */
[----:B------:R-:W-:-:S02]  /*0910*/  USHF.R.U32.HI UR13, URZ, 0x1f, UR11 ;  /* 0x0000001f3f0d7899 */ /* 0x000fc4000801160b */
[----:B------:R-:W-:Y:S02]  /*0920*/  UIADD3 UR22, UR9, -UR15, URZ ;  /* 0x8000000f09167290 */ /* 0x000fe4000fffe03f */
[----:B------:R-:W-:Y:S02]  /*0930*/  ULEA.HI.SX32 UR7, UR19, UR7, 0x1d ;  /* 0x0000000713077291 */ /* 0x000fe4000f8fea3f */
[----:B------:R-:W-:Y:S02]  /*0940*/  ULEA.HI.SX32 UR13, UR11, UR13, 0x1d ;  /* 0x0000000d0b0d7291 */ /* 0x000fe4000f8fea3f */
[----:B------:R-:W-:Y:S02]  /*0950*/  UIADD3 UR4, UR22, UR4, URZ ;  /* 0x0000000416047290 */ /* 0x000fe4000fffe03f */
[----:B------:R-:W-:Y:S02]  /*0960*/  UISETP.LT.AND UP0, UPT, UR7, UR13, UPT ;  /* 0x0000000d0700728c */ /* 0x000fe4000bf01270 */
[----:B------:R-:W-:-:S02]  /*0970*/  ULDC UR6, c[0x0][0x324] ;  /* 0x0000c90000067ab9 */ /* 0x000fc40000000800 */
[----:B------:R-:W-:Y:S02]  /*0980*/  UIADD3 UR6, UR4, -UR6, URZ ;  /* 0x8000000604067290 */ /* 0x000fe4000fffe03f */
[----:B------:R-:W-:Y:S01]  /*0990*/  USEL UR13, UR7, UR13, UP0 ;  /* 0x0000000d070d7287 */ /* 0x000fe20008000000 */
[----:B------:R-:W-:Y:S05]  /*09a0*/  @P0 BRA `(.L_x_988) ;  /* 0x0000013000000947 */ /* 0x000fea0003800000 */
[----:B------:R-:W-:Y:S02]  /*09b0*/  UMOV UR7, UR4 ;  /* 0x0000000400077c82 */ /* 0x000fe40008000000 */
[----:B------:R-:W-:-:S06]  /*09c0*/  UISETP.GT.AND UP0, UPT, UR7, -0x1, UPT ;  /* 0xffffffff0700788c */ /* 0x000fcc000bf04270 */
[----:B------:R-:W-:-:S13]  /*09d0*/  PLOP3.LUT P0, PT, PT, PT, UP0, 0x80, 0x0 ;  /* 0x000000000000781c */ /* 0x000fda0003f0f008 */
[----:B------:R-:W-:Y:S05]  /*09e0*/  @P0 BRA `(.L_x_989) ;  /* 0x0000007000000947 */ /* 0x000fea0003800000 */
[----:B------:R-:W-:Y:S02]  /*09f0*/  UISETP.NE.AND UP0, UPT, UR5, 0x1, UPT ;  /* 0x000000010500788c */ /* 0x000fe4000bf05270 */
[----:B------:R-:W-:Y:S02]  /*0a00*/  ULOP3.LUT UR7, URZ, UR7, URZ, 0x33, !UPT ;  /* 0x000000073f077292 */ /* 0x000fe4000f8e333f */
[----:B------:R-:W-:Y:S02]  /*0a10*/  ULDC.64 UR4, c[0x0][0x330] ;  /* 0x0000cc0000047ab9 */ /* 0x000fe40000000a00 */
[----:B------:R-:W-:-:S05]  /*0a20*/  UIMAD.WIDE.U32 UR10, UR7, UR4, URZ ;  /* 0x00000004070a72a5 */ /* 0x000fca000f8e003f */
[----:B------:R-:W-:-:S04]  /*0a30*/  @UP0 USHF.R.U32.HI UR7, URZ, UR5, UR11 ;  /* 0x000000053f070299 */ /* 0x000fc8000801160b */
[----:B------:R-:W-:Y:S01]  /*0a40*/  ULOP3.LUT UR7, URZ, UR7, URZ, 0x33, !UPT ;  /* 0x000000073f077292 */ /* 0x000fe2000f8e333f */
[----:B------:R-:W-:Y:S05]  /*0a50*/  BRA `(.L_x_990) ;  /* 0x0000004000007947 */ /* 0x000fea0003800000 */
.L_x_989:
[----:B------:R-:W-:-:S03]  /*0a60*/  UISETP.NE.AND UP0, UPT, UR5, 0x1, UPT ;  /* 0x000000010500788c */ /* 0x000fc6000bf05270 */
[----:B------:R-:W-:Y:S02]  /*0a70*/  ULDC.64 UR4, c[0x0][0x330] ;  /* 0x0000cc0000047ab9 */ /* 0x000fe40000000a00 */
[----:B------:R-:W-:-:S06]  /*0a80*/  UIMAD.WIDE.U32 UR10, UR7, UR4, URZ ;  /* 0x00000004070a72a5 */ /* 0x000fcc000f8e003f */
[----:B------:R-:W-:Y:S02]  /*0a90*/  @UP0 USHF.R.U32.HI UR7, URZ, UR5, UR11 ;  /* 0x000000053f070299 */ /* 0x000fe4000801160b */
.L_x_990:
[----:B------:R-:W-:Y:S02]  /*0aa0*/  ULDC UR4, c[0x0][0x32c] ;  /* 0x0000cb0000047ab9 */ /* 0x000fe40000000800 */
[----:B------:R-:W-:-:S04]  /*0ab0*/  UIMAD UR4, UR7, UR4, URZ ;  /* 0x00000004070472a4 */ /* 0x000fc8000f8e023f */
[----:B------:R-:W-:-:S04]  /*0ac0*/  UISETP.LT.AND UP0, UPT, UR6, UR4, UPT ;  /* 0x000000040600728c */ /* 0x000fc8000bf01270 */
[----:B------:R-:W-:-:S04]  /*0ad0*/  USEL UR6, UR6, UR4, !UP0 ;  /* 0x0000000406067287 */ /* 0x000fc8000c000000 */
.L_x_988:
[----:B------:R-:W-:Y:S01]  /*0ae0*/  UIMAD.WIDE UR4, UR6, 0x2aaaaaab, URZ ;  /* 0x2aaaaaab060478a5 */ /* 0x000fe2000f8e023f */
[----:B------:R-:W-:Y:S01]  /*0af0*/  PLOP3.LUT P0, PT, PT, PT, PT, 0x80, 0x0 ;  /* 0x000000000000781c */ /* 0x000fe20003f0f070 */
[----:B------:R-:W-:Y:S01]  /*0b00*/  CS2R R14, SRZ ;  /* 0x00000000000e7805 */ /* 0x000fe2000001ff00 */
[----:B------:R-:W-:Y:S01]  /*0b10*/  IMAD.MOV.U32 R126, RZ, RZ, RZ ;  /* 0x000000ffff7e7224 */ /* 0x000fe200078e00ff */
[----:B------:R-:W-:Y:S01]  /*0b20*/  USHF.R.U32.HI UR4, URZ, 0x1f, UR5 ;  /* 0x0000001f3f047899 */ /* 0x000fe20008011605 */
[----:B------:R-:W-:Y:S01]  /*0b30*/  CS2R R124, SRZ ;  /* 0x00000000007c7805 */ /* 0x000fe2000001ff00 */
[----:B------:R-:W-:Y:S01]  /*0b40*/  CS2R R130, SRZ ;  /* 0x0000000000827805 */ /* 0x000fe2000001ff00 */
[----:B------:R-:W-:Y:S01]  /*0b50*/  CS2R R128, SRZ ;  /* 0x0000000000807805 */ /* 0x000fe2000001ff00 */
[----:B------:R-:W-:Y:S01]  /*0b60*/  ULEA.HI.SX32 UR4, UR5, UR4, 0x1d ;  /* 0x0000000405047291 */ /* 0x000fe2000f8fea3f */
[----:B------:R-:W-:Y:S01]  /*0b70*/  CS2R R16, SRZ ;  /* 0x0000000000107805 */ /* 0x000fe2000001ff00 */
[----:B------:R-:W-:Y:S01]  /*0b80*/  IMAD.MOV.U32 R122, RZ, RZ, RZ ;  /* 0x000000ffff7a7224 */ /* 0x000fe200078e00ff */
[----:B------:R-:W-:Y:S01]  /*0b90*/  CS2R R120, SRZ ;  /* 0x0000000000787805 */ /* 0x000fe2000001ff00 */
[----:B------:R-:W-:Y:S01]  /*0ba0*/  UISETP.LT.AND UP0, UPT, URZ, UR4, UPT ;  /* 0x000000043f00728c */ /* 0x000fe2000bf01270 */
[----:B------:R-:W-:Y:S01]  /*0bb0*/  CS2R R118, SRZ ;  /* 0x0000000000767805 */ /* 0x000fe2000001ff00 */
[----:B------:R-:W-:Y:S01]  /*0bc0*/  CS2R R116, SRZ ;  /* 0x0000000000747805 */ /* 0x000fe2000001ff00 */
[----:B------:R-:W-:Y:S01]  /*0bd0*/  MOV R110, RZ ;  /* 0x000000ff006e7202 */ /* 0x000fe20000000f00 */
[----:B------:R-:W-:Y:S01]  /*0be0*/  USEL UR8, URZ, UR4, !UP0 ;  /* 0x000000043f087287 */ /* 0x000fe2000c000000 */
[----:B------:R-:W-:Y:S01]  /*0bf0*/  CS2R R18, SRZ ;  /* 0x0000000000127805 */ /* 0x000fe2000001ff00 */
[----:B------:R-:W-:Y:S01]  /*0c00*/  IMAD.MOV.U32 R108, RZ, RZ, RZ ;  /* 0x000000ffff6c7224 */ /* 0x000fe200078e00ff */
[----:B------:R-:W-:Y:S01]  /*0c10*/  MOV R114, RZ ;  /* 0x000000ff00727202 */ /* 0x000fe20000000f00 */
[----:B------:R-:W-:Y:S01]  /*0c20*/  UISETP.GT.AND UP0, UPT, UR13, UR8, UPT ;  /* 0x000000080d00728c */ /* 0x000fe2000bf04270 */
[----:B------:R-:W-:Y:S01]  /*0c30*/  CS2R R112, SRZ ;  /* 0x0000000000707805 */ /* 0x000fe2000001ff00 */
[----:B------:R-:W-:Y:S01]  /*0c40*/  CS2R R20, SRZ ;  /* 0x0000000000147805 */ /* 0x000fe2000001ff00 */
[----:B------:R-:W-:Y:S01]  /*0c50*/  IMAD.MOV.U32 R106, RZ, RZ, RZ ;  /* 0x000000ffff6a7224 */ /* 0x000fe200078e00ff */
[----:B------:R-:W-:Y:S01]  /*0c60*/  CS2R R22, SRZ ;  /* 0x0000000000167805 */ /* 0x000fe2000001ff00 */
[----:B------:R-:W-:Y:S01]  /*0c70*/  MOV R104, RZ ;  /* 0x000000ff00687202 */ /* 0x000fe20000000f00 */
[----:B------:R-:W-:Y:S01]  /*0c80*/  IMAD.MOV.U32 R102, RZ, RZ, RZ ;  /* 0x000000ffff667224 */ /* 0x000fe200078e00ff */
[----:B------:R-:W-:Y:S01]  /*0c90*/  PLOP3.LUT P1, PT, PT, PT, UP0, 0x80, 0x0 ;  /* 0x000000000000781c */ /* 0x000fe20003f2f008 */
        /* <DEDUP_REMOVED lines=41> */
[----:B------:R-:W-:Y:S01]  /*0f30*/  IMAD.MOV.U32 R176, RZ, RZ, RZ ;  /* 0x000000ffffb07224 */ /* 0x000fe200078e00ff */
[----:B------:R-:W-:Y:S01]  /*0f40*/  CS2R R170, SRZ ;  /* 0x0000000000aa7805 */ /* 0x000fe2000001ff00 */
[----:B------:R-:W-:Y:S01]  /*0f50*/  CS2R R54, SRZ ;  /* 0x0000000000367805 */ /* 0x000fe2000001ff00 */
        /* <DEDUP_REMOVED lines=20> */
[----:B------:R-:W-:-:S03]  /*10a0*/  UISETP.NE.AND UP0, UPT, UR17, URZ, UPT ;  /* 0x0000003f1100728c */ /* 0x000fc6000bf05270 */
[----:B------:R-:W-:-:S13]  /*10b0*/  ISETP.NE.AND.EX P2, PT, RZ, c[0x0][0x344], PT, P2 ;  /* 0x0000d100ff007a0c */ /* 0x000fda0003f45320 */
[----:B------:R-:W-:-:S05]  /*10c0*/  @P2 IMAD.WIDE R2, R52, R9, c[0x0][0x340] ;  /* 0x0000d00034022625 */ /* 0x000fca00078e0209 */
[----:B------:R1:W2:Y:S01]  /*10d0*/  @P2 LDG.E R21, [R2.64] ;  /* 0x0000001402152981 */ /* 0x0002a2000c1e1900 */
[----:B------:R-:W-:Y:S01]  /*10e0*/  SHF.R.S32.HI R122, RZ, 0x1f, R123 ;  /* 0x0000001fff7a7819 */ /* 0x000fe2000001147b */
[----:B------:R-:W-:Y:S01]  /*10f0*/  ULDC UR4, c[0x0][0x2c4] ;  /* 0x0000b10000047ab9 */ /* 0x000fe20000000800 */
[----:B------:R-:W-:Y:S01]  /*1100*/  SHF.R.S32.HI R0, RZ, 0x1f, R6 ;  /* 0x0000001fff007819 */ /* 0x000fe20000011406 */
[----:B------:R-:W3:Y:S01]  /*1110*/  S2R R17, SR_CTAID.Y ;  /* 0x0000000000117919 */ /* 0x000ee20000002600 */
[----:B------:R-:W-:Y:S01]  /*1120*/  PLOP3.LUT P1, PT, PT, PT, UP0, 0x80, 0x0 ;  /* 0x000000000000781c */ /* 0x000fe20003f2f008 */
[----:B------:R-:W-:Y:S01]  /*1130*/  UIMAD UR4, UR15, UR4, URZ ;  /* 0x000000040f0472a4 */ /* 0x000fe2000f8e023f */
[----:B------:R-:W-:Y:S01]  /*1140*/  SHF.R.S32.HI R19, RZ, 0x1f, R52 ;  /* 0x0000001fff137819 */ /* 0x000fe20000011434 */
[----:B------:R-:W-:Y:S01]  /*1150*/  IMAD R0, R0, c[0x0][0x178], RZ ;  /* 0x00005e0000007a24 */ /* 0x000fe200078e02ff */
[----:B------:R-:W-:Y:S01]  /*1160*/  LEA.HI R27, R122, R123, RZ, 0x4 ;  /* 0x0000007b7a1b7211 */ /* 0x000fe200078f20ff */
[----:B------:R-:W-:Y:S01]  /*1170*/  BSSY B0, `(.L_x_992) ;  /* 0x0000077000007945 */ /* 0x000fe20003800000 */
[----:B------:R-:W-:Y:S01]  /*1180*/  SEL R10, R19, RZ, !P6 ;  /* 0x000000ff130a7207 */ /* 0x000fe20007000000 */
[----:B------:R-:W-:Y:S01]  /*1190*/  IMAD R0, R6, c[0x0][0x17c], R0 ;  /* 0x00005f0006007a24 */ /* 0x000fe200078e0200 */
[----:B------:R-:W-:-:S03]  /*11a0*/  MOV R24, 0x20 ;  /* 0x0000002000187802 */ /* 0x000fc60000000f00 */
[----:B------:R-:W-:Y:S01]  /*11b0*/  IMAD R10, R10, c[0x0][0x1c0], RZ ;  /* 0x000070000a0a7a24 */ /* 0x000fe200078e02ff */
[----:B-1----:R-:W-:Y:S02]  /*11c0*/  LEA.HI R2, R122, R123, RZ, 0x3 ;  /* 0x0000007b7a027211 */ /* 0x002fe400078f18ff */
[----:B---3--:R-:W-:Y:S02]  /*11d0*/  SHF.R.S32.HI R16, RZ, 0x1f, R17 ;  /* 0x0000001fff107819 */ /* 0x008fe40000011411 */
[----:B------:R-:W-:Y:S02]  /*11e0*/  SHF.R.S32.HI R20, RZ, 0x3, R2 ;  /* 0x00000003ff147819 */ /* 0x000fe40000011402 */
[----:B------:R-:W-:Y:S01]  /*11f0*/  LOP3.LUT R2, R2, 0xfffffff8, RZ, 0xc0, !PT ;  /* 0xfffffff802027812 */ /* 0x000fe200078ec0ff */
[----:B------:R-:W-:Y:S02]  /*1200*/  IMAD R8, R16, c[0x0][0x1b8], RZ ;  /* 0x00006e0010087a24 */ /* 0x000fe400078e02ff */
[----:B------:R-:W-:-:S02]  /*1210*/  IMAD.SHL.U32 R4, R20, 0x40, RZ ;  /* 0x0000004014047824 */ /* 0x000fc400078e00ff */
[----:B------:R-:W-:Y:S02]  /*1220*/  IMAD.IADD R25, R123, 0x1, -R2 ;  /* 0x000000017b197824 */ /* 0x000fe400078e0a02 */
[----:B------:R-:W-:Y:S01]  /*1230*/  IMAD.WIDE.U32 R2, R6, c[0x0][0x178], RZ ;  /* 0x00005e0006027a25 */ /* 0x000fe200078e00ff */
[----:B------:R-:W-:-:S03]  /*1240*/  LOP3.LUT R4, R4, 0x1c0, RZ, 0xc0, !PT ;  /* 0x000001c004047812 */ /* 0x000fc600078ec0ff */
[----:B------:R-:W-:Y:S01]  /*1250*/  IMAD.SHL.U32 R12, R25, 0x8, RZ ;  /* 0x00000008190c7824 */ /* 0x000fe200078e00ff */
[----:B------:R-:W-:Y:S01]  /*1260*/  IADD3 R3, R3, R0, RZ ;  /* 0x0000000003037210 */ /* 0x000fe20007ffe0ff */
[----:B------:R-:W-:Y:S02]  /*1270*/  IMAD R9, R25, 0x10, R20 ;  /* 0x0000001019097824 */ /* 0x000fe400078e0214 */
[C---:B------:R-:W-:Y:S01]  /*1280*/  IMAD R8, R17.reuse, c[0x0][0x1bc], R8 ;  /* 0x00006f0011087a24 */ /* 0x040fe200078e0208 */
[----:B------:R-:W-:Y:S01]  /*1290*/  LOP3.LUT R0, R4, 0x38, R12, 0xf8, !PT ;  /* 0x0000003804007812 */ /* 0x000fe200078ef80c */
[----:B------:R-:W-:Y:S01]  /*12a0*/  IMAD.WIDE.U32 R2, R17, c[0x0][0x1b8], R2 ;  /* 0x00006e0011027a25 */ /* 0x000fe200078e0002 */
[----:B------:R-:W-:Y:S02]  /*12b0*/  SHF.R.U32.HI R4, RZ, 0x3, R4 ;  /* 0x00000003ff047819 */ /* 0x000fe40000011604 */
[----:B------:R-:W-:Y:S01]  /*12c0*/  IADD3 R5, R12, 0x40, RZ ;  /* 0x000000400c057810 */ /* 0x000fe20007ffe0ff */
[----:B------:R-:W-:Y:S01]  /*12d0*/  IMAD.IADD R3, R3, 0x1, R8 ;  /* 0x0000000103037824 */ /* 0x000fe200078e0208 */
[----:B------:R-:W-:-:S02]  /*12e0*/  LOP3.LUT R22, R0, R4, RZ, 0x3c, !PT ;  /* 0x0000000400167212 */ /* 0x000fc400078e3cff */
[----:B------:R-:W-:Y:S02]  /*12f0*/  SHF.R.S32.HI R4, RZ, 0x1f, R7 ;  /* 0x0000001fff047819 */ /* 0x000fe40000011407 */
[----:B------:R-:W-:Y:S02]  /*1300*/  IADD3 R0, P0, R7, R20, RZ ;  /* 0x0000001407007210 */ /* 0x000fe40007f1e0ff */
[----:B------:R-:W-:Y:S02]  /*1310*/  IADD3 R9, R9, UR23, RZ ;  /* 0x0000001709097c10 */ /* 0x000fe4000fffe0ff */
[----:B------:R-:W-:Y:S02]  /*1320*/  LEA.HI.X.SX32 R4, R20, R4, 0x1, P0 ;  /* 0x0000000414047211 */ /* 0x000fe400000f0eff */
[----:B------:R-:W-:Y:S01]  /*1330*/  PLOP3.LUT P0, PT, PT, PT, UP0, 0x80, 0x0 ;  /* 0x000000000000781c */ /* 0x000fe20003f0f008 */
[----:B------:R-:W-:Y:S01]  /*1340*/  @P1 IMAD.HI.U32 R11, R9, c[0x0][0x2c8], RZ ;  /* 0x0000b200090b1a27 */ /* 0x000fe200078e00ff */
[----:B------:R-:W-:-:S02]  /*1350*/  ISETP.GE.AND P3, PT, R5, c[0x0][0x1d4], PT ;  /* 0x0000750005007a0c */ /* 0x000fc40003f66270 */
[----:B------:R-:W-:Y:S01]  /*1360*/  SHF.R.S32.HI R13, RZ, 0x1f, R12 ;  /* 0x0000001fff0d7819 */ /* 0x000fe2000001140c */
[----:B------:R-:W-:Y:S01]  /*1370*/  IMAD R5, R4, c[0x0][0x1e0], RZ ;  /* 0x0000780004057a24 */ /* 0x000fe200078e02ff */
[----:B------:R-:W-:Y:S01]  /*1380*/  SEL R8, R52, RZ, !P6 ;  /* 0x000000ff34087207 */ /* 0x000fe20007000000 */
[----:B------:R-:W-:Y:S01]  /*1390*/  IMAD R4, R4, c[0x0][0x208], RZ ;  /* 0x0000820004047a24 */ /* 0x000fe200078e02ff */
[----:B------:R-:W-:Y:S01]  /*13a0*/  ISETP.GE.AND P4, PT, R12, c[0x0][0x1d4], PT ;  /* 0x000075000c007a0c */ /* 0x000fe20003f86270 */
[C---:B------:R-:W-:Y:S02]  /*13b0*/  IMAD R14, R0.reuse, c[0x0][0x1e4], R5 ;  /* 0x00007900000e7a24 */ /* 0x040fe400078e0205 */
[C---:B------:R-:W-:Y:S02]  /*13c0*/  IMAD R15, R0.reuse, c[0x0][0x20c], R4 ;  /* 0x00008300000f7a24 */ /* 0x040fe400078e0204 */
[----:B------:R-:W-:-:S04]  /*13d0*/  IMAD.WIDE.U32 R6, R0, c[0x0][0x1e0], R12 ;  /* 0x0000780000067a25 */ /* 0x000fc800078e000c */
[----:B------:R-:W-:Y:S01]  /*13e0*/  IMAD.WIDE.U32 R4, R0, c[0x0][0x208], R12 ;  /* 0x0000820000047a25 */ /* 0x000fe200078e000c */
[----:B------:R-:W-:Y:S02]  /*13f0*/  MOV R0, R9 ;  /* 0x0000000900007202 */ /* 0x000fe40000000f00 */
[----:B------:R-:W-:Y:S01]  /*1400*/  @P0 SHF.R.U32.HI R0, RZ, c[0x0][0x2cc], R11 ;  /* 0x0000b300ff000a19 */ /* 0x000fe2000001160b */
[C---:B------:R-:W-:Y:S02]  /*1410*/  IMAD R11, R8.reuse, c[0x0][0x1c4], R10 ;  /* 0x00007100080b7a24 */ /* 0x040fe400078e020a */
[----:B------:R-:W-:Y:S01]  /*1420*/  IMAD.WIDE.U32 R2, R8, c[0x0][0x1c0], R2 ;  /* 0x0000700008027a25 */ /* 0x000fe200078e0002 */
[----:B------:R-:W-:Y:S02]  /*1430*/  IADD3 R10, -R0, RZ, RZ ;  /* 0x000000ff000a7210 */ /* 0x000fe40007ffe1ff */
[----:B------:R-:W-:Y:S01]  /*1440*/  SHF.R.S32.HI R8, RZ, 0x1f, R0 ;  /* 0x0000001fff087819 */ /* 0x000fe20000011400 */
[----:B------:R-:W-:-:S02]  /*1450*/  IMAD.IADD R3, R3, 0x1, R11 ;  /* 0x0000000103037824 */ /* 0x000fc400078e020b */
        /* <DEDUP_REMOVED lines=9> */
[----:B------:R-:W-:Y:S02]  /*14f0*/  IMAD.IADD R0, R123, 0x1, -R9 ;  /* 0x000000017b007824 */ /* 0x000fe400078e0a09 */
[----:B------:R-:W-:Y:S02]  /*1500*/  IMAD R11, R11, c[0x0][0x1a8], RZ ;  /* 0x00006a000b0b7a24 */ /* 0x000fe400078e02ff */
[----:B------:R-:W-:-:S04]  /*1510*/  IMAD.WIDE.U32 R8, R17, c[0x0][0x1e8], R6 ;  /* 0x00007a0011087a25 */ /* 0x000fc800078e0006 */
[----:B------:R-:W-:-:S04]  /*1520*/  IMAD.WIDE.U32 R6, R17, c[0x0][0x210], R4 ;  /* 0x0000840011067a25 */ /* 0x000fc800078e0004 */
[C---:B------:R-:W-:Y:S02]  /*1530*/  IMAD R14, R16.reuse, c[0x0][0x1e8], RZ ;  /* 0x00007a00100e7a24 */ /* 0x040fe400078e02ff */
[----:B------:R-:W-:Y:S01]  /*1540*/  IMAD R15, R16, c[0x0][0x210], RZ ;  /* 0x00008400100f7a24 */ /* 0x000fe200078e02ff */
[----:B------:R-:W-:Y:S01]  /*1550*/  SHF.R.S32.HI R16, RZ, 0x1f, R0 ;  /* 0x0000001fff107819 */ /* 0x000fe20000011400 */
[C---:B------:R-:W-:Y:S02]  /*1560*/  IMAD R11, R10.reuse, c[0x0][0x1ac], R11 ;  /* 0x00006b000a0b7a24 */ /* 0x040fe400078e020b */
[----:B------:R-:W-:Y:S01]  /*1570*/  IMAD.WIDE.U32 R4, R10, c[0x0][0x1a8], R2 ;  /* 0x00006a000a047a25 */ /* 0x000fe200078e0002 */
[----:B------:R-:W-:Y:S02]  /*1580*/  LEA.HI R26, R16, R0, RZ, 0x3 ;  /* 0x00000000101a7211 */ /* 0x000fe400078f18ff */
[----:B------:R-:W-:Y:S01]  /*1590*/  IADD3 R16, R20, UR23, RZ ;  /* 0x0000001714107c10 */ /* 0x000fe2000fffe0ff */
[----:B------:R-:W-:Y:S01]  /*15a0*/  IMAD R14, R17, c[0x0][0x1ec], R14 ;  /* 0x00007b00110e7a24 */ /* 0x000fe200078e020e */
[----:B------:R-:W-:Y:S01]  /*15b0*/  IADD3 R2, R5, R11, RZ ;  /* 0x0000000b05027210 */ /* 0x000fe20007ffe0ff */
[----:B------:R-:W-:Y:S01]  /*15c0*/  IMAD R15, R17, c[0x0][0x214], R15 ;  /* 0x00008500110f7a24 */ /* 0x000fe200078e020f */
[----:B------:R-:W-:Y:S01]  /*15d0*/  LEA R18, P0, R4, c[0x0][0x160], 0x1 ;  /* 0x0000580004127a11 */ /* 0x000fe200078008ff */
[----:B------:R-:W-:Y:S01]  /*15e0*/  IMAD.IADD R9, R9, 0x1, R14 ;  /* 0x0000000109097824 */ /* 0x000fe200078e020e */
[----:B------:R-:W-:Y:S01]  /*15f0*/  LOP3.LUT R10, R26, 0xfffffff8, RZ, 0xc0, !PT ;  /* 0xfffffff81a0a7812 */ /* 0x000fe200078ec0ff */
[----:B------:R-:W-:Y:S01]  /*1600*/  IMAD.IADD R7, R7, 0x1, R15 ;  /* 0x0000000107077824 */ /* 0x000fe200078e020f */
[----:B------:R-:W-:Y:S01]  /*1610*/  LEA.HI.X R17, R4, c[0x0][0x164], R2, 0x1, P0 ;  /* 0x0000590004117a11 */ /* 0x000fe200000f0c02 */
[----:B------:R-:W-:Y:S01]  /*1620*/  IMAD.SHL.U32 R15, R25, 0x8, RZ ;  /* 0x00000008190f7824 */ /* 0x000fe200078e00ff */
[----:B------:R-:W-:Y:S01]  /*1630*/  LEA.HI R14, R122, R123, RZ, 0x6 ;  /* 0x0000007b7a0e7211 */ /* 0x000fe200078f30ff */
[----:B------:R-:W-:Y:S01]  /*1640*/  IMAD.IADD R23, R0, 0x1, -R10 ;  /* 0x0000000100177824 */ /* 0x000fe200078e0a0a */
[----:B------:R1:W3:Y:S02]  /*1650*/  SHFL.IDX PT, R4, R18, RZ, 0x181f ;  /* 0x00181fff12047589 */ /* 0x0002e400000e0000 */
[----:B------:R-:W-:Y:S01]  /*1660*/  ISETP.GE.AND P6, PT, R15, c[0x0][0x198], PT ;  /* 0x000066000f007a0c */ /* 0x000fe20003fc6270 */
[----:B------:R-:W-:Y:S01]  /*1670*/  IMAD.SHL.U32 R14, R14, 0x8, RZ ;  /* 0x000000080e0e7824 */ /* 0x000fe200078e00ff */
[----:B------:R1:W4:Y:S04]  /*1680*/  SHFL.IDX PT, R5, R17, RZ, 0x181f ;  /* 0x00181fff11057589 */ /* 0x00032800000e0000 */
[----:B------:R-:W-:-:S02]  /*1690*/  LOP3.LUT R14, R22, 0xfffffe00, R14, 0xf8, !PT ;  /* 0xfffffe00160e7812 */ /* 0x000fc400078ef80e */
[--C-:B--2---:R-:W-:Y:S01]  /*16a0*/  @P2 SHF.R.S32.HI R3, RZ, 0x1f, R21.reuse ;  /* 0x0000001fff032819 */ /* 0x104fe20000011415 */
[----:B------:R-:W-:Y:S01]  /*16b0*/  @P2 IMAD.MOV.U32 R2, RZ, RZ, R21 ;  /* 0x000000ffff022224 */ /* 0x000fe200078e0015 */
[----:B------:R-:W-:Y:S01]  /*16c0*/  @!P2 MOV R2, R52 ;  /* 0x000000340002a202 */ /* 0x000fe20000000f00 */
[----:B------:R-:W-:Y:S01]  /*16d0*/  @!P2 IMAD.MOV.U32 R3, RZ, RZ, R19 ;  /* 0x000000ffff03a224 */ /* 0x000fe200078e0013 */
[----:B------:R-:W-:Y:S01]  /*16e0*/  IADD3 R19, R15, 0x40, RZ ;  /* 0x000000400f137810 */ /* 0x000fe20007ffe0ff */
[----:B------:R-:W-:Y:S01]  /*16f0*/  IMAD.MOV.U32 R21, RZ, RZ, 0x10 ;  /* 0x00000010ff157424 */ /* 0x000fe200078e00ff */
[----:B------:R-:W-:Y:S02]  /*1700*/  SEL R0, R2, RZ, !P5 ;  /* 0x000000ff02007207 */ /* 0x000fe40006800000 */
[----:B------:R-:W-:Y:S02]  /*1710*/  SEL R2, R3, RZ, !P5 ;  /* 0x000000ff03027207 */ /* 0x000fe40006800000 */
[----:B------:R-:W-:Y:S01]  /*1720*/  ISETP.GE.AND P5, PT, R16, UR4, PT ;  /* 0x0000000410007c0c */ /* 0x000fe2000bfa6270 */
[----:B------:R-:W-:Y:S01]  /*1730*/  IMAD.WIDE.U32 R30, R0, c[0x0][0x1f0], R8 ;  /* 0x00007c00001e7a25 */ /* 0x000fe200078e0008 */
[----:B------:R-:W-:-:S03]  /*1740*/  ISETP.GE.AND P0, PT, R19, c[0x0][0x198], PT ;  /* 0x0000660013007a0c */ /* 0x000fc60003f06270 */
[C---:B------:R-:W-:Y:S01]  /*1750*/  IMAD R3, R2.reuse, c[0x0][0x1f0], RZ ;  /* 0x00007c0002037a24 */ /* 0x040fe200078e02ff */
[----:B------:R1:W-:Y:S01]  /*1760*/  STL.64 [R1+0x38], R30 ;  /* 0x0000381e01007387 */ /* 0x0003e20000100a00 */
[----:B------:R-:W-:Y:S01]  /*1770*/  IMAD R2, R2, c[0x0][0x218], RZ ;  /* 0x0000860002027a24 */ /* 0x000fe200078e02ff */
[----:B------:R-:W-:Y:S01]  /*1780*/  R2P PR, R23, 0x6 ;  /* 0x0000000617007804 */ /* 0x000fe20000000000 */
[C---:B------:R-:W-:Y:S02]  /*1790*/  IMAD R11, R0.reuse, c[0x0][0x1f4], R3 ;  /* 0x00007d00000b7a24 */ /* 0x040fe400078e0203 */
[C---:B------:R-:W-:Y:S02]  /*17a0*/  IMAD R10, R0.reuse, c[0x0][0x21c], R2 ;  /* 0x00008700000a7a24 */ /* 0x040fe400078e0202 */
[----:B------:R-:W-:Y:S01]  /*17b0*/  IMAD.WIDE.U32 R74, R0, c[0x0][0x218], R6 ;  /* 0x00008600004a7a25 */ /* 0x000fe200078e0006 */
[----:B------:R-:W-:Y:S02]  /*17c0*/  IADD3 R33, R31, R11, RZ ;  /* 0x0000000b1f217210 */ /* 0x000fe40007ffe0ff */
[----:B------:R-:W-:Y:S01]  /*17d0*/  SEL R3, R21, 0xfffffff0, !P1 ;  /* 0xfffffff015037807 */ /* 0x000fe20004800000 */
[----:B------:R-:W-:Y:S01]  /*17e0*/  IMAD.IADD R29, R75, 0x1, R10 ;  /* 0x000000014b1d7824 */ /* 0x000fe200078e020a */
[----:B------:R1:W-:Y:S01]  /*17f0*/  STL.64 [R1+0x40], R74 ;  /* 0x0000404a01007387 */ /* 0x0003e20000100a00 */
[----:B------:R-:W-:-:S03]  /*1800*/  SEL R2, R24, 0xffffffe0, !P2 ;  /* 0xffffffe018027807 */ /* 0x000fc60005000000 */
[----:B------:R1:W-:Y:S04]  /*1810*/  STL [R1+0x24], R29 ;  /* 0x0000241d01007387 */ /* 0x0003e80000100800 */
[----:B------:R1:W-:Y:S01]  /*1820*/  STL [R1+0x34], R33 ;  /* 0x0000342101007387 */ /* 0x0003e20000100800 */
[----:B------:R-:W-:Y:S05]  /*1830*/  @P5 BRA `(.L_x_993) ;  /* 0x000000a000005947 */ /* 0x000fea0003800000 */
[----:B---34-:R-:W-:Y:S02]  /*1840*/  SHF.R.S32.HI R0, RZ, 0x1f, R19 ;  /* 0x0000001fff007819 */ /* 0x018fe40000011413 */
[C---:B------:R-:W-:Y:S02]  /*1850*/  LEA R6, P1, R15.reuse, R4, 0x1 ;  /* 0x000000040f067211 */ /* 0x040fe400078208ff */
[----:B------:R-:W-:Y:S02]  /*1860*/  LEA.HI R0, R0, R19, RZ, 0x3 ;  /* 0x0000001300007211 */ /* 0x000fe400078f18ff */
[----:B------:R-:W-:-:S02]  /*1870*/  LEA.HI.X R7, R15, R5, R13, 0x1, P1 ;  /* 0x000000050f077211 */ /* 0x000fc400008f0c0d */
[----:B------:R-:W-:Y:S01]  /*1880*/  LOP3.LUT R8, R0, 0xfffffff8, RZ, 0xc0, !PT ;  /* 0xfffffff800087812 */ /* 0x000fe200078ec0ff */
[----:B------:R-:W-:-:S04]  /*1890*/  IMAD.SHL.U32 R0, R14, 0x2, RZ ;  /* 0x000000020e007824 */ /* 0x000fc800078e00ff */
[----:B------:R-:W-:Y:S01]  /*18a0*/  IMAD.WIDE R4, R8, 0x2, R4 ;  /* 0x0000000208047825 */ /* 0x000fe200078e0204 */
[----:B------:R-:W-:Y:S01]  /*18b0*/  @!PT LDS RZ, [RZ] ;  /* 0x00000000fffff984 */ /* 0x000fe20000000800 */
[----:B------:R2:W-:Y:S04]  /*18c0*/  LDGSTS.E.BYPASS.LTC128B.128 [R0+0x8080], [R6.64], !P6 ;  /* 0x0808000006007fae */ /* 0x0005e8000f101d54 */
[----:B------:R2:W-:Y:S02]  /*18d0*/  LDGSTS.E.BYPASS.LTC128B.128 [R0+0xc080], [R4.64], !P0 ;  /* 0x0c08000004007fae */ /* 0x0005e4000c101d54 */
.L_x_993:
[----:B---34-:R-:W-:Y:S05]  /*18e0*/  BSYNC B0 ;  /* 0x0000000000007941 */ /* 0x018fea0003800000 */
.L_x_992:
[----:B--2---:R-:W-:Y:S01]  /*18f0*/  IADD3 R0, R16, 0x10, RZ ;  /* 0x0000001010007810 */ /* 0x004fe20007ffe0ff */
[----:B------:R2:W3:Y:S01]  /*1900*/  SHFL.IDX PT, R5, R17, 0x1, 0x181f ;  /* 0x00381f0011057f89 */ /* 0x0004e200000e0000 */
[----:B------:R-:W-:Y:S02]  /*1910*/  BSSY B0, `(.L_x_994) ;  /* 0x000000e000007945 */ /* 0x000fe40003800000 */
[----:B------:R-:W-:Y:S01]  /*1920*/  ISETP.GE.AND P1, PT, R0, UR4, PT ;  /* 0x0000000400007c0c */ /* 0x000fe2000bf26270 */
[----:B------:R2:W4:-:S12]  /*1930*/  SHFL.IDX PT, R4, R18, 0x1, 0x181f ;  /* 0x00381f0012047f89 */ /* 0x00051800000e0000 */
[----:B------:R-:W-:Y:S05]  /*1940*/  @P1 BRA `(.L_x_995) ;  /* 0x000000a000001947 */ /* 0x000fea0003800000 */
[----:B------:R-:W-:Y:S02]  /*1950*/  SHF.R.S32.HI R0, RZ, 0x1f, R19 ;  /* 0x0000001fff007819 */ /* 0x000fe40000011413 */
[C---:B----4-:R-:W-:Y:S02]  /*1960*/  LEA R6, P1, R15.reuse, R4, 0x1 ;  /* 0x000000040f067211 */ /* 0x050fe400078208ff */
        /* <DEDUP_REMOVED lines=8> */
.L_x_995:
[----:B------:R-:W-:Y:S05]  /*19f0*/  BSYNC B0 ;  /* 0x0000000000007941 */ /* 0x000fea0003800000 */
.L_x_994:
[----:B---3--:R-:W-:Y:S01]  /*1a00*/  IADD3 R0, R16, 0x20, RZ ;  /* 0x0000002010007810 */ /* 0x008fe20007ffe0ff */
[----:B------:R3:W1:Y:S01]  /*1a10*/  SHFL.IDX PT, R5, R17, 0x2, 0x181f ;  /* 0x00581f0011057f89 */ /* 0x00066200000e0000 */
[----:B------:R-:W-:Y:S02]  /*1a20*/  BSSY B0, `(.L_x_996) ;  /* 0x000000e000007945 */ /* 0x000fe40003800000 */
[----:B------:R-:W-:Y:S01]  /*1a30*/  ISETP.GE.AND P1, PT, R0, UR4, PT ;  /* 0x0000000400007c0c */ /* 0x000fe2000bf26270 */
[----:B----4-:R3:W4:-:S12]  /*1a40*/  SHFL.IDX PT, R4, R18, 0x2, 0x181f ;  /* 0x00581f0012047f89 */ /* 0x01071800000e0000 */
[----:B------:R-:W-:Y:S05]  /*1a50*/  @P1 BRA `(.L_x_997) ;  /* 0x000000a000001947 */ /* 0x000fea0003800000 */
[----:B------:R-:W-:Y:S02]  /*1a60*/  SHF.R.S32.HI R0, RZ, 0x1f, R19 ;  /* 0x0000001fff007819 */ /* 0x000fe40000011413 */
[C---:B----4-:R-:W-:Y:S02]  /*1a70*/  LEA R6, P1, R15.reuse, R4, 0x1 ;  /* 0x000000040f067211 */ /* 0x050fe400078208ff */
        /* <DEDUP_REMOVED lines=8> */
.L_x_997:
[----:B------:R-:W-:Y:S05]  /*1b00*/  BSYNC B0 ;  /* 0x0000000000007941 */ /* 0x000fea0003800000 */
.L_x_996:
[----:B-1----:R-:W-:Y:S01]  /*1b10*/  IADD3 R0, R16, 0x30, RZ ;  /* 0x0000003010007810 */ /* 0x002fe20007ffe0ff */
[----:B------:R1:W2:Y:S01]  /*1b20*/  SHFL.IDX PT, R5, R17, 0x3, 0x181f ;  /* 0x00781f0011057f89 */ /* 0x0002a200000e0000 */
[----:B------:R-:W-:Y:S02]  /*1b30*/  BSSY B0, `(.L_x_998) ;  /* 0x000000e000007945 */ /* 0x000fe40003800000 */
[----:B------:R-:W-:Y:S01]  /*1b40*/  ISETP.GE.AND P1, PT, R0, UR4, PT ;  /* 0x0000000400007c0c */ /* 0x000fe2000bf26270 */
[----:B----4-:R1:W4:-:S12]  /*1b50*/  SHFL.IDX PT, R4, R18, 0x3, 0x181f ;  /* 0x00781f0012047f89 */ /* 0x01031800000e0000 */
[----:B------:R-:W-:Y:S05]  /*1b60*/  @P1 BRA `(.L_x_999) ;  /* 0x000000a000001947 */ /* 0x000fea0003800000 */
[----:B------:R-:W-:Y:S02]  /*1b70*/  SHF.R.S32.HI R0, RZ, 0x1f, R19 ;  /* 0x0000001fff007819 */ /* 0x000fe40000011413 */
[C---:B----4-:R-:W-:Y:S02]  /*1b80*/  LEA R6, P1, R15.reuse, R4, 0x1 ;  /* 0x000000040f067211 */ /* 0x050fe400078208ff */
        /* <DEDUP_REMOVED lines=8> */
.L_x_999:
[----:B------:R-:W-:Y:S05]  /*1c10*/  BSYNC B0 ;  /* 0x0000000000007941 */ /* 0x000fea0003800000 */
.L_x_998:
[----:B--2---:R-:W-:Y:S01]  /*1c20*/  IADD3 R0, R16, 0x40, RZ ;  /* 0x0000004010007810 */ /* 0x004fe20007ffe0ff */
        /* <DEDUP_REMOVED lines=15> */
.L_x_1001:
[----:B------:R-:W-:Y:S05]  /*1d20*/  BSYNC B0 ;  /* 0x0000000000007941 */ /* 0x000fea0003800000 */
.L_x_1000:
        /* <DEDUP_REMOVED lines=16> */
.L_x_1003:
[----:B------:R-:W-:Y:S05]  /*1e30*/  BSYNC B0 ;  /* 0x0000000000007941 */ /* 0x000fea0003800000 */
.L_x_1002:
        /* <DEDUP_REMOVED lines=16> */
.L_x_1005:
[----:B------:R-:W-:Y:S05]  /*1f40*/  BSYNC B0 ;  /* 0x0000000000007941 */ /* 0x000fea0003800000 */
.L_x_1004:
[----:B-1----:R-:W-:Y:S01]  /*1f50*/  IADD3 R0, R16, 0x70, RZ ;  /* 0x0000007010007810 */ /* 0x002fe20007ffe0ff */
[----:B----4-:R-:W1:Y:S01]  /*1f60*/  SHFL.IDX PT, R4, R18, 0x7, 0x181f ;  /* 0x00f81f0012047f89 */ /* 0x010e6200000e0000 */
[----:B------:R-:W-:Y:S01]  /*1f70*/  UMOV UR25, 0x30 ;  /* 0x0000003000197882 */ /* 0x000fe20000000000 */
[----:B------:R-:W-:Y:S01]  /*1f80*/  IMAD.SHL.U32 R243, R14, 0x2, RZ ;  /* 0x000000020ef37824 */ /* 0x000fe200078e00ff */
[----:B------:R-:W-:Y:S01]  /*1f90*/  ISETP.GE.AND P1, PT, R0, UR4, PT ;  /* 0x0000000400007c0c */ /* 0x000fe2000bf26270 */
[----:B------:R-:W4:Y:S01]  /*1fa0*/  SHFL.IDX PT, R5, R17, 0x7, 0x181f ;  /* 0x00f81f0011057f89 */ /* 0x000f2200000e0000 */
[----:B------:R-:W-:Y:S01]  /*1fb0*/  UIMAD UR24, UR13, -0x30, UR25 ;  /* 0xffffffd00d1878a4 */ /* 0x000fe2000f8e0219 */
[----:B------:R-:W-:Y:S01]  /*1fc0*/  IMAD.MOV.U32 R124, RZ, RZ, R32 ;  /* 0x000000ffff7c7224 */ /* 0x000fe200078e0020 */
[----:B------:R-:W-:Y:S01]  /*1fd0*/  ULDC.64 UR4, c[0x0][0x1e0] ;  /* 0x0000780000047ab9 */ /* 0x000fe20000000a00 */
[----:B------:R-:W-:Y:S01]  /*1fe0*/  IMAD.MOV.U32 R125, RZ, RZ, R33 ;  /* 0x000000ffff7d7224 */ /* 0x000fe200078e0021 */
[----:B------:R-:W-:Y:S01]  /*1ff0*/  UIMAD.WIDE.U32 UR28, UR25, UR4, URZ ;  /* 0x00000004191c72a5 */ /* 0x000fe2000f8e003f */
[----:B------:R-:W-:Y:S01]  /*2000*/  IMAD.MOV.U32 R124, RZ, RZ, R30 ;  /* 0x000000ffff7c7224 */ /* 0x000fe200078e001e */
[----:B------:R-:W-:Y:S01]  /*2010*/  UIMAD UR25, UR25, UR5, URZ ;  /* 0x00000005191972a4 */ /* 0x000fe2000f8e023f */
[----:B------:R-:W-:Y:S01]  /*2020*/  IMAD.U32 R119, RZ, RZ, UR24 ;  /* 0x00000018ff777e24 */ /* 0x000fe2000f8e00ff */
[----:B------:R-:W-:Y:S01]  /*2030*/  UIADD3 UR14, UR13, -0x1, URZ ;  /* 0xffffffff0d0e7890 */ /* 0x000fe2000fffe03f */
[----:B------:R-:W-:Y:S01]  /*2040*/  SHF.R.S32.HI R11, RZ, 0x4, R27 ;  /* 0x00000004ff0b7819 */ /* 0x000fe2000001141b */
[----:B------:R-:W-:Y:S01]  /*2050*/  UIADD3 UR25, UR29, UR25, URZ ;  /* 0x000000191d197290 */ /* 0x000fe2000fffe03f */
[----:B------:R-:W-:Y:S01]  /*2060*/  @!P1 SHF.R.S32.HI R0, RZ, 0x1f, R19 ;  /* 0x0000001fff009819 */ /* 0x000fe20000011413 */
[----:B------:R-:W-:Y:S01]  /*2070*/  IMAD.U32 R8, RZ, RZ, UR28 ;  /* 0x0000001cff087e24 */ /* 0x000fe2000f8e00ff */
[----:B------:R-:W-:Y:S01]  /*2080*/  IADD3 R24, R119, UR9, -R20 ;  /* 0x0000000977187c10 */ /* 0x000fe2000fffe814 */
[----:B------:R-:W-:Y:S01]  /*2090*/  USHF.R.S32.HI UR11, URZ, 0x1f, UR14 ;  /* 0x0000001f3f0b7899 */ /* 0x000fe2000801140e */
[----:B------:R-:W-:Y:S01]  /*20a0*/  @!P1 LEA.HI R0, R0, R19, RZ, 0x3 ;  /* 0x0000001300009211 */ /* 0x000fe200078f18ff */
[----:B------:R-:W-:Y:S01]  /*20b0*/  UIMAD UR6, UR25, UR14, URZ ;  /* 0x0000000e190672a4 */ /* 0x000fe2000f8e023f */
[----:B------:R-:W-:Y:S01]  /*20c0*/  ISETP.GE.AND P5, PT, R24, 0x11, PT ;  /* 0x000000111800780c */ /* 0x000fe20003fa6270 */
[----:B------:R-:W-:Y:S01]  /*20d0*/  IMAD.MOV.U32 R118, RZ, RZ, R8 ;  /* 0x000000ffff767224 */ /* 0x000fe200078e0008 */
[C---:B-1----:R-:W-:Y:S01]  /*20e0*/  @!P1 LEA R6, P2, R15.reuse, R4, 0x1 ;  /* 0x000000040f069211 */ /* 0x042fe200078408ff */
[----:B------:R-:W-:Y:S01]  /*20f0*/  UIMAD UR6, UR11, UR28, UR6 ;  /* 0x0000001c0b0672a4 */ /* 0x000fe2000f8e0206 */
[----:B------:R-:W-:Y:S01]  /*2100*/  @!P1 LOP3.LUT R0, R0, 0xfffffff8, RZ, 0xc0, !PT ;  /* 0xfffffff800009812 */ /* 0x000fe200078ec0ff */
[----:B------:R-:W-:Y:S01]  /*2110*/  IMAD.U32 R9, RZ, RZ, UR29 ;  /* 0x0000001dff097e24 */ /* 0x000fe2000f8e00ff */
[----:B----4-:R-:W-:Y:S01]  /*2120*/  @!P1 LEA.HI.X R7, R15, R5, R13, 0x1, P2 ;  /* 0x000000050f079211 */ /* 0x010fe200010f0c0d */
[----:B------:R-:W-:Y:S01]  /*2130*/  UIMAD.WIDE.U32 UR18, UR4, 0x20, URZ ;  /* 0x00000020041278a5 */ /* 0x000fe2000f8e003f */
[----:B------:R-:W-:Y:S01]  /*2140*/  ISETP.GE.AND P2, PT, R24, 0x21, PT ;  /* 0x000000211800780c */ /* 0x000fe20003f46270 */
[----:B------:R-:W-:Y:S01]  /*2150*/  @!P1 IMAD.WIDE R4, R0, 0x2, R4 ;  /* 0x0000000200049825 */ /* 0x000fe200078e0204 */
[----:B------:R-:W-:Y:S01]  /*2160*/  USHF.L.U32 UR10, UR5, 0x5, URZ ;  /* 0x00000005050a7899 */ /* 0x000fe2000800063f */
[----:B------:R-:W-:Y:S01]  /*2170*/  @!PT LDS RZ, [RZ] ;  /* 0x00000000fffff984 */ /* 0x000fe20000000800 */
[----:B------:R1:W-:Y:S01]  /*2180*/  @!P1 LDGSTS.E.BYPASS.LTC128B.128 [R243+0xb880], [R6.64], !P6 ;  /* 0x0b88000006f39fae */ /* 0x0003e2000f101d54 */
[----:B------:R-:W-:Y:S01]  /*2190*/  ISETP.GE.AND P6, PT, R24, 0x1, PT ;  /* 0x000000011800780c */ /* 0x000fe20003fc6270 */
[----:B------:R-:W-:Y:S01]  /*21a0*/  IMAD.U32 R9, RZ, RZ, UR5 ;  /* 0x00000005ff097e24 */ /* 0x000fe2000f8e00ff */
[----:B------:R-:W-:Y:S01]  /*21b0*/  UIADD3 UR10, UR19, UR10, URZ ;  /* 0x0000000a130a7290 */ /* 0x000fe2000fffe03f */
[----:B------:R4:W-:Y:S01]  /*21c0*/  @!P1 LDGSTS.E.BYPASS.LTC128B.128 [R243+0xf880], [R4.64], !P0 ;  /* 0x0f88000004f39fae */ /* 0x0009e2000c101d54 */
[----:B------:R-:W-:Y:S01]  /*21d0*/  LEA.HI R12, R27, R11, RZ, 0x1 ;  /* 0x0000000b1b0c7211 */ /* 0x000fe200078f08ff */
[----:B------:R-:W-:Y:S01]  /*21e0*/  IMAD.MOV.U32 R72, RZ, RZ, R28 ;  /* 0x000000ffff487224 */ /* 0x000fe200078e001c */
[----:B------:R-:W-:Y:S01]  /*21f0*/  LEA.HI R121, R122, R123, RZ, 0x5 ;  /* 0x0000007b7a797211 */ /* 0x000fe200078f28ff */
[----:B------:R-:W0:Y:S01]  /*2200*/  LDGDEPBAR ;  /* 0x00000000000079af */ /* 0x000e220000000000 */
[----:B------:R-:W-:Y:S01]  /*2210*/  IMAD.MOV.U32 R73, RZ, RZ, R29 ;  /* 0x000000ffff497224 */ /* 0x000fe200078e001d */
[----:B------:R-:W-:Y:S01]  /*2220*/  UISETP.GT.AND UP0, UPT, UR14, UR8, UPT ;  /* 0x000000080e00728c */ /* 0x000fe2000bf04270 */
[----:B------:R-:W-:Y:S01]  /*2230*/  SHF.R.S32.HI R120, RZ, 0x5, R121 ;  /* 0x00000005ff787819 */ /* 0x000fe20000011479 */
[----:B------:R-:W-:Y:S01]  /*2240*/  IMAD.MOV.U32 R72, RZ, RZ, R74 ;  /* 0x000000ffff487224 */ /* 0x000fe200078e004a */
[----:B------:R-:W-:Y:S04]  /*2250*/  STL.64 [R1+0x30], R124 ;  /* 0x0000307c01007387 */ /* 0x000fe80000100a00 */
[----:B------:R-:W-:Y:S01]  /*2260*/  STL.64 [R1+0x20], R72 ;  /* 0x0000204801007387 */ /* 0x000fe20000100a00 */
[----:B-1----:R-:W-:-:S02]  /*2270*/  IMAD.U32 R6, RZ, RZ, UR4 ;  /* 0x00000004ff067e24 */ /* 0x002fc4000f8e00ff */
[----:B----4-:R-:W-:-:S05]  /*2280*/  IMAD.WIDE.U32 R4, R118, UR14, R124 ;  /* 0x0000000e76047c25 */ /* 0x010fca000f8e007c */
[----:B------:R-:W-:Y:S01]  /*2290*/  IADD3 R0, R5, UR6, RZ ;  /* 0x0000000605007c10 */ /* 0x000fe2000fffe0ff */
[----:B------:R-:W-:Y:S01]  /*22a0*/  ULDC.64 UR6, c[0x0][0x208] ;  /* 0x0000820000067ab9 */ /* 0x000fe20000000a00 */
[----:B------:R-:W-:Y:S01]  /*22b0*/  BAR.SYNC.DEFER_BLOCKING 0x0 ;  /* 0x0000000000007b1d */ /* 0x000fe20000010000 */
[----:B------:R-:W-:Y:S01]  /*22c0*/  @P5 LEA R7, P0, R6, R4, 0x4 ;  /* 0x0000000406075211 */ /* 0x000fe200078020ff */
[----:B------:R-:W-:Y:S01]  /*22d0*/  UIMAD UR11, UR11, UR6, URZ ;  /* 0x000000060b0b72a4 */ /* 0x000fe2000f8e023f */
[----:B------:R-:W-:Y:S01]  /*22e0*/  @P6 LEA R8, P1, R4, c[0x0][0x1c8], 0x1 ;  /* 0x0000720004086a11 */ /* 0x000fe200078208ff */
[----:B------:R-:W-:Y:S01]  /*22f0*/  UIMAD.WIDE.U32 UR26, UR14, UR6, URZ ;  /* 0x000000060e1a72a5 */ /* 0x000fe2000f8e003f */
[----:B------:R-:W-:Y:S01]  /*2300*/  @P5 LEA.HI.X R10, R6, R0, R9, 0x4, P0 ;  /* 0x00000000060a5211 */ /* 0x000fe200000f2409 */
[----:B------:R-:W-:Y:S01]  /*2310*/  UIMAD UR11, UR14, UR7, UR11 ;  /* 0x000000070e0b72a4 */ /* 0x000fe2000f8e020b */
[C---:B------:R-:W-:Y:S01]  /*2320*/  @P2 IADD3 R5, P0, R4.reuse, UR18, RZ ;  /* 0x0000001204052c10 */ /* 0x040fe2000ff1e0ff */
[----:B------:R-:W-:Y:S01]  /*2330*/  USHF.L.U32 UR12, UR6, 0x5, URZ ;  /* 0x00000005060c7899 */ /* 0x000fe2000800063f */
[----:B------:R-:W-:-:S02]  /*2340*/  @P6 LEA.HI.X R9, R4, c[0x0][0x1cc], R0, 0x1, P1 ;  /* 0x0000730004096a11 */ /* 0x000fc400008f0c00 */
[----:B------:R-:W-:Y:S02]  /*2350*/  @P5 LEA R6, P1, R7, c[0x0][0x1c8], 0x1 ;  /* 0x0000720007065a11 */ /* 0x000fe400078208ff */
[----:B------:R-:W-:Y:S02]  /*2360*/  @P2 IADD3.X R0, R0, UR10, RZ, P0, !PT ;  /* 0x0000000a00002c10 */ /* 0x000fe400087fe4ff */
[----:B------:R-:W-:Y:S02]  /*2370*/  @P2 LEA R4, P0, R5, c[0x0][0x1c8], 0x1 ;  /* 0x0000720005042a11 */ /* 0x000fe400078008ff */
[----:B------:R-:W-:Y:S02]  /*2380*/  @P5 LEA.HI.X R7, R7, c[0x0][0x1cc], R10, 0x1, P1 ;  /* 0x0000730007075a11 */ /* 0x000fe400008f0c0a */
[----:B------:R-:W-:Y:S01]  /*2390*/  @P2 LEA.HI.X R5, R5, c[0x0][0x1cc], R0, 0x1, P0 ;  /* 0x0000730005052a11 */ /* 0x000fe200000f0c00 */
[----:B------:R-:W-:Y:S01]  /*23a0*/  IMAD.SHL.U32 R0, R25, 0x40, RZ ;  /* 0x0000004019007824 */ /* 0x000fe200078e00ff */
[----:B------:R-:W-:-:S02]  /*23b0*/  LOP3.LUT R10, R12, 0xfffffffe, RZ, 0xc0, !PT ;  /* 0xfffffffe0c0a7812 */ /* 0x000fc400078ec0ff */
[----:B------:R-:W-:Y:S01]  /*23c0*/  LOP3.LUT P0, RZ, R25, 0x2, RZ, 0xc0, !PT ;  /* 0x0000000219ff7812 */ /* 0x000fe2000780c0ff */
[----:B------:R-:W-:Y:S01]  /*23d0*/  @!PT LDS RZ, [RZ] ;  /* 0x00000000fffff984 */ /* 0x000fe20000000800 */
[----:B------:R-:W-:Y:S01]  /*23e0*/  @!PT LDS RZ, [RZ] ;  /* 0x00000000fffff984 */ /* 0x000fe20000000800 */
[----:B------:R-:W-:Y:S01]  /*23f0*/  @!PT LDS RZ, [RZ] ;  /* 0x00000000fffff984 */ /* 0x000fe20000000800 */
[----:B------:R1:W-:Y:S01]  /*2400*/  @P6 LDGSTS.E.BYPASS.LTC128B.128 [R243+0x5080], [R8.64], !P4 ;  /* 0x0508000008f36fae */ /* 0x0003e2000e101d54 */
[----:B------:R-:W-:Y:S01]  /*2410*/  LOP3.LUT R0, R0, 0x1c0, RZ, 0xc0, !PT ;  /* 0x000001c000007812 */ /* 0x000fe200078ec0ff */
[----:B------:R-:W-:Y:S01]  /*2420*/  IMAD.IADD R10, R11, 0x1, -R10 ;  /* 0x000000010b0a7824 */ /* 0x000fe200078e0a0a */
[C---:B------:R-:W-:Y:S01]  /*2430*/  ISETP.LT.OR P1, PT, R24.reuse, 0x1, P4 ;  /* 0x000000011800780c */ /* 0x040fe20002721670 */
[----:B------:R1:W-:Y:S01]  /*2440*/  @P6 LDGSTS.E.BYPASS.LTC128B.128 [R243+0x6880], [R8.64+0x80], !P3 ;  /* 0x0688008008f36fae */ /* 0x0003e2000d901d54 */
[----:B------:R-:W-:-:S03]  /*2450*/  ISETP.LT.OR P6, PT, R24, 0x1, P3 ;  /* 0x000000011800780c */ /* 0x000fc60001fc1670 */
[----:B------:R4:W-:Y:S04]  /*2460*/  @P5 LDGSTS.E.BYPASS.LTC128B.128 [R243+0x5880], [R6.64], !P4 ;  /* 0x0588000006f35fae */ /* 0x0009e8000e101d54 */
[----:B------:R4:W-:Y:S04]  /*2470*/  @P5 LDGSTS.E.BYPASS.LTC128B.128 [R243+0x7080], [R6.64+0x80], !P3 ;  /* 0x0708008006f35fae */ /* 0x0009e8000d901d54 */
[----:B------:R5:W-:Y:S04]  /*2480*/  @P2 LDGSTS.E.BYPASS.LTC128B.128 [R243+0x6080], [R4.64], !P4 ;  /* 0x0608000004f32fae */ /* 0x000be8000e101d54 */
[----:B------:R5:W-:Y:S04]  /*2490*/  @P2 LDGSTS.E.BYPASS.LTC128B.128 [R243+0x7880], [R4.64+0x80], !P3 ;  /* 0x0788008004f32fae */ /* 0x000be8000d901d54 */
[----:B------:R-:W0:Y:S01]  /*24a0*/  LDGDEPBAR ;  /* 0x00000000000079af */ /* 0x000e220000000000 */
[----:B----4-:R-:W-:-:S02]  /*24b0*/  IMAD.SHL.U32 R6, R23, 0x40, RZ ;  /* 0x0000004017067824 */ /* 0x010fc400078e00ff */
[----:B------:R-:W-:-:S05]  /*24c0*/  IMAD.SHL.U32 R7, R20, 0x8, RZ ;  /* 0x0000000814077824 */ /* 0x000fca00078e00ff */
[----:B------:R-:W-:Y:S01]  /*24d0*/  LOP3.LUT R7, R0, 0x8, R7, 0xf8, !PT ;  /* 0x0000000800077812 */ /* 0x000fe200078ef807 */
[----:B-----5:R-:W-:Y:S01]  /*24e0*/  IMAD.SHL.U32 R5, R26, 0x40, RZ ;  /* 0x000000401a057824 */ /* 0x020fe200078e00ff */
[----:B------:R-:W-:-:S04]  /*24f0*/  DEPBAR.LE SB0, 0x1 ;  /* 0x000080400000791a */ /* 0x000fc80000000000 */
[----:B------:R-:W-:Y:S01]  /*2500*/  LOP3.LUT R4, R6, 0x1c0, RZ, 0xc0, !PT ;  /* 0x000001c006047812 */ /* 0x000fe200078ec0ff */
[----:B------:R-:W-:-:S04]  /*2510*/  DEPBAR.LE SB0, 0x0 ;  /* 0x000080000000791a */ /* 0x000fc80000000000 */
[----:B------:R-:W-:Y:S01]  /*2520*/  IMAD.SHL.U32 R6, R10, 0x8, RZ ;  /* 0x000000080a067824 */ /* 0x000fe200078e00ff */
[----:B------:R-:W-:Y:S02]  /*2530*/  LOP3.LUT R117, R5, 0xfffffe00, RZ, 0xc0, !PT ;  /* 0xfffffe0005757812 */ /* 0x000fe400078ec0ff */
[----:B------:R-:W-:Y:S02]  /*2540*/  SHF.R.U32.HI R0, RZ, 0x3, R0 ;  /* 0x00000003ff007819 */ /* 0x000fe40000011600 */
[----:B------:R-:W-:Y:S02]  /*2550*/  LOP3.LUT R5, R4, 0x8, R6, 0xf8, !PT ;  /* 0x0000000804057812 */ /* 0x000fe400078ef806 */
[----:B------:R-:W-:Y:S02]  /*2560*/  SHF.R.U32.HI R4, RZ, 0x3, R4 ;  /* 0x00000003ff047819 */ /* 0x000fe40000011604 */
[----:B------:R-:W-:Y:S02]  /*2570*/  LOP3.LUT R0, R7, R0, RZ, 0x3c, !PT ;  /* 0x0000000007007212 */ /* 0x000fe400078e3cff */
[----:B------:R-:W-:Y:S01]  /*2580*/  LOP3.LUT R116, R5, R4, RZ, 0x3c, !PT ;  /* 0x0000000405747212 */ /* 0x000fe200078e3cff */
[----:B------:R-:W-:-:S02]  /*2590*/  IMAD R4, R120, 0x400, R117 ;  /* 0x0000040078047824 */ /* 0x000fc400078e0275 */
[----:B------:R-:W-:Y:S02]  /*25a0*/  IMAD R0, R10, 0x200, R0 ;  /* 0x000002000a007824 */ /* 0x000fe400078e0200 */
[----:B------:R-:W-:Y:S02]  /*25b0*/  IMAD.IADD R4, R116, 0x1, R4 ;  /* 0x0000000174047824 */ /* 0x000fe400078e0204 */
[----:B------:R-:W-:Y:S01]  /*25c0*/  IMAD.SHL.U32 R224, R0, 0x2, RZ ;  /* 0x0000000200e07824 */ /* 0x000fe200078e00ff */
[----:B------:R-:W-:Y:S01]  /*25d0*/  BAR.SYNC.DEFER_BLOCKING 0x0 ;  /* 0x0000000000007b1d */ /* 0x000fe20000010000 */
[----:B------:R-:W-:-:S03]  /*25e0*/  IMAD.SHL.U32 R231, R4, 0x2, RZ ;  /* 0x0000000204e77824 */ /* 0x000fc600078e00ff */
[C---:B------:R-:W-:Y:S01]  /*25f0*/  IADD3 R0, R224.reuse, 0x5080, RZ ;  /* 0x00005080e0007810 */ /* 0x040fe20007ffe0ff */
[C-C-:B------:R-:W-:Y:S01]  /*2600*/  IMAD R233, R3.reuse, 0x2, R231.reuse ;  /* 0x0000000203e97824 */ /* 0x140fe200078e02e7 */
[----:B------:R-:W-:Y:S01]  /*2610*/  IADD3 R235, R224, 0x50a0, RZ ;  /* 0x000050a0e0eb7810 */ /* 0x000fe20007ffe0ff */
[----:B------:R-:W-:Y:S01]  /*2620*/  IMAD R232, R2, 0x2, R231 ;  /* 0x0000000202e87824 */ /* 0x000fe200078e02e7 */
[----:B------:R-:W-:Y:S01]  /*2630*/  @P0 IADD3 R235, R0, -0x20, RZ ;  /* 0xffffffe000eb0810 */ /* 0x000fe20007ffe0ff */
[----:B------:R-:W-:Y:S02]  /*2640*/  IMAD R234, R2, 0x2, R233 ;  /* 0x0000000202ea7824 */ /* 0x000fe400078e02e9 */
[----:B------:R-:W-:Y:S01]  /*2650*/  IMAD R236, R3, 0x2, R232 ;  /* 0x0000000203ec7824 */ /* 0x000fe200078e02e8 */
[C---:B------:R-:W-:Y:S02]  /*2660*/  IADD3 R241, R235.reuse, 0x800, RZ ;  /* 0x00000800ebf17810 */ /* 0x040fe40007ffe0ff */
[----:B------:R-:W-:-:S02]  /*2670*/  IADD3 R240, R235, 0x1000, RZ ;  /* 0x00001000ebf07810 */ /* 0x000fc40007ffe0ff */
[C---:B------:R-:W-:Y:S02]  /*2680*/  IADD3 R239, R235.reuse, 0x1800, RZ ;  /* 0x00001800ebef7810 */ /* 0x040fe40007ffe0ff */
[C---:B------:R-:W-:Y:S02]  /*2690*/  IADD3 R238, R235.reuse, 0x2000, RZ ;  /* 0x00002000ebee7810 */ /* 0x040fe40007ffe0ff */
[----:B------:R-:W-:Y:S01]  /*26a0*/  IADD3 R237, R235, 0x2800, RZ ;  /* 0x00002800ebed7810 */ /* 0x000fe20007ffe0ff */
[----:B-1----:R-:W-:Y:S04]  /*26b0*/  LDSM.16.M88.4 R8, [R231+0x8080] ;  /* 0x00808000e708783b */ /* 0x002fe80000000200 */
[----:B------:R-:W-:Y:S04]  /*26c0*/  LDSM.16.M88.4 R4, [R231+0xa080] ;  /* 0x00a08000e704783b */ /* 0x000fe80000000200 */
[----:B--23--:R-:W1:Y:S04]  /*26d0*/  LDSM.16.M88.4 R16, [R224+0x5880] ;  /* 0x00588000e010783b */ /* 0x00ce680000000200 */
[----:B------:R-:W2:Y:S04]  /*26e0*/  LDSM.16.M88.4 R12, [R224+0x5080] ;  /* 0x00508000e00c783b */ /* 0x000ea80000000200 */
[----:B------:R-:W3:Y:S04]  /*26f0*/  LDSM.16.M88.4 R20, [R224+0x6080] ;  /* 0x00608000e014783b */ /* 0x000ee80000000200 */
[----:B------:R-:W-:Y:S04]  /*2700*/  LDSM.16.M88.4 R36, [R235] ;  /* 0x00000000eb24783b */ /* 0x000fe80000000200 */
[----:B------:R-:W-:Y:S04]  /*2710*/  LDSM.16.M88.4 R48, [R235+0x1000] ;  /* 0x00100000eb30783b */ /* 0x000fe80000000200 */
[----:B------:R-:W-:Y:S01]  /*2720*/  LDSM.16.M88.4 R40, [R235+0x800] ;  /* 0x00080000eb28783b */ /* 0x000fe20000000200 */
[-C--:B-1----:R-:W-:Y:S08]  /*2730*/  HMMA.16816.F32.BF16 R64, R8, R16.reuse, RZ ;  /* 0x000000100840723c */ /* 0x082ff000000418ff */
[----:B------:R-:W-:Y:S07]  /*2740*/  HMMA.16816.F32.BF16 R44, R4, R16, RZ ;  /* 0x00000010042c723c */ /* 0x000fee00000418ff */
[----:B------:R-:W-:Y:S01]  /*2750*/  IMAD.U32 R16, RZ, RZ, UR26 ;  /* 0x0000001aff107e24 */ /* 0x000fe2000f8e00ff */
[----:B--2---:R-:W-:Y:S01]  /*2760*/  HMMA.16816.F32.BF16 R68, R8, R12, RZ ;  /* 0x0000000c0844723c */ /* 0x004fe200000418ff */
[----:B------:R-:W-:Y:S01]  /*2770*/  UIADD3 UR26, UR27, UR11, URZ ;  /* 0x0000000b1b1a7290 */ /* 0x000fe2000fffe03f */
[----:B------:R-:W-:-:S02]  /*2780*/  IMAD.U32 R17, RZ, RZ, UR27 ;  /* 0x0000001bff117e24 */ /* 0x000fc4000f8e00ff */
[----:B------:R-:W-:Y:S02]  /*2790*/  UMOV UR11, 0x5 ;  /* 0x00000005000b7882 */ /* 0x000fe40000000000 */
[----:B------:R-:W-:Y:S02]  /*27a0*/  UIMAD UR26, UR26, 0x30, URZ ;  /* 0x000000301a1a78a4 */ /* 0x000fe4000f8e023f */
[----:B------:R-:W-:Y:S01]  /*27b0*/  HMMA.16816.F32.BF16 R32, R4, R12, RZ ;  /* 0x0000000c0420723c */ /* 0x000fe200000418ff */
[----:B------:R-:W-:-:S07]  /*27c0*/  USHF.L.U64.HI UR11, UR6, UR11, UR7 ;  /* 0x0000000b060b7299 */ /* 0x000fce0008010207 */
[-C--:B------:R-:W-:Y:S08]  /*27d0*/  HMMA.16816.F32.BF16 R56, R4, R14.reuse, RZ ;  /* 0x0000000e0438723c */ /* 0x080ff000000418ff */
[----:B------:R-:W-:Y:S01]  /*27e0*/  HMMA.16816.F32.BF16 R88, R8, R14, RZ ;  /* 0x0000000e0858723c */ /* 0x000fe200000418ff */
[----:B------:R-:W1:Y:S07]  /*27f0*/  LDSM.16.M88.4 R12, [R233+0xa080] ;  /* 0x00a08000e90c783b */ /* 0x000e6e0000000200 */
[C---:B------:R-:W-:Y:S08]  /*2800*/  HMMA.16816.F32.BF16 R52, R4.reuse, R18, RZ ;  /* 0x000000120434723c */ /* 0x040ff000000418ff */
[C---:B---3--:R-:W-:Y:S08]  /*2810*/  HMMA.16816.F32.BF16 R28, R4.reuse, R20, RZ ;  /* 0x00000014041c723c */ /* 0x048ff000000418ff */
[----:B------:R-:W-:Y:S07]  /*2820*/  HMMA.16816.F32.BF16 R60, R4, R22, RZ ;  /* 0x00000016043c723c */ /* 0x000fee00000418ff */
[----:B------:R-:W-:Y:S01]  /*2830*/  IMAD.WIDE.U32 R6, R16, 0x30, R72 ;  /* 0x0000003010067825 */ /* 0x000fe200078e0048 */
[----:B------:R-:W-:Y:S01]  /*2840*/  HMMA.16816.F32.BF16 R92, R8, R18, RZ ;  /* 0x00000012085c723c */ /* 0x000fe200000418ff */
[----:B------:R-:W2:Y:S03]  /*2850*/  LDSM.16.M88.4 R16, [R233+0x8080] ;  /* 0x00808000e910783b */ /* 0x000ea60000000200 */
[----:B------:R-:W-:-:S02]  /*2860*/  LEA R4, P0, R6, c[0x0][0x1f8], 0x1 ;  /* 0x00007e0006047a11 */ /* 0x000fc400078008ff */
[----:B------:R-:W-:Y:S02]  /*2870*/  IADD3 R0, R7, UR26, RZ ;  /* 0x0000001a07007c10 */ /* 0x000fe4000fffe0ff */
[C---:B------:R-:W-:Y:S02]  /*2880*/  HMMA.16816.F32.BF16 R80, R8.reuse, R20, RZ ;  /* 0x000000140850723c */ /* 0x040fe400000418ff */
[----:B------:R-:W-:Y:S01]  /*2890*/  LEA.HI.X R5, R6, c[0x0][0x1fc], R0, 0x1, P0 ;  /* 0x00007f0006057a11 */ /* 0x000fe200000f0c00 */
[----:B------:R-:W-:Y:S01]  /*28a0*/  IMAD.U32 R0, RZ, RZ, UR12 ;  /* 0x0000000cff007e24 */ /* 0x000fe2000f8e00ff */
[----:B------:R-:W-:Y:S02]  /*28b0*/  IADD3 R6, P2, R4, UR12, RZ ;  /* 0x0000000c04067c10 */ /* 0x000fe4000ff5e0ff */
[----:B------:R-:W-:Y:S01]  /*28c0*/  ISETP.LT.OR P0, PT, R24, 0x11, P4 ;  /* 0x000000111800780c */ /* 0x000fe20002701670 */
[----:B------:R-:W-:Y:S01]  /*28d0*/  @!PT LDS RZ, [RZ] ;  /* 0x00000000fffff984 */ /* 0x000fe20000000800 */
[----:B------:R-:W-:Y:S01]  /*28e0*/  @!PT LDS RZ, [RZ] ;  /* 0x00000000fffff984 */ /* 0x000fe20000000800 */
[----:B------:R-:W-:Y:S01]  /*28f0*/  @!PT LDS RZ, [RZ] ;  /* 0x00000000fffff984 */ /* 0x000fe20000000800 */
[----:B------:R3:W-:Y:S01]  /*2900*/  LDGSTS.E.BYPASS.LTC128B.128 [R243+0x2080], [R4.64], !P1 ;  /* 0x0208000004f37fae */ /* 0x0007e2000c901d54 */
[----:B------:R-:W-:Y:S01]  /*2910*/  HMMA.16816.F32.BF16 R20, R8, R22, RZ ;  /* 0x000000160814723c */ /* 0x000fe200000418ff */
[----:B------:R-:W-:-:S02]  /*2920*/  IADD3.X R7, R5, UR11, RZ, P2, !PT ;  /* 0x0000000b05077c10 */ /* 0x000fc400097fe4ff */
[----:B------:R3:W-:Y:S01]  /*2930*/  LDGSTS.E.BYPASS.LTC128B.128 [R243+0x3880], [R4.64+0x80], !P6 ;  /* 0x0388008004f37fae */ /* 0x0007e2000f101d54 */
[----:B------:R-:W-:Y:S02]  /*2940*/  ISETP.LT.OR P6, PT, R24, 0x11, P3 ;  /* 0x000000111800780c */ /* 0x000fe40001fc1670 */
[----:B------:R-:W-:Y:S02]  /*2950*/  LOP3.LUT P1, RZ, R25, 0x4, RZ, 0xc0, !PT ;  /* 0x0000000419ff7812 */ /* 0x000fe4000782c0ff */
[----:B------:R-:W-:Y:S01]  /*2960*/  IADD3 R8, P5, P2, R0, 0x80, R4 ;  /* 0x0000008000087810 */ /* 0x000fe20007abe004 */
[----:B------:R-:W-:Y:S01]  /*2970*/  IMAD.MOV.U32 R0, RZ, RZ, 0x40 ;  /* 0x00000040ff007424 */ /* 0x000fe200078e00ff */
[----:B-1----:R-:W-:Y:S01]  /*2980*/  HMMA.16816.F32.BF16 R104, R12, R36, R32 ;  /* 0x000000240c68723c */ /* 0x002fe20000041820 */
[----:B------:R1:W-:Y:S01]  /*2990*/  LDGSTS.E.BYPASS.LTC128B.128 [R243+0x2880], [R6.64], !P0 ;  /* 0x0288000006f37fae */ /* 0x0003e2000c101d54 */
[----:B------:R-:W-:Y:S02]  /*29a0*/  IADD3.X R9, RZ, UR11, R5, P5, P2 ;  /* 0x0000000bff097c10 */ /* 0x000fe4000afe4405 */
[----:B------:R-:W-:-:S02]  /*29b0*/  ISETP.LT.OR P5, PT, R24, 0x21, P4 ;  /* 0x000000211800780c */ /* 0x000fc400027a1670 */
[----:B------:R-:W-:Y:S01]  /*29c0*/  ISETP.LT.OR P2, PT, R24, 0x21, P3 ;  /* 0x000000211800780c */ /* 0x000fe20001f41670 */
[----:B------:R4:W-:Y:S01]  /*29d0*/  LDGSTS.E.BYPASS.LTC128B.128 [R243+0x4080], [R8.64], !P6 ;  /* 0x0408000008f37fae */ /* 0x0009e2000f101d54 */
[----:B------:R-:W-:Y:S01]  /*29e0*/  SEL R0, R0, 0xffffffc0, !P1 ;  /* 0xffffffc000007807 */ /* 0x000fe20004800000 */
[C---:B------:R-:W-:Y:S04]  /*29f0*/  HMMA.16816.F32.BF16 R96, R12.reuse, R48, R28 ;  /* 0x000000300c60723c */ /* 0x040fe8000004181c */
[----:B------:R-:W-:Y:S02]  /*2a00*/  IMAD.IADD R230, R224, 0x1, R0 ;  /* 0x00000001e0e67824 */ /* 0x000fe400078e0200 */
[----:B------:R-:W-:Y:S01]  /*2a10*/  IMAD.IADD R229, R0, 0x1, R235 ;  /* 0x0000000100e57824 */ /* 0x000fe200078e02eb */
[----:B------:R-:W-:Y:S01]  /*2a20*/  LOP3.LUT R0, R116, R117, RZ, 0xfc, !PT ;  /* 0x0000007574007212 */ /* 0x000fe200078efcff */
[----:B------:R-:W-:Y:S01]  /*2a30*/  HMMA.16816.F32.BF16 R100, R12, R40, R44 ;  /* 0x000000280c64723c */ /* 0x000fe2000004182c */
[----:B---3--:R-:W-:-:S04]  /*2a40*/  IADD3 R4, P0, R6, UR12, RZ ;  /* 0x0000000c06047c10 */ /* 0x008fc8000ff1e0ff */
[----:B------:R-:W-:-:S03]  /*2a50*/  IADD3.X R5, R7, UR11, RZ, P0, !PT ;  /* 0x0000000b07057c10 */ /* 0x000fc600087fe4ff */
[C---:B------:R-:W-:Y:S01]  /*2a60*/  HMMA.16816.F32.BF16 R84, R12.reuse, R38, R56 ;  /* 0x000000260c54723c */ /* 0x040fe20000041838 */
[----:B------:R-:W-:Y:S01]  /*2a70*/  PLOP3.LUT P0, PT, PT, PT, UP0, 0x80, 0x0 ;  /* 0x000000000000781c */ /* 0x000fe20003f0f008 */
[----:B------:R1:W-:Y:S04]  /*2a80*/  LDGSTS.E.BYPASS.LTC128B.128 [R243+0x3080], [R4.64], !P5 ;  /* 0x0308000004f37fae */ /* 0x0003e8000e901d54 */
[----:B------:R1:W-:Y:S02]  /*2a90*/  LDGSTS.E.BYPASS.LTC128B.128 [R243+0x4880], [R4.64+0x80], !P2 ;  /* 0x0488008004f37fae */ /* 0x0003e4000d101d54 */
[C---:B------:R-:W-:Y:S02]  /*2aa0*/  HMMA.16816.F32.BF16 R76, R12.reuse, R42, R52 ;  /* 0x0000002a0c4c723c */ /* 0x040fe40000041834 */
[----:B----4-:R-:W-:Y:S04]  /*2ab0*/  LDSM.16.M88.4 R8, [R232+0xa080] ;  /* 0x00a08000e808783b */ /* 0x010fe80000000200 */
[----:B------:R-:W3:Y:S02]  /*2ac0*/  LDSM.16.M88.4 R24, [R230+0x5880] ;  /* 0x00588000e618783b */ /* 0x000ee40000000200 */
[----:B------:R-:W-:Y:S02]  /*2ad0*/  HMMA.16816.F32.BF16 R72, R12, R50, R60 ;  /* 0x000000320c48723c */ /* 0x000fe4000004183c */
[----:B------:R-:W4:Y:S04]  /*2ae0*/  LDSM.16.M88.4 R28, [R230+0x5080] ;  /* 0x00508000e61c783b */ /* 0x000f280000000200 */
[----:B------:R-:W5:Y:S02]  /*2af0*/  LDSM.16.M88.4 R32, [R230+0x6080] ;  /* 0x00608000e620783b */ /* 0x000f640000000200 */
[C---:B--2---:R-:W-:Y:S02]  /*2b00*/  HMMA.16816.F32.BF16 R68, R16.reuse, R36, R68 ;  /* 0x000000241044723c */ /* 0x044fe40000041844 */
[----:B------:R-:W2:Y:S04]  /*2b10*/  LDSM.16.M88.4 R12, [R232+0x8080] ;  /* 0x00808000e80c783b */ /* 0x000ea80000000200 */
[----:B------:R-:W-:Y:S02]  /*2b20*/  LDSM.16.M88.4 R60, [R229+0x800] ;  /* 0x00080000e53c783b */ /* 0x000fe40000000200 */
[C---:B------:R-:W-:Y:S02]  /*2b30*/  HMMA.16816.F32.BF16 R64, R16.reuse, R40, R64 ;  /* 0x000000281040723c */ /* 0x040fe40000041840 */
[----:B-1----:R-:W-:Y:S04]  /*2b40*/  LDSM.16.M88.4 R4, [R234+0xa080] ;  /* 0x00a08000ea04783b */ /* 0x002fe80000000200 */
[----:B------:R-:W-:Y:S02]  /*2b50*/  LDSM.16.M88.4 R56, [R229+0x1000] ;  /* 0x00100000e538783b */ /* 0x000fe40000000200 */
[C---:B------:R-:W-:Y:S02]  /*2b60*/  HMMA.16816.F32.BF16 R52, R16.reuse, R48, R80 ;  /* 0x000000301034723c */ /* 0x040fe40000041850 */
[----:B------:R-:W0:Y:S06]  /*2b70*/  LDGDEPBAR ;  /* 0x00000000000079af */ /* 0x000e2c0000000000 */
[C---:B------:R-:W-:Y:S01]  /*2b80*/  HMMA.16816.F32.BF16 R44, R16.reuse, R38, R88 ;  /* 0x00000026102c723c */ /* 0x040fe20000041858 */
[----:B------:R-:W1:Y:S07]  /*2b90*/  LDSM.16.M88.4 R36, [R229] ;  /* 0x00000000e524783b */ /* 0x000e6e0000000200 */
[C---:B------:R-:W-:Y:S08]  /*2ba0*/  HMMA.16816.F32.BF16 R40, R16.reuse, R42, R92 ;  /* 0x0000002a1028723c */ /* 0x040ff0000004185c */
[----:B------:R-:W-:Y:S01]  /*2bb0*/  HMMA.16816.F32.BF16 R48, R16, R50, R20 ;  /* 0x000000321030723c */ /* 0x000fe20000041814 */
[----:B------:R-:W1:Y:S04]  /*2bc0*/  LDSM.16.M88.4 R20, [R234+0x8080] ;  /* 0x00808000ea14783b */ /* 0x000e680000000200 */
[----:B------:R-:W-:Y:S03]  /*2bd0*/  LDSM.16.M88.4 R16, [R231+0xe080] ;  /* 0x00e08000e710783b */ /* 0x000fe60000000200 */
[C---:B---3--:R-:W-:Y:S08]  /*2be0*/  HMMA.16816.F32.BF16 R88, R8.reuse, R26, R76 ;  /* 0x0000001a0858723c */ /* 0x048ff0000004184c */
[C---:B----4-:R-:W-:Y:S08]  /*2bf0*/  HMMA.16816.F32.BF16 R80, R8.reuse, R28, R104 ;  /* 0x0000001c0850723c */ /* 0x050ff00000041868 */
[C---:B------:R-:W-:Y:S08]  /*2c00*/  HMMA.16816.F32.BF16 R92, R8.reuse, R24, R100 ;  /* 0x00000018085c723c */ /* 0x040ff00000041864 */
[C---:B-----5:R-:W-:Y:S08]  /*2c10*/  HMMA.16816.F32.BF16 R96, R8.reuse, R32, R96 ;  /* 0x000000200860723c */ /* 0x060ff00000041860 */
[C---:B------:R-:W-:Y:S08]  /*2c20*/  HMMA.16816.F32.BF16 R84, R8.reuse, R30, R84 ;  /* 0x0000001e0854723c */ /* 0x040ff00000041854 */
[----:B------:R-:W-:Y:S08]  /*2c30*/  HMMA.16816.F32.BF16 R76, R8, R34, R72 ;  /* 0x00000022084c723c */ /* 0x000ff00000041848 */
[C---:B--2---:R-:W-:Y:S08]  /*2c40*/  HMMA.16816.F32.BF16 R8, R12.reuse, R28, R68 ;  /* 0x0000001c0c08723c */ /* 0x044ff00000041844 */
[C---:B------:R-:W-:Y:S01]  /*2c50*/  HMMA.16816.F32.BF16 R68, R12.reuse, R30, R44 ;  /* 0x0000001e0c44723c */ /* 0x040fe2000004182c */
[----:B------:R-:W2:Y:S07]  /*2c60*/  LDSM.16.M88.4 R28, [R224+0x6880] ;  /* 0x00688000e01c783b */ /* 0x000eae0000000200 */
[C---:B------:R-:W-:Y:S08]  /*2c70*/  HMMA.16816.F32.BF16 R104, R12.reuse, R24, R64 ;  /* 0x000000180c68723c */ /* 0x040ff00000041840 */
[C---:B------:R-:W-:Y:S01]  /*2c80*/  HMMA.16816.F32.BF16 R112, R12.reuse, R26, R40 ;  /* 0x0000001a0c70723c */ /* 0x040fe20000041828 */
[----:B------:R-:W3:Y:S07]  /*2c90*/  LDSM.16.M88.4 R24, [R224+0x7080] ;  /* 0x00708000e018783b */ /* 0x000eee0000000200 */
[C---:B------:R-:W-:Y:S01]  /*2ca0*/  HMMA.16816.F32.BF16 R108, R12.reuse, R32, R52 ;  /* 0x000000200c6c723c */ /* 0x040fe20000041834 */
[----:B------:R-:W-:Y:S07]  /*2cb0*/  LDSM.16.M88.4 R52, [R235+0x1800] ;  /* 0x00180000eb34783b */ /* 0x000fee0000000200 */
[----:B------:R-:W-:Y:S01]  /*2cc0*/  HMMA.16816.F32.BF16 R44, R12, R34, R48 ;  /* 0x000000220c2c723c */ /* 0x000fe20000041830 */
[----:B------:R-:W4:Y:S04]  /*2cd0*/  LDSM.16.M88.4 R12, [R224+0x7880] ;  /* 0x00788000e00c783b */ /* 0x000f280000000200 */
[----:B------:R-:W-:Y:S03]  /*2ce0*/  LDSM.16.M88.4 R48, [R235+0x2000] ;  /* 0x00200000eb30783b */ /* 0x000fe60000000200 */
[C---:B-1----:R-:W-:Y:S08]  /*2cf0*/  HMMA.16816.F32.BF16 R40, R4.reuse, R36, R80 ;  /* 0x000000240428723c */ /* 0x042ff00000041850 */
[C---:B------:R-:W-:Y:S08]  /*2d00*/  HMMA.16816.F32.BF16 R64, R4.reuse, R60, R92 ;  /* 0x0000003c0440723c */ /* 0x040ff0000004185c */
[----:B------:R-:W-:Y:S08]  /*2d10*/  HMMA.16816.F32.BF16 R32, R4, R38, R84 ;  /* 0x000000260420723c */ /* 0x000ff00000041854 */
[----:B------:R-:W-:Y:S01]  /*2d20*/  HMMA.16816.F32.BF16 R92, R20, R36, R8 ;  /* 0x00000024145c723c */ /* 0x000fe20000041808 */
[----:B------:R-:W1:Y:S07]  /*2d30*/  LDSM.16.M88.4 R8, [R231+0xc080] ;  /* 0x00c08000e708783b */ /* 0x000e6e0000000200 */
[C---:B------:R-:W-:Y:S08]  /*2d40*/  HMMA.16816.F32.BF16 R72, R4.reuse, R62, R88 ;  /* 0x0000003e0448723c */ /* 0x040ff00000041858 */
[C---:B------:R-:W-:Y:S08]  /*2d50*/  HMMA.16816.F32.BF16 R100, R4.reuse, R56, R96 ;  /* 0x000000380464723c */ /* 0x040ff00000041860 */
[----:B------:R-:W-:Y:S01]  /*2d60*/  HMMA.16816.F32.BF16 R96, R4, R58, R76 ;  /* 0x0000003a0460723c */ /* 0x000fe2000004184c */
[----:B------:R-:W5:Y:S07]  /*2d70*/  LDSM.16.M88.4 R4, [R233+0xe080] ;  /* 0x00e08000e904783b */ /* 0x000f6e0000000200 */
[C---:B------:R-:W-:Y:S01]  /*2d80*/  HMMA.16816.F32.BF16 R84, R20.reuse, R38, R68 ;  /* 0x000000261454723c */ /* 0x040fe20000041844 */
[----:B------:R-:W1:Y:S07]  /*2d90*/  LDSM.16.M88.4 R68, [R235+0x2800] ;  /* 0x00280000eb44783b */ /* 0x000e6e0000000200 */
[C---:B------:R-:W-:Y:S08]  /*2da0*/  HMMA.16816.F32.BF16 R88, R20.reuse, R60, R104 ;  /* 0x0000003c1458723c */ /* 0x040ff00000041868 */
[C---:B------:R-:W-:Y:S08]  /*2db0*/  HMMA.16816.F32.BF16 R104, R20.reuse, R62, R112 ;  /* 0x0000003e1468723c */ /* 0x040ff00000041870 */
[C---:B------:R-:W-:Y:S08]  /*2dc0*/  HMMA.16816.F32.BF16 R108, R20.reuse, R56, R108 ;  /* 0x00000038146c723c */ /* 0x040ff0000004186c */
[----:B------:R-:W-:Y:S01]  /*2dd0*/  HMMA.16816.F32.BF16 R80, R20, R58, R44 ;  /* 0x0000003a1450723c */ /* 0x000fe2000004182c */
[----:B------:R-:W1:Y:S07]  /*2de0*/  LDSM.16.M88.4 R20, [R233+0xc080] ;  /* 0x00c08000e914783b */ /* 0x000e6e0000000200 */
[C---:B--2---:R-:W-:Y:S08]  /*2df0*/  HMMA.16816.F32.BF16 R76, R16.reuse, R28, R40 ;  /* 0x0000001c104c723c */ /* 0x044ff00000041828 */
[C---:B------:R-:W-:Y:S08]  /*2e00*/  HMMA.16816.F32.BF16 R44, R16.reuse, R30, R32 ;  /* 0x0000001e102c723c */ /* 0x040ff00000041820 */
[C---:B---3--:R-:W-:Y:S08]  /*2e10*/  HMMA.16816.F32.BF16 R40, R16.reuse, R24, R64 ;  /* 0x000000181028723c */ /* 0x048ff00000041840 */
[C---:B------:R-:W-:Y:S08]  /*2e20*/  HMMA.16816.F32.BF16 R36, R16.reuse, R26, R72 ;  /* 0x0000001a1024723c */ /* 0x040ff00000041848 */
[----:B----4-:R-:W-:Y:S08]  /*2e30*/  HMMA.16816.F32.BF16 R32, R16, R12, R100 ;  /* 0x0000000c1020723c */ /* 0x010ff00000041864 */
[C---:B-1----:R-:W-:Y:S08]  /*2e40*/  HMMA.16816.F32.BF16 R72, R8.reuse, R28, R92 ;  /* 0x0000001c0848723c */ /* 0x042ff0000004185c */
        /* <DEDUP_REMOVED lines=9> */
[C---:B-----5:R-:W-:Y:S01]  /*2ee0*/  HMMA.16816.F32.BF16 R108, R4.reuse, R48, R40 ;  /* 0x00000030046c723c */ /* 0x060fe20000041828 */
[----:B------:R-:W1:Y:S07]  /*2ef0*/  LDSM.16.M88.4 R40, [R230+0x6880] ;  /* 0x00688000e628783b */ /* 0x000e6e0000000200 */
[C---:B------:R-:W-:Y:S01]  /*2f00*/  HMMA.16816.F32.BF16 R104, R4.reuse, R50, R36 ;  /* 0x000000320468723c */ /* 0x040fe20000041824 */
[----:B------:R-:W2:Y:S07]  /*2f10*/  LDSM.16.M88.4 R36, [R230+0x7080] ;  /* 0x00708000e624783b */ /* 0x000eae0000000200 */
[C---:B------:R-:W-:Y:S01]  /*2f20*/  HMMA.16816.F32.BF16 R100, R4.reuse, R68, R32 ;  /* 0x000000440464723c */ /* 0x040fe20000041820 */
        /* <DEDUP_REMOVED lines=9> */
[----:B------:R-:W-:Y:S07]  /*2fc0*/  LDSM.16.M88.4 R28, [R229+0x1800] ;  /* 0x00180000e51c783b */ /* 0x000fee0000000200 */
[C---:B------:R-:W-:Y:S01]  /*2fd0*/  HMMA.16816.F32.BF16 R60, R20.reuse, R68, R24 ;  /* 0x00000044143c723c */ /* 0x040fe20000041818 */
[----:B------:R-:W-:Y:S07]  /*2fe0*/  LDSM.16.M88.4 R24, [R229+0x2000] ;  /* 0x00200000e518783b */ /* 0x000fee0000000200 */
[----:B------:R-:W-:Y:S01]  /*2ff0*/  HMMA.16816.F32.BF16 R56, R20, R70, R80 ;  /* 0x000000461438723c */ /* 0x000fe20000041850 */
[----:B------:R-:W4:Y:S01]  /*3000*/  LDSM.16.M88.4 R20, [R229+0x2800] ;  /* 0x00280000e514783b */ /* 0x000f220000000200 */
        /* <DEDUP_REMOVED lines=14> */
[C---:B------:R-:W-:Y:S08]  /*30f0*/  HMMA.16816.F32.BF16 R80, R4.reuse, R28, R80 ;  /* 0x0000001c0450723c */ /* 0x040ff00000041850 */
[----:B------:R-:W-:Y:S08]  /*3100*/  HMMA.16816.F32.BF16 R76, R4, R30, R76 ;  /* 0x0000001e044c723c */ /* 0x000ff0000004184c */
[C---:B------:R-:W-:Y:S08]  /*3110*/  HMMA.16816.F32.BF16 R52, R8.reuse, R28, R48 ;  /* 0x0000001c0834723c */ /* 0x040ff00000041830 */
[----:B------:R-:W-:Y:S08]  /*3120*/  HMMA.16816.F32.BF16 R44, R8, R30, R44 ;  /* 0x0000001e082c723c */ /* 0x000ff0000004182c */
        /* <DEDUP_REMOVED lines=12> */
[----:B------:R-:W-:Y:S01]  /*31f0*/  IMAD.WIDE.U32 R8, R118, UR7, R124 ;  /* 0x0000000776087c25 */ /* 0x000fe2000f8e007c */
[----:B------:R-:W-:Y:S02]  /*3200*/  USHF.L.U32 UR7, UR4, 0x5, URZ ;  /* 0x0000000504077899 */ /* 0x000fe4000800063f */
[----:B------:R-:W-:Y:S02]  /*3210*/  UIMAD UR6, UR6, UR28, UR25 ;  /* 0x0000001c060672a4 */ /* 0x000fe4000f8e0219 */
[----:B------:R-:W-:Y:S01]  /*3220*/  LEA R4, P0, R8, c[0x0][0x1c8], 0x1 ;  /* 0x0000720008047a11 */ /* 0x000fe200078008ff */
[----:B------:R-:W-:Y:S01]  /*3230*/  USHF.L.U64.HI UR4, UR4, 0x5, UR5 ;  /* 0x0000000504047899 */ /* 0x000fe20008010205 */
[----:B------:R-:W-:-:S02]  /*3240*/  IMAD.U32 R7, RZ, RZ, UR7 ;  /* 0x00000007ff077e24 */ /* 0x000fc4000f8e00ff */
[----:B------:R-:W-:Y:S02]  /*3250*/  IADD3 R5, R9, UR6, RZ ;  /* 0x0000000609057c10 */ /* 0x000fe4000fffe0ff */
[----:B------:R-:W-:Y:S02]  /*3260*/  IADD3 R6, P5, R4, UR7, RZ ;  /* 0x0000000704067c10 */ /* 0x000fe4000ffbe0ff */
[----:B------:R-:W-:Y:S02]  /*3270*/  LEA.HI.X R5, R8, c[0x0][0x1cc], R5, 0x1, P0 ;  /* 0x0000730008057a11 */ /* 0x000fe400000f0c05 */
[----:B------:R-:W-:Y:S02]  /*3280*/  IADD3 R10, P2, P1, R7, 0x80, R4 ;  /* 0x00000080070a7810 */ /* 0x000fe4000795e004 */
[----:B------:R-:W-:Y:S01]  /*3290*/  IADD3 R8, P0, R6, UR7, RZ ;  /* 0x0000000706087c10 */ /* 0x000fe2000ff1e0ff */
[----:B------:R-:W-:Y:S01]  /*32a0*/  @!PT LDS RZ, [RZ] ;  /* 0x00000000fffff984 */ /* 0x000fe20000000800 */
[----:B------:R-:W-:Y:S01]  /*32b0*/  @!PT LDS RZ, [RZ] ;  /* 0x00000000fffff984 */ /* 0x000fe20000000800 */
[----:B------:R-:W-:Y:S01]  /*32c0*/  @!PT LDS RZ, [RZ] ;  /* 0x00000000fffff984 */ /* 0x000fe20000000800 */
[----:B------:R1:W-:Y:S01]  /*32d0*/  LDGSTS.E.BYPASS.LTC128B.128 [R243+0x5080], [R4.64], !P4 ;  /* 0x0508000004f37fae */ /* 0x0003e2000e101d54 */
[----:B------:R-:W-:-:S02]  /*32e0*/  IADD3.X R7, R5, UR4, RZ, P5, !PT ;  /* 0x0000000405077c10 */ /* 0x000fc4000affe4ff */
[----:B------:R-:W-:Y:S01]  /*32f0*/  IADD3.X R11, RZ, UR4, R5, P2, P1 ;  /* 0x00000004ff0b7c10 */ /* 0x000fe200097e2405 */
[----:B------:R1:W-:Y:S01]  /*3300*/  LDGSTS.E.BYPASS.LTC128B.128 [R243+0x6880], [R4.64+0x80], !P3 ;  /* 0x0688008004f37fae */ /* 0x0003e2000d901d54 */
[----:B------:R-:W-:-:S03]  /*3310*/  IADD3.X R9, R7, UR4, RZ, P0, !PT ;  /* 0x0000000407097c10 */ /* 0x000fc600087fe4ff */
[----:B------:R1:W-:Y:S04]  /*3320*/  LDGSTS.E.BYPASS.LTC128B.128 [R243+0x5880], [R6.64], !P4 ;  /* 0x0588000006f37fae */ /* 0x0003e8000e101d54 */
[----:B------:R1:W-:Y:S04]  /*3330*/  LDGSTS.E.BYPASS.LTC128B.128 [R243+0x7080], [R10.64], !P3 ;  /* 0x070800000af37fae */ /* 0x0003e8000d901d54 */
[----:B------:R1:W-:Y:S04]  /*3340*/  LDGSTS.E.BYPASS.LTC128B.128 [R243+0x6080], [R8.64], !P4 ;  /* 0x0608000008f37fae */ /* 0x0003e8000e101d54 */
[----:B------:R1:W-:Y:S02]  /*3350*/  LDGSTS.E.BYPASS.LTC128B.128 [R243+0x7880], [R8.64+0x80], !P3 ;  /* 0x0788008008f37fae */ /* 0x0003e4000d901d54 */
.L_x_1006:
[----:B-1----:R-:W-:Y:S01]  /*3360*/  FMUL.FTZ R4, R53, c[0x0][0x320] ;  /* 0x0000c80035047a20 */ /* 0x002fe20000410000 */
[----:B------:R-:W-:Y:S01]  /*3370*/  SHF.R.S32.HI R7, RZ, 0x1f, R120 ;  /* 0x0000001fff077819 */ /* 0x000fe20000011478 */
[----:B------:R-:W-:Y:S01]  /*3380*/  FMUL.FTZ R5, R40, c[0x0][0x320] ;  /* 0x0000c80028057a20 */ /* 0x000fe20000410000 */
[----:B------:R-:W-:Y:S01]  /*3390*/  LEA.HI R6, R122, R123, RZ, 0x2 ;  /* 0x0000007b7a067211 */ /* 0x000fe200078f10ff */
[----:B------:R1:W2:Y:S01]  /*33a0*/  MUFU.TANH R49, R4 ;  /* 0x0000000400317308 */ /* 0x0002a20000002400 */
[----:B------:R-:W-:Y:S01]  /*33b0*/  UISETP.NE.AND UP1, UPT, UR17, URZ, UPT ;  /* 0x0000003f1100728c */ /* 0x000fe2000bf25270 */
[----:B------:R-:W-:Y:S01]  /*33c0*/  FMUL.FTZ R10, R36, c[0x0][0x320] ;  /* 0x0000c800240a7a20 */ /* 0x000fe20000410000 */
[----:B------:R-:W-:Y:S01]  /*33d0*/  LOP3.LUT R6, R6, 0xfffffffc, RZ, 0xc0, !PT ;  /* 0xfffffffc06067812 */ /* 0x000fe200078ec0ff */
[----:B------:R-:W-:Y:S01]  /*33e0*/  UIADD3 UR4, UR9, 0x1, UR24 ;  /* 0x0000000109047890 */ /* 0x000fe2000fffe018 */
[----:B------:R-:W0:Y:S01]  /*33f0*/  LDGDEPBAR ;  /* 0x00000000000079af */ /* 0x000e220000000000 */
[----:B------:R-:W-:Y:S01]  /*3400*/  UISETP.NE.AND UP0, UPT, UR16, URZ, UPT ;  /* 0x0000003f1000728c */ /* 0x000fe2000bf05270 */
[----:B------:R-:W-:Y:S01]  /*3410*/  PLOP3.LUT P1, PT, PT, PT, UP1, 0x80, 0x0 ;  /* 0x000000000000781c */ /* 0x000fe20003f2f018 */
[----:B------:R3:W4:Y:S01]  /*3420*/  MUFU.TANH R40, R5 ;  /* 0x0000000500287308 */ /* 0x0007220000002400 */
[----:B------:R-:W-:Y:S01]  /*3430*/  IMAD.IADD R6, R123, 0x1, -R6 ;  /* 0x000000017b067824 */ /* 0x000fe200078e0a06 */
[----:B------:R-:W-:Y:S01]  /*3440*/  PLOP3.LUT P0, PT, PT, PT, UP1, 0x80, 0x0 ;  /* 0x000000000000781c */ /* 0x000fe20003f0f018 */
[----:B------:R-:W-:-:S02]  /*3450*/  ULDC UR14, c[0x0][0x324] ;  /* 0x0000c900000e7ab9 */ /* 0x000fc40000000800 */
[----:B------:R-:W-:Y:S01]  /*3460*/  ULOP3.LUT UR14, URZ, UR14, URZ, 0x33, !UPT ;  /* 0x0000000e3f0e7292 */ /* 0x000fe2000f8e333f */
[----:B-1----:R-:W-:Y:S02]  /*3470*/  FMUL.FTZ R4, R44, c[0x0][0x320] ;  /* 0x0000c8002c047a20 */ /* 0x002fe40000410000 */
        /* <DEDUP_REMOVED lines=20> */
[----:B------:R-:W-:Y:S01]  /*35c0*/  LOP3.LUT R5, R7, 0xffffffc0, RZ, 0xc0, !PT ;  /* 0xffffffc007057812 */ /* 0x000fe200078ec0ff */
[----:B------:R-:W-:Y:S02]  /*35d0*/  FMUL.FTZ R7, R29, c[0x0][0x320] ;  /* 0x0000c8001d077a20 */ /* 0x000fe40000410000 */
[----:B------:R-:W-:Y:S02]  /*35e0*/  IMAD.IADD R6, R6, 0x1, -R8 ;  /* 0x0000000106067824 */ /* 0x000fe400078e0a08 */
[----:B------:R-:W-:Y:S01]  /*35f0*/  IMAD.IADD R5, R5, 0x1, R11 ;  /* 0x0000000105057824 */ /* 0x000fe200078e020b */
[----:B------:R-:W3:Y:S03]  /*3600*/  MUFU.TANH R10, R7 ;  /* 0x00000007000a7308 */ /* 0x000ee60000002400 */
[----:B------:R-:W-:-:S02]  /*3610*/  IMAD R12, R6, 0x8, R5 ;  /* 0x00000008060c7824 */ /* 0x000fc400078e0205 */
[----:B------:R-:W-:Y:S02]  /*3620*/  FMUL.FTZ R5, R32, c[0x0][0x320] ;  /* 0x0000c80020057a20 */ /* 0x000fe40000410000 */
[----:B------:R-:W-:Y:S01]  /*3630*/  @P1 IMAD.HI.U32 R6, R12, c[0x0][0x2c8], RZ ;  /* 0x0000b2000c061a27 */ /* 0x000fe200078e00ff */
[----:B------:R5:W-:Y:S01]  /*3640*/  STL [R1+0x28], R12 ;  /* 0x0000280c01007387 */ /* 0x000be20000100800 */
[----:B------:R1:W1:Y:S02]  /*3650*/  MUFU.TANH R25, R5 ;  /* 0x0000000500197308 */ /* 0x0002640000002400 */
[----:B-1----:R-:W-:-:S06]  /*3660*/  FMUL.FTZ R5, R33, c[0x0][0x320] ;  /* 0x0000c80021057a20 */ /* 0x002fcc0000410000 */
[----:B------:R1:W1:Y:S01]  /*3670*/  MUFU.TANH R24, R5 ;  /* 0x0000000500187308 */ /* 0x0002620000002400 */
[----:B-----5:R-:W-:Y:S02]  /*3680*/  @P0 SHF.R.U32.HI R12, RZ, c[0x0][0x2cc], R6 ;  /* 0x0000b300ff0c0a19 */ /* 0x020fe40000011606 */
[----:B------:R-:W-:-:S03]  /*3690*/  PLOP3.LUT P0, PT, PT, PT, UP0, 0x40, 0x0 ;  /* 0x000000000000781c */ /* 0x000fc60003f0e808 */
[----:B------:R-:W5:Y:S01]  /*36a0*/  SHFL.IDX PT, R6, R12, RZ, 0x1c1f ;  /* 0x001c1fff0c067589 */ /* 0x000f6200000e0000 */
[----:B-1----:R-:W-:-:S04]  /*36b0*/  FMUL.FTZ R5, R28, c[0x0][0x320] ;  /* 0x0000c8001c057a20 */ /* 0x002fc80000410000 */
[----:B------:R1:W1:Y:S02]  /*36c0*/  MUFU.TANH R11, R5 ;  /* 0x00000005000b7308 */ /* 0x0002640000002400 */
[----:B-1----:R-:W-:-:S04]  /*36d0*/  LOP3.LUT R5, R9, 0x7ffffffc, RZ, 0xc0, !PT ;  /* 0x7ffffffc09057812 */ /* 0x002fc800078ec0ff */
[----:B------:R-:W-:Y:S01]  /*36e0*/  IADD3 R5, R4, -R5, RZ ;  /* 0x8000000504057210 */ /* 0x000fe20007ffe0ff */
[----:B------:R-:W-:-:S04]  /*36f0*/  IMAD.U32 R4, RZ, RZ, UR4 ;  /* 0x00000004ff047e24 */ /* 0x000fc8000f8e00ff */
[----:B------:R-:W-:Y:S02]  /*3700*/  IMAD.SHL.U32 R8, R5, 0x2, RZ ;  /* 0x0000000205087824 */ /* 0x000fe400078e00ff */
[----:B------:R-:W-:-:S03]  /*3710*/  FMUL.FTZ R5, R52, c[0x0][0x320] ;  /* 0x0000c80034057a20 */ /* 0x000fc60000410000 */
[----:B------:R1:W-:Y:S01]  /*3720*/  STL [R1+0x4], R8 ;  /* 0x0000040801007387 */ /* 0x0003e20000100800 */
[----:B------:R-:W-:Y:S01]  /*3730*/  IADD3 R4, R4, -UR15, -R8 ;  /* 0x8000000f04047c10 */ /* 0x000fe2000fffe808 */
[----:B------:R2:W1:Y:S01]  /*3740*/  MUFU.TANH R9, R5 ;  /* 0x0000000500097308 */ /* 0x0004620000002400 */
[----:B------:R-:W-:Y:S02]  /*3750*/  IADD3 R14, -R8, UR9, R119 ;  /* 0x00000009080e7c10 */ /* 0x000fe4000fffe177 */
[C---:B------:R-:W-:Y:S02]  /*3760*/  IADD3 R13, R4.reuse, c[0x0][0x328], RZ ;  /* 0x0000ca00040d7a10 */ /* 0x040fe40007ffe0ff */
[----:B------:R-:W-:Y:S02]  /*3770*/  IADD3 R15, R4, UR14, RZ ;  /* 0x0000000e040f7c10 */ /* 0x000fe4000fffe0ff */
[----:B------:R-:W-:-:S03]  /*3780*/  IADD3 R16, -R8, UR24, RZ ;  /* 0x0000001808107c10 */ /* 0x000fc6000fffe1ff */
[----:B-----5:R-:W-:Y:S01]  /*3790*/  IMAD.IADD R4, R15, 0x1, R6 ;  /* 0x000000010f047824 */ /* 0x020fe200078e0206 */
[----:B--2---:R-:W-:-:S04]  /*37a0*/  IADD3 R5, R13, R6, RZ ;  /* 0x000000060d057210 */ /* 0x004fc80007ffe0ff */
[----:B------:R-:W-:Y:S01]  /*37b0*/  IMNMX R5, R5, R14, PT ;  /* 0x0000000e05057217 */ /* 0x000fe20003800200 */
[----:B------:R-:W-:Y:S05]  /*37c0*/  @P0 BRA `(.L_x_1007) ;  /* 0x0000015000000947 */ /* 0x000fea0003800000 */
[----:B---34-:R-:W-:Y:S01]  /*37d0*/  IMAD.U32 R7, RZ, RZ, UR15 ;  /* 0x0000000fff077e24 */ /* 0x018fe2000f8e00ff */
[----:B------:R-:W-:Y:S04]  /*37e0*/  BSSY B0, `(.L_x_1008) ;  /* 0x000000f000007945 */ /* 0x000fe80003800000 */
[----:B------:R-:W-:-:S04]  /*37f0*/  IADD3 R6, -R7, UR9, R6 ;  /* 0x0000000907067c10 */ /* 0x000fc8000fffe106 */
        /* <DEDUP_REMOVED lines=9> */
.L_x_1009:
[----:B------:R-:W-:-:S04]  /*3890*/  MOV R7, c[0x0][0x32c] ;  /* 0x0000cb0000077a02 */ /* 0x000fc80000000f00 */
[----:B------:R-:W-:-:S13]  /*38a0*/  ISETP.NE.AND P0, PT, R7, 0x1, PT ;  /* 0x000000010700780c */ /* 0x000fda0003f05270 */
[----:B------:R-:W-:-:S05]  /*38b0*/  @P0 IMAD.HI.U32 R7, R6, c[0x0][0x330], RZ ;  /* 0x0000cc0006070a27 */ /* 0x000fca00078e00ff */
[----:B------:R-:W-:Y:S02]  /*38c0*/  @P0 SHF.R.U32.HI R6, RZ, c[0x0][0x334], R7 ;  /* 0x0000cd00ff060a19 */ /* 0x000fe40000011607 */
.L_x_1010:
[----:B------:R-:W-:Y:S05]  /*38d0*/  BSYNC B0 ;  /* 0x0000000000007941 */ /* 0x000fea0003800000 */
.L_x_1008:
[----:B------:R-:W-:-:S05]  /*38e0*/  IMAD R6, R6, c[0x0][0x32c], R16 ;  /* 0x0000cb0006067a24 */ /* 0x000fca00078e0210 */
[----:B------:R-:W-:Y:S02]  /*38f0*/  IADD3 R7, R6, c[0x0][0x32c], RZ ;  /* 0x0000cb0006077a10 */ /* 0x000fe40007ffe0ff */
[----:B------:R-:W-:Y:S02]  /*3900*/  IMNMX R4, R4, R6, !PT ;  /* 0x0000000604047217 */ /* 0x000fe40007800200 */
[----:B------:R-:W-:Y:S02]  /*3910*/  IMNMX R5, R5, R7, PT ;  /* 0x0000000705057217 */ /* 0x000fe40003800200 */
.L_x_1007:
[----:B---34-:R-:W-:Y:S01]  /*3920*/  FMUL.FTZ R6, R39, c[0x0][0x320] ;  /* 0x0000c80027067a20 */ /* 0x018fe20000410000 */
[----:B------:R-:W-:Y:S01]  /*3930*/  UISETP.GE.AND UP2, UPT, UR24, 0x9, UPT ;  /* 0x000000091800788c */ /* 0x000fe2000bf46270 */
[----:B------:R-:W-:Y:S01]  /*3940*/  FMUL.FTZ R7, R38, c[0x0][0x320] ;  /* 0x0000c80026077a20 */ /* 0x000fe20000410000 */
[----:B------:R-:W-:Y:S01]  /*3950*/  UISETP.GE.AND UP4, UPT, UR24, 0x1, UPT ;  /* 0x000000011800788c */ /* 0x000fe2000bf86270 */
[----:B------:R2:W3:Y:S01]  /*3960*/  MUFU.TANH R44, R6 ;  /* 0x00000006002c7308 */ /* 0x0004e20000002400 */
[----:B------:R-:W-:Y:S01]  /*3970*/  UISETP.GE.AND UP3, UPT, UR24, 0x2, UPT ;  /* 0x000000021800788c */ /* 0x000fe2000bf66270 */
[----:B-1----:R-:W-:Y:S01]  /*3980*/  FMUL.FTZ R8, R47, c[0x0][0x320] ;  /* 0x0000c8002f087a20 */ /* 0x002fe20000410000 */
[----:B------:R-:W-:Y:S01]  /*3990*/  PLOP3.LUT P0, PT, PT, PT, UP2, 0x40, 0x0 ;  /* 0x000000000000781c */ /* 0x000fe20003f0e828 */
[----:B------:R-:W-:Y:S01]  /*39a0*/  UP2UR UR25, UPR, URZ, 0x10 ;  /* 0x000000103f197883 */ /* 0x000fe20008000000 */
[----:B------:R-:W-:Y:S01]  /*39b0*/  PLOP3.LUT P2, PT, PT, PT, UP4, 0x40, 0x0 ;  /* 0x000000000000781c */ /* 0x000fe20003f4e848 */
[----:B------:R-:W-:Y:S01]  /*39c0*/  UISETP.GE.AND UP4, UPT, UR24, 0x1a, UPT ;  /* 0x0000001a1800788c */ /* 0x000fe2000bf86270 */
[----:B------:R-:W-:Y:S01]  /*39d0*/  PLOP3.LUT P1, PT, PT, PT, UP3, 0x40, 0x0 ;  /* 0x000000000000781c */ /* 0x000fe20003f2e838 */
[----:B------:R-:W-:Y:S01]  /*39e0*/  UISETP.GE.AND UP1, UPT, UR24, 0xa, UPT ;  /* 0x0000000a1800788c */ /* 0x000fe2000bf26270 */
[C---:B------:R-:W-:Y:S01]  /*39f0*/  ISETP.GT.AND P0, PT, R4.reuse, 0x8, P0 ;  /* 0x000000080400780c */ /* 0x040fe20000704270 */
[----:B------:R-:W-:Y:S01]  /*3a00*/  UISETP.GE.AND UP0, UPT, UR24, 0x11, UPT ;  /* 0x000000111800788c */ /* 0x000fe2000bf06270 */
[C---:B------:R-:W-:Y:S01]  /*3a10*/  ISETP.GT.AND P2, PT, R4.reuse, RZ, P2 ;  /* 0x000000ff0400720c */ /* 0x040fe20001744270 */
[----:B------:R-:W-:Y:S01]  /*3a20*/  UISETP.GE.AND UP6, UPT, UR24, 0x12, UPT ;  /* 0x000000121800788c */ /* 0x000fe2000bfc6270 */
[----:B------:R-:W-:Y:S01]  /*3a30*/  ISETP.GT.AND P1, PT, R4, 0x1, P1 ;  /* 0x000000010400780c */ /* 0x000fe20000f24270 */
[----:B------:R-:W-:Y:S01]  /*3a40*/  UISETP.GE.AND UP5, UPT, UR24, 0x19, UPT ;  /* 0x000000191800788c */ /* 0x000fe2000bfa6270 */
[C---:B------:R-:W-:Y:S01]  /*3a50*/  ISETP.LT.OR P0, PT, R5.reuse, 0x9, P0 ;  /* 0x000000090500780c */ /* 0x040fe20000701670 */
[----:B--2---:R-:W-:Y:S01]  /*3a60*/  FMUL.FTZ R6, R54, c[0x0][0x320] ;  /* 0x0000c80036067a20 */ /* 0x004fe20000410000 */
[C---:B------:R-:W-:Y:S01]  /*3a70*/  ISETP.LT.OR P2, PT, R5.reuse, 0x1, P2 ;  /* 0x000000010500780c */ /* 0x040fe20001741670 */
[----:B------:R-:W-:Y:S01]  /*3a80*/  UP2UR UR26, UPR, URZ, 0x40 ;  /* 0x000000403f1a7883 */ /* 0x000fe20008000000 */
[----:B------:R-:W-:Y:S01]  /*3a90*/  ISETP.LT.OR P1, PT, R5, 0x2, P1 ;  /* 0x000000020500780c */ /* 0x000fe20000f21670 */
[----:B------:R1:W2:Y:S01]  /*3aa0*/  MUFU.TANH R23, R6 ;  /* 0x0000000600177308 */ /* 0x0002a20000002400 */
[----:B------:R-:W-:Y:S01]  /*3ab0*/  FSEL R41, R48, -INF , !P0 ;  /* 0xff80000030297808 */ /* 0x000fe20004000000 */
[----:B------:R-:W-:Y:S01]  /*3ac0*/  UP2UR UR7, UPR, URZ, 0x8 ;  /* 0x000000083f077883 */ /* 0x000fe20008000000 */
[----:B------:R-:W-:Y:S01]  /*3ad0*/  FSEL R38, R9, -INF , !P2 ;  /* 0xff80000009267808 */ /* 0x000fe20005000000 */
[----:B------:R-:W-:Y:S01]  /*3ae0*/  UP2UR UR6, UPR, URZ, 0x4 ;  /* 0x000000043f067883 */ /* 0x000fe20008000000 */
[----:B------:R-:W-:Y:S01]  /*3af0*/  FSEL R39, R49, -INF , !P1 ;  /* 0xff80000031277808 */ /* 0x000fe20004800000 */
[----:B------:R-:W-:Y:S01]  /*3b00*/  UP2UR UR5, UPR, URZ, 0x2 ;  /* 0x000000023f057883 */ /* 0x000fe20008000000 */
[----:B------:R-:W-:Y:S01]  /*3b10*/  PLOP3.LUT P0, PT, PT, PT, UP4, 0x40, 0x0 ;  /* 0x000000000000781c */ /* 0x000fe20003f0e848 */
[----:B------:R-:W-:Y:S01]  /*3b20*/  UP2UR UR4, UPR, URZ, 0x1 ;  /* 0x000000013f047883 */ /* 0x000fe20008000000 */
[----:B------:R-:W-:Y:S01]  /*3b30*/  PLOP3.LUT P6, PT, PT, PT, UP1, 0x40, 0x0 ;  /* 0x000000000000781c */ /* 0x000fe20003fce818 */
[----:B------:R-:W-:Y:S01]  /*3b40*/  UISETP.GE.AND UP3, UPT, UR24, 0x21, UPT ;  /* 0x000000211800788c */ /* 0x000fe2000bf66270 */
[----:B------:R-:W-:Y:S01]  /*3b50*/  PLOP3.LUT P5, PT, PT, PT, UP0, 0x40, 0x0 ;  /* 0x000000000000781c */ /* 0x000fe20003fae808 */
[----:B------:R-:W-:Y:S01]  /*3b60*/  UISETP.GE.AND UP2, UPT, UR24, 0x22, UPT ;  /* 0x000000221800788c */ /* 0x000fe2000bf46270 */
[----:B------:R-:W-:Y:S01]  /*3b70*/  PLOP3.LUT P2, PT, PT, PT, UP6, 0x40, 0x0 ;  /* 0x000000000000781c */ /* 0x000fe20003f4e868 */
[----:B------:R-:W-:Y:S01]  /*3b80*/  UISETP.NE.AND UP6, UPT, UR16, URZ, UPT ;  /* 0x0000003f1000728c */ /* 0x000fe2000bfc5270 */
[----:B------:R-:W-:Y:S01]  /*3b90*/  PLOP3.LUT P1, PT, PT, PT, UP5, 0x40, 0x0 ;  /* 0x000000000000781c */ /* 0x000fe20003f2e858 */
[----:B-1----:R-:W-:Y:S01]  /*3ba0*/  FMUL.FTZ R6, R55, c[0x0][0x320] ;  /* 0x0000c80037067a20 */ /* 0x002fe20000410000 */
[C---:B------:R-:W-:Y:S01]  /*3bb0*/  ISETP.GT.AND P0, PT, R4.reuse, 0x19, P0 ;  /* 0x000000190400780c */ /* 0x040fe20000704270 */
[----:B------:R-:W-:Y:S01]  /*3bc0*/  UISETP.GE.AND UP1, UPT, UR24, 0x29, UPT ;  /* 0x000000291800788c */ /* 0x000fe2000bf26270 */
[C---:B------:R-:W-:Y:S01]  /*3bd0*/  ISETP.GT.AND P6, PT, R4.reuse, 0x9, P6 ;  /* 0x000000090400780c */ /* 0x040fe200037c4270 */
[----:B------:R1:W4:Y:S01]  /*3be0*/  MUFU.TANH R20, R6 ;  /* 0x0000000600147308 */ /* 0x0003220000002400 */
[C---:B------:R-:W-:Y:S01]  /*3bf0*/  ISETP.GT.AND P5, PT, R4.reuse, 0x10, P5 ;  /* 0x000000100400780c */ /* 0x040fe20002fa4270 */
[----:B------:R-:W-:Y:S01]  /*3c00*/  UISETP.GE.AND UP0, UPT, UR24, 0x2a, UPT ;  /* 0x0000002a1800788c */ /* 0x000fe2000bf06270 */
[----:B------:R-:W-:-:S02]  /*3c10*/  ISETP.GT.AND P2, PT, R4, 0x11, P2 ;  /* 0x000000110400780c */ /* 0x000fc40001744270 */
[----:B------:R-:W-:Y:S02]  /*3c20*/  ISETP.GT.AND P1, PT, R4, 0x18, P1 ;  /* 0x000000180400780c */ /* 0x000fe40000f24270 */
[C---:B------:R-:W-:Y:S01]  /*3c30*/  ISETP.LT.OR P0, PT, R5.reuse, 0x1a, P0 ;  /* 0x0000001a0500780c */ /* 0x040fe20000701670 */
[----:B------:R-:W2:Y:S01]  /*3c40*/  MUFU.TANH R18, R8 ;  /* 0x0000000800127308 */ /* 0x000ea20000002400 */
[C---:B------:R-:W-:Y:S02]  /*3c50*/  ISETP.LT.OR P6, PT, R5.reuse, 0xa, P6 ;  /* 0x0000000a0500780c */ /* 0x040fe400037c1670 */
[C---:B------:R-:W-:Y:S02]  /*3c60*/  ISETP.LT.OR P5, PT, R5.reuse, 0x11, P5 ;  /* 0x000000110500780c */ /* 0x040fe40002fa1670 */
[C---:B------:R-:W-:Y:S02]  /*3c70*/  ISETP.LT.OR P2, PT, R5.reuse, 0x12, P2 ;  /* 0x000000120500780c */ /* 0x040fe40001741670 */
[----:B------:R-:W-:Y:S01]  /*3c80*/  ISETP.LT.OR P1, PT, R5, 0x19, P1 ;  /* 0x000000190500780c */ /* 0x000fe20000f21670 */
[----:B-1----:R-:W-:Y:S01]  /*3c90*/  FMUL.FTZ R6, R34, c[0x0][0x320] ;  /* 0x0000c80022067a20 */ /* 0x002fe20000410000 */
[----:B------:R-:W-:-:S02]  /*3ca0*/  FSEL R50, R26, -INF , !P0 ;  /* 0xff8000001a327808 */ /* 0x000fc40004000000 */
[----:B------:R-:W-:Y:S01]  /*3cb0*/  FSEL R48, R27, -INF , !P2 ;  /* 0xff8000001b307808 */ /* 0x000fe20005000000 */
[----:B------:R1:W1:Y:S01]  /*3cc0*/  MUFU.TANH R37, R6 ;  /* 0x0000000600257308 */ /* 0x0002620000002400 */
[----:B------:R-:W-:Y:S02]  /*3cd0*/  FSEL R51, R17, -INF , !P1 ;  /* 0xff80000011337808 */ /* 0x000fe40004800000 */
[----:B------:R-:W-:Y:S01]  /*3ce0*/  PLOP3.LUT P0, PT, PT, PT, UP6, 0x40, 0x0 ;  /* 0x000000000000781c */ /* 0x000fe20003f0e868 */
[----:B------:R-:W-:Y:S01]  /*3cf0*/  UISETP.NE.AND UP6, UPT, UR26, URZ, UPT ;  /* 0x0000003f1a00728c */ /* 0x000fe2000bfc5270 */
[----:B------:R-:W-:Y:S02]  /*3d00*/  PLOP3.LUT P2, PT, PT, PT, UP1, 0x40, 0x0 ;  /* 0x000000000000781c */ /* 0x000fe40003f4e818 */
[----:B------:R-:W-:Y:S01]  /*3d10*/  PLOP3.LUT P1, PT, PT, PT, UP0, 0x40, 0x0 ;  /* 0x000000000000781c */ /* 0x000fe20003f2e808 */
[----:B------:R-:W2:Y:S01]  /*3d20*/  MUFU.TANH R17, R7 ;  /* 0x0000000700117308 */ /* 0x000ea20000002400 */
[----:B------:R-:W-:-:S02]  /*3d30*/  ISETP.GT.AND P2, PT, R4, 0x28, P2 ;  /* 0x000000280400780c */ /* 0x000fc40001744270 */
[----:B------:R-:W-:Y:S02]  /*3d40*/  ISETP.GT.AND P1, PT, R4, 0x29, P1 ;  /* 0x000000290400780c */ /* 0x000fe40000f24270 */
[C---:B------:R-:W-:Y:S02]  /*3d50*/  ISETP.LT.OR P2, PT, R5.reuse, 0x29, P2 ;  /* 0x000000290500780c */ /* 0x040fe40001741670 */
[----:B------:R-:W-:Y:S01]  /*3d60*/  ISETP.LT.OR P1, PT, R5, 0x2a, P1 ;  /* 0x0000002a0500780c */ /* 0x000fe20000f21670 */
[----:B-1----:R-:W-:Y:S01]  /*3d70*/  FMUL.FTZ R6, R35, c[0x0][0x320] ;  /* 0x0000c80023067a20 */ /* 0x002fe20000410000 */
[----:B------:R-:W-:Y:S02]  /*3d80*/  FSEL R176, R11, -INF , !P2 ;  /* 0xff8000000bb07808 */ /* 0x000fe40005000000 */
[----:B------:R-:W-:Y:S01]  /*3d90*/  FSEL R177, R10, -INF , !P1 ;  /* 0xff8000000ab17808 */ /* 0x000fe20004800000 */
[----:B------:R1:W1:Y:S02]  /*3da0*/  MUFU.TANH R36, R6 ;  /* 0x0000000600247308 */ /* 0x0002640000002400 */
[----:B-1----:R-:W-:Y:S01]  /*3db0*/  FMUL.FTZ R6, R42, c[0x0][0x320] ;  /* 0x0000c8002a067a20 */ /* 0x002fe20000410000 */
[----:B------:R-:W-:-:S02]  /*3dc0*/  FSEL R42, R45, -INF , !P6 ;  /* 0xff8000002d2a7808 */ /* 0x000fc40007000000 */
[----:B------:R-:W-:-:S03]  /*3dd0*/  PLOP3.LUT P6, PT, PT, PT, UP3, 0x40, 0x0 ;  /* 0x000000000000781c */ /* 0x000fc60003fce838 */
[----:B------:R1:W1:Y:S01]  /*3de0*/  MUFU.TANH R21, R6 ;  /* 0x0000000600157308 */ /* 0x0002620000002400 */
[----:B------:R-:W-:-:S04]  /*3df0*/  ISETP.GT.AND P6, PT, R4, 0x20, P6 ;  /* 0x000000200400780c */ /* 0x000fc800037c4270 */
[----:B------:R-:W-:-:S04]  /*3e00*/  ISETP.LT.OR P6, PT, R5, 0x21, P6 ;  /* 0x000000210500780c */ /* 0x000fc800037c1670 */
[----:B------:R-:W-:Y:S01]  /*3e10*/  FSEL R175, R25, -INF , !P6 ;  /* 0xff80000019af7808 */ /* 0x000fe20007000000 */
[----:B-1----:R-:W-:-:S04]  /*3e20*/  FMUL.FTZ R6, R43, c[0x0][0x320] ;  /* 0x0000c8002b067a20 */ /* 0x002fc80000410000 */
[----:B------:R1:W1:Y:S02]  /*3e30*/  MUFU.TANH R22, R6 ;  /* 0x0000000600167308 */ /* 0x0002640000002400 */
[----:B-1----:R-:W-:-:S06]  /*3e40*/  FMUL.FTZ R6, R30, c[0x0][0x320] ;  /* 0x0000c8001e067a20 */ /* 0x002fcc0000410000 */
[----:B------:R1:W1:Y:S02]  /*3e50*/  MUFU.TANH R35, R6 ;  /* 0x0000000600237308 */ /* 0x0002640000002400 */
[----:B-1----:R-:W-:-:S06]  /*3e60*/  FMUL.FTZ R6, R31, c[0x0][0x320] ;  /* 0x0000c8001f067a20 */ /* 0x002fcc0000410000 */
[----:B------:R1:W1:Y:S02]  /*3e70*/  MUFU.TANH R33, R6 ;  /* 0x0000000600217308 */ /* 0x0002640000002400 */
[----:B-1----:R-:W-:Y:S01]  /*3e80*/  FMUL.FTZ R6, R46, c[0x0][0x320] ;  /* 0x0000c8002e067a20 */ /* 0x002fe20000410000 */
[----:B------:R-:W-:Y:S02]  /*3e90*/  FSEL R46, R40, -INF , !P5 ;  /* 0xff800000282e7808 */ /* 0x000fe40006800000 */
[----:B------:R-:W-:-:S03]  /*3ea0*/  PLOP3.LUT P5, PT, PT, PT, UP2, 0x40, 0x0 ;  /* 0x000000000000781c */ /* 0x000fc60003fae828 */
[----:B------:R1:W1:Y:S01]  /*3eb0*/  MUFU.TANH R19, R6 ;  /* 0x0000000600137308 */ /* 0x0002620000002400 */
[----:B------:R-:W-:-:S04]  /*3ec0*/  ISETP.GT.AND P5, PT, R4, 0x21, P5 ;  /* 0x000000210400780c */ /* 0x000fc80002fa4270 */
[----:B------:R-:W-:-:S04]  /*3ed0*/  ISETP.LT.OR P5, PT, R5, 0x22, P5 ;  /* 0x000000220500780c */ /* 0x000fc80002fa1670 */
[----:B------:R-:W-:Y:S01]  /*3ee0*/  FSEL R171, R24, -INF , !P5 ;  /* 0xff80000018ab7808 */ /* 0x000fe20006800000 */
[----:B-1----:R-:W1:Y:S02]  /*3ef0*/  SHFL.IDX PT, R6, R12, 0x1, 0x1c1f ;  /* 0x003c1f000c067f89 */ /* 0x002e6400000e0000 */
[--C-:B-1----:R-:W-:Y:S02]  /*3f00*/  IMAD.IADD R5, R13, 0x1, R6.reuse ;  /* 0x000000010d057824 */ /* 0x102fe400078e0206 */
[----:B------:R-:W-:-:S03]  /*3f10*/  IMAD.IADD R4, R15, 0x1, R6 ;  /* 0x000000010f047824 */ /* 0x000fc600078e0206 */
[----:B------:R-:W-:Y:S01]  /*3f20*/  IMNMX R5, R5, R14, PT ;  /* 0x0000000e05057217 */ /* 0x000fe20003800200 */
[----:B------:R-:W-:Y:S05]  /*3f30*/  @P0 BRA `(.L_x_1011) ;  /* 0x0000015000000947 */ /* 0x000fea0003800000 */
[----:B--234-:R-:W-:Y:S01]  /*3f40*/  IMAD.U32 R7, RZ, RZ, UR15 ;  /* 0x0000000fff077e24 */ /* 0x01cfe2000f8e00ff */
        /* <DEDUP_REMOVED lines=11> */
.L_x_1013:
[----:B------:R-:W-:-:S04]  /*4000*/  MOV R7, c[0x0][0x32c] ;  /* 0x0000cb0000077a02 */ /* 0x000fc80000000f00 */
[----:B------:R-:W-:-:S13]  /*4010*/  ISETP.NE.AND P0, PT, R7, 0x1, PT ;  /* 0x000000010700780c */ /* 0x000fda0003f05270 */
[----:B------:R-:W-:-:S05]  /*4020*/  @P0 IMAD.HI.U32 R7, R6, c[0x0][0x330], RZ ;  /* 0x0000cc0006070a27 */ /* 0x000fca00078e00ff */
[----:B------:R-:W-:Y:S02]  /*4030*/  @P0 SHF.R.U32.HI R6, RZ, c[0x0][0x334], R7 ;  /* 0x0000cd00ff060a19 */ /* 0x000fe40000011607 */
.L_x_1014:
[----:B------:R-:W-:Y:S05]  /*4040*/  BSYNC B0 ;  /* 0x0000000000007941 */ /* 0x000fea0003800000 */
.L_x_1012:
[----:B------:R-:W-:-:S05]  /*4050*/  IMAD R6, R6, c[0x0][0x32c], R16 ;  /* 0x0000cb0006067a24 */ /* 0x000fca00078e0210 */
[----:B------:R-:W-:Y:S02]  /*4060*/  IADD3 R7, R6, c[0x0][0x32c], RZ ;  /* 0x0000cb0006077a10 */ /* 0x000fe40007ffe0ff */
[----:B------:R-:W-:Y:S02]  /*4070*/  IMNMX R4, R4, R6, !PT ;  /* 0x0000000604047217 */ /* 0x000fe40007800200 */
[----:B------:R-:W-:Y:S02]  /*4080*/  IMNMX R5, R5, R7, PT ;  /* 0x0000000705057217 */ /* 0x000fe40003800200 */
.L_x_1011:
[----:B--234-:R-:W-:Y:S01]  /*4090*/  FMUL.FTZ R6, R77, c[0x0][0x320] ;  /* 0x0000c8004d067a20 */ /* 0x01cfe20000410000 */
[----:B------:R-:W-:Y:S01]  /*40a0*/  UP2UR UR28, UPR, URZ, 0x8 ;  /* 0x000000083f1c7883 */ /* 0x000fe20008000000 */
[----:B------:R-:W-:Y:S01]  /*40b0*/  FMUL.FTZ R11, R64, c[0x0][0x320] ;  /* 0x0000c800400b7a20 */ /* 0x000fe20000410000 */
[----:B------:R-:W-:Y:S01]  /*40c0*/  UISETP.NE.AND UP3, UPT, UR7, URZ, UPT ;  /* 0x0000003f0700728c */ /* 0x000fe2000bf65270 */
[----:B------:R1:W2:Y:S01]  /*40d0*/  MUFU.TANH R32, R6 ;  /* 0x0000000600207308 */ /* 0x0002a20000002400 */
[----:B------:R-:W-:Y:S01]  /*40e0*/  UP2UR UR27, UPR, URZ, 0x4 ;  /* 0x000000043f1b7883 */ /* 0x000fe20008000000 */
[----:B------:R-:W-:Y:S01]  /*40f0*/  FMUL.FTZ R8, R65, c[0x0][0x320] ;  /* 0x0000c80041087a20 */ /* 0x000fe20000410000 */
[----:B------:R-:W-:Y:S01]  /*4100*/  UP2UR UR29, UPR, URZ, 0x10 ;  /* 0x000000103f1d7883 */ /* 0x000fe20008000000 */
[----:B------:R-:W-:Y:S01]  /*4110*/  FMUL.FTZ R7, R72, c[0x0][0x320] ;  /* 0x0000c80048077a20 */ /* 0x000fe20000410000 */
[----:B------:R-:W-:Y:S01]  /*4120*/  UISETP.NE.AND UP2, UPT, UR6, URZ, UPT ;  /* 0x0000003f0600728c */ /* 0x000fe2000bf45270 */
[----:B------:R-:W-:Y:S01]  /*4130*/  PLOP3.LUT P1, PT, PT, PT, UP3, 0x40, 0x0 ;  /* 0x000000000000781c */ /* 0x000fe20003f2e838 */
[----:B------:R-:W-:Y:S01]  /*4140*/  UISETP.NE.AND UP4, UPT, UR25, URZ, UPT ;  /* 0x0000003f1900728c */ /* 0x000fe2000bf85270 */
[----:B------:R-:W-:Y:S01]  /*4150*/  FMUL.FTZ R10, R60, c[0x0][0x320] ;  /* 0x0000c8003c0a7a20 */ /* 0x000fe20000410000 */
[----:B------:R-:W-:Y:S01]  /*4160*/  UP2UR UR26, UPR, URZ, 0x2 ;  /* 0x000000023f1a7883 */ /* 0x000fe20008000000 */
[----:B------:R-:W-:Y:S01]  /*4170*/  ISETP.GT.AND P1, PT, R4, 0x1, P1 ;  /* 0x000000010400780c */ /* 0x000fe20000f24270 */
[----:B------:R-:W-:Y:S01]  /*4180*/  UP2UR UR24, UPR, URZ, 0x1 ;  /* 0x000000013f187883 */ /* 0x000fe20008000000 */
[----:B------:R-:W-:Y:S01]  /*4190*/  PLOP3.LUT P0, PT, PT, PT, UP2, 0x40, 0x0 ;  /* 0x000000000000781c */ /* 0x000fe20003f0e828 */
[----:B------:R-:W-:Y:S01]  /*41a0*/  UISETP.NE.AND UP1, UPT, UR5, URZ, UPT ;  /* 0x0000003f0500728c */ /* 0x000fe2000bf25270 */
[----:B------:R-:W-:Y:S01]  /*41b0*/  PLOP3.LUT P2, PT, PT, PT, UP4, 0x40, 0x0 ;  /* 0x000000000000781c */ /* 0x000fe20003f4e848 */
[----:B------:R-:W-:Y:S01]  /*41c0*/  UISETP.NE.AND UP4, UPT, UR29, URZ, UPT ;  /* 0x0000003f1d00728c */ /* 0x000fe2000bf85270 */
[----:B-1----:R-:W-:Y:S01]  /*41d0*/  FMUL.FTZ R6, R68, c[0x0][0x320] ;  /* 0x0000c80044067a20 */ /* 0x002fe20000410000 */
[C---:B------:R-:W-:Y:S01]  /*41e0*/  ISETP.GT.AND P0, PT, R4.reuse, 0x8, P0 ;  /* 0x000000080400780c */ /* 0x040fe20000704270 */
[----:B------:R-:W-:Y:S01]  /*41f0*/  UISETP.NE.AND UP0, UPT, UR4, URZ, UPT ;  /* 0x0000003f0400728c */ /* 0x000fe2000bf05270 */
[----:B------:R-:W-:Y:S01]  /*4200*/  ISETP.GT.AND P2, PT, R4, RZ, P2 ;  /* 0x000000ff0400720c */ /* 0x000fe20001744270 */
[----:B------:R1:W3:Y:S01]  /*4210*/  MUFU.TANH R30, R6 ;  /* 0x00000006001e7308 */ /* 0x0002e20000002400 */
[C---:B------:R-:W-:Y:S01]  /*4220*/  ISETP.LT.OR P1, PT, R5.reuse, 0x2, P1 ;  /* 0x000000020500780c */ /* 0x040fe20000f21670 */
[----:B------:R-:W-:Y:S01]  /*4230*/  UISETP.NE.AND UP3, UPT, UR28, URZ, UPT ;  /* 0x0000003f1c00728c */ /* 0x000fe2000bf65270 */
[C---:B------:R-:W-:Y:S01]  /*4240*/  ISETP.LT.OR P0, PT, R5.reuse, 0x9, P0 ;  /* 0x000000090500780c */ /* 0x040fe20000701670 */
[----:B------:R-:W-:Y:S01]  /*4250*/  UISETP.NE.AND UP2, UPT, UR27, URZ, UPT ;  /* 0x0000003f1b00728c */ /* 0x000fe2000bf45270 */
[----:B------:R-:W-:Y:S01]  /*4260*/  ISETP.LT.OR P2, PT, R5, 0x1, P2 ;  /* 0x000000010500780c */ /* 0x000fe20001741670 */
[----:B------:R-:W-:Y:S01]  /*4270*/  FMUL.FTZ R9, R61, c[0x0][0x320] ;  /* 0x0000c8003d097a20 */ /* 0x000fe20000410000 */
[----:B------:R-:W-:Y:S01]  /*4280*/  FSEL R31, R20, -INF , !P1 ;  /* 0xff800000141f7808 */ /* 0x000fe20004800000 */
[----:B------:R-:W4:Y:S01]  /*4290*/  MUFU.TANH R27, R11 ;  /* 0x0000000b001b7308 */ /* 0x000f220000002400 */
[----:B------:R-:W-:-:S02]  /*42a0*/  FSEL R34, R19, -INF , !P0 ;  /* 0xff80000013227808 */ /* 0x000fc40004000000 */
[----:B------:R-:W-:Y:S02]  /*42b0*/  FSEL R29, R23, -INF , !P2 ;  /* 0xff800000171d7808 */ /* 0x000fe40005000000 */
[----:B------:R-:W-:Y:S02]  /*42c0*/  PLOP3.LUT P0, PT, PT, PT, UP4, 0x40, 0x0 ;  /* 0x000000000000781c */ /* 0x000fe40003f0e848 */
[----:B------:R-:W-:Y:S01]  /*42d0*/  PLOP3.LUT P6, PT, PT, PT, UP1, 0x40, 0x0 ;  /* 0x000000000000781c */ /* 0x000fe20003fce818 */
[----:B-1----:R-:W-:Y:S01]  /*42e0*/  FMUL.FTZ R6, R69, c[0x0][0x320] ;  /* 0x0000c80045067a20 */ /* 0x002fe20000410000 */
[----:B------:R-:W-:Y:S01]  /*42f0*/  PLOP3.LUT P5, PT, PT, PT, UP0, 0x40, 0x0 ;  /* 0x000000000000781c */ /* 0x000fe20003fae808 */
[----:B------:R-:W-:Y:S01]  /*4300*/  UISETP.NE.AND UP0, UPT, UR24, URZ, UPT ;  /* 0x0000003f1800728c */ /* 0x000fe2000bf05270 */
[----:B------:R-:W-:Y:S01]  /*4310*/  PLOP3.LUT P2, PT, PT, PT, UP6, 0x40, 0x0 ;  /* 0x000000000000781c */ /* 0x000fe20003f4e868 */
[----:B------:R1:W1:Y:S01]  /*4320*/  MUFU.TANH R28, R6 ;  /* 0x00000006001c7308 */ /* 0x0002620000002400 */
[----:B------:R-:W-:Y:S01]  /*4330*/  PLOP3.LUT P1, PT, PT, PT, UP5, 0x40, 0x0 ;  /* 0x000000000000781c */ /* 0x000fe20003f2e858 */
[----:B------:R-:W-:Y:S01]  /*4340*/  UP2UR UR24, UPR, URZ, 0x40 ;  /* 0x000000403f187883 */ /* 0x000fe20008000000 */
[C---:B------:R-:W-:Y:S01]  /*4350*/  ISETP.GT.AND P0, PT, R4.reuse, 0x19, P0 ;  /* 0x000000190400780c */ /* 0x040fe20000704270 */
[----:B------:R-:W-:Y:S01]  /*4360*/  UISETP.NE.AND UP6, UPT, UR16, URZ, UPT ;  /* 0x0000003f1000728c */ /* 0x000fe2000bfc5270 */
[C---:B------:R-:W-:Y:S01]  /*4370*/  ISETP.GT.AND P6, PT, R4.reuse, 0x9, P6 ;  /* 0x000000090400780c */ /* 0x040fe200037c4270 */
[----:B------:R-:W-:Y:S01]  /*4380*/  UISETP.NE.AND UP1, UPT, UR26, URZ, UPT ;  /* 0x0000003f1a00728c */ /* 0x000fe2000bf25270 */
[C---:B------:R-:W-:Y:S01]  /*4390*/  ISETP.GT.AND P5, PT, R4.reuse, 0x10, P5 ;  /* 0x000000100400780c */ /* 0x040fe20002fa4270 */
[----:B------:R-:W2:Y:S01]  /*43a0*/  MUFU.TANH R26, R8 ;  /* 0x00000008001a7308 */ /* 0x000ea20000002400 */
[----:B------:R-:W-:-:S02]  /*43b0*/  ISETP.GT.AND P2, PT, R4, 0x11, P2 ;  /* 0x000000110400780c */ /* 0x000fc40001744270 */
[----:B------:R-:W-:Y:S02]  /*43c0*/  ISETP.GT.AND P1, PT, R4, 0x18, P1 ;  /* 0x000000180400780c */ /* 0x000fe40000f24270 */
[C---:B------:R-:W-:Y:S02]  /*43d0*/  ISETP.LT.OR P0, PT, R5.reuse, 0x1a, P0 ;  /* 0x0000001a0500780c */ /* 0x040fe40000701670 */
[C---:B------:R-:W-:Y:S01]  /*43e0*/  ISETP.LT.OR P6, PT, R5.reuse, 0xa, P6 ;  /* 0x0000000a0500780c */ /* 0x040fe200037c1670 */
[----:B-1----:R-:W-:Y:S01]  /*43f0*/  FMUL.FTZ R6, R80, c[0x0][0x320] ;  /* 0x0000c80050067a20 */ /* 0x002fe20000410000 */
[C---:B------:R-:W-:Y:S01]  /*4400*/  ISETP.LT.OR P5, PT, R5.reuse, 0x11, P5 ;  /* 0x000000110500780c */ /* 0x040fe20002fa1670 */
[----:B------:R-:W1:Y:S01]  /*4410*/  MUFU.TANH R23, R7 ;  /* 0x0000000700177308 */ /* 0x000e620000002400 */
[C---:B------:R-:W-:Y:S02]  /*4420*/  ISETP.LT.OR P2, PT, R5.reuse, 0x12, P2 ;  /* 0x000000120500780c */ /* 0x040fe40001741670 */
[----:B------:R-:W-:-:S02]  /*4430*/  ISETP.LT.OR P1, PT, R5, 0x19, P1 ;  /* 0x000000190500780c */ /* 0x000fc40000f21670 */
[----:B------:R-:W-:Y:S02]  /*4440*/  FSEL R57, R44, -INF , !P0 ;  /* 0xff8000002c397808 */ /* 0x000fe40004000000 */
[----:B------:R-:W-:Y:S01]  /*4450*/  FSEL R40, R18, -INF , !P6 ;  /* 0xff80000012287808 */ /* 0x000fe20007000000 */
[----:B------:R5:W1:Y:S01]  /*4460*/  MUFU.TANH R25, R6 ;  /* 0x0000000600197308 */ /* 0x000a620000002400 */
[----:B------:R-:W-:Y:S02]  /*4470*/  FSEL R43, R21, -INF , !P5 ;  /* 0xff800000152b7808 */ /* 0x000fe40006800000 */
[----:B------:R-:W-:Y:S02]  /*4480*/  FSEL R45, R22, -INF , !P2 ;  /* 0xff800000162d7808 */ /* 0x000fe40005000000 */
[----:B------:R-:W-:Y:S02]  /*4490*/  FSEL R47, R17, -INF , !P1 ;  /* 0xff800000112f7808 */ /* 0x000fe40004800000 */
[----:B------:R-:W-:Y:S01]  /*44a0*/  PLOP3.LUT P0, PT, PT, PT, UP6, 0x40, 0x0 ;  /* 0x000000000000781c */ /* 0x000fe20003f0e868 */
[----:B------:R-:W1:Y:S01]  /*44b0*/  MUFU.TANH R21, R10 ;  /* 0x0000000a00157308 */ /* 0x000e620000002400 */
[----:B------:R-:W-:Y:S01]  /*44c0*/  PLOP3.LUT P6, PT, PT, PT, UP3, 0x40, 0x0 ;  /* 0x000000000000781c */ /* 0x000fe20003fce838 */
[----:B------:R-:W-:Y:S01]  /*44d0*/  UISETP.NE.AND UP6, UPT, UR24, URZ, UPT ;  /* 0x0000003f1800728c */ /* 0x000fe2000bfc5270 */
[----:B------:R-:W-:-:S02]  /*44e0*/  PLOP3.LUT P5, PT, PT, PT, UP2, 0x40, 0x0 ;  /* 0x000000000000781c */ /* 0x000fc40003fae828 */
[----:B------:R-:W-:Y:S02]  /*44f0*/  PLOP3.LUT P2, PT, PT, PT, UP1, 0x40, 0x0 ;  /* 0x000000000000781c */ /* 0x000fe40003f4e818 */
[----:B------:R-:W-:Y:S01]  /*4500*/  PLOP3.LUT P1, PT, PT, PT, UP0, 0x40, 0x0 ;  /* 0x000000000000781c */ /* 0x000fe20003f2e808 */
[----:B-----5:R-:W-:Y:S01]  /*4510*/  FMUL.FTZ R6, R81, c[0x0][0x320] ;  /* 0x0000c80051067a20 */ /* 0x020fe20000410000 */
[----:B------:R-:W1:Y:S01]  /*4520*/  MUFU.TANH R19, R9 ;  /* 0x0000000900137308 */ /* 0x000e620000002400 */
[C---:B------:R-:W-:Y:S02]  /*4530*/  ISETP.GT.AND P6, PT, R4.reuse, 0x20, P6 ;  /* 0x000000200400780c */ /* 0x040fe400037c4270 */
[C---:B------:R-:W-:Y:S02]  /*4540*/  ISETP.GT.AND P5, PT, R4.reuse, 0x21, P5 ;  /* 0x000000210400780c */ /* 0x040fe40002fa4270 */
[C---:B------:R-:W-:Y:S02]  /*4550*/  ISETP.GT.AND P2, PT, R4.reuse, 0x28, P2 ;  /* 0x000000280400780c */ /* 0x040fe40001744270 */
[----:B------:R-:W-:Y:S01]  /*4560*/  ISETP.GT.AND P1, PT, R4, 0x29, P1 ;  /* 0x000000290400780c */ /* 0x000fe20000f24270 */
[----:B------:R5:W1:Y:S01]  /*4570*/  MUFU.TANH R24, R6 ;  /* 0x0000000600187308 */ /* 0x000a620000002400 */
[C---:B------:R-:W-:Y:S01]  /*4580*/  ISETP.LT.OR P6, PT, R5.reuse, 0x21, P6 ;  /* 0x000000210500780c */ /* 0x040fe200037c1670 */
[----:B------:R-:W-:Y:S01]  /*4590*/  FMUL.FTZ R4, R76, c[0x0][0x320] ;  /* 0x0000c8004c047a20 */ /* 0x000fe20000410000 */
[----:B------:R-:W-:-:S02]  /*45a0*/  ISETP.LT.OR P5, PT, R5, 0x22, P5 ;  /* 0x000000220500780c */ /* 0x000fc40002fa1670 */
[C---:B------:R-:W-:Y:S02]  /*45b0*/  ISETP.LT.OR P2, PT, R5.reuse, 0x29, P2 ;  /* 0x000000290500780c */ /* 0x040fe40001741670 */
[----:B------:R-:W-:Y:S01]  /*45c0*/  ISETP.LT.OR P1, PT, R5, 0x2a, P1 ;  /* 0x0000002a0500780c */ /* 0x000fe20000f21670 */
[----:B------:R-:W1:Y:S01]  /*45d0*/  MUFU.TANH R18, R4 ;  /* 0x0000000400127308 */ /* 0x000e620000002400 */
[----:B------:R-:W-:Y:S02]  /*45e0*/  FSEL R167, R37, -INF , !P6 ;  /* 0xff80000025a77808 */ /* 0x000fe40007000000 */
[----:B------:R-:W-:Y:S02]  /*45f0*/  FSEL R168, R36, -INF , !P5 ;  /* 0xff80000024a87808 */ /* 0x000fe40006800000 */
[----:B------:R-:W-:Y:S02]  /*4600*/  FSEL R170, R35, -INF , !P2 ;  /* 0xff80000023aa7808 */ /* 0x000fe40005000000 */
[----:B------:R-:W-:Y:S01]  /*4610*/  FSEL R169, R33, -INF , !P1 ;  /* 0xff80000021a97808 */ /* 0x000fe20004800000 */
[----:B-----5:R-:W-:-:S04]  /*4620*/  FMUL.FTZ R6, R73, c[0x0][0x320] ;  /* 0x0000c80049067a20 */ /* 0x020fc80000410000 */
[----:B------:R5:W1:Y:S02]  /*4630*/  MUFU.TANH R20, R6 ;  /* 0x0000000600147308 */ /* 0x000a640000002400 */
[----:B-----5:R-:W5:Y:S02]  /*4640*/  SHFL.IDX PT, R6, R12, 0x2, 0x1c1f ;  /* 0x005c1f000c067f89 */ /* 0x020f6400000e0000 */
[--C-:B-----5:R-:W-:Y:S02]  /*4650*/  IMAD.IADD R5, R13, 0x1, R6.reuse ;  /* 0x000000010d057824 */ /* 0x120fe400078e0206 */
[----:B------:R-:W-:-:S03]  /*4660*/  IMAD.IADD R4, R15, 0x1, R6 ;  /* 0x000000010f047824 */ /* 0x000fc600078e0206 */
[----:B------:R-:W-:Y:S01]  /*4670*/  IMNMX R5, R5, R14, PT ;  /* 0x0000000e05057217 */ /* 0x000fe20003800200 */
[----:B------:R-:W-:Y:S05]  /*4680*/  @P0 BRA `(.L_x_1015) ;  /* 0x0000015000000947 */ /* 0x000fea0003800000 */
[----:B-1234-:R-:W-:Y:S01]  /*4690*/  IMAD.U32 R7, RZ, RZ, UR15 ;  /* 0x0000000fff077e24 */ /* 0x01efe2000f8e00ff */
        /* <DEDUP_REMOVED lines=11> */
.L_x_1017:
[----:B------:R-:W-:-:S04]  /*4750*/  MOV R7, c[0x0][0x32c] ;  /* 0x0000cb0000077a02 */ /* 0x000fc80000000f00 */
[----:B------:R-:W-:-:S13]  /*4760*/  ISETP.NE.AND P0, PT, R7, 0x1, PT ;  /* 0x000000010700780c */ /* 0x000fda0003f05270 */
[----:B------:R-:W-:-:S05]  /*4770*/  @P0 IMAD.HI.U32 R7, R6, c[0x0][0x330], RZ ;  /* 0x0000cc0006070a27 */ /* 0x000fca00078e00ff */
[----:B------:R-:W-:Y:S02]  /*4780*/  @P0 SHF.R.U32.HI R6, RZ, c[0x0][0x334], R7 ;  /* 0x0000cd00ff060a19 */ /* 0x000fe40000011607 */
.L_x_1018:
[----:B------:R-:W-:Y:S05]  /*4790*/  BSYNC B0 ;  /* 0x0000000000007941 */ /* 0x000fea0003800000 */
.L_x_1016:
[----:B------:R-:W-:-:S05]  /*47a0*/  IMAD R6, R6, c[0x0][0x32c], R16 ;  /* 0x0000cb0006067a24 */ /* 0x000fca00078e0210 */
[----:B------:R-:W-:Y:S02]  /*47b0*/  IADD3 R7, R6, c[0x0][0x32c], RZ ;  /* 0x0000cb0006077a10 */ /* 0x000fe40007ffe0ff */
[----:B------:R-:W-:Y:S02]  /*47c0*/  IMNMX R4, R4, R6, !PT ;  /* 0x0000000604047217 */ /* 0x000fe40007800200 */
[----:B------:R-:W-:Y:S02]  /*47d0*/  IMNMX R5, R5, R7, PT ;  /* 0x0000000705057217 */ /* 0x000fe40003800200 */
.L_x_1015:
[----:B-1234-:R-:W-:Y:S01]  /*47e0*/  FMUL.FTZ R6, R67, c[0x0][0x320] ;  /* 0x0000c80043067a20 */ /* 0x01efe20000410000 */
        /* <DEDUP_REMOVED lines=11> */
[----:B------:R-:W3:Y:S01]  /*48a0*/  MUFU.TANH R56, R7 ;  /* 0x0000000700387308 */ /* 0x000ee20000002400 */
[----:B------:R-:W-:Y:S01]  /*48b0*/  UP2UR UR26, UPR, URZ, 0x2 ;  /* 0x000000023f1a7883 */ /* 0x000fe20008000000 */
[C---:B------:R-:W-:Y:S01]  /*48c0*/  ISETP.GT.AND P0, PT, R4.reuse, 0x8, P0 ;  /* 0x000000080400780c */ /* 0x040fe20000704270 */
[----:B------:R-:W-:Y:S01]  /*48d0*/  UP2UR UR24, UPR, URZ, 0x1 ;  /* 0x000000013f187883 */ /* 0x000fe20008000000 */
[----:B------:R-:W-:Y:S01]  /*48e0*/  PLOP3.LUT P2, PT, PT, PT, UP4, 0x40, 0x0 ;  /* 0x000000000000781c */ /* 0x000fe20003f4e848 */
[----:B------:R-:W-:Y:S01]  /*48f0*/  UISETP.NE.AND UP4, UPT, UR29, URZ, UPT ;  /* 0x0000003f1d00728c */ /* 0x000fe2000bf85270 */
[----:B------:R-:W-:Y:S01]  /*4900*/  PLOP3.LUT P1, PT, PT, PT, UP3, 0x40, 0x0 ;  /* 0x000000000000781c */ /* 0x000fe20003f2e838 */
[----:B------:R-:W-:Y:S01]  /*4910*/  UISETP.NE.AND UP1, UPT, UR5, URZ, UPT ;  /* 0x0000003f0500728c */ /* 0x000fe2000bf25270 */
[----:B-1----:R-:W-:Y:S01]  /*4920*/  FMUL.FTZ R6, R83, c[0x0][0x320] ;  /* 0x0000c80053067a20 */ /* 0x002fe20000410000 */
[C---:B------:R-:W-:Y:S01]  /*4930*/  ISETP.GT.AND P2, PT, R4.reuse, RZ, P2 ;  /* 0x000000ff0400720c */ /* 0x040fe20001744270 */
[----:B------:R-:W-:Y:S01]  /*4940*/  UISETP.NE.AND UP0, UPT, UR4, URZ, UPT ;  /* 0x0000003f0400728c */ /* 0x000fe2000bf05270 */
[----:B------:R-:W-:Y:S01]  /*4950*/  ISETP.GT.AND P1, PT, R4, 0x1, P1 ;  /* 0x000000010400780c */ /* 0x000fe20000f24270 */
[----:B------:R1:W4:Y:S01]  /*4960*/  MUFU.TANH R22, R6 ;  /* 0x0000000600167308 */ /* 0x0003220000002400 */
[C---:B------:R-:W-:Y:S01]  /*4970*/  ISETP.LT.OR P0, PT, R5.reuse, 0x9, P0 ;  /* 0x000000090500780c */ /* 0x040fe20000701670 */
[----:B------:R-:W-:Y:S01]  /*4980*/  UISETP.NE.AND UP3, UPT, UR28, URZ, UPT ;  /* 0x0000003f1c00728c */ /* 0x000fe2000bf65270 */
[C---:B------:R-:W-:Y:S01]  /*4990*/  ISETP.LT.OR P2, PT, R5.reuse, 0x1, P2 ;  /* 0x000000010500780c */ /* 0x040fe20001741670 */
[----:B------:R-:W-:Y:S01]  /*49a0*/  UISETP.NE.AND UP2, UPT, UR27, URZ, UPT ;  /* 0x0000003f1b00728c */ /* 0x000fe2000bf45270 */
[----:B------:R-:W-:Y:S01]  /*49b0*/  ISETP.LT.OR P1, PT, R5, 0x2, P1 ;  /* 0x000000020500780c */ /* 0x000fe20000f21670 */
[----:B------:R-:W-:Y:S01]  /*49c0*/  FMUL.FTZ R9, R66, c[0x0][0x320] ;  /* 0x0000c80042097a20 */ /* 0x000fe20000410000 */
[----:B------:R-:W-:Y:S01]  /*49d0*/  FSEL R121, R18, -INF , !P0 ;  /* 0xff80000012797808 */ /* 0x000fe20004000000 */
[----:B------:R-:W2:Y:S01]  /*49e0*/  MUFU.TANH R11, R11 ;  /* 0x0000000b000b7308 */ /* 0x000ea20000002400 */
[----:B------:R-:W-:Y:S01]  /*49f0*/  PLOP3.LUT P0, PT, PT, PT, UP4, 0x40, 0x0 ;  /* 0x000000000000781c */ /* 0x000fe20003f0e848 */
[----:B------:R-:W-:Y:S01]  /*4a00*/  FMUL.FTZ R8, R78, c[0x0][0x320] ;  /* 0x0000c8004e087a20 */ /* 0x000fe20000410000 */
[----:B------:R-:W-:-:S02]  /*4a10*/  FSEL R120, R25, -INF , !P2 ;  /* 0xff80000019787808 */ /* 0x000fc40005000000 */
[----:B------:R-:W-:Y:S02]  /*4a20*/  FSEL R63, R24, -INF , !P1 ;  /* 0xff800000183f7808 */ /* 0x000fe40004800000 */
        /* <DEDUP_REMOVED lines=24> */
[----:B------:R-:W-:Y:S01]  /*4bb0*/  PLOP3.LUT P0, PT, PT, PT, UP6, 0x40, 0x0 ;  /* 0x000000000000781c */ /* 0x000fe20003f0e868 */
[----:B------:R5:W1:Y:S01]  /*4bc0*/  MUFU.TANH R17, R6 ;  /* 0x0000000600117308 */ /* 0x000a620000002400 */
[----:B------:R-:W-:Y:S01]  /*4bd0*/  FSEL R122, R32, -INF , !P6 ;  /* 0xff800000207a7808 */ /* 0x000fe20007000000 */
[----:B------:R-:W-:Y:S01]  /*4be0*/  UISETP.NE.AND UP6, UPT, UR24, URZ, UPT ;  /* 0x0000003f1800728c */ /* 0x000fe2000bfc5270 */
[----:B------:R-:W-:Y:S02]  /*4bf0*/  FSEL R123, R23, -INF , !P5 ;  /* 0xff800000177b7808 */ /* 0x000fe40006800000 */
[----:B------:R-:W-:Y:S02]  /*4c00*/  FSEL R132, R20, -INF , !P2 ;  /* 0xff80000014847808 */ /* 0x000fe40005000000 */
[----:B------:R-:W-:Y:S01]  /*4c10*/  FSEL R134, R30, -INF , !P1 ;  /* 0xff8000001e867808 */ /* 0x000fe20004800000 */
[----:B------:R-:W1:Y:S01]  /*4c20*/  MUFU.TANH R10, R8 ;  /* 0x00000008000a7308 */ /* 0x000e620000002400 */
[----:B------:R-:W-:-:S02]  /*4c30*/  PLOP3.LUT P6, PT, PT, PT, UP3, 0x40, 0x0 ;  /* 0x000000000000781c */ /* 0x000fc40003fce838 */
[----:B------:R-:W-:Y:S02]  /*4c40*/  PLOP3.LUT P5, PT, PT, PT, UP2, 0x40, 0x0 ;  /* 0x000000000000781c */ /* 0x000fe40003fae828 */
[----:B------:R-:W-:Y:S02]  /*4c50*/  PLOP3.LUT P2, PT, PT, PT, UP1, 0x40, 0x0 ;  /* 0x000000000000781c */ /* 0x000fe40003f4e818 */
[----:B------:R-:W-:Y:S01]  /*4c60*/  PLOP3.LUT P1, PT, PT, PT, UP0, 0x40, 0x0 ;  /* 0x000000000000781c */ /* 0x000fe20003f2e808 */
[----:B-----5:R-:W-:Y:S01]  /*4c70*/  FMUL.FTZ R6, R74, c[0x0][0x320] ;  /* 0x0000c8004a067a20 */ /* 0x020fe20000410000 */
[C---:B------:R-:W-:Y:S02]  /*4c80*/  ISETP.GT.AND P6, PT, R4.reuse, 0x20, P6 ;  /* 0x000000200400780c */ /* 0x040fe400037c4270 */
[C---:B------:R-:W-:Y:S01]  /*4c90*/  ISETP.GT.AND P5, PT, R4.reuse, 0x21, P5 ;  /* 0x000000210400780c */ /* 0x040fe20002fa4270 */
[----:B------:R5:W1:Y:S01]  /*4ca0*/  MUFU.TANH R49, R6 ;  /* 0x0000000600317308 */ /* 0x000a620000002400 */
[----:B------:R-:W-:-:S02]  /*4cb0*/  ISETP.GT.AND P2, PT, R4, 0x28, P2 ;  /* 0x000000280400780c */ /* 0x000fc40001744270 */
[----:B------:R-:W-:Y:S02]  /*4cc0*/  ISETP.GT.AND P1, PT, R4, 0x29, P1 ;  /* 0x000000290400780c */ /* 0x000fe40000f24270 */
[C---:B------:R-:W-:Y:S02]  /*4cd0*/  ISETP.LT.OR P6, PT, R5.reuse, 0x21, P6 ;  /* 0x000000210500780c */ /* 0x040fe400037c1670 */
[C---:B------:R-:W-:Y:S02]  /*4ce0*/  ISETP.LT.OR P5, PT, R5.reuse, 0x22, P5 ;  /* 0x000000220500780c */ /* 0x040fe40002fa1670 */
[C---:B------:R-:W-:Y:S02]  /*4cf0*/  ISETP.LT.OR P2, PT, R5.reuse, 0x29, P2 ;  /* 0x000000290500780c */ /* 0x040fe40001741670 */
[----:B------:R-:W-:Y:S02]  /*4d00*/  ISETP.LT.OR P1, PT, R5, 0x2a, P1 ;  /* 0x0000002a0500780c */ /* 0x000fe40000f21670 */
[----:B------:R-:W-:-:S02]  /*4d10*/  FSEL R172, R27, -INF , !P6 ;  /* 0xff8000001bac7808 */ /* 0x000fc40007000000 */
[----:B------:R-:W-:Y:S01]  /*4d20*/  FSEL R173, R26, -INF , !P5 ;  /* 0xff8000001aad7808 */ /* 0x000fe20006800000 */
[----:B-----5:R-:W-:Y:S01]  /*4d30*/  FMUL.FTZ R6, R79, c[0x0][0x320] ;  /* 0x0000c8004f067a20 */ /* 0x020fe20000410000 */
[----:B------:R-:W-:Y:S02]  /*4d40*/  FSEL R174, R21, -INF , !P2 ;  /* 0xff80000015ae7808 */ /* 0x000fe40005000000 */
[----:B------:R-:W-:Y:S01]  /*4d50*/  FSEL R180, R19, -INF , !P1 ;  /* 0xff80000013b47808 */ /* 0x000fe20004800000 */
[----:B------:R5:W1:Y:S02]  /*4d60*/  MUFU.TANH R44, R6 ;  /* 0x00000006002c7308 */ /* 0x000a640000002400 */
[----:B-----5:R-:W-:-:S06]  /*4d70*/  FMUL.FTZ R6, R62, c[0x0][0x320] ;  /* 0x0000c8003e067a20 */ /* 0x020fcc0000410000 */
        /* <DEDUP_REMOVED lines=18> */
.L_x_1021:
[----:B------:R-:W-:-:S04]  /*4ea0*/  MOV R5, c[0x0][0x32c] ;  /* 0x0000cb0000057a02 */ /* 0x000fc80000000f00 */
[----:B------:R-:W-:-:S13]  /*4eb0*/  ISETP.NE.AND P0, PT, R5, 0x1, PT ;  /* 0x000000010500780c */ /* 0x000fda0003f05270 */
[----:B------:R-:W-:-:S05]  /*4ec0*/  @P0 IMAD.HI.U32 R5, R4, c[0x0][0x330], RZ ;  /* 0x0000cc0004050a27 */ /* 0x000fca00078e00ff */
[----:B------:R-:W-:Y:S02]  /*4ed0*/  @P0 SHF.R.U32.HI R4, RZ, c[0x0][0x334], R5 ;  /* 0x0000cd00ff040a19 */ /* 0x000fe40000011605 */
.L_x_1022:
[----:B------:R-:W-:Y:S05]  /*4ee0*/  BSYNC B0 ;  /* 0x0000000000007941 */ /* 0x000fea0003800000 */
.L_x_1020:
[----:B------:R-:W-:-:S05]  /*4ef0*/  IMAD R4, R4, c[0x0][0x32c], R16 ;  /* 0x0000cb0004047a24 */ /* 0x000fca00078e0210 */
[----:B------:R-:W-:Y:S02]  /*4f00*/  IADD3 R5, R4, c[0x0][0x32c], RZ ;  /* 0x0000cb0004057a10 */ /* 0x000fe40007ffe0ff */
[----:B------:R-:W-:Y:S02]  /*4f10*/  IMNMX R8, R8, R4, !PT ;  /* 0x0000000408087217 */ /* 0x000fe40007800200 */
[----:B------:R-:W-:Y:S02]  /*4f20*/  IMNMX R9, R9, R5, PT ;  /* 0x0000000509097217 */ /* 0x000fe40003800200 */
.L_x_1019:
[----:B-1234-:R-:W-:Y:S01]  /*4f30*/  FMNMX.FTZ R5, R38, R39, !PT ;  /* 0x0000002726057209 */ /* 0x01efe20007810000 */
[----:B------:R-:W-:Y:S01]  /*4f40*/  UP2UR UR24, UPR, URZ, 0x10 ;  /* 0x000000103f187883 */ /* 0x000fe20008000000 */
[----:B------:R-:W-:Y:S01]  /*4f50*/  FMNMX.FTZ R4, R29, R31, !PT ;  /* 0x0000001f1d047209 */ /* 0x000fe20007810000 */
[----:B------:R-:W-:Y:S01]  /*4f60*/  UISETP.NE.AND UP4, UPT, UR25, URZ, UPT ;  /* 0x0000003f1900728c */ /* 0x000fe2000bf85270 */
[----:B------:R-:W-:Y:S01]  /*4f70*/  FMNMX.FTZ R5, R41, R5, !PT ;  /* 0x0000000529057209 */ /* 0x000fe20007810000 */
[----:B------:R-:W-:Y:S01]  /*4f80*/  UP2UR UR25, UPR, URZ, 0x8 ;  /* 0x000000083f197883 */ /* 0x000fe20008000000 */
[----:B------:R-:W-:Y:S01]  /*4f90*/  FMNMX.FTZ R4, R34, R4, !PT ;  /* 0x0000000422047209 */ /* 0x000fe20007810000 */
[----:B------:R-:W-:Y:S01]  /*4fa0*/  UISETP.NE.AND UP3, UPT, UR7, URZ, UPT ;  /* 0x0000003f0700728c */ /* 0x000fe2000bf65270 */
[----:B------:R-:W-:Y:S01]  /*4fb0*/  FMNMX.FTZ R137, R42, R5, !PT ;  /* 0x000000052a897209 */ /* 0x000fe20007810000 */
[----:B------:R-:W-:Y:S01]  /*4fc0*/  IMAD.SHL.U32 R225, R0, 0x2, RZ ;  /* 0x0000000200e17824 */ /* 0x000fe200078e00ff */
[----:B------:R-:W-:Y:S01]  /*4fd0*/  FMNMX.FTZ R4, R40, R4, !PT ;  /* 0x0000000428047209 */ /* 0x000fe20007810000 */
[----:B------:R-:W-:Y:S01]  /*4fe0*/  STL [R1+0x6c], R237 ;  /* 0x00006ced01007387 */ /* 0x000fe20000100800 */
[----:B------:R-:W-:Y:S01]  /*4ff0*/  FMNMX.FTZ R137, R46, R137, !PT ;  /* 0x000000892e897209 */ /* 0x000fe20007810000 */
[----:B------:R-:W-:Y:S01]  /*5000*/  UP2UR UR7, UPR, URZ, 0x4 ;  /* 0x000000043f077883 */ /* 0x000fe20008000000 */
[----:B------:R-:W-:Y:S01]  /*5010*/  FMNMX.FTZ R4, R43, R4, !PT ;  /* 0x000000042b047209 */ /* 0x000fe20007810000 */
[----:B------:R-:W-:Y:S01]  /*5020*/  STL [R1+0x68], R236 ;  /* 0x000068ec01007387 */ /* 0x000fe20000100800 */
[----:B------:R-:W-:Y:S01]  /*5030*/  FMNMX.FTZ R137, R48, R137, !PT ;  /* 0x0000008930897209 */ /* 0x000fe20007810000 */
[----:B------:R-:W-:Y:S01]  /*5040*/  UISETP.NE.AND UP2, UPT, UR6, URZ, UPT ;  /* 0x0000003f0600728c */ /* 0x000fe2000bf45270 */
        /* <DEDUP_REMOVED lines=9> */
[----:B------:R-:W-:Y:S01]  /*50e0*/  UP2UR UR5, UPR, URZ, 0x1 ;  /* 0x000000013f057883 */ /* 0x000fe20008000000 */
[----:B------:R-:W-:Y:S01]  /*50f0*/  FMNMX.FTZ R137, R175, R137, !PT ;  /* 0x00000089af897209 */ /* 0x000fe20007810000 */
[----:B------:R-:W-:Y:S01]  /*5100*/  UISETP.NE.AND UP0, UPT, UR4, URZ, UPT ;  /* 0x0000003f0400728c */ /* 0x000fe2000bf05270 */
[----:B------:R-:W-:Y:S01]  /*5110*/  FMNMX.FTZ R4, R167, R4, !PT ;  /* 0x00000004a7047209 */ /* 0x000fe20007810000 */
[----:B------:R-:W-:Y:S01]  /*5120*/  IMAD R226, R3, 0x2, R225 ;  /* 0x0000000203e27824 */ /* 0x000fe200078e02e1 */
[----:B------:R-:W-:Y:S01]  /*5130*/  FMNMX.FTZ R137, R171, R137, !PT ;  /* 0x00000089ab897209 */ /* 0x000fe20007810000 */
[----:B------:R-:W-:Y:S01]  /*5140*/  STL [R1+0x5c], R233 ;  /* 0x00005ce901007387 */ /* 0x000fe20000100800 */
[----:B------:R-:W-:Y:S01]  /*5150*/  FMNMX.FTZ R4, R168, R4, !PT ;  /* 0x00000004a8047209 */ /* 0x000fe20007810000 */
[----:B------:R-:W-:Y:S01]  /*5160*/  IMAD R227, R2, 0x2, R226 ;  /* 0x0000000202e37824 */ /* 0x000fe200078e02e2 */
[----:B------:R-:W-:Y:S01]  /*5170*/  FMNMX.FTZ R137, R176, R137, !PT ;  /* 0x00000089b0897209 */ /* 0x000fe20007810000 */
[----:B------:R-:W-:Y:S01]  /*5180*/  STL [R1+0x58], R232 ;  /* 0x000058e801007387 */ /* 0x000fe20000100800 */
[----:B------:R-:W-:-:S02]  /*5190*/  FMNMX.FTZ R4, R170, R4, !PT ;  /* 0x00000004aa047209 */ /* 0x000fc40007810000 */
[----:B------:R-:W-:Y:S01]  /*51a0*/  FMNMX.FTZ R137, R177, R137, !PT ;  /* 0x00000089b1897209 */ /* 0x000fe20007810000 */
[----:B------:R-:W-:Y:S01]  /*51b0*/  STL [R1+0x54], R231 ;  /* 0x000054e701007387 */ /* 0x000fe20000100800 */
[----:B------:R-:W-:Y:S02]  /*51c0*/  FMNMX.FTZ R136, R169, R4, !PT ;  /* 0x00000004a9887209 */ /* 0x000fe40007810000 */
[----:B------:R-:W-:Y:S01]  /*51d0*/  PLOP3.LUT P0, PT, PT, PT, UP3, 0x40, 0x0 ;  /* 0x000000000000781c */ /* 0x000fe20003f0e838 */
[----:B------:R-:W1:Y:S01]  /*51e0*/  SHFL.BFLY PT, R4, R137, 0x2, 0x1f ;  /* 0x0c401f0089047f89 */ /* 0x000e6200000e0000 */
[----:B------:R-:W-:Y:S01]  /*51f0*/  PLOP3.LUT P1, PT, PT, PT, UP4, 0x40, 0x0 ;  /* 0x000000000000781c */ /* 0x000fe20003f2e848 */
[----:B------:R-:W-:Y:S01]  /*5200*/  UISETP.NE.AND UP4, UPT, UR24, URZ, UPT ;  /* 0x0000003f1800728c */ /* 0x000fe2000bf85270 */
[C---:B------:R-:W-:Y:S01]  /*5210*/  ISETP.GT.AND P0, PT, R8.reuse, 0x1, P0 ;  /* 0x000000010800780c */ /* 0x040fe20000704270 */
[----:B------:R-:W2:Y:S01]  /*5220*/  SHFL.BFLY PT, R5, R136, 0x2, 0x1f ;  /* 0x0c401f0088057f89 */ /* 0x000ea200000e0000 */
[----:B------:R-:W-:Y:S01]  /*5230*/  PLOP3.LUT P6, PT, PT, PT, UP2, 0x40, 0x0 ;  /* 0x000000000000781c */ /* 0x000fe20003fce828 */
[----:B------:R-:W-:Y:S01]  /*5240*/  UISETP.NE.AND UP3, UPT, UR25, URZ, UPT ;  /* 0x0000003f1900728c */ /* 0x000fe2000bf65270 */
[----:B------:R-:W-:Y:S01]  /*5250*/  ISETP.LT.OR P0, PT, R9, 0x2, P0 ;  /* 0x000000020900780c */ /* 0x000fe20000701670 */
[----:B------:R-:W-:Y:S01]  /*5260*/  UISETP.NE.AND UP2, UPT, UR7, URZ, UPT ;  /* 0x0000003f0700728c */ /* 0x000fe2000bf45270 */
[----:B------:R-:W-:Y:S01]  /*5270*/  ISETP.GT.AND P1, PT, R8, RZ, P1 ;  /* 0x000000ff0800720c */ /* 0x000fe20000f24270 */
[----:B------:R-:W-:Y:S01]  /*5280*/  STL [R1+0x50], R230 ;  /* 0x000050e601007387 */ /* 0x000fe20000100800 */
[----:B------:R-:W-:-:S02]  /*5290*/  FSEL R61, R22, -INF , !P0 ;  /* 0xff800000163d7808 */ /* 0x000fc40004000000 */
[----:B------:R-:W-:Y:S01]  /*52a0*/  PLOP3.LUT P5, PT, PT, PT, UP1, 0x40, 0x0 ;  /* 0x000000000000781c */ /* 0x000fe20003fae818 */
[----:B------:R-:W-:Y:S01]  /*52b0*/  UISETP.NE.AND UP1, UPT, UR6, URZ, UPT ;  /* 0x0000003f0600728c */ /* 0x000fe2000bf25270 */
[----:B------:R-:W-:Y:S01]  /*52c0*/  ISETP.LT.OR P1, PT, R9, 0x1, P1 ;  /* 0x000000010900780c */ /* 0x000fe20000f21670 */
[----:B------:R-:W-:Y:S01]  /*52d0*/  STL [R1+0x4c], R229 ;  /* 0x00004ce501007387 */ /* 0x000fe20000100800 */
[C---:B------:R-:W-:Y:S02]  /*52e0*/  ISETP.GT.AND P6, PT, R8.reuse, 0x8, P6 ;  /* 0x000000080800780c */ /* 0x040fe400037c4270 */
[----:B------:R-:W-:Y:S01]  /*52f0*/  PLOP3.LUT P2, PT, PT, PT, UP0, 0x40, 0x0 ;  /* 0x000000000000781c */ /* 0x000fe20003f4e808 */
[----:B------:R-:W-:Y:S01]  /*5300*/  UISETP.NE.AND UP0, UPT, UR5, URZ, UPT ;  /* 0x0000003f0500728c */ /* 0x000fe2000bf05270 */
[----:B------:R-:W-:Y:S01]  /*5310*/  FSEL R62, R17, -INF , !P1 ;  /* 0xff800000113e7808 */ /* 0x000fe20004800000 */
[----:B------:R-:W-:Y:S01]  /*5320*/  LDSM.16.MT88.4 R20, [R226+0x2080] ;  /* 0x00208000e214783b */ /* 0x000fe20000004200 */
[----:B------:R-:W-:Y:S01]  /*5330*/  ISETP.LT.OR P6, PT, R9, 0x9, P6 ;  /* 0x000000090900780c */ /* 0x000fe200037c1670 */
[----:B------:R-:W-:Y:S01]  /*5340*/  ULDC.64 UR4, c[0x0][0x2c8] ;  /* 0x0000b20000047ab9 */ /* 0x000fe20000000a00 */
[----:B-1----:R-:W-:Y:S01]  /*5350*/  FMNMX.FTZ R137, R137, R4, !PT ;  /* 0x0000000489897209 */ /* 0x002fe20007810000 */
[----:B------:R-:W-:Y:S01]  /*5360*/  LDSM.16.MT88.4 R52, [R225+0x3880] ;  /* 0x00388000e134783b */ /* 0x000fe20000004200 */
[----:B------:R-:W-:-:S02]  /*5370*/  ISETP.GT.AND P5, PT, R8, 0x9, P5 ;  /* 0x000000090800780c */ /* 0x000fc40002fa4270 */
[----:B--2---:R-:W-:Y:S01]  /*5380*/  FMNMX.FTZ R136, R136, R5, !PT ;  /* 0x0000000588887209 */ /* 0x004fe20007810000 */
[----:B------:R-:W1:Y:S01]  /*5390*/  SHFL.BFLY PT, R4, R137, 0x1, 0x1f ;  /* 0x0c201f0089047f89 */ /* 0x000e6200000e0000 */
[----:B------:R-:W-:Y:S01]  /*53a0*/  PLOP3.LUT P1, PT, PT, PT, UP6, 0x40, 0x0 ;  /* 0x000000000000781c */ /* 0x000fe20003f2e868 */
[----:B------:R-:W-:Y:S01]  /*53b0*/  UISETP.NE.AND UP6, UPT, UR16, URZ, UPT ;  /* 0x0000003f1000728c */ /* 0x000fe2000bfc5270 */
[----:B------:R-:W-:Y:S01]  /*53c0*/  FSEL R16, R10, -INF , !P6 ;  /* 0xff8000000a107808 */ /* 0x000fe20007000000 */
[----:B------:R-:W2:Y:S01]  /*53d0*/  SHFL.BFLY PT, R5, R136, 0x1, 0x1f ;  /* 0x0c201f0088057f89 */ /* 0x000ea200000e0000 */
[----:B------:R-:W-:Y:S02]  /*53e0*/  ISETP.LT.OR P5, PT, R9, 0xa, P5 ;  /* 0x0000000a0900780c */ /* 0x000fe40002fa1670 */
[----:B------:R-:W-:Y:S01]  /*53f0*/  ISETP.GT.AND P2, PT, R8, 0x10, P2 ;  /* 0x000000100800780c */ /* 0x000fe20001744270 */
[----:B------:R-:W-:Y:S01]  /*5400*/  LDSM.16.MT88.4 R76, [R226+0x3880] ;  /* 0x00388000e24c783b */ /* 0x000fe20000004200 */
[----:B------:R-:W-:-:S02]  /*5410*/  FMNMX.FTZ R3, R62, R61, !PT ;  /* 0x0000003d3e037209 */ /* 0x000fc40007810000 */
[----:B------:R-:W-:Y:S01]  /*5420*/  FSEL R17, R44, -INF , !P5 ;  /* 0xff8000002c117808 */ /* 0x000fe20006800000 */
[----:B------:R-:W-:Y:S01]  /*5430*/  LDSM.16.MT88.4 R124, [R227+0x3880] ;  /* 0x00388000e37c783b */ /* 0x000fe20000004200 */
[----:B------:R-:W-:Y:S02]  /*5440*/  ISETP.GT.AND P1, PT, R8, 0x11, P1 ;  /* 0x000000110800780c */ /* 0x000fe40000f24270 */
[----:B------:R-:W-:Y:S01]  /*5450*/  ISETP.LT.OR P2, PT, R9, 0x11, P2 ;  /* 0x000000110900780c */ /* 0x000fe20001741670 */
[----:B------:R-:W-:Y:S01]  /*5460*/  STL [R1+0x48], R224 ;  /* 0x000048e001007387 */ /* 0x000fe20000100800 */
[----:B------:R-:W-:Y:S02]  /*5470*/  FMNMX.FTZ R3, R16, R3, !PT ;  /* 0x0000000310037209 */ /* 0x000fe40007810000 */
[----:B------:R-:W-:Y:S01]  /*5480*/  LEA R228, R2, R225, 0x1 ;  /* 0x000000e102e47211 */ /* 0x000fe200078e08ff */
[----:B------:R-:W-:Y:S01]  /*5490*/  LDSM.16.MT88.4 R68, [R226+0x4080] ;  /* 0x00408000e244783b */ /* 0x000fe20000004200 */
[----:B------:R-:W-:-:S02]  /*54a0*/  PLOP3.LUT P6, PT, PT, PT, UP4, 0x40, 0x0 ;  /* 0x000000000000781c */ /* 0x000fc40003fce848 */
[----:B------:R-:W-:Y:S01]  /*54b0*/  ISETP.LT.OR P1, PT, R9, 0x12, P1 ;  /* 0x000000120900780c */ /* 0x000fe20000f21670 */
[----:B------:R-:W-:Y:S01]  /*54c0*/  LDSM.16.MT88.4 R112, [R228+0x3880] ;  /* 0x00388000e470783b */ /* 0x000fe20000004200 */
[----:B-1----:R-:W-:Y:S02]  /*54d0*/  FMNMX.FTZ R137, R137, R4, !PT ;  /* 0x0000000489897209 */ /* 0x002fe40007810000 */
[----:B------:R-:W-:Y:S01]  /*54e0*/  FSEL R18, R49, -INF , !P2 ;  /* 0xff80000031127808 */ /* 0x000fe20005000000 */
[----:B------:R-:W-:Y:S01]  /*54f0*/  LDSM.16.MT88.4 R72, [R225+0x2880] ;  /* 0x00288000e148783b */ /* 0x000fe20000004200 */
[----:B--2---:R-:W-:Y:S01]  /*5500*/  FMNMX.FTZ R136, R136, R5, !PT ;  /* 0x0000000588887209 */ /* 0x004fe20007810000 */
[C---:B------:R-:W-:Y:S01]  /*5510*/  FMUL.FTZ R13, R137.reuse, c[0x0][0x2d0] ;  /* 0x0000b400890d7a20 */ /* 0x040fe20000410000 */
[----:B------:R-:W-:Y:S02]  /*5520*/  FSETP.NEU.FTZ.AND P0, PT, R137, -INF , PT ;  /* 0xff8000008900780b */ /* 0x000fe40003f1d000 */
[----:B------:R-:W-:Y:S01]  /*5530*/  FMNMX.FTZ R3, R17, R3, !PT ;  /* 0x0000000311037209 */ /* 0x000fe20007810000 */
[----:B------:R-:W-:Y:S01]  /*5540*/  FMUL.FTZ R12, R136, c[0x0][0x2d0] ;  /* 0x0000b400880c7a20 */ /* 0x000fe20000410000 */
[----:B------:R-:W-:-:S02]  /*5550*/  FSEL R13, R13, RZ, P0 ;  /* 0x000000ff0d0d7208 */ /* 0x000fc40000000000 */
[----:B------:R-:W-:Y:S02]  /*5560*/  FSETP.NEU.FTZ.AND P0, PT, R136, -INF , PT ;  /* 0xff8000008800780b */ /* 0x000fe40003f1d000 */
[----:B------:R-:W-:Y:S01]  /*5570*/  PLOP3.LUT P5, PT, PT, PT, UP3, 0x40, 0x0 ;  /* 0x000000000000781c */ /* 0x000fe20003fae838 */
[--C-:B------:R-:W-:Y:S01]  /*5580*/  FFMA.FTZ R2, R46, c[0x0][0x2d0], -R13.reuse ;  /* 0x0000b4002e027a23 */ /* 0x100fe2000001080d */
[----:B------:R-:W-:Y:S01]  /*5590*/  FSEL R12, R12, RZ, P0 ;  /* 0x000000ff0c0c7208 */ /* 0x000fe20000000000 */
[----:B------:R-:W-:Y:S01]  /*55a0*/  FFMA.FTZ R4, R38, c[0x0][0x2d0], -R13 ;  /* 0x0000b40026047a23 */ /* 0x000fe2000001080d */
[----:B------:R-:W-:Y:S01]  /*55b0*/  PLOP3.LUT P0, PT, PT, PT, UP5, 0x40, 0x0 ;  /* 0x000000000000781c */ /* 0x000fe20003f0e858 */
[----:B------:R-:W-:Y:S01]  /*55c0*/  MUFU.EX2 R194, R2 ;  /* 0x0000000200c27308 */ /* 0x000fe20000000800 */
[----:B------:R-:W-:Y:S01]  /*55d0*/  FSEL R19, R11, -INF , !P1 ;  /* 0xff8000000b137808 */ /* 0x000fe20004800000 */
[----:B------:R-:W-:Y:S01]  /*55e0*/  FFMA.FTZ R0, R31, c[0x0][0x2d0], -R12 ;  /* 0x0000b4001f007a23 */ /* 0x000fe2000001080c */
[C---:B------:R-:W-:Y:S01]  /*55f0*/  ISETP.GT.AND P0, PT, R8.reuse, 0x18, P0 ;  /* 0x000000180800780c */ /* 0x040fe20000704270 */
[----:B------:R-:W-:Y:S01]  /*5600*/  UISETP.NE.AND UP5, UPT, UR17, URZ, UPT ;  /* 0x0000003f1100728c */ /* 0x000fe2000bfa5270 */
[----:B------:R-:W-:-:S02]  /*5610*/  ISETP.GT.AND P6, PT, R8, 0x19, P6 ;  /* 0x000000190800780c */ /* 0x000fc400037c4270 */
[C---:B------:R-:W-:Y:S01]  /*5620*/  ISETP.LT.OR P0, PT, R9.reuse, 0x19, P0 ;  /* 0x000000190900780c */ /* 0x040fe20000701670 */
[----:B------:R1:W-:Y:S01]  /*5630*/  MUFU.EX2 R182, R0 ;  /* 0x0000000000b67308 */ /* 0x0003e20000000800 */
[----:B------:R-:W-:Y:S02]  /*5640*/  FMNMX.FTZ R3, R18, R3, !PT ;  /* 0x0000000312037209 */ /* 0x000fe40007810000 */
[----:B------:R-:W-:Y:S02]  /*5650*/  PLOP3.LUT P2, PT, PT, PT, UP2, 0x40, 0x0 ;  /* 0x000000000000781c */ /* 0x000fe40003f4e828 */
[----:B------:R-:W-:Y:S02]  /*5660*/  FSEL R60, R56, -INF , !P0 ;  /* 0xff800000383c7808 */ /* 0x000fe40004000000 */
[----:B------:R-:W-:Y:S01]  /*5670*/  ISETP.GT.AND P5, PT, R8, 0x20, P5 ;  /* 0x000000200800780c */ /* 0x000fe20002fa4270 */
[----:B------:R2:W-:Y:S01]  /*5680*/  MUFU.EX2 R229, R4 ;  /* 0x0000000400e57308 */ /* 0x0005e20000000800 */
[----:B------:R-:W-:-:S02]  /*5690*/  ISETP.LT.OR P6, PT, R9, 0x1a, P6 ;  /* 0x0000001a0900780c */ /* 0x000fc400037c1670 */
[----:B------:R-:W-:Y:S02]  /*56a0*/  FMNMX.FTZ R3, R19, R3, !PT ;  /* 0x0000000313037209 */ /* 0x000fe40007810000 */
[----:B------:R-:W-:Y:S02]  /*56b0*/  PLOP3.LUT P1, PT, PT, PT, UP1, 0x40, 0x0 ;  /* 0x000000000000781c */ /* 0x000fe40003f2e818 */
[----:B------:R-:W-:Y:S01]  /*56c0*/  ISETP.GT.AND P2, PT, R8, 0x21, P2 ;  /* 0x000000210800780c */ /* 0x000fe20001744270 */
[----:B-1----:R-:W-:Y:S01]  /*56d0*/  FFMA.FTZ R0, R34, c[0x0][0x2d0], -R12 ;  /* 0x0000b40022007a23 */ /* 0x002fe2000001080c */
[----:B------:R-:W-:Y:S01]  /*56e0*/  ISETP.LT.OR P5, PT, R9, 0x21, P5 ;  /* 0x000000210900780c */ /* 0x000fe20002fa1670 */
[----:B------:R-:W-:Y:S01]  /*56f0*/  LDSM.16.MT88.4 R32, [R228+0x2080] ;  /* 0x00208000e420783b */ /* 0x000fe20000004200 */
[----:B------:R-:W-:Y:S01]  /*5700*/  FSEL R15, R58, -INF , !P6 ;  /* 0xff8000003a0f7808 */ /* 0x000fe20007000000 */
[----:B------:R1:W-:Y:S01]  /*5710*/  MUFU.EX2 R202, R0 ;  /* 0x0000000000ca7308 */ /* 0x0003e20000000800 */
[----:B------:R-:W-:-:S02]  /*5720*/  FMNMX.FTZ R3, R60, R3, !PT ;  /* 0x000000033c037209 */ /* 0x000fc40007810000 */
[----:B------:R-:W-:Y:S01]  /*5730*/  PLOP3.LUT P0, PT, PT, PT, UP0, 0x40, 0x0 ;  /* 0x000000000000781c */ /* 0x000fe20003f0e808 */
[----:B--2---:R-:W-:Y:S01]  /*5740*/  FFMA.FTZ R4, R39, c[0x0][0x2d0], -R13 ;  /* 0x0000b40027047a23 */ /* 0x004fe2000001080d */
[----:B------:R-:W-:Y:S01]  /*5750*/  ISETP.GT.AND P1, PT, R8, 0x28, P1 ;  /* 0x000000280800780c */ /* 0x000fe20000f24270 */
[----:B------:R-:W2:Y:S01]  /*5760*/  LDSM.16.MT88.4 R36, [R225+0x2080] ;  /* 0x00208000e124783b */ /* 0x000ea20000004200 */
[C---:B------:R-:W-:Y:S01]  /*5770*/  ISETP.LT.OR P2, PT, R9.reuse, 0x22, P2 ;  /* 0x000000220900780c */ /* 0x040fe20001741670 */
[----:B------:R3:W-:Y:S01]  /*5780*/  MUFU.EX2 R183, R4 ;  /* 0x0000000400b77308 */ /* 0x0007e20000000800 */
[----:B------:R-:W-:Y:S02]  /*5790*/  FSEL R139, R24, -INF , !P5 ;  /* 0xff800000188b7808 */ /* 0x000fe40006800000 */
[----:B------:R-:W-:Y:S02]  /*57a0*/  ISETP.GT.AND P0, PT, R8, 0x29, P0 ;  /* 0x000000290800780c */ /* 0x000fe40000704270 */
[----:B------:R-:W-:-:S02]  /*57b0*/  ISETP.LT.OR P1, PT, R9, 0x29, P1 ;  /* 0x000000290900780c */ /* 0x000fc40000f21670 */
[----:B------:R-:W-:Y:S01]  /*57c0*/  FSEL R164, R64, -INF , !P2 ;  /* 0xff80000040a47808 */ /* 0x000fe20005000000 */
[----:B-1----:R-:W-:Y:S01]  /*57d0*/  FFMA.FTZ R0, R40, c[0x0][0x2d0], -R12 ;  /* 0x0000b40028007a23 */ /* 0x002fe2000001080c */
[----:B------:R-:W-:Y:S01]  /*57e0*/  ISETP.LT.OR P0, PT, R9, 0x2a, P0 ;  /* 0x0000002a0900780c */ /* 0x000fe20000701670 */
[----:B------:R-:W-:Y:S01]  /*57f0*/  LDSM.16.MT88.4 R64, [R226+0x2880] ;  /* 0x00288000e240783b */ /* 0x000fe20000004200 */
[----:B------:R-:W-:Y:S01]  /*5800*/  FSEL R165, R59, -INF , !P1 ;  /* 0xff8000003ba57808 */ /* 0x000fe20004800000 */
[----:B------:R1:W4:Y:S01]  /*5810*/  MUFU.EX2 R234, R0 ;  /* 0x0000000000ea7308 */ /* 0x0003220000000800 */
[----:B------:R-:W-:Y:S02]  /*5820*/  FSEL R166, R25, -INF , !P0 ;  /* 0xff80000019a67808 */ /* 0x000fe40004000000 */
[----:B------:R-:W-:Y:S01]  /*5830*/  LDSM.16.MT88.4 R24, [R227+0x4080] ;  /* 0x00408000e318783b */ /* 0x000fe20000004200 */
[----:B---3--:R-:W-:-:S04]  /*5840*/  FFMA.FTZ R4, R41, c[0x0][0x2d0], -R13 ;  /* 0x0000b40029047a23 */ /* 0x008fc8000001080d */
[----:B------:R3:W-:Y:S01]  /*5850*/  MUFU.EX2 R203, R4 ;  /* 0x0000000400cb7308 */ /* 0x0007e20000000800 */
[----:B-1----:R-:W-:Y:S02]  /*5860*/  FMNMX.FTZ R0, R120, R63, !PT ;  /* 0x0000003f78007209 */ /* 0x002fe40007810000 */
[----:B----4-:R-:W-:Y:S02]  /*5870*/  F2FP.BF16.PACK_AB R7, R234, R202 ;  /* 0x000000caea07723e */ /* 0x010fe400000010ff */
[----:B------:R-:W-:-:S04]  /*5880*/  FMNMX.FTZ R0, R121, R0, !PT ;  /* 0x0000000079007209 */ /* 0x000fc80007810000 */
[----:B------:R-:W-:Y:S01]  /*5890*/  FMNMX.FTZ R0, R122, R0, !PT ;  /* 0x000000007a007209 */ /* 0x000fe20007810000 */
[----:B---3--:R-:W-:-:S03]  /*58a0*/  FFMA.FTZ R4, R42, c[0x0][0x2d0], -R13 ;  /* 0x0000b4002a047a23 */ /* 0x008fc6000001080d */
[----:B------:R-:W-:Y:S01]  /*58b0*/  FMNMX.FTZ R0, R123, R0, !PT ;  /* 0x000000007b007209 */ /* 0x000fe20007810000 */
[----:B------:R-:W1:Y:S03]  /*58c0*/  MUFU.EX2 R232, R4 ;  /* 0x0000000400e87308 */ /* 0x000e660000000800 */
[----:B------:R-:W-:-:S04]  /*58d0*/  FMNMX.FTZ R0, R132, R0, !PT ;  /* 0x0000000084007209 */ /* 0x000fc80007810000 */
[----:B------:R-:W-:-:S04]  /*58e0*/  FMNMX.FTZ R0, R134, R0, !PT ;  /* 0x0000000086007209 */ /* 0x000fc80007810000 */
[----:B------:R-:W-:-:S04]  /*58f0*/  FMNMX.FTZ R0, R133, R0, !PT ;  /* 0x0000000085007209 */ /* 0x000fc80007810000 */
[----:B------:R-:W-:Y:S01]  /*5900*/  FMNMX.FTZ R2, R172, R0, !PT ;  /* 0x00000000ac027209 */ /* 0x000fe20007810000 */
[----:B------:R-:W-:Y:S01]  /*5910*/  FFMA.FTZ R0, R48, c[0x0][0x2d0], -R13 ;  /* 0x0000b40030007a23 */ /* 0x000fe2000001080d */
[----:B-1----:R-:W-:Y:S01]  /*5920*/  F2FP.BF16.PACK_AB R6, R232, R203 ;  /* 0x000000cbe806723e */ /* 0x002fe200000010ff */
[----:B------:R-:W-:Y:S01]  /*5930*/  FFMA.FTZ R4, R29, c[0x0][0x2d0], -R12 ;  /* 0x0000b4001d047a23 */ /* 0x000fe2000001080c */
[----:B------:R-:W-:Y:S01]  /*5940*/  FMNMX.FTZ R2, R173, R2, !PT ;  /* 0x00000002ad027209 */ /* 0x000fe20007810000 */
[----:B------:R1:W-:Y:S01]  /*5950*/  MUFU.EX2 R192, R0 ;  /* 0x0000000000c07308 */ /* 0x0003e20000000800 */
[----:B------:R-:W-:Y:S02]  /*5960*/  LDSM.16.MT88.4 R28, [R227+0x2080] ;  /* 0x00208000e31c783b */ /* 0x000fe40000004200 */
[----:B------:R-:W-:-:S04]  /*5970*/  FMNMX.FTZ R2, R174, R2, !PT ;  /* 0x00000002ae027209 */ /* 0x000fc80007810000 */
[----:B------:R-:W-:Y:S01]  /*5980*/  FMNMX.FTZ R2, R180, R2, !PT ;  /* 0x00000002b4027209 */ /* 0x000fe20007810000 */
[----:B------:R3:W4:Y:S04]  /*5990*/  MUFU.EX2 R230, R4 ;  /* 0x0000000400e67308 */ /* 0x0007280000000800 */
[----:B------:R-:W2:Y:S01]  /*59a0*/  SHFL.BFLY PT, R9, R2, 0x2, 0x1f ;  /* 0x0c401f0002097f89 */ /* 0x000ea200000e0000 */
[----:B-1----:R-:W-:-:S04]  /*59b0*/  FFMA.FTZ R0, R51, c[0x0][0x2d0], -R13 ;  /* 0x0000b40033007a23 */ /* 0x002fc8000001080d */
[----:B------:R1:W-:Y:S01]  /*59c0*/  MUFU.EX2 R200, R0 ;  /* 0x0000000000c87308 */ /* 0x0003e20000000800 */
[----:B---3--:R-:W-:Y:S02]  /*59d0*/  F2FP.BF16.PACK_AB R4, R183, R229 ;  /* 0x000000e5b704723e */ /* 0x008fe400000010ff */
[----:B----4-:R-:W-:-:S07]  /*59e0*/  F2FP.BF16.PACK_AB R5, R182, R230 ;  /* 0x000000e6b605723e */ /* 0x010fce00000010ff */
[C---:B--2---:R-:W-:Y:S01]  /*59f0*/  HMMA.16816.F32.BF16 R160, R4.reuse, R36, RZ ;  /* 0x0000002404a0723c */ /* 0x044fe200000418ff */
[----:B-1----:R-:W-:Y:S01]  /*5a00*/  FMNMX.FTZ R0, R15, R3, !PT ;  /* 0x000000030f007209 */ /* 0x002fe20007810000 */
[----:B------:R-:W-:Y:S01]  /*5a10*/  FFMA.FTZ R3, R50, c[0x0][0x2d0], -R13 ;  /* 0x0000b40032037a23 */ /* 0x000fe2000001080d */
[----:B------:R-:W-:Y:S01]  /*5a20*/  FMNMX.FTZ R2, R2, R9, !PT ;  /* 0x0000000902027209 */ /* 0x000fe20007810000 */
[----:B------:R-:W-:Y:S01]  /*5a30*/  LDSM.16.MT88.4 R48, [R227+0x2880] ;  /* 0x00288000e330783b */ /* 0x000fe20000004200 */
[----:B------:R-:W-:Y:S01]  /*5a40*/  FMNMX.FTZ R0, R139, R0, !PT ;  /* 0x000000008b007209 */ /* 0x000fe20007810000 */
[----:B------:R1:W2:Y:S02]  /*5a50*/  MUFU.EX2 R235, R3 ;  /* 0x0000000300eb7308 */ /* 0x0002a40000000800 */
[----:B------:R-:W-:Y:S01]  /*5a60*/  HMMA.16816.F32.BF16 R156, R4, R20, RZ ;  /* 0x00000014049c723c */ /* 0x000fe200000418ff */
[----:B------:R-:W3:Y:S01]  /*5a70*/  SHFL.BFLY PT, R14, R2, 0x1, 0x1f ;  /* 0x0c201f00020e7f89 */ /* 0x000ee200000e0000 */
[----:B------:R-:W-:-:S04]  /*5a80*/  FMNMX.FTZ R0, R164, R0, !PT ;  /* 0x00000000a4007209 */ /* 0x000fc80007810000 */
[----:B------:R-:W-:Y:S02]  /*5a90*/  FMNMX.FTZ R0, R165, R0, !PT ;  /* 0x00000000a5007209 */ /* 0x000fe40007810000 */
[----:B------:R-:W-:Y:S02]  /*5aa0*/  HMMA.16816.F32.BF16 R152, R4, R32, RZ ;  /* 0x000000200498723c */ /* 0x000fe400000418ff */
[----:B------:R-:W-:-:S05]  /*5ab0*/  FMNMX.FTZ R0, R166, R0, !PT ;  /* 0x00000000a6007209 */ /* 0x000fca0007810000 */
[----:B------:R-:W4:Y:S01]  /*5ac0*/  SHFL.BFLY PT, R8, R0, 0x2, 0x1f ;  /* 0x0c401f0000087f89 */ /* 0x000f2200000e0000 */
[----:B-1----:R-:W-:Y:S01]  /*5ad0*/  FFMA.FTZ R3, R43, c[0x0][0x2d0], -R12 ;  /* 0x0000b4002b037a23 */ /* 0x002fe2000001080c */
[C---:B------:R-:W-:Y:S01]  /*5ae0*/  HMMA.16816.F32.BF16 R148, R4.reuse, R28, RZ ;  /* 0x0000001c0494723c */ /* 0x040fe200000418ff */
[----:B--2---:R-:W-:Y:S01]  /*5af0*/  F2FP.BF16.PACK_AB R10, R235, R200 ;  /* 0x000000c8eb0a723e */ /* 0x004fe200000010ff */
[----:B------:R-:W-:Y:S01]  /*5b00*/  LDSM.16.MT88.4 R40, [R228+0x4080] ;  /* 0x00408000e428783b */ /* 0x000fe20000004200 */
[----:B------:R1:W-:Y:S05]  /*5b10*/  MUFU.EX2 R193, R3 ;  /* 0x0000000300c17308 */ /* 0x0003ea0000000800 */
[----:B------:R-:W-:Y:S01]  /*5b20*/  HMMA.16816.F32.BF16 R144, R4, R52, RZ ;  /* 0x000000340490723c */ /* 0x000fe200000418ff */
[----:B---3--:R-:W-:-:S04]  /*5b30*/  FMNMX.FTZ R135, R2, R14, !PT ;  /* 0x0000000e02877209 */ /* 0x008fc80007810000 */
[----:B------:R-:W-:-:S03]  /*5b40*/  FSETP.NEU.FTZ.AND P0, PT, R135, -INF , PT ;  /* 0xff8000008700780b */ /* 0x000fc60003f1d000 */
[----:B------:R-:W-:Y:S01]  /*5b50*/  HMMA.16816.F32.BF16 R140, R4, R76, RZ ;  /* 0x0000004c048c723c */ /* 0x000fe200000418ff */
[----:B-1----:R-:W-:-:S04]  /*5b60*/  FFMA.FTZ R3, R45, c[0x0][0x2d0], -R12 ;  /* 0x0000b4002d037a23 */ /* 0x002fc8000001080c */
[----:B------:R1:W2:Y:S03]  /*5b70*/  MUFU.EX2 R205, R3 ;  /* 0x0000000300cd7308 */ /* 0x0002a60000000800 */
[C---:B------:R-:W-:Y:S08]  /*5b80*/  HMMA.16816.F32.BF16 R128, R4.reuse, R112, RZ ;  /* 0x000000700480723c */ /* 0x040ff000000418ff */
[----:B------:R-:W-:Y:S01]  /*5b90*/  HMMA.16816.F32.BF16 R116, R4, R124, RZ ;  /* 0x0000007c0474723c */ /* 0x000fe200000418ff */
[----:B-1----:R-:W-:-:S07]  /*5ba0*/  FFMA.FTZ R3, R47, c[0x0][0x2d0], -R12 ;  /* 0x0000b4002f037a23 */ /* 0x002fce000001080c */
[C---:B------:R-:W-:Y:S01]  /*5bb0*/  HMMA.16816.F32.BF16 R108, R4.reuse, R38, RZ ;  /* 0x00000026046c723c */ /* 0x040fe200000418ff */
[----:B------:R-:W1:Y:S01]  /*5bc0*/  LDSM.16.MT88.4 R44, [R228+0x2880] ;  /* 0x00288000e42c783b */ /* 0x000e620000004200 */
[----:B--2---:R-:W-:Y:S01]  /*5bd0*/  F2FP.BF16.PACK_AB R9, R205, R193 ;  /* 0x000000c1cd09723e */ /* 0x004fe200000010ff */
[----:B------:R2:W-:Y:S05]  /*5be0*/  MUFU.EX2 R224, R3 ;  /* 0x0000000300e07308 */ /* 0x0005ea0000000800 */
[C---:B------:R-:W-:Y:S08]  /*5bf0*/  HMMA.16816.F32.BF16 R104, R4.reuse, R22, RZ ;  /* 0x000000160468723c */ /* 0x040ff000000418ff */
[----:B------:R-:W-:Y:S01]  /*5c00*/  HMMA.16816.F32.BF16 R100, R4, R34, RZ ;  /* 0x000000220464723c */ /* 0x000fe200000418ff */
[----:B--2---:R-:W-:-:S02]  /*5c10*/  FFMA.FTZ R3, R57, c[0x0][0x2d0], -R12 ;  /* 0x0000b40039037a23 */ /* 0x004fc4000001080c */
[----:B------:R-:W-:Y:S02]  /*5c20*/  LDSM.16.MT88.4 R56, [R225+0x4080] ;  /* 0x00408000e138783b */ /* 0x000fe40000004200 */
[----:B------:R4:W2:Y:S03]  /*5c30*/  MUFU.EX2 R237, R3 ;  /* 0x0000000300ed7308 */ /* 0x0008a60000000800 */
[C---:B------:R-:W-:Y:S08]  /*5c40*/  HMMA.16816.F32.BF16 R96, R4.reuse, R30, RZ ;  /* 0x0000001e0460723c */ /* 0x040ff000000418ff */
[----:B------:R-:W-:Y:S01]  /*5c50*/  HMMA.16816.F32.BF16 R92, R4, R54, RZ ;  /* 0x00000036045c723c */ /* 0x000fe200000418ff */
[----:B----4-:R-:W-:-:S07]  /*5c60*/  FMNMX.FTZ R3, R0, R8, !PT ;  /* 0x0000000800037209 */ /* 0x010fce0007810000 */
[----:B------:R-:W-:Y:S01]  /*5c70*/  HMMA.16816.F32.BF16 R88, R4, R78, RZ ;  /* 0x0000004e0458723c */ /* 0x000fe200000418ff */
[----:B------:R-:W-:Y:S01]  /*5c80*/  F2FP.BF16.PACK_AB R8, R192, R194 ;  /* 0x000000c2c008723e */ /* 0x000fe200000010ff */
[----:B------:R-:W-:Y:S01]  /*5c90*/  FMUL.FTZ R0, R135, c[0x0][0x2d0] ;  /* 0x0000b40087007a20 */ /* 0x000fe20000410000 */
[----:B--2---:R-:W-:-:S04]  /*5ca0*/  F2FP.BF16.PACK_AB R11, R237, R224 ;  /* 0x000000e0ed0b723e */ /* 0x004fc800000010ff */
[----:B------:R-:W-:Y:S01]  /*5cb0*/  FSEL R0, R0, RZ, P0 ;  /* 0x000000ff00007208 */ /* 0x000fe20000000000 */
[----:B------:R-:W-:Y:S04]  /*5cc0*/  HMMA.16816.F32.BF16 R84, R4, R114, RZ ;  /* 0x000000720454723c */ /* 0x000fe800000418ff */
[----:B------:R-:W-:-:S04]  /*5cd0*/  FFMA.FTZ R2, R120, c[0x0][0x2d0], -R0 ;  /* 0x0000b40078027a23 */ /* 0x000fc80000010800 */
[----:B------:R-:W-:Y:S01]  /*5ce0*/  HMMA.16816.F32.BF16 R80, R4, R126, RZ ;  /* 0x0000007e0450723c */ /* 0x000fe200000418ff */
[----:B------:R-:W2:Y:S01]  /*5cf0*/  SHFL.BFLY PT, R4, R3, 0x1, 0x1f ;  /* 0x0c201f0003047f89 */ /* 0x000ea200000e0000 */
[----:B------:R3:W-:Y:S06]  /*5d00*/  MUFU.EX2 R181, R2 ;  /* 0x0000000200b57308 */ /* 0x0007ec0000000800 */
[C---:B------:R-:W-:Y:S08]  /*5d10*/  HMMA.16816.F32.BF16 R188, R8.reuse, R64, R156 ;  /* 0x0000004008bc723c */ /* 0x040ff0000004189c */
[----:B-1----:R-:W-:Y:S01]  /*5d20*/  HMMA.16816.F32.BF16 R156, R8, R44, R152 ;  /* 0x0000002c089c723c */ /* 0x002fe20000041898 */
[----:B---3--:R-:W-:-:S04]  /*5d30*/  FFMA.FTZ R2, R63, c[0x0][0x2d0], -R0 ;  /* 0x0000b4003f027a23 */ /* 0x008fc80000010800 */
[----:B------:R1:W-:Y:S03]  /*5d40*/  MUFU.EX2 R14, R2 ;  /* 0x00000002000e7308 */ /* 0x0003e60000000800 */
[----:B------:R-:W-:Y:S01]  /*5d50*/  HMMA.16816.F32.BF16 R148, R8, R48, R148 ;  /* 0x000000300894723c */ /* 0x000fe20000041894 */
[----:B--2---:R-:W-:-:S04]  /*5d60*/  FMNMX.FTZ R3, R3, R4, !PT ;  /* 0x0000000403037209 */ /* 0x004fc80007810000 */
[----:B------:R-:W-:-:S03]  /*5d70*/  FSETP.NEU.FTZ.AND P0, PT, R3, -INF , PT ;  /* 0xff8000000300780b */ /* 0x000fc60003f1d000 */
[C---:B------:R-:W-:Y:S01]  /*5d80*/  HMMA.16816.F32.BF16 R4, R8.reuse, R40, R128 ;  /* 0x000000280804723c */ /* 0x040fe20000041880 */
[----:B------:R-:W-:Y:S01]  /*5d90*/  IMAD.MOV.U32 R187, RZ, RZ, R188 ;  /* 0x000000ffffbb7224 */ /* 0x000fe200078e00bc */
[----:B------:R-:W-:Y:S01]  /*5da0*/  MOV R186, R189 ;  /* 0x000000bd00ba7202 */ /* 0x000fe20000000f00 */
[----:B------:R-:W-:Y:S02]  /*5db0*/  IMAD.MOV.U32 R185, RZ, RZ, R190 ;  /* 0x000000ffffb97224 */ /* 0x000fe400078e00be */
[----:B------:R-:W-:Y:S02]  /*5dc0*/  IMAD.MOV.U32 R184, RZ, RZ, R191 ;  /* 0x000000ffffb87224 */ /* 0x000fe400078e00bf */
[----:B-1----:R-:W-:Y:S01]  /*5dd0*/  FFMA.FTZ R2, R121, c[0x0][0x2d0], -R0 ;  /* 0x0000b40079027a23 */ /* 0x002fe20000010800 */
[----:B------:R-:W-:Y:S01]  /*5de0*/  HMMA.16816.F32.BF16 R140, R8, R68, R140 ;  /* 0x00000044088c723c */ /* 0x000fe2000004188c */
[----:B------:R-:W-:Y:S01]  /*5df0*/  MOV R153, R157 ;  /* 0x0000009d00997202 */ /* 0x000fe20000000f00 */
[----:B------:R-:W-:Y:S01]  /*5e00*/  IMAD.MOV.U32 R152, RZ, RZ, R156 ;  /* 0x000000ffff987224 */ /* 0x000fe200078e009c */
[----:B------:R1:W-:Y:S01]  /*5e10*/  MUFU.EX2 R231, R2 ;  /* 0x0000000200e77308 */ /* 0x0003e20000000800 */
[----:B------:R-:W-:Y:S01]  /*5e20*/  IMAD.MOV.U32 R178, RZ, RZ, R158 ;  /* 0x000000ffffb27224 */ /* 0x000fe200078e009e */
[----:B------:R-:W-:-:S03]  /*5e30*/  MOV R179, R159 ;  /* 0x0000009f00b37202 */ /* 0x000fc60000000f00 */
[----:B------:R-:W-:Y:S01]  /*5e40*/  IMAD.MOV.U32 R204, RZ, RZ, R151 ;  /* 0x000000ffffcc7224 */ /* 0x000fe200078e0097 */
[----:B------:R-:W-:Y:S01]  /*5e50*/  MOV R242, R149 ;  /* 0x0000009500f27202 */ /* 0x000fe20000000f00 */
[----:B------:R-:W-:Y:S01]  /*5e60*/  IMAD.MOV.U32 R252, RZ, RZ, R150 ;  /* 0x000000fffffc7224 */ /* 0x000fe200078e0096 */
[----:B------:R-:W-:Y:S01]  /*5e70*/  HMMA.16816.F32.BF16 R160, R8, R72, R160 ;  /* 0x0000004808a0723c */ /* 0x000fe200000418a0 */
[----:B------:R-:W-:-:S04]  /*5e80*/  IMAD.MOV.U32 R155, RZ, RZ, R148 ;  /* 0x000000ffff9b7224 */ /* 0x000fc800078e0094 */
[----:B------:R-:W-:Y:S01]  /*5e90*/  IMAD.MOV.U32 R128, RZ, RZ, R4 ;  /* 0x000000ffff807224 */ /* 0x000fe200078e0004 */
[----:B------:R-:W-:Y:S01]  /*5ea0*/  MOV R129, R7 ;  /* 0x0000000700817202 */ /* 0x000fe20000000f00 */
[----:B------:R-:W-:Y:S01]  /*5eb0*/  FFMA.FTZ R4, R122, c[0x0][0x2d0], -R0 ;  /* 0x0000b4007a047a23 */ /* 0x000fe20000010800 */
[C---:B------:R-:W-:Y:S01]  /*5ec0*/  HMMA.16816.F32.BF16 R148, R8.reuse, R56, R144 ;  /* 0x000000380894723c */ /* 0x040fe20000041890 */
[----:B-1----:R-:W-:Y:S02]  /*5ed0*/  FMUL.FTZ R2, R3, c[0x0][0x2d0] ;  /* 0x0000b40003027a20 */ /* 0x002fe40000410000 */
[----:B------:R1:W2:Y:S01]  /*5ee0*/  MUFU.EX2 R236, R4 ;  /* 0x0000000400ec7308 */ /* 0x0002a20000000800 */
[----:B------:R-:W-:Y:S01]  /*5ef0*/  IMAD.MOV.U32 R131, RZ, RZ, R5 ;  /* 0x000000ffff837224 */ /* 0x000fe200078e0005 */
[----:B------:R-:W-:Y:S01]  /*5f00*/  MOV R199, R142 ;  /* 0x0000008e00c77202 */ /* 0x000fe20000000f00 */
[----:B------:R-:W-:Y:S01]  /*5f10*/  IMAD.MOV.U32 R198, RZ, RZ, R143 ;  /* 0x000000ffffc67224 */ /* 0x000fe200078e008f */
[----:B------:R-:W-:Y:S01]  /*5f20*/  FSEL R2, R2, RZ, P0 ;  /* 0x000000ff02027208 */ /* 0x000fe20000000000 */
[----:B------:R-:W-:Y:S01]  /*5f30*/  HMMA.16816.F32.BF16 R116, R8, R24, R116 ;  /* 0x000000180874723c */ /* 0x000fe20000041874 */
[----:B------:R-:W-:Y:S01]  /*5f40*/  MOV R196, R140 ;  /* 0x0000008c00c47202 */ /* 0x000fe20000000f00 */
[----:B------:R-:W-:-:S02]  /*5f50*/  IMAD.MOV.U32 R197, RZ, RZ, R141 ;  /* 0x000000ffffc57224 */ /* 0x000fc400078e008d */
[----:B------:R-:W-:-:S04]  /*5f60*/  IMAD.MOV.U32 R130, RZ, RZ, R6 ;  /* 0x000000ffff827224 */ /* 0x000fc800078e0006 */
[----:B------:R-:W-:Y:S01]  /*5f70*/  HMMA.16816.F32.BF16 R156, R8, R74, R108 ;  /* 0x0000004a089c723c */ /* 0x000fe2000004186c */
[----:B-1----:R-:W-:Y:S01]  /*5f80*/  FFMA.FTZ R4, R62, c[0x0][0x2d0], -R2 ;  /* 0x0000b4003e047a23 */ /* 0x002fe20000010802 */
[----:B--2---:R-:W-:-:S03]  /*5f90*/  F2FP.BF16.PACK_AB R6, R236, R231 ;  /* 0x000000e7ec06723e */ /* 0x004fc600000010ff */
[----:B------:R1:W-:Y:S03]  /*5fa0*/  MUFU.EX2 R143, R4 ;  /* 0x00000004008f7308 */ /* 0x0003e60000000800 */
[----:B------:R-:W-:Y:S01]  /*5fb0*/  HMMA.16816.F32.BF16 R248, R8, R66, R104 ;  /* 0x0000004208f8723c */ /* 0x000fe20000041868 */
[----:B------:R-:W-:Y:S01]  /*5fc0*/  IMAD.MOV.U32 R147, RZ, RZ, R149 ;  /* 0x000000ffff937224 */ /* 0x000fe200078e0095 */
[----:B------:R-:W-:Y:S01]  /*5fd0*/  MOV R146, R150 ;  /* 0x0000009600927202 */ /* 0x000fe20000000f00 */
[----:B------:R-:W-:Y:S02]  /*5fe0*/  IMAD.MOV.U32 R145, RZ, RZ, R151 ;  /* 0x000000ffff917224 */ /* 0x000fe400078e0097 */
[----:B------:R-:W-:-:S03]  /*5ff0*/  IMAD.MOV.U32 R144, RZ, RZ, R148 ;  /* 0x000000ffff907224 */ /* 0x000fc600078e0094 */
[----:B------:R-:W-:Y:S01]  /*6000*/  HMMA.16816.F32.BF16 R188, R8, R46, R100 ;  /* 0x0000002e08bc723c */ /* 0x000fe20000041864 */
[----:B-1----:R-:W-:-:S07]  /*6010*/  FFMA.FTZ R4, R61, c[0x0][0x2d0], -R2 ;  /* 0x0000b4003d047a23 */ /* 0x002fce0000010802 */
[C---:B------:R-:W-:Y:S01]  /*6020*/  HMMA.16816.F32.BF16 R244, R8.reuse, R50, R96 ;  /* 0x0000003208f4723c */ /* 0x040fe20000041860 */
[----:B------:R1:W2:Y:S07]  /*6030*/  MUFU.EX2 R142, R4 ;  /* 0x00000004008e7308 */ /* 0x0002ae0000000800 */
[C---:B------:R-:W-:Y:S08]  /*6040*/  HMMA.16816.F32.BF16 R220, R8.reuse, R58, R92 ;  /* 0x0000003a08dc723c */ /* 0x040ff0000004185c */
[----:B------:R-:W-:Y:S01]  /*6050*/  HMMA.16816.F32.BF16 R216, R8, R70, R88 ;  /* 0x0000004608d8723c */ /* 0x000fe20000041858 */
[----:B-1----:R-:W-:Y:S01]  /*6060*/  FFMA.FTZ R4, R16, c[0x0][0x2d0], -R2 ;  /* 0x0000b40010047a23 */ /* 0x002fe20000010802 */
[----:B--2---:R-:W-:-:S03]  /*6070*/  F2FP.BF16.PACK_AB R5, R142, R143 ;  /* 0x0000008f8e05723e */ /* 0x004fc600000010ff */
[----:B------:R1:W-:Y:S03]  /*6080*/  MUFU.EX2 R140, R4 ;  /* 0x00000004008c7308 */ /* 0x0003e60000000800 */
[C---:B------:R-:W-:Y:S08]  /*6090*/  HMMA.16816.F32.BF16 R212, R8.reuse, R42, R84 ;  /* 0x0000002a08d4723c */ /* 0x040ff00000041854 */
[----:B------:R-:W-:Y:S07]  /*60a0*/  HMMA.16816.F32.BF16 R208, R8, R26, R80 ;  /* 0x0000001a08d0723c */ /* 0x000fee0000041850 */
[----:B------:R-:W-:-:S02]  /*60b0*/  FFMA.FTZ R8, R123, c[0x0][0x2d0], -R0 ;  /* 0x0000b4007b087a23 */ /* 0x000fc40000010800 */
[----:B-1----:R-:W-:Y:S02]  /*60c0*/  FFMA.FTZ R4, R17, c[0x0][0x2d0], -R2 ;  /* 0x0000b40011047a23 */ /* 0x002fe40000010802 */
[----:B------:R1:W-:Y:S08]  /*60d0*/  MUFU.EX2 R154, R8 ;  /* 0x00000008009a7308 */ /* 0x0003f00000000800 */
[----:B------:R2:W3:Y:S01]  /*60e0*/  MUFU.EX2 R141, R4 ;  /* 0x00000004008d7308 */ /* 0x0004e20000000800 */
[----:B-1----:R-:W-:-:S07]  /*60f0*/  FFMA.FTZ R8, R132, c[0x0][0x2d0], -R0 ;  /* 0x0000b40084087a23 */ /* 0x002fce0000010800 */
[----:B------:R1:W4:Y:S01]  /*6100*/  MUFU.EX2 R201, R8 ;  /* 0x0000000800c97308 */ /* 0x0003220000000800 */
[----:B--2---:R-:W-:Y:S02]  /*6110*/  F2FP.BF16.PACK_AB R4, R14, R181 ;  /* 0x000000b50e04723e */ /* 0x004fe400000010ff */
[----:B---3--:R-:W-:-:S07]  /*6120*/  F2FP.BF16.PACK_AB R7, R141, R140 ;  /* 0x0000008c8d07723e */ /* 0x008fce00000010ff */
[----:B------:R-:W-:Y:S01]  /*6130*/  HMMA.16816.F32.BF16 R108, R4, R36, RZ ;  /* 0x00000024046c723c */ /* 0x000fe200000418ff */
[----:B-1----:R-:W-:-:S04]  /*6140*/  FFMA.FTZ R8, R134, c[0x0][0x2d0], -R0 ;  /* 0x0000b40086087a23 */ /* 0x002fc80000010800 */
[----:B------:R1:W-:Y:S03]  /*6150*/  MUFU.EX2 R233, R8 ;  /* 0x0000000800e97308 */ /* 0x0003e60000000800 */
[C---:B------:R-:W-:Y:S08]  /*6160*/  HMMA.16816.F32.BF16 R100, R4.reuse, R20, RZ ;  /* 0x000000140464723c */ /* 0x040ff000000418ff */
[----:B------:R-:W-:Y:S01]  /*6170*/  HMMA.16816.F32.BF16 R80, R4, R28, RZ ;  /* 0x0000001c0450723c */ /* 0x000fe200000418ff */
[----:B-1----:R-:W-:-:S07]  /*6180*/  FFMA.FTZ R8, R133, c[0x0][0x2d0], -R0 ;  /* 0x0000b40085087a23 */ /* 0x002fce0000010800 */
[C---:B------:R-:W-:Y:S01]  /*6190*/  HMMA.16816.F32.BF16 R84, R4.reuse, R30, RZ ;  /* 0x0000001e0454723c */ /* 0x040fe200000418ff */
[----:B------:R1:W2:Y:S07]  /*61a0*/  MUFU.EX2 R120, R8 ;  /* 0x0000000800787308 */ /* 0x0002ae0000000800 */
        /* <DEDUP_REMOVED lines=8> */
[----:B------:R1:W3:Y:S07]  /*6230*/  MUFU.EX2 R138, R8 ;  /* 0x00000008008a7308 */ /* 0x0002ee0000000800 */
[C---:B------:R-:W-:Y:S08]  /*6240*/  HMMA.16816.F32.BF16 R20, R4.reuse, R76, RZ ;  /* 0x0000004c0414723c */ /* 0x040ff000000418ff */
[----:B------:R-:W-:Y:S01]  /*6250*/  HMMA.16816.F32.BF16 R36, R4, R78, RZ ;  /* 0x0000004e0424723c */ /* 0x000fe200000418ff */
[----:B------:R-:W-:Y:S01]  /*6260*/  LDSM.16.MT88.4 R76, [R225+0x4880] ;  /* 0x00488000e14c783b */ /* 0x000fe20000004200 */
[----:B-1----:R-:W-:-:S04]  /*6270*/  FFMA.FTZ R8, R60, c[0x0][0x2d0], -R2 ;  /* 0x0000b4003c087a23 */ /* 0x002fc80000010802 */
[----:B------:R1:W-:Y:S02]  /*6280*/  MUFU.EX2 R134, R8 ;  /* 0x0000000800867308 */ /* 0x0003e40000000800 */
[C---:B------:R-:W-:Y:S08]  /*6290*/  HMMA.16816.F32.BF16 R60, R4.reuse, R54, RZ ;  /* 0x00000036043c723c */ /* 0x040ff000000418ff */
[----:B------:R-:W-:Y:S01]  /*62a0*/  HMMA.16816.F32.BF16 R32, R4, R114, RZ ;  /* 0x000000720420723c */ /* 0x000fe200000418ff */
[----:B-1----:R-:W-:-:S07]  /*62b0*/  FFMA.FTZ R8, R15, c[0x0][0x2d0], -R2 ;  /* 0x0000b4000f087a23 */ /* 0x002fce0000010802 */
[C---:B------:R-:W-:Y:S01]  /*62c0*/  HMMA.16816.F32.BF16 R16, R4.reuse, R124, RZ ;  /* 0x0000007c0410723c */ /* 0x040fe200000418ff */
[----:B------:R-:W-:Y:S01]  /*62d0*/  MOV R115, R193 ;  /* 0x000000c100737202 */ /* 0x000fe20000000f00 */
[----:B------:R-:W-:Y:S01]  /*62e0*/  IMAD.MOV.U32 R15, RZ, RZ, R200 ;  /* 0x000000ffff0f7224 */ /* 0x000fe200078e00c8 */
[----:B------:R1:W1:Y:S04]  /*62f0*/  MUFU.EX2 R132, R8 ;  /* 0x0000000800847308 */ /* 0x0002680000000800 */
[----:B------:R-:W-:Y:S01]  /*6300*/  IMAD.MOV.U32 R124, RZ, RZ, R202 ;  /* 0x000000ffff7c7224 */ /* 0x000fe200078e00ca */
[C---:B------:R-:W-:Y:S08]  /*6310*/  HMMA.16816.F32.BF16 R52, R4.reuse, R126, RZ ;  /* 0x0000007e0434723c */ /* 0x040ff000000418ff */
[----:B-1----:R-:W-:Y:S07]  /*6320*/  HMMA.16816.F32.BF16 R8, R4, R112, RZ ;  /* 0x000000700408723c */ /* 0x002fee00000418ff */
[----:B----4-:R-:W-:Y:S01]  /*6330*/  F2FP.BF16.PACK_AB R4, R201, R154 ;  /* 0x0000009ac904723e */ /* 0x010fe200000010ff */
[----:B------:R-:W-:Y:S01]  /*6340*/  IMAD.MOV.U32 R113, RZ, RZ, R194 ;  /* 0x000000ffff717224 */ /* 0x000fe200078e00c2 */
[----:B--2---:R-:W-:-:S02]  /*6350*/  F2FP.BF16.PACK_AB R6, R120, R233 ;  /* 0x000000e97806723e */ /* 0x004fc400000010ff */
[----:B---3--:R-:W-:Y:S02]  /*6360*/  F2FP.BF16.PACK_AB R5, R138, R133 ;  /* 0x000000858a05723e */ /* 0x008fe400000010ff */
[----:B------:R-:W-:-:S07]  /*6370*/  F2FP.BF16.PACK_AB R7, R132, R134 ;  /* 0x000000868407723e */ /* 0x000fce00000010ff */
[C---:B------:R-:W-:Y:S01]  /*6380*/  HMMA.16816.F32.BF16 R148, R4.reuse, R72, R108 ;  /* 0x000000480494723c */ /* 0x040fe2000004186c */
[----:B------:R-:W-:Y:S06]  /*6390*/  LDSM.16.MT88.4 R108, [R228+0x4880] ;  /* 0x00488000e46c783b */ /* 0x000fec0000004200 */
[----:B------:R-:W-:Y:S01]  /*63a0*/  IMAD.MOV.U32 R72, RZ, RZ, R120 ;  /* 0x000000ffff487224 */ /* 0x000fe200078e0078 */
[----:B------:R-:W-:Y:S01]  /*63b0*/  HMMA.16816.F32.BF16 R104, R4, R74, R104 ;  /* 0x0000004a0468723c */ /* 0x000fe20000041868 */
[----:B------:R-:W-:-:S06]  /*63c0*/  IMAD.MOV.U32 R73, RZ, RZ, R203 ;  /* 0x000000ffff497224 */ /* 0x000fcc00078e00cb */
[----:B------:R-:W-:Y:S01]  /*63d0*/  MOV R74, R252 ;  /* 0x000000fc004a7202 */ /* 0x000fe20000000f00 */
[C---:B------:R-:W-:Y:S07]  /*63e0*/  HMMA.16816.F32.BF16 R120, R4.reuse, R64, R100 ;  /* 0x000000400478723c */ /* 0x040fee0000041864 */
[----:B------:R-:W-:Y:S01]  /*63f0*/  IMAD.MOV.U32 R64, RZ, RZ, R192 ;  /* 0x000000ffff407224 */ /* 0x000fe200078e00c0 */
[----:B------:R-:W-:Y:S01]  /*6400*/  MOV R65, R154 ;  /* 0x0000009a00417202 */ /* 0x000fe20000000f00 */
[----:B------:R-:W-:Y:S01]  /*6410*/  HMMA.16816.F32.BF16 R192, R4, R48, R80 ;  /* 0x0000003004c0723c */ /* 0x000fe20000041850 */
[----:B------:R-:W-:Y:S01]  /*6420*/  IMAD.MOV.U32 R101, RZ, RZ, R131 ;  /* 0x000000ffff657224 */ /* 0x000fe200078e0083 */
[----:B------:R-:W-:Y:S01]  /*6430*/  MOV R102, R130 ;  /* 0x0000008200667202 */ /* 0x000fe20000000f00 */
[----:B------:R-:W-:-:S02]  /*6440*/  IMAD.MOV.U32 R103, RZ, RZ, R129 ;  /* 0x000000ffff677224 */ /* 0x000fc400078e0081 */
[----:B------:R-:W-:Y:S02]  /*6450*/  IMAD.MOV.U32 R100, RZ, RZ, R128 ;  /* 0x000000ffff647224 */ /* 0x000fe400078e0080 */
[----:B------:R-:W-:Y:S01]  /*6460*/  MOV R82, R201 ;  /* 0x000000c900527202 */ /* 0x000fe20000000f00 */
[----:B------:R-:W-:Y:S01]  /*6470*/  HMMA.16816.F32.BF16 R88, R4, R44, R88 ;  /* 0x0000002c0458723c */ /* 0x000fe20000041858 */
[----:B------:R-:W-:Y:S01]  /*6480*/  MOV R83, R205 ;  /* 0x000000cd00537202 */ /* 0x000fe20000000f00 */
[----:B------:R-:W-:Y:S01]  /*6490*/  IMAD.MOV.U32 R81, RZ, RZ, R198 ;  /* 0x000000ffff517224 */ /* 0x000fe200078e00c6 */
[----:B------:R-:W-:-:S05]  /*64a0*/  MOV R80, R199 ;  /* 0x000000c700507202 */ /* 0x000fca0000000f00 */
[C---:B------:R-:W-:Y:S07]  /*64b0*/  HMMA.16816.F32.BF16 R200, R4.reuse, R40, R8 ;  /* 0x0000002804c8723c */ /* 0x040fee0000041808 */
[----:B------:R-:W-:Y:S01]  /*64c0*/  FFMA.FTZ R8, R175, c[0x0][0x2d0], -R13 ;  /* 0x0000b400af087a23 */ /* 0x000fe2000001080d */
[----:B------:R-:W-:Y:S01]  /*64d0*/  HMMA.16816.F32.BF16 R28, R4, R56, R28 ;  /* 0x00000038041c723c */ /* 0x000fe2000004181c */
[----:B------:R-:W-:Y:S01]  /*64e0*/  IMAD.MOV.U32 R175, RZ, RZ, R204 ;  /* 0x000000ffffaf7224 */ /* 0x000fe200078e00cc */
[----:B------:R-:W-:Y:S01]  /*64f0*/  MOV R41, R145 ;  /* 0x0000009100297202 */ /* 0x000fe20000000f00 */
[----:B------:R1:W-:Y:S01]  /*6500*/  MUFU.EX2 R126, R8 ;  /* 0x00000008007e7308 */ /* 0x0003e20000000800 */
[----:B------:R-:W-:-:S03]  /*6510*/  IMAD.MOV.U32 R40, RZ, RZ, R146 ;  /* 0x000000ffff287224 */ /* 0x000fc600078e0092 */
[----:B------:R-:W-:Y:S01]  /*6520*/  IMAD.MOV.U32 R57, RZ, RZ, R197 ;  /* 0x000000ffff397224 */ /* 0x000fe200078e00c5 */
[----:B------:R-:W-:Y:S01]  /*6530*/  HMMA.16816.F32.BF16 R204, R4, R24, R16 ;  /* 0x0000001804cc723c */ /* 0x000fe20000041810 */
[----:B------:R-:W-:-:S07]  /*6540*/  MOV R56, R196 ;  /* 0x000000c400387202 */ /* 0x000fce0000000f00 */
[----:B------:R-:W-:Y:S01]  /*6550*/  HMMA.16816.F32.BF16 R16, R4, R66, R96 ;  /* 0x000000420410723c */ /* 0x000fe20000041860 */
[----:B-1----:R-:W-:-:S04]  /*6560*/  FFMA.FTZ R8, R171, c[0x0][0x2d0], -R13 ;  /* 0x0000b400ab087a23 */ /* 0x002fc8000001080d */
[----:B------:R1:W2:Y:S02]  /*6570*/  MUFU.EX2 R125, R8 ;  /* 0x00000008007d7308 */ /* 0x0002a40000000800 */
[----:B------:R-:W-:Y:S01]  /*6580*/  IMAD.MOV.U32 R98, RZ, RZ, R155 ;  /* 0x000000ffff627224 */ /* 0x000fe200078e009b */
[C---:B------:R-:W-:Y:S01]  /*6590*/  HMMA.16816.F32.BF16 R44, R4.reuse, R46, R92 ;  /* 0x0000002e042c723c */ /* 0x040fe2000004185c */
[----:B------:R-:W-:Y:S01]  /*65a0*/  IMAD.MOV.U32 R97, RZ, RZ, R153 ;  /* 0x000000ffff617224 */ /* 0x000fe200078e0099 */
[----:B------:R-:W-:Y:S01]  /*65b0*/  LDSM.16.MT88.4 R92, [R226+0x4880] ;  /* 0x00488000e25c783b */ /* 0x000fe20000004200 */
[----:B------:R-:W-:Y:S02]  /*65c0*/  IMAD.MOV.U32 R99, RZ, RZ, R242 ;  /* 0x000000ffff637224 */ /* 0x000fe400078e00f2 */
[----:B------:R-:W-:Y:S02]  /*65d0*/  IMAD.MOV.U32 R96, RZ, RZ, R74 ;  /* 0x000000ffff607224 */ /* 0x000fe400078e004a */
[----:B------:R-:W-:Y:S01]  /*65e0*/  IMAD.MOV.U32 R66, RZ, RZ, R98 ;  /* 0x000000ffff427224 */ /* 0x000fe200078e0062 */
[C---:B------:R-:W-:Y:S01]  /*65f0*/  HMMA.16816.F32.BF16 R196, R4.reuse, R68, R20 ;  /* 0x0000004404c4723c */ /* 0x040fe20000041814 */
[----:B------:R-:W-:Y:S01]  /*6600*/  MOV R67, R99 ;  /* 0x0000006300437202 */ /* 0x000fe20000000f00 */
[----:B------:R-:W-:Y:S01]  /*6610*/  IMAD.MOV.U32 R99, RZ, RZ, R41 ;  /* 0x000000ffff637224 */ /* 0x000fe200078e0029 */
[----:B------:R-:W-:Y:S01]  /*6620*/  MOV R98, R40 ;  /* 0x0000002800627202 */ /* 0x000fe20000000f00 */
[----:B------:R-:W-:Y:S01]  /*6630*/  IMAD.MOV.U32 R74, RZ, RZ, R56 ;  /* 0x000000ffff4a7224 */ /* 0x000fe200078e0038 */
[----:B------:R-:W-:Y:S01]  /*6640*/  MOV R56, R82 ;  /* 0x0000005200387202 */ /* 0x000fe20000000f00 */
[----:B-1----:R-:W-:Y:S01]  /*6650*/  FFMA.FTZ R8, R176, c[0x0][0x2d0], -R13 ;  /* 0x0000b400b0087a23 */ /* 0x002fe2000001080d */
[----:B--2---:R-:W-:Y:S01]  /*6660*/  F2FP.BF16.PACK_AB R128, R125, R126 ;  /* 0x0000007e7d80723e */ /* 0x004fe200000010ff */
[----:B------:R-:W-:Y:S01]  /*6670*/  IMAD.MOV.U32 R176, RZ, RZ, R152 ;  /* 0x000000ffffb07224 */ /* 0x000fe200078e0098 */
[----:B------:R-:W-:Y:S01]  /*6680*/  HMMA.16816.F32.BF16 R48, R4, R50, R84 ;  /* 0x000000320430723c */ /* 0x000fe20000041854 */
[----:B------:R1:W-:Y:S01]  /*6690*/  MUFU.EX2 R114, R8 ;  /* 0x0000000800727308 */ /* 0x0003e20000000800 */
[----:B------:R-:W2:Y:S01]  /*66a0*/  LDSM.16.MT88.4 R152, [R225+0x3080] ;  /* 0x00308000e198783b */ /* 0x000ea20000004200 */
[----:B------:R-:W-:Y:S01]  /*66b0*/  IMAD.MOV.U32 R41, RZ, RZ, R81 ;  /* 0x000000ffff297224 */ /* 0x000fe200078e0051 */
[----:B------:R-:W-:Y:S01]  /*66c0*/  MOV R81, R115 ;  /* 0x0000007300517202 */ /* 0x000fe20000000f00 */
[----:B------:R-:W-:-:S02]  /*66d0*/  IMAD.MOV.U32 R69, RZ, RZ, R147 ;  /* 0x000000ffff457224 */ /* 0x000fc400078e0093 */
[----:B------:R-:W-:Y:S01]  /*66e0*/  MOV R84, R187 ;  /* 0x000000bb00547202 */ /* 0x000fe20000000f00 */
[----:B------:R-:W-:Y:S01]  /*66f0*/  IMAD.MOV.U32 R85, RZ, RZ, R186 ;  /* 0x000000ffff557224 */ /* 0x000fe200078e00ba */
[----:B------:R-:W-:Y:S01]  /*6700*/  MOV R87, R184 ;  /* 0x000000b800577202 */ /* 0x000fe20000000f00 */
[----:B------:R-:W-:Y:S01]  /*6710*/  IMAD.MOV.U32 R86, RZ, RZ, R185 ;  /* 0x000000ffff567224 */ /* 0x000fe200078e00b9 */
[----:B------:R-:W-:Y:S01]  /*6720*/  HMMA.16816.F32.BF16 R20, R4, R58, R60 ;  /* 0x0000003a0414723c */ /* 0x000fe2000004183c */
[----:B------:R-:W-:Y:S01]  /*6730*/  LDSM.16.MT88.4 R184, [R228+0x3080] ;  /* 0x00308000e4b8783b */ /* 0x000fe20000004200 */
[----:B------:R-:W-:Y:S02]  /*6740*/  IMAD.MOV.U32 R68, RZ, RZ, R144 ;  /* 0x000000ffff447224 */ /* 0x000fe400078e0090 */
[----:B------:R-:W-:Y:S01]  /*6750*/  IMAD.MOV.U32 R40, RZ, RZ, R80 ;  /* 0x000000ffff287224 */ /* 0x000fe200078e0050 */
[----:B------:R-:W-:Y:S01]  /*6760*/  LDSM.16.MT88.4 R60, [R227+0x3080] ;  /* 0x00308000e33c783b */ /* 0x000fe20000004200 */
[----:B-1----:R-:W-:-:S02]  /*6770*/  FFMA.FTZ R8, R177, c[0x0][0x2d0], -R13 ;  /* 0x0000b400b1087a23 */ /* 0x002fc4000001080d */
[C---:B------:R-:W-:Y:S01]  /*6780*/  HMMA.16816.F32.BF16 R36, R4.reuse, R70, R36 ;  /* 0x000000460424723c */ /* 0x040fe20000041824 */
[----:B------:R-:W-:Y:S01]  /*6790*/  IMAD.MOV.U32 R177, RZ, RZ, R97 ;  /* 0x000000ffffb17224 */ /* 0x000fe200078e0061 */
[----:B------:R1:W3:Y:S01]  /*67a0*/  MUFU.EX2 R75, R8 ;  /* 0x00000008004b7308 */ /* 0x0002e20000000800 */
[----:B------:R-:W-:Y:S01]  /*67b0*/  IMAD.MOV.U32 R97, RZ, RZ, R175 ;  /* 0x000000ffff617224 */ /* 0x000fe200078e00af */
[----:B------:R-:W-:Y:S01]  /*67c0*/  MOV R175, R57 ;  /* 0x0000003900af7202 */ /* 0x000fe20000000f00 */
[----:B------:R-:W-:Y:S02]  /*67d0*/  IMAD.MOV.U32 R57, RZ, RZ, R83 ;  /* 0x000000ffff397224 */ /* 0x000fe400078e0053 */
[----:B------:R-:W-:Y:S01]  /*67e0*/  IMAD.MOV.U32 R80, RZ, RZ, R64 ;  /* 0x000000ffff507224 */ /* 0x000fe200078e0040 */
[----:B------:R-:W-:Y:S01]  /*67f0*/  HMMA.16816.F32.BF16 R32, R4, R42, R32 ;  /* 0x0000002a0420723c */ /* 0x000fe20000041820 */
[----:B------:R-:W-:Y:S02]  /*6800*/  IMAD.MOV.U32 R83, RZ, RZ, R237 ;  /* 0x000000ffff537224 */ /* 0x000fe400078e00ed */
[----:B------:R-:W-:-:S05]  /*6810*/  IMAD.MOV.U32 R82, RZ, RZ, R113 ;  /* 0x000000ffff527224 */ /* 0x000fca00078e0071 */
[----:B------:R-:W-:Y:S01]  /*6820*/  HMMA.16816.F32.BF16 R24, R4, R26, R52 ;  /* 0x0000001a0418723c */ /* 0x000fe20000041834 */
[----:B-1----:R-:W-:Y:S01]  /*6830*/  FFMA.FTZ R8, R167, c[0x0][0x2d0], -R12 ;  /* 0x0000b400a7087a23 */ /* 0x002fe2000001080c */
[----:B---3--:R-:W-:Y:S01]  /*6840*/  F2FP.BF16.PACK_AB R130, R75, R114 ;  /* 0x000000724b82723e */ /* 0x008fe200000010ff */
[----:B------:R-:W-:Y:S01]  /*6850*/  IMAD.MOV.U32 R70, RZ, RZ, R98 ;  /* 0x000000ffff467224 */ /* 0x000fe200078e0062 */
[----:B------:R-:W-:Y:S01]  /*6860*/  MOV R115, R236 ;  /* 0x000000ec00737202 */ /* 0x000fe20000000f00 */
[----:B------:R1:W-:Y:S01]  /*6870*/  MUFU.EX2 R127, R8 ;  /* 0x00000008007f7308 */ /* 0x0003e20000000800 */
[----:B------:R-:W-:Y:S01]  /*6880*/  IMAD.MOV.U32 R71, RZ, RZ, R99 ;  /* 0x000000ffff477224 */ /* 0x000fe200078e0063 */
[----:B------:R3:W5:Y:S01]  /*6890*/  LDL.LU R237, [R1+0x6c] ;  /* 0x00006c0001ed7983 */ /* 0x0007620000300800 */
[----:B-1----:R-:W-:Y:S02]  /*68a0*/  FFMA.FTZ R8, R168, c[0x0][0x2d0], -R12 ;  /* 0x0000b400a8087a23 */ /* 0x002fe4000001080c */
[----:B------:R-:W-:Y:S01]  /*68b0*/  FFMA.FTZ R4, R172, c[0x0][0x2d0], -R0 ;  /* 0x0000b400ac047a23 */ /* 0x000fe20000010800 */
[----:B------:R-:W-:-:S02]  /*68c0*/  MOV R99, R80 ;  /* 0x0000005000637202 */ /* 0x000fc40000000f00 */
[----:B------:R1:W4:Y:S01]  /*68d0*/  MUFU.EX2 R112, R8 ;  /* 0x0000000800707308 */ /* 0x0003220000000800 */
[----:B------:R-:W-:Y:S02]  /*68e0*/  IMAD.MOV.U32 R98, RZ, RZ, R57 ;  /* 0x000000ffff627224 */ /* 0x000fe400078e0039 */
[----:B------:R-:W-:Y:S01]  /*68f0*/  IMAD.MOV.U32 R64, RZ, RZ, R235 ;  /* 0x000000ffff407224 */ /* 0x000fe200078e00eb */
[----:B------:R-:W-:Y:S01]  /*6900*/  MOV R55, R97 ;  /* 0x0000006100377202 */ /* 0x000fe20000000f00 */
[----:B------:R-:W-:Y:S01]  /*6910*/  IMAD.MOV.U32 R53, RZ, RZ, R67 ;  /* 0x000000ffff357224 */ /* 0x000fe200078e0043 */
[----:B------:R-:W-:Y:S01]  /*6920*/  MOV R52, R66 ;  /* 0x0000004200347202 */ /* 0x000fe20000000f00 */
[----:B------:R-:W-:Y:S01]  /*6930*/  IMAD.MOV.U32 R54, RZ, RZ, R96 ;  /* 0x000000ffff367224 */ /* 0x000fe200078e0060 */
[----:B------:R3:W5:Y:S01]  /*6940*/  LDL.LU R236, [R1+0x68] ;  /* 0x0000680001ec7983 */ /* 0x0007620000300800 */
[----:B-1----:R-:W-:Y:S01]  /*6950*/  FFMA.FTZ R8, R170, c[0x0][0x2d0], -R12 ;  /* 0x0000b400aa087a23 */ /* 0x002fe2000001080c */
[----:B----4-:R-:W-:Y:S01]  /*6960*/  F2FP.BF16.PACK_AB R129, R112, R127 ;  /* 0x0000007f7081723e */ /* 0x010fe200000010ff */
[----:B------:R-:W-:Y:S01]  /*6970*/  MUFU.EX2 R43, R4 ;  /* 0x00000004002b7308 */ /* 0x000fe20000000800 */
[----:B------:R-:W-:-:S02]  /*6980*/  MOV R57, R83 ;  /* 0x0000005300397202 */ /* 0x000fc40000000f00 */
[----:B------:R-:W-:Y:S01]  /*6990*/  MOV R80, R232 ;  /* 0x000000e800507202 */ /* 0x000fe20000000f00 */
[----:B------:R-:W-:Y:S01]  /*69a0*/  IMAD.MOV.U32 R97, RZ, RZ, R56 ;  /* 0x000000ffff617224 */ /* 0x000fe200078e0038 */
[----:B------:R3:W5:Y:S03]  /*69b0*/  LDL.LU R235, [R1+0x64] ;  /* 0x0000640001eb7983 */ /* 0x0007660000300800 */
[----:B------:R1:W-:Y:S02]  /*69c0*/  MUFU.EX2 R252, R8 ;  /* 0x0000000800fc7308 */ /* 0x0003e40000000800 */
[----:B-1----:R-:W-:Y:S02]  /*69d0*/  FFMA.FTZ R8, R169, c[0x0][0x2d0], -R12 ;  /* 0x0000b400a9087a23 */ /* 0x002fe4000001080c */
[----:B------:R-:W1:Y:S04]  /*69e0*/  LDSM.16.MT88.4 R168, [R226+0x3080] ;  /* 0x00308000e2a8783b */ /* 0x000e680000004200 */
[----:B------:R4:W2:Y:S01]  /*69f0*/  MUFU.EX2 R242, R8 ;  /* 0x0000000800f27308 */ /* 0x0008a20000000800 */
[----:B------:R-:W-:Y:S01]  /*6a00*/  FFMA.FTZ R4, R173, c[0x0][0x2d0], -R0 ;  /* 0x0000b400ad047a23 */ /* 0x000fe20000010800 */
[----:B----4-:R-:W4:Y:S01]  /*6a10*/  LDSM.16.MT88.4 R8, [R227+0x4880] ;  /* 0x00488000e308783b */ /* 0x010f220000004200 */
[----:B--2---:R-:W-:-:S05]  /*6a20*/  F2FP.BF16.PACK_AB R131, R242, R252 ;  /* 0x000000fcf283723e */ /* 0x004fca00000010ff */
[----:B------:R2:W1:Y:S02]  /*6a30*/  MUFU.EX2 R42, R4 ;  /* 0x00000004002a7308 */ /* 0x0004640000000800 */
[----:B------:R-:W-:Y:S01]  /*6a40*/  HMMA.16816.F32.BF16 R144, R128, R152, R160 ;  /* 0x000000988090723c */ /* 0x000fe200000418a0 */
[----:B--2---:R-:W-:-:S07]  /*6a50*/  FFMA.FTZ R4, R174, c[0x0][0x2d0], -R0 ;  /* 0x0000b400ae047a23 */ /* 0x004fce0000010800 */
[----:B-1----:R-:W-:Y:S01]  /*6a60*/  HMMA.16816.F32.BF16 R160, R128, R168, R84 ;  /* 0x000000a880a0723c */ /* 0x002fe20000041854 */
[----:B------:R-:W-:-:S06]  /*6a70*/  FFMA.FTZ R0, R180, c[0x0][0x2d0], -R0 ;  /* 0x0000b400b4007a23 */ /* 0x000fcc0000010800 */
[----:B------:R-:W-:Y:S01]  /*6a80*/  MOV R84, R74 ;  /* 0x0000004a00547202 */ /* 0x000fe20000000f00 */
[----:B------:R-:W-:Y:S02]  /*6a90*/  IMAD.MOV.U32 R86, RZ, RZ, R40 ;  /* 0x000000ffff567224 */ /* 0x000fe400078e0028 */
[----:B------:R-:W-:Y:S02]  /*6aa0*/  IMAD.MOV.U32 R74, RZ, RZ, R81 ;  /* 0x000000ffff4a7224 */ /* 0x000fe400078e0051 */
[----:B------:R-:W-:-:S03]  /*6ab0*/  IMAD.MOV.U32 R40, RZ, RZ, R233 ;  /* 0x000000ffff287224 */ /* 0x000fc600078e00e9 */
[----:B------:R-:W-:Y:S02]  /*6ac0*/  MOV R12, R74 ;  /* 0x0000004a000c7202 */ /* 0x000fe40000000f00 */
[----:B------:R-:W-:Y:S02]  /*6ad0*/  MOV R74, R40 ;  /* 0x00000028004a7202 */ /* 0x000fe40000000f00 */
[----:B------:R1:W-:Y:S01]  /*6ae0*/  MUFU.EX2 R40, R0 ;  /* 0x0000000000287308 */ /* 0x0003e20000000800 */
[----:B------:R-:W-:Y:S01]  /*6af0*/  IMAD.MOV.U32 R85, RZ, RZ, R175 ;  /* 0x000000ffff557224 */ /* 0x000fe200078e00af */
[----:B------:R-:W-:Y:S01]  /*6b00*/  MOV R83, R229 ;  /* 0x000000e500537202 */ /* 0x000fe20000000f00 */
[----:B------:R-:W-:Y:S02]  /*6b10*/  IMAD.MOV.U32 R175, RZ, RZ, R82 ;  /* 0x000000ffffaf7224 */ /* 0x000fe400078e0052 */
[----:B------:R-:W-:Y:S02]  /*6b20*/  IMAD.MOV.U32 R81, RZ, RZ, R231 ;  /* 0x000000ffff517224 */ /* 0x000fe400078e00e7 */
[----:B------:R-:W-:Y:S01]  /*6b30*/  IMAD.MOV.U32 R82, RZ, RZ, R230 ;  /* 0x000000ffff527224 */ /* 0x000fe200078e00e6 */
[----:B------:R-:W-:Y:S01]  /*6b40*/  MOV R87, R41 ;  /* 0x0000002900577202 */ /* 0x000fe20000000f00 */
[----:B-1----:R-:W-:-:S04]  /*6b50*/  FFMA.FTZ R0, R139, c[0x0][0x2d0], -R2 ;  /* 0x0000b4008b007a23 */ /* 0x002fc80000010802 */
[----:B------:R1:W-:Y:S01]  /*6b60*/  MUFU.EX2 R5, R0 ;  /* 0x0000000000057308 */ /* 0x0003e20000000800 */
[----:B------:R-:W-:Y:S01]  /*6b70*/  IMAD.MOV.U32 R113, RZ, RZ, R234 ;  /* 0x000000ffff717224 */ /* 0x000fe200078e00ea */
[----:B------:R-:W-:Y:S01]  /*6b80*/  MOV R7, R81 ;  /* 0x0000005100077202 */ /* 0x000fe20000000f00 */
[----:B------:R-:W-:Y:S01]  /*6b90*/  IMAD.MOV.U32 R56, RZ, RZ, R64 ;  /* 0x000000ffff387224 */ /* 0x000fe200078e0040 */
[----:B------:R-:W-:Y:S01]  /*6ba0*/  MOV R59, R83 ;  /* 0x00000053003b7202 */ /* 0x000fe20000000f00 */
[----:B------:R-:W-:Y:S02]  /*6bb0*/  IMAD.MOV.U32 R64, RZ, RZ, R224 ;  /* 0x000000ffff407224 */ /* 0x000fe400078e00e0 */
[----:B------:R-:W-:Y:S01]  /*6bc0*/  IMAD.MOV.U32 R6, RZ, RZ, R80 ;  /* 0x000000ffff067224 */ /* 0x000fe200078e0050 */
[----:B------:R-:W2:Y:S01]  /*6bd0*/  MUFU.EX2 R41, R4 ;  /* 0x0000000400297308 */ /* 0x000ea20000000800 */
[----:B------:R-:W-:Y:S02]  /*6be0*/  IMAD.MOV.U32 R58, RZ, RZ, R82 ;  /* 0x000000ffff3a7224 */ /* 0x000fe400078e0052 */
[----:B------:R-:W-:-:S02]  /*6bf0*/  IMAD.MOV.U32 R13, RZ, RZ, R97 ;  /* 0x000000ffff0d7224 */ /* 0x000fc400078e0061 */
[----:B-1----:R-:W-:Y:S01]  /*6c00*/  FFMA.FTZ R0, R164, c[0x0][0x2d0], -R2 ;  /* 0x0000b400a4007a23 */ /* 0x002fe20000010802 */
[C---:B------:R-:W-:Y:S01]  /*6c10*/  HMMA.16816.F32.BF16 R80, R128.reuse, R78, R220 ;  /* 0x0000004e8050723c */ /* 0x040fe200000418dc */
[----:B------:R-:W-:Y:S01]  /*6c20*/  IMAD.MOV.U32 R180, RZ, RZ, R175 ;  /* 0x000000ffffb47224 */ /* 0x000fe200078e00af */
[----:B------:R-:W-:Y:S01]  /*6c30*/  MOV R139, R65 ;  /* 0x00000041008b7202 */ /* 0x000fe20000000f00 */
[----:B------:R1:W1:Y:S01]  /*6c40*/  MUFU.EX2 R4, R0 ;  /* 0x0000000000047308 */ /* 0x0002620000000800 */
[----:B------:R-:W-:Y:S01]  /*6c50*/  IMAD.MOV.U32 R167, RZ, RZ, R64 ;  /* 0x000000ffffa77224 */ /* 0x000fe200078e0040 */
[----:B------:R3:W5:Y:S02]  /*6c60*/  LDL.LU R234, [R1+0x60] ;  /* 0x0000600001ea7983 */ /* 0x0007640000300800 */
[----:B------:R-:W-:Y:S01]  /*6c70*/  IMAD.MOV.U32 R221, RZ, RZ, R98 ;  /* 0x000000ffffdd7224 */ /* 0x000fe200078e0062 */
[----:B------:R-:W-:Y:S01]  /*6c80*/  MOV R220, R99 ;  /* 0x0000006300dc7202 */ /* 0x000fe20000000f00 */
[----:B------:R-:W-:Y:S01]  /*6c90*/  HMMA.16816.F32.BF16 R172, R128, R170, R248 ;  /* 0x000000aa80ac723c */ /* 0x000fe200000418f8 */
[----:B-1----:R-:W-:-:S07]  /*6ca0*/  FFMA.FTZ R0, R165, c[0x0][0x2d0], -R2 ;  /* 0x0000b400a5007a23 */ /* 0x002fce0000010802 */
[----:B------:R-:W-:Y:S01]  /*6cb0*/  HMMA.16816.F32.BF16 R96, R128, R94, R216 ;  /* 0x0000005e8060723c */ /* 0x000fe200000418d8 */
[----:B------:R-:W-:-:S07]  /*6cc0*/  FFMA.FTZ R2, R166, c[0x0][0x2d0], -R2 ;  /* 0x0000b400a6027a23 */ /* 0x000fce0000010802 */
[C---:B------:R-:W-:Y:S01]  /*6cd0*/  HMMA.16816.F32.BF16 R176, R128.reuse, R184, R176 ;  /* 0x000000b880b0723c */ /* 0x040fe200000418b0 */
[----:B------:R-:W-:Y:S01]  /*6ce0*/  IMAD.MOV.U32 R251, RZ, RZ, R114 ;  /* 0x000000fffffb7224 */ /* 0x000fe200078e0072 */
[----:B------:R-:W-:Y:S01]  /*6cf0*/  MOV R217, R115 ;  /* 0x0000007300d97202 */ /* 0x000fe20000000f00 */
[----:B------:R-:W-:Y:S01]  /*6d00*/  IMAD.MOV.U32 R250, RZ, RZ, R112 ;  /* 0x000000fffffa7224 */ /* 0x000fe200078e0070 */
[----:B------:R-:W-:Y:S01]  /*6d10*/  MOV R216, R113 ;  /* 0x0000007100d87202 */ /* 0x000fe20000000f00 */
[----:B------:R-:W-:Y:S03]  /*6d20*/  MUFU.EX2 R0, R0 ;  /* 0x0000000000007308 */ /* 0x000fe60000000800 */
[C---:B------:R-:W-:Y:S08]  /*6d30*/  HMMA.16816.F32.BF16 R52, R128.reuse, R60, R52 ;  /* 0x0000003c8034723c */ /* 0x040ff00000041834 */
[C---:B------:R-:W-:Y:S01]  /*6d40*/  HMMA.16816.F32.BF16 R68, R128.reuse, R76, R68 ;  /* 0x0000004c8044723c */ /* 0x040fe20000041844 */
[----:B------:R-:W1:Y:S07]  /*6d50*/  MUFU.EX2 R2, R2 ;  /* 0x0000000200027308 */ /* 0x000e6e0000000800 */
[C---:B------:R-:W-:Y:S08]  /*6d60*/  HMMA.16816.F32.BF16 R84, R128.reuse, R92, R84 ;  /* 0x0000005c8054723c */ /* 0x040ff00000041854 */
[C---:B------:R-:W-:Y:S08]  /*6d70*/  HMMA.16816.F32.BF16 R100, R128.reuse, R108, R100 ;  /* 0x0000006c8064723c */ /* 0x040ff00000041864 */
[C---:B----4-:R-:W-:Y:S08]  /*6d80*/  HMMA.16816.F32.BF16 R116, R128.reuse, R8, R116 ;  /* 0x000000088074723c */ /* 0x050ff00000041874 */
[C---:B------:R-:W-:Y:S08]  /*6d90*/  HMMA.16816.F32.BF16 R156, R128.reuse, R154, R156 ;  /* 0x0000009a809c723c */ /* 0x040ff0000004189c */
[C---:B------:R-:W-:Y:S08]  /*6da0*/  HMMA.16816.F32.BF16 R188, R128.reuse, R186, R188 ;  /* 0x000000ba80bc723c */ /* 0x040ff000000418bc */
[C---:B------:R-:W-:Y:S01]  /*6db0*/  HMMA.16816.F32.BF16 R64, R128.reuse, R62, R244 ;  /* 0x0000003e8040723c */ /* 0x040fe200000418f4 */
[----:B------:R-:W-:Y:S01]  /*6dc0*/  IMAD.MOV.U32 R222, RZ, RZ, R167 ;  /* 0x000000ffffde7224 */ /* 0x000fe200078e00a7 */
[----:B------:R-:W-:Y:S01]  /*6dd0*/  MOV R223, R74 ;  /* 0x0000004a00df7202 */ /* 0x000fe20000000f00 */
[----:B------:R3:W5:Y:S05]  /*6de0*/  LDL.LU R233, [R1+0x5c] ;  /* 0x00005c0001e97983 */ /* 0x00076a0000300800 */
[----:B------:R-:W-:Y:S01]  /*6df0*/  HMMA.16816.F32.BF16 R112, R128, R110, R212 ;  /* 0x0000006e8070723c */ /* 0x000fe200000418d4 */
[----:B------:R-:W-:Y:S01]  /*6e00*/  MOV R218, R180 ;  /* 0x000000b400da7202 */ /* 0x000fe20000000f00 */
[----:B------:R-:W-:Y:S01]  /*6e10*/  IMAD.MOV.U32 R219, RZ, RZ, R139 ;  /* 0x000000ffffdb7224 */ /* 0x000fe200078e008b */
[----:B------:R-:W-:Y:S01]  /*6e20*/  MOV R247, R126 ;  /* 0x0000007e00f77202 */ /* 0x000fe20000000f00 */
[----:B------:R-:W-:-:S02]  /*6e30*/  IMAD.MOV.U32 R248, RZ, RZ, R127 ;  /* 0x000000fffff87224 */ /* 0x000fc400078e007f */
[----:B------:R-:W-:Y:S01]  /*6e40*/  IMAD.MOV.U32 R249, RZ, RZ, R125 ;  /* 0x000000fffff97224 */ /* 0x000fe200078e007d */
[----:B------:R-:W-:Y:S01]  /*6e50*/  MOV R214, R7 ;  /* 0x0000000700d67202 */ /* 0x000fe20000000f00 */
[----:B------:R-:W-:Y:S01]  /*6e60*/  IMAD.MOV.U32 R215, RZ, RZ, R6 ;  /* 0x000000ffffd77224 */ /* 0x000fe200078e0006 */
[----:B------:R-:W-:Y:S01]  /*6e70*/  HMMA.16816.F32.BF16 R128, R128, R10, R208 ;  /* 0x0000000a8080723c */ /* 0x000fe200000418d0 */
[----:B------:R-:W-:Y:S01]  /*6e80*/  MOV R6, R59 ;  /* 0x0000003b00067202 */ /* 0x000fe20000000f00 */
[----:B------:R-:W-:Y:S01]  /*6e90*/  IMAD.MOV.U32 R7, RZ, RZ, R58 ;  /* 0x000000ffff077224 */ /* 0x000fe200078e003a */
[----:B------:R-:W-:Y:S01]  /*6ea0*/  MOV R213, R124 ;  /* 0x0000007c00d57202 */ /* 0x000fe20000000f00 */
[----:B------:R-:W-:Y:S01]  /*6eb0*/  IMAD.MOV.U32 R245, RZ, RZ, R57 ;  /* 0x000000fffff57224 */ /* 0x000fe200078e0039 */
[----:B------:R-:W-:Y:S01]  /*6ec0*/  MOV R244, R56 ;  /* 0x0000003800f47202 */ /* 0x000fe20000000f00 */
[----:B------:R3:W5:Y:S01]  /*6ed0*/  LDL.LU R232, [R1+0x58] ;  /* 0x0000580001e87983 */ /* 0x0007620000300800 */
[----:B------:R-:W-:Y:S01]  /*6ee0*/  MOV R209, R183 ;  /* 0x000000b700d17202 */ /* 0x000fe20000000f00 */
[----:B------:R-:W-:Y:S01]  /*6ef0*/  IMAD.MOV.U32 R210, RZ, RZ, R182 ;  /* 0x000000ffffd27224 */ /* 0x000fe200078e00b6 */
[----:B------:R-:W-:Y:S01]  /*6f00*/  MOV R211, R181 ;  /* 0x000000b500d37202 */ /* 0x000fe20000000f00 */
[----:B------:R-:W-:Y:S01]  /*6f10*/  IMAD.MOV.U32 R212, RZ, RZ, R73 ;  /* 0x000000ffffd47224 */ /* 0x000fe200078e0049 */
[----:B------:R-:W-:Y:S01]  /*6f20*/  F2FP.BF16.PACK_AB R124, R42, R43 ;  /* 0x0000002b2a7c723e */ /* 0x000fe200000010ff */
[----:B------:R-:W-:Y:S01]  /*6f30*/  FADD.FTZ R6, R6, R209 ;  /* 0x000000d106067221 */ /* 0x000fe20000010000 */
[----:B--2---:R-:W-:Y:S01]  /*6f40*/  F2FP.BF16.PACK_AB R126, R40, R41 ;  /* 0x00000029287e723e */ /* 0x004fe200000010ff */
[----:B------:R-:W-:Y:S01]  /*6f50*/  FADD.FTZ R7, R7, R210 ;  /* 0x000000d207077221 */ /* 0x000fe20000010000 */
[----:B------:R-:W-:Y:S01]  /*6f60*/  F2FP.BF16.PACK_AB R125, R4, R5 ;  /* 0x00000005047d723e */ /* 0x000fe200000010ff */
[----:B------:R-:W-:Y:S01]  /*6f70*/  FADD.FTZ R14, R211, R14 ;  /* 0x0000000ed30e7221 */ /* 0x000fe20000010000 */
[----:B-1----:R-:W-:Y:S01]  /*6f80*/  F2FP.BF16.PACK_AB R127, R2, R0 ;  /* 0x00000000027f723e */ /* 0x002fe200000010ff */
[----:B------:R-:W-:Y:S01]  /*6f90*/  FADD.FTZ R6, R212, R6 ;  /* 0x00000006d4067221 */ /* 0x000fe20000010000 */
[----:B------:R-:W-:Y:S01]  /*6fa0*/  MOV R246, R72 ;  /* 0x0000004800f67202 */ /* 0x000fe20000000f00 */
[----:B------:R-:W-:Y:S01]  /*6fb0*/  FADD.FTZ R7, R213, R7 ;  /* 0x00000007d5077221 */ /* 0x000fe20000010000 */
[----:B------:R3:W5:Y:S01]  /*6fc0*/  LDL.LU R231, [R1+0x54] ;  /* 0x0000540001e77983 */ /* 0x0007620000300800 */
[----:B------:R-:W-:-:S02]  /*6fd0*/  FADD.FTZ R14, R214, R14 ;  /* 0x0000000ed60e7221 */ /* 0x000fc40000010000 */
[----:B------:R-:W-:Y:S01]  /*6fe0*/  FADD.FTZ R6, R215, R6 ;  /* 0x00000006d7067221 */ /* 0x000fe20000010000 */
[C---:B------:R-:W-:Y:S01]  /*6ff0*/  HMMA.16816.F32.BF16 R164, R124.reuse, R168, R120 ;  /* 0x000000a87ca4723c */ /* 0x040fe20000041878 */
[----:B------:R-:W-:Y:S01]  /*7000*/  FADD.FTZ R7, R216, R7 ;  /* 0x00000007d8077221 */ /* 0x000fe20000010000 */
[----:B------:R3:W5:Y:S01]  /*7010*/  LDL.LU R230, [R1+0x50] ;  /* 0x0000500001e67983 */ /* 0x0007620000300800 */
[----:B------:R-:W-:Y:S02]  /*7020*/  FADD.FTZ R14, R217, R14 ;  /* 0x0000000ed90e7221 */ /* 0x000fe40000010000 */
[----:B------:R-:W-:Y:S01]  /*7030*/  FADD.FTZ R6, R218, R6 ;  /* 0x00000006da067221 */ /* 0x000fe20000010000 */
[----:B------:R3:W5:Y:S01]  /*7040*/  LDL.LU R229, [R1+0x4c] ;  /* 0x00004c0001e57983 */ /* 0x0007620000300800 */
[----:B------:R-:W-:Y:S02]  /*7050*/  FADD.FTZ R12, R12, R7 ;  /* 0x000000070c0c7221 */ /* 0x000fe40000010000 */
[----:B------:R-:W-:Y:S01]  /*7060*/  FADD.FTZ R14, R219, R14 ;  /* 0x0000000edb0e7221 */ /* 0x000fe20000010000 */
[----:B------:R-:W-:Y:S01]  /*7070*/  HMMA.16816.F32.BF16 R120, R124, R8, R204 ;  /* 0x000000087c78723c */ /* 0x000fe200000418cc */
[----:B------:R-:W-:Y:S01]  /*7080*/  FADD.FTZ R7, R143, R142 ;  /* 0x0000008e8f077221 */ /* 0x000fe20000010000 */
[----:B------:R3:W5:Y:S01]  /*7090*/  LDL.LU R224, [R1+0x48] ;  /* 0x0000480001e07983 */ /* 0x0007620000300800 */
        /* <DEDUP_REMOVED lines=17> */
[----:B------:R-:W-:Y:S03]  /*71b0*/  HMMA.16816.F32.BF16 R148, R124, R152, R148 ;  /* 0x000000987c94723c */ /* 0x000fe60000041894 */
[----:B------:R-:W-:-:S02]  /*71c0*/  FADD.FTZ R6, R132, R6 ;  /* 0x0000000684067221 */ /* 0x000fc40000010000 */
[----:B------:R-:W-:Y:S02]  /*71d0*/  IMAD.MOV.U32 R139, RZ, RZ, R75 ;  /* 0x000000ffff8b7224 */ /* 0x000fe400078e004b */
[----:B------:R-:W-:Y:S01]  /*71e0*/  FADD.FTZ R5, R5, R6 ;  /* 0x0000000605057221 */ /* 0x000fe20000010000 */
[----:B------:R-:W-:Y:S01]  /*71f0*/  HMMA.16816.F32.BF16 R152, R124, R154, R104 ;  /* 0x0000009a7c98723c */ /* 0x000fe20000041868 */
[----:B------:R-:W-:Y:S02]  /*7200*/  FADD.FTZ R9, R251, R9 ;  /* 0x00000009fb097221 */ /* 0x000fe40000010000 */
[----:B------:R-:W-:-:S05]  /*7210*/  FADD.FTZ R4, R4, R5 ;  /* 0x0000000504047221 */ /* 0x000fca0000010000 */
[----:B------:R-:W-:Y:S01]  /*7220*/  HMMA.16816.F32.BF16 R180, R124, R184, R88 ;  /* 0x000000b87cb4723c */ /* 0x000fe20000041858 */
[----:B------:R-:W-:-:S07]  /*7230*/  FADD.FTZ R7, R250, R8 ;  /* 0x00000008fa077221 */ /* 0x000fce0000010000 */
[----:B------:R-:W-:Y:S01]  /*7240*/  HMMA.16816.F32.BF16 R56, R124, R60, R192 ;  /* 0x0000003c7c38723c */ /* 0x000fe200000418c0 */
[----:B------:R-:W-:-:S07]  /*7250*/  FADD.FTZ R4, R0, R4 ;  /* 0x0000000400047221 */ /* 0x000fce0000010000 */
[C---:B------:R-:W-:Y:S08]  /*7260*/  HMMA.16816.F32.BF16 R72, R124.reuse, R76, R28 ;  /* 0x0000004c7c48723c */ /* 0x040ff0000004181c */
[C---:B------:R-:W-:Y:S08]  /*7270*/  HMMA.16816.F32.BF16 R88, R124.reuse, R92, R196 ;  /* 0x0000005c7c58723c */ /* 0x040ff000000418c4 */
[----:B------:R-:W-:Y:S01]  /*7280*/  HMMA.16816.F32.BF16 R104, R124, R108, R200 ;  /* 0x0000006c7c68723c */ /* 0x000fe200000418c8 */
[----:B------:R-:W-:-:S07]  /*7290*/  FADD.FTZ R0, R139, R9 ;  /* 0x000000098b007221 */ /* 0x000fce0000010000 */
        /* <DEDUP_REMOVED lines=8> */
[----:B------:R-:W-:-:S04]  /*7320*/  FADD.FTZ R10, R43, R13 ;  /* 0x0000000d2b0a7221 */ /* 0x000fc80000010000 */
[----:B------:R-:W-:Y:S01]  /*7330*/  FADD.FTZ R8, R42, R10 ;  /* 0x0000000a2a087221 */ /* 0x000fe20000010000 */
[----:B------:R1:W-:Y:S01]  /*7340*/  STL [R1+0xc], R0 ;  /* 0x00000c0001007387 */ /* 0x0003e20000100800 */
[----:B------:R-:W-:Y:S02]  /*7350*/  FADD.FTZ R7, R242, R7 ;  /* 0x00000007f2077221 */ /* 0x000fe40000010000 */
[----:B------:R-:W-:-:S04]  /*7360*/  FADD.FTZ R6, R41, R8 ;  /* 0x0000000829067221 */ /* 0x000fc80000010000 */
[----:B------:R-:W-:Y:S01]  /*7370*/  FADD.FTZ R5, R40, R6 ;  /* 0x0000000628057221 */ /* 0x000fe20000010000 */
[----:B------:R3:W-:Y:S01]  /*7380*/  STL [R1+0x8], R7 ;  /* 0x0000080701007387 */ /* 0x0007e20000100800 */
[----:B------:R-:W-:Y:S01]  /*7390*/  UIMAD.WIDE.U32 UR6, UR23, UR4, URZ ;  /* 0x00000004170672a5 */ /* 0x000fe2000f8e003f */
[----:B------:R-:W-:Y:S01]  /*73a0*/  PLOP3.LUT P0, PT, PT, PT, UP6, 0x40, 0x0 ;  /* 0x000000000000781c */ /* 0x000fe20003f0e868 */
[----:B-1----:R-:W-:-:S05]  /*73b0*/  FADD.FTZ R0, R2, R4 ;  /* 0x0000000402007221 */ /* 0x002fca0000010000 */
[----:B------:R3:W-:Y:S04]  /*73c0*/  STL [R1+0x14], R0 ;  /* 0x0000140001007387 */ /* 0x0007e80000100800 */
[----:B------:R3:W-:Y:S01]  /*73d0*/  STL [R1+0x10], R5 ;  /* 0x0000100501007387 */ /* 0x0007e20000100800 */
[----:B------:R-:W-:-:S04]  /*73e0*/  @UP5 USHF.R.U32.HI UR23, URZ, UR5, UR7 ;  /* 0x000000053f175299 */ /* 0x000fc80008011607 */
[----:B------:R-:W-:Y:S02]  /*73f0*/  UIADD3 UR23, UR22, UR23, URZ ;  /* 0x0000001716177290 */ /* 0x000fe4000fffe03f */
[----:B------:R-:W-:Y:S02]  /*7400*/  ULDC UR7, c[0x0][0x328] ;  /* 0x0000ca0000077ab9 */ /* 0x000fe40000000800 */
[----:B------:R-:W-:Y:S02]  /*7410*/  UIADD3 UR13, UR13, -0x2, URZ ;  /* 0xfffffffe0d0d7890 */ /* 0x000fe4000fffe03f */
[----:B------:R-:W-:Y:S01]  /*7420*/  UIADD3 UR7, UR23, UR7, URZ ;  /* 0x0000000717077290 */ /* 0x000fe2000fffe03f */
[----:B------:R-:W-:Y:S05]  /*7430*/  @P0 BRA `(.L_x_1023) ;  /* 0x0000015000000947 */ /* 0x000fea0003800000 */
[----:B------:R-:W-:Y:S01]  /*7440*/  ISETP.LT.AND P0, PT, RZ, UR23, PT ;  /* 0x00000017ff007c0c */ /* 0x000fe2000bf01270 */
[----:B------:R-:W-:Y:S02]  /*7450*/  UIADD3 UR22, UR23, -0x1, URZ ;  /* 0xffffffff17167890 */ /* 0x000fe4000fffe03f */
[----:B------:R-:W-:-:S10]  /*7460*/  ULDC UR6, c[0x0][0x32c] ;  /* 0x0000cb0000067ab9 */ /* 0x000fd40000000800 */
[----:B------:R-:W-:Y:S05]  /*7470*/  @P0 BRA `(.L_x_1024) ;  /* 0x0000008000000947 */ /* 0x000fea0003800000 */
[----:B------:R-:W-:Y:S02]  /*7480*/  UISETP.NE.AND UP0, UPT, UR6, 0x1, UPT ;  /* 0x000000010600788c */ /* 0x000fe4000bf05270 */
[----:B------:R-:W-:Y:S02]  /*7490*/  UIADD3 UR22, -UR23, URZ, URZ ;  /* 0x0000003f17167290 */ /* 0x000fe4000fffe13f */
[----:B------:R-:W-:Y:S02]  /*74a0*/  ULDC.64 UR4, c[0x0][0x330] ;  /* 0x0000cc0000047ab9 */ /* 0x000fe40000000a00 */
[----:B------:R-:W-:-:S07]  /*74b0*/  UIMAD.WIDE.U32 UR24, UR22, UR4, URZ ;  /* 0x00000004161872a5 */ /* 0x000fce000f8e003f */
[----:B------:R-:W-:Y:S02]  /*74c0*/  @UP0 UMOV UR23, UR25 ;  /* 0x0000001900170c82 */ /* 0x000fe40008000000 */
[----:B------:R-:W-:-:S04]  /*74d0*/  @UP0 USHF.R.U32.HI UR22, URZ, UR5, UR23 ;  /* 0x000000053f160299 */ /* 0x000fc80008011617 */
[----:B------:R-:W-:Y:S01]  /*74e0*/  ULOP3.LUT UR22, URZ, UR22, URZ, 0x33, !UPT ;  /* 0x000000163f167292 */ /* 0x000fe2000f8e333f */
[----:B------:R-:W-:Y:S05]  /*74f0*/  BRA `(.L_x_1025) ;  /* 0x0000005000007947 */ /* 0x000fea0003800000 */
.L_x_1024:
[----:B------:R-:W-:Y:S02]  /*7500*/  UISETP.NE.AND UP0, UPT, UR6, 0x1, UPT ;  /* 0x000000010600788c */ /* 0x000fe4000bf05270 */
[----:B------:R-:W-:Y:S02]  /*7510*/  ULDC.64 UR4, c[0x0][0x330] ;  /* 0x0000cc0000047ab9 */ /* 0x000fe40000000a00 */
[----:B------:R-:W-:-:S07]  /*7520*/  UIMAD.WIDE.U32 UR24, UR22, UR4, URZ ;  /* 0x00000004161872a5 */ /* 0x000fce000f8e003f */
[----:B------:R-:W-:Y:S02]  /*7530*/  @UP0 UMOV UR23, UR25 ;  /* 0x0000001900170c82 */ /* 0x000fe40008000000 */
[----:B------:R-:W-:Y:S02]  /*7540*/  @UP0 USHF.R.U32.HI UR22, URZ, UR5, UR23 ;  /* 0x000000053f160299 */ /* 0x000fe40008011617 */
.L_x_1025:
[----:B------:R-:W-:Y:S02]  /*7550*/  ULDC UR4, c[0x0][0x32c] ;  /* 0x0000cb0000047ab9 */ /* 0x000fe40000000800 */
[----:B------:R-:W-:-:S04]  /*7560*/  UIMAD UR4, UR22, UR6, UR4 ;  /* 0x00000006160472a4 */ /* 0x000fc8000f8e0204 */
[----:B------:R-:W-:-:S04]  /*7570*/  UISETP.LT.AND UP0, UPT, UR7, UR4, UPT ;  /* 0x000000040700728c */ /* 0x000fc8000bf01270 */
[----:B------:R-:W-:-:S04]  /*7580*/  USEL UR7, UR7, UR4, UP0 ;  /* 0x0000000407077287 */ /* 0x000fc80008000000 */
.L_x_1023:
[----:B------:R-:W-:-:S04]  /*7590*/  UIMAD.WIDE UR4, UR7, 0x2aaaaaab, URZ ;  /* 0x2aaaaaab070478a5 */ /* 0x000fc8000f8e023f */
[----:B------:R-:W-:-:S04]  /*75a0*/  USHF.R.U32.HI UR4, URZ, 0x1f, UR5 ;  /* 0x0000001f3f047899 */ /* 0x000fc80008011605 */
[----:B------:R-:W-:-:S04]  /*75b0*/  ULEA.HI.SX32 UR4, UR5, UR4, 0x1d ;  /* 0x0000000405047291 */ /* 0x000fc8000f8fea3f */
[----:B------:R-:W-:-:S04]  /*75c0*/  UISETP.LT.AND UP0, UPT, UR8, UR4, UPT ;  /* 0x000000040800728c */ /* 0x000fc8000bf01270 */
[----:B------:R-:W-:-:S04]  /*75d0*/  USEL UR22, UR8, UR4, !UP0 ;  /* 0x0000000408167287 */ /* 0x000fc8000c000000 */
[----:B------:R-:W-:-:S06]  /*75e0*/  UISETP.GE.AND UP0, UPT, UR13, UR22, UPT ;  /* 0x000000160d00728c */ /* 0x000fcc000bf06270 */
[----:B------:R-:W-:-:S13]  /*75f0*/  PLOP3.LUT P0, PT, PT, PT, UP0, 0x80, 0x0 ;  /* 0x000000000000781c */ /* 0x000fda0003f0f008 */
[----:B------:R-:W-:Y:S05]  /*7600*/  @!P0 BRA `(.L_x_1026) ;  /* 0x0000503000008947 */ /* 0x000fea0003800000 */
[----:B---3--:R-:W2:Y:S01]  /*7610*/  LDL R0, [R1+0x28] ;  /* 0x0000280001007983 */ /* 0x008ea20000100800 */
[----:B------:R-:W-:Y:S01]  /*7620*/  UISETP.NE.AND UP0, UPT, UR17, URZ, UPT ;  /* 0x0000003f1100728c */ /* 0x000fe2000bf05270 */
[----:B------:R-:W-:Y:S01]  /*7630*/  IMAD.MOV.U32 R134, RZ, RZ, R136 ;  /* 0x000000ffff867224 */ /* 0x000fe200078e0088 */
[----:B------:R-:W-:Y:S01]  /*7640*/  MOV R139, R3 ;  /* 0x00000003008b7202 */ /* 0x000fe20000000f00 */
[----:B------:R-:W-:Y:S01]  /*7650*/  IMAD.MOV.U32 R132, RZ, RZ, R137 ;  /* 0x000000ffff847224 */ /* 0x000fe200078e0089 */
[----:B------:R-:W-:Y:S01]  /*7660*/  ULDC.64 UR6, c[0x0][0x208] ;  /* 0x0000820000067ab9 */ /* 0x000fe20000000a00 */
[----:B------:R-:W-:Y:S01]  /*7670*/  IMAD.MOV.U32 R138, RZ, RZ, R135 ;  /* 0x000000ffff8a7224 */ /* 0x000fe200078e0087 */
[----:B------:R-:W-:Y:S01]  /*7680*/  PLOP3.LUT P1, PT, PT, PT, UP0, 0x80, 0x0 ;  /* 0x000000000000781c */ /* 0x000fe20003f2f008 */
[----:B------:R-:W-:Y:S01]  /*7690*/  ULDC.64 UR4, c[0x0][0x1e0] ;  /* 0x0000780000047ab9 */ /* 0x000fe20000000a00 */
[----:B------:R-:W-:-:S11]  /*76a0*/  PLOP3.LUT P0, PT, PT, PT, UP0, 0x80, 0x0 ;  /* 0x000000000000781c */ /* 0x000fd60003f0f008 */
[----:B--2---:R-:W-:-:S05]  /*76b0*/  @P1 IMAD.HI.U32 R0, R0, c[0x0][0x2c8], RZ ;  /* 0x0000b20000001a27 */ /* 0x004fca00078e00ff */
[----:B------:R-:W-:-:S05]  /*76c0*/  @P0 SHF.R.U32.HI R0, RZ, c[0x0][0x2cc], R0 ;  /* 0x0000b300ff000a19 */ /* 0x000fca0000011600 */
[----:B------:R1:W-:Y:S02]  /*76d0*/  @P0 STL [R1], R0 ;  /* 0x0000000001000387 */ /* 0x0003e40000100800 */
.L_x_1043:
[----:B------:R-:W2:Y:S01]  /*76e0*/  LDL.64 R12, [R1+0x20] ;  /* 0x00002000010c7983 */ /* 0x000ea20000100a00 */
[----:B------:R-:W-:Y:S04]  /*76f0*/  DEPBAR.LE SB0, 0x0 ;  /* 0x000080000000791a */ /* 0x000fe80000000000 */
[----:B------:R-:W-:Y:S01]  /*7700*/  UISETP.GT.AND UP0, UPT, UR8, UR13, UPT ;  /* 0x0000000d0800728c */ /* 0x000fe2000bf04270 */
[----:B-1----:R-:W2:Y:S01]  /*7710*/  LDL.64 R2, [R1+0x40] ;  /* 0x0000400001027983 */ /* 0x002ea20000100a00 */
[----:B------:R-:W-:Y:S05]  /*7720*/  UISETP.NE.AND UP1, UPT, UR17, URZ, UPT ;  /* 0x0000003f1100728c */ /* 0x000fea000bf25270 */
[----:B------:R-:W-:Y:S01]  /*7730*/  BAR.SYNC.DEFER_BLOCKING 0x0 ;  /* 0x0000000000007b1d */ /* 0x000fe20000010000 */
[----:B------:R-:W-:Y:S03]  /*7740*/  PLOP3.LUT P0, PT, PT, PT, UP0, 0x80, 0x0 ;  /* 0x000000000000781c */ /* 0x000fe60003f0f008 */
[----:B------:R-:W-:Y:S02]  /*7750*/  @!UP0 USHF.R.S32.HI UR23, URZ, 0x1f, UR13 ;  /* 0x0000001f3f178899 */ /* 0x000fe4000801140d */
[----:B------:R-:W-:Y:S02]  /*7760*/  @!UP0 UIMAD.WIDE.U32 UR24, UR13, UR6, URZ ;  /* 0x000000060d1882a5 */ /* 0x000fe4000f8e003f */
[----:B------:R-:W-:Y:S04]  /*7770*/  @!UP0 UIMAD UR23, UR23, UR6, URZ ;  /* 0x00000006171782a4 */ /* 0x000fe8000f8e023f */
[----:B------:R-:W-:Y:S01]  /*7780*/  @!UP0 UIMAD UR23, UR13, UR7, UR23 ;  /* 0x000000070d1782a4 */ /* 0x000fe2000f8e0217 */
[----:B-1----:R-:W-:Y:S03]  /*7790*/  MOV R0, UR24 ;  /* 0x0000001800007c02 */ /* 0x002fe60008000f00 */
[----:B------:R-:W-:Y:S04]  /*77a0*/  @!UP0 UIADD3 UR23, UR25, UR23, URZ ;  /* 0x0000001719178290 */ /* 0x000fe8000fffe03f */
[----:B------:R-:W-:Y:S02]  /*77b0*/  @!UP0 UIMAD UR23, UR23, 0x30, URZ ;  /* 0x00000030171788a4 */ /* 0x000fe4000f8e023f */
[----:B------:R-:W-:Y:S01]  /*77c0*/  UISETP.GT.AND UP0, UPT, UR13, UR8, UPT ;  /* 0x000000080d00728c */ /* 0x000fe2000bf04270 */
[----:B-----5:R-:W-:Y:S08]  /*77d0*/  LDSM.16.M88.4 R48, [R231+0x8080] ;  /* 0x00808000e730783b */ /* 0x020ff00000000200 */
[----:B------:R-:W1:Y:S02]  /*77e0*/  LDSM.16.M88.4 R16, [R224+0x5080] ;  /* 0x00508000e010783b */ /* 0x000e640000000200 */
[----:B------:R-:W-:Y:S04]  /*77f0*/  @UP0 UIADD3 UR24, UR13, -0x1, URZ ;  /* 0xffffffff0d180890 */ /* 0x000fe8000fffe03f */
[----:B------:R-:W-:Y:S02]  /*7800*/  @UP0 UIMAD.WIDE.U32 UR26, UR24, UR4, URZ ;  /* 0x00000004181a02a5 */ /* 0x000fe4000f8e003f */
[----:B------:R-:W3:Y:S08]  /*7810*/  LDSM.16.M88.4 R44, [R231+0xa080] ;  /* 0x00a08000e72c783b */ /* 0x000ef00000000200 */
[----:B------:R-:W4:Y:S08]  /*7820*/  LDSM.16.M88.4 R32, [R224+0x5880] ;  /* 0x00588000e020783b */ /* 0x000f300000000200 */
[----:B------:R-:W2:Y:S08]  /*7830*/  LDSM.16.M88.4 R140, [R224+0x6080] ;  /* 0x00608000e08c783b */ /* 0x000eb00000000200 */
[----:B------:R-:W-:Y:S01]  /*7840*/  LDSM.16.M88.4 R192, [R233+0x8080] ;  /* 0x00808000e9c0783b */ /* 0x000fe20000000200 */
[-C--:B-1----:R-:W-:Y:S07]  /*7850*/  HMMA.16816.F32.BF16 R4, R48, R16.reuse, RZ ;  /* 0x000000103004723c */ /* 0x082fee00000418ff */
[----:B------:R-:W1:Y:S01]  /*7860*/  LDSM.16.M88.4 R196, [R235] ;  /* 0x00000000ebc4783b */ /* 0x000e620000000200 */
[C---:B---3--:R-:W-:Y:S07]  /*7870*/  HMMA.16816.F32.BF16 R8, R44.reuse, R16, RZ ;  /* 0x000000102c08723c */ /* 0x048fee00000418ff */
[----:B------:R-:W3:Y:S08]  /*7880*/  LDSM.16.M88.4 R200, [R233+0xa080] ;  /* 0x00a08000e9c8783b */ /* 0x000ef00000000200 */
[----:B------:R-:W1:Y:S08]  /*7890*/  LDSM.16.M88.4 R204, [R241] ;  /* 0x00000000f1cc783b */ /* 0x000e700000000200 */
[----:B------:R-:W1:Y:S08]  /*78a0*/  LDSM.16.M88.4 R208, [R240] ;  /* 0x00000000f0d0783b */ /* 0x000e700000000200 */
[----:B------:R-:W3:Y:S06]  /*78b0*/  LDL.64 R246, [R1+0x30] ;  /* 0x0000300001f67983 */ /* 0x000eec0000100a00 */
[----:B------:R-:W3:Y:S01]  /*78c0*/  LDL.64 R244, [R1+0x38] ;  /* 0x0000380001f47983 */ /* 0x000ee20000100a00 */
[----:B--2---:R-:W-:Y:S02]  /*78d0*/  @!P0 MOV R3, R13 ;  /* 0x0000000d00038202 */ /* 0x004fe40000000f00 */
[-C--:B------:R-:W-:Y:S03]  /*78e0*/  HMMA.16816.F32.BF16 R12, R44, R18.reuse, RZ ;  /* 0x000000122c0c723c */ /* 0x080fe600000418ff */
[----:B------:R-:W-:Y:S05]  /*78f0*/  @!P0 IMAD.WIDE.U32 R2, R0, 0x30, R2 ;  /* 0x0000003000028825 */ /* 0x000fea00078e0002 */
[C---:B------:R-:W-:Y:S04]  /*7900*/  HMMA.16816.F32.BF16 R16, R48.reuse, R18, RZ ;  /* 0x000000123010723c */ /* 0x040fe800000418ff */
[----:B------:R-:W-:Y:S01]  /*7910*/  @!P0 IADD3 R3, R3, UR23, RZ ;  /* 0x0000001703038c10 */ /* 0x000fe2000fffe0ff */
[----:B------:R-:W-:Y:S01]  /*7920*/  @UP0 USHF.R.S32.HI UR23, URZ, 0x1f, UR24 ;  /* 0x0000001f3f170899 */ /* 0x000fe20008011418 */
[C---:B------:R-:W-:Y:S02]  /*7930*/  @!P0 SHF.L.U32 R0, R2.reuse, 0x1, RZ ;  /* 0x0000000102008819 */ /* 0x040fe400000006ff */
[-C--:B----4-:R-:W-:Y:S01]  /*7940*/  HMMA.16816.F32.BF16 R20, R48, R32.reuse, RZ ;  /* 0x000000203014723c */ /* 0x090fe200000418ff */
[----:B------:R-:W-:Y:S01]  /*7950*/  @!P0 SHF.L.U64.HI R3, R2, 0x1, R3 ;  /* 0x0000000102038819 */ /* 0x000fe20000010203 */
[----:B------:R-:W-:Y:S02]  /*7960*/  @UP0 UIMAD UR23, UR23, UR4, URZ ;  /* 0x00000004171702a4 */ /* 0x000fe4000f8e023f */
[C---:B------:R-:W-:Y:S02]  /*7970*/  @!P0 IADD3 R28, P1, R0.reuse, c[0x0][0x1f8], RZ ;  /* 0x00007e00001c8a10 */ /* 0x040fe40007f3e0ff */
[----:B------:R-:W-:Y:S01]  /*7980*/  @!P0 IADD3 R0, P6, R0, 0x80, RZ ;  /* 0x0000008000008810 */ /* 0x000fe20007fde0ff */
[----:B------:R-:W-:Y:S01]  /*7990*/  @UP0 UIMAD UR23, UR24, UR5, UR23 ;  /* 0x00000005181702a4 */ /* 0x000fe2000f8e0217 */
[C---:B------:R-:W-:Y:S01]  /*79a0*/  HMMA.16816.F32.BF16 R24, R44.reuse, R32, RZ ;  /* 0x000000202c18723c */ /* 0x040fe200000418ff */
[----:B------:R-:W-:Y:S02]  /*79b0*/  @UP0 USHF.L.U64.HI UR24, UR4, 0x5, UR5 ;  /* 0x0000000504180899 */ /* 0x000fe40008010205 */
[----:B------:R-:W-:Y:S01]  /*79c0*/  @UP0 UIADD3 UR23, UR27, UR23, URZ ;  /* 0x000000171b170290 */ /* 0x000fe2000fffe03f */
[----:B------:R-:W-:Y:S02]  /*79d0*/  @!P0 IADD3.X R29, R3, c[0x0][0x1fc], RZ, P1, !PT ;  /* 0x00007f00031d8a10 */ /* 0x000fe40000ffe4ff */
[----:B------:R-:W-:Y:S01]  /*79e0*/  @!P0 IADD3 R38, P5, R0, c[0x0][0x1f8], RZ ;  /* 0x00007e0000268a10 */ /* 0x000fe20007fbe0ff */
[----:B------:R-:W-:Y:S01]  /*79f0*/  @UP0 UIMAD UR23, UR23, 0x30, URZ ;  /* 0x00000030171708a4 */ /* 0x000fe2000f8e023f */
[----:B------:R-:W-:Y:S01]  /*7a00*/  @!P0 IADD3 R2, P2, R28, UR12, RZ ;  /* 0x0000000c1c028c10 */ /* 0x000fe2000ff5e0ff */
[----:B------:R-:W-:Y:S01]  /*7a10*/  @!PT LDS RZ, [RZ] ;  /* 0x00000000fffff984 */ /* 0x000fe20000000800 */
[----:B------:R-:W-:Y:S01]  /*7a20*/  @!PT LDS RZ, [RZ] ;  /* 0x00000000fffff984 */ /* 0x000fe20000000800 */
[----:B------:R-:W-:Y:S01]  /*7a30*/  @!PT LDS RZ, [RZ] ;  /* 0x00000000fffff984 */ /* 0x000fe20000000800 */
[----:B------:R2:W-:Y:S03]  /*7a40*/  @!P0 LDGSTS.E.BYPASS.LTC128B.128 [R243+0x2080], [R28.64], !P4 ;  /* 0x020800001cf38fae */ /* 0x0005e6000e101d54 */
[----:B------:R-:W-:Y:S02]  /*7a50*/  @!P0 IADD3.X R39, RZ, c[0x0][0x1fc], R3, P5, P6 ;  /* 0x00007f00ff278a10 */ /* 0x000fe40002fec403 */
[----:B------:R-:W-:Y:S02]  /*7a60*/  @!P0 IADD3.X R3, R29, UR11, RZ, P2, !PT ;  /* 0x0000000b1d038c10 */ /* 0x000fe400097fe4ff */
[----:B------:R-:W-:Y:S01]  /*7a70*/  @!P0 IADD3 R36, P1, R2, UR12, RZ ;  /* 0x0000000c02248c10 */ /* 0x000fe2000ff3e0ff */
[----:B------:R4:W-:Y:S01]  /*7a80*/  @!P0 LDGSTS.E.BYPASS.LTC128B.128 [R243+0x3880], [R38.64], !P3 ;  /* 0x0388000026f38fae */ /* 0x0009e2000d901d54 */
[----:B------:R-:W-:Y:S02]  /*7a90*/  MOV R0, UR26 ;  /* 0x0000001a00007c02 */ /* 0x000fe40008000f00 */
[----:B------:R-:W-:Y:S02]  /*7aa0*/  @!P0 IADD3.X R37, R3, UR11, RZ, P1, !PT ;  /* 0x0000000b03258c10 */ /* 0x000fe40008ffe4ff */
[----:B------:R-:W-:Y:S03]  /*7ab0*/  PLOP3.LUT P1, PT, PT, PT, UP0, 0x80, 0x0 ;  /* 0x000000000000781c */ /* 0x000fe60003f2f008 */
[----:B------:R3:W-:Y:S08]  /*7ac0*/  @!P0 LDGSTS.E.BYPASS.LTC128B.128 [R243+0x2880], [R2.64], !P4 ;  /* 0x0288000002f38fae */ /* 0x0007f0000e101d54 */
[----:B------:R3:W-:Y:S01]  /*7ad0*/  @!P0 LDGSTS.E.BYPASS.LTC128B.128 [R243+0x4080], [R2.64+0x80], !P3 ;  /* 0x0408008002f38fae */ /* 0x0007e2000d901d54 */
[-C--:B--2---:R-:W-:Y:S07]  /*7ae0*/  HMMA.16816.F32.BF16 R28, R44, R34.reuse, RZ ;  /* 0x000000222c1c723c */ /* 0x084fee00000418ff */
[----:B------:R4:W-:Y:S01]  /*7af0*/  @!P0 LDGSTS.E.BYPASS.LTC128B.128 [R243+0x3080], [R36.64], !P4 ;  /* 0x0308000024f38fae */ /* 0x0009e2000e101d54 */
[C---:B------:R-:W-:Y:S07]  /*7b00*/  HMMA.16816.F32.BF16 R32, R48.reuse, R34, RZ ;  /* 0x000000223020723c */ /* 0x040fee00000418ff */
[----:B------:R4:W-:Y:S08]  /*7b10*/  @!P0 LDGSTS.E.BYPASS.LTC128B.128 [R243+0x4880], [R36.64+0x80], !P3 ;  /* 0x0488008024f38fae */ /* 0x0009f0000d901d54 */
[----:B------:R-:W-:Y:S08]  /*7b20*/  LDSM.16.M88.4 R212, [R232+0x8080] ;  /* 0x00808000e8d4783b */ /* 0x000ff00000000200 */
[----:B------:R-:W0:Y:S08]  /*7b30*/  LDGDEPBAR ;  /* 0x00000000000079af */ /* 0x000e300000000000 */
[----:B------:R-:W2:Y:S01]  /*7b40*/  LDSM.16.M88.4 R216, [R230+0x5080] ;  /* 0x00508000e6d8783b */ /* 0x000ea20000000200 */
[-C--:B----4-:R-:W-:Y:S07]  /*7b50*/  HMMA.16816.F32.BF16 R36, R48, R140.reuse, RZ ;  /* 0x0000008c3024723c */ /* 0x090fee00000418ff */
[----:B------:R-:W4:Y:S01]  /*7b60*/  LDSM.16.M88.4 R220, [R232+0xa080] ;  /* 0x00a08000e8dc783b */ /* 0x000f220000000200 */
[C---:B------:R-:W-:Y:S04]  /*7b70*/  HMMA.16816.F32.BF16 R40, R44.reuse, R140, RZ ;  /* 0x0000008c2c28723c */ /* 0x040fe800000418ff */
[----:B---3--:R-:W-:Y:S02]  /*7b80*/  @P1 MOV R3, R247 ;  /* 0x000000f700031202 */ /* 0x008fe40000000f00 */
[----:B------:R-:W-:Y:S02]  /*7b90*/  @P1 MOV R2, R244 ;  /* 0x000000f400021202 */ /* 0x000fe40000000f00 */
[-C--:B------:R-:W-:Y:S04]  /*7ba0*/  HMMA.16816.F32.BF16 R44, R44, R142.reuse, RZ ;  /* 0x0000008e2c2c723c */ /* 0x080fe800000418ff */
[----:B------:R-:W-:Y:S04]  /*7bb0*/  @P1 IMAD.WIDE.U32 R2, R0, 0x30, R2 ;  /* 0x0000003000021825 */ /* 0x000fe800078e0002 */
[----:B------:R-:W-:Y:S01]  /*7bc0*/  HMMA.16816.F32.BF16 R48, R48, R142, RZ ;  /* 0x0000008e3030723c */ /* 0x000fe200000418ff */
[----:B------:R-:W3:Y:S03]  /*7bd0*/  LDSM.16.M88.4 R140, [R230+0x5880] ;  /* 0x00588000e68c783b */ /* 0x000ee60000000200 */
[----:B------:R-:W-:Y:S01]  /*7be0*/  @P1 IADD3 R0, R3, UR23, RZ ;  /* 0x0000001703001c10 */ /* 0x000fe2000fffe0ff */
[----:B------:R-:W-:Y:S01]  /*7bf0*/  @UP0 USHF.L.U32 UR23, UR4, 0x5, URZ ;  /* 0x0000000504170899 */ /* 0x000fe2000800063f */
[C---:B------:R-:W-:Y:S02]  /*7c00*/  @P1 SHF.L.U32 R3, R2.reuse, 0x1, RZ ;  /* 0x0000000102031819 */ /* 0x040fe400000006ff */
[-C--:B-1----:R-:W-:Y:S05]  /*7c10*/  HMMA.16816.F32.BF16 R4, R192, R196.reuse, R4 ;  /* 0x000000c4c004723c */ /* 0x082fea0000041804 */
[----:B------:R-:W-:Y:S02]  /*7c20*/  @P1 SHF.L.U64.HI R0, R2, 0x1, R0 ;  /* 0x0000000102001819 */ /* 0x000fe40000010200 */
[----:B------:R-:W-:Y:S01]  /*7c30*/  @P1 IADD3 R2, P0, R3, c[0x0][0x1c8], RZ ;  /* 0x0000720003021a10 */ /* 0x000fe20007f1e0ff */
        /* <DEDUP_REMOVED lines=14> */
[----:B------:R-:W1:Y:S07]  /*7d20*/  LDSM.16.M88.4 R192, [R234+0x8080] ;  /* 0x00808000eac0783b */ /* 0x000e6e0000000200 */
[-C--:B--2---:R-:W-:Y:S01]  /*7d30*/  HMMA.16816.F32.BF16 R4, R212, R216.reuse, R4 ;  /* 0x000000d8d404723c */ /* 0x084fe20000041804 */
[----:B------:R-:W2:Y:S07]  /*7d40*/  LDSM.16.M88.4 R208, [R229+0x800] ;  /* 0x00080000e5d0783b */ /* 0x000eae0000000200 */
[C---:B----4-:R-:W-:Y:S08]  /*7d50*/  HMMA.16816.F32.BF16 R8, R220.reuse, R216, R8 ;  /* 0x000000d8dc08723c */ /* 0x050ff00000041808 */
[-C--:B------:R-:W-:Y:S08]  /*7d60*/  HMMA.16816.F32.BF16 R12, R220, R218.reuse, R12 ;  /* 0x000000dadc0c723c */ /* 0x080ff0000004180c */
[C---:B------:R-:W-:Y:S01]  /*7d70*/  HMMA.16816.F32.BF16 R16, R212.reuse, R218, R16 ;  /* 0x000000dad410723c */ /* 0x040fe20000041810 */
[----:B------:R-:W4:Y:S07]  /*7d80*/  LDSM.16.M88.4 R216, [R229+0x1000] ;  /* 0x00100000e5d8783b */ /* 0x000f2e0000000200 */
[-C--:B---3--:R-:W-:Y:S08]  /*7d90*/  HMMA.16816.F32.BF16 R20, R212, R140.reuse, R20 ;  /* 0x0000008cd414723c */ /* 0x088ff00000041814 */
[C---:B------:R-:W-:Y:S08]  /*7da0*/  HMMA.16816.F32.BF16 R24, R220.reuse, R140, R24 ;  /* 0x0000008cdc18723c */ /* 0x040ff00000041818 */
[-C--:B------:R-:W-:Y:S08]  /*7db0*/  HMMA.16816.F32.BF16 R28, R220, R142.reuse, R28 ;  /* 0x0000008edc1c723c */ /* 0x080ff0000004181c */
[C---:B------:R-:W-:Y:S01]  /*7dc0*/  HMMA.16816.F32.BF16 R32, R212.reuse, R142, R32 ;  /* 0x0000008ed420723c */ /* 0x040fe20000041820 */
[----:B------:R-:W-:Y:S07]  /*7dd0*/  LDSM.16.M88.4 R140, [R231+0xc080] ;  /* 0x00c08000e78c783b */ /* 0x000fee0000000200 */
[-C--:B-1----:R-:W-:Y:S08]  /*7de0*/  HMMA.16816.F32.BF16 R36, R212, R196.reuse, R36 ;  /* 0x000000c4d424723c */ /* 0x082ff00000041824 */
[C---:B------:R-:W-:Y:S08]  /*7df0*/  HMMA.16816.F32.BF16 R40, R220.reuse, R196, R40 ;  /* 0x000000c4dc28723c */ /* 0x040ff00000041828 */
[-C--:B------:R-:W-:Y:S01]  /*7e00*/  HMMA.16816.F32.BF16 R44, R220, R198.reuse, R44 ;  /* 0x000000c6dc2c723c */ /* 0x080fe2000004182c */
[----:B------:R-:W-:Y:S07]  /*7e10*/  LDSM.16.M88.4 R220, [R238] ;  /* 0x00000000eedc783b */ /* 0x000fee0000000200 */
[----:B------:R-:W-:Y:S01]  /*7e20*/  HMMA.16816.F32.BF16 R48, R212, R198, R48 ;  /* 0x000000c6d430723c */ /* 0x000fe20000041830 */
[----:B------:R-:W1:Y:S07]  /*7e30*/  LDSM.16.M88.4 R196, [R224+0x6880] ;  /* 0x00688000e0c4783b */ /* 0x000e6e0000000200 */
[-C--:B------:R-:W-:Y:S01]  /*7e40*/  HMMA.16816.F32.BF16 R4, R192, R200.reuse, R4 ;  /* 0x000000c8c004723c */ /* 0x080fe20000041804 */
[----:B------:R-:W3:Y:S07]  /*7e50*/  LDSM.16.M88.4 R212, [R231+0xe080] ;  /* 0x00e08000e7d4783b */ /* 0x000eee0000000200 */
[C---:B------:R-:W-:Y:S08]  /*7e60*/  HMMA.16816.F32.BF16 R8, R204.reuse, R200, R8 ;  /* 0x000000c8cc08723c */ /* 0x040ff00000041808 */
[-C--:B------:R-:W-:Y:S08]  /*7e70*/  HMMA.16816.F32.BF16 R12, R204, R202.reuse, R12 ;  /* 0x000000cacc0c723c */ /* 0x080ff0000004180c */
[C---:B------:R-:W-:Y:S01]  /*7e80*/  HMMA.16816.F32.BF16 R16, R192.reuse, R202, R16 ;  /* 0x000000cac010723c */ /* 0x040fe20000041810 */
[----:B------:R-:W1:Y:S07]  /*7e90*/  LDSM.16.M88.4 R200, [R224+0x7080] ;  /* 0x00708000e0c8783b */ /* 0x000e6e0000000200 */
[-C--:B--2---:R-:W-:Y:S08]  /*7ea0*/  HMMA.16816.F32.BF16 R20, R192, R208.reuse, R20 ;  /* 0x000000d0c014723c */ /* 0x084ff00000041814 */
[C---:B------:R-:W-:Y:S08]  /*7eb0*/  HMMA.16816.F32.BF16 R24, R204.reuse, R208, R24 ;  /* 0x000000d0cc18723c */ /* 0x040ff00000041818 */
[-C--:B------:R-:W-:Y:S08]  /*7ec0*/  HMMA.16816.F32.BF16 R28, R204, R210.reuse, R28 ;  /* 0x000000d2cc1c723c */ /* 0x080ff0000004181c */
[C---:B------:R-:W-:Y:S01]  /*7ed0*/  HMMA.16816.F32.BF16 R32, R192.reuse, R210, R32 ;  /* 0x000000d2c020723c */ /* 0x040fe20000041820 */
[----:B------:R-:W-:Y:S07]  /*7ee0*/  LDSM.16.M88.4 R208, [R239] ;  /* 0x00000000efd0783b */ /* 0x000fee0000000200 */
[-C--:B----4-:R-:W-:Y:S08]  /*7ef0*/  HMMA.16816.F32.BF16 R36, R192, R216.reuse, R36 ;  /* 0x000000d8c024723c */ /* 0x090ff00000041824 */
[C---:B------:R-:W-:Y:S08]  /*7f00*/  HMMA.16816.F32.BF16 R40, R204.reuse, R216, R40 ;  /* 0x000000d8cc28723c */ /* 0x040ff00000041828 */
[-C--:B------:R-:W-:Y:S01]  /*7f10*/  HMMA.16816.F32.BF16 R44, R204, R218.reuse, R44 ;  /* 0x000000dacc2c723c */ /* 0x080fe2000004182c */
[----:B------:R-:W2:Y:S07]  /*7f20*/  LDSM.16.M88.4 R204, [R224+0x7880] ;  /* 0x00788000e0cc783b */ /* 0x000eae0000000200 */
[----:B------:R-:W-:Y:S01]  /*7f30*/  HMMA.16816.F32.BF16 R48, R192, R218, R48 ;  /* 0x000000dac030723c */ /* 0x000fe20000041830 */
[----:B------:R-:W4:Y:S07]  /*7f40*/  LDSM.16.M88.4 R192, [R233+0xc080] ;  /* 0x00c08000e9c0783b */ /* 0x000f2e0000000200 */
[-C--:B-1----:R-:W-:Y:S01]  /*7f50*/  HMMA.16816.F32.BF16 R4, R140, R196.reuse, R4 ;  /* 0x000000c48c04723c */ /* 0x082fe20000041804 */
[----:B------:R-:W1:Y:S07]  /*7f60*/  LDSM.16.M88.4 R216, [R233+0xe080] ;  /* 0x00e08000e9d8783b */ /* 0x000e6e0000000200 */
[C---:B---3--:R-:W-:Y:S08]  /*7f70*/  HMMA.16816.F32.BF16 R8, R212.reuse, R196, R8 ;  /* 0x000000c4d408723c */ /* 0x048ff00000041808 */
[-C--:B------:R-:W-:Y:S08]  /*7f80*/  HMMA.16816.F32.BF16 R12, R212, R198.reuse, R12 ;  /* 0x000000c6d40c723c */ /* 0x080ff0000004180c */
[C---:B------:R-:W-:Y:S01]  /*7f90*/  HMMA.16816.F32.BF16 R16, R140.reuse, R198, R16 ;  /* 0x000000c68c10723c */ /* 0x040fe20000041810 */
[----:B------:R-:W3:Y:S07]  /*7fa0*/  LDSM.16.M88.4 R196, [R237] ;  /* 0x00000000edc4783b */ /* 0x000eee0000000200 */
[-C--:B------:R-:W-:Y:S08]  /*7fb0*/  HMMA.16816.F32.BF16 R20, R140, R200.reuse, R20 ;  /* 0x000000c88c14723c */ /* 0x080ff00000041814 */
        /* <DEDUP_REMOVED lines=9> */
[----:B------:R-:W2:Y:S07]  /*8050*/  LDSM.16.M88.4 R140, [R232+0xc080] ;  /* 0x00c08000e88c783b */ /* 0x000eae0000000200 */
[-C--:B----4-:R-:W-:Y:S01]  /*8060*/  HMMA.16816.F32.BF16 R4, R192, R208.reuse, R4 ;  /* 0x000000d0c004723c */ /* 0x090fe20000041804 */
[----:B------:R-:W4:Y:S07]  /*8070*/  LDSM.16.M88.4 R204, [R232+0xe080] ;  /* 0x00e08000e8cc783b */ /* 0x000f2e0000000200 */
[C---:B-1----:R-:W-:Y:S08]  /*8080*/  HMMA.16816.F32.BF16 R8, R216.reuse, R208, R8 ;  /* 0x000000d0d808723c */ /* 0x042ff00000041808 */
        /* <DEDUP_REMOVED lines=8> */
[-C--:B---3--:R-:W-:Y:S08]  /*8110*/  HMMA.16816.F32.BF16 R36, R192, R196.reuse, R36 ;  /* 0x000000c4c024723c */ /* 0x088ff00000041824 */
[C---:B------:R-:W-:Y:S08]  /*8120*/  HMMA.16816.F32.BF16 R40, R216.reuse, R196, R40 ;  /* 0x000000c4d828723c */ /* 0x040ff00000041828 */
[-C--:B------:R-:W-:Y:S01]  /*8130*/  HMMA.16816.F32.BF16 R44, R216, R198.reuse, R44 ;  /* 0x000000c6d82c723c */ /* 0x080fe2000004182c */
[----:B------:R-:W3:Y:S07]  /*8140*/  LDSM.16.M88.4 R216, [R234+0xc080] ;  /* 0x00c08000ead8783b */ /* 0x000eee0000000200 */
[----:B------:R-:W-:Y:S01]  /*8150*/  HMMA.16816.F32.BF16 R48, R192, R198, R48 ;  /* 0x000000c6c030723c */ /* 0x000fe20000041830 */
[----:B------:R-:W3:Y:S07]  /*8160*/  LDSM.16.M88.4 R192, [R236+0xe080] ;  /* 0x00e08000ecc0783b */ /* 0x000eee0000000200 */
[-C--:B--2---:R-:W-:Y:S08]  /*8170*/  HMMA.16816.F32.BF16 R4, R140, R200.reuse, R4 ;  /* 0x000000c88c04723c */ /* 0x084ff00000041804 */
[C---:B----4-:R-:W-:Y:S08]  /*8180*/  HMMA.16816.F32.BF16 R8, R204.reuse, R200, R8 ;  /* 0x000000c8cc08723c */ /* 0x050ff00000041808 */
[-C--:B------:R-:W-:Y:S08]  /*8190*/  HMMA.16816.F32.BF16 R12, R204, R202.reuse, R12 ;  /* 0x000000cacc0c723c */ /* 0x080ff0000004180c */
[C---:B------:R-:W-:Y:S08]  /*81a0*/  HMMA.16816.F32.BF16 R16, R140.reuse, R202, R16 ;  /* 0x000000ca8c10723c */ /* 0x040ff00000041810 */
[-C--:B-1----:R-:W-:Y:S08]  /*81b0*/  HMMA.16816.F32.BF16 R20, R140, R208.reuse, R20 ;  /* 0x000000d08c14723c */ /* 0x082ff00000041814 */
        /* <DEDUP_REMOVED lines=35> */
[----:B------:R-:W2:Y:S10]  /*83f0*/  MUFU.TANH R201, R13 ;  /* 0x0000000d00c97308 */ /* 0x000eb40000002400 */
[----:B------:R-:W2:Y:S01]  /*8400*/  MUFU.TANH R220, R14 ;  /* 0x0000000e00dc7308 */ /* 0x000ea20000002400 */
[----:B-1----:R-:W1:Y:S01]  /*8410*/  LDSM.16.M88.4 R8, [R229+0x2800] ;  /* 0x00280000e508783b */ /* 0x002e620000000200 */
[----:B------:R-:W-:Y:S04]  /*8420*/  DEPBAR.LE SB0, 0x0 ;  /* 0x000080000000791a */ /* 0x000fe80000000000 */
[-C--:B----4-:R-:W-:Y:S04]  /*8430*/  HMMA.16816.F32.BF16 R20, R216, R4.reuse, R20 ;  /* 0x00000004d814723c */ /* 0x090fe80000041814 */
[----:B------:R-:W4:Y:S01]  /*8440*/  MUFU.TANH R221, R15 ;  /* 0x0000000f00dd7308 */ /* 0x000f220000002400 */
[----:B------:R-:W-:Y:S03]  /*8450*/  BAR.SYNC.DEFER_BLOCKING 0x0 ;  /* 0x0000000000007b1d */ /* 0x000fe60000010000 */
[C---:B------:R-:W-:Y:S06]  /*8460*/  HMMA.16816.F32.BF16 R24, R192.reuse, R4, R24 ;  /* 0x00000004c018723c */ /* 0x040fec0000041818 */
[----:B------:R-:W1:Y:S01]  /*8470*/  MUFU.TANH R142, R18 ;  /* 0x00000012008e7308 */ /* 0x000e620000002400 */
[----:B------:R-:W2:Y:S04]  /*8480*/  LDL R5, [R1] ;  /* 0x0000000001057983 */ /* 0x000ea80000100800 */
[----:B------:R2:W2:Y:S01]  /*8490*/  LDL R4, [R1+0x28] ;  /* 0x0000280001047983 */ /* 0x0004a20000100800 */
[-C--:B------:R-:W-:Y:S04]  /*84a0*/  HMMA.16816.F32.BF16 R28, R192, R6.reuse, R28 ;  /* 0x00000006c01c723c */ /* 0x080fe8000004181c */
[----:B------:R-:W2:Y:S01]  /*84b0*/  MUFU.TANH R196, R19 ;  /* 0x0000001300c47308 */ /* 0x000ea20000002400 */
[----:B------:R-:W-:Y:S03]  /*84c0*/  FMUL.FTZ R23, R23, c[0x0][0x320] ;  /* 0x0000c80017177a20 */ /* 0x000fe60000410000 */
[C---:B------:R-:W-:Y:S04]  /*84d0*/  HMMA.16816.F32.BF16 R32, R216.reuse, R6, R32 ;  /* 0x00000006d820723c */ /* 0x040fe80000041820 */
[----:B------:R-:W-:Y:S02]  /*84e0*/  FMUL.FTZ R20, R20, c[0x0][0x320] ;  /* 0x0000c80014147a20 */ /* 0x000fe40000410000 */
[----:B------:R3:W2:Y:S01]  /*84f0*/  MUFU.TANH R140, R23 ;  /* 0x00000017008c7308 */ /* 0x0006a20000002400 */
[----:B------:R-:W-:Y:S01]  /*8500*/  @P1 IADD3 R6, P5, R3, 0x80, RZ ;  /* 0x0000008003061810 */ /* 0x000fe20007fbe0ff */
[----:B------:R-:W-:Y:S01]  /*8510*/  FMUL.FTZ R21, R21, c[0x0][0x320] ;  /* 0x0000c80015157a20 */ /* 0x000fe20000410000 */
[----:B------:R-:W-:Y:S01]  /*8520*/  @P1 IADD3.X R3, R0, c[0x0][0x1cc], RZ, P0, !PT ;  /* 0x0000730000031a10 */ /* 0x000fe200007fe4ff */
[-C--:B-1----:R-:W-:Y:S01]  /*8530*/  HMMA.16816.F32.BF16 R36, R216, R8.reuse, R36 ;  /* 0x00000008d824723c */ /* 0x082fe20000041824 */
[----:B------:R-:W-:Y:S01]  /*8540*/  PLOP3.LUT P0, PT, PT, PT, UP1, 0x80, 0x0 ;  /* 0x000000000000781c */ /* 0x000fe20003f0f018 */
[----:B------:R-:W-:Y:S01]  /*8550*/  UISETP.NE.AND UP1, UPT, UR16, URZ, UPT ;  /* 0x0000003f1000728c */ /* 0x000fe2000bf25270 */
[----:B------:R-:W-:Y:S01]  /*8560*/  @P1 IADD3 R6, P2, R6, c[0x0][0x1c8], RZ ;  /* 0x0000720006061a10 */ /* 0x000fe20007f5e0ff */
[----:B------:R-:W-:Y:S01]  /*8570*/  @!PT LDS RZ, [RZ] ;  /* 0x00000000fffff984 */ /* 0x000fe20000000800 */
[----:B------:R-:W-:Y:S01]  /*8580*/  @!PT LDS RZ, [RZ] ;  /* 0x00000000fffff984 */ /* 0x000fe20000000800 */
[----:B------:R-:W-:Y:S01]  /*8590*/  @!PT LDS RZ, [RZ] ;  /* 0x00000000fffff984 */ /* 0x000fe20000000800 */
[----:B------:R1:W-:Y:S01]  /*85a0*/  @P1 LDGSTS.E.BYPASS.LTC128B.128 [R243+0x5080], [R2.64], !P4 ;  /* 0x0508000002f31fae */ /* 0x0003e2000e101d54 */
[----:B------:R-:W-:Y:S01]  /*85b0*/  FMUL.FTZ R22, R22, c[0x0][0x320] ;  /* 0x0000c80016167a20 */ /* 0x000fe20000410000 */
[----:B------:R-:W1:Y:S01]  /*85c0*/  MUFU.TANH R135, R20 ;  /* 0x0000001400877308 */ /* 0x000e620000002400 */
[----:B------:R-:W-:Y:S01]  /*85d0*/  @P1 IADD3.X R7, RZ, c[0x0][0x1cc], R0, P2, P5 ;  /* 0x00007300ff071a10 */ /* 0x000fe200017ea400 */
[C---:B------:R-:W-:Y:S04]  /*85e0*/  HMMA.16816.F32.BF16 R40, R192.reuse, R8, R40 ;  /* 0x00000008c028723c */ /* 0x040fe80000041828 */
[----:B------:R2:W-:Y:S01]  /*85f0*/  @P1 LDGSTS.E.BYPASS.LTC128B.128 [R243+0x6880], [R6.64], !P3 ;  /* 0x0688000006f31fae */ /* 0x0005e2000d901d54 */
[----:B------:R-:W-:Y:S02]  /*8600*/  FMUL.FTZ R24, R24, c[0x0][0x320] ;  /* 0x0000c80018187a20 */ /* 0x000fe40000410000 */
[----:B------:R-:W-:Y:S01]  /*8610*/  FMUL.FTZ R25, R25, c[0x0][0x320] ;  /* 0x0000c80019197a20 */ /* 0x000fe20000410000 */
[----:B------:R4:W2:Y:S01]  /*8620*/  MUFU.TANH R133, R21 ;  /* 0x0000001500857308 */ /* 0x0008a20000002400 */
[-C--:B------:R-:W-:Y:S03]  /*8630*/  HMMA.16816.F32.BF16 R44, R192, R10.reuse, R44 ;  /* 0x0000000ac02c723c */ /* 0x080fe6000004182c */
[----:B---3--:R-:W-:Y:S02]  /*8640*/  FMUL.FTZ R23, R32, c[0x0][0x320] ;  /* 0x0000c80020177a20 */ /* 0x008fe40000410000 */
[----:B------:R-:W3:Y:S01]  /*8650*/  LDL R32, [R1+0x4] ;  /* 0x0000040001207983 */ /* 0x000ee20000100800 */
[----:B------:R-:W-:Y:S02]  /*8660*/  FMUL.FTZ R26, R26, c[0x0][0x320] ;  /* 0x0000c8001a1a7a20 */ /* 0x000fe40000410000 */
[----:B------:R-:W-:Y:S01]  /*8670*/  FMUL.FTZ R27, R27, c[0x0][0x320] ;  /* 0x0000c8001b1b7a20 */ /* 0x000fe20000410000 */
[----:B------:R4:W2:Y:S01]  /*8680*/  MUFU.TANH R141, R22 ;  /* 0x00000016008d7308 */ /* 0x0008a20000002400 */
[----:B------:R-:W-:Y:S04]  /*8690*/  HMMA.16816.F32.BF16 R48, R216, R10, R48 ;  /* 0x0000000ad830723c */ /* 0x000fe80000041830 */
[----:B-1----:R-:W-:Y:S01]  /*86a0*/  @P1 IADD3 R2, P2, R2, UR23, RZ ;  /* 0x0000001702021c10 */ /* 0x002fe2000ff5e0ff */
[----:B------:R-:W-:Y:S02]  /*86b0*/  FMUL.FTZ R28, R28, c[0x0][0x320] ;  /* 0x0000c8001c1c7a20 */ /* 0x000fe40000410000 */
[----:B------:R-:W-:Y:S01]  /*86c0*/  FMUL.FTZ R29, R29, c[0x0][0x320] ;  /* 0x0000c8001d1d7a20 */ /* 0x000fe20000410000 */
[----:B------:R-:W-:Y:S01]  /*86d0*/  @P1 IADD3.X R3, R3, UR24, RZ, P2, !PT ;  /* 0x0000001803031c10 */ /* 0x000fe200097fe4ff */
[----:B------:R1:W1:Y:S03]  /*86e0*/  MUFU.TANH R197, R24 ;  /* 0x0000001800c57308 */ /* 0x0002660000002400 */
[----:B------:R-:W-:Y:S01]  /*86f0*/  FMUL.FTZ R15, R17, c[0x0][0x320] ;  /* 0x0000c800110f7a20 */ /* 0x000fe20000410000 */
[----:B------:R2:W-:Y:S01]  /*8700*/  @P1 LDGSTS.E.BYPASS.LTC128B.128 [R243+0x5880], [R2.64], !P4 ;  /* 0x0588000002f31fae */ /* 0x0005e2000e101d54 */
[----:B------:R-:W-:Y:S02]  /*8710*/  FMUL.FTZ R30, R30, c[0x0][0x320] ;  /* 0x0000c8001e1e7a20 */ /* 0x000fe40000410000 */
[----:B------:R-:W-:Y:S02]  /*8720*/  FMUL.FTZ R31, R31, c[0x0][0x320] ;  /* 0x0000c8001f1f7a20 */ /* 0x000fe40000410000 */
[----:B----4-:R-:W-:Y:S01]  /*8730*/  FMUL.FTZ R21, R33, c[0x0][0x320] ;  /* 0x0000c80021157a20 */ /* 0x010fe20000410000 */
[----:B------:R4:W2:Y:S01]  /*8740*/  MUFU.TANH R143, R25 ;  /* 0x00000019008f7308 */ /* 0x0008a20000002400 */
[----:B------:R-:W-:Y:S01]  /*8750*/  FMUL.FTZ R19, R36, c[0x0][0x320] ;  /* 0x0000c80024137a20 */ /* 0x000fe20000410000 */
[----:B------:R2:W-:Y:S01]  /*8760*/  @P1 LDGSTS.E.BYPASS.LTC128B.128 [R243+0x7080], [R2.64+0x80], !P3 ;  /* 0x0708008002f31fae */ /* 0x0005e2000d901d54 */
[----:B------:R-:W-:Y:S02]  /*8770*/  FMUL.FTZ R14, R37, c[0x0][0x320] ;  /* 0x0000c800250e7a20 */ /* 0x000fe40000410000 */
[----:B------:R-:W-:Y:S02]  /*8780*/  FMUL.FTZ R22, R39, c[0x0][0x320] ;  /* 0x0000c80027167a20 */ /* 0x000fe40000410000 */
        /* <DEDUP_REMOVED lines=8> */
[----:B------:R1:W1:Y:S01]  /*8810*/  MUFU.TANH R213, R27 ;  /* 0x0000001b00d57308 */ /* 0x0002620000002400 */
[----:B------:R-:W-:Y:S02]  /*8820*/  FMUL.FTZ R9, R49, c[0x0][0x320] ;  /* 0x0000c80031097a20 */ /* 0x000fe40000410000 */
[----:B------:R-:W-:Y:S02]  /*8830*/  FMUL.FTZ R18, R50, c[0x0][0x320] ;  /* 0x0000c80032127a20 */ /* 0x000fe40000410000 */
[----:B----4-:R-:W-:Y:S02]  /*8840*/  FMUL.FTZ R25, R44, c[0x0][0x320] ;  /* 0x0000c8002c197a20 */ /* 0x010fe40000410000 */
[----:B------:R-:W-:Y:S03]  /*8850*/  FMUL.FTZ R13, R51, c[0x0][0x320] ;  /* 0x0000c800330d7a20 */ /* 0x000fe60000410000 */
[----:B------:R4:W2:Y:S01]  /*8860*/  MUFU.TANH R137, R28 ;  /* 0x0000001c00897308 */ /* 0x0008a20000002400 */
[----:B------:R-:W-:Y:S09]  /*8870*/  FMUL.FTZ R26, R41, c[0x0][0x320] ;  /* 0x0000c800291a7a20 */ /* 0x000ff20000410000 */
[----:B------:R4:W2:Y:S01]  /*8880*/  MUFU.TANH R136, R29 ;  /* 0x0000001d00887308 */ /* 0x0008a20000002400 */
[----:B-1----:R-:W-:Y:S09]  /*8890*/  FMUL.FTZ R27, R35, c[0x0][0x320] ;  /* 0x0000c800231b7a20 */ /* 0x002ff20000410000 */
[----:B------:R1:W1:Y:S01]  /*88a0*/  MUFU.TANH R202, R12 ;  /* 0x0000000c00ca7308 */ /* 0x0002620000002400 */
[----:B----4-:R-:W-:Y:S09]  /*88b0*/  FMUL.FTZ R28, R34, c[0x0][0x320] ;  /* 0x0000c800221c7a20 */ /* 0x010ff20000410000 */
[----:B------:R-:W4:Y:S01]  /*88c0*/  MUFU.TANH R16, R16 ;  /* 0x0000001000107308 */ /* 0x000f220000002400 */
[----:B------:R-:W-:Y:S09]  /*88d0*/  FMUL.FTZ R29, R40, c[0x0][0x320] ;  /* 0x0000c800281d7a20 */ /* 0x000ff20000410000 */
        /* <DEDUP_REMOVED lines=18> */
[----:B------:R-:W-:Y:S01]  /*8a00*/  @P1 IADD3 R6, P0, R2, UR23, RZ ;  /* 0x0000001702061c10 */ /* 0x000fe2000ff1e0ff */
[----:B------:R-:W-:Y:S06]  /*8a10*/  UIMAD UR23, UR13, -0x30, URZ ;  /* 0xffffffd00d1778a4 */ /* 0x000fec000f8e023f */
[----:B------:R-:W2:Y:S01]  /*8a20*/  MUFU.TANH R46, R46 ;  /* 0x0000002e002e7308 */ /* 0x000ea20000002400 */
[----:B------:R-:W-:Y:S01]  /*8a30*/  @P1 IADD3.X R7, R3, UR24, RZ, P0, !PT ;  /* 0x0000001803071c10 */ /* 0x000fe200087fe4ff */
[----:B------:R-:W1:Y:S01]  /*8a40*/  SHFL.IDX PT, R8, R4, RZ, 0x1c1f ;  /* 0x001c1fff04087589 */ /* 0x000e6200000e0000 */
[----:B------:R-:W-:Y:S02]  /*8a50*/  PLOP3.LUT P0, PT, PT, PT, UP1, 0x40, 0x0 ;  /* 0x000000000000781c */ /* 0x000fe40003f0e818 */
[----:B------:R-:W-:Y:S05]  /*8a60*/  MOV R0, UR23 ;  /* 0x0000001700007c02 */ /* 0x000fea0008000f00 */
[----:B------:R-:W1:Y:S01]  /*8a70*/  MUFU.TANH R47, R47 ;  /* 0x0000002f002f7308 */ /* 0x000e620000002400 */
[----:B------:R1:W-:Y:S08]  /*8a80*/  @P1 LDGSTS.E.BYPASS.LTC128B.128 [R243+0x6080], [R6.64], !P4 ;  /* 0x0608000006f31fae */ /* 0x0003f0000e101d54 */
[----:B------:R1:W-:Y:S01]  /*8a90*/  @P1 LDGSTS.E.BYPASS.LTC128B.128 [R243+0x7880], [R6.64+0x80], !P3 ;  /* 0x0788008006f31fae */ /* 0x0003e2000d901d54 */
[----:B------:R-:W1:Y:S07]  /*8aa0*/  MUFU.TANH R10, R10 ;  /* 0x0000000a000a7308 */ /* 0x000e6e0000002400 */
[----:B------:R-:W0:Y:S03]  /*8ab0*/  LDGDEPBAR ;  /* 0x00000000000079af */ /* 0x000e260000000000 */
[----:B------:R-:W2:Y:S01]  /*8ac0*/  MUFU.TANH R9, R9 ;  /* 0x0000000900097308 */ /* 0x000ea20000002400 */
[----:B---3--:R-:W-:Y:S09]  /*8ad0*/  IADD3 R0, -R32, 0x1, R0 ;  /* 0x0000000120007810 */ /* 0x008ff20007ffe100 */
[----:B------:R-:W3:Y:S01]  /*8ae0*/  MUFU.TANH R18, R18 ;  /* 0x0000001200127308 */ /* 0x000ee20000002400 */
[----:B-1----:R-:W-:Y:S09]  /*8af0*/  MOV R6, UR15 ;  /* 0x0000000f00067c02 */ /* 0x002ff20008000f00 */
[----:B------:R-:W1:Y:S01]  /*8b00*/  MUFU.TANH R13, R13 ;  /* 0x0000000d000d7308 */ /* 0x000e620000002400 */
[----:B------:R-:W-:Y:S04]  /*8b10*/  IADD3 R6, -R6, UR9, R0 ;  /* 0x0000000906067c10 */ /* 0x000fe8000fffe100 */
[C---:B------:R-:W-:Y:S02]  /*8b20*/  IADD3 R5, R6.reuse, c[0x0][0x328], RZ ;  /* 0x0000ca0006057a10 */ /* 0x040fe40007ffe0ff */
[----:B------:R-:W-:Y:S02]  /*8b30*/  IADD3 R6, R6, UR14, RZ ;  /* 0x0000000e06067c10 */ /* 0x000fe4000fffe0ff */
[----:B------:R-:W-:Y:S02]  /*8b40*/  IADD3 R2, R5, R8, RZ ;  /* 0x0000000805027210 */ /* 0x000fe40007ffe0ff */
[----:B------:R-:W-:Y:S01]  /*8b50*/  IADD3 R0, R8, R6, RZ ;  /* 0x0000000608007210 */ /* 0x000fe20007ffe0ff */
[----:B------:R-:W-:-:S05]  /*8b60*/  @P0 BRA `(.L_x_1027) ;  /* 0x0000019000000947 */ /* 0x000fca0003800000 */
[----:B--2-4-:R-:W-:Y:S01]  /*8b70*/  IMAD.U32 R3, RZ, RZ, UR15 ;  /* 0x0000000fff037e24 */ /* 0x014fe2000f8e00ff */
[----:B------:R-:W-:Y:S04]  /*8b80*/  BSSY B0, `(.L_x_1028) ;  /* 0x0000012000007945 */ /* 0x000fe80003800000 */
[----:B------:R-:W-:Y:S04]  /*8b90*/  IADD3 R3, -R3, UR9, R8 ;  /* 0x0000000903037c10 */ /* 0x000fe8000fffe108 */
        /* <DEDUP_REMOVED lines=11> */
.L_x_1029:
[----:B------:R-:W-:Y:S04]  /*8c50*/  MOV R7, c[0x0][0x32c] ;  /* 0x0000cb0000077a02 */ /* 0x000fe80000000f00 */
[----:B------:R-:W-:Y:S11]  /*8c60*/  ISETP.NE.AND P0, PT, R7, 0x1, PT ;  /* 0x000000010700780c */ /* 0x000ff60003f05270 */
[----:B------:R-:W-:Y:S02]  /*8c70*/  @!UPT UIADD3 URZ, URZ, URZ, URZ ;  /* 0x0000003f3f3ff290 */ /* 0x000fe4000fffe03f */
[----:B------:R-:W-:Y:S05]  /*8c80*/  @P0 IMAD.HI.U32 R7, R3, c[0x0][0x330], RZ ;  /* 0x0000cc0003070a27 */ /* 0x000fea00078e00ff */
[----:B------:R-:W-:Y:S02]  /*8c90*/  @P0 SHF.R.U32.HI R3, RZ, c[0x0][0x334], R7 ;  /* 0x0000cd00ff030a19 */ /* 0x000fe40000011607 */
.L_x_1030:
[----:B------:R-:W-:Y:S05]  /*8ca0*/  BSYNC B0 ;  /* 0x0000000000007941 */ /* 0x000fea0003800000 */
.L_x_1028:
[----:B------:R-:W-:Y:S05]  /*8cb0*/  IADD3 R7, -R32, UR23, RZ ;  /* 0x0000001720077c10 */ /* 0x000fea000fffe1ff */
[----:B------:R-:W-:Y:S05]  /*8cc0*/  IMAD R3, R3, c[0x0][0x32c], R7 ;  /* 0x0000cb0003037a24 */ /* 0x000fea00078e0207 */
[----:B------:R-:W-:Y:S02]  /*8cd0*/  IADD3 R7, R3, c[0x0][0x32c], RZ ;  /* 0x0000cb0003077a10 */ /* 0x000fe40007ffe0ff */
[----:B------:R-:W-:Y:S02]  /*8ce0*/  IMNMX R0, R0, R3, !PT ;  /* 0x0000000300007217 */ /* 0x000fe40007800200 */
[----:B------:R-:W-:Y:S02]  /*8cf0*/  IMNMX R2, R2, R7, PT ;  /* 0x0000000702027217 */ /* 0x000fe40003800200 */
.L_x_1027:
[----:B--2-4-:R-:W-:Y:S01]  /*8d00*/  UISETP.GE.AND UP2, UPT, UR23, 0x9, UPT ;  /* 0x000000091700788c */ /* 0x014fe2000bf46270 */
[----:B------:R-:W2:Y:S01]  /*8d10*/  SHFL.IDX PT, R3, R4, 0x1, 0x1c1f ;  /* 0x003c1f0004037f89 */ /* 0x000ea200000e0000 */
[----:B------:R-:W-:Y:S02]  /*8d20*/  UISETP.GE.AND UP0, UPT, UR23, 0x1, UPT ;  /* 0x000000011700788c */ /* 0x000fe4000bf06270 */
[----:B------:R-:W-:Y:S02]  /*8d30*/  UISETP.GE.AND UP3, UPT, UR23, 0x2, UPT ;  /* 0x000000021700788c */ /* 0x000fe4000bf66270 */
[----:B------:R-:W-:Y:S01]  /*8d40*/  PLOP3.LUT P0, PT, PT, PT, UP2, 0x40, 0x0 ;  /* 0x000000000000781c */ /* 0x000fe20003f0e828 */
[----:B------:R-:W-:Y:S01]  /*8d50*/  UISETP.GE.AND UP4, UPT, UR23, 0x1a, UPT ;  /* 0x0000001a1700788c */ /* 0x000fe2000bf86270 */
[----:B------:R-:W-:Y:S01]  /*8d60*/  PLOP3.LUT P2, PT, PT, PT, UP0, 0x40, 0x0 ;  /* 0x000000000000781c */ /* 0x000fe20003f4e808 */
[----:B------:R-:W-:Y:S01]  /*8d70*/  UISETP.GE.AND UP1, UPT, UR23, 0xa, UPT ;  /* 0x0000000a1700788c */ /* 0x000fe2000bf26270 */
[----:B------:R-:W-:Y:S01]  /*8d80*/  PLOP3.LUT P1, PT, PT, PT, UP3, 0x40, 0x0 ;  /* 0x000000000000781c */ /* 0x000fe20003f2e838 */
[----:B------:R-:W-:Y:S01]  /*8d90*/  UP2UR UR28, UPR, URZ, 0x1 ;  /* 0x000000013f1c7883 */ /* 0x000fe20008000000 */
[C---:B------:R-:W-:Y:S01]  /*8da0*/  ISETP.GT.AND P0, PT, R0.reuse, 0x8, P0 ;  /* 0x000000080000780c */ /* 0x040fe20000704270 */
[----:B------:R-:W-:Y:S01]  /*8db0*/  UISETP.GE.AND UP0, UPT, UR23, 0x11, UPT ;  /* 0x000000111700788c */ /* 0x000fe2000bf06270 */
[C---:B------:R-:W-:Y:S01]  /*8dc0*/  ISETP.GT.AND P2, PT, R0.reuse, RZ, P2 ;  /* 0x000000ff0000720c */ /* 0x040fe20001744270 */
[----:B------:R-:W-:Y:S01]  /*8dd0*/  UISETP.GE.AND UP6, UPT, UR23, 0x12, UPT ;  /* 0x000000121700788c */ /* 0x000fe2000bfc6270 */
[----:B------:R-:W-:Y:S01]  /*8de0*/  ISETP.GT.AND P1, PT, R0, 0x1, P1 ;  /* 0x000000010000780c */ /* 0x000fe20000f24270 */
[----:B------:R-:W-:Y:S01]  /*8df0*/  UISETP.GE.AND UP5, UPT, UR23, 0x19, UPT ;  /* 0x000000191700788c */ /* 0x000fe2000bfa6270 */
[C---:B------:R-:W-:Y:S01]  /*8e00*/  ISETP.LT.OR P0, PT, R2.reuse, 0x9, P0 ;  /* 0x000000090200780c */ /* 0x040fe20000701670 */
[----:B------:R-:W-:Y:S01]  /*8e10*/  UP2UR UR29, UPR, URZ, 0x40 ;  /* 0x000000403f1d7883 */ /* 0x000fe20008000000 */
[C---:B------:R-:W-:Y:S01]  /*8e20*/  ISETP.LT.OR P2, PT, R2.reuse, 0x1, P2 ;  /* 0x000000010200780c */ /* 0x040fe20001741670 */
[----:B------:R-:W-:Y:S01]  /*8e30*/  UP2UR UR27, UPR, URZ, 0x8 ;  /* 0x000000083f1b7883 */ /* 0x000fe20008000000 */
[----:B------:R-:W-:Y:S01]  /*8e40*/  ISETP.LT.OR P1, PT, R2, 0x2, P1 ;  /* 0x000000020200780c */ /* 0x000fe20000f21670 */
        /* <DEDUP_REMOVED lines=9> */
[----:B------:R-:W-:Y:S01]  /*8ee0*/  FSEL R12, R199, -INF , !P2 ;  /* 0xff800000c70c7808 */ /* 0x000fe20005000000 */
[----:B------:R-:W-:Y:S01]  /*8ef0*/  UISETP.GE.AND UP1, UPT, UR23, 0x29, UPT ;  /* 0x000000291700788c */ /* 0x000fe2000bf26270 */
[----:B------:R-:W-:Y:S01]  /*8f00*/  PLOP3.LUT P2, PT, PT, PT, UP6, 0x40, 0x0 ;  /* 0x000000000000781c */ /* 0x000fe20003f4e868 */
[----:B------:R-:W-:Y:S01]  /*8f10*/  UISETP.NE.AND UP6, UPT, UR16, URZ, UPT ;  /* 0x0000003f1000728c */ /* 0x000fe2000bfc5270 */
[----:B------:R-:W-:Y:S01]  /*8f20*/  FSEL R17, R198, -INF , !P1 ;  /* 0xff800000c6117808 */ /* 0x000fe20004800000 */
[----:B------:R-:W-:Y:S01]  /*8f30*/  UISETP.GE.AND UP0, UPT, UR23, 0x2a, UPT ;  /* 0x0000002a1700788c */ /* 0x000fe2000bf06270 */
[----:B------:R-:W-:Y:S02]  /*8f40*/  PLOP3.LUT P1, PT, PT, PT, UP5, 0x40, 0x0 ;  /* 0x000000000000781c */ /* 0x000fe40003f2e858 */
[C---:B------:R-:W-:Y:S02]  /*8f50*/  ISETP.GT.AND P0, PT, R0.reuse, 0x19, P0 ;  /* 0x000000190000780c */ /* 0x040fe40000704270 */
[C---:B------:R-:W-:Y:S02]  /*8f60*/  ISETP.GT.AND P6, PT, R0.reuse, 0x9, P6 ;  /* 0x000000090000780c */ /* 0x040fe400037c4270 */
[C---:B------:R-:W-:Y:S02]  /*8f70*/  ISETP.GT.AND P5, PT, R0.reuse, 0x10, P5 ;  /* 0x000000100000780c */ /* 0x040fe40002fa4270 */
[C---:B------:R-:W-:Y:S02]  /*8f80*/  ISETP.GT.AND P2, PT, R0.reuse, 0x11, P2 ;  /* 0x000000110000780c */ /* 0x040fe40001744270 */
[----:B------:R-:W-:Y:S02]  /*8f90*/  ISETP.GT.AND P1, PT, R0, 0x18, P1 ;  /* 0x000000180000780c */ /* 0x000fe40000f24270 */
[C---:B------:R-:W-:Y:S02]  /*8fa0*/  ISETP.LT.OR P0, PT, R2.reuse, 0x1a, P0 ;  /* 0x0000001a0200780c */ /* 0x040fe40000701670 */
[C---:B------:R-:W-:Y:S02]  /*8fb0*/  ISETP.LT.OR P6, PT, R2.reuse, 0xa, P6 ;  /* 0x0000000a0200780c */ /* 0x040fe400037c1670 */
[C---:B------:R-:W-:Y:S02]  /*8fc0*/  ISETP.LT.OR P5, PT, R2.reuse, 0x11, P5 ;  /* 0x000000110200780c */ /* 0x040fe40002fa1670 */
[C---:B------:R-:W-:Y:S02]  /*8fd0*/  ISETP.LT.OR P2, PT, R2.reuse, 0x12, P2 ;  /* 0x000000120200780c */ /* 0x040fe40001741670 */
[----:B------:R-:W-:Y:S02]  /*8fe0*/  ISETP.LT.OR P1, PT, R2, 0x19, P1 ;  /* 0x000000190200780c */ /* 0x000fe40000f21670 */
[----:B------:R-:W-:Y:S02]  /*8ff0*/  FSEL R206, R21, -INF , !P0 ;  /* 0xff80000015ce7808 */ /* 0x000fe40004000000 */
[----:B------:R-:W-:Y:S01]  /*9000*/  PLOP3.LUT P0, PT, PT, PT, UP6, 0x40, 0x0 ;  /* 0x000000000000781c */ /* 0x000fe20003f0e868 */
[----:B------:R-:W-:Y:S01]  /*9010*/  UISETP.NE.AND UP6, UPT, UR29, URZ, UPT ;  /* 0x0000003f1d00728c */ /* 0x000fe2000bfc5270 */
[----:B------:R-:W-:Y:S02]  /*9020*/  FSEL R15, R15, -INF , !P6 ;  /* 0xff8000000f0f7808 */ /* 0x000fe40007000000 */
[----:B------:R-:W-:Y:S02]  /*9030*/  PLOP3.LUT P6, PT, PT, PT, UP3, 0x40, 0x0 ;  /* 0x000000000000781c */ /* 0x000fe40003fce838 */
[----:B------:R-:W-:Y:S02]  /*9040*/  FSEL R198, R135, -INF , !P5 ;  /* 0xff80000087c67808 */ /* 0x000fe40006800000 */
[----:B------:R-:W-:Y:S02]  /*9050*/  PLOP3.LUT P5, PT, PT, PT, UP2, 0x40, 0x0 ;  /* 0x000000000000781c */ /* 0x000fe40003fae828 */
[----:B------:R-:W-:Y:S02]  /*9060*/  FSEL R199, R133, -INF , !P2 ;  /* 0xff80000085c77808 */ /* 0x000fe40005000000 */
[----:B------:R-:W-:Y:S02]  /*9070*/  PLOP3.LUT P2, PT, PT, PT, UP1, 0x40, 0x0 ;  /* 0x000000000000781c */ /* 0x000fe40003f4e818 */
[----:B------:R-:W-:Y:S02]  /*9080*/  FSEL R203, R23, -INF , !P1 ;  /* 0xff80000017cb7808 */ /* 0x000fe40004800000 */
[----:B------:R-:W-:Y:S02]  /*9090*/  PLOP3.LUT P1, PT, PT, PT, UP0, 0x40, 0x0 ;  /* 0x000000000000781c */ /* 0x000fe40003f2e808 */
[C---:B------:R-:W-:Y:S02]  /*90a0*/  ISETP.GT.AND P6, PT, R0.reuse, 0x20, P6 ;  /* 0x000000200000780c */ /* 0x040fe400037c4270 */
[C---:B------:R-:W-:Y:S02]  /*90b0*/  ISETP.GT.AND P5, PT, R0.reuse, 0x21, P5 ;  /* 0x000000210000780c */ /* 0x040fe40002fa4270 */
[C---:B------:R-:W-:Y:S02]  /*90c0*/  ISETP.GT.AND P2, PT, R0.reuse, 0x28, P2 ;  /* 0x000000280000780c */ /* 0x040fe40001744270 */
[----:B------:R-:W-:Y:S01]  /*90d0*/  ISETP.GT.AND P1, PT, R0, 0x29, P1 ;  /* 0x000000290000780c */ /* 0x000fe20000f24270 */
[--C-:B--2---:R-:W-:Y:S01]  /*90e0*/  IMAD.IADD R0, R6, 0x1, R3.reuse ;  /* 0x0000000106007824 */ /* 0x104fe200078e0203 */
[C---:B------:R-:W-:Y:S02]  /*90f0*/  ISETP.LT.OR P6, PT, R2.reuse, 0x21, P6 ;  /* 0x000000210200780c */ /* 0x040fe400037c1670 */
[C---:B------:R-:W-:Y:S02]  /*9100*/  ISETP.LT.OR P5, PT, R2.reuse, 0x22, P5 ;  /* 0x000000220200780c */ /* 0x040fe40002fa1670 */
[C---:B------:R-:W-:Y:S02]  /*9110*/  ISETP.LT.OR P2, PT, R2.reuse, 0x29, P2 ;  /* 0x000000290200780c */ /* 0x040fe40001741670 */
[----:B------:R-:W-:Y:S01]  /*9120*/  ISETP.LT.OR P1, PT, R2, 0x2a, P1 ;  /* 0x0000002a0200780c */ /* 0x000fe20000f21670 */
[----:B------:R-:W-:Y:S01]  /*9130*/  IMAD.IADD R2, R5, 0x1, R3 ;  /* 0x0000000105027824 */ /* 0x000fe200078e0203 */
[----:B------:R-:W-:Y:S02]  /*9140*/  FSEL R242, R19, -INF , !P6 ;  /* 0xff80000013f27808 */ /* 0x000fe40007000000 */
[----:B------:R-:W-:Y:S02]  /*9150*/  FSEL R245, R14, -INF , !P5 ;  /* 0xff8000000ef57808 */ /* 0x000fe40006800000 */
[----:B------:R-:W-:Y:S02]  /*9160*/  FSEL R250, R10, -INF , !P2 ;  /* 0xff8000000afa7808 */ /* 0x000fe40005000000 */
[----:B------:R-:W-:Y:S01]  /*9170*/  FSEL R251, R9, -INF , !P1 ;  /* 0xff80000009fb7808 */ /* 0x000fe20004800000 */
[----:B------:R-:W-:-:S05]  /*9180*/  @P0 BRA `(.L_x_1031) ;  /* 0x0000019000000947 */ /* 0x000fca0003800000 */
[----:B------:R-:W-:Y:S01]  /*9190*/  IMAD.U32 R7, RZ, RZ, UR15 ;  /* 0x0000000fff077e24 */ /* 0x000fe2000f8e00ff */
        /* <DEDUP_REMOVED lines=13> */
.L_x_1033:
[----:B------:R-:W-:Y:S04]  /*9270*/  MOV R7, c[0x0][0x32c] ;  /* 0x0000cb0000077a02 */ /* 0x000fe80000000f00 */
[----:B------:R-:W-:Y:S11]  /*9280*/  ISETP.NE.AND P0, PT, R7, 0x1, PT ;  /* 0x000000010700780c */ /* 0x000ff60003f05270 */
[----:B------:R-:W-:Y:S02]  /*9290*/  @!UPT UIADD3 URZ, URZ, URZ, URZ ;  /* 0x0000003f3f3ff290 */ /* 0x000fe4000fffe03f */
[----:B------:R-:W-:Y:S05]  /*92a0*/  @P0 IMAD.HI.U32 R7, R3, c[0x0][0x330], RZ ;  /* 0x0000cc0003070a27 */ /* 0x000fea00078e00ff */
[----:B------:R-:W-:Y:S02]  /*92b0*/  @P0 SHF.R.U32.HI R3, RZ, c[0x0][0x334], R7 ;  /* 0x0000cd00ff030a19 */ /* 0x000fe40000011607 */
.L_x_1034:
[----:B------:R-:W-:Y:S05]  /*92c0*/  BSYNC B0 ;  /* 0x0000000000007941 */ /* 0x000fea0003800000 */
.L_x_1032:
[----:B------:R-:W-:Y:S05]  /*92d0*/  IADD3 R7, -R32, UR23, RZ ;  /* 0x0000001720077c10 */ /* 0x000fea000fffe1ff */
[----:B------:R-:W-:Y:S05]  /*92e0*/  IMAD R3, R3, c[0x0][0x32c], R7 ;  /* 0x0000cb0003037a24 */ /* 0x000fea00078e0207 */
[----:B------:R-:W-:Y:S02]  /*92f0*/  IADD3 R7, R3, c[0x0][0x32c], RZ ;  /* 0x0000cb0003077a10 */ /* 0x000fe40007ffe0ff */
[----:B------:R-:W-:Y:S02]  /*9300*/  IMNMX R0, R0, R3, !PT ;  /* 0x0000000300007217 */ /* 0x000fe40007800200 */
[----:B------:R-:W-:Y:S02]  /*9310*/  IMNMX R2, R2, R7, PT ;  /* 0x0000000702027217 */ /* 0x000fe40003800200 */
.L_x_1031:
[----:B------:R-:W-:Y:S01]  /*9320*/  UP2UR UR31, UPR, URZ, 0x4 ;  /* 0x000000043f1f7883 */ /* 0x000fe20008000000 */
[----:B------:R-:W2:Y:S01]  /*9330*/  SHFL.IDX PT, R3, R4, 0x2, 0x1c1f ;  /* 0x005c1f0004037f89 */ /* 0x000ea200000e0000 */
[----:B------:R-:W-:Y:S02]  /*9340*/  UISETP.NE.AND UP2, UPT, UR26, URZ, UPT ;  /* 0x0000003f1a00728c */ /* 0x000fe4000bf45270 */
[----:B------:R-:W-:Y:S02]  /*9350*/  UP2UR UR33, UPR, URZ, 0x10 ;  /* 0x000000103f217883 */ /* 0x000fe40008000000 */
[----:B------:R-:W-:Y:S02]  /*9360*/  UISETP.NE.AND UP4, UPT, UR28, URZ, UPT ;  /* 0x0000003f1c00728c */ /* 0x000fe4000bf85270 */
[----:B------:R-:W-:Y:S01]  /*9370*/  PLOP3.LUT P0, PT, PT, PT, UP2, 0x40, 0x0 ;  /* 0x000000000000781c */ /* 0x000fe20003f0e828 */
[----:B------:R-:W-:Y:S02]  /*9380*/  UP2UR UR32, UPR, URZ, 0x8 ;  /* 0x000000083f207883 */ /* 0x000fe40008000000 */
[----:B------:R-:W-:Y:S01]  /*9390*/  UISETP.NE.AND UP3, UPT, UR27, URZ, UPT ;  /* 0x0000003f1b00728c */ /* 0x000fe2000bf65270 */
[----:B------:R-:W-:Y:S01]  /*93a0*/  PLOP3.LUT P2, PT, PT, PT, UP4, 0x40, 0x0 ;  /* 0x000000000000781c */ /* 0x000fe20003f4e848 */
[----:B------:R-:W-:Y:S01]  /*93b0*/  UISETP.NE.AND UP4, UPT, UR33, URZ, UPT ;  /* 0x0000003f2100728c */ /* 0x000fe2000bf85270 */
[C---:B------:R-:W-:Y:S01]  /*93c0*/  ISETP.GT.AND P0, PT, R0.reuse, 0x8, P0 ;  /* 0x000000080000780c */ /* 0x040fe20000704270 */
[----:B------:R-:W-:Y:S01]  /*93d0*/  UP2UR UR30, UPR, URZ, 0x2 ;  /* 0x000000023f1e7883 */ /* 0x000fe20008000000 */
[----:B------:R-:W-:Y:S01]  /*93e0*/  ISETP.GT.AND P2, PT, R0, RZ, P2 ;  /* 0x000000ff0000720c */ /* 0x000fe20001744270 */
[----:B------:R-:W-:Y:S01]  /*93f0*/  UISETP.NE.AND UP1, UPT, UR25, URZ, UPT ;  /* 0x0000003f1900728c */ /* 0x000fe2000bf25270 */
[----:B------:R-:W-:Y:S01]  /*9400*/  PLOP3.LUT P1, PT, PT, PT, UP3, 0x40, 0x0 ;  /* 0x000000000000781c */ /* 0x000fe20003f2e838 */
[----:B------:R-:W-:Y:S01]  /*9410*/  UP2UR UR29, UPR, URZ, 0x1 ;  /* 0x000000013f1d7883 */ /* 0x000fe20008000000 */
[----:B------:R-:W-:Y:S01]  /*9420*/  ISETP.LT.OR P0, PT, R2, 0x9, P0 ;  /* 0x000000090200780c */ /* 0x000fe20000701670 */
[----:B------:R-:W-:Y:S01]  /*9430*/  UISETP.NE.AND UP0, UPT, UR24, URZ, UPT ;  /* 0x0000003f1800728c */ /* 0x000fe2000bf05270 */
[----:B------:R-:W-:Y:S01]  /*9440*/  ISETP.GT.AND P1, PT, R0, 0x1, P1 ;  /* 0x000000010000780c */ /* 0x000fe20000f24270 */
[----:B------:R-:W-:Y:S01]  /*9450*/  UISETP.NE.AND UP3, UPT, UR32, URZ, UPT ;  /* 0x0000003f2000728c */ /* 0x000fe2000bf65270 */
[C---:B------:R-:W-:Y:S01]  /*9460*/  ISETP.LT.OR P2, PT, R2.reuse, 0x1, P2 ;  /* 0x000000010200780c */ /* 0x040fe20001741670 */
[----:B------:R-:W-:Y:S01]  /*9470*/  UISETP.NE.AND UP2, UPT, UR31, URZ, UPT ;  /* 0x0000003f1f00728c */ /* 0x000fe2000bf45270 */
[----:B------:R-:W-:Y:S02]  /*9480*/  ISETP.LT.OR P1, PT, R2, 0x2, P1 ;  /* 0x000000020200780c */ /* 0x000fe40000f21670 */
[----:B------:R-:W-:Y:S02]  /*9490*/  FSEL R14, R142, -INF , !P0 ;  /* 0xff8000008e0e7808 */ /* 0x000fe40004000000 */
[----:B------:R-:W-:Y:S02]  /*94a0*/  PLOP3.LUT P0, PT, PT, PT, UP4, 0x40, 0x0 ;  /* 0x000000000000781c */ /* 0x000fe40003f0e848 */
[----:B------:R-:W-:Y:S01]  /*94b0*/  PLOP3.LUT P6, PT, PT, PT, UP1, 0x40, 0x0 ;  /* 0x000000000000781c */ /* 0x000fe20003fce818 */
[----:B------:R-:W-:Y:S01]  /*94c0*/  UISETP.NE.AND UP1, UPT, UR30, URZ, UPT ;  /* 0x0000003f1e00728c */ /* 0x000fe2000bf25270 */
[----:B------:R-:W-:Y:S01]  /*94d0*/  PLOP3.LUT P5, PT, PT, PT, UP0, 0x40, 0x0 ;  /* 0x000000000000781c */ /* 0x000fe20003fae808 */
[----:B------:R-:W-:Y:S01]  /*94e0*/  UISETP.NE.AND UP0, UPT, UR29, URZ, UPT ;  /* 0x0000003f1d00728c */ /* 0x000fe2000bf05270 */
[----:B------:R-:W-:Y:S01]  /*94f0*/  FSEL R8, R204, -INF , !P2 ;  /* 0xff800000cc087808 */ /* 0x000fe20005000000 */
[----:B------:R-:W-:Y:S01]  /*9500*/  UP2UR UR29, UPR, URZ, 0x40 ;  /* 0x000000403f1d7883 */ /* 0x000fe20008000000 */
[----:B------:R-:W-:Y:S01]  /*9510*/  PLOP3.LUT P2, PT, PT, PT, UP6, 0x40, 0x0 ;  /* 0x000000000000781c */ /* 0x000fe20003f4e868 */
[----:B------:R-:W-:Y:S01]  /*9520*/  UISETP.NE.AND UP6, UPT, UR16, URZ, UPT ;  /* 0x0000003f1000728c */ /* 0x000fe2000bfc5270 */
[----:B------:R-:W-:Y:S02]  /*9530*/  FSEL R11, R200, -INF , !P1 ;  /* 0xff800000c80b7808 */ /* 0x000fe40004800000 */
        /* <DEDUP_REMOVED lines=34> */
[----:B---3--:R-:W-:Y:S02]  /*9760*/  FSEL R247, R18, -INF , !P2 ;  /* 0xff80000012f77808 */ /* 0x008fe40005000000 */
[----:B-1----:R-:W-:Y:S01]  /*9770*/  FSEL R249, R13, -INF , !P1 ;  /* 0xff8000000df97808 */ /* 0x002fe20004800000 */
        /* <DEDUP_REMOVED lines=15> */
.L_x_1037:
[----:B------:R-:W-:Y:S04]  /*9870*/  MOV R7, c[0x0][0x32c] ;  /* 0x0000cb0000077a02 */ /* 0x000fe80000000f00 */
[----:B------:R-:W-:Y:S11]  /*9880*/  ISETP.NE.AND P0, PT, R7, 0x1, PT ;  /* 0x000000010700780c */ /* 0x000ff60003f05270 */
[----:B------:R-:W-:Y:S02]  /*9890*/  @!UPT UIADD3 URZ, URZ, URZ, URZ ;  /* 0x0000003f3f3ff290 */ /* 0x000fe4000fffe03f */
[----:B------:R-:W-:Y:S05]  /*98a0*/  @P0 IMAD.HI.U32 R7, R3, c[0x0][0x330], RZ ;  /* 0x0000cc0003070a27 */ /* 0x000fea00078e00ff */
[----:B------:R-:W-:Y:S02]  /*98b0*/  @P0 SHF.R.U32.HI R3, RZ, c[0x0][0x334], R7 ;  /* 0x0000cd00ff030a19 */ /* 0x000fe40000011607 */
.L_x_1038:
[----:B------:R-:W-:Y:S05]  /*98c0*/  BSYNC B0 ;  /* 0x0000000000007941 */ /* 0x000fea0003800000 */
.L_x_1036:
[----:B------:R-:W-:Y:S05]  /*98d0*/  IADD3 R7, -R32, UR23, RZ ;  /* 0x0000001720077c10 */ /* 0x000fea000fffe1ff */
[----:B------:R-:W-:Y:S05]  /*98e0*/  IMAD R3, R3, c[0x0][0x32c], R7 ;  /* 0x0000cb0003037a24 */ /* 0x000fea00078e0207 */
[----:B------:R-:W-:Y:S02]  /*98f0*/  IADD3 R7, R3, c[0x0][0x32c], RZ ;  /* 0x0000cb0003077a10 */ /* 0x000fe40007ffe0ff */
[----:B------:R-:W-:Y:S02]  /*9900*/  IMNMX R0, R0, R3, !PT ;  /* 0x0000000300007217 */ /* 0x000fe40007800200 */
[----:B------:R-:W-:Y:S02]  /*9910*/  IMNMX R2, R2, R7, PT ;  /* 0x0000000702027217 */ /* 0x000fe40003800200 */
.L_x_1035:
[----:B------:R-:W-:Y:S01]  /*9920*/  UP2UR UR31, UPR, URZ, 0x4 ;  /* 0x000000043f1f7883 */ /* 0x000fe20008000000 */
[----:B------:R-:W1:Y:S01]  /*9930*/  SHFL.IDX PT, R3, R4, 0x3, 0x1c1f ;  /* 0x007c1f0004037f89 */ /* 0x000e6200000e0000 */
        /* <DEDUP_REMOVED lines=58> */
[--C-:B-1----:R-:W-:Y:S01]  /*9ce0*/  IMAD.IADD R0, R6, 0x1, R3.reuse ;  /* 0x0000000106007824 */ /* 0x102fe200078e0203 */
        /* <DEDUP_REMOVED lines=24> */
.L_x_1041:
[----:B------:R-:W-:Y:S04]  /*9e70*/  MOV R4, c[0x0][0x32c] ;  /* 0x0000cb0000047a02 */ /* 0x000fe80000000f00 */
[----:B------:R-:W-:Y:S11]  /*9e80*/  ISETP.NE.AND P0, PT, R4, 0x1, PT ;  /* 0x000000010400780c */ /* 0x000ff60003f05270 */
[----:B------:R-:W-:Y:S02]  /*9e90*/  @!UPT UIADD3 URZ, URZ, URZ, URZ ;  /* 0x0000003f3f3ff290 */ /* 0x000fe4000fffe03f */
[----:B------:R-:W-:Y:S05]  /*9ea0*/  @P0 IMAD.HI.U32 R4, R3, c[0x0][0x330], RZ ;  /* 0x0000cc0003040a27 */ /* 0x000fea00078e00ff */
[----:B------:R-:W-:Y:S02]  /*9eb0*/  @P0 SHF.R.U32.HI R3, RZ, c[0x0][0x334], R4 ;  /* 0x0000cd00ff030a19 */ /* 0x000fe40000011604 */
.L_x_1042:
[----:B------:R-:W-:Y:S05]  /*9ec0*/  BSYNC B0 ;  /* 0x0000000000007941 */ /* 0x000fea0003800000 */
.L_x_1040:
[----:B------:R-:W-:Y:S05]  /*9ed0*/  IADD3 R4, -R32, UR23, RZ ;  /* 0x0000001720047c10 */ /* 0x000fea000fffe1ff */
[----:B------:R-:W-:Y:S05]  /*9ee0*/  IMAD R3, R3, c[0x0][0x32c], R4 ;  /* 0x0000cb0003037a24 */ /* 0x000fea00078e0204 */
[----:B------:R-:W-:Y:S02]  /*9ef0*/  IADD3 R4, R3, c[0x0][0x32c], RZ ;  /* 0x0000cb0003047a10 */ /* 0x000fe40007ffe0ff */
[----:B------:R-:W-:Y:S02]  /*9f00*/  IMNMX R0, R0, R3, !PT ;  /* 0x0000000300007217 */ /* 0x000fe40007800200 */
[----:B------:R-:W-:Y:S02]  /*9f10*/  IMNMX R2, R2, R4, PT ;  /* 0x0000000402027217 */ /* 0x000fe40003800200 */
.L_x_1039:
[----:B------:R-:W-:Y:S01]  /*9f20*/  FMNMX.FTZ R3, R8, R134, !PT ;  /* 0x0000008608037209 */ /* 0x000fe20007810000 */
        /* <DEDUP_REMOVED lines=20> */
[----:B------:R-:W-:Y:S01]  /*a070*/  LDSM.16.MT88.4 R36, [R226+0x2080] ;  /* 0x00208000e224783b */ /* 0x000fe20000004200 */
[----:B------:R-:W-:Y:S02]  /*a080*/  FMNMX.FTZ R137, R199, R137, !PT ;  /* 0x00000089c7897209 */ /* 0x000fe40007810000 */
        /* <DEDUP_REMOVED lines=12> */
[----:B------:R-:W-:Y:S01]  /*a150*/  PLOP3.LUT P6, PT, PT, PT, UP4, 0x40, 0x0 ;  /* 0x000000000000781c */ /* 0x000fe20003fce848 */
[----:B------:R-:W1:Y:S01]  /*a160*/  SHFL.BFLY PT, R18, R3, 0x2, 0x1f ;  /* 0x0c401f0003127f89 */ /* 0x000e6200000e0000 */
[----:B------:R-:W-:Y:S01]  /*a170*/  PLOP3.LUT P5, PT, PT, PT, UP3, 0x40, 0x0 ;  /* 0x000000000000781c */ /* 0x000fe20003fae838 */
[----:B------:R-:W-:Y:S01]  /*a180*/  UISETP.NE.AND UP4, UPT, UR23, URZ, UPT ;  /* 0x0000003f1700728c */ /* 0x000fe2000bf85270 */
[C---:B------:R-:W-:Y:S01]  /*a190*/  ISETP.GT.AND P6, PT, R0.reuse, RZ, P6 ;  /* 0x000000ff0000720c */ /* 0x040fe200037c4270 */
[----:B------:R-:W-:Y:S01]  /*a1a0*/  UISETP.NE.AND UP3, UPT, UR28, URZ, UPT ;  /* 0x0000003f1c00728c */ /* 0x000fe2000bf65270 */
[----:B------:R-:W-:Y:S02]  /*a1b0*/  ISETP.GT.AND P5, PT, R0, 0x1, P5 ;  /* 0x000000010000780c */ /* 0x000fe40002fa4270 */
[----:B------:R-:W-:Y:S01]  /*a1c0*/  PLOP3.LUT P2, PT, PT, PT, UP2, 0x40, 0x0 ;  /* 0x000000000000781c */ /* 0x000fe20003f4e828 */
[----:B------:R-:W2:Y:S01]  /*a1d0*/  SHFL.BFLY PT, R6, R137, 0x2, 0x1f ;  /* 0x0c401f0089067f89 */ /* 0x000ea200000e0000 */
[C---:B------:R-:W-:Y:S01]  /*a1e0*/  ISETP.LT.OR P6, PT, R2.reuse, 0x1, P6 ;  /* 0x000000010200780c */ /* 0x040fe200037c1670 */
[----:B------:R-:W-:Y:S01]  /*a1f0*/  UISETP.NE.AND UP2, UPT, UR27, URZ, UPT ;  /* 0x0000003f1b00728c */ /* 0x000fe2000bf45270 */
[----:B------:R-:W-:Y:S02]  /*a200*/  ISETP.LT.OR P5, PT, R2, 0x2, P5 ;  /* 0x000000020200780c */ /* 0x000fe40002fa1670 */
[----:B------:R-:W-:Y:S02]  /*a210*/  FSEL R5, R214, -INF , !P6 ;  /* 0xff800000d6057808 */ /* 0x000fe40007000000 */
[----:B------:R-:W-:Y:S02]  /*a220*/  ISETP.GT.AND P2, PT, R0, 0x8, P2 ;  /* 0x000000080000780c */ /* 0x000fe40001744270 */
[----:B------:R-:W-:Y:S01]  /*a230*/  PLOP3.LUT P1, PT, PT, PT, UP1, 0x40, 0x0 ;  /* 0x000000000000781c */ /* 0x000fe20003f2e818 */
[----:B------:R-:W-:Y:S01]  /*a240*/  UISETP.NE.AND UP1, UPT, UR26, URZ, UPT ;  /* 0x0000003f1a00728c */ /* 0x000fe2000bf25270 */
[----:B------:R-:W-:Y:S02]  /*a250*/  FSEL R20, R212, -INF , !P5 ;  /* 0xff800000d4147808 */ /* 0x000fe40006800000 */
[----:B------:R-:W-:Y:S02]  /*a260*/  FMNMX.FTZ R4, R7, R138, !PT ;  /* 0x0000008a07047209 */ /* 0x000fe40007810000 */
[----:B------:R-:W-:Y:S02]  /*a270*/  ISETP.GT.AND P1, PT, R0, 0x9, P1 ;  /* 0x000000090000780c */ /* 0x000fe40000f24270 */
[----:B------:R-:W-:Y:S01]  /*a280*/  PLOP3.LUT P0, PT, PT, PT, UP0, 0x40, 0x0 ;  /* 0x000000000000781c */ /* 0x000fe20003f0e808 */
[----:B------:R-:W-:Y:S01]  /*a290*/  UISETP.NE.AND UP0, UPT, UR25, URZ, UPT ;  /* 0x0000003f1900728c */ /* 0x000fe2000bf05270 */
[----:B------:R-:W-:Y:S02]  /*a2a0*/  ISETP.LT.OR P2, PT, R2, 0x9, P2 ;  /* 0x000000090200780c */ /* 0x000fe40001741670 */
[----:B------:R-:W-:Y:S02]  /*a2b0*/  FMNMX.FTZ R4, R10, R4, !PT ;  /* 0x000000040a047209 */ /* 0x000fe40007810000 */
[----:B------:R-:W-:Y:S02]  /*a2c0*/  ISETP.GT.AND P0, PT, R0, 0x10, P0 ;  /* 0x000000100000780c */ /* 0x000fe40000704270 */
[----:B-1----:R-:W-:Y:S02]  /*a2d0*/  FMNMX.FTZ R3, R3, R18, !PT ;  /* 0x0000001203037209 */ /* 0x002fe40007810000 */
[----:B--2---:R-:W-:Y:S02]  /*a2e0*/  FMNMX.FTZ R137, R137, R6, !PT ;  /* 0x0000000689897209 */ /* 0x004fe40007810000 */
[----:B------:R-:W-:Y:S01]  /*a2f0*/  FSEL R18, R220, -INF , !P2 ;  /* 0xff800000dc127808 */ /* 0x000fe20005000000 */
[----:B------:R-:W1:Y:S01]  /*a300*/  SHFL.BFLY PT, R136, R3, 0x1, 0x1f ;  /* 0x0c201f0003887f89 */ /* 0x000e6200000e0000 */
[----:B------:R-:W-:Y:S02]  /*a310*/  PLOP3.LUT P6, PT, PT, PT, UP6, 0x40, 0x0 ;  /* 0x000000000000781c */ /* 0x000fe40003fce868 */
[C---:B------:R-:W-:Y:S02]  /*a320*/  ISETP.LT.OR P1, PT, R2.reuse, 0xa, P1 ;  /* 0x0000000a0200780c */ /* 0x040fe40000f21670 */
[----:B------:R-:W-:Y:S02]  /*a330*/  ISETP.LT.OR P0, PT, R2, 0x11, P0 ;  /* 0x000000110200780c */ /* 0x000fe40000701670 */
[----:B------:R-:W-:Y:S01]  /*a340*/  FMNMX.FTZ R4, R9, R4, !PT ;  /* 0x0000000409047209 */ /* 0x000fe20007810000 */
[----:B------:R-:W2:Y:S01]  /*a350*/  SHFL.BFLY PT, R6, R137, 0x1, 0x1f ;  /* 0x0c201f0089067f89 */ /* 0x000ea200000e0000 */
[C---:B------:R-:W-:Y:S02]  /*a360*/  ISETP.GT.AND P6, PT, R0.reuse, 0x11, P6 ;  /* 0x000000110000780c */ /* 0x040fe400037c4270 */
[----:B------:R-:W-:Y:S02]  /*a370*/  PLOP3.LUT P5, PT, PT, PT, UP5, 0x40, 0x0 ;  /* 0x000000000000781c */ /* 0x000fe40003fae858 */
[----:B------:R-:W-:Y:S02]  /*a380*/  FSEL R197, R215, -INF , !P0 ;  /* 0xff800000d7c57808 */ /* 0x000fe40004000000 */
[----:B------:R-:W-:Y:S02]  /*a390*/  FMNMX.FTZ R4, R13, R4, !PT ;  /* 0x000000040d047209 */ /* 0x000fe40007810000 */
[----:B------:R-:W-:Y:S02]  /*a3a0*/  ISETP.GT.AND P5, PT, R0, 0x18, P5 ;  /* 0x000000180000780c */ /* 0x000fe40002fa4270 */
[----:B------:R-:W-:Y:S02]  /*a3b0*/  PLOP3.LUT P0, PT, PT, PT, UP3, 0x40, 0x0 ;  /* 0x000000000000781c */ /* 0x000fe40003f0e838 */
[----:B------:R-:W-:Y:S02]  /*a3c0*/  ISETP.LT.OR P6, PT, R2, 0x12, P6 ;  /* 0x000000120200780c */ /* 0x000fe400037c1670 */
[----:B------:R-:W-:Y:S02]  /*a3d0*/  ISETP.GT.AND P0, PT, R0, 0x20, P0 ;  /* 0x000000200000780c */ /* 0x000fe40000704270 */
[----:B-1----:R-:W-:Y:S02]  /*a3e0*/  FMNMX.FTZ R136, R3, R136, !PT ;  /* 0x0000008803887209 */ /* 0x002fe40007810000 */
[----:B------:R-:W-:Y:S02]  /*a3f0*/  FMNMX.FTZ R3, R5, R139, !PT ;  /* 0x0000008b05037209 */ /* 0x000fe40007810000 */
[----:B------:R-:W-:Y:S01]  /*a400*/  FMNMX.FTZ R4, R204, R4, !PT ;  /* 0x00000004cc047209 */ /* 0x000fe20007810000 */
[----:B------:R-:W-:Y:S01]  /*a410*/  FMUL.FTZ R142, R136, c[0x0][0x2d0] ;  /* 0x0000b400888e7a20 */ /* 0x000fe20000410000 */
[----:B------:R-:W-:Y:S02]  /*a420*/  FMNMX.FTZ R3, R20, R3, !PT ;  /* 0x0000000314037209 */ /* 0x000fe40007810000 */
[----:B--2---:R-:W-:Y:S02]  /*a430*/  FMNMX.FTZ R137, R137, R6, !PT ;  /* 0x0000000689897209 */ /* 0x004fe40007810000 */
[----:B------:R-:W-:Y:S02]  /*a440*/  FSEL R6, R221, -INF , !P1 ;  /* 0xff800000dd067808 */ /* 0x000fe40004800000 */
[----:B------:R-:W-:Y:S01]  /*a450*/  FMNMX.FTZ R3, R18, R3, !PT ;  /* 0x0000000312037209 */ /* 0x000fe20007810000 */
[----:B------:R-:W-:Y:S01]  /*a460*/  FMUL.FTZ R141, R137, c[0x0][0x2d0] ;  /* 0x0000b400898d7a20 */ /* 0x000fe20000410000 */
[----:B------:R-:W-:Y:S02]  /*a470*/  PLOP3.LUT P1, PT, PT, PT, UP4, 0x40, 0x0 ;  /* 0x000000000000781c */ /* 0x000fe40003f2e848 */
[----:B------:R-:W-:Y:S02]  /*a480*/  FMNMX.FTZ R3, R6, R3, !PT ;  /* 0x0000000306037209 */ /* 0x000fe40007810000 */
[----:B------:R-:W-:Y:S02]  /*a490*/  ISETP.GT.AND P1, PT, R0, 0x19, P1 ;  /* 0x000000190000780c */ /* 0x000fe40000f24270 */
[----:B------:R-:W-:Y:S02]  /*a4a0*/  FMNMX.FTZ R3, R197, R3, !PT ;  /* 0x00000003c5037209 */ /* 0x000fe40007810000 */
[----:B------:R-:W-:Y:S02]  /*a4b0*/  FSEL R201, R213, -INF , !P6 ;  /* 0xff800000d5c97808 */ /* 0x000fe40007000000 */
[----:B------:R-:W-:Y:S02]  /*a4c0*/  ISETP.LT.OR P5, PT, R2, 0x19, P5 ;  /* 0x000000190200780c */ /* 0x000fe40002fa1670 */
[----:B------:R-:W-:Y:S02]  /*a4d0*/  FMNMX.FTZ R4, R209, R4, !PT ;  /* 0x00000004d1047209 */ /* 0x000fe40007810000 */
[----:B------:R-:W-:Y:S02]  /*a4e0*/  FSEL R202, R30, -INF , !P5 ;  /* 0xff8000001eca7808 */ /* 0x000fe40006800000 */
[----:B------:R-:W-:Y:S02]  /*a4f0*/  FMNMX.FTZ R3, R201, R3, !PT ;  /* 0x00000003c9037209 */ /* 0x000fe40007810000 */
[----:B------:R-:W-:Y:S02]  /*a500*/  PLOP3.LUT P6, PT, PT, PT, UP2, 0x40, 0x0 ;  /* 0x000000000000781c */ /* 0x000fe40003fce828 */
[C---:B------:R-:W-:Y:S02]  /*a510*/  ISETP.LT.OR P1, PT, R2.reuse, 0x1a, P1 ;  /* 0x0000001a0200780c */ /* 0x040fe40000f21670 */
[----:B------:R-:W-:Y:S02]  /*a520*/  ISETP.LT.OR P0, PT, R2, 0x21, P0 ;  /* 0x000000210200780c */ /* 0x000fe40000701670 */
[----:B------:R-:W-:Y:S02]  /*a530*/  FMNMX.FTZ R3, R202, R3, !PT ;  /* 0x00000003ca037209 */ /* 0x000fe40007810000 */
[----:B------:R-:W-:Y:S02]  /*a540*/  FSEL R208, R31, -INF , !P1 ;  /* 0xff8000001fd07808 */ /* 0x000fe40004800000 */
[----:B------:R-:W-:Y:S02]  /*a550*/  FSEL R213, R42, -INF , !P0 ;  /* 0xff8000002ad57808 */ /* 0x000fe40004000000 */
[----:B------:R-:W-:Y:S02]  /*a560*/  ISETP.GT.AND P6, PT, R0, 0x21, P6 ;  /* 0x000000210000780c */ /* 0x000fe400037c4270 */
[----:B------:R-:W-:Y:S02]  /*a570*/  FMNMX.FTZ R4, R210, R4, !PT ;  /* 0x00000004d2047209 */ /* 0x000fe40007810000 */
[----:B------:R-:W-:Y:S02]  /*a580*/  PLOP3.LUT P5, PT, PT, PT, UP1, 0x40, 0x0 ;  /* 0x000000000000781c */ /* 0x000fe40003fae818 */
[----:B------:R-:W-:Y:S01]  /*a590*/  PLOP3.LUT P0, PT, PT, PT, UP0, 0x40, 0x0 ;  /* 0x000000000000781c */ /* 0x000fe20003f0e808 */
[----:B------:R-:W-:Y:S01]  /*a5a0*/  UISETP.GT.AND UP0, UPT, UR13, UR22, UPT ;  /* 0x000000160d00728c */ /* 0x000fe2000bf04270 */
[----:B------:R-:W-:Y:S01]  /*a5b0*/  FMNMX.FTZ R4, R211, R4, !PT ;  /* 0x00000004d3047209 */ /* 0x000fe20007810000 */
[----:B------:R-:W-:Y:S01]  /*a5c0*/  UIADD3 UR13, UR13, -0x1, URZ ;  /* 0xffffffff0d0d7890 */ /* 0x000fe2000fffe03f */
[C---:B------:R-:W-:Y:S02]  /*a5d0*/  ISETP.GT.AND P5, PT, R0.reuse, 0x28, P5 ;  /* 0x000000280000780c */ /* 0x040fe40002fa4270 */
[----:B------:R-:W-:Y:S02]  /*a5e0*/  ISETP.GT.AND P0, PT, R0, 0x29, P0 ;  /* 0x000000290000780c */ /* 0x000fe40000704270 */
[----:B------:R-:W-:Y:S02]  /*a5f0*/  FMNMX.FTZ R0, R208, R3, !PT ;  /* 0x00000003d0007209 */ /* 0x000fe40007810000 */
[C---:B------:R-:W-:Y:S02]  /*a600*/  ISETP.LT.OR P6, PT, R2.reuse, 0x22, P6 ;  /* 0x000000220200780c */ /* 0x040fe400037c1670 */
[----:B------:R-:W-:Y:S02]  /*a610*/  ISETP.LT.OR P5, PT, R2, 0x29, P5 ;  /* 0x000000290200780c */ /* 0x000fe40002fa1670 */
[----:B------:R-:W-:Y:S02]  /*a620*/  FSEL R212, R43, -INF , !P6 ;  /* 0xff8000002bd47808 */ /* 0x000fe40007000000 */
[----:B------:R-:W-:Y:S02]  /*a630*/  FMNMX.FTZ R0, R213, R0, !PT ;  /* 0x00000000d5007209 */ /* 0x000fe40007810000 */
[----:B------:R-:W-:Y:S02]  /*a640*/  FMNMX.FTZ R4, R223, R4, !PT ;  /* 0x00000004df047209 */ /* 0x000fe40007810000 */
[----:B------:R-:W-:Y:S02]  /*a650*/  FSETP.NEU.FTZ.AND P1, PT, R136, -INF , PT ;  /* 0xff8000008800780b */ /* 0x000fe40003f3d000 */
[----:B------:R-:W-:Y:S02]  /*a660*/  FSEL R214, R46, -INF , !P5 ;  /* 0xff8000002ed67808 */ /* 0x000fe40006800000 */
[----:B------:R-:W-:Y:S02]  /*a670*/  FMNMX.FTZ R0, R212, R0, !PT ;  /* 0x00000000d4007209 */ /* 0x000fe40007810000 */
[----:B------:R-:W-:Y:S02]  /*a680*/  FMNMX.FTZ R4, R244, R4, !PT ;  /* 0x00000004f4047209 */ /* 0x000fe40007810000 */
[----:B------:R-:W-:Y:S02]  /*a690*/  ISETP.LT.OR P0, PT, R2, 0x2a, P0 ;  /* 0x0000002a0200780c */ /* 0x000fe40000701670 */
[----:B------:R-:W-:Y:S02]  /*a6a0*/  FSEL R142, R142, RZ, P1 ;  /* 0x000000ff8e8e7208 */ /* 0x000fe40000800000 */
[----:B------:R-:W-:Y:S02]  /*a6b0*/  FMNMX.FTZ R4, R246, R4, !PT ;  /* 0x00000004f6047209 */ /* 0x000fe40007810000 */
[----:B------:R-:W-:Y:S01]  /*a6c0*/  FSEL R140, R47, -INF , !P0 ;  /* 0xff8000002f8c7808 */ /* 0x000fe20004000000 */
[--C-:B------:R-:W-:Y:S01]  /*a6d0*/  FFMA.FTZ R3, R21, c[0x0][0x2d0], -R142.reuse ;  /* 0x0000b40015037a23 */ /* 0x100fe2000001088e */
[----:B------:R-:W-:Y:S01]  /*a6e0*/  FMNMX.FTZ R0, R214, R0, !PT ;  /* 0x00000000d6007209 */ /* 0x000fe20007810000 */
[--C-:B------:R-:W-:Y:S01]  /*a6f0*/  FFMA.FTZ R8, R8, c[0x0][0x2d0], -R142.reuse ;  /* 0x0000b40008087a23 */ /* 0x100fe2000001088e */
[----:B------:R-:W-:Y:S01]  /*a700*/  FMNMX.FTZ R4, R248, R4, !PT ;  /* 0x00000004f8047209 */ /* 0x000fe20007810000 */
[----:B------:R1:W-:Y:S01]  /*a710*/  MUFU.EX2 R35, R3 ;  /* 0x0000000300237308 */ /* 0x0003e20000000800 */
[----:B------:R-:W-:Y:S01]  /*a720*/  FMNMX.FTZ R0, R140, R0, !PT ;  /* 0x000000008c007209 */ /* 0x000fe20007810000 */
[--C-:B------:R-:W-:Y:S01]  /*a730*/  FFMA.FTZ R11, R11, c[0x0][0x2d0], -R142.reuse ;  /* 0x0000b4000b0b7a23 */ /* 0x100fe2000001088e */
[----:B------:R-:W-:Y:S01]  /*a740*/  FSETP.NEU.FTZ.AND P2, PT, R137, -INF , PT ;  /* 0xff8000008900780b */ /* 0x000fe20003f5d000 */
[----:B------:R-:W2:Y:S01]  /*a750*/  SHFL.BFLY PT, R19, R4, 0x2, 0x1f ;  /* 0x0c401f0004137f89 */ /* 0x000ea200000e0000 */
[----:B------:R-:W-:Y:S02]  /*a760*/  FFMA.FTZ R14, R14, c[0x0][0x2d0], -R142 ;  /* 0x0000b4000e0e7a23 */ /* 0x000fe4000001088e */
[----:B------:R-:W-:Y:S03]  /*a770*/  FSEL R141, R141, RZ, P2 ;  /* 0x000000ff8d8d7208 */ /* 0x000fe60001000000 */
[----:B------:R-:W-:Y:S02]  /*a780*/  MUFU.EX2 R49, R8 ;  /* 0x0000000800317308 */ /* 0x000fe40000000800 */
[----:B------:R-:W1:Y:S01]  /*a790*/  SHFL.BFLY PT, R2, R0, 0x2, 0x1f ;  /* 0x0c401f0000027f89 */ /* 0x000e6200000e0000 */
[--C-:B------:R-:W-:Y:S02]  /*a7a0*/  FFMA.FTZ R16, R16, c[0x0][0x2d0], -R141.reuse ;  /* 0x0000b40010107a23 */ /* 0x100fe4000001088d */
[--C-:B------:R-:W-:Y:S02]  /*a7b0*/  FFMA.FTZ R15, R15, c[0x0][0x2d0], -R141.reuse ;  /* 0x0000b4000f0f7a23 */ /* 0x100fe4000001088d */
[--C-:B------:R-:W-:Y:S02]  /*a7c0*/  FFMA.FTZ R12, R12, c[0x0][0x2d0], -R141.reuse ;  /* 0x0000b4000c0c7a23 */ /* 0x100fe4000001088d */
[----:B------:R-:W-:Y:S01]  /*a7d0*/  FFMA.FTZ R17, R17, c[0x0][0x2d0], -R141 ;  /* 0x0000b40011117a23 */ /* 0x000fe2000001088d */
[----:B------:R-:W-:Y:S01]  /*a7e0*/  MUFU.EX2 R221, R16 ;  /* 0x0000001000dd7308 */ /* 0x000fe20000000800 */
[----:B--2---:R-:W-:Y:S09]  /*a7f0*/  FMNMX.FTZ R4, R4, R19, !PT ;  /* 0x0000001304047209 */ /* 0x004ff20007810000 */
[----:B------:R-:W2:Y:S01]  /*a800*/  MUFU.EX2 R45, R15 ;  /* 0x0000000f002d7308 */ /* 0x000ea20000000800 */
[----:B------:R-:W3:Y:S01]  /*a810*/  SHFL.BFLY PT, R135, R4, 0x1, 0x1f ;  /* 0x0c201f0004877f89 */ /* 0x000ee200000e0000 */
[----:B-1----:R-:W-:Y:S02]  /*a820*/  FMNMX.FTZ R3, R0, R2, !PT ;  /* 0x0000000200037209 */ /* 0x002fe40007810000 */
[----:B------:R-:W-:Y:S02]  /*a830*/  FSEL R0, R137, RZ, P2 ;  /* 0x000000ff89007208 */ /* 0x000fe40001000000 */
[----:B------:R-:W-:Y:S04]  /*a840*/  FSEL R2, R136, RZ, P1 ;  /* 0x000000ff88027208 */ /* 0x000fe80000800000 */
[----:B------:R-:W-:Y:S01]  /*a850*/  MUFU.EX2 R50, R12 ;  /* 0x0000000c00327308 */ /* 0x000fe20000000800 */
[----:B------:R-:W-:Y:S02]  /*a860*/  FADD.FTZ R0, -R0, R132 ;  /* 0x0000008400007221 */ /* 0x000fe40000010100 */
[----:B------:R-:W-:Y:S02]  /*a870*/  FADD.FTZ R2, -R2, R134 ;  /* 0x0000008602027221 */ /* 0x000fe40000010100 */
[----:B------:R-:W-:Y:S02]  /*a880*/  FMUL.FTZ R0, R0, c[0x0][0x2d0] ;  /* 0x0000b40000007a20 */ /* 0x000fe40000410000 */
[----:B------:R-:W-:Y:S03]  /*a890*/  FMUL.FTZ R2, R2, c[0x0][0x2d0] ;  /* 0x0000b40002027a20 */ /* 0x000fe60000410000 */
[----:B------:R1:W4:Y:S01]  /*a8a0*/  MUFU.EX2 R133, R0 ;  /* 0x0000000000857308 */ /* 0x0003220000000800 */
[----:B--2---:R-:W-:Y:S02]  /*a8b0*/  F2FP.BF16.PACK_AB R194, R45, R221 ;  /* 0x000000dd2dc2723e */ /* 0x004fe400000010ff */
[----:B---3--:R-:W-:Y:S02]  /*a8c0*/  FMNMX.FTZ R135, R4, R135, !PT ;  /* 0x0000008704877209 */ /* 0x008fe40007810000 */
[----:B------:R-:W2:Y:S02]  /*a8d0*/  SHFL.BFLY PT, R4, R3, 0x1, 0x1f ;  /* 0x0c201f0003047f89 */ /* 0x000ea400000e0000 */
[C---:B------:R-:W-:Y:S03]  /*a8e0*/  FSETP.NEU.FTZ.AND P0, PT, R135.reuse, -INF , PT ;  /* 0xff8000008700780b */ /* 0x040fe60003f1d000 */
[----:B------:R-:W-:Y:S01]  /*a8f0*/  MUFU.EX2 R132, R2 ;  /* 0x0000000200847308 */ /* 0x000fe20000000800 */
[----:B------:R-:W-:Y:S05]  /*a900*/  FMUL.FTZ R143, R135, c[0x0][0x2d0] ;  /* 0x0000b400878f7a20 */ /* 0x000fea0000410000 */
[----:B------:R-:W-:Y:S04]  /*a910*/  FSEL R143, R143, RZ, P0 ;  /* 0x000000ff8f8f7208 */ /* 0x000fe80000000000 */
[----:B------:R-:W3:Y:S01]  /*a920*/  MUFU.EX2 R51, R17 ;  /* 0x0000001100337308 */ /* 0x000ee20000000800 */
[--C-:B------:R-:W-:Y:S01]  /*a930*/  FFMA.FTZ R7, R7, c[0x0][0x2d0], -R143.reuse ;  /* 0x0000b40007077a23 */ /* 0x100fe2000001088f */
[----:B-1----:R-:W-:Y:S01]  /*a940*/  FSEL R0, R135, RZ, P0 ;  /* 0x000000ff87007208 */ /* 0x002fe20000000000 */
[----:B----4-:R-:W-:Y:S01]  /*a950*/  FMUL.FTZ R33, R133, R173 ;  /* 0x000000ad85217220 */ /* 0x010fe20000410000 */
[----:B------:R-:W-:Y:S01]  /*a960*/  MOV R173, R45 ;  /* 0x0000002d00ad7202 */ /* 0x000fe20000000f00 */
[----:B------:R-:W-:Y:S02]  /*a970*/  FFMA.FTZ R9, R9, c[0x0][0x2d0], -R143 ;  /* 0x0000b40009097a23 */ /* 0x000fe4000001088f */
[----:B------:R-:W-:Y:S02]  /*a980*/  FADD.FTZ R0, -R0, R138 ;  /* 0x0000008a00007221 */ /* 0x000fe40000010100 */
[----:B------:R-:W-:Y:S01]  /*a990*/  FFMA.FTZ R138, R198, c[0x0][0x2d0], -R141 ;  /* 0x0000b400c68a7a23 */ /* 0x000fe2000001088d */
[----:B--2---:R-:W-:Y:S01]  /*a9a0*/  FMNMX.FTZ R3, R3, R4, !PT ;  /* 0x0000000403037209 */ /* 0x004fe20007810000 */
[----:B------:R-:W-:Y:S01]  /*a9b0*/  FMUL.FTZ R0, R0, c[0x0][0x2d0] ;  /* 0x0000b40000007a20 */ /* 0x000fe20000410000 */
[----:B------:R-:W1:Y:S01]  /*a9c0*/  MUFU.EX2 R42, R11 ;  /* 0x0000000b002a7308 */ /* 0x000e620000000800 */
[--C-:B------:R-:W-:Y:S01]  /*a9d0*/  FFMA.FTZ R13, R13, c[0x0][0x2d0], -R143.reuse ;  /* 0x0000b4000d0d7a23 */ /* 0x100fe2000001088f */
[C---:B------:R-:W-:Y:S01]  /*a9e0*/  FSETP.NEU.FTZ.AND P0, PT, R3.reuse, -INF , PT ;  /* 0xff8000000300780b */ /* 0x040fe20003f1d000 */
[----:B------:R-:W-:Y:S02]  /*a9f0*/  FMUL.FTZ R134, R3, c[0x0][0x2d0] ;  /* 0x0000b40003867a20 */ /* 0x000fe40000410000 */
[----:B------:R-:W-:Y:S02]  /*aa00*/  FFMA.FTZ R10, R10, c[0x0][0x2d0], -R143 ;  /* 0x0000b4000a0a7a23 */ /* 0x000fe4000001088f */
[C---:B------:R-:W-:Y:S01]  /*aa10*/  FMUL.FTZ R4, R133.reuse, R144 ;  /* 0x0000009085047220 */ /* 0x040fe20000410000 */
[----:B------:R-:W-:Y:S01]  /*aa20*/  FSEL R134, R134, RZ, P0 ;  /* 0x000000ff86867208 */ /* 0x000fe20000000000 */
[----:B------:R-:W-:Y:S01]  /*aa30*/  FMUL.FTZ R16, R133, R156 ;  /* 0x0000009c85107220 */ /* 0x000fe20000410000 */
[----:B------:R2:W4:Y:S01]  /*aa40*/  MUFU.EX2 R2, R0 ;  /* 0x0000000000027308 */ /* 0x0005220000000800 */
[----:B---3--:R-:W-:Y:S01]  /*aa50*/  F2FP.BF16.PACK_AB R192, R51, R50 ;  /* 0x0000003233c0723e */ /* 0x008fe200000010ff */
[----:B------:R-:W-:Y:S02]  /*aa60*/  FMUL.FTZ R17, R133, R157 ;  /* 0x0000009d85117220 */ /* 0x000fe40000410000 */
[--C-:B------:R-:W-:Y:S02]  /*aa70*/  FFMA.FTZ R5, R5, c[0x0][0x2d0], -R134.reuse ;  /* 0x0000b40005057a23 */ /* 0x100fe40000010886 */
[--C-:B------:R-:W-:Y:S02]  /*aa80*/  FFMA.FTZ R6, R6, c[0x0][0x2d0], -R134.reuse ;  /* 0x0000b40006067a23 */ /* 0x100fe40000010886 */
[--C-:B------:R-:W-:Y:S02]  /*aa90*/  FFMA.FTZ R18, R18, c[0x0][0x2d0], -R134.reuse ;  /* 0x0000b40012127a23 */ /* 0x100fe40000010886 */
[----:B------:R-:W3:Y:S01]  /*aaa0*/  MUFU.EX2 R40, R14 ;  /* 0x0000000e00287308 */ /* 0x000ee20000000800 */
[C---:B------:R-:W-:Y:S02]  /*aab0*/  FMUL.FTZ R19, R132.reuse, R159 ;  /* 0x0000009f84137220 */ /* 0x040fe40000410000 */
[----:B------:R-:W-:Y:S01]  /*aac0*/  FMUL.FTZ R34, R132, R174 ;  /* 0x000000ae84227220 */ /* 0x000fe20000410000 */
[----:B-1----:R-:W-:Y:S01]  /*aad0*/  F2FP.BF16.PACK_AB R193, R42, R49 ;  /* 0x000000312ac1723e */ /* 0x002fe200000010ff */
[C---:B------:R-:W-:Y:S01]  /*aae0*/  FMUL.FTZ R32, R133.reuse, R172 ;  /* 0x000000ac85207220 */ /* 0x040fe20000410000 */
[----:B------:R-:W-:Y:S01]  /*aaf0*/  MOV R174, R35 ;  /* 0x0000002300ae7202 */ /* 0x000fe20000000f00 */
[C---:B------:R-:W-:Y:S02]  /*ab00*/  FMUL.FTZ R52, R133.reuse, R52 ;  /* 0x0000003485347220 */ /* 0x040fe40000410000 */
[----:B------:R-:W-:Y:S01]  /*ab10*/  FMUL.FTZ R53, R133, R53 ;  /* 0x0000003585357220 */ /* 0x000fe20000410000 */
[----:B------:R1:W-:Y:S01]  /*ab20*/  MUFU.EX2 R252, R7 ;  /* 0x0000000700fc7308 */ /* 0x0003e20000000800 */
[C---:B------:R-:W-:Y:S02]  /*ab30*/  FMUL.FTZ R54, R132.reuse, R54 ;  /* 0x0000003684367220 */ /* 0x040fe40000410000 */
[----:B------:R-:W-:Y:S02]  /*ab40*/  FMUL.FTZ R55, R132, R55 ;  /* 0x0000003784377220 */ /* 0x000fe40000410000 */
[----:B--2---:R-:W-:Y:S02]  /*ab50*/  FFMA.FTZ R0, R20, c[0x0][0x2d0], -R134 ;  /* 0x0000b40014007a23 */ /* 0x004fe40000010886 */
[C---:B----4-:R-:W-:Y:S01]  /*ab60*/  FMUL.FTZ R45, R2.reuse, R185 ;  /* 0x000000b9022d7220 */ /* 0x050fe20000410000 */
[----:B------:R-:W2:Y:S01]  /*ab70*/  LDSM.16.MT88.4 R20, [R225+0x2080] ;  /* 0x00208000e114783b */ /* 0x000ea20000004200 */
[C---:B------:R-:W-:Y:S01]  /*ab80*/  FMUL.FTZ R41, R2.reuse, R181 ;  /* 0x000000b502297220 */ /* 0x040fe20000410000 */
[----:B------:R4:W-:Y:S01]  /*ab90*/  MUFU.EX2 R216, R0 ;  /* 0x0000000000d87308 */ /* 0x0009e20000000800 */
[----:B------:R-:W-:Y:S01]  /*aba0*/  MOV R181, R42 ;  /* 0x0000002a00b57202 */ /* 0x000fe20000000f00 */
[C---:B------:R-:W-:Y:S01]  /*abb0*/  FMUL.FTZ R8, R2.reuse, R148 ;  /* 0x0000009402087220 */ /* 0x040fe20000410000 */
[----:B---3--:R-:W-:Y:S01]  /*abc0*/  F2FP.BF16.PACK_AB R195, R35, R40 ;  /* 0x0000002823c3723e */ /* 0x008fe200000010ff */
[----:B------:R-:W-:Y:S02]  /*abd0*/  FMUL.FTZ R12, R2, R152 ;  /* 0x00000098020c7220 */ /* 0x000fe40000410000 */
[----:B------:R-:W-:Y:S01]  /*abe0*/  FMUL.FTZ R35, R132, R175 ;  /* 0x000000af84237220 */ /* 0x000fe20000410000 */
[----:B------:R-:W-:Y:S01]  /*abf0*/  MOV R175, R40 ;  /* 0x0000002800af7202 */ /* 0x000fe20000000f00 */
[C---:B------:R-:W-:Y:S02]  /*ac00*/  FMUL.FTZ R40, R2.reuse, R180 ;  /* 0x000000b402287220 */ /* 0x040fe40000410000 */
[----:B------:R3:W5:Y:S01]  /*ac10*/  MUFU.EX2 R215, R5 ;  /* 0x0000000500d77308 */ /* 0x0007620000000800 */
[C---:B------:R-:W-:Y:S02]  /*ac20*/  FMUL.FTZ R24, R2.reuse, R164 ;  /* 0x000000a402187220 */ /* 0x040fe40000410000 */
[----:B------:R-:W-:Y:S02]  /*ac30*/  FMUL.FTZ R25, R2, R165 ;  /* 0x000000a502197220 */ /* 0x000fe40000410000 */
[----:B-1----:R-:W-:Y:S02]  /*ac40*/  FMUL.FTZ R7, R132, R147 ;  /* 0x0000009384077220 */ /* 0x002fe40000410000 */
[C---:B------:R-:W-:Y:S02]  /*ac50*/  FMUL.FTZ R28, R2.reuse, R168 ;  /* 0x000000a8021c7220 */ /* 0x040fe40000410000 */
[C---:B------:R-:W-:Y:S01]  /*ac60*/  FMUL.FTZ R29, R2.reuse, R169 ;  /* 0x000000a9021d7220 */ /* 0x040fe20000410000 */
[----:B------:R1:W-:Y:S01]  /*ac70*/  MUFU.EX2 R219, R6 ;  /* 0x0000000600db7308 */ /* 0x0003e20000000800 */
[C---:B------:R-:W-:Y:S01]  /*ac80*/  FMUL.FTZ R56, R2.reuse, R56 ;  /* 0x0000003802387220 */ /* 0x040fe20000410000 */
[----:B------:R-:W-:Y:S01]  /*ac90*/  MOV R169, R221 ;  /* 0x000000dd00a97202 */ /* 0x000fe20000000f00 */
[C---:B------:R-:W-:Y:S01]  /*aca0*/  FMUL.FTZ R57, R2.reuse, R57 ;  /* 0x0000003902397220 */ /* 0x040fe20000410000 */
[----:B----4-:R-:W-:Y:S01]  /*acb0*/  FSEL R0, R3, RZ, P0 ;  /* 0x000000ff03007208 */ /* 0x010fe20000000000 */
[C---:B------:R-:W-:Y:S01]  /*acc0*/  FMUL.FTZ R60, R2.reuse, R60 ;  /* 0x0000003c023c7220 */ /* 0x040fe20000410000 */
[----:B------:R-:W-:Y:S01]  /*acd0*/  PLOP3.LUT P0, PT, PT, PT, UP0, 0x80, 0x0 ;  /* 0x000000000000781c */ /* 0x000fe20003f0f008 */
[----:B------:R-:W-:Y:S02]  /*ace0*/  FMUL.FTZ R61, R2, R61 ;  /* 0x0000003d023d7220 */ /* 0x000fe40000410000 */
[----:B------:R-:W-:Y:S01]  /*acf0*/  FADD.FTZ R0, -R0, R139 ;  /* 0x0000008b00007221 */ /* 0x000fe20000010100 */
[----:B------:R4:W4:Y:S01]  /*ad00*/  MUFU.EX2 R44, R9 ;  /* 0x00000009002c7308 */ /* 0x0009220000000800 */
[C---:B------:R-:W-:Y:S02]  /*ad10*/  FMUL.FTZ R64, R133.reuse, R64 ;  /* 0x0000004085407220 */ /* 0x040fe40000410000 */
[----:B------:R-:W-:Y:S02]  /*ad20*/  FMUL.FTZ R0, R0, c[0x0][0x2d0] ;  /* 0x0000b40000007a20 */ /* 0x000fe40000410000 */
[C---:B---3--:R-:W-:Y:S01]  /*ad30*/  FMUL.FTZ R5, R133.reuse, R145 ;  /* 0x0000009185057220 */ /* 0x048fe20000410000 */
[----:B-----5:R-:W-:Y:S01]  /*ad40*/  F2FP.BF16.PACK_AB R145, R216, R215 ;  /* 0x000000d7d891723e */ /* 0x020fe200000010ff */
[C---:B------:R-:W-:Y:S02]  /*ad50*/  FMUL.FTZ R65, R133.reuse, R65 ;  /* 0x0000004185417220 */ /* 0x040fe40000410000 */
[C---:B------:R-:W-:Y:S01]  /*ad60*/  FMUL.FTZ R66, R132.reuse, R66 ;  /* 0x0000004284427220 */ /* 0x040fe20000410000 */
[----:B------:R-:W3:Y:S01]  /*ad70*/  MUFU.EX2 R0, R0 ;  /* 0x0000000000007308 */ /* 0x000ee20000000800 */
[C---:B------:R-:W-:Y:S02]  /*ad80*/  FMUL.FTZ R67, R132.reuse, R67 ;  /* 0x0000004384437220 */ /* 0x040fe40000410000 */
[C---:B------:R-:W-:Y:S02]  /*ad90*/  FMUL.FTZ R68, R133.reuse, R68 ;  /* 0x0000004485447220 */ /* 0x040fe40000410000 */
[C---:B-1----:R-:W-:Y:S02]  /*ada0*/  FMUL.FTZ R6, R132.reuse, R146 ;  /* 0x0000009284067220 */ /* 0x042fe40000410000 */
[C---:B------:R-:W-:Y:S02]  /*adb0*/  FMUL.FTZ R69, R133.reuse, R69 ;  /* 0x0000004585457220 */ /* 0x040fe40000410000 */
[C---:B------:R-:W-:Y:S01]  /*adc0*/  FMUL.FTZ R70, R132.reuse, R70 ;  /* 0x0000004684467220 */ /* 0x040fe20000410000 */
[----:B------:R-:W1:Y:S01]  /*add0*/  MUFU.EX2 R48, R13 ;  /* 0x0000000d00307308 */ /* 0x000e620000000800 */
[----:B------:R-:W-:Y:S01]  /*ade0*/  FMUL.FTZ R71, R132, R71 ;  /* 0x0000004784477220 */ /* 0x000fe20000410000 */
[-C--:B--2---:R-:W-:Y:S05]  /*adf0*/  HMMA.16816.F32.BF16 R4, R192, R20.reuse, R4 ;  /* 0x00000014c004723c */ /* 0x084fea0000041804 */
[C---:B----4-:R-:W-:Y:S01]  /*ae00*/  FMUL.FTZ R9, R2.reuse, R149 ;  /* 0x0000009502097220 */ /* 0x050fe20000410000 */
[----:B------:R-:W-:Y:S01]  /*ae10*/  MOV R172, R44 ;  /* 0x0000002c00ac7202 */ /* 0x000fe20000000f00 */
[C---:B------:R-:W-:Y:S01]  /*ae20*/  FMUL.FTZ R72, R2.reuse, R72 ;  /* 0x0000004802487220 */ /* 0x040fe20000410000 */
[----:B------:R-:W2:Y:S01]  /*ae30*/  MUFU.EX2 R220, R10 ;  /* 0x0000000a00dc7308 */ /* 0x000ea20000000800 */
[----:B------:R-:W-:Y:S03]  /*ae40*/  FMUL.FTZ R73, R2, R73 ;  /* 0x0000004902497220 */ /* 0x000fe60000410000 */
[C---:B---3--:R-:W-:Y:S02]  /*ae50*/  FMUL.FTZ R43, R0.reuse, R183 ;  /* 0x000000b7002b7220 */ /* 0x048fe40000410000 */
[C---:B------:R-:W-:Y:S02]  /*ae60*/  FMUL.FTZ R46, R0.reuse, R186 ;  /* 0x000000ba002e7220 */ /* 0x040fe40000410000 */
[C---:B------:R-:W-:Y:S02]  /*ae70*/  FMUL.FTZ R42, R0.reuse, R182 ;  /* 0x000000b6002a7220 */ /* 0x040fe40000410000 */
[----:B------:R3:W-:Y:S01]  /*ae80*/  MUFU.EX2 R183, R138 ;  /* 0x0000008a00b77308 */ /* 0x0007e20000000800 */
[C---:B------:R-:W-:Y:S02]  /*ae90*/  FMUL.FTZ R11, R0.reuse, R151 ;  /* 0x00000097000b7220 */ /* 0x040fe40000410000 */
[----:B------:R-:W-:Y:S01]  /*aea0*/  FMUL.FTZ R14, R0, R154 ;  /* 0x0000009a000e7220 */ /* 0x000fe20000410000 */
[----:B-1----:R-:W-:Y:S01]  /*aeb0*/  F2FP.BF16.PACK_AB R146, R48, R44 ;  /* 0x0000002c3092723e */ /* 0x002fe200000010ff */
[----:B------:R-:W-:Y:S01]  /*aec0*/  FMUL.FTZ R13, R2, R153 ;  /* 0x00000099020d7220 */ /* 0x000fe20000410000 */
[----:B------:R-:W-:Y:S01]  /*aed0*/  MOV R182, R48 ;  /* 0x0000003000b67202 */ /* 0x000fe20000000f00 */
[----:B------:R-:W-:Y:S02]  /*aee0*/  FMUL.FTZ R48, R133, R188 ;  /* 0x000000bc85307220 */ /* 0x000fe40000410000 */
[C---:B------:R-:W-:Y:S01]  /*aef0*/  FMUL.FTZ R15, R0.reuse, R155 ;  /* 0x0000009b000f7220 */ /* 0x040fe20000410000 */
[----:B------:R-:W1:Y:S01]  /*af00*/  MUFU.EX2 R218, R18 ;  /* 0x0000001200da7308 */ /* 0x000e620000000800 */
[C---:B------:R-:W-:Y:S01]  /*af10*/  FMUL.FTZ R26, R0.reuse, R166 ;  /* 0x000000a6001a7220 */ /* 0x040fe20000410000 */
[----:B------:R-:W-:Y:S01]  /*af20*/  LDSM.16.MT88.4 R152, [R227+0x2080] ;  /* 0x00208000e398783b */ /* 0x000fe20000004200 */
[----:B------:R-:W-:Y:S01]  /*af30*/  FMUL.FTZ R27, R0, R167 ;  /* 0x000000a7001b7220 */ /* 0x000fe20000410000 */
[----:B--2---:R-:W-:Y:S01]  /*af40*/  F2FP.BF16.PACK_AB R144, R220, R252 ;  /* 0x000000fcdc90723e */ /* 0x004fe200000010ff */
[C---:B------:R-:W-:Y:S01]  /*af50*/  FMUL.FTZ R10, R0.reuse, R150 ;  /* 0x00000096000a7220 */ /* 0x040fe20000410000 */
[----:B------:R-:W-:Y:S01]  /*af60*/  MOV R168, R220 ;  /* 0x000000dc00a87202 */ /* 0x000fe20000000f00 */
[----:B------:R-:W-:Y:S02]  /*af70*/  FMUL.FTZ R30, R0, R170 ;  /* 0x000000aa001e7220 */ /* 0x000fe40000410000 */
[----:B------:R-:W-:Y:S01]  /*af80*/  FMUL.FTZ R44, R2, R184 ;  /* 0x000000b8022c7220 */ /* 0x000fe20000410000 */
[----:B------:R-:W2:Y:S01]  /*af90*/  LDSM.16.MT88.4 R148, [R228+0x2080] ;  /* 0x00208000e494783b */ /* 0x000ea20000004200 */
[C---:B------:R-:W-:Y:S02]  /*afa0*/  FMUL.FTZ R47, R0.reuse, R187 ;  /* 0x000000bb002f7220 */ /* 0x040fe40000410000 */
[C---:B------:R-:W-:Y:S02]  /*afb0*/  FMUL.FTZ R31, R0.reuse, R171 ;  /* 0x000000ab001f7220 */ /* 0x040fe40000410000 */
[--C-:B---3--:R-:W-:Y:S02]  /*afc0*/  FFMA.FTZ R138, R199, c[0x0][0x2d0], -R141.reuse ;  /* 0x0000b400c78a7a23 */ /* 0x108fe4000001088d */
[C---:B------:R-:W-:Y:S01]  /*afd0*/  FMUL.FTZ R58, R0.reuse, R58 ;  /* 0x0000003a003a7220 */ /* 0x040fe20000410000 */
[----:B------:R-:W-:Y:S01]  /*afe0*/  LDSM.16.MT88.4 R164, [R227+0x2880] ;  /* 0x00288000e3a4783b */ /* 0x000fe20000004200 */
[----:B------:R3:W-:Y:S01]  /*aff0*/  MUFU.EX2 R185, R138 ;  /* 0x0000008a00b97308 */ /* 0x0007e20000000800 */
[C---:B------:R-:W-:Y:S02]  /*b000*/  FMUL.FTZ R59, R0.reuse, R59 ;  /* 0x0000003b003b7220 */ /* 0x040fe40000410000 */
[----:B------:R-:W-:Y:S01]  /*b010*/  FMUL.FTZ R62, R0, R62 ;  /* 0x0000003e003e7220 */ /* 0x000fe20000410000 */
[----:B-1----:R-:W-:Y:S01]  /*b020*/  F2FP.BF16.PACK_AB R147, R219, R218 ;  /* 0x000000dadb93723e */ /* 0x002fe200000010ff */
[----:B------:R-:W-:Y:S02]  /*b030*/  FMUL.FTZ R18, R132, R158 ;  /* 0x0000009e84127220 */ /* 0x000fe40000410000 */
[----:B------:R-:W-:Y:S01]  /*b040*/  LDSM.16.MT88.4 R156, [R226+0x2880] ;  /* 0x00288000e29c783b */ /* 0x000fe20000004200 */
[C---:B------:R-:W-:Y:S02]  /*b050*/  FMUL.FTZ R63, R0.reuse, R63 ;  /* 0x0000003f003f7220 */ /* 0x040fe40000410000 */
[C---:B------:R-:W-:Y:S01]  /*b060*/  FMUL.FTZ R74, R0.reuse, R74 ;  /* 0x0000004a004a7220 */ /* 0x040fe20000410000 */
[C---:B------:R-:W-:Y:S04]  /*b070*/  HMMA.16816.F32.BF16 R8, R144.reuse, R20, R8 ;  /* 0x000000149008723c */ /* 0x040fe80000041808 */
[----:B------:R-:W-:Y:S02]  /*b080*/  FMUL.FTZ R75, R0, R75 ;  /* 0x0000004b004b7220 */ /* 0x000fe40000410000 */
[----:B------:R-:W-:Y:S02]  /*b090*/  FMUL.FTZ R76, R2, R76 ;  /* 0x0000004c024c7220 */ /* 0x000fe40000410000 */
[-C--:B------:R-:W-:Y:S04]  /*b0a0*/  HMMA.16816.F32.BF16 R12, R144, R22.reuse, R12 ;  /* 0x00000016900c723c */ /* 0x080fe8000004180c */
[--C-:B---3--:R-:W-:Y:S02]  /*b0b0*/  FFMA.FTZ R138, R196, c[0x0][0x2d0], -R142.reuse ;  /* 0x0000b400c48a7a23 */ /* 0x108fe4000001088e */
[C---:B------:R-:W-:Y:S02]  /*b0c0*/  FMUL.FTZ R20, R133.reuse, R160 ;  /* 0x000000a085147220 */ /* 0x040fe40000410000 */
[C---:B------:R-:W-:Y:S01]  /*b0d0*/  HMMA.16816.F32.BF16 R16, R192.reuse, R22, R16 ;  /* 0x00000016c010723c */ /* 0x040fe20000041810 */
[----:B------:R1:W-:Y:S03]  /*b0e0*/  MUFU.EX2 R139, R138 ;  /* 0x0000008a008b7308 */ /* 0x0003e60000000800 */
[C---:B------:R-:W-:Y:S02]  /*b0f0*/  FMUL.FTZ R21, R133.reuse, R161 ;  /* 0x000000a185157220 */ /* 0x040fe40000410000 */
[----:B------:R-:W-:Y:S02]  /*b100*/  FMUL.FTZ R77, R2, R77 ;  /* 0x0000004d024d7220 */ /* 0x000fe40000410000 */
[C---:B------:R-:W-:Y:S04]  /*b110*/  FMUL.FTZ R22, R132.reuse, R162 ;  /* 0x000000a284167220 */ /* 0x040fe80000410000 */
[----:B------:R-:W-:Y:S02]  /*b120*/  FMUL.FTZ R23, R132, R163 ;  /* 0x000000a384177220 */ /* 0x000fe40000410000 */
[----:B------:R-:W-:Y:S01]  /*b130*/  LDSM.16.MT88.4 R160, [R228+0x2880] ;  /* 0x00288000e4a0783b */ /* 0x000fe20000004200 */
[C---:B------:R-:W-:Y:S02]  /*b140*/  FMUL.FTZ R78, R0.reuse, R78 ;  /* 0x0000004e004e7220 */ /* 0x040fe40000410000 */
[----:B------:R-:W-:Y:S02]  /*b150*/  FMUL.FTZ R79, R0, R79 ;  /* 0x0000004f004f7220 */ /* 0x000fe40000410000 */
[-C--:B------:R-:W-:Y:S03]  /*b160*/  HMMA.16816.F32.BF16 R20, R192, R36.reuse, R20 ;  /* 0x00000024c014723c */ /* 0x080fe60000041814 */
[C---:B------:R-:W-:Y:S02]  /*b170*/  FMUL.FTZ R80, R133.reuse, R80 ;  /* 0x0000005085507220 */ /* 0x040fe40000410000 */
[C---:B------:R-:W-:Y:S02]  /*b180*/  FMUL.FTZ R81, R133.reuse, R81 ;  /* 0x0000005185517220 */ /* 0x040fe40000410000 */
[--C-:B-1----:R-:W-:Y:S01]  /*b190*/  FFMA.FTZ R138, R200, c[0x0][0x2d0], -R142.reuse ;  /* 0x0000b400c88a7a23 */ /* 0x102fe2000001088e */
[C---:B------:R-:W-:Y:S03]  /*b1a0*/  HMMA.16816.F32.BF16 R24, R144.reuse, R36, R24 ;  /* 0x000000249018723c */ /* 0x040fe60000041818 */
[----:B------:R1:W-:Y:S01]  /*b1b0*/  MUFU.EX2 R186, R138 ;  /* 0x0000008a00ba7308 */ /* 0x0003e20000000800 */
[C---:B------:R-:W-:Y:S02]  /*b1c0*/  FMUL.FTZ R82, R132.reuse, R82 ;  /* 0x0000005284527220 */ /* 0x040fe40000410000 */
[C---:B------:R-:W-:Y:S02]  /*b1d0*/  FMUL.FTZ R83, R132.reuse, R83 ;  /* 0x0000005384537220 */ /* 0x040fe40000410000 */
[-C--:B------:R-:W-:Y:S04]  /*b1e0*/  HMMA.16816.F32.BF16 R28, R144, R38.reuse, R28 ;  /* 0x00000026901c723c */ /* 0x080fe8000004181c */
[C---:B------:R-:W-:Y:S01]  /*b1f0*/  FMUL.FTZ R36, R133.reuse, R176 ;  /* 0x000000b085247220 */ /* 0x040fe20000410000 */
[----:B------:R-:W-:Y:S01]  /*b200*/  MOV R176, R49 ;  /* 0x0000003100b07202 */ /* 0x000fe20000000f00 */
[C---:B------:R-:W-:Y:S02]  /*b210*/  FMUL.FTZ R49, R133.reuse, R189 ;  /* 0x000000bd85317220 */ /* 0x040fe40000410000 */
[C---:B------:R-:W-:Y:S04]  /*b220*/  HMMA.16816.F32.BF16 R32, R192.reuse, R38, R32 ;  /* 0x00000026c020723c */ /* 0x040fe80000041820 */
[----:B------:R-:W-:Y:S01]  /*b230*/  FMUL.FTZ R37, R133, R177 ;  /* 0x000000b185257220 */ /* 0x000fe20000410000 */
[----:B------:R-:W-:Y:S01]  /*b240*/  MOV R177, R50 ;  /* 0x0000003200b17202 */ /* 0x000fe20000000f00 */
[C---:B------:R-:W-:Y:S02]  /*b250*/  FMUL.FTZ R50, R132.reuse, R190 ;  /* 0x000000be84327220 */ /* 0x040fe40000410000 */
[C---:B------:R-:W-:Y:S01]  /*b260*/  FMUL.FTZ R39, R132.reuse, R179 ;  /* 0x000000b384277220 */ /* 0x040fe20000410000 */
[----:B------:R-:W-:Y:S03]  /*b270*/  MOV R179, R252 ;  /* 0x000000fc00b37202 */ /* 0x000fe60000000f00 */
[--C-:B-1----:R-:W-:Y:S02]  /*b280*/  FFMA.FTZ R138, R203, c[0x0][0x2d0], -R141.reuse ;  /* 0x0000b400cb8a7a23 */ /* 0x102fe4000001088d */
[C---:B------:R-:W-:Y:S01]  /*b290*/  FMUL.FTZ R38, R132.reuse, R178 ;  /* 0x000000b284267220 */ /* 0x040fe20000410000 */
[----:B------:R-:W-:Y:S01]  /*b2a0*/  MOV R178, R51 ;  /* 0x0000003300b27202 */ /* 0x000fe20000000f00 */
[----:B------:R1:W-:Y:S01]  /*b2b0*/  MUFU.EX2 R188, R138 ;  /* 0x0000008a00bc7308 */ /* 0x0003e20000000800 */
[C---:B------:R-:W-:Y:S02]  /*b2c0*/  FMUL.FTZ R51, R132.reuse, R191 ;  /* 0x000000bf84337220 */ /* 0x040fe40000410000 */
[C---:B------:R-:W-:Y:S02]  /*b2d0*/  FMUL.FTZ R84, R133.reuse, R84 ;  /* 0x0000005485547220 */ /* 0x040fe40000410000 */
        /* <DEDUP_REMOVED lines=8> */
[----:B-1----:R-:W-:Y:S02]  /*b360*/  FFMA.FTZ R138, R206, c[0x0][0x2d0], -R141 ;  /* 0x0000b400ce8a7a23 */ /* 0x002fe4000001088d */
[C---:B------:R-:W-:Y:S02]  /*b370*/  FMUL.FTZ R90, R0.reuse, R90 ;  /* 0x0000005a005a7220 */ /* 0x040fe40000410000 */
[C---:B------:R-:W-:Y:S01]  /*b380*/  HMMA.16816.F32.BF16 R48, R192.reuse, R150, R48 ;  /* 0x00000096c030723c */ /* 0x040fe20000041830 */
[----:B------:R1:W-:Y:S01]  /*b390*/  MUFU.EX2 R180, R138 ;  /* 0x0000008a00b47308 */ /* 0x0003e20000000800 */
[----:B------:R-:W2:Y:S02]  /*b3a0*/  LDSM.16.MT88.4 R148, [R225+0x3880] ;  /* 0x00388000e194783b */ /* 0x000ea40000004200 */
[----:B------:R-:W-:Y:S02]  /*b3b0*/  FMUL.FTZ R91, R0, R91 ;  /* 0x0000005b005b7220 */ /* 0x000fe40000410000 */
[C---:B------:R-:W-:Y:S02]  /*b3c0*/  FMUL.FTZ R92, R2.reuse, R92 ;  /* 0x0000005c025c7220 */ /* 0x040fe40000410000 */
[-C--:B------:R-:W-:Y:S04]  /*b3d0*/  HMMA.16816.F32.BF16 R52, R192, R152.reuse, R52 ;  /* 0x00000098c034723c */ /* 0x080fe80000041834 */
[----:B------:R-:W-:Y:S02]  /*b3e0*/  FMUL.FTZ R93, R2, R93 ;  /* 0x0000005d025d7220 */ /* 0x000fe40000410000 */
[C---:B------:R-:W-:Y:S02]  /*b3f0*/  FMUL.FTZ R94, R0.reuse, R94 ;  /* 0x0000005e005e7220 */ /* 0x040fe40000410000 */
[C---:B------:R-:W-:Y:S04]  /*b400*/  HMMA.16816.F32.BF16 R56, R144.reuse, R152, R56 ;  /* 0x000000989038723c */ /* 0x040fe80000041838 */
[----:B------:R-:W-:Y:S02]  /*b410*/  FMUL.FTZ R95, R0, R95 ;  /* 0x0000005f005f7220 */ /* 0x000fe40000410000 */
[----:B------:R-:W-:Y:S02]  /*b420*/  FMUL.FTZ R96, R133, R96 ;  /* 0x0000006085607220 */ /* 0x000fe40000410000 */
[-C--:B------:R-:W-:Y:S04]  /*b430*/  HMMA.16816.F32.BF16 R60, R144, R154.reuse, R60 ;  /* 0x0000009a903c723c */ /* 0x080fe8000004183c */
[--C-:B-1----:R-:W-:Y:S02]  /*b440*/  FFMA.FTZ R138, R205, c[0x0][0x2d0], -R142.reuse ;  /* 0x0000b400cd8a7a23 */ /* 0x102fe4000001088e */
[C---:B------:R-:W-:Y:S02]  /*b450*/  FMUL.FTZ R97, R133.reuse, R97 ;  /* 0x0000006185617220 */ /* 0x040fe40000410000 */
[C---:B------:R-:W-:Y:S01]  /*b460*/  HMMA.16816.F32.BF16 R64, R192.reuse, R154, R64 ;  /* 0x0000009ac040723c */ /* 0x040fe20000041840 */
[----:B------:R1:W-:Y:S01]  /*b470*/  MUFU.EX2 R189, R138 ;  /* 0x0000008a00bd7308 */ /* 0x0003e20000000800 */
[----:B------:R-:W3:Y:S02]  /*b480*/  LDSM.16.MT88.4 R152, [R226+0x3880] ;  /* 0x00388000e298783b */ /* 0x000ee40000004200 */
[C---:B------:R-:W-:Y:S02]  /*b490*/  FMUL.FTZ R98, R132.reuse, R98 ;  /* 0x0000006284627220 */ /* 0x040fe40000410000 */
[C---:B------:R-:W-:Y:S02]  /*b4a0*/  FMUL.FTZ R99, R132.reuse, R99 ;  /* 0x0000006384637220 */ /* 0x040fe40000410000 */
[C---:B------:R-:W-:Y:S01]  /*b4b0*/  FMUL.FTZ R100, R133.reuse, R100 ;  /* 0x0000006485647220 */ /* 0x040fe20000410000 */
[-C--:B--2---:R-:W-:Y:S03]  /*b4c0*/  HMMA.16816.F32.BF16 R68, R192, R148.reuse, R68 ;  /* 0x00000094c044723c */ /* 0x084fe60000041844 */
[----:B------:R-:W-:Y:S02]  /*b4d0*/  FMUL.FTZ R101, R133, R101 ;  /* 0x0000006585657220 */ /* 0x000fe40000410000 */
        /* <DEDUP_REMOVED lines=13> */
[-C--:B---3--:R-:W-:Y:S04]  /*b5b0*/  HMMA.16816.F32.BF16 R84, R192, R152.reuse, R84 ;  /* 0x00000098c054723c */ /* 0x088fe80000041854 */
[----:B------:R-:W-:Y:S02]  /*b5c0*/  FMUL.FTZ R109, R2, R109 ;  /* 0x0000006d026d7220 */ /* 0x000fe40000410000 */
[C---:B------:R-:W-:Y:S02]  /*b5d0*/  FMUL.FTZ R110, R0.reuse, R110 ;  /* 0x0000006e006e7220 */ /* 0x040fe40000410000 */
[C---:B------:R-:W-:Y:S04]  /*b5e0*/  HMMA.16816.F32.BF16 R88, R144.reuse, R152, R88 ;  /* 0x000000989058723c */ /* 0x040fe80000041858 */
[----:B------:R-:W-:Y:S02]  /*b5f0*/  FMUL.FTZ R111, R0, R111 ;  /* 0x0000006f006f7220 */ /* 0x000fe40000410000 */
[C---:B------:R-:W-:Y:S02]  /*b600*/  FMUL.FTZ R112, R133.reuse, R112 ;  /* 0x0000007085707220 */ /* 0x040fe40000410000 */
[-C--:B------:R-:W-:Y:S04]  /*b610*/  HMMA.16816.F32.BF16 R92, R144, R154.reuse, R92 ;  /* 0x0000009a905c723c */ /* 0x080fe8000004185c */
[--C-:B-1----:R-:W-:Y:S02]  /*b620*/  FFMA.FTZ R138, R204, c[0x0][0x2d0], -R143.reuse ;  /* 0x0000b400cc8a7a23 */ /* 0x102fe4000001088f */
[----:B------:R-:W-:Y:S02]  /*b630*/  FMUL.FTZ R113, R133, R113 ;  /* 0x0000007185717220 */ /* 0x000fe40000410000 */
[C---:B------:R-:W-:Y:S01]  /*b640*/  HMMA.16816.F32.BF16 R96, R192.reuse, R154, R96 ;  /* 0x0000009ac060723c */ /* 0x040fe20000041860 */
[----:B------:R1:W-:Y:S01]  /*b650*/  MUFU.EX2 R184, R138 ;  /* 0x0000008a00b87308 */ /* 0x0003e20000000800 */
[----:B------:R-:W3:Y:S02]  /*b660*/  LDSM.16.MT88.4 R152, [R227+0x3880] ;  /* 0x00388000e398783b */ /* 0x000ee40000004200 */
[C---:B------:R-:W-:Y:S02]  /*b670*/  FMUL.FTZ R114, R132.reuse, R114 ;  /* 0x0000007284727220 */ /* 0x040fe40000410000 */
[----:B------:R-:W-:Y:S02]  /*b680*/  FMUL.FTZ R115, R132, R115 ;  /* 0x0000007384737220 */ /* 0x000fe40000410000 */
        /* <DEDUP_REMOVED lines=9> */
[--C-:B-1----:R-:W-:Y:S02]  /*b720*/  FFMA.FTZ R138, R209, c[0x0][0x2d0], -R143.reuse ;  /* 0x0000b400d18a7a23 */ /* 0x102fe4000001088f */
[----:B------:R-:W-:Y:S02]  /*b730*/  FMUL.FTZ R126, R0, R126 ;  /* 0x0000007e007e7220 */ /* 0x000fe40000410000 */
[C---:B------:R-:W-:Y:S01]  /*b740*/  HMMA.16816.F32.BF16 R112, R192.reuse, R150, R112 ;  /* 0x00000096c070723c */ /* 0x040fe20000041870 */
[----:B------:R1:W2:Y:S01]  /*b750*/  MUFU.EX2 R187, R138 ;  /* 0x0000008a00bb7308 */ /* 0x0002a20000000800 */
[----:B------:R-:W4:Y:S02]  /*b760*/  LDSM.16.MT88.4 R148, [R225+0x2880] ;  /* 0x00288000e194783b */ /* 0x000f240000004200 */
[C---:B------:R-:W-:Y:S02]  /*b770*/  FMUL.FTZ R116, R133.reuse, R116 ;  /* 0x0000007485747220 */ /* 0x040fe40000410000 */
[C---:B------:R-:W-:Y:S02]  /*b780*/  FMUL.FTZ R117, R133.reuse, R117 ;  /* 0x0000007585757220 */ /* 0x040fe40000410000 */
[C---:B------:R-:W-:Y:S04]  /*b790*/  FMUL.FTZ R118, R132.reuse, R118 ;  /* 0x0000007684767220 */ /* 0x040fe80000410000 */
[----:B------:R-:W-:Y:S02]  /*b7a0*/  FMUL.FTZ R119, R132, R119 ;  /* 0x0000007784777220 */ /* 0x000fe40000410000 */
[----:B------:R-:W-:Y:S02]  /*b7b0*/  FMUL.FTZ R127, R0, R127 ;  /* 0x0000007f007f7220 */ /* 0x000fe40000410000 */
[C---:B------:R-:W-:Y:S02]  /*b7c0*/  FMUL.FTZ R128, R133.reuse, R128 ;  /* 0x0000008085807220 */ /* 0x040fe40000410000 */
[----:B------:R-:W-:Y:S01]  /*b7d0*/  FMUL.FTZ R129, R133, R129 ;  /* 0x0000008185817220 */ /* 0x000fe20000410000 */
[-C--:B---3--:R-:W-:Y:S03]  /*b7e0*/  HMMA.16816.F32.BF16 R116, R192, R152.reuse, R116 ;  /* 0x00000098c074723c */ /* 0x088fe60000041874 */
[C---:B------:R-:W-:Y:S02]  /*b7f0*/  FMUL.FTZ R130, R132.reuse, R130 ;  /* 0x0000008284827220 */ /* 0x040fe40000410000 */
[----:B------:R-:W-:Y:S02]  /*b800*/  FMUL.FTZ R131, R132, R131 ;  /* 0x0000008384837220 */ /* 0x000fe40000410000 */
[--C-:B-1----:R-:W-:Y:S01]  /*b810*/  FFMA.FTZ R138, R210, c[0x0][0x2d0], -R143.reuse ;  /* 0x0000b400d28a7a23 */ /* 0x102fe2000001088f */
[C---:B------:R-:W-:Y:S03]  /*b820*/  HMMA.16816.F32.BF16 R120, R144.reuse, R152, R120 ;  /* 0x000000989078723c */ /* 0x040fe60000041878 */
[----:B------:R1:W-:Y:S04]  /*b830*/  MUFU.EX2 R171, R138 ;  /* 0x0000008a00ab7308 */ /* 0x0003e80000000800 */
[----:B--2---:R-:W-:Y:S01]  /*b840*/  F2FP.BF16.PACK_AB R152, R187, R184 ;  /* 0x000000b8bb98723e */ /* 0x004fe200000010ff */
[-C--:B------:R-:W-:Y:S07]  /*b850*/  HMMA.16816.F32.BF16 R124, R144, R154.reuse, R124 ;  /* 0x0000009a907c723c */ /* 0x080fee000004187c */
[----:B------:R-:W-:Y:S01]  /*b860*/  F2FP.BF16.PACK_AB R146, R180, R188 ;  /* 0x000000bcb492723e */ /* 0x000fe200000010ff */
[----:B------:R-:W-:Y:S04]  /*b870*/  HMMA.16816.F32.BF16 R128, R192, R154, R128 ;  /* 0x0000009ac080723c */ /* 0x000fe80000041880 */
[----:B------:R-:W-:Y:S02]  /*b880*/  F2FP.BF16.PACK_AB R147, R170, R189 ;  /* 0x000000bdaa93723e */ /* 0x000fe400000010ff */
[----:B------:R-:W-:Y:S02]  /*b890*/  F2FP.BF16.PACK_AB R144, R185, R183 ;  /* 0x000000b7b990723e */ /* 0x000fe400000010ff */
[----:B------:R-:W-:Y:S01]  /*b8a0*/  F2FP.BF16.PACK_AB R145, R186, R139 ;  /* 0x0000008bba91723e */ /* 0x000fe200000010ff */
[----:B-1----:R-:W-:Y:S06]  /*b8b0*/  FFMA.FTZ R138, R211, c[0x0][0x2d0], -R143 ;  /* 0x0000b400d38a7a23 */ /* 0x002fec000001088f */
[-C--:B----4-:R-:W-:Y:S01]  /*b8c0*/  HMMA.16816.F32.BF16 R4, R144, R148.reuse, R4 ;  /* 0x000000949004723c */ /* 0x090fe20000041804 */
[----:B------:R1:W2:Y:S04]  /*b8d0*/  MUFU.EX2 R252, R138 ;  /* 0x0000008a00fc7308 */ /* 0x0002a80000000800 */
[--C-:B-1----:R-:W-:Y:S01]  /*b8e0*/  FFMA.FTZ R138, R197, c[0x0][0x2d0], -R134.reuse ;  /* 0x0000b400c58a7a23 */ /* 0x102fe20000010886 */
[-C--:B--2---:R-:W-:Y:S01]  /*b8f0*/  F2FP.BF16.PACK_AB R154, R252, R171.reuse ;  /* 0x000000abfc9a723e */ /* 0x084fe200000010ff */
[----:B------:R-:W-:Y:S04]  /*b900*/  LDSM.16.MT88.4 R196, [R227+0x3080] ;  /* 0x00308000e3c4783b */ /* 0x000fe80000004200 */
[----:B------:R1:W-:Y:S02]  /*b910*/  MUFU.EX2 R204, R138 ;  /* 0x0000008a00cc7308 */ /* 0x0003e40000000800 */
[--C-:B-1----:R-:W-:Y:S08]  /*b920*/  FFMA.FTZ R138, R201, c[0x0][0x2d0], -R134.reuse ;  /* 0x0000b400c98a7a23 */ /* 0x102ff00000010886 */
        /* <DEDUP_REMOVED lines=30> */
[----:B------:R1:W5:Y:S07]  /*bb10*/  MUFU.EX2 R220, R138 ;  /* 0x0000008a00dc7308 */ /* 0x00036e0000000800 */
        /* <DEDUP_REMOVED lines=89> */
[----:B------:R-:W5:Y:S01]  /*c0b0*/  LDL.LU R28, [R1+0x10] ;  /* 0x00001000011c7983 */ /* 0x000f620000300800 */
[----:B------:R-:W-:Y:S02]  /*c0c0*/  MOV R24, R181 ;  /* 0x000000b500187202 */ /* 0x000fe40000000f00 */
[C---:B------:R-:W-:Y:S01]  /*c0d0*/  HMMA.16816.F32.BF16 R172, R140.reuse, R174, R32 ;  /* 0x000000ae8cac723c */ /* 0x040fe20000041820 */
[----:B------:R-:W5:Y:S03]  /*c0e0*/  LDL.LU R34, [R1+0xc] ;  /* 0x00000c0001227983 */ /* 0x000f660000300800 */
[----:B------:R-:W-:Y:S02]  /*c0f0*/  MOV R30, R179 ;  /* 0x000000b3001e7202 */ /* 0x000fe40000000f00 */
        /* <DEDUP_REMOVED lines=27> */
[----:B------:R-:W-:Y:S02]  /*c2b0*/  FFMA.FTZ R132, R132, R29, R35 ;  /* 0x0000001d84847223 */ /* 0x000fe40000010023 */
[----:B------:R-:W-:Y:S02]  /*c2c0*/  FFMA.FTZ R4, R2, R28, R30 ;  /* 0x0000001c02047223 */ /* 0x000fe4000001001e */
[----:B------:R-:W-:Y:S04]  /*c2d0*/  FADD.FTZ R132, R24, R132 ;  /* 0x0000008418847221 */ /* 0x000fe80000010000 */
[----:B------:R-:W-:Y:S02]  /*c2e0*/  FFMA.FTZ R133, R133, R34, R33 ;  /* 0x0000002285857223 */ /* 0x000fe40000010021 */
[----:B------:R-:W-:Y:S02]  /*c2f0*/  FADD.FTZ R4, R25, R4 ;  /* 0x0000000419047221 */ /* 0x000fe40000010000 */
        /* <DEDUP_REMOVED lines=39> */
[----:B------:R-:W-:Y:S01]  /*c570*/  FADD.FTZ R4, R210, R6 ;  /* 0x00000006d2047221 */ /* 0x000fe20000010000 */
[----:B------:R1:W-:Y:S01]  /*c580*/  STL [R1+0xc], R5 ;  /* 0x00000c0501007387 */ /* 0x0003e20000100800 */
[----:B------:R-:W-:Y:S02]  /*c590*/  FADD.FTZ R2, R206, R2 ;  /* 0x00000002ce027221 */ /* 0x000fe40000010000 */
[----:B------:R-:W-:Y:S02]  /*c5a0*/  FADD.FTZ R4, R209, R4 ;  /* 0x00000004d1047221 */ /* 0x000fe40000010000 */
[----:B------:R-:W-:Y:S02]  /*c5b0*/  FADD.FTZ R2, R205, R2 ;  /* 0x00000002cd027221 */ /* 0x000fe40000010000 */
[----:B------:R-:W-:Y:S01]  /*c5c0*/  FADD.FTZ R0, R138, R0 ;  /* 0x000000008a007221 */ /* 0x000fe20000010000 */
[----:B------:R1:W-:Y:S01]  /*c5d0*/  STL [R1+0x8], R4 ;  /* 0x0000080401007387 */ /* 0x0003e20000100800 */
[----:B------:R-:W-:Y:S02]  /*c5e0*/  MOV R138, R135 ;  /* 0x00000087008a7202 */ /* 0x000fe40000000f00 */
[----:B------:R-:W-:Y:S01]  /*c5f0*/  FADD.FTZ R0, R134, R0 ;  /* 0x0000000086007221 */ /* 0x000fe20000010000 */
[----:B------:R1:W-:Y:S01]  /*c600*/  STL [R1+0x10], R2 ;  /* 0x0000100201007387 */ /* 0x0003e20000100800 */
[----:B------:R-:W-:Y:S03]  /*c610*/  MOV R134, R136 ;  /* 0x0000008800867202 */ /* 0x000fe60000000f00 */
[----:B------:R1:W-:Y:S01]  /*c620*/  STL [R1+0x14], R0 ;  /* 0x0000140001007387 */ /* 0x0003e20000100800 */
[----:B------:R-:W-:-:S05]  /*c630*/  @P0 BRA `(.L_x_1043) ;  /* 0xffffb0a000000947 */ /* 0x000fca000383ffff */
.L_x_1026:
[----:B------:R-:W2:Y:S01]  /*c640*/  S2UR UR6, SR_CTAID.X ;  /* 0x00000000000679c3 */ /* 0x000ea20000002500 */
[----:B------:R-:W-:-:S02]  /*c650*/  UISETP.NE.AND UP1, UPT, UR17, URZ, UPT ;  /* 0x0000003f1100728c */ /* 0x000fc4000bf25270 */
[----:B------:R-:W-:Y:S02]  /*c660*/  ULDC.64 UR4, c[0x0][0x2c8] ;  /* 0x0000b20000047ab9 */ /* 0x000fe40000000a00 */
[----:B------:R-:W-:-:S06]  /*c670*/  UISETP.NE.AND UP0, UPT, UR16, URZ, UPT ;  /* 0x0000003f1000728c */ /* 0x000fcc000bf05270 */
[----:B------:R-:W-:Y:S01]  /*c680*/  PLOP3.LUT P0, PT, PT, PT, UP0, 0x40, 0x0 ;  /* 0x000000000000781c */ /* 0x000fe20003f0e808 */
[----:B--2---:R-:W-:-:S04]  /*c690*/  ULEA UR6, UR6, 0x7f, 0x7 ;  /* 0x0000007f06067891 */ /* 0x004fc8000f8e383f */
[----:B------:R-:W-:Y:S02]  /*c6a0*/  UIMAD.WIDE.U32 UR22, UR6, UR4, URZ ;  /* 0x00000004061672a5 */ /* 0x000fe4000f8e003f */
[----:B------:R-:W-:-:S05]  /*c6b0*/  UIADD3 UR4, UR9, 0x1, -UR15 ;  /* 0x0000000109047890 */ /* 0x000fca000fffe80f */
[----:B------:R-:W-:Y:S02]  /*c6c0*/  @UP1 UMOV UR7, UR23 ;  /* 0x0000001700071c82 */ /* 0x000fe40008000000 */
[----:B------:R-:W-:-:S04]  /*c6d0*/  @UP1 USHF.R.U32.HI UR6, URZ, UR5, UR7 ;  /* 0x000000053f061299 */ /* 0x000fc80008011607 */
[----:B------:R-:W-:-:S03]  /*c6e0*/  UIADD3 UR7, UR4, UR6, URZ ;  /* 0x0000000604077290 */ /* 0x000fc6000fffe03f */
        /* <DEDUP_REMOVED lines=14> */
.L_x_1045:
[----:B------:R-:W-:Y:S02]  /*c7d0*/  ULDC UR4, c[0x0][0x32c] ;  /* 0x0000cb0000047ab9 */ /* 0x000fe40000000800 */
[----:B------:R-:W-:-:S03]  /*c7e0*/  UISETP.NE.AND UP0, UPT, UR4, 0x1, UPT ;  /* 0x000000010400788c */ /* 0x000fc6000bf05270 */
[----:B------:R-:W-:Y:S02]  /*c7f0*/  ULDC.64 UR4, c[0x0][0x330] ;  /* 0x0000cc0000047ab9 */ /* 0x000fe40000000a00 */
[----:B------:R-:W-:-:S06]  /*c800*/  UIMAD.WIDE.U32 UR22, UR7, UR4, URZ ;  /* 0x00000004071672a5 */ /* 0x000fcc000f8e003f */
[----:B------:R-:W-:Y:S02]  /*c810*/  @UP0 USHF.R.U32.HI UR7, URZ, UR5, UR23 ;  /* 0x000000053f070299 */ /* 0x000fe40008011617 */
.L_x_1046:
[----:B------:R-:W-:Y:S02]  /*c820*/  ULDC UR4, c[0x0][0x32c] ;  /* 0x0000cb0000047ab9 */ /* 0x000fe40000000800 */
[----:B------:R-:W-:-:S04]  /*c830*/  UIMAD UR4, UR7, UR4, URZ ;  /* 0x00000004070472a4 */ /* 0x000fc8000f8e023f */
[----:B------:R-:W-:-:S04]  /*c840*/  UISETP.LT.AND UP0, UPT, UR6, UR4, UPT ;  /* 0x000000040600728c */ /* 0x000fc8000bf01270 */
[----:B------:R-:W-:-:S04]  /*c850*/  USEL UR6, UR6, UR4, !UP0 ;  /* 0x0000000406067287 */ /* 0x000fc8000c000000 */
.L_x_1044:
[----:B------:R-:W-:-:S04]  /*c860*/  UIADD3 UR6, UR6, 0x2f, URZ ;  /* 0x0000002f06067890 */ /* 0x000fc8000fffe03f */
        /* <DEDUP_REMOVED lines=8> */
[----:B------:R-:W-:Y:S01]  /*c8f0*/  IMAD.MOV.U32 R132, RZ, RZ, R136 ;  /* 0x000000ffff847224 */ /* 0x000fe200078e0088 */
[----:B------:R-:W-:Y:S01]  /*c900*/  MOV R139, R3 ;  /* 0x00000003008b7202 */ /* 0x000fe20000000f00 */
[----:B-1----:R-:W-:Y:S01]  /*c910*/  IMAD.MOV.U32 R2, RZ, RZ, R137 ;  /* 0x000000ffff027224 */ /* 0x002fe200078e0089 */
[----:B------:R-:W-:Y:S01]  /*c920*/  MOV R138, R135 ;  /* 0x00000087008a7202 */ /* 0x000fe20000000f00 */
[----:B------:R-:W-:Y:S02]  /*c930*/  UMOV UR23, UR13 ;  /* 0x0000000d00177c82 */ /* 0x000fe40008000000 */
[----:B------:R-:W-:Y:S02]  /*c940*/  ULDC.64 UR6, c[0x0][0x208] ;  /* 0x0000820000067ab9 */ /* 0x000fe40000000a00 */
[----:B------:R-:W-:Y:S02]  /*c950*/  ULDC.64 UR4, c[0x0][0x1e0] ;  /* 0x0000780000047ab9 */ /* 0x000fe40000000a00 */
.L_x_1048:
[----:B--2---:R-:W2:Y:S01]  /*c960*/  LDL.64 R14, [R1+0x20] ;  /* 0x00002000010e7983 */ /* 0x004ea20000100a00 */
[----:B------:R-:W-:Y:S04]  /*c970*/  DEPBAR.LE SB0, 0x0 ;  /* 0x000080000000791a */ /* 0x000fe80000000000 */
[----:B------:R-:W-:Y:S01]  /*c980*/  UISETP.GT.AND UP0, UPT, UR8, UR23, UPT ;  /* 0x000000170800728c */ /* 0x000fe2000bf04270 */
[----:B------:R-:W4:Y:S06]  /*c990*/  LDL.64 R12, [R1+0x40] ;  /* 0x00004000010c7983 */ /* 0x000f2c0000100a00 */
[----:B------:R-:W-:Y:S01]  /*c9a0*/  BAR.SYNC.DEFER_BLOCKING 0x0 ;  /* 0x0000000000007b1d */ /* 0x000fe20000010000 */
[----:B------:R-:W-:Y:S03]  /*c9b0*/  PLOP3.LUT P0, PT, PT, PT, UP0, 0x80, 0x0 ;  /* 0x000000000000781c */ /* 0x000fe60003f0f008 */
[----:B------:R-:W-:Y:S02]  /*c9c0*/  @!UP0 USHF.R.S32.HI UR13, URZ, 0x1f, UR23 ;  /* 0x0000001f3f0d8899 */ /* 0x000fe40008011417 */
[----:B------:R-:W-:Y:S02]  /*c9d0*/  @!UP0 UIMAD.WIDE.U32 UR24, UR23, UR6, URZ ;  /* 0x00000006171882a5 */ /* 0x000fe4000f8e003f */
[----:B------:R-:W-:Y:S04]  /*c9e0*/  @!UP0 UIMAD UR13, UR13, UR6, URZ ;  /* 0x000000060d0d82a4 */ /* 0x000fe8000f8e023f */
[----:B------:R-:W-:Y:S01]  /*c9f0*/  @!UP0 UIMAD UR13, UR23, UR7, UR13 ;  /* 0x00000007170d82a4 */ /* 0x000fe2000f8e020d */
[----:B---3--:R-:W-:Y:S03]  /*ca00*/  MOV R0, UR24 ;  /* 0x0000001800007c02 */ /* 0x008fe60008000f00 */
[----:B------:R-:W-:Y:S04]  /*ca10*/  @!UP0 UIADD3 UR13, UR25, UR13, URZ ;  /* 0x0000000d190d8290 */ /* 0x000fe8000fffe03f */
[----:B------:R-:W-:Y:S02]  /*ca20*/  @!UP0 UIMAD UR13, UR13, 0x30, URZ ;  /* 0x000000300d0d88a4 */ /* 0x000fe4000f8e023f */
[----:B------:R-:W-:Y:S01]  /*ca30*/  UISETP.GT.AND UP0, UPT, UR23, UR8, UPT ;  /* 0x000000081700728c */ /* 0x000fe2000bf04270 */
[----:B-----5:R-:W-:Y:S08]  /*ca40*/  LDSM.16.M88.4 R48, [R231+0x8080] ;  /* 0x00808000e730783b */ /* 0x020ff00000000200 */
[----:B------:R-:W1:Y:S02]  /*ca50*/  LDSM.16.M88.4 R16, [R224+0x5080] ;  /* 0x00508000e010783b */ /* 0x000e640000000200 */
[----:B------:R-:W-:Y:S06]  /*ca60*/  @UP0 USHF.L.U64.HI UR25, UR4, 0x5, UR5 ;  /* 0x0000000504190899 */ /* 0x000fec0008010205 */
[----:B------:R-:W3:Y:S08]  /*ca70*/  LDSM.16.M88.4 R44, [R231+0xa080] ;  /* 0x00a08000e72c783b */ /* 0x000ef00000000200 */
[----:B------:R-:W2:Y:S08]  /*ca80*/  LDSM.16.M88.4 R32, [R224+0x5880] ;  /* 0x00588000e020783b */ /* 0x000eb00000000200 */
[----:B------:R-:W2:Y:S08]  /*ca90*/  LDSM.16.M88.4 R140, [R224+0x6080] ;  /* 0x00608000e08c783b */ /* 0x000eb00000000200 */
[----:B------:R-:W-:Y:S01]  /*caa0*/  LDSM.16.M88.4 R192, [R233+0x8080] ;  /* 0x00808000e9c0783b */ /* 0x000fe20000000200 */
[-C--:B-1----:R-:W-:Y:S07]  /*cab0*/  HMMA.16816.F32.BF16 R4, R48, R16.reuse, RZ ;  /* 0x000000103004723c */ /* 0x082fee00000418ff */
[----:B------:R-:W1:Y:S01]  /*cac0*/  LDSM.16.M88.4 R196, [R235] ;  /* 0x00000000ebc4783b */ /* 0x000e620000000200 */
[C---:B---3--:R-:W-:Y:S07]  /*cad0*/  HMMA.16816.F32.BF16 R8, R44.reuse, R16, RZ ;  /* 0x000000102c08723c */ /* 0x048fee00000418ff */
[----:B------:R-:W3:Y:S08]  /*cae0*/  LDSM.16.M88.4 R200, [R233+0xa080] ;  /* 0x00a08000e9c8783b */ /* 0x000ef00000000200 */
[----:B------:R-:W1:Y:S08]  /*caf0*/  LDSM.16.M88.4 R204, [R241] ;  /* 0x00000000f1cc783b */ /* 0x000e700000000200 */
[----:B------:R-:W1:Y:S01]  /*cb00*/  LDSM.16.M88.4 R208, [R240] ;  /* 0x00000000f0d0783b */ /* 0x000e620000000200 */
[----:B--2---:R-:W-:Y:S02]  /*cb10*/  @!P0 MOV R21, R15 ;  /* 0x0000000f00158202 */ /* 0x004fe40000000f00 */
[----:B----4-:R-:W-:Y:S02]  /*cb20*/  @!P0 MOV R20, R12 ;  /* 0x0000000c00148202 */ /* 0x010fe40000000f00 */
[-C--:B------:R-:W-:Y:S03]  /*cb30*/  HMMA.16816.F32.BF16 R12, R44, R18.reuse, RZ ;  /* 0x000000122c0c723c */ /* 0x080fe600000418ff */
[----:B------:R-:W-:Y:S05]  /*cb40*/  @!P0 IMAD.WIDE.U32 R20, R0, 0x30, R20 ;  /* 0x0000003000148825 */ /* 0x000fea00078e0014 */
[C---:B------:R-:W-:Y:S04]  /*cb50*/  HMMA.16816.F32.BF16 R16, R48.reuse, R18, RZ ;  /* 0x000000123010723c */ /* 0x040fe800000418ff */
[----:B------:R-:W-:Y:S01]  /*cb60*/  @!P0 IADD3 R3, R21, UR13, RZ ;  /* 0x0000000d15038c10 */ /* 0x000fe2000fffe0ff */
[----:B------:R-:W-:Y:S01]  /*cb70*/  UIADD3 UR13, UR23, -0x1, URZ ;  /* 0xffffffff170d7890 */ /* 0x000fe2000fffe03f */
[C---:B------:R-:W-:Y:S02]  /*cb80*/  @!P0 SHF.L.U32 R0, R20.reuse, 0x1, RZ ;  /* 0x0000000114008819 */ /* 0x040fe400000006ff */
[----:B------:R-:W-:Y:S01]  /*cb90*/  @!P0 SHF.L.U64.HI R3, R20, 0x1, R3 ;  /* 0x0000000114038819 */ /* 0x000fe20000010203 */
[----:B------:R-:W-:Y:S01]  /*cba0*/  @UP0 UIMAD.WIDE.U32 UR26, UR13, UR4, URZ ;  /* 0x000000040d1a02a5 */ /* 0x000fe2000f8e003f */
[-C--:B------:R-:W-:Y:S01]  /*cbb0*/  HMMA.16816.F32.BF16 R20, R48, R32.reuse, RZ ;  /* 0x000000203014723c */ /* 0x080fe200000418ff */
[----:B------:R-:W-:Y:S01]  /*cbc0*/  @UP0 USHF.R.S32.HI UR24, URZ, 0x1f, UR13 ;  /* 0x0000001f3f180899 */ /* 0x000fe2000801140d */
[C---:B------:R-:W-:Y:S02]  /*cbd0*/  @!P0 IADD3 R28, P1, R0.reuse, c[0x0][0x1f8], RZ ;  /* 0x00007e00001c8a10 */ /* 0x040fe40007f3e0ff */
[----:B------:R-:W-:Y:S01]  /*cbe0*/  @!P0 IADD3 R0, P6, R0, 0x80, RZ ;  /* 0x0000008000008810 */ /* 0x000fe20007fde0ff */
[----:B------:R-:W-:Y:S01]  /*cbf0*/  @UP0 UIMAD UR24, UR24, UR4, URZ ;  /* 0x00000004181802a4 */ /* 0x000fe2000f8e023f */
[----:B------:R-:W-:Y:S02]  /*cc00*/  @!P0 IADD3.X R29, R3, c[0x0][0x1fc], RZ, P1, !PT ;  /* 0x00007f00031d8a10 */ /* 0x000fe40000ffe4ff */
[C---:B------:R-:W-:Y:S01]  /*cc10*/  HMMA.16816.F32.BF16 R24, R44.reuse, R32, RZ ;  /* 0x000000202c18723c */ /* 0x040fe200000418ff */
[----:B------:R-:W-:Y:S02]  /*cc20*/  @UP0 UIMAD UR24, UR13, UR5, UR24 ;  /* 0x000000050d1802a4 */ /* 0x000fe4000f8e0218 */
[----:B------:R-:W-:Y:S01]  /*cc30*/  @!PT LDS RZ, [RZ] ;  /* 0x00000000fffff984 */ /* 0x000fe20000000800 */
[----:B------:R-:W-:Y:S01]  /*cc40*/  @!PT LDS RZ, [RZ] ;  /* 0x00000000fffff984 */ /* 0x000fe20000000800 */
[----:B------:R-:W-:Y:S01]  /*cc50*/  @!PT LDS RZ, [RZ] ;  /* 0x00000000fffff984 */ /* 0x000fe20000000800 */
[----:B------:R2:W-:Y:S01]  /*cc60*/  @!P0 LDGSTS.E.BYPASS.LTC128B.128 [R243+0x2080], [R28.64], !P4 ;  /* 0x020800001cf38fae */ /* 0x0005e2000e101d54 */
[----:B------:R-:W-:Y:S01]  /*cc70*/  @!P0 IADD3 R40, P5, R0, c[0x0][0x1f8], RZ ;  /* 0x00007e0000288a10 */ /* 0x000fe20007fbe0ff */
[----:B------:R-:W-:Y:S01]  /*cc80*/  @UP0 UIADD3 UR24, UR27, UR24, URZ ;  /* 0x000000181b180290 */ /* 0x000fe2000fffe03f */
[----:B------:R-:W-:Y:S02]  /*cc90*/  @!P0 IADD3 R36, P2, R28, UR12, RZ ;  /* 0x0000000c1c248c10 */ /* 0x000fe4000ff5e0ff */
[----:B------:R-:W-:Y:S01]  /*cca0*/  @!P0 IADD3.X R41, RZ, c[0x0][0x1fc], R3, P5, P6 ;  /* 0x00007f00ff298a10 */ /* 0x000fe20002fec403 */
[----:B------:R-:W-:Y:S03]  /*ccb0*/  @UP0 UIMAD UR24, UR24, 0x30, URZ ;  /* 0x00000030181808a4 */ /* 0x000fe6000f8e023f */
[----:B------:R-:W-:Y:S01]  /*ccc0*/  @!P0 IADD3.X R37, R29, UR11, RZ, P2, !PT ;  /* 0x0000000b1d258c10 */ /* 0x000fe200097fe4ff */
[----:B------:R4:W-:Y:S01]  /*ccd0*/  @!P0 LDGSTS.E.BYPASS.LTC128B.128 [R243+0x3880], [R40.64], !P3 ;  /* 0x0388000028f38fae */ /* 0x0009e2000d901d54 */
[----:B------:R-:W-:Y:S04]  /*cce0*/  @!P0 IADD3 R38, P1, R36, UR12, RZ ;  /* 0x0000000c24268c10 */ /* 0x000fe8000ff3e0ff */
[----:B------:R-:W-:Y:S03]  /*ccf0*/  @!P0 IADD3.X R39, R37, UR11, RZ, P1, !PT ;  /* 0x0000000b25278c10 */ /* 0x000fe60008ffe4ff */
[----:B------:R1:W-:Y:S08]  /*cd00*/  @!P0 LDGSTS.E.BYPASS.LTC128B.128 [R243+0x2880], [R36.64], !P4 ;  /* 0x0288000024f38fae */ /* 0x0003f0000e101d54 */
[----:B------:R1:W-:Y:S01]  /*cd10*/  @!P0 LDGSTS.E.BYPASS.LTC128B.128 [R243+0x4080], [R36.64+0x80], !P3 ;  /* 0x0408008024f38fae */ /* 0x0003e2000d901d54 */
[-C--:B--2---:R-:W-:Y:S07]  /*cd20*/  HMMA.16816.F32.BF16 R28, R44, R34.reuse, RZ ;  /* 0x000000222c1c723c */ /* 0x084fee00000418ff */
[----:B------:R1:W-:Y:S01]  /*cd30*/  @!P0 LDGSTS.E.BYPASS.LTC128B.128 [R243+0x3080], [R38.64], !P4 ;  /* 0x0308000026f38fae */ /* 0x0003e2000e101d54 */
[C---:B------:R-:W-:Y:S07]  /*cd40*/  HMMA.16816.F32.BF16 R32, R48.reuse, R34, RZ ;  /* 0x000000223020723c */ /* 0x040fee00000418ff */
[----:B------:R1:W-:Y:S01]  /*cd50*/  @!P0 LDGSTS.E.BYPASS.LTC128B.128 [R243+0x4880], [R38.64+0x80], !P3 ;  /* 0x0488008026f38fae */ /* 0x0003e2000d901d54 */
[----:B------:R-:W-:Y:S07]  /*cd60*/  PLOP3.LUT P0, PT, PT, PT, UP0, 0x80, 0x0 ;  /* 0x000000000000781c */ /* 0x000fee0003f0f008 */
[----:B------:R-:W-:Y:S08]  /*cd70*/  LDSM.16.M88.4 R212, [R232+0x8080] ;  /* 0x00808000e8d4783b */ /* 0x000ff00000000200 */
[----:B------:R-:W0:Y:S08]  /*cd80*/  LDGDEPBAR ;  /* 0x00000000000079af */ /* 0x000e300000000000 */
[----:B------:R-:W2:Y:S01]  /*cd90*/  LDSM.16.M88.4 R216, [R230+0x5080] ;  /* 0x00508000e6d8783b */ /* 0x000ea20000000200 */
[-C--:B-1----:R-:W-:Y:S07]  /*cda0*/  HMMA.16816.F32.BF16 R36, R48, R140.reuse, RZ ;  /* 0x0000008c3024723c */ /* 0x082fee00000418ff */
[----:B------:R-:W1:Y:S01]  /*cdb0*/  LDSM.16.M88.4 R220, [R232+0xa080] ;  /* 0x00a08000e8dc783b */ /* 0x000e620000000200 */
[C---:B----4-:R-:W-:Y:S08]  /*cdc0*/  HMMA.16816.F32.BF16 R40, R44.reuse, R140, RZ ;  /* 0x0000008c2c28723c */ /* 0x050ff000000418ff */
[-C--:B------:R-:W-:Y:S08]  /*cdd0*/  HMMA.16816.F32.BF16 R44, R44, R142.reuse, RZ ;  /* 0x0000008e2c2c723c */ /* 0x080ff000000418ff */
[----:B------:R-:W-:Y:S01]  /*cde0*/  HMMA.16816.F32.BF16 R48, R48, R142, RZ ;  /* 0x0000008e3030723c */ /* 0x000fe200000418ff */
[----:B------:R-:W4:Y:S07]  /*cdf0*/  LDSM.16.M88.4 R140, [R230+0x5880] ;  /* 0x00588000e68c783b */ /* 0x000f2e0000000200 */
[-C--:B------:R-:W-:Y:S08]  /*ce00*/  HMMA.16816.F32.BF16 R4, R192, R196.reuse, R4 ;  /* 0x000000c4c004723c */ /* 0x080ff00000041804 */
[C---:B---3--:R-:W-:Y:S08]  /*ce10*/  HMMA.16816.F32.BF16 R8, R200.reuse, R196, R8 ;  /* 0x000000c4c808723c */ /* 0x048ff00000041808 */
[-C--:B------:R-:W-:Y:S08]  /*ce20*/  HMMA.16816.F32.BF16 R12, R200, R198.reuse, R12 ;  /* 0x000000c6c80c723c */ /* 0x080ff0000004180c */
[C---:B------:R-:W-:Y:S01]  /*ce30*/  HMMA.16816.F32.BF16 R16, R192.reuse, R198, R16 ;  /* 0x000000c6c010723c */ /* 0x040fe20000041810 */
[----:B------:R-:W3:Y:S07]  /*ce40*/  LDSM.16.M88.4 R196, [R230+0x6080] ;  /* 0x00608000e6c4783b */ /* 0x000eee0000000200 */
        /* <DEDUP_REMOVED lines=10> */
[----:B------:R-:W3:Y:S07]  /*cef0*/  LDSM.16.M88.4 R192, [R234+0x8080] ;  /* 0x00808000eac0783b */ /* 0x000eee0000000200 */
[-C--:B--2---:R-:W-:Y:S01]  /*cf00*/  HMMA.16816.F32.BF16 R4, R212, R216.reuse, R4 ;  /* 0x000000d8d404723c */ /* 0x084fe20000041804 */
[----:B------:R-:W2:Y:S07]  /*cf10*/  LDSM.16.M88.4 R208, [R229+0x800] ;  /* 0x00080000e5d0783b */ /* 0x000eae0000000200 */
[C---:B-1----:R-:W-:Y:S08]  /*cf20*/  HMMA.16816.F32.BF16 R8, R220.reuse, R216, R8 ;  /* 0x000000d8dc08723c */ /* 0x042ff00000041808 */
        /* <DEDUP_REMOVED lines=8> */
[-C--:B---3--:R-:W-:Y:S08]  /*cfb0*/  HMMA.16816.F32.BF16 R36, R212, R196.reuse, R36 ;  /* 0x000000c4d424723c */ /* 0x088ff00000041824 */
[C---:B------:R-:W-:Y:S08]  /*cfc0*/  HMMA.16816.F32.BF16 R40, R220.reuse, R196, R40 ;  /* 0x000000c4dc28723c */ /* 0x040ff00000041828 */
[-C--:B------:R-:W-:Y:S01]  /*cfd0*/  HMMA.16816.F32.BF16 R44, R220, R198.reuse, R44 ;  /* 0x000000c6dc2c723c */ /* 0x080fe2000004182c */
[----:B------:R-:W-:Y:S07]  /*cfe0*/  LDSM.16.M88.4 R220, [R238] ;  /* 0x00000000eedc783b */ /* 0x000fee0000000200 */
[----:B------:R-:W-:Y:S01]  /*cff0*/  HMMA.16816.F32.BF16 R48, R212, R198, R48 ;  /* 0x000000c6d430723c */ /* 0x000fe20000041830 */
[----:B------:R-:W3:Y:S07]  /*d000*/  LDSM.16.M88.4 R196, [R224+0x6880] ;  /* 0x00688000e0c4783b */ /* 0x000eee0000000200 */
[-C--:B------:R-:W-:Y:S01]  /*d010*/  HMMA.16816.F32.BF16 R4, R192, R200.reuse, R4 ;  /* 0x000000c8c004723c */ /* 0x080fe20000041804 */
[----:B------:R-:W4:Y:S07]  /*d020*/  LDSM.16.M88.4 R212, [R231+0xe080] ;  /* 0x00e08000e7d4783b */ /* 0x000f2e0000000200 */
[C---:B------:R-:W-:Y:S08]  /*d030*/  HMMA.16816.F32.BF16 R8, R204.reuse, R200, R8 ;  /* 0x000000c8cc08723c */ /* 0x040ff00000041808 */
[-C--:B------:R-:W-:Y:S08]  /*d040*/  HMMA.16816.F32.BF16 R12, R204, R202.reuse, R12 ;  /* 0x000000cacc0c723c */ /* 0x080ff0000004180c */
[C---:B------:R-:W-:Y:S01]  /*d050*/  HMMA.16816.F32.BF16 R16, R192.reuse, R202, R16 ;  /* 0x000000cac010723c */ /* 0x040fe20000041810 */
[----:B------:R-:W3:Y:S07]  /*d060*/  LDSM.16.M88.4 R200, [R224+0x7080] ;  /* 0x00708000e0c8783b */ /* 0x000eee0000000200 */
[-C--:B--2---:R-:W-:Y:S08]  /*d070*/  HMMA.16816.F32.BF16 R20, R192, R208.reuse, R20 ;  /* 0x000000d0c014723c */ /* 0x084ff00000041814 */
        /* <DEDUP_REMOVED lines=9> */
[----:B------:R-:W2:Y:S07]  /*d110*/  LDSM.16.M88.4 R192, [R233+0xc080] ;  /* 0x00c08000e9c0783b */ /* 0x000eae0000000200 */
[-C--:B---3--:R-:W-:Y:S01]  /*d120*/  HMMA.16816.F32.BF16 R4, R140, R196.reuse, R4 ;  /* 0x000000c48c04723c */ /* 0x088fe20000041804 */
[----:B------:R-:W3:Y:S07]  /*d130*/  LDSM.16.M88.4 R216, [R233+0xe080] ;  /* 0x00e08000e9d8783b */ /* 0x000eee0000000200 */
        /* <DEDUP_REMOVED lines=33> */
[C---:B--2---:R-:W-:Y:S08]  /*d350*/  HMMA.16816.F32.BF16 R8, R204.reuse, R200, R8 ;  /* 0x000000c8cc08723c */ /* 0x044ff00000041808 */
[-C--:B------:R-:W-:Y:S08]  /*d360*/  HMMA.16816.F32.BF16 R12, R204, R202.reuse, R12 ;  /* 0x000000cacc0c723c */ /* 0x080ff0000004180c */
[C---:B------:R-:W-:Y:S08]  /*d370*/  HMMA.16816.F32.BF16 R16, R140.reuse, R202, R16 ;  /* 0x000000ca8c10723c */ /* 0x040ff00000041810 */
[-C--:B---3--:R-:W-:Y:S08]  /*d380*/  HMMA.16816.F32.BF16 R20, R140, R208.reuse, R20 ;  /* 0x000000d08c14723c */ /* 0x088ff00000041814 */
        /* <DEDUP_REMOVED lines=66> */
[----:B------:R2:W3:Y:S01]  /*d7b0*/  MUFU.TANH R205, R21 ;  /* 0x0000001500cd7308 */ /* 0x0004e20000002400 */
[----:B------:R-:W-:Y:S01]  /*d7c0*/  FMUL.FTZ R28, R28, c[0x0][0x320] ;  /* 0x0000c8001c1c7a20 */ /* 0x000fe20000410000 */
[C---:B------:R-:W-:Y:S04]  /*d7d0*/  HMMA.16816.F32.BF16 R40, R192.reuse, R8, R40 ;  /* 0x00000008c028723c */ /* 0x040fe80000041828 */
        /* <DEDUP_REMOVED lines=12> */
[----:B--2---:R-:W2:Y:S01]  /*d8a0*/  LDL.64 R20, [R1+0x38] ;  /* 0x0000380001147983 */ /* 0x004ea20000100a00 */
[----:B------:R-:W-:Y:S01]  /*d8b0*/  FMUL.FTZ R38, R38, c[0x0][0x320] ;  /* 0x0000c80026267a20 */ /* 0x000fe20000410000 */
[----:B---3--:R-:W-:Y:S01]  /*d8c0*/  FMNMX.FTZ R137, R205, R137, !PT ;  /* 0x00000089cd897209 */ /* 0x008fe20007810000 */
[----:B------:R-:W-:Y:S03]  /*d8d0*/  FMUL.FTZ R39, R39, c[0x0][0x320] ;  /* 0x0000c80027277a20 */ /* 0x000fe60000410000 */
        /* <DEDUP_REMOVED lines=9> */
[----:B-1----:R-:W2:Y:S01]  /*d970*/  LDL.64 R22, [R1+0x30] ;  /* 0x0000300001167983 */ /* 0x002ea20000100a00 */
[----:B------:R-:W-:Y:S02]  /*d980*/  FMUL.FTZ R49, R49, c[0x0][0x320] ;  /* 0x0000c80031317a20 */ /* 0x000fe40000410000 */
[----:B------:R-:W-:Y:S02]  /*d990*/  FMUL.FTZ R50, R50, c[0x0][0x320] ;  /* 0x0000c80032327a20 */ /* 0x000fe40000410000 */
[----:B------:R-:W-:Y:S01]  /*d9a0*/  FMUL.FTZ R51, R51, c[0x0][0x320] ;  /* 0x0000c80033337a20 */ /* 0x000fe20000410000 */
[----:B------:R-:W1:Y:S01]  /*d9b0*/  MUFU.TANH R204, R33 ;  /* 0x0000002100cc7308 */ /* 0x000e620000002400 */
[----:B------:R-:W-:Y:S02]  /*d9c0*/  FMUL.FTZ R42, R42, c[0x0][0x320] ;  /* 0x0000c8002a2a7a20 */ /* 0x000fe40000410000 */
[----:B------:R-:W-:Y:S01]  /*d9d0*/  FMUL.FTZ R43, R43, c[0x0][0x320] ;  /* 0x0000c8002b2b7a20 */ /* 0x000fe20000410000 */
[----:B---3--:R-:W-:Y:S01]  /*d9e0*/  FMNMX.FTZ R137, R203, R137, !PT ;  /* 0x00000089cb897209 */ /* 0x008fe20007810000 */
[----:B------:R-:W-:Y:S02]  /*d9f0*/  FMUL.FTZ R46, R46, c[0x0][0x320] ;  /* 0x0000c8002e2e7a20 */ /* 0x000fe40000410000 */
[----:B------:R-:W-:Y:S02]  /*da00*/  FMUL.FTZ R34, R34, c[0x0][0x320] ;  /* 0x0000c80022227a20 */ /* 0x000fe40000410000 */
[----:B------:R-:W-:Y:S01]  /*da10*/  FMUL.FTZ R30, R30, c[0x0][0x320] ;  /* 0x0000c8001e1e7a20 */ /* 0x000fe20000410000 */
[----:B------:R-:W3:Y:S01]  /*da20*/  MUFU.TANH R220, R25 ;  /* 0x0000001900dc7308 */ /* 0x000ee20000002400 */
[----:B------:R-:W-:Y:S01]  /*da30*/  FMUL.FTZ R31, R31, c[0x0][0x320] ;  /* 0x0000c8001f1f7a20 */ /* 0x000fe20000410000 */
[----:B----4-:R-:W-:Y:S08]  /*da40*/  FMNMX.FTZ R0, R221, R0, !PT ;  /* 0x00000000dd007209 */ /* 0x010ff00007810000 */
[----:B------:R-:W4:Y:S01]  /*da50*/  MUFU.TANH R211, R36 ;  /* 0x0000002400d37308 */ /* 0x000f220000002400 */
[----:B-1----:R-:W-:Y:S09]  /*da60*/  FMNMX.FTZ R137, R204, R137, !PT ;  /* 0x00000089cc897209 */ /* 0x002ff20007810000 */
[----:B------:R-:W1:Y:S01]  /*da70*/  MUFU.TANH R222, R28 ;  /* 0x0000001c00de7308 */ /* 0x000e620000002400 */
[----:B---3--:R-:W-:Y:S09]  /*da80*/  FMNMX.FTZ R0, R220, R0, !PT ;  /* 0x00000000dc007209 */ /* 0x008ff20007810000 */
[----:B------:R-:W3:Y:S01]  /*da90*/  MUFU.TANH R248, R37 ;  /* 0x0000002500f87308 */ /* 0x000ee20000002400 */
[----:B----4-:R-:W-:Y:S09]  /*daa0*/  FMNMX.FTZ R137, R211, R137, !PT ;  /* 0x00000089d3897209 */ /* 0x010ff20007810000 */
        /* <DEDUP_REMOVED lines=9> */
[----:B---3--:R-:W-:Y:S05]  /*db40*/  FMNMX.FTZ R137, R217, R137, !PT ;  /* 0x00000089d9897209 */ /* 0x008fea0007810000 */
[----:B------:R-:W3:Y:S04]  /*db50*/  SHFL.BFLY PT, R4, R137, 0x2, 0x1f ;  /* 0x0c401f0089047f89 */ /* 0x000ee800000e0000 */
[----:B------:R-:W3:Y:S01]  /*db60*/  MUFU.TANH R247, R44 ;  /* 0x0000002c00f77308 */ /* 0x000ee20000002400 */
[----:B----4-:R-:W-:Y:S09]  /*db70*/  FMNMX.FTZ R0, R219, R0, !PT ;  /* 0x00000000db007209 */ /* 0x010ff20007810000 */
[----:B------:R-:W4:Y:S01]  /*db80*/  MUFU.TANH R19, R19 ;  /* 0x0000001300137308 */ /* 0x000f220000002400 */
[----:B-1----:R-:W-:Y:S09]  /*db90*/  FMNMX.FTZ R0, R246, R0, !PT ;  /* 0x00000000f6007209 */ /* 0x002ff20007810000 */
[----:B------:R-:W1:Y:S01]  /*dba0*/  MUFU.TANH R244, R45 ;  /* 0x0000002d00f47308 */ /* 0x000e620000002400 */
[----:B---3--:R-:W-:Y:S02]  /*dbb0*/  FMNMX.FTZ R137, R137, R4, !PT ;  /* 0x0000000489897209 */ /* 0x008fe40007810000 */
[----:B------:R-:W-:Y:S02]  /*dbc0*/  FMNMX.FTZ R0, R247, R0, !PT ;  /* 0x00000000f7007209 */ /* 0x000fe40007810000 */
[----:B------:R-:W-:Y:S01]  /*dbd0*/  FMNMX.FTZ R4, R201, R139, !PT ;  /* 0x0000008bc9047209 */ /* 0x000fe20007810000 */
[----:B------:R-:W3:Y:S04]  /*dbe0*/  SHFL.BFLY PT, R6, R137, 0x1, 0x1f ;  /* 0x0c201f0089067f89 */ /* 0x000ee800000e0000 */
[----:B------:R-:W3:Y:S01]  /*dbf0*/  MUFU.TANH R207, R34 ;  /* 0x0000002200cf7308 */ /* 0x000ee20000002400 */
[----:B------:R-:W-:Y:S02]  /*dc00*/  FMNMX.FTZ R4, R202, R4, !PT ;  /* 0x00000004ca047209 */ /* 0x000fe40007810000 */
[----:B----4-:R-:W-:Y:S04]  /*dc10*/  FMNMX.FTZ R3, R19, R3, !PT ;  /* 0x0000000313037209 */ /* 0x010fe80007810000 */
[----:B------:R-:W-:Y:S03]  /*dc20*/  FMNMX.FTZ R3, R214, R3, !PT ;  /* 0x00000003d6037209 */ /* 0x000fe60007810000 */
[----:B------:R-:W4:Y:S01]  /*dc30*/  MUFU.TANH R208, R35 ;  /* 0x0000002300d07308 */ /* 0x000f220000002400 */
[----:B------:R-:W-:Y:S02]  /*dc40*/  FMNMX.FTZ R3, R209, R3, !PT ;  /* 0x00000003d1037209 */ /* 0x000fe40007810000 */
[----:B-1----:R-:W-:Y:S05]  /*dc50*/  FMNMX.FTZ R0, R244, R0, !PT ;  /* 0x00000000f4007209 */ /* 0x002fea0007810000 */
[----:B------:R-:W1:Y:S02]  /*dc60*/  SHFL.BFLY PT, R135, R0, 0x2, 0x1f ;  /* 0x0c401f0000877f89 */ /* 0x000e6400000e0000 */
[----:B------:R-:W1:Y:S01]  /*dc70*/  MUFU.TANH R245, R38 ;  /* 0x0000002600f57308 */ /* 0x000e620000002400 */
[----:B---3--:R-:W-:Y:S02]  /*dc80*/  FMNMX.FTZ R137, R137, R6, !PT ;  /* 0x0000000689897209 */ /* 0x008fe40007810000 */
[----:B------:R-:W-:Y:S03]  /*dc90*/  FMNMX.FTZ R3, R207, R3, !PT ;  /* 0x00000003cf037209 */ /* 0x000fe60007810000 */
[----:B------:R-:W-:Y:S04]  /*dca0*/  FMUL.FTZ R142, R137, c[0x0][0x2d0] ;  /* 0x0000b400898e7a20 */ /* 0x000fe80000410000 */
[----:B------:R-:W3:Y:S01]  /*dcb0*/  MUFU.TANH R33, R39 ;  /* 0x0000002700217308 */ /* 0x000ee20000002400 */
[----:B----4-:R-:W-:Y:S09]  /*dcc0*/  FMNMX.FTZ R3, R208, R3, !PT ;  /* 0x00000003d0037209 */ /* 0x010ff20007810000 */
[----:B------:R-:W4:Y:S01]  /*dcd0*/  MUFU.TANH R14, R14 ;  /* 0x0000000e000e7308 */ /* 0x000f220000002400 */
[----:B-1----:R-:W-:Y:S02]  /*dce0*/  FMNMX.FTZ R135, R0, R135, !PT ;  /* 0x0000008700877209 */ /* 0x002fe40007810000 */
[----:B------:R-:W-:Y:S07]  /*dcf0*/  FMNMX.FTZ R3, R245, R3, !PT ;  /* 0x00000003f5037209 */ /* 0x000fee0007810000 */
        /* <DEDUP_REMOVED lines=9> */
[----:B----4-:R-:W-:Y:S05]  /*dd90*/  FMNMX.FTZ R3, R218, R3, !PT ;  /* 0x00000003da037209 */ /* 0x010fea0007810000 */
[----:B------:R-:W4:Y:S04]  /*dda0*/  SHFL.BFLY PT, R5, R3, 0x2, 0x1f ;  /* 0x0c401f0003057f89 */ /* 0x000f2800000e0000 */
[----:B------:R-:W4:Y:S01]  /*ddb0*/  MUFU.TANH R195, R30 ;  /* 0x0000001e00c37308 */ /* 0x000f220000002400 */
[----:B-1----:R-:W-:Y:S01]  /*ddc0*/  FMNMX.FTZ R4, R194, R0, !PT ;  /* 0x00000000c2047209 */ /* 0x002fe20007810000 */
[----:B------:R-:W-:Y:S08]  /*ddd0*/  FMUL.FTZ R0, R47, c[0x0][0x320] ;  /* 0x0000c8002f007a20 */ /* 0x000ff00000410000 */
[----:B------:R1:W-:Y:S01]  /*dde0*/  MUFU.TANH R141, R0 ;  /* 0x00000000008d7308 */ /* 0x0003e20000002400 */
[----:B---3--:R-:W-:Y:S09]  /*ddf0*/  FMNMX.FTZ R4, R193, R4, !PT ;  /* 0x00000004c1047209 */ /* 0x008ff20007810000 */
[----:B------:R-:W3:Y:S01]  /*de00*/  MUFU.TANH R215, R31 ;  /* 0x0000001f00d77308 */ /* 0x000ee20000002400 */
[----:B----4-:R-:W-:Y:S02]  /*de10*/  FMNMX.FTZ R3, R3, R5, !PT ;  /* 0x0000000503037209 */ /* 0x010fe40007810000 */
[----:B------:R-:W-:Y:S01]  /*de20*/  FMNMX.FTZ R4, R195, R4, !PT ;  /* 0x00000004c3047209 */ /* 0x000fe20007810000 */
[----:B------:R-:W4:Y:S06]  /*de30*/  SHFL.BFLY PT, R5, R135, 0x1, 0x1f ;  /* 0x0c201f0087057f89 */ /* 0x000f2c00000e0000 */
[----:B------:R-:W4:Y:S01]  /*de40*/  MUFU.TANH R32, R42 ;  /* 0x0000002a00207308 */ /* 0x000f220000002400 */
[----:B-1----:R-:W-:Y:S01]  /*de50*/  FADD.FTZ R0, -R137, R2 ;  /* 0x0000000289007221 */ /* 0x002fe20000010100 */
[----:B------:R-:W1:Y:S03]  /*de60*/  SHFL.BFLY PT, R136, R3, 0x1, 0x1f ;  /* 0x0c201f0003887f89 */ /* 0x000e6600000e0000 */
[----:B------:R-:W-:Y:S05]  /*de70*/  FMUL.FTZ R0, R0, c[0x0][0x2d0] ;  /* 0x0000b40000007a20 */ /* 0x000fea0000410000 */
[----:B------:R-:W2:Y:S01]  /*de80*/  MUFU.TANH R223, R43 ;  /* 0x0000002b00df7308 */ /* 0x000ea20000002400 */
[----:B---3--:R-:W-:Y:S01]  /*de90*/  FMNMX.FTZ R2, R215, R4, !PT ;  /* 0x00000004d7027209 */ /* 0x008fe20007810000 */
[----:B------:R-:W-:Y:S08]  /*dea0*/  FFMA.FTZ R4, R196, c[0x0][0x2d0], -R142 ;  /* 0x0000b400c4047a23 */ /* 0x000ff0000001088e */
[----:B------:R3:W3:Y:S01]  /*deb0*/  MUFU.EX2 R134, R0 ;  /* 0x0000000000867308 */ /* 0x0006e20000000800 */
[----:B----4-:R-:W-:Y:S02]  /*dec0*/  FMNMX.FTZ R135, R135, R5, !PT ;  /* 0x0000000587877209 */ /* 0x010fe40007810000 */
[----:B------:R-:W-:Y:S03]  /*ded0*/  FMNMX.FTZ R2, R32, R2, !PT ;  /* 0x0000000220027209 */ /* 0x000fe60007810000 */
[----:B------:R-:W-:Y:S01]  /*dee0*/  FMUL.FTZ R192, R135, c[0x0][0x2d0] ;  /* 0x0000b40087c07a20 */ /* 0x000fe20000410000 */
[----:B-1----:R-:W-:Y:S03]  /*def0*/  FMNMX.FTZ R136, R3, R136, !PT ;  /* 0x0000008803887209 */ /* 0x002fe60007810000 */
[----:B------:R-:W1:Y:S01]  /*df00*/  MUFU.TANH R140, R46 ;  /* 0x0000002e008c7308 */ /* 0x000e620000002400 */
[----:B--2---:R-:W-:Y:S09]  /*df10*/  @P0 MOV R5, R23 ;  /* 0x0000001700050202 */ /* 0x004ff20000000f00 */
[----:B------:R-:W-:Y:S01]  /*df20*/  MUFU.EX2 R251, R4 ;  /* 0x0000000400fb7308 */ /* 0x000fe20000000800 */
[----:B---3--:R-:W-:Y:S01]  /*df30*/  FMNMX.FTZ R0, R223, R2, !PT ;  /* 0x00000002df007209 */ /* 0x008fe20007810000 */
[----:B------:R-:W-:Y:S02]  /*df40*/  FADD.FTZ R2, -R136, R132 ;  /* 0x0000008488027221 */ /* 0x000fe40000010100 */
[----:B------:R-:W-:Y:S02]  /*df50*/  FMUL.FTZ R48, R134, R188 ;  /* 0x000000bc86307220 */ /* 0x000fe40000410000 */
[----:B------:R-:W-:Y:S02]  /*df60*/  FMUL.FTZ R2, R2, c[0x0][0x2d0] ;  /* 0x0000b40002027a20 */ /* 0x000fe40000410000 */
[----:B------:R-:W-:Y:S02]  /*df70*/  FMUL.FTZ R49, R134, R189 ;  /* 0x000000bd86317220 */ /* 0x000fe40000410000 */
[----:B------:R2:W3:Y:S01]  /*df80*/  MUFU.EX2 R133, R2 ;  /* 0x0000000200857308 */ /* 0x0004e20000000800 */
[----:B-1----:R-:W-:Y:S01]  /*df90*/  FMNMX.FTZ R0, R140, R0, !PT ;  /* 0x000000008c007209 */ /* 0x002fe20007810000 */
[C---:B------:R-:W-:Y:S02]  /*dfa0*/  FMUL.FTZ R52, R134.reuse, R52 ;  /* 0x0000003486347220 */ /* 0x040fe40000410000 */
[C---:B------:R-:W-:Y:S01]  /*dfb0*/  FMUL.FTZ R53, R134.reuse, R53 ;  /* 0x0000003586357220 */ /* 0x040fe20000410000 */
[----:B------:R-:W-:Y:S01]  /*dfc0*/  FMNMX.FTZ R0, R141, R0, !PT ;  /* 0x000000008d007209 */ /* 0x000fe20007810000 */
[C---:B------:R-:W-:Y:S02]  /*dfd0*/  FMUL.FTZ R64, R134.reuse, R64 ;  /* 0x0000004086407220 */ /* 0x040fe40000410000 */
[C---:B------:R-:W-:Y:S02]  /*dfe0*/  FMUL.FTZ R65, R134.reuse, R65 ;  /* 0x0000004186417220 */ /* 0x040fe40000410000 */
[----:B------:R-:W1:Y:S01]  /*dff0*/  SHFL.BFLY PT, R3, R0, 0x2, 0x1f ;  /* 0x0c401f0000037f89 */ /* 0x000e6200000e0000 */
[C---:B------:R-:W-:Y:S02]  /*e000*/  FMUL.FTZ R68, R134.reuse, R68 ;  /* 0x0000004486447220 */ /* 0x040fe40000410000 */
[C---:B------:R-:W-:Y:S02]  /*e010*/  FMUL.FTZ R69, R134.reuse, R69 ;  /* 0x0000004586457220 */ /* 0x040fe40000410000 */
        /* <DEDUP_REMOVED lines=8> */
[C---:B---3--:R-:W-:Y:S01]  /*e0a0*/  FMUL.FTZ R34, R133.reuse, R174 ;  /* 0x000000ae85227220 */ /* 0x048fe20000410000 */
[----:B------:R-:W-:Y:S01]  /*e0b0*/  MOV R174, R242 ;  /* 0x000000f200ae7202 */ /* 0x000fe20000000f00 */
[----:B------:R2:W3:Y:S01]  /*e0c0*/  MUFU.EX2 R132, R2 ;  /* 0x0000000200847308 */ /* 0x0004e20000000800 */
[----:B-1----:R-:W-:Y:S01]  /*e0d0*/  FMNMX.FTZ R0, R0, R3, !PT ;  /* 0x0000000300007209 */ /* 0x002fe20007810000 */
        /* <DEDUP_REMOVED lines=13> */
[----:B------:R1:W-:Y:S01]  /*e1b0*/  MUFU.EX2 R210, R2 ;  /* 0x0000000200d27308 */ /* 0x0003e20000000800 */
[----:B---3--:R-:W-:Y:S02]  /*e1c0*/  FMUL.FTZ R40, R132, R180 ;  /* 0x000000b484287220 */ /* 0x008fe40000410000 */
[--C-:B------:R-:W-:Y:S02]  /*e1d0*/  FFMA.FTZ R3, R198, c[0x0][0x2d0], -R143.reuse ;  /* 0x0000b400c6037a23 */ /* 0x100fe4000001088f */
[--C-:B------:R-:W-:Y:S02]  /*e1e0*/  FFMA.FTZ R4, R19, c[0x0][0x2d0], -R143.reuse ;  /* 0x0000b40013047a23 */ /* 0x100fe4000001088f */
[----:B------:R-:W-:Y:S02]  /*e1f0*/  FMUL.FTZ R19, R133, R159 ;  /* 0x0000009f85137220 */ /* 0x000fe40000410000 */
        /* <DEDUP_REMOVED lines=10> */
[--C-:B-1----:R-:W-:Y:S02]  /*e2a0*/  FFMA.FTZ R2, R16, c[0x0][0x2d0], -R142.reuse ;  /* 0x0000b40010027a23 */ /* 0x102fe4000001088e */
[----:B------:R-:W-:Y:S02]  /*e2b0*/  FMUL.FTZ R16, R134, R156 ;  /* 0x0000009c86107220 */ /* 0x000fe40000410000 */
[C---:B------:R-:W-:Y:S01]  /*e2c0*/  FMUL.FTZ R73, R132.reuse, R73 ;  /* 0x0000004984497220 */ /* 0x040fe20000410000 */
[----:B------:R1:W-:Y:S01]  /*e2d0*/  MUFU.EX2 R250, R2 ;  /* 0x0000000200fa7308 */ /* 0x0003e20000000800 */
[C---:B------:R-:W-:Y:S02]  /*e2e0*/  FMUL.FTZ R76, R132.reuse, R76 ;  /* 0x0000004c844c7220 */ /* 0x040fe40000410000 */
[C---:B------:R-:W-:Y:S02]  /*e2f0*/  FMUL.FTZ R77, R132.reuse, R77 ;  /* 0x0000004d844d7220 */ /* 0x040fe40000410000 */
[--C-:B--2---:R-:W-:Y:S02]  /*e300*/  FFMA.FTZ R3, R197, c[0x0][0x2d0], -R143.reuse ;  /* 0x0000b400c5037a23 */ /* 0x104fe4000001088f */
[C---:B------:R-:W-:Y:S02]  /*e310*/  FMUL.FTZ R86, R133.reuse, R86 ;  /* 0x0000005685567220 */ /* 0x040fe40000410000 */
[C---:B------:R-:W-:Y:S01]  /*e320*/  FMUL.FTZ R87, R133.reuse, R87 ;  /* 0x0000005785577220 */ /* 0x040fe20000410000 */
[----:B------:R2:W-:Y:S01]  /*e330*/  MUFU.EX2 R29, R3 ;  /* 0x00000003001d7308 */ /* 0x0005e20000000800 */
[C---:B------:R-:W-:Y:S02]  /*e340*/  FMUL.FTZ R88, R132.reuse, R88 ;  /* 0x0000005884587220 */ /* 0x040fe40000410000 */
[C---:B------:R-:W-:Y:S01]  /*e350*/  FMUL.FTZ R89, R132.reuse, R89 ;  /* 0x0000005984597220 */ /* 0x040fe20000410000 */
[----:B---3--:R-:W-:Y:S01]  /*e360*/  @P0 MOV R4, R20 ;  /* 0x0000001400040202 */ /* 0x008fe20000000f00 */
[C---:B------:R-:W-:Y:S02]  /*e370*/  FMUL.FTZ R92, R132.reuse, R92 ;  /* 0x0000005c845c7220 */ /* 0x040fe40000410000 */
[----:B------:R-:W-:Y:S02]  /*e380*/  FMUL.FTZ R93, R132, R93 ;  /* 0x0000005d845d7220 */ /* 0x000fe40000410000 */
[C---:B------:R-:W-:Y:S02]  /*e390*/  FMUL.FTZ R97, R134.reuse, R97 ;  /* 0x0000006186617220 */ /* 0x040fe40000410000 */
[C---:B------:R-:W-:Y:S02]  /*e3a0*/  FMUL.FTZ R98, R133.reuse, R98 ;  /* 0x0000006285627220 */ /* 0x040fe40000410000 */
[----:B------:R-:W-:Y:S02]  /*e3b0*/  FMUL.FTZ R99, R133, R99 ;  /* 0x0000006385637220 */ /* 0x000fe40000410000 */
[----:B-1----:R-:W-:Y:S02]  /*e3c0*/  FFMA.FTZ R2, R17, c[0x0][0x2d0], -R142 ;  /* 0x0000b40011027a23 */ /* 0x002fe4000001088e */
[C---:B------:R-:W-:Y:S02]  /*e3d0*/  FMUL.FTZ R17, R134.reuse, R157 ;  /* 0x0000009d86117220 */ /* 0x040fe40000410000 */
[----:B------:R1:W3:Y:S01]  /*e3e0*/  MUFU.EX2 R213, R2 ;  /* 0x0000000200d57308 */ /* 0x0002e20000000800 */
[C---:B------:R-:W-:Y:S02]  /*e3f0*/  FMUL.FTZ R100, R134.reuse, R100 ;  /* 0x0000006486647220 */ /* 0x040fe40000410000 */
[----:B------:R-:W-:Y:S02]  /*e400*/  FMUL.FTZ R101, R134, R101 ;  /* 0x0000006586657220 */ /* 0x000fe40000410000 */
[----:B--2---:R-:W-:Y:S02]  /*e410*/  FFMA.FTZ R3, R18, c[0x0][0x2d0], -R143 ;  /* 0x0000b40012037a23 */ /* 0x004fe4000001088f */
[C---:B------:R-:W-:Y:S02]  /*e420*/  FMUL.FTZ R18, R133.reuse, R158 ;  /* 0x0000009e85127220 */ /* 0x040fe40000410000 */
[C---:B------:R-:W-:Y:S01]  /*e430*/  FMUL.FTZ R102, R133.reuse, R102 ;  /* 0x0000006685667220 */ /* 0x040fe20000410000 */
[----:B------:R2:W-:Y:S01]  /*e440*/  MUFU.EX2 R249, R3 ;  /* 0x0000000300f97308 */ /* 0x0005e20000000800 */
[C---:B------:R-:W-:Y:S02]  /*e450*/  FMUL.FTZ R103, R133.reuse, R103 ;  /* 0x0000006785677220 */ /* 0x040fe40000410000 */
[C---:B------:R-:W-:Y:S02]  /*e460*/  FMUL.FTZ R104, R132.reuse, R104 ;  /* 0x0000006884687220 */ /* 0x040fe40000410000 */
[C---:B------:R-:W-:Y:S02]  /*e470*/  FMUL.FTZ R105, R132.reuse, R105 ;  /* 0x0000006984697220 */ /* 0x040fe40000410000 */
[C---:B------:R-:W-:Y:S02]  /*e480*/  FMUL.FTZ R108, R132.reuse, R108 ;  /* 0x0000006c846c7220 */ /* 0x040fe40000410000 */
[----:B------:R-:W-:Y:S02]  /*e490*/  FMUL.FTZ R109, R132, R109 ;  /* 0x0000006d846d7220 */ /* 0x000fe40000410000 */
[C---:B------:R-:W-:Y:S02]  /*e4a0*/  FMUL.FTZ R112, R134.reuse, R112 ;  /* 0x0000007086707220 */ /* 0x040fe40000410000 */
[C---:B------:R-:W-:Y:S01]  /*e4b0*/  FMUL.FTZ R113, R134.reuse, R113 ;  /* 0x0000007186717220 */ /* 0x040fe20000410000 */
[----:B-1----:R-:W2:Y:S01]  /*e4c0*/  SHFL.BFLY PT, R2, R0, 0x1, 0x1f ;  /* 0x0c201f0000027f89 */ /* 0x002ea200000e0000 */
[----:B---3--:R-:W-:Y:S01]  /*e4d0*/  MOV R197, R213 ;  /* 0x000000d500c57202 */ /* 0x008fe20000000f00 */
[C---:B------:R-:W-:Y:S02]  /*e4e0*/  FMUL.FTZ R114, R133.reuse, R114 ;  /* 0x0000007285727220 */ /* 0x040fe40000410000 */
[C---:B------:R-:W-:Y:S02]  /*e4f0*/  FMUL.FTZ R115, R133.reuse, R115 ;  /* 0x0000007385737220 */ /* 0x040fe40000410000 */
        /* <DEDUP_REMOVED lines=8> */
[----:B------:R-:W-:Y:S01]  /*e580*/  FMUL.FTZ R128, R134, R128 ;  /* 0x0000008086807220 */ /* 0x000fe20000410000 */
[----:B--2---:R-:W-:Y:S01]  /*e590*/  FMNMX.FTZ R3, R0, R2, !PT ;  /* 0x0000000200037209 */ /* 0x004fe20007810000 */
[----:B------:R-:W-:Y:S01]  /*e5a0*/  FMUL.FTZ R129, R134, R129 ;  /* 0x0000008186817220 */ /* 0x000fe20000410000 */
[----:B------:R-:W-:Y:S01]  /*e5b0*/  MOV R2, UR26 ;  /* 0x0000001a00027c02 */ /* 0x000fe20008000f00 */
[----:B------:R-:W-:Y:S02]  /*e5c0*/  FMUL.FTZ R130, R133, R130 ;  /* 0x0000008285827220 */ /* 0x000fe40000410000 */
[----:B------:R-:W-:Y:S01]  /*e5d0*/  FADD.FTZ R0, -R3, R139 ;  /* 0x0000008b03007221 */ /* 0x000fe20000010100 */
[----:B------:R-:W-:Y:S01]  /*e5e0*/  MOV R139, R246 ;  /* 0x000000f6008b7202 */ /* 0x000fe20000000f00 */
[----:B------:R-:W-:Y:S04]  /*e5f0*/  @P0 IMAD.WIDE.U32 R4, R2, 0x30, R4 ;  /* 0x0000003002040825 */ /* 0x000fe800078e0004 */
[--C-:B------:R-:W-:Y:S01]  /*e600*/  FFMA.FTZ R2, R200, c[0x0][0x2d0], -R192.reuse ;  /* 0x0000b400c8027a23 */ /* 0x100fe200000108c0 */
[----:B------:R-:W-:Y:S01]  /*e610*/  @P0 SHF.L.U32 R6, R4, 0x1, RZ ;  /* 0x0000000104060819 */ /* 0x000fe200000006ff */
[----:B------:R-:W-:Y:S01]  /*e620*/  FMUL.FTZ R0, R0, c[0x0][0x2d0] ;  /* 0x0000b40000007a20 */ /* 0x000fe20000410000 */
[----:B------:R-:W-:Y:S01]  /*e630*/  @P0 IADD3 R5, R5, UR24, RZ ;  /* 0x0000001805050c10 */ /* 0x000fe2000fffe0ff */
[----:B------:R1:W-:Y:S01]  /*e640*/  MUFU.EX2 R28, R2 ;  /* 0x00000002001c7308 */ /* 0x0003e20000000800 */
[C---:B------:R-:W-:Y:S01]  /*e650*/  @P0 IADD3 R8, P5, R6.reuse, 0x80, RZ ;  /* 0x0000008006080810 */ /* 0x040fe20007fbe0ff */
[----:B------:R-:W-:Y:S01]  /*e660*/  @UP0 USHF.L.U32 UR24, UR4, 0x5, URZ ;  /* 0x0000000504180899 */ /* 0x000fe2000800063f */
[----:B------:R-:W-:Y:S01]  /*e670*/  @P0 IADD3 R6, P1, R6, c[0x0][0x1c8], RZ ;  /* 0x0000720006060a10 */ /* 0x000fe20007f3e0ff */
[----:B------:R-:W-:Y:S01]  /*e680*/  FMUL.FTZ R131, R133, R131 ;  /* 0x0000008385837220 */ /* 0x000fe20000410000 */
[----:B------:R-:W-:Y:S01]  /*e690*/  @P0 SHF.L.U64.HI R5, R4, 0x1, R5 ;  /* 0x0000000104050819 */ /* 0x000fe20000010205 */
[----:B------:R-:W-:Y:S01]  /*e6a0*/  UISETP.GT.AND UP0, UPT, UR23, UR22, UPT ;  /* 0x000000161700728c */ /* 0x000fe2000bf04270 */
[----:B------:R-:W-:Y:S02]  /*e6b0*/  @P0 IADD3 R8, P2, R8, c[0x0][0x1c8], RZ ;  /* 0x0000720008080a10 */ /* 0x000fe40007f5e0ff */
[----:B------:R-:W-:Y:S01]  /*e6c0*/  @P0 IADD3.X R7, R5, c[0x0][0x1cc], RZ, P1, !PT ;  /* 0x0000730005070a10 */ /* 0x000fe20000ffe4ff */
[----:B------:R-:W2:Y:S01]  /*e6d0*/  MUFU.EX2 R0, R0 ;  /* 0x0000000000007308 */ /* 0x000ea20000000800 */
[----:B------:R-:W-:Y:S01]  /*e6e0*/  @P0 IADD3.X R9, RZ, c[0x0][0x1cc], R5, P2, P5 ;  /* 0x00007300ff090a10 */ /* 0x000fe200017ea405 */
[----:B------:R-:W-:Y:S01]  /*e6f0*/  UMOV UR23, UR13 ;  /* 0x0000000d00177c82 */ /* 0x000fe20008000000 */
[----:B------:R-:W-:Y:S01]  /*e700*/  @P0 IADD3 R4, P1, R6, UR24, RZ ;  /* 0x0000001806040c10 */ /* 0x000fe2000ff3e0ff */
[----:B------:R3:W-:Y:S01]  /*e710*/  @P0 LDGSTS.E.BYPASS.LTC128B.128 [R243+0x5080], [R6.64], !P4 ;  /* 0x0508000006f30fae */ /* 0x0007e2000e101d54 */
[----:B------:R-:W-:Y:S01]  /*e720*/  MOV R200, R32 ;  /* 0x0000002000c87202 */ /* 0x000fe20000000f00 */
[----:B------:R-:W-:Y:S01]  /*e730*/  FMUL.FTZ R32, R134, R172 ;  /* 0x000000ac86207220 */ /* 0x000fe20000410000 */
[----:B------:R-:W-:Y:S02]  /*e740*/  @P0 IADD3.X R5, R7, UR25, RZ, P1, !PT ;  /* 0x0000001907050c10 */ /* 0x000fe40008ffe4ff */
[----:B------:R-:W-:Y:S03]  /*e750*/  MOV R172, R245 ;  /* 0x000000f500ac7202 */ /* 0x000fe60000000f00 */
[----:B------:R4:W-:Y:S01]  /*e760*/  @P0 LDGSTS.E.BYPASS.LTC128B.128 [R243+0x6880], [R8.64], !P3 ;  /* 0x0688000008f30fae */ /* 0x0009e2000d901d54 */
[--C-:B-1----:R-:W-:Y:S04]  /*e770*/  FFMA.FTZ R2, R199, c[0x0][0x2d0], -R192.reuse ;  /* 0x0000b400c7027a23 */ /* 0x102fe800000108c0 */
[----:B------:R1:W-:Y:S03]  /*e780*/  MUFU.EX2 R25, R2 ;  /* 0x0000000200197308 */ /* 0x0003e60000000800 */
[----:B------:R1:W-:Y:S01]  /*e790*/  @P0 LDGSTS.E.BYPASS.LTC128B.128 [R243+0x5880], [R4.64], !P4 ;  /* 0x0588000004f30fae */ /* 0x0003e2000e101d54 */
[C---:B--2---:R-:W-:Y:S02]  /*e7a0*/  FMUL.FTZ R10, R0.reuse, R150 ;  /* 0x00000096000a7220 */ /* 0x044fe40000410000 */
[C---:B------:R-:W-:Y:S05]  /*e7b0*/  FMUL.FTZ R11, R0.reuse, R151 ;  /* 0x00000097000b7220 */ /* 0x040fea0000410000 */
[----:B------:R2:W-:Y:S01]  /*e7c0*/  @P0 LDGSTS.E.BYPASS.LTC128B.128 [R243+0x7080], [R4.64+0x80], !P3 ;  /* 0x0708008004f30fae */ /* 0x0005e2000d901d54 */
[C---:B------:R-:W-:Y:S01]  /*e7d0*/  FMUL.FTZ R26, R0.reuse, R166 ;  /* 0x000000a6001a7220 */ /* 0x040fe20000410000 */
[----:B------:R-:W-:Y:S01]  /*e7e0*/  MOV R166, R251 ;  /* 0x000000fb00a67202 */ /* 0x000fe20000000f00 */
[----:B------:R-:W-:Y:S01]  /*e7f0*/  FMUL.FTZ R27, R0, R167 ;  /* 0x000000a7001b7220 */ /* 0x000fe20000410000 */
[----:B---3--:R-:W-:Y:S01]  /*e800*/  @P0 IADD3 R6, P2, R4, UR24, RZ ;  /* 0x0000001804060c10 */ /* 0x008fe2000ff5e0ff */
[C---:B------:R-:W-:Y:S01]  /*e810*/  FMUL.FTZ R30, R0.reuse, R170 ;  /* 0x000000aa001e7220 */ /* 0x040fe20000410000 */
[----:B------:R-:W-:Y:S01]  /*e820*/  MOV R167, R28 ;  /* 0x0000001c00a77202 */ /* 0x000fe20000000f00 */
[C---:B------:R-:W-:Y:S01]  /*e830*/  FMUL.FTZ R31, R0.reuse, R171 ;  /* 0x000000ab001f7220 */ /* 0x040fe20000410000 */
[----:B------:R-:W-:Y:S01]  /*e840*/  @P0 IADD3.X R7, R5, UR25, RZ, P2, !PT ;  /* 0x0000001905070c10 */ /* 0x000fe200097fe4ff */
[----:B------:R-:W-:Y:S01]  /*e850*/  FMUL.FTZ R42, R0, R182 ;  /* 0x000000b6002a7220 */ /* 0x000fe20000410000 */
[----:B------:R-:W-:Y:S01]  /*e860*/  MOV R170, R248 ;  /* 0x000000f800aa7202 */ /* 0x000fe20000000f00 */
[----:B----4-:R-:W-:Y:S01]  /*e870*/  FMUL.FTZ R9, R132, R149 ;  /* 0x0000009584097220 */ /* 0x010fe20000410000 */
[----:B------:R-:W-:Y:S01]  /*e880*/  MOV R171, R247 ;  /* 0x000000f700ab7202 */ /* 0x000fe20000000f00 */
[----:B------:R3:W-:Y:S01]  /*e890*/  @P0 LDGSTS.E.BYPASS.LTC128B.128 [R243+0x6080], [R6.64], !P4 ;  /* 0x0608000006f30fae */ /* 0x0007e2000e101d54 */
[--C-:B-1----:R-:W-:Y:S02]  /*e8a0*/  FFMA.FTZ R2, R12, c[0x0][0x2d0], -R192.reuse ;  /* 0x0000b4000c027a23 */ /* 0x102fe400000108c0 */
[----:B------:R-:W-:Y:S02]  /*e8b0*/  FMUL.FTZ R12, R132, R152 ;  /* 0x00000098840c7220 */ /* 0x000fe40000410000 */
[----:B------:R1:W-:Y:S01]  /*e8c0*/  MUFU.EX2 R199, R2 ;  /* 0x0000000200c77308 */ /* 0x0003e20000000800 */
[C---:B------:R-:W-:Y:S01]  /*e8d0*/  FMUL.FTZ R43, R0.reuse, R183 ;  /* 0x000000b7002b7220 */ /* 0x040fe20000410000 */
[----:B------:R-:W-:Y:S01]  /*e8e0*/  MOV R183, R172 ;  /* 0x000000ac00b77202 */ /* 0x000fe20000000f00 */
[----:B------:R3:W-:Y:S01]  /*e8f0*/  @P0 LDGSTS.E.BYPASS.LTC128B.128 [R243+0x7880], [R6.64+0x80], !P3 ;  /* 0x0788008006f30fae */ /* 0x0007e2000d901d54 */
[C---:B------:R-:W-:Y:S01]  /*e900*/  FMUL.FTZ R46, R0.reuse, R186 ;  /* 0x000000ba002e7220 */ /* 0x040fe20000410000 */
[----:B------:R-:W-:Y:S01]  /*e910*/  MOV R172, R167 ;  /* 0x000000a700ac7202 */ /* 0x000fe20000000f00 */
[C---:B------:R-:W-:Y:S01]  /*e920*/  FMUL.FTZ R47, R0.reuse, R187 ;  /* 0x000000bb002f7220 */ /* 0x040fe20000410000 */
[----:B------:R-:W-:Y:S01]  /*e930*/  PLOP3.LUT P0, PT, PT, PT, UP0, 0x80, 0x0 ;  /* 0x000000000000781c */ /* 0x000fe20003f0f008 */
[----:B------:R-:W-:Y:S02]  /*e940*/  FMUL.FTZ R58, R0, R58 ;  /* 0x0000003a003a7220 */ /* 0x000fe40000410000 */
[----:B--2---:R-:W-:Y:S01]  /*e950*/  FMUL.FTZ R5, R134, R145 ;  /* 0x0000009186057220 */ /* 0x004fe20000410000 */
[----:B------:R-:W2:Y:S01]  /*e960*/  LDSM.16.MT88.4 R20, [R225+0x2080] ;  /* 0x00208000e114783b */ /* 0x000ea20000004200 */
[----:B------:R-:W-:Y:S01]  /*e970*/  F2FP.BF16.PACK_AB R145, R29, R252 ;  /* 0x000000fc1d91723e */ /* 0x000fe200000010ff */
[C---:B------:R-:W-:Y:S02]  /*e980*/  FMUL.FTZ R59, R0.reuse, R59 ;  /* 0x0000003b003b7220 */ /* 0x040fe40000410000 */
[C---:B------:R-:W-:Y:S02]  /*e990*/  FMUL.FTZ R62, R0.reuse, R62 ;  /* 0x0000003e003e7220 */ /* 0x040fe40000410000 */
[C---:B------:R-:W-:Y:S02]  /*e9a0*/  FMUL.FTZ R63, R0.reuse, R63 ;  /* 0x0000003f003f7220 */ /* 0x040fe40000410000 */
[----:B------:R-:W4:Y:S01]  /*e9b0*/  LDSM.16.MT88.4 R36, [R226+0x2080] ;  /* 0x00208000e224783b */ /* 0x000f220000004200 */
[C---:B------:R-:W-:Y:S02]  /*e9c0*/  FMUL.FTZ R74, R0.reuse, R74 ;  /* 0x0000004a004a7220 */ /* 0x040fe40000410000 */
[----:B------:R-:W-:Y:S02]  /*e9d0*/  FMUL.FTZ R75, R0, R75 ;  /* 0x0000004b004b7220 */ /* 0x000fe40000410000 */
[----:B-1----:R-:W-:Y:S02]  /*e9e0*/  FFMA.FTZ R2, R13, c[0x0][0x2d0], -R192 ;  /* 0x0000b4000d027a23 */ /* 0x002fe400000108c0 */
[----:B------:R-:W-:Y:S01]  /*e9f0*/  FMUL.FTZ R13, R132, R153 ;  /* 0x00000099840d7220 */ /* 0x000fe20000410000 */
[----:B------:R-:W-:Y:S01]  /*ea00*/  LDSM.16.MT88.4 R156, [R227+0x2080] ;  /* 0x00208000e39c783b */ /* 0x000fe20000004200 */
[----:B------:R-:W1:Y:S01]  /*ea10*/  MUFU.EX2 R196, R2 ;  /* 0x0000000200c47308 */ /* 0x000e620000000800 */
[----:B------:R-:W-:Y:S02]  /*ea20*/  FMUL.FTZ R78, R0, R78 ;  /* 0x0000004e004e7220 */ /* 0x000fe40000410000 */
[----:B---3--:R-:W-:Y:S01]  /*ea30*/  FMUL.FTZ R6, R133, R146 ;  /* 0x0000009285067220 */ /* 0x008fe20000410000 */
[----:B------:R-:W-:Y:S01]  /*ea40*/  F2FP.BF16.PACK_AB R146, R197, R250 ;  /* 0x000000fac592723e */ /* 0x000fe200000010ff */
[----:B------:R-:W-:Y:S01]  /*ea50*/  FMUL.FTZ R7, R133, R147 ;  /* 0x0000009385077220 */ /* 0x000fe20000410000 */
[----:B------:R-:W-:Y:S01]  /*ea60*/  F2FP.BF16.PACK_AB R147, R198, R249 ;  /* 0x000000f9c693723e */ /* 0x000fe200000010ff */
[C---:B------:R-:W-:Y:S01]  /*ea70*/  FMUL.FTZ R79, R0.reuse, R79 ;  /* 0x0000004f004f7220 */ /* 0x040fe20000410000 */
[----:B------:R-:W-:Y:S01]  /*ea80*/  LDSM.16.MT88.4 R188, [R228+0x3080] ;  /* 0x00308000e4bc783b */ /* 0x000fe20000004200 */
[C---:B------:R-:W-:Y:S02]  /*ea90*/  FMUL.FTZ R90, R0.reuse, R90 ;  /* 0x0000005a005a7220 */ /* 0x040fe40000410000 */
[C---:B------:R-:W-:Y:S02]  /*eaa0*/  FMUL.FTZ R91, R0.reuse, R91 ;  /* 0x0000005b005b7220 */ /* 0x040fe40000410000 */
[C---:B------:R-:W-:Y:S02]  /*eab0*/  FMUL.FTZ R94, R0.reuse, R94 ;  /* 0x0000005e005e7220 */ /* 0x040fe40000410000 */
[C---:B------:R-:W-:Y:S01]  /*eac0*/  FMUL.FTZ R95, R0.reuse, R95 ;  /* 0x0000005f005f7220 */ /* 0x040fe20000410000 */
[----:B------:R-:W0:Y:S01]  /*ead0*/  LDGDEPBAR ;  /* 0x00000000000079af */ /* 0x000e220000000000 */
[C---:B------:R-:W-:Y:S02]  /*eae0*/  FMUL.FTZ R106, R0.reuse, R106 ;  /* 0x0000006a006a7220 */ /* 0x040fe40000410000 */
[C---:B------:R-:W-:Y:S02]  /*eaf0*/  FMUL.FTZ R107, R0.reuse, R107 ;  /* 0x0000006b006b7220 */ /* 0x040fe40000410000 */
[C---:B------:R-:W-:Y:S02]  /*eb00*/  FMUL.FTZ R110, R0.reuse, R110 ;  /* 0x0000006e006e7220 */ /* 0x040fe40000410000 */
[----:B------:R-:W-:Y:S01]  /*eb10*/  FMUL.FTZ R111, R0, R111 ;  /* 0x0000006f006f7220 */ /* 0x000fe20000410000 */
[----:B-1----:R-:W-:Y:S01]  /*eb20*/  F2FP.BF16.PACK_AB R150, R196, R199 ;  /* 0x000000c7c496723e */ /* 0x002fe200000010ff */
[----:B------:R-:W-:Y:S02]  /*eb30*/  FMUL.FTZ R2, R3, c[0x0][0x2d0] ;  /* 0x0000b40003027a20 */ /* 0x000fe40000410000 */
[----:B------:R-:W-:Y:S02]  /*eb40*/  FMUL.FTZ R122, R0, R122 ;  /* 0x0000007a007a7220 */ /* 0x000fe40000410000 */
[--C-:B------:R-:W-:Y:S01]  /*eb50*/  FFMA.FTZ R4, R202, c[0x0][0x2d0], -R2.reuse ;  /* 0x0000b400ca047a23 */ /* 0x100fe20000010802 */
[----:B------:R-:W-:Y:S01]  /*eb60*/  MOV R202, R211 ;  /* 0x000000d300ca7202 */ /* 0x000fe20000000f00 */
[--C-:B------:R-:W-:Y:S01]  /*eb70*/  FFMA.FTZ R8, R201, c[0x0][0x2d0], -R2.reuse ;  /* 0x0000b400c9087a23 */ /* 0x100fe20000010802 */
[----:B------:R-:W-:Y:S01]  /*eb80*/  MOV R201, R210 ;  /* 0x000000d200c97202 */ /* 0x000fe20000000f00 */
[----:B------:R1:W-:Y:S01]  /*eb90*/  MUFU.EX2 R211, R4 ;  /* 0x0000000400d37308 */ /* 0x0003e20000000800 */
[----:B------:R-:W-:Y:S01]  /*eba0*/  MOV R181, R202 ;  /* 0x000000ca00b57202 */ /* 0x000fe20000000f00 */
[C---:B------:R-:W-:Y:S02]  /*ebb0*/  FMUL.FTZ R123, R0.reuse, R123 ;  /* 0x0000007b007b7220 */ /* 0x040fe40000410000 */
[C---:B------:R-:W-:Y:S02]  /*ebc0*/  FMUL.FTZ R126, R0.reuse, R126 ;  /* 0x0000007e007e7220 */ /* 0x040fe40000410000 */
[----:B------:R-:W-:Y:S02]  /*ebd0*/  FMUL.FTZ R127, R0, R127 ;  /* 0x0000007f007f7220 */ /* 0x000fe40000410000 */
[--C-:B------:R-:W-:Y:S02]  /*ebe0*/  FFMA.FTZ R140, R140, c[0x0][0x2d0], -R2.reuse ;  /* 0x0000b4008c8c7a23 */ /* 0x100fe40000010802 */
[----:B------:R-:W3:Y:S01]  /*ebf0*/  MUFU.EX2 R210, R8 ;  /* 0x0000000800d27308 */ /* 0x000ee20000000800 */
[--C-:B-1----:R-:W-:Y:S02]  /*ec00*/  FFMA.FTZ R4, R14, c[0x0][0x2d0], -R2.reuse ;  /* 0x0000b4000e047a23 */ /* 0x102fe40000010802 */
[----:B------:R-:W-:Y:S07]  /*ec10*/  FMUL.FTZ R14, R0, R154 ;  /* 0x0000009a000e7220 */ /* 0x000fee0000410000 */
[----:B------:R1:W-:Y:S01]  /*ec20*/  MUFU.EX2 R212, R4 ;  /* 0x0000000400d47308 */ /* 0x0003e20000000800 */
[----:B---3--:R-:W-:Y:S01]  /*ec30*/  F2FP.BF16.PACK_AB R149, R211, R210 ;  /* 0x000000d2d395723e */ /* 0x008fe200000010ff */
[C---:B------:R-:W-:Y:S01]  /*ec40*/  FMUL.FTZ R8, R132.reuse, R148 ;  /* 0x0000009484087220 */ /* 0x040fe20000410000 */
[----:B------:R-:W-:Y:S01]  /*ec50*/  F2FP.BF16.PACK_AB R148, R25, R28 ;  /* 0x0000001c1994723e */ /* 0x000fe200000010ff */
[----:B------:R-:W-:Y:S01]  /*ec60*/  FMUL.FTZ R28, R132, R168 ;  /* 0x000000a8841c7220 */ /* 0x000fe20000410000 */
[----:B------:R-:W-:Y:S01]  /*ec70*/  MOV R168, R250 ;  /* 0x000000fa00a87202 */ /* 0x000fe20000000f00 */
        /* <DEDUP_REMOVED lines=11> */
[----:B------:R-:W-:Y:S01]  /*ed30*/  MOV R161, R29 ;  /* 0x0000001d00a17202 */ /* 0x000fe20000000f00 */
[----:B------:R-:W-:Y:S01]  /*ed40*/  FMUL.FTZ R20, R134, R160 ;  /* 0x000000a086147220 */ /* 0x000fe20000410000 */
[----:B------:R-:W-:Y:S01]  /*ed50*/  MOV R160, R33 ;  /* 0x0000002100a07202 */ /* 0x000fe20000000f00 */
[----:B------:R-:W-:Y:S01]  /*ed60*/  FMUL.FTZ R29, R132, R169 ;  /* 0x000000a9841d7220 */ /* 0x000fe20000410000 */
[C---:B------:R-:W-:Y:S04]  /*ed70*/  HMMA.16816.F32.BF16 R16, R144.reuse, R22, R16 ;  /* 0x000000169010723c */ /* 0x040fe80000041810 */
[----:B------:R-:W-:Y:S01]  /*ed80*/  MOV R169, R249 ;  /* 0x000000f900a97202 */ /* 0x000fe20000000f00 */
[----:B------:R-:W-:Y:S01]  /*ed90*/  FMUL.FTZ R33, R134, R173 ;  /* 0x000000ad86217220 */ /* 0x000fe20000410000 */
[----:B------:R-:W-:Y:S01]  /*eda0*/  MOV R173, R244 ;  /* 0x000000f400ad7202 */ /* 0x000fe20000000f00 */
[C---:B------:R-:W-:Y:S01]  /*edb0*/  FMUL.FTZ R22, R133.reuse, R162 ;  /* 0x000000a285167220 */ /* 0x040fe20000410000 */
[----:B------:R-:W-:Y:S01]  /*edc0*/  MOV R162, R25 ;  /* 0x0000001900a27202 */ /* 0x000fe20000000f00 */
[C---:B------:R-:W-:Y:S03]  /*edd0*/  FMUL.FTZ R25, R132.reuse, R165 ;  /* 0x000000a584197220 */ /* 0x040fe60000410000 */
[----:B------:R-:W-:Y:S01]  /*ede0*/  MOV R165, R252 ;  /* 0x000000fc00a57202 */ /* 0x000fe20000000f00 */
[----:B------:R-:W-:Y:S01]  /*edf0*/  FMUL.FTZ R23, R133, R163 ;  /* 0x000000a385177220 */ /* 0x000fe20000410000 */
[----:B------:R1:W-:Y:S01]  /*ee00*/  MUFU.EX2 R252, R138 ;  /* 0x0000008a00fc7308 */ /* 0x0003e20000000800 */
[----:B------:R-:W-:Y:S01]  /*ee10*/  MOV R163, R24 ;  /* 0x0000001800a37202 */ /* 0x000fe20000000f00 */
[----:B------:R-:W-:Y:S01]  /*ee20*/  FMUL.FTZ R24, R132, R164 ;  /* 0x000000a484187220 */ /* 0x000fe20000410000 */
[----:B------:R-:W-:Y:S02]  /*ee30*/  MOV R164, R223 ;  /* 0x000000df00a47202 */ /* 0x000fe40000000f00 */
[----:B------:R-:W-:Y:S01]  /*ee40*/  MOV R180, R160 ;  /* 0x000000a000b47202 */ /* 0x000fe20000000f00 */
[-C--:B----4-:R-:W-:Y:S03]  /*ee50*/  HMMA.16816.F32.BF16 R20, R144, R36.reuse, R20 ;  /* 0x000000249014723c */ /* 0x090fe60000041814 */
[----:B------:R-:W-:Y:S02]  /*ee60*/  MOV R175, R164 ;  /* 0x000000a400af7202 */ /* 0x000fe40000000f00 */
[----:B------:R-:W-:Y:S02]  /*ee70*/  MOV R182, R180 ;  /* 0x000000b400b67202 */ /* 0x000fe40000000f00 */
[----:B------:R-:W-:Y:S01]  /*ee80*/  MOV R180, R218 ;  /* 0x000000da00b47202 */ /* 0x000fe20000000f00 */
[C---:B------:R-:W-:Y:S07]  /*ee90*/  HMMA.16816.F32.BF16 R24, R148.reuse, R36, R24 ;  /* 0x000000249418723c */ /* 0x040fee0000041818 */
[C---:B------:R-:W-:Y:S01]  /*eea0*/  FMUL.FTZ R36, R134.reuse, R176 ;  /* 0x000000b086247220 */ /* 0x040fe20000410000 */
[-C--:B------:R-:W-:Y:S04]  /*eeb0*/  HMMA.16816.F32.BF16 R28, R148, R38.reuse, R28 ;  /* 0x00000026941c723c */ /* 0x080fe8000004181c */
[--C-:B-1----:R-:W-:Y:S01]  /*eec0*/  FFMA.FTZ R138, R205, c[0x0][0x2d0], -R142.reuse ;  /* 0x0000b400cd8a7a23 */ /* 0x102fe2000001088e */
[----:B------:R-:W-:Y:S01]  /*eed0*/  MOV R176, R173 ;  /* 0x000000ad00b07202 */ /* 0x000fe20000000f00 */
[----:B------:R-:W-:Y:S01]  /*eee0*/  FMUL.FTZ R37, R134, R177 ;  /* 0x000000b186257220 */ /* 0x000fe20000410000 */
[----:B------:R-:W-:Y:S01]  /*eef0*/  MOV R173, R166 ;  /* 0x000000a600ad7202 */ /* 0x000fe20000000f00 */
[C---:B------:R-:W-:Y:S01]  /*ef00*/  HMMA.16816.F32.BF16 R32, R144.reuse, R38, R32 ;  /* 0x000000269020723c */ /* 0x040fe20000041820 */
[----:B------:R1:W2:Y:S03]  /*ef10*/  MUFU.EX2 R251, R138 ;  /* 0x0000008a00fb7308 */ /* 0x0002a60000000800 */
[----:B------:R-:W-:Y:S02]  /*ef20*/  MOV R177, R171 ;  /* 0x000000ab00b17202 */ /* 0x000fe40000000f00 */
[----:B------:R-:W-:Y:S01]  /*ef30*/  MOV R171, R161 ;  /* 0x000000a100ab7202 */ /* 0x000fe20000000f00 */
[C---:B------:R-:W-:Y:S01]  /*ef40*/  FMUL.FTZ R38, R133.reuse, R178 ;  /* 0x000000b285267220 */ /* 0x040fe20000410000 */
[----:B------:R-:W-:Y:S01]  /*ef50*/  MOV R178, R170 ;  /* 0x000000aa00b27202 */ /* 0x000fe20000000f00 */
[----:B------:R-:W-:Y:S03]  /*ef60*/  FMUL.FTZ R39, R133, R179 ;  /* 0x000000b385277220 */ /* 0x000fe60000410000 */
[----:B------:R-:W-:Y:S02]  /*ef70*/  MOV R179, R163 ;  /* 0x000000a300b37202 */ /* 0x000fe40000000f00 */
[----:B------:R-:W-:Y:S02]  /*ef80*/  MOV R170, R162 ;  /* 0x000000a200aa7202 */ /* 0x000fe40000000f00 */
[-C--:B------:R-:W-:Y:S01]  /*ef90*/  HMMA.16816.F32.BF16 R36, R144, R152.reuse, R36 ;  /* 0x000000989024723c */ /* 0x080fe20000041824 */
[----:B------:R-:W-:Y:S07]  /*efa0*/  LDSM.16.MT88.4 R160, [R226+0x2880] ;  /* 0x00288000e2a0783b */ /* 0x000fee0000004200 */
        /* <DEDUP_REMOVED lines=8> */
[----:B-1----:R-:W-:Y:S04]  /*f030*/  FFMA.FTZ R138, R204, c[0x0][0x2d0], -R142 ;  /* 0x0000b400cc8a7a23 */ /* 0x002fe8000001088e */
[-C--:B------:R-:W-:Y:S01]  /*f040*/  HMMA.16816.F32.BF16 R60, R148, R158.reuse, R60 ;  /* 0x0000009e943c723c */ /* 0x080fe2000004183c */
[----:B------:R1:W4:Y:S07]  /*f050*/  MUFU.EX2 R249, R138 ;  /* 0x0000008a00f97308 */ /* 0x00032e0000000800 */
[C---:B------:R-:W-:Y:S01]  /*f060*/  HMMA.16816.F32.BF16 R64, R144.reuse, R158, R64 ;  /* 0x0000009e9040723c */ /* 0x040fe20000041840 */
[----:B------:R-:W2:Y:S07]  /*f070*/  LDSM.16.MT88.4 R156, [R226+0x3880] ;  /* 0x00388000e29c783b */ /* 0x000eae0000004200 */
[-C--:B---3--:R-:W-:Y:S08]  /*f080*/  HMMA.16816.F32.BF16 R68, R144, R152.reuse, R68 ;  /* 0x000000989044723c */ /* 0x088ff00000041844 */
[C---:B------:R-:W-:Y:S04]  /*f090*/  HMMA.16816.F32.BF16 R72, R148.reuse, R152, R72 ;  /* 0x000000989448723c */ /* 0x040fe80000041848 */
[--C-:B-1----:R-:W-:Y:S04]  /*f0a0*/  FFMA.FTZ R138, R214, c[0x0][0x2d0], -R143.reuse ;  /* 0x0000b400d68a7a23 */ /* 0x102fe8000001088f */
[-C--:B------:R-:W-:Y:S01]  /*f0b0*/  HMMA.16816.F32.BF16 R76, R148, R154.reuse, R76 ;  /* 0x0000009a944c723c */ /* 0x080fe2000004184c */
[----:B------:R1:W-:Y:S07]  /*f0c0*/  MUFU.EX2 R248, R138 ;  /* 0x0000008a00f87308 */ /* 0x0003ee0000000800 */
[C---:B------:R-:W-:Y:S01]  /*f0d0*/  HMMA.16816.F32.BF16 R80, R144.reuse, R154, R80 ;  /* 0x0000009a9050723c */ /* 0x040fe20000041850 */
[----:B------:R-:W3:Y:S07]  /*f0e0*/  LDSM.16.MT88.4 R152, [R228+0x3880] ;  /* 0x00388000e498783b */ /* 0x000eee0000004200 */
[-C--:B--2---:R-:W-:Y:S08]  /*f0f0*/  HMMA.16816.F32.BF16 R84, R144, R156.reuse, R84 ;  /* 0x0000009c9054723c */ /* 0x084ff00000041854 */
[C---:B------:R-:W-:Y:S04]  /*f100*/  HMMA.16816.F32.BF16 R88, R148.reuse, R156, R88 ;  /* 0x0000009c9458723c */ /* 0x040fe80000041858 */
[--C-:B-1----:R-:W-:Y:S04]  /*f110*/  FFMA.FTZ R138, R209, c[0x0][0x2d0], -R143.reuse ;  /* 0x0000b400d18a7a23 */ /* 0x102fe8000001088f */
[-C--:B------:R-:W-:Y:S01]  /*f120*/  HMMA.16816.F32.BF16 R92, R148, R158.reuse, R92 ;  /* 0x0000009e945c723c */ /* 0x080fe2000004185c */
[----:B------:R1:W2:Y:S07]  /*f130*/  MUFU.EX2 R247, R138 ;  /* 0x0000008a00f77308 */ /* 0x0002ae0000000800 */
        /* <DEDUP_REMOVED lines=14> */
[----:B------:R-:W-:Y:S01]  /*f220*/  HMMA.16816.F32.BF16 R128, R144, R158, R128 ;  /* 0x0000009e9080723c */ /* 0x000fe20000041880 */
[----:B------:R-:W-:Y:S06]  /*f230*/  LDSM.16.MT88.4 R156, [R227+0x2880] ;  /* 0x00288000e39c783b */ /* 0x000fec0000004200 */
[----:B------:R-:W-:Y:S02]  /*f240*/  F2FP.BF16.PACK_AB R144, R251, R252 ;  /* 0x000000fcfb90723e */ /* 0x000fe400000010ff */
[----:B----4-:R-:W-:Y:S03]  /*f250*/  F2FP.BF16.PACK_AB R146, R249, R250 ;  /* 0x000000faf992723e */ /* 0x010fe600000010ff */
[----:B------:R-:W-:Y:S01]  /*f260*/  F2FP.BF16.PACK_AB R145, R247, R248 ;  /* 0x000000f8f791723e */ /* 0x000fe200000010ff */
[--C-:B-1----:R-:W-:Y:S01]  /*f270*/  FFMA.FTZ R138, R221, c[0x0][0x2d0], -R192.reuse ;  /* 0x0000b400dd8a7a23 */ /* 0x102fe200000108c0 */
[----:B--2---:R-:W-:Y:S03]  /*f280*/  F2FP.BF16.PACK_AB R147, R245, R246 ;  /* 0x000000f6f593723e */ /* 0x004fe600000010ff */
[----:B------:R1:W-:Y:S04]  /*f290*/  MUFU.EX2 R244, R138 ;  /* 0x0000008a00f47308 */ /* 0x0003e80000000800 */
[-C--:B---3--:R-:W-:Y:S03]  /*f2a0*/  HMMA.16816.F32.BF16 R4, R144, R152.reuse, R4 ;  /* 0x000000989004723c */ /* 0x088fe60000041804 */
[--C-:B-1----:R-:W-:Y:S04]  /*f2b0*/  FFMA.FTZ R138, R220, c[0x0][0x2d0], -R192.reuse ;  /* 0x0000b400dc8a7a23 */ /* 0x102fe800000108c0 */
[----:B------:R1:W2:Y:S02]  /*f2c0*/  MUFU.EX2 R242, R138 ;  /* 0x0000008a00f27308 */ /* 0x0002a40000000800 */
[--C-:B-1----:R-:W-:Y:S03]  /*f2d0*/  FFMA.FTZ R138, R222, c[0x0][0x2d0], -R192.reuse ;  /* 0x0000b400de8a7a23 */ /* 0x102fe600000108c0 */
[----:B--2---:R-:W-:Y:S05]  /*f2e0*/  F2FP.BF16.PACK_AB R148, R242, R244 ;  /* 0x000000f4f294723e */ /* 0x004fea00000010ff */
[----:B------:R1:W-:Y:S02]  /*f2f0*/  MUFU.EX2 R223, R138 ;  /* 0x0000008a00df7308 */ /* 0x0003e40000000800 */
[----:B-1----:R-:W-:Y:S01]  /*f300*/  FFMA.FTZ R138, R174, c[0x0][0x2d0], -R192 ;  /* 0x0000b400ae8a7a23 */ /* 0x002fe200000108c0 */
[----:B------:R-:W-:Y:S02]  /*f310*/  MOV R174, R165 ;  /* 0x000000a500ae7202 */ /* 0x000fe40000000f00 */
[----:B------:R-:W1:Y:S05]  /*f320*/  LDSM.16.MT88.4 R164, [R228+0x2880] ;  /* 0x00288000e4a4783b */ /* 0x000e6a0000004200 */
[----:B------:R2:W3:Y:S02]  /*f330*/  MUFU.EX2 R222, R138 ;  /* 0x0000008a00de7308 */ /* 0x0004e40000000800 */
[--C-:B--2---:R-:W-:Y:S01]  /*f340*/  FFMA.FTZ R138, R194, c[0x0][0x2d0], -R2.reuse ;  /* 0x0000b400c28a7a23 */ /* 0x104fe20000010802 */
[----:B---3--:R-:W-:Y:S07]  /*f350*/  F2FP.BF16.PACK_AB R150, R222, R223 ;  /* 0x000000dfde96723e */ /* 0x008fee00000010ff */
[----:B------:R2:W-:Y:S02]  /*f360*/  MUFU.EX2 R205, R138 ;  /* 0x0000008a00cd7308 */ /* 0x0005e40000000800 */
[--C-:B--2---:R-:W-:Y:S08]  /*f370*/  FFMA.FTZ R138, R193, c[0x0][0x2d0], -R2.reuse ;  /* 0x0000b400c18a7a23 */ /* 0x104ff00000010802 */
[----:B------:R2:W3:Y:S02]  /*f380*/  MUFU.EX2 R204, R138 ;  /* 0x0000008a00cc7308 */ /* 0x0004e40000000800 */
[--C-:B--2---:R-:W-:Y:S01]  /*f390*/  FFMA.FTZ R138, R195, c[0x0][0x2d0], -R2.reuse ;  /* 0x0000b400c38a7a23 */ /* 0x104fe20000010802 */
[----:B---3--:R-:W-:Y:S07]  /*f3a0*/  F2FP.BF16.PACK_AB R149, R204, R205 ;  /* 0x000000cdcc95723e */ /* 0x008fee00000010ff */
[----:B------:R2:W-:Y:S02]  /*f3b0*/  MUFU.EX2 R203, R138 ;  /* 0x0000008a00cb7308 */ /* 0x0005e40000000800 */
[----:B--2---:R-:W-:Y:S08]  /*f3c0*/  FFMA.FTZ R138, R215, c[0x0][0x2d0], -R2 ;  /* 0x0000b400d78a7a23 */ /* 0x004ff00000010802 */
[----:B------:R2:W3:Y:S02]  /*f3d0*/  MUFU.EX2 R202, R138 ;  /* 0x0000008a00ca7308 */ /* 0x0004e40000000800 */
[--C-:B--2---:R-:W-:Y:S01]  /*f3e0*/  FFMA.FTZ R138, R181, c[0x0][0x2d0], -R142.reuse ;  /* 0x0000b400b58a7a23 */ /* 0x104fe2000001088e */
[----:B------:R-:W-:Y:S02]  /*f3f0*/  MOV R181, R179 ;  /* 0x000000b300b57202 */ /* 0x000fe40000000f00 */
[----:B------:R-:W-:Y:S05]  /*f400*/  MOV R179, R219 ;  /* 0x000000db00b37202 */ /* 0x000fea0000000f00 */
[----:B------:R2:W-:Y:S01]  /*f410*/  MUFU.EX2 R221, R138 ;  /* 0x0000008a00dd7308 */ /* 0x0005e20000000800 */
[----:B---3--:R-:W-:Y:S07]  /*f420*/  F2FP.BF16.PACK_AB R151, R202, R203 ;  /* 0x000000cbca97723e */ /* 0x008fee00000010ff */
[C---:B------:R-:W-:Y:S08]  /*f430*/  HMMA.16816.F32.BF16 R8, R148.reuse, R152, R8 ;  /* 0x000000989408723c */ /* 0x040ff00000041808 */
[-C--:B------:R-:W-:Y:S08]  /*f440*/  HMMA.16816.F32.BF16 R12, R148, R154.reuse, R12 ;  /* 0x0000009a940c723c */ /* 0x080ff0000004180c */
[C---:B------:R-:W-:Y:S01]  /*f450*/  HMMA.16816.F32.BF16 R16, R144.reuse, R154, R16 ;  /* 0x0000009a9010723c */ /* 0x040fe20000041810 */
[----:B------:R-:W3:Y:S03]  /*f460*/  LDSM.16.MT88.4 R152, [R225+0x4080] ;  /* 0x00408000e198783b */ /* 0x000ee60000004200 */
[--C-:B--2---:R-:W-:Y:S01]  /*f470*/  FFMA.FTZ R138, R178, c[0x0][0x2d0], -R142.reuse ;  /* 0x0000b400b28a7a23 */ /* 0x104fe2000001088e */
[----:B------:R-:W-:Y:S01]  /*f480*/  MOV R178, R139 ;  /* 0x0000008b00b27202 */ /* 0x000fe20000000f00 */
[--C-:B------:R-:W-:Y:S02]  /*f490*/  FFMA.FTZ R139, R217, c[0x0][0x2d0], -R142.reuse ;  /* 0x0000b400d98b7a23 */ /* 0x100fe4000001088e */
[-C--:B------:R-:W-:Y:S01]  /*f4a0*/  HMMA.16816.F32.BF16 R20, R144, R160.reuse, R20 ;  /* 0x000000a09014723c */ /* 0x080fe20000041814 */
[----:B------:R2:W-:Y:S07]  /*f4b0*/  MUFU.EX2 R219, R138 ;  /* 0x0000008a00db7308 */ /* 0x0005ee0000000800 */
[C---:B------:R-:W-:Y:S03]  /*f4c0*/  HMMA.16816.F32.BF16 R24, R148.reuse, R160, R24 ;  /* 0x000000a09418723c */ /* 0x040fe60000041818 */
[----:B------:R4:W-:Y:S05]  /*f4d0*/  MUFU.EX2 R218, R139 ;  /* 0x0000008b00da7308 */ /* 0x0009ea0000000800 */
[-C--:B------:R-:W-:Y:S08]  /*f4e0*/  HMMA.16816.F32.BF16 R28, R148, R162.reuse, R28 ;  /* 0x000000a2941c723c */ /* 0x080ff0000004181c */
[C---:B------:R-:W-:Y:S01]  /*f4f0*/  HMMA.16816.F32.BF16 R32, R144.reuse, R162, R32 ;  /* 0x000000a29020723c */ /* 0x040fe20000041820 */
[----:B------:R-:W3:Y:S03]  /*f500*/  LDSM.16.MT88.4 R160, [R226+0x4080] ;  /* 0x00408000e2a0783b */ /* 0x000ee60000004200 */
[----:B--2---:R-:W-:Y:S04]  /*f510*/  FFMA.FTZ R138, R216, c[0x0][0x2d0], -R142 ;  /* 0x0000b400d88a7a23 */ /* 0x004fe8000001088e */
[-C--:B-1----:R-:W-:Y:S01]  /*f520*/  HMMA.16816.F32.BF16 R36, R144, R164.reuse, R36 ;  /* 0x000000a49024723c */ /* 0x082fe20000041824 */
[----:B------:R1:W2:Y:S03]  /*f530*/  MUFU.EX2 R220, R138 ;  /* 0x0000008a00dc7308 */ /* 0x0002a60000000800 */
[--C-:B----4-:R-:W-:Y:S01]  /*f540*/  FFMA.FTZ R139, R180, c[0x0][0x2d0], -R143.reuse ;  /* 0x0000b400b48b7a23 */ /* 0x110fe2000001088f */
[----:B------:R-:W-:Y:S03]  /*f550*/  MOV R180, R199 ;  /* 0x000000c700b47202 */ /* 0x000fe60000000f00 */
[C---:B------:R-:W-:Y:S03]  /*f560*/  HMMA.16816.F32.BF16 R40, R148.reuse, R164, R40 ;  /* 0x000000a49428723c */ /* 0x040fe60000041828 */
[----:B------:R-:W-:Y:S05]  /*f570*/  MUFU.EX2 R214, R139 ;  /* 0x0000008b00d67308 */ /* 0x000fea0000000800 */
[-C--:B------:R-:W-:Y:S05]  /*f580*/  HMMA.16816.F32.BF16 R44, R148, R166.reuse, R44 ;  /* 0x000000a6942c723c */ /* 0x080fea000004182c */
[----:B------:R4:W-:Y:S03]  /*f590*/  MUFU.EX2 R139, R140 ;  /* 0x0000008c008b7308 */ /* 0x0009e60000000800 */
[C---:B------:R-:W-:Y:S04]  /*f5a0*/  HMMA.16816.F32.BF16 R48, R144.reuse, R166, R48 ;  /* 0x000000a69030723c */ /* 0x040fe80000041830 */
[--C-:B-1----:R-:W-:Y:S01]  /*f5b0*/  FFMA.FTZ R138, R183, c[0x0][0x2d0], -R143.reuse ;  /* 0x0000b400b78a7a23 */ /* 0x102fe2000001088f */
[----:B------:R-:W-:Y:S02]  /*f5c0*/  MOV R183, R196 ;  /* 0x000000c400b77202 */ /* 0x000fe40000000f00 */
[----:B--2---:R-:W-:Y:S01]  /*f5d0*/  F2FP.BF16.PACK_AB R142, R218, R220 ;  /* 0x000000dcda8e723e */ /* 0x004fe200000010ff */
[-C--:B------:R-:W-:Y:S01]  /*f5e0*/  HMMA.16816.F32.BF16 R52, R144, R156.reuse, R52 ;  /* 0x0000009c9034723c */ /* 0x080fe20000041834 */
[----:B------:R1:W-:Y:S07]  /*f5f0*/  MUFU.EX2 R217, R138 ;  /* 0x0000008a00d97308 */ /* 0x0003ee0000000800 */
[C---:B------:R-:W-:Y:S04]  /*f600*/  HMMA.16816.F32.BF16 R56, R148.reuse, R156, R56 ;  /* 0x0000009c9438723c */ /* 0x040fe80000041838 */
[----:B----4-:R-:W-:Y:S04]  /*f610*/  F2FP.BF16.PACK_AB R140, R219, R221 ;  /* 0x000000dddb8c723e */ /* 0x010fe800000010ff */
[-C--:B------:R-:W-:Y:S08]  /*f620*/  HMMA.16816.F32.BF16 R60, R148, R158.reuse, R60 ;  /* 0x0000009e943c723c */ /* 0x080ff0000004183c */
[C---:B------:R-:W-:Y:S01]  /*f630*/  HMMA.16816.F32.BF16 R64, R144.reuse, R158, R64 ;  /* 0x0000009e9040723c */ /* 0x040fe20000041840 */
[----:B------:R-:W2:Y:S03]  /*f640*/  LDSM.16.MT88.4 R156, [R228+0x4080] ;  /* 0x00408000e49c783b */ /* 0x000ea60000004200 */
[--C-:B-1----:R-:W-:Y:S01]  /*f650*/  FFMA.FTZ R138, R182, c[0x0][0x2d0], -R143.reuse ;  /* 0x0000b400b68a7a23 */ /* 0x102fe2000001088f */
[----:B------:R-:W-:Y:S03]  /*f660*/  MOV R182, R198 ;  /* 0x000000c600b67202 */ /* 0x000fe60000000f00 */
[-C--:B---3--:R-:W-:Y:S01]  /*f670*/  HMMA.16816.F32.BF16 R68, R144, R152.reuse, R68 ;  /* 0x000000989044723c */ /* 0x088fe20000041844 */
[----:B------:R1:W-:Y:S07]  /*f680*/  MUFU.EX2 R215, R138 ;  /* 0x0000008a00d77308 */ /* 0x0003ee0000000800 */
[C---:B------:R-:W-:Y:S08]  /*f690*/  HMMA.16816.F32.BF16 R72, R148.reuse, R152, R72 ;  /* 0x000000989448723c */ /* 0x040ff00000041848 */
[-C--:B------:R-:W-:Y:S08]  /*f6a0*/  HMMA.16816.F32.BF16 R76, R148, R154.reuse, R76 ;  /* 0x0000009a944c723c */ /* 0x080ff0000004184c */
[C---:B------:R-:W-:Y:S01]  /*f6b0*/  HMMA.16816.F32.BF16 R80, R144.reuse, R154, R80 ;  /* 0x0000009a9050723c */ /* 0x040fe20000041850 */
[----:B------:R-:W3:Y:S03]  /*f6c0*/  LDSM.16.MT88.4 R152, [R227+0x4080] ;  /* 0x00408000e398783b */ /* 0x000ee60000004200 */
[----:B-1----:R-:W-:Y:S01]  /*f6d0*/  FFMA.FTZ R138, R181, c[0x0][0x2d0], -R143 ;  /* 0x0000b400b58a7a23 */ /* 0x002fe2000001088f */
[----:B------:R-:W-:Y:S03]  /*f6e0*/  MOV R181, R197 ;  /* 0x000000c500b57202 */ /* 0x000fe60000000f00 */
[-C--:B------:R-:W-:Y:S01]  /*f6f0*/  HMMA.16816.F32.BF16 R84, R144, R160.reuse, R84 ;  /* 0x000000a09054723c */ /* 0x080fe20000041854 */
[----:B------:R1:W4:Y:S01]  /*f700*/  MUFU.EX2 R216, R138 ;  /* 0x0000008a00d87308 */ /* 0x0003220000000800 */
[----:B------:R-:W-:Y:S06]  /*f710*/  LDSM.16.MT88.4 R196, [R227+0x3080] ;  /* 0x00308000e3c4783b */ /* 0x000fec0000004200 */
[C---:B------:R-:W-:Y:S08]  /*f720*/  HMMA.16816.F32.BF16 R88, R148.reuse, R160, R88 ;  /* 0x000000a09458723c */ /* 0x040ff00000041858 */
[-C--:B------:R-:W-:Y:S08]  /*f730*/  HMMA.16816.F32.BF16 R92, R148, R162.reuse, R92 ;  /* 0x000000a2945c723c */ /* 0x080ff0000004185c */
[C---:B------:R-:W-:Y:S01]  /*f740*/  HMMA.16816.F32.BF16 R96, R144.reuse, R162, R96 ;  /* 0x000000a29060723c */ /* 0x040fe20000041860 */
[----:B------:R-:W3:Y:S03]  /*f750*/  LDSM.16.MT88.4 R160, [R225+0x3080] ;  /* 0x00308000e1a0783b */ /* 0x000ee60000004200 */
[--C-:B-1----:R-:W-:Y:S01]  /*f760*/  FFMA.FTZ R138, R179, c[0x0][0x2d0], -R192.reuse ;  /* 0x0000b400b38a7a23 */ /* 0x102fe200000108c0 */
[----:B----4-:R-:W-:Y:S02]  /*f770*/  F2FP.BF16.PACK_AB R143, R214, R216 ;  /* 0x000000d8d68f723e */ /* 0x010fe400000010ff */
[----:B------:R-:W-:Y:S01]  /*f780*/  MOV R179, R201 ;  /* 0x000000c900b37202 */ /* 0x000fe20000000f00 */
[-C--:B--2---:R-:W-:Y:S01]  /*f790*/  HMMA.16816.F32.BF16 R100, R144, R156.reuse, R100 ;  /* 0x0000009c9064723c */ /* 0x084fe20000041864 */
[----:B------:R1:W-:Y:S07]  /*f7a0*/  MUFU.EX2 R209, R138 ;  /* 0x0000008a00d17308 */ /* 0x0003ee0000000800 */
[C---:B------:R-:W-:Y:S08]  /*f7b0*/  HMMA.16816.F32.BF16 R104, R148.reuse, R156, R104 ;  /* 0x0000009c9468723c */ /* 0x040ff00000041868 */
[-C--:B------:R-:W-:Y:S08]  /*f7c0*/  HMMA.16816.F32.BF16 R108, R148, R158.reuse, R108 ;  /* 0x0000009e946c723c */ /* 0x080ff0000004186c */
[C---:B------:R-:W-:Y:S04]  /*f7d0*/  HMMA.16816.F32.BF16 R112, R144.reuse, R158, R112 ;  /* 0x0000009e9070723c */ /* 0x040fe80000041870 */
[--C-:B-1----:R-:W-:Y:S01]  /*f7e0*/  FFMA.FTZ R138, R178, c[0x0][0x2d0], -R192.reuse ;  /* 0x0000b400b28a7a23 */ /* 0x102fe200000108c0 */
[----:B------:R-:W-:Y:S03]  /*f7f0*/  MOV R178, R172 ;  /* 0x000000ac00b27202 */ /* 0x000fe60000000f00 */
[-C--:B---3--:R-:W-:Y:S01]  /*f800*/  HMMA.16816.F32.BF16 R116, R144, R152.reuse, R116 ;  /* 0x000000989074723c */ /* 0x088fe20000041874 */
[----:B------:R1:W2:Y:S07]  /*f810*/  MUFU.EX2 R207, R138 ;  /* 0x0000008a00cf7308 */ /* 0x0002ae0000000800 */
[C---:B------:R-:W-:Y:S08]  /*f820*/  HMMA.16816.F32.BF16 R120, R148.reuse, R152, R120 ;  /* 0x000000989478723c */ /* 0x040ff00000041878 */
[-C--:B------:R-:W-:Y:S08]  /*f830*/  HMMA.16816.F32.BF16 R124, R148, R154.reuse, R124 ;  /* 0x0000009a947c723c */ /* 0x080ff0000004187c */
[----:B------:R-:W-:Y:S04]  /*f840*/  HMMA.16816.F32.BF16 R128, R144, R154, R128 ;  /* 0x0000009a9080723c */ /* 0x000fe80000041880 */
[--C-:B-1----:R-:W-:Y:S01]  /*f850*/  FFMA.FTZ R138, R177, c[0x0][0x2d0], -R192.reuse ;  /* 0x0000b400b18a7a23 */ /* 0x102fe200000108c0 */
[----:B------:R-:W-:Y:S03]  /*f860*/  MOV R177, R173 ;  /* 0x000000ad00b17202 */ /* 0x000fe60000000f00 */
[----:B------:R1:W-:Y:S04]  /*f870*/  MUFU.EX2 R208, R138 ;  /* 0x0000008a00d07308 */ /* 0x0003e80000000800 */
[----:B-1----:R-:W-:Y:S01]  /*f880*/  FFMA.FTZ R138, R176, c[0x0][0x2d0], -R192 ;  /* 0x0000b400b08a7a23 */ /* 0x002fe200000108c0 */
[----:B------:R-:W-:Y:S02]  /*f890*/  MOV R176, R174 ;  /* 0x000000ae00b07202 */ /* 0x000fe40000000f00 */
[----:B--2---:R-:W-:Y:S03]  /*f8a0*/  F2FP.BF16.PACK_AB R192, R207, R209 ;  /* 0x000000d1cfc0723e */ /* 0x004fe600000010ff */
        /* <DEDUP_REMOVED lines=29> */
[----:B------:R-:W-:Y:S02]  /*fa80*/  MOV R26, R168 ;  /* 0x000000a8001a7202 */ /* 0x000fe40000000f00 */
[-C--:B------:R-:W-:Y:S01]  /*fa90*/  HMMA.16816.F32.BF16 R168, R192, R174.reuse, R28 ;  /* 0x000000aec0a8723c */ /* 0x080fe2000004181c */
[----:B------:R-:W4:Y:S02]  /*faa0*/  LDL.LU R28, [R1+0x8] ;  /* 0x00000800011c7983 */ /* 0x000f240000300800 */
[----:B------:R-:W-:Y:S02]  /*fab0*/  MOV R20, R180 ;  /* 0x000000b400147202 */ /* 0x000fe40000000f00 */
[----:B------:R-:W4:Y:S02]  /*fac0*/  LDL.LU R30, [R1+0x10] ;  /* 0x00001000011e7983 */ /* 0x000f240000300800 */
[----:B------:R-:W-:Y:S01]  /*fad0*/  MOV R29, R178 ;  /* 0x000000b2001d7202 */ /* 0x000fe20000000f00 */
[C---:B------:R-:W-:Y:S01]  /*fae0*/  HMMA.16816.F32.BF16 R172, R140.reuse, R174, R32 ;  /* 0x000000ae8cac723c */ /* 0x040fe20000041820 */
[----:B------:R-:W4:Y:S04]  /*faf0*/  LDL.LU R31, [R1+0x14] ;  /* 0x00001400011f7983 */ /* 0x000f280000300800 */
[----:B------:R-:W4:Y:S02]  /*fb00*/  LDL.LU R34, [R1+0xc] ;  /* 0x00000c0001227983 */ /* 0x000f240000300800 */
[----:B------:R-:W-:Y:S02]  /*fb10*/  MOV R33, R177 ;  /* 0x000000b100217202 */ /* 0x000fe40000000f00 */
        /* <DEDUP_REMOVED lines=27> */
[----:B------:R-:W-:Y:S04]  /*fcd0*/  FFMA.FTZ R4, R0, R31, R210 ;  /* 0x0000001f00047223 */ /* 0x000fe800000100d2 */
[----:B------:R-:W-:Y:S02]  /*fce0*/  FADD.FTZ R0, R24, R133 ;  /* 0x0000008518007221 */ /* 0x000fe40000010000 */
[----:B------:R-:W-:Y:S02]  /*fcf0*/  FFMA.FTZ R134, R134, R34, R33 ;  /* 0x0000002286867223 */ /* 0x000fe40000010021 */
        /* <DEDUP_REMOVED lines=41> */
[----:B------:R-:W-:Y:S01]  /*ff90*/  FADD.FTZ R0, R201, R6 ;  /* 0x00000006c9007221 */ /* 0x000fe20000010000 */
[----:B------:R-:W-:Y:S01]  /*ffa0*/  STL [R1+0x8], R4 ;  /* 0x0000080401007387 */ /* 0x000fe20000100800 */
[----:B------:R-:W-:Y:S02]  /*ffb0*/  FADD.FTZ R2, R206, R2 ;  /* 0x00000002ce027221 */ /* 0x000fe40000010000 */
[----:B------:R-:W-:Y:S01]  /*ffc0*/  FADD.FTZ R0, R139, R0 ;  /* 0x000000008b007221 */ /* 0x000fe20000010000 */
[----:B------:R-:W-:Y:S02]  /*ffd0*/  MOV R139, R3 ;  /* 0x00000003008b7202 */ /* 0x000fe40000000f00 */
[----:B------:R1:W-:Y:S01]  /*ffe0*/  STL [R1+0x10], R2 ;  /* 0x0000100201007387 */ /* 0x0003e20000100800 */
[----:B------:R-:W-:Y:S01]  /*fff0*/  FADD.FTZ R0, R138, R0 ;  /* 0x000000008a007221 */ /* 0x000fe20000010000 */
[----:B------:R-:W-:Y:S04]  /*10000*/  MOV R138, R135 ;  /* 0x00000087008a7202 */ /* 0x000fe80000000f00 */
[----:B------:R2:W-:Y:S01]  /*10010*/  STL [R1+0x14], R0 ;  /* 0x0000140001007387 */ /* 0x0005e20000100800 */
[----:B-1----:R-:W-:Y:S01]  /*10020*/  MOV R2, R137 ;  /* 0x0000008900027202 */ /* 0x002fe20000000f00 */
[----:B------:R-:W-:-:S05]  /*10030*/  @P0 BRA `(.L_x_1048) ;  /* 0xffffc92000000947 */ /* 0x000fca000383ffff */
.L_x_1047:
[----:B------:R-:W-:-:S06]  /*10040*/  UISETP.GE.AND UP0, UPT, UR13, UR8, UPT ;  /* 0x000000080d00728c */ /* 0x000fcc000bf06270 */
[----:B------:R-:W-:-:S13]  /*10050*/  PLOP3.LUT P0, PT, PT, PT, UP0, 0x80, 0x0 ;  /* 0x000000000000781c */ /* 0x000fda0003f0f008 */
        /* <DEDUP_REMOVED lines=25> */
.L_x_1066:
[----:B-1----:R-:W3:Y:S01]  /*101f0*/  LDL.64 R2, [R1+0x20] ;  /* 0x0000200001027983 */ /* 0x002ee20000100a00 */
[----:B------:R-:W-:Y:S04]  /*10200*/  DEPBAR.LE SB0, 0x0 ;  /* 0x000080000000791a */ /* 0x000fe80000000000 */
[----:B------:R-:W-:Y:S01]  /*10210*/  USHF.R.S32.HI UR5, URZ, 0x1f, UR13 ;  /* 0x0000001f3f057899 */ /* 0x000fe2000801140d */
[----:B------:R-:W4:Y:S01]  /*10220*/  LDL.64 R12, [R1+0x18] ;  /* 0x00001800010c7983 */ /* 0x000f220000100a00 */
[----:B------:R-:W-:Y:S01]  /*10230*/  UIMAD UR4, UR25, UR13, URZ ;  /* 0x0000000d190472a4 */ /* 0x000fe2000f8e023f */
[----:B------:R-:W-:Y:S01]  /*10240*/  MOV R20, UR22 ;  /* 0x0000001600147c02 */ /* 0x000fe20008000f00 */
[----:B------:R-:W-:Y:S01]  /*10250*/  UISETP.GT.AND UP0, UPT, UR13, UR8, UPT ;  /* 0x000000080d00728c */ /* 0x000fe2000bf04270 */
[----:B------:R-:W-:Y:S01]  /*10260*/  MOV R21, UR23 ;  /* 0x0000001700157c02 */ /* 0x000fe20008000f00 */
[----:B------:R-:W-:Y:S01]  /*10270*/  UIMAD UR4, UR5, UR22, UR4 ;  /* 0x00000016050472a4 */ /* 0x000fe2000f8e0204 */
[----:B------:R-:W-:Y:S01]  /*10280*/  BAR.SYNC.DEFER_BLOCKING 0x0 ;  /* 0x0000000000007b1d */ /* 0x000fe20000010000 */
[----:B------:R-:W-:Y:S06]  /*10290*/  UISETP.NE.AND UP1, UPT, UR17, URZ, UPT ;  /* 0x0000003f1100728c */ /* 0x000fec000bf25270 */
[----:B------:R-:W-:Y:S01]  /*102a0*/  PLOP3.LUT P2, PT, PT, PT, UP1, 0x80, 0x0 ;  /* 0x000000000000781c */ /* 0x000fe20003f4f018 */
[----:B------:R-:W-:Y:S04]  /*102b0*/  @UP0 UIADD3 UR27, UR13, -0x1, URZ ;  /* 0xffffffff0d1b0890 */ /* 0x000fe8000fffe03f */
[----:B------:R-:W-:Y:S01]  /*102c0*/  @UP0 USHF.R.S32.HI UR26, URZ, 0x1f, UR27 ;  /* 0x0000001f3f1a0899 */ /* 0x000fe2000801141b */
        /* <DEDUP_REMOVED lines=15> */
[C---:B---3--:R-:W-:Y:S05]  /*103c0*/  IMAD.WIDE.U32 R2, R20.reuse, UR13, R2 ;  /* 0x0000000d14027c25 */ /* 0x048fea000f8e0002 */
[----:B------:R-:W-:Y:S01]  /*103d0*/  IADD3 R0, R3, UR4, RZ ;  /* 0x0000000403007c10 */ /* 0x000fe2000fffe0ff */
[----:B----4-:R-:W-:Y:S01]  /*103e0*/  IMAD.WIDE.U32 R20, R20, UR13, R12 ;  /* 0x0000000d14147c25 */ /* 0x010fe2000f8e000c */
[C---:B------:R-:W-:Y:S01]  /*103f0*/  LEA R24, P1, R2.reuse, c[0x0][0x1f8], 0x1 ;  /* 0x00007e0002187a11 */ /* 0x040fe200078208ff */
[-C--:B------:R-:W-:Y:S03]  /*10400*/  HMMA.16816.F32.BF16 R12, R44, R18.reuse, RZ ;  /* 0x000000122c0c723c */ /* 0x080fe600000418ff */
[----:B------:R-:W-:Y:S02]  /*10410*/  LEA.HI.X R25, R2, c[0x0][0x1fc], R0, 0x1, P1 ;  /* 0x00007f0002197a11 */ /* 0x000fe400008f0c00 */
[----:B------:R-:W-:Y:S01]  /*10420*/  IADD3 R3, R21, UR4, RZ ;  /* 0x0000000415037c10 */ /* 0x000fe2000fffe0ff */
[----:B------:R-:W-:Y:S01]  /*10430*/  ULDC.64 UR4, c[0x0][0x1e0] ;  /* 0x0000780000047ab9 */ /* 0x000fe20000000a00 */
[C---:B------:R-:W-:Y:S01]  /*10440*/  LEA R28, P0, R20.reuse, c[0x0][0x1f8], 0x1 ;  /* 0x00007e00141c7a11 */ /* 0x040fe200078008ff */
[C---:B------:R-:W-:Y:S01]  /*10450*/  HMMA.16816.F32.BF16 R16, R48.reuse, R18, RZ ;  /* 0x000000123010723c */ /* 0x040fe200000418ff */
[----:B------:R-:W-:Y:S01]  /*10460*/  @!PT LDS RZ, [RZ] ;  /* 0x00000000fffff984 */ /* 0x000fe20000000800 */
[----:B------:R-:W-:Y:S01]  /*10470*/  @!PT LDS RZ, [RZ] ;  /* 0x00000000fffff984 */ /* 0x000fe20000000800 */
[----:B------:R-:W-:Y:S01]  /*10480*/  @!PT LDS RZ, [RZ] ;  /* 0x00000000fffff984 */ /* 0x000fe20000000800 */
[----:B------:R3:W-:Y:S03]  /*10490*/  LDGSTS.E.BYPASS.LTC128B.128 [R243+0x2080], [R24.64], !P4 ;  /* 0x0208000018f37fae */ /* 0x0007e6000e101d54 */
[----:B------:R-:W-:Y:S01]  /*104a0*/  LEA.HI.X R29, R20, c[0x0][0x1fc], R3, 0x1, P0 ;  /* 0x00007f00141d7a11 */ /* 0x000fe200000f0c03 */
[----:B------:R-:W-:Y:S01]  /*104b0*/  @UP0 UIMAD.WIDE.U32 UR28, UR27, UR4, URZ ;  /* 0x000000041b1c02a5 */ /* 0x000fe2000f8e003f */
[----:B------:R-:W-:Y:S01]  /*104c0*/  IADD3 R2, P0, R24, UR12, RZ ;  /* 0x0000000c18027c10 */ /* 0x000fe2000ff1e0ff */
[----:B------:R-:W-:Y:S01]  /*104d0*/  @UP0 UIMAD UR26, UR26, UR4, URZ ;  /* 0x000000041a1a02a4 */ /* 0x000fe2000f8e023f */
[-C--:B------:R-:W-:Y:S01]  /*104e0*/  HMMA.16816.F32.BF16 R20, R48, R32.reuse, RZ ;  /* 0x000000203014723c */ /* 0x080fe200000418ff */
[----:B------:R4:W-:Y:S02]  /*104f0*/  LDGSTS.E.BYPASS.LTC128B.128 [R243+0x3880], [R28.64], !P3 ;  /* 0x038800001cf37fae */ /* 0x0009e4000d901d54 */
[----:B------:R-:W-:Y:S01]  /*10500*/  @UP0 UIMAD UR26, UR27, UR5, UR26 ;  /* 0x000000051b1a02a4 */ /* 0x000fe2000f8e021a */
[----:B------:R-:W-:Y:S02]  /*10510*/  IADD3.X R3, R25, UR11, RZ, P0, !PT ;  /* 0x0000000b19037c10 */ /* 0x000fe400087fe4ff */
[C---:B------:R-:W-:Y:S01]  /*10520*/  IADD3 R38, P1, R2.reuse, UR12, RZ ;  /* 0x0000000c02267c10 */ /* 0x040fe2000ff3e0ff */
[----:B------:R-:W-:Y:S01]  /*10530*/  @UP0 UIADD3 UR4, UR29, UR26, URZ ;  /* 0x0000001a1d040290 */ /* 0x000fe2000fffe03f */
[----:B------:R-:W-:Y:S01]  /*10540*/  IADD3 R36, P0, R2, UR19, RZ ;  /* 0x0000001302247c10 */ /* 0x000fe2000ff1e0ff */
[----:B------:R2:W-:Y:S01]  /*10550*/  LDGSTS.E.BYPASS.LTC128B.128 [R243+0x2880], [R2.64], !P4 ;  /* 0x0288000002f37fae */ /* 0x0005e2000e101d54 */
[----:B------:R-:W-:Y:S02]  /*10560*/  UIMAD UR29, UR13, -0x30, URZ ;  /* 0xffffffd00d1d78a4 */ /* 0x000fe4000f8e023f */
[C---:B------:R-:W-:Y:S01]  /*10570*/  IADD3.X R39, R3.reuse, UR11, RZ, P1, !PT ;  /* 0x0000000b03277c10 */ /* 0x040fe20008ffe4ff */
[----:B------:R-:W-:Y:S01]  /*10580*/  @UP0 UIMAD UR4, UR4, 0x30, URZ ;  /* 0x00000030040408a4 */ /* 0x000fe2000f8e023f */
[----:B------:R-:W-:Y:S02]  /*10590*/  IADD3.X R37, R3, UR24, RZ, P0, !PT ;  /* 0x0000001803257c10 */ /* 0x000fe400087fe4ff */
[----:B------:R-:W-:Y:S01]  /*105a0*/  PLOP3.LUT P1, PT, PT, PT, UP0, 0x80, 0x0 ;  /* 0x000000000000781c */ /* 0x000fe20003f2f008 */
[----:B------:R2:W-:Y:S01]  /*105b0*/  LDGSTS.E.BYPASS.LTC128B.128 [R243+0x4080], [R2.64+0x80], !P3 ;  /* 0x0408008002f37fae */ /* 0x0005e2000d901d54 */
[----:B------:R-:W-:Y:S01]  /*105c0*/  PLOP3.LUT P0, PT, PT, PT, UP1, 0x80, 0x0 ;  /* 0x000000000000781c */ /* 0x000fe20003f0f018 */
[----:B------:R-:W-:Y:S01]  /*105d0*/  UISETP.NE.AND UP0, UPT, UR16, URZ, UPT ;  /* 0x0000003f1000728c */ /* 0x000fe2000bf05270 */
[C---:B---3--:R-:W-:Y:S01]  /*105e0*/  HMMA.16816.F32.BF16 R24, R44.reuse, R32, RZ ;  /* 0x000000202c18723c */ /* 0x048fe200000418ff */
[----:B------:R-:W-:Y:S04]  /*105f0*/  MOV R0, UR28 ;  /* 0x0000001c00007c02 */ /* 0x000fe80008000f00 */
[----:B------:R3:W-:Y:S03]  /*10600*/  LDGSTS.E.BYPASS.LTC128B.128 [R243+0x3080], [R38.64], !P4 ;  /* 0x0308000026f37fae */ /* 0x0007e6000e101d54 */
[-C--:B----4-:R-:W-:Y:S05]  /*10610*/  HMMA.16816.F32.BF16 R28, R44, R34.reuse, RZ ;  /* 0x000000222c1c723c */ /* 0x090fea00000418ff */
[----:B------:R3:W-:Y:S03]  /*10620*/  LDGSTS.E.BYPASS.LTC128B.128 [R243+0x4880], [R36.64], !P3 ;  /* 0x0488000024f37fae */ /* 0x0007e6000d901d54 */
[C---:B------:R-:W-:Y:S05]  /*10630*/  HMMA.16816.F32.BF16 R32, R48.reuse, R34, RZ ;  /* 0x000000223020723c */ /* 0x040fea00000418ff */
[----:B------:R-:W-:Y:S08]  /*10640*/  LDSM.16.M88.4 R212, [R232+0x8080] ;  /* 0x00808000e8d4783b */ /* 0x000ff00000000200 */
[----:B------:R-:W0:Y:S08]  /*10650*/  LDGDEPBAR ;  /* 0x00000000000079af */ /* 0x000e300000000000 */
[----:B------:R-:W4:Y:S01]  /*10660*/  LDSM.16.M88.4 R216, [R230+0x5080] ;  /* 0x00508000e6d8783b */ /* 0x000f220000000200 */
[-C--:B---3--:R-:W-:Y:S07]  /*10670*/  HMMA.16816.F32.BF16 R36, R48, R140.reuse, RZ ;  /* 0x0000008c3024723c */ /* 0x088fee00000418ff */
[----:B------:R-:W3:Y:S01]  /*10680*/  LDSM.16.M88.4 R220, [R232+0xa080] ;  /* 0x00a08000e8dc783b */ /* 0x000ee20000000200 */
[C---:B------:R-:W-:Y:S08]  /*10690*/  HMMA.16816.F32.BF16 R40, R44.reuse, R140, RZ ;  /* 0x0000008c2c28723c */ /* 0x040ff000000418ff */
[-C--:B------:R-:W-:Y:S08]  /*106a0*/  HMMA.16816.F32.BF16 R44, R44, R142.reuse, RZ ;  /* 0x0000008e2c2c723c */ /* 0x080ff000000418ff */
[----:B------:R-:W-:Y:S01]  /*106b0*/  HMMA.16816.F32.BF16 R48, R48, R142, RZ ;  /* 0x0000008e3030723c */ /* 0x000fe200000418ff */
[----:B------:R-:W3:Y:S07]  /*106c0*/  LDSM.16.M88.4 R140, [R230+0x5880] ;  /* 0x00588000e68c783b */ /* 0x000eee0000000200 */
[-C--:B-1----:R-:W-:Y:S05]  /*106d0*/  HMMA.16816.F32.BF16 R4, R192, R196.reuse, R4 ;  /* 0x000000c4c004723c */ /* 0x082fea0000041804 */
[----:B--2---:R-:W-:Y:S02]  /*106e0*/  @P1 MOV R3, R247 ;  /* 0x000000f700031202 */ /* 0x004fe40000000f00 */
[----:B------:R-:W-:Y:S01]  /*106f0*/  @P1 MOV R2, R244 ;  /* 0x000000f400021202 */ /* 0x000fe20000000f00 */
[C---:B------:R-:W-:Y:S04]  /*10700*/  HMMA.16816.F32.BF16 R8, R200.reuse, R196, R8 ;  /* 0x000000c4c808723c */ /* 0x040fe80000041808 */
[----:B------:R-:W-:Y:S04]  /*10710*/  @P1 IMAD.WIDE.U32 R2, R0, 0x30, R2 ;  /* 0x0000003000021825 */ /* 0x000fe800078e0002 */
[-C--:B------:R-:W-:Y:S04]  /*10720*/  HMMA.16816.F32.BF16 R12, R200, R198.reuse, R12 ;  /* 0x000000c6c80c723c */ /* 0x080fe8000004180c */
[----:B------:R-:W-:Y:S01]  /*10730*/  @P2 IMAD.HI.U32 R0, R242, c[0x0][0x2c8], RZ ;  /* 0x0000b200f2002a27 */ /* 0x000fe200078e00ff */
[----:B------:R-:W-:Y:S03]  /*10740*/  @P1 IADD3 R3, R3, UR4, RZ ;  /* 0x0000000403031c10 */ /* 0x000fe6000fffe0ff */
[C---:B------:R-:W-:Y:S01]  /*10750*/  HMMA.16816.F32.BF16 R16, R192.reuse, R198, R16 ;  /* 0x000000c6c010723c */ /* 0x040fe20000041810 */
[----:B------:R-:W1:Y:S03]  /*10760*/  LDSM.16.M88.4 R196, [R230+0x6080] ;  /* 0x00608000e6c4783b */ /* 0x000e660000000200 */
[----:B------:R-:W-:Y:S04]  /*10770*/  @P1 SHF.L.U64.HI R3, R2, 0x1, R3 ;  /* 0x0000000102031819 */ /* 0x000fe80000010203 */
        /* <DEDUP_REMOVED lines=11> */
[-C--:B----4-:R-:W-:Y:S01]  /*10830*/  HMMA.16816.F32.BF16 R4, R212, R216.reuse, R4 ;  /* 0x000000d8d404723c */ /* 0x090fe20000041804 */
[----:B------:R-:W4:Y:S07]  /*10840*/  LDSM.16.M88.4 R208, [R229+0x800] ;  /* 0x00080000e5d0783b */ /* 0x000f2e0000000200 */
        /* <DEDUP_REMOVED lines=15> */
[-C--:B--2---:R-:W-:Y:S01]  /*10940*/  HMMA.16816.F32.BF16 R4, R192, R200.reuse, R4 ;  /* 0x000000c8c004723c */ /* 0x084fe20000041804 */
[----:B------:R-:W2:Y:S07]  /*10950*/  LDSM.16.M88.4 R212, [R231+0xe080] ;  /* 0x00e08000e7d4783b */ /* 0x000eae0000000200 */
        /* <DEDUP_REMOVED lines=8> */
[----:B------:R-:W-:Y:S07]  /*109e0*/  LDSM.16.M88.4 R208, [R239] ;  /* 0x00000000efd0783b */ /* 0x000fee0000000200 */
[-C--:B---3--:R-:W-:Y:S08]  /*109f0*/  HMMA.16816.F32.BF16 R36, R192, R216.reuse, R36 ;  /* 0x000000d8c024723c */ /* 0x088ff00000041824 */
[C---:B------:R-:W-:Y:S08]  /*10a00*/  HMMA.16816.F32.BF16 R40, R204.reuse, R216, R40 ;  /* 0x000000d8cc28723c */ /* 0x040ff00000041828 */
[-C--:B------:R-:W-:Y:S01]  /*10a10*/  HMMA.16816.F32.BF16 R44, R204, R218.reuse, R44 ;  /* 0x000000dacc2c723c */ /* 0x080fe2000004182c */
[----:B------:R-:W3:Y:S07]  /*10a20*/  LDSM.16.M88.4 R204, [R224+0x7880] ;  /* 0x00788000e0cc783b */ /* 0x000eee0000000200 */
[----:B------:R-:W-:Y:S01]  /*10a30*/  HMMA.16816.F32.BF16 R48, R192, R218, R48 ;  /* 0x000000dac030723c */ /* 0x000fe20000041830 */
[----:B------:R-:W4:Y:S07]  /*10a40*/  LDSM.16.M88.4 R192, [R233+0xc080] ;  /* 0x00c08000e9c0783b */ /* 0x000f2e0000000200 */
[-C--:B-1----:R-:W-:Y:S01]  /*10a50*/  HMMA.16816.F32.BF16 R4, R140, R196.reuse, R4 ;  /* 0x000000c48c04723c */ /* 0x082fe20000041804 */
[----:B------:R-:W1:Y:S07]  /*10a60*/  LDSM.16.M88.4 R216, [R233+0xe080] ;  /* 0x00e08000e9d8783b */ /* 0x000e6e0000000200 */
[C---:B--2---:R-:W-:Y:S08]  /*10a70*/  HMMA.16816.F32.BF16 R8, R212.reuse, R196, R8 ;  /* 0x000000c4d408723c */ /* 0x044ff00000041808 */
        /* <DEDUP_REMOVED lines=13> */
[----:B------:R-:W3:Y:S07]  /*10b50*/  LDSM.16.M88.4 R140, [R232+0xc080] ;  /* 0x00c08000e88c783b */ /* 0x000eee0000000200 */
        /* <DEDUP_REMOVED lines=14> */
[----:B------:R-:W2:Y:S07]  /*10c40*/  LDSM.16.M88.4 R216, [R234+0xc080] ;  /* 0x00c08000ead8783b */ /* 0x000eae0000000200 */
[----:B------:R-:W-:Y:S01]  /*10c50*/  HMMA.16816.F32.BF16 R48, R192, R198, R48 ;  /* 0x000000c6c030723c */ /* 0x000fe20000041830 */
[----:B------:R-:W2:Y:S07]  /*10c60*/  LDSM.16.M88.4 R192, [R236+0xe080] ;  /* 0x00e08000ecc0783b */ /* 0x000eae0000000200 */
[-C--:B---3--:R-:W-:Y:S08]  /*10c70*/  HMMA.16816.F32.BF16 R4, R140, R200.reuse, R4 ;  /* 0x000000c88c04723c */ /* 0x088ff00000041804 */
        /* <DEDUP_REMOVED lines=11> */
[-C--:B--2---:R-:W-:Y:S08]  /*10d30*/  HMMA.16816.F32.BF16 R4, R216, R220.reuse, R4 ;  /* 0x000000dcd804723c */ /* 0x084ff00000041804 */
        /* <DEDUP_REMOVED lines=21> */
[----:B------:R-:W1:Y:S10]  /*10e90*/  MUFU.TANH R206, R6 ;  /* 0x0000000600ce7308 */ /* 0x000e740000002400 */
[----:B------:R1:W1:Y:S01]  /*10ea0*/  MUFU.TANH R204, R7 ;  /* 0x0000000700cc7308 */ /* 0x0002620000002400 */
[----:B---3--:R-:W3:Y:S09]  /*10eb0*/  LDL R13, [R1+0x4] ;  /* 0x00000400010d7983 */ /* 0x008ef20000100800 */
        /* <DEDUP_REMOVED lines=13> */
[----:B------:R1:W1:Y:S01]  /*10f90*/  MUFU.TANH R142, R16 ;  /* 0x00000010008e7308 */ /* 0x0002620000002400 */
[----:B------:R-:W-:Y:S01]  /*10fa0*/  MOV R4, R242 ;  /* 0x000000f200047202 */ /* 0x000fe20000000f00 */
[-C--:B------:R-:W-:Y:S04]  /*10fb0*/  HMMA.16816.F32.BF16 R28, R192, R6.reuse, R28 ;  /* 0x00000006c01c723c */ /* 0x080fe8000004181c */
[----:B------:R-:W-:Y:S04]  /*10fc0*/  @P0 SHF.R.U32.HI R4, RZ, c[0x0][0x2cc], R0 ;  /* 0x0000b300ff040a19 */ /* 0x000fe80000011600 */
[----:B------:R-:W2:Y:S01]  /*10fd0*/  MUFU.TANH R197, R19 ;  /* 0x0000001300c57308 */ /* 0x000ea20000002400 */
[----:B------:R-:W-:Y:S01]  /*10fe0*/  MOV R0, UR29 ;  /* 0x0000001d00007c02 */ /* 0x000fe20008000f00 */
[C---:B------:R-:W-:Y:S04]  /*10ff0*/  HMMA.16816.F32.BF16 R32, R216.reuse, R6, R32 ;  /* 0x00000006d820723c */ /* 0x040fe80000041820 */
[----:B------:R-:W-:Y:S02]  /*11000*/  FMUL.FTZ R20, R20, c[0x0][0x320] ;  /* 0x0000c80014147a20 */ /* 0x000fe40000410000 */
[----:B------:R-:W-:Y:S02]  /*11010*/  FMUL.FTZ R21, R21, c[0x0][0x320] ;  /* 0x0000c80015157a20 */ /* 0x000fe40000410000 */
[----:B------:R-:W2:Y:S01]  /*11020*/  MUFU.TANH R196, R18 ;  /* 0x0000001200c47308 */ /* 0x000ea20000002400 */
[----:B------:R-:W-:Y:S03]  /*11030*/  @P1 SHF.L.U32 R6, R2, 0x1, RZ ;  /* 0x0000000102061819 */ /* 0x000fe600000006ff */
[----:B------:R-:W-:Y:S01]  /*11040*/  FMUL.FTZ R22, R22, c[0x0][0x320] ;  /* 0x0000c80016167a20 */ /* 0x000fe20000410000 */
[-C--:B-1----:R-:W-:Y:S03]  /*11050*/  HMMA.16816.F32.BF16 R36, R216, R8.reuse, R36 ;  /* 0x00000008d824723c */ /* 0x082fe60000041824 */
[----:B------:R-:W-:Y:S02]  /*11060*/  FMUL.FTZ R23, R23, c[0x0][0x320] ;  /* 0x0000c80017177a20 */ /* 0x000fe40000410000 */
[----:B------:R-:W-:Y:S01]  /*11070*/  FMUL.FTZ R24, R24, c[0x0][0x320] ;  /* 0x0000c80018187a20 */ /* 0x000fe20000410000 */
[----:B------:R1:W1:Y:S01]  /*11080*/  MUFU.TANH R135, R20 ;  /* 0x0000001400877308 */ /* 0x0002620000002400 */
[----:B------:R-:W-:Y:S01]  /*11090*/  FMUL.FTZ R25, R25, c[0x0][0x320] ;  /* 0x0000c80019197a20 */ /* 0x000fe20000410000 */
[C---:B------:R-:W-:Y:S04]  /*110a0*/  HMMA.16816.F32.BF16 R40, R192.reuse, R8, R40 ;  /* 0x00000008c028723c */ /* 0x040fe80000041828 */
[----:B------:R-:W-:Y:S02]  /*110b0*/  FMUL.FTZ R26, R26, c[0x0][0x320] ;  /* 0x0000c8001a1a7a20 */ /* 0x000fe40000410000 */
[----:B------:R-:W-:Y:S01]  /*110c0*/  FMUL.FTZ R27, R27, c[0x0][0x320] ;  /* 0x0000c8001b1b7a20 */ /* 0x000fe20000410000 */
[C---:B------:R-:W-:Y:S01]  /*110d0*/  @P1 IADD3 R8, P5, R6.reuse, 0x80, RZ ;  /* 0x0000008006081810 */ /* 0x040fe20007fbe0ff */
[----:B------:R-:W1:Y:S01]  /*110e0*/  MUFU.TANH R133, R21 ;  /* 0x0000001500857308 */ /* 0x000e620000002400 */
[----:B------:R-:W-:Y:S01]  /*110f0*/  @P1 IADD3 R6, P6, R6, c[0x0][0x1c8], RZ ;  /* 0x0000720006061a10 */ /* 0x000fe20007fde0ff */
[-C--:B------:R-:W-:Y:S03]  /*11100*/  HMMA.16816.F32.BF16 R44, R192, R10.reuse, R44 ;  /* 0x0000000ac02c723c */ /* 0x080fe6000004182c */
[----:B------:R-:W-:Y:S01]  /*11110*/  @P1 IADD3.X R7, R3, c[0x0][0x1cc], RZ, P6, !PT ;  /* 0x0000730003071a10 */ /* 0x000fe200037fe4ff */
[----:B------:R-:W-:Y:S01]  /*11120*/  FMUL.FTZ R28, R28, c[0x0][0x320] ;  /* 0x0000c8001c1c7a20 */ /* 0x000fe20000410000 */
[----:B------:R-:W-:Y:S01]  /*11130*/  @P1 IADD3 R8, P2, R8, c[0x0][0x1c8], RZ ;  /* 0x0000720008081a10 */ /* 0x000fe20007f5e0ff */
[----:B------:R-:W-:Y:S01]  /*11140*/  FMUL.FTZ R29, R29, c[0x0][0x320] ;  /* 0x0000c8001d1d7a20 */ /* 0x000fe20000410000 */
[----:B------:R-:W-:Y:S01]  /*11150*/  @P1 IADD3 R2, P0, R6, UR7, RZ ;  /* 0x0000000706021c10 */ /* 0x000fe2000ff1e0ff */
[----:B------:R2:W2:Y:S01]  /*11160*/  MUFU.TANH R141, R22 ;  /* 0x00000016008d7308 */ /* 0x0004a20000002400 */
[----:B------:R-:W-:Y:S01]  /*11170*/  @!PT LDS RZ, [RZ] ;  /* 0x00000000fffff984 */ /* 0x000fe20000000800 */
[----:B------:R-:W-:Y:S01]  /*11180*/  @!PT LDS RZ, [RZ] ;  /* 0x00000000fffff984 */ /* 0x000fe20000000800 */
[----:B------:R-:W-:Y:S01]  /*11190*/  @!PT LDS RZ, [RZ] ;  /* 0x00000000fffff984 */ /* 0x000fe20000000800 */
[----:B------:R4:W-:Y:S01]  /*111a0*/  @P1 LDGSTS.E.BYPASS.LTC128B.128 [R243+0x5080], [R6.64], !P4 ;  /* 0x0508000006f31fae */ /* 0x0009e2000e101d54 */
[----:B------:R-:W-:Y:S04]  /*111b0*/  HMMA.16816.F32.BF16 R48, R216, R10, R48 ;  /* 0x0000000ad830723c */ /* 0x000fe80000041830 */
[----:B------:R-:W-:Y:S01]  /*111c0*/  @P1 IADD3.X R9, RZ, c[0x0][0x1cc], R3, P2, P5 ;  /* 0x00007300ff091a10 */ /* 0x000fe200017ea403 */
[----:B------:R-:W-:Y:S01]  /*111d0*/  FMUL.FTZ R16, R17, c[0x0][0x320] ;  /* 0x0000c80011107a20 */ /* 0x000fe20000410000 */
[----:B------:R-:W-:Y:S01]  /*111e0*/  @P1 IADD3.X R3, R7, UR6, RZ, P0, !PT ;  /* 0x0000000607031c10 */ /* 0x000fe200087fe4ff */
[----:B------:R-:W-:Y:S01]  /*111f0*/  FMUL.FTZ R30, R30, c[0x0][0x320] ;  /* 0x0000c8001e1e7a20 */ /* 0x000fe20000410000 */
[----:B------:R4:W3:Y:S01]  /*11200*/  MUFU.TANH R140, R23 ;  /* 0x00000017008c7308 */ /* 0x0008e20000002400 */
[----:B------:R4:W-:Y:S03]  /*11210*/  @P1 LDGSTS.E.BYPASS.LTC128B.128 [R243+0x6880], [R8.64], !P3 ;  /* 0x0688000008f31fae */ /* 0x0009e6000d901d54 */
[----:B------:R-:W-:Y:S02]  /*11220*/  FMUL.FTZ R31, R31, c[0x0][0x320] ;  /* 0x0000c8001f1f7a20 */ /* 0x000fe40000410000 */
[----:B-1----:R-:W-:Y:S02]  /*11230*/  FMUL.FTZ R20, R33, c[0x0][0x320] ;  /* 0x0000c80021147a20 */ /* 0x002fe40000410000 */
[----:B------:R-:W-:Y:S01]  /*11240*/  FMUL.FTZ R15, R36, c[0x0][0x320] ;  /* 0x0000c800240f7a20 */ /* 0x000fe20000410000 */
[----:B------:R1:W-:Y:S01]  /*11250*/  @P1 LDGSTS.E.BYPASS.LTC128B.128 [R243+0x5880], [R2.64], !P4 ;  /* 0x0588000002f31fae */ /* 0x0003e2000e101d54 */
[----:B------:R1:W1:Y:S01]  /*11260*/  MUFU.TANH R198, R24 ;  /* 0x0000001800c67308 */ /* 0x0002620000002400 */
[----:B------:R-:W-:Y:S02]  /*11270*/  FMUL.FTZ R12, R37, c[0x0][0x320] ;  /* 0x0000c800250c7a20 */ /* 0x000fe40000410000 */
[----:B------:R-:W-:Y:S02]  /*11280*/  FMUL.FTZ R42, R42, c[0x0][0x320] ;  /* 0x0000c8002a2a7a20 */ /* 0x000fe40000410000 */
[----:B--2---:R-:W-:Y:S02]  /*11290*/  FMUL.FTZ R22, R39, c[0x0][0x320] ;  /* 0x0000c80027167a20 */ /* 0x004fe40000410000 */
[----:B------:R2:W-:Y:S01]  /*112a0*/  @P1 LDGSTS.E.BYPASS.LTC128B.128 [R243+0x7080], [R2.64+0x80], !P3 ;  /* 0x0708008002f31fae */ /* 0x0005e2000d901d54 */
[----:B----4-:R-:W-:Y:S01]  /*112b0*/  @P1 IADD3 R6, P0, R2, UR18, RZ ;  /* 0x0000001202061c10 */ /* 0x010fe2000ff1e0ff */
[----:B------:R-:W-:Y:S01]  /*112c0*/  FMUL.FTZ R43, R43, c[0x0][0x320] ;  /* 0x0000c8002b2b7a20 */ /* 0x000fe20000410000 */
[----:B------:R4:W2:Y:S01]  /*112d0*/  MUFU.TANH R143, R25 ;  /* 0x00000019008f7308 */ /* 0x0008a20000002400 */
[----:B------:R-:W-:Y:S01]  /*112e0*/  FMUL.FTZ R21, R45, c[0x0][0x320] ;  /* 0x0000c8002d157a20 */ /* 0x000fe20000410000 */
[----:B------:R-:W-:Y:S01]  /*112f0*/  @P1 IADD3.X R7, R3, UR10, RZ, P0, !PT ;  /* 0x0000000a03071c10 */ /* 0x000fe200087fe4ff */
[----:B------:R-:W-:Y:S01]  /*11300*/  FMUL.FTZ R46, R46, c[0x0][0x320] ;  /* 0x0000c8002e2e7a20 */ /* 0x000fe20000410000 */
[----:B------:R-:W-:Y:S01]  /*11310*/  PLOP3.LUT P0, PT, PT, PT, UP0, 0x40, 0x0 ;  /* 0x000000000000781c */ /* 0x000fe20003f0e808 */
[----:B------:R-:W-:Y:S02]  /*11320*/  FMUL.FTZ R23, R44, c[0x0][0x320] ;  /* 0x0000c8002c177a20 */ /* 0x000fe40000410000 */
[----:B------:R-:W-:Y:S01]  /*11330*/  FMUL.FTZ R47, R47, c[0x0][0x320] ;  /* 0x0000c8002f2f7a20 */ /* 0x000fe20000410000 */
[----:B------:R-:W-:Y:S01]  /*11340*/  @P1 IADD3 R8, P2, R2, UR7, RZ ;  /* 0x0000000702081c10 */ /* 0x000fe2000ff5e0ff */
[----:B------:R-:W-:Y:S01]  /*11350*/  FMUL.FTZ R11, R48, c[0x0][0x320] ;  /* 0x0000c800300b7a20 */ /* 0x000fe20000410000 */
[----:B------:R2:W2:Y:S01]  /*11360*/  MUFU.TANH R215, R26 ;  /* 0x0000001a00d77308 */ /* 0x0004a20000002400 */
[----:B------:R-:W-:Y:S01]  /*11370*/  FMUL.FTZ R10, R49, c[0x0][0x320] ;  /* 0x0000c800310a7a20 */ /* 0x000fe20000410000 */
[----:B------:R-:W-:Y:S01]  /*11380*/  @P1 IADD3.X R9, R3, UR6, RZ, P2, !PT ;  /* 0x0000000603091c10 */ /* 0x000fe200097fe4ff */
[----:B------:R-:W-:Y:S02]  /*11390*/  FMUL.FTZ R19, R50, c[0x0][0x320] ;  /* 0x0000c80032137a20 */ /* 0x000fe40000410000 */
[----:B-1----:R-:W-:Y:S02]  /*113a0*/  FMUL.FTZ R24, R38, c[0x0][0x320] ;  /* 0x0000c80026187a20 */ /* 0x002fe40000410000 */
[----:B------:R1:W-:Y:S01]  /*113b0*/  @P1 LDGSTS.E.BYPASS.LTC128B.128 [R243+0x6080], [R8.64], !P4 ;  /* 0x0608000008f31fae */ /* 0x0003e2000e101d54 */
[----:B------:R-:W-:Y:S02]  /*113c0*/  FMUL.FTZ R14, R51, c[0x0][0x320] ;  /* 0x0000c800330e7a20 */ /* 0x000fe40000410000 */
[----:B------:R1:W1:Y:S01]  /*113d0*/  MUFU.TANH R213, R27 ;  /* 0x0000001b00d57308 */ /* 0x0002620000002400 */
[----:B----4-:R-:W-:Y:S04]  /*113e0*/  FMUL.FTZ R25, R32, c[0x0][0x320] ;  /* 0x0000c80020197a20 */ /* 0x010fe80000410000 */
[----:B------:R4:W-:Y:S05]  /*113f0*/  @P1 LDGSTS.E.BYPASS.LTC128B.128 [R243+0x7880], [R6.64], !P3 ;  /* 0x0788000006f31fae */ /* 0x0009ea000d901d54 */
[----:B------:R4:W3:Y:S03]  /*11400*/  MUFU.TANH R137, R28 ;  /* 0x0000001c00897308 */ /* 0x0008e60000002400 */
[----:B------:R-:W0:Y:S01]  /*11410*/  LDGDEPBAR ;  /* 0x00000000000079af */ /* 0x000e220000000000 */
[----:B--2---:R-:W-:Y:S06]  /*11420*/  FMUL.FTZ R26, R41, c[0x0][0x320] ;  /* 0x0000c800291a7a20 */ /* 0x004fec0000410000 */
[----:B------:R2:W2:Y:S01]  /*11430*/  MUFU.TANH R136, R29 ;  /* 0x0000001d00887308 */ /* 0x0004a20000002400 */
[----:B------:R-:W3:Y:S01]  /*11440*/  SHFL.IDX PT, R3, R4, RZ, 0x1c1f ;  /* 0x001c1fff04037589 */ /* 0x000ee200000e0000 */
[----:B-1----:R-:W-:Y:S08]  /*11450*/  FMUL.FTZ R27, R35, c[0x0][0x320] ;  /* 0x0000c800231b7a20 */ /* 0x002ff00000410000 */
[----:B------:R-:W1:Y:S01]  /*11460*/  MUFU.TANH R16, R16 ;  /* 0x0000001000107308 */ /* 0x000e620000002400 */
[----:B----4-:R-:W-:Y:S01]  /*11470*/  MOV R6, UR15 ;  /* 0x0000000f00067c02 */ /* 0x010fe20008000f00 */
[----:B------:R-:W-:Y:S08]  /*11480*/  FMUL.FTZ R28, R34, c[0x0][0x320] ;  /* 0x0000c800221c7a20 */ /* 0x000ff00000410000 */
[----:B------:R-:W4:Y:S01]  /*11490*/  MUFU.TANH R30, R30 ;  /* 0x0000001e001e7308 */ /* 0x000f220000002400 */
[----:B--2---:R-:W-:Y:S09]  /*114a0*/  FMUL.FTZ R29, R40, c[0x0][0x320] ;  /* 0x0000c800281d7a20 */ /* 0x004ff20000410000 */
[----:B------:R-:W2:Y:S10]  /*114b0*/  MUFU.TANH R31, R31 ;  /* 0x0000001f001f7308 */ /* 0x000eb40000002400 */
        /* <DEDUP_REMOVED lines=8> */
[----:B------:R-:W-:Y:S02]  /*11540*/  IADD3 R7, -R13, UR29, RZ ;  /* 0x0000001d0d077c10 */ /* 0x000fe4000fffe1ff */
[----:B------:R-:W-:Y:S05]  /*11550*/  IADD3 R6, -R6, UR9, R0 ;  /* 0x0000000906067c10 */ /* 0x000fea000fffe100 */
[----:B------:R-:W3:Y:S01]  /*11560*/  MUFU.TANH R22, R22 ;  /* 0x0000001600167308 */ /* 0x000ee20000002400 */
[C---:B------:R-:W-:Y:S02]  /*11570*/  IADD3 R5, R6.reuse, c[0x0][0x328], RZ ;  /* 0x0000ca0006057a10 */ /* 0x040fe40007ffe0ff */
[----:B------:R-:W-:Y:S02]  /*11580*/  IADD3 R6, R6, UR14, RZ ;  /* 0x0000000e06067c10 */ /* 0x000fe4000fffe0ff */
[-C--:B------:R-:W-:Y:S02]  /*11590*/  IADD3 R2, R5, R3.reuse, RZ ;  /* 0x0000000305027210 */ /* 0x080fe40007ffe0ff */
[----:B------:R-:W-:Y:S03]  /*115a0*/  IADD3 R0, R6, R3, RZ ;  /* 0x0000000306007210 */ /* 0x000fe60007ffe0ff */
        /* <DEDUP_REMOVED lines=13> */
[----:B--234-:R-:W-:Y:S01]  /*11680*/  IMAD.U32 R8, RZ, RZ, UR15 ;  /* 0x0000000fff087e24 */ /* 0x01cfe2000f8e00ff */
        /* <DEDUP_REMOVED lines=13> */
.L_x_1052:
[----:B------:R-:W-:Y:S04]  /*11760*/  MOV R8, c[0x0][0x32c] ;  /* 0x0000cb0000087a02 */ /* 0x000fe80000000f00 */
[----:B------:R-:W-:Y:S11]  /*11770*/  ISETP.NE.AND P0, PT, R8, 0x1, PT ;  /* 0x000000010800780c */ /* 0x000ff60003f05270 */
[----:B------:R-:W-:Y:S02]  /*11780*/  @!UPT UIADD3 URZ, URZ, URZ, URZ ;  /* 0x0000003f3f3ff290 */ /* 0x000fe4000fffe03f */
[----:B------:R-:W-:Y:S05]  /*11790*/  @P0 IMAD.HI.U32 R8, R3, c[0x0][0x330], RZ ;  /* 0x0000cc0003080a27 */ /* 0x000fea00078e00ff */
[----:B------:R-:W-:Y:S02]  /*117a0*/  @P0 SHF.R.U32.HI R3, RZ, c[0x0][0x334], R8 ;  /* 0x0000cd00ff030a19 */ /* 0x000fe40000011608 */
.L_x_1053:
[----:B------:R-:W-:Y:S05]  /*117b0*/  BSYNC B0 ;  /* 0x0000000000007941 */ /* 0x000fea0003800000 */
.L_x_1051:
[----:B------:R-:W-:Y:S05]  /*117c0*/  IMAD R3, R3, c[0x0][0x32c], R7 ;  /* 0x0000cb0003037a24 */ /* 0x000fea00078e0207 */
[----:B------:R-:W-:Y:S02]  /*117d0*/  IADD3 R8, R3, c[0x0][0x32c], RZ ;  /* 0x0000cb0003087a10 */ /* 0x000fe40007ffe0ff */
[----:B------:R-:W-:Y:S02]  /*117e0*/  IMNMX R0, R0, R3, !PT ;  /* 0x0000000300007217 */ /* 0x000fe40007800200 */
[----:B------:R-:W-:Y:S02]  /*117f0*/  IMNMX R2, R2, R8, PT ;  /* 0x0000000802027217 */ /* 0x000fe40003800200 */
.L_x_1050:
[----:B--234-:R-:W-:Y:S01]  /*11800*/  UISETP.GE.AND UP2, UPT, UR29, 0x9, UPT ;  /* 0x000000091d00788c */ /* 0x01cfe2000bf46270 */
        /* <DEDUP_REMOVED lines=46> */
[----:B-1----:R-:W-:Y:S02]  /*11af0*/  FSEL R205, R20, -INF , !P0 ;  /* 0xff80000014cd7808 */ /* 0x002fe40004000000 */
        /* <DEDUP_REMOVED lines=39> */
.L_x_1056:
[----:B------:R-:W-:Y:S04]  /*11d70*/  MOV R8, c[0x0][0x32c] ;  /* 0x0000cb0000087a02 */ /* 0x000fe80000000f00 */
[----:B------:R-:W-:Y:S11]  /*11d80*/  ISETP.NE.AND P0, PT, R8, 0x1, PT ;  /* 0x000000010800780c */ /* 0x000ff60003f05270 */
[----:B------:R-:W-:Y:S02]  /*11d90*/  @!UPT UIADD3 URZ, URZ, URZ, URZ ;  /* 0x0000003f3f3ff290 */ /* 0x000fe4000fffe03f */
[----:B------:R-:W-:Y:S05]  /*11da0*/  @P0 IMAD.HI.U32 R8, R3, c[0x0][0x330], RZ ;  /* 0x0000cc0003080a27 */ /* 0x000fea00078e00ff */
[----:B------:R-:W-:Y:S02]  /*11db0*/  @P0 SHF.R.U32.HI R3, RZ, c[0x0][0x334], R8 ;  /* 0x0000cd00ff030a19 */ /* 0x000fe40000011608 */
.L_x_1057:
[----:B------:R-:W-:Y:S05]  /*11dc0*/  BSYNC B0 ;  /* 0x0000000000007941 */ /* 0x000fea0003800000 */
.L_x_1055:
[----:B------:R-:W-:Y:S05]  /*11dd0*/  IMAD R3, R3, c[0x0][0x32c], R7 ;  /* 0x0000cb0003037a24 */ /* 0x000fea00078e0207 */
[----:B------:R-:W-:Y:S02]  /*11de0*/  IADD3 R8, R3, c[0x0][0x32c], RZ ;  /* 0x0000cb0003087a10 */ /* 0x000fe40007ffe0ff */
[----:B------:R-:W-:Y:S02]  /*11df0*/  IMNMX R0, R0, R3, !PT ;  /* 0x0000000300007217 */ /* 0x000fe40007800200 */
[----:B------:R-:W-:Y:S02]  /*11e00*/  IMNMX R2, R2, R8, PT ;  /* 0x0000000802027217 */ /* 0x000fe40003800200 */
.L_x_1054:
        /* <DEDUP_REMOVED lines=85> */
.L_x_1060:
[----:B------:R-:W-:Y:S04]  /*12360*/  MOV R8, c[0x0][0x32c] ;  /* 0x0000cb0000087a02 */ /* 0x000fe80000000f00 */
[----:B------:R-:W-:Y:S11]  /*12370*/  ISETP.NE.AND P0, PT, R8, 0x1, PT ;  /* 0x000000010800780c */ /* 0x000ff60003f05270 */
[----:B------:R-:W-:Y:S02]  /*12380*/  @!UPT UIADD3 URZ, URZ, URZ, URZ ;  /* 0x0000003f3f3ff290 */ /* 0x000fe4000fffe03f */
[----:B------:R-:W-:Y:S05]  /*12390*/  @P0 IMAD.HI.U32 R8, R3, c[0x0][0x330], RZ ;  /* 0x0000cc0003080a27 */ /* 0x000fea00078e00ff */
[----:B------:R-:W-:Y:S02]  /*123a0*/  @P0 SHF.R.U32.HI R3, RZ, c[0x0][0x334], R8 ;  /* 0x0000cd00ff030a19 */ /* 0x000fe40000011608 */
.L_x_1061:
[----:B------:R-:W-:Y:S05]  /*123b0*/  BSYNC B0 ;  /* 0x0000000000007941 */ /* 0x000fea0003800000 */
.L_x_1059:
[----:B------:R-:W-:Y:S05]  /*123c0*/  IMAD R3, R3, c[0x0][0x32c], R7 ;  /* 0x0000cb0003037a24 */ /* 0x000fea00078e0207 */
[----:B------:R-:W-:Y:S02]  /*123d0*/  IADD3 R8, R3, c[0x0][0x32c], RZ ;  /* 0x0000cb0003087a10 */ /* 0x000fe40007ffe0ff */
[----:B------:R-:W-:Y:S02]  /*123e0*/  IMNMX R0, R0, R3, !PT ;  /* 0x0000000300007217 */ /* 0x000fe40007800200 */
[----:B------:R-:W-:Y:S02]  /*123f0*/  IMNMX R2, R2, R8, PT ;  /* 0x0000000802027217 */ /* 0x000fe40003800200 */
.L_x_1058:
        /* <DEDUP_REMOVED lines=85> */
.L_x_1064:
[----:B------:R-:W-:Y:S04]  /*12950*/  MOV R4, c[0x0][0x32c] ;  /* 0x0000cb0000047a02 */ /* 0x000fe80000000f00 */
[----:B------:R-:W-:Y:S11]  /*12960*/  ISETP.NE.AND P0, PT, R4, 0x1, PT ;  /* 0x000000010400780c */ /* 0x000ff60003f05270 */
[----:B------:R-:W-:Y:S02]  /*12970*/  @!UPT UIADD3 URZ, URZ, URZ, URZ ;  /* 0x0000003f3f3ff290 */ /* 0x000fe4000fffe03f */
[----:B------:R-:W-:Y:S05]  /*12980*/  @P0 IMAD.HI.U32 R4, R3, c[0x0][0x330], RZ ;  /* 0x0000cc0003040a27 */ /* 0x000fea00078e00ff */
[----:B------:R-:W-:Y:S02]  /*12990*/  @P0 SHF.R.U32.HI R3, RZ, c[0x0][0x334], R4 ;  /* 0x0000cd00ff030a19 */ /* 0x000fe40000011604 */
.L_x_1065:
[----:B------:R-:W-:Y:S05]  /*129a0*/  BSYNC B0 ;  /* 0x0000000000007941 */ /* 0x000fea0003800000 */
.L_x_1063:
[----:B------:R-:W-:Y:S05]  /*129b0*/  IMAD R7, R3, c[0x0][0x32c], R7 ;  /* 0x0000cb0003077a24 */ /* 0x000fea00078e0207 */
[----:B------:R-:W-:Y:S02]  /*129c0*/  IADD3 R3, R7, c[0x0][0x32c], RZ ;  /* 0x0000cb0007037a10 */ /* 0x000fe40007ffe0ff */
[----:B------:R-:W-:Y:S02]  /*129d0*/  IMNMX R0, R0, R7, !PT ;  /* 0x0000000700007217 */ /* 0x000fe40007800200 */
[----:B------:R-:W-:Y:S02]  /*129e0*/  IMNMX R2, R2, R3, PT ;  /* 0x0000000302027217 */ /* 0x000fe40003800200 */
.L_x_1062:
        /* <DEDUP_REMOVED lines=68> */
[----:B------:R-:W-:Y:S02]  /*12e30*/  ISETP.GT.AND P6, PT, R0, 0x11, P6 ;  /* 0x000000110000780c */ /* 0x000fe400037c4270 */
        /* <DEDUP_REMOVED lines=121> */
[C---:B------:R-:W-:Y:S01]  /*135d0*/  FMUL.FTZ R32, R133.reuse, R172 ;  /* 0x000000ac85207220 */ /* 0x040fe20000410000 */
[----:B------:R-:W-:Y:S01]  /*135e0*/  LDSM.16.MT88.4 R156, [R226+0x2880] ;  /* 0x00288000e29c783b */ /* 0x000fe20000004200 */
[C---:B------:R-:W-:Y:S01]  /*135f0*/  FMUL.FTZ R52, R133.reuse, R52 ;  /* 0x0000003485347220 */ /* 0x040fe20000410000 */
[----:B------:R1:W-:Y:S01]  /*13600*/  MUFU.EX2 R215, R5 ;  /* 0x0000000500d77308 */ /* 0x0003e20000000800 */
[----:B------:R-:W-:Y:S02]  /*13610*/  FMUL.FTZ R53, R133, R53 ;  /* 0x0000003585357220 */ /* 0x000fe40000410000 */
[----:B------:R-:W-:Y:S02]  /*13620*/  FMUL.FTZ R54, R132, R54 ;  /* 0x0000003684367220 */ /* 0x000fe40000410000 */
[----:B--2---:R-:W-:Y:S02]  /*13630*/  FFMA.FTZ R0, R21, c[0x0][0x2d0], -R134 ;  /* 0x0000b40015007a23 */ /* 0x004fe40000010886 */
[C---:B----4-:R-:W-:Y:S01]  /*13640*/  FMUL.FTZ R45, R2.reuse, R185 ;  /* 0x000000b9022d7220 */ /* 0x050fe20000410000 */
[----:B------:R-:W2:Y:S01]  /*13650*/  LDSM.16.MT88.4 R20, [R225+0x2080] ;  /* 0x00208000e114783b */ /* 0x000ea20000004200 */
[C---:B------:R-:W-:Y:S01]  /*13660*/  FMUL.FTZ R41, R2.reuse, R181 ;  /* 0x000000b502297220 */ /* 0x040fe20000410000 */
[----:B------:R4:W5:Y:S01]  /*13670*/  MUFU.EX2 R216, R0 ;  /* 0x0000000000d87308 */ /* 0x0009620000000800 */
[----:B------:R-:W-:Y:S01]  /*13680*/  MOV R181, R42 ;  /* 0x0000002a00b57202 */ /* 0x000fe20000000f00 */
[C---:B------:R-:W-:Y:S01]  /*13690*/  FMUL.FTZ R9, R2.reuse, R149 ;  /* 0x0000009502097220 */ /* 0x040fe20000410000 */
[----:B---3--:R-:W-:Y:S01]  /*136a0*/  F2FP.BF16.PACK_AB R195, R35, R40 ;  /* 0x0000002823c3723e */ /* 0x008fe200000010ff */
[C---:B------:R-:W-:Y:S02]  /*136b0*/  FMUL.FTZ R12, R2.reuse, R152 ;  /* 0x00000098020c7220 */ /* 0x040fe40000410000 */
[----:B------:R-:W-:Y:S02]  /*136c0*/  FMUL.FTZ R13, R2, R153 ;  /* 0x00000099020d7220 */ /* 0x000fe40000410000 */
[----:B------:R-:W-:Y:S02]  /*136d0*/  FMUL.FTZ R35, R132, R175 ;  /* 0x000000af84237220 */ /* 0x000fe40000410000 */
[----:B------:R3:W-:Y:S01]  /*136e0*/  MUFU.EX2 R218, R7 ;  /* 0x0000000700da7308 */ /* 0x0007e20000000800 */
[----:B------:R-:W-:Y:S01]  /*136f0*/  MOV R175, R40 ;  /* 0x0000002800af7202 */ /* 0x000fe20000000f00 */
[C---:B------:R-:W-:Y:S02]  /*13700*/  FMUL.FTZ R40, R2.reuse, R180 ;  /* 0x000000b402287220 */ /* 0x040fe40000410000 */
[----:B-1----:R-:W-:Y:S02]  /*13710*/  FMUL.FTZ R5, R133, R145 ;  /* 0x0000009185057220 */ /* 0x002fe40000410000 */
[C---:B------:R-:W-:Y:S02]  /*13720*/  FMUL.FTZ R24, R2.reuse, R164 ;  /* 0x000000a402187220 */ /* 0x040fe40000410000 */
[C---:B------:R-:W-:Y:S02]  /*13730*/  FMUL.FTZ R25, R2.reuse, R165 ;  /* 0x000000a502197220 */ /* 0x040fe40000410000 */
[----:B------:R-:W1:Y:S01]  /*13740*/  MUFU.EX2 R219, R6 ;  /* 0x0000000600db7308 */ /* 0x000e620000000800 */
[C---:B------:R-:W-:Y:S02]  /*13750*/  FMUL.FTZ R28, R2.reuse, R168 ;  /* 0x000000a8021c7220 */ /* 0x040fe40000410000 */
[----:B------:R-:W-:Y:S01]  /*13760*/  FMUL.FTZ R29, R2, R169 ;  /* 0x000000a9021d7220 */ /* 0x000fe20000410000 */
[----:B----4-:R-:W-:Y:S01]  /*13770*/  FSEL R0, R3, RZ, P0 ;  /* 0x000000ff03007208 */ /* 0x010fe20000000000 */
[----:B------:R-:W-:Y:S01]  /*13780*/  FMUL.FTZ R55, R132, R55 ;  /* 0x0000003784377220 */ /* 0x000fe20000410000 */
[----:B-----5:R-:W-:Y:S01]  /*13790*/  F2FP.BF16.PACK_AB R145, R216, R215 ;  /* 0x000000d7d891723e */ /* 0x020fe200000010ff */
[----:B------:R-:W-:Y:S01]  /*137a0*/  FMUL.FTZ R56, R2, R56 ;  /* 0x0000003802387220 */ /* 0x000fe20000410000 */
[----:B------:R-:W-:Y:S01]  /*137b0*/  MOV R169, R221 ;  /* 0x000000dd00a97202 */ /* 0x000fe20000000f00 */
[----:B------:R-:W-:Y:S01]  /*137c0*/  FADD.FTZ R0, -R0, R139 ;  /* 0x0000008b00007221 */ /* 0x000fe20000010100 */
[----:B------:R-:W4:Y:S01]  /*137d0*/  MUFU.EX2 R44, R10 ;  /* 0x0000000a002c7308 */ /* 0x000f220000000800 */
[----:B------:R-:W-:Y:S01]  /*137e0*/  FMUL.FTZ R57, R2, R57 ;  /* 0x0000003902397220 */ /* 0x000fe20000410000 */
[----:B------:R-:W-:Y:S01]  /*137f0*/  PLOP3.LUT P0, PT, PT, PT, UP0, 0x80, 0x0 ;  /* 0x000000000000781c */ /* 0x000fe20003f0f008 */
[----:B------:R-:W-:Y:S02]  /*13800*/  FMUL.FTZ R0, R0, c[0x0][0x2d0] ;  /* 0x0000b40000007a20 */ /* 0x000fe40000410000 */
[----:B---3--:R-:W-:Y:S02]  /*13810*/  FMUL.FTZ R7, R132, R147 ;  /* 0x0000009384077220 */ /* 0x008fe40000410000 */
[C---:B------:R-:W-:Y:S02]  /*13820*/  FMUL.FTZ R60, R2.reuse, R60 ;  /* 0x0000003c023c7220 */ /* 0x040fe40000410000 */
[----:B------:R-:W-:Y:S01]  /*13830*/  FMUL.FTZ R61, R2, R61 ;  /* 0x0000003d023d7220 */ /* 0x000fe20000410000 */
[----:B------:R-:W3:Y:S01]  /*13840*/  MUFU.EX2 R0, R0 ;  /* 0x0000000000007308 */ /* 0x000ee20000000800 */
[C---:B------:R-:W-:Y:S02]  /*13850*/  FMUL.FTZ R64, R133.reuse, R64 ;  /* 0x0000004085407220 */ /* 0x040fe40000410000 */
[----:B------:R-:W-:Y:S01]  /*13860*/  FMUL.FTZ R65, R133, R65 ;  /* 0x0000004185417220 */ /* 0x000fe20000410000 */
[----:B-1----:R-:W-:Y:S01]  /*13870*/  F2FP.BF16.PACK_AB R147, R219, R218 ;  /* 0x000000dadb93723e */ /* 0x002fe200000010ff */
[C---:B------:R-:W-:Y:S02]  /*13880*/  FMUL.FTZ R6, R132.reuse, R146 ;  /* 0x0000009284067220 */ /* 0x040fe40000410000 */
[C---:B------:R-:W-:Y:S02]  /*13890*/  FMUL.FTZ R66, R132.reuse, R66 ;  /* 0x0000004284427220 */ /* 0x040fe40000410000 */
[C---:B------:R-:W-:Y:S01]  /*138a0*/  FMUL.FTZ R67, R132.reuse, R67 ;  /* 0x0000004384437220 */ /* 0x040fe20000410000 */
[----:B------:R-:W1:Y:S01]  /*138b0*/  MUFU.EX2 R48, R14 ;  /* 0x0000000e00307308 */ /* 0x000e620000000800 */
[C---:B------:R-:W-:Y:S01]  /*138c0*/  FMUL.FTZ R68, R133.reuse, R68 ;  /* 0x0000004485447220 */ /* 0x040fe20000410000 */
[-C--:B--2---:R-:W-:Y:S05]  /*138d0*/  HMMA.16816.F32.BF16 R4, R192, R20.reuse, R4 ;  /* 0x00000014c004723c */ /* 0x084fea0000041804 */
[----:B----4-:R-:W-:Y:S01]  /*138e0*/  MOV R172, R44 ;  /* 0x0000002c00ac7202 */ /* 0x010fe20000000f00 */
[C---:B------:R-:W-:Y:S02]  /*138f0*/  FMUL.FTZ R69, R133.reuse, R69 ;  /* 0x0000004585457220 */ /* 0x040fe40000410000 */
[----:B------:R2:W-:Y:S01]  /*13900*/  MUFU.EX2 R252, R8 ;  /* 0x0000000800fc7308 */ /* 0x0005e20000000800 */
        /* <DEDUP_REMOVED lines=13> */
[----:B------:R1:W4:Y:S01]  /*139e0*/  MUFU.EX2 R220, R11 ;  /* 0x0000000b00dc7308 */ /* 0x0003220000000800 */
[C---:B------:R-:W-:Y:S02]  /*139f0*/  FMUL.FTZ R27, R0.reuse, R167 ;  /* 0x000000a7001b7220 */ /* 0x040fe40000410000 */
[----:B------:R-:W-:Y:S02]  /*13a00*/  FMUL.FTZ R30, R0, R170 ;  /* 0x000000aa001e7220 */ /* 0x000fe40000410000 */
[C---:B--2---:R-:W-:Y:S01]  /*13a10*/  FMUL.FTZ R8, R2.reuse, R148 ;  /* 0x0000009402087220 */ /* 0x044fe20000410000 */
[----:B------:R-:W-:Y:S01]  /*13a20*/  LDSM.16.MT88.4 R164, [R227+0x2880] ;  /* 0x00288000e3a4783b */ /* 0x000fe20000004200 */
[----:B------:R-:W-:Y:S02]  /*13a30*/  FMUL.FTZ R44, R2, R184 ;  /* 0x000000b8022c7220 */ /* 0x000fe40000410000 */
[C---:B------:R-:W-:Y:S02]  /*13a40*/  FMUL.FTZ R47, R0.reuse, R187 ;  /* 0x000000bb002f7220 */ /* 0x040fe40000410000 */
[C---:B------:R-:W-:Y:S02]  /*13a50*/  FMUL.FTZ R31, R0.reuse, R171 ;  /* 0x000000ab001f7220 */ /* 0x040fe40000410000 */
[----:B------:R-:W-:Y:S02]  /*13a60*/  FMUL.FTZ R58, R0, R58 ;  /* 0x0000003a003a7220 */ /* 0x000fe40000410000 */
[--C-:B---3--:R-:W-:Y:S02]  /*13a70*/  FFMA.FTZ R138, R200, c[0x0][0x2d0], -R141.reuse ;  /* 0x0000b400c88a7a23 */ /* 0x108fe4000001088d */
[C---:B------:R-:W-:Y:S02]  /*13a80*/  FMUL.FTZ R59, R0.reuse, R59 ;  /* 0x0000003b003b7220 */ /* 0x040fe40000410000 */
[----:B------:R2:W-:Y:S01]  /*13a90*/  MUFU.EX2 R185, R138 ;  /* 0x0000008a00b97308 */ /* 0x0005e20000000800 */
[C---:B------:R-:W-:Y:S02]  /*13aa0*/  FMUL.FTZ R62, R0.reuse, R62 ;  /* 0x0000003e003e7220 */ /* 0x040fe40000410000 */
[C---:B------:R-:W-:Y:S02]  /*13ab0*/  FMUL.FTZ R63, R0.reuse, R63 ;  /* 0x0000003f003f7220 */ /* 0x040fe40000410000 */
[----:B-1----:R-:W-:Y:S01]  /*13ac0*/  FMUL.FTZ R11, R0, R151 ;  /* 0x00000097000b7220 */ /* 0x002fe20000410000 */
[----:B----4-:R-:W-:Y:S01]  /*13ad0*/  F2FP.BF16.PACK_AB R144, R220, R252 ;  /* 0x000000fcdc90723e */ /* 0x010fe200000010ff */
[----:B------:R-:W1:Y:S01]  /*13ae0*/  LDSM.16.MT88.4 R148, [R228+0x2080] ;  /* 0x00208000e494783b */ /* 0x000e620000004200 */
[----:B------:R-:W-:Y:S01]  /*13af0*/  FMUL.FTZ R71, R132, R71 ;  /* 0x0000004784477220 */ /* 0x000fe20000410000 */
[----:B------:R-:W-:Y:S01]  /*13b00*/  MOV R168, R220 ;  /* 0x000000dc00a87202 */ /* 0x000fe20000000f00 */
[C---:B------:R-:W-:Y:S02]  /*13b10*/  FMUL.FTZ R72, R2.reuse, R72 ;  /* 0x0000004802487220 */ /* 0x040fe40000410000 */
[----:B------:R-:W-:Y:S01]  /*13b20*/  FMUL.FTZ R73, R2, R73 ;  /* 0x0000004902497220 */ /* 0x000fe20000410000 */
[C---:B------:R-:W-:Y:S04]  /*13b30*/  HMMA.16816.F32.BF16 R8, R144.reuse, R20, R8 ;  /* 0x000000149008723c */ /* 0x040fe80000041808 */
[C---:B------:R-:W-:Y:S02]  /*13b40*/  FMUL.FTZ R74, R0.reuse, R74 ;  /* 0x0000004a004a7220 */ /* 0x040fe40000410000 */
[----:B------:R-:W-:Y:S02]  /*13b50*/  FMUL.FTZ R75, R0, R75 ;  /* 0x0000004b004b7220 */ /* 0x000fe40000410000 */
[-C--:B------:R-:W-:Y:S04]  /*13b60*/  HMMA.16816.F32.BF16 R12, R144, R22.reuse, R12 ;  /* 0x00000016900c723c */ /* 0x080fe8000004180c */
[--C-:B--2---:R-:W-:Y:S02]  /*13b70*/  FFMA.FTZ R138, R196, c[0x0][0x2d0], -R142.reuse ;  /* 0x0000b400c48a7a23 */ /* 0x104fe4000001088e */
        /* <DEDUP_REMOVED lines=8> */
[----:B------:R-:W-:Y:S02]  /*13c00*/  FMUL.FTZ R77, R2, R77 ;  /* 0x0000004d024d7220 */ /* 0x000fe40000410000 */
[C---:B------:R-:W-:Y:S02]  /*13c10*/  FMUL.FTZ R78, R0.reuse, R78 ;  /* 0x0000004e004e7220 */ /* 0x040fe40000410000 */
[-C--:B------:R-:W-:Y:S03]  /*13c20*/  HMMA.16816.F32.BF16 R20, R192, R36.reuse, R20 ;  /* 0x00000024c014723c */ /* 0x080fe60000041814 */
[----:B------:R-:W-:Y:S02]  /*13c30*/  FMUL.FTZ R79, R0, R79 ;  /* 0x0000004f004f7220 */ /* 0x000fe40000410000 */
[----:B------:R-:W-:Y:S02]  /*13c40*/  FMUL.FTZ R80, R133, R80 ;  /* 0x0000005085507220 */ /* 0x000fe40000410000 */
[--C-:B--2---:R-:W-:Y:S01]  /*13c50*/  FFMA.FTZ R138, R197, c[0x0][0x2d0], -R142.reuse ;  /* 0x0000b400c58a7a23 */ /* 0x104fe2000001088e */
        /* <DEDUP_REMOVED lines=14> */
[--C-:B--2---:R-:W-:Y:S02]  /*13d40*/  FFMA.FTZ R138, R203, c[0x0][0x2d0], -R141.reuse ;  /* 0x0000b400cb8a7a23 */ /* 0x104fe4000001088d */
[C---:B------:R-:W-:Y:S01]  /*13d50*/  FMUL.FTZ R38, R132.reuse, R178 ;  /* 0x000000b284267220 */ /* 0x040fe20000410000 */
[----:B------:R-:W-:Y:S01]  /*13d60*/  MOV R178, R51 ;  /* 0x0000003300b27202 */ /* 0x000fe20000000f00 */
[----:B------:R2:W-:Y:S01]  /*13d70*/  MUFU.EX2 R188, R138 ;  /* 0x0000008a00bc7308 */ /* 0x0005e20000000800 */
[C---:B------:R-:W-:Y:S02]  /*13d80*/  FMUL.FTZ R51, R132.reuse, R191 ;  /* 0x000000bf84337220 */ /* 0x040fe40000410000 */
[C---:B------:R-:W-:Y:S02]  /*13d90*/  FMUL.FTZ R83, R132.reuse, R83 ;  /* 0x0000005384537220 */ /* 0x040fe40000410000 */
[-C--:B-1----:R-:W-:Y:S03]  /*13da0*/  HMMA.16816.F32.BF16 R36, R192, R148.reuse, R36 ;  /* 0x00000094c024723c */ /* 0x082fe60000041824 */
[C---:B------:R-:W-:Y:S02]  /*13db0*/  FMUL.FTZ R84, R133.reuse, R84 ;  /* 0x0000005485547220 */ /* 0x040fe40000410000 */
[----:B------:R-:W-:Y:S02]  /*13dc0*/  FMUL.FTZ R85, R133, R85 ;  /* 0x0000005585557220 */ /* 0x000fe40000410000 */
[C---:B------:R-:W-:Y:S01]  /*13dd0*/  FMUL.FTZ R86, R132.reuse, R86 ;  /* 0x0000005684567220 */ /* 0x040fe20000410000 */
[C---:B------:R-:W-:Y:S04]  /*13de0*/  HMMA.16816.F32.BF16 R40, R144.reuse, R148, R40 ;  /* 0x000000949028723c */ /* 0x040fe80000041828 */
[----:B------:R-:W-:Y:S02]  /*13df0*/  FMUL.FTZ R87, R132, R87 ;  /* 0x0000005784577220 */ /* 0x000fe40000410000 */
[C---:B------:R-:W-:Y:S02]  /*13e00*/  FMUL.FTZ R88, R2.reuse, R88 ;  /* 0x0000005802587220 */ /* 0x040fe40000410000 */
[-C--:B------:R-:W-:Y:S04]  /*13e10*/  HMMA.16816.F32.BF16 R44, R144, R150.reuse, R44 ;  /* 0x00000096902c723c */ /* 0x080fe8000004182c */
[----:B--2---:R-:W-:Y:S02]  /*13e20*/  FFMA.FTZ R138, R205, c[0x0][0x2d0], -R141 ;  /* 0x0000b400cd8a7a23 */ /* 0x004fe4000001088d */
[----:B------:R-:W-:Y:S02]  /*13e30*/  FMUL.FTZ R89, R2, R89 ;  /* 0x0000005902597220 */ /* 0x000fe40000410000 */
[C---:B------:R-:W-:Y:S01]  /*13e40*/  HMMA.16816.F32.BF16 R48, R192.reuse, R150, R48 ;  /* 0x00000096c030723c */ /* 0x040fe20000041830 */
[----:B------:R1:W-:Y:S01]  /*13e50*/  MUFU.EX2 R180, R138 ;  /* 0x0000008a00b47308 */ /* 0x0003e20000000800 */
[----:B------:R-:W2:Y:S02]  /*13e60*/  LDSM.16.MT88.4 R148, [R225+0x3880] ;  /* 0x00388000e194783b */ /* 0x000ea40000004200 */
[C---:B------:R-:W-:Y:S02]  /*13e70*/  FMUL.FTZ R90, R0.reuse, R90 ;  /* 0x0000005a005a7220 */ /* 0x040fe40000410000 */
[----:B------:R-:W-:Y:S02]  /*13e80*/  FMUL.FTZ R91, R0, R91 ;  /* 0x0000005b005b7220 */ /* 0x000fe40000410000 */
[-C--:B------:R-:W-:Y:S04]  /*13e90*/  HMMA.16816.F32.BF16 R52, R192, R152.reuse, R52 ;  /* 0x00000098c034723c */ /* 0x080fe80000041834 */
[C---:B------:R-:W-:Y:S02]  /*13ea0*/  FMUL.FTZ R92, R2.reuse, R92 ;  /* 0x0000005c025c7220 */ /* 0x040fe40000410000 */
[----:B------:R-:W-:Y:S02]  /*13eb0*/  FMUL.FTZ R93, R2, R93 ;  /* 0x0000005d025d7220 */ /* 0x000fe40000410000 */
[C---:B------:R-:W-:Y:S04]  /*13ec0*/  HMMA.16816.F32.BF16 R56, R144.reuse, R152, R56 ;  /* 0x000000989038723c */ /* 0x040fe80000041838 */
[C---:B------:R-:W-:Y:S02]  /*13ed0*/  FMUL.FTZ R94, R0.reuse, R94 ;  /* 0x0000005e005e7220 */ /* 0x040fe40000410000 */
        /* <DEDUP_REMOVED lines=11> */
[C---:B------:R-:W-:Y:S02]  /*13f90*/  FMUL.FTZ R100, R133.reuse, R100 ;  /* 0x0000006485647220 */ /* 0x040fe40000410000 */
[----:B------:R-:W-:Y:S02]  /*13fa0*/  FMUL.FTZ R101, R133, R101 ;  /* 0x0000006585657220 */ /* 0x000fe40000410000 */
[C---:B------:R-:W-:Y:S01]  /*13fb0*/  FMUL.FTZ R102, R132.reuse, R102 ;  /* 0x0000006684667220 */ /* 0x040fe20000410000 */
[C---:B------:R-:W-:Y:S04]  /*13fc0*/  HMMA.16816.F32.BF16 R72, R144.reuse, R148, R72 ;  /* 0x000000949048723c */ /* 0x040fe80000041848 */
[----:B------:R-:W-:Y:S02]  /*13fd0*/  FMUL.FTZ R103, R132, R103 ;  /* 0x0000006784677220 */ /* 0x000fe40000410000 */
[C---:B------:R-:W-:Y:S02]  /*13fe0*/  FMUL.FTZ R104, R2.reuse, R104 ;  /* 0x0000006802687220 */ /* 0x040fe40000410000 */
[-C--:B------:R-:W-:Y:S04]  /*13ff0*/  HMMA.16816.F32.BF16 R76, R144, R150.reuse, R76 ;  /* 0x00000096904c723c */ /* 0x080fe8000004184c */
[----:B-1----:R-:W-:Y:S02]  /*14000*/  FFMA.FTZ R138, R207, c[0x0][0x2d0], -R142 ;  /* 0x0000b400cf8a7a23 */ /* 0x002fe4000001088e */
[----:B------:R-:W-:Y:S02]  /*14010*/  FMUL.FTZ R105, R2, R105 ;  /* 0x0000006902697220 */ /* 0x000fe40000410000 */
[C---:B------:R-:W-:Y:S01]  /*14020*/  HMMA.16816.F32.BF16 R80, R192.reuse, R150, R80 ;  /* 0x00000096c050723c */ /* 0x040fe20000041850 */
[----:B------:R1:W-:Y:S01]  /*14030*/  MUFU.EX2 R170, R138 ;  /* 0x0000008a00aa7308 */ /* 0x0003e20000000800 */
[----:B------:R-:W2:Y:S02]  /*14040*/  LDSM.16.MT88.4 R148, [R228+0x3880] ;  /* 0x00388000e494783b */ /* 0x000ea40000004200 */
[C---:B------:R-:W-:Y:S02]  /*14050*/  FMUL.FTZ R106, R0.reuse, R106 ;  /* 0x0000006a006a7220 */ /* 0x040fe40000410000 */
[----:B------:R-:W-:Y:S02]  /*14060*/  FMUL.FTZ R107, R0, R107 ;  /* 0x0000006b006b7220 */ /* 0x000fe40000410000 */
[-C--:B---3--:R-:W-:Y:S04]  /*14070*/  HMMA.16816.F32.BF16 R84, R192, R152.reuse, R84 ;  /* 0x00000098c054723c */ /* 0x088fe80000041854 */
        /* <DEDUP_REMOVED lines=11> */
[----:B------:R-:W-:Y:S02]  /*14130*/  FMUL.FTZ R113, R133, R113 ;  /* 0x0000007185717220 */ /* 0x000fe40000410000 */
[C---:B------:R-:W-:Y:S02]  /*14140*/  FMUL.FTZ R114, R132.reuse, R114 ;  /* 0x0000007284727220 */ /* 0x040fe40000410000 */
[----:B------:R-:W-:Y:S01]  /*14150*/  FMUL.FTZ R115, R132, R115 ;  /* 0x0000007384737220 */ /* 0x000fe20000410000 */
        /* <DEDUP_REMOVED lines=17> */
[C---:B------:R-:W-:Y:S02]  /*14270*/  FMUL.FTZ R126, R0.reuse, R126 ;  /* 0x0000007e007e7220 */ /* 0x040fe40000410000 */
[----:B------:R-:W-:Y:S02]  /*14280*/  FMUL.FTZ R127, R0, R127 ;  /* 0x0000007f007f7220 */ /* 0x000fe40000410000 */
[C---:B------:R-:W-:Y:S01]  /*14290*/  FMUL.FTZ R128, R133.reuse, R128 ;  /* 0x0000008085807220 */ /* 0x040fe20000410000 */
[-C--:B---3--:R-:W-:Y:S03]  /*142a0*/  HMMA.16816.F32.BF16 R116, R192, R152.reuse, R116 ;  /* 0x00000098c074723c */ /* 0x088fe60000041874 */
[----:B------:R-:W-:Y:S02]  /*142b0*/  FMUL.FTZ R129, R133, R129 ;  /* 0x0000008185817220 */ /* 0x000fe40000410000 */
[----:B------:R-:W-:Y:S02]  /*142c0*/  FMUL.FTZ R130, R132, R130 ;  /* 0x0000008284827220 */ /* 0x000fe40000410000 */
[--C-:B-1----:R-:W-:Y:S01]  /*142d0*/  FFMA.FTZ R138, R210, c[0x0][0x2d0], -R143.reuse ;  /* 0x0000b400d28a7a23 */ /* 0x102fe2000001088f */
[C---:B------:R-:W-:Y:S03]  /*142e0*/  HMMA.16816.F32.BF16 R120, R144.reuse, R152, R120 ;  /* 0x000000989078723c */ /* 0x040fe60000041878 */
[----:B------:R1:W-:Y:S01]  /*142f0*/  MUFU.EX2 R171, R138 ;  /* 0x0000008a00ab7308 */ /* 0x0003e20000000800 */
[----:B------:R-:W-:Y:S03]  /*14300*/  FMUL.FTZ R131, R132, R131 ;  /* 0x0000008384837220 */ /* 0x000fe60000410000 */
        /* <DEDUP_REMOVED lines=224> */
.L_x_1049:
[----:B-123--:R-:W2:Y:S04]  /*15110*/  LDL.LU R0, [R1+0xc] ;  /* 0x00000c0001007983 */ /* 0x00eea80000300800 */
[----:B------:R-:W3:Y:S04]  /*15120*/  LDL.LU R4, [R1+0x8] ;  /* 0x0000080001047983 */ /* 0x000ee80000300800 */
[----:B------:R-:W4:Y:S04]  /*15130*/  LDL.LU R5, [R1+0x10] ;  /* 0x0000100001057983 */ /* 0x000f280000300800 */
[----:B------:R-:W4:Y:S01]  /*15140*/  LDL.LU R2, [R1+0x14] ;  /* 0x0000140001027983 */ /* 0x000f220000300800 */
[----:B------:R-:W-:-:S03]  /*15150*/  PLOP3.LUT P0, PT, PT, PT, PT, 0x8, 0x0 ;  /* 0x000000000000781c */ /* 0x000fc60003f0e170 */
        /* <DEDUP_REMOVED lines=21> */
[----:B------:R-:W-:-:S05]  /*152b0*/  FSETP.NE.FTZ.AND P2, PT, R7, RZ, PT ;  /* 0x000000ff0700720b */ /* 0x000fca0003f55000 */
[----:B------:R-:W1:Y:S01]  /*152c0*/  @P4 MUFU.RCP R0, R11 ;  /* 0x0000000b00004308 */ /* 0x000e620000001000 */
[----:B------:R-:W-:-:S07]  /*152d0*/  FSETP.NE.FTZ.AND P1, PT, R6, RZ, PT ;  /* 0x000000ff0600720b */ /* 0x000fce0003f35000 */
[----:B------:R-:W2:Y:S06]  /*152e0*/  @P3 MUFU.RCP R4, R9 ;  /* 0x0000000900043308 */ /* 0x000eac0000001000 */
[----:B------:R-:W-:Y:S01]  /*152f0*/  @P1 MOV R8, 0x3f317218 ;  /* 0x3f31721800081802 */ /* 0x000fe20000000f00 */
[C---:B-1----:R-:W-:Y:S01]  /*15300*/  FMUL.FTZ R144, R0.reuse, R144 ;  /* 0x0000009000907220 */ /* 0x042fe20000410000 */
[----:B------:R-:W1:Y:S01]  /*15310*/  @P2 MUFU.RCP R2, R7 ;  /* 0x0000000700022308 */ /* 0x000e620000001000 */
        /* <DEDUP_REMOVED lines=16> */
[C---:B------:R-:W-:Y:S01]  /*15420*/  FMUL.FTZ R24, R0.reuse, R64 ;  /* 0x0000004000187220 */ /* 0x040fe20000410000 */
[----:B------:R-:W-:Y:S01]  /*15430*/  MOV R64, 0xff800000 ;  /* 0xff80000000407802 */ /* 0x000fe20000000f00 */
[C---:B------:R-:W-:Y:S01]  /*15440*/  FMUL.FTZ R42, R0.reuse, R65 ;  /* 0x00000041002a7220 */ /* 0x040fe20000410000 */
[----:B------:R-:W-:Y:S01]  /*15450*/  MOV R65, 0xff800000 ;  /* 0xff80000000417802 */ /* 0x000fe20000000f00 */
[C---:B------:R-:W-:Y:S01]  /*15460*/  FMUL.FTZ R28, R0.reuse, R68 ;  /* 0x00000044001c7220 */ /* 0x040fe20000410000 */
[----:B------:R-:W-:Y:S01]  /*15470*/  MOV R68, 0xff800000 ;  /* 0xff80000000447802 */ /* 0x000fe20000000f00 */
        /* <DEDUP_REMOVED lines=15> */
[----:B------:R-:W-:Y:S01]  /*15570*/  MOV R0, RZ ;  /* 0x000000ff00007202 */ /* 0x000fe20000000f00 */
[C---:B--2---:R-:W-:Y:S02]  /*15580*/  FMUL.FTZ R15, R4.reuse, R54 ;  /* 0x00000036040f7220 */ /* 0x044fe40000410000 */
[----:B------:R-:W-:Y:S02]  /*15590*/  FMUL.FTZ R44, R4, R55 ;  /* 0x00000037042c7220 */ /* 0x000fe40000410000 */
[C---:B-1----:R-:W-:Y:S01]  /*155a0*/  FMUL.FTZ R148, R2.reuse, R148 ;  /* 0x0000009402947220 */ /* 0x042fe20000410000 */
[----:B------:R-:W1:Y:S01]  /*155b0*/  @P1 MUFU.RCP R0, R6 ;  /* 0x0000000600001308 */ /* 0x000e620000001000 */
[----:B------:R-:W-:-:S02]  /*155c0*/  FMUL.FTZ R149, R2, R149 ;  /* 0x0000009502957220 */ /* 0x000fc40000410000 */
[C---:B------:R-:W-:Y:S02]  /*155d0*/  FMUL.FTZ R152, R2.reuse, R152 ;  /* 0x0000009802987220 */ /* 0x040fe40000410000 */
[C---:B------:R-:W-:Y:S02]  /*155e0*/  FMUL.FTZ R153, R2.reuse, R153 ;  /* 0x0000009902997220 */ /* 0x040fe40000410000 */
[C---:B------:R-:W-:Y:S01]  /*155f0*/  FMUL.FTZ R164, R2.reuse, R164 ;  /* 0x000000a402a47220 */ /* 0x040fe20000410000 */
[----:B------:R-:W2:Y:S01]  /*15600*/  @P1 MUFU.LG2 R6, R6 ;  /* 0x0000000600061308 */ /* 0x000ea20000000c00 */
        /* <DEDUP_REMOVED lines=41> */
[C---:B------:R-:W-:Y:S01]  /*158a0*/  FMUL.FTZ R41, R4.reuse, R67 ;  /* 0x0000004304297220 */ /* 0x040fe20000410000 */
[----:B------:R-:W-:Y:S01]  /*158b0*/  MOV R67, 0xff800000 ;  /* 0xff80000000437802 */ /* 0x000fe20000000f00 */
        /* <DEDUP_REMOVED lines=51> */
[----:B------:R-:W-:Y:S02]  /*15bf0*/  @P4 FMUL.FTZ R10, R4, c[0x0][0x2d0] ;  /* 0x0000b400040a4a20 */ /* 0x000fe40000410000 */
[----:B------:R-:W-:Y:S02]  /*15c00*/  @P2 FMUL.FTZ R2, R0, c[0x0][0x2d0] ;  /* 0x0000b40000022a20 */ /* 0x000fe40000410000 */
[----:B------:R-:W-:Y:S02]  /*15c10*/  @P4 FMUL.FTZ R11, R11, 0.69314718246459960938 ;  /* 0x3f3172180b0b4820 */ /* 0x000fe40000410000 */
[----:B------:R-:W-:-:S02]  /*15c20*/  @P3 FMUL.FTZ R9, R9, 0.69314718246459960938 ;  /* 0x3f31721809093820 */ /* 0x000fc40000410000 */
[----:B------:R-:W-:Y:S02]  /*15c30*/  @P2 FMUL.FTZ R7, R7, 0.69314718246459960938 ;  /* 0x3f31721807072820 */ /* 0x000fe40000410000 */
[----:B--2---:R-:W-:Y:S02]  /*15c40*/  @P1 FMUL.FTZ R4, R6, 0.69314718246459960938 ;  /* 0x3f31721806041820 */ /* 0x004fe40000410000 */
[----:B------:R-:W-:Y:S02]  /*15c50*/  @P1 FMUL.FTZ R0, R8, c[0x0][0x2d0] ;  /* 0x0000b40008001a20 */ /* 0x000fe40000410000 */
[----:B------:R-:W-:Y:S02]  /*15c60*/  @P4 FFMA.FTZ R64, R10, R137, R11 ;  /* 0x000000890a404223 */ /* 0x000fe4000001000b */
[----:B------:R-:W-:Y:S02]  /*15c70*/  @P3 FFMA.FTZ R65, R5, R136, R9 ;  /* 0x0000008805413223 */ /* 0x000fe40000010009 */
[----:B------:R-:W-:-:S02]  /*15c80*/  @P2 FFMA.FTZ R67, R2, R135, R7 ;  /* 0x0000008702432223 */ /* 0x000fc40000010007 */
[----:B------:R-:W-:Y:S02]  /*15c90*/  @P1 FFMA.FTZ R68, R0, R3, R4 ;  /* 0x0000000300441223 */ /* 0x000fe40000010004 */
.L_x_991:
[----:B------:R-:W-:Y:S05]  /*15ca0*/  @P0 BRA `(.L_x_1067) ;  /* 0x00001c6000000947 */ /* 0x000fea0003800000 */
[----:B------:R-:W2:Y:S01]  /*15cb0*/  LDL R71, [R1+0x2c] ;  /* 0x00002c0001477983 */ /* 0x000ea20000100800 */
[----:B------:R-:W-:Y:S02]  /*15cc0*/  F2FP.BF16.PACK_AB R41, R41, R66 ;  /* 0x000000422929723e */ /* 0x000fe400000010ff */
[----:B------:R-:W-:Y:S01]  /*15cd0*/  F2FP.BF16.PACK_AB R62, R63, R62 ;  /* 0x0000003e3f3e723e */ /* 0x000fe200000010ff */
[----:B------:R-:W1:Y:S01]  /*15ce0*/  S2R R69, SR_TID.X ;  /* 0x0000000000457919 */ /* 0x000e620000002100 */
        /* <DEDUP_REMOVED lines=12> */
[----:B-1----:R-:W-:Y:S02]  /*15db0*/  SHF.R.S32.HI R66, RZ, 0x1f, R69 ;  /* 0x0000001fff427819 */ /* 0x002fe40000011445 */
[----:B------:R-:W-:Y:S02]  /*15dc0*/  F2FP.BF16.PACK_AB R8, R173, R172 ;  /* 0x000000acad08723e */ /* 0x000fe400000010ff */
[CC--:B------:R-:W-:Y:S02]  /*15dd0*/  LEA.HI R2, R66.reuse, R69.reuse, RZ, 0x2 ;  /* 0x0000004542027211 */ /* 0x0c0fe400078f10ff */
[----:B------:R-:W-:-:S02]  /*15de0*/  LEA.HI R63, R66, R69, RZ, 0x5 ;  /* 0x00000045423f7211 */ /* 0x000fc400078f28ff */
[--C-:B------:R-:W-:Y:S02]  /*15df0*/  SHF.R.S32.HI R4, RZ, 0x2, R2.reuse ;  /* 0x00000002ff047819 */ /* 0x100fe40000011402 */
[----:B------:R-:W-:Y:S02]  /*15e00*/  SHF.R.S32.HI R0, RZ, 0x1f, R2 ;  /* 0x0000001fff007819 */ /* 0x000fe40000011402 */
[----:B------:R-:W-:Y:S02]  /*15e10*/  SHF.R.S32.HI R59, RZ, 0x5, R63 ;  /* 0x00000005ff3b7819 */ /* 0x000fe4000001143f */
[----:B------:R-:W-:Y:S02]  /*15e20*/  LEA.HI R0, R0, R4, RZ, 0x3 ;  /* 0x0000000400007211 */ /* 0x000fe400078f18ff */
[----:B------:R-:W-:Y:S02]  /*15e30*/  F2FP.BF16.PACK_AB R55, R55, R164 ;  /* 0x000000a43737723e */ /* 0x000fe400000010ff */
[----:B------:R-:W-:-:S02]  /*15e40*/  LOP3.LUT R0, R0, 0xfffffff8, RZ, 0xc0, !PT ;  /* 0xfffffff800007812 */ /* 0x000fc400078ec0ff */
        /* <DEDUP_REMOVED lines=157> */
.L_x_1068:
        /* <DEDUP_REMOVED lines=151> */
.L_x_1070:
[----:B--234-:R-:W-:Y:S05]  /*17190*/  BSYNC B0 ;  /* 0x0000000000007941 */ /* 0x01cfea0003800000 */
.L_x_1069:
        /* <DEDUP_REMOVED lines=16> */
.L_x_1072:
[----:B------:R-:W-:Y:S05]  /*172a0*/  BSYNC B0 ;  /* 0x0000000000007941 */ /* 0x000fea0003800000 */
.L_x_1071:
        /* <DEDUP_REMOVED lines=16> */
.L_x_1074:
[----:B------:R-:W-:Y:S05]  /*173b0*/  BSYNC B0 ;  /* 0x0000000000007941 */ /* 0x000fea0003800000 */
.L_x_1073:
        /* <DEDUP_REMOVED lines=16> */
.L_x_1076:
[----:B------:R-:W-:Y:S05]  /*174c0*/  BSYNC B0 ;  /* 0x0000000000007941 */ /* 0x000fea0003800000 */
.L_x_1075:
        /* <DEDUP_REMOVED lines=16> */
.L_x_1078:
[----:B------:R-:W-:Y:S05]  /*175d0*/  BSYNC B0 ;  /* 0x0000000000007941 */ /* 0x000fea0003800000 */
.L_x_1077:
        /* <DEDUP_REMOVED lines=16> */
.L_x_1080:
[----:B------:R-:W-:Y:S05]  /*176e0*/  BSYNC B0 ;  /* 0x0000000000007941 */ /* 0x000fea0003800000 */
.L_x_1079:
        /* <DEDUP_REMOVED lines=16> */
.L_x_1082:
[----:B------:R-:W-:Y:S05]  /*177f0*/  BSYNC B0 ;  /* 0x0000000000007941 */ /* 0x000fea0003800000 */
.L_x_1081:
        /* <DEDUP_REMOVED lines=17> */
.L_x_1067:
        /* <DEDUP_REMOVED lines=19> */
.L_x_1083:
        /* <DEDUP_REMOVED lines=42> */
.L_x_1085:
[----:B------:R-:W-:Y:S05]  /*17ce0*/  BSYNC B0 ;  /* 0x0000000000007941 */ /* 0x000fea0003800000 */
.L_x_1084:
        /* <DEDUP_REMOVED lines=59> */
.L_x_1087:
[----:B------:R-:W-:Y:S05]  /*180a0*/  BSYNC B0 ;  /* 0x0000000000007941 */ /* 0x000fea0003800000 */
.L_x_1086:
        /* <DEDUP_REMOVED lines=15> */
.L_x_1089:
[----:B------:R-:W-:Y:S05]  /*181a0*/  BSYNC B0 ;  /* 0x0000000000007941 */ /* 0x000fea0003800000 */
.L_x_1088:
        /* <DEDUP_REMOVED lines=15> */
.L_x_1091:
[----:B------:R-:W-:Y:S05]  /*182a0*/  BSYNC B0 ;  /* 0x0000000000007941 */ /* 0x000fea0003800000 */
.L_x_1090:
        /* <DEDUP_REMOVED lines=15> */
.L_x_1093:
[----:B------:R-:W-:Y:S05]  /*183a0*/  BSYNC B0 ;  /* 0x0000000000007941 */ /* 0x000fea0003800000 */
.L_x_1092:
        /* <DEDUP_REMOVED lines=15> */
.L_x_1095:
[----:B------:R-:W-:Y:S05]  /*184a0*/  BSYNC B0 ;  /* 0x0000000000007941 */ /* 0x000fea0003800000 */
.L_x_1094:
        /* <DEDUP_REMOVED lines=15> */
.L_x_1097:
[----:B------:R-:W-:Y:S05]  /*185a0*/  BSYNC B0 ;  /* 0x0000000000007941 */ /* 0x000fea0003800000 */
.L_x_1096:
        /* <DEDUP_REMOVED lines=15> */
.L_x_1099:
[----:B------:R-:W-:Y:S05]  /*186a0*/  BSYNC B0 ;  /* 0x0000000000007941 */ /* 0x000fea0003800000 */
.L_x_1098:
        /* <DEDUP_REMOVED lines=16> */
.L_x_1100:
        /* <DEDUP_REMOVED lines=13> */
.L_x_3773:


//--------------------- .text._ZN7cutlass13device_kernelIN5flash19enable_sm80_to_sm89INS1_16FlashAttnFwdSm80INS1_25CollectiveMainloopFwdSm80ILi4ELi1ELb0EN4cute5tupleIJNS5_1CILi128EEENS7_ILi48EEES8_EEELi128ENS_10bfloat16_tEfNS_4arch4Sm80ELb0ELb1ELb1ELb1ELb0ELb1ELb1ELb0EEENS1_21CollectiveEpilogueFwdINS6_IJS8_S8_S9_EEENS6_IJNS7_ILi1EEESH_SH_EEESB_SD_Li128ELb1ELb1ELb0ELb0EEENS1_19SingleTileSchedulerILb1ELb0ELb1ELi128EEEEEEEEEvNT_6ParamsE --------------------------
	.section	.text._ZN7cutlass13device_kernelIN5flash19enable_sm80_to_sm89INS1_16FlashAttnFwdSm80INS1_25CollectiveMainloopFwdSm80ILi4ELi1ELb0EN4cute5tupleIJNS5_1CILi128EEENS7_ILi48EEES8_EEELi128ENS_10bfloat16_tEfNS_4arch4Sm80ELb0ELb1ELb1ELb1ELb0ELb1ELb1ELb0EEENS1_21CollectiveEpilogueFwdINS6_IJS8_S8_S9_EEENS6_IJNS7_ILi1EEESH_SH_EEESB_SD_Li128ELb1ELb1ELb0ELb0EEENS1_19SingleTileSchedulerILb1ELb0ELb1ELi128EEEEEEEEEvNT_6ParamsE,"ax",@progbits
	.sectioninfo	@"SHI_REGISTERS=255"
	.align	128
.text._ZN7cutlass13device_kernelIN5flash19enable_sm80_to_sm89INS1_16FlashAttnFwdSm80INS1_25CollectiveMainloopFwdSm80ILi4ELi1ELb0EN4cute5tupleIJNS5_1CILi128EEENS7_ILi48EEES8_EEELi128ENS_10bfloat16_tEfNS_4arch4Sm80ELb0ELb1ELb1ELb1ELb0ELb1ELb1ELb0EEENS1_21CollectiveEpilogueFwdINS6_IJS8_S8_S9_EEENS6_IJNS7_ILi1EEESH_SH_EEESB_SD_Li128ELb1ELb1ELb0ELb0EEENS1_19SingleTileSchedulerILb1ELb0ELb1ELi128EEEEEEEEEvNT_6ParamsE:
        .type           _ZN7cutlass13device_kernelIN5flash19enable_sm80_to_sm89INS1_16FlashAttnFwdSm80INS1_25CollectiveMainloopFwdSm80ILi4ELi1ELb0EN4cute5tupleIJNS5_1CILi128EEENS7_ILi48EEES8_EEELi128ENS_10bfloat16_tEfNS_4arch4Sm80ELb0ELb1ELb1ELb1ELb0ELb1ELb1ELb0EEENS1_21CollectiveEpilogueFwdINS6_IJS8_S8_S9_EEENS6_IJNS7_ILi1EEESH_SH_EEESB_SD_Li128ELb1ELb1ELb0ELb0EEENS1_19SingleTileSchedulerILb1ELb0ELb1ELi128EEEEEEEEEvNT_6ParamsE,@function
        .size           _ZN7cutlass13device_kernelIN5flash19enable_sm80_to_sm89INS1_16FlashAttnFwdSm80INS1_25CollectiveMainloopFwdSm80ILi4ELi1ELb0EN4cute5tupleIJNS5_1CILi128EEENS7_ILi48EEES8_EEELi128ENS_10bfloat16_tEfNS_4arch4Sm80ELb0ELb1ELb1ELb1ELb0ELb1ELb1ELb0EEENS1_21CollectiveEpilogueFwdINS6_IJS8_S8_S9_EEENS6_IJNS7_ILi1EEESH_SH_EEESB_SD_Li128ELb1ELb1ELb0ELb0EEENS1_19SingleTileSchedulerILb1ELb0ELb1ELi128EEEEEEEEEvNT_6ParamsE,(.L_x_3774 - _ZN7cutlass13device_kernelIN5flash19enable_sm80_to_sm89INS1_16FlashAttnFwdSm80INS1_25CollectiveMainloopFwdSm80ILi4ELi1ELb0EN4cute5tupleIJNS5_1CILi128EEENS7_ILi48EEES8_EEELi128ENS_10bfloat16_tEfNS_4arch4Sm80ELb0ELb1ELb1ELb1ELb0ELb1ELb1ELb0EEENS1_21CollectiveEpilogueFwdINS6_IJS8_S8_S9_EEENS6_IJNS7_ILi1EEESH_SH_EEESB_SD_Li128ELb1ELb1ELb0ELb0EEENS1_19SingleTileSchedulerILb1ELb0ELb1ELi128EEEEEEEEEvNT_6ParamsE)
        .other          _ZN7cutlass13device_kernelIN5flash19enable_sm80_to_sm89INS1_16FlashAttnFwdSm80INS1_25CollectiveMainloopFwdSm80ILi4ELi1ELb0EN4cute5tupleIJNS5_1CILi128EEENS7_ILi48EEES8_EEELi128ENS_10bfloat16_tEfNS_4arch4Sm80ELb0ELb1ELb1ELb1ELb0ELb1ELb1ELb0EEENS1_21CollectiveEpilogueFwdINS6_IJS8_S8_S9_EEENS6_IJNS7_ILi1EEESH_SH_EEESB_SD_Li128ELb1ELb1ELb0ELb0EEENS1_19SingleTileSchedulerILb1ELb0ELb1ELi128EEEEEEEEEvNT_6ParamsE,@"STO_CUDA_ENTRY STV_DEFAULT"
_ZN7cutlass13device_kernelIN5flash19enable_sm80_to_sm89INS1_16FlashAttnFwdSm80INS1_25CollectiveMainloopFwdSm80ILi4ELi1ELb0EN4cute5tupleIJNS5_1CILi128EEENS7_ILi48EEES8_EEELi128ENS_10bfloat16_tEfNS_4arch4Sm80ELb0ELb1ELb1ELb1ELb0ELb1ELb1ELb0EEENS1_21CollectiveEpilogueFwdINS6_IJS8_S8_S9_EEENS6_IJNS7_ILi1EEESH_SH_EEESB_SD_Li128ELb1ELb1ELb0ELb0EEENS1_19SingleTileSchedulerILb1ELb0ELb1ELi128EEEEEEEEEvNT_6ParamsE:
        /* <DEDUP_REMOVED lines=17> */
.L_x_1102:
        /* <DEDUP_REMOVED lines=8> */
.L_x_1104:
[----:B------:R-:W-:-:S05]  /*0190*/  MOV R0, c[0x0][0x54c] ;  /* 0x0001530000007a02 */ /* 0x000fca0000000f00 */
.L_x_1103:
[----:B-----5:R-:W-:Y:S01]  /*01a0*/  IMAD R0, R0, c[0x0][0x548], RZ ;  /* 0x0001520000007a24 */ /* 0x020fe200078e02ff */
[----:B------:R-:W-:-:S04]  /*01b0*/  SHF.L.U32 R141, R197, 0x7, RZ ;  /* 0x00000007c58d7819 */ /* 0x000fc800000006ff */
[----:B------:R-:W-:-:S04]  /*01c0*/  ISETP.GE.AND P0, PT, R141, R0, PT ;  /* 0x000000008d00720c */ /* 0x000fc80003f06270 */
[----:B------:R-:W-:-:S05]  /*01d0*/  SEL R0, R5, 0xffffffff, !P0 ;  /* 0xffffffff05007807 */ /* 0x000fca0004000000 */
[----:B------:R2:W-:Y:S01]  /*01e0*/  STL [R1+0xe0], R0 ;  /* 0x0000e00001007387 */ /* 0x0005e20000100800 */
[----:B------:R-:W-:Y:S05]  /*01f0*/  BRA `(.L_x_1105) ;  /* 0x0000013000007947 */ /* 0x000fea0003800000 */
.L_x_1101:
[----:B---3--:R-:W-:-:S04]  /*0200*/  ISETP.NE.U32.AND P0, PT, RZ, c[0x0][0x568], PT ;  /* 0x00015a00ff007a0c */ /* 0x008fc80003f05070 */
[----:B------:R-:W-:-:S13]  /*0210*/  ISETP.NE.AND.EX P0, PT, RZ, c[0x0][0x56c], PT, P0 ;  /* 0x00015b00ff007a0c */ /* 0x000fda0003f05300 */
[----:B------:R-:W-:Y:S05]  /*0220*/  @!P0 BRA `(.L_x_1106) ;  /* 0x0000002000008947 */ /* 0x000fea0003800000 */
[----:B------:R1:W5:Y:S01]  /*0230*/  LDG.E R0, [R2.64] ;  /* 0x0000000602007981 */ /* 0x000362000c1e1900 */
[----:B------:R-:W-:Y:S05]  /*0240*/  BRA `(.L_x_1107) ;  /* 0x0000009000007947 */ /* 0x000fea0003800000 */
.L_x_1106:
        /* <DEDUP_REMOVED lines=8> */
.L_x_1108:
[----:B------:R-:W-:-:S05]  /*02d0*/  MOV R0, c[0x0][0x54c] ;  /* 0x0001530000007a02 */ /* 0x000fca0000000f00 */
.L_x_1107:
[----:B-----5:R-:W-:Y:S01]  /*02e0*/  IMAD R0, R0, c[0x0][0x548], RZ ;  /* 0x0001520000007a24 */ /* 0x020fe200078e02ff */
[----:B------:R-:W-:-:S04]  /*02f0*/  SHF.L.U32 R141, R197, 0x7, RZ ;  /* 0x00000007c58d7819 */ /* 0x000fc800000006ff */
[----:B------:R-:W-:-:S04]  /*0300*/  ISETP.GE.AND P0, PT, R141, R0, PT ;  /* 0x000000008d00720c */ /* 0x000fc80003f06270 */
[----:B------:R-:W-:-:S05]  /*0310*/  SEL R0, R5, 0xffffffff, !P0 ;  /* 0xffffffff05007807 */ /* 0x000fca0004000000 */
[----:B------:R2:W-:Y:S04]  /*0320*/  STL [R1+0xe0], R0 ;  /* 0x0000e00001007387 */ /* 0x0005e80000100800 */
.L_x_1105:
[----:B------:R-:W3:Y:S02]  /*0330*/  LDL R38, [R1+0xe0] ;  /* 0x0000e00001267983 */ /* 0x000ee40000100800 */
[----:B---3--:R-:W-:-:S13]  /*0340*/  ISETP.GE.AND P0, PT, R38, RZ, PT ;  /* 0x000000ff2600720c */ /* 0x008fda0003f06270 */
[----:B------:R-:W-:Y:S05]  /*0350*/  @!P0 EXIT ;  /* 0x000000000000894d */ /* 0x000fea0003800000 */
[----:B------:R-:W-:Y:S01]  /*0360*/  ISETP.NE.U32.AND P0, PT, RZ, c[0x0][0x370], PT ;  /* 0x0000dc00ff007a0c */ /* 0x000fe20003f05070 */
[----:B------:R-:W-:Y:S01]  /*0370*/  IMAD.MOV.U32 R10, RZ, RZ, RZ ;  /* 0x000000ffff0a7224 */ /* 0x000fe200078e00ff */
[----:B------:R-:W-:Y:S01]  /*0380*/  ISETP.NE.U32.AND P1, PT, RZ, c[0x0][0x350], PT ;  /* 0x0000d400ff007a0c */ /* 0x000fe20003f25070 */
[----:B------:R-:W-:Y:S01]  /*0390*/  IMAD.MOV.U32 R12, RZ, RZ, RZ ;  /* 0x000000ffff0c7224 */ /* 0x000fe200078e00ff */
[----:B------:R-:W-:Y:S01]  /*03a0*/  ISETP.NE.AND.EX P0, PT, RZ, c[0x0][0x374], PT, P0 ;  /* 0x0000dd00ff007a0c */ /* 0x000fe20003f05300 */
[----:B------:R-:W-:Y:S01]  /*03b0*/  IMAD.WIDE R6, R38, R35, c[0x0][0x350] ;  /* 0x0000d40026067625 */ /* 0x000fe200078e0223 */
[----:B------:R-:W-:Y:S02]  /*03c0*/  ISETP.NE.U32.AND P2, PT, RZ, c[0x0][0x348], PT ;  /* 0x0000d200ff007a0c */ /* 0x000fe40003f45070 */
[----:B------:R-:W-:Y:S02]  /*03d0*/  ISETP.NE.U32.AND P4, PT, RZ, c[0x0][0x358], PT ;  /* 0x0000d600ff007a0c */ /* 0x000fe40003f85070 */
[----:B------:R-:W-:-:S02]  /*03e0*/  ISETP.NE.AND.EX P5, PT, RZ, c[0x0][0x354], PT, P1 ;  /* 0x0000d500ff007a0c */ /* 0x000fc40003fa5310 */
[----:B------:R-:W-:Y:S02]  /*03f0*/  ISETP.NE.AND.EX P1, PT, RZ, c[0x0][0x34c], PT, P2 ;  /* 0x0000d300ff007a0c */ /* 0x000fe40003f25320 */
[----:B------:R-:W-:-:S03]  /*0400*/  ISETP.NE.AND.EX P4, PT, RZ, c[0x0][0x35c], PT, P4 ;  /* 0x0000d700ff007a0c */ /* 0x000fc60003f85340 */
[----:B-1----:R-:W-:-:S04]  /*0410*/  @P0 IMAD.WIDE R2, R38, R35, c[0x0][0x370] ;  /* 0x0000dc0026020625 */ /* 0x002fc800078e0223 */
[----:B--2---:R-:W-:Y:S01]  /*0420*/  IMAD.MOV.U32 R0, RZ, RZ, RZ ;  /* 0x000000ffff007224 */ /* 0x004fe200078e00ff */
[----:B------:R1:W2:Y:S01]  /*0430*/  @P0 LDG.E R10, [R2.64] ;  /* 0x00000006020a0981 */ /* 0x0002a2000c1e1900 */
[----:B------:R-:W-:Y:S02]  /*0440*/  IMAD.MOV.U32 R14, RZ, RZ, RZ ;  /* 0x000000ffff0e7224 */ /* 0x000fe400078e00ff */
[CC--:B------:R-:W-:Y:S01]  /*0450*/  IMAD.WIDE R8, R38.reuse, R35.reuse, c[0x0][0x348] ;  /* 0x0000d20026087625 */ /* 0x0c0fe200078e0223 */
[----:B------:R-:W3:Y:S04]  /*0460*/  @P5 LDG.E R12, [R6.64] ;  /* 0x00000006060c5981 */ /* 0x000ee8000c1e1900 */
[----:B------:R-:W4:Y:S01]  /*0470*/  @P1 LDG.E R0, [R8.64] ;  /* 0x0000000608001981 */ /* 0x000f22000c1e1900 */
[----:B-1----:R-:W-:-:S05]  /*0480*/  IMAD.WIDE R2, R38, R35, c[0x0][0x358] ;  /* 0x0000d60026027625 */ /* 0x002fca00078e0223 */
[----:B------:R-:W3:Y:S01]  /*0490*/  @P4 LDG.E R14, [R2.64] ;  /* 0x00000006020e4981 */ /* 0x000ee2000c1e1900 */
[----:B------:R-:W-:-:S03]  /*04a0*/  ISETP.NE.U32.AND P0, PT, RZ, c[0x0][0x360], PT ;  /* 0x0000d800ff007a0c */ /* 0x000fc60003f05070 */
[----:B------:R-:W1:Y:S01]  /*04b0*/  S2R R15, SR_CTAID.Y ;  /* 0x00000000000f7919 */ /* 0x000e620000002600 */
[----:B------:R-:W-:Y:S02]  /*04c0*/  ISETP.NE.AND.EX P0, PT, RZ, c[0x0][0x364], PT, P0 ;  /* 0x0000d900ff007a0c */ /* 0x000fe40003f05300 */
[----:B------:R-:W-:-:S11]  /*04d0*/  MOV R18, c[0x0][0x168] ;  /* 0x00005a0000127a02 */ /* 0x000fd60000000f00 */
[----:B------:R-:W-:-:S05]  /*04e0*/  @P0 IMAD.WIDE R4, R38, R35, c[0x0][0x360] ;  /* 0x0000d80026040625 */ /* 0x000fca00078e0223 */
[----:B------:R3:W5:Y:S01]  /*04f0*/  @P0 LDG.E R18, [R4.64] ;  /* 0x0000000604120981 */ /* 0x000762000c1e1900 */
[----:B------:R-:W-:Y:S01]  /*0500*/  IMAD.MOV.U32 R11, RZ, RZ, c[0x0][0x1d0] ;  /* 0x00007400ff0b7624 */ /* 0x000fe200078e00ff */
[----:B-1----:R-:W-:Y:S02]  /*0510*/  SHF.R.S32.HI R13, RZ, 0x1f, R15 ;  /* 0x0000001fff0d7819 */ /* 0x002fe4000001140f */
[----:B--2---:R-:W-:Y:S04]  /*0520*/  STL [R1+0x48], R10 ;  /* 0x0000480a01007387 */ /* 0x004fe80000100800 */
[----:B----4-:R-:W-:Y:S01]  /*0530*/  STL [R1+0x4c], R0 ;  /* 0x00004c0001007387 */ /* 0x010fe20000100800 */
[----:B---3--:R-:W-:-:S03]  /*0540*/  IMAD.IADD R4, R12, 0x1, R10 ;  /* 0x000000010c047824 */ /* 0x008fc600078e020a */
[----:B------:R-:W-:Y:S04]  /*0550*/  STL [R1+0x54], R14 ;  /* 0x0000540e01007387 */ /* 0x000fe80000100800 */
[----:B------:R1:W-:Y:S02]  /*0560*/  STL [R1+0x50], R4 ;  /* 0x0000500401007387 */ /* 0x0003e40000100800 */
[----:B-1----:R-:W-:Y:S01]  /*0570*/  MOV R4, c[0x0][0x228] ;  /* 0x00008a0000047a02 */ /* 0x002fe20000000f00 */
[----:B------:R-:W-:Y:S05]  /*0580*/  @P0 BRA `(.L_x_1109) ;  /* 0x0000004000000947 */ /* 0x000fea0003800000 */
[----:B------:R-:W-:Y:S05]  /*0590*/  @!P1 BRA `(.L_x_1109) ;  /* 0x0000003000009947 */ /* 0x000fea0003800000 */
[----:B------:R1:W2:Y:S04]  /*05a0*/  LDG.E R0, [R8.64] ;  /* 0x0000000608007981 */ /* 0x0002a8000c1e1900 */
[----:B-1----:R-:W2:Y:S02]  /*05b0*/  LDG.E R8, [R8.64+0x4] ;  /* 0x0000040608087981 */ /* 0x002ea4000c1e1900 */
[----:B--2--5:R-:W-:-:S05]  /*05c0*/  IADD3 R18, -R0, R8, RZ ;  /* 0x0000000800127210 */ /* 0x024fca0007ffe1ff */
.L_x_1109:
[----:B-----5:R1:W-:Y:S01]  /*05d0*/  STL [R1+0x58], R18 ;  /* 0x0000581201007387 */ /* 0x0203e20000100800 */
[----:B------:R-:W-:-:S04]  /*05e0*/  ISETP.NE.U32.AND P0, PT, RZ, c[0x0][0x368], PT ;  /* 0x0000da00ff007a0c */ /* 0x000fc80003f05070 */
[----:B------:R-:W-:-:S13]  /*05f0*/  ISETP.NE.AND.EX P0, PT, RZ, c[0x0][0x36c], PT, P0 ;  /* 0x0000db00ff007a0c */ /* 0x000fda0003f05300 */
[----:B------:R-:W-:Y:S05]  /*0600*/  @!P0 BRA `(.L_x_1110) ;  /* 0x0000003000008947 */ /* 0x000fea0003800000 */
[----:B------:R-:W-:-:S05]  /*0610*/  IMAD.WIDE R6, R38, R35, c[0x0][0x368] ;  /* 0x0000da0026067625 */ /* 0x000fca00078e0223 */
[----:B------:R2:W5:Y:S01]  /*0620*/  LDG.E R11, [R6.64] ;  /* 0x00000006060b7981 */ /* 0x000562000c1e1900 */
[----:B------:R-:W-:Y:S05]  /*0630*/  BRA `(.L_x_1111) ;  /* 0x0000004000007947 */ /* 0x000fea0003800000 */
.L_x_1110:
[----:B------:R-:W-:Y:S05]  /*0640*/  @!P5 BRA `(.L_x_1111) ;  /* 0x000000300000d947 */ /* 0x000fea0003800000 */
[----:B------:R2:W3:Y:S04]  /*0650*/  LDG.E R0, [R6.64] ;  /* 0x0000000606007981 */ /* 0x0004e8000c1e1900 */
[----:B--2---:R-:W3:Y:S02]  /*0660*/  LDG.E R6, [R6.64+0x4] ;  /* 0x0000040606067981 */ /* 0x004ee4000c1e1900 */
[----:B---3--:R-:W-:Y:S02]  /*0670*/  IADD3 R11, -R0, R6, RZ ;  /* 0x00000006000b7210 */ /* 0x008fe40007ffe1ff */
.L_x_1111:
[----:B------:R-:W-:Y:S01]  /*0680*/  ISETP.NE.U32.AND P0, PT, RZ, c[0x0][0x378], PT ;  /* 0x0000de00ff007a0c */ /* 0x000fe20003f05070 */
[----:B------:R3:W4:Y:S03]  /*0690*/  @P4 LDG.E R5, [R2.64] ;  /* 0x0000000602054981 */ /* 0x000726000c1e1900 */
[----:B------:R-:W-:Y:S01]  /*06a0*/  ISETP.NE.AND.EX P0, PT, RZ, c[0x0][0x37c], PT, P0 ;  /* 0x0000df00ff007a0c */ /* 0x000fe20003f05300 */
[----:B------:R3:W4:Y:S01]  /*06b0*/  @P4 LDG.E R0, [R2.64+0x4] ;  /* 0x0000040602004981 */ /* 0x000722000c1e1900 */
[----:B-----5:R-:W-:-:S11]  /*06c0*/  IMAD.MOV.U32 R24, RZ, RZ, R11 ;  /* 0x000000ffff187224 */ /* 0x020fd600078e000b */
[----:B---3--:R-:W-:-:S05]  /*06d0*/  @P0 IMAD.WIDE R2, R38, R35, c[0x0][0x378] ;  /* 0x0000de0026020625 */ /* 0x008fca00078e0223 */
[----:B--2---:R3:W2:Y:S01]  /*06e0*/  @P0 LDG.E R24, [R2.64] ;  /* 0x0000000602180981 */ /* 0x0046a2000c1e1900 */
[----:B------:R-:W-:Y:S02]  /*06f0*/  IMAD.IADD R10, R11, 0x1, -R10 ;  /* 0x000000010b0a7824 */ /* 0x000fe400078e0a0a */
[----:B------:R-:W-:-:S03]  /*0700*/  IMAD.MOV.U32 R8, RZ, RZ, c[0x0][0x32c] ;  /* 0x0000cb00ff087624 */ /* 0x000fc600078e00ff */
[----:B------:R1:W-:Y:S01]  /*0710*/  STL [R1+0x5c], R10 ;  /* 0x00005c0a01007387 */ /* 0x0003e20000100800 */
[----:B---3--:R-:W-:-:S05]  /*0720*/  IMAD.MOV.U32 R2, RZ, RZ, c[0x0][0x2c4] ;  /* 0x0000b100ff027624 */ /* 0x008fca00078e00ff */
[----:B------:R-:W-:Y:S02]  /*0730*/  ISETP.NE.AND P1, PT, R2, 0x1, PT ;  /* 0x000000010200780c */ /* 0x000fe40003f25270 */
[----:B------:R-:W-:Y:S01]  /*0740*/  ISETP.GE.AND P2, PT, R8, 0x1, PT ;  /* 0x000000010800780c */ /* 0x000fe20003f46270 */
[----:B----4-:R-:W-:Y:S01]  /*0750*/  @P4 IMAD.IADD R4, R0, 0x1, -R5 ;  /* 0x0000000100044824 */ /* 0x010fe200078e0a05 */
[----:B------:R-:W-:-:S03]  /*0760*/  IADD3 R0, R141, 0x7f, RZ ;  /* 0x0000007f8d007810 */ /* 0x000fc60007ffe0ff */
[----:B------:R-:W-:-:S06]  /*0770*/  IMAD.IADD R5, R10, 0x1, R4 ;  /* 0x000000010a057824 */ /* 0x000fcc00078e0204 */
[----:B------:R-:W-:Y:S01]  /*0780*/  @P1 IMAD.HI.U32 R2, R0, c[0x0][0x2c8], RZ ;  /* 0x0000b20000021a27 */ /* 0x000fe200078e00ff */
[----:B------:R1:W-:Y:S01]  /*0790*/  STL.64 [R1+0x60], R4 ;  /* 0x0000600401007387 */ /* 0x0003e20000100a00 */
[----:B------:R-:W-:-:S03]  /*07a0*/  IADD3 R3, R5, 0x2f, RZ ;  /* 0x0000002f05037810 */ /* 0x000fc60007ffe0ff */
[----:B------:R-:W-:Y:S02]  /*07b0*/  @P1 SHF.R.U32.HI R0, RZ, c[0x0][0x2cc], R2 ;  /* 0x0000b300ff001a19 */ /* 0x000fe40000011602 */
[----:B------:R-:W-:Y:S02]  /*07c0*/  IMAD.HI R3, R3, 0x2aaaaaab, RZ ;  /* 0x2aaaaaab03037827 */ /* 0x000fe400078e02ff */
[----:B------:R-:W-:Y:S01]  /*07d0*/  IADD3 R0, R0, 0x1, R5 ;  /* 0x0000000100007810 */ /* 0x000fe20007ffe005 */
[----:B--2---:R1:W-:Y:S02]  /*07e0*/  STL [R1+0x68], R24 ;  /* 0x0000681801007387 */ /* 0x0043e40000100800 */
[----:B------:R-:W-:Y:S02]  /*07f0*/  SHF.R.U32.HI R6, RZ, 0x1f, R3 ;  /* 0x0000001fff067819 */ /* 0x000fe40000011603 */
[----:B------:R-:W-:Y:S02]  /*0800*/  IMAD.IADD R2, R0, 0x1, -R18 ;  /* 0x0000000100027824 */ /* 0x000fe400078e0a12 */
[----:B------:R-:W-:-:S03]  /*0810*/  LEA.HI.SX32 R7, R3, R6, 0x1d ;  /* 0x0000000603077211 */ /* 0x000fc600078feaff */
        /* <DEDUP_REMOVED lines=11> */
.L_x_1113:
[----:B------:R-:W-:-:S13]  /*08d0*/  ISETP.NE.AND P0, PT, R8, 0x1, PT ;  /* 0x000000010800780c */ /* 0x000fda0003f05270 */
[----:B------:R-:W-:-:S05]  /*08e0*/  @P0 IMAD.HI.U32 R2, R0, c[0x0][0x330], RZ ;  /* 0x0000cc0000020a27 */ /* 0x000fca00078e00ff */
[----:B------:R-:W-:-:S05]  /*08f0*/  @P0 SHF.R.U32.HI R0, RZ, c[0x0][0x334], R2 ;  /* 0x0000cd00ff000a19 */ /* 0x000fca0000011602 */
.L_x_1114:
[----:B------:R-:W-:-:S05]  /*0900*/  IMAD R0, R0, R8, c[0x0][0x32c] ;  /* 0x0000cb0000007624 */ /* 0x000fca00078e0208 */
[----:B------:R-:W-:Y:S02]  /*0910*/  IMNMX R6, R6, R0, PT ;  /* 0x0000000006067217 */ /* 0x000fe40003800200 */
.L_x_1112:
[----:B------:R-:W-:-:S04]  /*0920*/  @P1 IMAD.HI.U32 R2, R141, c[0x0][0x2c8], RZ ;  /* 0x0000b2008d021a27 */ /* 0x000fc800078e00ff */
[----:B------:R-:W-:Y:S01]  /*0930*/  IMAD.MOV.U32 R0, RZ, RZ, R141 ;  /* 0x000000ffff007224 */ /* 0x000fe200078e008d */
[----:B------:R-:W-:-:S04]  /*0940*/  @P1 SHF.R.U32.HI R0, RZ, c[0x0][0x2cc], R2 ;  /* 0x0000b300ff001a19 */ /* 0x000fc80000011602 */
[----:B------:R-:W-:-:S04]  /*0950*/  IADD3 R0, R0, R5, -R18 ;  /* 0x0000000500007210 */ /* 0x000fc80007ffe812 */
        /* <DEDUP_REMOVED lines=10> */
.L_x_1116:
[----:B------:R-:W-:-:S13]  /*0a00*/  ISETP.NE.AND P0, PT, R8, 0x1, PT ;  /* 0x000000010800780c */ /* 0x000fda0003f05270 */
[----:B------:R-:W-:-:S05]  /*0a10*/  @P0 IMAD.HI.U32 R2, R0, c[0x0][0x330], RZ ;  /* 0x0000cc0000020a27 */ /* 0x000fca00078e00ff */
[----:B------:R-:W-:-:S05]  /*0a20*/  @P0 SHF.R.U32.HI R0, RZ, c[0x0][0x334], R2 ;  /* 0x0000cd00ff000a19 */ /* 0x000fca0000011602 */
.L_x_1117:
[----:B------:R-:W-:-:S05]  /*0a30*/  IMAD R0, R0, c[0x0][0x32c], RZ ;  /* 0x0000cb0000007a24 */ /* 0x000fca00078e02ff */
[----:B------:R-:W-:-:S04]  /*0a40*/  IMNMX R3, R3, R0, !PT ;  /* 0x0000000003037217 */ /* 0x000fc80007800200 */
.L_x_1115:
        /* <DEDUP_REMOVED lines=15> */
[----:B------:R-:W-:-:S07]  /*0b40*/  SHF.R.U32.HI R131, RZ, 0x5, R3 ;  /* 0x00000005ff837819 */ /* 0x000fce0000011603 */
[----:B------:R-:W-:Y:S01]  /*0b50*/  @P0 IADD3 R2, R0, 0x2f, RZ ;  /* 0x0000002f00020810 */ /* 0x000fe20007ffe0ff */
[----:B------:R-:W-:-:S04]  /*0b60*/  IMAD.MOV.U32 R0, RZ, RZ, R131 ;  /* 0x000000ffff007224 */ /* 0x000fc800078e0083 */
[----:B------:R-:W-:-:S05]  /*0b70*/  @P0 IMAD.HI R2, R2, 0x2aaaaaab, RZ ;  /* 0x2aaaaaab02020827 */ /* 0x000fca00078e02ff */
[----:B------:R-:W-:-:S04]  /*0b80*/  @P0 SHF.R.U32.HI R3, RZ, 0x1f, R2 ;  /* 0x0000001fff030819 */ /* 0x000fc80000011602 */
[----:B------:R-:W-:-:S04]  /*0b90*/  @P0 LEA.HI.SX32 R0, R2, R3, 0x1d ;  /* 0x0000000302000211 */ /* 0x000fc800078feaff */
[----:B------:R-:W-:-:S13]  /*0ba0*/  ISETP.GT.AND P0, PT, R0, R131, PT ;  /* 0x000000830000720c */ /* 0x000fda0003f04270 */
[----:B------:R-:W-:Y:S05]  /*0bb0*/  @!P0 BRA `(.L_x_1118) ;  /* 0x0000578000008947 */ /* 0x000fea0003800000 */
[----:B------:R-:W-:-:S04]  /*0bc0*/  ISETP.NE.U32.AND P0, PT, RZ, c[0x0][0x340], PT ;  /* 0x0000d000ff007a0c */ /* 0x000fc80003f05070 */
[----:B------:R-:W-:-:S13]  /*0bd0*/  ISETP.NE.AND.EX P1, PT, RZ, c[0x0][0x344], PT, P0 ;  /* 0x0000d100ff007a0c */ /* 0x000fda0003f25300 */
[----:B------:R-:W-:-:S05]  /*0be0*/  @P1 IMAD.WIDE R2, R38, R35, c[0x0][0x340] ;  /* 0x0000d00026021625 */ /* 0x000fca00078e0223 */
[----:B------:R2:W3:Y:S01]  /*0bf0*/  @P1 LDG.E R25, [R2.64] ;  /* 0x0000000602191981 */ /* 0x0004e2000c1e1900 */
[----:B------:R-:W-:Y:S01]  /*0c00*/  IMAD.MOV.U32 R146, RZ, RZ, 0x30 ;  /* 0x00000030ff927424 */ /* 0x000fe200078e00ff */
[----:B------:R-:W-:Y:S01]  /*0c10*/  SHF.R.S32.HI R34, RZ, 0x1f, R196 ;  /* 0x0000001fff227819 */ /* 0x000fe200000114c4 */
[----:B------:R-:W-:Y:S01]  /*0c20*/  IMAD.WIDE.U32 R28, R15, c[0x0][0x1e8], RZ ;  /* 0x00007a000f1c7a25 */ /* 0x000fe200078e00ff */
[----:B------:R-:W-:Y:S01]  /*0c30*/  IADD3 R40, R0, -0x1, RZ ;  /* 0xffffffff00287810 */ /* 0x000fe20007ffe0ff */
[----:B------:R-:W-:Y:S01]  /*0c40*/  ULDC.U8 UR4, c[0x0][0x298] ;  /* 0x0000a60000047ab9 */ /* 0x000fe20000000000 */
[----:B------:R-:W-:Y:S01]  /*0c50*/  SEL R96, R38, RZ, !P4 ;  /* 0x000000ff26607207 */ /* 0x000fe20006000000 */
[----:B------:R-:W-:Y:S01]  /*0c60*/  IMAD.WIDE.U32 R150, R146, c[0x0][0x238], RZ ;  /* 0x00008e0092967a25 */ /* 0x000fe200078e00ff */
[----:B------:R-:W-:-:S03]  /*0c70*/  MOV R172, c[0x0][0x290] ;  /* 0x0000a40000ac7a02 */ /* 0x000fc60000000f00 */
[----:B------:R-:W-:Y:S01]  /*0c80*/  IMAD.IADD R30, R12, 0x1, R11 ;  /* 0x000000010c1e7824 */ /* 0x000fe200078e020b */
[----:B------:R-:W-:Y:S01]  /*0c90*/  SHF.R.S32.HI R12, RZ, 0x1f, R38 ;  /* 0x0000001fff0c7819 */ /* 0x000fe20000011426 */
[C---:B-1----:R-:W-:Y:S01]  /*0ca0*/  IMAD R5, R13.reuse, c[0x0][0x240], RZ ;  /* 0x000090000d057a24 */ /* 0x042fe200078e02ff */
[----:B------:R-:W-:Y:S01]  /*0cb0*/  SHF.L.U64.HI R143, R172, R35, c[0x0][0x294] ;  /* 0x0000a500ac8f7619 */ /* 0x000fe20000010223 */
[----:B------:R-:W-:Y:S01]  /*0cc0*/  IMAD R20, R13, c[0x0][0x260], RZ ;  /* 0x000098000d147a24 */ /* 0x000fe200078e02ff */
[----:B------:R-:W-:Y:S01]  /*0cd0*/  SEL R26, R12, RZ, !P4 ;  /* 0x000000ff0c1a7207 */ /* 0x000fe20006000000 */
[C---:B------:R-:W-:Y:S02]  /*0ce0*/  IMAD R5, R15.reuse, c[0x0][0x244], R5 ;  /* 0x000091000f057a24 */ /* 0x040fe400078e0205 */
[----:B------:R-:W-:Y:S02]  /*0cf0*/  IMAD R20, R15, c[0x0][0x264], R20 ;  /* 0x000099000f147a24 */ /* 0x000fe400078e0214 */
[----:B------:R-:W-:-:S02]  /*0d00*/  IMAD R22, R13, c[0x0][0x210], RZ ;  /* 0x000084000d167a24 */ /* 0x000fc400078e02ff */
[----:B------:R-:W-:Y:S02]  /*0d10*/  IMAD.MOV.U32 R142, RZ, RZ, c[0x0][0x238] ;  /* 0x00008e00ff8e7624 */ /* 0x000fe400078e00ff */
[----:B--2---:R-:W-:Y:S02]  /*0d20*/  IMAD R3, R146, c[0x0][0x23c], RZ ;  /* 0x00008f0092037a24 */ /* 0x004fe400078e02ff */
[----:B------:R-:W-:Y:S01]  /*0d30*/  IMAD R2, R13, c[0x0][0x1e8], RZ ;  /* 0x00007a000d027a24 */ /* 0x000fe200078e02ff */
[----:B------:R-:W-:Y:S01]  /*0d40*/  SHF.L.U32 R155, R142, 0x5, RZ ;  /* 0x000000058e9b7819 */ /* 0x000fe200000006ff */
[----:B------:R-:W-:Y:S01]  /*0d50*/  IMAD.IADD R169, R151, 0x1, R3 ;  /* 0x0000000197a97824 */ /* 0x000fe200078e0203 */
[----:B------:R-:W-:Y:S01]  /*0d60*/  LEA.HI R3, R34, R196, RZ, 0x3 ;  /* 0x000000c422037211 */ /* 0x000fe200078f18ff */
[----:B------:R-:W-:Y:S02]  /*0d70*/  IMAD R2, R15, c[0x0][0x1ec], R2 ;  /* 0x00007b000f027a24 */ /* 0x000fe400078e0202 */
[----:B------:R-:W-:Y:S01]  /*0d80*/  IMAD R0, R169, R40, RZ ;  /* 0x00000028a9007224 */ /* 0x000fe200078e02ff */
[----:B------:R-:W-:Y:S01]  /*0d90*/  LOP3.LUT R32, R3, 0xfffffff8, RZ, 0xc0, !PT ;  /* 0xfffffff803207812 */ /* 0x000fe200078ec0ff */
[----:B------:R-:W-:Y:S01]  /*0da0*/  IMAD R22, R15, c[0x0][0x214], R22 ;  /* 0x000085000f167a24 */ /* 0x000fe200078e0216 */
[----:B------:R-:W-:Y:S01]  /*0db0*/  IADD3 R29, R29, R2, RZ ;  /* 0x000000021d1d7210 */ /* 0x000fe20007ffe0ff */
[----:B------:R-:W-:Y:S01]  /*0dc0*/  IMAD.MOV.U32 R153, RZ, RZ, 0x5 ;  /* 0x00000005ff997424 */ /* 0x000fe200078e00ff */
[----:B------:R-:W-:Y:S01]  /*0dd0*/  SHF.R.S32.HI R2, RZ, 0x1f, R40 ;  /* 0x0000001fff027819 */ /* 0x000fe20000011428 */
[----:B------:R-:W-:Y:S01]  /*0de0*/  IMAD.IADD R32, R196, 0x1, -R32 ;  /* 0x00000001c4207824 */ /* 0x000fe200078e0a20 */
[----:B------:R-:W-:Y:S01]  /*0df0*/  SHF.R.S32.HI R89, RZ, 0x3, R3 ;  /* 0x00000003ff597819 */ /* 0x000fe20000011403 */
[----:B------:R-:W-:-:S02]  /*0e00*/  IMAD.MOV.U32 R71, RZ, RZ, c[0x0][0x27c] ;  /* 0x00009f00ff477624 */ /* 0x000fc400078e00ff */
[----:B------:R-:W-:Y:S01]  /*0e10*/  IMAD R27, R2, R150, R0 ;  /* 0x00000096021b7224 */ /* 0x000fe200078e0200 */
[----:B------:R-:W-:Y:S01]  /*0e20*/  SHF.L.U32 R36, R32, 0x3, RZ ;  /* 0x0000000320247819 */ /* 0x000fe200000006ff */
[--C-:B------:R-:W-:Y:S01]  /*0e30*/  IMAD R0, R40, -0x30, -R89.reuse ;  /* 0xffffffd028007824 */ /* 0x100fe200078e0a59 */
[----:B------:R-:W-:Y:S01]  /*0e40*/  SHF.R.S32.HI R31, RZ, 0x1f, R89 ;  /* 0x0000001fff1f7819 */ /* 0x000fe20000011459 */
[----:B------:R-:W-:Y:S01]  /*0e50*/  IMAD.SHL.U32 R32, R32, 0x4, RZ ;  /* 0x0000000420207824 */ /* 0x000fe200078e00ff */
[----:B------:R-:W-:Y:S01]  /*0e60*/  SHF.R.S32.HI R37, RZ, 0x1f, R36 ;  /* 0x0000001fff257819 */ /* 0x000fe20000011424 */
[----:B------:R-:W-:Y:S01]  /*0e70*/  IMAD.IADD R0, R0, 0x1, R4 ;  /* 0x0000000100007824 */ /* 0x000fe200078e0204 */
[----:B------:R-:W-:Y:S01]  /*0e80*/  IADD3 R125, P4, R89, R14, RZ ;  /* 0x0000000e597d7210 */ /* 0x000fe20007f9e0ff */
[----:B------:R-:W-:Y:S01]  /*0e90*/  IMAD R16, R31, c[0x0][0x280], RZ ;  /* 0x0000a0001f107a24 */ /* 0x000fe200078e02ff */
[----:B------:R-:W-:Y:S01]  /*0ea0*/  SHF.R.S32.HI R33, RZ, 0x1f, R32 ;  /* 0x0000001fff217819 */ /* 0x000fe20000011420 */
[----:B------:R-:W-:Y:S01]  /*0eb0*/  IMAD.WIDE.U32 R2, R15, c[0x0][0x240], R36 ;  /* 0x000090000f027a25 */ /* 0x000fe200078e0024 */
[----:B------:R-:W-:-:S02]  /*0ec0*/  ISETP.GE.AND P3, PT, R0, 0x1, PT ;  /* 0x000000010000780c */ /* 0x000fc40003f66270 */
[C---:B------:R-:W-:Y:S01]  /*0ed0*/  ISETP.GE.AND P2, PT, R0.reuse, 0x11, PT ;  /* 0x000000110000780c */ /* 0x040fe20003f46270 */
[----:B------:R-:W-:Y:S01]  /*0ee0*/  IMAD R16, R89, c[0x0][0x284], R16 ;  /* 0x0000a10059107a24 */ /* 0x000fe200078e0210 */
[----:B------:R-:W-:Y:S01]  /*0ef0*/  IADD3 R3, R3, R5, RZ ;  /* 0x0000000503037210 */ /* 0x000fe20007ffe0ff */
[----:B------:R-:W-:Y:S01]  /*0f00*/  IMAD.WIDE.U32 R8, R89, c[0x0][0x280], R32 ;  /* 0x0000a00059087a25 */ /* 0x000fe200078e0020 */
[----:B------:R-:W-:Y:S02]  /*0f10*/  ISETP.GT.AND P0, PT, R0, 0x20, PT ;  /* 0x000000200000780c */ /* 0x000fe40003f04270 */
[----:B------:R-:W-:Y:S01]  /*0f20*/  LEA.HI.X.SX32 R136, R14, R31, 0x1, P4 ;  /* 0x0000001f0e887211 */ /* 0x000fe200020f0eff */
[----:B------:R-:W-:Y:S01]  /*0f30*/  IMAD R0, R26, c[0x0][0x248], RZ ;  /* 0x000092001a007a24 */ /* 0x000fe200078e02ff */
[----:B------:R-:W-:Y:S01]  /*0f40*/  IADD3 R19, R9, R16, RZ ;  /* 0x0000001009137210 */ /* 0x000fe20007ffe0ff */
[----:B------:R-:W-:Y:S01]  /*0f50*/  IMAD.WIDE.U32 R2, R96, c[0x0][0x248], R2 ;  /* 0x0000920060027a25 */ /* 0x000fe200078e0002 */
[----:B------:R-:W-:-:S02]  /*0f60*/  ISETP.GE.AND P4, PT, R36, c[0x0][0x1d4], PT ;  /* 0x0000750024007a0c */ /* 0x000fc40003f86270 */
[----:B------:R-:W-:Y:S01]  /*0f70*/  IADD3 R88, R36, 0x40, RZ ;  /* 0x0000004024587810 */ /* 0x000fe20007ffe0ff */
[----:B------:R-:W-:Y:S01]  /*0f80*/  IMAD R0, R96, c[0x0][0x24c], R0 ;  /* 0x0000930060007a24 */ /* 0x000fe200078e0200 */
[----:B------:R-:W-:Y:S01]  /*0f90*/  P2R R124, PR, RZ, 0x10 ;  /* 0x00000010ff7c7803 */ /* 0x000fe20000000000 */
[----:B------:R-:W-:Y:S01]  /*0fa0*/  IMAD.MOV.U32 R18, RZ, RZ, R8 ;  /* 0x000000ffff127224 */ /* 0x000fe200078e0008 */
[----:B------:R-:W-:Y:S01]  /*0fb0*/  ISETP.GE.AND P6, PT, R88, c[0x0][0x1d4], PT ;  /* 0x0000750058007a0c */ /* 0x000fe20003fc6270 */
[C---:B------:R-:W-:Y:S01]  /*0fc0*/  IMAD.WIDE.U32 R8, R89.reuse, c[0x0][0x280], R36 ;  /* 0x0000a00059087a25 */ /* 0x040fe200078e0024 */
[C---:B------:R-:W-:Y:S02]  /*0fd0*/  IADD3 R139, R89.reuse, 0x20, RZ ;  /* 0x00000020598b7810 */ /* 0x040fe40007ffe0ff */
[----:B------:R-:W-:Y:S01]  /*0fe0*/  IADD3 R140, R89, 0x10, RZ ;  /* 0x00000010598c7810 */ /* 0x000fe20007ffe0ff */
[----:B------:R-:W-:Y:S01]  /*0ff0*/  IMAD.IADD R3, R3, 0x1, R0 ;  /* 0x0000000103037824 */ /* 0x000fe200078e0200 */
[----:B------:R-:W-:Y:S01]  /*1000*/  P2R R138, PR, RZ, 0x40 ;  /* 0x00000040ff8a7803 */ /* 0x000fe20000000000 */
[----:B------:R-:W-:Y:S01]  /*1010*/  IMAD.WIDE.U32 R6, R15, c[0x0][0x260], R36 ;  /* 0x000098000f067a25 */ /* 0x000fe200078e0024 */
[----:B------:R-:W-:-:S03]  /*1020*/  IADD3 R133, -R89, R4, RZ ;  /* 0x0000000459857210 */ /* 0x000fc60007ffe1ff */
[----:B------:R-:W-:Y:S02]  /*1030*/  IMAD R0, R136, c[0x0][0x238], RZ ;  /* 0x00008e0088007a24 */ /* 0x000fe400078e02ff */
[----:B------:R-:W-:Y:S01]  /*1040*/  IMAD.IADD R17, R16, 0x1, R9 ;  /* 0x0000000110117824 */ /* 0x000fe200078e0209 */
[----:B------:R-:W-:Y:S01]  /*1050*/  MOV R16, R8 ;  /* 0x0000000800107202 */ /* 0x000fe20000000f00 */
[----:B------:R-:W-:-:S04]  /*1060*/  IMAD.WIDE.U32 R122, R125, c[0x0][0x238], R2 ;  /* 0x00008e007d7a7a25 */ /* 0x000fc800078e0002 */
[----:B------:R-:W-:Y:S01]  /*1070*/  IMAD R13, R31, c[0x0][0x290], RZ ;  /* 0x0000a4001f0d7a24 */ /* 0x000fe200078e02ff */
[----:B------:R-:W-:Y:S01]  /*1080*/  MOV R120, R122 ;  /* 0x0000007a00787202 */ /* 0x000fe20000000f00 */
[----:B------:R-:W-:Y:S02]  /*1090*/  IMAD.IADD R21, R7, 0x1, R20 ;  /* 0x0000000107157824 */ /* 0x000fe400078e0214 */
[----:B------:R-:W-:Y:S02]  /*10a0*/  IMAD R0, R125, c[0x0][0x23c], R0 ;  /* 0x00008f007d007a24 */ /* 0x000fe400078e0200 */
[----:B------:R-:W-:Y:S02]  /*10b0*/  IMAD.MOV.U32 R20, RZ, RZ, R6 ;  /* 0x000000ffff147224 */ /* 0x000fe400078e0006 */
[----:B------:R-:W-:-:S04]  /*10c0*/  IMAD.WIDE.U32 R6, R15, c[0x0][0x210], R36 ;  /* 0x000084000f067a25 */ /* 0x000fc800078e0024 */
[----:B------:R-:W-:Y:S01]  /*10d0*/  IMAD R13, R89, c[0x0][0x294], R13 ;  /* 0x0000a500590d7a24 */ /* 0x000fe200078e020d */
[----:B------:R-:W-:Y:S01]  /*10e0*/  IADD3 R23, R7, R22, RZ ;  /* 0x0000001607177210 */ /* 0x000fe20007ffe0ff */
[----:B------:R-:W-:-:S04]  /*10f0*/  IMAD.WIDE.U32 R10, R89, c[0x0][0x290], R32 ;  /* 0x0000a400590a7a25 */ /* 0x000fc800078e0020 */
[----:B------:R-:W-:Y:S02]  /*1100*/  IMAD.IADD R121, R123, 0x1, R0 ;  /* 0x000000017b797824 */ /* 0x000fe400078e0200 */
[----:B------:R-:W-:Y:S02]  /*1110*/  IMAD.SHL.U32 R2, R89, 0x40, RZ ;  /* 0x0000004059027824 */ /* 0x000fe400078e00ff */
[----:B------:R-:W-:Y:S02]  /*1120*/  IMAD.IADD R15, R11, 0x1, R13 ;  /* 0x000000010b0f7824 */ /* 0x000fe400078e020d */
[----:B------:R-:W-:Y:S01]  /*1130*/  IMAD.MOV.U32 R14, RZ, RZ, R10 ;  /* 0x000000ffff0e7224 */ /* 0x000fe200078e000a */
[----:B------:R-:W-:Y:S01]  /*1140*/  LOP3.LUT R118, R2, 0x1c0, RZ, 0xc0, !PT ;  /* 0x000001c002767812 */ /* 0x000fe200078ec0ff */
[----:B------:R-:W-:Y:S01]  /*1150*/  IMAD.MOV.U32 R22, RZ, RZ, R6 ;  /* 0x000000ffff167224 */ /* 0x000fe200078e0006 */
[----:B------:R-:W-:Y:S01]  /*1160*/  LEA.HI R6, R34, R196, RZ, 0x6 ;  /* 0x000000c422067211 */ /* 0x000fe200078f30ff */
[----:B------:R-:W-:Y:S01]  /*1170*/  IMAD.WIDE.U32 R10, R40, R150, R120 ;  /* 0x00000096280a7225 */ /* 0x000fe200078e0078 */
[----:B------:R-:W-:-:S02]  /*1180*/  LOP3.LUT R72, R118, 0x38, R36, 0xf8, !PT ;  /* 0x0000003876487812 */ /* 0x000fc400078ef824 */
[----:B------:R-:W-:Y:S01]  /*1190*/  SHF.L.U32 R6, R6, 0x3, RZ ;  /* 0x0000000306067819 */ /* 0x000fe200000006ff */
[----:B------:R-:W-:Y:S01]  /*11a0*/  IMAD.WIDE.U32 R2, R89, c[0x0][0x290], R36 ;  /* 0x0000a40059027a25 */ /* 0x000fe200078e0024 */
[----:B------:R-:W-:Y:S02]  /*11b0*/  SHF.R.U32.HI R170, RZ, 0x3, R118 ;  /* 0x00000003ffaa7819 */ /* 0x000fe40000011676 */
[----:B------:R-:W-:Y:S01]  /*11c0*/  LOP3.LUT R6, R6, 0xfffffe00, RZ, 0xc0, !PT ;  /* 0xfffffe0006067812 */ /* 0x000fe200078ec0ff */
[----:B------:R-:W-:Y:S01]  /*11d0*/  IMAD.WIDE.U32 R102, R24, c[0x0][0x280], R16 ;  /* 0x0000a00018667a25 */ /* 0x000fe200078e0010 */
[----:B------:R-:W-:Y:S02]  /*11e0*/  IADD3 R3, R13, R3, RZ ;  /* 0x000000030d037210 */ /* 0x000fe40007ffe0ff */
[----:B------:R-:W-:Y:S01]  /*11f0*/  LOP3.LUT R72, R6, R72, R170, 0xf6, !PT ;  /* 0x0000004806487212 */ /* 0x000fe200078ef6aa */
[----:B------:R-:W-:Y:S01]  /*1200*/  IMAD.WIDE.U32 R100, R24, c[0x0][0x290], R14 ;  /* 0x0000a40018647a25 */ /* 0x000fe200078e000e */
[----:B------:R-:W-:-:S03]  /*1210*/  IADD3 R34, R32, 0x20, RZ ;  /* 0x0000002020227810 */ /* 0x000fc60007ffe0ff */
[----:B------:R-:W-:Y:S02]  /*1220*/  IMAD.SHL.U32 R72, R72, 0x2, RZ ;  /* 0x0000000248487824 */ /* 0x000fe400078e00ff */
[----:B------:R-:W-:-:S04]  /*1230*/  IMAD.WIDE.U32 R98, R24, c[0x0][0x290], R2 ;  /* 0x0000a40018627a25 */ /* 0x000fc800078e0002 */
[----:B------:R-:W-:-:S04]  /*1240*/  IMAD.WIDE.U32 R2, R142, 0x20, RZ ;  /* 0x000000208e027825 */ /* 0x000fc800078e00ff */
[----:B------:R-:W-:-:S04]  /*1250*/  IMAD.WIDE.U32 R104, R24, c[0x0][0x280], R18 ;  /* 0x0000a00018687a25 */ /* 0x000fc800078e0012 */
[----:B------:R-:W-:-:S04]  /*1260*/  IMAD.WIDE.U32 R156, R89, c[0x0][0x1e0], RZ ;  /* 0x00007800599c7a25 */ /* 0x000fc800078e00ff */
[C---:B------:R-:W-:Y:S02]  /*1270*/  IMAD R162, R146.reuse, c[0x0][0x294], RZ ;  /* 0x0000a50092a27a24 */ /* 0x040fe400078e02ff */
[C---:B------:R-:W-:Y:S02]  /*1280*/  IMAD R163, R146.reuse, c[0x0][0x284], RZ ;  /* 0x0000a10092a37a24 */ /* 0x040fe400078e02ff */
[C---:B------:R-:W-:Y:S02]  /*1290*/  IMAD R164, R146.reuse, c[0x0][0x1e4], RZ ;  /* 0x0000790092a47a24 */ /* 0x040fe400078e02ff */
[----:B------:R-:W-:-:S04]  /*12a0*/  IMAD.WIDE.U32 R148, R146, c[0x0][0x290], RZ ;  /* 0x0000a40092947a25 */ /* 0x000fc800078e00ff */
[----:B------:R-:W-:Y:S01]  /*12b0*/  IMAD.WIDE.U32 R158, R139, c[0x0][0x1e0], RZ ;  /* 0x000078008b9e7a25 */ /* 0x000fe200078e00ff */
[----:B------:R-:W-:-:S03]  /*12c0*/  IADD3 R162, R149, R162, RZ ;  /* 0x000000a295a27210 */ /* 0x000fc60007ffe0ff */
[----:B------:R-:W-:-:S04]  /*12d0*/  IMAD.WIDE.U32 R146, R146, c[0x0][0x280], RZ ;  /* 0x0000a00092927a25 */ /* 0x000fc800078e00ff */
[----:B------:R-:W-:-:S04]  /*12e0*/  IMAD.WIDE.U32 R160, R140, c[0x0][0x1e0], RZ ;  /* 0x000078008ca07a25 */ /* 0x000fc800078e00ff */
[----:B------:R-:W-:Y:S02]  /*12f0*/  IMAD.SHL.U32 R171, R172, 0x20, RZ ;  /* 0x00000020acab7824 */ /* 0x000fe400078e00ff */
[----:B------:R-:W-:Y:S02]  /*1300*/  IMAD.SHL.U32 R70, R71, 0x2, RZ ;  /* 0x0000000247467824 */ /* 0x000fe400078e00ff */
[----:B------:R-:W-:Y:S01]  /*1310*/  IMAD.IADD R163, R147, 0x1, R163 ;  /* 0x0000000193a37824 */ /* 0x000fe200078e02a3 */
[--C-:B---3--:R-:W-:Y:S01]  /*1320*/  @P1 SHF.R.S32.HI R9, RZ, 0x1f, R25.reuse ;  /* 0x0000001fff091819 */ /* 0x108fe20000011419 */
[----:B------:R-:W-:Y:S01]  /*1330*/  @P1 IMAD.MOV.U32 R8, RZ, RZ, R25 ;  /* 0x000000ffff081224 */ /* 0x000fe200078e0019 */
[----:B------:R-:W-:Y:S01]  /*1340*/  @!P1 MOV R8, R38 ;  /* 0x0000002600089202 */ /* 0x000fe20000000f00 */
[----:B------:R-:W-:Y:S01]  /*1350*/  @!P1 IMAD.MOV.U32 R9, RZ, RZ, R12 ;  /* 0x000000ffff099224 */ /* 0x000fe200078e000c */
[----:B------:R-:W-:Y:S01]  /*1360*/  ISETP.GE.AND P1, PT, R36, c[0x0][0x27c], PT ;  /* 0x00009f0024007a0c */ /* 0x000fe20003f26270 */
[----:B------:R-:W-:Y:S01]  /*1370*/  IMAD.IADD R25, R11, 0x1, R27 ;  /* 0x000000010b197824 */ /* 0x000fe200078e021b */
[----:B------:R-:W-:Y:S01]  /*1380*/  @P3 LEA R12, P4, R10, c[0x0][0x220], 0x1 ;  /* 0x000088000a0c3a11 */ /* 0x000fe200078808ff */
[----:B------:R-:W-:Y:S01]  /*1390*/  IMAD R11, R26, c[0x0][0x268], RZ ;  /* 0x00009a001a0b7a24 */ /* 0x000fe200078e02ff */
[----:B------:R-:W-:-:S02]  /*13a0*/  SEL R5, RZ, c[0x0][0x27c], !P1 ;  /* 0x00009f00ff057a07 */ /* 0x000fc40004800000 */
[----:B------:R-:W-:Y:S01]  /*13b0*/  @P3 LEA.HI.X R13, R10, c[0x0][0x224], R25, 0x1, P4 ;  /* 0x000089000a0d3a11 */ /* 0x000fe200020f0c19 */
[----:B------:R-:W-:Y:S01]  /*13c0*/  IMAD R107, R96, c[0x0][0x26c], R11 ;  /* 0x00009b00606b7a24 */ /* 0x000fe200078e020b */
[----:B------:R-:W-:Y:S01]  /*13d0*/  ISETP.NE.AND P4, PT, R124, RZ, PT ;  /* 0x000000ff7c00720c */ /* 0x000fe20003f85270 */
[----:B------:R-:W-:Y:S01]  /*13e0*/  IMAD.IADD R5, R36, 0x1, R5 ;  /* 0x0000000124057824 */ /* 0x000fe200078e0205 */
[----:B------:R-:W-:Y:S01]  /*13f0*/  SEL R14, R8, RZ, !P5 ;  /* 0x000000ff080e7207 */ /* 0x000fe20006800000 */
[----:B------:R-:W-:Y:S01]  /*1400*/  IMAD.WIDE.U32 R96, R96, c[0x0][0x268], R20 ;  /* 0x00009a0060607a25 */ /* 0x000fe200078e0014 */
[----:B------:R-:W-:Y:S02]  /*1410*/  MOV R21, c[0x0][0x23c] ;  /* 0x00008f0000157a02 */ /* 0x000fe40000000f00 */
[----:B------:R-:W-:Y:S01]  /*1420*/  SHF.R.S32.HI R7, RZ, 0x1f, R5 ;  /* 0x0000001fff077819 */ /* 0x000fe20000011405 */
[----:B------:R-:W-:-:S03]  /*1430*/  IMAD.WIDE.U32 R94, R14, c[0x0][0x218], R22 ;  /* 0x000086000e5e7a25 */ /* 0x000fc600078e0016 */
[-C--:B------:R-:W-:Y:S01]  /*1440*/  LEA.HI R0, R7, R5.reuse, RZ, 0x3 ;  /* 0x0000000507007211 */ /* 0x080fe200078f18ff */
[----:B------:R-:W-:Y:S01]  /*1450*/  IMAD.SHL.U32 R15, R21, 0x20, RZ ;  /* 0x00000020150f7824 */ /* 0x000fe200078e00ff */
[----:B------:R-:W-:Y:S01]  /*1460*/  LEA.HI R26, R7, R5, RZ, 0x6 ;  /* 0x00000005071a7211 */ /* 0x000fe200078f30ff */
[----:B------:R-:W-:Y:S01]  /*1470*/  @!PT LDS RZ, [RZ] ;  /* 0x00000000fffff984 */ /* 0x000fe20000000800 */
[----:B------:R-:W-:Y:S01]  /*1480*/  @!PT LDS RZ, [RZ] ;  /* 0x00000000fffff984 */ /* 0x000fe20000000800 */
[----:B------:R-:W-:Y:S01]  /*1490*/  @!PT LDS RZ, [RZ] ;  /* 0x00000000fffff984 */ /* 0x000fe20000000800 */
[----:B------:R1:W-:Y:S01]  /*14a0*/  @P3 LDGSTS.E.BYPASS.LTC128B.128 [R72+0x5080], [R12.64], !P4 ;  /* 0x050800000c483fae */ /* 0x0003e2000e101d46 */
[----:B------:R-:W-:Y:S01]  /*14b0*/  SHF.R.S32.HI R5, RZ, 0x1f, R24 ;  /* 0x0000001fff057819 */ /* 0x000fe20000011418 */
[----:B------:R-:W-:Y:S01]  /*14c0*/  IMAD.IADD R107, R97, 0x1, R107 ;  /* 0x00000001616b7824 */ /* 0x000fe200078e026b */
[----:B------:R-:W-:Y:S01]  /*14d0*/  LOP3.LUT R11, R118, 0x38, R0, 0xf8, !PT ;  /* 0x00000038760b7812 */ /* 0x000fe200078ef800 */
[----:B------:R1:W-:Y:S01]  /*14e0*/  @P3 LDGSTS.E.BYPASS.LTC128B.128 [R72+0x6880], [R12.64+0x80], !P6 ;  /* 0x068800800c483fae */ /* 0x0003e2000f101d46 */
[----:B------:R-:W-:Y:S01]  /*14f0*/  IADD3 R15, R3, R15, RZ ;  /* 0x0000000f030f7210 */ /* 0x000fe20007ffe0ff */
[C---:B------:R-:W-:Y:S01]  /*1500*/  IMAD R7, R5.reuse, c[0x0][0x280], RZ ;  /* 0x0000a00005077a24 */ /* 0x040fe200078e02ff */
[----:B------:R-:W-:Y:S01]  /*1510*/  IADD3 R137, P4, R2, 0x80, RZ ;  /* 0x0000008002897810 */ /* 0x000fe20007f9e0ff */
[----:B------:R-:W-:Y:S01]  /*1520*/  IMAD R5, R5, c[0x0][0x290], RZ ;  /* 0x0000a40005057a24 */ /* 0x000fe200078e02ff */
[----:B------:R-:W-:Y:S01]  /*1530*/  LOP3.LUT R108, R0, 0xfffffff8, RZ, 0xc0, !PT ;  /* 0xfffffff8006c7812 */ /* 0x000fe200078ec0ff */
[----:B------:R-:W-:Y:S01]  /*1540*/  IMAD R112, R24, c[0x0][0x284], R7 ;  /* 0x0000a10018707a24 */ /* 0x000fe200078e0207 */
[----:B------:R-:W-:Y:S01]  /*1550*/  @P2 LEA R7, P3, R142, R10, 0x4 ;  /* 0x0000000a8e072211 */ /* 0x000fe200078620ff */
[----:B------:R-:W-:Y:S01]  /*1560*/  IMAD R111, R24, c[0x0][0x294], R5 ;  /* 0x0000a500186f7a24 */ /* 0x000fe200078e0205 */
[----:B------:R-:W-:Y:S01]  /*1570*/  SHF.R.S32.HI R5, RZ, 0x6, R26 ;  /* 0x00000006ff057819 */ /* 0x000fe2000001141a */
[----:B------:R-:W-:Y:S01]  /*1580*/  IMAD.SHL.U32 R3, R140, 0x40, RZ ;  /* 0x000000408c037824 */ /* 0x000fe200078e00ff */
[----:B------:R-:W-:Y:S01]  /*1590*/  IADD3 R114, R105, R112, RZ ;  /* 0x0000007069727210 */ /* 0x000fe20007ffe0ff */
[----:B------:R-:W-:Y:S01]  /*15a0*/  IMAD.X R134, RZ, RZ, R15, P4 ;  /* 0x000000ffff867224 */ /* 0x000fe200020e060f */
[----:B------:R-:W-:Y:S01]  /*15b0*/  IADD3 R113, R101, R111, RZ ;  /* 0x0000006f65717210 */ /* 0x000fe20007ffe0ff */
[----:B------:R-:W-:Y:S01]  /*15c0*/  IMAD.IADD R112, R112, 0x1, R103 ;  /* 0x0000000170707824 */ /* 0x000fe200078e0267 */
[----:B------:R-:W-:Y:S01]  /*15d0*/  LOP3.LUT R117, R3, 0x1c0, RZ, 0xc0, !PT ;  /* 0x000001c003757812 */ /* 0x000fe200078ec0ff */
[----:B------:R-:W-:Y:S01]  /*15e0*/  IMAD.IADD R111, R111, 0x1, R99 ;  /* 0x000000016f6f7824 */ /* 0x000fe200078e0263 */
[----:B------:R-:W-:-:S02]  /*15f0*/  SHF.R.S32.HI R68, RZ, 0x3, R0 ;  /* 0x00000003ff447819 */ /* 0x000fc40000011400 */
[----:B------:R-:W-:Y:S02]  /*1600*/  SHF.R.U32.HI R168, RZ, 0x3, R117 ;  /* 0x00000003ffa87819 */ /* 0x000fe40000011675 */
[----:B------:R-:W-:Y:S02]  /*1610*/  LOP3.LUT R3, R117, 0x38, R0, 0xf8, !PT ;  /* 0x0000003875037812 */ /* 0x000fe400078ef800 */
[----:B------:R-:W-:Y:S02]  /*1620*/  SHF.R.S32.HI R115, RZ, 0x1f, R108 ;  /* 0x0000001fff737819 */ /* 0x000fe4000001146c */
[----:B-1----:R-:W-:Y:S01]  /*1630*/  LOP3.LUT R12, R11, R170, RZ, 0x3c, !PT ;  /* 0x000000aa0b0c7212 */ /* 0x002fe200078e3cff */
[----:B------:R-:W-:Y:S01]  /*1640*/  IMAD R13, R5, 0xc00, R6 ;  /* 0x00000c00050d7824 */ /* 0x000fe200078e0206 */
[----:B------:R-:W-:Y:S02]  /*1650*/  @P2 LEA.HI.X R11, R142, R25, R21, 0x4, P3 ;  /* 0x000000198e0b2211 */ /* 0x000fe400018f2415 */
[----:B------:R-:W-:Y:S01]  /*1660*/  @P2 LEA R16, P3, R7, c[0x0][0x220], 0x1 ;  /* 0x0000880007102a11 */ /* 0x000fe200078608ff */
[----:B------:R-:W-:Y:S01]  /*1670*/  IMAD.IADD R20, R13, 0x1, R12 ;  /* 0x000000010d147824 */ /* 0x000fe200078e020c */
[----:B------:R-:W-:-:S02]  /*1680*/  SHF.R.S32.HI R12, RZ, 0x1f, R139 ;  /* 0x0000001fff0c7819 */ /* 0x000fc4000001148b */
[----:B------:R-:W-:Y:S02]  /*1690*/  @P2 LEA.HI.X R17, R7, c[0x0][0x224], R11, 0x1, P3 ;  /* 0x0000890007112a11 */ /* 0x000fe400018f0c0b */
[----:B------:R-:W-:Y:S02]  /*16a0*/  SHF.R.S32.HI R11, RZ, 0x1f, R140 ;  /* 0x0000001fff0b7819 */ /* 0x000fe4000001148c */
[----:B------:R-:W-:Y:S02]  /*16b0*/  LEA.HI R12, R12, R139, RZ, 0x3 ;  /* 0x0000008b0c0c7211 */ /* 0x000fe400078f18ff */
[----:B------:R-:W-:Y:S01]  /*16c0*/  @P0 IADD3 R10, P3, R10, R2, RZ ;  /* 0x000000020a0a0210 */ /* 0x000fe20007f7e0ff */
[----:B------:R-:W-:Y:S01]  /*16d0*/  IMAD.SHL.U32 R2, R139, 0x40, RZ ;  /* 0x000000408b027824 */ /* 0x000fe200078e00ff */
[----:B------:R-:W-:Y:S01]  /*16e0*/  LEA.HI R11, R11, R140, RZ, 0x3 ;  /* 0x0000008c0b0b7211 */ /* 0x000fe200078f18ff */
[----:B------:R-:W-:Y:S01]  /*16f0*/  IMAD.SHL.U32 R12, R12, 0x40, RZ ;  /* 0x000000400c0c7824 */ /* 0x000fe200078e00ff */
[----:B------:R-:W-:-:S02]  /*1700*/  SEL R7, R9, RZ, !P5 ;  /* 0x000000ff09077207 */ /* 0x000fc40006800000 */
[----:B------:R-:W-:Y:S02]  /*1710*/  SHF.L.U32 R11, R11, 0x6, RZ ;  /* 0x000000060b0b7819 */ /* 0x000fe400000006ff */
[----:B------:R-:W-:Y:S02]  /*1720*/  LOP3.LUT R116, R2, 0x1c0, RZ, 0xc0, !PT ;  /* 0x000001c002747812 */ /* 0x000fe400078ec0ff */
[----:B------:R-:W-:Y:S02]  /*1730*/  LOP3.LUT R11, R11, 0xfffffe00, RZ, 0xc0, !PT ;  /* 0xfffffe000b0b7812 */ /* 0x000fe400078ec0ff */
[----:B------:R-:W-:Y:S02]  /*1740*/  LOP3.LUT R12, R12, 0xfffffe00, RZ, 0xc0, !PT ;  /* 0xfffffe000c0c7812 */ /* 0x000fe400078ec0ff */
[----:B------:R-:W-:Y:S01]  /*1750*/  ISETP.NE.AND P5, PT, R124, RZ, PT ;  /* 0x000000ff7c00720c */ /* 0x000fe20003fa5270 */
[C---:B------:R-:W-:Y:S01]  /*1760*/  IMAD R13, R5.reuse, 0xc00, R11 ;  /* 0x00000c00050d7824 */ /* 0x040fe200078e020b */
[----:B------:R-:W-:Y:S01]  /*1770*/  SHF.R.U32.HI R167, RZ, 0x3, R116 ;  /* 0x00000003ffa77819 */ /* 0x000fe20000011674 */
[----:B------:R-:W-:Y:S01]  /*1780*/  IMAD R8, R5, 0xc00, R12 ;  /* 0x00000c0005087824 */ /* 0x000fe200078e020c */
[----:B------:R-:W-:-:S02]  /*1790*/  LOP3.LUT R2, R116, 0x38, R0, 0xf8, !PT ;  /* 0x0000003874027812 */ /* 0x000fc400078ef800 */
[----:B------:R-:W-:Y:S01]  /*17a0*/  LOP3.LUT R9, R3, R168, RZ, 0x3c, !PT ;  /* 0x000000a803097212 */ /* 0x000fe200078e3cff */
[----:B------:R-:W-:Y:S01]  /*17b0*/  @P0 IMAD.X R3, R15, 0x1, R25, P3 ;  /* 0x000000010f030824 */ /* 0x000fe200018e0619 */
[----:B------:R-:W-:Y:S02]  /*17c0*/  LOP3.LUT R5, R2, R167, RZ, 0x3c, !PT ;  /* 0x000000a702057212 */ /* 0x000fe400078e3cff */
[C---:B------:R-:W-:Y:S02]  /*17d0*/  @P0 LEA R2, P3, R10.reuse, c[0x0][0x220], 0x1 ;  /* 0x000088000a020a11 */ /* 0x040fe400078608ff */
[----:B------:R-:W-:Y:S01]  /*17e0*/  IADD3 R19, R13, R9, RZ ;  /* 0x000000090d137210 */ /* 0x000fe20007ffe0ff */
[----:B------:R1:W-:Y:S01]  /*17f0*/  @P2 LDGSTS.E.BYPASS.LTC128B.128 [R72+0x5880], [R16.64], !P5 ;  /* 0x0588000010482fae */ /* 0x0003e2000e901d46 */
[----:B------:R-:W-:Y:S01]  /*1800*/  @P0 LEA.HI.X R3, R10, c[0x0][0x224], R3, 0x1, P3 ;  /* 0x000089000a030a11 */ /* 0x000fe200018f0c03 */
[----:B------:R-:W-:Y:S01]  /*1810*/  IMAD R13, R7, c[0x0][0x1f0], RZ ;  /* 0x00007c00070d7a24 */ /* 0x000fe200078e02ff */
[----:B------:R-:W-:Y:S01]  /*1820*/  SHF.L.U64.HI R142, R142, R153, c[0x0][0x23c] ;  /* 0x00008f008e8e7619 */ /* 0x000fe20000010299 */
[----:B------:R1:W-:Y:S01]  /*1830*/  @P2 LDGSTS.E.BYPASS.LTC128B.128 [R72+0x7080], [R16.64+0x80], !P6 ;  /* 0x0708008010482fae */ /* 0x0003e2000f101d46 */
[----:B------:R-:W-:Y:S01]  /*1840*/  IMAD.IADD R18, R8, 0x1, R5 ;  /* 0x0000000108127824 */ /* 0x000fe200078e0205 */
[----:B------:R-:W-:Y:S01]  /*1850*/  SHF.L.U32 R128, R20, 0x1, RZ ;  /* 0x0000000114807819 */ /* 0x000fe200000006ff */
[----:B------:R-:W-:Y:S01]  /*1860*/  IMAD.WIDE.U32 R8, R14, c[0x0][0x1f0], R28 ;  /* 0x00007c000e087a25 */ /* 0x000fe200078e001c */
[----:B------:R2:W-:Y:S01]  /*1870*/  @P0 LDGSTS.E.BYPASS.LTC128B.128 [R72+0x6080], [R2.64], !P5 ;  /* 0x0608000002480fae */ /* 0x0005e2000e901d46 */
[----:B------:R-:W-:-:S02]  /*1880*/  ISETP.GE.AND P5, PT, R36, c[0x0][0x1d4], PT ;  /* 0x0000750024007a0c */ /* 0x000fc40003fa6270 */
[----:B------:R-:W-:Y:S01]  /*1890*/  IMAD R5, R14, c[0x0][0x1f4], R13 ;  /* 0x00007d000e057a24 */ /* 0x000fe200078e020d */
[----:B------:R2:W-:Y:S01]  /*18a0*/  @P0 LDGSTS.E.BYPASS.LTC128B.128 [R72+0x7880], [R2.64+0x80], !P6 ;  /* 0x0788008002480fae */ /* 0x0005e2000f101d46 */
[----:B------:R-:W-:Y:S01]  /*18b0*/  ISETP.GE.AND P0, PT, R71, 0x1, PT ;  /* 0x000000014700780c */ /* 0x000fe20003f06270 */
[----:B------:R-:W-:Y:S01]  /*18c0*/  IMAD R7, R7, c[0x0][0x218], RZ ;  /* 0x0000860007077a24 */ /* 0x000fe200078e02ff */
[----:B------:R-:W-:Y:S01]  /*18d0*/  IADD3 R135, P0, R30, R89, RZ ;  /* 0x000000591e877210 */ /* 0x000fe20007f1e0ff */
[----:B------:R-:W0:Y:S01]  /*18e0*/  LDGDEPBAR ;  /* 0x00000000000079af */ /* 0x000e220000000000 */
[----:B------:R-:W-:Y:S01]  /*18f0*/  IADD3 R9, R9, R5, RZ ;  /* 0x0000000509097210 */ /* 0x000fe20007ffe0ff */
[----:B------:R-:W-:Y:S01]  /*1900*/  IMAD.MOV.U32 R5, RZ, RZ, c[0x0][0x1e0] ;  /* 0x00007800ff057624 */ /* 0x000fe200078e00ff */
[----:B------:R-:W-:Y:S01]  /*1910*/  SHF.L.U32 R126, R18, 0x1, RZ ;  /* 0x00000001127e7819 */ /* 0x000fe200000006ff */
[----:B------:R-:W-:Y:S02]  /*1920*/  IMAD R7, R14, c[0x0][0x21c], R7 ;  /* 0x000087000e077a24 */ /* 0x000fe400078e0207 */
[----:B------:R-:W-:Y:S01]  /*1930*/  IMAD.WIDE.U32 R90, R30, c[0x0][0x1e0], R8 ;  /* 0x000078001e5a7a25 */ /* 0x000fe200078e0008 */
[----:B------:R-:W-:-:S02]  /*1940*/  SHF.R.S32.HI R8, RZ, 0x1f, R139 ;  /* 0x0000001fff087819 */ /* 0x000fc4000001148b */
[C---:B------:R-:W-:Y:S01]  /*1950*/  SHF.L.U64.HI R165, R5.reuse, R153, c[0x0][0x1e4] ;  /* 0x0000790005a57619 */ /* 0x040fe20000010299 */
[C---:B------:R-:W-:Y:S01]  /*1960*/  IMAD.WIDE.U32 R144, R5.reuse, 0x30, RZ ;  /* 0x0000003005907825 */ /* 0x040fe200078e00ff */
[C---:B------:R-:W-:Y:S02]  /*1970*/  SHF.L.U64.HI R166, R5.reuse, R35, c[0x0][0x1e4] ;  /* 0x0000790005a67619 */ /* 0x040fe40000010223 */
[C---:B------:R-:W-:Y:S01]  /*1980*/  SHF.L.U32 R176, R5.reuse, 0x5, RZ ;  /* 0x0000000505b07819 */ /* 0x040fe200000006ff */
[----:B------:R-:W-:Y:S01]  /*1990*/  IMAD.SHL.U32 R175, R5, 0x10, RZ ;  /* 0x0000001005af7824 */ /* 0x000fe200078e00ff */
[----:B------:R-:W-:Y:S01]  /*19a0*/  IADD3 R164, R145, R164, RZ ;  /* 0x000000a491a47210 */ /* 0x000fe20007ffe0ff */
[----:B------:R-:W-:Y:S01]  /*19b0*/  IMAD.SHL.U32 R127, R19, 0x2, RZ ;  /* 0x00000002137f7824 */ /* 0x000fe200078e00ff */
[----:B------:R-:W-:Y:S02]  /*19c0*/  IADD3 R106, R95, R7, RZ ;  /* 0x000000075f6a7210 */ /* 0x000fe40007ffe0ff */
[----:B--2---:R-:W-:-:S04]  /*19d0*/  MOV R2, c[0x0][0x280] ;  /* 0x0000a00000027a02 */ /* 0x004fc80000000f00 */
[C---:B------:R-:W-:Y:S01]  /*19e0*/  SHF.L.U64.HI R152, R2.reuse, R153, c[0x0][0x284] ;  /* 0x0000a10002987619 */ /* 0x040fe20000010299 */
[C---:B------:R-:W-:Y:S01]  /*19f0*/  IMAD.SHL.U32 R174, R2.reuse, 0x20, RZ ;  /* 0x0000002002ae7824 */ /* 0x040fe200078e00ff */
[C---:B------:R-:W-:Y:S02]  /*1a00*/  SHF.L.U64.HI R154, R2.reuse, R35, c[0x0][0x284] ;  /* 0x0000a100029a7619 */ /* 0x040fe40000010223 */
[----:B------:R-:W-:Y:S02]  /*1a10*/  SHF.L.U32 R173, R2, 0x4, RZ ;  /* 0x0000000402ad7819 */ /* 0x000fe400000006ff */
[----:B------:R-:W-:Y:S02]  /*1a20*/  SHF.R.S32.HI R2, RZ, 0x1f, R30 ;  /* 0x0000001fff027819 */ /* 0x000fe4000001141e */
[C---:B------:R-:W-:Y:S02]  /*1a30*/  SHF.L.U64.HI R153, R172.reuse, R153, c[0x0][0x294] ;  /* 0x0000a500ac997619 */ /* 0x040fe40000010299 */
[----:B------:R-:W-:Y:S01]  /*1a40*/  SHF.L.U32 R172, R172, 0x4, RZ ;  /* 0x00000004acac7819 */ /* 0x000fe200000006ff */
[----:B------:R-:W-:-:S02]  /*1a50*/  IMAD R3, R2, c[0x0][0x1e0], RZ ;  /* 0x0000780002037a24 */ /* 0x000fc400078e02ff */
[----:B------:R-:W-:Y:S01]  /*1a60*/  IMAD.X R132, R2, 0x1, R31, P0 ;  /* 0x0000000102847824 */ /* 0x000fe200000e061f */
[----:B------:R-:W-:Y:S01]  /*1a70*/  BAR.SYNC.DEFER_BLOCKING 0x0 ;  /* 0x0000000000007b1d */ /* 0x000fe20000010000 */
[----:B------:R-:W-:Y:S01]  /*1a80*/  IMAD R92, R30, c[0x0][0x1e4], R3 ;  /* 0x000079001e5c7a24 */ /* 0x000fe200078e0203 */
[----:B------:R-:W-:Y:S01]  /*1a90*/  SHF.R.S32.HI R3, RZ, 0x1f, R140 ;  /* 0x0000001fff037819 */ /* 0x000fe2000001148c */
[----:B------:R-:W-:Y:S01]  /*1aa0*/  IMAD R2, R31, c[0x0][0x1e0], RZ ;  /* 0x000078001f027a24 */ /* 0x000fe200078e02ff */
[----:B------:R-:W-:Y:S01]  /*1ab0*/  IADD3 R110, P2, P0, R90, R156, R36 ;  /* 0x0000009c5a6e7210 */ /* 0x000fe2000785e024 */
[----:B------:R-:W-:Y:S02]  /*1ac0*/  IMAD.IADD R92, R91, 0x1, R92 ;  /* 0x000000015b5c7824 */ /* 0x000fe400078e025c */
[----:B------:R-:W-:Y:S02]  /*1ad0*/  IMAD R5, R89, c[0x0][0x1e4], R2 ;  /* 0x0000790059057a24 */ /* 0x000fe400078e0202 */
[----:B------:R-:W-:-:S02]  /*1ae0*/  IMAD R2, R8, c[0x0][0x1e0], RZ ;  /* 0x0000780008027a24 */ /* 0x000fc400078e02ff */
[----:B------:R-:W-:Y:S01]  /*1af0*/  IMAD R3, R3, c[0x0][0x1e0], RZ ;  /* 0x0000780003037a24 */ /* 0x000fe200078e02ff */
[----:B------:R-:W-:Y:S01]  /*1b00*/  IADD3 R119, R157, R5, RZ ;  /* 0x000000059d777210 */ /* 0x000fe20007ffe0ff */
[----:B------:R-:W-:Y:S02]  /*1b10*/  IMAD R2, R139, c[0x0][0x1e4], R2 ;  /* 0x000079008b027a24 */ /* 0x000fe400078e0202 */
[----:B------:R-:W-:Y:S01]  /*1b20*/  IMAD R3, R140, c[0x0][0x1e4], R3 ;  /* 0x000079008c037a24 */ /* 0x000fe200078e0203 */
[----:B------:R-:W-:Y:S02]  /*1b30*/  IADD3.X R109, R92, R119, R37, P2, P0 ;  /* 0x000000775c6d7210 */ /* 0x000fe400017e0425 */
[----:B------:R-:W-:Y:S01]  /*1b40*/  IADD3 R129, R159, R2, RZ ;  /* 0x000000029f817210 */ /* 0x000fe20007ffe0ff */
[----:B-1----:R-:W-:Y:S02]  /*1b50*/  IMAD.IADD R130, R161, 0x1, R3 ;  /* 0x00000001a1827824 */ /* 0x002fe400078e0203 */
.L_x_1153:
[----:B------:R-:W-:Y:S01]  /*1b60*/  SHF.R.S32.HI R93, RZ, 0x1f, R40 ;  /* 0x0000001fff5d7819 */ /* 0x000fe20000011428 */
[-C--:B------:R-:W-:Y:S01]  /*1b70*/  IMAD R0, R164, R40.reuse, RZ ;  /* 0x00000028a4007224 */ /* 0x080fe200078e02ff */
[----:B------:R-:W-:Y:S01]  /*1b80*/  ISETP.GE.AND P3, PT, R71, 0x1, PT ;  /* 0x000000014700780c */ /* 0x000fe20003f66270 */
[----:B------:R-:W-:Y:S01]  /*1b90*/  IMAD.WIDE.U32 R74, R144, R40, RZ ;  /* 0x00000028904a7225 */ /* 0x000fe200078e00ff */
[----:B------:R-:W-:Y:S04]  /*1ba0*/  DEPBAR.LE SB0, 0x0 ;  /* 0x000080000000791a */ /* 0x000fe80000000000 */
[----:B------:R-:W-:Y:S01]  /*1bb0*/  BAR.SYNC.DEFER_BLOCKING 0x0 ;  /* 0x0000000000007b1d */ /* 0x000fe20000010000 */
[C---:B-1----:R-:W-:Y:S01]  /*1bc0*/  IADD3 R2, P2, P0, R110.reuse, R74, R175 ;  /* 0x0000004a6e027210 */ /* 0x042fe2000785e0af */
[----:B------:R-:W-:Y:S04]  /*1bd0*/  IMAD R0, R93, R144, R0 ;  /* 0x000000905d007224 */ /* 0x000fe800078e0200 */
[----:B------:R-:W-:Y:S05]  /*1be0*/  IMAD.IADD R82, R75, 0x1, R0 ;  /* 0x000000014b527824 */ /* 0x000fea00078e0200 */
[C---:B------:R-:W-:Y:S02]  /*1bf0*/  IADD3.X R5, R109.reuse, R82, R166, P2, P0 ;  /* 0x000000526d057210 */ /* 0x040fe400017e04a6 */
[-C--:B------:R-:W-:Y:S04]  /*1c00*/  IADD3 R0, P2, R110, R74.reuse, RZ ;  /* 0x0000004a6e007210 */ /* 0x080fe80007f5e0ff */
[----:B------:R-:W-:Y:S01]  /*1c10*/  LEA R58, P0, R0, c[0x0][0x1c8], 0x1 ;  /* 0x00007200003a7a11 */ /* 0x000fe200078008ff */
[----:B------:R-:W-:Y:S05]  /*1c20*/  IMAD.X R3, R82, 0x1, R109, P2 ;  /* 0x0000000152037824 */ /* 0x000fea00010e066d */
[----:B------:R-:W-:Y:S01]  /*1c30*/  LEA.HI.X R59, R0, c[0x0][0x1cc], R3, 0x1, P0 ;  /* 0x00007300003b7a11 */ /* 0x000fe200000f0c03 */
[----:B------:R-:W-:Y:S01]  /*1c40*/  BSSY B2, `(.L_x_1119) ;  /* 0x00003d7000027945 */ /* 0x000fe20003800000 */
[----:B------:R-:W-:Y:S04]  /*1c50*/  IADD3 R0, P2, P0, R110, R74, R176 ;  /* 0x0000004a6e007210 */ /* 0x000fe8000785e0b0 */
[----:B------:R-:W-:Y:S02]  /*1c60*/  IADD3.X R3, R109, R82, R165, P2, P0 ;  /* 0x000000526d037210 */ /* 0x000fe400017e04a5 */
[----:B------:R-:W-:Y:S02]  /*1c70*/  LEA R66, P2, R2, c[0x0][0x1c8], 0x1 ;  /* 0x0000720002427a11 */ /* 0x000fe400078408ff */
[----:B------:R-:W-:Y:S02]  /*1c80*/  LEA R76, P0, R0, c[0x0][0x1c8], 0x1 ;  /* 0x00007200004c7a11 */ /* 0x000fe400078008ff */
[----:B------:R-:W-:Y:S02]  /*1c90*/  LEA.HI.X R67, R2, c[0x0][0x1cc], R5, 0x1, P2 ;  /* 0x0000730002437a11 */ /* 0x000fe400010f0c05 */
[----:B------:R-:W-:Y:S01]  /*1ca0*/  LEA.HI.X R77, R0, c[0x0][0x1cc], R3, 0x1, P0 ;  /* 0x00007300004d7a11 */ /* 0x000fe200000f0c03 */
[----:B------:R-:W-:-:S05]  /*1cb0*/  @!P3 BRA `(.L_x_1120) ;  /* 0x00003ae00000b947 */ /* 0x000fca0003800000 */
[-C--:B------:R-:W-:Y:S01]  /*1cc0*/  IMAD R3, R163, R40.reuse, RZ ;  /* 0x00000028a3037224 */ /* 0x080fe200078e02ff */
[----:B------:R-:W-:Y:S01]  /*1cd0*/  ISETP.NE.AND P0, PT, RZ, UR4, PT ;  /* 0x00000004ff007c0c */ /* 0x000fe2000bf05270 */
        /* <DEDUP_REMOVED lines=38> */
.L_x_1123:
[----:B------:R-:W-:Y:S05]  /*1f40*/  BSYNC B0 ;  /* 0x0000000000007941 */ /* 0x000fea0003800000 */
.L_x_1122:
[----:B------:R-:W-:Y:S01]  /*1f50*/  ISETP.GE.AND P4, PT, R140, R73, PT ;  /* 0x000000498c00720c */ /* 0x000fe20003f86270 */
[----:B-----5:R-:W-:Y:S01]  /*1f60*/  IMAD.MOV.U32 R0, RZ, RZ, R8 ;  /* 0x000000ffff007224 */ /* 0x020fe200078e0008 */
[----:B------:R-:W-:Y:S01]  /*1f70*/  MOV R10, R42 ;  /* 0x0000002a000a7202 */ /* 0x000fe20000000f00 */
[----:B------:R-:W-:Y:S01]  /*1f80*/  IMAD.MOV.U32 R7, RZ, RZ, R9 ;  /* 0x000000ffff077224 */ /* 0x000fe200078e0009 */
[----:B------:R-:W-:Y:S01]  /*1f90*/  BSSY B0, `(.L_x_1124) ;  /* 0x0000023000007945 */ /* 0x000fe20003800000 */
[----:B------:R-:W-:Y:S01]  /*1fa0*/  IMAD.MOV.U32 R5, RZ, RZ, R2 ;  /* 0x000000ffff057224 */ /* 0x000fe200078e0002 */
[----:B------:R-:W-:Y:S01]  /*1fb0*/  PRMT R52, R10, 0x7610, R52 ;  /* 0x000076100a347816 */ /* 0x000fe20000000034 */
[----:B-1----:R-:W-:Y:S01]  /*1fc0*/  CS2R R14, SRZ ;  /* 0x00000000000e7805 */ /* 0x002fe2000001ff00 */
        /* <DEDUP_REMOVED lines=31> */
.L_x_1125:
[----:B------:R-:W-:Y:S05]  /*21c0*/  BSYNC B0 ;  /* 0x0000000000007941 */ /* 0x000fea0003800000 */
.L_x_1124:
[----:B------:R-:W-:Y:S01]  /*21d0*/  ISETP.GE.AND P3, PT, R139, R73, PT ;  /* 0x000000498b00720c */ /* 0x000fe20003f66270 */
[----:B-----5:R-:W-:Y:S01]  /*21e0*/  IMAD.MOV.U32 R10, RZ, RZ, R20 ;  /* 0x000000ffff0a7224 */ /* 0x020fe200078e0014 */
[----:B------:R-:W-:Y:S01]  /*21f0*/  MOV R5, R14 ;  /* 0x0000000e00057202 */ /* 0x000fe20000000f00 */
        /* <DEDUP_REMOVED lines=13> */
[----:B------:R-:W-:Y:S02]  /*22d0*/  PRMT R54, R10, 0x5410, R7 ;  /* 0x000054100a367816 */ /* 0x000fe40000000007 */
[----:B------:R-:W-:Y:S01]  /*22e0*/  PRMT R53, R5, 0x5410, R0 ;  /* 0x0000541005357816 */ /* 0x000fe20000000000 */
[----:B------:R-:W-:-:S05]  /*22f0*/  @P3 BRA `(.L_x_1127) ;  /* 0x0000012000003947 */ /* 0x000fca0003800000 */
[----:B------:R-:W-:Y:S01]  /*2300*/  IADD3 R56, P2, P0, R104, R174, R56 ;  /* 0x000000ae68387210 */ /* 0x000fe2000785e038 */
[----:B------:R-:W-:Y:S01]  /*2310*/  CS2R R24, SRZ ;  /* 0x0000000000187805 */ /* 0x000fe2000001ff00 */
[----:B------:R-:W-:Y:S02]  /*2320*/  CS2R R50, SRZ ;  /* 0x0000000000327805 */ /* 0x000fe4000001ff00 */
[----:B------:R-:W-:Y:S02]  /*2330*/  IADD3.X R29, R114, R152, R29, P2, P0 ;  /* 0x00000098721d7210 */ /* 0x000fe400017e041d */
[----:B------:R-:W-:Y:S04]  /*2340*/  IADD3 R64, P2, P0, R100, R171, R64 ;  /* 0x000000ab64407210 */ /* 0x000fe8000785e040 */
[----:B------:R-:W-:Y:S02]  /*2350*/  IADD3.X R35, R113, R153, R35, P2, P0 ;  /* 0x0000009971237210 */ /* 0x000fe400017e0423 */
[C---:B-1----:R-:W-:Y:S04]  /*2360*/  LEA R18, P0, R56.reuse, c[0x0][0x270], 0x1 ;  /* 0x00009c0038127a11 */ /* 0x042fe800078008ff */
        /* <DEDUP_REMOVED lines=11> */
.L_x_1127:
[----:B------:R-:W-:Y:S05]  /*2420*/  BSYNC B0 ;  /* 0x0000000000007941 */ /* 0x000fea0003800000 */
.L_x_1126:
[----:B-----5:R-:W-:Y:S01]  /*2430*/  MOV R5, R22 ;  /* 0x0000001600057202 */ /* 0x020fe20000000f00 */
        /* <DEDUP_REMOVED lines=21> */
[C---:B------:R-:W-:Y:S02]  /*2590*/  @!P0 PRMT R0, R13.reuse, 0x5432, R0 ;  /* 0x000054320d008816 */ /* 0x040fe40000000000 */
[----:B------:R-:W-:Y:S02]  /*25a0*/  @!P0 SHF.R.U32.HI R7, RZ, 0x10, R3 ;  /* 0x00000010ff078819 */ /* 0x000fe40000011603 */
[----:B------:R-:W-:Y:S01]  /*25b0*/  @!P0 SHF.R.U32.HI R39, RZ, 0x10, R39 ;  /* 0x00000010ff278819 */ /* 0x000fe20000011627 */
[C---:B------:R-:W-:Y:S01]  /*25c0*/  @!P0 IMAD.U32 R10, R0.reuse, 0x10000, RZ ;  /* 0x00010000000a8824 */ /* 0x040fe200078e00ff */
[----:B------:R-:W-:Y:S01]  /*25d0*/  @!P0 PRMT R7, R13, 0x5410, R7 ;  /* 0x000054100d078816 */ /* 0x000fe20000000007 */
[C---:B------:R-:W-:Y:S01]  /*25e0*/  @!P0 IMAD.U32 R13, R35.reuse, 0x10000, RZ ;  /* 0x00010000230d8824 */ /* 0x040fe200078e00ff */
[----:B------:R-:W-:Y:S02]  /*25f0*/  @!P0 LOP3.LUT R35, R35, 0xffff0000, RZ, 0xc0, !PT ;  /* 0xffff000023238812 */ /* 0x000fe400078ec0ff */
[----:B------:R-:W-:Y:S02]  /*2600*/  @!P0 LOP3.LUT R5, R0, 0xffff0000, RZ, 0xc0, !PT ;  /* 0xffff000000058812 */ /* 0x000fe400078ec0ff */
[----:B------:R-:W-:Y:S01]  /*2610*/  @!P0 PRMT R39, R31, 0x5432, R39 ;  /* 0x000054321f278816 */ /* 0x000fe20000000027 */
[C---:B-1----:R-:W-:Y:S01]  /*2620*/  @!P0 IMAD.U32 R38, R17.reuse, 0x10000, RZ ;  /* 0x0001000011268824 */ /* 0x042fe200078e00ff */
[C---:B------:R-:W-:Y:S02]  /*2630*/  @!P0 LOP3.LUT R2, R16.reuse, 0xffff0000, RZ, 0xc0, !PT ;  /* 0xffff000010028812 */ /* 0x040fe400078ec0ff */
[----:B------:R-:W-:Y:S02]  /*2640*/  @!P0 LOP3.LUT R3, R17, 0xffff0000, RZ, 0xc0, !PT ;  /* 0xffff000011038812 */ /* 0x000fe400078ec0ff */
[----:B------:R-:W-:Y:S01]  /*2650*/  @!P0 SHF.L.U32 R31, R16, 0x10, RZ ;  /* 0x00000010101f8819 */ /* 0x000fe200000006ff */
[C---:B------:R-:W-:Y:S02]  /*2660*/  @!P0 FMUL.FTZ R41, R2.reuse, R13 ;  /* 0x0000000d02298220 */ /* 0x040fe40000410000 */
[-C--:B------:R-:W-:Y:S02]  /*2670*/  @!P0 FMUL.FTZ R0, R2, R10.reuse ;  /* 0x0000000a02008220 */ /* 0x080fe40000410000 */
[C---:B------:R-:W-:Y:S02]  /*2680*/  @!P0 FMUL.FTZ R57, R3.reuse, R35 ;  /* 0x0000002303398220 */ /* 0x040fe40000410000 */
[----:B------:R-:W-:Y:S01]  /*2690*/  @!P0 FMUL.FTZ R2, R3, R5 ;  /* 0x0000000503028220 */ /* 0x000fe20000410000 */
[C---:B------:R-:W-:Y:S01]  /*26a0*/  @!P0 LOP3.LUT R3, R18.reuse, 0xffff0000, RZ, 0xc0, !PT ;  /* 0xffff000012038812 */ /* 0x040fe200078ec0ff */
[----:B------:R-:W-:Y:S01]  /*26b0*/  @!P0 FFMA.FTZ R62, R31, R10, -R41 ;  /* 0x0000000a1f3e8223 */ /* 0x000fe20000010829 */
[----:B------:R-:W-:Y:S01]  /*26c0*/  @!P0 SHF.L.U32 R41, R19, 0x10, RZ ;  /* 0x0000001013298819 */ /* 0x000fe200000006ff */
        /* <DEDUP_REMOVED lines=26> */
.L_x_1131:
[----:B------:R-:W-:Y:S05]  /*2870*/  BSYNC B0 ;  /* 0x0000000000007941 */ /* 0x000fea0003800000 */
.L_x_1130:
        /* <DEDUP_REMOVED lines=10> */
[----:B------:R-:W-:Y:S01]  /*2920*/  @!P0 SHF.R.U32.HI R8, RZ, 0x10, R9 ;  /* 0x00000010ff088819 */ /* 0x000fe20000011609 */
[C---:B------:R-:W-:Y:S01]  /*2930*/  @!P0 IMAD.U32 R9, R13.reuse, 0x10000, RZ ;  /* 0x000100000d098824 */ /* 0x040fe200078e00ff */
[----:B------:R-:W-:Y:S01]  /*2940*/  @!P0 SHF.R.U32.HI R31, RZ, 0x10, R43 ;  /* 0x00000010ff1f8819 */ /* 0x000fe2000001162b */
[C---:B------:R-:W-:Y:S01]  /*2950*/  @!P0 IMAD.U32 R7, R0.reuse, 0x10000, RZ ;  /* 0x0001000000078824 */ /* 0x040fe200078e00ff */
[----:B------:R-:W-:Y:S02]  /*2960*/  @!P0 LOP3.LUT R13, R13, 0xffff0000, RZ, 0xc0, !PT ;  /* 0xffff00000d0d8812 */ /* 0x000fe400078ec0ff */
[----:B------:R-:W-:Y:S02]  /*2970*/  @!P0 LOP3.LUT R5, R0, 0xffff0000, RZ, 0xc0, !PT ;  /* 0xffff000000058812 */ /* 0x000fe400078ec0ff */
[----:B------:R-:W-:Y:S02]  /*2980*/  @!P0 PRMT R8, R26, 0x5410, R8 ;  /* 0x000054101a088816 */ /* 0x000fe40000000008 */
[----:B------:R-:W-:Y:S01]  /*2990*/  @!P0 PRMT R31, R52, 0x5432, R31 ;  /* 0x00005432341f8816 */ /* 0x000fe2000000001f */
[C---:B-1----:R-:W-:Y:S01]  /*29a0*/  @!P0 IMAD.U32 R26, R17.reuse, 0x10000, RZ ;  /* 0x00010000111a8824 */ /* 0x042fe200078e00ff */
[C---:B------:R-:W-:Y:S02]  /*29b0*/  @!P0 LOP3.LUT R2, R16.reuse, 0xffff0000, RZ, 0xc0, !PT ;  /* 0xffff000010028812 */ /* 0x040fe400078ec0ff */
[----:B------:R-:W-:Y:S02]  /*29c0*/  @!P0 LOP3.LUT R3, R17, 0xffff0000, RZ, 0xc0, !PT ;  /* 0xffff000011038812 */ /* 0x000fe400078ec0ff */
[----:B------:R-:W-:Y:S01]  /*29d0*/  @!P0 SHF.L.U32 R10, R16, 0x10, RZ ;  /* 0x00000010100a8819 */ /* 0x000fe200000006ff */
[C---:B------:R-:W-:Y:S02]  /*29e0*/  @!P0 FMUL.FTZ R35, R2.reuse, R9 ;  /* 0x0000000902238220 */ /* 0x040fe40000410000 */
[----:B------:R-:W-:Y:S02]  /*29f0*/  @!P0 FMUL.FTZ R0, R2, R7 ;  /* 0x0000000702008220 */ /* 0x000fe40000410000 */
[C---:B------:R-:W-:Y:S02]  /*2a00*/  @!P0 FMUL.FTZ R38, R3.reuse, R13 ;  /* 0x0000000d03268220 */ /* 0x040fe40000410000 */
[----:B------:R-:W-:Y:S01]  /*2a10*/  @!P0 FMUL.FTZ R2, R3, R5 ;  /* 0x0000000503028220 */ /* 0x000fe20000410000 */
[----:B------:R-:W-:Y:S01]  /*2a20*/  @!P0 LOP3.LUT R3, R18, 0xffff0000, RZ, 0xc0, !PT ;  /* 0xffff000012038812 */ /* 0x000fe200078ec0ff */
        /* <DEDUP_REMOVED lines=10> */
[C---:B------:R-:W-:Y:S01]  /*2ad0*/  @!P0 FMUL.FTZ R38, R3.reuse, R9 ;  /* 0x0000000903268220 */ /* 0x040fe20000410000 */
        /* <DEDUP_REMOVED lines=17> */
.L_x_1129:
[----:B------:R-:W-:Y:S05]  /*2bf0*/  BSYNC B1 ;  /* 0x0000000000017941 */ /* 0x000fea0003800000 */
.L_x_1128:
        /* <DEDUP_REMOVED lines=8> */
[--C-:B------:R-:W-:Y:S02]  /*2c80*/  @!P0 SHF.R.U64 R0, R14, 0x10, R15.reuse ;  /* 0x000000100e008819 */ /* 0x100fe4000000120f */
[----:B------:R-:W-:Y:S02]  /*2c90*/  @!P0 PRMT R10, R53, 0x5410, R10 ;  /* 0x00005410350a8816 */ /* 0x000fe4000000000a */
[C---:B------:R-:W-:Y:S02]  /*2ca0*/  @!P0 PRMT R0, R27.reuse, 0x5432, R0 ;  /* 0x000054321b008816 */ /* 0x040fe40000000000 */
[----:B------:R-:W-:Y:S01]  /*2cb0*/  @!P0 SHF.R.U32.HI R14, RZ, 0x10, R15 ;  /* 0x00000010ff0e8819 */ /* 0x000fe2000001160f */
[----:B------:R-:W-:Y:S01]  /*2cc0*/  @!P0 IMAD.U32 R8, R10, 0x10000, RZ ;  /* 0x000100000a088824 */ /* 0x000fe200078e00ff */
[----:B------:R-:W-:Y:S01]  /*2cd0*/  @!P0 SHF.R.U32.HI R44, RZ, 0x10, R45 ;  /* 0x00000010ff2c8819 */ /* 0x000fe2000001162d */
[----:B------:R-:W-:Y:S01]  /*2ce0*/  @!P0 IMAD.U32 R7, R0, 0x10000, RZ ;  /* 0x0001000000078824 */ /* 0x000fe200078e00ff */
        /* <DEDUP_REMOVED lines=41> */
.L_x_1135:
[----:B------:R-:W-:Y:S05]  /*2f80*/  BSYNC B0 ;  /* 0x0000000000007941 */ /* 0x000fea0003800000 */
.L_x_1134:
        /* <DEDUP_REMOVED lines=25> */
[-C--:B------:R-:W-:Y:S01]  /*3120*/  @!P0 FMUL.FTZ R2, R3, R5.reuse ;  /* 0x0000000503028220 */ /* 0x080fe20000410000 */
        /* <DEDUP_REMOVED lines=29> */
.L_x_1133:
[----:B------:R-:W-:Y:S05]  /*3300*/  BSYNC B1 ;  /* 0x0000000000017941 */ /* 0x000fea0003800000 */
.L_x_1132:
        /* <DEDUP_REMOVED lines=55> */
.L_x_1138:
[----:B------:R-:W-:Y:S05]  /*3680*/  BSYNC B0 ;  /* 0x0000000000007941 */ /* 0x000fea0003800000 */
.L_x_1137:
        /* <DEDUP_REMOVED lines=56> */
.L_x_1121:
[----:B------:R-:W-:Y:S01]  /*3a10*/  ISETP.GE.AND P2, PT, R140, R73, PT ;  /* 0x000000498c00720c */ /* 0x000fe20003f46270 */
[----:B------:R-:W-:Y:S01]  /*3a20*/  CS2R R26, SRZ ;  /* 0x00000000001a7805 */ /* 0x000fe2000001ff00 */
[----:B------:R-:W-:Y:S01]  /*3a30*/  IADD3 R69, -R70, c[0x0][0x1d4], RZ ;  /* 0x0000750046457a10 */ /* 0x000fe20007ffe1ff */
        /* <DEDUP_REMOVED lines=9> */
[----:B------:R-:W-:Y:S05]  /*3ad0*/  BSSY B0, `(.L_x_1139) ;  /* 0x00000c7000007945 */ /* 0x000fea0003800000 */
        /* <DEDUP_REMOVED lines=17> */
[----:B------:R-:W-:Y:S02]  /*3bf0*/  @!P0 LEA.HI.X R15, R7, c[0x0][0x274], R13, 0x1, P3 ;  /* 0x00009d00070f8a11 */ /* 0x000fe400018f0c0d */
[C---:B------:R-:W-:Y:S04]  /*3c00*/  @!P0 LEA R16, P3, R10.reuse, c[0x0][0x288], 0x1 ;  /* 0x0000a2000a108a11 */ /* 0x040fe800078608ff */
[----:B------:R-:W-:Y:S02]  /*3c10*/  @!P0 LEA.HI.X R17, R10, c[0x0][0x28c], R17, 0x1, P3 ;  /* 0x0000a3000a118a11 */ /* 0x000fe400018f0c11 */
[-C--:B------:R-:W-:Y:S03]  /*3c20*/  ISETP.GE.AND P3, PT, R89, R73.reuse, PT ;  /* 0x000000495900720c */ /* 0x080fe60003f66270 */
[----:B------:R3:W4:Y:S01]  /*3c30*/  @!P0 LDG.E.128 R60, [R16.64] ;  /* 0x00000006103c8981 */ /* 0x000722000c1e1d00 */
[----:B------:R-:W-:Y:S11]  /*3c40*/  ISETP.GE.OR P3, PT, R36, c[0x0][0x27c], P3 ;  /* 0x00009f0024007a0c */ /* 0x000ff60001f66670 */
[----:B------:R-:W-:Y:S02]  /*3c50*/  @!UPT UIADD3 URZ, URZ, URZ, URZ ;  /* 0x0000003f3f3ff290 */ /* 0x000fe4000fffe03f */
[----:B------:R-:W-:Y:S02]  /*3c60*/  @!P3 IADD3 R0, P4, R102, R56, RZ ;  /* 0x000000386600b210 */ /* 0x000fe40007f9e0ff */
[----:B------:R-:W-:Y:S03]  /*3c70*/  CS2R R56, SRZ ;  /* 0x0000000000387805 */ /* 0x000fe6000001ff00 */
[----:B------:R-:W-:Y:S01]  /*3c80*/  @!P3 IMAD.X R5, R29, 0x1, R112, P4 ;  /* 0x000000011d05b824 */ /* 0x000fe200020e0670 */
[C---:B------:R-:W-:Y:S01]  /*3c90*/  @!P3 LEA R20, P4, R0.reuse, c[0x0][0x270], 0x1 ;  /* 0x00009c000014ba11 */ /* 0x040fe200078808ff */
[----:B------:R-:W-:Y:S01]  /*3ca0*/  CS2R R28, SRZ ;  /* 0x00000000001c7805 */ /* 0x000fe2000001ff00 */
[----:B------:R-:W4:Y:S01]  /*3cb0*/  @!P2 LDG.E.128 R56, [R8.64] ;  /* 0x000000060838a981 */ /* 0x000f22000c1e1d00 */
[----:B------:R-:W-:Y:S02]  /*3cc0*/  ISETP.GE.OR P2, PT, R89, R73, P5 ;  /* 0x000000495900720c */ /* 0x000fe40002f46670 */
[----:B------:R-:W-:Y:S01]  /*3cd0*/  @!P3 LEA.HI.X R21, R0, c[0x0][0x274], R5, 0x1, P4 ;  /* 0x00009d000015ba11 */ /* 0x000fe200020f0c05 */
[----:B---3--:R-:W-:Y:S04]  /*3ce0*/  CS2R R16, SRZ ;  /* 0x0000000000107805 */ /* 0x008fe8000001ff00 */
[----:B------:R3:W4:Y:S01]  /*3cf0*/  @!P0 LDG.E.128 R28, [R14.64] ;  /* 0x000000060e1c8981 */ /* 0x000722000c1e1d00 */
[----:B------:R-:W-:Y:S05]  /*3d00*/  @!P3 IADD3 R64, P0, R98, R64, RZ ;  /* 0x000000406240b210 */ /* 0x000fea0007f1e0ff */
[----:B------:R-:W-:Y:S01]  /*3d10*/  @!P3 IMAD.X R0, R35, 0x1, R111, P0 ;  /* 0x000000012300b824 */ /* 0x000fe200000e066f */
[C---:B-1----:R-:W-:Y:S01]  /*3d20*/  @!P3 LEA R2, P0, R64.reuse, c[0x0][0x288], 0x1 ;  /* 0x0000a2004002ba11 */ /* 0x042fe200078008ff */
[----:B------:R1:W5:Y:S03]  /*3d30*/  @!P3 LDG.E.128 R16, [R20.64] ;  /* 0x000000061410b981 */ /* 0x000366000c1e1d00 */
[----:B------:R-:W-:Y:S02]  /*3d40*/  @!P3 LEA.HI.X R3, R64, c[0x0][0x28c], R0, 0x1, P0 ;  /* 0x0000a3004003ba11 */ /* 0x000fe400000f0c00 */
[----:B------:R-:W-:Y:S03]  /*3d50*/  ISETP.GE.AND P0, PT, R36, c[0x0][0x27c], PT ;  /* 0x00009f0024007a0c */ /* 0x000fe60003f06270 */
[----:B------:R1:W5:Y:S01]  /*3d60*/  @!P3 LDG.E.128 R44, [R2.64] ;  /* 0x00000006022cb981 */ /* 0x000362000c1e1d00 */
[----:B--2---:R-:W-:Y:S02]  /*3d70*/  IMAD.MOV.U32 R5, RZ, RZ, R26 ;  /* 0x000000ffff057224 */ /* 0x004fe400078e001a */
[----:B-1----:R-:W-:Y:S02]  /*3d80*/  IMAD.MOV.U32 R3, RZ, RZ, R27 ;  /* 0x000000ffff037224 */ /* 0x002fe400078e001b */
[----:B------:R-:W-:Y:S02]  /*3d90*/  IMAD.MOV.U32 R2, RZ, RZ, R24 ;  /* 0x000000ffff027224 */ /* 0x000fe400078e0018 */
[----:B------:R-:W-:Y:S01]  /*3da0*/  IMAD.MOV.U32 R0, RZ, RZ, R25 ;  /* 0x000000ffff007224 */ /* 0x000fe200078e0019 */
[----:B------:R-:W-:Y:S04]  /*3db0*/  PRMT R35, R3, 0x5410, R5 ;  /* 0x0000541003237816 */ /* 0x000fe80000000005 */
[----:B---3--:R-:W-:Y:S01]  /*3dc0*/  PRMT R15, R0, 0x5410, R2 ;  /* 0x00005410000f7816 */ /* 0x008fe20000000002 */
[----:B----4-:R-:W-:Y:S02]  /*3dd0*/  IMAD.MOV.U32 R5, RZ, RZ, R58 ;  /* 0x000000ffff057224 */ /* 0x010fe400078e003a */
[----:B------:R-:W-:Y:S02]  /*3de0*/  IMAD.MOV.U32 R3, RZ, RZ, R59 ;  /* 0x000000ffff037224 */ /* 0x000fe400078e003b */
        /* <DEDUP_REMOVED lines=17> */
[----:B------:R-:W-:Y:S01]  /*3f00*/  SEL R0, R70, R69, !P1 ;  /* 0x0000004546007207 */ /* 0x000fe20004800000 */
[----:B------:R-:W1:Y:S01]  /*3f10*/  LDS.128 R52, [R128+0x5080] ;  /* 0x0050800080347984 */ /* 0x000e620000000c00 */
[----:B------:R-:W-:Y:S01]  /*3f20*/  IADD3 R5, P2, R156, R74, RZ ;  /* 0x0000004a9c057210 */ /* 0x000fe20007f5e0ff */
[----:B-----5:R-:W-:Y:S01]  /*3f30*/  IMAD.MOV.U32 R13, RZ, RZ, R46 ;  /* 0x000000ffff0d7224 */ /* 0x020fe200078e002e */
[----:B------:R-:W-:Y:S02]  /*3f40*/  SHF.R.S32.HI R2, RZ, 0x1f, R0 ;  /* 0x0000001fff027819 */ /* 0x000fe40000011400 */
[----:B------:R-:W-:Y:S01]  /*3f50*/  @!P0 SHF.R.U64 R14, R44, 0x10, R45 ;  /* 0x000000102c0e8819 */ /* 0x000fe2000000122d */
[----:B------:R-:W-:Y:S01]  /*3f60*/  IMAD.X R7, R82, 0x1, R119, P2 ;  /* 0x0000000152077824 */ /* 0x000fe200010e0677 */
[----:B------:R-:W-:Y:S02]  /*3f70*/  LEA.HI R0, R2, R0, RZ, 0x4 ;  /* 0x0000000002007211 */ /* 0x000fe400078f20ff */
[----:B------:R-:W-:Y:S02]  /*3f80*/  IADD3 R8, P3, P2, R90, R5, R108 ;  /* 0x000000055a087210 */ /* 0x000fe40007a7e06c */
[----:B------:R-:W-:Y:S02]  /*3f90*/  LEA.HI.SX32 R0, R0, R68, 0x1c ;  /* 0x0000004400007211 */ /* 0x000fe400078fe2ff */
[----:B------:R-:W-:Y:S02]  /*3fa0*/  IADD3.X R10, R92, R7, R115, P3, P2 ;  /* 0x000000075c0a7210 */ /* 0x000fe40001fe4473 */
[----:B------:R-:W-:Y:S01]  /*3fb0*/  @!P0 SHF.R.U32.HI R41, RZ, 0x10, R45 ;  /* 0x00000010ff298819 */ /* 0x000fe2000001162d */
[----:B------:R-:W-:Y:S01]  /*3fc0*/  IMAD.SHL.U32 R3, R0, 0x8, RZ ;  /* 0x0000000800037824 */ /* 0x000fe200078e00ff */
[--C-:B------:R-:W-:Y:S01]  /*3fd0*/  @!P0 SHF.R.U64 R42, R46, 0x10, R47.reuse ;  /* 0x000000102e2a8819 */ /* 0x100fe2000000122f */
[--C-:B------:R-:W-:Y:S01]  /*3fe0*/  IMAD.MOV.U32 R46, RZ, RZ, R47.reuse ;  /* 0x000000ffff2e7224 */ /* 0x100fe200078e002f */
[----:B------:R-:W-:Y:S02]  /*3ff0*/  @!P0 SHF.R.U32.HI R43, RZ, 0x10, R47 ;  /* 0x00000010ff2b8819 */ /* 0x000fe4000001162f */
[----:B------:R-:W-:Y:S02]  /*4000*/  ISETP.GE.AND P2, PT, R3, c[0x0][0x1d4], PT ;  /* 0x0000750003007a0c */ /* 0x000fe40003f46270 */
[----:B------:R-:W-:Y:S11]  /*4010*/  @!P0 PRMT R49, R46, 0x5410, R43 ;  /* 0x000054102e318816 */ /* 0x000ff6000000002b */
[--C-:B------:R-:W-:Y:S02]  /*4020*/  @!P2 IADD3 R2, P4, P3, R90, R5, R3.reuse ;  /* 0x000000055a02a210 */ /* 0x100fe40007b9e003 */
[----:B------:R-:W-:Y:S02]  /*4030*/  @!P2 SHF.R.S32.HI R9, RZ, 0x1f, R3 ;  /* 0x0000001fff09a819 */ /* 0x000fe40000011403 */
[----:B------:R-:W-:Y:S01]  /*4040*/  @!P0 SHF.R.U64 R5, R16, 0x10, R17 ;  /* 0x0000001010058819 */ /* 0x000fe20000001211 */
[C---:B-1----:R-:W-:Y:S01]  /*4050*/  @!P0 IMAD.U32 R48, R55.reuse, 0x10000, RZ ;  /* 0x0001000037308824 */ /* 0x042fe200078e00ff */
[----:B------:R-:W-:Y:S01]  /*4060*/  @!P2 IADD3.X R7, R92, R7, R9, P4, P3 ;  /* 0x000000075c07a210 */ /* 0x000fe200027e6409 */
[----:B------:R-:W-:Y:S01]  /*4070*/  IMAD.MOV.U32 R9, RZ, RZ, R44 ;  /* 0x000000ffff097224 */ /* 0x000fe200078e002c */
[----:B------:R-:W-:Y:S01]  /*4080*/  LEA R84, P3, R8, c[0x0][0x1c8], 0x1 ;  /* 0x0000720008547a11 */ /* 0x000fe200078608ff */
[----:B------:R-:W-:Y:S01]  /*4090*/  IMAD.MOV.U32 R44, RZ, RZ, R45 ;  /* 0x000000ffff2c7224 */ /* 0x000fe200078e002d */
[----:B------:R-:W-:Y:S02]  /*40a0*/  @!P0 LOP3.LUT R46, R54, 0xffff0000, RZ, 0xc0, !PT ;  /* 0xffff0000362e8812 */ /* 0x000fe400078ec0ff */
[----:B------:R-:W-:Y:S01]  /*40b0*/  LEA.HI.X R85, R8, c[0x0][0x1cc], R10, 0x1, P3 ;  /* 0x0000730008557a11 */ /* 0x000fe200018f0c0a */
[----:B------:R-:W-:Y:S01]  /*40c0*/  IMAD.MOV.U32 R8, RZ, RZ, R19 ;  /* 0x000000ffff087224 */ /* 0x000fe200078e0013 */
[C---:B------:R-:W-:Y:S02]  /*40d0*/  @!P2 LEA R80, P3, R2.reuse, c[0x0][0x1c8], 0x1 ;  /* 0x000072000250aa11 */ /* 0x040fe400078608ff */
[----:B------:R-:W-:Y:S02]  /*40e0*/  @!P0 LOP3.LUT R50, R55, 0xffff0000, RZ, 0xc0, !PT ;  /* 0xffff000037328812 */ /* 0x000fe400078ec0ff */
[----:B------:R-:W-:Y:S02]  /*40f0*/  @!P2 LEA.HI.X R81, R2, c[0x0][0x1cc], R7, 0x1, P3 ;  /* 0x000073000251aa11 */ /* 0x000fe400018f0c07 */
[----:B------:R-:W-:Y:S02]  /*4100*/  SHF.R.S32.HI R2, RZ, 0x1f, R0 ;  /* 0x0000001fff027819 */ /* 0x000fe40000011400 */
[----:B------:R-:W-:Y:S02]  /*4110*/  @!P0 SHF.R.U64 R10, R18, 0x10, R19 ;  /* 0x00000010120a8819 */ /* 0x000fe40000001213 */
[----:B------:R-:W-:Y:S02]  /*4120*/  LEA.HI R0, R2, R0, RZ, 0x3 ;  /* 0x0000000002007211 */ /* 0x000fe400078f18ff */
[----:B------:R-:W-:Y:S01]  /*4130*/  LOP3.LUT R2, R118, 0x38, R3, 0xf8, !PT ;  /* 0x0000003876027812 */ /* 0x000fe200078ef803 */
[----:B------:R-:W-:Y:S01]  /*4140*/  IMAD.MOV.U32 R3, RZ, RZ, R16 ;  /* 0x000000ffff037224 */ /* 0x000fe200078e0010 */
[----:B------:R-:W-:Y:S02]  /*4150*/  SHF.R.S32.HI R0, RZ, 0x3, R0 ;  /* 0x00000003ff007819 */ /* 0x000fe40000011400 */
[----:B------:R-:W-:Y:S02]  /*4160*/  LOP3.LUT R2, R2, R170, RZ, 0x3c, !PT ;  /* 0x000000aa02027212 */ /* 0x000fe400078e3cff */
[----:B------:R-:W-:Y:S01]  /*4170*/  @!P0 PRMT R16, R44, 0x5410, R41 ;  /* 0x000054102c108816 */ /* 0x000fe20000000029 */
[----:B------:R-:W-:Y:S01]  /*4180*/  IMAD R0, R0, 0xc00, R6 ;  /* 0x00000c0000007824 */ /* 0x000fe200078e0206 */
[----:B------:R-:W-:Y:S02]  /*4190*/  @!P0 SHF.L.U32 R44, R54, 0x10, RZ ;  /* 0x00000010362c8819 */ /* 0x000fe400000006ff */
[----:B------:R-:W-:Y:S01]  /*41a0*/  @!P0 PRMT R45, R13, 0x5410, R42 ;  /* 0x000054100d2d8816 */ /* 0x000fe2000000002a */
[----:B------:R-:W-:Y:S01]  /*41b0*/  IMAD.IADD R0, R0, 0x1, R2 ;  /* 0x0000000100007824 */ /* 0x000fe200078e0202 */
[----:B------:R-:W-:Y:S01]  /*41c0*/  MOV R7, R17 ;  /* 0x0000001100077202 */ /* 0x000fe20000000f00 */
[----:B------:R-:W-:Y:S01]  /*41d0*/  @!P0 IMAD.U32 R13, R52, 0x10000, RZ ;  /* 0x00010000340d8824 */ /* 0x000fe200078e00ff */
[----:B------:R-:W-:Y:S01]  /*41e0*/  @!P0 SHF.R.U32.HI R2, RZ, 0x10, R17 ;  /* 0x00000010ff028819 */ /* 0x000fe20000011611 */
[----:B------:R-:W-:Y:S01]  /*41f0*/  IMAD.SHL.U32 R0, R0, 0x2, RZ ;  /* 0x0000000200007824 */ /* 0x000fe200078e00ff */
[----:B------:R-:W-:Y:S02]  /*4200*/  @!P0 PRMT R17, R9, 0x5410, R14 ;  /* 0x0000541009118816 */ /* 0x000fe4000000000e */
[----:B------:R-:W-:Y:S02]  /*4210*/  @!P0 PRMT R9, R3, 0x5410, R5 ;  /* 0x0000541003098816 */ /* 0x000fe40000000005 */
[----:B------:R1:W2:Y:S01]  /*4220*/  LDS.128 R20, [R0+0x5080] ;  /* 0x0050800000147984 */ /* 0x0002a20000000c00 */
[----:B------:R-:W-:Y:S02]  /*4230*/  @!P0 PRMT R7, R7, 0x5410, R2 ;  /* 0x0000541007078816 */ /* 0x000fe40000000002 */
[C---:B------:R-:W-:Y:S01]  /*4240*/  @!P0 IMAD.U32 R2, R9.reuse, 0x10000, RZ ;  /* 0x0001000009028824 */ /* 0x040fe200078e00ff */
[----:B------:R-:W-:Y:S02]  /*4250*/  @!P0 LOP3.LUT R9, R9, 0xffff0000, RZ, 0xc0, !PT ;  /* 0xffff000009098812 */ /* 0x000fe400078ec0ff */
[C---:B------:R-:W-:Y:S01]  /*4260*/  @!P0 IMAD.U32 R5, R7.reuse, 0x10000, RZ ;  /* 0x0001000007058824 */ /* 0x040fe200078e00ff */
[----:B------:R-:W-:Y:S02]  /*4270*/  @!P0 LOP3.LUT R7, R7, 0xffff0000, RZ, 0xc0, !PT ;  /* 0xffff000007078812 */ /* 0x000fe400078ec0ff */
[----:B------:R-:W-:Y:S01]  /*4280*/  @!P0 PRMT R10, R18, 0x5410, R10 ;  /* 0x00005410120a8816 */ /* 0x000fe2000000000a */
[----:B------:R-:W-:Y:S01]  /*4290*/  @!P0 IMAD.U32 R18, R16, 0x10000, RZ ;  /* 0x0001000010128824 */ /* 0x000fe200078e00ff */
[----:B-1----:R-:W-:Y:S01]  /*42a0*/  @!P0 SHF.R.U32.HI R0, RZ, 0x10, R19 ;  /* 0x00000010ff008819 */ /* 0x002fe20000011613 */
[----:B------:R-:W-:Y:S03]  /*42b0*/  @!P0 IMAD.U32 R19, R53, 0x10000, RZ ;  /* 0x0001000035138824 */ /* 0x000fe600078e00ff */
[----:B------:R-:W-:Y:S01]  /*42c0*/  @!P0 PRMT R14, R8, 0x5410, R0 ;  /* 0x00005410080e8816 */ /* 0x000fe20000000000 */
[----:B------:R-:W-:Y:S02]  /*42d0*/  @!P0 IMAD.U32 R8, R17, 0x10000, RZ ;  /* 0x0001000011088824 */ /* 0x000fe400078e00ff */
[----:B--2---:R-:W-:Y:S01]  /*42e0*/  @!P0 IMAD.U32 R3, R21, 0x10000, RZ ;  /* 0x0001000015038824 */ /* 0x004fe200078e00ff */
[----:B------:R-:W-:Y:S03]  /*42f0*/  @!P0 SHF.L.U32 R0, R20, 0x10, RZ ;  /* 0x0000001014008819 */ /* 0x000fe600000006ff */
[----:B------:R-:W-:Y:S02]  /*4300*/  @!P0 FMUL.FTZ R42, R3, R18 ;  /* 0x00000012032a8220 */ /* 0x000fe40000410000 */
[C---:B------:R-:W-:Y:S02]  /*4310*/  @!P0 FMUL.FTZ R41, R0.reuse, R8 ;  /* 0x0000000800298220 */ /* 0x040fe40000410000 */
[-C--:B------:R-:W-:Y:S02]  /*4320*/  @!P0 FMUL.FTZ R0, R0, R2.reuse ;  /* 0x0000000200008220 */ /* 0x080fe40000410000 */
[----:B------:R-:W-:Y:S01]  /*4330*/  @!P0 FFMA.FTZ R87, R13, R2, -R41 ;  /* 0x000000020d578223 */ /* 0x000fe20000010829 */
[----:B------:R-:W-:Y:S01]  /*4340*/  @!P0 LOP3.LUT R2, R21, 0xffff0000, RZ, 0xc0, !PT ;  /* 0xffff000015028812 */ /* 0x000fe200078ec0ff */
[----:B------:R-:W-:Y:S01]  /*4350*/  @!P0 FFMA.FTZ R0, R8, R13, R0 ;  /* 0x0000000d08008223 */ /* 0x000fe20000010000 */
[----:B------:R-:W-:Y:S01]  /*4360*/  @!P0 LOP3.LUT R8, R20, 0xffff0000, RZ, 0xc0, !PT ;  /* 0xffff000014088812 */ /* 0x000fe200078ec0ff */
[-C--:B------:R-:W-:Y:S01]  /*4370*/  @!P0 FFMA.FTZ R86, R19, R5.reuse, -R42 ;  /* 0x0000000513568223 */ /* 0x080fe2000001082a */
[----:B------:R-:W-:Y:S01]  /*4380*/  @!P0 LOP3.LUT R42, R53, 0xffff0000, RZ, 0xc0, !PT ;  /* 0xffff0000352a8812 */ /* 0x000fe200078ec0ff */
[----:B------:R-:W-:Y:S01]  /*4390*/  @!P0 FMUL.FTZ R3, R3, R5 ;  /* 0x0000000503038220 */ /* 0x000fe20000410000 */
[----:B------:R-:W-:Y:S01]  /*43a0*/  @!P0 LOP3.LUT R41, R16, 0xffff0000, RZ, 0xc0, !PT ;  /* 0xffff000010298812 */ /* 0x000fe200078ec0ff */
[----:B------:R-:W-:Y:S01]  /*43b0*/  @!P0 FMUL.FTZ R5, R2, R7 ;  /* 0x0000000702058220 */ /* 0x000fe20000410000 */
[----:B------:R-:W-:Y:S02]  /*43c0*/  @!P0 LOP3.LUT R16, R17, 0xffff0000, RZ, 0xc0, !PT ;  /* 0xffff000011108812 */ /* 0x000fe400078ec0ff */
        /* <DEDUP_REMOVED lines=14> */
[-C--:B------:R-:W-:Y:S02]  /*44b0*/  @!P0 FMUL.FTZ R7, R7, R8.reuse ;  /* 0x0000000807078220 */ /* 0x080fe40000410000 */
[----:B------:R-:W-:Y:S01]  /*44c0*/  @!P0 FFMA.FTZ R78, R44, R8, -R13 ;  /* 0x000000082c4e8223 */ /* 0x000fe2000001080d */
[----:B------:R-:W-:Y:S01]  /*44d0*/  @!P0 LOP3.LUT R13, R23, 0xffff0000, RZ, 0xc0, !PT ;  /* 0xffff0000170d8812 */ /* 0x000fe200078ec0ff */
[-C--:B------:R-:W-:Y:S01]  /*44e0*/  @!P0 FMUL.FTZ R8, R9, R10.reuse ;  /* 0x0000000a09088220 */ /* 0x080fe20000410000 */
[----:B------:R-:W-:Y:S01]  /*44f0*/  @!P0 SHF.L.U32 R9, R23, 0x10, RZ ;  /* 0x0000001017098819 */ /* 0x000fe200000006ff */
[----:B------:R-:W-:Y:S02]  /*4500*/  @!P0 FFMA.FTZ R77, R46, R10, -R47 ;  /* 0x0000000a2e4d8223 */ /* 0x000fe4000001082f */
[C---:B------:R-:W-:Y:S01]  /*4510*/  @!P0 IMAD.U32 R47, R49.reuse, 0x10000, RZ ;  /* 0x00010000312f8824 */ /* 0x040fe200078e00ff */
[----:B------:R-:W-:Y:S01]  /*4520*/  @!P0 LOP3.LUT R49, R49, 0xffff0000, RZ, 0xc0, !PT ;  /* 0xffff000031318812 */ /* 0x000fe200078ec0ff */
[C---:B------:R-:W-:Y:S01]  /*4530*/  @!P0 IMAD.U32 R10, R14.reuse, 0x10000, RZ ;  /* 0x000100000e0a8824 */ /* 0x040fe200078e00ff */
[----:B------:R-:W-:Y:S01]  /*4540*/  @!P0 LOP3.LUT R14, R14, 0xffff0000, RZ, 0xc0, !PT ;  /* 0xffff00000e0e8812 */ /* 0x000fe200078ec0ff */
[----:B------:R-:W-:Y:S02]  /*4550*/  @!P0 FMUL.FTZ R51, R9, R47 ;  /* 0x0000002f09338220 */ /* 0x000fe40000410000 */
[----:B------:R-:W-:Y:S02]  /*4560*/  @!P0 FMUL.FTZ R76, R13, R49 ;  /* 0x000000310d4c8220 */ /* 0x000fe40000410000 */
[----:B------:R-:W-:Y:S01]  /*4570*/  @!P0 FFMA.FTZ R2, R16, R17, R2 ;  /* 0x0000001110028223 */ /* 0x000fe20000010002 */
[----:B------:R-:W-:Y:S01]  /*4580*/  @!P0 F2FP.BF16.PACK_AB R16, R77, R78 ;  /* 0x0000004e4d10823e */ /* 0x000fe200000010ff */
[----:B------:R-:W-:Y:S02]  /*4590*/  @!P0 FFMA.FTZ R3, R18, R19, R3 ;  /* 0x0000001312038223 */ /* 0x000fe40000010003 */
[----:B------:R-:W-:Y:S01]  /*45a0*/  @!P0 FFMA.FTZ R51, R48, R10, -R51 ;  /* 0x0000000a30338223 */ /* 0x000fe20000010833 */
[----:B------:R-:W-:Y:S01]  /*45b0*/  @!P0 F2FP.BF16.PACK_AB R0, R2, R0 ;  /* 0x000000000200823e */ /* 0x000fe200000010ff */
[----:B------:R-:W-:Y:S02]  /*45c0*/  @!P0 FFMA.FTZ R76, R50, R14, -R76 ;  /* 0x0000000e324c8223 */ /* 0x000fe4000001084c */
[----:B------:R-:W-:Y:S01]  /*45d0*/  @!P0 FFMA.FTZ R5, R41, R42, R5 ;  /* 0x0000002a29058223 */ /* 0x000fe20000010005 */
[----:B------:R-:W-:Y:S01]  /*45e0*/  @!P0 MOV R20, R0 ;  /* 0x0000000000148202 */ /* 0x000fe20000000f00 */
[----:B------:R-:W-:Y:S01]  /*45f0*/  @!P0 FMUL.FTZ R9, R9, R10 ;  /* 0x0000000a09098220 */ /* 0x000fe20000410000 */
[----:B------:R-:W-:Y:S01]  /*4600*/  @!P0 F2FP.BF16.PACK_AB R17, R76, R51 ;  /* 0x000000334c11823e */ /* 0x000fe200000010ff */
[----:B------:R-:W-:Y:S01]  /*4610*/  @!P0 FFMA.FTZ R7, R43, R44, R7 ;  /* 0x0000002c2b078223 */ /* 0x000fe20000010007 */
[----:B------:R-:W-:Y:S01]  /*4620*/  @!P0 F2FP.BF16.PACK_AB R3, R5, R3 ;  /* 0x000000030503823e */ /* 0x000fe200000010ff */
[----:B------:R-:W-:Y:S01]  /*4630*/  @!P0 FMUL.FTZ R10, R13, R14 ;  /* 0x0000000e0d0a8220 */ /* 0x000fe20000410000 */
[----:B------:R-:W-:Y:S01]  /*4640*/  @!P0 F2FP.BF16.PACK_AB R14, R83, R86 ;  /* 0x00000056530e823e */ /* 0x000fe200000010ff */
[----:B------:R-:W-:Y:S01]  /*4650*/  @!P0 FFMA.FTZ R8, R45, R46, R8 ;  /* 0x0000002e2d088223 */ /* 0x000fe20000010008 */
[----:B------:R-:W-:Y:S01]  /*4660*/  @!P0 F2FP.BF16.PACK_AB R13, R79, R87 ;  /* 0x000000574f0d823e */ /* 0x000fe200000010ff */
[----:B------:R-:W-:Y:S02]  /*4670*/  @!P0 FFMA.FTZ R9, R47, R48, R9 ;  /* 0x000000302f098223 */ /* 0x000fe40000010009 */
[----:B------:R-:W-:Y:S01]  /*4680*/  @!P0 FFMA.FTZ R10, R49, R50, R10 ;  /* 0x00000032310a8223 */ /* 0x000fe2000001000a */
[----:B------:R-:W-:Y:S01]  /*4690*/  @!P0 F2FP.BF16.PACK_AB R7, R8, R7 ;  /* 0x000000070807823e */ /* 0x000fe200000010ff */
[----:B------:R-:W-:Y:S02]  /*46a0*/  @!P0 IMAD.MOV.U32 R52, RZ, RZ, R13 ;  /* 0x000000ffff348224 */ /* 0x000fe400078e000d */
[----:B------:R-:W-:Y:S01]  /*46b0*/  @!P0 IMAD.MOV.U32 R53, RZ, RZ, R14 ;  /* 0x000000ffff358224 */ /* 0x000fe200078e000e */
[----:B------:R-:W-:Y:S01]  /*46c0*/  @!P0 F2FP.BF16.PACK_AB R9, R10, R9 ;  /* 0x000000090a09823e */ /* 0x000fe200000010ff */
[----:B------:R-:W-:Y:S02]  /*46d0*/  @!P0 IMAD.MOV.U32 R54, RZ, RZ, R16 ;  /* 0x000000ffff368224 */ /* 0x000fe400078e0010 */
[----:B------:R-:W-:Y:S02]  /*46e0*/  @!P0 IMAD.MOV.U32 R55, RZ, RZ, R17 ;  /* 0x000000ffff378224 */ /* 0x000fe400078e0011 */
[----:B------:R-:W-:Y:S02]  /*46f0*/  @!P0 IMAD.MOV.U32 R21, RZ, RZ, R3 ;  /* 0x000000ffff158224 */ /* 0x000fe400078e0003 */
[----:B------:R-:W-:Y:S01]  /*4700*/  @!P0 IMAD.MOV.U32 R22, RZ, RZ, R7 ;  /* 0x000000ffff168224 */ /* 0x000fe200078e0007 */
[----:B------:R1:W-:Y:S01]  /*4710*/  STG.E.128 [R84.64], R52 ;  /* 0x0000003454007986 */ /* 0x0003e2000c101d06 */
[----:B------:R-:W-:Y:S07]  /*4720*/  @!P0 IMAD.MOV.U32 R23, RZ, RZ, R9 ;  /* 0x000000ffff178224 */ /* 0x000fee00078e0009 */
[----:B------:R1:W-:Y:S02]  /*4730*/  @!P2 STG.E.128 [R80.64], R20 ;  /* 0x000000145000a986 */ /* 0x0003e4000c101d06 */
.L_x_1140:
[----:B------:R-:W-:Y:S05]  /*4740*/  BSYNC B0 ;  /* 0x0000000000007941 */ /* 0x000fea0003800000 */
.L_x_1139:
[----:B------:R-:W-:Y:S01]  /*4750*/  ISETP.GE.OR P2, PT, R140, R73, P5 ;  /* 0x000000498c00720c */ /* 0x000fe20002f46670 */
[----:B------:R-:W-:Y:S01]  /*4760*/  @!UPT UIADD3 URZ, URZ, URZ, URZ ;  /* 0x0000003f3f3ff290 */ /* 0x000fe2000fffe03f */
[----:B------:R-:W-:Y:S11]  /*4770*/  BSSY B0, `(.L_x_1141) ;  /* 0x0000080000007945 */ /* 0x000ff60003800000 */
[----:B------:R-:W-:-:S05]  /*4780*/  @P2 BRA `(.L_x_1142) ;  /* 0x000007e000002947 */ /* 0x000fca0003800000 */
[----:B------:R-:W-:Y:S01]  /*4790*/  SEL R0, R70, R69, !P1 ;  /* 0x0000004546007207 */ /* 0x000fe20004800000 */
[----:B------:R-:W2:Y:S01]  /*47a0*/  LDS.128 R48, [R127+0x5080] ;  /* 0x005080007f307984 */ /* 0x000ea20000000c00 */
[----:B------:R-:W-:Y:S02]  /*47b0*/  IADD3 R5, P2, R160, R74, RZ ;  /* 0x0000004aa0057210 */ /* 0x000fe40007f5e0ff */
[----:B------:R-:W-:Y:S02]  /*47c0*/  SHF.R.S32.HI R2, RZ, 0x1f, R0 ;  /* 0x0000001fff027819 */ /* 0x000fe40000011400 */
[----:B------:R-:W-:Y:S01]  /*47d0*/  @!P0 SHF.R.U32.HI R13, RZ, 0x10, R59 ;  /* 0x00000010ff0d8819 */ /* 0x000fe2000001163b */
[----:B------:R-:W-:Y:S01]  /*47e0*/  IMAD.X R7, R82, 0x1, R130, P2 ;  /* 0x0000000152077824 */ /* 0x000fe200010e0682 */
[----:B------:R-:W-:Y:S02]  /*47f0*/  LEA.HI R0, R2, R0, RZ, 0x4 ;  /* 0x0000000002007211 */ /* 0x000fe400078f20ff */
[----:B------:R-:W-:Y:S02]  /*4800*/  IADD3 R8, P3, P2, R90, R5, R108 ;  /* 0x000000055a087210 */ /* 0x000fe40007a7e06c */
[----:B------:R-:W-:Y:S02]  /*4810*/  LEA.HI.SX32 R0, R0, R68, 0x1c ;  /* 0x0000004400007211 */ /* 0x000fe400078fe2ff */
[----:B------:R-:W-:Y:S03]  /*4820*/  IADD3.X R10, R92, R7, R115, P3, P2 ;  /* 0x000000075c0a7210 */ /* 0x000fe60001fe4473 */
[----:B------:R-:W-:Y:S05]  /*4830*/  IMAD.SHL.U32 R3, R0, 0x8, RZ ;  /* 0x0000000800037824 */ /* 0x000fea00078e00ff */
[----:B------:R-:W-:Y:S11]  /*4840*/  ISETP.GE.AND P2, PT, R3, c[0x0][0x1d4], PT ;  /* 0x0000750003007a0c */ /* 0x000ff60003f46270 */
[----:B------:R-:W-:Y:S02]  /*4850*/  @!UPT UIADD3 URZ, URZ, URZ, URZ ;  /* 0x0000003f3f3ff290 */ /* 0x000fe4000fffe03f */
[--C-:B------:R-:W-:Y:S02]  /*4860*/  @!P2 IADD3 R2, P4, P3, R90, R5, R3.reuse ;  /* 0x000000055a02a210 */ /* 0x100fe40007b9e003 */
[----:B------:R-:W-:Y:S02]  /*4870*/  @!P2 SHF.R.S32.HI R9, RZ, 0x1f, R3 ;  /* 0x0000001fff09a819 */ /* 0x000fe40000011403 */
[----:B------:R-:W-:Y:S01]  /*4880*/  @!P0 SHF.R.U32.HI R5, RZ, 0x10, R27 ;  /* 0x00000010ff058819 */ /* 0x000fe2000001161b */
[----:B-12---:R-:W-:Y:S01]  /*4890*/  @!P0 IMAD.U32 R22, R49, 0x10000, RZ ;  /* 0x0001000031168824 */ /* 0x006fe200078e00ff */
[----:B------:R-:W-:Y:S01]  /*48a0*/  @!P2 IADD3.X R7, R92, R7, R9, P4, P3 ;  /* 0x000000075c07a210 */ /* 0x000fe200027e6409 */
[C---:B------:R-:W-:Y:S01]  /*48b0*/  @!P0 IMAD.U32 R42, R51.reuse, 0x10000, RZ ;  /* 0x00010000332a8824 */ /* 0x040fe200078e00ff */
[C---:B------:R-:W-:Y:S02]  /*48c0*/  LEA R78, P3, R8.reuse, c[0x0][0x1c8], 0x1 ;  /* 0x00007200084e7a11 */ /* 0x040fe400078608ff */
[----:B-----5:R-:W-:Y:S02]  /*48d0*/  @!P0 LOP3.LUT R44, R51, 0xffff0000, RZ, 0xc0, !PT ;  /* 0xffff0000332c8812 */ /* 0x020fe400078ec0ff */
[----:B------:R-:W-:Y:S02]  /*48e0*/  LEA.HI.X R79, R8, c[0x0][0x1cc], R10, 0x1, P3 ;  /* 0x00007300084f7a11 */ /* 0x000fe400018f0c0a */
[----:B------:R-:W-:Y:S02]  /*48f0*/  @!P2 LEA R76, P3, R2, c[0x0][0x1c8], 0x1 ;  /* 0x00007200024caa11 */ /* 0x000fe400078608ff */
[----:B------:R-:W-:Y:S02]  /*4900*/  @!P0 SHF.R.U64 R10, R58, 0x10, R59 ;  /* 0x000000103a0a8819 */ /* 0x000fe4000000123b */
[----:B------:R-:W-:Y:S02]  /*4910*/  @!P2 LEA.HI.X R77, R2, c[0x0][0x1cc], R7, 0x1, P3 ;  /* 0x00007300024daa11 */ /* 0x000fe400018f0c07 */
[----:B------:R-:W-:Y:S02]  /*4920*/  SHF.R.S32.HI R2, RZ, 0x1f, R0 ;  /* 0x0000001fff027819 */ /* 0x000fe40000011400 */
[----:B------:R-:W-:Y:S02]  /*4930*/  @!P0 SHF.R.U64 R7, R56, 0x10, R57 ;  /* 0x0000001038078819 */ /* 0x000fe40000001239 */
[----:B------:R-:W-:Y:S02]  /*4940*/  LEA.HI R0, R2, R0, RZ, 0x3 ;  /* 0x0000000002007211 */ /* 0x000fe400078f18ff */
[----:B------:R-:W-:Y:S02]  /*4950*/  LOP3.LUT R2, R117, 0x38, R3, 0xf8, !PT ;  /* 0x0000003875027812 */ /* 0x000fe400078ef803 */
[----:B------:R-:W-:Y:S02]  /*4960*/  SHF.R.S32.HI R0, RZ, 0x3, R0 ;  /* 0x00000003ff007819 */ /* 0x000fe40000011400 */
[----:B------:R-:W-:Y:S02]  /*4970*/  LOP3.LUT R2, R2, R168, RZ, 0x3c, !PT ;  /* 0x000000a802027212 */ /* 0x000fe400078e3cff */
[----:B------:R-:W-:Y:S01]  /*4980*/  @!P0 SHF.R.U64 R3, R24, 0x10, R25 ;  /* 0x0000001018038819 */ /* 0x000fe20000001219 */
[----:B------:R-:W-:Y:S01]  /*4990*/  IMAD R0, R0, 0xc00, R11 ;  /* 0x00000c0000007824 */ /* 0x000fe200078e020b */
[----:B------:R-:W-:Y:S02]  /*49a0*/  @!P0 PRMT R20, R64, 0x5410, R7 ;  /* 0x0000541040148816 */ /* 0x000fe40000000007 */
[C---:B------:R-:W-:Y:S01]  /*49b0*/  @!P0 PRMT R9, R15.reuse, 0x5432, R3 ;  /* 0x000054320f098816 */ /* 0x040fe20000000003 */
[----:B------:R-:W-:Y:S01]  /*49c0*/  IMAD.IADD R0, R0, 0x1, R2 ;  /* 0x0000000100007824 */ /* 0x000fe200078e0202 */
[----:B------:R-:W-:Y:S02]  /*49d0*/  @!P0 SHF.R.U32.HI R8, RZ, 0x10, R57 ;  /* 0x00000010ff088819 */ /* 0x000fe40000011639 */
[----:B------:R-:W-:Y:S01]  /*49e0*/  @!P0 SHF.R.U32.HI R2, RZ, 0x10, R25 ;  /* 0x00000010ff028819 */ /* 0x000fe20000011619 */
[----:B------:R-:W-:Y:S01]  /*49f0*/  IMAD.SHL.U32 R0, R0, 0x2, RZ ;  /* 0x0000000200007824 */ /* 0x000fe200078e00ff */
[----:B------:R-:W-:Y:S01]  /*4a00*/  @!P0 PRMT R23, R64, 0x5432, R8 ;  /* 0x0000543240178816 */ /* 0x000fe20000000008 */
[----:B------:R-:W-:Y:S01]  /*4a10*/  @!P0 IMAD.U32 R8, R20, 0x10000, RZ ;  /* 0x0001000014088824 */ /* 0x000fe200078e00ff */
[----:B------:R-:W-:Y:S01]  /*4a20*/  @!P0 PRMT R7, R15, 0x5410, R2 ;  /* 0x000054100f078816 */ /* 0x000fe20000000002 */
[----:B------:R-:W-:Y:S01]  /*4a30*/  @!P0 IMAD.U32 R2, R9, 0x10000, RZ ;  /* 0x0001000009028824 */ /* 0x000fe200078e00ff */
[----:B------:R1:W2:Y:S01]  /*4a40*/  LDS.128 R16, [R0+0x5080] ;  /* 0x0050800000107984 */ /* 0x0002a20000000c00 */
[----:B------:R-:W-:Y:S01]  /*4a50*/  @!P0 IMAD.U32 R21, R23, 0x10000, RZ ;  /* 0x0001000017158824 */ /* 0x000fe200078e00ff */
[----:B------:R-:W-:Y:S02]  /*4a60*/  @!P0 PRMT R25, R65, 0x5410, R13 ;  /* 0x0000541041198816 */ /* 0x000fe4000000000d */
[----:B------:R-:W-:Y:S01]  /*4a70*/  @!P0 PRMT R13, R35, 0x5410, R5 ;  /* 0x00005410230d8816 */ /* 0x000fe20000000005 */
[C---:B------:R-:W-:Y:S01]  /*4a80*/  @!P0 IMAD.U32 R5, R7.reuse, 0x10000, RZ ;  /* 0x0001000007058824 */ /* 0x040fe200078e00ff */
[----:B------:R-:W-:Y:S01]  /*4a90*/  @!P0 LOP3.LUT R7, R7, 0xffff0000, RZ, 0xc0, !PT ;  /* 0xffff000007078812 */ /* 0x000fe200078ec0ff */
[----:B------:R-:W-:Y:S01]  /*4aa0*/  @!P0 IMAD.U32 R41, R25, 0x10000, RZ ;  /* 0x0001000019298824 */ /* 0x000fe200078e00ff */
[----:B------:R-:W-:Y:S02]  /*4ab0*/  @!P0 LOP3.LUT R23, R23, 0xffff0000, RZ, 0xc0, !PT ;  /* 0xffff000017178812 */ /* 0x000fe400078ec0ff */
[----:B------:R-:W-:Y:S02]  /*4ac0*/  @!P0 LOP3.LUT R9, R9, 0xffff0000, RZ, 0xc0, !PT ;  /* 0xffff000009098812 */ /* 0x000fe400078ec0ff */
[----:B------:R-:W-:Y:S02]  /*4ad0*/  @!P0 LOP3.LUT R43, R25, 0xffff0000, RZ, 0xc0, !PT ;  /* 0xffff0000192b8812 */ /* 0x000fe400078ec0ff */
[----:B-1----:R-:W-:Y:S02]  /*4ae0*/  @!P0 SHF.R.U64 R0, R26, 0x10, R27 ;  /* 0x000000101a008819 */ /* 0x002fe4000000121b */
[----:B------:R-:W-:Y:S01]  /*4af0*/  @!P0 PRMT R27, R65, 0x5432, R10 ;  /* 0x00005432411b8816 */ /* 0x000fe2000000000a */
[----:B------:R-:W-:Y:S01]  /*4b00*/  @!P0 IMAD.U32 R10, R48, 0x10000, RZ ;  /* 0x00010000300a8824 */ /* 0x000fe200078e00ff */
[----:B------:R-:W-:Y:S02]  /*4b10*/  @!P0 PRMT R14, R35, 0x5432, R0 ;  /* 0x00005432230e8816 */ /* 0x000fe40000000000 */
[----:B------:R-:W-:Y:S01]  /*4b20*/  @!P0 LOP3.LUT R35, R50, 0xffff0000, RZ, 0xc0, !PT ;  /* 0xffff000032238812 */ /* 0x000fe200078ec0ff */
[----:B--2---:R-:W-:Y:S02]  /*4b30*/  @!P0 IMAD.U32 R0, R16, 0x10000, RZ ;  /* 0x0001000010008824 */ /* 0x004fe400078e00ff */
[----:B------:R-:W-:Y:S02]  /*4b40*/  @!P0 IMAD.U32 R3, R17, 0x10000, RZ ;  /* 0x0001000011038824 */ /* 0x000fe400078e00ff */
[C---:B------:R-:W-:Y:S02]  /*4b50*/  @!P0 FMUL.FTZ R15, R0.reuse, R8 ;  /* 0x00000008000f8220 */ /* 0x040fe40000410000 */
[-C--:B------:R-:W-:Y:S02]  /*4b60*/  @!P0 FMUL.FTZ R0, R0, R2.reuse ;  /* 0x0000000200008220 */ /* 0x080fe40000410000 */
[----:B------:R-:W-:Y:S02]  /*4b70*/  @!P0 FMUL.FTZ R24, R3, R21 ;  /* 0x0000001503188220 */ /* 0x000fe40000410000 */
[----:B------:R-:W-:Y:S01]  /*4b80*/  @!P0 FFMA.FTZ R56, R10, R2, -R15 ;  /* 0x000000020a388223 */ /* 0x000fe2000001080f */
[----:B------:R-:W-:Y:S01]  /*4b90*/  @!P0 LOP3.LUT R2, R17, 0xffff0000, RZ, 0xc0, !PT ;  /* 0xffff000011028812 */ /* 0x000fe200078ec0ff */
[----:B------:R-:W-:Y:S01]  /*4ba0*/  @!P0 FFMA.FTZ R55, R22, R5, -R24 ;  /* 0x0000000516378223 */ /* 0x000fe20000010818 */
[----:B------:R-:W-:Y:S01]  /*4bb0*/  @!P0 LOP3.LUT R24, R49, 0xffff0000, RZ, 0xc0, !PT ;  /* 0xffff000031188812 */ /* 0x000fe200078ec0ff */
[----:B------:R-:W-:Y:S01]  /*4bc0*/  @!P0 FFMA.FTZ R0, R8, R10, R0 ;  /* 0x0000000a08008223 */ /* 0x000fe20000010000 */
[----:B------:R-:W-:Y:S01]  /*4bd0*/  @!P0 LOP3.LUT R8, R16, 0xffff0000, RZ, 0xc0, !PT ;  /* 0xffff000010088812 */ /* 0x000fe200078ec0ff */
[----:B------:R-:W-:Y:S01]  /*4be0*/  @!P0 FMUL.FTZ R10, R2, R23 ;  /* 0x00000017020a8220 */ /* 0x000fe20000410000 */
[----:B------:R-:W-:Y:S01]  /*4bf0*/  @!P0 LOP3.LUT R15, R20, 0xffff0000, RZ, 0xc0, !PT ;  /* 0xffff0000140f8812 */ /* 0x000fe200078ec0ff */
[----:B------:R-:W-:Y:S01]  /*4c00*/  @!P0 FMUL.FTZ R3, R3, R5 ;  /* 0x0000000503038220 */ /* 0x000fe20000410000 */
[----:B------:R-:W-:Y:S01]  /*4c10*/  @!P0 LOP3.LUT R20, R48, 0xffff0000, RZ, 0xc0, !PT ;  /* 0xffff000030148812 */ /* 0x000fe200078ec0ff */
[-C--:B------:R-:W-:Y:S02]  /*4c20*/  @!P0 FMUL.FTZ R5, R2, R7.reuse ;  /* 0x0000000702058220 */ /* 0x080fe40000410000 */
[----:B------:R-:W-:Y:S01]  /*4c30*/  @!P0 FFMA.FTZ R54, R24, R7, -R10 ;  /* 0x0000000718368223 */ /* 0x000fe2000001080a */
[C---:B------:R-:W-:Y:S01]  /*4c40*/  @!P0 SHF.L.U32 R7, R19.reuse, 0x10, RZ ;  /* 0x0000001013078819 */ /* 0x040fe200000006ff */
[C---:B------:R-:W-:Y:S01]  /*4c50*/  @!P0 FMUL.FTZ R26, R8.reuse, R15 ;  /* 0x0000000f081a8220 */ /* 0x040fe20000410000 */
[----:B------:R-:W-:Y:S01]  /*4c60*/  @!P0 LOP3.LUT R10, R19, 0xffff0000, RZ, 0xc0, !PT ;  /* 0xffff0000130a8812 */ /* 0x000fe200078ec0ff */
[-C--:B------:R-:W-:Y:S02]  /*4c70*/  @!P0 FMUL.FTZ R2, R8, R9.reuse ;  /* 0x0000000908028220 */ /* 0x080fe40000410000 */
[C---:B------:R-:W-:Y:S01]  /*4c80*/  @!P0 IMAD.U32 R8, R13.reuse, 0x10000, RZ ;  /* 0x000100000d088824 */ /* 0x040fe200078e00ff */
[----:B------:R-:W-:Y:S01]  /*4c90*/  @!P0 LOP3.LUT R13, R13, 0xffff0000, RZ, 0xc0, !PT ;  /* 0xffff00000d0d8812 */ /* 0x000fe200078ec0ff */
[----:B------:R-:W-:Y:S02]  /*4ca0*/  @!P0 FFMA.FTZ R53, R20, R9, -R26 ;  /* 0x0000000914358223 */ /* 0x000fe4000001081a */
[C---:B------:R-:W-:Y:S02]  /*4cb0*/  @!P0 FMUL.FTZ R25, R7.reuse, R41 ;  /* 0x0000002907198220 */ /* 0x040fe40000410000 */
[----:B------:R-:W-:Y:S02]  /*4cc0*/  @!P0 FMUL.FTZ R26, R10, R43 ;  /* 0x0000002b0a1a8220 */ /* 0x000fe40000410000 */
[-C--:B------:R-:W-:Y:S02]  /*4cd0*/  @!P0 FMUL.FTZ R9, R7, R8.reuse ;  /* 0x0000000807098220 */ /* 0x080fe40000410000 */
[----:B------:R-:W-:Y:S02]  /*4ce0*/  @!P0 FFMA.FTZ R52, R42, R8, -R25 ;  /* 0x000000082a348223 */ /* 0x000fe40000010819 */
[-C--:B------:R-:W-:Y:S02]  /*4cf0*/  @!P0 FMUL.FTZ R10, R10, R13.reuse ;  /* 0x0000000d0a0a8220 */ /* 0x080fe40000410000 */
[----:B------:R-:W-:Y:S01]  /*4d00*/  @!P0 FFMA.FTZ R47, R44, R13, -R26 ;  /* 0x0000000d2c2f8223 */ /* 0x000fe2000001081a */
[C---:B------:R-:W-:Y:S01]  /*4d10*/  @!P0 LOP3.LUT R13, R18.reuse, 0xffff0000, RZ, 0xc0, !PT ;  /* 0xffff0000120d8812 */ /* 0x040fe200078ec0ff */
[C---:B------:R-:W-:Y:S01]  /*4d20*/  @!P0 IMAD.U32 R25, R27.reuse, 0x10000, RZ ;  /* 0x000100001b198824 */ /* 0x040fe200078e00ff */
[----:B------:R-:W-:Y:S01]  /*4d30*/  @!P0 LOP3.LUT R27, R27, 0xffff0000, RZ, 0xc0, !PT ;  /* 0xffff00001b1b8812 */ /* 0x000fe200078ec0ff */
[----:B------:R-:W-:Y:S02]  /*4d40*/  @!P0 IMAD.U32 R7, R18, 0x10000, RZ ;  /* 0x0001000012078824 */ /* 0x000fe400078e00ff */
[C---:B------:R-:W-:Y:S01]  /*4d50*/  @!P0 IMAD.U32 R8, R14.reuse, 0x10000, RZ ;  /* 0x000100000e088824 */ /* 0x040fe200078e00ff */
[----:B------:R-:W-:Y:S01]  /*4d60*/  @!P0 LOP3.LUT R14, R14, 0xffff0000, RZ, 0xc0, !PT ;  /* 0xffff00000e0e8812 */ /* 0x000fe200078ec0ff */
[----:B------:R-:W-:Y:S02]  /*4d70*/  @!P0 IMAD.U32 R26, R50, 0x10000, RZ ;  /* 0x00010000321a8824 */ /* 0x000fe400078e00ff */
[----:B------:R-:W-:Y:S02]  /*4d80*/  @!P0 FMUL.FTZ R45, R7, R25 ;  /* 0x00000019072d8220 */ /* 0x000fe40000410000 */
[----:B------:R-:W-:Y:S01]  /*4d90*/  @!P0 FFMA.FTZ R2, R15, R20, R2 ;  /* 0x000000140f028223 */ /* 0x000fe20000010002 */
[----:B------:R-:W-:Y:S01]  /*4da0*/  @!P0 F2FP.BF16.PACK_AB R20, R47, R52 ;  /* 0x000000342f14823e */ /* 0x000fe200000010ff */
[----:B------:R-:W-:Y:S02]  /*4db0*/  @!P0 FMUL.FTZ R46, R13, R27 ;  /* 0x0000001b0d2e8220 */ /* 0x000fe40000410000 */
[----:B------:R-:W-:Y:S01]  /*4dc0*/  @!P0 FMUL.FTZ R7, R7, R8 ;  /* 0x0000000807078220 */ /* 0x000fe20000410000 */
[----:B------:R-:W-:Y:S01]  /*4dd0*/  @!P0 F2FP.BF16.PACK_AB R0, R2, R0 ;  /* 0x000000000200823e */ /* 0x000fe200000010ff */
[----:B------:R-:W-:Y:S02]  /*4de0*/  @!P0 FFMA.FTZ R3, R21, R22, R3 ;  /* 0x0000001615038223 */ /* 0x000fe40000010003 */
[----:B------:R-:W-:Y:S02]  /*4df0*/  @!P0 FFMA.FTZ R45, R26, R8, -R45 ;  /* 0x000000081a2d8223 */ /* 0x000fe4000001082d */
[----:B------:R-:W-:Y:S01]  /*4e00*/  @!P0 FMUL.FTZ R8, R13, R14 ;  /* 0x0000000e0d088220 */ /* 0x000fe20000410000 */
[----:B------:R-:W-:Y:S01]  /*4e10*/  @!P0 F2FP.BF16.PACK_AB R13, R53, R56 ;  /* 0x00000038350d823e */ /* 0x000fe200000010ff */
[----:B------:R-:W-:Y:S02]  /*4e20*/  @!P0 FFMA.FTZ R5, R23, R24, R5 ;  /* 0x0000001817058223 */ /* 0x000fe40000010005 */
[----:B------:R-:W-:Y:S01]  /*4e30*/  @!P0 FFMA.FTZ R46, R35, R14, -R46 ;  /* 0x0000000e232e8223 */ /* 0x000fe2000001082e */
[----:B------:R-:W-:Y:S01]  /*4e40*/  @!P0 F2FP.BF16.PACK_AB R14, R54, R55 ;  /* 0x00000037360e823e */ /* 0x000fe200000010ff */
[----:B------:R-:W-:Y:S01]  /*4e50*/  @!P0 FFMA.FTZ R7, R25, R26, R7 ;  /* 0x0000001a19078223 */ /* 0x000fe20000010007 */
[----:B------:R-:W-:Y:S01]  /*4e60*/  @!P0 F2FP.BF16.PACK_AB R3, R5, R3 ;  /* 0x000000030503823e */ /* 0x000fe200000010ff */
[----:B------:R-:W-:Y:S01]  /*4e70*/  @!P0 FFMA.FTZ R8, R27, R35, R8 ;  /* 0x000000231b088223 */ /* 0x000fe20000010008 */
[----:B------:R-:W-:Y:S01]  /*4e80*/  @!P0 F2FP.BF16.PACK_AB R15, R46, R45 ;  /* 0x0000002d2e0f823e */ /* 0x000fe200000010ff */
[----:B------:R-:W-:Y:S02]  /*4e90*/  @!P0 FFMA.FTZ R9, R41, R42, R9 ;  /* 0x0000002a29098223 */ /* 0x000fe40000010009 */
[----:B------:R-:W-:Y:S01]  /*4ea0*/  @!P0 FFMA.FTZ R10, R43, R44, R10 ;  /* 0x0000002c2b0a8223 */ /* 0x000fe2000001000a */
[----:B------:R-:W-:Y:S01]  /*4eb0*/  @!P0 MOV R50, R15 ;  /* 0x0000000f00328202 */ /* 0x000fe20000000f00 */
[----:B------:R-:W-:Y:S01]  /*4ec0*/  @!P0 IMAD.MOV.U32 R48, RZ, RZ, R13 ;  /* 0x000000ffff308224 */ /* 0x000fe200078e000d */
[----:B------:R-:W-:Y:S01]  /*4ed0*/  @!P0 F2FP.BF16.PACK_AB R7, R8, R7 ;  /* 0x000000070807823e */ /* 0x000fe200000010ff */
[----:B------:R-:W-:Y:S01]  /*4ee0*/  @!P0 IMAD.MOV.U32 R49, RZ, RZ, R14 ;  /* 0x000000ffff318224 */ /* 0x000fe200078e000e */
[----:B------:R-:W-:Y:S01]  /*4ef0*/  @!P0 F2FP.BF16.PACK_AB R9, R10, R9 ;  /* 0x000000090a09823e */ /* 0x000fe200000010ff */
[----:B------:R-:W-:Y:S02]  /*4f00*/  @!P0 IMAD.MOV.U32 R51, RZ, RZ, R20 ;  /* 0x000000ffff338224 */ /* 0x000fe400078e0014 */
[----:B------:R-:W-:Y:S02]  /*4f10*/  @!P0 IMAD.MOV.U32 R16, RZ, RZ, R0 ;  /* 0x000000ffff108224 */ /* 0x000fe400078e0000 */
[----:B------:R-:W-:Y:S01]  /*4f20*/  @!P0 IMAD.MOV.U32 R17, RZ, RZ, R3 ;  /* 0x000000ffff118224 */ /* 0x000fe200078e0003 */
[----:B------:R1:W-:Y:S01]  /*4f30*/  STG.E.128 [R78.64], R48 ;  /* 0x000000304e007986 */ /* 0x0003e2000c101d06 */
[----:B------:R-:W-:Y:S02]  /*4f40*/  @!P0 IMAD.MOV.U32 R18, RZ, RZ, R7 ;  /* 0x000000ffff128224 */ /* 0x000fe400078e0007 */
[----:B------:R-:W-:Y:S05]  /*4f50*/  @!P0 IMAD.MOV.U32 R19, RZ, RZ, R9 ;  /* 0x000000ffff138224 */ /* 0x000fea00078e0009 */
[----:B------:R1:W-:Y:S02]  /*4f60*/  @!P2 STG.E.128 [R76.64], R16 ;  /* 0x000000104c00a986 */ /* 0x0003e4000c101d06 */
.L_x_1142:
[----:B------:R-:W-:Y:S05]  /*4f70*/  BSYNC B0 ;  /* 0x0000000000007941 */ /* 0x000fea0003800000 */
.L_x_1141:
[----:B------:R-:W-:Y:S05]  /*4f80*/  IADD3 R74, P2, R158, R74, RZ ;  /* 0x0000004a9e4a7210 */ /* 0x000fea0007f5e0ff */
[----:B------:R-:W-:Y:S01]  /*4f90*/  IMAD.X R64, R82, 0x1, R129, P2 ;  /* 0x0000000152407824 */ /* 0x000fe200010e0681 */
[----:B------:R-:W-:Y:S11]  /*4fa0*/  ISETP.GE.OR P2, PT, R139, R73, P5 ;  /* 0x000000498b00720c */ /* 0x000ff60002f46670 */
[----:B------:R-:W-:Y:S02]  /*4fb0*/  @!UPT UIADD3 URZ, URZ, URZ, URZ ;  /* 0x0000003f3f3ff290 */ /* 0x000fe4000fffe03f */
[----:B------:R-:W-:-:S05]  /*4fc0*/  @P2 BRA `(.L_x_1136) ;  /* 0x000009e000002947 */ /* 0x000fca0003800000 */
[----:B------:R-:W-:Y:S01]  /*4fd0*/  SEL R0, R70, R69, !P1 ;  /* 0x0000004546007207 */ /* 0x000fe20004800000 */
[----:B-----5:R-:W2:Y:S01]  /*4fe0*/  LDS.128 R44, [R126+0x5080] ;  /* 0x005080007e2c7984 */ /* 0x020ea20000000c00 */
[----:B------:R-:W-:Y:S02]  /*4ff0*/  @!P0 SHF.R.U32.HI R3, RZ, 0x10, R61 ;  /* 0x00000010ff038819 */ /* 0x000fe4000001163d */
[----:B------:R-:W-:Y:S02]  /*5000*/  SHF.R.S32.HI R2, RZ, 0x1f, R0 ;  /* 0x0000001fff027819 */ /* 0x000fe40000011400 */
[----:B------:R-:W-:Y:S02]  /*5010*/  IADD3 R13, P3, P2, R90, R74, R108 ;  /* 0x0000004a5a0d7210 */ /* 0x000fe40007a7e06c */
[----:B------:R-:W-:Y:S02]  /*5020*/  LEA.HI R0, R2, R0, RZ, 0x4 ;  /* 0x0000000002007211 */ /* 0x000fe400078f20ff */
[----:B------:R-:W-:Y:S02]  /*5030*/  IADD3.X R14, R92, R64, R115, P3, P2 ;  /* 0x000000405c0e7210 */ /* 0x000fe40001fe4473 */
[----:B------:R-:W-:Y:S02]  /*5040*/  LEA.HI.SX32 R0, R0, R68, 0x1c ;  /* 0x0000004400007211 */ /* 0x000fe400078fe2ff */
[C---:B-1----:R-:W-:Y:S02]  /*5050*/  LEA R52, P2, R13.reuse, c[0x0][0x1c8], 0x1 ;  /* 0x000072000d347a11 */ /* 0x042fe400078408ff */
[----:B------:R-:W-:Y:S01]  /*5060*/  SHF.R.S32.HI R2, RZ, 0x1f, R0 ;  /* 0x0000001fff027819 */ /* 0x000fe20000011400 */
[----:B------:R-:W-:Y:S01]  /*5070*/  IMAD.SHL.U32 R54, R0, 0x8, RZ ;  /* 0x0000000800367824 */ /* 0x000fe200078e00ff */
[----:B------:R-:W-:Y:S02]  /*5080*/  LEA.HI.X R53, R13, c[0x0][0x1cc], R14, 0x1, P2 ;  /* 0x000073000d357a11 */ /* 0x000fe400010f0c0e */
[----:B------:R-:W-:Y:S02]  /*5090*/  LEA.HI R2, R2, R0, RZ, 0x3 ;  /* 0x0000000002027211 */ /* 0x000fe400078f18ff */
[--C-:B------:R-:W-:Y:S02]  /*50a0*/  @!P0 SHF.R.U32.HI R7, RZ, 0x10, R31.reuse ;  /* 0x00000010ff078819 */ /* 0x100fe4000001161f */
[----:B------:R-:W-:Y:S02]  /*50b0*/  SHF.R.S32.HI R0, RZ, 0x3, R2 ;  /* 0x00000003ff007819 */ /* 0x000fe40000011402 */
[----:B------:R-:W-:Y:S02]  /*50c0*/  LOP3.LUT R2, R116, 0x38, R54, 0xf8, !PT ;  /* 0x0000003874027812 */ /* 0x000fe400078ef836 */
[----:B------:R-:W-:Y:S01]  /*50d0*/  @!P0 SHF.R.U64 R10, R30, 0x10, R31 ;  /* 0x000000101e0a8819 */ /* 0x000fe2000000121f */
[----:B------:R-:W-:Y:S01]  /*50e0*/  IMAD R0, R0, 0xc00, R12 ;  /* 0x00000c0000007824 */ /* 0x000fe200078e020c */
[----:B------:R-:W-:Y:S02]  /*50f0*/  LOP3.LUT R2, R2, R167, RZ, 0x3c, !PT ;  /* 0x000000a702027212 */ /* 0x000fe400078e3cff */
[----:B------:R-:W-:Y:S02]  /*5100*/  @!P0 SHF.R.U64 R24, R60, 0x10, R61 ;  /* 0x000000103c188819 */ /* 0x000fe4000000123d */
[----:B------:R-:W-:Y:S01]  /*5110*/  @!P0 PRMT R8, R39, 0x5410, R7 ;  /* 0x0000541027088816 */ /* 0x000fe20000000007 */
[----:B------:R-:W-:Y:S01]  /*5120*/  IMAD.IADD R0, R0, 0x1, R2 ;  /* 0x0000000100007824 */ /* 0x000fe200078e0202 */
[--C-:B------:R-:W-:Y:S02]  /*5130*/  @!P0 SHF.R.U32.HI R2, RZ, 0x10, R29.reuse ;  /* 0x00000010ff028819 */ /* 0x100fe4000001161d */
[----:B------:R-:W-:Y:S01]  /*5140*/  @!P0 LOP3.LUT R20, R8, 0xffff0000, RZ, 0xc0, !PT ;  /* 0xffff000008148812 */ /* 0x000fe200078ec0ff */
[----:B------:R-:W-:Y:S01]  /*5150*/  IMAD.SHL.U32 R16, R0, 0x2, RZ ;  /* 0x0000000200107824 */ /* 0x000fe200078e00ff */
[----:B------:R-:W-:Y:S01]  /*5160*/  @!P0 SHF.R.U64 R0, R28, 0x10, R29 ;  /* 0x000000101c008819 */ /* 0x000fe2000000121d */
[----:B--2---:R-:W-:Y:S01]  /*5170*/  @!P0 IMAD.U32 R23, R44, 0x10000, RZ ;  /* 0x000100002c178824 */ /* 0x004fe200078e00ff */
[----:B------:R-:W-:Y:S01]  /*5180*/  @!P0 SHF.L.U32 R27, R45, 0x10, RZ ;  /* 0x000000102d1b8819 */ /* 0x000fe200000006ff */
[----:B------:R-:W-:Y:S01]  /*5190*/  @!P0 IMAD.U32 R21, R8, 0x10000, RZ ;  /* 0x0001000008158824 */ /* 0x000fe200078e00ff */
[----:B------:R-:W-:Y:S01]  /*51a0*/  @!P0 LOP3.LUT R25, R44, 0xffff0000, RZ, 0xc0, !PT ;  /* 0xffff00002c198812 */ /* 0x000fe200078ec0ff */
[----:B------:R-:W-:Y:S01]  /*51b0*/  @!P0 IMAD.U32 R41, R47, 0x10000, RZ ;  /* 0x000100002f298824 */ /* 0x000fe200078e00ff */
[----:B------:R-:W1:Y:S01]  /*51c0*/  LDS.128 R16, [R16+0x5080] ;  /* 0x0050800010107984 */ /* 0x000e620000000c00 */
[----:B------:R-:W-:Y:S02]  /*51d0*/  @!P0 LOP3.LUT R29, R45, 0xffff0000, RZ, 0xc0, !PT ;  /* 0xffff00002d1d8812 */ /* 0x000fe400078ec0ff */
[----:B------:R-:W-:Y:S02]  /*51e0*/  @!P0 LOP3.LUT R43, R47, 0xffff0000, RZ, 0xc0, !PT ;  /* 0xffff00002f2b8812 */ /* 0x000fe400078ec0ff */
[----:B------:R-:W-:Y:S02]  /*51f0*/  @!P0 SHF.L.U32 R31, R46, 0x10, RZ ;  /* 0x000000102e1f8819 */ /* 0x000fe400000006ff */
[C---:B------:R-:W-:Y:S02]  /*5200*/  @!P0 PRMT R9, R38.reuse, 0x5410, R2 ;  /* 0x0000541026098816 */ /* 0x040fe40000000002 */
[----:B------:R-:W-:Y:S02]  /*5210*/  @!P0 PRMT R5, R38, 0x5432, R0 ;  /* 0x0000543226058816 */ /* 0x000fe40000000000 */
[----:B------:R-:W-:Y:S01]  /*5220*/  @!P0 LOP3.LUT R38, R46, 0xffff0000, RZ, 0xc0, !PT ;  /* 0xffff00002e268812 */ /* 0x000fe200078ec0ff */
[----:B------:R-:W-:Y:S01]  /*5230*/  @!P0 IMAD.U32 R0, R9, 0x10000, RZ ;  /* 0x0001000009008824 */ /* 0x000fe200078e00ff */
[----:B------:R-:W-:Y:S02]  /*5240*/  @!P0 PRMT R10, R39, 0x5432, R10 ;  /* 0x00005432270a8816 */ /* 0x000fe4000000000a */
[C---:B------:R-:W-:Y:S02]  /*5250*/  @!P0 PRMT R28, R66.reuse, 0x5410, R3 ;  /* 0x00005410421c8816 */ /* 0x040fe40000000003 */
[----:B------:R-:W-:Y:S01]  /*5260*/  @!P0 PRMT R24, R66, 0x5432, R24 ;  /* 0x0000543242188816 */ /* 0x000fe20000000018 */
[C---:B------:R-:W-:Y:S01]  /*5270*/  @!P0 IMAD.U32 R8, R10.reuse, 0x10000, RZ ;  /* 0x000100000a088824 */ /* 0x040fe200078e00ff */
[----:B------:R-:W-:Y:S01]  /*5280*/  @!P0 LOP3.LUT R10, R10, 0xffff0000, RZ, 0xc0, !PT ;  /* 0xffff00000a0a8812 */ /* 0x000fe200078ec0ff */
[C---:B------:R-:W-:Y:S01]  /*5290*/  @!P0 IMAD.U32 R26, R28.reuse, 0x10000, RZ ;  /* 0x000100001c1a8824 */ /* 0x040fe200078e00ff */
[----:B------:R-:W-:Y:S01]  /*52a0*/  @!P0 LOP3.LUT R28, R28, 0xffff0000, RZ, 0xc0, !PT ;  /* 0xffff00001c1c8812 */ /* 0x000fe200078ec0ff */
[C---:B------:R-:W-:Y:S01]  /*52b0*/  @!P0 IMAD.U32 R22, R24.reuse, 0x10000, RZ ;  /* 0x0001000018168824 */ /* 0x040fe200078e00ff */
[----:B------:R-:W-:Y:S02]  /*52c0*/  @!P0 LOP3.LUT R24, R24, 0xffff0000, RZ, 0xc0, !PT ;  /* 0xffff000018188812 */ /* 0x000fe400078ec0ff */
[--C-:B------:R-:W-:Y:S02]  /*52d0*/  @!P0 SHF.R.U64 R35, R62, 0x10, R63.reuse ;  /* 0x000000103e238819 */ /* 0x100fe4000000123f */
[----:B------:R-:W-:Y:S02]  /*52e0*/  @!P0 SHF.R.U32.HI R42, RZ, 0x10, R63 ;  /* 0x00000010ff2a8819 */ /* 0x000fe4000001163f */
[C---:B------:R-:W-:Y:S02]  /*52f0*/  @!P0 PRMT R35, R67.reuse, 0x5432, R35 ;  /* 0x0000543243238816 */ /* 0x040fe40000000023 */
[----:B------:R-:W-:Y:S02]  /*5300*/  @!P0 PRMT R42, R67, 0x5410, R42 ;  /* 0x00005410432a8816 */ /* 0x000fe4000000002a */
[----:B------:R-:W-:Y:S01]  /*5310*/  ISETP.GE.AND P2, PT, R54, c[0x0][0x1d4], PT ;  /* 0x0000750036007a0c */ /* 0x000fe20003f46270 */
[C---:B------:R-:W-:Y:S01]  /*5320*/  @!P0 IMAD.U32 R30, R35.reuse, 0x10000, RZ ;  /* 0x00010000231e8824 */ /* 0x040fe200078e00ff */
[----:B------:R-:W-:Y:S01]  /*5330*/  @!P0 LOP3.LUT R35, R35, 0xffff0000, RZ, 0xc0, !PT ;  /* 0xffff000023238812 */ /* 0x000fe200078ec0ff */
[C---:B------:R-:W-:Y:S01]  /*5340*/  @!P0 IMAD.U32 R39, R42.reuse, 0x10000, RZ ;  /* 0x000100002a278824 */ /* 0x040fe200078e00ff */
[----:B------:R-:W-:Y:S01]  /*5350*/  @!P0 LOP3.LUT R42, R42, 0xffff0000, RZ, 0xc0, !PT ;  /* 0xffff00002a2a8812 */ /* 0x000fe200078ec0ff */
[----:B-1----:R-:W-:Y:S01]  /*5360*/  @!P0 IMAD.U32 R3, R17, 0x10000, RZ ;  /* 0x0001000011038824 */ /* 0x002fe200078e00ff */
[C---:B------:R-:W-:Y:S02]  /*5370*/  @!P0 LOP3.LUT R7, R16.reuse, 0xffff0000, RZ, 0xc0, !PT ;  /* 0xffff000010078812 */ /* 0x040fe400078ec0ff */
[----:B------:R-:W-:Y:S01]  /*5380*/  @!P0 LOP3.LUT R15, R19, 0xffff0000, RZ, 0xc0, !PT ;  /* 0xffff0000130f8812 */ /* 0x000fe200078ec0ff */
[C---:B------:R-:W-:Y:S02]  /*5390*/  @!P0 FMUL.FTZ R2, R3.reuse, R26 ;  /* 0x0000001a03028220 */ /* 0x040fe40000410000 */
[-C--:B------:R-:W-:Y:S02]  /*53a0*/  @!P0 FMUL.FTZ R3, R3, R0.reuse ;  /* 0x0000000003038220 */ /* 0x080fe40000410000 */
[----:B------:R-:W-:Y:S02]  /*53b0*/  @!P0 FFMA.FTZ R60, R27, R0, -R2 ;  /* 0x000000001b3c8223 */ /* 0x000fe40000010802 */
[----:B------:R-:W-:Y:S02]  /*53c0*/  @!P0 IMAD.U32 R0, R16, 0x10000, RZ ;  /* 0x0001000010008824 */ /* 0x000fe400078e00ff */
[C---:B------:R-:W-:Y:S01]  /*53d0*/  @!P0 IMAD.U32 R2, R5.reuse, 0x10000, RZ ;  /* 0x0001000005028824 */ /* 0x040fe200078e00ff */
[----:B------:R-:W-:Y:S01]  /*53e0*/  @!P0 LOP3.LUT R5, R5, 0xffff0000, RZ, 0xc0, !PT ;  /* 0xffff000005058812 */ /* 0x000fe200078ec0ff */
[C---:B------:R-:W-:Y:S02]  /*53f0*/  @!P0 FMUL.FTZ R13, R0.reuse, R22 ;  /* 0x00000016000d8220 */ /* 0x040fe40000410000 */
[----:B------:R-:W-:Y:S02]  /*5400*/  @!P0 FMUL.FTZ R14, R7, R24 ;  /* 0x00000018070e8220 */ /* 0x000fe40000410000 */
[-C--:B------:R-:W-:Y:S02]  /*5410*/  @!P0 FMUL.FTZ R0, R0, R2.reuse ;  /* 0x0000000200008220 */ /* 0x080fe40000410000 */
[----:B------:R-:W-:Y:S01]  /*5420*/  @!P0 FFMA.FTZ R59, R23, R2, -R13 ;  /* 0x00000002173b8223 */ /* 0x000fe2000001080d */
[C---:B------:R-:W-:Y:S01]  /*5430*/  @!P0 LOP3.LUT R13, R18.reuse, 0xffff0000, RZ, 0xc0, !PT ;  /* 0xffff0000120d8812 */ /* 0x040fe200078ec0ff */
[-C--:B------:R-:W-:Y:S01]  /*5440*/  @!P0 FMUL.FTZ R2, R7, R5.reuse ;  /* 0x0000000507028220 */ /* 0x080fe20000410000 */
[----:B------:R-:W-:Y:S01]  /*5450*/  @!P0 LOP3.LUT R7, R17, 0xffff0000, RZ, 0xc0, !PT ;  /* 0xffff000011078812 */ /* 0x000fe200078ec0ff */
[----:B------:R-:W-:Y:S01]  /*5460*/  @!P0 FFMA.FTZ R58, R25, R5, -R14 ;  /* 0x00000005193a8223 */ /* 0x000fe2000001080e */
[----:B------:R-:W-:Y:S01]  /*5470*/  @!P0 LOP3.LUT R5, R9, 0xffff0000, RZ, 0xc0, !PT ;  /* 0xffff000009058812 */ /* 0x000fe200078ec0ff */
[----:B------:R-:W-:Y:S01]  /*5480*/  @!P0 IMAD.U32 R14, R19, 0x10000, RZ ;  /* 0x00010000130e8824 */ /* 0x000fe200078e00ff */
[----:B------:R-:W-:Y:S01]  /*5490*/  @!P0 SHF.L.U32 R9, R18, 0x10, RZ ;  /* 0x0000001012098819 */ /* 0x000fe200000006ff */
[----:B------:R-:W-:Y:S02]  /*54a0*/  @!P0 FMUL.FTZ R55, R7, R28 ;  /* 0x0000001c07378220 */ /* 0x000fe40000410000 */
[----:B------:R-:W-:Y:S02]  /*54b0*/  @!P0 FMUL.FTZ R49, R14, R39 ;  /* 0x000000270e318220 */ /* 0x000fe40000410000 */
[----:B------:R-:W-:Y:S02]  /*54c0*/  @!P0 FMUL.FTZ R48, R15, R42 ;  /* 0x0000002a0f308220 */ /* 0x000fe40000410000 */
[----:B------:R-:W-:Y:S02]  /*54d0*/  @!P0 FMUL.FTZ R51, R9, R30 ;  /* 0x0000001e09338220 */ /* 0x000fe40000410000 */
[----:B------:R-:W-:Y:S02]  /*54e0*/  @!P0 FMUL.FTZ R50, R13, R35 ;  /* 0x000000230d328220 */ /* 0x000fe40000410000 */
[----:B------:R-:W-:Y:S02]  /*54f0*/  @!P0 FFMA.FTZ R57, R29, R5, -R55 ;  /* 0x000000051d398223 */ /* 0x000fe40000010837 */
        /* <DEDUP_REMOVED lines=10> */
[----:B------:R-:W-:Y:S02]  /*55a0*/  @!P0 IMAD.MOV.U32 R44, RZ, RZ, R50 ;  /* 0x000000ffff2c8224 */ /* 0x000fe400078e0032 */
[----:B------:R-:W-:Y:S02]  /*55b0*/  @!P0 IMAD.MOV.U32 R47, RZ, RZ, R49 ;  /* 0x000000ffff2f8224 */ /* 0x000fe400078e0031 */
[----:B------:R-:W-:Y:S02]  /*55c0*/  @!P0 IMAD.MOV.U32 R46, RZ, RZ, R48 ;  /* 0x000000ffff2e8224 */ /* 0x000fe400078e0030 */
[----:B------:R-:W-:Y:S02]  /*55d0*/  @!P0 FMUL.FTZ R5, R7, R5 ;  /* 0x0000000507058220 */ /* 0x000fe40000410000 */
[----:B------:R-:W-:Y:S01]  /*55e0*/  @!P0 FFMA.FTZ R2, R24, R25, R2 ;  /* 0x0000001918028223 */ /* 0x000fe20000010002 */
[----:B------:R1:W-:Y:S01]  /*55f0*/  STG.E.128 [R52.64], R44 ;  /* 0x0000002c34007986 */ /* 0x0003e2000c101d06 */
[----:B------:R-:W-:Y:S02]  /*5600*/  @!P0 FMUL.FTZ R7, R9, R8 ;  /* 0x0000000809078220 */ /* 0x000fe40000410000 */
[----:B------:R-:W-:Y:S01]  /*5610*/  @!P0 FFMA.FTZ R3, R26, R27, R3 ;  /* 0x0000001b1a038223 */ /* 0x000fe20000010003 */
[----:B------:R-:W-:Y:S01]  /*5620*/  @!P0 F2FP.BF16.PACK_AB R0, R2, R0 ;  /* 0x000000000200823e */ /* 0x000fe200000010ff */
[----:B------:R-:W-:Y:S02]  /*5630*/  @!P0 FMUL.FTZ R8, R13, R10 ;  /* 0x0000000a0d088220 */ /* 0x000fe40000410000 */
[----:B------:R-:W-:Y:S01]  /*5640*/  @!P0 FFMA.FTZ R5, R28, R29, R5 ;  /* 0x0000001d1c058223 */ /* 0x000fe20000010005 */
[----:B------:R-:W-:Y:S01]  /*5650*/  @!P0 MOV R16, R0 ;  /* 0x0000000000108202 */ /* 0x000fe20000000f00 */
        /* <DEDUP_REMOVED lines=8> */
[----:B------:R-:W-:Y:S03]  /*56e0*/  @!P0 IMAD.MOV.U32 R17, RZ, RZ, R3 ;  /* 0x000000ffff118224 */ /* 0x000fe600078e0003 */
[----:B------:R-:W-:Y:S01]  /*56f0*/  @!P0 F2FP.BF16.PACK_AB R9, R10, R9 ;  /* 0x000000090a09823e */ /* 0x000fe200000010ff */
[----:B------:R-:W-:Y:S04]  /*5700*/  @!P0 IMAD.MOV.U32 R18, RZ, RZ, R7 ;  /* 0x000000ffff128224 */ /* 0x000fe800078e0007 */
[----:B------:R-:W-:Y:S01]  /*5710*/  @!P0 IMAD.MOV.U32 R19, RZ, RZ, R9 ;  /* 0x000000ffff138224 */ /* 0x000fe200078e0009 */
[----:B------:R-:W-:-:S05]  /*5720*/  @P2 BRA `(.L_x_1136) ;  /* 0x0000028000002947 */ /* 0x000fca0003800000 */
[--C-:B------:R-:W-:Y:S02]  /*5730*/  IADD3 R0, P2, P0, R90, R74, R54.reuse ;  /* 0x0000004a5a007210 */ /* 0x100fe4000785e036 */
[----:B------:R-:W-:Y:S04]  /*5740*/  SHF.R.S32.HI R2, RZ, 0x1f, R54 ;  /* 0x0000001fff027819 */ /* 0x000fe80000011436 */
[----:B------:R-:W-:Y:S02]  /*5750*/  IADD3.X R3, R92, R64, R2, P2, P0 ;  /* 0x000000405c037210 */ /* 0x000fe400017e0402 */
[C---:B------:R-:W-:Y:S04]  /*5760*/  LEA R2, P0, R0.reuse, c[0x0][0x1c8], 0x1 ;  /* 0x0000720000027a11 */ /* 0x040fe800078008ff */
[----:B------:R-:W-:Y:S05]  /*5770*/  LEA.HI.X R3, R0, c[0x0][0x1cc], R3, 0x1, P0 ;  /* 0x0000730000037a11 */ /* 0x000fea00000f0c03 */
[----:B------:R2:W-:Y:S01]  /*5780*/  STG.E.128 [R2.64], R16 ;  /* 0x0000001002007986 */ /* 0x0005e2000c101d06 */
[----:B------:R-:W-:-:S05]  /*5790*/  BRA `(.L_x_1136) ;  /* 0x0000021000007947 */ /* 0x000fca0003800000 */
.L_x_1120:
        /* <DEDUP_REMOVED lines=12> */
.L_x_1144:
[----:B------:R-:W-:Y:S05]  /*5860*/  BSYNC B0 ;  /* 0x0000000000007941 */ /* 0x000fea0003800000 */
.L_x_1143:
        /* <DEDUP_REMOVED lines=10> */
.L_x_1146:
[----:B------:R-:W-:Y:S05]  /*5910*/  BSYNC B0 ;  /* 0x0000000000007941 */ /* 0x000fea0003800000 */
.L_x_1145:
        /* <DEDUP_REMOVED lines=9> */
.L_x_1136:
[----:B------:R-:W-:Y:S05]  /*59b0*/  BSYNC B2 ;  /* 0x0000000000027941 */ /* 0x000fea0003800000 */
.L_x_1119:
[----:B------:R-:W-:Y:S01]  /*59c0*/  IMAD R10, R40, -0x30, RZ ;  /* 0xffffffd0280a7824 */ /* 0x000fe200078e02ff */
[----:B------:R-:W-:Y:S01]  /*59d0*/  ISETP.NE.AND P6, PT, R138, RZ, PT ;  /* 0x000000ff8a00720c */ /* 0x000fe20003fc5270 */
[----:B------:R-:W-:Y:S01]  /*59e0*/  IMAD R0, R93, 0x30, RZ ;  /* 0x000000305d007824 */ /* 0x000fe200078e02ff */
[----:B------:R-:W-:Y:S01]  /*59f0*/  BSSY B0, `(.L_x_1147) ;  /* 0x0000047000007945 */ /* 0x000fe20003800000 */
[----:B--2---:R-:W-:Y:S02]  /*5a00*/  IMAD.IADD R3, R133, 0x1, R10 ;  /* 0x0000000185037824 */ /* 0x004fe400078e020a */
[----:B-1---5:R-:W-:Y:S03]  /*5a10*/  IMAD.WIDE.U32 R18, R40, 0x30, RZ ;  /* 0x0000003028127825 */ /* 0x022fe600078e00ff */
[----:B------:R-:W-:Y:S01]  /*5a20*/  ISETP.GE.AND P2, PT, R3, 0x11, PT ;  /* 0x000000110300780c */ /* 0x000fe20003f46270 */
[----:B------:R-:W-:Y:S01]  /*5a30*/  IMAD.IADD R19, R19, 0x1, R0 ;  /* 0x0000000113137824 */ /* 0x000fe200078e0200 */
[----:B------:R-:W-:Y:S04]  /*5a40*/  IADD3 R0, P0, R125, R18, RZ ;  /* 0x000000127d007210 */ /* 0x000fe80007f1e0ff */
[----:B------:R-:W-:Y:S07]  /*5a50*/  IADD3.X R2, R19, R136, RZ, P0, !PT ;  /* 0x0000008813027210 */ /* 0x000fee00007fe4ff */
[C---:B------:R-:W-:Y:S05]  /*5a60*/  @P2 IADD3 R7, P0, R0.reuse, 0x10, RZ ;  /* 0x0000001000072810 */ /* 0x040fea0007f1e0ff */
[--C-:B------:R-:W-:Y:S01]  /*5a70*/  @P2 IMAD.X R9, RZ, RZ, R2.reuse, P0 ;  /* 0x000000ffff092224 */ /* 0x100fe200000e0602 */
[C---:B------:R-:W-:Y:S11]  /*5a80*/  ISETP.GE.AND P0, PT, R3.reuse, 0x21, PT ;  /* 0x000000210300780c */ /* 0x040ff60003f06270 */
[----:B------:R-:W-:Y:S02]  /*5a90*/  @!UPT UIADD3 URZ, URZ, URZ, URZ ;  /* 0x0000003f3f3ff290 */ /* 0x000fe4000fffe03f */
[----:B------:R-:W-:Y:S05]  /*5aa0*/  @P0 IADD3 R8, P3, R0, 0x20, RZ ;  /* 0x0000002000080810 */ /* 0x000fea0007f7e0ff */
[----:B------:R-:W-:Y:S01]  /*5ab0*/  @P0 IMAD.X R13, RZ, RZ, R2, P3 ;  /* 0x000000ffff0d0224 */ /* 0x000fe200018e0602 */
[----:B------:R-:W-:Y:S11]  /*5ac0*/  ISETP.GE.AND P3, PT, R3, 0x1, PT ;  /* 0x000000010300780c */ /* 0x000ff60003f66270 */
[----:B------:R-:W-:Y:S02]  /*5ad0*/  @!UPT UIADD3 URZ, URZ, URZ, URZ ;  /* 0x0000003f3f3ff290 */ /* 0x000fe4000fffe03f */
[----:B------:R-:W-:Y:S01]  /*5ae0*/  @P3 IMAD R5, R2, c[0x0][0x258], RZ ;  /* 0x0000960002053a24 */ /* 0x000fe200078e02ff */
[----:B------:R-:W-:Y:S01]  /*5af0*/  @P3 MOV R2, R96 ;  /* 0x0000006000023202 */ /* 0x000fe20000000f00 */
[----:B------:R-:W-:Y:S04]  /*5b00*/  @P3 IMAD.MOV.U32 R3, RZ, RZ, R107 ;  /* 0x000000ffff033224 */ /* 0x000fe800078e006b */
[C---:B------:R-:W-:Y:S04]  /*5b10*/  @P3 IMAD.WIDE.U32 R2, R0.reuse, c[0x0][0x258], R2 ;  /* 0x0000960000023a25 */ /* 0x040fe800078e0002 */
[----:B------:R-:W-:Y:S01]  /*5b20*/  @P3 IMAD R0, R0, c[0x0][0x25c], R5 ;  /* 0x0000970000003a24 */ /* 0x000fe200078e0205 */
[C---:B------:R-:W-:Y:S04]  /*5b30*/  @P3 LEA R16, P4, R2.reuse, c[0x0][0x250], 0x1 ;  /* 0x0000940002103a11 */ /* 0x040fe800078808ff */
[----:B------:R-:W-:Y:S02]  /*5b40*/  @P3 IADD3 R0, R3, R0, RZ ;  /* 0x0000000003003210 */ /* 0x000fe40007ffe0ff */
[----:B------:R-:W-:Y:S02]  /*5b50*/  @P2 MOV R3, R107 ;  /* 0x0000006b00032202 */ /* 0x000fe40000000f00 */
        /* <DEDUP_REMOVED lines=8> */
[----:B------:R-:W-:Y:S01]  /*5be0*/  @P2 LEA.HI.X R15, R2, c[0x0][0x254], R0, 0x1, P4 ;  /* 0x00009500020f2a11 */ /* 0x000fe200020f0c00 */
[----:B------:R-:W-:Y:S01]  /*5bf0*/  @P0 IMAD R0, R13, c[0x0][0x258], RZ ;  /* 0x000096000d000a24 */ /* 0x000fe200078e02ff */
[----:B------:R-:W-:Y:S03]  /*5c00*/  @P0 MOV R2, R96 ;  /* 0x0000006000020202 */ /* 0x000fe60000000f00 */
[C---:B------:R-:W-:Y:S02]  /*5c10*/  @P0 IMAD R0, R8.reuse, c[0x0][0x25c], R0 ;  /* 0x0000970008000a24 */ /* 0x040fe400078e0200 */
[----:B------:R-:W-:Y:S05]  /*5c20*/  @P0 IMAD.WIDE.U32 R2, R8, c[0x0][0x258], R2 ;  /* 0x0000960008020a25 */ /* 0x000fea00078e0002 */
[C---:B------:R-:W-:Y:S02]  /*5c30*/  @P0 LEA R8, P4, R2.reuse, c[0x0][0x250], 0x1 ;  /* 0x0000940002080a11 */ /* 0x040fe400078808ff */
[----:B------:R-:W-:Y:S04]  /*5c40*/  @P0 IADD3 R0, R3, R0, RZ ;  /* 0x0000000003000210 */ /* 0x000fe80007ffe0ff */
[----:B------:R-:W-:Y:S01]  /*5c50*/  @P0 LEA.HI.X R9, R2, c[0x0][0x254], R0, 0x1, P4 ;  /* 0x0000950002090a11 */ /* 0x000fe200020f0c00 */
[----:B------:R-:W-:Y:S01]  /*5c60*/  IMAD.IADD R0, R10, 0x1, R4 ;  /* 0x000000010a007824 */ /* 0x000fe200078e0204 */
[----:B------:R-:W-:Y:S04]  /*5c70*/  ISETP.NE.AND P4, PT, R124, RZ, PT ;  /* 0x000000ff7c00720c */ /* 0x000fe80003f85270 */
[----:B------:R-:W-:Y:S09]  /*5c80*/  IMNMX R7, R0, 0x30, PT ;  /* 0x0000003000077817 */ /* 0x000ff20003800200 */
[----:B------:R-:W-:Y:S01]  /*5c90*/  @!PT LDS RZ, [RZ] ;  /* 0x00000000fffff984 */ /* 0x000fe20000000800 */
[----:B------:R-:W-:Y:S01]  /*5ca0*/  @!PT LDS RZ, [RZ] ;  /* 0x00000000fffff984 */ /* 0x000fe20000000800 */
[----:B------:R-:W-:Y:S01]  /*5cb0*/  @!PT LDS RZ, [RZ] ;  /* 0x00000000fffff984 */ /* 0x000fe20000000800 */
[----:B------:R1:W-:Y:S05]  /*5cc0*/  @P3 LDGSTS.E.BYPASS.LTC128B.128 [R72+0x2080], [R16.64], !P4 ;  /* 0x0208000010483fae */ /* 0x0003ea000e101d46 */
[----:B------:R1:W-:Y:S05]  /*5cd0*/  @P3 LDGSTS.E.BYPASS.LTC128B.128 [R72+0x3880], [R16.64+0x80], !P6 ;  /* 0x0388008010483fae */ /* 0x0003ea000f101d46 */
[----:B------:R1:W-:Y:S05]  /*5ce0*/  @P2 LDGSTS.E.BYPASS.LTC128B.128 [R72+0x2880], [R14.64], !P4 ;  /* 0x028800000e482fae */ /* 0x0003ea000e101d46 */
[----:B------:R1:W-:Y:S01]  /*5cf0*/  @P2 LDGSTS.E.BYPASS.LTC128B.128 [R72+0x4080], [R14.64+0x80], !P6 ;  /* 0x040800800e482fae */ /* 0x0003e2000f101d46 */
[----:B------:R-:W-:Y:S04]  /*5d00*/  ISETP.GE.AND P2, PT, R89, R7, PT ;  /* 0x000000075900720c */ /* 0x000fe80003f46270 */
[----:B------:R1:W-:Y:S05]  /*5d10*/  @P0 LDGSTS.E.BYPASS.LTC128B.128 [R72+0x3080], [R8.64], !P4 ;  /* 0x0308000008480fae */ /* 0x0003ea000e101d46 */
[----:B------:R1:W-:Y:S01]  /*5d20*/  @P0 LDGSTS.E.BYPASS.LTC128B.128 [R72+0x4880], [R8.64+0x80], !P6 ;  /* 0x0488008008480fae */ /* 0x0003e2000f101d46 */
[----:B------:R-:W-:Y:S04]  /*5d30*/  IADD3 R5, P0, R135, R18, RZ ;  /* 0x0000001287057210 */ /* 0x000fe80007f1e0ff */
[----:B------:R-:W0:Y:S01]  /*5d40*/  LDGDEPBAR ;  /* 0x00000000000079af */ /* 0x000e220000000000 */
[----:B------:R-:W-:Y:S01]  /*5d50*/  IADD3.X R10, R19, R132, RZ, P0, !PT ;  /* 0x00000084130a7210 */ /* 0x000fe200007fe4ff */
        /* <DEDUP_REMOVED lines=16> */
.L_x_1148:
[----:B-1----:R-:W-:Y:S05]  /*5e60*/  BSYNC B0 ;  /* 0x0000000000007941 */ /* 0x002fea0003800000 */
.L_x_1147:
        /* <DEDUP_REMOVED lines=19> */
.L_x_1150:
[----:B------:R-:W-:Y:S05]  /*5fa0*/  BSYNC B0 ;  /* 0x0000000000007941 */ /* 0x000fea0003800000 */
.L_x_1149:
        /* <DEDUP_REMOVED lines=19> */
.L_x_1152:
[----:B------:R-:W-:Y:S05]  /*60e0*/  BSYNC B0 ;  /* 0x0000000000007941 */ /* 0x000fea0003800000 */
.L_x_1151:
        /* <DEDUP_REMOVED lines=26> */
[----:B------:R1:W-:Y:S04]  /*6290*/  @P0 LDGSTS.E.BYPASS.LTC128B.128 [R72+0x6080], [R16.64], !P4 ;  /* 0x0608000010480fae */ /* 0x0003e8000e101d46 */
[----:B------:R1:W-:Y:S04]  /*62a0*/  @P0 LDGSTS.E.BYPASS.LTC128B.128 [R72+0x7880], [R14.64], !P6 ;  /* 0x078800000e480fae */ /* 0x0003e8000f101d46 */
[----:B------:R-:W0:Y:S01]  /*62b0*/  LDGDEPBAR ;  /* 0x00000000000079af */ /* 0x000e220000000000 */
[----:B------:R-:W-:-:S05]  /*62c0*/  @P0 BRA `(.L_x_1153) ;  /* 0xffffb89000000947 */ /* 0x000fca000383ffff */
[----:B------:R-:W2:Y:S04]  /*62d0*/  LDL R5, [R1+0x64] ;  /* 0x0000640001057983 */ /* 0x000ea80000100800 */
[----:B-1----:R1:W5:Y:S04]  /*62e0*/  LDL R18, [R1+0x58] ;  /* 0x0000580001127983 */ /* 0x0023680000100800 */
[----:B------:R-:W-:Y:S01]  /*62f0*/  BAR.SYNC.DEFER_BLOCKING 0x0 ;  /* 0x0000000000007b1d */ /* 0x000fe20000010000 */
[----:B--2---:R-:W-:-:S05]  /*6300*/  IADD3 R0, R5, 0x2f, RZ ;  /* 0x0000002f05007810 */ /* 0x004fca0007ffe0ff */
[----:B------:R-:W-:-:S05]  /*6310*/  IMAD.HI R0, R0, 0x2aaaaaab, RZ ;  /* 0x2aaaaaab00007827 */ /* 0x000fca00078e02ff */
[----:B------:R-:W-:-:S04]  /*6320*/  SHF.R.U32.HI R2, RZ, 0x1f, R0 ;  /* 0x0000001fff027819 */ /* 0x000fc80000011600 */
[----:B------:R-:W-:Y:S02]  /*6330*/  LEA.HI.SX32 R7, R0, R2, 0x1d ;  /* 0x0000000200077211 */ /* 0x000fe400078feaff */
.L_x_1118:
[----:B-1----:R-:W-:Y:S01]  /*6340*/  IMAD.MOV.U32 R0, RZ, RZ, c[0x0][0x2c4] ;  /* 0x0000b100ff007624 */ /* 0x002fe200078e00ff */
[----:B------:R1:W-:Y:S01]  /*6350*/  STL.64 [R1], R196 ;  /* 0x000000c401007387 */ /* 0x0003e20000100a00 */
[----:B------:R-:W-:-:S03]  /*6360*/  IMAD.MOV.U32 R4, RZ, RZ, c[0x0][0x32c] ;  /* 0x0000cb00ff047624 */ /* 0x000fc600078e00ff */
[----:B------:R-:W-:Y:S02]  /*6370*/  ISETP.NE.AND P2, PT, R0, 0x1, PT ;  /* 0x000000010000780c */ /* 0x000fe40003f45270 */
[----:B------:R-:W-:Y:S02]  /*6380*/  IADD3 R0, R141, 0x7f, RZ ;  /* 0x0000007f8d007810 */ /* 0x000fe40007ffe0ff */
[----:B------:R-:W-:-:S09]  /*6390*/  ISETP.GE.AND P1, PT, R4, 0x1, PT ;  /* 0x000000010400780c */ /* 0x000fd20003f26270 */
[----:B------:R-:W-:-:S05]  /*63a0*/  @P2 IMAD.HI.U32 R2, R0, c[0x0][0x2c8], RZ ;  /* 0x0000b20000022a27 */ /* 0x000fca00078e00ff */
[----:B------:R-:W-:-:S04]  /*63b0*/  @P2 SHF.R.U32.HI R0, RZ, c[0x0][0x2cc], R2 ;  /* 0x0000b300ff002a19 */ /* 0x000fc80000011602 */
[----:B------:R-:W-:-:S05]  /*63c0*/  IADD3 R0, R0, 0x1, R5 ;  /* 0x0000000100007810 */ /* 0x000fca0007ffe005 */
[----:B-----5:R-:W-:-:S05]  /*63d0*/  IMAD.IADD R2, R0, 0x1, -R18 ;  /* 0x0000000100027824 */ /* 0x020fca00078e0a12 */
[----:B------:R-:W-:Y:S01]  /*63e0*/  IADD3 R3, R2, c[0x0][0x328], RZ ;  /* 0x0000ca0002037a10 */ /* 0x000fe20007ffe0ff */
[----:B------:R-:W-:Y:S05]  /*63f0*/  @!P1 BRA `(.L_x_1154) ;  /* 0x0000010000009947 */ /* 0x000fea0003800000 */
[C---:B-1----:R-:W-:Y:S01]  /*6400*/  ISETP.GT.AND P0, PT, R2.reuse, RZ, PT ;  /* 0x000000ff0200720c */ /* 0x042fe20003f04270 */
[----:B------:R-:W-:Y:S01]  /*6410*/  BSSY B0, `(.L_x_1155) ;  /* 0x000000c000007945 */ /* 0x000fe20003800000 */
        /* <DEDUP_REMOVED lines=8> */
.L_x_1156:
[----:B------:R-:W-:-:S13]  /*64a0*/  ISETP.NE.AND P0, PT, R4, 0x1, PT ;  /* 0x000000010400780c */ /* 0x000fda0003f05270 */
[----:B------:R-:W-:-:S05]  /*64b0*/  @P0 IMAD.HI.U32 R2, R0, c[0x0][0x330], RZ ;  /* 0x0000cc0000020a27 */ /* 0x000fca00078e00ff */
[----:B------:R-:W-:Y:S02]  /*64c0*/  @P0 SHF.R.U32.HI R0, RZ, c[0x0][0x334], R2 ;  /* 0x0000cd00ff000a19 */ /* 0x000fe40000011602 */
.L_x_1157:
[----:B------:R-:W-:Y:S05]  /*64d0*/  BSYNC B0 ;  /* 0x0000000000007941 */ /* 0x000fea0003800000 */
.L_x_1155:
[----:B------:R-:W-:-:S05]  /*64e0*/  IMAD R0, R0, R4, c[0x0][0x32c] ;  /* 0x0000cb0000007624 */ /* 0x000fca00078e0204 */
[----:B------:R-:W-:-:S04]  /*64f0*/  IMNMX R3, R3, R0, PT ;  /* 0x0000000003037217 */ /* 0x000fc80003800200 */
.L_x_1154:
[----:B-1----:R-:W-:Y:S01]  /*6500*/  IADD3 R3, R3, 0x2f, RZ ;  /* 0x0000002f03037810 */ /* 0x002fe20007ffe0ff */
[----:B------:R-:W-:-:S04]  /*6510*/  @P2 IMAD.HI.U32 R2, R141, c[0x0][0x2c8], RZ ;  /* 0x0000b2008d022a27 */ /* 0x000fc800078e00ff */
[----:B------:R-:W-:-:S04]  /*6520*/  IMAD.HI R3, R3, 0x2aaaaaab, RZ ;  /* 0x2aaaaaab03037827 */ /* 0x000fc800078e02ff */
[----:B------:R-:W-:Y:S01]  /*6530*/  IMAD.MOV.U32 R0, RZ, RZ, R141 ;  /* 0x000000ffff007224 */ /* 0x000fe200078e008d */
[----:B------:R-:W-:Y:S02]  /*6540*/  @P2 SHF.R.U32.HI R0, RZ, c[0x0][0x2cc], R2 ;  /* 0x0000b300ff002a19 */ /* 0x000fe40000011602 */
[----:B------:R-:W-:Y:S02]  /*6550*/  SHF.R.U32.HI R2, RZ, 0x1f, R3 ;  /* 0x0000001fff027819 */ /* 0x000fe40000011603 */
[----:B------:R-:W-:Y:S02]  /*6560*/  IADD3 R0, R0, R5, -R18 ;  /* 0x0000000500007210 */ /* 0x000fe40007ffe812 */
[----:B------:R-:W-:Y:S02]  /*6570*/  LEA.HI.SX32 R2, R3, R2, 0x1d ;  /* 0x0000000203027211 */ /* 0x000fe400078feaff */
[----:B------:R-:W-:Y:S02]  /*6580*/  IADD3 R3, R0, -c[0x0][0x324], RZ ;  /* 0x8000c90000037a10 */ /* 0x000fe40007ffe0ff */
[----:B------:R-:W-:-:S05]  /*6590*/  IMNMX R57, R2, R7, PT ;  /* 0x0000000702397217 */ /* 0x000fca0003800200 */
[----:B------:R1:W-:Y:S01]  /*65a0*/  STL [R1+0xe4], R57 ;  /* 0x0000e43901007387 */ /* 0x0003e20000100800 */
[----:B------:R-:W-:Y:S05]  /*65b0*/  @!P1 BRA `(.L_x_1158) ;  /* 0x000000f000009947 */ /* 0x000fea0003800000 */
[----:B------:R-:W-:Y:S01]  /*65c0*/  ISETP.GT.AND P0, PT, R0, -0x1, PT ;  /* 0xffffffff0000780c */ /* 0x000fe20003f04270 */
[----:B------:R-:W-:-:S12]  /*65d0*/  BSSY B0, `(.L_x_1159) ;  /* 0x000000b000007945 */ /* 0x000fd80003800000 */
[----:B------:R-:W-:Y:S05]  /*65e0*/  @P0 BRA `(.L_x_1160) ;  /* 0x0000006000000947 */ /* 0x000fea0003800000 */
[----:B------:R-:W-:Y:S02]  /*65f0*/  ISETP.NE.AND P0, PT, R4, 0x1, PT ;  /* 0x000000010400780c */ /* 0x000fe40003f05270 */
[----:B------:R-:W-:-:S11]  /*6600*/  LOP3.LUT R0, RZ, R0, RZ, 0x33, !PT ;  /* 0x00000000ff007212 */ /* 0x000fd600078e33ff */
[----:B------:R-:W-:-:S05]  /*6610*/  @P0 IMAD.HI.U32 R2, R0, c[0x0][0x330], RZ ;  /* 0x0000cc0000020a27 */ /* 0x000fca00078e00ff */
[----:B------:R-:W-:-:S04]  /*6620*/  @P0 SHF.R.U32.HI R0, RZ, c[0x0][0x334], R2 ;  /* 0x0000cd00ff000a19 */ /* 0x000fc80000011602 */
[----:B------:R-:W-:Y:S01]  /*6630*/  LOP3.LUT R0, RZ, R0, RZ, 0x33, !PT ;  /* 0x00000000ff007212 */ /* 0x000fe200078e33ff */
[----:B------:R-:W-:Y:S05]  /*6640*/  BRA `(.L_x_1161) ;  /* 0x0000003000007947 */ /* 0x000fea0003800000 */
.L_x_1160:
[----:B------:R-:W-:-:S13]  /*6650*/  ISETP.NE.AND P0, PT, R4, 0x1, PT ;  /* 0x000000010400780c */ /* 0x000fda0003f05270 */
[----:B------:R-:W-:-:S05]  /*6660*/  @P0 IMAD.HI.U32 R2, R0, c[0x0][0x330], RZ ;  /* 0x0000cc0000020a27 */ /* 0x000fca00078e00ff */
[----:B------:R-:W-:Y:S02]  /*6670*/  @P0 SHF.R.U32.HI R0, RZ, c[0x0][0x334], R2 ;  /* 0x0000cd00ff000a19 */ /* 0x000fe40000011602 */
.L_x_1161:
[----:B------:R-:W-:Y:S05]  /*6680*/  BSYNC B0 ;  /* 0x0000000000007941 */ /* 0x000fea0003800000 */
.L_x_1159:
[----:B------:R-:W-:-:S05]  /*6690*/  IMAD R0, R0, c[0x0][0x32c], RZ ;  /* 0x0000cb0000007a24 */ /* 0x000fca00078e02ff */
[----:B------:R-:W-:-:S05]  /*66a0*/  IMNMX R3, R3, R0, !PT ;  /* 0x0000000003037217 */ /* 0x000fca0007800200 */
.L_x_1158:
[----:B------:R-:W-:Y:S01]  /*66b0*/  IMAD.HI R0, R3, 0x2aaaaaab, RZ ;  /* 0x2aaaaaab03007827 */ /* 0x000fe200078e02ff */
[----:B------:R-:W-:Y:S01]  /*66c0*/  PLOP3.LUT P0, PT, PT, PT, PT, 0x80, 0x0 ;  /* 0x000000000000781c */ /* 0x000fe20003f0f070 */
[----:B------:R-:W-:Y:S01]  /*66d0*/  CS2R R14, SRZ ;  /* 0x00000000000e7805 */ /* 0x000fe2000001ff00 */
        /* <DEDUP_REMOVED lines=8> */
[----:B------:R-:W-:Y:S01]  /*6760*/  MOV R126, RZ ;  /* 0x000000ff007e7202 */ /* 0x000fe20000000f00 */
[----:B------:R-:W-:Y:S01]  /*6770*/  CS2R R12, SRZ ;  /* 0x00000000000c7805 */ /* 0x000fe2000001ff00 */
[----:B------:R-:W-:Y:S01]  /*6780*/  IMNMX R4, RZ, R0, !PT ;  /* 0x00000000ff047217 */ /* 0x000fe20007800200 */
[----:B------:R-:W-:Y:S01]  /*6790*/  IMAD.MOV.U32 R124, RZ, RZ, RZ ;  /* 0x000000ffff7c7224 */ /* 0x000fe200078e00ff */
[----:B------:R-:W-:Y:S01]  /*67a0*/  MOV R120, RZ ;  /* 0x000000ff00787202 */ /* 0x000fe20000000f00 */
[----:B------:R-:W-:Y:S01]  /*67b0*/  IMAD.MOV.U32 R122, RZ, RZ, RZ ;  /* 0x000000ffff7a7224 */ /* 0x000fe200078e00ff */
[----:B------:R-:W-:Y:S01]  /*67c0*/  ISETP.GT.AND P1, PT, R57, R4, PT ;  /* 0x000000043900720c */ /* 0x000fe20003f24270 */
[----:B------:R2:W-:Y:S01]  /*67d0*/  STL [R1+0xa4], R4 ;  /* 0x0000a40401007387 */ /* 0x0005e20000100800 */
        /* <DEDUP_REMOVED lines=69> */
[----:B------:R-:W-:Y:S01]  /*6c30*/  CS2R R154, SRZ ;  /* 0x00000000009a7805 */ /* 0x000fe2000001ff00 */
[----:B------:R-:W-:Y:S01]  /*6c40*/  IMAD.MOV.U32 R153, RZ, RZ, RZ ;  /* 0x000000ffff997224 */ /* 0x000fe200078e00ff */
[----:B------:R-:W-:Y:S01]  /*6c50*/  MOV R56, RZ ;  /* 0x000000ff00387202 */ /* 0x000fe20000000f00 */
[----:B------:R-:W-:Y:S01]  /*6c60*/  CS2R R54, SRZ ;  /* 0x0000000000367805 */ /* 0x000fe2000001ff00 */
[----:B------:R-:W-:Y:S01]  /*6c70*/  IMAD.MOV.U32 R150, RZ, RZ, RZ ;  /* 0x000000ffff967224 */ /* 0x000fe200078e00ff */
[----:B------:R-:W-:Y:S01]  /*6c80*/  MOV R148, RZ ;  /* 0x000000ff00947202 */ /* 0x000fe20000000f00 */
[----:B------:R-:W-:Y:S05]  /*6c90*/  @!P1 BRA `(.L_x_1162) ;  /* 0x0001467000009947 */ /* 0x000fea0003800000 */
[----:B--2---:R-:W2:Y:S04]  /*6ca0*/  LDL R61, [R1+0xe0] ;  /* 0x0000e000013d7983 */ /* 0x004ea80000100800 */
[----:B------:R-:W3:Y:S01]  /*6cb0*/  LDL R0, [R1+0x4c] ;  /* 0x00004c0001007983 */ /* 0x000ee20000100800 */
[----:B------:R-:W-:Y:S01]  /*6cc0*/  ISETP.NE.U32.AND P1, PT, RZ, c[0x0][0x340], PT ;  /* 0x0000d000ff007a0c */ /* 0x000fe20003f25070 */
[----:B------:R-:W-:-:S02]  /*6cd0*/  ULDC.64 UR4, c[0x0][0x18] ;  /* 0x0000060000047ab9 */ /* 0x000fc40000000a00 */
[----:B------:R-:W4:Y:S01]  /*6ce0*/  LDL R21, [R1+0x50] ;  /* 0x0000500001157983 */ /* 0x000f220000100800 */
[----:B------:R-:W-:-:S03]  /*6cf0*/  ISETP.NE.AND.EX P1, PT, RZ, c[0x0][0x344], PT, P1 ;  /* 0x0000d100ff007a0c */ /* 0x000fc60003f25310 */
[----:B------:R-:W5:Y:S10]  /*6d00*/  S2R R4, SR_CTAID.Y ;  /* 0x0000000000047919 */ /* 0x000f740000002600 */
[----:B------:R-:W-:Y:S01]  /*6d10*/  @P1 IMAD.MOV.U32 R2, RZ, RZ, 0x4 ;  /* 0x00000004ff021424 */ /* 0x000fe200078e00ff */
[----:B------:R-:W1:Y:S01]  /*6d20*/  S2R R9, SR_CTAID.Y ;  /* 0x0000000000097919 */ /* 0x000e620000002600 */
[----:B------:R-:W-:-:S02]  /*6d30*/  SHF.R.S32.HI R142, RZ, 0x1f, R196 ;  /* 0x0000001fff8e7819 */ /* 0x000fc400000114c4 */
[----:B-----5:R-:W-:-:S05]  /*6d40*/  SHF.R.S32.HI R7, RZ, 0x1f, R4 ;  /* 0x0000001fff077819 */ /* 0x020fca0000011404 */
[----:B------:R-:W-:Y:S02]  /*6d50*/  IMAD R6, R7, c[0x0][0x1e8], RZ ;  /* 0x00007a0007067a24 */ /* 0x000fe400078e02ff */
[----:B--2---:R-:W-:-:S05]  /*6d60*/  @P1 IMAD.WIDE R2, R61, R2, c[0x0][0x340] ;  /* 0x0000d0003d021625 */ /* 0x004fca00078e0202 */
[----:B------:R3:W2:Y:S01]  /*6d70*/  @P1 LDG.E R19, [R2.64] ;  /* 0x0000000602131981 */ /* 0x0006a2000c1e1900 */
[----:B-1----:R-:W-:-:S04]  /*6d80*/  IMAD.WIDE.U32 R14, R9, c[0x0][0x1e8], RZ ;  /* 0x00007a00090e7a25 */ /* 0x002fc800078e00ff */
[----:B------:R-:W-:Y:S01]  /*6d90*/  IMAD R6, R9, c[0x0][0x1ec], R6 ;  /* 0x00007b0009067a24 */ /* 0x000fe200078e0206 */
[----:B---3--:R-:W-:-:S05]  /*6da0*/  SHF.R.S32.HI R2, RZ, 0x1f, R0 ;  /* 0x0000001fff027819 */ /* 0x008fca0000011400 */
[----:B------:R-:W-:-:S04]  /*6db0*/  IMAD R2, R2, c[0x0][0x178], RZ ;  /* 0x00005e0002027a24 */ /* 0x000fc800078e02ff */
[C---:B------:R-:W-:Y:S02]  /*6dc0*/  IMAD R4, R0.reuse, c[0x0][0x17c], R2 ;  /* 0x00005f0000047a24 */ /* 0x040fe400078e0202 */
[----:B------:R-:W-:Y:S01]  /*6dd0*/  IMAD.WIDE.U32 R2, R0, c[0x0][0x178], RZ ;  /* 0x00005e0000027a25 */ /* 0x000fe200078e00ff */
[----:B------:R-:W-:-:S04]  /*6de0*/  LEA.HI R0, R142, R196, RZ, 0x3 ;  /* 0x000000c48e007211 */ /* 0x000fc800078f18ff */
[----:B------:R-:W-:Y:S02]  /*6df0*/  SHF.R.S32.HI R117, RZ, 0x3, R0 ;  /* 0x00000003ff757819 */ /* 0x000fe40000011400 */
[----:B------:R-:W-:Y:S01]  /*6e00*/  LOP3.LUT R0, R0, 0xfffffff8, RZ, 0xc0, !PT ;  /* 0xfffffff800007812 */ /* 0x000fe200078ec0ff */
[----:B------:R-:W-:Y:S02]  /*6e10*/  IMAD.IADD R15, R15, 0x1, R6 ;  /* 0x000000010f0f7824 */ /* 0x000fe400078e0206 */
[----:B------:R-:W-:Y:S01]  /*6e20*/  IMAD.IADD R3, R3, 0x1, R4 ;  /* 0x0000000103037824 */ /* 0x000fe200078e0204 */
[----:B------:R-:W-:Y:S01]  /*6e30*/  IADD3 R108, -R0, R196, RZ ;  /* 0x000000c4006c7210 */ /* 0x000fe20007ffe1ff */
[----:B------:R-:W-:Y:S02]  /*6e40*/  IMAD R4, R7, c[0x0][0x210], RZ ;  /* 0x0000840007047a24 */ /* 0x000fe400078e02ff */
[----:B------:R-:W-:Y:S01]  /*6e50*/  IMAD.SHL.U32 R6, R117, 0x40, RZ ;  /* 0x0000004075067824 */ /* 0x000fe200078e00ff */
[----:B------:R-:W-:Y:S01]  /*6e60*/  ISETP.NE.U32.AND P0, PT, RZ, c[0x0][0x348], PT ;  /* 0x0000d200ff007a0c */ /* 0x000fe20003f05070 */
[----:B------:R-:W-:Y:S01]  /*6e70*/  IMAD.WIDE.U32 R12, R9, c[0x0][0x210], RZ ;  /* 0x00008400090c7a25 */ /* 0x000fe200078e00ff */
[----:B------:R-:W-:-:S02]  /*6e80*/  SHF.R.S32.HI R17, RZ, 0x1f, R61 ;  /* 0x0000001fff117819 */ /* 0x000fc4000001143d */
[----:B------:R-:W-:Y:S01]  /*6e90*/  LOP3.LUT R0, R6, 0x1c0, RZ, 0xc0, !PT ;  /* 0x000001c006007812 */ /* 0x000fe200078ec0ff */
[----:B------:R-:W-:Y:S02]  /*6ea0*/  IMAD R4, R9, c[0x0][0x214], R4 ;  /* 0x0000850009047a24 */ /* 0x000fe400078e0204 */
[----:B------:R-:W-:Y:S01]  /*6eb0*/  IMAD.SHL.U32 R25, R108, 0x8, RZ ;  /* 0x000000086c197824 */ /* 0x000fe200078e00ff */
[----:B------:R-:W-:Y:S01]  /*6ec0*/  ISETP.NE.AND.EX P0, PT, RZ, c[0x0][0x34c], PT, P0 ;  /* 0x0000d300ff007a0c */ /* 0x000fe20003f05300 */
[----:B------:R-:W-:Y:S02]  /*6ed0*/  IMAD R8, R7, c[0x0][0x1b8], RZ ;  /* 0x00006e0007087a24 */ /* 0x000fe400078e02ff */
[----:B------:R-:W-:Y:S01]  /*6ee0*/  IMAD.IADD R13, R4, 0x1, R13 ;  /* 0x00000001040d7824 */ /* 0x000fe200078e020d */
[----:B------:R-:W-:Y:S01]  /*6ef0*/  LOP3.LUT R4, R0, 0x38, R25, 0xf8, !PT ;  /* 0x0000003800047812 */ /* 0x000fe200078ef819 */
[----:B------:R-:W-:Y:S01]  /*6f00*/  IMAD R7, R108, 0x10, R117 ;  /* 0x000000106c077824 */ /* 0x000fe200078e0275 */
[----:B------:R-:W-:Y:S01]  /*6f10*/  SHF.R.U32.HI R0, RZ, 0x3, R0 ;  /* 0x00000003ff007819 */ /* 0x000fe20000011600 */
[----:B------:R-:W-:Y:S01]  /*6f20*/  IMAD R8, R9, c[0x0][0x1bc], R8 ;  /* 0x00006f0009087a24 */ /* 0x000fe200078e0208 */
[----:B------:R-:W-:Y:S01]  /*6f30*/  SEL R6, R17, RZ, !P0 ;  /* 0x000000ff11067207 */ /* 0x000fe20004000000 */
[----:B------:R-:W-:Y:S01]  /*6f40*/  IMAD.WIDE.U32 R2, R9, c[0x0][0x1b8], R2 ;  /* 0x00006e0009027a25 */ /* 0x000fe200078e0002 */
[----:B------:R-:W-:-:S03]  /*6f50*/  LOP3.LUT R16, R4, R0, RZ, 0x3c, !PT ;  /* 0x0000000004107212 */ /* 0x000fc600078e3cff */
[----:B------:R-:W-:Y:S01]  /*6f60*/  IMAD.IADD R10, R141, 0x1, R7 ;  /* 0x000000018d0a7824 */ /* 0x000fe200078e0207 */
[----:B------:R-:W-:Y:S01]  /*6f70*/  IADD3 R3, R3, R8, RZ ;  /* 0x0000000803037210 */ /* 0x000fe20007ffe0ff */
[----:B------:R-:W-:Y:S01]  /*6f80*/  IMAD R6, R6, c[0x0][0x1c0], RZ ;  /* 0x0000700006067a24 */ /* 0x000fe200078e02ff */
[----:B------:R-:W-:Y:S01]  /*6f90*/  SEL R0, R61, RZ, !P0 ;  /* 0x000000ff3d007207 */ /* 0x000fe20004000000 */
[----:B------:R-:W-:Y:S01]  /*6fa0*/  @P2 IMAD.HI.U32 R7, R10, c[0x0][0x2c8], RZ ;  /* 0x0000b2000a072a27 */ /* 0x000fe200078e00ff */
[----:B------:R-:W-:-:S03]  /*6fb0*/  LEA.HI R23, R142, R196, RZ, 0x4 ;  /* 0x000000c48e177211 */ /* 0x000fc600078f20ff */
[----:B------:R-:W-:Y:S01]  /*6fc0*/  IMAD.MOV.U32 R4, RZ, RZ, R10 ;  /* 0x000000ffff047224 */ /* 0x000fe200078e000a */
[----:B------:R-:W-:Y:S01]  /*6fd0*/  @P2 SHF.R.U32.HI R4, RZ, c[0x0][0x2cc], R7 ;  /* 0x0000b300ff042a19 */ /* 0x000fe20000011607 */
[C---:B------:R-:W-:Y:S02]  /*6fe0*/  IMAD R6, R0.reuse, c[0x0][0x1c4], R6 ;  /* 0x0000710000067a24 */ /* 0x040fe400078e0206 */
[----:B------:R-:W-:Y:S01]  /*6ff0*/  IMAD.WIDE.U32 R2, R0, c[0x0][0x1c0], R2 ;  /* 0x0000700000027a25 */ /* 0x000fe200078e0002 */
[----:B------:R-:W-:Y:S01]  /*7000*/  UIADD3 UR4, UP0, UR4, 0x8080, URZ ;  /* 0x0000808004047890 */ /* 0x000fe2000ff1e03f */
[----:B------:R-:W-:Y:S02]  /*7010*/  LOP3.LUT R0, R23, 0xfffffff0, RZ, 0xc0, !PT ;  /* 0xfffffff017007812 */ /* 0x000fe400078ec0ff */
[----:B------:R-:W-:Y:S01]  /*7020*/  IMAD.IADD R3, R3, 0x1, R6 ;  /* 0x0000000103037824 */ /* 0x000fe200078e0206 */
[----:B------:R-:W-:Y:S01]  /*7030*/  SHF.R.S32.HI R6, RZ, 0x1f, R4 ;  /* 0x0000001fff067819 */ /* 0x000fe20000011404 */
[----:B------:R-:W-:Y:S01]  /*7040*/  UIADD3.X UR5, URZ, UR5, URZ, UP0, !UPT ;  /* 0x000000053f057290 */ /* 0x000fe200087fe43f */
[----:B------:R-:W-:-:S03]  /*7050*/  IADD3 R8, -R0, R196, RZ ;  /* 0x000000c400087210 */ /* 0x000fc60007ffe1ff */
[----:B------:R-:W-:Y:S01]  /*7060*/  IMAD R0, R6, c[0x0][0x1b0], RZ ;  /* 0x00006c0006007a24 */ /* 0x000fe200078e02ff */
[----:B------:R-:W-:Y:S01]  /*7070*/  SHF.R.S32.HI R20, RZ, 0x1f, R8 ;  /* 0x0000001fff147819 */ /* 0x000fe20000011408 */
[----:B------:R-:W-:Y:S02]  /*7080*/  IMAD.U32 R6, RZ, RZ, UR4 ;  /* 0x00000004ff067e24 */ /* 0x000fe4000f8e00ff */
[----:B------:R-:W-:Y:S02]  /*7090*/  IMAD.U32 R7, RZ, RZ, UR5 ;  /* 0x00000005ff077e24 */ /* 0x000fe4000f8e00ff */
[----:B------:R-:W-:Y:S01]  /*70a0*/  IMAD R9, R4, c[0x0][0x1b4], R0 ;  /* 0x00006d0004097a24 */ /* 0x000fe200078e0200 */
[----:B------:R-:W-:Y:S01]  /*70b0*/  LEA.HI R22, R20, R8, RZ, 0x3 ;  /* 0x0000000814167211 */ /* 0x000fe200078f18ff */
[----:B------:R-:W-:Y:S01]  /*70c0*/  IMAD.MOV R0, RZ, RZ, -R4 ;  /* 0x000000ffff007224 */ /* 0x000fe200078e0a04 */
[----:B------:R1:W-:Y:S01]  /*70d0*/  STL.64 [R1+0x8], R6 ;  /* 0x0000080601007387 */ /* 0x0003e20000100a00 */
[----:B------:R-:W-:-:S04]  /*70e0*/  IMAD.WIDE.U32 R2, R4, c[0x0][0x1b0], R2 ;  /* 0x00006c0004027a25 */ /* 0x000fc800078e0002 */
[----:B------:R-:W-:Y:S01]  /*70f0*/  IMAD R0, R0, c[0x0][0x2c4], R10 ;  /* 0x0000b10000007a24 */ /* 0x000fe200078e020a */
[----:B------:R-:W-:-:S04]  /*7100*/  ISETP.NE.U32.AND P0, PT, RZ, c[0x0][0x350], PT ;  /* 0x0000d400ff007a0c */ /* 0x000fc80003f05070 */
[----:B------:R-:W-:Y:S02]  /*7110*/  SHF.R.S32.HI R4, RZ, 0x1f, R0 ;  /* 0x0000001fff047819 */ /* 0x000fe40000011400 */
[----:B------:R-:W-:Y:S02]  /*7120*/  LEA.HI R11, R142, R196, RZ, 0x6 ;  /* 0x000000c48e0b7211 */ /* 0x000fe400078f30ff */
[----:B------:R-:W-:Y:S02]  /*7130*/  ISETP.NE.AND.EX P0, PT, RZ, c[0x0][0x354], PT, P0 ;  /* 0x0000d500ff007a0c */ /* 0x000fe40003f05300 */
[----:B-1----:R-:W-:Y:S02]  /*7140*/  LOP3.LUT R6, R22, 0xfffffff8, RZ, 0xc0, !PT ;  /* 0xfffffff816067812 */ /* 0x002fe400078ec0ff */
[----:B------:R-:W-:-:S03]  /*7150*/  IADD3 R7, R3, R9, RZ ;  /* 0x0000000903077210 */ /* 0x000fc60007ffe0ff */
[----:B------:R-:W-:Y:S02]  /*7160*/  IMAD.IADD R20, R8, 0x1, -R6 ;  /* 0x0000000108147824 */ /* 0x000fe400078e0a06 */
[----:B------:R-:W-:Y:S02]  /*7170*/  IMAD.MOV.U32 R6, RZ, RZ, R2 ;  /* 0x000000ffff067224 */ /* 0x000fe400078e0002 */
[----:B------:R-:W-:Y:S02]  /*7180*/  IMAD R8, R4, c[0x0][0x1a8], RZ ;  /* 0x00006a0004087a24 */ /* 0x000fe400078e02ff */
[----:B------:R-:W-:Y:S02]  /*7190*/  IMAD.SHL.U32 R11, R11, 0x8, RZ ;  /* 0x000000080b0b7824 */ /* 0x000fe400078e00ff */
[----:B------:R-:W-:-:S03]  /*71a0*/  IMAD R8, R0, c[0x0][0x1ac], R8 ;  /* 0x00006b0000087a24 */ /* 0x000fc600078e0208 */
[----:B------:R-:W-:Y:S02]  /*71b0*/  LOP3.LUT R234, R16, 0xfffffe00, R11, 0xf8, !PT ;  /* 0xfffffe0010ea7812 */ /* 0x000fe400078ef80b */
[----:B------:R-:W-:Y:S02]  /*71c0*/  LOP3.LUT R236, R236, 0xffffff7f, RZ, 0xc0, !PT ;  /* 0xffffff7fecec7812 */ /* 0x000fe400078ec0ff */
[C---:B------:R-:W-:Y:S02]  /*71d0*/  IADD3 R24, R25.reuse, 0x40, RZ ;  /* 0x0000004019187810 */ /* 0x040fe40007ffe0ff */
[----:B------:R-:W-:Y:S02]  /*71e0*/  ISETP.GE.AND P4, PT, R25, c[0x0][0x198], PT ;  /* 0x0000660019007a0c */ /* 0x000fe40003f86270 */
[----:B------:R-:W-:Y:S01]  /*71f0*/  ISETP.GE.AND P3, PT, R24, c[0x0][0x198], PT ;  /* 0x0000660018007a0c */ /* 0x000fe20003f66270 */
[----:B------:R-:W-:Y:S01]  /*7200*/  IMAD.MOV.U32 R11, RZ, RZ, 0x10 ;  /* 0x00000010ff0b7424 */ /* 0x000fe200078e00ff */
[----:B------:R1:W-:Y:S04]  /*7210*/  STL [R1+0xac], R25 ;  /* 0x0000ac1901007387 */ /* 0x0003e80000100800 */
[----:B------:R1:W-:Y:S04]  /*7220*/  STL [R1+0x10], R18 ;  /* 0x0000101201007387 */ /* 0x0003e80000100800 */
[----:B------:R1:W-:Y:S01]  /*7230*/  STL [R1+0xe8], R24 ;  /* 0x0000e81801007387 */ /* 0x0003e20000100800 */
[----:B------:R-:W-:-:S02]  /*7240*/  IADD3 R127, R57, -0x1, RZ ;  /* 0xffffffff397f7810 */ /* 0x000fc40007ffe0ff */
[--C-:B--2---:R-:W-:Y:S01]  /*7250*/  @P1 SHF.R.S32.HI R3, RZ, 0x1f, R19.reuse ;  /* 0x0000001fff031819 */ /* 0x104fe20000011413 */
[----:B------:R-:W-:Y:S01]  /*7260*/  @P1 IMAD.MOV.U32 R2, RZ, RZ, R19 ;  /* 0x000000ffff021224 */ /* 0x000fe200078e0013 */
[----:B------:R-:W-:Y:S01]  /*7270*/  @!P1 MOV R2, R61 ;  /* 0x0000003d00029202 */ /* 0x000fe20000000f00 */
[----:B------:R-:W-:-:S03]  /*7280*/  @!P1 IMAD.MOV.U32 R3, RZ, RZ, R17 ;  /* 0x000000ffff039224 */ /* 0x000fc600078e0011 */
[----:B------:R-:W-:Y:S02]  /*7290*/  SEL R10, R2, RZ, !P0 ;  /* 0x000000ff020a7207 */ /* 0x000fe40004000000 */
[----:B------:R-:W-:Y:S01]  /*72a0*/  SEL R4, R3, RZ, !P0 ;  /* 0x000000ff03047207 */ /* 0x000fe20004000000 */
[----:B------:R-:W-:-:S04]  /*72b0*/  IMAD.WIDE.U32 R2, R0, c[0x0][0x1a8], R6 ;  /* 0x00006a0000027a25 */ /* 0x000fc800078e0006 */
[----:B------:R-:W-:Y:S01]  /*72c0*/  IMAD.IADD R3, R3, 0x1, R8 ;  /* 0x0000000103037824 */ /* 0x000fe200078e0208 */
[----:B------:R-:W-:Y:S01]  /*72d0*/  LEA R16, P0, R2, c[0x0][0x160], 0x1 ;  /* 0x0000580002107a11 */ /* 0x000fe200078008ff */
[C---:B------:R-:W-:Y:S02]  /*72e0*/  IMAD R0, R4.reuse, c[0x0][0x1f0], RZ ;  /* 0x00007c0004007a24 */ /* 0x040fe400078e02ff */
[----:B------:R-:W-:Y:S02]  /*72f0*/  IMAD R4, R4, c[0x0][0x218], RZ ;  /* 0x0000860004047a24 */ /* 0x000fe400078e02ff */
[----:B------:R-:W-:Y:S01]  /*7300*/  IMAD.WIDE.U32 R8, R10, c[0x0][0x218], R12 ;  /* 0x000086000a087a25 */ /* 0x000fe200078e000c */
[----:B------:R-:W-:Y:S02]  /*7310*/  LEA.HI.X R17, R2, c[0x0][0x164], R3, 0x1, P0 ;  /* 0x0000590002117a11 */ /* 0x000fe400000f0c03 */
[----:B------:R-:W-:Y:S01]  /*7320*/  SHF.R.S32.HI R19, RZ, 0x1f, R25 ;  /* 0x0000001fff137819 */ /* 0x000fe20000011419 */
[C---:B------:R-:W-:Y:S01]  /*7330*/  IMAD R3, R10.reuse, c[0x0][0x21c], R4 ;  /* 0x000087000a037a24 */ /* 0x040fe200078e0204 */
[----:B------:R-:W-:Y:S01]  /*7340*/  IADD3 R2, P0, R25, R8, RZ ;  /* 0x0000000819027210 */ /* 0x000fe20007f1e0ff */
[----:B------:R-:W-:-:S03]  /*7350*/  IMAD.WIDE.U32 R6, R10, c[0x0][0x1f0], R14 ;  /* 0x00007c000a067a25 */ /* 0x000fc600078e000e */
[----:B------:R-:W-:Y:S01]  /*7360*/  IADD3.X R3, R19, R9, R3, P0, !PT ;  /* 0x0000000913037210 */ /* 0x000fe200007fe403 */
[----:B------:R-:W-:Y:S01]  /*7370*/  IMAD R0, R10, c[0x0][0x1f4], R0 ;  /* 0x00007d000a007a24 */ /* 0x000fe200078e0200 */
[C---:B------:R-:W-:Y:S02]  /*7380*/  ISETP.GE.AND P0, PT, R25.reuse, c[0x0][0x1d4], PT ;  /* 0x0000750019007a0c */ /* 0x040fe40003f06270 */
[----:B------:R-:W-:Y:S02]  /*7390*/  IADD3 R6, P1, R25, R6, RZ ;  /* 0x0000000619067210 */ /* 0x000fe40007f3e0ff */
[----:B----4-:R-:W-:Y:S02]  /*73a0*/  SHF.R.S32.HI R4, RZ, 0x1f, R21 ;  /* 0x0000001fff047819 */ /* 0x010fe40000011415 */
[----:B------:R-:W-:Y:S02]  /*73b0*/  IADD3.X R7, R19, R7, R0, P1, !PT ;  /* 0x0000000713077210 */ /* 0x000fe40000ffe400 */
[----:B------:R-:W-:-:S04]  /*73c0*/  IADD3 R0, P1, R117, R21, RZ ;  /* 0x0000001575007210 */ /* 0x000fc80007f3e0ff */
[----:B------:R-:W-:Y:S02]  /*73d0*/  LEA.HI.X.SX32 R4, R117, R4, 0x1, P1 ;  /* 0x0000000475047211 */ /* 0x000fe400008f0eff */
[----:B------:R-:W-:Y:S02]  /*73e0*/  @P0 LOP3.LUT R236, R236, 0x80, RZ, 0xfc, !PT ;  /* 0x00000080ecec0812 */ /* 0x000fe400078efcff */
[----:B------:R-:W-:Y:S01]  /*73f0*/  ISETP.GE.AND P0, PT, R24, c[0x0][0x1d4], PT ;  /* 0x0000750018007a0c */ /* 0x000fe20003f06270 */
[C---:B------:R-:W-:Y:S02]  /*7400*/  IMAD R8, R4.reuse, c[0x0][0x1e0], RZ ;  /* 0x0000780004087a24 */ /* 0x040fe400078e02ff */
[----:B------:R-:W-:Y:S01]  /*7410*/  IMAD R4, R4, c[0x0][0x208], RZ ;  /* 0x0000820004047a24 */ /* 0x000fe200078e02ff */
[----:B------:R-:W-:Y:S01]  /*7420*/  R2P PR, R20, 0x6 ;  /* 0x0000000614007804 */ /* 0x000fe20000000000 */
[C---:B------:R-:W-:Y:S02]  /*7430*/  IMAD R9, R0.reuse, c[0x0][0x1e4], R8 ;  /* 0x0000790000097a24 */ /* 0x040fe400078e0208 */
[----:B------:R-:W-:-:S02]  /*7440*/  IMAD R8, R0, c[0x0][0x20c], R4 ;  /* 0x0000830000087a24 */ /* 0x000fc400078e0204 */
[----:B------:R-:W-:Y:S01]  /*7450*/  IMAD.WIDE.U32 R14, R0, c[0x0][0x1e0], R6 ;  /* 0x00007800000e7a25 */ /* 0x000fe200078e0006 */
[----:B------:R-:W-:-:S03]  /*7460*/  SEL R6, R11, 0xfffffff0, !P1 ;  /* 0xfffffff00b067807 */ /* 0x000fc60004800000 */
[----:B------:R-:W-:-:S04]  /*7470*/  IMAD.WIDE.U32 R12, R0, c[0x0][0x208], R2 ;  /* 0x00008200000c7a25 */ /* 0x000fc800078e0002 */
[----:B------:R-:W-:Y:S02]  /*7480*/  IMAD.IADD R11, R15, 0x1, R9 ;  /* 0x000000010f0b7824 */ /* 0x000fe400078e0209 */
[----:B------:R-:W-:Y:S01]  /*7490*/  IMAD.IADD R3, R13, 0x1, R8 ;  /* 0x000000010d037824 */ /* 0x000fe200078e0208 */
[----:B------:R1:W-:Y:S04]  /*74a0*/  STL.64 [R1+0xc0], R14 ;  /* 0x0000c00e01007387 */ /* 0x0003e80000100a00 */
[----:B------:R1:W-:Y:S04]  /*74b0*/  STL.64 [R1+0xc8], R12 ;  /* 0x0000c80c01007387 */ /* 0x0003e80000100a00 */
[----:B------:R1:W-:Y:S04]  /*74c0*/  STL [R1+0xbc], R3 ;  /* 0x0000bc0301007387 */ /* 0x0003e80000100800 */
[----:B------:R1:W-:Y:S01]  /*74d0*/  STL [R1+0xb4], R11 ;  /* 0x0000b40b01007387 */ /* 0x0003e20000100800 */
[----:B------:R-:W-:-:S02]  /*74e0*/  MOV R10, 0x20 ;  /* 0x00000020000a7802 */ /* 0x000fc40000000f00 */
[----:B------:R-:W-:Y:S02]  /*74f0*/  LOP3.LUT R236, R236, 0xffffffbf, RZ, 0xc0, !PT ;  /* 0xffffffbfecec7812 */ /* 0x000fe400078ec0ff */
[----:B------:R-:W-:Y:S02]  /*7500*/  SEL R4, R10, 0xffffffe0, !P2 ;  /* 0xffffffe00a047807 */ /* 0x000fe40005000000 */
[----:B------:R-:W-:Y:S01]  /*7510*/  @P0 LOP3.LUT R236, R236, 0x40, RZ, 0xfc, !PT ;  /* 0x00000040ecec0812 */ /* 0x000fe200078efcff */
[----:B------:R-:W-:Y:S05]  /*7520*/  BRA.DIV ~URZ, `(.L_x_1163) ;  /* 0x00016a227f007947 */ /* 0x000fea000b800000 */
[----:B------:R2:W3:Y:S02]  /*7530*/  SHFL.IDX PT, R7, R17, RZ, 0x181f ;  /* 0x00181fff11077589 */ /* 0x0004e400000e0000 */
.L_x_1301:
[----:B------:R-:W-:Y:S05]  /*7540*/  BRA.DIV ~URZ, `(.L_x_1164) ;  /* 0x00016a827f007947 */ /* 0x000fea000b800000 */
[----:B------:R4:W1:Y:S02]  /*7550*/  SHFL.IDX PT, R0, R16, RZ, 0x181f ;  /* 0x00181fff10007589 */ /* 0x00086400000e0000 */
.L_x_1302:
[----:B-1----:R-:W-:Y:S01]  /*7560*/  IMAD R12, R18, c[0x0][0x2c4], RZ ;  /* 0x0000b100120c7a24 */ /* 0x002fe200078e02ff */
[----:B------:R-:W-:Y:S01]  /*7570*/  IADD3 R11, R141, R117, RZ ;  /* 0x000000758d0b7210 */ /* 0x000fe20007ffe0ff */
[----:B------:R-:W-:Y:S03]  /*7580*/  BSSY B0, `(.L_x_1165) ;  /* 0x0000014000007945 */ /* 0x000fe60003800000 */
[----:B------:R-:W-:-:S13]  /*7590*/  ISETP.GE.AND P0, PT, R11, R12, PT ;  /* 0x0000000c0b00720c */ /* 0x000fda0003f06270 */
[----:B------:R-:W-:Y:S05]  /*75a0*/  @P0 BRA `(.L_x_1166) ;  /* 0x0000011000000947 */ /* 0x000fea0003800000 */
[C---:B------:R-:W-:Y:S02]  /*75b0*/  IMAD.SHL.U32 R2, R108.reuse, 0x8, RZ ;  /* 0x000000086c027824 */ /* 0x040fe400078e00ff */
[----:B------:R-:W-:Y:S02]  /*75c0*/  IMAD.SHL.U32 R13, R108, 0x8, RZ ;  /* 0x000000086c0d7824 */ /* 0x000fe400078e00ff */
[----:B------:R-:W-:Y:S01]  /*75d0*/  IMAD.MOV.U32 R8, RZ, RZ, R0 ;  /* 0x000000ffff087224 */ /* 0x000fe200078e0000 */
[----:B------:R-:W-:Y:S01]  /*75e0*/  IADD3 R2, R2, 0x40, RZ ;  /* 0x0000004002027810 */ /* 0x000fe20007ffe0ff */
[----:B---3--:R-:W-:-:S03]  /*75f0*/  IMAD.MOV.U32 R9, RZ, RZ, R7 ;  /* 0x000000ffff097224 */ /* 0x008fc600078e0007 */
[----:B------:R-:W-:-:S04]  /*7600*/  SHF.R.S32.HI R3, RZ, 0x1f, R2 ;  /* 0x0000001fff037819 */ /* 0x000fc80000011402 */
[----:B------:R-:W-:Y:S02]  /*7610*/  LEA.HI R3, R3, R2, RZ, 0x3 ;  /* 0x0000000203037211 */ /* 0x000fe400078f18ff */
[----:B------:R-:W-:Y:S01]  /*7620*/  LEA R2, P0, R13, R0, 0x1 ;  /* 0x000000000d027211 */ /* 0x000fe200078008ff */
[----:B------:R-:W-:Y:S01]  /*7630*/  IMAD.SHL.U32 R0, R234, 0x2, RZ ;  /* 0x00000002ea007824 */ /* 0x000fe200078e00ff */
[----:B------:R-:W-:Y:S02]  /*7640*/  LOP3.LUT R10, R3, 0xfffffff8, RZ, 0xc0, !PT ;  /* 0xfffffff8030a7812 */ /* 0x000fe400078ec0ff */
[----:B------:R-:W-:-:S03]  /*7650*/  LEA.HI.X R3, R13, R7, R19, 0x1, P0 ;  /* 0x000000070d037211 */ /* 0x000fc600000f0c13 */
[----:B------:R-:W-:Y:S02]  /*7660*/  IMAD.WIDE R8, R10, 0x2, R8 ;  /* 0x000000020a087825 */ /* 0x000fe400078e0208 */
[----:B------:R-:W-:Y:S01]  /*7670*/  @!PT LDS RZ, [RZ] ;  /* 0x00000000fffff984 */ /* 0x000fe20000000800 */
[----:B------:R-:W-:Y:S01]  /*7680*/  @!PT LDS RZ, [RZ] ;  /* 0x00000000fffff984 */ /* 0x000fe20000000800 */
[----:B------:R-:W-:Y:S01]  /*7690*/  @!PT LDS RZ, [RZ] ;  /* 0x00000000fffff984 */ /* 0x000fe20000000800 */
[----:B------:R1:W-:Y:S04]  /*76a0*/  LDGSTS.E.BYPASS.LTC128B.128 [R0+0x8080], [R2.64], !P4 ;  /* 0x0808000002007fae */ /* 0x0003e8000e101d46 */
[----:B------:R1:W-:Y:S02]  /*76b0*/  LDGSTS.E.BYPASS.LTC128B.128 [R0+0xc080], [R8.64], !P3 ;  /* 0x0c08000008007fae */ /* 0x0003e4000d901d46 */
.L_x_1166:
[----:B------:R-:W-:Y:S05]  /*76c0*/  BSYNC B0 ;  /* 0x0000000000007941 */ /* 0x000fea0003800000 */
.L_x_1165:
[----:B------:R-:W-:Y:S05]  /*76d0*/  BRA.DIV ~URZ, `(.L_x_1167) ;  /* 0x000169727f007947 */ /* 0x000fea000b800000 */
[----:B---3--:R3:W1:Y:S04]  /*76e0*/  SHFL.IDX PT, R7, R17, 0x1, 0x181f ;  /* 0x00381f0011077f89 */ /* 0x00866800000e0000 */
[----:B-1----:R3:W1:Y:S02]  /*76f0*/  SHFL.IDX PT, R0, R16, 0x1, 0x181f ;  /* 0x00381f0010007f89 */ /* 0x00266400000e0000 */
.L_x_1303:
[----:B------:R-:W-:Y:S01]  /*7700*/  IADD3 R2, R11, 0x10, RZ ;  /* 0x000000100b027810 */ /* 0x000fe20007ffe0ff */
[----:B------:R-:W-:Y:S03]  /*7710*/  BSSY B0, `(.L_x_1168) ;  /* 0x0000014000007945 */ /* 0x000fe60003800000 */
[----:B------:R-:W-:-:S13]  /*7720*/  ISETP.GE.AND P0, PT, R2, R12, PT ;  /* 0x0000000c0200720c */ /* 0x000fda0003f06270 */
[----:B------:R-:W-:Y:S05]  /*7730*/  @P0 BRA `(.L_x_1169) ;  /* 0x0000011000000947 */ /* 0x000fea0003800000 */
[C---:B------:R-:W-:Y:S02]  /*7740*/  IMAD.SHL.U32 R8, R108.reuse, 0x8, RZ ;  /* 0x000000086c087824 */ /* 0x040fe400078e00ff */
[----:B------:R-:W-:Y:S02]  /*7750*/  IMAD.SHL.U32 R13, R108, 0x8, RZ ;  /* 0x000000086c0d7824 */ /* 0x000fe400078e00ff */
[----:B------:R-:W-:Y:S01]  /*7760*/  IMAD.MOV.U32 R9, RZ, RZ, R7 ;  /* 0x000000ffff097224 */ /* 0x000fe200078e0007 */
[----:B------:R-:W-:Y:S02]  /*7770*/  IADD3 R8, R8, 0x40, RZ ;  /* 0x0000004008087810 */ /* 0x000fe40007ffe0ff */
[----:B-1----:R-:W-:Y:S02]  /*7780*/  LEA R2, P0, R13, R0, 0x1 ;  /* 0x000000000d027211 */ /* 0x002fe400078008ff */
[----:B------:R-:W-:-:S04]  /*7790*/  SHF.R.S32.HI R3, RZ, 0x1f, R8 ;  /* 0x0000001fff037819 */ /* 0x000fc80000011408 */
[----:B------:R-:W-:Y:S01]  /*77a0*/  LEA.HI R3, R3, R8, RZ, 0x3 ;  /* 0x0000000803037211 */ /* 0x000fe200078f18ff */
[----:B------:R-:W-:Y:S02]  /*77b0*/  IMAD.MOV.U32 R8, RZ, RZ, R0 ;  /* 0x000000ffff087224 */ /* 0x000fe400078e0000 */
        /* <DEDUP_REMOVED lines=9> */
.L_x_1169:
[----:B------:R-:W-:Y:S05]  /*7850*/  BSYNC B0 ;  /* 0x0000000000007941 */ /* 0x000fea0003800000 */
.L_x_1168:
[----:B------:R-:W-:Y:S05]  /*7860*/  BRA.DIV ~URZ, `(.L_x_1170) ;  /* 0x000168d27f007947 */ /* 0x000fea000b800000 */
[----:B------:R2:W3:Y:S02]  /*7870*/  SHFL.IDX PT, R7, R17, 0x2, 0x181f ;  /* 0x00581f0011077f89 */ /* 0x0004e400000e0000 */
.L_x_1304:
[----:B------:R-:W-:Y:S05]  /*7880*/  BRA.DIV ~URZ, `(.L_x_1171) ;  /* 0x000169327f007947 */ /* 0x000fea000b800000 */
[----:B-1----:R1:W2:Y:S02]  /*7890*/  SHFL.IDX PT, R0, R16, 0x2, 0x181f ;  /* 0x00581f0010007f89 */ /* 0x0022a400000e0000 */
.L_x_1305:
[----:B------:R-:W-:Y:S01]  /*78a0*/  IADD3 R2, R11, 0x20, RZ ;  /* 0x000000200b027810 */ /* 0x000fe20007ffe0ff */
[----:B------:R-:W-:Y:S03]  /*78b0*/  BSSY B0, `(.L_x_1172) ;  /* 0x0000014000007945 */ /* 0x000fe60003800000 */
[----:B------:R-:W-:-:S13]  /*78c0*/  ISETP.GE.AND P0, PT, R2, R12, PT ;  /* 0x0000000c0200720c */ /* 0x000fda0003f06270 */
[----:B------:R-:W-:Y:S05]  /*78d0*/  @P0 BRA `(.L_x_1173) ;  /* 0x0000011000000947 */ /* 0x000fea0003800000 */
[C---:B------:R-:W-:Y:S02]  /*78e0*/  IMAD.SHL.U32 R8, R108.reuse, 0x8, RZ ;  /* 0x000000086c087824 */ /* 0x040fe400078e00ff */
[----:B------:R-:W-:Y:S02]  /*78f0*/  IMAD.SHL.U32 R13, R108, 0x8, RZ ;  /* 0x000000086c0d7824 */ /* 0x000fe400078e00ff */
[----:B---3--:R-:W-:Y:S01]  /*7900*/  IMAD.MOV.U32 R9, RZ, RZ, R7 ;  /* 0x000000ffff097224 */ /* 0x008fe200078e0007 */
[----:B------:R-:W-:Y:S02]  /*7910*/  IADD3 R8, R8, 0x40, RZ ;  /* 0x0000004008087810 */ /* 0x000fe40007ffe0ff */
[----:B--2---:R-:W-:Y:S02]  /*7920*/  LEA R2, P0, R13, R0, 0x1 ;  /* 0x000000000d027211 */ /* 0x004fe400078008ff */
        /* <DEDUP_REMOVED lines=12> */
.L_x_1173:
[----:B------:R-:W-:Y:S05]  /*79f0*/  BSYNC B0 ;  /* 0x0000000000007941 */ /* 0x000fea0003800000 */
.L_x_1172:
[----:B------:R-:W-:Y:S05]  /*7a00*/  BRA.DIV ~URZ, `(.L_x_1174) ;  /* 0x000168327f007947 */ /* 0x000fea000b800000 */
[----:B---3--:R3:W1:Y:S04]  /*7a10*/  SHFL.IDX PT, R7, R17, 0x3, 0x181f ;  /* 0x00781f0011077f89 */ /* 0x00866800000e0000 */
[----:B--2---:R3:W2:Y:S02]  /*7a20*/  SHFL.IDX PT, R0, R16, 0x3, 0x181f ;  /* 0x00781f0010007f89 */ /* 0x0046a400000e0000 */
.L_x_1306:
[----:B------:R-:W-:Y:S01]  /*7a30*/  IADD3 R2, R11, 0x30, RZ ;  /* 0x000000300b027810 */ /* 0x000fe20007ffe0ff */
[----:B------:R-:W-:Y:S03]  /*7a40*/  BSSY B0, `(.L_x_1175) ;  /* 0x0000014000007945 */ /* 0x000fe60003800000 */
[----:B------:R-:W-:-:S13]  /*7a50*/  ISETP.GE.AND P0, PT, R2, R12, PT ;  /* 0x0000000c0200720c */ /* 0x000fda0003f06270 */
[----:B------:R-:W-:Y:S05]  /*7a60*/  @P0 BRA `(.L_x_1176) ;  /* 0x0000011000000947 */ /* 0x000fea0003800000 */
[C---:B------:R-:W-:Y:S02]  /*7a70*/  IMAD.SHL.U32 R8, R108.reuse, 0x8, RZ ;  /* 0x000000086c087824 */ /* 0x040fe400078e00ff */
[----:B------:R-:W-:Y:S02]  /*7a80*/  IMAD.SHL.U32 R13, R108, 0x8, RZ ;  /* 0x000000086c0d7824 */ /* 0x000fe400078e00ff */
[----:B-1----:R-:W-:Y:S01]  /*7a90*/  IMAD.MOV.U32 R9, RZ, RZ, R7 ;  /* 0x000000ffff097224 */ /* 0x002fe200078e0007 */
        /* <DEDUP_REMOVED lines=14> */
.L_x_1176:
[----:B------:R-:W-:Y:S05]  /*7b80*/  BSYNC B0 ;  /* 0x0000000000007941 */ /* 0x000fea0003800000 */
.L_x_1175:
[----:B------:R-:W-:Y:S05]  /*7b90*/  BRA.DIV ~URZ, `(.L_x_1177) ;  /* 0x000167927f007947 */ /* 0x000fea000b800000 */
[----:B-1----:R1:W3:Y:S02]  /*7ba0*/  SHFL.IDX PT, R7, R17, 0x4, 0x181f ;  /* 0x00981f0011077f89 */ /* 0x0022e400000e0000 */
.L_x_1307:
[----:B------:R-:W-:Y:S05]  /*7bb0*/  BRA.DIV ~URZ, `(.L_x_1178) ;  /* 0x000167f27f007947 */ /* 0x000fea000b800000 */
[----:B--2---:R2:W1:Y:S02]  /*7bc0*/  SHFL.IDX PT, R0, R16, 0x4, 0x181f ;  /* 0x00981f0010007f89 */ /* 0x00446400000e0000 */
.L_x_1308:
        /* <DEDUP_REMOVED lines=21> */
.L_x_1180:
[----:B------:R-:W-:Y:S05]  /*7d20*/  BSYNC B0 ;  /* 0x0000000000007941 */ /* 0x000fea0003800000 */
.L_x_1179:
[----:B------:R-:W-:Y:S05]  /*7d30*/  BRA.DIV ~URZ, `(.L_x_1181) ;  /* 0x000166f27f007947 */ /* 0x000fea000b800000 */
[----:B---3--:R3:W2:Y:S04]  /*7d40*/  SHFL.IDX PT, R7, R17, 0x5, 0x181f ;  /* 0x00b81f0011077f89 */ /* 0x0086a800000e0000 */
[----:B-1----:R3:W1:Y:S02]  /*7d50*/  SHFL.IDX PT, R0, R16, 0x5, 0x181f ;  /* 0x00b81f0010007f89 */ /* 0x00266400000e0000 */
.L_x_1309:
[----:B------:R-:W-:Y:S01]  /*7d60*/  IADD3 R2, R11, 0x50, RZ ;  /* 0x000000500b027810 */ /* 0x000fe20007ffe0ff */
[----:B------:R-:W-:Y:S03]  /*7d70*/  BSSY B0, `(.L_x_1182) ;  /* 0x0000014000007945 */ /* 0x000fe60003800000 */
[----:B------:R-:W-:-:S13]  /*7d80*/  ISETP.GE.AND P0, PT, R2, R12, PT ;  /* 0x0000000c0200720c */ /* 0x000fda0003f06270 */
[----:B------:R-:W-:Y:S05]  /*7d90*/  @P0 BRA `(.L_x_1183) ;  /* 0x0000011000000947 */ /* 0x000fea0003800000 */
[C---:B------:R-:W-:Y:S02]  /*7da0*/  IMAD.SHL.U32 R8, R108.reuse, 0x8, RZ ;  /* 0x000000086c087824 */ /* 0x040fe400078e00ff */
[----:B------:R-:W-:Y:S02]  /*7db0*/  IMAD.SHL.U32 R13, R108, 0x8, RZ ;  /* 0x000000086c0d7824 */ /* 0x000fe400078e00ff */
[----:B--2---:R-:W-:Y:S01]  /*7dc0*/  IMAD.MOV.U32 R9, RZ, RZ, R7 ;  /* 0x000000ffff097224 */ /* 0x004fe200078e0007 */
        /* <DEDUP_REMOVED lines=14> */
.L_x_1183:
[----:B------:R-:W-:Y:S05]  /*7eb0*/  BSYNC B0 ;  /* 0x0000000000007941 */ /* 0x000fea0003800000 */
.L_x_1182:
[----:B------:R-:W-:Y:S05]  /*7ec0*/  BRA.DIV ~URZ, `(.L_x_1184) ;  /* 0x000166527f007947 */ /* 0x000fea000b800000 */
[----:B--2---:R2:W3:Y:S02]  /*7ed0*/  SHFL.IDX PT, R7, R17, 0x6, 0x181f ;  /* 0x00d81f0011077f89 */ /* 0x0044e400000e0000 */
.L_x_1310:
[----:B------:R-:W-:Y:S05]  /*7ee0*/  BRA.DIV ~URZ, `(.L_x_1185) ;  /* 0x000166b27f007947 */ /* 0x000fea000b800000 */
[----:B-1----:R1:W2:Y:S02]  /*7ef0*/  SHFL.IDX PT, R0, R16, 0x6, 0x181f ;  /* 0x00d81f0010007f89 */ /* 0x0022a400000e0000 */
.L_x_1311:
        /* <DEDUP_REMOVED lines=21> */
.L_x_1187:
[----:B------:R-:W-:Y:S05]  /*8050*/  BSYNC B0 ;  /* 0x0000000000007941 */ /* 0x000fea0003800000 */
.L_x_1186:
[----:B------:R-:W-:Y:S05]  /*8060*/  BRA.DIV ~URZ, `(.L_x_1188) ;  /* 0x000165b27f007947 */ /* 0x000fea000b800000 */
[----:B--23--:R-:W2:Y:S04]  /*8070*/  SHFL.IDX PT, R17, R17, 0x7, 0x181f ;  /* 0x00f81f0011117f89 */ /* 0x00cea800000e0000 */
[----:B-1--4-:R-:W1:Y:S02]  /*8080*/  SHFL.IDX PT, R16, R16, 0x7, 0x181f ;  /* 0x00f81f0010107f89 */ /* 0x012e6400000e0000 */
.L_x_1312:
[----:B------:R-:W-:Y:S01]  /*8090*/  IADD3 R0, R11, 0x70, RZ ;  /* 0x000000700b007810 */ /* 0x000fe20007ffe0ff */
[----:B------:R-:W-:Y:S01]  /*80a0*/  IMAD.SHL.U32 R21, R108, 0x8, RZ ;  /* 0x000000086c157824 */ /* 0x000fe200078e00ff */
[----:B------:R-:W-:Y:S01]  /*80b0*/  IADD3 R2, P1, R1, c[0x0][0x20], RZ ;  /* 0x0000080001027a10 */ /* 0x000fe20007f3e0ff */
[----:B------:R-:W-:Y:S01]  /*80c0*/  ULDC.64 UR4, c[0x0][0x40] ;  /* 0x0000100000047ab9 */ /* 0x000fe20000000a00 */
[----:B------:R-:W-:Y:S01]  /*80d0*/  ISETP.GE.AND P0, PT, R0, R12, PT ;  /* 0x0000000c0000720c */ /* 0x000fe20003f06270 */
[----:B------:R-:W-:Y:S01]  /*80e0*/  UIADD3 UR4, UP0, UR4, 0x160, URZ ;  /* 0x0000016004047890 */ /* 0x000fe2000ff1e03f */
[----:B------:R-:W-:Y:S01]  /*80f0*/  IADD3 R8, P2, R2, 0x8, RZ ;  /* 0x0000000802087810 */ /* 0x000fe20007f5e0ff */
[----:B------:R-:W-:Y:S01]  /*8100*/  IMAD.X R3, RZ, RZ, c[0x0][0x24], P1 ;  /* 0x00000900ff037624 */ /* 0x000fe200008e06ff */
[----:B------:R-:W-:Y:S01]  /*8110*/  MOV R121, 0x30 ;  /* 0x0000003000797802 */ /* 0x000fe20000000f00 */
[----:B------:R-:W-:Y:S01]  /*8120*/  IMAD.SHL.U32 R18, R108, 0x8, RZ ;  /* 0x000000086c127824 */ /* 0x000fe200078e00ff */
[----:B------:R-:W-:Y:S01]  /*8130*/  UIADD3.X UR5, URZ, UR5, URZ, UP0, !UPT ;  /* 0x000000053f057290 */ /* 0x000fe200087fe43f */
[----:B------:R-:W-:Y:S01]  /*8140*/  IMAD.X R9, RZ, RZ, R3, P2 ;  /* 0x000000ffff097224 */ /* 0x000fe200010e0603 */
[----:B------:R-:W-:Y:S01]  /*8150*/  IADD3 R10, P2, R2, 0x10, RZ ;  /* 0x00000010020a7810 */ /* 0x000fe20007f5e0ff */
[----:B------:R-:W-:Y:S01]  /*8160*/  STL.64 [R1+0x20], R2 ;  /* 0x0000200201007387 */ /* 0x000fe20000100a00 */
[----:B------:R-:W-:Y:S01]  /*8170*/  IADD3 R18, R18, 0x40, RZ ;  /* 0x0000004012127810 */ /* 0x000fe20007ffe0ff */
[----:B------:R-:W-:-:S02]  /*8180*/  IMAD.WIDE.U32 R144, R121, c[0x0][0x1e0], RZ ;  /* 0x0000780079907a25 */ /* 0x000fc400078e00ff */
[C---:B-1----:R-:W-:Y:S01]  /*8190*/  @!P0 LEA R14, P1, R21.reuse, R16, 0x1 ;  /* 0x00000010150e8211 */ /* 0x042fe200078208ff */
[----:B------:R1:W-:Y:S01]  /*81a0*/  STL.64 [R1+0x40], R8 ;  /* 0x0000400801007387 */ /* 0x0003e20000100a00 */
[----:B------:R-:W-:Y:S01]  /*81b0*/  @!P0 SHF.R.S32.HI R0, RZ, 0x1f, R18 ;  /* 0x0000001fff008819 */ /* 0x000fe20000011412 */
[----:B------:R-:W-:Y:S01]  /*81c0*/  IMAD.X R11, RZ, RZ, R3, P2 ;  /* 0x000000ffff0b7224 */ /* 0x000fe200010e0603 */
[----:B--2---:R-:W-:Y:S02]  /*81d0*/  @!P0 LEA.HI.X R15, R21, R17, R19, 0x1, P1 ;  /* 0x00000011150f8211 */ /* 0x004fe400008f0c13 */
[----:B------:R-:W-:Y:S02]  /*81e0*/  IADD3 R12, P1, R2, 0x4, RZ ;  /* 0x00000004020c7810 */ /* 0x000fe40007f3e0ff */
[----:B------:R-:W-:Y:S01]  /*81f0*/  @!P0 LEA.HI R0, R0, R18, RZ, 0x3 ;  /* 0x0000001200008211 */ /* 0x000fe200078f18ff */
[----:B------:R2:W-:Y:S01]  /*8200*/  STL.64 [R1+0x28], R10 ;  /* 0x0000280a01007387 */ /* 0x0005e20000100a00 */
[----:B------:R-:W-:-:S02]  /*8210*/  IADD3.X R13, RZ, R3, RZ, P1, !PT ;  /* 0x00000003ff0d7210 */ /* 0x000fc40000ffe4ff */
[----:B------:R-:W-:Y:S01]  /*8220*/  @!P0 LOP3.LUT R7, R0, 0xfffffff8, RZ, 0xc0, !PT ;  /* 0xfffffff800078812 */ /* 0x000fe200078ec0ff */
[----:B------:R-:W-:Y:S02]  /*8230*/  @!P0 IMAD.SHL.U32 R0, R234, 0x2, RZ ;  /* 0x00000002ea008824 */ /* 0x000fe400078e00ff */
[----:B------:R-:W-:Y:S04]  /*8240*/  STL.64 [R1+0x38], R12 ;  /* 0x0000380c01007387 */ /* 0x000fe80000100a00 */
[----:B------:R-:W-:Y:S01]  /*8250*/  @!PT LDS RZ, [RZ] ;  /* 0x00000000fffff984 */ /* 0x000fe20000000800 */
[----:B------:R-:W-:Y:S01]  /*8260*/  @!PT LDS RZ, [RZ] ;  /* 0x00000000fffff984 */ /* 0x000fe20000000800 */
[----:B------:R-:W-:Y:S01]  /*8270*/  @!PT LDS RZ, [RZ] ;  /* 0x00000000fffff984 */ /* 0x000fe20000000800 */
[----:B------:R3:W-:Y:S01]  /*8280*/  @!P0 LDGSTS.E.BYPASS.LTC128B.128 [R0+0xb880], [R14.64], !P4 ;  /* 0x0b8800000e008fae */ /* 0x0007e2000e101d46 */
[----:B-1----:R-:W-:-:S05]  /*8290*/  IADD3 R8, P1, R2, 0x48, RZ ;  /* 0x0000004802087810 */ /* 0x002fca0007f3e0ff */
[----:B------:R-:W-:Y:S02]  /*82a0*/  IMAD.X R9, RZ, RZ, R3, P1 ;  /* 0x000000ffff097224 */ /* 0x000fe400008e0603 */
[----:B--2---:R-:W-:-:S03]  /*82b0*/  IMAD.MOV.U32 R10, RZ, RZ, R16 ;  /* 0x000000ffff0a7224 */ /* 0x004fc600078e0010 */
[----:B------:R1:W-:Y:S01]  /*82c0*/  STL.64 [R1+0x30], R8 ;  /* 0x0000300801007387 */ /* 0x0003e20000100a00 */
[----:B------:R-:W-:-:S04]  /*82d0*/  IMAD.MOV.U32 R11, RZ, RZ, R17 ;  /* 0x000000ffff0b7224 */ /* 0x000fc800078e0011 */
[----:B------:R-:W-:-:S05]  /*82e0*/  @!P0 IMAD.WIDE R10, R7, 0x2, R10 ;  /* 0x00000002070a8825 */ /* 0x000fca00078e020a */
[----:B------:R3:W-:Y:S04]  /*82f0*/  @!P0 LDGSTS.E.BYPASS.LTC128B.128 [R0+0xf880], [R10.64], !P3 ;  /* 0x0f8800000a008fae */ /* 0x0007e8000d901d46 */
[----:B------:R-:W0:Y:S01]  /*8300*/  LDGDEPBAR ;  /* 0x00000000000079af */ /* 0x000e220000000000 */
[----:B-1----:R-:W-:Y:S01]  /*8310*/  MOV R8, UR4 ;  /* 0x0000000400087c02 */ /* 0x002fe20008000f00 */
[----:B------:R-:W-:Y:S01]  /*8320*/  IMAD.U32 R9, RZ, RZ, UR5 ;  /* 0x00000005ff097e24 */ /* 0x000fe2000f8e00ff */
[----:B------:R-:W-:Y:S04]  /*8330*/  WARPSYNC 0xffffffff ;  /* 0xffffffff00007948 */ /* 0x000fe80003800000 */
[----:B------:R1:W-:Y:S01]  /*8340*/  STL.64 [R1+0x18], R8 ;  /* 0x0000180801007387 */ /* 0x0003e20000100a00 */
[----:B---3--:R-:W-:-:S04]  /*8350*/  IMAD R0, R121, c[0x0][0x1e4], RZ ;  /* 0x0000790079007a24 */ /* 0x008fc800078e02ff */
[----:B------:R-:W-:Y:S02]  /*8360*/  IMAD.IADD R141, R0, 0x1, R145 ;  /* 0x00000001008d7824 */ /* 0x000fe400078e0291 */
[----:B------:R-:W2:Y:S04]  /*8370*/  LDL R28, [R1+0xe4] ;  /* 0x0000e400011c7983 */ /* 0x000ea80000100800 */
[----:B------:R-:W3:Y:S04]  /*8380*/  LDL R0, [R1+0x64] ;  /* 0x0000640001007983 */ /* 0x000ee80000100800 */
[----:B------:R-:W4:Y:S04]  /*8390*/  LDL.64 R26, [R1+0xc0] ;  /* 0x0000c000011a7983 */ /* 0x000f280000100a00 */
[----:B------:R-:W4:Y:S01]  /*83a0*/  LDL.LU.64 R24, [R1+0xb0] ;  /* 0x0000b00001187983 */ /* 0x000f220000300a00 */
[----:B------:R-:W-:Y:S01]  /*83b0*/  SHF.R.S32.HI R137, RZ, 0x1f, R127 ;  /* 0x0000001fff897819 */ /* 0x000fe2000001147f */
[----:B------:R-:W-:Y:S01]  /*83c0*/  ULDC.64 UR4, c[0x0][0x1e0] ;  /* 0x0000780000047ab9 */ /* 0x000fe20000000a00 */
[----:B------:R-:W-:Y:S01]  /*83d0*/  IMAD.MOV.U32 R7, RZ, RZ, c[0x0][0x1e0] ;  /* 0x00007800ff077624 */ /* 0x000fe200078e00ff */
[----:B------:R-:W-:-:S02]  /*83e0*/  UIMAD.WIDE.U32 UR12, UR4, 0x20, URZ ;  /* 0x00000020040c78a5 */ /* 0x000fc4000f8e003f */
[----:B------:R-:W-:Y:S01]  /*83f0*/  USHF.L.U32 UR5, UR5, 0x5, URZ ;  /* 0x0000000505057899 */ /* 0x000fe2000800063f */
[----:B------:R-:W-:-:S03]  /*8400*/  IMAD.MOV.U32 R10, RZ, RZ, c[0x0][0x1e4] ;  /* 0x00007900ff0a7624 */ /* 0x000fc600078e00ff */
[----:B------:R-:W-:Y:S01]  /*8410*/  UIADD3 UR9, UR13, UR5, URZ ;  /* 0x000000050d097290 */ /* 0x000fe2000fffe03f */
[----:B------:R-:W-:Y:S01]  /*8420*/  ISETP.GE.AND P6, PT, R21, c[0x0][0x1d4], PT ;  /* 0x0000750015007a0c */ /* 0x000fe20003fc6270 */
[----:B------:R-:W-:Y:S01]  /*8430*/  BAR.SYNC.DEFER_BLOCKING 0x0 ;  /* 0x0000000000007b1d */ /* 0x000fe20000010000 */
[----:B------:R-:W-:Y:S02]  /*8440*/  ISETP.GE.AND P5, PT, R18, c[0x0][0x1d4], PT ;  /* 0x0000750012007a0c */ /* 0x000fe40003fa6270 */
[----:B------:R-:W-:-:S03]  /*8450*/  SHF.R.S32.HI R14, RZ, 0x4, R23 ;  /* 0x00000004ff0e7819 */ /* 0x000fc60000011417 */
[----:B------:R-:W-:Y:S01]  /*8460*/  BSSY B2, `(.L_x_1189) ;  /* 0x0000035000027945 */ /* 0x000fe20003800000 */
[----:B------:R-:W-:Y:S02]  /*8470*/  IADD3 R94, R2, 0x18, RZ ;  /* 0x00000018025e7810 */ /* 0x000fe40007ffe0ff */
[----:B------:R-:W-:Y:S01]  /*8480*/  MOV R143, 0x87b0 ;  /* 0x000087b0008f7802 */ /* 0x000fe20000000f00 */
[----:B--2---:R-:W-:-:S04]  /*8490*/  IMAD R121, R28, -0x30, R121 ;  /* 0xffffffd01c797824 */ /* 0x004fc800078e0279 */
[----:B------:R-:W-:-:S04]  /*84a0*/  IMAD.IADD R138, R121, 0x1, -R117 ;  /* 0x00000001798a7824 */ /* 0x000fc800078e0a75 */
[----:B---3--:R-:W-:-:S05]  /*84b0*/  IMAD.IADD R0, R138, 0x1, R0 ;  /* 0x000000018a007824 */ /* 0x008fca00078e0200 */
[C---:B------:R-:W-:Y:S01]  /*84c0*/  ISETP.GE.AND P2, PT, R0.reuse, 0x1, PT ;  /* 0x000000010000780c */ /* 0x040fe20003f46270 */
[----:B----4-:R-:W-:Y:S01]  /*84d0*/  IMAD.MOV.U32 R24, RZ, RZ, R26 ;  /* 0x000000ffff187224 */ /* 0x010fe200078e001a */
[C---:B------:R-:W-:Y:S02]  /*84e0*/  ISETP.GE.AND P1, PT, R0.reuse, 0x11, PT ;  /* 0x000000110000780c */ /* 0x040fe40003f26270 */
[----:B------:R-:W-:Y:S01]  /*84f0*/  ISETP.GE.AND P0, PT, R0, 0x21, PT ;  /* 0x000000210000780c */ /* 0x000fe20003f06270 */
[----:B------:R-:W-:Y:S02]  /*8500*/  IMAD R0, R141, R127, RZ ;  /* 0x0000007f8d007224 */ /* 0x000fe400078e02ff */
[----:B-1----:R-:W-:-:S04]  /*8510*/  IMAD.WIDE.U32 R8, R127, R144, R24 ;  /* 0x000000907f087225 */ /* 0x002fc800078e0018 */
[----:B------:R-:W-:Y:S02]  /*8520*/  IMAD R0, R137, R144, R0 ;  /* 0x0000009089007224 */ /* 0x000fe400078e0200 */
[----:B------:R-:W-:Y:S02]  /*8530*/  @P2 LEA R12, P3, R8, c[0x0][0x1c8], 0x1 ;  /* 0x00007200080c2a11 */ /* 0x000fe400078608ff */
[----:B------:R-:W-:Y:S01]  /*8540*/  IMAD.IADD R0, R9, 0x1, R0 ;  /* 0x0000000109007824 */ /* 0x000fe200078e0200 */
[----:B------:R-:W-:-:S04]  /*8550*/  @P1 LEA R3, P4, R7, R8, 0x4 ;  /* 0x0000000807031211 */ /* 0x000fc800078820ff */
[C---:B------:R-:W-:Y:S02]  /*8560*/  @P2 LEA.HI.X R13, R8.reuse, c[0x0][0x1cc], R0, 0x1, P3 ;  /* 0x00007300080d2a11 */ /* 0x040fe400018f0c00 */
[----:B------:R-:W-:Y:S02]  /*8570*/  @P0 IADD3 R9, P3, R8, UR12, RZ ;  /* 0x0000000c08090c10 */ /* 0x000fe4000ff7e0ff */
[----:B------:R-:W-:Y:S02]  /*8580*/  @P1 LEA.HI.X R7, R7, R0, R10, 0x4, P4 ;  /* 0x0000000007071211 */ /* 0x000fe400020f240a */
[----:B------:R-:W-:Y:S02]  /*8590*/  @P0 IADD3.X R0, R0, UR9, RZ, P3, !PT ;  /* 0x0000000900000c10 */ /* 0x000fe40009ffe4ff */
[----:B------:R-:W-:Y:S02]  /*85a0*/  @P0 LEA R8, P3, R9, c[0x0][0x1c8], 0x1 ;  /* 0x0000720009080a11 */ /* 0x000fe400078608ff */
[----:B------:R-:W-:-:S02]  /*85b0*/  @P1 LEA R10, P4, R3, c[0x0][0x1c8], 0x1 ;  /* 0x00007200030a1a11 */ /* 0x000fc400078808ff */
[----:B------:R-:W-:Y:S01]  /*85c0*/  @P0 LEA.HI.X R9, R9, c[0x0][0x1cc], R0, 0x1, P3 ;  /* 0x0000730009090a11 */ /* 0x000fe200018f0c00 */
[C---:B------:R-:W-:Y:S01]  /*85d0*/  @P2 IMAD.SHL.U32 R0, R234.reuse, 0x2, RZ ;  /* 0x00000002ea002824 */ /* 0x040fe200078e00ff */
[----:B------:R-:W-:Y:S01]  /*85e0*/  @P1 LEA.HI.X R11, R3, c[0x0][0x1cc], R7, 0x1, P4 ;  /* 0x00007300030b1a11 */ /* 0x000fe200020f0c07 */
[----:B------:R-:W-:-:S03]  /*85f0*/  @P1 IMAD.SHL.U32 R3, R234, 0x2, RZ ;  /* 0x00000002ea031824 */ /* 0x000fc600078e00ff */
[----:B------:R-:W-:Y:S01]  /*8600*/  @!PT LDS RZ, [RZ] ;  /* 0x00000000fffff984 */ /* 0x000fe20000000800 */
[----:B------:R-:W-:Y:S01]  /*8610*/  @!PT LDS RZ, [RZ] ;  /* 0x00000000fffff984 */ /* 0x000fe20000000800 */
[----:B------:R-:W-:Y:S01]  /*8620*/  @!PT LDS RZ, [RZ] ;  /* 0x00000000fffff984 */ /* 0x000fe20000000800 */
[----:B------:R1:W-:Y:S04]  /*8630*/  @P2 LDGSTS.E.BYPASS.LTC128B.128 [R0+0x5080], [R12.64], !P6 ;  /* 0x050800000c002fae */ /* 0x0003e8000f101d46 */
[----:B------:R1:W-:Y:S01]  /*8640*/  @P2 LDGSTS.E.BYPASS.LTC128B.128 [R0+0x6880], [R12.64+0x80], !P5 ;  /* 0x068800800c002fae */ /* 0x0003e2000e901d46 */
[----:B------:R-:W-:-:S03]  /*8650*/  LEA.HI R7, R23, R14, RZ, 0x1 ;  /* 0x0000000e17077211 */ /* 0x000fc600078f08ff */
[----:B------:R2:W-:Y:S04]  /*8660*/  @P1 LDGSTS.E.BYPASS.LTC128B.128 [R3+0x5880], [R10.64], !P6 ;  /* 0x058800000a031fae */ /* 0x0005e8000f101d46 */
[----:B------:R2:W-:Y:S04]  /*8670*/  @P1 LDGSTS.E.BYPASS.LTC128B.128 [R3+0x7080], [R10.64+0x80], !P5 ;  /* 0x070800800a031fae */ /* 0x0005e8000e901d46 */
[----:B------:R3:W-:Y:S01]  /*8680*/  STL.64 [R1+0xb0], R24 ;  /* 0x0000b01801007387 */ /* 0x0007e20000100a00 */
[----:B-1----:R-:W-:-:S05]  /*8690*/  @P0 IMAD.SHL.U32 R0, R234, 0x2, RZ ;  /* 0x00000002ea000824 */ /* 0x002fca00078e00ff */
[----:B------:R1:W-:Y:S01]  /*86a0*/  @P0 LDGSTS.E.BYPASS.LTC128B.128 [R0+0x6080], [R8.64], !P6 ;  /* 0x0608000008000fae */ /* 0x0003e2000f101d46 */
[----:B--2---:R-:W-:-:S03]  /*86b0*/  LOP3.LUT R3, R7, 0xfffffffe, RZ, 0xc0, !PT ;  /* 0xfffffffe07037812 */ /* 0x004fc600078ec0ff */
[----:B------:R1:W-:Y:S04]  /*86c0*/  @P0 LDGSTS.E.BYPASS.LTC128B.128 [R0+0x7880], [R8.64+0x80], !P5 ;  /* 0x0788008008000fae */ /* 0x0003e8000e901d46 */
[----:B------:R-:W0:Y:S01]  /*86d0*/  LDGDEPBAR ;  /* 0x00000000000079af */ /* 0x000e220000000000 */
[----:B------:R-:W-:-:S04]  /*86e0*/  IMAD.IADD R136, R14, 0x1, -R3 ;  /* 0x000000010e887824 */ /* 0x000fc800078e0a03 */
[----:B------:R-:W-:Y:S01]  /*86f0*/  IMAD.SHL.U32 R3, R136, 0x8, RZ ;  /* 0x0000000888037824 */ /* 0x000fe200078e00ff */
[----:B------:R-:W-:Y:S01]  /*8700*/  LOP3.LUT P5, RZ, R108, 0x4, RZ, 0xc0, !PT ;  /* 0x000000046cff7812 */ /* 0x000fe200078ac0ff */
[----:B-1----:R-:W-:-:S05]  /*8710*/  IMAD.SHL.U32 R0, R20, 0x40, RZ ;  /* 0x0000004014007824 */ /* 0x002fca00078e00ff */
[----:B------:R-:W-:Y:S01]  /*8720*/  LOP3.LUT R0, R0, 0x1c0, RZ, 0xc0, !PT ;  /* 0x000001c000007812 */ /* 0x000fe200078ec0ff */
[----:B------:R-:W-:-:S03]  /*8730*/  IMAD.SHL.U32 R8, R108, 0x40, RZ ;  /* 0x000000406c087824 */ /* 0x000fc600078e00ff */
[----:B------:R-:W-:Y:S02]  /*8740*/  SHF.R.U32.HI R7, RZ, 0x3, R0 ;  /* 0x00000003ff077819 */ /* 0x000fe40000011600 */
[----:B------:R-:W-:Y:S01]  /*8750*/  LOP3.LUT R0, R0, 0x8, R3, 0xf8, !PT ;  /* 0x0000000800007812 */ /* 0x000fe200078ef803 */
[----:B------:R-:W-:Y:S01]  /*8760*/  IMAD.SHL.U32 R3, R22, 0x40, RZ ;  /* 0x0000004016037824 */ /* 0x000fe200078e00ff */
[----:B------:R-:W-:Y:S02]  /*8770*/  LOP3.LUT R135, R8, 0x1c0, RZ, 0xc0, !PT ;  /* 0x000001c008877812 */ /* 0x000fe400078ec0ff */
[----:B------:R-:W-:Y:S02]  /*8780*/  LOP3.LUT R140, R0, R7, RZ, 0x3c, !PT ;  /* 0x00000007008c7212 */ /* 0x000fe400078e3cff */
[----:B------:R-:W-:Y:S02]  /*8790*/  LOP3.LUT R139, R3, 0xfffffe00, RZ, 0xc0, !PT ;  /* 0xfffffe00038b7812 */ /* 0x000fe400078ec0ff */
[----:B---3--:R-:W-:Y:S05]  /*87a0*/  CALL.REL.NOINC `($_ZN7cutlass13device_kernelIN5flash19enable_sm80_to_sm89INS1_16FlashAttnFwdSm80INS1_25CollectiveMainloopFwdSm80ILi4ELi1ELb0EN4cute5tupleIJNS5_1CILi128EEENS7_ILi48EEES8_EEELi128ENS_10bfloat16_tEfNS_4arch4Sm80ELb0ELb1ELb1ELb1ELb0ELb1ELb1ELb0EEENS1_21CollectiveEpilogueFwdINS6_IJS8_S8_S9_EEENS6_IJNS7_ILi1EEESH_SH_EEESB_SD_Li128ELb1ELb1ELb0ELb0EEENS1_19SingleTileSchedulerILb1ELb0ELb1ELi128EEEEEEEEEvNT_6ParamsE$_ZZN5flash25CollectiveMainloopFwdSm80ILi4ELi1ELb0EN4cute5tupleIJNS1_1CILi128EEENS3_ILi48EEES4_EEELi128EN7cutlass10bfloat16_tEfNS7_4arch4Sm80ELb0ELb1ELb1ELb1ELb0ELb1ELb1ELb0EE3mmaINS_16FlashAttnFwdSm80ISB_NS_21CollectiveEpilogueFwdINS2_IJS4_S4_S5_EEENS2_IJNS3_ILi1EEESG_SG_EEES8_SA_Li128ELb1ELb1ELb0ELb0EEENS_19SingleTileSchedulerILb1ELb0ELb1ELi128EEEE13SharedStorageENS1_6TensorINS1_11ArrayEngineIfLm128EEENS1_6LayoutINS2_IJNS2_IJNS3_ILi2EEESR_EEESR_NS3_ILi16EEEEEENS2_IJNS2_IJSG_SR_EEENS3_ILi4EEENS3_ILi8EEEEEEEEEENS_7SoftmaxILi4ELi0EEEEEbRKNSB_6ParamsERT0_RT1_iRKNS_16SeqlenInfoQKNewKILb1ELb1EEENS2_IJiiiiEEERT_ENKUlvE_clEv) ;  /* 0x000169e000007944 */ /* 0x008fea0003c00000 */
[----:B------:R-:W-:Y:S05]  /*87b0*/  BSYNC B2 ;  /* 0x0000000000027941 */ /* 0x000fea0003800000 */
.L_x_1189:
[----:B------:R-:W2:Y:S01]  /*87c0*/  LDL R122, [R1+0x10] ;  /* 0x00001000017a7983 */ /* 0x000ea20000100800 */
[----:B------:R-:W-:-:S04]  /*87d0*/  DEPBAR.LE SB0, 0x0 ;  /* 0x000080000000791a */ /* 0x000fc80000000000 */
[----:B------:R3:W5:Y:S01]  /*87e0*/  LDL R120, [R1] ;  /* 0x0000000001787983 */ /* 0x0007620000100800 */
[----:B------:R-:W-:Y:S03]  /*87f0*/  WARPSYNC 0xffffffff ;  /* 0xffffffff00007948 */ /* 0x000fe60003800000 */
[----:B--2---:R3:W-:Y:S02]  /*8800*/  STL [R1+0x74], R122 ;  /* 0x0000747a01007387 */ /* 0x0047e40000100800 */
[----:B------:R-:W2:Y:S04]  /*8810*/  LDL.64 R64, [R1+0xc8] ;  /* 0x0000c80001407983 */ /* 0x000ea80000100a00 */
[----:B------:R-:W2:Y:S04]  /*8820*/  LDL.LU.64 R82, [R1+0xb8] ;  /* 0x0000b80001527983 */ /* 0x000ea80000300a00 */
[----:B------:R-:W4:Y:S04]  /*8830*/  LDL R7, [R1+0x64] ;  /* 0x0000640001077983 */ /* 0x000f280000100800 */
[----:B---3--:R-:W3:Y:S04]  /*8840*/  LDL R123, [R1+0xac] ;  /* 0x0000ac00017b7983 */ /* 0x008ee80000100800 */
[----:B------:R-:W3:Y:S01]  /*8850*/  LDL R80, [R1+0xe8] ;  /* 0x0000e80001507983 */ /* 0x000ee20000100800 */
[----:B------:R-:W-:Y:S01]  /*8860*/  LEA.HI R2, R142, R196, RZ, 0x5 ;  /* 0x000000c48e027211 */ /* 0x000fe200078f28ff */
[----:B------:R-:W-:Y:S01]  /*8870*/  IMAD.SHL.U32 R0, R117, 0x8, RZ ;  /* 0x0000000875007824 */ /* 0x000fe200078e00ff */
[----:B------:R-:W-:Y:S01]  /*8880*/  SHF.R.U32.HI R3, RZ, 0x3, R135 ;  /* 0x00000003ff037819 */ /* 0x000fe20000011687 */
[----:B------:R-:W3:Y:S01]  /*8890*/  LDL R124, [R1+0xa4] ;  /* 0x0000a400017c7983 */ /* 0x000ee20000100800 */
[----:B------:R-:W-:Y:S01]  /*88a0*/  LOP3.LUT P0, RZ, R108, 0x2, RZ, 0xc0, !PT ;  /* 0x000000026cff7812 */ /* 0x000fe2000780c0ff */
[----:B------:R-:W-:-:S02]  /*88b0*/  ULDC.64 UR4, c[0x0][0x208] ;  /* 0x0000820000047ab9 */ /* 0x000fc40000000a00 */
[----:B------:R1:W5:Y:S01]  /*88c0*/  LDL R191, [R1+0xe4] ;  /* 0x0000e40001bf7983 */ /* 0x0003620000100800 */
[----:B------:R-:W-:Y:S01]  /*88d0*/  IMAD.SHL.U32 R2, R2, 0x20, RZ ;  /* 0x0000002002027824 */ /* 0x000fe200078e00ff */
[----:B------:R-:W-:-:S04]  /*88e0*/  LOP3.LUT R0, R135, 0x8, R0, 0xf8, !PT ;  /* 0x0000000887007812 */ /* 0x000fc800078ef800 */
[----:B------:R-:W-:Y:S02]  /*88f0*/  LOP3.LUT R2, R2, 0x7ffffc00, RZ, 0xc0, !PT ;  /* 0x7ffffc0002027812 */ /* 0x000fe400078ec0ff */
[----:B------:R-:W-:Y:S02]  /*8900*/  LOP3.LUT R0, R0, R3, RZ, 0x3c, !PT ;  /* 0x0000000300007212 */ /* 0x000fe400078e3cff */
[----:B------:R-:W-:-:S03]  /*8910*/  IADD3 R2, R140, R139, R2 ;  /* 0x0000008b8c027210 */ /* 0x000fc60007ffe002 */
[----:B------:R-:W-:Y:S02]  /*8920*/  IMAD R0, R136, 0x200, R0 ;  /* 0x0000020088007824 */ /* 0x000fe400078e0200 */
[----:B------:R-:W-:Y:S01]  /*8930*/  IMAD.SHL.U32 R223, R2, 0x2, RZ ;  /* 0x0000000202df7824 */ /* 0x000fe200078e00ff */
[----:B------:R-:W-:Y:S01]  /*8940*/  BAR.SYNC.DEFER_BLOCKING 0x0 ;  /* 0x0000000000007b1d */ /* 0x000fe20000010000 */
[----:B------:R-:W-:-:S05]  /*8950*/  IMAD.SHL.U32 R216, R0, 0x2, RZ ;  /* 0x0000000200d87824 */ /* 0x000fca00078e00ff */
[----:B-1----:R-:W-:Y:S04]  /*8960*/  LDSM.16.M88.4 R8, [R223+0xa080] ;  /* 0x00a08000df08783b */ /* 0x002fe80000000200 */
[----:B------:R-:W1:Y:S04]  /*8970*/  LDSM.16.M88.4 R16, [R216+0x5080] ;  /* 0x00508000d810783b */ /* 0x000e680000000200 */
[----:B------:R-:W1:Y:S04]  /*8980*/  LDSM.16.M88.4 R12, [R223+0x8080] ;  /* 0x00808000df0c783b */ /* 0x000e680000000200 */
[----:B------:R-:W1:Y:S04]  /*8990*/  LDSM.16.M88.4 R20, [R216+0x5880] ;  /* 0x00588000d814783b */ /* 0x000e680000000200 */
[----:B------:R-:W1:Y:S01]  /*89a0*/  LDSM.16.M88.4 R24, [R216+0x6080] ;  /* 0x00608000d818783b */ /* 0x000e620000000200 */
[----:B------:R-:W-:-:S02]  /*89b0*/  IADD3 R0, R216, 0x5080, RZ ;  /* 0x00005080d8007810 */ /* 0x000fc40007ffe0ff */
[----:B------:R-:W-:Y:S02]  /*89c0*/  IADD3 R227, R216, 0x50a0, RZ ;  /* 0x000050a0d8e37810 */ /* 0x000fe40007ffe0ff */
[----:B------:R-:W-:Y:S01]  /*89d0*/  @P0 IADD3 R227, R0, -0x20, RZ ;  /* 0xffffffe000e30810 */ /* 0x000fe20007ffe0ff */
[----:B------:R-:W-:Y:S02]  /*89e0*/  IMAD R0, R137, c[0x0][0x208], RZ ;  /* 0x0000820089007a24 */ /* 0x000fe400078e02ff */
[C---:B------:R-:W-:Y:S02]  /*89f0*/  IMAD.WIDE.U32 R2, R127.reuse, c[0x0][0x208], RZ ;  /* 0x000082007f027a25 */ /* 0x040fe400078e00ff */
[----:B------:R-:W-:Y:S02]  /*8a00*/  LDSM.16.M88.4 R40, [R227+0x800] ;  /* 0x00080000e328783b */ /* 0x000fe40000000200 */
[----:B------:R-:W-:Y:S02]  /*8a10*/  IMAD R0, R127, c[0x0][0x20c], R0 ;  /* 0x000083007f007a24 */ /* 0x000fe400078e0200 */
[----:B------:R-:W-:Y:S01]  /*8a20*/  IMAD R225, R6, 0x2, R223 ;  /* 0x0000000206e17824 */ /* 0x000fe200078e02df */
[----:B------:R-:W-:Y:S01]  /*8a30*/  LDSM.16.M88.4 R44, [R227] ;  /* 0x00000000e32c783b */ /* 0x000fe20000000200 */
[----:B------:R-:W-:-:S03]  /*8a40*/  IMAD.IADD R0, R3, 0x1, R0 ;  /* 0x0000000103007824 */ /* 0x000fc600078e0200 */
[----:B------:R-:W-:Y:S01]  /*8a50*/  LDSM.16.M88.4 R48, [R227+0x1000] ;  /* 0x00100000e330783b */ /* 0x000fe20000000200 */
[----:B------:R-:W-:Y:S01]  /*8a60*/  IMAD R3, R0, 0x30, RZ ;  /* 0x0000003000037824 */ /* 0x000fe200078e02ff */
[C---:B-1----:R-:W-:Y:S08]  /*8a70*/  HMMA.16816.F32.BF16 R28, R8.reuse, R16, RZ ;  /* 0x00000010081c723c */ /* 0x042ff000000418ff */
[----:B------:R-:W-:Y:S08]  /*8a80*/  HMMA.16816.F32.BF16 R52, R8, R18, RZ ;  /* 0x000000120834723c */ /* 0x000ff000000418ff */
[C---:B------:R-:W-:Y:S08]  /*8a90*/  HMMA.16816.F32.BF16 R72, R12.reuse, R16, RZ ;  /* 0x000000100c48723c */ /* 0x040ff000000418ff */
[----:B------:R-:W-:Y:S01]  /*8aa0*/  HMMA.16816.F32.BF16 R68, R12, R18, RZ ;  /* 0x000000120c44723c */ /* 0x000fe200000418ff */
[----:B------:R-:W1:Y:S01]  /*8ab0*/  LDSM.16.M88.4 R16, [R225+0xa080] ;  /* 0x00a08000e110783b */ /* 0x000e620000000200 */
[----:B------:R-:W-:-:S06]  /*8ac0*/  USHF.L.U32 UR10, UR4, 0x5, URZ ;  /* 0x00000005040a7899 */ /* 0x000fcc000800063f */
[----:B------:R-:W-:Y:S01]  /*8ad0*/  HMMA.16816.F32.BF16 R36, R8, R20, RZ ;  /* 0x000000140824723c */ /* 0x000fe200000418ff */
[----:B------:R-:W-:-:S07]  /*8ae0*/  UMOV UR8, 0x5 ;  /* 0x0000000500087882 */ /* 0x000fce0000000000 */
[C---:B------:R-:W-:Y:S08]  /*8af0*/  HMMA.16816.F32.BF16 R32, R8.reuse, R24, RZ ;  /* 0x000000180820723c */ /* 0x040ff000000418ff */
[C---:B------:R-:W-:Y:S08]  /*8b00*/  HMMA.16816.F32.BF16 R56, R8.reuse, R22, RZ ;  /* 0x000000160838723c */ /* 0x040ff000000418ff */
[----:B------:R-:W-:Y:S01]  /*8b10*/  HMMA.16816.F32.BF16 R76, R8, R26, RZ ;  /* 0x0000001a084c723c */ /* 0x000fe200000418ff */
[----:B------:R-:W-:Y:S01]  /*8b20*/  USHF.L.U64.HI UR5, UR4, UR8, UR5 ;  /* 0x0000000804057299 */ /* 0x000fe20008010205 */
[----:B------:R-:W-:-:S06]  /*8b30*/  IMAD.SHL.U32 R234, R234, 0x2, RZ ;  /* 0x00000002eaea7824 */ /* 0x000fcc00078e00ff */
[C---:B------:R-:W-:Y:S08]  /*8b40*/  HMMA.16816.F32.BF16 R60, R12.reuse, R20, RZ ;  /* 0x000000140c3c723c */ /* 0x040ff000000418ff */
[----:B------:R-:W-:Y:S01]  /*8b50*/  HMMA.16816.F32.BF16 R84, R12, R22, RZ ;  /* 0x000000160c54723c */ /* 0x000fe200000418ff */
[----:B------:R-:W1:Y:S01]  /*8b60*/  LDSM.16.M88.4 R20, [R225+0x8080] ;  /* 0x00808000e114783b */ /* 0x000e620000000200 */
[----:B------:R-:W-:-:S06]  /*8b70*/  IMAD R224, R4, 0x2, R223 ;  /* 0x0000000204e07824 */ /* 0x000fcc00078e02df */
[C---:B-1----:R-:W-:Y:S08]  /*8b80*/  HMMA.16816.F32.BF16 R96, R16.reuse, R40, R36 ;  /* 0x000000281060723c */ /* 0x042ff00000041824 */
[C---:B------:R-:W-:Y:S08]  /*8b90*/  HMMA.16816.F32.BF16 R100, R16.reuse, R44, R28 ;  /* 0x0000002c1064723c */ /* 0x040ff0000004181c */
[C---:B------:R-:W-:Y:S08]  /*8ba0*/  HMMA.16816.F32.BF16 R92, R16.reuse, R48, R32 ;  /* 0x00000030105c723c */ /* 0x040ff00000041820 */
[C---:B------:R-:W-:Y:S08]  /*8bb0*/  HMMA.16816.F32.BF16 R88, R16.reuse, R46, R52 ;  /* 0x0000002e1058723c */ /* 0x040ff00000041834 */
[----:B------:R-:W-:Y:S01]  /*8bc0*/  HMMA.16816.F32.BF16 R76, R16, R50, R76 ;  /* 0x00000032104c723c */ /* 0x000fe2000004184c */
[----:B------:R-:W-:-:S07]  /*8bd0*/  IMAD R226, R4, 0x2, R225 ;  /* 0x0000000204e27824 */ /* 0x000fce00078e02e1 */
[C---:B------:R-:W-:Y:S08]  /*8be0*/  HMMA.16816.F32.BF16 R72, R20.reuse, R44, R72 ;  /* 0x0000002c1448723c */ /* 0x040ff00000041848 */
[----:B------:R-:W-:Y:S01]  /*8bf0*/  HMMA.16816.F32.BF16 R52, R20, R46, R68 ;  /* 0x0000002e1434723c */ /* 0x000fe20000041844 */
[----:B--2---:R-:W-:Y:S02]  /*8c00*/  IMAD.MOV.U32 R82, RZ, RZ, R64 ;  /* 0x000000ffff527224 */ /* 0x004fe400078e0040 */
[----:B----4-:R-:W-:Y:S01]  /*8c10*/  IMAD.IADD R0, R138, 0x1, R7 ;  /* 0x000000018a007824 */ /* 0x010fe200078e0207 */
[----:B---3--:R-:W-:Y:S01]  /*8c20*/  ISETP.GE.AND P3, PT, R123, c[0x0][0x1d4], PT ;  /* 0x000075007b007a0c */ /* 0x008fe20003f66270 */
[----:B------:R-:W-:Y:S01]  /*8c30*/  IMAD.WIDE.U32 R8, R2, 0x30, R82 ;  /* 0x0000003002087825 */ /* 0x000fe200078e0052 */
[----:B------:R-:W-:-:S02]  /*8c40*/  ISETP.GE.AND P6, PT, R80, c[0x0][0x1d4], PT ;  /* 0x0000750050007a0c */ /* 0x000fc40003fc6270 */
[C---:B------:R-:W-:Y:S02]  /*8c50*/  ISETP.LT.OR P1, PT, R0.reuse, 0x1, P3 ;  /* 0x000000010000780c */ /* 0x040fe40001f21670 */
[----:B------:R-:W-:Y:S01]  /*8c60*/  ISETP.LT.OR P2, PT, R0, 0x1, P6 ;  /* 0x000000010000780c */ /* 0x000fe20003741670 */
[----:B------:R-:W-:Y:S01]  /*8c70*/  IMAD.IADD R3, R9, 0x1, R3 ;  /* 0x0000000109037824 */ /* 0x000fe200078e0203 */
[----:B------:R-:W-:Y:S01]  /*8c80*/  LEA R2, P0, R8, c[0x0][0x1f8], 0x1 ;  /* 0x00007e0008027a11 */ /* 0x000fe200078008ff */
[----:B------:R-:W-:-:S03]  /*8c90*/  IMAD.U32 R7, RZ, RZ, UR10 ;  /* 0x0000000aff077e24 */ /* 0x000fc6000f8e00ff */
[----:B------:R-:W-:Y:S02]  /*8ca0*/  LEA.HI.X R3, R8, c[0x0][0x1fc], R3, 0x1, P0 ;  /* 0x00007f0008037a11 */ /* 0x000fe400000f0c03 */
[----:B------:R-:W-:-:S03]  /*8cb0*/  IADD3 R8, P0, R2, UR10, RZ ;  /* 0x0000000a02087c10 */ /* 0x000fc6000ff1e0ff */
[----:B------:R-:W-:Y:S01]  /*8cc0*/  @!PT LDS RZ, [RZ] ;  /* 0x00000000fffff984 */ /* 0x000fe20000000800 */
[----:B------:R-:W-:Y:S01]  /*8cd0*/  @!PT LDS RZ, [RZ] ;  /* 0x00000000fffff984 */ /* 0x000fe20000000800 */
[----:B------:R-:W-:Y:S01]  /*8ce0*/  @!PT LDS RZ, [RZ] ;  /* 0x00000000fffff984 */ /* 0x000fe20000000800 */
[----:B------:R1:W-:Y:S01]  /*8cf0*/  LDGSTS.E.BYPASS.LTC128B.128 [R234+0x2080], [R2.64], !P1 ;  /* 0x0208000002ea7fae */ /* 0x0003e2000c901d46 */
[----:B------:R-:W-:Y:S02]  /*8d00*/  IADD3.X R9, R3, UR5, RZ, P0, !PT ;  /* 0x0000000503097c10 */ /* 0x000fe400087fe4ff */
[----:B------:R-:W-:Y:S01]  /*8d10*/  IADD3 R10, P1, P0, R7, 0x80, R2 ;  /* 0x00000080070a7810 */ /* 0x000fe2000783e002 */
[----:B------:R1:W-:Y:S01]  /*8d20*/  LDGSTS.E.BYPASS.LTC128B.128 [R234+0x3880], [R2.64+0x80], !P2 ;  /* 0x0388008002ea7fae */ /* 0x0003e2000d101d46 */
[----:B------:R-:W-:Y:S02]  /*8d30*/  ISETP.GE.AND P2, PT, R123, c[0x0][0x1d4], PT ;  /* 0x000075007b007a0c */ /* 0x000fe40003f46270 */
[C---:B------:R-:W-:Y:S02]  /*8d40*/  ISETP.LT.OR P4, PT, R0.reuse, 0x11, P3 ;  /* 0x000000110000780c */ /* 0x040fe40001f81670 */
[----:B------:R-:W-:Y:S02]  /*8d50*/  IADD3.X R11, RZ, UR5, R3, P1, P0 ;  /* 0x00000005ff0b7c10 */ /* 0x000fe40008fe0403 */
[----:B------:R-:W-:-:S02]  /*8d60*/  ISETP.LT.OR P3, PT, R0, 0x11, P6 ;  /* 0x000000110000780c */ /* 0x000fc40003761670 */
[C---:B------:R-:W-:Y:S02]  /*8d70*/  ISETP.LT.OR P2, PT, R0.reuse, 0x21, P2 ;  /* 0x000000210000780c */ /* 0x040fe40001741670 */
[----:B------:R-:W-:Y:S01]  /*8d80*/  ISETP.LT.OR P1, PT, R0, 0x21, P6 ;  /* 0x000000210000780c */ /* 0x000fe20003721670 */
[----:B------:R-:W-:Y:S01]  /*8d90*/  IMAD.MOV.U32 R0, RZ, RZ, 0x40 ;  /* 0x00000040ff007424 */ /* 0x000fe200078e00ff */
[----:B------:R-:W-:Y:S03]  /*8da0*/  HMMA.16816.F32.BF16 R64, R12, R24, RZ ;  /* 0x000000180c40723c */ /* 0x000fe600000418ff */
[----:B------:R2:W-:Y:S01]  /*8db0*/  LDGSTS.E.BYPASS.LTC128B.128 [R234+0x2880], [R8.64], !P4 ;  /* 0x0288000008ea7fae */ /* 0x0005e2000e101d46 */
[----:B------:R-:W-:-:S03]  /*8dc0*/  SEL R0, R0, 0xffffffc0, !P5 ;  /* 0xffffffc000007807 */ /* 0x000fc60006800000 */
[----:B------:R2:W-:Y:S01]  /*8dd0*/  LDGSTS.E.BYPASS.LTC128B.128 [R234+0x4080], [R10.64], !P3 ;  /* 0x040800000aea7fae */ /* 0x0005e2000d901d46 */
[----:B-1----:R-:W-:Y:S01]  /*8de0*/  IADD3 R2, P0, R8, UR10, RZ ;  /* 0x0000000a08027c10 */ /* 0x002fe2000ff1e0ff */
[----:B------:R-:W-:-:S03]  /*8df0*/  IMAD.IADD R222, R216, 0x1, R0 ;  /* 0x00000001d8de7824 */ /* 0x000fc600078e0200 */
[----:B------:R-:W-:Y:S01]  /*8e00*/  IADD3.X R3, R9, UR5, RZ, P0, !PT ;  /* 0x0000000509037c10 */ /* 0x000fe200087fe4ff */
[----:B------:R-:W-:Y:S01]  /*8e10*/  HMMA.16816.F32.BF16 R24, R12, R26, RZ ;  /* 0x0000001a0c18723c */ /* 0x000fe200000418ff */
[----:B------:R1:W-:Y:S04]  /*8e20*/  STL.64 [R1+0xb8], R82 ;  /* 0x0000b85201007387 */ /* 0x0003e80000100a00 */
[----:B------:R3:W-:Y:S04]  /*8e30*/  LDGSTS.E.BYPASS.LTC128B.128 [R234+0x3080], [R2.64], !P2 ;  /* 0x0308000002ea7fae */ /* 0x0007e8000d101d46 */
[----:B------:R3:W-:Y:S04]  /*8e40*/  LDGSTS.E.BYPASS.LTC128B.128 [R234+0x4880], [R2.64+0x80], !P1 ;  /* 0x0488008002ea7fae */ /* 0x0007e8000c901d46 */
[----:B------:R-:W-:Y:S04]  /*8e50*/  LDSM.16.M88.4 R12, [R224+0xa080] ;  /* 0x00a08000e00c783b */ /* 0x000fe80000000200 */
[----:B------:R-:W4:Y:S04]  /*8e60*/  LDSM.16.M88.4 R36, [R222+0x6080] ;  /* 0x00608000de24783b */ /* 0x000f280000000200 */
[----:B------:R-:W3:Y:S04]  /*8e70*/  LDSM.16.M88.4 R28, [R222+0x5880] ;  /* 0x00588000de1c783b */ /* 0x000ee80000000200 */
[----:B------:R-:W3:Y:S01]  /*8e80*/  LDSM.16.M88.4 R32, [R222+0x5080] ;  /* 0x00508000de20783b */ /* 0x000ee20000000200 */
[----:B-1----:R-:W-:Y:S03]  /*8e90*/  HMMA.16816.F32.BF16 R80, R16, R42, R56 ;  /* 0x0000002a1050723c */ /* 0x002fe60000041838 */
[----:B------:R-:W1:Y:S01]  /*8ea0*/  LDSM.16.M88.4 R16, [R224+0x8080] ;  /* 0x00808000e010783b */ /* 0x000e620000000200 */
[----:B------:R-:W-:-:S03]  /*8eb0*/  IMAD.IADD R221, R0, 0x1, R227 ;  /* 0x0000000100dd7824 */ /* 0x000fc600078e02e3 */
[----:B--2---:R-:W-:Y:S01]  /*8ec0*/  LDSM.16.M88.4 R8, [R226+0xa080] ;  /* 0x00a08000e208783b */ /* 0x004fe20000000200 */
[----:B------:R-:W-:Y:S03]  /*8ed0*/  HMMA.16816.F32.BF16 R60, R20, R40, R60 ;  /* 0x00000028143c723c */ /* 0x000fe6000004183c */
[----:B------:R-:W-:Y:S01]  /*8ee0*/  LDSM.16.M88.4 R68, [R221+0x1000] ;  /* 0x00100000dd44783b */ /* 0x000fe20000000200 */
[----:B------:R-:W-:-:S03]  /*8ef0*/  IMAD R228, R6, 0x2, R224 ;  /* 0x0000000206e47824 */ /* 0x000fc600078e02e0 */
[----:B------:R-:W0:Y:S01]  /*8f00*/  LDGDEPBAR ;  /* 0x00000000000079af */ /* 0x000e220000000000 */
[C---:B------:R-:W-:Y:S03]  /*8f10*/  HMMA.16816.F32.BF16 R56, R20.reuse, R48, R64 ;  /* 0x000000301438723c */ /* 0x040fe60000041840 */
[----:B------:R-:W-:Y:S05]  /*8f20*/  LDSM.16.M88.4 R64, [R221+0x800] ;  /* 0x00080000dd40783b */ /* 0x000fea0000000200 */
[C---:B------:R-:W-:Y:S01]  /*8f30*/  HMMA.16816.F32.BF16 R44, R20.reuse, R42, R84 ;  /* 0x0000002a142c723c */ /* 0x040fe20000041854 */
[----:B------:R-:W2:Y:S07]  /*8f40*/  LDSM.16.M88.4 R40, [R221] ;  /* 0x00000000dd28783b */ /* 0x000eae0000000200 */
[----:B------:R-:W-:Y:S01]  /*8f50*/  HMMA.16816.F32.BF16 R48, R20, R50, R24 ;  /* 0x000000321430723c */ /* 0x000fe20000041818 */
[----:B------:R-:W1:Y:S04]  /*8f60*/  LDSM.16.M88.4 R24, [R226+0x8080] ;  /* 0x00808000e218783b */ /* 0x000e680000000200 */
[----:B------:R-:W-:Y:S03]  /*8f70*/  LDSM.16.M88.4 R20, [R223+0xe080] ;  /* 0x00e08000df14783b */ /* 0x000fe60000000200 */
[C---:B----4-:R-:W-:Y:S08]  /*8f80*/  HMMA.16816.F32.BF16 R104, R12.reuse, R36, R92 ;  /* 0x000000240c68723c */ /* 0x050ff0000004185c */
[C---:B---3--:R-:W-:Y:S08]  /*8f90*/  HMMA.16816.F32.BF16 R92, R12.reuse, R30, R80 ;  /* 0x0000001e0c5c723c */ /* 0x048ff00000041850 */
[C---:B------:R-:W-:Y:S08]  /*8fa0*/  HMMA.16816.F32.BF16 R84, R12.reuse, R32, R100 ;  /* 0x000000200c54723c */ /* 0x040ff00000041864 */
[C---:B------:R-:W-:Y:S08]  /*8fb0*/  HMMA.16816.F32.BF16 R96, R12.reuse, R28, R96 ;  /* 0x0000001c0c60723c */ /* 0x040ff00000041860 */
[C---:B------:R-:W-:Y:S08]  /*8fc0*/  HMMA.16816.F32.BF16 R88, R12.reuse, R34, R88 ;  /* 0x000000220c58723c */ /* 0x040ff00000041858 */
[----:B------:R-:W-:Y:S08]  /*8fd0*/  HMMA.16816.F32.BF16 R80, R12, R38, R76 ;  /* 0x000000260c50723c */ /* 0x000ff0000004184c */
[C---:B-1----:R-:W-:Y:S08]  /*8fe0*/  HMMA.16816.F32.BF16 R12, R16.reuse, R32, R72 ;  /* 0x00000020100c723c */ /* 0x042ff00000041848 */
[C---:B------:R-:W-:Y:S01]  /*8ff0*/  HMMA.16816.F32.BF16 R52, R16.reuse, R34, R52 ;  /* 0x000000221034723c */ /* 0x040fe20000041834 */
[----:B------:R-:W1:Y:S07]  /*9000*/  LDSM.16.M88.4 R32, [R216+0x6880] ;  /* 0x00688000d820783b */ /* 0x000e6e0000000200 */
[C---:B------:R-:W-:Y:S08]  /*9010*/  HMMA.16816.F32.BF16 R60, R16.reuse, R28, R60 ;  /* 0x0000001c103c723c */ /* 0x040ff0000004183c */
[C---:B------:R-:W-:Y:S01]  /*9020*/  HMMA.16816.F32.BF16 R108, R16.reuse, R30, R44 ;  /* 0x0000001e106c723c */ /* 0x040fe2000004182c */
[----:B------:R-:W3:Y:S07]  /*9030*/  LDSM.16.M88.4 R28, [R216+0x7080] ;  /* 0x00708000d81c783b */ /* 0x000eee0000000200 */
[C---:B------:R-:W-:Y:S08]  /*9040*/  HMMA.16816.F32.BF16 R112, R16.reuse, R36, R56 ;  /* 0x000000241070723c */ /* 0x040ff00000041838 */
[----:B------:R-:W-:Y:S01]  /*9050*/  HMMA.16816.F32.BF16 R56, R16, R38, R48 ;  /* 0x000000261038723c */ /* 0x000fe20000041830 */
[----:B------:R-:W4:Y:S04]  /*9060*/  LDSM.16.M88.4 R16, [R216+0x7880] ;  /* 0x00788000d810783b */ /* 0x000f280000000200 */
[----:B------:R-:W-:Y:S03]  /*9070*/  LDSM.16.M88.4 R48, [R227+0x2000] ;  /* 0x00200000e330783b */ /* 0x000fe60000000200 */
[C---:B--2---:R-:W-:Y:S08]  /*9080*/  HMMA.16816.F32.BF16 R44, R8.reuse, R40, R84 ;  /* 0x00000028082c723c */ /* 0x044ff00000041854 */
[C---:B------:R-:W-:Y:S08]  /*9090*/  HMMA.16816.F32.BF16 R72, R8.reuse, R64, R96 ;  /* 0x000000400848723c */ /* 0x040ff00000041860 */
[----:B------:R-:W-:Y:S08]  /*90a0*/  HMMA.16816.F32.BF16 R36, R8, R42, R88 ;  /* 0x0000002a0824723c */ /* 0x000ff00000041858 */
[----:B------:R-:W-:Y:S01]  /*90b0*/  HMMA.16816.F32.BF16 R96, R24, R40, R12 ;  /* 0x000000281860723c */ /* 0x000fe2000004180c */
[----:B------:R-:W2:Y:S07]  /*90c0*/  LDSM.16.M88.4 R12, [R223+0xc080] ;  /* 0x00c08000df0c783b */ /* 0x000eae0000000200 */
[C---:B------:R-:W-:Y:S08]  /*90d0*/  HMMA.16816.F32.BF16 R76, R8.reuse, R66, R92 ;  /* 0x00000042084c723c */ /* 0x040ff0000004185c */
[C---:B------:R-:W-:Y:S08]  /*90e0*/  HMMA.16816.F32.BF16 R104, R8.reuse, R68, R104 ;  /* 0x000000440868723c */ /* 0x040ff00000041868 */
[----:B------:R-:W-:Y:S01]  /*90f0*/  HMMA.16816.F32.BF16 R100, R8, R70, R80 ;  /* 0x000000460864723c */ /* 0x000fe20000041850 */
[----:B------:R-:W1:Y:S07]  /*9100*/  LDSM.16.M88.4 R8, [R225+0xe080] ;  /* 0x00e08000e108783b */ /* 0x000e6e0000000200 */
[C---:B------:R-:W-:Y:S01]  /*9110*/  HMMA.16816.F32.BF16 R92, R24.reuse, R64, R60 ;  /* 0x00000040185c723c */ /* 0x040fe2000004183c */
[----:B------:R-:W2:Y:S07]  /*9120*/  LDSM.16.M88.4 R60, [R227+0x2800] ;  /* 0x00280000e33c783b */ /* 0x000eae0000000200 */
[C---:B------:R-:W-:Y:S01]  /*9130*/  HMMA.16816.F32.BF16 R88, R24.reuse, R42, R52 ;  /* 0x0000002a1858723c */ /* 0x040fe20000041834 */
[----:B------:R-:W2:Y:S07]  /*9140*/  LDSM.16.M88.4 R52, [R227+0x1800] ;  /* 0x00180000e334783b */ /* 0x000eae0000000200 */
[C---:B------:R-:W-:Y:S08]  /*9150*/  HMMA.16816.F32.BF16 R108, R24.reuse, R66, R108 ;  /* 0x00000042186c723c */ /* 0x040ff0000004186c */
[C---:B------:R-:W-:Y:S08]  /*9160*/  HMMA.16816.F32.BF16 R112, R24.reuse, R68, R112 ;  /* 0x000000441870723c */ /* 0x040ff00000041870 */
[----:B------:R-:W-:Y:S01]  /*9170*/  HMMA.16816.F32.BF16 R84, R24, R70, R56 ;  /* 0x000000461854723c */ /* 0x000fe20000041838 */
[----:B------:R-:W2:Y:S07]  /*9180*/  LDSM.16.M88.4 R24, [R225+0xc080] ;  /* 0x00c08000e118783b */ /* 0x000eae0000000200 */
[C---:B-1----:R-:W-:Y:S08]  /*9190*/  HMMA.16816.F32.BF16 R80, R20.reuse, R32, R44 ;  /* 0x000000201450723c */ /* 0x042ff0000004182c */
[C---:B------:R-:W-:Y:S08]  /*91a0*/  HMMA.16816.F32.BF16 R56, R20.reuse, R34, R36 ;  /* 0x000000221438723c */ /* 0x040ff00000041824 */
[C---:B---3--:R-:W-:Y:S08]  /*91b0*/  HMMA.16816.F32.BF16 R44, R20.reuse, R28, R72 ;  /* 0x0000001c142c723c */ /* 0x048ff00000041848 */
[C---:B------:R-:W-:Y:S08]  /*91c0*/  HMMA.16816.F32.BF16 R40, R20.reuse, R30, R76 ;  /* 0x0000001e1428723c */ /* 0x040ff0000004184c */
[----:B----4-:R-:W-:Y:S08]  /*91d0*/  HMMA.16816.F32.BF16 R36, R20, R16, R104 ;  /* 0x000000101424723c */ /* 0x010ff00000041868 */
[C---:B--2---:R-:W-:Y:S08]  /*91e0*/  HMMA.16816.F32.BF16 R76, R12.reuse, R32, R96 ;  /* 0x000000200c4c723c */ /* 0x044ff00000041860 */
        /* <DEDUP_REMOVED lines=28> */
[----:B------:R-:W-:Y:S01]  /*93b0*/  ISETP.GT.AND P0, PT, R127, R124, PT ;  /* 0x0000007c7f00720c */ /* 0x000fe20003f04270 */
[----:B------:R-:W-:-:S05]  /*93c0*/  DEPBAR.LE SB0, 0x0 ;  /* 0x000080000000791a */ /* 0x000fca0000000000 */
        /* <DEDUP_REMOVED lines=11> */
[----:B------:R-:W-:Y:S01]  /*9480*/  HMMA.16816.F32.BF16 R16, R16, R38, R60 ;  /* 0x000000261010723c */ /* 0x000fe2000004183c */
[----:B------:R-:W-:Y:S01]  /*9490*/  BSSY B0, `(.L_x_1190) ;  /* 0x0000035000007945 */ /* 0x000fe20003800000 */
[----:B------:R-:W-:-:S06]  /*94a0*/  IADD3 R233, R227, 0x800, RZ ;  /* 0x00000800e3e97810 */ /* 0x000fcc0007ffe0ff */
[----:B----4-:R-:W-:Y:S01]  /*94b0*/  HMMA.16816.F32.BF16 R60, R8, R26, R56 ;  /* 0x0000001a083c723c */ /* 0x010fe20000041838 */
[C---:B------:R-:W-:Y:S02]  /*94c0*/  IADD3 R232, R227.reuse, 0x1000, RZ ;  /* 0x00001000e3e87810 */ /* 0x040fe40007ffe0ff */
[----:B------:R-:W-:-:S05]  /*94d0*/  IADD3 R231, R227, 0x1800, RZ ;  /* 0x00001800e3e77810 */ /* 0x000fca0007ffe0ff */
[----:B------:R-:W-:Y:S01]  /*94e0*/  HMMA.16816.F32.BF16 R84, R8, R32, R84 ;  /* 0x000000200854723c */ /* 0x000fe20000041854 */
[C---:B------:R-:W-:Y:S02]  /*94f0*/  IADD3 R230, R227.reuse, 0x2000, RZ ;  /* 0x00002000e3e67810 */ /* 0x040fe40007ffe0ff */
[----:B------:R-:W-:-:S05]  /*9500*/  IADD3 R229, R227, 0x2800, RZ ;  /* 0x00002800e3e57810 */ /* 0x000fca0007ffe0ff */
        /* <DEDUP_REMOVED lines=11> */
[----:B------:R-:W-:Y:S01]  /*95c0*/  @!UPT UIADD3 URZ, URZ, URZ, URZ ;  /* 0x0000003f3f3ff290 */ /* 0x000fe2000fffe03f */
[----:B------:R-:W-:Y:S11]  /*95d0*/  @!P0 BRA `(.L_x_1191) ;  /* 0x0000020000008947 */ /* 0x000ff60003800000 */
[----:B------:R-:W2:Y:S04]  /*95e0*/  LDL.64 R128, [R1+0xb0] ;  /* 0x0000b00001807983 */ /* 0x000ea80000100a00 */
[----:B------:R-:W3:Y:S01]  /*95f0*/  LDL.64 R124, [R1+0xc0] ;  /* 0x0000c000017c7983 */ /* 0x000ee20000100a00 */
[----:B-----5:R-:W-:-:S02]  /*9600*/  IADD3 R0, R191, -0x2, RZ ;  /* 0xfffffffebf007810 */ /* 0x020fc40007ffe0ff */
[----:B------:R-:W-:Y:S02]  /*9610*/  ISETP.GE.AND P4, PT, R123, c[0x0][0x1d4], PT ;  /* 0x000075007b007a0c */ /* 0x000fe40003f86270 */
[----:B------:R-:W-:Y:S01]  /*9620*/  SHF.R.S32.HI R8, RZ, 0x1f, R0 ;  /* 0x0000001fff087819 */ /* 0x000fe20000011400 */
[----:B------:R-:W-:Y:S02]  /*9630*/  IMAD R7, R141, R0, RZ ;  /* 0x000000008d077224 */ /* 0x000fe400078e02ff */
[----:B--2---:R-:W-:Y:S02]  /*9640*/  IMAD.MOV.U32 R3, RZ, RZ, R129 ;  /* 0x000000ffff037224 */ /* 0x004fe400078e0081 */
[----:B---3--:R-:W-:-:S04]  /*9650*/  IMAD.MOV.U32 R2, RZ, RZ, R124 ;  /* 0x000000ffff027224 */ /* 0x008fc800078e007c */
[----:B------:R-:W-:-:S04]  /*9660*/  IMAD.WIDE.U32 R10, R0, R144, R2 ;  /* 0x00000090000a7225 */ /* 0x000fc800078e0002 */
[----:B------:R-:W-:Y:S01]  /*9670*/  IMAD.MOV.U32 R3, RZ, RZ, c[0x0][0x1e0] ;  /* 0x00007800ff037624 */ /* 0x000fe200078e00ff */
[----:B------:R-:W-:Y:S01]  /*9680*/  LEA R2, P0, R10, c[0x0][0x1c8], 0x1 ;  /* 0x000072000a027a11 */ /* 0x000fe200078008ff */
[----:B------:R-:W-:Y:S02]  /*9690*/  IMAD R0, R8, R144, R7 ;  /* 0x0000009008007224 */ /* 0x000fe400078e0207 */
[----:B------:R-:W-:Y:S01]  /*96a0*/  IMAD.MOV.U32 R7, RZ, RZ, c[0x0][0x1e4] ;  /* 0x00007900ff077624 */ /* 0x000fe200078e00ff */
[----:B------:R-:W-:Y:S01]  /*96b0*/  SHF.L.U32 R9, R3, 0x5, RZ ;  /* 0x0000000503097819 */ /* 0x000fe200000006ff */
[----:B------:R-:W-:-:S03]  /*96c0*/  IMAD.IADD R0, R11, 0x1, R0 ;  /* 0x000000010b007824 */ /* 0x000fc600078e0200 */
[----:B------:R-:W-:Y:S02]  /*96d0*/  SHF.L.U64.HI R7, R3, 0x5, R7 ;  /* 0x0000000503077819 */ /* 0x000fe40000010207 */
[-C--:B------:R-:W-:Y:S02]  /*96e0*/  IADD3 R8, P3, R2, R9.reuse, RZ ;  /* 0x0000000902087210 */ /* 0x080fe40007f7e0ff */
[----:B------:R-:W-:Y:S02]  /*96f0*/  LEA.HI.X R3, R10, c[0x0][0x1cc], R0, 0x1, P0 ;  /* 0x000073000a037a11 */ /* 0x000fe400000f0c00 */
[----:B------:R-:W-:Y:S02]  /*9700*/  IADD3 R12, P2, P1, R9, 0x80, R2 ;  /* 0x00000080090c7810 */ /* 0x000fe4000795e002 */
[----:B------:R-:W-:Y:S01]  /*9710*/  IADD3 R10, P0, R8, R9, RZ ;  /* 0x00000009080a7210 */ /* 0x000fe20007f1e0ff */
[C-C-:B------:R-:W-:Y:S01]  /*9720*/  IMAD.X R9, R7.reuse, 0x1, R3.reuse, P3 ;  /* 0x0000000107097824 */ /* 0x140fe200018e0603 */
[----:B------:R-:W-:Y:S01]  /*9730*/  IADD3.X R13, R7, RZ, R3, P2, P1 ;  /* 0x000000ff070d7210 */ /* 0x000fe200017e2403 */
[----:B------:R-:W-:Y:S01]  /*9740*/  @!PT LDS RZ, [RZ] ;  /* 0x00000000fffff984 */ /* 0x000fe20000000800 */
[----:B------:R-:W-:Y:S01]  /*9750*/  @!PT LDS RZ, [RZ] ;  /* 0x00000000fffff984 */ /* 0x000fe20000000800 */
[----:B------:R-:W-:Y:S01]  /*9760*/  @!PT LDS RZ, [RZ] ;  /* 0x00000000fffff984 */ /* 0x000fe20000000800 */
[----:B------:R1:W-:Y:S03]  /*9770*/  LDGSTS.E.BYPASS.LTC128B.128 [R234+0x5080], [R2.64], !P4 ;  /* 0x0508000002ea7fae */ /* 0x0003e6000e101d46 */
[----:B------:R-:W-:Y:S01]  /*9780*/  IADD3.X R11, R9, R7, RZ, P0, !PT ;  /* 0x00000007090b7210 */ /* 0x000fe200007fe4ff */
[----:B------:R1:W-:Y:S04]  /*9790*/  LDGSTS.E.BYPASS.LTC128B.128 [R234+0x6880], [R2.64+0x80], !P6 ;  /* 0x0688008002ea7fae */ /* 0x0003e8000f101d46 */
[----:B------:R1:W-:Y:S04]  /*97a0*/  LDGSTS.E.BYPASS.LTC128B.128 [R234+0x5880], [R8.64], !P4 ;  /* 0x0588000008ea7fae */ /* 0x0003e8000e101d46 */
[----:B------:R1:W-:Y:S04]  /*97b0*/  LDGSTS.E.BYPASS.LTC128B.128 [R234+0x7080], [R12.64], !P6 ;  /* 0x070800000cea7fae */ /* 0x0003e8000f101d46 */
[----:B------:R1:W-:Y:S04]  /*97c0*/  LDGSTS.E.BYPASS.LTC128B.128 [R234+0x6080], [R10.64], !P4 ;  /* 0x060800000aea7fae */ /* 0x0003e8000e101d46 */
[----:B------:R1:W-:Y:S02]  /*97d0*/  LDGSTS.E.BYPASS.LTC128B.128 [R234+0x7880], [R10.64+0x80], !P6 ;  /* 0x078800800aea7fae */ /* 0x0003e4000f101d46 */
.L_x_1191:
[----:B------:R-:W-:Y:S05]  /*97e0*/  BSYNC B0 ;  /* 0x0000000000007941 */ /* 0x000fea0003800000 */
.L_x_1190:
[----:B------:R-:W2:Y:S01]  /*97f0*/  LDL R214, [R1+0x4] ;  /* 0x0000040001d67983 */ /* 0x000ea20000100800 */
[----:B------:R-:W-:Y:S01]  /*9800*/  FMUL.FTZ R0, R49, c[0x0][0x320] ;  /* 0x0000c80031007a20 */ /* 0x000fe20000410000 */
[----:B------:R-:W-:Y:S01]  /*9810*/  LOP3.LUT R236, R236, 0xfffffdff, RZ, 0xc0, !PT ;  /* 0xfffffdffecec7812 */ /* 0x000fe200078ec0ff */
[----:B------:R-:W-:Y:S01]  /*9820*/  IMAD.MOV.U32 R7, RZ, RZ, c[0x0][0x2c4] ;  /* 0x0000b100ff077624 */ /* 0x000fe200078e00ff */
[----:B------:R-:W-:Y:S01]  /*9830*/  MOV R64, c[0x0][0x32c] ;  /* 0x0000cb0000407a02 */ /* 0x000fe20000000f00 */
[----:B------:R3:W4:Y:S01]  /*9840*/  MUFU.TANH R25, R0 ;  /* 0x0000000000197308 */ /* 0x0007220000002400 */
[----:B-1----:R-:W-:Y:S01]  /*9850*/  FMUL.FTZ R2, R40, c[0x0][0x320] ;  /* 0x0000c80028027a20 */ /* 0x002fe20000410000 */
[----:B------:R-:W-:Y:S01]  /*9860*/  ULDC UR4, c[0x0][0x324] ;  /* 0x0000c90000047ab9 */ /* 0x000fe20000000800 */
[----:B------:R-:W-:Y:S01]  /*9870*/  ISETP.NE.AND P0, PT, R7, 0x1, PT ;  /* 0x000000010700780c */ /* 0x000fe20003f05270 */
[----:B------:R-:W-:Y:S01]  /*9880*/  FMUL.FTZ R9, R41, c[0x0][0x320] ;  /* 0x0000c80029097a20 */ /* 0x000fe20000410000 */
[----:B------:R-:W-:Y:S01]  /*9890*/  ULOP3.LUT UR4, URZ, UR4, URZ, 0x33, !UPT ;  /* 0x000000043f047292 */ /* 0x000fe2000f8e333f */
[----:B------:R-:W-:Y:S01]  /*98a0*/  FMUL.FTZ R10, R36, c[0x0][0x320] ;  /* 0x0000c800240a7a20 */ /* 0x000fe20000410000 */
[----:B------:R-:W0:Y:S01]  /*98b0*/  LDGDEPBAR ;  /* 0x00000000000079af */ /* 0x000e220000000000 */
[----:B------:R-:W1:Y:S01]  /*98c0*/  MUFU.TANH R22, R2 ;  /* 0x0000000200167308 */ /* 0x000e620000002400 */
[----:B---3--:R-:W-:-:S07]  /*98d0*/  FMUL.FTZ R0, R44, c[0x0][0x320] ;  /* 0x0000c8002c007a20 */ /* 0x008fce0000410000 */
[----:B------:R-:W3:Y:S01]  /*98e0*/  MUFU.TANH R20, R9 ;  /* 0x0000000900147308 */ /* 0x000ee20000002400 */
[----:B------:R-:W-:-:S04]  /*98f0*/  @P0 LOP3.LUT R236, R236, 0x200, RZ, 0xfc, !PT ;  /* 0x00000200ecec0812 */ /* 0x000fc800078efcff */
[----:B------:R-:W-:-:S03]  /*9900*/  LOP3.LUT R236, R236, 0xfffffeff, RZ, 0xc0, !PT ;  /* 0xfffffeffecec7812 */ /* 0x000fc600078ec0ff */
[----:B------:R1:W1:Y:S08]  /*9910*/  MUFU.TANH R24, R0 ;  /* 0x0000000000187308 */ /* 0x0002700000002400 */
[----:B------:R-:W2:Y:S01]  /*9920*/  MUFU.TANH R19, R10 ;  /* 0x0000000a00137308 */ /* 0x000ea20000002400 */
[----:B-1----:R-:W-:-:S07]  /*9930*/  FMUL.FTZ R0, R45, c[0x0][0x320] ;  /* 0x0000c8002d007a20 */ /* 0x002fce0000410000 */
[----:B------:R1:W1:Y:S02]  /*9940*/  MUFU.TANH R23, R0 ;  /* 0x0000000000177308 */ /* 0x0002640000002400 */
[----:B-1---5:R-:W-:-:S04]  /*9950*/  SHF.R.S32.HI R0, RZ, 0x1f, R120 ;  /* 0x0000001fff007819 */ /* 0x022fc80000011478 */
[CC--:B------:R-:W-:Y:S02]  /*9960*/  LEA.HI R3, R0.reuse, R120.reuse, RZ, 0x2 ;  /* 0x0000007800037211 */ /* 0x0c0fe400078f10ff */
[----:B------:R-:W-:Y:S02]  /*9970*/  LEA.HI R0, R0, R120, RZ, 0x5 ;  /* 0x0000007800007211 */ /* 0x000fe400078f28ff */
[----:B------:R-:W-:Y:S02]  /*9980*/  LOP3.LUT R3, R3, 0xfffffffc, RZ, 0xc0, !PT ;  /* 0xfffffffc03037812 */ /* 0x000fe400078ec0ff */
[--C-:B------:R-:W-:Y:S02]  /*9990*/  SHF.R.S32.HI R7, RZ, 0x5, R0.reuse ;  /* 0x00000005ff077819 */ /* 0x100fe40000011400 */
[----:B------:R-:W-:Y:S01]  /*99a0*/  SHF.R.S32.HI R2, RZ, 0x1f, R0 ;  /* 0x0000001fff027819 */ /* 0x000fe20000011400 */
[----:B------:R-:W-:Y:S01]  /*99b0*/  IMAD.IADD R3, R120, 0x1, -R3 ;  /* 0x0000000178037824 */ /* 0x000fe200078e0a03 */
[----:B------:R-:W-:-:S02]  /*99c0*/  LOP3.LUT R0, R0, 0xffffffe0, RZ, 0xc0, !PT ;  /* 0xffffffe000007812 */ /* 0x000fc400078ec0ff */
[----:B------:R-:W-:Y:S02]  /*99d0*/  LEA.HI R8, R2, R7, RZ, 0x2 ;  /* 0x0000000702087211 */ /* 0x000fe400078f10ff */
[----:B------:R-:W-:Y:S01]  /*99e0*/  LEA.HI R2, R3, R3, RZ, 0x1 ;  /* 0x0000000303027211 */ /* 0x000fe200078f08ff */
[----:B------:R-:W-:Y:S01]  /*99f0*/  IMAD.IADD R0, R120, 0x1, -R0 ;  /* 0x0000000178007824 */ /* 0x000fe200078e0a00 */
[----:B------:R-:W-:Y:S02]  /*9a00*/  LOP3.LUT R8, R8, 0xffffffc, RZ, 0xc0, !PT ;  /* 0x0ffffffc08087812 */ /* 0x000fe400078ec0ff */
[C---:B------:R-:W-:Y:S02]  /*9a10*/  LOP3.LUT R9, R2.reuse, 0x1ffffffe, RZ, 0xc0, !PT ;  /* 0x1ffffffe02097812 */ /* 0x040fe400078ec0ff */
[----:B------:R-:W-:Y:S01]  /*9a20*/  SHF.R.S32.HI R12, RZ, 0x1f, R0 ;  /* 0x0000001fff0c7819 */ /* 0x000fe20000011400 */
[----:B------:R-:W-:Y:S01]  /*9a30*/  IMAD.IADD R11, R7, 0x1, -R8 ;  /* 0x00000001070b7824 */ /* 0x000fe200078e0a08 */
[----:B------:R-:W-:Y:S01]  /*9a40*/  SHF.L.U32 R2, R2, 0x5, RZ ;  /* 0x0000000502027819 */ /* 0x000fe200000006ff */
[----:B------:R-:W-:Y:S01]  /*9a50*/  IMAD.IADD R8, R3, 0x1, -R9 ;  /* 0x0000000103087824 */ /* 0x000fe200078e0a09 */
[----:B------:R-:W-:Y:S01]  /*9a60*/  LEA.HI R7, R12, R0, RZ, 0x2 ;  /* 0x000000000c077211 */ /* 0x000fe200078f10ff */
[----:B------:R-:W-:Y:S01]  /*9a70*/  FMUL.FTZ R3, R37, c[0x0][0x320] ;  /* 0x0000c80025037a20 */ /* 0x000fe20000410000 */
[----:B------:R-:W-:Y:S01]  /*9a80*/  LOP3.LUT R9, R2, 0xffffffc0, RZ, 0xc0, !PT ;  /* 0xffffffc002097812 */ /* 0x000fe200078ec0ff */
[----:B------:R-:W-:Y:S01]  /*9a90*/  IMAD.SHL.U32 R13, R11, 0x10, RZ ;  /* 0x000000100b0d7824 */ /* 0x000fe200078e00ff */
[----:B------:R-:W-:Y:S01]  /*9aa0*/  SHF.R.S32.HI R14, RZ, 0x2, R7 ;  /* 0x00000002ff0e7819 */ /* 0x000fe20000011407 */
[----:B------:R1:W1:Y:S01]  /*9ab0*/  MUFU.TANH R16, R3 ;  /* 0x0000000300107308 */ /* 0x0002620000002400 */
[----:B------:R-:W-:Y:S01]  /*9ac0*/  IMAD.SHL.U32 R8, R8, 0x8, RZ ;  /* 0x0000000808087824 */ /* 0x000fe200078e00ff */
[----:B------:R1:W-:Y:S04]  /*9ad0*/  STL [R1+0xd4], R9 ;  /* 0x0000d40901007387 */ /* 0x0003e80000100800 */
[----:B------:R1:W-:Y:S04]  /*9ae0*/  STL [R1+0xdc], R14 ;  /* 0x0000dc0e01007387 */ /* 0x0003e80000100800 */
[----:B------:R1:W-:Y:S04]  /*9af0*/  STL [R1+0xd8], R13 ;  /* 0x0000d80d01007387 */ /* 0x0003e80000100800 */
[----:B------:R1:W-:Y:S01]  /*9b00*/  STL [R1+0xd0], R8 ;  /* 0x0000d00801007387 */ /* 0x0003e20000100800 */
[----:B--2---:R-:W-:-:S05]  /*9b10*/  IMAD R2, R214, 0x80, R14 ;  /* 0x00000080d6027824 */ /* 0x004fca00078e020e */
[----:B-1----:R-:W-:Y:S01]  /*9b20*/  IADD3 R3, R9, R2, R13 ;  /* 0x0000000209037210 */ /* 0x002fe20007ffe00d */
[----:B------:R-:W-:-:S03]  /*9b30*/  FMUL.FTZ R2, R32, c[0x0][0x320] ;  /* 0x0000c80020027a20 */ /* 0x000fc60000410000 */
[----:B------:R-:W-:Y:S01]  /*9b40*/  IADD3 R9, R8, R3, RZ ;  /* 0x0000000308097210 */ /* 0x000fe20007ffe0ff */
[----:B------:R1:W2:Y:S04]  /*9b50*/  MUFU.TANH R14, R2 ;  /* 0x00000002000e7308 */ /* 0x0002a80000002400 */
[----:B------:R-:W-:-:S05]  /*9b60*/  @P0 IMAD.HI.U32 R3, R9, c[0x0][0x2c8], RZ ;  /* 0x0000b20009030a27 */ /* 0x000fca00078e00ff */
[----:B------:R-:W-:Y:S01]  /*9b70*/  @P0 SHF.R.U32.HI R9, RZ, c[0x0][0x2cc], R3 ;  /* 0x0000b300ff090a19 */ /* 0x000fe20000011603 */
[----:B------:R-:W-:Y:S01]  /*9b80*/  FMUL.FTZ R3, R56, c[0x0][0x320] ;  /* 0x0000c80038037a20 */ /* 0x000fe20000410000 */
[----:B------:R-:W-:-:S03]  /*9b90*/  ISETP.GE.AND P0, PT, R64, 0x1, PT ;  /* 0x000000014000780c */ /* 0x000fc60003f06270 */
[----:B------:R-:W2:Y:S01]  /*9ba0*/  MUFU.TANH R12, R3 ;  /* 0x00000003000c7308 */ /* 0x000ea20000002400 */
[----:B-1----:R-:W-:-:S07]  /*9bb0*/  FMUL.FTZ R2, R33, c[0x0][0x320] ;  /* 0x0000c80021027a20 */ /* 0x002fce0000410000 */
[----:B------:R1:W1:Y:S02]  /*9bc0*/  MUFU.TANH R13, R2 ;  /* 0x00000002000d7308 */ /* 0x0002640000002400 */
[----:B------:R-:W-:Y:S02]  /*9bd0*/  @P0 LOP3.LUT R236, R236, 0x100, RZ, 0xfc, !PT ;  /* 0x00000100ecec0812 */ /* 0x000fe400078efcff */
[----:B-1----:R-:W-:Y:S02]  /*9be0*/  LOP3.LUT R2, R7, 0x7ffffffc, RZ, 0xc0, !PT ;  /* 0x7ffffffc07027812 */ /* 0x002fe400078ec0ff */
[----:B------:R-:W1:Y:S03]  /*9bf0*/  SHFL.IDX PT, R7, R9, RZ, 0x1c1f ;  /* 0x001c1fff09077589 */ /* 0x000e6600000e0000 */
[----:B------:R-:W-:Y:S02]  /*9c00*/  IMAD.IADD R3, R0, 0x1, -R2 ;  /* 0x0000000100037824 */ /* 0x000fe400078e0a02 */
[----:B------:R-:W-:-:S02]  /*9c10*/  FMUL.FTZ R2, R57, c[0x0][0x320] ;  /* 0x0000c80039027a20 */ /* 0x000fc40000410000 */
[----:B------:R-:W-:Y:S02]  /*9c20*/  IMAD.IADD R0, R121, 0x1, R5 ;  /* 0x0000000179007824 */ /* 0x000fe400078e0205 */
[----:B------:R-:W-:Y:S01]  /*9c30*/  IMAD.SHL.U32 R8, R3, 0x2, RZ ;  /* 0x0000000203087824 */ /* 0x000fe200078e00ff */
[----:B------:R1:W1:Y:S01]  /*9c40*/  MUFU.TANH R11, R2 ;  /* 0x00000002000b7308 */ /* 0x0002620000002400 */
[----:B------:R-:W-:Y:S02]  /*9c50*/  FMUL.FTZ R3, R48, c[0x0][0x320] ;  /* 0x0000c80030037a20 */ /* 0x000fe40000410000 */
[--C-:B------:R-:W-:Y:S01]  /*9c60*/  IMAD.IADD R18, R0, 0x1, -R8.reuse ;  /* 0x0000000100127824 */ /* 0x100fe200078e0a08 */
[----:B------:R2:W-:Y:S01]  /*9c70*/  STL [R1+0x90], R8 ;  /* 0x0000900801007387 */ /* 0x0005e20000100800 */
[----:B------:R-:W-:-:S03]  /*9c80*/  IMAD.IADD R21, R121, 0x1, -R8 ;  /* 0x0000000179157824 */ /* 0x000fc600078e0a08 */
[----:B------:R2:W2:Y:S01]  /*9c90*/  MUFU.TANH R10, R3 ;  /* 0x00000003000a7308 */ /* 0x0004a20000002400 */
[----:B-1----:R-:W-:Y:S02]  /*9ca0*/  IADD3 R2, -R8, 0x1, R0 ;  /* 0x0000000108027810 */ /* 0x002fe40007ffe100 */
[----:B------:R-:W-:-:S03]  /*9cb0*/  IADD3 R0, R139, R140, RZ ;  /* 0x0000008c8b007210 */ /* 0x000fc60007ffe0ff */
[----:B------:R-:W-:-:S05]  /*9cc0*/  IMAD.IADD R2, R2, 0x1, -R122 ;  /* 0x0000000102027824 */ /* 0x000fca00078e0a7a */
[C---:B------:R-:W-:Y:S02]  /*9cd0*/  IADD3 R15, R2.reuse, c[0x0][0x328], RZ ;  /* 0x0000ca00020f7a10 */ /* 0x040fe40007ffe0ff */
[----:B------:R-:W-:-:S03]  /*9ce0*/  IADD3 R17, R2, UR4, RZ ;  /* 0x0000000402117c10 */ /* 0x000fc6000fffe0ff */
[--C-:B--2---:R-:W-:Y:S02]  /*9cf0*/  IMAD.IADD R3, R15, 0x1, R7.reuse ;  /* 0x000000010f037824 */ /* 0x104fe400078e0207 */
[----:B------:R-:W-:-:S03]  /*9d00*/  IMAD.IADD R2, R17, 0x1, R7 ;  /* 0x0000000111027824 */ /* 0x000fc600078e0207 */
[----:B------:R-:W-:Y:S01]  /*9d10*/  IMNMX R3, R18, R3, PT ;  /* 0x0000000312037217 */ /* 0x000fe20003800200 */
[----:B------:R-:W-:Y:S05]  /*9d20*/  @!P0 BRA `(.L_x_1192) ;  /* 0x0000012000008947 */ /* 0x000fea0003800000 */
[----:B---34-:R-:W-:Y:S01]  /*9d30*/  IADD3 R7, -R122, R5, R7 ;  /* 0x000000057a077210 */ /* 0x018fe20007ffe107 */
        /* <DEDUP_REMOVED lines=9> */
.L_x_1194:
[----:B------:R-:W-:-:S13]  /*9dd0*/  ISETP.NE.AND P0, PT, R64, 0x1, PT ;  /* 0x000000014000780c */ /* 0x000fda0003f05270 */
[----:B------:R-:W-:-:S05]  /*9de0*/  @P0 IMAD.HI.U32 R8, R7, c[0x0][0x330], RZ ;  /* 0x0000cc0007080a27 */ /* 0x000fca00078e00ff */
[----:B------:R-:W-:Y:S02]  /*9df0*/  @P0 SHF.R.U32.HI R7, RZ, c[0x0][0x334], R8 ;  /* 0x0000cd00ff070a19 */ /* 0x000fe40000011608 */
.L_x_1195:
[----:B------:R-:W-:Y:S05]  /*9e00*/  BSYNC B0 ;  /* 0x0000000000007941 */ /* 0x000fea0003800000 */
.L_x_1193:
[----:B------:R-:W-:-:S05]  /*9e10*/  IMAD R7, R7, c[0x0][0x32c], R21 ;  /* 0x0000cb0007077a24 */ /* 0x000fca00078e0215 */
[----:B------:R-:W-:Y:S02]  /*9e20*/  IADD3 R8, R7, c[0x0][0x32c], RZ ;  /* 0x0000cb0007087a10 */ /* 0x000fe40007ffe0ff */
[----:B------:R-:W-:Y:S02]  /*9e30*/  IMNMX R2, R2, R7, !PT ;  /* 0x0000000702027217 */ /* 0x000fe40007800200 */
[----:B------:R-:W-:Y:S02]  /*9e40*/  IMNMX R3, R3, R8, PT ;  /* 0x0000000803037217 */ /* 0x000fe40003800200 */
.L_x_1192:
[C---:B---34-:R-:W-:Y:S01]  /*9e50*/  ISETP.GE.AND P0, PT, R121.reuse, 0x2, PT ;  /* 0x000000027900780c */ /* 0x058fe20003f06270 */
[----:B------:R-:W1:Y:S01]  /*9e60*/  SHFL.IDX PT, R7, R9, 0x1, 0x1c1f ;  /* 0x003c1f0009077f89 */ /* 0x000e6200000e0000 */
[----:B------:R-:W-:Y:S02]  /*9e70*/  ISETP.GE.AND P1, PT, R121, 0x9, PT ;  /* 0x000000097900780c */ /* 0x000fe40003f26270 */
[----:B------:R-:W-:Y:S02]  /*9e80*/  P2R R31, PR, RZ, 0x1 ;  /* 0x00000001ff1f7803 */ /* 0x000fe40000000000 */
[----:B------:R-:W-:-:S02]  /*9e90*/  ISETP.GT.AND P0, PT, R2, 0x1, !P0 ;  /* 0x000000010200780c */ /* 0x000fc40004704270 */
[----:B------:R-:W-:Y:S02]  /*9ea0*/  P2R R30, PR, RZ, 0x2 ;  /* 0x00000002ff1e7803 */ /* 0x000fe40000000000 */
[----:B------:R-:W-:Y:S02]  /*9eb0*/  ISETP.LT.OR P0, PT, R3, 0x2, P0 ;  /* 0x000000020300780c */ /* 0x000fe40000701670 */
[----:B------:R-:W-:Y:S02]  /*9ec0*/  ISETP.GE.AND P6, PT, R121, 0x11, PT ;  /* 0x000000117900780c */ /* 0x000fe40003fc6270 */
[----:B------:R-:W-:Y:S02]  /*9ed0*/  FSEL R48, R11, -INF , !P0 ;  /* 0xff8000000b307808 */ /* 0x000fe40004000000 */
[----:B------:R-:W-:Y:S02]  /*9ee0*/  ISETP.GT.AND P0, PT, R2, 0x8, !P1 ;  /* 0x000000080200780c */ /* 0x000fe40004f04270 */
[----:B------:R-:W-:-:S02]  /*9ef0*/  ISETP.GE.AND P1, PT, R121, 0xa, PT ;  /* 0x0000000a7900780c */ /* 0x000fc40003f26270 */
[----:B------:R-:W-:Y:S02]  /*9f00*/  ISETP.LT.OR P0, PT, R3, 0x9, P0 ;  /* 0x000000090300780c */ /* 0x000fe40000701670 */
[C---:B------:R-:W-:Y:S02]  /*9f10*/  ISETP.GE.AND P5, PT, R121.reuse, 0x12, PT ;  /* 0x000000127900780c */ /* 0x040fe40003fa6270 */
[----:B------:R-:W-:Y:S02]  /*9f20*/  FSEL R49, R10, -INF , !P0 ;  /* 0xff8000000a317808 */ /* 0x000fe40004000000 */
[----:B------:R-:W-:Y:S02]  /*9f30*/  ISETP.GT.AND P0, PT, R2, 0x9, !P1 ;  /* 0x000000090200780c */ /* 0x000fe40004f04270 */
[----:B------:R-:W-:Y:S02]  /*9f40*/  ISETP.GE.AND P4, PT, R121, 0x19, PT ;  /* 0x000000197900780c */ /* 0x000fe40003f86270 */
[----:B------:R-:W-:-:S02]  /*9f50*/  ISETP.LT.OR P0, PT, R3, 0xa, P0 ;  /* 0x0000000a0300780c */ /* 0x000fc40000701670 */
[----:B------:R-:W-:Y:S02]  /*9f60*/  ISETP.GE.AND P3, PT, R121, 0x1a, PT ;  /* 0x0000001a7900780c */ /* 0x000fe40003f66270 */
[----:B------:R-:W-:Y:S02]  /*9f70*/  FSEL R52, R25, -INF , !P0 ;  /* 0xff80000019347808 */ /* 0x000fe40004000000 */
[----:B------:R-:W-:Y:S02]  /*9f80*/  ISETP.GT.AND P0, PT, R2, 0x10, !P6 ;  /* 0x000000100200780c */ /* 0x000fe40007704270 */
[----:B------:R-:W-:Y:S02]  /*9f90*/  ISETP.GE.AND P2, PT, R121, 0x21, PT ;  /* 0x000000217900780c */ /* 0x000fe40003f46270 */
[----:B------:R-:W-:Y:S02]  /*9fa0*/  ISETP.LT.OR P0, PT, R3, 0x11, P0 ;  /* 0x000000110300780c */ /* 0x000fe40000701670 */
[----:B------:R-:W-:-:S02]  /*9fb0*/  P2R R29, PR, RZ, 0x2 ;  /* 0x00000002ff1d7803 */ /* 0x000fc40000000000 */
[----:B------:R-:W-:Y:S02]  /*9fc0*/  FSEL R53, R24, -INF , !P0 ;  /* 0xff80000018357808 */ /* 0x000fe40004000000 */
[----:B------:R-:W-:Y:S02]  /*9fd0*/  ISETP.GT.AND P0, PT, R2, 0x11, !P5 ;  /* 0x000000110200780c */ /* 0x000fe40006f04270 */
[----:B------:R-:W-:Y:S02]  /*9fe0*/  ISETP.GE.AND P1, PT, R121, 0x22, PT ;  /* 0x000000227900780c */ /* 0x000fe40003f26270 */
[----:B------:R-:W-:Y:S02]  /*9ff0*/  ISETP.LT.OR P0, PT, R3, 0x12, P0 ;  /* 0x000000120300780c */ /* 0x000fe40000701670 */
[----:B------:R-:W-:Y:S02]  /*a000*/  P2R R28, PR, RZ, 0x2 ;  /* 0x00000002ff1c7803 */ /* 0x000fe40000000000 */
[----:B------:R-:W-:-:S02]  /*a010*/  FSEL R55, R23, -INF , !P0 ;  /* 0xff80000017377808 */ /* 0x000fc40004000000 */
        /* <DEDUP_REMOVED lines=21> */
[----:B------:R-:W-:-:S04]  /*a170*/  ISETP.GE.AND P0, PT, R121, 0x2a, PT ;  /* 0x0000002a7900780c */ /* 0x000fc80003f06270 */
[----:B------:R-:W-:Y:S02]  /*a180*/  P2R R26, PR, RZ, 0x1 ;  /* 0x00000001ff1a7803 */ /* 0x000fe40000000000 */
[----:B------:R-:W-:Y:S01]  /*a190*/  ISETP.GT.AND P0, PT, R2, 0x29, !P0 ;  /* 0x000000290200780c */ /* 0x000fe20004704270 */
[----:B------:R-:W-:-:S03]  /*a1a0*/  FMUL.FTZ R2, R42, c[0x0][0x320] ;  /* 0x0000c8002a027a20 */ /* 0x000fc60000410000 */
[----:B------:R-:W-:Y:S01]  /*a1b0*/  ISETP.LT.OR P0, PT, R3, 0x2a, P0 ;  /* 0x0000002a0300780c */ /* 0x000fe20000701670 */
[----:B------:R2:W3:Y:S01]  /*a1c0*/  MUFU.TANH R25, R2 ;  /* 0x0000000200197308 */ /* 0x0004e20000002400 */
[----:B-1----:R-:W-:Y:S02]  /*a1d0*/  IMAD.IADD R3, R15, 0x1, R7 ;  /* 0x000000010f037824 */ /* 0x002fe400078e0207 */
[----:B------:R-:W-:Y:S02]  /*a1e0*/  FSEL R172, R13, -INF , !P0 ;  /* 0xff8000000dac7808 */ /* 0x000fe40004000000 */
[----:B------:R-:W-:Y:S02]  /*a1f0*/  ISETP.GE.AND P0, PT, R64, 0x1, PT ;  /* 0x000000014000780c */ /* 0x000fe40003f06270 */
[----:B------:R-:W-:Y:S01]  /*a200*/  IMNMX R3, R18, R3, PT ;  /* 0x0000000312037217 */ /* 0x000fe20003800200 */
[----:B--2---:R-:W-:-:S04]  /*a210*/  FMUL.FTZ R2, R46, c[0x0][0x320] ;  /* 0x0000c8002e027a20 */ /* 0x004fc80000410000 */
[----:B------:R1:W2:Y:S02]  /*a220*/  MUFU.TANH R24, R2 ;  /* 0x0000000200187308 */ /* 0x0002a40000002400 */
[----:B-1----:R-:W-:-:S06]  /*a230*/  FMUL.FTZ R2, R34, c[0x0][0x320] ;  /* 0x0000c80022027a20 */ /* 0x002fcc0000410000 */
[----:B------:R1:W4:Y:S02]  /*a240*/  MUFU.TANH R23, R2 ;  /* 0x0000000200177308 */ /* 0x0003240000002400 */
        /* <DEDUP_REMOVED lines=30> */
.L_x_1198:
[----:B------:R-:W-:-:S13]  /*a430*/  ISETP.NE.AND P0, PT, R64, 0x1, PT ;  /* 0x000000014000780c */ /* 0x000fda0003f05270 */
[----:B------:R-:W-:-:S05]  /*a440*/  @P0 IMAD.HI.U32 R8, R7, c[0x0][0x330], RZ ;  /* 0x0000cc0007080a27 */ /* 0x000fca00078e00ff */
[----:B------:R-:W-:Y:S02]  /*a450*/  @P0 SHF.R.U32.HI R7, RZ, c[0x0][0x334], R8 ;  /* 0x0000cd00ff070a19 */ /* 0x000fe40000011608 */
.L_x_1199:
[----:B------:R-:W-:Y:S05]  /*a460*/  BSYNC B0 ;  /* 0x0000000000007941 */ /* 0x000fea0003800000 */
.L_x_1197:
[----:B------:R-:W-:-:S05]  /*a470*/  IMAD R7, R7, c[0x0][0x32c], R21 ;  /* 0x0000cb0007077a24 */ /* 0x000fca00078e0215 */
[----:B------:R-:W-:Y:S02]  /*a480*/  IADD3 R8, R7, c[0x0][0x32c], RZ ;  /* 0x0000cb0007087a10 */ /* 0x000fe40007ffe0ff */
[----:B------:R-:W-:Y:S02]  /*a490*/  IMNMX R2, R2, R7, !PT ;  /* 0x0000000702027217 */ /* 0x000fe40007800200 */
[----:B------:R-:W-:Y:S02]  /*a4a0*/  IMNMX R3, R3, R8, PT ;  /* 0x0000000803037217 */ /* 0x000fe40003800200 */
.L_x_1196:
        /* <DEDUP_REMOVED lines=36> */
[----:B------:R-:W-:-:S04]  /*a6f0*/  ISETP.GT.AND P0, PT, R2, RZ, !P1 ;  /* 0x000000ff0200720c */ /* 0x000fc80004f04270 */
[----:B------:R-:W-:-:S04]  /*a700*/  ISETP.LT.OR P0, PT, R3, 0x1, P0 ;  /* 0x000000010300780c */ /* 0x000fc80000701670 */
[----:B------:R-:W-:Y:S02]  /*a710*/  FSEL R32, R16, -INF , !P0 ;  /* 0xff80000010207808 */ /* 0x000fe40004000000 */
[----:B------:R-:W-:-:S04]  /*a720*/  ISETP.NE.AND P0, PT, R26, RZ, PT ;  /* 0x000000ff1a00720c */ /* 0x000fc80003f05270 */
        /* <DEDUP_REMOVED lines=42> */
.L_x_1202:
[----:B------:R-:W-:-:S13]  /*a9d0*/  ISETP.NE.AND P0, PT, R64, 0x1, PT ;  /* 0x000000014000780c */ /* 0x000fda0003f05270 */
[----:B------:R-:W-:-:S05]  /*a9e0*/  @P0 IMAD.HI.U32 R8, R7, c[0x0][0x330], RZ ;  /* 0x0000cc0007080a27 */ /* 0x000fca00078e00ff */
[----:B------:R-:W-:Y:S02]  /*a9f0*/  @P0 SHF.R.U32.HI R7, RZ, c[0x0][0x334], R8 ;  /* 0x0000cd00ff070a19 */ /* 0x000fe40000011608 */
.L_x_1203:
[----:B------:R-:W-:Y:S05]  /*aa00*/  BSYNC B0 ;  /* 0x0000000000007941 */ /* 0x000fea0003800000 */
.L_x_1201:
[----:B------:R-:W-:-:S05]  /*aa10*/  IMAD R7, R7, c[0x0][0x32c], R21 ;  /* 0x0000cb0007077a24 */ /* 0x000fca00078e0215 */
[----:B------:R-:W-:Y:S02]  /*aa20*/  IADD3 R8, R7, c[0x0][0x32c], RZ ;  /* 0x0000cb0007087a10 */ /* 0x000fe40007ffe0ff */
[----:B------:R-:W-:Y:S02]  /*aa30*/  IMNMX R2, R2, R7, !PT ;  /* 0x0000000702027217 */ /* 0x000fe40007800200 */
[----:B------:R-:W-:Y:S02]  /*aa40*/  IMNMX R3, R3, R8, PT ;  /* 0x0000000803037217 */ /* 0x000fe40003800200 */
.L_x_1200:
        /* <DEDUP_REMOVED lines=82> */
.L_x_1206:
[----:B------:R-:W-:-:S13]  /*af70*/  ISETP.NE.AND P0, PT, R64, 0x1, PT ;  /* 0x000000014000780c */ /* 0x000fda0003f05270 */
[----:B------:R-:W-:-:S05]  /*af80*/  @P0 IMAD.HI.U32 R8, R7, c[0x0][0x330], RZ ;  /* 0x0000cc0007080a27 */ /* 0x000fca00078e00ff */
[----:B------:R-:W-:Y:S02]  /*af90*/  @P0 SHF.R.U32.HI R7, RZ, c[0x0][0x334], R8 ;  /* 0x0000cd00ff070a19 */ /* 0x000fe40000011608 */
.L_x_1207:
[----:B------:R-:W-:Y:S05]  /*afa0*/  BSYNC B0 ;  /* 0x0000000000007941 */ /* 0x000fea0003800000 */
.L_x_1205:
[----:B------:R-:W-:-:S05]  /*afb0*/  IMAD R7, R7, c[0x0][0x32c], R21 ;  /* 0x0000cb0007077a24 */ /* 0x000fca00078e0215 */
[----:B------:R-:W-:Y:S02]  /*afc0*/  IADD3 R8, R7, c[0x0][0x32c], RZ ;  /* 0x0000cb0007087a10 */ /* 0x000fe40007ffe0ff */
[----:B------:R-:W-:Y:S02]  /*afd0*/  IMNMX R2, R2, R7, !PT ;  /* 0x0000000702027217 */ /* 0x000fe40007800200 */
[----:B------:R-:W-:Y:S02]  /*afe0*/  IMNMX R3, R3, R8, PT ;  /* 0x0000000803037217 */ /* 0x000fe40003800200 */
.L_x_1204:
[----:B--234-:R-:W-:Y:S01]  /*aff0*/  FMNMX.FTZ R140, R40, R48, !PT ;  /* 0x00000030288c7209 */ /* 0x01cfe20007810000 */
[----:B------:R-:W-:Y:S01]  /*b000*/  STL [R1+0xec], R5 ;  /* 0x0000ec0501007387 */ /* 0x000fe20000100800 */
[----:B------:R-:W-:Y:S01]  /*b010*/  ISETP.NE.AND P0, PT, R31, RZ, PT ;  /* 0x000000ff1f00720c */ /* 0x000fe20003f05270 */
[----:B------:R-:W-:Y:S01]  /*b020*/  IMAD.SHL.U32 R217, R0, 0x2, RZ ;  /* 0x0000000200d97824 */ /* 0x000fe200078e00ff */
[----:B------:R-:W-:Y:S01]  /*b030*/  FMNMX.FTZ R140, R49, R140, !PT ;  /* 0x0000008c318c7209 */ /* 0x000fe20007810000 */
[----:B------:R-:W-:Y:S01]  /*b040*/  STL [R1+0xf8], R222 ;  /* 0x0000f8de01007387 */ /* 0x000fe20000100800 */
[----:B------:R-:W-:Y:S01]  /*b050*/  ISETP.GT.AND P0, PT, R2, 0x1, !P0 ;  /* 0x000000010200780c */ /* 0x000fe20004704270 */
[----:B------:R-:W-:Y:S01]  /*b060*/  IMAD R218, R6, 0x2, R217 ;  /* 0x0000000206da7824 */ /* 0x000fe200078e02d9 */
[----:B------:R-:W-:Y:S01]  /*b070*/  FMNMX.FTZ R140, R52, R140, !PT ;  /* 0x0000008c348c7209 */ /* 0x000fe20007810000 */
[----:B------:R-:W-:Y:S01]  /*b080*/  STL [R1+0xf4], R221 ;  /* 0x0000f4dd01007387 */ /* 0x000fe20000100800 */
[----:B------:R-:W-:Y:S01]  /*b090*/  ISETP.LT.OR P0, PT, R3, 0x2, P0 ;  /* 0x000000020300780c */ /* 0x000fe20000701670 */
[----:B------:R-:W-:Y:S01]  /*b0a0*/  IMAD R219, R4, 0x2, R218 ;  /* 0x0000000204db7824 */ /* 0x000fe200078e02da */
[----:B------:R-:W-:Y:S01]  /*b0b0*/  FMNMX.FTZ R140, R53, R140, !PT ;  /* 0x0000008c358c7209 */ /* 0x000fe20007810000 */
[----:B------:R-:W-:Y:S01]  /*b0c0*/  STL [R1+0xf0], R216 ;  /* 0x0000f0d801007387 */ /* 0x000fe20000100800 */
[----:B------:R-:W-:-:S02]  /*b0d0*/  FSEL R13, R13, -INF , !P0 ;  /* 0xff8000000d0d7808 */ /* 0x000fc40004000000 */
[----:B------:R-:W-:Y:S01]  /*b0e0*/  FMNMX.FTZ R140, R55, R140, !PT ;  /* 0x0000008c378c7209 */ /* 0x000fe20007810000 */
[----:B------:R-:W-:Y:S01]  /*b0f0*/  LDSM.16.MT88.4 R80, [R219+0x2080] ;  /* 0x00208000db50783b */ /* 0x000fe20000004200 */
[----:B------:R-:W-:Y:S02]  /*b100*/  ISETP.NE.AND P0, PT, R30, RZ, PT ;  /* 0x000000ff1e00720c */ /* 0x000fe40003f05270 */
[----:B------:R-:W-:Y:S01]  /*b110*/  FMNMX.FTZ R140, R54, R140, !PT ;  /* 0x0000008c368c7209 */ /* 0x000fe20007810000 */
[----:B------:R-:W-:Y:S01]  /*b120*/  LDSM.16.MT88.4 R84, [R217+0x2880] ;  /* 0x00288000d954783b */ /* 0x000fe20000004200 */
[----:B------:R-:W-:Y:S02]  /*b130*/  ISETP.GT.AND P0, PT, R2, 0x8, !P0 ;  /* 0x000000080200780c */ /* 0x000fe40004704270 */
[----:B------:R-:W-:Y:S01]  /*b140*/  FMNMX.FTZ R140, R56, R140, !PT ;  /* 0x0000008c388c7209 */ /* 0x000fe20007810000 */
[----:B------:R-:W-:Y:S01]  /*b150*/  LDSM.16.MT88.4 R72, [R217+0x3880] ;  /* 0x00388000d948783b */ /* 0x000fe20000004200 */
[----:B------:R-:W-:-:S02]  /*b160*/  ISETP.LT.OR P0, PT, R3, 0x9, P0 ;  /* 0x000000090300780c */ /* 0x000fc40000701670 */
[----:B------:R-:W-:Y:S01]  /*b170*/  FMNMX.FTZ R140, R175, R140, !PT ;  /* 0x0000008caf8c7209 */ /* 0x000fe20007810000 */
[----:B------:R-:W-:Y:S01]  /*b180*/  LDSM.16.MT88.4 R60, [R218+0x2080] ;  /* 0x00208000da3c783b */ /* 0x000fe20000004200 */
[----:B------:R-:W-:Y:S02]  /*b190*/  FSEL R15, R12, -INF , !P0 ;  /* 0xff8000000c0f7808 */ /* 0x000fe40004000000 */
[----:B------:R-:W-:Y:S02]  /*b1a0*/  FMNMX.FTZ R140, R174, R140, !PT ;  /* 0x0000008cae8c7209 */ /* 0x000fe40007810000 */
[----:B------:R-:W-:Y:S02]  /*b1b0*/  ISETP.NE.AND P0, PT, R29, RZ, PT ;  /* 0x000000ff1d00720c */ /* 0x000fe40003f05270 */
[----:B------:R-:W-:Y:S02]  /*b1c0*/  FMNMX.FTZ R140, R173, R140, !PT ;  /* 0x0000008cad8c7209 */ /* 0x000fe40007810000 */
[----:B------:R-:W-:-:S02]  /*b1d0*/  ISETP.GT.AND P0, PT, R2, 0x9, !P0 ;  /* 0x000000090200780c */ /* 0x000fc40004704270 */
[----:B------:R-:W-:Y:S02]  /*b1e0*/  FMNMX.FTZ R140, R172, R140, !PT ;  /* 0x0000008cac8c7209 */ /* 0x000fe40007810000 */
[----:B------:R-:W-:Y:S02]  /*b1f0*/  ISETP.LT.OR P0, PT, R3, 0xa, P0 ;  /* 0x0000000a0300780c */ /* 0x000fe40000701670 */
[----:B------:R-:W-:Y:S01]  /*b200*/  FMNMX.FTZ R142, R32, R35, !PT ;  /* 0x00000023208e7209 */ /* 0x000fe20007810000 */
[----:B------:R-:W1:Y:S01]  /*b210*/  SHFL.BFLY PT, R7, R140, 0x2, 0x1f ;  /* 0x0c401f008c077f89 */ /* 0x000e6200000e0000 */
[----:B------:R-:W-:Y:S02]  /*b220*/  FSEL R12, R11, -INF , !P0 ;  /* 0xff8000000b0c7808 */ /* 0x000fe40004000000 */
[----:B------:R-:W-:Y:S02]  /*b230*/  ISETP.GT.AND P0, PT, R2, 0x10, !P6 ;  /* 0x000000100200780c */ /* 0x000fe40007704270 */
[----:B------:R-:W-:-:S02]  /*b240*/  FMNMX.FTZ R142, R37, R142, !PT ;  /* 0x0000008e258e7209 */ /* 0x000fc40007810000 */
[----:B------:R-:W-:Y:S02]  /*b250*/  ISETP.LT.OR P0, PT, R3, 0x11, P0 ;  /* 0x000000110300780c */ /* 0x000fe40000701670 */
[----:B------:R-:W-:Y:S02]  /*b260*/  FMNMX.FTZ R142, R38, R142, !PT ;  /* 0x0000008e268e7209 */ /* 0x000fe40007810000 */
[----:B------:R-:W-:Y:S02]  /*b270*/  FSEL R17, R20, -INF , !P0 ;  /* 0xff80000014117808 */ /* 0x000fe40004000000 */
[----:B------:R-:W-:Y:S02]  /*b280*/  FMNMX.FTZ R142, R39, R142, !PT ;  /* 0x0000008e278e7209 */ /* 0x000fe40007810000 */
[----:B------:R-:W-:Y:S02]  /*b290*/  ISETP.GT.AND P0, PT, R2, 0x11, !P5 ;  /* 0x000000110200780c */ /* 0x000fe40006f04270 */
[----:B------:R-:W-:-:S02]  /*b2a0*/  FMNMX.FTZ R142, R42, R142, !PT ;  /* 0x0000008e2a8e7209 */ /* 0x000fc40007810000 */
[----:B------:R-:W-:Y:S02]  /*b2b0*/  ISETP.LT.OR P0, PT, R3, 0x12, P0 ;  /* 0x000000120300780c */ /* 0x000fe40000701670 */
[----:B------:R-:W-:Y:S02]  /*b2c0*/  FMNMX.FTZ R142, R43, R142, !PT ;  /* 0x0000008e2b8e7209 */ /* 0x000fe40007810000 */
[----:B------:R-:W-:Y:S02]  /*b2d0*/  FSEL R25, R14, -INF , !P0 ;  /* 0xff8000000e197808 */ /* 0x000fe40004000000 */
[----:B-1----:R-:W-:Y:S02]  /*b2e0*/  FMNMX.FTZ R140, R140, R7, !PT ;  /* 0x000000078c8c7209 */ /* 0x002fe40007810000 */
[----:B------:R-:W-:Y:S02]  /*b2f0*/  ISETP.GT.AND P0, PT, R2, 0x18, !P4 ;  /* 0x000000180200780c */ /* 0x000fe40006704270 */
[----:B------:R-:W-:Y:S01]  /*b300*/  FMNMX.FTZ R142, R44, R142, !PT ;  /* 0x0000008e2c8e7209 */ /* 0x000fe20007810000 */
[----:B------:R-:W1:Y:S01]  /*b310*/  SHFL.BFLY PT, R7, R140, 0x1, 0x1f ;  /* 0x0c201f008c077f89 */ /* 0x000e6200000e0000 */
[----:B------:R-:W-:-:S02]  /*b320*/  ISETP.LT.OR P0, PT, R3, 0x19, P0 ;  /* 0x000000190300780c */ /* 0x000fc40000701670 */
[----:B------:R-:W-:Y:S02]  /*b330*/  FMNMX.FTZ R142, R159, R142, !PT ;  /* 0x0000008e9f8e7209 */ /* 0x000fe40007810000 */
[----:B------:R-:W-:Y:S02]  /*b340*/  ISETP.NE.AND P6, PT, R26, RZ, PT ;  /* 0x000000ff1a00720c */ /* 0x000fe40003fc5270 */
[----:B------:R-:W-:Y:S02]  /*b350*/  FSEL R26, R9, -INF , !P0 ;  /* 0xff800000091a7808 */ /* 0x000fe40004000000 */
[----:B------:R-:W-:Y:S02]  /*b360*/  ISETP.GT.AND P0, PT, R2, 0x19, !P3 ;  /* 0x000000190200780c */ /* 0x000fe40005f04270 */
[----:B------:R-:W-:Y:S02]  /*b370*/  FMNMX.FTZ R142, R158, R142, !PT ;  /* 0x0000008e9e8e7209 */ /* 0x000fe40007810000 */
[----:B------:R-:W-:-:S02]  /*b380*/  ISETP.LT.OR P0, PT, R3, 0x1a, P0 ;  /* 0x0000001a0300780c */ /* 0x000fc40000701670 */
[----:B------:R-:W-:Y:S02]  /*b390*/  FMNMX.FTZ R142, R157, R142, !PT ;  /* 0x0000008e9d8e7209 */ /* 0x000fe40007810000 */
[----:B------:R-:W-:Y:S02]  /*b3a0*/  ISETP.NE.AND P5, PT, R27, RZ, PT ;  /* 0x000000ff1b00720c */ /* 0x000fe40003fa5270 */
[----:B------:R-:W-:Y:S02]  /*b3b0*/  FSEL R27, R16, -INF , !P0 ;  /* 0xff800000101b7808 */ /* 0x000fe40004000000 */
[----:B------:R-:W-:Y:S02]  /*b3c0*/  ISETP.GT.AND P0, PT, R2, 0x20, !P2 ;  /* 0x000000200200780c */ /* 0x000fe40005704270 */
[----:B------:R-:W-:Y:S02]  /*b3d0*/  FMNMX.FTZ R142, R156, R142, !PT ;  /* 0x0000008e9c8e7209 */ /* 0x000fe40007810000 */
[----:B------:R-:W-:-:S02]  /*b3e0*/  ISETP.LT.OR P0, PT, R3, 0x21, P0 ;  /* 0x000000210300780c */ /* 0x000fc40000701670 */
[----:B-1----:R-:W-:Y:S02]  /*b3f0*/  FMNMX.FTZ R140, R140, R7, !PT ;  /* 0x000000078c8c7209 */ /* 0x002fe40007810000 */
[----:B------:R-:W1:Y:S01]  /*b400*/  SHFL.BFLY PT, R7, R142, 0x2, 0x1f ;  /* 0x0c401f008e077f89 */ /* 0x000e6200000e0000 */
[----:B------:R-:W-:Y:S02]  /*b410*/  FSEL R143, R19, -INF , !P0 ;  /* 0xff800000138f7808 */ /* 0x000fe40004000000 */
[----:B------:R-:W-:Y:S01]  /*b420*/  ISETP.GT.AND P0, PT, R2, RZ, !P1 ;  /* 0x000000ff0200720c */ /* 0x000fe20004f04270 */
[----:B------:R-:W-:Y:S01]  /*b430*/  FMUL.FTZ R24, R140, c[0x0][0x2d0] ;  /* 0x0000b4008c187a20 */ /* 0x000fe20000410000 */
[----:B------:R-:W-:Y:S02]  /*b440*/  FMNMX.FTZ R141, R22, R23, !PT ;  /* 0x00000017168d7209 */ /* 0x000fe40007810000 */
[----:B------:R-:W-:Y:S02]  /*b450*/  ISETP.LT.OR P0, PT, R3, 0x1, P0 ;  /* 0x000000010300780c */ /* 0x000fe40000701670 */
[----:B------:R-:W-:-:S02]  /*b460*/  FMNMX.FTZ R141, R33, R141, !PT ;  /* 0x0000008d218d7209 */ /* 0x000fc40007810000 */
[----:B------:R-:W-:Y:S02]  /*b470*/  FSEL R11, R10, -INF , !P0 ;  /* 0xff8000000a0b7808 */ /* 0x000fe40004000000 */
[----:B------:R-:W-:Y:S02]  /*b480*/  FSETP.NEU.FTZ.AND P0, PT, R140, -INF , PT ;  /* 0xff8000008c00780b */ /* 0x000fe40003f1d000 */
[----:B------:R-:W-:Y:S02]  /*b490*/  FMNMX.FTZ R141, R34, R141, !PT ;  /* 0x0000008d228d7209 */ /* 0x000fe40007810000 */
[----:B------:R-:W-:Y:S02]  /*b4a0*/  FSEL R24, R24, RZ, P0 ;  /* 0x000000ff18187208 */ /* 0x000fe40000000000 */
[----:B------:R-:W-:Y:S02]  /*b4b0*/  FMNMX.FTZ R141, R36, R141, !PT ;  /* 0x0000008d248d7209 */ /* 0x000fe40007810000 */
[----:B------:R-:W-:Y:S01]  /*b4c0*/  ISETP.NE.AND P4, PT, R28, RZ, PT ;  /* 0x000000ff1c00720c */ /* 0x000fe20003f85270 */
[--C-:B------:R-:W-:Y:S01]  /*b4d0*/  FFMA.FTZ R8, R40, c[0x0][0x2d0], -R24.reuse ;  /* 0x0000b40028087a23 */ /* 0x100fe20000010818 */
[----:B------:R-:W-:Y:S01]  /*b4e0*/  FMNMX.FTZ R141, R41, R141, !PT ;  /* 0x0000008d298d7209 */ /* 0x000fe20007810000 */
[----:B------:R-:W-:Y:S01]  /*b4f0*/  FFMA.FTZ R9, R56, c[0x0][0x2d0], -R24 ;  /* 0x0000b40038097a23 */ /* 0x000fe20000010818 */
[----:B-1----:R-:W-:Y:S01]  /*b500*/  FMNMX.FTZ R142, R142, R7, !PT ;  /* 0x000000078e8e7209 */ /* 0x002fe20007810000 */
[----:B------:R1:W-:Y:S01]  /*b510*/  MUFU.EX2 R241, R8 ;  /* 0x0000000800f17308 */ /* 0x0003e20000000800 */
[----:B------:R-:W-:Y:S01]  /*b520*/  FMNMX.FTZ R141, R45, R141, !PT ;  /* 0x0000008d2d8d7209 */ /* 0x000fe20007810000 */
[----:B------:R-:W-:Y:S01]  /*b530*/  LDSM.16.MT88.4 R28, [R219+0x3880] ;  /* 0x00388000db1c783b */ /* 0x000fe20000004200 */
[----:B------:R-:W-:-:S02]  /*b540*/  ISETP.GT.AND P1, PT, R2, 0x21, !P4 ;  /* 0x000000210200780c */ /* 0x000fc40006724270 */
[----:B------:R-:W-:Y:S01]  /*b550*/  FMNMX.FTZ R141, R57, R141, !PT ;  /* 0x0000008d398d7209 */ /* 0x000fe20007810000 */
[----:B------:R-:W2:Y:S01]  /*b560*/  SHFL.BFLY PT, R7, R142, 0x1, 0x1f ;  /* 0x0c201f008e077f89 */ /* 0x000ea200000e0000 */
[----:B------:R-:W-:Y:S01]  /*b570*/  ISETP.GT.AND P3, PT, R2, 0x29, !P6 ;  /* 0x000000290200780c */ /* 0x000fe20007764270 */
[----:B------:R-:W-:Y:S01]  /*b580*/  MUFU.EX2 R120, R9 ;  /* 0x0000000900787308 */ /* 0x000fe20000000800 */
[----:B------:R-:W-:Y:S02]  /*b590*/  FMNMX.FTZ R141, R154, R141, !PT ;  /* 0x0000008d9a8d7209 */ /* 0x000fe40007810000 */
[----:B------:R-:W-:Y:S02]  /*b5a0*/  ISETP.LT.OR P2, PT, R3, 0x22, P1 ;  /* 0x000000220300780c */ /* 0x000fe40000f41670 */
[----:B------:R-:W-:Y:S02]  /*b5b0*/  FMNMX.FTZ R141, R153, R141, !PT ;  /* 0x0000008d998d7209 */ /* 0x000fe40007810000 */
[----:B------:R-:W-:Y:S01]  /*b5c0*/  FSEL R137, R46, -INF , !P2 ;  /* 0xff8000002e897808 */ /* 0x000fe20005000000 */
[----:B-1----:R-:W-:Y:S01]  /*b5d0*/  FFMA.FTZ R8, R48, c[0x0][0x2d0], -R24 ;  /* 0x0000b40030087a23 */ /* 0x002fe20000010818 */
[----:B------:R-:W-:-:S02]  /*b5e0*/  FMNMX.FTZ R141, R152, R141, !PT ;  /* 0x0000008d988d7209 */ /* 0x000fc40007810000 */
[----:B------:R-:W-:Y:S01]  /*b5f0*/  LEA R220, R4, R217, 0x1 ;  /* 0x000000d904dc7211 */ /* 0x000fe200078e08ff */
[----:B------:R-:W1:Y:S01]  /*b600*/  MUFU.EX2 R5, R8 ;  /* 0x0000000800057308 */ /* 0x000e620000000800 */
[----:B------:R-:W-:-:S03]  /*b610*/  FMNMX.FTZ R141, R155, R141, !PT ;  /* 0x0000008d9b8d7209 */ /* 0x000fc60007810000 */
[----:B------:R-:W-:Y:S04]  /*b620*/  LDSM.16.MT88.4 R68, [R220+0x2080] ;  /* 0x00208000dc44783b */ /* 0x000fe80000004200 */
[----:B------:R-:W3:Y:S01]  /*b630*/  SHFL.BFLY PT, R10, R141, 0x2, 0x1f ;  /* 0x0c401f008d0a7f89 */ /* 0x000ee200000e0000 */
[----:B--2---:R-:W-:-:S03]  /*b640*/  FMNMX.FTZ R142, R142, R7, !PT ;  /* 0x000000078e8e7209 */ /* 0x004fc60007810000 */
[----:B------:R-:W-:Y:S01]  /*b650*/  LDSM.16.MT88.4 R76, [R220+0x4080] ;  /* 0x00408000dc4c783b */ /* 0x000fe20000004200 */
[C---:B------:R-:W-:Y:S01]  /*b660*/  FSETP.NEU.FTZ.AND P0, PT, R142.reuse, -INF , PT ;  /* 0xff8000008e00780b */ /* 0x040fe20003f1d000 */
[----:B------:R-:W-:Y:S01]  /*b670*/  FMUL.FTZ R7, R142, c[0x0][0x2d0] ;  /* 0x0000b4008e077a20 */ /* 0x000fe20000410000 */
[----:B-1----:R-:W-:Y:S01]  /*b680*/  F2FP.BF16.PACK_AB R20, R5, R241 ;  /* 0x000000f10514723e */ /* 0x002fe200000010ff */
[----:B------:R-:W-:-:S03]  /*b690*/  FFMA.FTZ R8, R49, c[0x0][0x2d0], -R24 ;  /* 0x0000b40031087a23 */ /* 0x000fc60000010818 */
[----:B------:R-:W-:Y:S01]  /*b6a0*/  FSEL R7, R7, RZ, P0 ;  /* 0x000000ff07077208 */ /* 0x000fe20000000000 */
[----:B------:R1:W-:Y:S01]  /*b6b0*/  MUFU.EX2 R235, R8 ;  /* 0x0000000800eb7308 */ /* 0x0003e20000000800 */
[----:B------:R-:W-:-:S03]  /*b6c0*/  ISETP.GT.AND P0, PT, R2, 0x28, !P5 ;  /* 0x000000280200780c */ /* 0x000fc60006f04270 */
[----:B------:R-:W-:Y:S01]  /*b6d0*/  FFMA.FTZ R2, R35, c[0x0][0x2d0], -R7 ;  /* 0x0000b40023027a23 */ /* 0x000fe20000010807 */
[C---:B------:R-:W-:Y:S02]  /*b6e0*/  ISETP.LT.OR P1, PT, R3.reuse, 0x29, P0 ;  /* 0x000000290300780c */ /* 0x040fe40000721670 */
[----:B------:R-:W-:Y:S01]  /*b6f0*/  ISETP.LT.OR P0, PT, R3, 0x2a, P3 ;  /* 0x0000002a0300780c */ /* 0x000fe20001f01670 */
[----:B------:R-:W-:Y:S01]  /*b700*/  MUFU.EX2 R245, R2 ;  /* 0x0000000200f57308 */ /* 0x000fe20000000800 */
[----:B------:R-:W-:Y:S02]  /*b710*/  FSEL R139, R50, -INF , !P1 ;  /* 0xff800000328b7808 */ /* 0x000fe40004800000 */
[----:B---3--:R-:W-:Y:S01]  /*b720*/  FMNMX.FTZ R141, R141, R10, !PT ;  /* 0x0000000a8d8d7209 */ /* 0x008fe20007810000 */
[----:B------:R-:W-:Y:S01]  /*b730*/  LDSM.16.MT88.4 R48, [R217+0x2080] ;  /* 0x00208000d930783b */ /* 0x000fe20000004200 */
[----:B------:R-:W-:Y:S01]  /*b740*/  FSEL R138, R47, -INF , !P0 ;  /* 0xff8000002f8a7808 */ /* 0x000fe20004000000 */
[----:B-1----:R-:W-:-:S02]  /*b750*/  FFMA.FTZ R8, R52, c[0x0][0x2d0], -R24 ;  /* 0x0000b40034087a23 */ /* 0x002fc40000010818 */
[----:B------:R-:W1:Y:S02]  /*b760*/  SHFL.BFLY PT, R10, R141, 0x1, 0x1f ;  /* 0x0c201f008d0a7f89 */ /* 0x000e6400000e0000 */
[----:B------:R2:W-:Y:S02]  /*b770*/  MUFU.EX2 R192, R8 ;  /* 0x0000000800c07308 */ /* 0x0005e40000000800 */
[----:B--2---:R-:W-:-:S06]  /*b780*/  FFMA.FTZ R8, R53, c[0x0][0x2d0], -R24 ;  /* 0x0000b40035087a23 */ /* 0x004fcc0000010818 */
[----:B------:R2:W-:Y:S01]  /*b790*/  MUFU.EX2 R194, R8 ;  /* 0x0000000800c27308 */ /* 0x0005e20000000800 */
[----:B-1----:R-:W-:-:S04]  /*b7a0*/  FMNMX.FTZ R141, R141, R10, !PT ;  /* 0x0000000a8d8d7209 */ /* 0x002fc80007810000 */
[----:B------:R-:W-:Y:S01]  /*b7b0*/  FSETP.NEU.FTZ.AND P0, PT, R141, -INF , PT ;  /* 0xff8000008d00780b */ /* 0x000fe20003f1d000 */
[----:B--2---:R-:W-:-:S04]  /*b7c0*/  FFMA.FTZ R8, R55, c[0x0][0x2d0], -R24 ;  /* 0x0000b40037087a23 */ /* 0x004fc80000010818 */
[----:B------:R1:W-:Y:S02]  /*b7d0*/  MUFU.EX2 R190, R8 ;  /* 0x0000000800be7308 */ /* 0x0003e40000000800 */
[----:B-1----:R-:W-:Y:S02]  /*b7e0*/  FFMA.FTZ R8, R54, c[0x0][0x2d0], -R24 ;  /* 0x0000b40036087a23 */ /* 0x002fe40000010818 */
[----:B------:R-:W-:Y:S04]  /*b7f0*/  LDSM.16.MT88.4 R52, [R219+0x2880] ;  /* 0x00288000db34783b */ /* 0x000fe80000004200 */
[----:B------:R1:W2:Y:S02]  /*b800*/  MUFU.EX2 R247, R8 ;  /* 0x0000000800f77308 */ /* 0x0002a40000000800 */
[----:B-1----:R-:W-:-:S02]  /*b810*/  FMNMX.FTZ R8, R11, R13, !PT ;  /* 0x0000000d0b087209 */ /* 0x002fc40007810000 */
[----:B--2---:R-:W-:Y:S02]  /*b820*/  F2FP.BF16.PACK_AB R14, R120, R247 ;  /* 0x000000f7780e723e */ /* 0x004fe400000010ff */
[----:B------:R-:W-:-:S04]  /*b830*/  FMNMX.FTZ R8, R15, R8, !PT ;  /* 0x000000080f087209 */ /* 0x000fc80007810000 */
[----:B------:R-:W-:Y:S01]  /*b840*/  FMNMX.FTZ R9, R12, R8, !PT ;  /* 0x000000080c097209 */ /* 0x000fe20007810000 */
[----:B------:R-:W-:-:S03]  /*b850*/  FFMA.FTZ R8, R32, c[0x0][0x2d0], -R7 ;  /* 0x0000b40020087a23 */ /* 0x000fc60000010807 */
[----:B------:R-:W-:Y:S01]  /*b860*/  FMNMX.FTZ R9, R17, R9, !PT ;  /* 0x0000000911097209 */ /* 0x000fe20007810000 */
[----:B------:R1:W2:Y:S03]  /*b870*/  MUFU.EX2 R242, R8 ;  /* 0x0000000800f27308 */ /* 0x0002a60000000800 */
[----:B-1----:R-:W-:Y:S02]  /*b880*/  FMNMX.FTZ R8, R25, R9, !PT ;  /* 0x0000000919087209 */ /* 0x002fe40007810000 */
[----:B--2---:R-:W-:Y:S02]  /*b890*/  F2FP.BF16.PACK_AB R21, R245, R242 ;  /* 0x000000f2f515723e */ /* 0x004fe400000010ff */
[----:B------:R-:W-:-:S04]  /*b8a0*/  FMNMX.FTZ R8, R26, R8, !PT ;  /* 0x000000081a087209 */ /* 0x000fc80007810000 */
[----:B------:R-:W-:Y:S01]  /*b8b0*/  FMNMX.FTZ R2, R27, R8, !PT ;  /* 0x000000081b027209 */ /* 0x000fe20007810000 */
[----:B------:R-:W-:-:S03]  /*b8c0*/  FFMA.FTZ R8, R37, c[0x0][0x2d0], -R7 ;  /* 0x0000b40025087a23 */ /* 0x000fc60000010807 */
[----:B------:R-:W-:Y:S01]  /*b8d0*/  FMNMX.FTZ R2, R143, R2, !PT ;  /* 0x000000028f027209 */ /* 0x000fe20007810000 */
[----:B------:R1:W-:Y:S03]  /*b8e0*/  MUFU.EX2 R222, R8 ;  /* 0x0000000800de7308 */ /* 0x0003e60000000800 */
[----:B------:R-:W-:Y:S01]  /*b8f0*/  FMNMX.FTZ R3, R137, R2, !PT ;  /* 0x0000000289037209 */ /* 0x000fe20007810000 */
[----:B------:R-:W-:-:S03]  /*b900*/  FFMA.FTZ R2, R38, c[0x0][0x2d0], -R7 ;  /* 0x0000b40026027a23 */ /* 0x000fc60000010807 */
[----:B------:R-:W-:Y:S01]  /*b910*/  FMNMX.FTZ R3, R139, R3, !PT ;  /* 0x000000038b037209 */ /* 0x000fe20007810000 */
[----:B------:R2:W-:Y:S03]  /*b920*/  MUFU.EX2 R193, R2 ;  /* 0x0000000200c17308 */ /* 0x0005e60000000800 */
[----:B------:R-:W-:-:S05]  /*b930*/  FMNMX.FTZ R3, R138, R3, !PT ;  /* 0x000000038a037209 */ /* 0x000fca0007810000 */
[----:B------:R-:W3:Y:S01]  /*b940*/  SHFL.BFLY PT, R9, R3, 0x2, 0x1f ;  /* 0x0c401f0003097f89 */ /* 0x000ee200000e0000 */
[----:B-1----:R-:W-:-:S04]  /*b950*/  FFMA.FTZ R8, R43, c[0x0][0x2d0], -R7 ;  /* 0x0000b4002b087a23 */ /* 0x002fc80000010807 */
[----:B------:R1:W-:Y:S01]  /*b960*/  MUFU.EX2 R246, R8 ;  /* 0x0000000800f67308 */ /* 0x0003e20000000800 */
[----:B--2---:R-:W-:-:S07]  /*b970*/  FFMA.FTZ R2, R39, c[0x0][0x2d0], -R7 ;  /* 0x0000b40027027a23 */ /* 0x004fce0000010807 */
[----:B------:R2:W-:Y:S01]  /*b980*/  MUFU.EX2 R215, R2 ;  /* 0x0000000200d77308 */ /* 0x0005e20000000800 */
[----:B-1----:R-:W-:Y:S01]  /*b990*/  FFMA.FTZ R8, R44, c[0x0][0x2d0], -R7 ;  /* 0x0000b4002c087a23 */ /* 0x002fe20000010807 */
[----:B---3--:R-:W-:-:S06]  /*b9a0*/  FMNMX.FTZ R3, R3, R9, !PT ;  /* 0x0000000903037209 */ /* 0x008fcc0007810000 */
[----:B------:R-:W-:Y:S01]  /*b9b0*/  MUFU.EX2 R189, R8 ;  /* 0x0000000800bd7308 */ /* 0x000fe20000000800 */
[----:B--2---:R-:W-:-:S07]  /*b9c0*/  FFMA.FTZ R2, R42, c[0x0][0x2d0], -R7 ;  /* 0x0000b4002a027a23 */ /* 0x004fce0000010807 */
[----:B------:R1:W2:Y:S02]  /*b9d0*/  MUFU.EX2 R18, R2 ;  /* 0x0000000200127308 */ /* 0x0002a40000000800 */
[----:B-1----:R-:W-:Y:S02]  /*b9e0*/  FMUL.FTZ R2, R141, c[0x0][0x2d0] ;  /* 0x0000b4008d027a20 */ /* 0x002fe40000410000 */
[----:B--2---:R-:W-:-:S03]  /*b9f0*/  IMAD.MOV.U32 R4, RZ, RZ, R18 ;  /* 0x000000ffff047224 */ /* 0x004fc600078e0012 */
[----:B------:R-:W-:-:S05]  /*ba00*/  FSEL R2, R2, RZ, P0 ;  /* 0x000000ff02027208 */ /* 0x000fca0000000000 */
[--C-:B------:R-:W-:Y:S01]  /*ba10*/  FFMA.FTZ R8, R22, c[0x0][0x2d0], -R2.reuse ;  /* 0x0000b40016087a23 */ /* 0x100fe20000010802 */
[----:B------:R-:W-:Y:S01]  /*ba20*/  F2FP.BF16.PACK_AB R22, R192, R235 ;  /* 0x000000ebc016723e */ /* 0x000fe200000010ff */
[--C-:B------:R-:W-:Y:S02]  /*ba30*/  FFMA.FTZ R0, R33, c[0x0][0x2d0], -R2.reuse ;  /* 0x0000b40021007a23 */ /* 0x100fe40000010802 */
[----:B------:R1:W-:Y:S08]  /*ba40*/  MUFU.EX2 R239, R8 ;  /* 0x0000000800ef7308 */ /* 0x0003f00000000800 */
[----:B------:R2:W-:Y:S01]  /*ba50*/  MUFU.EX2 R221, R0 ;  /* 0x0000000000dd7308 */ /* 0x0005e20000000800 */
[----:B-1----:R-:W-:Y:S01]  /*ba60*/  FFMA.FTZ R8, R23, c[0x0][0x2d0], -R2 ;  /* 0x0000b40017087a23 */ /* 0x002fe20000010802 */
[----:B------:R-:W-:-:S06]  /*ba70*/  F2FP.BF16.PACK_AB R23, R193, R222 ;  /* 0x000000dec117723e */ /* 0x000fcc00000010ff */
[----:B------:R1:W3:Y:S01]  /*ba80*/  MUFU.EX2 R238, R8 ;  /* 0x0000000800ee7308 */ /* 0x0002e20000000800 */
[----:B--2---:R-:W-:Y:S01]  /*ba90*/  FFMA.FTZ R0, R34, c[0x0][0x2d0], -R2 ;  /* 0x0000b40022007a23 */ /* 0x004fe20000010802 */
[C---:B------:R-:W-:Y:S01]  /*baa0*/  HMMA.16816.F32.BF16 R108, R20.reuse, R80, RZ ;  /* 0x00000050146c723c */ /* 0x040fe200000418ff */
[----:B------:R-:W-:Y:S05]  /*bab0*/  LDSM.16.MT88.4 R32, [R220+0x3880] ;  /* 0x00388000dc20783b */ /* 0x000fea0000004200 */
[----:B------:R2:W4:Y:S02]  /*bac0*/  MUFU.EX2 R195, R0 ;  /* 0x0000000000c37308 */ /* 0x0005240000000800 */
[----:B------:R-:W-:Y:S01]  /*bad0*/  HMMA.16816.F32.BF16 R116, R20, R60, RZ ;  /* 0x0000003c1474723c */ /* 0x000fe200000418ff */
[----:B-1----:R-:W1:Y:S01]  /*bae0*/  SHFL.BFLY PT, R8, R3, 0x1, 0x1f ;  /* 0x0c201f0003087f89 */ /* 0x002e6200000e0000 */
[----:B---3--:R-:W-:-:S06]  /*baf0*/  F2FP.BF16.PACK_AB R16, R238, R239 ;  /* 0x000000efee10723e */ /* 0x008fcc00000010ff */
[C---:B------:R-:W-:Y:S01]  /*bb00*/  HMMA.16816.F32.BF16 R112, R20.reuse, R68, RZ ;  /* 0x000000441470723c */ /* 0x040fe200000418ff */
[--C-:B--2---:R-:W-:Y:S01]  /*bb10*/  FFMA.FTZ R0, R36, c[0x0][0x2d0], -R2.reuse ;  /* 0x0000b40024007a23 */ /* 0x104fe20000010802 */
[----:B----4-:R-:W-:Y:S01]  /*bb20*/  F2FP.BF16.PACK_AB R18, R195, R221 ;  /* 0x000000ddc312723e */ /* 0x010fe200000010ff */
[----:B------:R-:W-:Y:S02]  /*bb30*/  LDSM.16.MT88.4 R36, [R218+0x3880] ;  /* 0x00388000da24783b */ /* 0x000fe40000004200 */
[----:B------:R2:W-:Y:S03]  /*bb40*/  MUFU.EX2 R237, R0 ;  /* 0x0000000000ed7308 */ /* 0x0005e60000000800 */
[----:B------:R-:W-:Y:S01]  /*bb50*/  HMMA.16816.F32.BF16 R104, R20, R72, RZ ;  /* 0x000000481468723c */ /* 0x000fe200000418ff */
[----:B-1----:R-:W-:Y:S01]  /*bb60*/  FMNMX.FTZ R136, R3, R8, !PT ;  /* 0x0000000803887209 */ /* 0x002fe20007810000 */
[----:B------:R-:W-:-:S02]  /*bb70*/  FFMA.FTZ R3, R45, c[0x0][0x2d0], -R2 ;  /* 0x0000b4002d037a23 */ /* 0x000fc40000010802 */
[----:B------:R-:W1:Y:S01]  /*bb80*/  LDSM.16.MT88.4 R44, [R218+0x2880] ;  /* 0x00288000da2c783b */ /* 0x000e620000004200 */
[----:B--2---:R-:W-:Y:S01]  /*bb90*/  FFMA.FTZ R0, R41, c[0x0][0x2d0], -R2 ;  /* 0x0000b40029007a23 */ /* 0x004fe20000010802 */
[C---:B------:R-:W-:Y:S01]  /*bba0*/  FSETP.NEU.FTZ.AND P0, PT, R136.reuse, -INF , PT ;  /* 0xff8000008800780b */ /* 0x040fe20003f1d000 */
[----:B------:R-:W-:Y:S01]  /*bbb0*/  MUFU.EX2 R244, R3 ;  /* 0x0000000300f47308 */ /* 0x000fe20000000800 */
[----:B------:R-:W2:Y:S07]  /*bbc0*/  LDSM.16.MT88.4 R40, [R220+0x2880] ;  /* 0x00288000dc28783b */ /* 0x000eae0000004200 */
[----:B------:R3:W4:Y:S02]  /*bbd0*/  MUFU.EX2 R240, R0 ;  /* 0x0000000000f07308 */ /* 0x0007240000000800 */
[----:B---3--:R-:W-:-:S05]  /*bbe0*/  FMUL.FTZ R0, R136, c[0x0][0x2d0] ;  /* 0x0000b40088007a20 */ /* 0x008fca0000410000 */
[----:B------:R-:W-:-:S05]  /*bbf0*/  FSEL R0, R0, RZ, P0 ;  /* 0x000000ff00007208 */ /* 0x000fca0000000000 */
[--C-:B------:R-:W-:Y:S02]  /*bc00*/  FFMA.FTZ R3, R11, c[0x0][0x2d0], -R0.reuse ;  /* 0x0000b4000b037a23 */ /* 0x100fe40000010800 */
[----:B------:R-:W-:Y:S02]  /*bc10*/  HMMA.16816.F32.BF16 R8, R20, R48, RZ ;  /* 0x000000301408723c */ /* 0x000fe400000418ff */
[----:B------:R3:W-:Y:S02]  /*bc20*/  MUFU.EX2 R204, R3 ;  /* 0x0000000300cc7308 */ /* 0x0007e40000000800 */
[----:B---3--:R-:W-:Y:S01]  /*bc30*/  FFMA.FTZ R3, R13, c[0x0][0x2d0], -R0 ;  /* 0x0000b4000d037a23 */ /* 0x008fe20000010800 */
[----:B------:R-:W-:-:S05]  /*bc40*/  F2FP.BF16.PACK_AB R13, R4, R215 ;  /* 0x000000d7040d723e */ /* 0x000fca00000010ff */
[----:B------:R3:W-:Y:S02]  /*bc50*/  MUFU.EX2 R216, R3 ;  /* 0x0000000300d87308 */ /* 0x0007e40000000800 */
[----:B---3--:R-:W-:Y:S01]  /*bc60*/  FFMA.FTZ R3, R15, c[0x0][0x2d0], -R0 ;  /* 0x0000b4000f037a23 */ /* 0x008fe20000010800 */
[----:B------:R-:W-:-:S05]  /*bc70*/  F2FP.BF16.PACK_AB R15, R189, R246 ;  /* 0x000000f6bd0f723e */ /* 0x000fca00000010ff */
[----:B------:R3:W-:Y:S02]  /*bc80*/  MUFU.EX2 R252, R3 ;  /* 0x0000000300fc7308 */ /* 0x0007e40000000800 */
[----:B---3--:R-:W-:Y:S01]  /*bc90*/  FFMA.FTZ R3, R12, c[0x0][0x2d0], -R0 ;  /* 0x0000b4000c037a23 */ /* 0x008fe20000010800 */
[----:B------:R-:W-:-:S05]  /*bca0*/  F2FP.BF16.PACK_AB R12, R190, R194 ;  /* 0x000000c2be0c723e */ /* 0x000fca00000010ff */
[----:B------:R3:W1:Y:S02]  /*bcb0*/  MUFU.EX2 R205, R3 ;  /* 0x0000000300cd7308 */ /* 0x0006640000000800 */
[C---:B------:R-:W-:Y:S07]  /*bcc0*/  HMMA.16816.F32.BF16 R176, R12.reuse, R84, R8 ;  /* 0x000000540cb0723c */ /* 0x040fee0000041808 */
[----:B----4-:R-:W-:Y:S01]  /*bcd0*/  F2FP.BF16.PACK_AB R8, R240, R237 ;  /* 0x000000edf008723e */ /* 0x010fe200000010ff */
[C---:B------:R-:W-:Y:S01]  /*bce0*/  HMMA.16816.F32.BF16 R108, R12.reuse, R52, R108 ;  /* 0x000000340c6c723c */ /* 0x040fe2000004186c */
[----:B---3--:R-:W-:Y:S01]  /*bcf0*/  FFMA.FTZ R3, R57, c[0x0][0x2d0], -R2 ;  /* 0x0000b40039037a23 */ /* 0x008fe20000010802 */
[----:B-1----:R-:W-:Y:S01]  /*bd00*/  F2FP.BF16.PACK_AB R19, R205, R252 ;  /* 0x000000fccd13723e */ /* 0x002fe200000010ff */
[----:B------:R-:W1:Y:S02]  /*bd10*/  LDSM.16.MT88.4 R56, [R217+0x4080] ;  /* 0x00408000d938783b */ /* 0x000e640000004200 */
[----:B------:R3:W-:Y:S03]  /*bd20*/  MUFU.EX2 R6, R3 ;  /* 0x0000000300067308 */ /* 0x0007e60000000800 */
[C---:B------:R-:W-:Y:S08]  /*bd30*/  HMMA.16816.F32.BF16 R164, R12.reuse, R44, R116 ;  /* 0x0000002c0ca4723c */ /* 0x040ff00000041874 */
[----:B--2---:R-:W-:Y:S01]  /*bd40*/  HMMA.16816.F32.BF16 R180, R12, R40, R112 ;  /* 0x000000280cb4723c */ /* 0x004fe20000041870 */
[----:B---3--:R-:W-:Y:S01]  /*bd50*/  FFMA.FTZ R3, R17, c[0x0][0x2d0], -R0 ;  /* 0x0000b40011037a23 */ /* 0x008fe20000010800 */
[----:B------:R-:W-:-:S03]  /*bd60*/  F2FP.BF16.PACK_AB R17, R216, R204 ;  /* 0x000000ccd811723e */ /* 0x000fc600000010ff */
[----:B------:R2:W-:Y:S04]  /*bd70*/  MUFU.EX2 R207, R3 ;  /* 0x0000000300cf7308 */ /* 0x0005e80000000800 */
[C---:B------:R-:W-:Y:S08]  /*bd80*/  HMMA.16816.F32.BF16 R92, R16.reuse, R80, RZ ;  /* 0x00000050105c723c */ /* 0x040ff000000418ff */
[----:B------:R-:W-:Y:S01]  /*bd90*/  HMMA.16816.F32.BF16 R64, R16, R48, RZ ;  /* 0x000000301040723c */ /* 0x000fe200000418ff */
[----:B--2---:R-:W-:-:S04]  /*bda0*/  FFMA.FTZ R3, R25, c[0x0][0x2d0], -R0 ;  /* 0x0000b40019037a23 */ /* 0x004fc80000010800 */
[----:B------:R2:W3:Y:S03]  /*bdb0*/  MUFU.EX2 R206, R3 ;  /* 0x0000000300ce7308 */ /* 0x0004e60000000800 */
[C---:B------:R-:W-:Y:S08]  /*bdc0*/  HMMA.16816.F32.BF16 R88, R16.reuse, R72, RZ ;  /* 0x000000481058723c */ /* 0x040ff000000418ff */
[----:B------:R-:W-:Y:S01]  /*bdd0*/  HMMA.16816.F32.BF16 R100, R16, R60, RZ ;  /* 0x0000003c1064723c */ /* 0x000fe200000418ff */
[----:B--2---:R-:W-:Y:S01]  /*bde0*/  FFMA.FTZ R3, R26, c[0x0][0x2d0], -R0 ;  /* 0x0000b4001a037a23 */ /* 0x004fe20000010800 */
[----:B---3--:R-:W-:-:S06]  /*bdf0*/  F2FP.BF16.PACK_AB R9, R206, R207 ;  /* 0x000000cfce09723e */ /* 0x008fcc00000010ff */
[C---:B------:R-:W-:Y:S01]  /*be00*/  HMMA.16816.F32.BF16 R96, R16.reuse, R68, RZ ;  /* 0x000000441060723c */ /* 0x040fe200000418ff */
[----:B------:R-:W-:Y:S01]  /*be10*/  MOV R26, R120 ;  /* 0x00000078001a7202 */ /* 0x000fe20000000f00 */
[----:B------:R2:W-:Y:S06]  /*be20*/  MUFU.EX2 R213, R3 ;  /* 0x0000000300d57308 */ /* 0x0005ec0000000800 */
[C---:B------:R-:W-:Y:S08]  /*be30*/  HMMA.16816.F32.BF16 R112, R16.reuse, R36, RZ ;  /* 0x000000241070723c */ /* 0x040ff000000418ff */
[----:B------:R-:W-:Y:S01]  /*be40*/  HMMA.16816.F32.BF16 R116, R16, R62, RZ ;  /* 0x0000003e1074723c */ /* 0x000fe200000418ff */
[----:B--2---:R-:W-:Y:S01]  /*be50*/  FFMA.FTZ R3, R27, c[0x0][0x2d0], -R0 ;  /* 0x0000b4001b037a23 */ /* 0x004fe20000010800 */
[----:B------:R-:W-:-:S03]  /*be60*/  MOV R27, R6 ;  /* 0x00000006001b7202 */ /* 0x000fc60000000f00 */
[----:B------:R-:W2:Y:S01]  /*be70*/  MUFU.EX2 R212, R3 ;  /* 0x0000000300d47308 */ /* 0x000ea20000000800 */
[----:B------:R-:W-:Y:S02]  /*be80*/  F2FP.BF16.PACK_AB R10, R27, R244 ;  /* 0x000000f41b0a723e */ /* 0x000fe400000010ff */
[C---:B------:R-:W-:Y:S08]  /*be90*/  HMMA.16816.F32.BF16 R120, R16.reuse, R70, RZ ;  /* 0x000000461078723c */ /* 0x040ff000000418ff */
[----:B------:R-:W-:Y:S01]  /*bea0*/  HMMA.16816.F32.BF16 R124, R16, R82, RZ ;  /* 0x00000052107c723c */ /* 0x000fe200000418ff */
[----:B--2---:R-:W-:-:S07]  /*beb0*/  F2FP.BF16.PACK_AB R11, R212, R213 ;  /* 0x000000d5d40b723e */ /* 0x004fce00000010ff */
[----:B------:R-:W-:Y:S08]  /*bec0*/  HMMA.16816.F32.BF16 R128, R16, R74, RZ ;  /* 0x0000004a1080723c */ /* 0x000ff000000418ff */
[C---:B------:R-:W-:Y:S01]  /*bed0*/  HMMA.16816.F32.BF16 R92, R8.reuse, R52, R92 ;  /* 0x00000034085c723c */ /* 0x040fe2000004185c */
[----:B------:R-:W2:Y:S04]  /*bee0*/  LDL R53, [R1+0x64] ;  /* 0x0000640001357983 */ /* 0x000ea80000100800 */
[----:B------:R-:W2:Y:S03]  /*bef0*/  LDL R52, [R1+0x58] ;  /* 0x0000580001347983 */ /* 0x000ea60000100800 */
[C---:B------:R-:W-:Y:S01]  /*bf00*/  HMMA.16816.F32.BF16 R160, R8.reuse, R84, R64 ;  /* 0x0000005408a0723c */ /* 0x040fe20000041840 */
[----:B------:R-:W3:Y:S07]  /*bf10*/  LDSM.16.MT88.4 R64, [R218+0x4080] ;  /* 0x00408000da40783b */ /* 0x000eee0000004200 */
[C---:B-1----:R-:W-:Y:S08]  /*bf20*/  HMMA.16816.F32.BF16 R88, R8.reuse, R56, R88 ;  /* 0x000000380858723c */ /* 0x042ff00000041858 */
[----:B------:R-:W-:Y:S01]  /*bf30*/  HMMA.16816.F32.BF16 R168, R8, R44, R100 ;  /* 0x0000002c08a8723c */ /* 0x000fe20000041864 */
[----:B------:R-:W-:Y:S01]  /*bf40*/  IMAD.MOV.U32 R25, RZ, RZ, R92 ;  /* 0x000000ffff197224 */ /* 0x000fe200078e005c */
[----:B------:R-:W-:Y:S01]  /*bf50*/  MOV R3, R94 ;  /* 0x0000005e00037202 */ /* 0x000fe20000000f00 */
[----:B------:R-:W-:-:S02]  /*bf60*/  IMAD.MOV.U32 R188, RZ, RZ, R95 ;  /* 0x000000ffffbc7224 */ /* 0x000fc400078e005f */
[----:B------:R-:W-:Y:S02]  /*bf70*/  IMAD.MOV.U32 R6, RZ, RZ, R93 ;  /* 0x000000ffff067224 */ /* 0x000fe400078e005d */
[----:B------:R-:W-:Y:S01]  /*bf80*/  IMAD.MOV.U32 R45, RZ, RZ, R109 ;  /* 0x000000ffff2d7224 */ /* 0x000fe200078e006d */
[----:B------:R-:W-:Y:S01]  /*bf90*/  HMMA.16816.F32.BF16 R184, R8, R40, R96 ;  /* 0x0000002808b8723c */ /* 0x000fe20000041860 */
[----:B------:R-:W-:-:S06]  /*bfa0*/  IMAD.MOV.U32 R44, RZ, RZ, R110 ;  /* 0x000000ffff2c7224 */ /* 0x000fcc00078e006e */
[----:B------:R-:W-:Y:S01]  /*bfb0*/  MOV R41, R111 ;  /* 0x0000006f00297202 */ /* 0x000fe20000000f00 */
[----:B------:R-:W-:Y:S01]  /*bfc0*/  IMAD.MOV.U32 R40, RZ, RZ, R108 ;  /* 0x000000ffff287224 */ /* 0x000fe200078e006c */
[----:B------:R-:W-:Y:S01]  /*bfd0*/  HMMA.16816.F32.BF16 R96, R16, R32, RZ ;  /* 0x000000201060723c */ /* 0x000fe200000418ff */
[----:B------:R-:W-:Y:S02]  /*bfe0*/  IMAD.MOV.U32 R85, RZ, RZ, R88 ;  /* 0x000000ffff557224 */ /* 0x000fe400078e0058 */
[----:B------:R-:W-:-:S05]  /*bff0*/  IMAD.MOV.U32 R84, RZ, RZ, R90 ;  /* 0x000000ffff547224 */ /* 0x000fca00078e005a */
[C---:B------:R-:W-:Y:S08]  /*c000*/  HMMA.16816.F32.BF16 R92, R16.reuse, R28, RZ ;  /* 0x0000001c105c723c */ /* 0x040ff000000418ff */
[C---:B------:R-:W-:Y:S08]  /*c010*/  HMMA.16816.F32.BF16 R108, R16.reuse, R50, RZ ;  /* 0x00000032106c723c */ /* 0x040ff000000418ff */
[C---:B------:R-:W-:Y:S08]  /*c020*/  HMMA.16816.F32.BF16 R132, R16.reuse, R38, RZ ;  /* 0x000000261084723c */ /* 0x040ff000000418ff */
[C---:B------:R-:W-:Y:S08]  /*c030*/  HMMA.16816.F32.BF16 R148, R16.reuse, R34, RZ ;  /* 0x000000221094723c */ /* 0x040ff000000418ff */
[----:B------:R-:W-:Y:S01]  /*c040*/  HMMA.16816.F32.BF16 R144, R16, R30, RZ ;  /* 0x0000001e1090723c */ /* 0x000fe200000418ff */
[----:B------:R-:W1:Y:S07]  /*c050*/  LDSM.16.MT88.4 R16, [R219+0x4080] ;  /* 0x00408000db10783b */ /* 0x000e6e0000004200 */
[----:B------:R-:W-:Y:S07]  /*c060*/  HMMA.16816.F32.BF16 R248, R12, R56, R104 ;  /* 0x000000380cf8723c */ /* 0x000fee0000041868 */
[----:B------:R-:W-:Y:S01]  /*c070*/  MOV R57, R91 ;  /* 0x0000005b00397202 */ /* 0x000fe20000000f00 */
[----:B------:R-:W-:Y:S01]  /*c080*/  HMMA.16816.F32.BF16 R104, R20, R36, RZ ;  /* 0x000000241468723c */ /* 0x000fe200000418ff */
[----:B------:R-:W-:-:S07]  /*c090*/  IMAD.MOV.U32 R56, RZ, RZ, R89 ;  /* 0x000000ffff387224 */ /* 0x000fce00078e0059 */
[C---:B------:R-:W-:Y:S08]  /*c0a0*/  HMMA.16816.F32.BF16 R100, R20.reuse, R32, RZ ;  /* 0x000000201464723c */ /* 0x040ff000000418ff */
[C---:B------:R-:W-:Y:S08]  /*c0b0*/  HMMA.16816.F32.BF16 R80, R20.reuse, R82, RZ ;  /* 0x000000521450723c */ /* 0x040ff000000418ff */
[C---:B------:R-:W-:Y:S08]  /*c0c0*/  HMMA.16816.F32.BF16 R88, R20.reuse, R50, RZ ;  /* 0x000000321458723c */ /* 0x040ff000000418ff */
[C---:B------:R-:W-:Y:S08]  /*c0d0*/  HMMA.16816.F32.BF16 R48, R20.reuse, R38, RZ ;  /* 0x000000261430723c */ /* 0x040ff000000418ff */
[C---:B------:R-:W-:Y:S08]  /*c0e0*/  HMMA.16816.F32.BF16 R36, R20.reuse, R34, RZ ;  /* 0x000000221424723c */ /* 0x040ff000000418ff */
[C---:B------:R-:W-:Y:S08]  /*c0f0*/  HMMA.16816.F32.BF16 R32, R20.reuse, R28, RZ ;  /* 0x0000001c1420723c */ /* 0x040ff000000418ff */
[----:B------:R-:W-:Y:S08]  /*c100*/  HMMA.16816.F32.BF16 R72, R20, R74, RZ ;  /* 0x0000004a1448723c */ /* 0x000ff000000418ff */
[-C--:B---3--:R-:W-:Y:S07]  /*c110*/  HMMA.16816.F32.BF16 R196, R8, R64.reuse, R112 ;  /* 0x0000004008c4723c */ /* 0x088fee0000041870 */
[----:B------:R-:W-:Y:S01]  /*c120*/  IMAD.MOV.U32 R113, RZ, RZ, R3 ;  /* 0x000000ffff717224 */ /* 0x000fe200078e0003 */
[----:B------:R-:W-:Y:S01]  /*c130*/  HMMA.16816.F32.BF16 R208, R12, R64, R104 ;  /* 0x000000400cd0723c */ /* 0x000fe20000041868 */
[----:B------:R-:W-:-:S02]  /*c140*/  FFMA.FTZ R3, R175, c[0x0][0x2d0], -R24 ;  /* 0x0000b400af037a23 */ /* 0x000fc40000010818 */
[----:B------:R-:W-:-:S04]  /*c150*/  IMAD.MOV.U32 R112, RZ, RZ, R242 ;  /* 0x000000ffff707224 */ /* 0x000fc800078e00f2 */
[----:B------:R-:W-:Y:S01]  /*c160*/  MOV R65, R241 ;  /* 0x000000f100417202 */ /* 0x000fe20000000f00 */
[----:B------:R-:W-:Y:S01]  /*c170*/  HMMA.16816.F32.BF16 R104, R12, R76, R100 ;  /* 0x0000004c0c68723c */ /* 0x000fe20000041864 */
[----:B------:R-:W-:-:S07]  /*c180*/  IMAD.MOV.U32 R64, RZ, RZ, R240 ;  /* 0x000000ffff407224 */ /* 0x000fce00078e00f0 */
[C---:B------:R-:W-:Y:S07]  /*c190*/  HMMA.16816.F32.BF16 R100, R12.reuse, R54, R80 ;  /* 0x000000360c64723c */ /* 0x040fee0000041850 */
[----:B------:R-:W-:Y:S01]  /*c1a0*/  IMAD.MOV.U32 R83, RZ, RZ, R252 ;  /* 0x000000ffff537224 */ /* 0x000fe200078e00fc */
[----:B------:R-:W-:Y:S01]  /*c1b0*/  HMMA.16816.F32.BF16 R88, R12, R86, R88 ;  /* 0x000000560c58723c */ /* 0x000fe20000041858 */
[----:B------:R3:W-:Y:S07]  /*c1c0*/  MUFU.EX2 R252, R3 ;  /* 0x0000000300fc7308 */ /* 0x0007ee0000000800 */
[----:B------:R-:W-:Y:S07]  /*c1d0*/  HMMA.16816.F32.BF16 R240, R8, R76, R96 ;  /* 0x0000004c08f0723c */ /* 0x000fee0000041860 */
[----:B------:R-:W-:Y:S01]  /*c1e0*/  IMAD.MOV.U32 R99, RZ, RZ, R247 ;  /* 0x000000ffff637224 */ /* 0x000fe200078e00f7 */
[----:B-1----:R-:W-:Y:S01]  /*c1f0*/  HMMA.16816.F32.BF16 R200, R12, R16, R32 ;  /* 0x000000100cc8723c */ /* 0x002fe20000041820 */
[----:B---3--:R-:W-:Y:S01]  /*c200*/  FFMA.FTZ R3, R174, c[0x0][0x2d0], -R24 ;  /* 0x0000b400ae037a23 */ /* 0x008fe20000010818 */
[----:B------:R-:W-:Y:S01]  /*c210*/  MOV R98, R246 ;  /* 0x000000f600627202 */ /* 0x000fe20000000f00 */
[----:B------:R-:W-:-:S02]  /*c220*/  IMAD.MOV.U32 R97, RZ, RZ, R245 ;  /* 0x000000ffff617224 */ /* 0x000fc400078e00f5 */
[----:B------:R-:W-:-:S03]  /*c230*/  IMAD.MOV.U32 R96, RZ, RZ, R244 ;  /* 0x000000ffff607224 */ /* 0x000fc600078e00f4 */
[----:B------:R-:W-:Y:S01]  /*c240*/  HMMA.16816.F32.BF16 R244, R8, R16, R92 ;  /* 0x0000001008f4723c */ /* 0x000fe2000004185c */
[----:B------:R1:W3:Y:S01]  /*c250*/  MUFU.EX2 R92, R3 ;  /* 0x00000003005c7308 */ /* 0x0002e20000000800 */
[----:B------:R-:W-:-:S05]  /*c260*/  MOV R76, R85 ;  /* 0x00000055004c7202 */ /* 0x000fca0000000f00 */
[----:B------:R-:W-:Y:S01]  /*c270*/  IMAD.MOV.U32 R94, RZ, RZ, R84 ;  /* 0x000000ffff5e7224 */ /* 0x000fe200078e0054 */
[----:B------:R-:W-:Y:S01]  /*c280*/  HMMA.16816.F32.BF16 R32, R12, R58, R72 ;  /* 0x0000003a0c20723c */ /* 0x000fe20000041848 */
[----:B------:R-:W-:-:S07]  /*c290*/  IMAD.MOV.U32 R93, RZ, RZ, R239 ;  /* 0x000000ffff5d7224 */ /* 0x000fce00078e00ef */
[----:B------:R-:W-:Y:S01]  /*c2a0*/  HMMA.16816.F32.BF16 R60, R20, R62, RZ ;  /* 0x0000003e143c723c */ /* 0x000fe200000418ff */
[----:B-1----:R-:W-:-:S07]  /*c2b0*/  FFMA.FTZ R3, R173, c[0x0][0x2d0], -R24 ;  /* 0x0000b400ad037a23 */ /* 0x002fce0000010818 */
[----:B------:R-:W-:Y:S01]  /*c2c0*/  HMMA.16816.F32.BF16 R84, R8, R86, R108 ;  /* 0x000000560854723c */ /* 0x000fe2000004186c */
[----:B------:R1:W4:Y:S01]  /*c2d0*/  MUFU.EX2 R111, R3 ;  /* 0x00000003006f7308 */ /* 0x0003220000000800 */
[----:B------:R-:W-:Y:S01]  /*c2e0*/  IMAD.MOV.U32 R74, RZ, RZ, R235 ;  /* 0x000000ffff4a7224 */ /* 0x000fe200078e00eb */
[----:B------:R-:W-:Y:S02]  /*c2f0*/  MOV R73, R237 ;  /* 0x000000ed00497202 */ /* 0x000fe40000000f00 */
[----:B------:R-:W-:-:S03]  /*c300*/  MOV R72, R238 ;  /* 0x000000ee00487202 */ /* 0x000fc60000000f00 */
[----:B------:R-:W-:Y:S01]  /*c310*/  HMMA.16816.F32.BF16 R68, R20, R70, RZ ;  /* 0x000000461444723c */ /* 0x000fe200000418ff */
[----:B------:R-:W-:-:S07]  /*c320*/  IMAD.MOV.U32 R75, RZ, RZ, R215 ;  /* 0x000000ffff4b7224 */ /* 0x000fce00078e00d7 */
[----:B------:R-:W-:Y:S01]  /*c330*/  HMMA.16816.F32.BF16 R20, R20, R30, RZ ;  /* 0x0000001e1414723c */ /* 0x000fe200000418ff */
[----:B-1----:R-:W-:-:S07]  /*c340*/  FFMA.FTZ R3, R172, c[0x0][0x2d0], -R24 ;  /* 0x0000b400ac037a23 */ /* 0x002fce0000010818 */
[----:B------:R-:W-:Y:S01]  /*c350*/  HMMA.16816.F32.BF16 R124, R8, R54, R124 ;  /* 0x00000036087c723c */ /* 0x000fe2000004187c */
[----:B------:R1:W-:Y:S01]  /*c360*/  MUFU.EX2 R239, R3 ;  /* 0x0000000300ef7308 */ /* 0x0003e20000000800 */
[----:B------:R-:W-:Y:S01]  /*c370*/  IMAD.MOV.U32 R115, RZ, RZ, R27 ;  /* 0x000000ffff737224 */ /* 0x000fe200078e001b */
[----:B------:R-:W-:Y:S01]  /*c380*/  MOV R80, R26 ;  /* 0x0000001a00507202 */ /* 0x000fe20000000f00 */
[----:B------:R-:W-:-:S04]  /*c390*/  IMAD.MOV.U32 R114, RZ, RZ, R25 ;  /* 0x000000ffff727224 */ /* 0x000fc800078e0019 */
[----:B------:R-:W-:Y:S01]  /*c3a0*/  HMMA.16816.F32.BF16 R36, R12, R78, R36 ;  /* 0x0000004e0c24723c */ /* 0x000fe20000041824 */
[----:B------:R-:W-:-:S07]  /*c3b0*/  IMAD.MOV.U32 R109, RZ, RZ, R189 ;  /* 0x000000ffff6d7224 */ /* 0x000fce00078e00bd */
[----:B------:R-:W-:Y:S01]  /*c3c0*/  HMMA.16816.F32.BF16 R144, R8, R18, R144 ;  /* 0x000000120890723c */ /* 0x000fe20000041890 */
[----:B-1----:R-:W-:Y:S01]  /*c3d0*/  FFMA.FTZ R3, R159, c[0x0][0x2d0], -R7 ;  /* 0x0000b4009f037a23 */ /* 0x002fe20000010807 */
[----:B------:R-:W-:Y:S02]  /*c3e0*/  MOV R77, R56 ;  /* 0x00000038004d7202 */ /* 0x000fe40000000f00 */
[----:B------:R-:W-:Y:S01]  /*c3f0*/  MOV R82, R41 ;  /* 0x0000002900527202 */ /* 0x000fe20000000f00 */
[----:B------:R1:W-:Y:S03]  /*c400*/  MUFU.EX2 R235, R3 ;  /* 0x0000000300eb7308 */ /* 0x0003e60000000800 */
[C---:B------:R-:W-:Y:S01]  /*c410*/  HMMA.16816.F32.BF16 R48, R12.reuse, R66, R48 ;  /* 0x000000420c30723c */ /* 0x040fe20000041830 */
[----:B------:R-:W-:Y:S01]  /*c420*/  IMAD.MOV.U32 R95, RZ, RZ, R57 ;  /* 0x000000ffff5f7224 */ /* 0x000fe200078e0039 */
[----:B------:R-:W-:Y:S06]  /*c430*/  LDSM.16.MT88.4 R172, [R218+0x3080] ;  /* 0x00308000daac783b */ /* 0x000fec0000004200 */
[----:B------:R-:W-:Y:S01]  /*c440*/  HMMA.16816.F32.BF16 R28, R12, R18, R20 ;  /* 0x000000120c1c723c */ /* 0x000fe20000041814 */
[----:B-1----:R-:W-:-:S07]  /*c450*/  FFMA.FTZ R3, R158, c[0x0][0x2d0], -R7 ;  /* 0x0000b4009e037a23 */ /* 0x002fce0000010807 */
[----:B------:R-:W-:Y:S01]  /*c460*/  HMMA.16816.F32.BF16 R68, R12, R42, R68 ;  /* 0x0000002a0c44723c */ /* 0x000fe20000041844 */
[----:B------:R1:W-:Y:S01]  /*c470*/  MUFU.EX2 R237, R3 ;  /* 0x0000000300ed7308 */ /* 0x0003e20000000800 */
[----:B------:R-:W-:-:S06]  /*c480*/  IMAD.MOV.U32 R81, RZ, RZ, R44 ;  /* 0x000000ffff517224 */ /* 0x000fcc00078e002c */
[----:B------:R-:W-:Y:S01]  /*c490*/  HMMA.16816.F32.BF16 R60, R12, R46, R60 ;  /* 0x0000002e0c3c723c */ /* 0x000fe2000004183c */
[----:B-1----:R-:W-:-:S04]  /*c4a0*/  FFMA.FTZ R3, R157, c[0x0][0x2d0], -R7 ;  /* 0x0000b4009d037a23 */ /* 0x002fc80000010807 */
[----:B------:R1:W-:Y:S02]  /*c4b0*/  MUFU.EX2 R238, R3 ;  /* 0x0000000300ee7308 */ /* 0x0003e40000000800 */
[----:B-1----:R-:W-:Y:S02]  /*c4c0*/  FFMA.FTZ R3, R156, c[0x0][0x2d0], -R7 ;  /* 0x0000b4009c037a23 */ /* 0x002fe40000010807 */
[----:B------:R-:W1:Y:S04]  /*c4d0*/  LDSM.16.MT88.4 R156, [R217+0x3080] ;  /* 0x00308000d99c783b */ /* 0x000e680000004200 */
[----:B------:R2:W-:Y:S02]  /*c4e0*/  MUFU.EX2 R215, R3 ;  /* 0x0000000300d77308 */ /* 0x0005e40000000800 */
[----:B--2---:R-:W-:-:S06]  /*c4f0*/  FFMA.FTZ R3, R154, c[0x0][0x2d0], -R2 ;  /* 0x0000b4009a037a23 */ /* 0x004fcc0000010802 */
[----:B------:R2:W-:Y:S01]  /*c500*/  MUFU.EX2 R54, R3 ;  /* 0x0000000300367308 */ /* 0x0005e20000000800 */
[----:B------:R-:W-:Y:S01]  /*c510*/  HMMA.16816.F32.BF16 R24, R8, R78, R148 ;  /* 0x0000004e0818723c */ /* 0x000fe20000041894 */
[----:B------:R-:W-:Y:S01]  /*c520*/  MOV R19, R188 ;  /* 0x000000bc00137202 */ /* 0x000fe20000000f00 */
[----:B--2---:R-:W-:-:S05]  /*c530*/  FFMA.FTZ R3, R153, c[0x0][0x2d0], -R2 ;  /* 0x0000b40099037a23 */ /* 0x004fca0000010802 */
[----:B------:R2:W1:Y:S01]  /*c540*/  MUFU.EX2 R55, R3 ;  /* 0x0000000300377308 */ /* 0x0004620000000800 */
[----:B------:R-:W-:Y:S01]  /*c550*/  MOV R79, R191 ;  /* 0x000000bf004f7202 */ /* 0x000fe20000000f00 */
[----:B------:R-:W-:Y:S02]  /*c560*/  IMAD.MOV.U32 R78, RZ, RZ, R190 ;  /* 0x000000ffff4e7224 */ /* 0x000fe400078e00be */
[----:B------:R-:W1:Y:S01]  /*c570*/  LDSM.16.MT88.4 R188, [R220+0x3080] ;  /* 0x00308000dcbc783b */ /* 0x000e620000004200 */
[--C-:B--2---:R-:W-:Y:S02]  /*c580*/  FFMA.FTZ R3, R152, c[0x0][0x2d0], -R2.reuse ;  /* 0x0000b40098037a23 */ /* 0x104fe40000010802 */
[----:B------:R-:W-:-:S04]  /*c590*/  FFMA.FTZ R2, R155, c[0x0][0x2d0], -R2 ;  /* 0x0000b4009b027a23 */ /* 0x000fc80000010802 */
[----:B------:R2:W-:Y:S08]  /*c5a0*/  MUFU.EX2 R16, R2 ;  /* 0x0000000200107308 */ /* 0x0005f00000000800 */
[----:B------:R-:W1:Y:S01]  /*c5b0*/  MUFU.EX2 R17, R3 ;  /* 0x0000000300117308 */ /* 0x000e620000000800 */
[----:B--2---:R-:W-:-:S07]  /*c5c0*/  FFMA.FTZ R2, R143, c[0x0][0x2d0], -R0 ;  /* 0x0000b4008f027a23 */ /* 0x004fce0000010800 */
[----:B------:R2:W-:Y:S01]  /*c5d0*/  MUFU.EX2 R7, R2 ;  /* 0x0000000200077308 */ /* 0x0005e20000000800 */
[----:B------:R-:W-:Y:S02]  /*c5e0*/  IMAD.MOV.U32 R56, RZ, RZ, R40 ;  /* 0x000000ffff387224 */ /* 0x000fe400078e0028 */
[----:B--2---:R-:W-:-:S05]  /*c5f0*/  FFMA.FTZ R2, R137, c[0x0][0x2d0], -R0 ;  /* 0x0000b40089027a23 */ /* 0x004fca0000010800 */
[----:B------:R2:W1:Y:S01]  /*c600*/  MUFU.EX2 R3, R2 ;  /* 0x0000000200037308 */ /* 0x0004620000000800 */
[C---:B------:R-:W-:Y:S01]  /*c610*/  HMMA.16816.F32.BF16 R40, R8.reuse, R42, R120 ;  /* 0x0000002a0828723c */ /* 0x040fe20000041878 */
[--C-:B--2---:R-:W-:Y:S02]  /*c620*/  FFMA.FTZ R2, R139, c[0x0][0x2d0], -R0.reuse ;  /* 0x0000b4008b027a23 */ /* 0x104fe40000010800 */
[----:B------:R-:W-:Y:S02]  /*c630*/  FFMA.FTZ R0, R138, c[0x0][0x2d0], -R0 ;  /* 0x0000b4008a007a23 */ /* 0x000fe40000010800 */
[----:B------:R-:W-:Y:S02]  /*c640*/  IMAD.MOV.U32 R138, RZ, RZ, R6 ;  /* 0x000000ffff8a7224 */ /* 0x000fe400078e0006 */
[----:B------:R-:W-:Y:S08]  /*c650*/  MUFU.EX2 R2, R2 ;  /* 0x0000000200027308 */ /* 0x000ff00000000800 */
[----:B------:R-:W2:Y:S01]  /*c660*/  MUFU.EX2 R6, R0 ;  /* 0x0000000000067308 */ /* 0x000ea20000000800 */
[----:B---3--:R-:W-:Y:S01]  /*c670*/  IMAD.MOV.U32 R18, RZ, RZ, R92 ;  /* 0x000000ffff127224 */ /* 0x008fe200078e005c */
[----:B----4-:R-:W-:Y:S01]  /*c680*/  MOV R143, R111 ;  /* 0x0000006f008f7202 */ /* 0x010fe20000000f00 */
[----:B------:R-:W-:Y:S01]  /*c690*/  HMMA.16816.F32.BF16 R20, R8, R58, R128 ;  /* 0x0000003a0814723c */ /* 0x000fe20000041880 */
[----:B------:R-:W-:-:S06]  /*c6a0*/  IMAD.MOV.U32 R57, RZ, RZ, R45 ;  /* 0x000000ffff397224 */ /* 0x000fcc00078e002d */
[----:B-1----:R-:W-:Y:S01]  /*c6b0*/  F2FP.BF16.PACK_AB R128, R55, R54 ;  /* 0x000000363780723e */ /* 0x002fe200000010ff */
[----:B------:R-:W-:Y:S01]  /*c6c0*/  HMMA.16816.F32.BF16 R12, R8, R66, R132 ;  /* 0x00000042080c723c */ /* 0x000fe20000041884 */
[----:B------:R-:W-:Y:S02]  /*c6d0*/  F2FP.BF16.PACK_AB R130, R16, R17 ;  /* 0x000000111082723e */ /* 0x000fe400000010ff */
[----:B------:R-:W-:Y:S02]  /*c6e0*/  F2FP.BF16.PACK_AB R129, R3, R7 ;  /* 0x000000070381723e */ /* 0x000fe400000010ff */
[----:B--2---:R-:W-:Y:S02]  /*c6f0*/  F2FP.BF16.PACK_AB R131, R6, R2 ;  /* 0x000000020683723e */ /* 0x004fe400000010ff */
[----:B------:R-:W-:Y:S02]  /*c700*/  F2FP.BF16.PACK_AB R132, R18, R252 ;  /* 0x000000fc1284723e */ /* 0x000fe400000010ff */
[----:B------:R-:W-:-:S02]  /*c710*/  F2FP.BF16.PACK_AB R133, R237, R235 ;  /* 0x000000ebed85723e */ /* 0x000fc400000010ff */
[----:B------:R-:W-:Y:S02]  /*c720*/  F2FP.BF16.PACK_AB R134, R239, R143 ;  /* 0x0000008fef86723e */ /* 0x000fe400000010ff */
[----:B------:R-:W-:Y:S01]  /*c730*/  F2FP.BF16.PACK_AB R135, R215, R238 ;  /* 0x000000eed787723e */ /* 0x000fe200000010ff */
[----:B------:R-:W-:Y:S01]  /*c740*/  HMMA.16816.F32.BF16 R44, R8, R46, R116 ;  /* 0x0000002e082c723c */ /* 0x000fe20000041874 */
[----:B------:R-:W-:Y:S02]  /*c750*/  IMAD.MOV.U32 R120, RZ, RZ, R112 ;  /* 0x000000ffff787224 */ /* 0x000fe400078e0070 */
[----:B------:R-:W-:Y:S02]  /*c760*/  IMAD.MOV.U32 R111, RZ, RZ, R93 ;  /* 0x000000ffff6f7224 */ /* 0x000fe400078e005d */
[----:B------:R-:W-:Y:S02]  /*c770*/  IMAD.MOV.U32 R92, RZ, RZ, R193 ;  /* 0x000000ffff5c7224 */ /* 0x000fe400078e00c1 */
[----:B------:R-:W-:Y:S01]  /*c780*/  IMAD.MOV.U32 R123, RZ, RZ, R99 ;  /* 0x000000ffff7b7224 */ /* 0x000fe200078e0063 */
[----:B------:R-:W-:Y:S01]  /*c790*/  MOV R117, R97 ;  /* 0x0000006100757202 */ /* 0x000fe20000000f00 */
[-C--:B------:R-:W-:Y:S01]  /*c7a0*/  HMMA.16816.F32.BF16 R152, R128, R156.reuse, R160 ;  /* 0x0000009c8098723c */ /* 0x080fe200000418a0 */
[----:B------:R-:W-:Y:S01]  /*c7b0*/  MOV R119, R94 ;  /* 0x0000005e00777202 */ /* 0x000fe20000000f00 */
[----:B------:R-:W-:Y:S01]  /*c7c0*/  IMAD.MOV.U32 R118, RZ, RZ, R96 ;  /* 0x000000ffff767224 */ /* 0x000fe200078e0060 */
[----:B------:R-:W-:Y:S01]  /*c7d0*/  MOV R94, R195 ;  /* 0x000000c3005e7202 */ /* 0x000fe20000000f00 */
[----:B------:R-:W-:Y:S01]  /*c7e0*/  IMAD.MOV.U32 R93, RZ, RZ, R194 ;  /* 0x000000ffff5d7224 */ /* 0x000fe200078e00c2 */
[----:B------:R-:W-:Y:S01]  /*c7f0*/  MOV R58, R81 ;  /* 0x00000051003a7202 */ /* 0x000fe20000000f00 */
[----:B------:R-:W-:Y:S01]  /*c800*/  IMAD.MOV.U32 R110, RZ, RZ, R95 ;  /* 0x000000ffff6e7224 */ /* 0x000fe200078e005f */
[----:B------:R-:W-:Y:S01]  /*c810*/  LDSM.16.MT88.4 R8, [R219+0x4880] ;  /* 0x00488000db08783b */ /* 0x000fe20000004200 */
[C---:B------:R-:W-:Y:S08]  /*c820*/  HMMA.16816.F32.BF16 R148, R132.reuse, R156, R176 ;  /* 0x0000009c8494723c */ /* 0x040ff000000418b0 */
[-C--:B------:R-:W-:Y:S07]  /*c830*/  HMMA.16816.F32.BF16 R160, R132, R158.reuse, R88 ;  /* 0x0000009e84a0723c */ /* 0x080fee0000041858 */
[----:B------:R-:W-:Y:S01]  /*c840*/  MOV R91, R192 ;  /* 0x000000c0005b7202 */ /* 0x000fe20000000f00 */
[----:B------:R-:W-:Y:S01]  /*c850*/  HMMA.16816.F32.BF16 R156, R128, R158, R84 ;  /* 0x0000009e809c723c */ /* 0x000fe20000041854 */
[----:B------:R-:W-:Y:S01]  /*c860*/  IMAD.MOV.U32 R88, RZ, RZ, R19 ;  /* 0x000000ffff587224 */ /* 0x000fe200078e0013 */
[----:B------:R-:W-:Y:S01]  /*c870*/  MOV R89, R78 ;  /* 0x0000004e00597202 */ /* 0x000fe20000000f00 */
[----:B------:R-:W-:-:S02]  /*c880*/  IMAD.MOV.U32 R19, RZ, RZ, R79 ;  /* 0x000000ffff137224 */ /* 0x000fc400078e004f */
[----:B------:R-:W-:Y:S02]  /*c890*/  IMAD.MOV.U32 R78, RZ, RZ, R117 ;  /* 0x000000ffff4e7224 */ /* 0x000fe400078e0075 */
[----:B------:R-:W-:Y:S01]  /*c8a0*/  MOV R86, R138 ;  /* 0x0000008a00567202 */ /* 0x000fe20000000f00 */
[-C--:B------:R-:W-:Y:S01]  /*c8b0*/  HMMA.16816.F32.BF16 R180, R132, R188.reuse, R180 ;  /* 0x000000bc84b4723c */ /* 0x080fe200000418b4 */
[----:B------:R-:W-:Y:S01]  /*c8c0*/  IMAD.MOV.U32 R138, RZ, RZ, R120 ;  /* 0x000000ffff8a7224 */ /* 0x000fe200078e0078 */
[----:B------:R-:W-:Y:S01]  /*c8d0*/  MOV R120, R119 ;  /* 0x0000007700787202 */ /* 0x000fe20000000f00 */
[----:B------:R-:W-:Y:S01]  /*c8e0*/  IMAD.MOV.U32 R79, RZ, RZ, R118 ;  /* 0x000000ffff4f7224 */ /* 0x000fe200078e0076 */
[----:B------:R-:W-:Y:S01]  /*c8f0*/  MOV R117, R222 ;  /* 0x000000de00757202 */ /* 0x000fe20000000f00 */
[----:B------:R-:W-:Y:S01]  /*c900*/  IMAD.MOV.U32 R118, RZ, RZ, R221 ;  /* 0x000000ffff767224 */ /* 0x000fe200078e00dd */
[----:B------:R-:W-:Y:S01]  /*c910*/  MOV R119, R5 ;  /* 0x0000000500777202 */ /* 0x000fe20000000f00 */
[----:B------:R1:W5:Y:S01]  /*c920*/  LDL.LU R222, [R1+0xf8] ;  /* 0x0000f80001de7983 */ /* 0x0003620000300800 */
[----:B------:R-:W-:Y:S03]  /*c930*/  HMMA.16816.F32.BF16 R184, R128, R188, R184 ;  /* 0x000000bc80b8723c */ /* 0x000fe600000418b8 */
[----:B------:R1:W5:Y:S04]  /*c940*/  LDL.LU R221, [R1+0xf4] ;  /* 0x0000f40001dd7983 */ /* 0x0003680000300800 */
[----:B------:R1:W5:Y:S01]  /*c950*/  LDL.LU R5, [R1+0xec] ;  /* 0x0000ec0001057983 */ /* 0x0003620000300800 */
[-C--:B------:R-:W-:Y:S08]  /*c960*/  HMMA.16816.F32.BF16 R192, R132, R190.reuse, R68 ;  /* 0x000000be84c0723c */ /* 0x080ff00000041844 */
[----:B------:R-:W-:Y:S07]  /*c970*/  HMMA.16816.F32.BF16 R188, R128, R190, R40 ;  /* 0x000000be80bc723c */ /* 0x000fee0000041828 */
[----:B------:R-:W-:-:S02]  /*c980*/  IMAD.MOV.U32 R42, RZ, RZ, R216 ;  /* 0x000000ffff2a7224 */ /* 0x000fc400078e00d8 */
[----:B------:R1:W5:Y:S01]  /*c990*/  LDL.LU R216, [R1+0xf0] ;  /* 0x0000f00001d87983 */ /* 0x0003620000300800 */
[----:B------:R-:W-:-:S03]  /*c9a0*/  IMAD.MOV.U32 R116, RZ, RZ, R98 ;  /* 0x000000ffff747224 */ /* 0x000fc600078e0062 */
[----:B------:R-:W2:Y:S01]  /*c9b0*/  LDSM.16.MT88.4 R96, [R218+0x4880] ;  /* 0x00488000da60783b */ /* 0x000ea20000004200 */
[----:B------:R-:W-:Y:S02]  /*c9c0*/  IMAD.MOV.U32 R108, RZ, RZ, R80 ;  /* 0x000000ffff6c7224 */ /* 0x000fe400078e0050 */
[----:B------:R-:W-:Y:S02]  /*c9d0*/  IMAD.MOV.U32 R59, RZ, RZ, R82 ;  /* 0x000000ffff3b7224 */ /* 0x000fe400078e0052 */
[----:B------:R-:W-:Y:S02]  /*c9e0*/  IMAD.MOV.U32 R95, RZ, RZ, R83 ;  /* 0x000000ffff5f7224 */ /* 0x000fe400078e0053 */
[----:B------:R-:W3:Y:S01]  /*c9f0*/  LDSM.16.MT88.4 R80, [R217+0x4880] ;  /* 0x00488000d950783b */ /* 0x000ee20000004200 */
[----:B------:R-:W-:Y:S01]  /*ca00*/  MOV R122, R64 ;  /* 0x00000040007a7202 */ /* 0x000fe20000000f00 */
[----:B------:R-:W-:Y:S02]  /*ca10*/  IMAD.MOV.U32 R121, RZ, RZ, R65 ;  /* 0x000000ffff797224 */ /* 0x000fe400078e0041 */
[----:B------:R-:W4:Y:S01]  /*ca20*/  LDSM.16.MT88.4 R64, [R219+0x3080] ;  /* 0x00308000db40783b */ /* 0x000f220000004200 */
[----:B------:R-:W-:Y:S01]  /*ca30*/  MOV R0, R114 ;  /* 0x0000007200007202 */ /* 0x000fe20000000f00 */
[----:B------:R-:W-:Y:S01]  /*ca40*/  IMAD.MOV.U32 R139, RZ, RZ, R113 ;  /* 0x000000ffff8b7224 */ /* 0x000fe200078e0071 */
[----:B------:R-:W-:Y:S01]  /*ca50*/  MOV R90, R121 ;  /* 0x00000079005a7202 */ /* 0x000fe20000000f00 */
[----:B------:R-:W-:-:S02]  /*ca60*/  IMAD.MOV.U32 R84, RZ, RZ, R91 ;  /* 0x000000ffff547224 */ /* 0x000fc400078e005b */
[----:B------:R-:W-:Y:S01]  /*ca70*/  IMAD.MOV.U32 R91, RZ, RZ, R122 ;  /* 0x000000ffff5b7224 */ /* 0x000fe200078e007a */
[-C--:B------:R-:W-:Y:S01]  /*ca80*/  HMMA.16816.F32.BF16 R164, R132, R172.reuse, R164 ;  /* 0x000000ac84a4723c */ /* 0x080fe200000418a4 */
[----:B------:R-:W-:Y:S02]  /*ca90*/  IMAD.MOV.U32 R85, RZ, RZ, R0 ;  /* 0x000000ffff557224 */ /* 0x000fe400078e0000 */
[----:B------:R-:W-:Y:S01]  /*caa0*/  IMAD.MOV.U32 R87, RZ, RZ, R139 ;  /* 0x000000ffff577224 */ /* 0x000fe200078e008b */
[----:B------:R-:W-:Y:S01]  /*cab0*/  MOV R139, R116 ;  /* 0x00000074008b7202 */ /* 0x000fe20000000f00 */
[----:B------:R-:W-:Y:S01]  /*cac0*/  IMAD.MOV.U32 R0, RZ, RZ, R123 ;  /* 0x000000ffff007224 */ /* 0x000fe200078e007b */
[----:B------:R-:W-:Y:S02]  /*cad0*/  MOV R122, R73 ;  /* 0x00000049007a7202 */ /* 0x000fe40000000f00 */
[----:B------:R-:W-:Y:S01]  /*cae0*/  HMMA.16816.F32.BF16 R168, R128, R172, R168 ;  /* 0x000000ac80a8723c */ /* 0x000fe200000418a8 */
[----:B------:R-:W-:Y:S01]  /*caf0*/  IMAD.MOV.U32 R121, RZ, RZ, R110 ;  /* 0x000000ffff797224 */ /* 0x000fe200078e006e */
[----:B------:R-:W-:Y:S01]  /*cb00*/  MOV R43, R89 ;  /* 0x00000059002b7202 */ /* 0x000fe20000000f00 */
[----:B------:R-:W-:-:S05]  /*cb10*/  IMAD.MOV.U32 R123, RZ, RZ, R74 ;  /* 0x000000ffff7b7224 */ /* 0x000fca00078e004a */
[----:B------:R-:W-:Y:S01]  /*cb20*/  HMMA.16816.F32.BF16 R176, R132, R174, R60 ;  /* 0x000000ae84b0723c */ /* 0x000fe2000004183c */
[----:B------:R-:W-:Y:S02]  /*cb30*/  IMAD.MOV.U32 R110, RZ, RZ, R72 ;  /* 0x000000ffff6e7224 */ /* 0x000fe400078e0048 */
[----:B------:R-:W-:-:S04]  /*cb40*/  IMAD.MOV.U32 R116, RZ, RZ, R75 ;  /* 0x000000ffff747224 */ /* 0x000fc800078e004b */
[----:B------:R-:W-:Y:S01]  /*cb50*/  IMAD.MOV.U32 R63, RZ, RZ, R88 ;  /* 0x000000ffff3f7224 */ /* 0x000fe200078e0058 */
[----:B------:R-:W-:Y:S01]  /*cb60*/  HMMA.16816.F32.BF16 R172, R128, R174, R44 ;  /* 0x000000ae80ac723c */ /* 0x000fe2000004182c */
[----:B------:R-:W-:-:S06]  /*cb70*/  IMAD.MOV.U32 R41, RZ, RZ, R122 ;  /* 0x000000ffff297224 */ /* 0x000fcc00078e007a */
[----:B------:R-:W-:Y:S01]  /*cb80*/  IMAD.MOV.U32 R44, RZ, RZ, R90 ;  /* 0x000000ffff2c7224 */ /* 0x000fe200078e005a */
[----:B------:R-:W-:Y:S02]  /*cb90*/  MOV R45, R91 ;  /* 0x0000005b002d7202 */ /* 0x000fe40000000f00 */
[----:B--2---:R-:W-:Y:S01]  /*cba0*/  HMMA.16816.F32.BF16 R88, R132, R96, R208 ;  /* 0x000000608458723c */ /* 0x004fe200000418d0 */
[----:B------:R-:W-:Y:S01]  /*cbb0*/  IMAD.MOV.U32 R46, RZ, RZ, R0 ;  /* 0x000000ffff2e7224 */ /* 0x000fe200078e0000 */
[----:B------:R-:W-:Y:S01]  /*cbc0*/  MOV R47, R139 ;  /* 0x0000008b002f7202 */ /* 0x000fe20000000f00 */
[----:B------:R-:W-:Y:S01]  /*cbd0*/  IMAD.MOV.U32 R0, RZ, RZ, R78 ;  /* 0x000000ffff007224 */ /* 0x000fe200078e004e */
[----:B------:R-:W-:-:S03]  /*cbe0*/  MOV R139, R79 ;  /* 0x0000004f008b7202 */ /* 0x000fc60000000f00 */
[----:B------:R-:W-:Y:S01]  /*cbf0*/  MOV R211, R119 ;  /* 0x0000007700d37202 */ /* 0x000fe20000000f00 */
[----:B---3--:R-:W-:Y:S01]  /*cc00*/  HMMA.16816.F32.BF16 R72, R132, R80, R248 ;  /* 0x000000508448723c */ /* 0x008fe200000418f8 */
[----:B------:R-:W-:Y:S01]  /*cc10*/  IMAD.MOV.U32 R78, RZ, RZ, R120 ;  /* 0x000000ffff4e7224 */ /* 0x000fe200078e0078 */
[----:B------:R-:W-:-:S05]  /*cc20*/  MOV R79, R121 ;  /* 0x00000079004f7202 */ /* 0x000fca0000000f00 */
[----:B------:R-:W-:Y:S02]  /*cc30*/  MOV R248, R123 ;  /* 0x0000007b00f87202 */ /* 0x000fe40000000f00 */
[----:B------:R-:W-:Y:S01]  /*cc40*/  HMMA.16816.F32.BF16 R120, R132, R8, R200 ;  /* 0x000000088478723c */ /* 0x000fe200000418c8 */
[----:B------:R-:W-:Y:S02]  /*cc50*/  IMAD.MOV.U32 R137, RZ, RZ, R115 ;  /* 0x000000ffff897224 */ /* 0x000fe400078e0073 */
[----:B------:R-:W2:Y:S04]  /*cc60*/  LDSM.16.MT88.4 R112, [R220+0x4880] ;  /* 0x00488000dc70783b */ /* 0x000ea80000004200 */
[----:B------:R-:W-:Y:S01]  /*cc70*/  IMAD.MOV.U32 R202, RZ, RZ, R211 ;  /* 0x000000ffffca7224 */ /* 0x000fe200078e00d3 */
[----:B------:R-:W-:Y:S01]  /*cc80*/  MOV R211, R42 ;  /* 0x0000002a00d37202 */ /* 0x000fe20000000f00 */
[----:B------:R-:W-:Y:S01]  /*cc90*/  IMAD.MOV.U32 R42, RZ, RZ, c[0x0][0x2c4] ;  /* 0x0000b100ff2a7624 */ /* 0x000fe200078e00ff */
[----:B------:R-:W-:-:S04]  /*cca0*/  MOV R249, R117 ;  /* 0x0000007500f97202 */ /* 0x000fc80000000f00 */
[----:B------:R-:W-:Y:S01]  /*ccb0*/  ISETP.NE.AND P6, PT, R42, 0x1, PT ;  /* 0x000000012a00780c */ /* 0x000fe20003fc5270 */
[----:B------:R-:W-:Y:S01]  /*ccc0*/  IMAD.MOV.U32 R250, RZ, RZ, R118 ;  /* 0x000000fffffa7224 */ /* 0x000fe200078e0076 */
[----:B------:R-:W-:Y:S01]  /*ccd0*/  MOV R42, R43 ;  /* 0x0000002b002a7202 */ /* 0x000fe20000000f00 */
[----:B------:R-:W-:Y:S02]  /*cce0*/  IMAD.MOV.U32 R251, RZ, RZ, R84 ;  /* 0x000000fffffb7224 */ /* 0x000fe400078e0054 */
[----:B------:R-:W-:Y:S01]  /*ccf0*/  IMAD.MOV.U32 R43, RZ, RZ, R4 ;  /* 0x000000ffff2b7224 */ /* 0x000fe200078e0004 */
[----:B------:R-:W-:Y:S01]  /*cd00*/  SHF.L.U32 R4, R214, 0x7, RZ ;  /* 0x00000007d6047819 */ /* 0x000fe200000006ff */
[----:B------:R-:W-:Y:S01]  /*cd10*/  IMAD.MOV.U32 R208, RZ, RZ, R249 ;  /* 0x000000ffffd07224 */ /* 0x000fe200078e00f9 */
[----:B------:R-:W-:Y:S01]  /*cd20*/  MOV R203, R248 ;  /* 0x000000f800cb7202 */ /* 0x000fe20000000f00 */
[----:B------:R-:W-:Y:S01]  /*cd30*/  IMAD.MOV.U32 R210, RZ, RZ, R251 ;  /* 0x000000ffffd27224 */ /* 0x000fe200078e00fb */
[----:B------:R-:W-:Y:S01]  /*cd40*/  MOV R209, R250 ;  /* 0x000000fa00d17202 */ /* 0x000fe20000000f00 */
[----:B----4-:R-:W-:Y:S01]  /*cd50*/  HMMA.16816.F32.BF16 R68, R132, R66, R100 ;  /* 0x000000428444723c */ /* 0x010fe20000041864 */
[----:B------:R-:W-:Y:S01]  /*cd60*/  IMAD.MOV.U32 R248, RZ, RZ, R92 ;  /* 0x000000fffff87224 */ /* 0x000fe200078e005c */
[----:B------:R-:W-:Y:S01]  /*cd70*/  MOV R251, R93 ;  /* 0x0000005d00fb7202 */ /* 0x000fe20000000f00 */
[----:B------:R-:W-:Y:S01]  /*cd80*/  IMAD.MOV.U32 R249, RZ, RZ, R94 ;  /* 0x000000fffff97224 */ /* 0x000fe200078e005e */
[----:B------:R-:W-:-:S04]  /*cd90*/  MOV R250, R95 ;  /* 0x0000005f00fa7202 */ /* 0x000fc80000000f00 */
[----:B------:R-:W-:Y:S08]  /*cda0*/  HMMA.16816.F32.BF16 R100, R132, R98, R48 ;  /* 0x000000628464723c */ /* 0x000ff00000041830 */
[C---:B------:R-:W-:Y:S08]  /*cdb0*/  HMMA.16816.F32.BF16 R92, R128.reuse, R96, R196 ;  /* 0x00000060805c723c */ /* 0x040ff000000418c4 */
[----:B------:R-:W-:Y:S07]  /*cdc0*/  HMMA.16816.F32.BF16 R96, R128, R98, R12 ;  /* 0x000000628060723c */ /* 0x000fee000004180c */
[----:B------:R-:W-:-:S04]  /*cdd0*/  @P6 IMAD.HI.U32 R12, R4, c[0x0][0x2c8], RZ ;  /* 0x0000b200040c6a27 */ /* 0x000fc800078e00ff */
[----:B------:R-:W-:Y:S02]  /*cde0*/  FADD.FTZ R13, R44, R202 ;  /* 0x000000ca2c0d7221 */ /* 0x000fe40000010000 */
[----:B------:R-:W-:Y:S02]  /*cdf0*/  FADD.FTZ R14, R138, R0 ;  /* 0x000000008a0e7221 */ /* 0x000fe40000010000 */
[----:B------:R-:W-:Y:S01]  /*ce00*/  IMAD.MOV.U32 R0, RZ, RZ, R4 ;  /* 0x000000ffff007224 */ /* 0x000fe200078e0004 */
[----:B------:R-:W-:Y:S01]  /*ce10*/  @P6 SHF.R.U32.HI R0, RZ, c[0x0][0x2cc], R12 ;  /* 0x0000b300ff006a19 */ /* 0x000fe2000001160c */
[----:B------:R-:W-:Y:S02]  /*ce20*/  FADD.FTZ R15, R111, R110 ;  /* 0x0000006e6f0f7221 */ /* 0x000fe40000010000 */
[----:B------:R-:W-:Y:S02]  /*ce30*/  FADD.FTZ R13, R203, R13 ;  /* 0x0000000dcb0d7221 */ /* 0x000fe40000010000 */
[----:B------:R-:W-:Y:S01]  /*ce40*/  FADD.FTZ R14, R208, R14 ;  /* 0x0000000ed00e7221 */ /* 0x000fe20000010000 */
[----:B------:R-:W-:Y:S01]  /*ce50*/  MOV R60, R85 ;  /* 0x00000055003c7202 */ /* 0x000fe20000000f00 */
[----:B------:R-:W-:Y:S01]  /*ce60*/  FADD.FTZ R12, R204, R211 ;  /* 0x000000d3cc0c7221 */ /* 0x000fe20000010000 */
[----:B------:R-:W-:Y:S01]  /*ce70*/  MOV R62, R87 ;  /* 0x00000057003e7202 */ /* 0x000fe20000000f00 */
[----:B------:R-:W-:-:S02]  /*ce80*/  IMAD.MOV.U32 R61, RZ, RZ, R86 ;  /* 0x000000ffff3d7224 */ /* 0x000fc400078e0056 */
[----:B------:R-:W-:Y:S02]  /*ce90*/  FADD.FTZ R15, R209, R15 ;  /* 0x0000000fd10f7221 */ /* 0x000fe40000010000 */
[----:B------:R-:W-:Y:S02]  /*cea0*/  IMAD.MOV.U32 R40, RZ, RZ, R116 ;  /* 0x000000ffff287224 */ /* 0x000fe400078e0074 */
        /* <DEDUP_REMOVED lines=8> */
[----:B------:R-:W-:Y:S01]  /*cf30*/  IMAD.MOV.U32 R44, RZ, RZ, R45 ;  /* 0x000000ffff2c7224 */ /* 0x000fe200078e002d */
[----:B------:R-:W-:Y:S01]  /*cf40*/  HMMA.16816.F32.BF16 R60, R128, R64, R60 ;  /* 0x00000040803c723c */ /* 0x000fe2000004183c */
[----:B------:R-:W-:Y:S01]  /*cf50*/  MOV R45, R46 ;  /* 0x0000002e002d7202 */ /* 0x000fe20000000f00 */
[----:B------:R-:W-:Y:S02]  /*cf60*/  FADD.FTZ R15, R41, R15 ;  /* 0x0000000f290f7221 */ /* 0x000fe40000010000 */
[----:B------:R-:W-:Y:S02]  /*cf70*/  IMAD.MOV.U32 R46, RZ, RZ, R47 ;  /* 0x000000ffff2e7224 */ /* 0x000fe400078e002f */
[----:B------:R-:W-:-:S02]  /*cf80*/  FADD.FTZ R13, R42, R13 ;  /* 0x0000000d2a0d7221 */ /* 0x000fc40000010000 */
[----:B------:R-:W-:Y:S01]  /*cf90*/  HMMA.16816.F32.BF16 R64, R128, R66, R124 ;  /* 0x000000428040723c */ /* 0x000fe2000004187c */
[----:B------:R-:W-:Y:S01]  /*cfa0*/  FADD.FTZ R12, R207, R12 ;  /* 0x0000000ccf0c7221 */ /* 0x000fe20000010000 */
[----:B------:R-:W-:Y:S01]  /*cfb0*/  MOV R47, R139 ;  /* 0x0000008b002f7202 */ /* 0x000fe20000000f00 */
[----:B------:R-:W-:-:S05]  /*cfc0*/  IMAD.MOV.U32 R138, RZ, RZ, R108 ;  /* 0x000000ffff8a7224 */ /* 0x000fca00078e006c */
[----:B------:R-:W-:Y:S01]  /*cfd0*/  HMMA.16816.F32.BF16 R124, R128, R8, R244 ;  /* 0x00000008807c723c */ /* 0x000fe200000418f4 */
[----:B------:R-:W-:Y:S01]  /*cfe0*/  FADD.FTZ R13, R45, R13 ;  /* 0x0000000d2d0d7221 */ /* 0x000fe20000010000 */
[----:B------:R-:W-:-:S05]  /*cff0*/  MOV R139, R109 ;  /* 0x0000006d008b7202 */ /* 0x000fca0000000f00 */
[----:B------:R-:W-:Y:S02]  /*d000*/  FADD.FTZ R9, R43, R14 ;  /* 0x0000000e2b097221 */ /* 0x000fe40000010000 */
[----:B------:R-:W-:Y:S02]  /*d010*/  FADD.FTZ R8, R44, R15 ;  /* 0x0000000f2c087221 */ /* 0x000fe40000010000 */
[----:B------:R-:W-:Y:S02]  /*d020*/  FADD.FTZ R14, R46, R9 ;  /* 0x000000092e0e7221 */ /* 0x000fe40000010000 */
[----:B------:R-:W-:Y:S01]  /*d030*/  FADD.FTZ R9, R206, R12 ;  /* 0x0000000cce097221 */ /* 0x000fe20000010000 */
[----:B--2---:R-:W-:Y:S01]  /*d040*/  HMMA.16816.F32.BF16 R104, R132, R112, R104 ;  /* 0x000000708468723c */ /* 0x004fe20000041868 */
[----:B------:R-:W-:Y:S02]  /*d050*/  FADD.FTZ R12, R47, R8 ;  /* 0x000000082f0c7221 */ /* 0x000fe40000010000 */
[----:B------:R-:W-:-:S02]  /*d060*/  FADD.FTZ R8, R138, R13 ;  /* 0x0000000d8a087221 */ /* 0x000fc40000010000 */
[----:B------:R-:W-:-:S03]  /*d070*/  FADD.FTZ R9, R213, R9 ;  /* 0x00000009d5097221 */ /* 0x000fc60000010000 */
[C---:B------:R-:W-:Y:S08]  /*d080*/  HMMA.16816.F32.BF16 R84, R132.reuse, R82, R32 ;  /* 0x000000528454723c */ /* 0x040ff00000041820 */
[----:B------:R-:W-:Y:S08]  /*d090*/  HMMA.16816.F32.BF16 R116, R132, R114, R36 ;  /* 0x000000728474723c */ /* 0x000ff00000041824 */
[C---:B------:R-:W-:Y:S08]  /*d0a0*/  HMMA.16816.F32.BF16 R76, R128.reuse, R80, R76 ;  /* 0x00000050804c723c */ /* 0x040ff0000004184c */
[C---:B------:R-:W-:Y:S08]  /*d0b0*/  HMMA.16816.F32.BF16 R108, R128.reuse, R112, R240 ;  /* 0x00000070806c723c */ /* 0x040ff000000418f0 */
[C---:B------:R-:W-:Y:S08]  /*d0c0*/  HMMA.16816.F32.BF16 R80, R128.reuse, R82, R20 ;  /* 0x000000528050723c */ /* 0x040ff00000041814 */
[----:B------:R-:W-:Y:S08]  /*d0d0*/  HMMA.16816.F32.BF16 R112, R128, R114, R24 ;  /* 0x000000728070723c */ /* 0x000ff00000041818 */
[-C--:B------:R-:W-:Y:S08]  /*d0e0*/  HMMA.16816.F32.BF16 R132, R132, R10.reuse, R28 ;  /* 0x0000000a8484723c */ /* 0x080ff0000004181c */
[----:B------:R-:W-:Y:S07]  /*d0f0*/  HMMA.16816.F32.BF16 R128, R128, R10, R144 ;  /* 0x0000000a8080723c */ /* 0x000fee0000041890 */
        /* <DEDUP_REMOVED lines=11> */
[----:B------:R-:W-:-:S03]  /*d1b0*/  FADD.FTZ R10, R143, R10 ;  /* 0x0000000a8f0a7221 */ /* 0x000fc60000010000 */
[----:B------:R2:W-:Y:S01]  /*d1c0*/  STL [R1+0x98], R2 ;  /* 0x0000980201007387 */ /* 0x0005e20000100800 */
[----:B------:R-:W-:Y:S02]  /*d1d0*/  FADD.FTZ R8, R239, R10 ;  /* 0x0000000aef087221 */ /* 0x000fe40000010000 */
[----:B------:R-:W-:Y:S01]  /*d1e0*/  FADD.FTZ R12, R137, R12 ;  /* 0x0000000c890c7221 */ /* 0x000fe20000010000 */
[----:B------:R-:W-:Y:S02]  /*d1f0*/  MOV R143, c[0x0][0x32c] ;  /* 0x0000cb00008f7a02 */ /* 0x000fe40000000f00 */
[----:B------:R-:W-:Y:S01]  /*d200*/  STL [R1+0x94], R8 ;  /* 0x0000940801007387 */ /* 0x000fe20000100800 */
[----:B------:R-:W-:Y:S01]  /*d210*/  FADD.FTZ R11, R54, R12 ;  /* 0x0000000c360b7221 */ /* 0x000fe20000010000 */
[----:B------:R-:W-:-:S03]  /*d220*/  ISETP.GE.AND P6, PT, R143, 0x1, PT ;  /* 0x000000018f00780c */ /* 0x000fc60003fc6270 */
[----:B------:R-:W-:Y:S02]  /*d230*/  FADD.FTZ R9, R55, R11 ;  /* 0x0000000b37097221 */ /* 0x000fe40000010000 */
[----:B--2---:R-:W-:-:S05]  /*d240*/  FADD.FTZ R2, R6, R7 ;  /* 0x0000000706027221 */ /* 0x004fca0000010000 */
[----:B------:R-:W-:Y:S01]  /*d250*/  STL [R1+0xa0], R2 ;  /* 0x0000a00201007387 */ /* 0x000fe20000100800 */
[----:B------:R-:W-:Y:S01]  /*d260*/  FADD.FTZ R9, R17, R9 ;  /* 0x0000000911097221 */ /* 0x000fe20000010000 */
[----:B------:R-:W-:-:S03]  /*d270*/  IADD3 R0, -R52, R53, R0 ;  /* 0x0000003534007210 */ /* 0x000fc60007ffe100 */
[----:B------:R-:W-:Y:S01]  /*d280*/  FADD.FTZ R3, R16, R9 ;  /* 0x0000000910037221 */ /* 0x000fe20000010000 */
[----:B------:R-:W-:-:S04]  /*d290*/  IADD3 R235, R19, -0x2, RZ ;  /* 0xfffffffe13eb7810 */ /* 0x000fc80007ffe0ff */
[----:B------:R2:W-:Y:S02]  /*d2a0*/  STL [R1+0x9c], R3 ;  /* 0x00009c0301007387 */ /* 0x0005e40000100800 */
[----:B--2---:R-:W-:Y:S01]  /*d2b0*/  IADD3 R3, R0, c[0x0][0x328], RZ ;  /* 0x0000ca0000037a10 */ /* 0x004fe20007ffe0ff */
        /* <DEDUP_REMOVED lines=11> */
.L_x_1210:
[----:B------:R-:W-:-:S13]  /*d370*/  ISETP.NE.AND P0, PT, R143, 0x1, PT ;  /* 0x000000018f00780c */ /* 0x000fda0003f05270 */
[----:B------:R-:W-:-:S05]  /*d380*/  @P0 IMAD.HI.U32 R0, R2, c[0x0][0x330], RZ ;  /* 0x0000cc0002000a27 */ /* 0x000fca00078e00ff */
[----:B------:R-:W-:Y:S02]  /*d390*/  @P0 SHF.R.U32.HI R2, RZ, c[0x0][0x334], R0 ;  /* 0x0000cd00ff020a19 */ /* 0x000fe40000011600 */
.L_x_1211:
[----:B------:R-:W-:Y:S05]  /*d3a0*/  BSYNC B0 ;  /* 0x0000000000007941 */ /* 0x000fea0003800000 */
.L_x_1209:
[----:B------:R-:W-:-:S05]  /*d3b0*/  IMAD R2, R2, R143, c[0x0][0x32c] ;  /* 0x0000cb0002027624 */ /* 0x000fca00078e028f */
[----:B------:R-:W-:-:S04]  /*d3c0*/  IMNMX R3, R3, R2, PT ;  /* 0x0000000203037217 */ /* 0x000fc80003800200 */
.L_x_1208:
[----:B-1----:R-:W2:Y:S01]  /*d3d0*/  LDL R2, [R1+0xa4] ;  /* 0x0000a40001027983 */ /* 0x002ea20000100800 */
[----:B------:R-:W-:-:S05]  /*d3e0*/  IMAD.HI R3, R3, 0x2aaaaaab, RZ ;  /* 0x2aaaaaab03037827 */ /* 0x000fca00078e02ff */
[----:B------:R-:W-:-:S04]  /*d3f0*/  SHF.R.U32.HI R0, RZ, 0x1f, R3 ;  /* 0x0000001fff007819 */ /* 0x000fc80000011603 */
[----:B------:R-:W-:-:S04]  /*d400*/  LEA.HI.SX32 R3, R3, R0, 0x1d ;  /* 0x0000000003037211 */ /* 0x000fc800078feaff */
[----:B--2---:R-:W-:-:S04]  /*d410*/  IMNMX R2, R2, R3, !PT ;  /* 0x0000000302027217 */ /* 0x004fc80007800200 */
[----:B------:R-:W-:Y:S01]  /*d420*/  ISETP.GE.AND P0, PT, R235, R2, PT ;  /* 0x00000002eb00720c */ /* 0x000fe20003f06270 */
[----:B------:R1:W-:-:S12]  /*d430*/  STL [R1+0xa8], R2 ;  /* 0x0000a80201007387 */ /* 0x0003d80000100800 */
[----:B------:R-:W-:Y:S05]  /*d440*/  @!P0 BRA `(.L_x_1212) ;  /* 0x00004bd000008947 */ /* 0x000fea0003800000 */
.L_x_1229:
[----:B--2---:R-:W2:Y:S01]  /*d450*/  LDL R4, [R1+0xa4] ;  /* 0x0000a40001047983 */ /* 0x004ea20000100800 */
[----:B------:R-:W-:Y:S04]  /*d460*/  DEPBAR.LE SB0, 0x0 ;  /* 0x000080000000791a */ /* 0x000fe80000000000 */
[----:B------:R-:W3:Y:S01]  /*d470*/  LDL.64 R212, [R1+0xb8] ;  /* 0x0000b80001d47983 */ /* 0x000ee20000100a00 */
[----:B------:R-:W-:Y:S05]  /*d480*/  WARPSYNC 0xffffffff ;  /* 0xffffffff00007948 */ /* 0x000fea0003800000 */
[----:B------:R-:W3:Y:S06]  /*d490*/  LDL.64 R138, [R1+0xc8] ;  /* 0x0000c800018a7983 */ /* 0x000eec0000100a00 */
[----:B------:R-:W4:Y:S04]  /*d4a0*/  LDL R143, [R1+0xac] ;  /* 0x0000ac00018f7983 */ /* 0x000f280000100800 */
[----:B------:R-:W4:Y:S04]  /*d4b0*/  LDL R137, [R1+0xe8] ;  /* 0x0000e80001897983 */ /* 0x000f280000100800 */
[----:B------:R-:W-:Y:S08]  /*d4c0*/  BAR.SYNC.DEFER_BLOCKING 0x0 ;  /* 0x0000000000007b1d */ /* 0x000ff00000010000 */
[----:B------:R-:W-:Y:S08]  /*d4d0*/  LDSM.16.M88.4 R52, [R223+0x8080] ;  /* 0x00808000df34783b */ /* 0x000ff00000000200 */
[----:B-----5:R-:W1:Y:S08]  /*d4e0*/  LDSM.16.M88.4 R20, [R216+0x5080] ;  /* 0x00508000d814783b */ /* 0x020e700000000200 */
[----:B------:R-:W1:Y:S08]  /*d4f0*/  LDSM.16.M88.4 R48, [R223+0xa080] ;  /* 0x00a08000df30783b */ /* 0x000e700000000200 */
[----:B------:R-:W1:Y:S08]  /*d500*/  LDSM.16.M88.4 R36, [R216+0x5880] ;  /* 0x00588000d824783b */ /* 0x000e700000000200 */
[----:B------:R-:W4:Y:S06]  /*d510*/  LDL.64 R250, [R1+0xc0] ;  /* 0x0000c00001fa7983 */ /* 0x000f2c0000100a00 */
[----:B------:R-:W1:Y:S08]  /*d520*/  LDSM.16.M88.4 R144, [R216+0x6080] ;  /* 0x00608000d890783b */ /* 0x000e700000000200 */
[----:B------:R-:W4:Y:S01]  /*d530*/  LDL R252, [R1+0xdc] ;  /* 0x0000dc0001fc7983 */ /* 0x000f220000100800 */
[-C--:B-1----:R-:W-:Y:S03]  /*d540*/  HMMA.16816.F32.BF16 R8, R52, R20.reuse, RZ ;  /* 0x000000143408723c */ /* 0x082fe600000418ff */
[----:B------:R-:W-:Y:S05]  /*d550*/  LDSM.16.M88.4 R196, [R225+0x8080] ;  /* 0x00808000e1c4783b */ /* 0x000fea0000000200 */
[C---:B------:R-:W-:Y:S03]  /*d560*/  HMMA.16816.F32.BF16 R12, R48.reuse, R20, RZ ;  /* 0x00000014300c723c */ /* 0x040fe600000418ff */
[----:B------:R-:W4:Y:S04]  /*d570*/  LDL R248, [R1+0xd8] ;  /* 0x0000d80001f87983 */ /* 0x000f280000100800 */
[----:B------:R-:W1:Y:S01]  /*d580*/  LDSM.16.M88.4 R200, [R227] ;  /* 0x00000000e3c8783b */ /* 0x000e620000000200 */
[-C--:B------:R-:W-:Y:S07]  /*d590*/  HMMA.16816.F32.BF16 R16, R48, R22.reuse, RZ ;  /* 0x000000163010723c */ /* 0x080fee00000418ff */
[----:B------:R-:W4:Y:S01]  /*d5a0*/  LDL R249, [R1+0xd0] ;  /* 0x0000d00001f97983 */ /* 0x000f220000100800 */
[C---:B------:R-:W-:Y:S03]  /*d5b0*/  HMMA.16816.F32.BF16 R20, R52.reuse, R22, RZ ;  /* 0x000000163414723c */ /* 0x040fe600000418ff */
[----:B------:R-:W1:Y:S05]  /*d5c0*/  LDSM.16.M88.4 R204, [R225+0xa080] ;  /* 0x00a08000e1cc783b */ /* 0x000e6a0000000200 */
[-C--:B------:R-:W-:Y:S03]  /*d5d0*/  HMMA.16816.F32.BF16 R24, R52, R36.reuse, RZ ;  /* 0x000000243418723c */ /* 0x080fe600000418ff */
[----:B------:R-:W1:Y:S05]  /*d5e0*/  LDSM.16.M88.4 R208, [R233] ;  /* 0x00000000e9d0783b */ /* 0x000e6a0000000200 */
        /* <DEDUP_REMOVED lines=20> */
[----:B--2---:R-:W-:Y:S11]  /*d730*/  ISETP.GT.AND P0, PT, R4, R235, PT ;  /* 0x000000eb0400720c */ /* 0x004ff60003f04270 */
[----:B------:R-:W-:Y:S02]  /*d740*/  @!UPT UIADD3 URZ, URZ, URZ, URZ ;  /* 0x0000003f3f3ff290 */ /* 0x000fe4000fffe03f */
[----:B------:R-:W-:Y:S01]  /*d750*/  @!P0 SHF.R.S32.HI R0, RZ, 0x1f, R235 ;  /* 0x0000001fff008819 */ /* 0x000fe200000114eb */
[----:B------:R-:W-:Y:S01]  /*d760*/  @!P0 IMAD.WIDE.U32 R2, R235, c[0x0][0x208], RZ ;  /* 0x00008200eb028a25 */ /* 0x000fe200078e00ff */
[----:B---3--:R-:W-:Y:S02]  /*d770*/  @!P0 MOV R139, R213 ;  /* 0x000000d5008b8202 */ /* 0x008fe40000000f00 */
[----:B----4-:R-:W-:Y:S01]  /*d780*/  ISETP.GE.AND P4, PT, R143, c[0x0][0x1d4], PT ;  /* 0x000075008f007a0c */ /* 0x010fe20003f86270 */
[----:B------:R-:W-:Y:S01]  /*d790*/  @!P0 IMAD R0, R0, c[0x0][0x208], RZ ;  /* 0x0000820000008a24 */ /* 0x000fe200078e02ff */
[----:B------:R-:W2:Y:S01]  /*d7a0*/  LDL R143, [R1+0xd4] ;  /* 0x0000d400018f7983 */ /* 0x000ea20000100800 */
[----:B------:R-:W-:Y:S01]  /*d7b0*/  @!P0 IMAD.WIDE.U32 R138, R2, 0x30, R138 ;  /* 0x00000030028a8825 */ /* 0x000fe200078e008a */
[----:B------:R-:W-:Y:S03]  /*d7c0*/  ISETP.GE.AND P3, PT, R137, c[0x0][0x1d4], PT ;  /* 0x0000750089007a0c */ /* 0x000fe60003f66270 */
[----:B------:R-:W-:Y:S01]  /*d7d0*/  @!P0 IMAD R0, R235, c[0x0][0x20c], R0 ;  /* 0x00008300eb008a24 */ /* 0x000fe200078e0200 */
[----:B------:R-:W-:Y:S04]  /*d7e0*/  @!P0 LEA R6, P1, R138, c[0x0][0x1f8], 0x1 ;  /* 0x00007e008a068a11 */ /* 0x000fe800078208ff */
[----:B------:R-:W-:Y:S02]  /*d7f0*/  @!P0 IADD3 R0, R3, R0, RZ ;  /* 0x0000000003008210 */ /* 0x000fe40007ffe0ff */
[----:B------:R-:W-:Y:S03]  /*d800*/  @!P0 IADD3 R2, P2, R6, UR10, RZ ;  /* 0x0000000a06028c10 */ /* 0x000fe6000ff5e0ff */
[----:B------:R-:W-:Y:S05]  /*d810*/  @!P0 IMAD R0, R0, 0x30, RZ ;  /* 0x0000003000008824 */ /* 0x000fea00078e02ff */
[----:B------:R-:W-:Y:S04]  /*d820*/  @!P0 IADD3 R0, R139, R0, RZ ;  /* 0x000000008b008210 */ /* 0x000fe80007ffe0ff */
[----:B------:R-:W-:Y:S02]  /*d830*/  @!P0 LEA.HI.X R7, R138, c[0x0][0x1fc], R0, 0x1, P1 ;  /* 0x00007f008a078a11 */ /* 0x000fe400008f0c00 */
[----:B------:R-:W-:Y:S02]  /*d840*/  @!P0 IADD3 R138, P1, R2, UR10, RZ ;  /* 0x0000000a028a8c10 */ /* 0x000fe4000ff3e0ff */
[----:B------:R-:W-:Y:S01]  /*d850*/  @!P0 IADD3.X R3, R7, UR5, RZ, P2, !PT ;  /* 0x0000000507038c10 */ /* 0x000fe200097fe4ff */
[----:B------:R-:W-:Y:S01]  /*d860*/  @!PT LDS RZ, [RZ] ;  /* 0x00000000fffff984 */ /* 0x000fe20000000800 */
[----:B------:R-:W-:Y:S01]  /*d870*/  @!PT LDS RZ, [RZ] ;  /* 0x00000000fffff984 */ /* 0x000fe20000000800 */
[----:B------:R-:W-:Y:S01]  /*d880*/  @!PT LDS RZ, [RZ] ;  /* 0x00000000fffff984 */ /* 0x000fe20000000800 */
[----:B------:R1:W-:Y:S01]  /*d890*/  @!P0 LDGSTS.E.BYPASS.LTC128B.128 [R234+0x2080], [R6.64], !P4 ;  /* 0x0208000006ea8fae */ /* 0x0003e2000e101d46 */
[----:B------:R-:W-:Y:S02]  /*d8a0*/  MOV R0, R4 ;  /* 0x0000000400007202 */ /* 0x000fe40000000f00 */
[----:B------:R-:W-:Y:S05]  /*d8b0*/  @!P0 IADD3.X R139, R3, UR5, RZ, P1, !PT ;  /* 0x00000005038b8c10 */ /* 0x000fea0008ffe4ff */
[----:B------:R1:W-:Y:S08]  /*d8c0*/  @!P0 LDGSTS.E.BYPASS.LTC128B.128 [R234+0x3880], [R6.64+0x80], !P3 ;  /* 0x0388008006ea8fae */ /* 0x0003f0000d901d46 */
[----:B------:R3:W-:Y:S08]  /*d8d0*/  @!P0 LDGSTS.E.BYPASS.LTC128B.128 [R234+0x2880], [R2.64], !P4 ;  /* 0x0288000002ea8fae */ /* 0x0007f0000e101d46 */
[----:B------:R3:W-:Y:S08]  /*d8e0*/  @!P0 LDGSTS.E.BYPASS.LTC128B.128 [R234+0x4080], [R2.64+0x80], !P3 ;  /* 0x0408008002ea8fae */ /* 0x0007f0000d901d46 */
[----:B------:R4:W-:Y:S08]  /*d8f0*/  @!P0 LDGSTS.E.BYPASS.LTC128B.128 [R234+0x3080], [R138.64], !P4 ;  /* 0x030800008aea8fae */ /* 0x0009f0000e101d46 */
[----:B------:R4:W-:Y:S01]  /*d900*/  @!P0 LDGSTS.E.BYPASS.LTC128B.128 [R234+0x4880], [R138.64+0x80], !P3 ;  /* 0x048800808aea8fae */ /* 0x0009e2000d901d46 */
[C---:B------:R-:W-:Y:S07]  /*d910*/  ISETP.GT.AND P0, PT, R235.reuse, R0, PT ;  /* 0x00000000eb00720c */ /* 0x040fee0003f04270 */
[----:B------:R-:W-:Y:S06]  /*d920*/  LDSM.16.M88.4 R200, [R224+0x8080] ;  /* 0x00808000e0c8783b */ /* 0x000fec0000000200 */
[----:B-1----:R-:W-:Y:S02]  /*d930*/  @P0 IADD3 R6, R235, -0x1, RZ ;  /* 0xffffffffeb060810 */ /* 0x002fe40007ffe0ff */
[----:B------:R-:W1:Y:S02]  /*d940*/  LDSM.16.M88.4 R204, [R222+0x5080] ;  /* 0x00508000decc783b */ /* 0x000e640000000200 */
[----:B------:R-:W-:Y:S05]  /*d950*/  @P0 SHF.R.S32.HI R0, RZ, 0x1f, R6 ;  /* 0x0000001fff000819 */ /* 0x000fea0000011406 */
[----:B------:R-:W-:Y:S01]  /*d960*/  @P0 IMAD R0, R0, c[0x0][0x1e0], RZ ;  /* 0x0000780000000a24 */ /* 0x000fe200078e02ff */
[----:B------:R-:W4:Y:S03]  /*d970*/  LDSM.16.M88.4 R208, [R224+0xa080] ;  /* 0x00a08000e0d0783b */ /* 0x000f260000000200 */
[C---:B------:R-:W-:Y:S02]  /*d980*/  @P0 IMAD R0, R6.reuse, c[0x0][0x1e4], R0 ;  /* 0x0000790006000a24 */ /* 0x040fe400078e0200 */
[----:B------:R-:W-:Y:S03]  /*d990*/  @P0 IMAD.WIDE.U32 R6, R6, c[0x0][0x1e0], RZ ;  /* 0x0000780006060a25 */ /* 0x000fe600078e00ff */
[----:B------:R-:W4:Y:S02]  /*d9a0*/  LDSM.16.M88.4 R212, [R222+0x5880] ;  /* 0x00588000ded4783b */ /* 0x000f240000000200 */
[----:B------:R-:W-:Y:S05]  /*d9b0*/  @P0 IADD3 R0, R7, R0, RZ ;  /* 0x0000000007000210 */ /* 0x000fea0007ffe0ff */
[----:B------:R-:W-:Y:S01]  /*d9c0*/  @P0 IMAD R0, R0, 0x30, RZ ;  /* 0x0000003000000824 */ /* 0x000fe200078e02ff */
[----:B------:R-:W2:Y:S04]  /*d9d0*/  LDL R4, [R1+0x4] ;  /* 0x0000040001047983 */ /* 0x000ea80000100800 */
[----:B------:R-:W4:Y:S08]  /*d9e0*/  LDSM.16.M88.4 R144, [R222+0x6080] ;  /* 0x00608000de90783b */ /* 0x000f300000000200 */
[----:B---3--:R-:W3:Y:S01]  /*d9f0*/  LDL.64 R2, [R1+0xb0] ;  /* 0x0000b00001027983 */ /* 0x008ee20000100a00 */
[-C--:B-1----:R-:W-:Y:S05]  /*da00*/  HMMA.16816.F32.BF16 R8, R200, R204.reuse, R8 ;  /* 0x000000ccc808723c */ /* 0x082fea0000041808 */
[----:B------:R-:W-:Y:S03]  /*da10*/  LDSM.16.M88.4 R196, [R226+0x8080] ;  /* 0x00808000e2c4783b */ /* 0x000fe60000000200 */
[C---:B----4-:R-:W-:Y:S05]  /*da20*/  HMMA.16816.F32.BF16 R12, R208.reuse, R204, R12 ;  /* 0x000000ccd00c723c */ /* 0x050fea000004180c */
[----:B------:R-:W0:Y:S03]  /*da30*/  LDGDEPBAR ;  /* 0x00000000000079af */ /* 0x000e260000000000 */
[-C--:B------:R-:W-:Y:S08]  /*da40*/  HMMA.16816.F32.BF16 R16, R208, R206.reuse, R16 ;  /* 0x000000ced010723c */ /* 0x080ff00000041810 */
[C---:B------:R-:W-:Y:S01]  /*da50*/  HMMA.16816.F32.BF16 R20, R200.reuse, R206, R20 ;  /* 0x000000cec814723c */ /* 0x040fe20000041814 */
[----:B------:R-:W1:Y:S07]  /*da60*/  LDSM.16.M88.4 R204, [R221] ;  /* 0x00000000ddcc783b */ /* 0x000e6e0000000200 */
        /* <DEDUP_REMOVED lines=8> */
[----:B------:R-:W4:Y:S07]  /*daf0*/  LDSM.16.M88.4 R208, [R226+0xa080] ;  /* 0x00a08000e2d0783b */ /* 0x000f2e0000000200 */
[----:B------:R-:W-:Y:S01]  /*db00*/  HMMA.16816.F32.BF16 R52, R200, R146, R52 ;  /* 0x00000092c834723c */ /* 0x000fe20000041834 */
[----:B------:R-:W4:Y:S07]  /*db10*/  LDSM.16.M88.4 R144, [R221+0x1000] ;  /* 0x00100000dd90783b */ /* 0x000f2e0000000200 */
[-C--:B-1----:R-:W-:Y:S01]  /*db20*/  HMMA.16816.F32.BF16 R8, R196, R204.reuse, R8 ;  /* 0x000000ccc408723c */ /* 0x082fe20000041808 */
[----:B------:R-:W-:Y:S07]  /*db30*/  LDSM.16.M88.4 R200, [R223+0xc080] ;  /* 0x00c08000dfc8783b */ /* 0x000fee0000000200 */
[C---:B----4-:R-:W-:Y:S08]  /*db40*/  HMMA.16816.F32.BF16 R12, R208.reuse, R204, R12 ;  /* 0x000000ccd00c723c */ /* 0x050ff0000004180c */
        /* <DEDUP_REMOVED lines=13> */
[----:B------:R-:W2:Y:S07]  /*dc20*/  LDSM.16.M88.4 R144, [R216+0x7880] ;  /* 0x00788000d890783b */ /* 0x000eae0000000200 */
[-C--:B-1----:R-:W-:Y:S01]  /*dc30*/  HMMA.16816.F32.BF16 R8, R200, R204.reuse, R8 ;  /* 0x000000ccc808723c */ /* 0x082fe20000041808 */
[----:B------:R-:W-:Y:S07]  /*dc40*/  LDSM.16.M88.4 R196, [R225+0xc080] ;  /* 0x00c08000e1c4783b */ /* 0x000fee0000000200 */
[C---:B----4-:R-:W-:Y:S08]  /*dc50*/  HMMA.16816.F32.BF16 R12, R208.reuse, R204, R12 ;  /* 0x000000ccd00c723c */ /* 0x050ff0000004180c */
[-C--:B------:R-:W-:Y:S08]  /*dc60*/  HMMA.16816.F32.BF16 R16, R208, R206.reuse, R16 ;  /* 0x000000ced010723c */ /* 0x080ff00000041810 */
[C---:B------:R-:W-:Y:S01]  /*dc70*/  HMMA.16816.F32.BF16 R20, R200.reuse, R206, R20 ;  /* 0x000000cec814723c */ /* 0x040fe20000041814 */
[----:B------:R-:W1:Y:S07]  /*dc80*/  LDSM.16.M88.4 R204, [R231] ;  /* 0x00000000e7cc783b */ /* 0x000e6e0000000200 */
[-C--:B------:R-:W-:Y:S08]  /*dc90*/  HMMA.16816.F32.BF16 R24, R200, R212.reuse, R24 ;  /* 0x000000d4c818723c */ /* 0x080ff00000041818 */
[C---:B------:R-:W-:Y:S08]  /*dca0*/  HMMA.16816.F32.BF16 R28, R208.reuse, R212, R28 ;  /* 0x000000d4d01c723c */ /* 0x040ff0000004181c */
[-C--:B------:R-:W-:Y:S08]  /*dcb0*/  HMMA.16816.F32.BF16 R32, R208, R214.reuse, R32 ;  /* 0x000000d6d020723c */ /* 0x080ff00000041820 */
[C---:B------:R-:W-:Y:S01]  /*dcc0*/  HMMA.16816.F32.BF16 R36, R200.reuse, R214, R36 ;  /* 0x000000d6c824723c */ /* 0x040fe20000041824 */
[----:B------:R-:W4:Y:S07]  /*dcd0*/  LDSM.16.M88.4 R212, [R225+0xe080] ;  /* 0x00e08000e1d4783b */ /* 0x000f2e0000000200 */
[-C--:B--2---:R-:W-:Y:S01]  /*dce0*/  HMMA.16816.F32.BF16 R40, R200, R144.reuse, R40 ;  /* 0x00000090c828723c */ /* 0x084fe20000041828 */
[----:B------:R2:W-:Y:S03]  /*dcf0*/  STL [R1+0x70], R4 ;  /* 0x0000700401007387 */ /* 0x0005e60000100800 */
[----:B---3--:R-:W-:Y:S04]  /*dd00*/  @P0 MOV R2, R250 ;  /* 0x000000fa00020202 */ /* 0x008fe80000000f00 */
[C---:B------:R-:W-:Y:S04]  /*dd10*/  HMMA.16816.F32.BF16 R44, R208.reuse, R144, R44 ;  /* 0x00000090d02c723c */ /* 0x040fe8000004182c */
[----:B------:R-:W-:Y:S04]  /*dd20*/  @P0 IMAD.WIDE.U32 R2, R6, 0x30, R2 ;  /* 0x0000003006020825 */ /* 0x000fe800078e0002 */
[-C--:B------:R-:W-:Y:S01]  /*dd30*/  HMMA.16816.F32.BF16 R48, R208, R146.reuse, R48 ;  /* 0x00000092d030723c */ /* 0x080fe20000041830 */
[----:B------:R-:W3:Y:S03]  /*dd40*/  LDSM.16.M88.4 R208, [R230] ;  /* 0x00000000e6d0783b */ /* 0x000ee60000000200 */
[----:B------:R-:W-:Y:S04]  /*dd50*/  @P0 IADD3 R0, R3, R0, RZ ;  /* 0x0000000003000210 */ /* 0x000fe80007ffe0ff */
[----:B------:R-:W-:Y:S01]  /*dd60*/  HMMA.16816.F32.BF16 R52, R200, R146, R52 ;  /* 0x00000092c834723c */ /* 0x000fe20000041834 */
[----:B------:R-:W3:Y:S03]  /*dd70*/  LDSM.16.M88.4 R144, [R229] ;  /* 0x00000000e590783b */ /* 0x000ee60000000200 */
[----:B--2---:R-:W-:Y:S04]  /*dd80*/  LEA R4, R4, R252, 0x7 ;  /* 0x000000fc04047211 */ /* 0x004fe800078e38ff */
[-C--:B-1----:R-:W-:Y:S01]  /*dd90*/  HMMA.16816.F32.BF16 R8, R196, R204.reuse, R8 ;  /* 0x000000ccc408723c */ /* 0x082fe20000041808 */
[----:B------:R-:W-:Y:S04]  /*dda0*/  LDSM.16.M88.4 R200, [R224+0xc080] ;  /* 0x00c08000e0c8783b */ /* 0x000fe80000000200 */
[----:B------:R-:W-:Y:S02]  /*ddb0*/  IADD3 R4, R143, R4, R248 ;  /* 0x000000048f047210 */ /* 0x000fe40007ffe0f8 */
[----:B------:R-:W-:Y:S01]  /*ddc0*/  MOV R143, c[0x0][0x1e0] ;  /* 0x00007800008f7a02 */ /* 0x000fe20000000f00 */
[C---:B----4-:R-:W-:Y:S01]  /*ddd0*/  HMMA.16816.F32.BF16 R12, R212.reuse, R204, R12 ;  /* 0x000000ccd40c723c */ /* 0x050fe2000004180c */
[----:B------:R-:W-:Y:S03]  /*dde0*/  MOV R248, c[0x0][0x2c4] ;  /* 0x0000b10000f87a02 */ /* 0x000fe60000000f00 */
[----:B------:R-:W-:Y:S02]  /*ddf0*/  IADD3 R6, R249, R4, RZ ;  /* 0x00000004f9067210 */ /* 0x000fe40007ffe0ff */
[----:B------:R-:W-:Y:S02]  /*de00*/  ISETP.NE.AND P5, PT, R248, 0x1, PT ;  /* 0x00000001f800780c */ /* 0x000fe40003fa5270 */
[-C--:B------:R-:W-:Y:S08]  /*de10*/  HMMA.16816.F32.BF16 R16, R212, R206.reuse, R16 ;  /* 0x000000ced410723c */ /* 0x080ff00000041810 */
[C---:B------:R-:W-:Y:S01]  /*de20*/  HMMA.16816.F32.BF16 R20, R196.reuse, R206, R20 ;  /* 0x000000cec414723c */ /* 0x040fe20000041814 */
[----:B------:R-:W1:Y:S03]  /*de30*/  LDSM.16.M88.4 R204, [R222+0x6880] ;  /* 0x00688000decc783b */ /* 0x000e660000000200 */
[----:B------:R-:W-:Y:S04]  /*de40*/  @P5 IMAD.HI.U32 R3, R6, c[0x0][0x2c8], RZ ;  /* 0x0000b20006035a27 */ /* 0x000fe800078e00ff */
[-C--:B---3--:R-:W-:Y:S04]  /*de50*/  HMMA.16816.F32.BF16 R24, R196, R208.reuse, R24 ;  /* 0x000000d0c418723c */ /* 0x088fe80000041818 */
[----:B------:R-:W-:Y:S04]  /*de60*/  @P5 SHF.R.U32.HI R6, RZ, c[0x0][0x2cc], R3 ;  /* 0x0000b300ff065a19 */ /* 0x000fe80000011603 */
[C---:B------:R-:W-:Y:S01]  /*de70*/  HMMA.16816.F32.BF16 R28, R212.reuse, R208, R28 ;  /* 0x000000d0d41c723c */ /* 0x040fe2000004181c */
[----:B------:R-:W-:Y:S07]  /*de80*/  SHFL.IDX PT, R4, R6, RZ, 0x1c1f ;  /* 0x001c1fff06047589 */ /* 0x000fee00000e0000 */
        /* <DEDUP_REMOVED lines=9> */
[-C--:B-1----:R-:W-:Y:S01]  /*df20*/  HMMA.16816.F32.BF16 R8, R200, R204.reuse, R8 ;  /* 0x000000ccc808723c */ /* 0x082fe20000041808 */
[----:B------:R-:W-:Y:S07]  /*df30*/  LDSM.16.M88.4 R196, [R226+0xc080] ;  /* 0x00c08000e2c4783b */ /* 0x000fee0000000200 */
[C---:B--2---:R-:W-:Y:S08]  /*df40*/  HMMA.16816.F32.BF16 R12, R208.reuse, R204, R12 ;  /* 0x000000ccd00c723c */ /* 0x044ff0000004180c */
[-C--:B------:R-:W-:Y:S08]  /*df50*/  HMMA.16816.F32.BF16 R16, R208, R206.reuse, R16 ;  /* 0x000000ced010723c */ /* 0x080ff00000041810 */
[C---:B------:R-:W-:Y:S01]  /*df60*/  HMMA.16816.F32.BF16 R20, R200.reuse, R206, R20 ;  /* 0x000000cec814723c */ /* 0x040fe20000041814 */
[----:B------:R-:W1:Y:S07]  /*df70*/  LDSM.16.M88.4 R204, [R221+0x1800] ;  /* 0x00180000ddcc783b */ /* 0x000e6e0000000200 */
[-C--:B---3--:R-:W-:Y:S08]  /*df80*/  HMMA.16816.F32.BF16 R24, R200, R212.reuse, R24 ;  /* 0x000000d4c818723c */ /* 0x088ff00000041818 */
[C---:B------:R-:W-:Y:S08]  /*df90*/  HMMA.16816.F32.BF16 R28, R208.reuse, R212, R28 ;  /* 0x000000d4d01c723c */ /* 0x040ff0000004181c */
[-C--:B------:R-:W-:Y:S08]  /*dfa0*/  HMMA.16816.F32.BF16 R32, R208, R214.reuse, R32 ;  /* 0x000000d6d020723c */ /* 0x080ff00000041820 */
[C---:B------:R-:W-:Y:S01]  /*dfb0*/  HMMA.16816.F32.BF16 R36, R200.reuse, R214, R36 ;  /* 0x000000d6c824723c */ /* 0x040fe20000041824 */
[----:B------:R-:W2:Y:S07]  /*dfc0*/  LDSM.16.M88.4 R212, [R228+0xe080] ;  /* 0x00e08000e4d4783b */ /* 0x000eae0000000200 */
[-C--:B----4-:R-:W-:Y:S08]  /*dfd0*/  HMMA.16816.F32.BF16 R40, R200, R144.reuse, R40 ;  /* 0x00000090c828723c */ /* 0x090ff00000041828 */
[C---:B------:R-:W-:Y:S08]  /*dfe0*/  HMMA.16816.F32.BF16 R44, R208.reuse, R144, R44 ;  /* 0x00000090d02c723c */ /* 0x040ff0000004182c */
[-C--:B------:R-:W-:Y:S08]  /*dff0*/  HMMA.16816.F32.BF16 R48, R208, R146.reuse, R48 ;  /* 0x00000092d030723c */ /* 0x080ff00000041830 */
[----:B------:R-:W-:Y:S08]  /*e000*/  HMMA.16816.F32.BF16 R52, R200, R146, R52 ;  /* 0x00000092c834723c */ /* 0x000ff00000041834 */
[-C--:B-1----:R-:W-:Y:S08]  /*e010*/  HMMA.16816.F32.BF16 R8, R196, R204.reuse, R8 ;  /* 0x000000ccc408723c */ /* 0x082ff00000041808 */
[C---:B--2---:R-:W-:Y:S08]  /*e020*/  HMMA.16816.F32.BF16 R12, R212.reuse, R204, R12 ;  /* 0x000000ccd40c723c */ /* 0x044ff0000004180c */
        /* <DEDUP_REMOVED lines=21> */
[----:B------:R-:W-:Y:S09]  /*e180*/  FMUL.FTZ R23, R23, c[0x0][0x320] ;  /* 0x0000c80017177a20 */ /* 0x000ff20000410000 */
[----:B------:R1:W1:Y:S10]  /*e190*/  MUFU.TANH R211, R11 ;  /* 0x0000000b00d37308 */ /* 0x0002740000002400 */
        /* <DEDUP_REMOVED lines=14> */
[C---:B------:R-:W-:Y:S01]  /*e280*/  @P0 LEA R8, P1, R2.reuse, c[0x0][0x1c8], 0x1 ;  /* 0x0000720002080a11 */ /* 0x040fe200078208ff */
[-C--:B------:R-:W-:Y:S04]  /*e290*/  HMMA.16816.F32.BF16 R32, R212, R10.reuse, R32 ;  /* 0x0000000ad420723c */ /* 0x080fe80000041820 */
[----:B------:R-:W-:Y:S04]  /*e2a0*/  @P0 LEA.HI.X R9, R2, c[0x0][0x1cc], R0, 0x1, P1 ;  /* 0x0000730002090a11 */ /* 0x000fe800008f0c00 */
[----:B------:R-:W2:Y:S01]  /*e2b0*/  MUFU.TANH R139, R21 ;  /* 0x00000015008b7308 */ /* 0x000ea20000002400 */
[----:B------:R-:W-:Y:S01]  /*e2c0*/  FMUL.FTZ R24, R24, c[0x0][0x320] ;  /* 0x0000c80018187a20 */ /* 0x000fe20000410000 */
[C---:B------:R-:W-:Y:S01]  /*e2d0*/  HMMA.16816.F32.BF16 R36, R196.reuse, R10, R36 ;  /* 0x0000000ac424723c */ /* 0x040fe20000041824 */
[----:B------:R-:W-:Y:S01]  /*e2e0*/  @!PT LDS RZ, [RZ] ;  /* 0x00000000fffff984 */ /* 0x000fe20000000800 */
[----:B------:R-:W-:Y:S01]  /*e2f0*/  @!PT LDS RZ, [RZ] ;  /* 0x00000000fffff984 */ /* 0x000fe20000000800 */
[----:B------:R-:W-:Y:S01]  /*e300*/  @!PT LDS RZ, [RZ] ;  /* 0x00000000fffff984 */ /* 0x000fe20000000800 */
[----:B------:R2:W-:Y:S03]  /*e310*/  @P0 LDGSTS.E.BYPASS.LTC128B.128 [R234+0x5080], [R8.64], !P4 ;  /* 0x0508000008ea0fae */ /* 0x0005e6000e101d46 */
[----:B------:R-:W-:Y:S04]  /*e320*/  FMUL.FTZ R25, R25, c[0x0][0x320] ;  /* 0x0000c80019197a20 */ /* 0x000fe80000410000 */
[----:B------:R2:W2:Y:S01]  /*e330*/  MUFU.TANH R138, R24 ;  /* 0x00000018008a7308 */ /* 0x0004a20000002400 */
[----:B------:R-:W-:Y:S03]  /*e340*/  @P0 SHF.L.U32 R10, R143, 0x5, RZ ;  /* 0x000000058f0a0819 */ /* 0x000fe600000006ff */
[----:B------:R-:W-:Y:S01]  /*e350*/  FMUL.FTZ R27, R27, c[0x0][0x320] ;  /* 0x0000c8001b1b7a20 */ /* 0x000fe20000410000 */
[----:B------:R-:W-:Y:S01]  /*e360*/  MOV R11, c[0x0][0x1e4] ;  /* 0x00007900000b7a02 */ /* 0x000fe20000000f00 */
[----:B------:R3:W-:Y:S01]  /*e370*/  @P0 LDGSTS.E.BYPASS.LTC128B.128 [R234+0x6880], [R8.64+0x80], !P3 ;  /* 0x0688008008ea0fae */ /* 0x0007e2000d901d46 */
[-C--:B-1----:R-:W-:Y:S03]  /*e380*/  HMMA.16816.F32.BF16 R40, R196, R12.reuse, R40 ;  /* 0x0000000cc428723c */ /* 0x082fe60000041828 */
[-C--:B------:R-:W-:Y:S01]  /*e390*/  @P0 IADD3 R2, P2, R8, R10.reuse, RZ ;  /* 0x0000000a08020210 */ /* 0x080fe20007f5e0ff */
[----:B------:R-:W-:Y:S01]  /*e3a0*/  FMUL.FTZ R28, R28, c[0x0][0x320] ;  /* 0x0000c8001c1c7a20 */ /* 0x000fe20000410000 */
[----:B------:R-:W1:Y:S01]  /*e3b0*/  MUFU.TANH R137, R25 ;  /* 0x0000001900897308 */ /* 0x000e620000002400 */
[----:B------:R-:W-:Y:S01]  /*e3c0*/  @P0 SHF.L.U64.HI R0, R143, 0x5, R11 ;  /* 0x000000058f000819 */ /* 0x000fe2000001020b */
[----:B------:R-:W-:Y:S01]  /*e3d0*/  FMUL.FTZ R29, R29, c[0x0][0x320] ;  /* 0x0000c8001d1d7a20 */ /* 0x000fe20000410000 */
[----:B------:R-:W-:Y:S01]  /*e3e0*/  @P0 IADD3 R10, P1, R2, R10, RZ ;  /* 0x0000000a020a0210 */ /* 0x000fe20007f3e0ff */
[C---:B------:R-:W-:Y:S04]  /*e3f0*/  HMMA.16816.F32.BF16 R44, R212.reuse, R12, R44 ;  /* 0x0000000cd42c723c */ /* 0x040fe8000004182c */
[----:B------:R-:W-:Y:S01]  /*e400*/  FMUL.FTZ R20, R37, c[0x0][0x320] ;  /* 0x0000c80025147a20 */ /* 0x000fe20000410000 */
[-C--:B------:R-:W-:Y:S01]  /*e410*/  @P0 IADD3.X R3, R9, R0.reuse, RZ, P2, !PT ;  /* 0x0000000009030210 */ /* 0x080fe200017fe4ff */
[----:B------:R1:W1:Y:S01]  /*e420*/  MUFU.TANH R201, R27 ;  /* 0x0000001b00c97308 */ /* 0x0002620000002400 */
[----:B------:R-:W3:Y:S01]  /*e430*/  LDL R37, [R1+0x74] ;  /* 0x0000740001257983 */ /* 0x000ee20000100800 */
[-C--:B------:R-:W-:Y:S03]  /*e440*/  HMMA.16816.F32.BF16 R48, R212, R14.reuse, R48 ;  /* 0x0000000ed430723c */ /* 0x080fe60000041830 */
[----:B------:R3:W-:Y:S01]  /*e450*/  @P0 LDGSTS.E.BYPASS.LTC128B.128 [R234+0x5880], [R2.64], !P4 ;  /* 0x0588000002ea0fae */ /* 0x0007e2000e101d46 */
[----:B--2---:R-:W-:Y:S01]  /*e460*/  FMUL.FTZ R24, R36, c[0x0][0x320] ;  /* 0x0000c80024187a20 */ /* 0x004fe20000410000 */
[----:B------:R-:W-:Y:S01]  /*e470*/  @P0 IADD3.X R11, R3, R0, RZ, P1, !PT ;  /* 0x00000000030b0210 */ /* 0x000fe20000ffe4ff */
[----:B------:R-:W-:Y:S02]  /*e480*/  FMUL.FTZ R30, R30, c[0x0][0x320] ;  /* 0x0000c8001e1e7a20 */ /* 0x000fe40000410000 */
[----:B------:R2:W2:Y:S01]  /*e490*/  MUFU.TANH R207, R28 ;  /* 0x0000001c00cf7308 */ /* 0x0004a20000002400 */
[----:B------:R-:W-:Y:S01]  /*e4a0*/  FMUL.FTZ R31, R31, c[0x0][0x320] ;  /* 0x0000c8001f1f7a20 */ /* 0x000fe20000410000 */
[----:B------:R-:W-:Y:S01]  /*e4b0*/  HMMA.16816.F32.BF16 R52, R196, R14, R52 ;  /* 0x0000000ec434723c */ /* 0x000fe20000041834 */
[----:B------:R-:W3:Y:S03]  /*e4c0*/  LDL R36, [R1+0x90] ;  /* 0x0000900001247983 */ /* 0x000ee60000100800 */
[----:B------:R-:W-:Y:S01]  /*e4d0*/  FMUL.FTZ R32, R32, c[0x0][0x320] ;  /* 0x0000c80020207a20 */ /* 0x000fe20000410000 */
[----:B------:R3:W-:Y:S01]  /*e4e0*/  @P0 LDGSTS.E.BYPASS.LTC128B.128 [R234+0x7080], [R2.64+0x80], !P3 ;  /* 0x0708008002ea0fae */ /* 0x0007e2000d901d46 */
[----:B------:R-:W-:Y:S02]  /*e4f0*/  FMUL.FTZ R33, R33, c[0x0][0x320] ;  /* 0x0000c80021217a20 */ /* 0x000fe40000410000 */
[----:B------:R4:W3:Y:S01]  /*e500*/  MUFU.TANH R206, R29 ;  /* 0x0000001d00ce7308 */ /* 0x0008e20000002400 */
[----:B------:R-:W-:Y:S03]  /*e510*/  FMUL.FTZ R34, R34, c[0x0][0x320] ;  /* 0x0000c80022227a20 */ /* 0x000fe60000410000 */
[----:B------:R-:W-:Y:S01]  /*e520*/  FMUL.FTZ R35, R35, c[0x0][0x320] ;  /* 0x0000c80023237a20 */ /* 0x000fe20000410000 */
[----:B------:R3:W-:Y:S01]  /*e530*/  @P0 LDGSTS.E.BYPASS.LTC128B.128 [R234+0x6080], [R10.64], !P4 ;  /* 0x060800000aea0fae */ /* 0x0007e2000e101d46 */
[----:B------:R-:W-:Y:S02]  /*e540*/  FMUL.FTZ R19, R40, c[0x0][0x320] ;  /* 0x0000c80028137a20 */ /* 0x000fe40000410000 */
[----:B------:R-:W-:Y:S02]  /*e550*/  FMUL.FTZ R18, R41, c[0x0][0x320] ;  /* 0x0000c80029127a20 */ /* 0x000fe40000410000 */
[----:B------:R4:W3:Y:S01]  /*e560*/  MUFU.TANH R238, R30 ;  /* 0x0000001e00ee7308 */ /* 0x0008e20000002400 */
[----:B-1----:R-:W-:Y:S02]  /*e570*/  FMUL.FTZ R27, R42, c[0x0][0x320] ;  /* 0x0000c8002a1b7a20 */ /* 0x002fe40000410000 */
[----:B------:R1:W-:Y:S01]  /*e580*/  @P0 LDGSTS.E.BYPASS.LTC128B.128 [R234+0x7880], [R10.64+0x80], !P3 ;  /* 0x078800800aea0fae */ /* 0x0003e2000d901d46 */
[----:B------:R-:W-:Y:S02]  /*e590*/  FMUL.FTZ R25, R43, c[0x0][0x320] ;  /* 0x0000c8002b197a20 */ /* 0x000fe40000410000 */
[----:B------:R-:W-:Y:S02]  /*e5a0*/  FMUL.FTZ R47, R47, c[0x0][0x320] ;  /* 0x0000c8002f2f7a20 */ /* 0x000fe40000410000 */
[----:B--2---:R-:W-:Y:S02]  /*e5b0*/  FMUL.FTZ R28, R48, c[0x0][0x320] ;  /* 0x0000c800301c7a20 */ /* 0x004fe40000410000 */
[----:B------:R2:W1:Y:S01]  /*e5c0*/  MUFU.TANH R237, R31 ;  /* 0x0000001f00ed7308 */ /* 0x0004620000002400 */
[----:B------:R-:W0:Y:S01]  /*e5d0*/  LDGDEPBAR ;  /* 0x00000000000079af */ /* 0x000e220000000000 */
[----:B------:R-:W-:Y:S02]  /*e5e0*/  FMUL.FTZ R50, R50, c[0x0][0x320] ;  /* 0x0000c80032327a20 */ /* 0x000fe40000410000 */
[----:B----4-:R-:W-:Y:S02]  /*e5f0*/  FMUL.FTZ R29, R45, c[0x0][0x320] ;  /* 0x0000c8002d1d7a20 */ /* 0x010fe40000410000 */
[----:B------:R-:W-:Y:S02]  /*e600*/  FMUL.FTZ R51, R51, c[0x0][0x320] ;  /* 0x0000c80033337a20 */ /* 0x000fe40000410000 */
[----:B------:R-:W-:Y:S02]  /*e610*/  FMUL.FTZ R15, R52, c[0x0][0x320] ;  /* 0x0000c800340f7a20 */ /* 0x000fe40000410000 */
[----:B------:R4:W1:Y:S01]  /*e620*/  MUFU.TANH R200, R32 ;  /* 0x0000002000c87308 */ /* 0x0008620000002400 */
[----:B------:R-:W-:Y:S02]  /*e630*/  FMUL.FTZ R16, R54, c[0x0][0x320] ;  /* 0x0000c80036107a20 */ /* 0x000fe40000410000 */
[----:B------:R-:W-:Y:S02]  /*e640*/  FMUL.FTZ R26, R26, c[0x0][0x320] ;  /* 0x0000c8001a1a7a20 */ /* 0x000fe40000410000 */
[----:B------:R-:W-:Y:S02]  /*e650*/  FMUL.FTZ R30, R44, c[0x0][0x320] ;  /* 0x0000c8002c1e7a20 */ /* 0x000fe40000410000 */
[----:B------:R-:W-:Y:S02]  /*e660*/  FMUL.FTZ R49, R49, c[0x0][0x320] ;  /* 0x0000c80031317a20 */ /* 0x000fe40000410000 */
[----:B------:R-:W-:Y:S01]  /*e670*/  FMUL.FTZ R53, R53, c[0x0][0x320] ;  /* 0x0000c80035357a20 */ /* 0x000fe20000410000 */
[----:B------:R1:W1:Y:S01]  /*e680*/  MUFU.TANH R147, R33 ;  /* 0x0000002100937308 */ /* 0x0002620000002400 */
[----:B------:R-:W-:Y:S02]  /*e690*/  FMUL.FTZ R55, R55, c[0x0][0x320] ;  /* 0x0000c80037377a20 */ /* 0x000fe40000410000 */
[----:B------:R-:W-:Y:S02]  /*e6a0*/  IMAD R0, R235, -0x30, RZ ;  /* 0xffffffd0eb007824 */ /* 0x000fe400078e02ff */
[----:B--2---:R-:W-:Y:S05]  /*e6b0*/  FMUL.FTZ R31, R39, c[0x0][0x320] ;  /* 0x0000c800271f7a20 */ /* 0x004fea0000410000 */
[----:B------:R2:W2:Y:S01]  /*e6c0*/  MUFU.TANH R208, R22 ;  /* 0x0000001600d07308 */ /* 0x0004a20000002400 */
[----:B----4-:R-:W-:Y:S01]  /*e6d0*/  FMUL.FTZ R32, R38, c[0x0][0x320] ;  /* 0x0000c80026207a20 */ /* 0x010fe20000410000 */
[----:B------:R-:W-:Y:S04]  /*e6e0*/  MOV R38, c[0x0][0x32c] ;  /* 0x0000cb0000267a02 */ /* 0x000fe80000000f00 */
[----:B------:R-:W-:Y:S04]  /*e6f0*/  ISETP.GE.AND P3, PT, R38, 0x1, PT ;  /* 0x000000012600780c */ /* 0x000fe80003f66270 */
[----:B------:R4:W2:Y:S01]  /*e700*/  MUFU.TANH R205, R23 ;  /* 0x0000001700cd7308 */ /* 0x0008a20000002400 */
[----:B-1----:R-:W-:Y:S09]  /*e710*/  FMUL.FTZ R33, R46, c[0x0][0x320] ;  /* 0x0000c8002e217a20 */ /* 0x002ff20000410000 */
        /* <DEDUP_REMOVED lines=17> */
[----:B------:R-:W1:Y:S10]  /*e830*/  MUFU.TANH R50, R50 ;  /* 0x0000003200327308 */ /* 0x000e740000002400 */
[----:B------:R-:W1:Y:S10]  /*e840*/  MUFU.TANH R51, R51 ;  /* 0x0000003300337308 */ /* 0x000e740000002400 */
[----:B------:R-:W1:Y:S10]  /*e850*/  MUFU.TANH R15, R15 ;  /* 0x0000000f000f7308 */ /* 0x000e740000002400 */
[----:B------:R4:W1:Y:S10]  /*e860*/  MUFU.TANH R143, R53 ;  /* 0x00000035008f7308 */ /* 0x0008740000002400 */
[----:B------:R-:W1:Y:S10]  /*e870*/  MUFU.TANH R16, R16 ;  /* 0x0000001000107308 */ /* 0x000e740000002400 */
[----:B------:R4:W1:Y:S01]  /*e880*/  MUFU.TANH R144, R55 ;  /* 0x0000003700907308 */ /* 0x0008620000002400 */
[----:B---3--:R-:W-:Y:S04]  /*e890*/  IADD3 R8, -R36, 0x1, R0 ;  /* 0x0000000124087810 */ /* 0x008fe80007ffe100 */
[----:B------:R-:W-:Y:S04]  /*e8a0*/  IADD3 R8, -R37, R8, R5 ;  /* 0x0000000825087210 */ /* 0x000fe80007ffe105 */
[C---:B------:R-:W-:Y:S02]  /*e8b0*/  IADD3 R7, R8.reuse, c[0x0][0x328], RZ ;  /* 0x0000ca0008077a10 */ /* 0x040fe40007ffe0ff */
[----:B------:R-:W-:Y:S02]  /*e8c0*/  IADD3 R8, R8, UR4, RZ ;  /* 0x0000000408087c10 */ /* 0x000fe4000fffe0ff */
[C---:B------:R-:W-:Y:S02]  /*e8d0*/  IADD3 R3, R4.reuse, R7, RZ ;  /* 0x0000000704037210 */ /* 0x040fe40007ffe0ff */
[----:B------:R-:W-:Y:S01]  /*e8e0*/  IADD3 R2, R4, R8, RZ ;  /* 0x0000000804027210 */ /* 0x000fe20007ffe0ff */
[----:B------:R-:W-:-:S05]  /*e8f0*/  @!P3 BRA `(.L_x_1213) ;  /* 0x000001800000b947 */ /* 0x000fca0003800000 */
[----:B--2---:R-:W-:Y:S01]  /*e900*/  IADD3 R4, -R37, R5, R4 ;  /* 0x0000000525047210 */ /* 0x004fe20007ffe104 */
        /* <DEDUP_REMOVED lines=12> */
.L_x_1215:
[----:B------:R-:W-:Y:S04]  /*e9d0*/  MOV R9, c[0x0][0x32c] ;  /* 0x0000cb0000097a02 */ /* 0x000fe80000000f00 */
[----:B------:R-:W-:Y:S11]  /*e9e0*/  ISETP.NE.AND P0, PT, R9, 0x1, PT ;  /* 0x000000010900780c */ /* 0x000ff60003f05270 */
[----:B------:R-:W-:Y:S02]  /*e9f0*/  @!UPT UIADD3 URZ, URZ, URZ, URZ ;  /* 0x0000003f3f3ff290 */ /* 0x000fe4000fffe03f */
[----:B------:R-:W-:Y:S05]  /*ea00*/  @P0 IMAD.HI.U32 R9, R4, c[0x0][0x330], RZ ;  /* 0x0000cc0004090a27 */ /* 0x000fea00078e00ff */
[----:B------:R-:W-:Y:S02]  /*ea10*/  @P0 SHF.R.U32.HI R4, RZ, c[0x0][0x334], R9 ;  /* 0x0000cd00ff040a19 */ /* 0x000fe40000011609 */
.L_x_1216:
[----:B------:R-:W-:Y:S05]  /*ea20*/  BSYNC B0 ;  /* 0x0000000000007941 */ /* 0x000fea0003800000 */
.L_x_1214:
[----:B------:R-:W-:Y:S04]  /*ea30*/  IMAD.IADD R9, R0, 0x1, -R36 ;  /* 0x0000000100097824 */ /* 0x000fe800078e0a24 */
[----:B------:R-:W-:Y:S05]  /*ea40*/  IMAD R4, R4, c[0x0][0x32c], R9 ;  /* 0x0000cb0004047a24 */ /* 0x000fea00078e0209 */
[----:B------:R-:W-:Y:S02]  /*ea50*/  IADD3 R9, R4, c[0x0][0x32c], RZ ;  /* 0x0000cb0004097a10 */ /* 0x000fe40007ffe0ff */
[----:B------:R-:W-:Y:S02]  /*ea60*/  IMNMX R2, R2, R4, !PT ;  /* 0x0000000402027217 */ /* 0x000fe40007800200 */
[----:B------:R-:W-:Y:S02]  /*ea70*/  IMNMX R3, R3, R9, PT ;  /* 0x0000000903037217 */ /* 0x000fe40003800200 */
.L_x_1213:
[C---:B--2---:R-:W-:Y:S01]  /*ea80*/  ISETP.GE.AND P0, PT, R0.reuse, 0x1, PT ;  /* 0x000000010000780c */ /* 0x044fe20003f06270 */
[----:B------:R-:W2:Y:S01]  /*ea90*/  SHFL.IDX PT, R4, R6, 0x1, 0x1c1f ;  /* 0x003c1f0006047f89 */ /* 0x000ea200000e0000 */
[----:B------:R-:W-:Y:S02]  /*eaa0*/  ISETP.GE.AND P1, PT, R0, 0x2, PT ;  /* 0x000000020000780c */ /* 0x000fe40003f26270 */
[----:B------:R-:W-:Y:S02]  /*eab0*/  P2R R14, PR, RZ, 0x1 ;  /* 0x00000001ff0e7803 */ /* 0x000fe40000000000 */
[----:B------:R-:W-:Y:S02]  /*eac0*/  ISETP.GT.AND P0, PT, R2, RZ, !P0 ;  /* 0x000000ff0200720c */ /* 0x000fe40004704270 */
[----:B------:R-:W-:Y:S02]  /*ead0*/  P2R R13, PR, RZ, 0x2 ;  /* 0x00000002ff0d7803 */ /* 0x000fe40000000000 */
[C---:B------:R-:W-:Y:S02]  /*eae0*/  ISETP.LT.OR P0, PT, R3.reuse, 0x1, P0 ;  /* 0x000000010300780c */ /* 0x040fe40000701670 */
[----:B------:R-:W-:Y:S02]  /*eaf0*/  ISETP.GE.AND P6, PT, R0, 0x11, PT ;  /* 0x000000110000780c */ /* 0x000fe40003fc6270 */
[----:B------:R-:W-:Y:S02]  /*eb00*/  FSEL R17, R204, -INF , !P0 ;  /* 0xff800000cc117808 */ /* 0x000fe40004000000 */
[----:B------:R-:W-:Y:S02]  /*eb10*/  ISETP.GT.AND P0, PT, R2, 0x1, !P1 ;  /* 0x000000010200780c */ /* 0x000fe40004f04270 */
[----:B------:R-:W-:Y:S02]  /*eb20*/  ISETP.GE.AND P1, PT, R0, 0x9, PT ;  /* 0x000000090000780c */ /* 0x000fe40003f26270 */
[----:B------:R-:W-:Y:S02]  /*eb30*/  ISETP.LT.OR P0, PT, R3, 0x2, P0 ;  /* 0x000000020300780c */ /* 0x000fe40000701670 */
[----:B------:R-:W-:Y:S02]  /*eb40*/  P2R R12, PR, RZ, 0x2 ;  /* 0x00000002ff0c7803 */ /* 0x000fe40000000000 */
[----:B------:R-:W-:Y:S02]  /*eb50*/  FSEL R21, R203, -INF , !P0 ;  /* 0xff800000cb157808 */ /* 0x000fe40004000000 */
[----:B------:R-:W-:Y:S02]  /*eb60*/  ISETP.GT.AND P0, PT, R2, 0x8, !P1 ;  /* 0x000000080200780c */ /* 0x000fe40004f04270 */
[C---:B------:R-:W-:Y:S02]  /*eb70*/  ISETP.GE.AND P1, PT, R0.reuse, 0xa, PT ;  /* 0x0000000a0000780c */ /* 0x040fe40003f26270 */
[C---:B------:R-:W-:Y:S02]  /*eb80*/  ISETP.LT.OR P0, PT, R3.reuse, 0x9, P0 ;  /* 0x000000090300780c */ /* 0x040fe40000701670 */
[----:B------:R-:W-:Y:S02]  /*eb90*/  ISETP.GE.AND P5, PT, R0, 0x12, PT ;  /* 0x000000120000780c */ /* 0x000fe40003fa6270 */
[----:B----4-:R-:W-:Y:S02]  /*eba0*/  FSEL R23, R146, -INF , !P0 ;  /* 0xff80000092177808 */ /* 0x010fe40004000000 */
[----:B------:R-:W-:Y:S02]  /*ebb0*/  ISETP.GT.AND P0, PT, R2, 0x9, !P1 ;  /* 0x000000090200780c */ /* 0x000fe40004f04270 */
[C---:B------:R-:W-:Y:S02]  /*ebc0*/  ISETP.GE.AND P4, PT, R0.reuse, 0x19, PT ;  /* 0x000000190000780c */ /* 0x040fe40003f86270 */
[----:B------:R-:W-:Y:S02]  /*ebd0*/  ISETP.LT.OR P0, PT, R3, 0xa, P0 ;  /* 0x0000000a0300780c */ /* 0x000fe40000701670 */
[----:B------:R-:W-:Y:S02]  /*ebe0*/  ISETP.GE.AND P3, PT, R0, 0x1a, PT ;  /* 0x0000001a0000780c */ /* 0x000fe40003f66270 */
[----:B------:R-:W-:Y:S02]  /*ebf0*/  FSEL R22, R139, -INF , !P0 ;  /* 0xff8000008b167808 */ /* 0x000fe40004000000 */
[----:B------:R-:W-:Y:S02]  /*ec00*/  ISETP.GT.AND P0, PT, R2, 0x10, !P6 ;  /* 0x000000100200780c */ /* 0x000fe40007704270 */
[----:B------:R-:W-:Y:S02]  /*ec10*/  ISETP.GE.AND P2, PT, R0, 0x21, PT ;  /* 0x000000210000780c */ /* 0x000fe40003f46270 */
[C---:B------:R-:W-:Y:S02]  /*ec20*/  ISETP.LT.OR P0, PT, R3.reuse, 0x11, P0 ;  /* 0x000000110300780c */ /* 0x040fe40000701670 */
[----:B------:R-:W-:Y:S02]  /*ec30*/  P2R R11, PR, RZ, 0x2 ;  /* 0x00000002ff0b7803 */ /* 0x000fe40000000000 */
[----:B------:R-:W-:Y:S02]  /*ec40*/  FSEL R203, R138, -INF , !P0 ;  /* 0xff8000008acb7808 */ /* 0x000fe40004000000 */
[----:B------:R-:W-:Y:S02]  /*ec50*/  ISETP.GT.AND P0, PT, R2, 0x11, !P5 ;  /* 0x000000110200780c */ /* 0x000fe40006f04270 */
[----:B------:R-:W-:Y:S02]  /*ec60*/  ISETP.GE.AND P1, PT, R0, 0x22, PT ;  /* 0x000000220000780c */ /* 0x000fe40003f26270 */
[----:B------:R-:W-:Y:S04]  /*ec70*/  ISETP.LT.OR P0, PT, R3, 0x12, P0 ;  /* 0x000000120300780c */ /* 0x000fe80000701670 */
[----:B------:R-:W-:Y:S02]  /*ec80*/  FSEL R204, R137, -INF , !P0 ;  /* 0xff80000089cc7808 */ /* 0x000fe40004000000 */
[----:B------:R-:W-:Y:S04]  /*ec90*/  ISETP.GT.AND P0, PT, R2, 0x18, !P4 ;  /* 0x000000180200780c */ /* 0x000fe80006704270 */
[C---:B------:R-:W-:Y:S04]  /*eca0*/  ISETP.LT.OR P0, PT, R3.reuse, 0x19, P0 ;  /* 0x000000190300780c */ /* 0x040fe80000701670 */
[----:B-1----:R-:W-:Y:S02]  /*ecb0*/  FSEL R209, R24, -INF , !P0 ;  /* 0xff80000018d17808 */ /* 0x002fe40004000000 */
[----:B------:R-:W-:Y:S04]  /*ecc0*/  ISETP.GT.AND P0, PT, R2, 0x19, !P3 ;  /* 0x000000190200780c */ /* 0x000fe80005f04270 */
[C---:B------:R-:W-:Y:S04]  /*ecd0*/  ISETP.LT.OR P0, PT, R3.reuse, 0x1a, P0 ;  /* 0x0000001a0300780c */ /* 0x040fe80000701670 */
[----:B------:R-:W-:Y:S02]  /*ece0*/  FSEL R210, R20, -INF , !P0 ;  /* 0xff80000014d27808 */ /* 0x000fe40004000000 */
[C---:B------:R-:W-:Y:S04]  /*ecf0*/  ISETP.GT.AND P0, PT, R2.reuse, 0x20, !P2 ;  /* 0x000000200200780c */ /* 0x040fe80005704270 */
[----:B------:R-:W-:Y:S04]  /*ed00*/  ISETP.LT.OR P0, PT, R3, 0x21, P0 ;  /* 0x000000210300780c */ /* 0x000fe80000701670 */
[----:B------:R-:W-:Y:S02]  /*ed10*/  FSEL R250, R19, -INF , !P0 ;  /* 0xff80000013fa7808 */ /* 0x000fe40004000000 */
[----:B------:R-:W-:Y:S04]  /*ed20*/  ISETP.GT.AND P0, PT, R2, 0x21, !P1 ;  /* 0x000000210200780c */ /* 0x000fe80004f04270 */
[C---:B------:R-:W-:Y:S04]  /*ed30*/  ISETP.LT.OR P0, PT, R3.reuse, 0x22, P0 ;  /* 0x000000220300780c */ /* 0x040fe80000701670 */
[----:B------:R-:W-:Y:S02]  /*ed40*/  FSEL R252, R18, -INF , !P0 ;  /* 0xff80000012fc7808 */ /* 0x000fe40004000000 */
[----:B------:R-:W-:Y:S04]  /*ed50*/  ISETP.GE.AND P0, PT, R0, 0x29, PT ;  /* 0x000000290000780c */ /* 0x000fe80003f06270 */
[----:B------:R-:W-:Y:S02]  /*ed60*/  P2R R10, PR, RZ, 0x1 ;  /* 0x00000001ff0a7803 */ /* 0x000fe40000000000 */
[----:B------:R-:W-:Y:S04]  /*ed70*/  ISETP.GT.AND P0, PT, R2, 0x28, !P0 ;  /* 0x000000280200780c */ /* 0x000fe80004704270 */
[----:B------:R-:W-:Y:S04]  /*ed80*/  ISETP.LT.OR P0, PT, R3, 0x29, P0 ;  /* 0x000000290300780c */ /* 0x000fe80000701670 */
[----:B------:R-:W-:Y:S02]  /*ed90*/  FSEL R44, R15, -INF , !P0 ;  /* 0xff8000000f2c7808 */ /* 0x000fe40004000000 */
[----:B------:R-:W-:Y:S04]  /*eda0*/  ISETP.GE.AND P0, PT, R0, 0x2a, PT ;  /* 0x0000002a0000780c */ /* 0x000fe80003f06270 */
[----:B------:R-:W-:Y:S02]  /*edb0*/  P2R R9, PR, RZ, 0x1 ;  /* 0x00000001ff097803 */ /* 0x000fe40000000000 */
[----:B------:R-:W-:Y:S01]  /*edc0*/  ISETP.GT.AND P0, PT, R2, 0x29, !P0 ;  /* 0x000000290200780c */ /* 0x000fe20004704270 */
[--C-:B--2---:R-:W-:Y:S03]  /*edd0*/  IMAD.IADD R2, R8, 0x1, R4.reuse ;  /* 0x0000000108027824 */ /* 0x104fe600078e0204 */
[----:B------:R-:W-:Y:S01]  /*ede0*/  ISETP.LT.OR P0, PT, R3, 0x2a, P0 ;  /* 0x0000002a0300780c */ /* 0x000fe20000701670 */
[----:B------:R-:W-:Y:S03]  /*edf0*/  IMAD.IADD R3, R7, 0x1, R4 ;  /* 0x0000000107037824 */ /* 0x000fe600078e0204 */
        /* <DEDUP_REMOVED lines=17> */
.L_x_1219:
[----:B------:R-:W-:Y:S04]  /*ef10*/  MOV R15, c[0x0][0x32c] ;  /* 0x0000cb00000f7a02 */ /* 0x000fe80000000f00 */
[----:B------:R-:W-:Y:S11]  /*ef20*/  ISETP.NE.AND P0, PT, R15, 0x1, PT ;  /* 0x000000010f00780c */ /* 0x000ff60003f05270 */
[----:B------:R-:W-:Y:S02]  /*ef30*/  @!UPT UIADD3 URZ, URZ, URZ, URZ ;  /* 0x0000003f3f3ff290 */ /* 0x000fe4000fffe03f */
[----:B------:R-:W-:Y:S05]  /*ef40*/  @P0 IMAD.HI.U32 R15, R4, c[0x0][0x330], RZ ;  /* 0x0000cc00040f0a27 */ /* 0x000fea00078e00ff */
[----:B------:R-:W-:Y:S02]  /*ef50*/  @P0 SHF.R.U32.HI R4, RZ, c[0x0][0x334], R15 ;  /* 0x0000cd00ff040a19 */ /* 0x000fe4000001160f */
.L_x_1220:
[----:B------:R-:W-:Y:S05]  /*ef60*/  BSYNC B0 ;  /* 0x0000000000007941 */ /* 0x000fea0003800000 */
.L_x_1218:
[----:B------:R-:W-:Y:S04]  /*ef70*/  IMAD.IADD R15, R0, 0x1, -R36 ;  /* 0x00000001000f7824 */ /* 0x000fe800078e0a24 */
[----:B------:R-:W-:Y:S05]  /*ef80*/  IMAD R4, R4, c[0x0][0x32c], R15 ;  /* 0x0000cb0004047a24 */ /* 0x000fea00078e020f */
[----:B------:R-:W-:Y:S02]  /*ef90*/  IADD3 R15, R4, c[0x0][0x32c], RZ ;  /* 0x0000cb00040f7a10 */ /* 0x000fe40007ffe0ff */
[----:B------:R-:W-:Y:S02]  /*efa0*/  IMNMX R2, R2, R4, !PT ;  /* 0x0000000402027217 */ /* 0x000fe40007800200 */
[----:B------:R-:W-:Y:S02]  /*efb0*/  IMNMX R3, R3, R15, PT ;  /* 0x0000000f03037217 */ /* 0x000fe40003800200 */
.L_x_1217:
        /* <DEDUP_REMOVED lines=25> */
[C---:B------:R-:W-:Y:S04]  /*f150*/  ISETP.GT.AND P0, PT, R2.reuse, 0x20, !P2 ;  /* 0x000000200200780c */ /* 0x040fe80005704270 */
[----:B------:R-:W-:Y:S04]  /*f160*/  ISETP.LT.OR P0, PT, R3, 0x21, P0 ;  /* 0x000000210300780c */ /* 0x000fe80000701670 */
[----:B------:R-:W-:Y:S02]  /*f170*/  FSEL R248, R27, -INF , !P0 ;  /* 0xff8000001bf87808 */ /* 0x000fe40004000000 */
        /* <DEDUP_REMOVED lines=8> */
[C---:B------:R-:W-:Y:S04]  /*f200*/  ISETP.GT.AND P0, PT, R2.reuse, RZ, !P0 ;  /* 0x000000ff0200720c */ /* 0x040fe80004704270 */
[----:B------:R-:W-:Y:S04]  /*f210*/  ISETP.LT.OR P0, PT, R3, 0x1, P0 ;  /* 0x000000010300780c */ /* 0x000fe80000701670 */
[----:B------:R-:W-:Y:S02]  /*f220*/  FSEL R16, R241, -INF , !P0 ;  /* 0xff800000f1107808 */ /* 0x000fe40004000000 */
[----:B------:R-:W-:Y:S04]  /*f230*/  ISETP.NE.AND P0, PT, R9, RZ, PT ;  /* 0x000000ff0900720c */ /* 0x000fe80003f05270 */
[----:B------:R-:W-:Y:S01]  /*f240*/  ISETP.GT.AND P0, PT, R2, 0x29, !P0 ;  /* 0x000000290200780c */ /* 0x000fe20004704270 */
[--C-:B-1----:R-:W-:Y:S03]  /*f250*/  IMAD.IADD R2, R8, 0x1, R4.reuse ;  /* 0x0000000108027824 */ /* 0x102fe600078e0204 */
        /* <DEDUP_REMOVED lines=19> */
.L_x_1223:
[----:B------:R-:W-:Y:S04]  /*f390*/  MOV R15, c[0x0][0x32c] ;  /* 0x0000cb00000f7a02 */ /* 0x000fe80000000f00 */
[----:B------:R-:W-:Y:S11]  /*f3a0*/  ISETP.NE.AND P0, PT, R15, 0x1, PT ;  /* 0x000000010f00780c */ /* 0x000ff60003f05270 */
[----:B------:R-:W-:Y:S02]  /*f3b0*/  @!UPT UIADD3 URZ, URZ, URZ, URZ ;  /* 0x0000003f3f3ff290 */ /* 0x000fe4000fffe03f */
[----:B------:R-:W-:Y:S05]  /*f3c0*/  @P0 IMAD.HI.U32 R15, R4, c[0x0][0x330], RZ ;  /* 0x0000cc00040f0a27 */ /* 0x000fea00078e00ff */
[----:B------:R-:W-:Y:S02]  /*f3d0*/  @P0 SHF.R.U32.HI R4, RZ, c[0x0][0x334], R15 ;  /* 0x0000cd00ff040a19 */ /* 0x000fe4000001160f */
.L_x_1224:
[----:B------:R-:W-:Y:S05]  /*f3e0*/  BSYNC B0 ;  /* 0x0000000000007941 */ /* 0x000fea0003800000 */
.L_x_1222:
[----:B------:R-:W-:Y:S04]  /*f3f0*/  IMAD.IADD R15, R0, 0x1, -R36 ;  /* 0x00000001000f7824 */ /* 0x000fe800078e0a24 */
[----:B------:R-:W-:Y:S05]  /*f400*/  IMAD R4, R4, c[0x0][0x32c], R15 ;  /* 0x0000cb0004047a24 */ /* 0x000fea00078e020f */
[----:B------:R-:W-:Y:S02]  /*f410*/  IADD3 R15, R4, c[0x0][0x32c], RZ ;  /* 0x0000cb00040f7a10 */ /* 0x000fe40007ffe0ff */
[----:B------:R-:W-:Y:S02]  /*f420*/  IMNMX R2, R2, R4, !PT ;  /* 0x0000000402027217 */ /* 0x000fe40007800200 */
[----:B------:R-:W-:Y:S02]  /*f430*/  IMNMX R3, R3, R15, PT ;  /* 0x0000000f03037217 */ /* 0x000fe40003800200 */
.L_x_1221:
[----:B------:R-:W-:Y:S04]  /*f440*/  ISETP.NE.AND P0, PT, R13, RZ, PT ;  /* 0x000000ff0d00720c */ /* 0x000fe80003f05270 */
[----:B------:R-:W-:Y:S04]  /*f450*/  ISETP.GT.AND P0, PT, R2, 0x1, !P0 ;  /* 0x000000010200780c */ /* 0x000fe80004704270 */
[C---:B------:R-:W-:Y:S04]  /*f460*/  ISETP.LT.OR P0, PT, R3.reuse, 0x2, P0 ;  /* 0x000000020300780c */ /* 0x040fe80000701670 */
        /* <DEDUP_REMOVED lines=36> */
[----:B------:R-:W-:Y:S02]  /*f6b0*/  ISETP.GT.AND P0, PT, R2, 0x29, !P0 ;  /* 0x000000290200780c */ /* 0x000fe40004704270 */
[----:B------:R-:W1:Y:S02]  /*f6c0*/  SHFL.IDX PT, R2, R6, 0x3, 0x1c1f ;  /* 0x007c1f0006027f89 */ /* 0x000e6400000e0000 */
[----:B------:R-:W-:Y:S04]  /*f6d0*/  ISETP.LT.OR P0, PT, R3, 0x2a, P0 ;  /* 0x0000002a0300780c */ /* 0x000fe80000701670 */
[----:B------:R-:W-:Y:S02]  /*f6e0*/  FSEL R145, R145, -INF , !P0 ;  /* 0xff80000091917808 */ /* 0x000fe40004000000 */
[----:B------:R-:W-:Y:S01]  /*f6f0*/  ISETP.GE.AND P0, PT, R38, 0x1, PT ;  /* 0x000000012600780c */ /* 0x000fe20003f06270 */
[--C-:B-1----:R-:W-:Y:S02]  /*f700*/  IMAD.IADD R7, R7, 0x1, R2.reuse ;  /* 0x0000000107077824 */ /* 0x102fe400078e0202 */
[----:B------:R-:W-:Y:S10]  /*f710*/  IMAD.IADD R6, R8, 0x1, R2 ;  /* 0x0000000108067824 */ /* 0x000ff400078e0202 */
        /* <DEDUP_REMOVED lines=14> */
.L_x_1227:
[----:B------:R-:W-:Y:S04]  /*f800*/  MOV R3, c[0x0][0x32c] ;  /* 0x0000cb0000037a02 */ /* 0x000fe80000000f00 */
[----:B------:R-:W-:Y:S11]  /*f810*/  ISETP.NE.AND P0, PT, R3, 0x1, PT ;  /* 0x000000010300780c */ /* 0x000ff60003f05270 */
[----:B------:R-:W-:Y:S02]  /*f820*/  @!UPT UIADD3 URZ, URZ, URZ, URZ ;  /* 0x0000003f3f3ff290 */ /* 0x000fe4000fffe03f */
[----:B------:R-:W-:Y:S05]  /*f830*/  @P0 IMAD.HI.U32 R3, R2, c[0x0][0x330], RZ ;  /* 0x0000cc0002030a27 */ /* 0x000fea00078e00ff */
[----:B------:R-:W-:Y:S02]  /*f840*/  @P0 SHF.R.U32.HI R2, RZ, c[0x0][0x334], R3 ;  /* 0x0000cd00ff020a19 */ /* 0x000fe40000011603 */
.L_x_1228:
[----:B------:R-:W-:Y:S05]  /*f850*/  BSYNC B0 ;  /* 0x0000000000007941 */ /* 0x000fea0003800000 */
.L_x_1226:
[----:B------:R-:W-:Y:S04]  /*f860*/  IMAD.IADD R0, R0, 0x1, -R36 ;  /* 0x0000000100007824 */ /* 0x000fe800078e0a24 */
[----:B------:R-:W-:Y:S05]  /*f870*/  IMAD R2, R2, c[0x0][0x32c], R0 ;  /* 0x0000cb0002027a24 */ /* 0x000fea00078e0200 */
[----:B------:R-:W-:Y:S02]  /*f880*/  IADD3 R0, R2, c[0x0][0x32c], RZ ;  /* 0x0000cb0002007a10 */ /* 0x000fe40007ffe0ff */
[----:B------:R-:W-:Y:S02]  /*f890*/  IMNMX R6, R6, R2, !PT ;  /* 0x0000000206067217 */ /* 0x000fe40007800200 */
[----:B------:R-:W-:Y:S02]  /*f8a0*/  IMNMX R7, R7, R0, PT ;  /* 0x0000000007077217 */ /* 0x000fe40003800200 */
.L_x_1225:
[----:B------:R-:W-:Y:S01]  /*f8b0*/  FMNMX.FTZ R0, R17, R140, !PT ;  /* 0x0000008c11007209 */ /* 0x000fe20007810000 */
[----:B------:R-:W-:Y:S01]  /*f8c0*/  LDSM.16.MT88.4 R40, [R218+0x2080] ;  /* 0x00208000da28783b */ /* 0x000fe20000004200 */
[----:B------:R-:W-:Y:S02]  /*f8d0*/  FMNMX.FTZ R2, R16, R142, !PT ;  /* 0x0000008e10027209 */ /* 0x000fe40007810000 */
[----:B------:R-:W-:Y:S02]  /*f8e0*/  FMNMX.FTZ R0, R21, R0, !PT ;  /* 0x0000000015007209 */ /* 0x000fe40007810000 */
[----:B------:R-:W-:Y:S02]  /*f8f0*/  ISETP.NE.AND P0, PT, R14, RZ, PT ;  /* 0x000000ff0e00720c */ /* 0x000fe40003f05270 */
[----:B------:R-:W-:Y:S02]  /*f900*/  FMNMX.FTZ R0, R23, R0, !PT ;  /* 0x0000000017007209 */ /* 0x000fe40007810000 */
[----:B------:R-:W-:Y:S02]  /*f910*/  FMNMX.FTZ R2, R20, R2, !PT ;  /* 0x0000000214027209 */ /* 0x000fe40007810000 */
[----:B------:R-:W-:Y:S02]  /*f920*/  FMNMX.FTZ R0, R22, R0, !PT ;  /* 0x0000000016007209 */ /* 0x000fe40007810000 */
[----:B------:R-:W-:Y:S02]  /*f930*/  ISETP.GT.AND P0, PT, R6, RZ, !P0 ;  /* 0x000000ff0600720c */ /* 0x000fe40004704270 */
[----:B------:R-:W-:Y:S02]  /*f940*/  FMNMX.FTZ R0, R203, R0, !PT ;  /* 0x00000000cb007209 */ /* 0x000fe40007810000 */
[----:B------:R-:W-:Y:S02]  /*f950*/  FMNMX.FTZ R2, R24, R2, !PT ;  /* 0x0000000218027209 */ /* 0x000fe40007810000 */
        /* <DEDUP_REMOVED lines=27> */
[----:B------:R-:W-:Y:S02]  /*fb10*/  FMNMX.FTZ R4, R15, R141, !PT ;  /* 0x0000008d0f047209 */ /* 0x000fe40007810000 */
[----:B------:R-:W-:Y:S02]  /*fb20*/  ISETP.GT.AND P0, PT, R6, 0x9, !P0 ;  /* 0x000000090600780c */ /* 0x000fe40004704270 */
[----:B------:R-:W-:Y:S02]  /*fb30*/  FMNMX.FTZ R2, R144, R2, !PT ;  /* 0x0000000290027209 */ /* 0x000fe40007810000 */
[----:B------:R-:W-:Y:S02]  /*fb40*/  ISETP.LT.OR P0, PT, R7, 0xa, P0 ;  /* 0x0000000a0700780c */ /* 0x000fe40000701670 */
[----:B------:R-:W-:Y:S02]  /*fb50*/  FMNMX.FTZ R4, R19, R4, !PT ;  /* 0x0000000413047209 */ /* 0x000fe40007810000 */
[----:B-1----:R-:W-:Y:S02]  /*fb60*/  FMNMX.FTZ R0, R0, R3, !PT ;  /* 0x0000000300007209 */ /* 0x002fe40007810000 */
[----:B------:R-:W-:Y:S01]  /*fb70*/  FSEL R11, R243, -INF , !P0 ;  /* 0xff800000f30b7808 */ /* 0x000fe20004000000 */
[----:B------:R-:W1:Y:S01]  /*fb80*/  SHFL.BFLY PT, R3, R2, 0x2, 0x1f ;  /* 0x0c401f0002037f89 */ /* 0x000e6200000e0000 */
[----:B------:R-:W-:Y:S02]  /*fb90*/  ISETP.GT.AND P0, PT, R6, 0x10, !P6 ;  /* 0x000000100600780c */ /* 0x000fe40007704270 */
[----:B------:R-:W-:Y:S02]  /*fba0*/  ISETP.NE.AND P6, PT, R9, RZ, PT ;  /* 0x000000ff0900720c */ /* 0x000fe40003fc5270 */
[----:B------:R-:W-:Y:S02]  /*fbb0*/  FMNMX.FTZ R9, R18, R4, !PT ;  /* 0x0000000412097209 */ /* 0x000fe40007810000 */
[----:B------:R-:W-:Y:S01]  /*fbc0*/  ISETP.LT.OR P0, PT, R7, 0x11, P0 ;  /* 0x000000110700780c */ /* 0x000fe20000701670 */
[----:B------:R-:W2:Y:S01]  /*fbd0*/  SHFL.BFLY PT, R4, R0, 0x1, 0x1f ;  /* 0x0c201f0000047f89 */ /* 0x000ea200000e0000 */
[----:B------:R-:W-:Y:S02]  /*fbe0*/  FMNMX.FTZ R9, R25, R9, !PT ;  /* 0x0000000919097209 */ /* 0x000fe40007810000 */
[----:B------:R-:W-:Y:S02]  /*fbf0*/  FSEL R238, R238, -INF , !P0 ;  /* 0xff800000eeee7808 */ /* 0x000fe40004000000 */
[----:B------:R-:W-:Y:S02]  /*fc00*/  FMNMX.FTZ R9, R207, R9, !PT ;  /* 0x00000009cf097209 */ /* 0x000fe40007810000 */
[----:B------:R-:W-:Y:S02]  /*fc10*/  ISETP.GT.AND P0, PT, R6, 0x11, !P5 ;  /* 0x000000110600780c */ /* 0x000fe40006f04270 */
[----:B------:R-:W-:Y:S02]  /*fc20*/  FMNMX.FTZ R9, R206, R9, !PT ;  /* 0x00000009ce097209 */ /* 0x000fe40007810000 */
[----:B------:R-:W-:Y:S02]  /*fc30*/  ISETP.LT.OR P0, PT, R7, 0x12, P0 ;  /* 0x000000120700780c */ /* 0x000fe40000701670 */
[----:B------:R-:W-:Y:S02]  /*fc40*/  FMNMX.FTZ R9, R212, R9, !PT ;  /* 0x00000009d4097209 */ /* 0x000fe40007810000 */
[----:B------:R-:W-:Y:S02]  /*fc50*/  FSEL R237, R237, -INF , !P0 ;  /* 0xff800000eded7808 */ /* 0x000fe40004000000 */
[----:B------:R-:W-:Y:S02]  /*fc60*/  FMNMX.FTZ R9, R213, R9, !PT ;  /* 0x00000009d5097209 */ /* 0x000fe40007810000 */
[----:B-1----:R-:W-:Y:S02]  /*fc70*/  FMNMX.FTZ R3, R2, R3, !PT ;  /* 0x0000000302037209 */ /* 0x002fe40007810000 */
[----:B------:R-:W-:Y:S02]  /*fc80*/  FMNMX.FTZ R2, R251, R9, !PT ;  /* 0x00000009fb027209 */ /* 0x000fe40007810000 */
[----:B------:R-:W-:Y:S02]  /*fc90*/  ISETP.GT.AND P0, PT, R6, 0x18, !P4 ;  /* 0x000000180600780c */ /* 0x000fe40006704270 */
[----:B--2---:R-:W-:Y:S02]  /*fca0*/  FMNMX.FTZ R139, R0, R4, !PT ;  /* 0x00000004008b7209 */ /* 0x004fe40007810000 */
[----:B------:R-:W-:Y:S01]  /*fcb0*/  FMNMX.FTZ R0, R29, R2, !PT ;  /* 0x000000021d007209 */ /* 0x000fe20007810000 */
[----:B------:R-:W1:Y:S01]  /*fcc0*/  SHFL.BFLY PT, R4, R3, 0x1, 0x1f ;  /* 0x0c201f0003047f89 */ /* 0x000e6200000e0000 */
[----:B------:R-:W-:Y:S01]  /*fcd0*/  ISETP.LT.OR P0, PT, R7, 0x19, P0 ;  /* 0x000000190700780c */ /* 0x000fe20000701670 */
[----:B------:R-:W-:Y:S01]  /*fce0*/  FMUL.FTZ R147, R139, c[0x0][0x2d0] ;  /* 0x0000b4008b937a20 */ /* 0x000fe20000410000 */
[----:B------:R-:W-:Y:S02]  /*fcf0*/  FMNMX.FTZ R0, R54, R0, !PT ;  /* 0x0000000036007209 */ /* 0x000fe40007810000 */
[----:B------:R-:W-:Y:S02]  /*fd00*/  FMNMX.FTZ R9, R8, R136, !PT ;  /* 0x0000008808097209 */ /* 0x000fe40007810000 */
[----:B------:R-:W-:Y:S02]  /*fd10*/  FMNMX.FTZ R0, R145, R0, !PT ;  /* 0x0000000091007209 */ /* 0x000fe40007810000 */
[----:B------:R-:W-:Y:S02]  /*fd20*/  FSEL R214, R34, -INF , !P0 ;  /* 0xff80000022d67808 */ /* 0x000fe40004000000 */
[----:B------:R-:W-:Y:S01]  /*fd30*/  ISETP.GT.AND P0, PT, R6, 0x19, !P3 ;  /* 0x000000190600780c */ /* 0x000fe20005f04270 */
[----:B------:R-:W2:Y:S01]  /*fd40*/  SHFL.BFLY PT, R2, R0, 0x2, 0x1f ;  /* 0x0c401f0000027f89 */ /* 0x000ea200000e0000 */
[----:B------:R-:W-:Y:S02]  /*fd50*/  FMNMX.FTZ R9, R13, R9, !PT ;  /* 0x000000090d097209 */ /* 0x000fe40007810000 */
[----:B------:R-:W-:Y:S02]  /*fd60*/  ISETP.LT.OR P0, PT, R7, 0x1a, P0 ;  /* 0x0000001a0700780c */ /* 0x000fe40000701670 */
[----:B------:R-:W-:Y:S02]  /*fd70*/  FMNMX.FTZ R9, R12, R9, !PT ;  /* 0x000000090c097209 */ /* 0x000fe40007810000 */
[----:B------:R-:W-:Y:S02]  /*fd80*/  FSEL R215, R35, -INF , !P0 ;  /* 0xff80000023d77808 */ /* 0x000fe40004000000 */
[----:B------:R-:W-:Y:S02]  /*fd90*/  ISETP.GT.AND P0, PT, R6, 0x20, !P2 ;  /* 0x000000200600780c */ /* 0x000fe40005704270 */
[----:B------:R-:W-:Y:S02]  /*fda0*/  ISETP.NE.AND P5, PT, R10, RZ, PT ;  /* 0x000000ff0a00720c */ /* 0x000fe40003fa5270 */
[----:B-1----:R-:W-:Y:S02]  /*fdb0*/  FMNMX.FTZ R138, R3, R4, !PT ;  /* 0x00000004038a7209 */ /* 0x002fe40007810000 */
[----:B------:R-:W-:Y:S02]  /*fdc0*/  FMNMX.FTZ R3, R11, R9, !PT ;  /* 0x000000090b037209 */ /* 0x000fe40007810000 */
[----:B------:R-:W-:Y:S01]  /*fdd0*/  ISETP.LT.OR P0, PT, R7, 0x21, P0 ;  /* 0x000000210700780c */ /* 0x000fe20000701670 */
[----:B------:R-:W-:Y:S01]  /*fde0*/  FMUL.FTZ R200, R138, c[0x0][0x2d0] ;  /* 0x0000b4008ac87a20 */ /* 0x000fe20000410000 */
[----:B------:R-:W-:Y:S02]  /*fdf0*/  FMNMX.FTZ R3, R238, R3, !PT ;  /* 0x00000003ee037209 */ /* 0x000fe40007810000 */
[----:B------:R-:W-:Y:S02]  /*fe00*/  FSEL R242, R33, -INF , !P0 ;  /* 0xff80000021f27808 */ /* 0x000fe40004000000 */
[----:B------:R-:W-:Y:S02]  /*fe10*/  ISETP.GT.AND P0, PT, R6, 0x21, !P1 ;  /* 0x000000210600780c */ /* 0x000fe40004f04270 */
[----:B--2---:R-:W-:Y:S02]  /*fe20*/  FMNMX.FTZ R0, R0, R2, !PT ;  /* 0x0000000200007209 */ /* 0x004fe40007810000 */
[----:B------:R-:W-:Y:S02]  /*fe30*/  FMNMX.FTZ R2, R237, R3, !PT ;  /* 0x00000003ed027209 */ /* 0x000fe40007810000 */
[----:B------:R-:W-:Y:S01]  /*fe40*/  ISETP.LT.OR P0, PT, R7, 0x22, P0 ;  /* 0x000000220700780c */ /* 0x000fe20000701670 */
[----:B------:R-:W1:Y:S01]  /*fe50*/  SHFL.BFLY PT, R3, R0, 0x1, 0x1f ;  /* 0x0c201f0000037f89 */ /* 0x000e6200000e0000 */
[----:B------:R-:W-:Y:S02]  /*fe60*/  FMNMX.FTZ R2, R214, R2, !PT ;  /* 0x00000002d6027209 */ /* 0x000fe40007810000 */
[----:B------:R-:W-:Y:S02]  /*fe70*/  FSEL R240, R47, -INF , !P0 ;  /* 0xff8000002ff07808 */ /* 0x000fe40004000000 */
[----:B------:R-:W-:Y:S02]  /*fe80*/  ISETP.GT.AND P0, PT, R6, 0x28, !P5 ;  /* 0x000000280600780c */ /* 0x000fe40006f04270 */
[----:B------:R-:W-:Y:S02]  /*fe90*/  FMNMX.FTZ R2, R215, R2, !PT ;  /* 0x00000002d7027209 */ /* 0x000fe40007810000 */
[C---:B------:R-:W-:Y:S02]  /*fea0*/  ISETP.LT.OR P0, PT, R7.reuse, 0x29, P0 ;  /* 0x000000290700780c */ /* 0x040fe40000701670 */
[----:B------:R-:W-:Y:S02]  /*feb0*/  FMNMX.FTZ R2, R242, R2, !PT ;  /* 0x00000002f2027209 */ /* 0x000fe40007810000 */
[----:B------:R-:W-:Y:S02]  /*fec0*/  FSEL R239, R50, -INF , !P0 ;  /* 0xff80000032ef7808 */ /* 0x000fe40004000000 */
[----:B------:R-:W-:Y:S02]  /*fed0*/  ISETP.GT.AND P0, PT, R6, 0x29, !P6 ;  /* 0x000000290600780c */ /* 0x000fe40007704270 */
[----:B------:R-:W-:Y:S02]  /*fee0*/  FSETP.NEU.FTZ.AND P1, PT, R138, -INF , PT ;  /* 0xff8000008a00780b */ /* 0x000fe40003f3d000 */
[----:B------:R-:W-:Y:S02]  /*fef0*/  ISETP.LT.OR P0, PT, R7, 0x2a, P0 ;  /* 0x0000002a0700780c */ /* 0x000fe40000701670 */
[----:B------:R-:W-:Y:S02]  /*ff00*/  FMNMX.FTZ R2, R240, R2, !PT ;  /* 0x00000002f0027209 */ /* 0x000fe40007810000 */
[----:B------:R-:W-:Y:S02]  /*ff10*/  FSEL R200, R200, RZ, P1 ;  /* 0x000000ffc8c87208 */ /* 0x000fe40000800000 */
[----:B------:R-:W-:Y:S02]  /*ff20*/  FSEL R146, R51, -INF , !P0 ;  /* 0xff80000033927808 */ /* 0x000fe40004000000 */
[----:B------:R-:W-:Y:S01]  /*ff30*/  FMNMX.FTZ R2, R239, R2, !PT ;  /* 0x00000002ef027209 */ /* 0x000fe20007810000 */
[--C-:B------:R-:W-:Y:S01]  /*ff40*/  FFMA.FTZ R4, R24, c[0x0][0x2d0], -R200.reuse ;  /* 0x0000b40018047a23 */ /* 0x100fe200000108c8 */
[----:B-1----:R-:W-:Y:S01]  /*ff50*/  FMNMX.FTZ R137, R0, R3, !PT ;  /* 0x0000000300897209 */ /* 0x002fe20007810000 */
[--C-:B------:R-:W-:Y:S01]  /*ff60*/  FFMA.FTZ R3, R26, c[0x0][0x2d0], -R200.reuse ;  /* 0x0000b4001a037a23 */ /* 0x100fe200000108c8 */
[----:B------:R-:W-:Y:S01]  /*ff70*/  FMNMX.FTZ R2, R146, R2, !PT ;  /* 0x0000000292027209 */ /* 0x000fe20007810000 */
[----:B------:R-:W-:Y:S01]  /*ff80*/  MUFU.EX2 R39, R4 ;  /* 0x0000000400277308 */ /* 0x000fe20000000800 */
[----:B------:R-:W-:Y:S01]  /*ff90*/  FSETP.NEU.FTZ.AND P2, PT, R139, -INF , PT ;  /* 0xff8000008b00780b */ /* 0x000fe20003f5d000 */
[C---:B------:R-:W-:Y:S01]  /*ffa0*/  FMUL.FTZ R201, R137.reuse, c[0x0][0x2d0] ;  /* 0x0000b40089c97a20 */ /* 0x040fe20000410000 */
[----:B------:R-:W-:Y:S01]  /*ffb0*/  FSETP.NEU.FTZ.AND P0, PT, R137, -INF , PT ;  /* 0xff8000008900780b */ /* 0x000fe20003f1d000 */
[----:B------:R-:W1:Y:S01]  /*ffc0*/  SHFL.BFLY PT, R0, R2, 0x2, 0x1f ;  /* 0x0c401f0002007f89 */ /* 0x000e6200000e0000 */
[----:B------:R-:W-:Y:S01]  /*ffd0*/  FSEL R147, R147, RZ, P2 ;  /* 0x000000ff93937208 */ /* 0x000fe20001000000 */
[--C-:B------:R-:W-:Y:S01]  /*ffe0*/  FFMA.FTZ R16, R16, c[0x0][0x2d0], -R200.reuse ;  /* 0x0000b40010107a23 */ /* 0x100fe200000108c8 */
[----:B------:R-:W-:Y:S01]  /*fff0*/  FSEL R201, R201, RZ, P0 ;  /* 0x000000ffc9c97208 */ /* 0x000fe20000000000 */
[----:B------:R-:W-:Y:S02]  /*10000*/  FFMA.FTZ R20, R20, c[0x0][0x2d0], -R200 ;  /* 0x0000b40014147a23 */ /* 0x000fe400000108c8 */
[----:B------:R1:W2:Y:S01]  /*10010*/  MUFU.EX2 R53, R3 ;  /* 0x0000000300357308 */ /* 0x0002a20000000800 */
[--C-:B------:R-:W-:Y:S02]  /*10020*/  FFMA.FTZ R22, R22, c[0x0][0x2d0], -R147.reuse ;  /* 0x0000b40016167a23 */ /* 0x100fe40000010893 */
[--C-:B------:R-:W-:Y:S02]  /*10030*/  FFMA.FTZ R23, R23, c[0x0][0x2d0], -R147.reuse ;  /* 0x0000b40017177a23 */ /* 0x100fe40000010893 */
[--C-:B------:R-:W-:Y:S02]  /*10040*/  FFMA.FTZ R17, R17, c[0x0][0x2d0], -R147.reuse ;  /* 0x0000b40011117a23 */ /* 0x100fe40000010893 */
[----:B------:R-:W-:Y:S02]  /*10050*/  FFMA.FTZ R21, R21, c[0x0][0x2d0], -R147 ;  /* 0x0000b40015157a23 */ /* 0x000fe40000010893 */
[--C-:B------:R-:W-:Y:S01]  /*10060*/  FFMA.FTZ R15, R15, c[0x0][0x2d0], -R201.reuse ;  /* 0x0000b4000f0f7a23 */ /* 0x100fe200000108c9 */
[----:B------:R-:W-:Y:S01]  /*10070*/  MUFU.EX2 R27, R22 ;  /* 0x00000016001b7308 */ /* 0x000fe20000000800 */
[--C-:B------:R-:W-:Y:S02]  /*10080*/  FFMA.FTZ R19, R19, c[0x0][0x2d0], -R201.reuse ;  /* 0x0000b40013137a23 */ /* 0x100fe400000108c9 */
[--C-:B------:R-:W-:Y:S07]  /*10090*/  FFMA.FTZ R18, R18, c[0x0][0x2d0], -R201.reuse ;  /* 0x0000b40012127a23 */ /* 0x100fee00000108c9 */
[----:B------:R-:W3:Y:S01]  /*100a0*/  MUFU.EX2 R31, R23 ;  /* 0x00000017001f7308 */ /* 0x000ee20000000800 */
[----:B-1----:R-:W-:Y:S01]  /*100b0*/  FMNMX.FTZ R3, R2, R0, !PT ;  /* 0x0000000002037209 */ /* 0x002fe20007810000 */
[----:B------:R-:W-:Y:S01]  /*100c0*/  FFMA.FTZ R2, R25, c[0x0][0x2d0], -R201 ;  /* 0x0000b40019027a23 */ /* 0x000fe200000108c9 */
[----:B------:R-:W-:Y:S02]  /*100d0*/  FSEL R0, R139, RZ, P2 ;  /* 0x000000ff8b007208 */ /* 0x000fe40001000000 */
[----:B--2---:R-:W-:Y:S01]  /*100e0*/  F2FP.BF16.PACK_AB R199, R53, R39 ;  /* 0x0000002735c7723e */ /* 0x004fe200000010ff */
[----:B------:R-:W1:Y:S04]  /*100f0*/  SHFL.BFLY PT, R4, R3, 0x1, 0x1f ;  /* 0x0c201f0003047f89 */ /* 0x000e6800000e0000 */
[----:B------:R2:W-:Y:S01]  /*10100*/  MUFU.EX2 R52, R2 ;  /* 0x0000000200347308 */ /* 0x0005e20000000800 */
[----:B------:R-:W-:Y:S04]  /*10110*/  FADD.FTZ R0, -R0, R140 ;  /* 0x0000008c00007221 */ /* 0x000fe80000010100 */
[----:B------:R-:W-:Y:S05]  /*10120*/  FMUL.FTZ R0, R0, c[0x0][0x2d0] ;  /* 0x0000b40000007a20 */ /* 0x000fea0000410000 */
[----:B------:R4:W5:Y:S01]  /*10130*/  MUFU.EX2 R7, R0 ;  /* 0x0000000000077308 */ /* 0x0009620000000800 */
[----:B---3--:R-:W-:Y:S09]  /*10140*/  MOV R140, R31 ;  /* 0x0000001f008c7202 */ /* 0x008ff20000000f00 */
[----:B------:R-:W-:Y:S01]  /*10150*/  MUFU.EX2 R46, R17 ;  /* 0x00000011002e7308 */ /* 0x000fe20000000800 */
[----:B-1----:R-:W-:Y:S02]  /*10160*/  FMNMX.FTZ R3, R3, R4, !PT ;  /* 0x0000000403037209 */ /* 0x002fe40007810000 */
[----:B--2---:R-:W-:Y:S03]  /*10170*/  FSEL R2, R138, RZ, P1 ;  /* 0x000000ff8a027208 */ /* 0x004fe60000800000 */
[----:B------:R-:W-:Y:S02]  /*10180*/  FMUL.FTZ R4, R3, c[0x0][0x2d0] ;  /* 0x0000b40003047a20 */ /* 0x000fe40000410000 */
[----:B------:R-:W-:Y:S01]  /*10190*/  FADD.FTZ R2, -R2, R142 ;  /* 0x0000008e02027221 */ /* 0x000fe20000010100 */
[----:B------:R-:W-:Y:S01]  /*101a0*/  MOV R142, R27 ;  /* 0x0000001b008e7202 */ /* 0x000fe20000000f00 */
[----:B------:R-:W1:Y:S01]  /*101b0*/  MUFU.EX2 R30, R21 ;  /* 0x00000015001e7308 */ /* 0x000e620000000800 */
[----:B------:R-:W2:Y:S01]  /*101c0*/  LDSM.16.MT88.4 R24, [R217+0x2080] ;  /* 0x00208000d918783b */ /* 0x000ea20000004200 */
[----:B----4-:R-:W-:Y:S01]  /*101d0*/  FSEL R0, R137, RZ, P0 ;  /* 0x000000ff89007208 */ /* 0x010fe20000000000 */
[----:B------:R-:W-:Y:S01]  /*101e0*/  FMUL.FTZ R2, R2, c[0x0][0x2d0] ;  /* 0x0000b40002027a20 */ /* 0x000fe20000410000 */
[----:B------:R-:W-:Y:S01]  /*101f0*/  FSETP.NEU.FTZ.AND P0, PT, R3, -INF , PT ;  /* 0xff8000000300780b */ /* 0x000fe20003f1d000 */
[C---:B-----5:R-:W-:Y:S01]  /*10200*/  FMUL.FTZ R9, R7.reuse, R149 ;  /* 0x0000009507097220 */ /* 0x060fe20000410000 */
[----:B------:R-:W-:Y:S01]  /*10210*/  F2FP.BF16.PACK_AB R198, R142, R140 ;  /* 0x0000008c8ec6723e */ /* 0x000fe200000010ff */
[----:B------:R-:W-:Y:S01]  /*10220*/  FADD.FTZ R0, -R0, R141 ;  /* 0x0000008d00007221 */ /* 0x000fe20000010100 */
[----:B------:R-:W-:Y:S01]  /*10230*/  FSEL R4, R4, RZ, P0 ;  /* 0x000000ff04047208 */ /* 0x000fe20000000000 */
[C---:B------:R-:W-:Y:S01]  /*10240*/  FMUL.FTZ R56, R7.reuse, R56 ;  /* 0x0000003807387220 */ /* 0x040fe20000410000 */
[----:B------:R-:W3:Y:S01]  /*10250*/  MUFU.EX2 R6, R2 ;  /* 0x0000000200067308 */ /* 0x000ee20000000800 */
[----:B------:R-:W-:Y:S02]  /*10260*/  FMUL.FTZ R0, R0, c[0x0][0x2d0] ;  /* 0x0000b40000007a20 */ /* 0x000fe40000410000 */
[--C-:B------:R-:W-:Y:S02]  /*10270*/  FFMA.FTZ R8, R8, c[0x0][0x2d0], -R4.reuse ;  /* 0x0000b40008087a23 */ /* 0x100fe40000010804 */
[C---:B------:R-:W-:Y:S02]  /*10280*/  FMUL.FTZ R57, R7.reuse, R57 ;  /* 0x0000003907397220 */ /* 0x040fe40000410000 */
[C---:B------:R-:W-:Y:S02]  /*10290*/  FMUL.FTZ R68, R7.reuse, R68 ;  /* 0x0000004407447220 */ /* 0x040fe40000410000 */
[C---:B------:R-:W-:Y:S01]  /*102a0*/  FMUL.FTZ R69, R7.reuse, R69 ;  /* 0x0000004507457220 */ /* 0x040fe20000410000 */
[----:B------:R4:W5:Y:S01]  /*102b0*/  MUFU.EX2 R2, R0 ;  /* 0x0000000000027308 */ /* 0x0009620000000800 */
[C---:B------:R-:W-:Y:S02]  /*102c0*/  FMUL.FTZ R72, R7.reuse, R72 ;  /* 0x0000004807487220 */ /* 0x040fe40000410000 */
[C---:B------:R-:W-:Y:S01]  /*102d0*/  FMUL.FTZ R73, R7.reuse, R73 ;  /* 0x0000004907497220 */ /* 0x040fe20000410000 */
[----:B-1----:R-:W-:Y:S01]  /*102e0*/  F2FP.BF16.PACK_AB R196, R30, R46 ;  /* 0x0000002e1ec4723e */ /* 0x002fe200000010ff */
[C---:B------:R-:W-:Y:S01]  /*102f0*/  FMUL.FTZ R21, R7.reuse, R161 ;  /* 0x000000a107157220 */ /* 0x040fe20000410000 */
[----:B------:R-:W-:Y:S01]  /*10300*/  MOV R161, R30 ;  /* 0x0000001e00a17202 */ /* 0x000fe20000000f00 */
[C---:B------:R-:W-:Y:S02]  /*10310*/  FMUL.FTZ R84, R7.reuse, R84 ;  /* 0x0000005407547220 */ /* 0x040fe40000410000 */
[C---:B------:R-:W-:Y:S01]  /*10320*/  FMUL.FTZ R85, R7.reuse, R85 ;  /* 0x0000005507557220 */ /* 0x040fe20000410000 */
[----:B------:R1:W-:Y:S01]  /*10330*/  MUFU.EX2 R141, R8 ;  /* 0x00000008008d7308 */ /* 0x0003e20000000800 */
[C---:B------:R-:W-:Y:S02]  /*10340*/  FMUL.FTZ R88, R7.reuse, R88 ;  /* 0x0000005807587220 */ /* 0x040fe40000410000 */
[----:B------:R-:W-:Y:S02]  /*10350*/  FMUL.FTZ R89, R7, R89 ;  /* 0x0000005907597220 */ /* 0x000fe40000410000 */
[C---:B---3--:R-:W-:Y:S02]  /*10360*/  FMUL.FTZ R10, R6.reuse, R150 ;  /* 0x00000096060a7220 */ /* 0x048fe40000410000 */
[C---:B------:R-:W-:Y:S01]  /*10370*/  FMUL.FTZ R22, R6.reuse, R162 ;  /* 0x000000a206167220 */ /* 0x040fe20000410000 */
[----:B------:R-:W-:Y:S01]  /*10380*/  MOV R162, R29 ;  /* 0x0000001d00a27202 */ /* 0x000fe20000000f00 */
[C---:B------:R-:W-:Y:S01]  /*10390*/  FMUL.FTZ R23, R6.reuse, R163 ;  /* 0x000000a306177220 */ /* 0x040fe20000410000 */
[----:B------:R3:W-:Y:S01]  /*103a0*/  MUFU.EX2 R48, R16 ;  /* 0x0000001000307308 */ /* 0x0007e20000000800 */
[C---:B------:R-:W-:Y:S02]  /*103b0*/  FMUL.FTZ R55, R6.reuse, R195 ;  /* 0x000000c306377220 */ /* 0x040fe40000410000 */
[----:B------:R-:W-:Y:S02]  /*103c0*/  FMUL.FTZ R58, R6, R58 ;  /* 0x0000003a063a7220 */ /* 0x000fe40000410000 */
[--C-:B----4-:R-:W-:Y:S02]  /*103d0*/  FFMA.FTZ R0, R13, c[0x0][0x2d0], -R4.reuse ;  /* 0x0000b4000d007a23 */ /* 0x110fe40000010804 */
[C---:B-----5:R-:W-:Y:S02]  /*103e0*/  FMUL.FTZ R13, R2.reuse, R153 ;  /* 0x00000099020d7220 */ /* 0x060fe40000410000 */
[C---:B------:R-:W-:Y:S01]  /*103f0*/  FMUL.FTZ R17, R2.reuse, R157 ;  /* 0x0000009d02117220 */ /* 0x040fe20000410000 */
[----:B------:R-:W4:Y:S01]  /*10400*/  MUFU.EX2 R47, R0 ;  /* 0x00000000002f7308 */ /* 0x000f220000000800 */
[C---:B------:R-:W-:Y:S02]  /*10410*/  FMUL.FTZ R29, R2.reuse, R169 ;  /* 0x000000a9021d7220 */ /* 0x040fe40000410000 */
[----:B------:R-:W-:Y:S02]  /*10420*/  FMUL.FTZ R32, R2, R172 ;  /* 0x000000ac02207220 */ /* 0x000fe40000410000 */
[--C-:B-1----:R-:W-:Y:S02]  /*10430*/  FFMA.FTZ R8, R11, c[0x0][0x2d0], -R4.reuse ;  /* 0x0000b4000b087a23 */ /* 0x102fe40000010804 */
[----:B------:R-:W-:Y:S02]  /*10440*/  FMUL.FTZ R11, R6, R151 ;  /* 0x00000097060b7220 */ /* 0x000fe40000410000 */
[----:B------:R-:W-:Y:S01]  /*10450*/  FMUL.FTZ R33, R2, R173 ;  /* 0x000000ad02217220 */ /* 0x000fe20000410000 */
[----:B------:R-:W1:Y:S01]  /*10460*/  MUFU.EX2 R38, R20 ;  /* 0x0000001400267308 */ /* 0x000e620000000800 */
[----:B------:R-:W-:Y:S01]  /*10470*/  MOV R173, R39 ;  /* 0x0000002700ad7202 */ /* 0x000fe20000000f00 */
[----:B------:R-:W-:Y:S01]  /*10480*/  FMUL.FTZ R39, R6, R179 ;  /* 0x000000b306277220 */ /* 0x000fe20000410000 */
[----:B------:R-:W-:Y:S01]  /*10490*/  MOV R179, R45 ;  /* 0x0000002d00b37202 */ /* 0x000fe20000000f00 */
[C---:B---3--:R-:W-:Y:S02]  /*104a0*/  FMUL.FTZ R16, R2.reuse, R156 ;  /* 0x0000009c02107220 */ /* 0x048fe40000410000 */
[----:B------:R-:W-:Y:S01]  /*104b0*/  FMUL.FTZ R45, R2, R185 ;  /* 0x000000b9022d7220 */ /* 0x000fe20000410000 */
[----:B------:R-:W-:Y:S01]  /*104c0*/  MOV R185, R179 ;  /* 0x000000b300b97202 */ /* 0x000fe20000000f00 */
[----:B------:R-:W-:Y:S02]  /*104d0*/  FMUL.FTZ R59, R6, R59 ;  /* 0x0000003b063b7220 */ /* 0x000fe40000410000 */
[----:B------:R3:W-:Y:S01]  /*104e0*/  MUFU.EX2 R241, R8 ;  /* 0x0000000800f17308 */ /* 0x0007e20000000800 */
[C---:B------:R-:W-:Y:S02]  /*104f0*/  FMUL.FTZ R60, R2.reuse, R60 ;  /* 0x0000003c023c7220 */ /* 0x040fe40000410000 */
[----:B------:R-:W-:Y:S01]  /*10500*/  FMUL.FTZ R61, R2, R61 ;  /* 0x0000003d023d7220 */ /* 0x000fe20000410000 */
[----:B----4-:R-:W-:Y:S01]  /*10510*/  F2FP.BF16.PACK_AB R149, R47, R141 ;  /* 0x0000008d2f95723e */ /* 0x010fe200000010ff */
[----:B------:R-:W-:Y:S02]  /*10520*/  FFMA.FTZ R0, R12, c[0x0][0x2d0], -R4 ;  /* 0x0000b4000c007a23 */ /* 0x000fe40000010804 */
[C---:B------:R-:W-:Y:S02]  /*10530*/  FMUL.FTZ R12, R2.reuse, R152 ;  /* 0x00000098020c7220 */ /* 0x040fe40000410000 */
[C---:B------:R-:W-:Y:S01]  /*10540*/  FMUL.FTZ R64, R2.reuse, R64 ;  /* 0x0000004002407220 */ /* 0x040fe20000410000 */
[----:B------:R4:W5:Y:S01]  /*10550*/  MUFU.EX2 R37, R0 ;  /* 0x0000000000257308 */ /* 0x0009620000000800 */
[----:B------:R-:W-:Y:S02]  /*10560*/  FMUL.FTZ R65, R2, R65 ;  /* 0x0000004102417220 */ /* 0x000fe40000410000 */
[----:B------:R-:W-:Y:S01]  /*10570*/  FMUL.FTZ R70, R6, R70 ;  /* 0x0000004606467220 */ /* 0x000fe20000410000 */
[----:B-1----:R-:W-:Y:S01]  /*10580*/  F2FP.BF16.PACK_AB R197, R38, R48 ;  /* 0x0000003026c5723e */ /* 0x002fe200000010ff */
[C---:B------:R-:W-:Y:S01]  /*10590*/  FMUL.FTZ R20, R7.reuse, R160 ;  /* 0x000000a007147220 */ /* 0x040fe20000410000 */
[----:B------:R-:W-:Y:S01]  /*105a0*/  MOV R160, R44 ;  /* 0x0000002c00a07202 */ /* 0x000fe20000000f00 */
[----:B------:R-:W-:Y:S02]  /*105b0*/  FMUL.FTZ R44, R2, R184 ;  /* 0x000000b8022c7220 */ /* 0x000fe40000410000 */
[C---:B------:R-:W-:Y:S01]  /*105c0*/  FMUL.FTZ R71, R6.reuse, R71 ;  /* 0x0000004706477220 */ /* 0x040fe20000410000 */
[----:B------:R-:W1:Y:S01]  /*105d0*/  MUFU.EX2 R49, R15 ;  /* 0x0000000f00317308 */ /* 0x000e620000000800 */
[C---:B------:R-:W-:Y:S02]  /*105e0*/  FMUL.FTZ R74, R6.reuse, R74 ;  /* 0x0000004a064a7220 */ /* 0x040fe40000410000 */
[----:B------:R-:W-:Y:S02]  /*105f0*/  FMUL.FTZ R75, R6, R75 ;  /* 0x0000004b064b7220 */ /* 0x000fe40000410000 */
[----:B---3--:R-:W-:Y:S02]  /*10600*/  FMUL.FTZ R8, R7, R148 ;  /* 0x0000009407087220 */ /* 0x008fe40000410000 */
[C---:B------:R-:W-:Y:S02]  /*10610*/  FMUL.FTZ R76, R2.reuse, R76 ;  /* 0x0000004c024c7220 */ /* 0x040fe40000410000 */
[C---:B------:R-:W-:Y:S01]  /*10620*/  FMUL.FTZ R77, R2.reuse, R77 ;  /* 0x0000004d024d7220 */ /* 0x040fe20000410000 */
[----:B------:R-:W3:Y:S01]  /*10630*/  MUFU.EX2 R28, R19 ;  /* 0x00000013001c7308 */ /* 0x000ee20000000800 */
[C---:B------:R-:W-:Y:S01]  /*10640*/  FMUL.FTZ R80, R2.reuse, R80 ;  /* 0x0000005002507220 */ /* 0x040fe20000410000 */
[-C--:B--2---:R-:W-:Y:S05]  /*10650*/  HMMA.16816.F32.BF16 R8, R196, R24.reuse, R8 ;  /* 0x00000018c408723c */ /* 0x084fea0000041808 */
[----:B----4-:R-:W-:Y:S01]  /*10660*/  FSEL R0, R3, RZ, P0 ;  /* 0x000000ff03007208 */ /* 0x010fe20000000000 */
[----:B------:R-:W-:Y:S01]  /*10670*/  FMUL.FTZ R81, R2, R81 ;  /* 0x0000005102517220 */ /* 0x000fe20000410000 */
[-C--:B-----5:R-:W-:Y:S01]  /*10680*/  F2FP.BF16.PACK_AB R151, R241, R37.reuse ;  /* 0x00000025f197723e */ /* 0x0a0fe200000010ff */
[----:B------:R-:W2:Y:S01]  /*10690*/  MUFU.EX2 R36, R18 ;  /* 0x0000001200247308 */ /* 0x000ea20000000800 */
[----:B------:R-:W-:Y:S03]  /*106a0*/  MOV R169, R37 ;  /* 0x0000002500a97202 */ /* 0x000fe60000000f00 */
[----:B------:R-:W-:Y:S02]  /*106b0*/  FADD.FTZ R0, -R0, R136 ;  /* 0x0000008800007221 */ /* 0x000fe40000010100 */
[--C-:B------:R-:W-:Y:S02]  /*106c0*/  FFMA.FTZ R136, R203, c[0x0][0x2d0], -R147.reuse ;  /* 0x0000b400cb887a23 */ /* 0x100fe40000010893 */
[----:B------:R-:W-:Y:S02]  /*106d0*/  FMUL.FTZ R0, R0, c[0x0][0x2d0] ;  /* 0x0000b40000007a20 */ /* 0x000fe40000410000 */
[C---:B------:R-:W-:Y:S01]  /*106e0*/  FMUL.FTZ R37, R7.reuse, R177 ;  /* 0x000000b107257220 */ /* 0x040fe20000410000 */
[----:B------:R-:W-:Y:S01]  /*106f0*/  MOV R177, R38 ;  /* 0x0000002600b17202 */ /* 0x000fe20000000f00 */
[----:B------:R-:W-:Y:S01]  /*10700*/  FMUL.FTZ R38, R6, R178 ;  /* 0x000000b206267220 */ /* 0x000fe20000410000 */
[-C--:B-1----:R-:W-:Y:S01]  /*10710*/  MOV R178, R49.reuse ;  /* 0x0000003100b27202 */ /* 0x082fe20000000f00 */
[----:B------:R-:W1:Y:S01]  /*10720*/  MUFU.EX2 R0, R0 ;  /* 0x0000000000007308 */ /* 0x000e620000000800 */
[----:B---3--:R-:W-:Y:S01]  /*10730*/  F2FP.BF16.PACK_AB R148, R28, R49 ;  /* 0x000000311c94723e */ /* 0x008fe200000010ff */
[C---:B------:R-:W-:Y:S01]  /*10740*/  FMUL.FTZ R49, R2.reuse, R189 ;  /* 0x000000bd02317220 */ /* 0x040fe20000410000 */
[----:B------:R-:W-:Y:S01]  /*10750*/  MOV R163, R28 ;  /* 0x0000001c00a37202 */ /* 0x000fe20000000f00 */
[----:B------:R-:W-:Y:S01]  /*10760*/  FMUL.FTZ R28, R2, R168 ;  /* 0x000000a8021c7220 */ /* 0x000fe20000410000 */
[----:B------:R-:W-:Y:S01]  /*10770*/  MOV R179, R177 ;  /* 0x000000b100b37202 */ /* 0x000fe20000000f00 */
[C---:B------:R-:W-:Y:S01]  /*10780*/  FMUL.FTZ R86, R6.reuse, R86 ;  /* 0x0000005606567220 */ /* 0x040fe20000410000 */
[----:B------:R-:W-:Y:S01]  /*10790*/  MOV R177, R163 ;  /* 0x000000a300b17202 */ /* 0x000fe20000000f00 */
[----:B------:R-:W-:Y:S01]  /*107a0*/  FMUL.FTZ R87, R6, R87 ;  /* 0x0000005706577220 */ /* 0x000fe20000410000 */
[----:B--2---:R-:W-:Y:S01]  /*107b0*/  F2FP.BF16.PACK_AB R150, R52, R36 ;  /* 0x000000243496723e */ /* 0x004fe200000010ff */
[C---:B------:R-:W-:Y:S01]  /*107c0*/  FMUL.FTZ R90, R6.reuse, R90 ;  /* 0x0000005a065a7220 */ /* 0x040fe20000410000 */
[----:B------:R-:W-:Y:S01]  /*107d0*/  MOV R172, R36 ;  /* 0x0000002400ac7202 */ /* 0x000fe20000000f00 */
[C---:B------:R-:W-:Y:S01]  /*107e0*/  FMUL.FTZ R36, R7.reuse, R176 ;  /* 0x000000b007247220 */ /* 0x040fe20000410000 */
[----:B------:R-:W-:Y:S01]  /*107f0*/  MOV R176, R54 ;  /* 0x0000003600b07202 */ /* 0x000fe20000000f00 */
[C---:B------:R-:W-:Y:S02]  /*10800*/  FMUL.FTZ R54, R6.reuse, R194 ;  /* 0x000000c206367220 */ /* 0x040fe40000410000 */
[----:B------:R-:W-:Y:S02]  /*10810*/  FMUL.FTZ R91, R6, R91 ;  /* 0x0000005b065b7220 */ /* 0x000fe40000410000 */
[C---:B------:R-:W-:Y:S02]  /*10820*/  FMUL.FTZ R92, R2.reuse, R92 ;  /* 0x0000005c025c7220 */ /* 0x040fe40000410000 */
[C---:B------:R-:W-:Y:S02]  /*10830*/  FMUL.FTZ R93, R2.reuse, R93 ;  /* 0x0000005d025d7220 */ /* 0x040fe40000410000 */
[----:B------:R-:W-:Y:S02]  /*10840*/  FMUL.FTZ R96, R2, R96 ;  /* 0x0000006002607220 */ /* 0x000fe40000410000 */
[C---:B-1----:R-:W-:Y:S02]  /*10850*/  FMUL.FTZ R14, R0.reuse, R154 ;  /* 0x0000009a000e7220 */ /* 0x042fe40000410000 */
[C---:B------:R-:W-:Y:S02]  /*10860*/  FMUL.FTZ R15, R0.reuse, R155 ;  /* 0x0000009b000f7220 */ /* 0x040fe40000410000 */
[----:B------:R-:W1:Y:S01]  /*10870*/  LDSM.16.MT88.4 R152, [R220+0x2080] ;  /* 0x00208000dc98783b */ /* 0x000e620000004200 */
[C---:B------:R-:W-:Y:S02]  /*10880*/  FMUL.FTZ R18, R0.reuse, R158 ;  /* 0x0000009e00127220 */ /* 0x040fe40000410000 */
[C---:B------:R-:W-:Y:S02]  /*10890*/  FMUL.FTZ R19, R0.reuse, R159 ;  /* 0x0000009f00137220 */ /* 0x040fe40000410000 */
[C---:B------:R-:W-:Y:S03]  /*108a0*/  HMMA.16816.F32.BF16 R12, R148.reuse, R24, R12 ;  /* 0x00000018940c723c */ /* 0x040fe6000004180c */
[----:B------:R-:W2:Y:S01]  /*108b0*/  LDSM.16.MT88.4 R156, [R219+0x2080] ;  /* 0x00208000db9c783b */ /* 0x000ea20000004200 */
[C---:B------:R-:W-:Y:S02]  /*108c0*/  FMUL.FTZ R50, R0.reuse, R190 ;  /* 0x000000be00327220 */ /* 0x040fe40000410000 */
[C---:B------:R-:W-:Y:S02]  /*108d0*/  FMUL.FTZ R51, R0.reuse, R191 ;  /* 0x000000bf00337220 */ /* 0x040fe40000410000 */
[-C--:B------:R-:W-:Y:S04]  /*108e0*/  HMMA.16816.F32.BF16 R16, R148, R26.reuse, R16 ;  /* 0x0000001a9410723c */ /* 0x080fe80000041810 */
[C---:B------:R-:W-:Y:S02]  /*108f0*/  FMUL.FTZ R62, R0.reuse, R62 ;  /* 0x0000003e003e7220 */ /* 0x040fe40000410000 */
[C---:B------:R-:W-:Y:S02]  /*10900*/  FMUL.FTZ R63, R0.reuse, R63 ;  /* 0x0000003f003f7220 */ /* 0x040fe40000410000 */
[C---:B------:R-:W-:Y:S04]  /*10910*/  HMMA.16816.F32.BF16 R20, R196.reuse, R26, R20 ;  /* 0x0000001ac414723c */ /* 0x040fe80000041814 */
[C---:B------:R-:W-:Y:S02]  /*10920*/  FMUL.FTZ R30, R0.reuse, R170 ;  /* 0x000000aa001e7220 */ /* 0x040fe40000410000 */
[----:B------:R-:W-:Y:S02]  /*10930*/  FMUL.FTZ R31, R0, R171 ;  /* 0x000000ab001f7220 */ /* 0x000fe40000410000 */
[C---:B------:R-:W-:Y:S02]  /*10940*/  FMUL.FTZ R27, R6.reuse, R167 ;  /* 0x000000a7061b7220 */ /* 0x040fe40000410000 */
[----:B------:R3:W-:Y:S02]  /*10950*/  MUFU.EX2 R167, R136 ;  /* 0x0000008800a77308 */ /* 0x0007e40000000800 */
[C---:B------:R-:W-:Y:S01]  /*10960*/  FMUL.FTZ R24, R7.reuse, R164 ;  /* 0x000000a407187220 */ /* 0x040fe20000410000 */
[----:B------:R-:W-:Y:S01]  /*10970*/  MOV R164, R53 ;  /* 0x0000003500a47202 */ /* 0x000fe20000000f00 */
[C---:B------:R-:W-:Y:S01]  /*10980*/  FMUL.FTZ R25, R7.reuse, R165 ;  /* 0x000000a507197220 */ /* 0x040fe20000410000 */
[----:B------:R-:W-:Y:S01]  /*10990*/  MOV R165, R47 ;  /* 0x0000002f00a57202 */ /* 0x000fe20000000f00 */
[----:B------:R-:W-:Y:S01]  /*109a0*/  FMUL.FTZ R26, R6, R166 ;  /* 0x000000a6061a7220 */ /* 0x000fe20000410000 */
[----:B------:R-:W-:Y:S01]  /*109b0*/  MOV R166, R52 ;  /* 0x0000003400a67202 */ /* 0x000fe20000000f00 */
[C---:B------:R-:W-:Y:S02]  /*109c0*/  FMUL.FTZ R52, R7.reuse, R192 ;  /* 0x000000c007347220 */ /* 0x040fe40000410000 */
[C---:B------:R-:W-:Y:S02]  /*109d0*/  FMUL.FTZ R53, R7.reuse, R193 ;  /* 0x000000c107357220 */ /* 0x040fe40000410000 */
[----:B------:R-:W-:Y:S01]  /*109e0*/  LDSM.16.MT88.4 R192, [R220+0x3080] ;  /* 0x00308000dcc0783b */ /* 0x000fe20000004200 */
[-C--:B------:R-:W-:Y:S03]  /*109f0*/  HMMA.16816.F32.BF16 R24, R196, R40.reuse, R24 ;  /* 0x00000028c418723c */ /* 0x080fe60000041818 */
[C---:B------:R-:W-:Y:S02]  /*10a00*/  FMUL.FTZ R47, R0.reuse, R187 ;  /* 0x000000bb002f7220 */ /* 0x040fe40000410000 */
[C---:B------:R-:W-:Y:S02]  /*10a10*/  FMUL.FTZ R66, R0.reuse, R66 ;  /* 0x0000004200427220 */ /* 0x040fe40000410000 */
[----:B------:R-:W-:Y:S01]  /*10a20*/  FMUL.FTZ R67, R0, R67 ;  /* 0x0000004300437220 */ /* 0x000fe20000410000 */
[C---:B------:R-:W-:Y:S04]  /*10a30*/  HMMA.16816.F32.BF16 R28, R148.reuse, R40, R28 ;  /* 0x00000028941c723c */ /* 0x040fe8000004181c */
[--C-:B---3--:R-:W-:Y:S02]  /*10a40*/  FFMA.FTZ R136, R204, c[0x0][0x2d0], -R147.reuse ;  /* 0x0000b400cc887a23 */ /* 0x108fe40000010893 */
[C---:B------:R-:W-:Y:S01]  /*10a50*/  FMUL.FTZ R34, R0.reuse, R174 ;  /* 0x000000ae00227220 */ /* 0x040fe20000410000 */
[----:B------:R-:W-:Y:S01]  /*10a60*/  MOV R174, R46 ;  /* 0x0000002e00ae7202 */ /* 0x000fe20000000f00 */
[----:B------:R3:W4:Y:S01]  /*10a70*/  MUFU.EX2 R170, R136 ;  /* 0x0000008800aa7308 */ /* 0x0007220000000800 */
[C---:B------:R-:W-:Y:S03]  /*10a80*/  FMUL.FTZ R40, R7.reuse, R180 ;  /* 0x000000b407287220 */ /* 0x040fe60000410000 */
[C---:B------:R-:W-:Y:S01]  /*10a90*/  FMUL.FTZ R35, R0.reuse, R175 ;  /* 0x000000af00237220 */ /* 0x040fe20000410000 */
[----:B------:R-:W-:Y:S01]  /*10aa0*/  MOV R175, R48 ;  /* 0x0000003000af7202 */ /* 0x000fe20000000f00 */
[----:B------:R-:W-:Y:S02]  /*10ab0*/  FMUL.FTZ R46, R0, R186 ;  /* 0x000000ba002e7220 */ /* 0x000fe40000410000 */
[----:B------:R-:W5:Y:S01]  /*10ac0*/  LDL.LU R186, [R1+0x94] ;  /* 0x0000940001ba7983 */ /* 0x000f620000300800 */
[C---:B------:R-:W-:Y:S02]  /*10ad0*/  FMUL.FTZ R41, R7.reuse, R181 ;  /* 0x000000b507297220 */ /* 0x040fe40000410000 */
[-C--:B------:R-:W-:Y:S03]  /*10ae0*/  HMMA.16816.F32.BF16 R32, R148, R42.reuse, R32 ;  /* 0x0000002a9420723c */ /* 0x080fe60000041820 */
[----:B------:R-:W-:Y:S02]  /*10af0*/  FMUL.FTZ R48, R2, R188 ;  /* 0x000000bc02307220 */ /* 0x000fe40000410000 */
[C---:B------:R-:W-:Y:S02]  /*10b00*/  FMUL.FTZ R78, R0.reuse, R78 ;  /* 0x0000004e004e7220 */ /* 0x040fe40000410000 */
[C---:B------:R-:W-:Y:S01]  /*10b10*/  FMUL.FTZ R79, R0.reuse, R79 ;  /* 0x0000004f004f7220 */ /* 0x040fe20000410000 */
[C---:B------:R-:W-:Y:S04]  /*10b20*/  HMMA.16816.F32.BF16 R36, R196.reuse, R42, R36 ;  /* 0x0000002ac424723c */ /* 0x040fe80000041824 */
[----:B------:R-:W-:Y:S02]  /*10b30*/  FMUL.FTZ R82, R0, R82 ;  /* 0x0000005200527220 */ /* 0x000fe40000410000 */
[--C-:B---3--:R-:W-:Y:S02]  /*10b40*/  FFMA.FTZ R136, R202, c[0x0][0x2d0], -R200.reuse ;  /* 0x0000b400ca887a23 */ /* 0x108fe400000108c8 */
[C---:B------:R-:W-:Y:S02]  /*10b50*/  FMUL.FTZ R42, R6.reuse, R182 ;  /* 0x000000b6062a7220 */ /* 0x040fe40000410000 */
[----:B------:R3:W-:Y:S02]  /*10b60*/  MUFU.EX2 R168, R136 ;  /* 0x0000008800a87308 */ /* 0x0007e40000000800 */
[----:B------:R-:W-:Y:S02]  /*10b70*/  FMUL.FTZ R43, R6, R183 ;  /* 0x000000b7062b7220 */ /* 0x000fe40000410000 */
[C---:B------:R-:W-:Y:S02]  /*10b80*/  FMUL.FTZ R83, R0.reuse, R83 ;  /* 0x0000005300537220 */ /* 0x040fe40000410000 */
[C---:B------:R-:W-:Y:S02]  /*10b90*/  FMUL.FTZ R94, R0.reuse, R94 ;  /* 0x0000005e005e7220 */ /* 0x040fe40000410000 */
[----:B------:R-:W-:Y:S01]  /*10ba0*/  FMUL.FTZ R95, R0, R95 ;  /* 0x0000005f005f7220 */ /* 0x000fe20000410000 */
[-C--:B-1----:R-:W-:Y:S03]  /*10bb0*/  HMMA.16816.F32.BF16 R40, R196, R152.reuse, R40 ;  /* 0x00000098c428723c */ /* 0x082fe60000041828 */
[----:B------:R-:W-:Y:S02]  /*10bc0*/  FMUL.FTZ R97, R2, R97 ;  /* 0x0000006102617220 */ /* 0x000fe40000410000 */
[C---:B------:R-:W-:Y:S02]  /*10bd0*/  FMUL.FTZ R98, R0.reuse, R98 ;  /* 0x0000006200627220 */ /* 0x040fe40000410000 */
[----:B------:R-:W-:Y:S01]  /*10be0*/  FMUL.FTZ R99, R0, R99 ;  /* 0x0000006300637220 */ /* 0x000fe20000410000 */
[C---:B------:R-:W-:Y:S04]  /*10bf0*/  HMMA.16816.F32.BF16 R44, R148.reuse, R152, R44 ;  /* 0x00000098942c723c */ /* 0x040fe8000004182c */
[C---:B------:R-:W-:Y:S02]  /*10c00*/  FMUL.FTZ R100, R7.reuse, R100 ;  /* 0x0000006407647220 */ /* 0x040fe40000410000 */
[----:B------:R-:W-:Y:S02]  /*10c10*/  FMUL.FTZ R101, R7, R101 ;  /* 0x0000006507657220 */ /* 0x000fe40000410000 */
[-C--:B------:R-:W-:Y:S04]  /*10c20*/  HMMA.16816.F32.BF16 R48, R148, R154.reuse, R48 ;  /* 0x0000009a9430723c */ /* 0x080fe80000041830 */
[--C-:B---3--:R-:W-:Y:S02]  /*10c30*/  FFMA.FTZ R136, R205, c[0x0][0x2d0], -R200.reuse ;  /* 0x0000b400cd887a23 */ /* 0x108fe400000108c8 */
[C---:B------:R-:W-:Y:S02]  /*10c40*/  FMUL.FTZ R102, R6.reuse, R102 ;  /* 0x0000006606667220 */ /* 0x040fe40000410000 */
[C---:B------:R-:W-:Y:S01]  /*10c50*/  HMMA.16816.F32.BF16 R52, R196.reuse, R154, R52 ;  /* 0x0000009ac434723c */ /* 0x040fe20000041834 */
[----:B------:R1:W3:Y:S01]  /*10c60*/  MUFU.EX2 R171, R136 ;  /* 0x0000008800ab7308 */ /* 0x0002e20000000800 */
[----:B------:R-:W3:Y:S02]  /*10c70*/  LDSM.16.MT88.4 R152, [R217+0x3880] ;  /* 0x00388000d998783b */ /* 0x000ee40000004200 */
[C---:B------:R-:W-:Y:S02]  /*10c80*/  FMUL.FTZ R103, R6.reuse, R103 ;  /* 0x0000006706677220 */ /* 0x040fe40000410000 */
[C---:B------:R-:W-:Y:S02]  /*10c90*/  FMUL.FTZ R104, R7.reuse, R104 ;  /* 0x0000006807687220 */ /* 0x040fe40000410000 */
[-C--:B--2---:R-:W-:Y:S04]  /*10ca0*/  HMMA.16816.F32.BF16 R56, R196, R156.reuse, R56 ;  /* 0x0000009cc438723c */ /* 0x084fe80000041838 */
        /* <DEDUP_REMOVED lines=10> */
[----:B------:R-:W2:Y:S02]  /*10d50*/  LDSM.16.MT88.4 R156, [R218+0x3880] ;  /* 0x00388000da9c783b */ /* 0x000ea40000004200 */
[C---:B------:R-:W-:Y:S02]  /*10d60*/  FMUL.FTZ R110, R0.reuse, R110 ;  /* 0x0000006e006e7220 */ /* 0x040fe40000410000 */
[----:B------:R-:W-:Y:S02]  /*10d70*/  FMUL.FTZ R111, R0, R111 ;  /* 0x0000006f006f7220 */ /* 0x000fe40000410000 */
[C---:B------:R-:W-:Y:S01]  /*10d80*/  FMUL.FTZ R112, R2.reuse, R112 ;  /* 0x0000007002707220 */ /* 0x040fe20000410000 */
[-C--:B---3--:R-:W-:Y:S03]  /*10d90*/  HMMA.16816.F32.BF16 R72, R196, R152.reuse, R72 ;  /* 0x00000098c448723c */ /* 0x088fe60000041848 */
[----:B------:R-:W-:Y:S02]  /*10da0*/  FMUL.FTZ R113, R2, R113 ;  /* 0x0000007102717220 */ /* 0x000fe40000410000 */
[C---:B------:R-:W-:Y:S02]  /*10db0*/  FMUL.FTZ R114, R0.reuse, R114 ;  /* 0x0000007200727220 */ /* 0x040fe40000410000 */
[----:B------:R-:W-:Y:S01]  /*10dc0*/  FMUL.FTZ R115, R0, R115 ;  /* 0x0000007300737220 */ /* 0x000fe20000410000 */
[C---:B------:R-:W-:Y:S04]  /*10dd0*/  HMMA.16816.F32.BF16 R76, R148.reuse, R152, R76 ;  /* 0x00000098944c723c */ /* 0x040fe8000004184c */
[C---:B------:R-:W-:Y:S02]  /*10de0*/  FMUL.FTZ R116, R7.reuse, R116 ;  /* 0x0000007407747220 */ /* 0x040fe40000410000 */
[C---:B------:R-:W-:Y:S02]  /*10df0*/  FMUL.FTZ R117, R7.reuse, R117 ;  /* 0x0000007507757220 */ /* 0x040fe40000410000 */
[-C--:B------:R-:W-:Y:S04]  /*10e00*/  HMMA.16816.F32.BF16 R80, R148, R154.reuse, R80 ;  /* 0x0000009a9450723c */ /* 0x080fe80000041850 */
[----:B-1----:R-:W-:Y:S02]  /*10e10*/  FFMA.FTZ R136, R210, c[0x0][0x2d0], -R147 ;  /* 0x0000b400d2887a23 */ /* 0x002fe40000010893 */
[C---:B------:R-:W-:Y:S02]  /*10e20*/  FMUL.FTZ R118, R6.reuse, R118 ;  /* 0x0000007606767220 */ /* 0x040fe40000410000 */
[C---:B------:R-:W-:Y:S01]  /*10e30*/  HMMA.16816.F32.BF16 R84, R196.reuse, R154, R84 ;  /* 0x0000009ac454723c */ /* 0x040fe20000041854 */
[----:B------:R1:W-:Y:S01]  /*10e40*/  MUFU.EX2 R182, R136 ;  /* 0x0000008800b67308 */ /* 0x0003e20000000800 */
[----:B------:R-:W3:Y:S02]  /*10e50*/  LDSM.16.MT88.4 R152, [R220+0x3880] ;  /* 0x00388000dc98783b */ /* 0x000ee40000004200 */
[C---:B------:R-:W-:Y:S02]  /*10e60*/  FMUL.FTZ R119, R6.reuse, R119 ;  /* 0x0000007706777220 */ /* 0x040fe40000410000 */
[C---:B------:R-:W-:Y:S02]  /*10e70*/  FMUL.FTZ R132, R7.reuse, R132 ;  /* 0x0000008407847220 */ /* 0x040fe40000410000 */
[-C--:B--2---:R-:W-:Y:S04]  /*10e80*/  HMMA.16816.F32.BF16 R88, R196, R156.reuse, R88 ;  /* 0x0000009cc458723c */ /* 0x084fe80000041858 */
[C---:B------:R-:W-:Y:S02]  /*10e90*/  FMUL.FTZ R133, R7.reuse, R133 ;  /* 0x0000008507857220 */ /* 0x040fe40000410000 */
        /* <DEDUP_REMOVED lines=25> */
[----:B------:R-:W3:Y:S02]  /*11030*/  LDSM.16.MT88.4 R152, [R217+0x2880] ;  /* 0x00288000d998783b */ /* 0x000ee40000004200 */
[----:B------:R-:W-:Y:S04]  /*11040*/  FMUL.FTZ R131, R0, R131 ;  /* 0x0000008300837220 */ /* 0x000fe80000410000 */
[-C--:B--2---:R-:W-:Y:S08]  /*11050*/  HMMA.16816.F32.BF16 R120, R196, R156.reuse, R120 ;  /* 0x0000009cc478723c */ /* 0x084ff00000041878 */
[C---:B------:R-:W-:Y:S08]  /*11060*/  HMMA.16816.F32.BF16 R124, R148.reuse, R156, R124 ;  /* 0x0000009c947c723c */ /* 0x040ff0000004187c */
[-C--:B------:R-:W-:Y:S04]  /*11070*/  HMMA.16816.F32.BF16 R128, R148, R158.reuse, R128 ;  /* 0x0000009e9480723c */ /* 0x080fe80000041880 */
[--C-:B-1----:R-:W-:Y:S03]  /*11080*/  FFMA.FTZ R136, R207, c[0x0][0x2d0], -R201.reuse ;  /* 0x0000b400cf887a23 */ /* 0x102fe600000108c9 */
[----:B----4-:R-:W-:Y:S01]  /*11090*/  F2FP.BF16.PACK_AB R148, R170, R167 ;  /* 0x000000a7aa94723e */ /* 0x010fe200000010ff */
[----:B------:R-:W-:Y:S01]  /*110a0*/  HMMA.16816.F32.BF16 R132, R196, R158, R132 ;  /* 0x0000009ec484723c */ /* 0x000fe20000041884 */
[----:B------:R1:W-:Y:S03]  /*110b0*/  MUFU.EX2 R246, R136 ;  /* 0x0000008800f67308 */ /* 0x0003e60000000800 */
[----:B------:R-:W-:Y:S01]  /*110c0*/  F2FP.BF16.PACK_AB R149, R171, R168 ;  /* 0x000000a8ab95723e */ /* 0x000fe200000010ff */
[--C-:B-1----:R-:W-:Y:S06]  /*110d0*/  FFMA.FTZ R136, R206, c[0x0][0x2d0], -R201.reuse ;  /* 0x0000b400ce887a23 */ /* 0x102fec00000108c9 */
[----:B------:R1:W2:Y:S02]  /*110e0*/  MUFU.EX2 R245, R136 ;  /* 0x0000008800f57308 */ /* 0x0002a40000000800 */
[--C-:B-1----:R-:W-:Y:S01]  /*110f0*/  FFMA.FTZ R136, R212, c[0x0][0x2d0], -R201.reuse ;  /* 0x0000b400d4887a23 */ /* 0x102fe200000108c9 */
[----:B--2---:R-:W-:Y:S07]  /*11100*/  F2FP.BF16.PACK_AB R156, R245, R246 ;  /* 0x000000f6f59c723e */ /* 0x004fee00000010ff */
[----:B------:R1:W-:Y:S02]  /*11110*/  MUFU.EX2 R244, R136 ;  /* 0x0000008800f47308 */ /* 0x0003e40000000800 */
[----:B-1----:R-:W-:Y:S08]  /*11120*/  FFMA.FTZ R136, R213, c[0x0][0x2d0], -R201 ;  /* 0x0000b400d5887a23 */ /* 0x002ff000000108c9 */
[----:B------:R1:W2:Y:S02]  /*11130*/  MUFU.EX2 R243, R136 ;  /* 0x0000008800f37308 */ /* 0x0002a40000000800 */
[--C-:B-1----:R-:W-:Y:S01]  /*11140*/  FFMA.FTZ R136, R238, c[0x0][0x2d0], -R4.reuse ;  /* 0x0000b400ee887a23 */ /* 0x102fe20000010804 */
[----:B------:R-:W-:Y:S02]  /*11150*/  MOV R238, R182 ;  /* 0x000000b600ee7202 */ /* 0x000fe40000000f00 */
[----:B------:R-:W-:Y:S05]  /*11160*/  MOV R182, R160 ;  /* 0x000000a000b67202 */ /* 0x000fea0000000f00 */
[----:B------:R1:W-:Y:S01]  /*11170*/  MUFU.EX2 R205, R136 ;  /* 0x0000008800cd7308 */ /* 0x0003e20000000800 */
[----:B--2---:R-:W-:Y:S01]  /*11180*/  F2FP.BF16.PACK_AB R158, R243, R244 ;  /* 0x000000f4f39e723e */ /* 0x004fe200000010ff */
[--C-:B-1----:R-:W-:Y:S01]  /*11190*/  FFMA.FTZ R136, R237, c[0x0][0x2d0], -R4.reuse ;  /* 0x0000b400ed887a23 */ /* 0x102fe20000010804 */
[----:B------:R-:W-:Y:S02]  /*111a0*/  MOV R237, R181 ;  /* 0x000000b500ed7202 */ /* 0x000fe40000000f00 */
[----:B------:R-:W-:Y:S05]  /*111b0*/  MOV R181, R162 ;  /* 0x000000a200b57202 */ /* 0x000fea0000000f00 */
[----:B------:R1:W2:Y:S01]  /*111c0*/  MUFU.EX2 R204, R136 ;  /* 0x0000008800cc7308 */ /* 0x0002a20000000800 */
[----:B------:R-:W-:Y:S02]  /*111d0*/  F2FP.BF16.PACK_AB R151, R247, R237 ;  /* 0x000000edf797723e */ /* 0x000fe400000010ff */
[----:B------:R-:W-:Y:S02]  /*111e0*/  MOV R184, R181 ;  /* 0x000000b500b87202 */ /* 0x000fe40000000f00 */
[----:B------:R-:W-:Y:S02]  /*111f0*/  MOV R181, R178 ;  /* 0x000000b200b57202 */ /* 0x000fe40000000f00 */
[----:B------:R-:W-:Y:S01]  /*11200*/  MOV R178, R140 ;  /* 0x0000008c00b27202 */ /* 0x000fe20000000f00 */
[--C-:B-1----:R-:W-:Y:S01]  /*11210*/  FFMA.FTZ R136, R214, c[0x0][0x2d0], -R4.reuse ;  /* 0x0000b400d6887a23 */ /* 0x102fe20000010804 */
[----:B--2---:R-:W-:Y:S03]  /*11220*/  F2FP.BF16.PACK_AB R157, R204, R205 ;  /* 0x000000cdcc9d723e */ /* 0x004fe600000010ff */
[----:B------:R1:W-:Y:S02]  /*11230*/  MUFU.EX2 R203, R136 ;  /* 0x0000008800cb7308 */ /* 0x0003e40000000800 */
[----:B-1----:R-:W-:Y:S01]  /*11240*/  FFMA.FTZ R136, R215, c[0x0][0x2d0], -R4 ;  /* 0x0000b400d7887a23 */ /* 0x002fe20000010804 */
[----:B------:R-:W-:Y:S02]  /*11250*/  MOV R215, R180 ;  /* 0x000000b400d77202 */ /* 0x000fe40000000f00 */
[----:B------:R-:W-:Y:S05]  /*11260*/  MOV R180, R176 ;  /* 0x000000b000b47202 */ /* 0x000fea0000000f00 */
[----:B------:R1:W2:Y:S01]  /*11270*/  MUFU.EX2 R202, R136 ;  /* 0x0000008800ca7308 */ /* 0x0002a20000000800 */
[----:B------:R-:W-:Y:S02]  /*11280*/  MOV R176, R161 ;  /* 0x000000a100b07202 */ /* 0x000fe40000000f00 */
[----:B------:R-:W4:Y:S01]  /*11290*/  LDSM.16.MT88.4 R160, [R218+0x2880] ;  /* 0x00288000daa0783b */ /* 0x000f220000004200 */
[----:B------:R-:W-:Y:S02]  /*112a0*/  F2FP.BF16.PACK_AB R150, R238, R215 ;  /* 0x000000d7ee96723e */ /* 0x000fe400000010ff */
[----:B------:R-:W-:Y:S02]  /*112b0*/  MOV R183, R180 ;  /* 0x000000b400b77202 */ /* 0x000fe40000000f00 */
[----:B------:R-:W-:Y:S02]  /*112c0*/  MOV R180, R175 ;  /* 0x000000af00b47202 */ /* 0x000fe40000000f00 */
[----:B------:R-:W-:Y:S01]  /*112d0*/  MOV R175, R142 ;  /* 0x0000008e00af7202 */ /* 0x000fe20000000f00 */
[-C--:B---3--:R-:W-:Y:S05]  /*112e0*/  HMMA.16816.F32.BF16 R8, R148, R152.reuse, R8 ;  /* 0x000000989408723c */ /* 0x088fea0000041808 */
[--C-:B-1----:R-:W-:Y:S01]  /*112f0*/  FFMA.FTZ R136, R250, c[0x0][0x2d0], -R147.reuse ;  /* 0x0000b400fa887a23 */ /* 0x102fe20000010893 */
[----:B--2---:R-:W-:Y:S02]  /*11300*/  F2FP.BF16.PACK_AB R159, R202, R203 ;  /* 0x000000cbca9f723e */ /* 0x004fe400000010ff */
[----:B------:R-:W-:Y:S01]  /*11310*/  MOV R250, R171 ;  /* 0x000000ab00fa7202 */ /* 0x000fe20000000f00 */
[----:B------:R1:W-:Y:S04]  /*11320*/  MUFU.EX2 R214, R136 ;  /* 0x0000008800d67308 */ /* 0x0003e80000000800 */
[C---:B------:R-:W-:Y:S08]  /*11330*/  HMMA.16816.F32.BF16 R12, R156.reuse, R152, R12 ;  /* 0x000000989c0c723c */ /* 0x040ff0000004180c */
[-C--:B------:R-:W-:Y:S08]  /*11340*/  HMMA.16816.F32.BF16 R16, R156, R154.reuse, R16 ;  /* 0x0000009a9c10723c */ /* 0x080ff00000041810 */
[C---:B------:R-:W-:Y:S01]  /*11350*/  HMMA.16816.F32.BF16 R20, R148.reuse, R154, R20 ;  /* 0x0000009a9414723c */ /* 0x040fe20000041814 */
[----:B------:R-:W2:Y:S03]  /*11360*/  LDSM.16.MT88.4 R152, [R220+0x2880] ;  /* 0x00288000dc98783b */ /* 0x000ea60000004200 */
[--C-:B-1----:R-:W-:Y:S01]  /*11370*/  FFMA.FTZ R136, R252, c[0x0][0x2d0], -R147.reuse ;  /* 0x0000b400fc887a23 */ /* 0x102fe20000010893 */
[----:B------:R-:W-:Y:S03]  /*11380*/  MOV R252, R170 ;  /* 0x000000aa00fc7202 */ /* 0x000fe60000000f00 */
[-C--:B----4-:R-:W-:Y:S01]  /*11390*/  HMMA.16816.F32.BF16 R24, R148, R160.reuse, R24 ;  /* 0x000000a09418723c */ /* 0x090fe20000041818 */
[----:B------:R1:W3:Y:S07]  /*113a0*/  MUFU.EX2 R213, R136 ;  /* 0x0000008800d57308 */ /* 0x0002ee0000000800 */
[C---:B------:R-:W-:Y:S08]  /*113b0*/  HMMA.16816.F32.BF16 R28, R156.reuse, R160, R28 ;  /* 0x000000a09c1c723c */ /* 0x040ff0000004181c */
[-C--:B------:R-:W-:Y:S08]  /*113c0*/  HMMA.16816.F32.BF16 R32, R156, R162.reuse, R32 ;  /* 0x000000a29c20723c */ /* 0x080ff00000041820 */
[C---:B------:R-:W-:Y:S01]  /*113d0*/  HMMA.16816.F32.BF16 R36, R148.reuse, R162, R36 ;  /* 0x000000a29424723c */ /* 0x040fe20000041824 */
[----:B------:R-:W4:Y:S03]  /*113e0*/  LDSM.16.MT88.4 R160, [R219+0x2880] ;  /* 0x00288000dba0783b */ /* 0x000f260000004200 */
[--C-:B-1----:R-:W-:Y:S01]  /*113f0*/  FFMA.FTZ R136, R248, c[0x0][0x2d0], -R200.reuse ;  /* 0x0000b400f8887a23 */ /* 0x102fe200000108c8 */
[----:B------:R-:W-:Y:S03]  /*11400*/  MOV R248, R169 ;  /* 0x000000a900f87202 */ /* 0x000fe60000000f00 */
[----:B------:R1:W-:Y:S01]  /*11410*/  MUFU.EX2 R212, R136 ;  /* 0x0000008800d47308 */ /* 0x0003e20000000800 */
[-C--:B--2---:R-:W-:Y:S08]  /*11420*/  HMMA.16816.F32.BF16 R40, R148, R152.reuse, R40 ;  /* 0x000000989428723c */ /* 0x084ff00000041828 */
[C---:B------:R-:W-:Y:S08]  /*11430*/  HMMA.16816.F32.BF16 R44, R156.reuse, R152, R44 ;  /* 0x000000989c2c723c */ /* 0x040ff0000004182c */
[-C--:B------:R-:W-:Y:S04]  /*11440*/  HMMA.16816.F32.BF16 R48, R156, R154.reuse, R48 ;  /* 0x0000009a9c30723c */ /* 0x080fe80000041830 */
[--C-:B-1----:R-:W-:Y:S04]  /*11450*/  FFMA.FTZ R136, R249, c[0x0][0x2d0], -R200.reuse ;  /* 0x0000b400f9887a23 */ /* 0x102fe800000108c8 */
[C---:B------:R-:W-:Y:S01]  /*11460*/  HMMA.16816.F32.BF16 R52, R148.reuse, R154, R52 ;  /* 0x0000009a9434723c */ /* 0x040fe20000041834 */
[----:B------:R-:W1:Y:S01]  /*11470*/  LDSM.16.MT88.4 R152, [R217+0x4080] ;  /* 0x00408000d998783b */ /* 0x000e620000004200 */
[----:B------:R2:W1:Y:S02]  /*11480*/  MUFU.EX2 R211, R136 ;  /* 0x0000008800d37308 */ /* 0x0004640000000800 */
[----:B------:R-:W-:Y:S04]  /*11490*/  MOV R249, R168 ;  /* 0x000000a800f97202 */ /* 0x000fe80000000f00 */
[-C--:B----4-:R-:W-:Y:S08]  /*114a0*/  HMMA.16816.F32.BF16 R56, R148, R160.reuse, R56 ;  /* 0x000000a09438723c */ /* 0x090ff00000041838 */
[C---:B------:R-:W-:Y:S08]  /*114b0*/  HMMA.16816.F32.BF16 R60, R156.reuse, R160, R60 ;  /* 0x000000a09c3c723c */ /* 0x040ff0000004183c */
[-C--:B------:R-:W-:Y:S04]  /*114c0*/  HMMA.16816.F32.BF16 R64, R156, R162.reuse, R64 ;  /* 0x000000a29c40723c */ /* 0x080fe80000041840 */
[--C-:B--2---:R-:W-:Y:S01]  /*114d0*/  FFMA.FTZ R136, R182, c[0x0][0x2d0], -R147.reuse ;  /* 0x0000b400b6887a23 */ /* 0x104fe20000010893 */
[----:B------:R-:W-:Y:S01]  /*114e0*/  MOV R182, R179 ;  /* 0x000000b300b67202 */ /* 0x000fe20000000f00 */
[----:B------:R-:W-:Y:S01]  /*114f0*/  FFMA.FTZ R147, R143, c[0x0][0x2d0], -R147 ;  /* 0x0000b4008f937a23 */ /* 0x000fe20000010893 */
[----:B------:R-:W-:Y:S01]  /*11500*/  MOV R179, R174 ;  /* 0x000000ae00b37202 */ /* 0x000fe20000000f00 */
[C---:B------:R-:W-:Y:S01]  /*11510*/  HMMA.16816.F32.BF16 R68, R148.reuse, R162, R68 ;  /* 0x000000a29444723c */ /* 0x040fe20000041844 */
[----:B------:R2:W-:Y:S01]  /*11520*/  MUFU.EX2 R210, R136 ;  /* 0x0000008800d27308 */ /* 0x0005e20000000800 */
[----:B------:R-:W4:Y:S02]  /*11530*/  LDSM.16.MT88.4 R160, [R218+0x4080] ;  /* 0x00408000daa0783b */ /* 0x000f240000004200 */
[----:B------:R-:W-:Y:S02]  /*11540*/  MOV R174, R141 ;  /* 0x0000008d00ae7202 */ /* 0x000fe40000000f00 */
[----:B------:R-:W-:Y:S02]  /*11550*/  MOV R187, R179 ;  /* 0x000000b300bb7202 */ /* 0x000fe40000000f00 */
[-C--:B-1----:R-:W-:Y:S02]  /*11560*/  HMMA.16816.F32.BF16 R72, R148, R152.reuse, R72 ;  /* 0x000000989448723c */ /* 0x082fe40000041848 */
[----:B------:R-:W1:Y:S01]  /*11570*/  LDSM.16.MT88.4 R140, [R220+0x4080] ;  /* 0x00408000dc8c783b */ /* 0x000e620000004200 */
[----:B------:R3:W1:Y:S01]  /*11580*/  MUFU.EX2 R209, R147 ;  /* 0x0000009300d17308 */ /* 0x0006620000000800 */
[----:B-----5:R-:W-:Y:S04]  /*11590*/  FFMA.FTZ R7, R7, R186, R187 ;  /* 0x000000ba07077223 */ /* 0x020fe800000100bb */
[C---:B------:R-:W-:Y:S08]  /*115a0*/  HMMA.16816.F32.BF16 R76, R156.reuse, R152, R76 ;  /* 0x000000989c4c723c */ /* 0x040ff0000004184c */
[-C--:B------:R-:W-:Y:S04]  /*115b0*/  HMMA.16816.F32.BF16 R80, R156, R154.reuse, R80 ;  /* 0x0000009a9c50723c */ /* 0x080fe80000041850 */
[--C-:B--2---:R-:W-:Y:S01]  /*115c0*/  FFMA.FTZ R136, R185, c[0x0][0x2d0], -R200.reuse ;  /* 0x0000b400b9887a23 */ /* 0x104fe200000108c8 */
[----:B------:R-:W-:Y:S01]  /*115d0*/  MOV R185, R180 ;  /* 0x000000b400b97202 */ /* 0x000fe20000000f00 */
[----:B------:R-:W-:Y:S01]  /*115e0*/  FFMA.FTZ R200, R144, c[0x0][0x2d0], -R200 ;  /* 0x0000b40090c87a23 */ /* 0x000fe200000108c8 */
[----:B------:R-:W-:Y:S01]  /*115f0*/  MOV R180, R178 ;  /* 0x000000b200b47202 */ /* 0x000fe20000000f00 */
[C---:B------:R-:W-:Y:S01]  /*11600*/  HMMA.16816.F32.BF16 R84, R148.reuse, R154, R84 ;  /* 0x0000009a9454723c */ /* 0x040fe20000041854 */
[----:B------:R-:W2:Y:S01]  /*11610*/  LDL.LU R144, [R1+0x9c] ;  /* 0x00009c0001907983 */ /* 0x000ea20000300800 */
[----:B------:R5:W-:Y:S03]  /*11620*/  MUFU.EX2 R207, R136 ;  /* 0x0000008800cf7308 */ /* 0x000be60000000800 */
[----:B---3--:R-:W3:Y:S03]  /*11630*/  LDL.LU R147, [R1+0x98] ;  /* 0x0000980001937983 */ /* 0x008ee60000300800 */
[-C--:B----4-:R-:W-:Y:S01]  /*11640*/  HMMA.16816.F32.BF16 R88, R148, R160.reuse, R88 ;  /* 0x000000a09458723c */ /* 0x090fe20000041858 */
[----:B------:R-:W4:Y:S03]  /*11650*/  LDSM.16.MT88.4 R152, [R219+0x4080] ;  /* 0x00408000db98783b */ /* 0x000f260000004200 */
[----:B------:R-:W1:Y:S04]  /*11660*/  MUFU.EX2 R208, R200 ;  /* 0x000000c800d07308 */ /* 0x000e680000000800 */
[C---:B------:R-:W-:Y:S08]  /*11670*/  HMMA.16816.F32.BF16 R92, R156.reuse, R160, R92 ;  /* 0x000000a09c5c723c */ /* 0x040ff0000004185c */
[-C--:B------:R-:W-:Y:S04]  /*11680*/  HMMA.16816.F32.BF16 R96, R156, R162.reuse, R96 ;  /* 0x000000a29c60723c */ /* 0x080fe80000041860 */
[--C-:B-----5:R-:W-:Y:S01]  /*11690*/  FFMA.FTZ R136, R251, c[0x0][0x2d0], -R201.reuse ;  /* 0x0000b400fb887a23 */ /* 0x120fe200000108c9 */
[----:B------:R-:W-:Y:S03]  /*116a0*/  MOV R251, R167 ;  /* 0x000000a700fb7202 */ /* 0x000fe60000000f00 */
[C---:B------:R-:W-:Y:S01]  /*116b0*/  HMMA.16816.F32.BF16 R100, R148.reuse, R162, R100 ;  /* 0x000000a29464723c */ /* 0x040fe20000041864 */
[----:B------:R5:W-:Y:S01]  /*116c0*/  MUFU.EX2 R206, R136 ;  /* 0x0000008800ce7308 */ /* 0x000be20000000800 */
[----:B------:R-:W4:Y:S06]  /*116d0*/  LDSM.16.MT88.4 R160, [R217+0x3080] ;  /* 0x00308000d9a0783b */ /* 0x000f2c0000004200 */
[-C--:B-1----:R-:W-:Y:S08]  /*116e0*/  HMMA.16816.F32.BF16 R104, R148, R140.reuse, R104 ;  /* 0x0000008c9468723c */ /* 0x082ff00000041868 */
[C---:B------:R-:W-:Y:S07]  /*116f0*/  HMMA.16816.F32.BF16 R108, R156.reuse, R140, R108 ;  /* 0x0000008c9c6c723c */ /* 0x040fee000004186c */
[----:B------:R-:W-:Y:S01]  /*11700*/  F2FP.BF16.PACK_AB R140, R213, R214 ;  /* 0x000000d6d58c723e */ /* 0x000fe200000010ff */
[-C--:B------:R-:W-:Y:S04]  /*11710*/  HMMA.16816.F32.BF16 R112, R156, R142.reuse, R112 ;  /* 0x0000008e9c70723c */ /* 0x080fe80000041870 */
[--C-:B-----5:R-:W-:Y:S01]  /*11720*/  FFMA.FTZ R136, R184, c[0x0][0x2d0], -R201.reuse ;  /* 0x0000b400b8887a23 */ /* 0x120fe200000108c9 */
[----:B------:R-:W-:Y:S02]  /*11730*/  MOV R184, R181 ;  /* 0x000000b500b87202 */ /* 0x000fe40000000f00 */
[----:B------:R-:W-:Y:S01]  /*11740*/  MOV R181, R177 ;  /* 0x000000b100b57202 */ /* 0x000fe20000000f00 */
[C---:B------:R-:W-:Y:S01]  /*11750*/  HMMA.16816.F32.BF16 R116, R148.reuse, R142, R116 ;  /* 0x0000008e9474723c */ /* 0x040fe20000041874 */
[----:B------:R1:W-:Y:S03]  /*11760*/  MUFU.EX2 R200, R136 ;  /* 0x0000008800c87308 */ /* 0x0003e60000000800 */
[----:B------:R-:W-:Y:S03]  /*11770*/  F2FP.BF16.PACK_AB R141, R211, R212 ;  /* 0x000000d4d38d723e */ /* 0x000fe600000010ff */
[----:B------:R-:W-:Y:S01]  /*11780*/  F2FP.BF16.PACK_AB R142, R209, R210 ;  /* 0x000000d2d18e723e */ /* 0x000fe200000010ff */
[-C--:B----4-:R-:W-:Y:S04]  /*11790*/  HMMA.16816.F32.BF16 R120, R148, R152.reuse, R120 ;  /* 0x000000989478723c */ /* 0x090fe80000041878 */
[----:B------:R-:W-:Y:S04]  /*117a0*/  F2FP.BF16.PACK_AB R143, R208, R207 ;  /* 0x000000cfd08f723e */ /* 0x000fe800000010ff */
[C---:B------:R-:W-:Y:S08]  /*117b0*/  HMMA.16816.F32.BF16 R124, R156.reuse, R152, R124 ;  /* 0x000000989c7c723c */ /* 0x040ff0000004187c */
[-C--:B------:R-:W-:Y:S04]  /*117c0*/  HMMA.16816.F32.BF16 R128, R156, R154.reuse, R128 ;  /* 0x0000009a9c80723c */ /* 0x080fe80000041880 */
[--C-:B-1----:R-:W-:Y:S01]  /*117d0*/  FFMA.FTZ R136, R183, c[0x0][0x2d0], -R201.reuse ;  /* 0x0000b400b7887a23 */ /* 0x102fe200000108c9 */
[----:B------:R-:W-:Y:S01]  /*117e0*/  MOV R183, R176 ;  /* 0x000000b000b77202 */ /* 0x000fe20000000f00 */
[----:B------:R-:W-:Y:S01]  /*117f0*/  FFMA.FTZ R201, R145, c[0x0][0x2d0], -R201 ;  /* 0x0000b40091c97a23 */ /* 0x000fe200000108c9 */
[----:B------:R-:W1:Y:S01]  /*11800*/  LDSM.16.MT88.4 R176, [R218+0x3080] ;  /* 0x00308000dab0783b */ /* 0x000e620000004200 */
[----:B------:R-:W-:Y:S01]  /*11810*/  HMMA.16816.F32.BF16 R132, R148, R154, R132 ;  /* 0x0000009a9484723c */ /* 0x000fe20000041884 */
[----:B------:R4:W-:Y:S07]  /*11820*/  MUFU.EX2 R199, R136 ;  /* 0x0000008800c77308 */ /* 0x0009ee0000000800 */
[-C--:B------:R-:W-:Y:S01]  /*11830*/  HMMA.16816.F32.BF16 R148, R140, R160.reuse, R8 ;  /* 0x000000a08c94723c */ /* 0x080fe20000041808 */
[----:B------:R-:W5:Y:S02]  /*11840*/  LDSM.16.MT88.4 R8, [R219+0x3080] ;  /* 0x00308000db08783b */ /* 0x000f640000004200 */
[----:B------:R-:W-:Y:S02]  /*11850*/  MUFU.EX2 R201, R201 ;  /* 0x000000c900c97308 */ /* 0x000fe40000000800 */
[--C-:B----4-:R-:W-:Y:S01]  /*11860*/  FFMA.FTZ R136, R242, c[0x0][0x2d0], -R4.reuse ;  /* 0x0000b400f2887a23 */ /* 0x110fe20000010804 */
[----:B------:R-:W-:Y:S07]  /*11870*/  MOV R242, R166 ;  /* 0x000000a600f27202 */ /* 0x000fee0000000f00 */
[----:B------:R4:W-:Y:S02]  /*11880*/  MUFU.EX2 R198, R136 ;  /* 0x0000008800c67308 */ /* 0x0009e40000000800 */
[--C-:B----4-:R-:W-:Y:S01]  /*11890*/  FFMA.FTZ R136, R240, c[0x0][0x2d0], -R4.reuse ;  /* 0x0000b400f0887a23 */ /* 0x110fe20000010804 */
[----:B------:R-:W-:Y:S07]  /*118a0*/  MOV R240, R165 ;  /* 0x000000a500f07202 */ /* 0x000fee0000000f00 */
[----:B------:R4:W1:Y:S02]  /*118b0*/  MUFU.EX2 R197, R136 ;  /* 0x0000008800c57308 */ /* 0x0008640000000800 */
[--C-:B----4-:R-:W-:Y:S01]  /*118c0*/  FFMA.FTZ R136, R239, c[0x0][0x2d0], -R4.reuse ;  /* 0x0000b400ef887a23 */ /* 0x110fe20000010804 */
[----:B-1----:R-:W-:Y:S01]  /*118d0*/  F2FP.BF16.PACK_AB R145, R197, R198 ;  /* 0x000000c6c591723e */ /* 0x002fe200000010ff */
[----:B------:R-:W-:Y:S01]  /*118e0*/  FFMA.FTZ R4, R146, c[0x0][0x2d0], -R4 ;  /* 0x0000b40092047a23 */ /* 0x000fe20000010804 */
[----:B------:R-:W-:Y:S05]  /*118f0*/  F2FP.BF16.PACK_AB R146, R201, R199 ;  /* 0x000000c7c992723e */ /* 0x000fea00000010ff */
[----:B------:R-:W-:Y:S01]  /*11900*/  MUFU.EX2 R196, R136 ;  /* 0x0000008800c47308 */ /* 0x000fe20000000800 */
[----:B------:R-:W-:Y:S09]  /*11910*/  MOV R239, R164 ;  /* 0x000000a400ef7202 */ /* 0x000ff20000000f00 */
[----:B------:R1:W4:Y:S02]  /*11920*/  MUFU.EX2 R136, R4 ;  /* 0x0000000400887308 */ /* 0x0003240000000800 */
[----:B-1----:R-:W-:Y:S01]  /*11930*/  FADD.FTZ R4, R183, R7 ;  /* 0x00000007b7047221 */ /* 0x002fe20000010000 */
[----:B------:R-:W-:Y:S01]  /*11940*/  MOV R7, R173 ;  /* 0x000000ad00077202 */ /* 0x000fe20000000f00 */
[----:B--2---:R-:W-:Y:S01]  /*11950*/  FFMA.FTZ R2, R2, R144, R184 ;  /* 0x0000009002027223 */ /* 0x004fe200000100b8 */
[----:B------:R-:W-:Y:S01]  /*11960*/  F2FP.BF16.PACK_AB R144, R200, R206 ;  /* 0x000000cec890723e */ /* 0x000fe200000010ff */
[----:B---3--:R-:W-:Y:S01]  /*11970*/  FFMA.FTZ R6, R6, R147, R185 ;  /* 0x0000009306067223 */ /* 0x008fe200000100b9 */
[----:B----4-:R-:W-:Y:S03]  /*11980*/  F2FP.BF16.PACK_AB R147, R136, R196 ;  /* 0x000000c48893723e */ /* 0x010fe600000010ff */
[----:B------:R-:W-:Y:S04]  /*11990*/  FADD.FTZ R6, R182, R6 ;  /* 0x00000006b6067221 */ /* 0x000fe80000010000 */
[C---:B------:R-:W-:Y:S01]  /*119a0*/  HMMA.16816.F32.BF16 R152, R144.reuse, R160, R12 ;  /* 0x000000a09098723c */ /* 0x040fe2000004180c */
[----:B------:R-:W1:Y:S03]  /*119b0*/  LDSM.16.MT88.4 R12, [R217+0x4880] ;  /* 0x00488000d90c783b */ /* 0x000e660000004200 */
[----:B------:R-:W-:Y:S04]  /*119c0*/  FADD.FTZ R7, R7, R6 ;  /* 0x0000000607077221 */ /* 0x000fe80000010000 */
[-C--:B------:R-:W-:Y:S01]  /*119d0*/  HMMA.16816.F32.BF16 R156, R144, R162.reuse, R16 ;  /* 0x000000a2909c723c */ /* 0x080fe20000041810 */
[----:B------:R-:W2:Y:S07]  /*119e0*/  LDSM.16.MT88.4 R16, [R218+0x4880] ;  /* 0x00488000da10783b */ /* 0x000eae0000004200 */
[C---:B------:R-:W-:Y:S01]  /*119f0*/  HMMA.16816.F32.BF16 R160, R140.reuse, R162, R20 ;  /* 0x000000a28ca0723c */ /* 0x040fe20000041814 */
[----:B------:R-:W3:Y:S07]  /*11a00*/  LDSM.16.MT88.4 R20, [R220+0x4880] ;  /* 0x00488000dc14783b */ /* 0x000eee0000004200 */
[-C--:B------:R-:W-:Y:S01]  /*11a10*/  HMMA.16816.F32.BF16 R164, R140, R176.reuse, R24 ;  /* 0x000000b08ca4723c */ /* 0x080fe20000041818 */
[----:B------:R-:W2:Y:S07]  /*11a20*/  LDSM.16.MT88.4 R24, [R219+0x4880] ;  /* 0x00488000db18783b */ /* 0x000eae0000004200 */
[C---:B------:R-:W-:Y:S01]  /*11a30*/  HMMA.16816.F32.BF16 R168, R144.reuse, R176, R28 ;  /* 0x000000b090a8723c */ /* 0x040fe2000004181c */
[----:B------:R-:W4:Y:S06]  /*11a40*/  LDL.LU R28, [R1+0xa0] ;  /* 0x0000a000011c7983 */ /* 0x000f2c0000300800 */
[----:B------:R-:W-:Y:S02]  /*11a50*/  MOV R31, R175 ;  /* 0x000000af001f7202 */ /* 0x000fe40000000f00 */
[----:B------:R-:W-:Y:S03]  /*11a60*/  MOV R30, R174 ;  /* 0x000000ae001e7202 */ /* 0x000fe60000000f00 */
[----:B------:R-:W-:Y:S02]  /*11a70*/  MOV R29, R172 ;  /* 0x000000ac001d7202 */ /* 0x000fe40000000f00 */
[-C--:B------:R-:W-:Y:S07]  /*11a80*/  HMMA.16816.F32.BF16 R172, R144, R178.reuse, R32 ;  /* 0x000000b290ac723c */ /* 0x080fee0000041820 */
[----:B------:R-:W-:Y:S01]  /*11a90*/  MOV R34, R181 ;  /* 0x000000b500227202 */ /* 0x000fe20000000f00 */
[C---:B------:R-:W-:Y:S04]  /*11aa0*/  HMMA.16816.F32.BF16 R176, R140.reuse, R178, R36 ;  /* 0x000000b28cb0723c */ /* 0x040fe80000041824 */
[----:B------:R-:W-:Y:S01]  /*11ab0*/  MOV R35, R180 ;  /* 0x000000b400237202 */ /* 0x000fe20000000f00 */
[----:B------:R-:W-:Y:S03]  /*11ac0*/  FADD.FTZ R2, R34, R2 ;  /* 0x0000000222027221 */ /* 0x000fe60000010000 */
[-C--:B------:R-:W-:Y:S04]  /*11ad0*/  HMMA.16816.F32.BF16 R180, R140, R192.reuse, R40 ;  /* 0x000000c08cb4723c */ /* 0x080fe80000041828 */
[----:B------:R-:W-:Y:S04]  /*11ae0*/  FADD.FTZ R4, R35, R4 ;  /* 0x0000000423047221 */ /* 0x000fe80000010000 */
[C---:B------:R-:W-:Y:S08]  /*11af0*/  HMMA.16816.F32.BF16 R184, R144.reuse, R192, R44 ;  /* 0x000000c090b8723c */ /* 0x040ff0000004182c */
[-C--:B------:R-:W-:Y:S08]  /*11b00*/  HMMA.16816.F32.BF16 R188, R144, R194.reuse, R48 ;  /* 0x000000c290bc723c */ /* 0x080ff00000041830 */
[C---:B------:R-:W-:Y:S08]  /*11b10*/  HMMA.16816.F32.BF16 R192, R140.reuse, R194, R52 ;  /* 0x000000c28cc0723c */ /* 0x040ff00000041834 */
[-C--:B-----5:R-:W-:Y:S08]  /*11b20*/  HMMA.16816.F32.BF16 R56, R140, R8.reuse, R56 ;  /* 0x000000088c38723c */ /* 0x0a0ff00000041838 */
[C---:B------:R-:W-:Y:S01]  /*11b30*/  HMMA.16816.F32.BF16 R60, R144.reuse, R8, R60 ;  /* 0x00000008903c723c */ /* 0x040fe2000004183c */
[----:B------:R-:W5:Y:S06]  /*11b40*/  LDL R9, [R1+0xa8] ;  /* 0x0000a80001097983 */ /* 0x000f6c0000100800 */
[----:B------:R-:W-:Y:S01]  /*11b50*/  FADD.FTZ R8, R29, R2 ;  /* 0x000000021d087221 */ /* 0x000fe20000010000 */
[-C--:B------:R-:W-:Y:S04]  /*11b60*/  HMMA.16816.F32.BF16 R64, R144, R10.reuse, R64 ;  /* 0x0000000a9040723c */ /* 0x080fe80000041840 */
[----:B------:R-:W-:Y:S04]  /*11b70*/  FADD.FTZ R2, R31, R4 ;  /* 0x000000041f027221 */ /* 0x000fe80000010000 */
[C---:B------:R-:W-:Y:S08]  /*11b80*/  HMMA.16816.F32.BF16 R68, R140.reuse, R10, R68 ;  /* 0x0000000a8c44723c */ /* 0x040ff00000041844 */
[-C--:B-1----:R-:W-:Y:S08]  /*11b90*/  HMMA.16816.F32.BF16 R72, R140, R12.reuse, R72 ;  /* 0x0000000c8c48723c */ /* 0x082ff00000041848 */
        /* <DEDUP_REMOVED lines=14> */
[----:B------:R-:W-:Y:S07]  /*11c80*/  HMMA.16816.F32.BF16 R132, R140, R26, R132 ;  /* 0x0000001a8c84723c */ /* 0x000fee0000041884 */
[----:B------:R-:W-:Y:S02]  /*11c90*/  MOV R142, R138 ;  /* 0x0000008a008e7202 */ /* 0x000fe40000000f00 */
[----:B------:R-:W-:Y:S03]  /*11ca0*/  MOV R140, R139 ;  /* 0x0000008b008c7202 */ /* 0x000fe60000000f00 */
[----:B------:R-:W-:Y:S01]  /*11cb0*/  MOV R141, R137 ;  /* 0x00000089008d7202 */ /* 0x000fe20000000f00 */
[----:B----4-:R-:W-:Y:S02]  /*11cc0*/  FFMA.FTZ R6, R0, R28, R30 ;  /* 0x0000001c00067223 */ /* 0x010fe4000001001e */
        /* <DEDUP_REMOVED lines=36> */
[----:B-----5:R-:W-:Y:S01]  /*11f10*/  ISETP.GT.AND P0, PT, R235, R9, PT ;  /* 0x00000009eb00720c */ /* 0x020fe20003f04270 */
[----:B------:R-:W-:Y:S02]  /*11f20*/  FADD.FTZ R4, R201, R4 ;  /* 0x00000004c9047221 */ /* 0x000fe40000010000 */
[----:B------:R-:W-:Y:S01]  /*11f30*/  FADD.FTZ R2, R136, R2 ;  /* 0x0000000288027221 */ /* 0x000fe20000010000 */
[----:B------:R2:W-:Y:S01]  /*11f40*/  STL [R1+0x98], R6 ;  /* 0x0000980601007387 */ /* 0x0005e20000100800 */
[----:B------:R-:W-:Y:S03]  /*11f50*/  MOV R136, R3 ;  /* 0x0000000300887202 */ /* 0x000fe60000000f00 */
[----:B------:R2:W-:Y:S04]  /*11f60*/  STL [R1+0x9c], R4 ;  /* 0x00009c0401007387 */ /* 0x0005e80000100800 */
[----:B------:R2:W-:Y:S01]  /*11f70*/  STL [R1+0xa0], R2 ;  /* 0x0000a00201007387 */ /* 0x0005e20000100800 */
[----:B-1----:R-:W-:Y:S04]  /*11f80*/  IADD3 R0, R235, -0x1, RZ ;  /* 0xffffffffeb007810 */ /* 0x002fe80007ffe0ff */
[----:B------:R-:W-:Y:S01]  /*11f90*/  MOV R235, R0 ;  /* 0x0000000000eb7202 */ /* 0x000fe20000000f00 */
[----:B------:R-:W-:-:S05]  /*11fa0*/  @P0 BRA `(.L_x_1229) ;  /* 0xffffb4a000000947 */ /* 0x000fca000383ffff */
[----:B------:R-:W3:Y:S01]  /*11fb0*/  LDL.LU R238, [R1+0x70] ;  /* 0x0000700001ee7983 */ /* 0x000ee20000300800 */
[----:B------:R-:W-:Y:S01]  /*11fc0*/  IMAD.MOV.U32 R142, RZ, RZ, R138 ;  /* 0x000000ffff8e7224 */ /* 0x000fe200078e008a */
[----:B------:R-:W-:Y:S01]  /*11fd0*/  MOV R140, R139 ;  /* 0x0000008b008c7202 */ /* 0x000fe20000000f00 */
[----:B------:R-:W-:Y:S01]  /*11fe0*/  IMAD.MOV.U32 R136, RZ, RZ, R3 ;  /* 0x000000ffff887224 */ /* 0x000fe200078e0003 */
[----:B------:R-:W-:-:S02]  /*11ff0*/  MOV R141, R137 ;  /* 0x00000089008d7202 */ /* 0x000fc40000000f00 */
[----:B------:R-:W-:Y:S01]  /*12000*/  MOV R235, R0 ;  /* 0x0000000000eb7202 */ /* 0x000fe20000000f00 */
[----:B--23--:R-:W-:Y:S02]  /*12010*/  IMAD.SHL.U32 R4, R238, 0x80, RZ ;  /* 0x00000080ee047824 */ /* 0x00cfe400078e00ff */
.L_x_1212:
[----:B-1----:R-:W2:Y:S04]  /*12020*/  LDL R2, [R1+0x64] ;  /* 0x0000640001027983 */ /* 0x002ea80000100800 */
[----:B------:R-:W3:Y:S01]  /*12030*/  LDL R3, [R1+0x58] ;  /* 0x0000580001037983 */ /* 0x000ee20000100800 */
[----:B------:R-:W-:Y:S01]  /*12040*/  IMAD.MOV.U32 R0, RZ, RZ, c[0x0][0x2c4] ;  /* 0x0000b100ff007624 */ /* 0x000fe200078e00ff */
[----:B------:R-:W-:Y:S01]  /*12050*/  IADD3 R4, R4, 0x7f, RZ ;  /* 0x0000007f04047810 */ /* 0x000fe20007ffe0ff */
[----:B------:R-:W-:Y:S01]  /*12060*/  IMAD.MOV.U32 R6, RZ, RZ, c[0x0][0x32c] ;  /* 0x0000cb00ff067624 */ /* 0x000fe200078e00ff */
[----:B------:R-:W-:Y:S02]  /*12070*/  LOP3.LUT R236, R236, 0xfffffdff, RZ, 0xc0, !PT ;  /* 0xfffffdffecec7812 */ /* 0x000fe400078ec0ff */
[----:B------:R-:W-:-:S13]  /*12080*/  ISETP.NE.AND P0, PT, R0, 0x1, PT ;  /* 0x000000010000780c */ /* 0x000fda0003f05270 */
[----:B------:R-:W-:Y:S01]  /*12090*/  @P0 IMAD.HI.U32 R0, R4, c[0x0][0x2c8], RZ ;  /* 0x0000b20004000a27 */ /* 0x000fe200078e00ff */
[----:B------:R-:W-:-:S04]  /*120a0*/  @P0 LOP3.LUT R236, R236, 0x200, RZ, 0xfc, !PT ;  /* 0x00000200ecec0812 */ /* 0x000fc800078efcff */
[----:B------:R-:W-:Y:S02]  /*120b0*/  @P0 SHF.R.U32.HI R4, RZ, c[0x0][0x2cc], R0 ;  /* 0x0000b300ff040a19 */ /* 0x000fe40000011600 */
[----:B------:R-:W-:Y:S02]  /*120c0*/  ISETP.GE.AND P0, PT, R6, 0x1, PT ;  /* 0x000000010600780c */ /* 0x000fe40003f06270 */
[----:B------:R-:W-:-:S11]  /*120d0*/  LOP3.LUT R236, R236, 0xfffffeff, RZ, 0xc0, !PT ;  /* 0xfffffeffecec7812 */ /* 0x000fd600078ec0ff */
[----:B------:R-:W-:Y:S02]  /*120e0*/  @P0 LOP3.LUT R236, R236, 0x100, RZ, 0xfc, !PT ;  /* 0x00000100ecec0812 */ /* 0x000fe400078efcff */
[----:B--2---:R-:W-:-:S05]  /*120f0*/  IADD3 R4, R4, 0x1, R2 ;  /* 0x0000000104047810 */ /* 0x004fca0007ffe002 */
[----:B---3--:R-:W-:-:S05]  /*12100*/  IMAD.IADD R3, R4, 0x1, -R3 ;  /* 0x0000000104037824 */ /* 0x008fca00078e0a03 */
[----:B------:R-:W-:Y:S01]  /*12110*/  IADD3 R2, R3, -c[0x0][0x324], RZ ;  /* 0x8000c90003027a10 */ /* 0x000fe20007ffe0ff */
[----:B------:R-:W-:Y:S05]  /*12120*/  @!P0 BRA `(.L_x_1230) ;  /* 0x0000010000008947 */ /* 0x000fea0003800000 */
[----:B------:R-:W-:Y:S01]  /*12130*/  MOV R0, R3 ;  /* 0x0000000300007202 */ /* 0x000fe20000000f00 */
        /* <DEDUP_REMOVED lines=9> */
.L_x_1232:
[----:B------:R-:W-:-:S13]  /*121d0*/  ISETP.NE.AND P0, PT, R6, 0x1, PT ;  /* 0x000000010600780c */ /* 0x000fda0003f05270 */
[----:B------:R-:W-:-:S05]  /*121e0*/  @P0 IMAD.HI.U32 R3, R0, c[0x0][0x330], RZ ;  /* 0x0000cc0000030a27 */ /* 0x000fca00078e00ff */
[----:B------:R-:W-:Y:S02]  /*121f0*/  @P0 SHF.R.U32.HI R0, RZ, c[0x0][0x334], R3 ;  /* 0x0000cd00ff000a19 */ /* 0x000fe40000011603 */
.L_x_1233:
[----:B------:R-:W-:Y:S05]  /*12200*/  BSYNC B0 ;  /* 0x0000000000007941 */ /* 0x000fea0003800000 */
.L_x_1231:
[----:B------:R-:W-:-:S05]  /*12210*/  IMAD R0, R0, c[0x0][0x32c], RZ ;  /* 0x0000cb0000007a24 */ /* 0x000fca00078e02ff */
[----:B------:R-:W-:-:S03]  /*12220*/  IMNMX R2, R2, R0, !PT ;  /* 0x0000000002027217 */ /* 0x000fc60007800200 */
.L_x_1230:
[----:B------:R-:W2:Y:S01]  /*12230*/  LDL R3, [R1+0xa4] ;  /* 0x0000a40001037983 */ /* 0x000ea20000100800 */
[----:B------:R-:W-:-:S05]  /*12240*/  IADD3 R2, R2, 0x2f, RZ ;  /* 0x0000002f02027810 */ /* 0x000fca0007ffe0ff */
[----:B------:R-:W-:-:S05]  /*12250*/  IMAD.HI R2, R2, 0x2aaaaaab, RZ ;  /* 0x2aaaaaab02027827 */ /* 0x000fca00078e02ff */
[----:B------:R-:W-:-:S04]  /*12260*/  SHF.R.U32.HI R0, RZ, 0x1f, R2 ;  /* 0x0000001fff007819 */ /* 0x000fc80000011602 */
[----:B------:R-:W-:-:S04]  /*12270*/  LEA.HI.SX32 R0, R2, R0, 0x1d ;  /* 0x0000000002007211 */ /* 0x000fc800078feaff */
[----:B--2---:R-:W-:-:S04]  /*12280*/  IMNMX R3, R3, R0, !PT ;  /* 0x0000000003037217 */ /* 0x004fc80007800200 */
[----:B------:R-:W-:Y:S01]  /*12290*/  ISETP.GE.AND P0, PT, R235, R3, PT ;  /* 0x00000003eb00720c */ /* 0x000fe20003f06270 */
[----:B------:R1:W-:-:S12]  /*122a0*/  STL [R1+0xa8], R3 ;  /* 0x0000a80301007387 */ /* 0x0003d80000100800 */
[----:B------:R-:W-:Y:S05]  /*122b0*/  @!P0 BRA `(.L_x_1234) ;  /* 0x000036f000008947 */ /* 0x000fea0003800000 */
[----:B-1----:R-:W-:Y:S01]  /*122c0*/  MOV R3, R142 ;  /* 0x0000008e00037202 */ /* 0x002fe20000000f00 */
[----:B------:R-:W-:Y:S01]  /*122d0*/  IMAD.MOV.U32 R137, RZ, RZ, R136 ;  /* 0x000000ffff897224 */ /* 0x000fe200078e0088 */
[----:B------:R-:W-:Y:S01]  /*122e0*/  MOV R2, R140 ;  /* 0x0000008c00027202 */ /* 0x000fe20000000f00 */
[----:B------:R-:W-:Y:S01]  /*122f0*/  IMAD.MOV.U32 R237, RZ, RZ, R235 ;  /* 0x000000ffffed7224 */ /* 0x000fe200078e00eb */
[----:B------:R-:W-:Y:S02]  /*12300*/  MOV R6, R141 ;  /* 0x0000008d00067202 */ /* 0x000fe40000000f00 */
.L_x_1235:
[----:B------:R-:W2:Y:S01]  /*12310*/  LDL R235, [R1+0xa4] ;  /* 0x0000a40001eb7983 */ /* 0x000ea20000100800 */
[----:B------:R-:W-:Y:S04]  /*12320*/  DEPBAR.LE SB0, 0x0 ;  /* 0x000080000000791a */ /* 0x000fe80000000000 */
[----:B------:R-:W3:Y:S01]  /*12330*/  LDL.64 R210, [R1+0xb8] ;  /* 0x0000b80001d27983 */ /* 0x000ee20000100a00 */
[----:B------:R-:W-:Y:S05]  /*12340*/  WARPSYNC 0xffffffff ;  /* 0xffffffff00007948 */ /* 0x000fea0003800000 */
[----:B------:R-:W4:Y:S06]  /*12350*/  LDL.64 R208, [R1+0xc8] ;  /* 0x0000c80001d07983 */ /* 0x000f2c0000100a00 */
[----:B------:R-:W3:Y:S04]  /*12360*/  LDL R7, [R1+0xac] ;  /* 0x0000ac0001077983 */ /* 0x000ee80000100800 */
[----:B------:R-:W3:Y:S04]  /*12370*/  LDL R4, [R1+0xe8] ;  /* 0x0000e80001047983 */ /* 0x000ee80000100800 */
[----:B------:R-:W-:Y:S08]  /*12380*/  BAR.SYNC.DEFER_BLOCKING 0x0 ;  /* 0x0000000000007b1d */ /* 0x000ff00000010000 */
[----:B------:R-:W-:Y:S08]  /*12390*/  LDSM.16.M88.4 R52, [R223+0x8080] ;  /* 0x00808000df34783b */ /* 0x000ff00000000200 */
[----:B-----5:R-:W1:Y:S08]  /*123a0*/  LDSM.16.M88.4 R20, [R216+0x5080] ;  /* 0x00508000d814783b */ /* 0x020e700000000200 */
[----:B------:R-:W1:Y:S08]  /*123b0*/  LDSM.16.M88.4 R48, [R223+0xa080] ;  /* 0x00a08000df30783b */ /* 0x000e700000000200 */
[----:B------:R-:W1:Y:S08]  /*123c0*/  LDSM.16.M88.4 R36, [R216+0x5880] ;  /* 0x00588000d824783b */ /* 0x000e700000000200 */
[----:B------:R-:W1:Y:S08]  /*123d0*/  LDSM.16.M88.4 R140, [R216+0x6080] ;  /* 0x00608000d88c783b */ /* 0x000e700000000200 */
[----:B------:R-:W-:Y:S01]  /*123e0*/  LDSM.16.M88.4 R144, [R225+0x8080] ;  /* 0x00808000e190783b */ /* 0x000fe20000000200 */
[-C--:B-1----:R-:W-:Y:S07]  /*123f0*/  HMMA.16816.F32.BF16 R8, R52, R20.reuse, RZ ;  /* 0x000000143408723c */ /* 0x082fee00000418ff */
[----:B------:R-:W1:Y:S01]  /*12400*/  LDSM.16.M88.4 R196, [R227] ;  /* 0x00000000e3c4783b */ /* 0x000e620000000200 */
[C---:B------:R-:W-:Y:S07]  /*12410*/  HMMA.16816.F32.BF16 R12, R48.reuse, R20, RZ ;  /* 0x00000014300c723c */ /* 0x040fee00000418ff */
[----:B------:R-:W1:Y:S01]  /*12420*/  LDSM.16.M88.4 R200, [R225+0xa080] ;  /* 0x00a08000e1c8783b */ /* 0x000e620000000200 */
[-C--:B------:R-:W-:Y:S07]  /*12430*/  HMMA.16816.F32.BF16 R16, R48, R22.reuse, RZ ;  /* 0x000000163010723c */ /* 0x080fee00000418ff */
[----:B------:R-:W1:Y:S01]  /*12440*/  LDSM.16.M88.4 R204, [R233] ;  /* 0x00000000e9cc783b */ /* 0x000e620000000200 */
        /* <DEDUP_REMOVED lines=26> */
[----:B----4-:R-:W-:Y:S02]  /*125f0*/  @!P0 MOV R198, R208 ;  /* 0x000000d000c68202 */ /* 0x010fe40000000f00 */
[----:B---3--:R-:W-:Y:S01]  /*12600*/  @!P0 MOV R199, R211 ;  /* 0x000000d300c78202 */ /* 0x008fe20000000f00 */
[----:B------:R-:W-:Y:S01]  /*12610*/  @!P0 IMAD R0, R0, c[0x0][0x208], RZ ;  /* 0x0000820000008a24 */ /* 0x000fe200078e02ff */
[----:B------:R-:W-:Y:S02]  /*12620*/  ISETP.GE.AND P4, PT, R7, c[0x0][0x1d4], PT ;  /* 0x0000750007007a0c */ /* 0x000fe40003f86270 */
[----:B------:R-:W-:Y:S01]  /*12630*/  ISETP.GE.AND P3, PT, R4, c[0x0][0x1d4], PT ;  /* 0x0000750004007a0c */ /* 0x000fe20003f66270 */
[----:B------:R-:W-:Y:S02]  /*12640*/  @!P0 IMAD R0, R237, c[0x0][0x20c], R0 ;  /* 0x00008300ed008a24 */ /* 0x000fe400078e0200 */
[----:B------:R-:W-:Y:S03]  /*12650*/  @!P0 IMAD.WIDE.U32 R198, R138, 0x30, R198 ;  /* 0x000000308ac68825 */ /* 0x000fe600078e00c6 */
[----:B------:R-:W-:Y:S02]  /*12660*/  @!P0 IADD3 R0, R139, R0, RZ ;  /* 0x000000008b008210 */ /* 0x000fe40007ffe0ff */
[----:B------:R-:W-:Y:S03]  /*12670*/  @!P0 LEA R138, P1, R198, c[0x0][0x1f8], 0x1 ;  /* 0x00007e00c68a8a11 */ /* 0x000fe600078208ff */
[----:B------:R-:W-:Y:S01]  /*12680*/  @!P0 IMAD R0, R0, 0x30, RZ ;  /* 0x0000003000008824 */ /* 0x000fe200078e02ff */
[----:B------:R-:W-:Y:S04]  /*12690*/  @!P0 IADD3 R196, P2, R138, UR10, RZ ;  /* 0x0000000a8ac48c10 */ /* 0x000fe8000ff5e0ff */
[----:B------:R-:W-:Y:S04]  /*126a0*/  @!P0 IADD3 R0, R199, R0, RZ ;  /* 0x00000000c7008210 */ /* 0x000fe80007ffe0ff */
[----:B------:R-:W-:Y:S02]  /*126b0*/  @!P0 LEA.HI.X R139, R198, c[0x0][0x1fc], R0, 0x1, P1 ;  /* 0x00007f00c68b8a11 */ /* 0x000fe400008f0c00 */
[----:B------:R-:W-:Y:S02]  /*126c0*/  @!P0 IADD3 R198, P1, R196, UR10, RZ ;  /* 0x0000000ac4c68c10 */ /* 0x000fe4000ff3e0ff */
[----:B------:R-:W-:Y:S01]  /*126d0*/  @!P0 IADD3.X R197, R139, UR5, RZ, P2, !PT ;  /* 0x000000058bc58c10 */ /* 0x000fe200097fe4ff */
[----:B------:R-:W-:Y:S01]  /*126e0*/  @!PT LDS RZ, [RZ] ;  /* 0x00000000fffff984 */ /* 0x000fe20000000800 */
[----:B------:R-:W-:Y:S01]  /*126f0*/  @!PT LDS RZ, [RZ] ;  /* 0x00000000fffff984 */ /* 0x000fe20000000800 */
[----:B------:R-:W-:Y:S01]  /*12700*/  @!PT LDS RZ, [RZ] ;  /* 0x00000000fffff984 */ /* 0x000fe20000000800 */
[----:B------:R1:W-:Y:S03]  /*12710*/  @!P0 LDGSTS.E.BYPASS.LTC128B.128 [R234+0x2080], [R138.64], !P4 ;  /* 0x020800008aea8fae */ /* 0x0003e6000e101d46 */
[----:B------:R-:W-:Y:S05]  /*12720*/  @!P0 IADD3.X R199, R197, UR5, RZ, P1, !PT ;  /* 0x00000005c5c78c10 */ /* 0x000fea0008ffe4ff */
[----:B------:R1:W-:Y:S08]  /*12730*/  @!P0 LDGSTS.E.BYPASS.LTC128B.128 [R234+0x3880], [R138.64+0x80], !P3 ;  /* 0x038800808aea8fae */ /* 0x0003f0000d901d46 */
[----:B------:R2:W-:Y:S08]  /*12740*/  @!P0 LDGSTS.E.BYPASS.LTC128B.128 [R234+0x2880], [R196.64], !P4 ;  /* 0x02880000c4ea8fae */ /* 0x0005f0000e101d46 */
[----:B------:R2:W-:Y:S08]  /*12750*/  @!P0 LDGSTS.E.BYPASS.LTC128B.128 [R234+0x4080], [R196.64+0x80], !P3 ;  /* 0x04080080c4ea8fae */ /* 0x0005f0000d901d46 */
[----:B------:R2:W-:Y:S08]  /*12760*/  @!P0 LDGSTS.E.BYPASS.LTC128B.128 [R234+0x3080], [R198.64], !P4 ;  /* 0x03080000c6ea8fae */ /* 0x0005f0000e101d46 */
[----:B------:R2:W-:Y:S01]  /*12770*/  @!P0 LDGSTS.E.BYPASS.LTC128B.128 [R234+0x4880], [R198.64+0x80], !P3 ;  /* 0x04880080c6ea8fae */ /* 0x0005e2000d901d46 */
[C---:B------:R-:W-:Y:S02]  /*12780*/  ISETP.GT.AND P0, PT, R237.reuse, R235, PT ;  /* 0x000000ebed00720c */ /* 0x040fe40003f04270 */
[----:B------:R-:W-:Y:S05]  /*12790*/  IADD3 R235, R237, -0x1, RZ ;  /* 0xffffffffedeb7810 */ /* 0x000fea0007ffe0ff */
[----:B------:R-:W-:Y:S08]  /*127a0*/  LDSM.16.M88.4 R204, [R222+0x5080] ;  /* 0x00508000decc783b */ /* 0x000ff00000000200 */
[----:B------:R-:W-:Y:S08]  /*127b0*/  LDSM.16.M88.4 R208, [R224+0xa080] ;  /* 0x00a08000e0d0783b */ /* 0x000ff00000000200 */
[----:B------:R-:W-:Y:S08]  /*127c0*/  LDSM.16.M88.4 R212, [R222+0x5880] ;  /* 0x00588000ded4783b */ /* 0x000ff00000000200 */
[----:B--2---:R-:W2:Y:S08]  /*127d0*/  LDSM.16.M88.4 R196, [R224+0x8080] ;  /* 0x00808000e0c4783b */ /* 0x004eb00000000200 */
[----:B------:R-:W0:Y:S08]  /*127e0*/  LDGDEPBAR ;  /* 0x00000000000079af */ /* 0x000e300000000000 */
[----:B------:R-:W3:Y:S08]  /*127f0*/  LDSM.16.M88.4 R200, [R222+0x6080] ;  /* 0x00608000dec8783b */ /* 0x000ef00000000200 */
[----:B------:R-:W-:Y:S08]  /*12800*/  LDSM.16.M88.4 R140, [R226+0x8080] ;  /* 0x00808000e28c783b */ /* 0x000ff00000000200 */
[----:B------:R-:W4:Y:S01]  /*12810*/  LDSM.16.M88.4 R144, [R221] ;  /* 0x00000000dd90783b */ /* 0x000f220000000200 */
        /* <DEDUP_REMOVED lines=9> */
[----:B------:R-:W1:Y:S07]  /*128b0*/  LDSM.16.M88.4 R212, [R221+0x800] ;  /* 0x00080000ddd4783b */ /* 0x000e6e0000000200 */
[-C--:B---3--:R-:W-:Y:S08]  /*128c0*/  HMMA.16816.F32.BF16 R40, R196, R200.reuse, R40 ;  /* 0x000000c8c428723c */ /* 0x088ff00000041828 */
[C---:B------:R-:W-:Y:S08]  /*128d0*/  HMMA.16816.F32.BF16 R44, R208.reuse, R200, R44 ;  /* 0x000000c8d02c723c */ /* 0x040ff0000004182c */
[-C--:B------:R-:W-:Y:S01]  /*128e0*/  HMMA.16816.F32.BF16 R48, R208, R202.reuse, R48 ;  /* 0x000000cad030723c */ /* 0x080fe20000041830 */
[----:B------:R-:W3:Y:S07]  /*128f0*/  LDSM.16.M88.4 R208, [R221+0x1000] ;  /* 0x00100000ddd0783b */ /* 0x000eee0000000200 */
[----:B------:R-:W-:Y:S01]  /*12900*/  HMMA.16816.F32.BF16 R52, R196, R202, R52 ;  /* 0x000000cac434723c */ /* 0x000fe20000041834 */
[----:B------:R-:W-:Y:S07]  /*12910*/  LDSM.16.M88.4 R196, [R216+0x6880] ;  /* 0x00688000d8c4783b */ /* 0x000fee0000000200 */
[-C--:B----4-:R-:W-:Y:S01]  /*12920*/  HMMA.16816.F32.BF16 R8, R140, R144.reuse, R8 ;  /* 0x000000908c08723c */ /* 0x090fe20000041808 */
[----:B------:R-:W-:Y:S07]  /*12930*/  LDSM.16.M88.4 R200, [R223+0xe080] ;  /* 0x00e08000dfc8783b */ /* 0x000fee0000000200 */
[C---:B--2---:R-:W-:Y:S08]  /*12940*/  HMMA.16816.F32.BF16 R12, R204.reuse, R144, R12 ;  /* 0x00000090cc0c723c */ /* 0x044ff0000004180c */
[-C--:B------:R-:W-:Y:S08]  /*12950*/  HMMA.16816.F32.BF16 R16, R204, R146.reuse, R16 ;  /* 0x00000092cc10723c */ /* 0x080ff00000041810 */
[C---:B------:R-:W-:Y:S01]  /*12960*/  HMMA.16816.F32.BF16 R20, R140.reuse, R146, R20 ;  /* 0x000000928c14723c */ /* 0x040fe20000041814 */
[----:B------:R-:W2:Y:S07]  /*12970*/  LDSM.16.M88.4 R144, [R223+0xc080] ;  /* 0x00c08000df90783b */ /* 0x000eae0000000200 */
[-C--:B-1----:R-:W-:Y:S08]  /*12980*/  HMMA.16816.F32.BF16 R24, R140, R212.reuse, R24 ;  /* 0x000000d48c18723c */ /* 0x082ff00000041818 */
        /* <DEDUP_REMOVED lines=10> */
[-C--:B--2---:R-:W-:Y:S01]  /*12a30*/  HMMA.16816.F32.BF16 R8, R144, R196.reuse, R8 ;  /* 0x000000c49008723c */ /* 0x084fe20000041808 */
[----:B------:R-:W-:Y:S07]  /*12a40*/  LDSM.16.M88.4 R208, [R225+0xe080] ;  /* 0x00e08000e1d0783b */ /* 0x000fee0000000200 */
[C---:B------:R-:W-:Y:S08]  /*12a50*/  HMMA.16816.F32.BF16 R12, R200.reuse, R196, R12 ;  /* 0x000000c4c80c723c */ /* 0x040ff0000004180c */
[-C--:B------:R-:W-:Y:S08]  /*12a60*/  HMMA.16816.F32.BF16 R16, R200, R198.reuse, R16 ;  /* 0x000000c6c810723c */ /* 0x080ff00000041810 */
[C---:B------:R-:W-:Y:S01]  /*12a70*/  HMMA.16816.F32.BF16 R20, R144.reuse, R198, R20 ;  /* 0x000000c69014723c */ /* 0x040fe20000041814 */
[----:B------:R-:W2:Y:S07]  /*12a80*/  LDSM.16.M88.4 R196, [R231] ;  /* 0x00000000e7c4783b */ /* 0x000eae0000000200 */
[-C--:B-1----:R-:W-:Y:S08]  /*12a90*/  HMMA.16816.F32.BF16 R24, R144, R212.reuse, R24 ;  /* 0x000000d49018723c */ /* 0x082ff00000041818 */
[C---:B------:R-:W-:Y:S08]  /*12aa0*/  HMMA.16816.F32.BF16 R28, R200.reuse, R212, R28 ;  /* 0x000000d4c81c723c */ /* 0x040ff0000004181c */
[-C--:B------:R-:W-:Y:S08]  /*12ab0*/  HMMA.16816.F32.BF16 R32, R200, R214.reuse, R32 ;  /* 0x000000d6c820723c */ /* 0x080ff00000041820 */
[C---:B------:R-:W-:Y:S01]  /*12ac0*/  HMMA.16816.F32.BF16 R36, R144.reuse, R214, R36 ;  /* 0x000000d69024723c */ /* 0x040fe20000041824 */
[----:B------:R-:W1:Y:S07]  /*12ad0*/  LDSM.16.M88.4 R212, [R230] ;  /* 0x00000000e6d4783b */ /* 0x000e6e0000000200 */
[-C--:B---3--:R-:W-:Y:S08]  /*12ae0*/  HMMA.16816.F32.BF16 R40, R144, R204.reuse, R40 ;  /* 0x000000cc9028723c */ /* 0x088ff00000041828 */
[C---:B------:R-:W-:Y:S08]  /*12af0*/  HMMA.16816.F32.BF16 R44, R200.reuse, R204, R44 ;  /* 0x000000ccc82c723c */ /* 0x040ff0000004182c */
[-C--:B------:R-:W-:Y:S01]  /*12b00*/  HMMA.16816.F32.BF16 R48, R200, R206.reuse, R48 ;  /* 0x000000cec830723c */ /* 0x080fe20000041830 */
[----:B------:R-:W3:Y:S07]  /*12b10*/  LDSM.16.M88.4 R200, [R229] ;  /* 0x00000000e5c8783b */ /* 0x000eee0000000200 */
[----:B------:R-:W-:Y:S01]  /*12b20*/  HMMA.16816.F32.BF16 R52, R144, R206, R52 ;  /* 0x000000ce9034723c */ /* 0x000fe20000041834 */
[----:B------:R-:W-:Y:S07]  /*12b30*/  LDSM.16.M88.4 R144, [R224+0xc080] ;  /* 0x00c08000e090783b */ /* 0x000fee0000000200 */
[-C--:B--2---:R-:W-:Y:S01]  /*12b40*/  HMMA.16816.F32.BF16 R8, R140, R196.reuse, R8 ;  /* 0x000000c48c08723c */ /* 0x084fe20000041808 */
[----:B------:R-:W-:Y:S07]  /*12b50*/  LDSM.16.M88.4 R204, [R224+0xe080] ;  /* 0x00e08000e0cc783b */ /* 0x000fee0000000200 */
        /* <DEDUP_REMOVED lines=12> */
[----:B------:R-:W-:Y:S07]  /*12c20*/  LDSM.16.M88.4 R208, [R221+0x1800] ;  /* 0x00180000ddd0783b */ /* 0x000fee0000000200 */
[----:B------:R-:W-:Y:S01]  /*12c30*/  HMMA.16816.F32.BF16 R52, R140, R202, R52 ;  /* 0x000000ca8c34723c */ /* 0x000fe20000041834 */
[----:B------:R-:W3:Y:S07]  /*12c40*/  LDSM.16.M88.4 R140, [R222+0x7880] ;  /* 0x00788000de8c783b */ /* 0x000eee0000000200 */
[-C--:B--2---:R-:W-:Y:S01]  /*12c50*/  HMMA.16816.F32.BF16 R8, R144, R196.reuse, R8 ;  /* 0x000000c49008723c */ /* 0x084fe20000041808 */
[----:B------:R-:W2:Y:S07]  /*12c60*/  LDSM.16.M88.4 R200, [R226+0xc080] ;  /* 0x00c08000e2c8783b */ /* 0x000eae0000000200 */
[C---:B------:R-:W-:Y:S08]  /*12c70*/  HMMA.16816.F32.BF16 R12, R204.reuse, R196, R12 ;  /* 0x000000c4cc0c723c */ /* 0x040ff0000004180c */
[-C--:B------:R-:W-:Y:S08]  /*12c80*/  HMMA.16816.F32.BF16 R16, R204, R198.reuse, R16 ;  /* 0x000000c6cc10723c */ /* 0x080ff00000041810 */
[C---:B------:R-:W-:Y:S01]  /*12c90*/  HMMA.16816.F32.BF16 R20, R144.reuse, R198, R20 ;  /* 0x000000c69014723c */ /* 0x040fe20000041814 */
[----:B------:R-:W4:Y:S07]  /*12ca0*/  LDSM.16.M88.4 R196, [R228+0xe080] ;  /* 0x00e08000e4c4783b */ /* 0x000f2e0000000200 */
[-C--:B-1----:R-:W-:Y:S08]  /*12cb0*/  HMMA.16816.F32.BF16 R24, R144, R212.reuse, R24 ;  /* 0x000000d49018723c */ /* 0x082ff00000041818 */
[C---:B------:R-:W-:Y:S08]  /*12cc0*/  HMMA.16816.F32.BF16 R28, R204.reuse, R212, R28 ;  /* 0x000000d4cc1c723c */ /* 0x040ff0000004181c */
[-C--:B------:R-:W-:Y:S08]  /*12cd0*/  HMMA.16816.F32.BF16 R32, R204, R214.reuse, R32 ;  /* 0x000000d6cc20723c */ /* 0x080ff00000041820 */
[C---:B------:R-:W-:Y:S08]  /*12ce0*/  HMMA.16816.F32.BF16 R36, R144.reuse, R214, R36 ;  /* 0x000000d69024723c */ /* 0x040ff00000041824 */
[-C--:B---3--:R-:W-:Y:S08]  /*12cf0*/  HMMA.16816.F32.BF16 R40, R144, R140.reuse, R40 ;  /* 0x0000008c9028723c */ /* 0x088ff00000041828 */
[C---:B------:R-:W-:Y:S08]  /*12d00*/  HMMA.16816.F32.BF16 R44, R204.reuse, R140, R44 ;  /* 0x0000008ccc2c723c */ /* 0x040ff0000004182c */
[-C--:B------:R-:W-:Y:S08]  /*12d10*/  HMMA.16816.F32.BF16 R48, R204, R142.reuse, R48 ;  /* 0x0000008ecc30723c */ /* 0x080ff00000041830 */
[----:B------:R-:W-:Y:S08]  /*12d20*/  HMMA.16816.F32.BF16 R52, R144, R142, R52 ;  /* 0x0000008e9034723c */ /* 0x000ff00000041834 */
[-C--:B--2---:R-:W-:Y:S08]  /*12d30*/  HMMA.16816.F32.BF16 R8, R200, R208.reuse, R8 ;  /* 0x000000d0c808723c */ /* 0x084ff00000041808 */
        /* <DEDUP_REMOVED lines=22> */
[----:B------:R1:W-:Y:S01]  /*12ea0*/  MUFU.TANH R145, R11 ;  /* 0x0000000b00917308 */ /* 0x0003e20000002400 */
[----:B------:R-:W-:Y:S01]  /*12eb0*/  FMUL.FTZ R23, R23, c[0x0][0x320] ;  /* 0x0000c80017177a20 */ /* 0x000fe20000410000 */
[----:B--2---:R-:W-:Y:S08]  /*12ec0*/  FMNMX.FTZ R140, R136, R140, !PT ;  /* 0x0000008c888c7209 */ /* 0x004ff00007810000 */
[----:B------:R-:W-:Y:S10]  /*12ed0*/  MUFU.TANH R147, R12 ;  /* 0x0000000c00937308 */ /* 0x000ff40000002400 */
[----:B------:R-:W-:Y:S01]  /*12ee0*/  MUFU.TANH R204, R13 ;  /* 0x0000000d00cc7308 */ /* 0x000fe20000002400 */
[----:B-1----:R-:W1:Y:S09]  /*12ef0*/  LDSM.16.M88.4 R8, [R221+0x2000] ;  /* 0x00200000dd08783b */ /* 0x002e720000000200 */
[----:B------:R-:W-:Y:S10]  /*12f00*/  MUFU.TANH R205, R14 ;  /* 0x0000000e00cd7308 */ /* 0x000ff40000002400 */
[----:B------:R2:W-:Y:S10]  /*12f10*/  MUFU.TANH R206, R15 ;  /* 0x0000000f00ce7308 */ /* 0x0005f40000002400 */
[----:B------:R-:W3:Y:S10]  /*12f20*/  MUFU.TANH R20, R20 ;  /* 0x0000001400147308 */ /* 0x000ef40000002400 */
[----:B------:R-:W4:Y:S01]  /*12f30*/  MUFU.TANH R21, R21 ;  /* 0x0000001500157308 */ /* 0x000f220000002400 */
[----:B--2---:R-:W2:Y:S01]  /*12f40*/  LDSM.16.M88.4 R12, [R221+0x2800] ;  /* 0x00280000dd0c783b */ /* 0x004ea20000000200 */
[-C--:B-1----:R-:W-:Y:S01]  /*12f50*/  HMMA.16816.F32.BF16 R24, R200, R8.reuse, R24 ;  /* 0x00000008c818723c */ /* 0x082fe20000041818 */
[----:B------:R-:W-:Y:S07]  /*12f60*/  DEPBAR.LE SB0, 0x0 ;  /* 0x000080000000791a */ /* 0x000fee0000000000 */
[----:B------:R-:W-:Y:S01]  /*12f70*/  MUFU.TANH R16, R16 ;  /* 0x0000001000107308 */ /* 0x000fe20000002400 */
[----:B------:R-:W-:Y:S01]  /*12f80*/  BAR.SYNC.DEFER_BLOCKING 0x0 ;  /* 0x0000000000007b1d */ /* 0x000fe20000010000 */
[C---:B------:R-:W-:Y:S05]  /*12f90*/  HMMA.16816.F32.BF16 R28, R196.reuse, R8, R28 ;  /* 0x00000008c41c723c */ /* 0x040fea000004181c */
[----:B---3--:R-:W-:Y:S03]  /*12fa0*/  FMNMX.FTZ R140, R20, R140, !PT ;  /* 0x0000008c148c7209 */ /* 0x008fe60007810000 */
[----:B------:R-:W-:Y:S01]  /*12fb0*/  MUFU.TANH R17, R17 ;  /* 0x0000001100117308 */ /* 0x000fe20000002400 */
[-C--:B------:R-:W-:Y:S03]  /*12fc0*/  HMMA.16816.F32.BF16 R32, R196, R10.reuse, R32 ;  /* 0x0000000ac420723c */ /* 0x080fe60000041820 */
[----:B----4-:R-:W-:Y:S05]  /*12fd0*/  FMNMX.FTZ R140, R21, R140, !PT ;  /* 0x0000008c158c7209 */ /* 0x010fea0007810000 */
[C---:B------:R-:W-:Y:S01]  /*12fe0*/  HMMA.16816.F32.BF16 R36, R200.reuse, R10, R36 ;  /* 0x0000000ac824723c */ /* 0x040fe20000041824 */
[----:B------:R-:W-:Y:S03]  /*12ff0*/  MUFU.TANH R22, R22 ;  /* 0x0000001600167308 */ /* 0x000fe60000002400 */
[----:B------:R-:W-:Y:S02]  /*13000*/  FMUL.FTZ R24, R24, c[0x0][0x320] ;  /* 0x0000c80018187a20 */ /* 0x000fe40000410000 */
[----:B------:R-:W-:Y:S01]  /*13010*/  FMUL.FTZ R25, R25, c[0x0][0x320] ;  /* 0x0000c80019197a20 */ /* 0x000fe20000410000 */
[----:B------:R-:W-:Y:S01]  /*13020*/  @P0 MOV R11, c[0x0][0x1e0] ;  /* 0x00007800000b0a02 */ /* 0x000fe20000000f00 */
[----:B------:R-:W-:Y:S03]  /*13030*/  FMUL.FTZ R26, R26, c[0x0][0x320] ;  /* 0x0000c8001a1a7a20 */ /* 0x000fe60000410000 */
[----:B------:R-:W1:Y:S01]  /*13040*/  MUFU.TANH R213, R24 ;  /* 0x0000001800d57308 */ /* 0x000e620000002400 */
[----:B------:R-:W-:Y:S02]  /*13050*/  FMUL.FTZ R27, R27, c[0x0][0x320] ;  /* 0x0000c8001b1b7a20 */ /* 0x000fe40000410000 */
[----:B------:R-:W-:Y:S01]  /*13060*/  FMUL.FTZ R28, R28, c[0x0][0x320] ;  /* 0x0000c8001c1c7a20 */ /* 0x000fe20000410000 */
[-C--:B--2---:R-:W-:Y:S03]  /*13070*/  HMMA.16816.F32.BF16 R40, R200, R12.reuse, R40 ;  /* 0x0000000cc828723c */ /* 0x084fe60000041828 */
[----:B------:R-:W-:Y:S02]  /*13080*/  FMUL.FTZ R33, R33, c[0x0][0x320] ;  /* 0x0000c80021217a20 */ /* 0x000fe40000410000 */
[----:B------:R-:W-:Y:S01]  /*13090*/  FMUL.FTZ R29, R29, c[0x0][0x320] ;  /* 0x0000c8001d1d7a20 */ /* 0x000fe20000410000 */
[----:B------:R-:W2:Y:S01]  /*130a0*/  MUFU.TANH R212, R25 ;  /* 0x0000001900d47308 */ /* 0x000ea20000002400 */
[----:B------:R-:W-:Y:S01]  /*130b0*/  FMUL.FTZ R32, R32, c[0x0][0x320] ;  /* 0x0000c80020207a20 */ /* 0x000fe20000410000 */
[C---:B------:R-:W-:Y:S04]  /*130c0*/  HMMA.16816.F32.BF16 R44, R196.reuse, R12, R44 ;  /* 0x0000000cc42c723c */ /* 0x040fe8000004182c */
[----:B------:R-:W-:Y:S02]  /*130d0*/  FMUL.FTZ R36, R36, c[0x0][0x320] ;  /* 0x0000c80024247a20 */ /* 0x000fe40000410000 */
[----:B------:R-:W-:Y:S01]  /*130e0*/  FMUL.FTZ R37, R37, c[0x0][0x320] ;  /* 0x0000c80025257a20 */ /* 0x000fe20000410000 */
[----:B------:R-:W-:Y:S01]  /*130f0*/  @P0 MOV R12, c[0x0][0x1e4] ;  /* 0x00007900000c0a02 */ /* 0x000fe20000000f00 */
[----:B------:R-:W3:Y:S01]  /*13100*/  MUFU.TANH R207, R36 ;  /* 0x0000002400cf7308 */ /* 0x000ee20000002400 */
[-C--:B------:R-:W-:Y:S03]  /*13110*/  HMMA.16816.F32.BF16 R48, R196, R14.reuse, R48 ;  /* 0x0000000ec430723c */ /* 0x080fe60000041830 */
[----:B-1----:R-:W-:Y:S01]  /*13120*/  FMNMX.FTZ R140, R213, R140, !PT ;  /* 0x0000008cd58c7209 */ /* 0x002fe20007810000 */
[----:B------:R-:W-:Y:S02]  /*13130*/  FMUL.FTZ R38, R38, c[0x0][0x320] ;  /* 0x0000c80026267a20 */ /* 0x000fe40000410000 */
[----:B------:R-:W-:Y:S02]  /*13140*/  FMUL.FTZ R39, R39, c[0x0][0x320] ;  /* 0x0000c80027277a20 */ /* 0x000fe40000410000 */
[----:B------:R-:W-:Y:S01]  /*13150*/  HMMA.16816.F32.BF16 R52, R200, R14, R52 ;  /* 0x0000000ec834723c */ /* 0x000fe20000041834 */
[----:B------:R-:W-:Y:S01]  /*13160*/  MUFU.TANH R242, R28 ;  /* 0x0000001c00f27308 */ /* 0x000fe20000002400 */
[----:B------:R-:W4:Y:S02]  /*13170*/  LDL.64 R14, [R1+0xc0] ;  /* 0x0000c000010e7983 */ /* 0x000f240000100a00 */
[----:B------:R-:W-:Y:S01]  /*13180*/  FMUL.FTZ R41, R41, c[0x0][0x320] ;  /* 0x0000c80029297a20 */ /* 0x000fe20000410000 */
[----:B--2---:R-:W-:Y:S01]  /*13190*/  FMNMX.FTZ R140, R212, R140, !PT ;  /* 0x0000008cd48c7209 */ /* 0x004fe20007810000 */
[----:B------:R-:W-:Y:S02]  /*131a0*/  FMUL.FTZ R40, R40, c[0x0][0x320] ;  /* 0x0000c80028287a20 */ /* 0x000fe40000410000 */
[----:B------:R-:W2:Y:S01]  /*131b0*/  LDL.64 R24, [R1+0xb0] ;  /* 0x0000b00001187983 */ /* 0x000ea20000100a00 */
[----:B------:R-:W-:Y:S02]  /*131c0*/  FMUL.FTZ R42, R42, c[0x0][0x320] ;  /* 0x0000c8002a2a7a20 */ /* 0x000fe40000410000 */
[----:B------:R-:W-:Y:S01]  /*131d0*/  MUFU.TANH R0, R41 ;  /* 0x0000002900007308 */ /* 0x000fe20000002400 */
[----:B------:R-:W-:Y:S02]  /*131e0*/  FMUL.FTZ R43, R43, c[0x0][0x320] ;  /* 0x0000c8002b2b7a20 */ /* 0x000fe40000410000 */
[----:B------:R-:W-:Y:S01]  /*131f0*/  FMUL.FTZ R44, R44, c[0x0][0x320] ;  /* 0x0000c8002c2c7a20 */ /* 0x000fe20000410000 */
[----:B---3--:R-:W-:Y:S01]  /*13200*/  FMNMX.FTZ R140, R207, R140, !PT ;  /* 0x0000008ccf8c7209 */ /* 0x008fe20007810000 */
        /* <DEDUP_REMOVED lines=16> */
[----:B------:R-:W-:Y:S01]  /*13310*/  FMUL.FTZ R35, R35, c[0x0][0x320] ;  /* 0x0000c80023237a20 */ /* 0x000fe20000410000 */
[----:B-1----:R-:W-:Y:S08]  /*13320*/  FMNMX.FTZ R140, R208, R140, !PT ;  /* 0x0000008cd08c7209 */ /* 0x002ff00007810000 */
[----:B------:R-:W1:Y:S01]  /*13330*/  MUFU.TANH R241, R29 ;  /* 0x0000001d00f17308 */ /* 0x000e620000002400 */
[----:B---3--:R-:W-:Y:S02]  /*13340*/  MOV R53, R0 ;  /* 0x0000000000357202 */ /* 0x008fe40000000f00 */
[----:B------:R-:W-:Y:S07]  /*13350*/  FMNMX.FTZ R0, R147, R6, !PT ;  /* 0x0000000693007209 */ /* 0x000fee0007810000 */
[----:B------:R-:W3:Y:S01]  /*13360*/  MUFU.TANH R243, R32 ;  /* 0x0000002000f37308 */ /* 0x000ee20000002400 */
[----:B------:R-:W-:Y:S02]  /*13370*/  FMNMX.FTZ R0, R204, R0, !PT ;  /* 0x00000000cc007209 */ /* 0x000fe40007810000 */
[----:B------:R-:W-:Y:S02]  /*13380*/  MOV R203, R4 ;  /* 0x0000000400cb7202 */ /* 0x000fe40000000f00 */
[----:B------:R-:W-:Y:S02]  /*13390*/  FMNMX.FTZ R0, R16, R0, !PT ;  /* 0x0000000010007209 */ /* 0x000fe40007810000 */
[----:B------:R-:W-:Y:S03]  /*133a0*/  FMNMX.FTZ R140, R203, R140, !PT ;  /* 0x0000008ccb8c7209 */ /* 0x000fe60007810000 */
[----:B------:R-:W3:Y:S01]  /*133b0*/  MUFU.TANH R244, R33 ;  /* 0x0000002100f47308 */ /* 0x000ee20000002400 */
[----:B------:R-:W-:Y:S02]  /*133c0*/  FMNMX.FTZ R0, R17, R0, !PT ;  /* 0x0000000011007209 */ /* 0x000fe40007810000 */
[----:B------:R-:W-:Y:S02]  /*133d0*/  FMNMX.FTZ R140, R53, R140, !PT ;  /* 0x0000008c358c7209 */ /* 0x000fe40007810000 */
[----:B------:R-:W-:Y:S02]  /*133e0*/  FMNMX.FTZ R0, R242, R0, !PT ;  /* 0x00000000f2007209 */ /* 0x000fe40007810000 */
[----:B------:R-:W-:Y:S02]  /*133f0*/  FMNMX.FTZ R4, R146, R3, !PT ;  /* 0x0000000392047209 */ /* 0x000fe40007810000 */
[----:B-1----:R-:W-:Y:S01]  /*13400*/  FMNMX.FTZ R0, R241, R0, !PT ;  /* 0x00000000f1007209 */ /* 0x002fe20007810000 */
[----:B------:R-:W-:Y:S01]  /*13410*/  MUFU.TANH R214, R38 ;  /* 0x0000002600d67308 */ /* 0x000fe20000002400 */
[----:B------:R-:W-:Y:S02]  /*13420*/  FMNMX.FTZ R4, R145, R4, !PT ;  /* 0x0000000491047209 */ /* 0x000fe40007810000 */
[----:B---3--:R-:W-:Y:S02]  /*13430*/  FMNMX.FTZ R0, R243, R0, !PT ;  /* 0x00000000f3007209 */ /* 0x008fe40007810000 */
[----:B------:R-:W-:Y:S05]  /*13440*/  FMNMX.FTZ R4, R22, R4, !PT ;  /* 0x0000000416047209 */ /* 0x000fea0007810000 */
[----:B------:R-:W1:Y:S01]  /*13450*/  MUFU.TANH R38, R52 ;  /* 0x0000003400267308 */ /* 0x000e620000002400 */
[----:B------:R-:W-:Y:S09]  /*13460*/  FMNMX.FTZ R0, R244, R0, !PT ;  /* 0x00000000f4007209 */ /* 0x000ff20007810000 */
[----:B------:R-:W3:Y:S10]  /*13470*/  MUFU.TANH R247, R44 ;  /* 0x0000002c00f77308 */ /* 0x000ef40000002400 */
[----:B------:R-:W3:Y:S01]  /*13480*/  MUFU.TANH R245, R45 ;  /* 0x0000002d00f57308 */ /* 0x000ee20000002400 */
[----:B-1----:R-:W-:Y:S04]  /*13490*/  FMNMX.FTZ R140, R38, R140, !PT ;  /* 0x0000008c268c7209 */ /* 0x002fe80007810000 */
[----:B------:R-:W-:Y:S05]  /*134a0*/  FMNMX.FTZ R140, R248, R140, !PT ;  /* 0x0000008cf88c7209 */ /* 0x000fea0007810000 */
[----:B------:R-:W1:Y:S01]  /*134b0*/  MUFU.TANH R13, R48 ;  /* 0x00000030000d7308 */ /* 0x000e620000002400 */
[----:B------:R-:W1:Y:S01]  /*134c0*/  SHFL.BFLY PT, R7, R140, 0x2, 0x1f ;  /* 0x0c401f008c077f89 */ /* 0x000e6200000e0000 */
[----:B---3--:R-:W-:Y:S08]  /*134d0*/  FMNMX.FTZ R0, R247, R0, !PT ;  /* 0x00000000f7007209 */ /* 0x008ff00007810000 */
[----:B------:R-:W3:Y:S01]  /*134e0*/  MUFU.TANH R23, R23 ;  /* 0x0000001700177308 */ /* 0x000ee20000002400 */
[----:B------:R-:W-:Y:S09]  /*134f0*/  FMNMX.FTZ R0, R245, R0, !PT ;  /* 0x00000000f5007209 */ /* 0x000ff20007810000 */
[----:B------:R-:W3:Y:S01]  /*13500*/  MUFU.TANH R28, R49 ;  /* 0x00000031001c7308 */ /* 0x000ee20000002400 */
[----:B-1----:R-:W-:Y:S02]  /*13510*/  FMNMX.FTZ R0, R13, R0, !PT ;  /* 0x000000000d007209 */ /* 0x002fe40007810000 */
[----:B------:R-:W-:Y:S02]  /*13520*/  FMNMX.FTZ R140, R140, R7, !PT ;  /* 0x000000078c8c7209 */ /* 0x000fe40007810000 */
[----:B------:R-:W-:Y:S05]  /*13530*/  FMNMX.FTZ R7, R205, R137, !PT ;  /* 0x00000089cd077209 */ /* 0x000fea0007810000 */
[----:B------:R-:W1:Y:S01]  /*13540*/  MUFU.TANH R239, R26 ;  /* 0x0000001a00ef7308 */ /* 0x000e620000002400 */
[----:B------:R-:W1:Y:S01]  /*13550*/  SHFL.BFLY PT, R9, R140, 0x1, 0x1f ;  /* 0x0c201f008c097f89 */ /* 0x000e6200000e0000 */
[----:B------:R-:W-:Y:S02]  /*13560*/  FMNMX.FTZ R7, R206, R7, !PT ;  /* 0x00000007ce077209 */ /* 0x000fe40007810000 */
[----:B---3--:R-:W-:Y:S06]  /*13570*/  FMNMX.FTZ R4, R23, R4, !PT ;  /* 0x0000000417047209 */ /* 0x008fec0007810000 */
[----:B------:R-:W3:Y:S01]  /*13580*/  MUFU.TANH R238, R27 ;  /* 0x0000001b00ee7308 */ /* 0x000ee20000002400 */
[----:B------:R-:W-:Y:S05]  /*13590*/  FMNMX.FTZ R0, R28, R0, !PT ;  /* 0x000000001c007209 */ /* 0x000fea0007810000 */
[----:B------:R-:W3:Y:S04]  /*135a0*/  SHFL.BFLY PT, R141, R0, 0x2, 0x1f ;  /* 0x0c401f00008d7f89 */ /* 0x000ee800000e0000 */
[----:B------:R-:W3:Y:S01]  /*135b0*/  MUFU.TANH R215, R39 ;  /* 0x0000002700d77308 */ /* 0x000ee20000002400 */
[----:B-1----:R-:W-:Y:S02]  /*135c0*/  FMNMX.FTZ R4, R239, R4, !PT ;  /* 0x00000004ef047209 */ /* 0x002fe40007810000 */
[----:B------:R-:W-:Y:S07]  /*135d0*/  FMNMX.FTZ R140, R140, R9, !PT ;  /* 0x000000098c8c7209 */ /* 0x000fee0007810000 */
[----:B------:R-:W1:Y:S01]  /*135e0*/  MUFU.TANH R209, R42 ;  /* 0x0000002a00d17308 */ /* 0x000e620000002400 */
[----:B------:R-:W-:Y:S01]  /*135f0*/  FMUL.FTZ R143, R140, c[0x0][0x2d0] ;  /* 0x0000b4008c8f7a20 */ /* 0x000fe20000410000 */
[----:B---3--:R-:W-:Y:S04]  /*13600*/  FMNMX.FTZ R4, R238, R4, !PT ;  /* 0x00000004ee047209 */ /* 0x008fe80007810000 */
[----:B------:R-:W-:Y:S04]  /*13610*/  FMNMX.FTZ R4, R214, R4, !PT ;  /* 0x00000004d6047209 */ /* 0x000fe80007810000 */
[----:B------:R-:W3:Y:S01]  /*13620*/  MUFU.TANH R33, R43 ;  /* 0x0000002b00217308 */ /* 0x000ee20000002400 */
[----:B------:R-:W-:Y:S02]  /*13630*/  FMNMX.FTZ R141, R0, R141, !PT ;  /* 0x0000008d008d7209 */ /* 0x000fe40007810000 */
[----:B------:R-:W-:Y:S07]  /*13640*/  FMNMX.FTZ R4, R215, R4, !PT ;  /* 0x00000004d7047209 */ /* 0x000fee0007810000 */
[----:B------:R-:W3:Y:S01]  /*13650*/  MUFU.TANH R18, R18 ;  /* 0x0000001200127308 */ /* 0x000ee20000002400 */
[----:B-1----:R-:W-:Y:S09]  /*13660*/  FMNMX.FTZ R4, R209, R4, !PT ;  /* 0x00000004d1047209 */ /* 0x002ff20007810000 */
        /* <DEDUP_REMOVED lines=9> */
[----:B------:R-:W-:Y:S05]  /*13700*/  FMNMX.FTZ R4, R249, R4, !PT ;  /* 0x00000004f9047209 */ /* 0x000fea0007810000 */
[----:B------:R-:W3:Y:S04]  /*13710*/  SHFL.BFLY PT, R8, R4, 0x2, 0x1f ;  /* 0x0c401f0004087f89 */ /* 0x000ee800000e0000 */
[----:B------:R-:W3:Y:S01]  /*13720*/  MUFU.TANH R202, R34 ;  /* 0x0000002200ca7308 */ /* 0x000ee20000002400 */
[----:B-1----:R-:W-:Y:S01]  /*13730*/  FMNMX.FTZ R7, R201, R0, !PT ;  /* 0x00000000c9077209 */ /* 0x002fe20007810000 */
[----:B------:R-:W-:Y:S08]  /*13740*/  FMUL.FTZ R0, R51, c[0x0][0x320] ;  /* 0x0000c80033007a20 */ /* 0x000ff00000410000 */
[----:B------:R1:W-:Y:S01]  /*13750*/  MUFU.TANH R139, R0 ;  /* 0x00000000008b7308 */ /* 0x0003e20000002400 */
[----:B---3--:R-:W-:Y:S09]  /*13760*/  FMNMX.FTZ R7, R200, R7, !PT ;  /* 0x00000007c8077209 */ /* 0x008ff20007810000 */
[----:B------:R-:W3:Y:S01]  /*13770*/  MUFU.TANH R240, R35 ;  /* 0x0000002300f07308 */ /* 0x000ee20000002400 */
[----:B------:R-:W-:Y:S02]  /*13780*/  FMNMX.FTZ R4, R4, R8, !PT ;  /* 0x0000000804047209 */ /* 0x000fe40007810000 */
[----:B------:R-:W-:Y:S01]  /*13790*/  FMNMX.FTZ R7, R202, R7, !PT ;  /* 0x00000007ca077209 */ /* 0x000fe20007810000 */
[----:B------:R-:W2:Y:S06]  /*137a0*/  SHFL.BFLY PT, R8, R141, 0x1, 0x1f ;  /* 0x0c201f008d087f89 */ /* 0x000eac00000e0000 */
[----:B------:R-:W4:Y:S01]  /*137b0*/  MUFU.TANH R48, R46 ;  /* 0x0000002e00307308 */ /* 0x000f220000002400 */
[----:B-1----:R-:W-:Y:S01]  /*137c0*/  FADD.FTZ R0, -R140, R2 ;  /* 0x000000028c007221 */ /* 0x002fe20000010100 */
[----:B------:R-:W1:Y:S03]  /*137d0*/  SHFL.BFLY PT, R142, R4, 0x1, 0x1f ;  /* 0x0c201f00048e7f89 */ /* 0x000e6600000e0000 */
[----:B------:R-:W-:Y:S05]  /*137e0*/  FMUL.FTZ R0, R0, c[0x0][0x2d0] ;  /* 0x0000b40000007a20 */ /* 0x000fea0000410000 */
[----:B------:R-:W1:Y:S01]  /*137f0*/  MUFU.TANH R246, R47 ;  /* 0x0000002f00f67308 */ /* 0x000e620000002400 */
[----:B---3--:R-:W-:Y:S09]  /*13800*/  FMNMX.FTZ R2, R240, R7, !PT ;  /* 0x00000007f0027209 */ /* 0x008ff20007810000 */
[----:B------:R3:W3:Y:S01]  /*13810*/  MUFU.EX2 R7, R0 ;  /* 0x0000000000077308 */ /* 0x0006e20000000800 */
[----:B--2---:R-:W-:Y:S01]  /*13820*/  FMNMX.FTZ R141, R141, R8, !PT ;  /* 0x000000088d8d7209 */ /* 0x004fe20007810000 */
[----:B------:R-:W-:Y:S01]  /*13830*/  FFMA.FTZ R8, R144, c[0x0][0x2d0], -R143 ;  /* 0x0000b40090087a23 */ /* 0x000fe2000001088f */
[----:B----4-:R-:W-:Y:S03]  /*13840*/  FMNMX.FTZ R2, R48, R2, !PT ;  /* 0x0000000230027209 */ /* 0x010fe60007810000 */
[----:B------:R-:W-:Y:S01]  /*13850*/  FMUL.FTZ R198, R141, c[0x0][0x2d0] ;  /* 0x0000b4008dc67a20 */ /* 0x000fe20000410000 */
[----:B-1----:R-:W-:Y:S03]  /*13860*/  FMNMX.FTZ R142, R4, R142, !PT ;  /* 0x0000008e048e7209 */ /* 0x002fe60007810000 */
[----:B------:R-:W1:Y:S01]  /*13870*/  MUFU.TANH R138, R50 ;  /* 0x00000032008a7308 */ /* 0x000e620000002400 */
[--C-:B------:R-:W-:Y:S02]  /*13880*/  FFMA.FTZ R10, R147, c[0x0][0x2d0], -R198.reuse ;  /* 0x0000b400930a7a23 */ /* 0x100fe400000108c6 */
[----:B------:R-:W-:Y:S07]  /*13890*/  FMUL.FTZ R197, R142, c[0x0][0x2d0] ;  /* 0x0000b4008ec57a20 */ /* 0x000fee0000410000 */
[----:B------:R2:W-:Y:S01]  /*138a0*/  MUFU.EX2 R29, R8 ;  /* 0x00000008001d7308 */ /* 0x0005e20000000800 */
[----:B---3--:R-:W-:Y:S01]  /*138b0*/  FMNMX.FTZ R0, R246, R2, !PT ;  /* 0x00000002f6007209 */ /* 0x008fe20007810000 */
[----:B------:R-:W-:Y:S02]  /*138c0*/  FADD.FTZ R2, -R142, R3 ;  /* 0x000000038e027221 */ /* 0x000fe40000010100 */
[C---:B------:R-:W-:Y:S02]  /*138d0*/  FMUL.FTZ R56, R7.reuse, R56 ;  /* 0x0000003807387220 */ /* 0x040fe40000410000 */
[----:B------:R-:W-:Y:S04]  /*138e0*/  FMUL.FTZ R2, R2, c[0x0][0x2d0] ;  /* 0x0000b40002027a20 */ /* 0x000fe80000410000 */
[----:B------:R3:W-:Y:S01]  /*138f0*/  MUFU.EX2 R199, R10 ;  /* 0x0000000a00c77308 */ /* 0x0007e20000000800 */
[C---:B------:R-:W-:Y:S02]  /*13900*/  FMUL.FTZ R57, R7.reuse, R57 ;  /* 0x0000003907397220 */ /* 0x040fe40000410000 */
[C---:B------:R-:W-:Y:S01]  /*13910*/  FMUL.FTZ R68, R7.reuse, R68 ;  /* 0x0000004407447220 */ /* 0x040fe20000410000 */
[----:B-1----:R-:W-:Y:S01]  /*13920*/  FMNMX.FTZ R0, R138, R0, !PT ;  /* 0x000000008a007209 */ /* 0x002fe20007810000 */
[C---:B------:R-:W-:Y:S02]  /*13930*/  FMUL.FTZ R69, R7.reuse, R69 ;  /* 0x0000004507457220 */ /* 0x040fe40000410000 */
[----:B------:R-:W-:Y:S01]  /*13940*/  FMUL.FTZ R72, R7, R72 ;  /* 0x0000004807487220 */ /* 0x000fe20000410000 */
[----:B------:R-:W-:Y:S01]  /*13950*/  FMNMX.FTZ R0, R139, R0, !PT ;  /* 0x000000008b007209 */ /* 0x000fe20007810000 */
[C---:B------:R-:W-:Y:S01]  /*13960*/  FMUL.FTZ R73, R7.reuse, R73 ;  /* 0x0000004907497220 */ /* 0x040fe20000410000 */
[----:B------:R1:W4:Y:S01]  /*13970*/  MUFU.EX2 R4, R2 ;  /* 0x0000000200047308 */ /* 0x0003220000000800 */
[----:B------:R-:W-:Y:S02]  /*13980*/  FMUL.FTZ R84, R7, R84 ;  /* 0x0000005407547220 */ /* 0x000fe40000410000 */
[----:B------:R-:W4:Y:S01]  /*13990*/  SHFL.BFLY PT, R3, R0, 0x2, 0x1f ;  /* 0x0c401f0000037f89 */ /* 0x000f2200000e0000 */
[----:B--2---:R-:W-:Y:S04]  /*139a0*/  @P0 IMAD.WIDE.U32 R8, R235, c[0x0][0x1e0], RZ ;  /* 0x00007800eb080a25 */ /* 0x004fe800078e00ff */
[C---:B------:R-:W-:Y:S02]  /*139b0*/  FMUL.FTZ R85, R7.reuse, R85 ;  /* 0x0000005507557220 */ /* 0x040fe40000410000 */
[C---:B------:R-:W-:Y:S02]  /*139c0*/  FMUL.FTZ R88, R7.reuse, R88 ;  /* 0x0000005807587220 */ /* 0x040fe40000410000 */
[C---:B------:R-:W-:Y:S02]  /*139d0*/  FMUL.FTZ R89, R7.reuse, R89 ;  /* 0x0000005907597220 */ /* 0x040fe40000410000 */
[----:B---3--:R-:W-:Y:S01]  /*139e0*/  FFMA.FTZ R10, R204, c[0x0][0x2d0], -R198 ;  /* 0x0000b400cc0a7a23 */ /* 0x008fe200000108c6 */
[----:B------:R-:W-:Y:S01]  /*139f0*/  MOV R204, R13 ;  /* 0x0000000d00cc7202 */ /* 0x000fe20000000f00 */
[C---:B------:R-:W-:Y:S02]  /*13a00*/  FMUL.FTZ R100, R7.reuse, R100 ;  /* 0x0000006407647220 */ /* 0x040fe40000410000 */
[C---:B------:R-:W-:Y:S02]  /*13a10*/  FMUL.FTZ R101, R7.reuse, R101 ;  /* 0x0000006507657220 */ /* 0x040fe40000410000 */
[C---:B------:R-:W-:Y:S02]  /*13a20*/  FMUL.FTZ R104, R7.reuse, R104 ;  /* 0x0000006807687220 */ /* 0x040fe40000410000 */
[----:B------:R-:W-:Y:S02]  /*13a30*/  FMUL.FTZ R105, R7, R105 ;  /* 0x0000006907697220 */ /* 0x000fe40000410000 */
[----:B-1----:R-:W-:Y:S02]  /*13a40*/  FADD.FTZ R2, -R141, R6 ;  /* 0x000000068d027221 */ /* 0x002fe40000010100 */
[----:B----4-:R-:W-:Y:S01]  /*13a50*/  FMUL.FTZ R54, R4, R194 ;  /* 0x000000c204367220 */ /* 0x010fe20000410000 */
[----:B------:R-:W-:Y:S01]  /*13a60*/  FMNMX.FTZ R0, R0, R3, !PT ;  /* 0x0000000300007209 */ /* 0x000fe20007810000 */
[----:B------:R-:W-:Y:S02]  /*13a70*/  FMUL.FTZ R2, R2, c[0x0][0x2d0] ;  /* 0x0000b40002027a20 */ /* 0x000fe40000410000 */
[--C-:B------:R-:W-:Y:S02]  /*13a80*/  FFMA.FTZ R3, R21, c[0x0][0x2d0], -R143.reuse ;  /* 0x0000b40015037a23 */ /* 0x100fe4000001088f */
[----:B------:R1:W2:Y:S01]  /*13a90*/  MUFU.EX2 R6, R2 ;  /* 0x0000000200067308 */ /* 0x0002a20000000800 */
        /* <DEDUP_REMOVED lines=15> */
[C---:B--2---:R-:W-:Y:S02]  /*13b90*/  FMUL.FTZ R13, R6.reuse, R153 ;  /* 0x00000099060d7220 */ /* 0x044fe40000410000 */
[----:B------:R-:W1:Y:S01]  /*13ba0*/  MUFU.EX2 R250, R2 ;  /* 0x0000000200fa7308 */ /* 0x000e620000000800 */
[C---:B------:R-:W-:Y:S02]  /*13bb0*/  FMUL.FTZ R33, R6.reuse, R173 ;  /* 0x000000ad06217220 */ /* 0x040fe40000410000 */
[----:B------:R-:W-:Y:S02]  /*13bc0*/  FMUL.FTZ R49, R6, R189 ;  /* 0x000000bd06317220 */ /* 0x000fe40000410000 */
[----:B---3--:R-:W-:Y:S02]  /*13bd0*/  FFMA.FTZ R3, R146, c[0x0][0x2d0], -R197 ;  /* 0x0000b40092037a23 */ /* 0x008fe400000108c5 */
        /* <DEDUP_REMOVED lines=10> */
[----:B-1----:R-:W-:Y:S01]  /*13c80*/  F2FP.BF16.PACK_AB R144, R250, R29 ;  /* 0x0000001dfa90723e */ /* 0x002fe200000010ff */
[----:B------:R-:W-:Y:S02]  /*13c90*/  FFMA.FTZ R2, R20, c[0x0][0x2d0], -R143 ;  /* 0x0000b40014027a23 */ /* 0x000fe4000001088f */
[C---:B------:R-:W-:Y:S01]  /*13ca0*/  FMUL.FTZ R20, R7.reuse, R160 ;  /* 0x000000a007147220 */ /* 0x040fe20000410000 */
[----:B------:R-:W-:Y:S01]  /*13cb0*/  MOV R160, R53 ;  /* 0x0000003500a07202 */ /* 0x000fe20000000f00 */
[----:B------:R1:W3:Y:S01]  /*13cc0*/  MUFU.EX2 R252, R2 ;  /* 0x0000000200fc7308 */ /* 0x0002e20000000800 */
[----:B------:R-:W-:Y:S02]  /*13cd0*/  FMUL.FTZ R53, R7, R193 ;  /* 0x000000c107357220 */ /* 0x000fe40000410000 */
[C---:B------:R-:W-:Y:S02]  /*13ce0*/  FMUL.FTZ R93, R6.reuse, R93 ;  /* 0x0000005d065d7220 */ /* 0x040fe40000410000 */
[--C-:B--2---:R-:W-:Y:S02]  /*13cf0*/  FFMA.FTZ R3, R145, c[0x0][0x2d0], -R197.reuse ;  /* 0x0000b40091037a23 */ /* 0x104fe400000108c5 */
[C---:B------:R-:W-:Y:S02]  /*13d00*/  FMUL.FTZ R96, R6.reuse, R96 ;  /* 0x0000006006607220 */ /* 0x040fe40000410000 */
[----:B------:R-:W-:Y:S01]  /*13d10*/  FMUL.FTZ R97, R6, R97 ;  /* 0x0000006106617220 */ /* 0x000fe20000410000 */
[----:B------:R2:W4:Y:S01]  /*13d20*/  MUFU.EX2 R32, R3 ;  /* 0x0000000300207308 */ /* 0x0005220000000800 */
[C---:B------:R-:W-:Y:S02]  /*13d30*/  FMUL.FTZ R102, R4.reuse, R102 ;  /* 0x0000006604667220 */ /* 0x040fe40000410000 */
[C---:B------:R-:W-:Y:S02]  /*13d40*/  FMUL.FTZ R103, R4.reuse, R103 ;  /* 0x0000006704677220 */ /* 0x040fe40000410000 */
[C---:B------:R-:W-:Y:S02]  /*13d50*/  FMUL.FTZ R106, R4.reuse, R106 ;  /* 0x0000006a046a7220 */ /* 0x040fe40000410000 */
[----:B------:R-:W-:Y:S02]  /*13d60*/  FMUL.FTZ R107, R4, R107 ;  /* 0x0000006b046b7220 */ /* 0x000fe40000410000 */
[C---:B------:R-:W-:Y:S02]  /*13d70*/  FMUL.FTZ R108, R6.reuse, R108 ;  /* 0x0000006c066c7220 */ /* 0x040fe40000410000 */
[C---:B------:R-:W-:Y:S02]  /*13d80*/  FMUL.FTZ R109, R6.reuse, R109 ;  /* 0x0000006d066d7220 */ /* 0x040fe40000410000 */
[C---:B------:R-:W-:Y:S01]  /*13d90*/  FMUL.FTZ R112, R6.reuse, R112 ;  /* 0x0000007006707220 */ /* 0x040fe20000410000 */
[----:B-1----:R-:W1:Y:S01]  /*13da0*/  SHFL.BFLY PT, R2, R0, 0x1, 0x1f ;  /* 0x0c201f0000027f89 */ /* 0x002e6200000e0000 */
[----:B---3--:R-:W-:Y:S01]  /*13db0*/  F2FP.BF16.PACK_AB R146, R39, R252 ;  /* 0x000000fc2792723e */ /* 0x008fe200000010ff */
[----:B------:R-:W-:Y:S02]  /*13dc0*/  FMUL.FTZ R113, R6, R113 ;  /* 0x0000007106717220 */ /* 0x000fe40000410000 */
[C---:B------:R-:W-:Y:S02]  /*13dd0*/  FMUL.FTZ R116, R7.reuse, R116 ;  /* 0x0000007407747220 */ /* 0x040fe40000410000 */
[C---:B------:R-:W-:Y:S02]  /*13de0*/  FMUL.FTZ R117, R7.reuse, R117 ;  /* 0x0000007507757220 */ /* 0x040fe40000410000 */
[----:B------:R-:W-:Y:S02]  /*13df0*/  FMUL.FTZ R118, R4, R118 ;  /* 0x0000007604767220 */ /* 0x000fe40000410000 */
[--C-:B--2---:R-:W-:Y:S01]  /*13e00*/  FFMA.FTZ R3, R22, c[0x0][0x2d0], -R197.reuse ;  /* 0x0000b40016037a23 */ /* 0x104fe200000108c5 */
[----:B----4-:R-:W-:Y:S01]  /*13e10*/  F2FP.BF16.PACK_AB R145, R32, R52 ;  /* 0x000000342091723e */ /* 0x010fe200000010ff */
[----:B------:R-:W-:Y:S01]  /*13e20*/  FMUL.FTZ R22, R4, R162 ;  /* 0x000000a204167220 */ /* 0x000fe20000410000 */
[----:B------:R-:W-:Y:S01]  /*13e30*/  MOV R162, R29 ;  /* 0x0000001d00a27202 */ /* 0x000fe20000000f00 */
[----:B------:R2:W-:Y:S01]  /*13e40*/  MUFU.EX2 R37, R3 ;  /* 0x0000000300257308 */ /* 0x0005e20000000800 */
[----:B------:R-:W-:Y:S02]  /*13e50*/  FMUL.FTZ R29, R6, R169 ;  /* 0x000000a9061d7220 */ /* 0x000fe40000410000 */
[C---:B------:R-:W-:Y:S02]  /*13e60*/  FMUL.FTZ R119, R4.reuse, R119 ;  /* 0x0000007704777220 */ /* 0x040fe40000410000 */
[C---:B------:R-:W-:Y:S02]  /*13e70*/  FMUL.FTZ R120, R7.reuse, R120 ;  /* 0x0000007807787220 */ /* 0x040fe40000410000 */
[----:B------:R-:W-:Y:S02]  /*13e80*/  FMUL.FTZ R121, R7, R121 ;  /* 0x0000007907797220 */ /* 0x000fe40000410000 */
[----:B------:R-:W-:Y:S01]  /*13e90*/  FMUL.FTZ R122, R4, R122 ;  /* 0x0000007a047a7220 */ /* 0x000fe20000410000 */
[----:B-1----:R-:W-:Y:S01]  /*13ea0*/  FMNMX.FTZ R136, R0, R2, !PT ;  /* 0x0000000200887209 */ /* 0x002fe20007810000 */
[----:B------:R-:W-:Y:S01]  /*13eb0*/  FFMA.FTZ R0, R23, c[0x0][0x2d0], -R197 ;  /* 0x0000b40017007a23 */ /* 0x000fe200000108c5 */
[----:B------:R-:W-:Y:S01]  /*13ec0*/  @P0 SHF.R.S32.HI R2, RZ, 0x1f, R235 ;  /* 0x0000001fff020819 */ /* 0x000fe200000114eb */
[----:B------:R-:W-:Y:S01]  /*13ed0*/  FMUL.FTZ R23, R4, R163 ;  /* 0x000000a304177220 */ /* 0x000fe20000410000 */
[----:B------:R-:W-:Y:S01]  /*13ee0*/  MOV R163, R28 ;  /* 0x0000001c00a37202 */ /* 0x000fe20000000f00 */
[----:B------:R1:W3:Y:S01]  /*13ef0*/  MUFU.EX2 R45, R0 ;  /* 0x00000000002d7308 */ /* 0x0002e20000000800 */
[----:B------:R-:W-:Y:S02]  /*13f00*/  FMUL.FTZ R28, R6, R168 ;  /* 0x000000a8061c7220 */ /* 0x000fe40000410000 */
[----:B------:R-:W-:Y:S02]  /*13f10*/  @P0 IMAD R2, R2, c[0x0][0x1e0], RZ ;  /* 0x0000780002020a24 */ /* 0x000fe400078e02ff */
[----:B------:R-:W-:Y:S02]  /*13f20*/  FMUL.FTZ R123, R4, R123 ;  /* 0x0000007b047b7220 */ /* 0x000fe40000410000 */
[----:B------:R-:W-:Y:S01]  /*13f30*/  @P0 IMAD R2, R235, c[0x0][0x1e4], R2 ;  /* 0x00007900eb020a24 */ /* 0x000fe200078e0202 */
[----:B--2---:R-:W-:Y:S01]  /*13f40*/  @P0 MOV R3, R25 ;  /* 0x0000001900030202 */ /* 0x004fe20000000f00 */
[C---:B------:R-:W-:Y:S03]  /*13f50*/  FMUL.FTZ R124, R6.reuse, R124 ;  /* 0x0000007c067c7220 */ /* 0x040fe60000410000 */
[----:B------:R-:W-:Y:S01]  /*13f60*/  @P0 IADD3 R9, R9, R2, RZ ;  /* 0x0000000209090210 */ /* 0x000fe20007ffe0ff */
[C---:B------:R-:W-:Y:S01]  /*13f70*/  FMUL.FTZ R125, R6.reuse, R125 ;  /* 0x0000007d067d7220 */ /* 0x040fe20000410000 */
[----:B------:R-:W-:Y:S01]  /*13f80*/  @P0 MOV R2, R14 ;  /* 0x0000000e00020202 */ /* 0x000fe20000000f00 */
[----:B------:R-:W-:Y:S01]  /*13f90*/  FMUL.FTZ R128, R6, R128 ;  /* 0x0000008006807220 */ /* 0x000fe20000410000 */
[----:B------:R2:W-:Y:S01]  /*13fa0*/  MUFU.EX2 R14, R10 ;  /* 0x0000000a000e7308 */ /* 0x0005e20000000800 */
[----:B------:R-:W-:Y:S02]  /*13fb0*/  @P0 IMAD R9, R9, 0x30, RZ ;  /* 0x0000003009090824 */ /* 0x000fe400078e02ff */
[----:B------:R-:W-:Y:S04]  /*13fc0*/  @P0 IMAD.WIDE.U32 R2, R8, 0x30, R2 ;  /* 0x0000003008020825 */ /* 0x000fe800078e0002 */
[----:B------:R-:W-:Y:S01]  /*13fd0*/  FMUL.FTZ R129, R6, R129 ;  /* 0x0000008106817220 */ /* 0x000fe20000410000 */
[----:B------:R-:W-:Y:S01]  /*13fe0*/  @P0 IADD3 R9, R3, R9, RZ ;  /* 0x0000000903090210 */ /* 0x000fe20007ffe0ff */
[----:B------:R-:W-:Y:S01]  /*13ff0*/  FFMA.FTZ R3, R16, c[0x0][0x2d0], -R198 ;  /* 0x0000b40010037a23 */ /* 0x000fe200000108c6 */
[----:B------:R-:W-:Y:S01]  /*14000*/  @P0 LEA R8, P1, R2, c[0x0][0x1c8], 0x1 ;  /* 0x0000720002080a11 */ /* 0x000fe200078208ff */
[----:B-1----:R-:W-:Y:S01]  /*14010*/  FADD.FTZ R0, -R136, R137 ;  /* 0x0000008988007221 */ /* 0x002fe20000010100 */
[----:B---3--:R-:W-:Y:S01]  /*14020*/  F2FP.BF16.PACK_AB R147, R45, R37 ;  /* 0x000000252d93723e */ /* 0x008fe200000010ff */
[----:B------:R1:W-:Y:S01]  /*14030*/  MUFU.EX2 R36, R3 ;  /* 0x0000000300247308 */ /* 0x0003e20000000800 */
[----:B------:R-:W-:Y:S01]  /*14040*/  @P0 LEA.HI.X R9, R2, c[0x0][0x1cc], R9, 0x1, P1 ;  /* 0x0000730002090a11 */ /* 0x000fe200008f0c09 */
[----:B------:R-:W-:Y:S01]  /*14050*/  FMUL.FTZ R137, R136, c[0x0][0x2d0] ;  /* 0x0000b40088897a20 */ /* 0x000fe20000410000 */
[----:B------:R-:W-:Y:S01]  /*14060*/  MOV R173, R45 ;  /* 0x0000002d00ad7202 */ /* 0x000fe20000000f00 */
[----:B------:R-:W-:Y:S02]  /*14070*/  FMUL.FTZ R0, R0, c[0x0][0x2d0] ;  /* 0x0000b40000007a20 */ /* 0x000fe40000410000 */
[----:B------:R3:W-:Y:S01]  /*14080*/  @P0 LDGSTS.E.BYPASS.LTC128B.128 [R234+0x5080], [R8.64], !P4 ;  /* 0x0508000008ea0fae */ /* 0x0007e2000e101d46 */
[C---:B------:R-:W-:Y:S02]  /*14090*/  FMUL.FTZ R16, R6.reuse, R156 ;  /* 0x0000009c06107220 */ /* 0x040fe40000410000 */
[----:B------:R-:W-:Y:S01]  /*140a0*/  FMUL.FTZ R45, R6, R185 ;  /* 0x000000b9062d7220 */ /* 0x000fe20000410000 */
[----:B------:R-:W4:Y:S01]  /*140b0*/  MUFU.EX2 R0, R0 ;  /* 0x0000000000007308 */ /* 0x000f220000000800 */
[----:B--2---:R-:W-:Y:S01]  /*140c0*/  @P0 SHF.L.U32 R10, R11, 0x5, RZ ;  /* 0x000000050b0a0819 */ /* 0x004fe200000006ff */
[----:B------:R-:W-:Y:S01]  /*140d0*/  FMUL.FTZ R132, R7, R132 ;  /* 0x0000008407847220 */ /* 0x000fe20000410000 */
[----:B------:R-:W-:Y:S01]  /*140e0*/  @P0 SHF.L.U64.HI R11, R11, 0x5, R12 ;  /* 0x000000050b0b0819 */ /* 0x000fe2000001020c */
[----:B------:R3:W-:Y:S01]  /*140f0*/  @P0 LDGSTS.E.BYPASS.LTC128B.128 [R234+0x6880], [R8.64+0x80], !P3 ;  /* 0x0688008008ea0fae */ /* 0x0007e2000d901d46 */
[----:B------:R-:W-:Y:S01]  /*14100*/  @P0 IADD3 R2, P2, R8, R10, RZ ;  /* 0x0000000a08020210 */ /* 0x000fe20007f5e0ff */
[--C-:B------:R-:W-:Y:S01]  /*14110*/  FFMA.FTZ R12, R17, c[0x0][0x2d0], -R198.reuse ;  /* 0x0000b400110c7a23 */ /* 0x100fe200000108c6 */
[----:B------:R-:W-:Y:S01]  /*14120*/  MOV R185, R160 ;  /* 0x000000a000b97202 */ /* 0x000fe20000000f00 */
[----:B------:R-:W-:Y:S01]  /*14130*/  FMUL.FTZ R17, R6, R157 ;  /* 0x0000009d06117220 */ /* 0x000fe20000410000 */
[----:B------:R-:W-:Y:S01]  /*14140*/  @P0 IADD3 R10, P1, R2, R10, RZ ;  /* 0x0000000a020a0210 */ /* 0x000fe20007f3e0ff */
[----:B------:R-:W2:Y:S01]  /*14150*/  MUFU.EX2 R44, R12 ;  /* 0x0000000c002c7308 */ /* 0x000ea20000000800 */
[----:B------:R-:W-:Y:S02]  /*14160*/  FMUL.FTZ R133, R7, R133 ;  /* 0x0000008507857220 */ /* 0x000fe40000410000 */
[C---:B------:R-:W-:Y:S01]  /*14170*/  FMUL.FTZ R134, R4.reuse, R134 ;  /* 0x0000008604867220 */ /* 0x040fe20000410000 */
[----:B-1----:R-:W-:Y:S01]  /*14180*/  @P0 IADD3.X R3, R9, R11, RZ, P2, !PT ;  /* 0x0000000b09030210 */ /* 0x002fe200017fe4ff */
[----:B------:R-:W-:Y:S02]  /*14190*/  FMUL.FTZ R135, R4, R135 ;  /* 0x0000008704877220 */ /* 0x000fe40000410000 */
[--C-:B------:R-:W-:Y:S01]  /*141a0*/  FFMA.FTZ R138, R138, c[0x0][0x2d0], -R137.reuse ;  /* 0x0000b4008a8a7a23 */ /* 0x100fe20000010889 */
[----:B------:R-:W-:Y:S01]  /*141b0*/  @P0 IADD3.X R11, R3, R11, RZ, P1, !PT ;  /* 0x0000000b030b0210 */ /* 0x000fe20000ffe4ff */
[----:B------:R1:W-:Y:S04]  /*141c0*/  @P0 LDGSTS.E.BYPASS.LTC128B.128 [R234+0x5880], [R2.64], !P4 ;  /* 0x0588000002ea0fae */ /* 0x0003e8000e101d46 */
[----:B------:R-:W-:Y:S01]  /*141d0*/  MUFU.EX2 R138, R138 ;  /* 0x0000008a008a7308 */ /* 0x000fe20000000800 */
[C---:B----4-:R-:W-:Y:S02]  /*141e0*/  FMUL.FTZ R15, R0.reuse, R155 ;  /* 0x0000009b000f7220 */ /* 0x050fe40000410000 */
[C---:B------:R-:W-:Y:S01]  /*141f0*/  FMUL.FTZ R35, R0.reuse, R175 ;  /* 0x000000af00237220 */ /* 0x040fe20000410000 */
[----:B------:R1:W-:Y:S01]  /*14200*/  @P0 LDGSTS.E.BYPASS.LTC128B.128 [R234+0x7080], [R2.64+0x80], !P3 ;  /* 0x0708008002ea0fae */ /* 0x0003e2000d901d46 */
[----:B------:R-:W-:Y:S01]  /*14210*/  MOV R175, R251 ;  /* 0x000000fb00af7202 */ /* 0x000fe20000000f00 */
[----:B------:R-:W-:Y:S01]  /*14220*/  FMUL.FTZ R30, R0, R170 ;  /* 0x000000aa001e7220 */ /* 0x000fe20000410000 */
[----:B------:R-:W-:Y:S01]  /*14230*/  MOV R170, R32 ;  /* 0x0000002000aa7202 */ /* 0x000fe20000000f00 */
[--C-:B---3--:R-:W-:Y:S01]  /*14240*/  FFMA.FTZ R8, R205, c[0x0][0x2d0], -R137.reuse ;  /* 0x0000b400cd087a23 */ /* 0x108fe20000010889 */
[----:B------:R-:W-:Y:S01]  /*14250*/  MOV R205, R14 ;  /* 0x0000000e00cd7202 */ /* 0x000fe20000000f00 */
[C---:B------:R-:W-:Y:S01]  /*14260*/  FMUL.FTZ R9, R7.reuse, R149 ;  /* 0x0000009507097220 */ /* 0x040fe20000410000 */
[----:B--2---:R-:W-:Y:S01]  /*14270*/  MOV R168, R44 ;  /* 0x0000002c00a87202 */ /* 0x004fe20000000f00 */
[----:B------:R2:W-:Y:S01]  /*14280*/  @P0 LDGSTS.E.BYPASS.LTC128B.128 [R234+0x6080], [R10.64], !P4 ;  /* 0x060800000aea0fae */ /* 0x0005e2000e101d46 */
[----:B------:R3:W-:Y:S01]  /*14290*/  MUFU.EX2 R196, R8 ;  /* 0x0000000800c47308 */ /* 0x0007e20000000800 */
[----:B------:R-:W-:Y:S02]  /*142a0*/  FMUL.FTZ R12, R6, R152 ;  /* 0x00000098060c7220 */ /* 0x000fe40000410000 */
[----:B------:R-:W-:Y:S02]  /*142b0*/  FMUL.FTZ R14, R0, R154 ;  /* 0x0000009a000e7220 */ /* 0x000fe40000410000 */
[----:B------:R-:W-:Y:S01]  /*142c0*/  FMUL.FTZ R32, R6, R172 ;  /* 0x000000ac06207220 */ /* 0x000fe20000410000 */
[----:B------:R-:W-:Y:S01]  /*142d0*/  MOV R172, R250 ;  /* 0x000000fa00ac7202 */ /* 0x000fe20000000f00 */
[----:B------:R2:W-:Y:S01]  /*142e0*/  @P0 LDGSTS.E.BYPASS.LTC128B.128 [R234+0x7880], [R10.64+0x80], !P3 ;  /* 0x078800800aea0fae */ /* 0x0005e2000d901d46 */
[----:B------:R-:W-:Y:S01]  /*142f0*/  FMUL.FTZ R31, R0, R171 ;  /* 0x000000ab001f7220 */ /* 0x000fe20000410000 */
[----:B------:R-:W-:Y:S01]  /*14300*/  MOV R171, R39 ;  /* 0x0000002700ab7202 */ /* 0x000fe20000000f00 */
[----:B------:R-:W-:Y:S01]  /*14310*/  FMUL.FTZ R39, R4, R179 ;  /* 0x000000b304277220 */ /* 0x000fe20000410000 */
[----:B------:R-:W-:Y:S01]  /*14320*/  MOV R179, R247 ;  /* 0x000000f700b37202 */ /* 0x000fe20000000f00 */
[C---:B------:R-:W-:Y:S01]  /*14330*/  FMUL.FTZ R34, R0.reuse, R174 ;  /* 0x000000ae00227220 */ /* 0x040fe20000410000 */
[----:B------:R-:W-:Y:S01]  /*14340*/  MOV R174, R52 ;  /* 0x0000003400ae7202 */ /* 0x000fe20000000f00 */
[C---:B------:R-:W-:Y:S01]  /*14350*/  FMUL.FTZ R46, R0.reuse, R186 ;  /* 0x000000ba002e7220 */ /* 0x040fe20000410000 */
[----:B------:R-:W4:Y:S01]  /*14360*/  LDSM.16.MT88.4 R24, [R217+0x2080] ;  /* 0x00208000d918783b */ /* 0x000f220000004200 */
[----:B------:R-:W-:Y:S01]  /*14370*/  FMUL.FTZ R47, R0, R187 ;  /* 0x000000bb002f7220 */ /* 0x000fe20000410000 */
[----:B------:R-:W-:Y:S01]  /*14380*/  MOV R186, R203 ;  /* 0x000000cb00ba7202 */ /* 0x000fe20000000f00 */
[--C-:B-1----:R-:W-:Y:S01]  /*14390*/  FFMA.FTZ R2, R206, c[0x0][0x2d0], -R137.reuse ;  /* 0x0000b400ce027a23 */ /* 0x102fe20000010889 */
[----:B------:R-:W-:Y:S01]  /*143a0*/  MOV R206, R209 ;  /* 0x000000d100ce7202 */ /* 0x000fe20000000f00 */
[C---:B------:R-:W-:Y:S01]  /*143b0*/  FMUL.FTZ R50, R0.reuse, R190 ;  /* 0x000000be00327220 */ /* 0x040fe20000410000 */
[----:B------:R-:W-:Y:S01]  /*143c0*/  MOV R3, R248 ;  /* 0x000000f800037202 */ /* 0x000fe20000000f00 */
[----:B------:R1:W1:Y:S01]  /*143d0*/  MUFU.EX2 R209, R2 ;  /* 0x0000000200d17308 */ /* 0x0002620000000800 */
[----:B------:R-:W4:Y:S01]  /*143e0*/  LDSM.16.MT88.4 R40, [R218+0x2080] ;  /* 0x00208000da28783b */ /* 0x000f220000004200 */
[----:B---3--:R-:W-:Y:S01]  /*143f0*/  FMUL.FTZ R8, R7, R148 ;  /* 0x0000009407087220 */ /* 0x008fe20000410000 */
[----:B------:R-:W-:Y:S01]  /*14400*/  F2FP.BF16.PACK_AB R148, R205, R199 ;  /* 0x000000c7cd94723e */ /* 0x000fe200000010ff */
[C---:B------:R-:W-:Y:S02]  /*14410*/  FMUL.FTZ R51, R0.reuse, R191 ;  /* 0x000000bf00337220 */ /* 0x040fe40000410000 */
[----:B------:R-:W-:Y:S02]  /*14420*/  FMUL.FTZ R52, R7, R192 ;  /* 0x000000c007347220 */ /* 0x000fe40000410000 */
[C---:B------:R-:W-:Y:S01]  /*14430*/  FMUL.FTZ R62, R0.reuse, R62 ;  /* 0x0000003e003e7220 */ /* 0x040fe20000410000 */
[----:B------:R-:W3:Y:S01]  /*14440*/  LDSM.16.MT88.4 R152, [R220+0x2080] ;  /* 0x00208000dc98783b */ /* 0x000ee20000004200 */
[----:B------:R-:W-:Y:S02]  /*14450*/  FMUL.FTZ R63, R0, R63 ;  /* 0x0000003f003f7220 */ /* 0x000fe40000410000 */
[----:B--2---:R-:W-:Y:S01]  /*14460*/  FMUL.FTZ R10, R4, R150 ;  /* 0x00000096040a7220 */ /* 0x004fe20000410000 */
[----:B------:R-:W-:Y:S01]  /*14470*/  F2FP.BF16.PACK_AB R150, R44, R36 ;  /* 0x000000242c96723e */ /* 0x000fe200000010ff */
[----:B------:R-:W-:Y:S02]  /*14480*/  FMUL.FTZ R11, R4, R151 ;  /* 0x00000097040b7220 */ /* 0x000fe40000410000 */
[----:B------:R-:W-:Y:S01]  /*14490*/  FMUL.FTZ R44, R6, R184 ;  /* 0x000000b8062c7220 */ /* 0x000fe20000410000 */
[----:B------:R-:W-:Y:S01]  /*144a0*/  LDSM.16.MT88.4 R192, [R220+0x3080] ;  /* 0x00308000dcc0783b */ /* 0x000fe20000004200 */
[C---:B------:R-:W-:Y:S02]  /*144b0*/  FMUL.FTZ R66, R0.reuse, R66 ;  /* 0x0000004200427220 */ /* 0x040fe40000410000 */
[C---:B------:R-:W-:Y:S02]  /*144c0*/  FMUL.FTZ R67, R0.reuse, R67 ;  /* 0x0000004300437220 */ /* 0x040fe40000410000 */
[----:B------:R-:W-:Y:S02]  /*144d0*/  FMUL.FTZ R78, R0, R78 ;  /* 0x0000004e004e7220 */ /* 0x000fe40000410000 */
[--C-:B-1----:R-:W-:Y:S01]  /*144e0*/  FFMA.FTZ R2, R18, c[0x0][0x2d0], -R137.reuse ;  /* 0x0000b40012027a23 */ /* 0x102fe20000010889 */
[----:B------:R-:W0:Y:S01]  /*144f0*/  LDGDEPBAR ;  /* 0x00000000000079af */ /* 0x000e220000000000 */
[C---:B------:R-:W-:Y:S01]  /*14500*/  FMUL.FTZ R18, R0.reuse, R158 ;  /* 0x0000009e00127220 */ /* 0x040fe20000410000 */
[----:B------:R-:W-:Y:S01]  /*14510*/  F2FP.BF16.PACK_AB R149, R209, R196 ;  /* 0x000000c4d195723e */ /* 0x000fe200000010ff */
[----:B------:R1:W-:Y:S01]  /*14520*/  MUFU.EX2 R210, R2 ;  /* 0x0000000200d27308 */ /* 0x0003e20000000800 */
[C---:B------:R-:W-:Y:S02]  /*14530*/  FMUL.FTZ R79, R0.reuse, R79 ;  /* 0x0000004f004f7220 */ /* 0x040fe40000410000 */
[C---:B------:R-:W-:Y:S01]  /*14540*/  FMUL.FTZ R82, R0.reuse, R82 ;  /* 0x0000005200527220 */ /* 0x040fe20000410000 */
[-C--:B----4-:R-:W-:Y:S05]  /*14550*/  HMMA.16816.F32.BF16 R8, R144, R24.reuse, R8 ;  /* 0x000000189008723c */ /* 0x090fea0000041808 */
[C---:B------:R-:W-:Y:S02]  /*14560*/  FMUL.FTZ R83, R0.reuse, R83 ;  /* 0x0000005300537220 */ /* 0x040fe40000410000 */
[C---:B------:R-:W-:Y:S02]  /*14570*/  FMUL.FTZ R94, R0.reuse, R94 ;  /* 0x0000005e005e7220 */ /* 0x040fe40000410000 */
[C---:B------:R-:W-:Y:S03]  /*14580*/  FMUL.FTZ R95, R0.reuse, R95 ;  /* 0x0000005f005f7220 */ /* 0x040fe60000410000 */
[C---:B------:R-:W-:Y:S02]  /*14590*/  FMUL.FTZ R98, R0.reuse, R98 ;  /* 0x0000006200627220 */ /* 0x040fe40000410000 */
[C---:B------:R-:W-:Y:S02]  /*145a0*/  FMUL.FTZ R99, R0.reuse, R99 ;  /* 0x0000006300637220 */ /* 0x040fe40000410000 */
[C---:B------:R-:W-:Y:S02]  /*145b0*/  FMUL.FTZ R110, R0.reuse, R110 ;  /* 0x0000006e006e7220 */ /* 0x040fe40000410000 */
[C---:B------:R-:W-:Y:S02]  /*145c0*/  FMUL.FTZ R111, R0.reuse, R111 ;  /* 0x0000006f006f7220 */ /* 0x040fe40000410000 */
[----:B-1----:R-:W-:Y:S02]  /*145d0*/  FFMA.FTZ R2, R19, c[0x0][0x2d0], -R137 ;  /* 0x0000b40013027a23 */ /* 0x002fe40000010889 */
[C---:B------:R-:W-:Y:S02]  /*145e0*/  FMUL.FTZ R19, R0.reuse, R159 ;  /* 0x0000009f00137220 */ /* 0x040fe40000410000 */
[----:B------:R1:W2:Y:S01]  /*145f0*/  MUFU.EX2 R211, R2 ;  /* 0x0000000200d37308 */ /* 0x0002a20000000800 */
[----:B------:R-:W4:Y:S01]  /*14600*/  LDSM.16.MT88.4 R156, [R219+0x2080] ;  /* 0x00208000db9c783b */ /* 0x000f220000004200 */
[C---:B------:R-:W-:Y:S02]  /*14610*/  FMUL.FTZ R114, R0.reuse, R114 ;  /* 0x0000007200727220 */ /* 0x040fe40000410000 */
[C---:B------:R-:W-:Y:S02]  /*14620*/  FMUL.FTZ R115, R0.reuse, R115 ;  /* 0x0000007300737220 */ /* 0x040fe40000410000 */
[C---:B------:R-:W-:Y:S02]  /*14630*/  FMUL.FTZ R126, R0.reuse, R126 ;  /* 0x0000007e007e7220 */ /* 0x040fe40000410000 */
[C---:B------:R-:W-:Y:S02]  /*14640*/  FMUL.FTZ R127, R0.reuse, R127 ;  /* 0x0000007f007f7220 */ /* 0x040fe40000410000 */
[C---:B------:R-:W-:Y:S02]  /*14650*/  FMUL.FTZ R130, R0.reuse, R130 ;  /* 0x0000008200827220 */ /* 0x040fe40000410000 */
[----:B------:R-:W-:Y:S02]  /*14660*/  FMUL.FTZ R131, R0, R131 ;  /* 0x0000008300837220 */ /* 0x000fe40000410000 */
[--C-:B------:R-:W-:Y:S02]  /*14670*/  FFMA.FTZ R3, R3, c[0x0][0x2d0], -R143.reuse ;  /* 0x0000b40003037a23 */ /* 0x100fe4000001088f */
[--C-:B-1----:R-:W-:Y:S01]  /*14680*/  FFMA.FTZ R2, R213, c[0x0][0x2d0], -R143.reuse ;  /* 0x0000b400d5027a23 */ /* 0x102fe2000001088f */
[----:B--2---:R-:W-:Y:S03]  /*14690*/  F2FP.BF16.PACK_AB R151, R211, R210 ;  /* 0x000000d2d397723e */ /* 0x004fe600000010ff */
[----:B------:R1:W-:Y:S04]  /*146a0*/  MUFU.EX2 R169, R2 ;  /* 0x0000000200a97308 */ /* 0x0003e80000000800 */
[C---:B------:R-:W-:Y:S07]  /*146b0*/  HMMA.16816.F32.BF16 R12, R148.reuse, R24, R12 ;  /* 0x00000018940c723c */ /* 0x040fee000004180c */
[C---:B------:R-:W-:Y:S01]  /*146c0*/  FMUL.FTZ R25, R7.reuse, R165 ;  /* 0x000000a507197220 */ /* 0x040fe20000410000 */
[-C--:B------:R-:W-:Y:S04]  /*146d0*/  HMMA.16816.F32.BF16 R16, R148, R26.reuse, R16 ;  /* 0x0000001a9410723c */ /* 0x080fe80000041810 */
[----:B------:R-:W-:Y:S01]  /*146e0*/  MOV R165, R252 ;  /* 0x000000fc00a57202 */ /* 0x000fe20000000f00 */
[C---:B------:R-:W-:Y:S01]  /*146f0*/  FMUL.FTZ R24, R7.reuse, R164 ;  /* 0x000000a407187220 */ /* 0x040fe20000410000 */
[----:B------:R-:W-:Y:S01]  /*14700*/  MOV R164, R48 ;  /* 0x0000003000a47202 */ /* 0x000fe20000000f00 */
[----:B------:R-:W-:Y:S01]  /*14710*/  FMUL.FTZ R48, R6, R188 ;  /* 0x000000bc06307220 */ /* 0x000fe20000410000 */
[C---:B------:R-:W-:Y:S04]  /*14720*/  HMMA.16816.F32.BF16 R20, R144.reuse, R26, R20 ;  /* 0x0000001a9014723c */ /* 0x040fe80000041814 */
[--C-:B-1----:R-:W-:Y:S03]  /*14730*/  FFMA.FTZ R2, R212, c[0x0][0x2d0], -R143.reuse ;  /* 0x0000b400d4027a23 */ /* 0x102fe6000001088f */
[C---:B------:R-:W-:Y:S01]  /*14740*/  FMUL.FTZ R26, R4.reuse, R166 ;  /* 0x000000a6041a7220 */ /* 0x040fe20000410000 */
[----:B------:R1:W2:Y:S01]  /*14750*/  MUFU.EX2 R252, R2 ;  /* 0x0000000200fc7308 */ /* 0x0002a20000000800 */
[C---:B------:R-:W-:Y:S03]  /*14760*/  FMUL.FTZ R27, R4.reuse, R167 ;  /* 0x000000a7041b7220 */ /* 0x040fe60000410000 */
[----:B------:R-:W-:Y:S01]  /*14770*/  MOV R166, R36 ;  /* 0x0000002400a67202 */ /* 0x000fe20000000f00 */
[C---:B------:R-:W-:Y:S01]  /*14780*/  FMUL.FTZ R36, R7.reuse, R176 ;  /* 0x000000b007247220 */ /* 0x040fe20000410000 */
[----:B------:R-:W-:Y:S02]  /*14790*/  MOV R176, R246 ;  /* 0x000000f600b07202 */ /* 0x000fe40000000f00 */
[-C--:B------:R-:W-:Y:S03]  /*147a0*/  HMMA.16816.F32.BF16 R24, R144, R40.reuse, R24 ;  /* 0x000000289018723c */ /* 0x080fe60000041818 */
[----:B------:R-:W-:Y:S01]  /*147b0*/  MOV R167, R37 ;  /* 0x0000002500a77202 */ /* 0x000fe20000000f00 */
[C---:B------:R-:W-:Y:S01]  /*147c0*/  FMUL.FTZ R37, R7.reuse, R177 ;  /* 0x000000b107257220 */ /* 0x040fe20000410000 */
[----:B------:R-:W-:Y:S01]  /*147d0*/  MOV R177, R38 ;  /* 0x0000002600b17202 */ /* 0x000fe20000000f00 */
[C---:B------:R-:W-:Y:S01]  /*147e0*/  FMUL.FTZ R38, R4.reuse, R178 ;  /* 0x000000b204267220 */ /* 0x040fe20000410000 */
[----:B------:R-:W-:Y:S01]  /*147f0*/  MOV R178, R245 ;  /* 0x000000f500b27202 */ /* 0x000fe20000000f00 */
[C---:B------:R-:W-:Y:S04]  /*14800*/  HMMA.16816.F32.BF16 R28, R148.reuse, R40, R28 ;  /* 0x00000028941c723c */ /* 0x040fe8000004181c */
[----:B------:R-:W-:Y:S02]  /*14810*/  MOV R184, R177 ;  /* 0x000000b100b87202 */ /* 0x000fe40000000f00 */
[----:B------:R-:W-:Y:S01]  /*14820*/  MOV R177, R163 ;  /* 0x000000a300b17202 */ /* 0x000fe20000000f00 */
[----:B------:R-:W-:Y:S01]  /*14830*/  FMUL.FTZ R40, R7, R180 ;  /* 0x000000b407287220 */ /* 0x000fe20000410000 */
[-C--:B------:R-:W-:Y:S04]  /*14840*/  HMMA.16816.F32.BF16 R32, R148, R42.reuse, R32 ;  /* 0x0000002a9420723c */ /* 0x080fe80000041820 */
[--C-:B-1----:R-:W-:Y:S01]  /*14850*/  FFMA.FTZ R2, R207, c[0x0][0x2d0], -R143.reuse ;  /* 0x0000b400cf027a23 */ /* 0x102fe2000001088f */
[----:B------:R-:W-:Y:S01]  /*14860*/  MOV R180, R249 ;  /* 0x000000f900b47202 */ /* 0x000fe20000000f00 */
[----:B------:R-:W-:Y:S01]  /*14870*/  FMUL.FTZ R41, R7, R181 ;  /* 0x000000b507297220 */ /* 0x000fe20000410000 */
[----:B------:R-:W-:Y:S01]  /*14880*/  MOV R181, R244 ;  /* 0x000000f400b57202 */ /* 0x000fe20000000f00 */
[C---:B------:R-:W-:Y:S01]  /*14890*/  HMMA.16816.F32.BF16 R36, R144.reuse, R42, R36 ;  /* 0x0000002a9024723c */ /* 0x040fe20000041824 */
[----:B------:R1:W-:Y:S06]  /*148a0*/  MUFU.EX2 R251, R2 ;  /* 0x0000000200fb7308 */ /* 0x0003ec0000000800 */
[C---:B------:R-:W-:Y:S01]  /*148b0*/  FMUL.FTZ R42, R4.reuse, R182 ;  /* 0x000000b6042a7220 */ /* 0x040fe20000410000 */
[----:B------:R-:W-:Y:S01]  /*148c0*/  MOV R182, R161 ;  /* 0x000000a100b67202 */ /* 0x000fe20000000f00 */
[----:B------:R-:W-:Y:S03]  /*148d0*/  FMUL.FTZ R43, R4, R183 ;  /* 0x000000b7042b7220 */ /* 0x000fe60000410000 */
[----:B------:R-:W-:Y:S02]  /*148e0*/  MOV R183, R206 ;  /* 0x000000ce00b77202 */ /* 0x000fe40000000f00 */
[----:B------:R-:W-:Y:S02]  /*148f0*/  MOV R206, R204 ;  /* 0x000000cc00ce7202 */ /* 0x000fe40000000f00 */
[-C--:B---3--:R-:W-:Y:S08]  /*14900*/  HMMA.16816.F32.BF16 R40, R144, R152.reuse, R40 ;  /* 0x000000989028723c */ /* 0x088ff00000041828 */
[C---:B------:R-:W-:Y:S04]  /*14910*/  HMMA.16816.F32.BF16 R44, R148.reuse, R152, R44 ;  /* 0x00000098942c723c */ /* 0x040fe8000004182c */
[----:B-1----:R-:W-:Y:S04]  /*14920*/  FFMA.FTZ R2, R208, c[0x0][0x2d0], -R143 ;  /* 0x0000b400d0027a23 */ /* 0x002fe8000001088f */
        /* <DEDUP_REMOVED lines=13> */
[--C-:B-1----:R-:W-:Y:S02]  /*14a00*/  FFMA.FTZ R2, R238, c[0x0][0x2d0], -R197.reuse ;  /* 0x0000b400ee027a23 */ /* 0x102fe400000108c5 */
[----:B------:R1:W-:Y:S02]  /*14a10*/  MUFU.EX2 R238, R3 ;  /* 0x0000000300ee7308 */ /* 0x0003e40000000800 */
[-C--:B------:R-:W-:Y:S08]  /*14a20*/  HMMA.16816.F32.BF16 R80, R148, R154.reuse, R80 ;  /* 0x0000009a9450723c */ /* 0x080ff00000041850 */
[C---:B------:R-:W-:Y:S01]  /*14a30*/  HMMA.16816.F32.BF16 R84, R144.reuse, R154, R84 ;  /* 0x0000009a9054723c */ /* 0x040fe20000041854 */
[----:B------:R2:W2:Y:S01]  /*14a40*/  MUFU.EX2 R248, R2 ;  /* 0x0000000200f87308 */ /* 0x0004a20000000800 */
[----:B------:R-:W3:Y:S06]  /*14a50*/  LDSM.16.MT88.4 R152, [R220+0x3880] ;  /* 0x00388000dc98783b */ /* 0x000eec0000004200 */
[-C--:B----4-:R-:W-:Y:S04]  /*14a60*/  HMMA.16816.F32.BF16 R88, R144, R156.reuse, R88 ;  /* 0x0000009c9058723c */ /* 0x090fe80000041858 */
[--C-:B-1----:R-:W-:Y:S01]  /*14a70*/  FFMA.FTZ R3, R180, c[0x0][0x2d0], -R197.reuse ;  /* 0x0000b400b4037a23 */ /* 0x102fe200000108c5 */
[----:B------:R-:W-:Y:S03]  /*14a80*/  MOV R180, R165 ;  /* 0x000000a500b47202 */ /* 0x000fe60000000f00 */
[C---:B------:R-:W-:Y:S01]  /*14a90*/  HMMA.16816.F32.BF16 R92, R148.reuse, R156, R92 ;  /* 0x0000009c945c723c */ /* 0x040fe2000004185c */
[----:B------:R1:W-:Y:S07]  /*14aa0*/  MUFU.EX2 R212, R3 ;  /* 0x0000000300d47308 */ /* 0x0003ee0000000800 */
[-C--:B------:R-:W-:Y:S04]  /*14ab0*/  HMMA.16816.F32.BF16 R96, R148, R158.reuse, R96 ;  /* 0x0000009e9460723c */ /* 0x080fe80000041860 */
[--C-:B--2---:R-:W-:Y:S04]  /*14ac0*/  FFMA.FTZ R2, R214, c[0x0][0x2d0], -R197.reuse ;  /* 0x0000b400d6027a23 */ /* 0x104fe800000108c5 */
[C---:B------:R-:W-:Y:S01]  /*14ad0*/  HMMA.16816.F32.BF16 R100, R144.reuse, R158, R100 ;  /* 0x0000009e9064723c */ /* 0x040fe20000041864 */
[----:B------:R2:W-:Y:S01]  /*14ae0*/  MUFU.EX2 R247, R2 ;  /* 0x0000000200f77308 */ /* 0x0005e20000000800 */
[----:B------:R-:W4:Y:S06]  /*14af0*/  LDSM.16.MT88.4 R156, [R219+0x3880] ;  /* 0x00388000db9c783b */ /* 0x000f2c0000004200 */
[-C--:B---3--:R-:W-:Y:S02]  /*14b00*/  HMMA.16816.F32.BF16 R104, R144, R152.reuse, R104 ;  /* 0x000000989068723c */ /* 0x088fe40000041868 */
[----:B-1----:R-:W3:Y:S06]  /*14b10*/  LDL.LU R3, [R1+0x9c] ;  /* 0x00009c0001037983 */ /* 0x002eec0000300800 */
[C---:B------:R-:W-:Y:S04]  /*14b20*/  HMMA.16816.F32.BF16 R108, R148.reuse, R152, R108 ;  /* 0x00000098946c723c */ /* 0x040fe8000004186c */
[----:B--2---:R-:W-:Y:S04]  /*14b30*/  FFMA.FTZ R2, R215, c[0x0][0x2d0], -R197 ;  /* 0x0000b400d7027a23 */ /* 0x004fe800000108c5 */
[-C--:B------:R-:W-:Y:S01]  /*14b40*/  HMMA.16816.F32.BF16 R112, R148, R154.reuse, R112 ;  /* 0x0000009a9470723c */ /* 0x080fe20000041870 */
[----:B------:R1:W2:Y:S07]  /*14b50*/  MUFU.EX2 R246, R2 ;  /* 0x0000000200f67308 */ /* 0x0002ae0000000800 */
[C---:B------:R-:W-:Y:S01]  /*14b60*/  HMMA.16816.F32.BF16 R116, R144.reuse, R154, R116 ;  /* 0x0000009a9074723c */ /* 0x040fe20000041874 */
[----:B------:R-:W2:Y:S07]  /*14b70*/  LDSM.16.MT88.4 R152, [R217+0x2880] ;  /* 0x00288000d998783b */ /* 0x000eae0000004200 */
[-C--:B----4-:R-:W-:Y:S08]  /*14b80*/  HMMA.16816.F32.BF16 R120, R144, R156.reuse, R120 ;  /* 0x0000009c9078723c */ /* 0x090ff00000041878 */
[C---:B------:R-:W-:Y:S04]  /*14b90*/  HMMA.16816.F32.BF16 R124, R148.reuse, R156, R124 ;  /* 0x0000009c947c723c */ /* 0x040fe8000004187c */
[--C-:B-1----:R-:W-:Y:S04]  /*14ba0*/  FFMA.FTZ R2, R242, c[0x0][0x2d0], -R198.reuse ;  /* 0x0000b400f2027a23 */ /* 0x102fe800000108c6 */
[-C--:B------:R-:W-:Y:S01]  /*14bb0*/  HMMA.16816.F32.BF16 R128, R148, R158.reuse, R128 ;  /* 0x0000009e9480723c */ /* 0x080fe20000041880 */
[----:B------:R1:W-:Y:S07]  /*14bc0*/  MUFU.EX2 R245, R2 ;  /* 0x0000000200f57308 */ /* 0x0003ee0000000800 */
[----:B------:R-:W-:Y:S01]  /*14bd0*/  HMMA.16816.F32.BF16 R132, R144, R158, R132 ;  /* 0x0000009e9084723c */ /* 0x000fe20000041884 */
[----:B------:R-:W-:Y:S06]  /*14be0*/  LDSM.16.MT88.4 R156, [R220+0x2880] ;  /* 0x00288000dc9c783b */ /* 0x000fec0000004200 */
[----:B------:R-:W-:Y:S02]  /*14bf0*/  F2FP.BF16.PACK_AB R144, R252, R169 ;  /* 0x000000a9fc90723e */ /* 0x000fe400000010ff */
[----:B------:R-:W-:Y:S03]  /*14c00*/  F2FP.BF16.PACK_AB R146, R250, R251 ;  /* 0x000000fbfa92723e */ /* 0x000fe600000010ff */
[----:B------:R-:W-:Y:S02]  /*14c10*/  F2FP.BF16.PACK_AB R145, R248, R249 ;  /* 0x000000f9f891723e */ /* 0x000fe400000010ff */
[----:B--2---:R-:W-:Y:S01]  /*14c20*/  F2FP.BF16.PACK_AB R147, R246, R247 ;  /* 0x000000f7f693723e */ /* 0x004fe200000010ff */
[--C-:B-1----:R-:W-:Y:S06]  /*14c30*/  FFMA.FTZ R2, R241, c[0x0][0x2d0], -R198.reuse ;  /* 0x0000b400f1027a23 */ /* 0x102fec00000108c6 */
[-C--:B------:R-:W-:Y:S01]  /*14c40*/  HMMA.16816.F32.BF16 R8, R144, R152.reuse, R8 ;  /* 0x000000989008723c */ /* 0x080fe20000041808 */
[----:B------:R1:W2:Y:S02]  /*14c50*/  MUFU.EX2 R244, R2 ;  /* 0x0000000200f47308 */ /* 0x0002a40000000800 */
[--C-:B-1----:R-:W-:Y:S01]  /*14c60*/  FFMA.FTZ R2, R243, c[0x0][0x2d0], -R198.reuse ;  /* 0x0000b400f3027a23 */ /* 0x102fe200000108c6 */
[----:B--2---:R-:W-:Y:S07]  /*14c70*/  F2FP.BF16.PACK_AB R148, R244, R245 ;  /* 0x000000f5f494723e */ /* 0x004fee00000010ff */
[----:B------:R1:W-:Y:S02]  /*14c80*/  MUFU.EX2 R243, R2 ;  /* 0x0000000200f37308 */ /* 0x0003e40000000800 */
[--C-:B-1----:R-:W-:Y:S01]  /*14c90*/  FFMA.FTZ R2, R181, c[0x0][0x2d0], -R198.reuse ;  /* 0x0000b400b5027a23 */ /* 0x102fe200000108c6 */
[----:B------:R-:W-:Y:S02]  /*14ca0*/  MOV R181, R175 ;  /* 0x000000af00b57202 */ /* 0x000fe40000000f00 */
[----:B------:R-:W-:Y:S05]  /*14cb0*/  MOV R175, R174 ;  /* 0x000000ae00af7202 */ /* 0x000fea0000000f00 */
[----:B------:R1:W2:Y:S01]  /*14cc0*/  MUFU.EX2 R242, R2 ;  /* 0x0000000200f27308 */ /* 0x0002a20000000800 */
[----:B------:R-:W-:Y:S02]  /*14cd0*/  MOV R174, R162 ;  /* 0x000000a200ae7202 */ /* 0x000fe40000000f00 */
[----:B------:R-:W4:Y:S01]  /*14ce0*/  LDSM.16.MT88.4 R160, [R218+0x2880] ;  /* 0x00288000daa0783b */ /* 0x000f220000004200 */
[--C-:B-1----:R-:W-:Y:S01]  /*14cf0*/  FFMA.FTZ R2, R201, c[0x0][0x2d0], -R137.reuse ;  /* 0x0000b400c9027a23 */ /* 0x102fe20000010889 */
[----:B--2---:R-:W-:Y:S05]  /*14d00*/  F2FP.BF16.PACK_AB R150, R242, R243 ;  /* 0x000000f3f296723e */ /* 0x004fea00000010ff */
[----:B------:R1:W-:Y:S02]  /*14d10*/  MUFU.EX2 R204, R2 ;  /* 0x0000000200cc7308 */ /* 0x0003e40000000800 */
[--C-:B-1----:R-:W-:Y:S08]  /*14d20*/  FFMA.FTZ R2, R200, c[0x0][0x2d0], -R137.reuse ;  /* 0x0000b400c8027a23 */ /* 0x102ff00000010889 */
[----:B------:R1:W2:Y:S02]  /*14d30*/  MUFU.EX2 R203, R2 ;  /* 0x0000000200cb7308 */ /* 0x0002a40000000800 */
[--C-:B-1----:R-:W-:Y:S01]  /*14d40*/  FFMA.FTZ R2, R202, c[0x0][0x2d0], -R137.reuse ;  /* 0x0000b400ca027a23 */ /* 0x102fe20000010889 */
[----:B--2---:R-:W-:Y:S07]  /*14d50*/  F2FP.BF16.PACK_AB R149, R203, R204 ;  /* 0x000000cccb95723e */ /* 0x004fee00000010ff */
[----:B------:R1:W-:Y:S02]  /*14d60*/  MUFU.EX2 R201, R2 ;  /* 0x0000000200c97308 */ /* 0x0003e40000000800 */
[----:B-1----:R-:W-:Y:S08]  /*14d70*/  FFMA.FTZ R2, R240, c[0x0][0x2d0], -R137 ;  /* 0x0000b400f0027a23 */ /* 0x002ff00000010889 */
[----:B------:R-:W1:Y:S02]  /*14d80*/  MUFU.EX2 R202, R2 ;  /* 0x0000000200ca7308 */ /* 0x000e640000000800 */
[----:B-1----:R-:W-:Y:S01]  /*14d90*/  F2FP.BF16.PACK_AB R151, R202, R201 ;  /* 0x000000c9ca97723e */ /* 0x002fe200000010ff */
[--C-:B------:R-:W-:Y:S07]  /*14da0*/  FFMA.FTZ R2, R186, c[0x0][0x2d0], -R143.reuse ;  /* 0x0000b400ba027a23 */ /* 0x100fee000001088f */
[----:B------:R1:W-:Y:S01]  /*14db0*/  MUFU.EX2 R241, R2 ;  /* 0x0000000200f17308 */ /* 0x0003e20000000800 */
[C---:B------:R-:W-:Y:S08]  /*14dc0*/  HMMA.16816.F32.BF16 R12, R148.reuse, R152, R12 ;  /* 0x00000098940c723c */ /* 0x040ff0000004180c */
[-C--:B------:R-:W-:Y:S08]  /*14dd0*/  HMMA.16816.F32.BF16 R16, R148, R154.reuse, R16 ;  /* 0x0000009a9410723c */ /* 0x080ff00000041810 */
[C---:B------:R-:W-:Y:S01]  /*14de0*/  HMMA.16816.F32.BF16 R20, R144.reuse, R154, R20 ;  /* 0x0000009a9014723c */ /* 0x040fe20000041814 */
[----:B------:R-:W2:Y:S03]  /*14df0*/  LDSM.16.MT88.4 R152, [R219+0x2880] ;  /* 0x00288000db98783b */ /* 0x000ea60000004200 */
[----:B-1----:R-:W-:Y:S04]  /*14e00*/  FFMA.FTZ R2, R185, c[0x0][0x2d0], -R143 ;  /* 0x0000b400b9027a23 */ /* 0x002fe8000001088f */
[-C--:B----4-:R-:W-:Y:S01]  /*14e10*/  HMMA.16816.F32.BF16 R24, R144, R160.reuse, R24 ;  /* 0x000000a09018723c */ /* 0x090fe20000041818 */
[----:B------:R1:W4:Y:S03]  /*14e20*/  MUFU.EX2 R239, R2 ;  /* 0x0000000200ef7308 */ /* 0x0003260000000800 */
[----:B---3--:R-:W-:Y:S01]  /*14e30*/  FFMA.FTZ R3, R6, R3, R199 ;  /* 0x0000000306037223 */ /* 0x008fe200000100c7 */
[----:B------:R-:W-:Y:S03]  /*14e40*/  MOV R6, R168 ;  /* 0x000000a800067202 */ /* 0x000fe60000000f00 */
[C---:B------:R-:W-:Y:S08]  /*14e50*/  HMMA.16816.F32.BF16 R28, R148.reuse, R160, R28 ;  /* 0x000000a0941c723c */ /* 0x040ff0000004181c */
[-C--:B------:R-:W-:Y:S08]  /*14e60*/  HMMA.16816.F32.BF16 R32, R148, R162.reuse, R32 ;  /* 0x000000a29420723c */ /* 0x080ff00000041820 */
[C---:B------:R-:W-:Y:S01]  /*14e70*/  HMMA.16816.F32.BF16 R36, R144.reuse, R162, R36 ;  /* 0x000000a29024723c */ /* 0x040fe20000041824 */
[----:B------:R-:W3:Y:S03]  /*14e80*/  LDSM.16.MT88.4 R160, [R217+0x4080] ;  /* 0x00408000d9a0783b */ /* 0x000ee60000004200 */
[----:B-1----:R-:W-:Y:S01]  /*14e90*/  FFMA.FTZ R2, R184, c[0x0][0x2d0], -R143 ;  /* 0x0000b400b8027a23 */ /* 0x002fe2000001088f */
[----:B------:R-:W-:Y:S02]  /*14ea0*/  MOV R184, R174 ;  /* 0x000000ae00b87202 */ /* 0x000fe40000000f00 */
[----:B------:R-:W-:Y:S01]  /*14eb0*/  MOV R174, R171 ;  /* 0x000000ab00ae7202 */ /* 0x000fe20000000f00 */
[-C--:B------:R-:W-:Y:S01]  /*14ec0*/  HMMA.16816.F32.BF16 R40, R144, R156.reuse, R40 ;  /* 0x0000009c9028723c */ /* 0x080fe20000041828 */
[----:B------:R1:W1:Y:S03]  /*14ed0*/  MUFU.EX2 R240, R2 ;  /* 0x0000000200f07308 */ /* 0x0002660000000800 */
[----:B------:R-:W-:Y:S04]  /*14ee0*/  MOV R171, R205 ;  /* 0x000000cd00ab7202 */ /* 0x000fe80000000f00 */
[C---:B------:R-:W-:Y:S08]  /*14ef0*/  HMMA.16816.F32.BF16 R44, R148.reuse, R156, R44 ;  /* 0x0000009c942c723c */ /* 0x040ff0000004182c */
[-C--:B------:R-:W-:Y:S08]  /*14f00*/  HMMA.16816.F32.BF16 R48, R148, R158.reuse, R48 ;  /* 0x0000009e9430723c */ /* 0x080ff00000041830 */
[C---:B------:R-:W-:Y:S01]  /*14f10*/  HMMA.16816.F32.BF16 R52, R144.reuse, R158, R52 ;  /* 0x0000009e9034723c */ /* 0x040fe20000041834 */
[----:B------:R-:W4:Y:S03]  /*14f20*/  LDSM.16.MT88.4 R156, [R218+0x4080] ;  /* 0x00408000da9c783b */ /* 0x000f260000004200 */
[--C-:B-1----:R-:W-:Y:S04]  /*14f30*/  FFMA.FTZ R2, R183, c[0x0][0x2d0], -R197.reuse ;  /* 0x0000b400b7027a23 */ /* 0x102fe800000108c5 */
[-C--:B--2---:R-:W-:Y:S01]  /*14f40*/  HMMA.16816.F32.BF16 R56, R144, R152.reuse, R56 ;  /* 0x000000989038723c */ /* 0x084fe20000041838 */
[----:B------:R-:W2:Y:S01]  /*14f50*/  LDL.LU R183, [R1+0x94] ;  /* 0x0000940001b77983 */ /* 0x000ea20000300800 */
[----:B------:R1:W-:Y:S06]  /*14f60*/  MUFU.EX2 R215, R2 ;  /* 0x0000000200d77308 */ /* 0x0003ec0000000800 */
[C---:B------:R-:W-:Y:S08]  /*14f70*/  HMMA.16816.F32.BF16 R60, R148.reuse, R152, R60 ;  /* 0x00000098943c723c */ /* 0x040ff0000004183c */
[-C--:B------:R-:W-:Y:S08]  /*14f80*/  HMMA.16816.F32.BF16 R64, R148, R154.reuse, R64 ;  /* 0x0000009a9440723c */ /* 0x080ff00000041840 */
[C---:B------:R-:W-:Y:S01]  /*14f90*/  HMMA.16816.F32.BF16 R68, R144.reuse, R154, R68 ;  /* 0x0000009a9044723c */ /* 0x040fe20000041844 */
[----:B------:R-:W4:Y:S03]  /*14fa0*/  LDSM.16.MT88.4 R152, [R220+0x4080] ;  /* 0x00408000dc98783b */ /* 0x000f260000004200 */
[--C-:B-1----:R-:W-:Y:S01]  /*14fb0*/  FFMA.FTZ R2, R182, c[0x0][0x2d0], -R197.reuse ;  /* 0x0000b400b6027a23 */ /* 0x102fe200000108c5 */
[----:B------:R-:W-:Y:S02]  /*14fc0*/  MOV R182, R175 ;  /* 0x000000af00b67202 */ /* 0x000fe40000000f00 */
[----:B------:R-:W-:Y:S01]  /*14fd0*/  MOV R175, R172 ;  /* 0x000000ac00af7202 */ /* 0x000fe20000000f00 */
[-C--:B---3--:R-:W-:Y:S01]  /*14fe0*/  HMMA.16816.F32.BF16 R72, R144, R160.reuse, R72 ;  /* 0x000000a09048723c */ /* 0x088fe20000041848 */
[----:B------:R1:W3:Y:S03]  /*14ff0*/  MUFU.EX2 R213, R2 ;  /* 0x0000000200d57308 */ /* 0x0002e60000000800 */
[----:B------:R-:W-:Y:S04]  /*15000*/  MOV R172, R166 ;  /* 0x000000a600ac7202 */ /* 0x000fe80000000f00 */
[C---:B------:R-:W-:Y:S08]  /*15010*/  HMMA.16816.F32.BF16 R76, R148.reuse, R160, R76 ;  /* 0x000000a0944c723c */ /* 0x040ff0000004184c */
[-C--:B------:R-:W-:Y:S08]  /*15020*/  HMMA.16816.F32.BF16 R80, R148, R162.reuse, R80 ;  /* 0x000000a29450723c */ /* 0x080ff00000041850 */
[C---:B------:R-:W-:Y:S01]  /*15030*/  HMMA.16816.F32.BF16 R84, R144.reuse, R162, R84 ;  /* 0x000000a29054723c */ /* 0x040fe20000041854 */
[----:B------:R-:W3:Y:S03]  /*15040*/  LDSM.16.MT88.4 R160, [R219+0x4080] ;  /* 0x00408000dba0783b */ /* 0x000ee60000004200 */
[----:B-1----:R-:W-:Y:S01]  /*15050*/  FFMA.FTZ R2, R181, c[0x0][0x2d0], -R197 ;  /* 0x0000b400b5027a23 */ /* 0x002fe200000108c5 */
[----:B------:R-:W-:Y:S02]  /*15060*/  MOV R181, R173 ;  /* 0x000000ad00b57202 */ /* 0x000fe40000000f00 */
[----:B------:R-:W-:Y:S01]  /*15070*/  MOV R173, R167 ;  /* 0x000000a700ad7202 */ /* 0x000fe20000000f00 */
[-C--:B----4-:R-:W-:Y:S01]  /*15080*/  HMMA.16816.F32.BF16 R88, R144, R156.reuse, R88 ;  /* 0x0000009c9058723c */ /* 0x090fe20000041858 */
[----:B------:R1:W4:Y:S07]  /*15090*/  MUFU.EX2 R214, R2 ;  /* 0x0000000200d67308 */ /* 0x00032e0000000800 */
[C---:B------:R-:W-:Y:S01]  /*150a0*/  HMMA.16816.F32.BF16 R92, R148.reuse, R156, R92 ;  /* 0x0000009c945c723c */ /* 0x040fe2000004185c */
[----:B------:R-:W2:Y:S04]  /*150b0*/  LDL.LU R156, [R1+0xa0] ;  /* 0x0000a000019c7983 */ /* 0x000ea80000300800 */
[----:B------:R-:W2:Y:S03]  /*150c0*/  LDL.LU R157, [R1+0x98] ;  /* 0x00009800019d7983 */ /* 0x000ea60000300800 */
[-C--:B------:R-:W-:Y:S08]  /*150d0*/  HMMA.16816.F32.BF16 R96, R148, R158.reuse, R96 ;  /* 0x0000009e9460723c */ /* 0x080ff00000041860 */
[C---:B------:R-:W-:Y:S04]  /*150e0*/  HMMA.16816.F32.BF16 R100, R144.reuse, R158, R100 ;  /* 0x0000009e9064723c */ /* 0x040fe80000041864 */
[--C-:B-1----:R-:W-:Y:S04]  /*150f0*/  FFMA.FTZ R2, R179, c[0x0][0x2d0], -R198.reuse ;  /* 0x0000b400b3027a23 */ /* 0x102fe800000108c6 */
[-C--:B------:R-:W-:Y:S01]  /*15100*/  HMMA.16816.F32.BF16 R104, R144, R152.reuse, R104 ;  /* 0x000000989068723c */ /* 0x080fe20000041868 */
[----:B------:R1:W-:Y:S07]  /*15110*/  MUFU.EX2 R207, R2 ;  /* 0x0000000200cf7308 */ /* 0x0003ee0000000800 */
[C---:B------:R-:W-:Y:S08]  /*15120*/  HMMA.16816.F32.BF16 R108, R148.reuse, R152, R108 ;  /* 0x00000098946c723c */ /* 0x040ff0000004186c */
[-C--:B------:R-:W-:Y:S08]  /*15130*/  HMMA.16816.F32.BF16 R112, R148, R154.reuse, R112 ;  /* 0x0000009a9470723c */ /* 0x080ff00000041870 */
[C---:B------:R-:W-:Y:S04]  /*15140*/  HMMA.16816.F32.BF16 R116, R144.reuse, R154, R116 ;  /* 0x0000009a9074723c */ /* 0x040fe80000041874 */
[--C-:B-1----:R-:W-:Y:S04]  /*15150*/  FFMA.FTZ R2, R178, c[0x0][0x2d0], -R198.reuse ;  /* 0x0000b400b2027a23 */ /* 0x102fe800000108c6 */
[-C--:B---3--:R-:W-:Y:S01]  /*15160*/  HMMA.16816.F32.BF16 R120, R144, R160.reuse, R120 ;  /* 0x000000a09078723c */ /* 0x088fe20000041878 */
[----:B------:R1:W-:Y:S07]  /*15170*/  MUFU.EX2 R208, R2 ;  /* 0x0000000200d07308 */ /* 0x0003ee0000000800 */
[C---:B------:R-:W-:Y:S08]  /*15180*/  HMMA.16816.F32.BF16 R124, R148.reuse, R160, R124 ;  /* 0x000000a0947c723c */ /* 0x040ff0000004187c */
[-C--:B------:R-:W-:Y:S08]  /*15190*/  HMMA.16816.F32.BF16 R128, R148, R162.reuse, R128 ;  /* 0x000000a29480723c */ /* 0x080ff00000041880 */
[----:B------:R-:W-:Y:S04]  /*151a0*/  HMMA.16816.F32.BF16 R132, R144, R162, R132 ;  /* 0x000000a29084723c */ /* 0x000fe80000041884 */
[--C-:B-1----:R-:W-:Y:S03]  /*151b0*/  FFMA.FTZ R2, R206, c[0x0][0x2d0], -R198.reuse ;  /* 0x0000b400ce027a23 */ /* 0x102fe600000108c6 */
[----:B------:R-:W-:Y:S01]  /*151c0*/  F2FP.BF16.PACK_AB R144, R239, R241 ;  /* 0x000000f1ef90723e */ /* 0x000fe200000010ff */
[----:B------:R1:W-:Y:S01]  /*151d0*/  MUFU.EX2 R206, R2 ;  /* 0x0000000200ce7308 */ /* 0x0003e20000000800 */
[----:B------:R-:W-:Y:S03]  /*151e0*/  F2FP.BF16.PACK_AB R146, R238, R240 ;  /* 0x000000f0ee92723e */ /* 0x000fe600000010ff */
[----:B------:R-:W-:Y:S02]  /*151f0*/  F2FP.BF16.PACK_AB R145, R213, R215 ;  /* 0x000000d7d591723e */ /* 0x000fe400000010ff */
[----:B----4-:R-:W-:Y:S01]  /*15200*/  F2FP.BF16.PACK_AB R147, R212, R214 ;  /* 0x000000d6d493723e */ /* 0x010fe200000010ff */
[----:B-1----:R-:W-:Y:S04]  /*15210*/  FFMA.FTZ R2, R177, c[0x0][0x2d0], -R198 ;  /* 0x0000b400b1027a23 */ /* 0x002fe800000108c6 */
[----:B------:R1:W3:Y:S02]  /*15220*/  MUFU.EX2 R205, R2 ;  /* 0x0000000200cd7308 */ /* 0x0002e40000000800 */
[--C-:B-1----:R-:W-:Y:S01]  /*15230*/  FFMA.FTZ R2, R164, c[0x0][0x2d0], -R137.reuse ;  /* 0x0000b400a4027a23 */ /* 0x102fe20000010889 */
[----:B---3--:R-:W-:Y:S01]  /*15240*/  F2FP.BF16.PACK_AB R198, R205, R206 ;  /* 0x000000cecdc6723e */ /* 0x008fe200000010ff */
[----:B------:R-:W1:Y:S06]  /*15250*/  LDSM.16.MT88.4 R164, [R217+0x3080] ;  /* 0x00308000d9a4783b */ /* 0x000e6c0000004200 */
[----:B------:R3:W-:Y:S02]  /*15260*/  MUFU.EX2 R143, R2 ;  /* 0x00000002008f7308 */ /* 0x0007e40000000800 */
[--C-:B---3--:R-:W-:Y:S02]  /*15270*/  FFMA.FTZ R2, R176, c[0x0][0x2d0], -R137.reuse ;  /* 0x0000b400b0027a23 */ /* 0x108fe40000010889 */
[----:B------:R-:W-:Y:S01]  /*15280*/  FFMA.FTZ R137, R139, c[0x0][0x2d0], -R137 ;  /* 0x0000b4008b897a23 */ /* 0x000fe20000010889 */
[----:B------:R-:W3:Y:S05]  /*15290*/  LDSM.16.MT88.4 R176, [R218+0x3080] ;  /* 0x00308000dab0783b */ /* 0x000eea0000004200 */
[----:B------:R-:W4:Y:S01]  /*152a0*/  MUFU.EX2 R200, R2 ;  /* 0x0000000200c87308 */ /* 0x000f220000000800 */
[----:B------:R-:W-:Y:S01]  /*152b0*/  MOV R139, R169 ;  /* 0x000000a9008b7202 */ /* 0x000fe20000000f00 */
[-C--:B-1----:R-:W-:Y:S08]  /*152c0*/  HMMA.16816.F32.BF16 R148, R144, R164.reuse, R8 ;  /* 0x000000a49094723c */ /* 0x082ff00000041808 */
[----:B------:R-:W1:Y:S01]  /*152d0*/  MUFU.EX2 R137, R137 ;  /* 0x0000008900897308 */ /* 0x000e620000000800 */
[----:B------:R-:W2:Y:S03]  /*152e0*/  LDSM.16.MT88.4 R8, [R219+0x3080] ;  /* 0x00308000db08783b */ /* 0x000ea60000004200 */
[----:B----4-:R-:W-:Y:S02]  /*152f0*/  F2FP.BF16.PACK_AB R197, R200, R143 ;  /* 0x0000008fc8c5723e */ /* 0x010fe400000010ff */
[----:B-1----:R-:W-:Y:S01]  /*15300*/  F2FP.BF16.PACK_AB R199, R137, R138 ;  /* 0x0000008a89c7723e */ /* 0x002fe200000010ff */
[----:B--2---:R-:W-:Y:S01]  /*15310*/  FFMA.FTZ R7, R7, R183, R184 ;  /* 0x000000b707077223 */ /* 0x004fe200000100b8 */
[----:B------:R-:W-:Y:S02]  /*15320*/  MOV R183, R181 ;  /* 0x000000b500b77202 */ /* 0x000fe40000000f00 */
[----:B------:R-:W-:Y:S01]  /*15330*/  MOV R181, R171 ;  /* 0x000000ab00b57202 */ /* 0x000fe20000000f00 */
[----:B------:R-:W-:Y:S01]  /*15340*/  FFMA.FTZ R2, R0, R156, R196 ;  /* 0x0000009c00027223 */ /* 0x000fe200000100c4 */
[----:B------:R-:W-:Y:S02]  /*15350*/  F2FP.BF16.PACK_AB R196, R208, R207 ;  /* 0x000000cfd0c4723e */ /* 0x000fe400000010ff */
[----:B------:R-:W-:Y:S01]  /*15360*/  MOV R0, R175 ;  /* 0x000000af00007202 */ /* 0x000fe20000000f00 */
[----:B------:R-:W-:Y:S01]  /*15370*/  FFMA.FTZ R4, R4, R157, R182 ;  /* 0x0000009d04047223 */ /* 0x000fe200000100b6 */
[----:B------:R-:W-:Y:S01]  /*15380*/  MOV R182, R170 ;  /* 0x000000aa00b67202 */ /* 0x000fe20000000f00 */
[----:B------:R-:W-:Y:S02]  /*15390*/  FADD.FTZ R2, R209, R2 ;  /* 0x00000002d1027221 */ /* 0x000fe40000010000 */
[C---:B------:R-:W-:Y:S01]  /*153a0*/  HMMA.16816.F32.BF16 R152, R196.reuse, R164, R12 ;  /* 0x000000a4c498723c */ /* 0x040fe2000004180c */
[----:B------:R-:W1:Y:S03]  /*153b0*/  LDSM.16.MT88.4 R12, [R217+0x4880] ;  /* 0x00488000d90c783b */ /* 0x000e660000004200 */
[----:B------:R-:W-:Y:S02]  /*153c0*/  FADD.FTZ R2, R210, R2 ;  /* 0x00000002d2027221 */ /* 0x000fe40000010000 */
[----:B------:R-:W-:Y:S02]  /*153d0*/  FADD.FTZ R0, R0, R7 ;  /* 0x0000000700007221 */ /* 0x000fe40000010000 */
[-C--:B------:R-:W-:Y:S01]  /*153e0*/  HMMA.16816.F32.BF16 R156, R196, R166.reuse, R16 ;  /* 0x000000a6c49c723c */ /* 0x080fe20000041810 */
[----:B------:R-:W2:Y:S07]  /*153f0*/  LDSM.16.MT88.4 R16, [R218+0x4880] ;  /* 0x00488000da10783b */ /* 0x000eae0000004200 */
[C---:B------:R-:W-:Y:S01]  /*15400*/  HMMA.16816.F32.BF16 R160, R144.reuse, R166, R20 ;  /* 0x000000a690a0723c */ /* 0x040fe20000041814 */
[----:B------:R-:W4:Y:S07]  /*15410*/  LDSM.16.MT88.4 R20, [R220+0x4880] ;  /* 0x00488000dc14783b */ /* 0x000f2e0000004200 */
[-C--:B---3--:R-:W-:Y:S01]  /*15420*/  HMMA.16816.F32.BF16 R164, R144, R176.reuse, R24 ;  /* 0x000000b090a4723c */ /* 0x088fe20000041818 */
[----:B------:R-:W2:Y:S07]  /*15430*/  LDSM.16.MT88.4 R24, [R219+0x4880] ;  /* 0x00488000db18783b */ /* 0x000eae0000004200 */
[C---:B------:R-:W-:Y:S07]  /*15440*/  HMMA.16816.F32.BF16 R168, R196.reuse, R176, R28 ;  /* 0x000000b0c4a8723c */ /* 0x040fee000004181c */
[----:B------:R-:W-:Y:S02]  /*15450*/  MOV R30, R174 ;  /* 0x000000ae001e7202 */ /* 0x000fe40000000f00 */
[----:B------:R-:W-:Y:S03]  /*15460*/  MOV R28, R173 ;  /* 0x000000ad001c7202 */ /* 0x000fe60000000f00 */
[----:B------:R-:W-:Y:S02]  /*15470*/  MOV R29, R172 ;  /* 0x000000ac001d7202 */ /* 0x000fe40000000f00 */
[-C--:B------:R-:W-:Y:S01]  /*15480*/  HMMA.16816.F32.BF16 R172, R196, R178.reuse, R32 ;  /* 0x000000b2c4ac723c */ /* 0x080fe20000041820 */
[----:B------:R-:W3:Y:S02]  /*15490*/  LDL R32, [R1+0xa8] ;  /* 0x0000a80001207983 */ /* 0x000ee40000100800 */
[----:B------:R-:W-:Y:S04]  /*154a0*/  MOV R31, R183 ;  /* 0x000000b7001f7202 */ /* 0x000fe80000000f00 */
[----:B------:R-:W-:Y:S01]  /*154b0*/  MOV R33, R182 ;  /* 0x000000b600217202 */ /* 0x000fe20000000f00 */
[C---:B------:R-:W-:Y:S04]  /*154c0*/  HMMA.16816.F32.BF16 R176, R144.reuse, R178, R36 ;  /* 0x000000b290b0723c */ /* 0x040fe80000041824 */
[----:B------:R-:W-:Y:S02]  /*154d0*/  MOV R34, R181 ;  /* 0x000000b500227202 */ /* 0x000fe40000000f00 */
[----:B------:R-:W-:Y:S02]  /*154e0*/  MOV R35, R180 ;  /* 0x000000b400237202 */ /* 0x000fe40000000f00 */
[-C--:B------:R-:W-:Y:S04]  /*154f0*/  HMMA.16816.F32.BF16 R180, R144, R192.reuse, R40 ;  /* 0x000000c090b4723c */ /* 0x080fe80000041828 */
[----:B------:R-:W-:Y:S02]  /*15500*/  FADD.FTZ R3, R34, R3 ;  /* 0x0000000322037221 */ /* 0x000fe40000010000 */
        /* <DEDUP_REMOVED lines=8> */
[----:B------:R-:W-:Y:S04]  /*15590*/  FADD.FTZ R2, R245, R7 ;  /* 0x00000007f5027221 */ /* 0x000fe80000010000 */
[-C--:B------:R-:W-:Y:S08]  /*155a0*/  HMMA.16816.F32.BF16 R56, R144, R8.reuse, R56 ;  /* 0x000000089038723c */ /* 0x080ff00000041838 */
[C---:B------:R-:W-:Y:S07]  /*155b0*/  HMMA.16816.F32.BF16 R60, R196.reuse, R8, R60 ;  /* 0x00000008c43c723c */ /* 0x040fee000004183c */
[----:B------:R-:W-:Y:S01]  /*155c0*/  FADD.FTZ R8, R33, R4 ;  /* 0x0000000421087221 */ /* 0x000fe20000010000 */
        /* <DEDUP_REMOVED lines=17> */
[-C--:B--2---:R-:W-:Y:S04]  /*156e0*/  HMMA.16816.F32.BF16 R88, R144, R16.reuse, R88 ;  /* 0x000000109058723c */ /* 0x084fe80000041858 */
        /* <DEDUP_REMOVED lines=11> */
[-C--:B----4-:R-:W-:Y:S04]  /*157a0*/  HMMA.16816.F32.BF16 R104, R144, R20.reuse, R104 ;  /* 0x000000149068723c */ /* 0x090fe80000041868 */
        /* <DEDUP_REMOVED lines=14> */
[C---:B------:R-:W-:Y:S01]  /*15890*/  HMMA.16816.F32.BF16 R124, R196.reuse, R24, R124 ;  /* 0x00000018c47c723c */ /* 0x040fe2000004187c */
[----:B------:R1:W-:Y:S03]  /*158a0*/  STL [R1+0x94], R6 ;  /* 0x0000940601007387 */ /* 0x0003e60000100800 */
[----:B------:R-:W-:Y:S02]  /*158b0*/  FADD.FTZ R2, R205, R2 ;  /* 0x00000002cd027221 */ /* 0x000fe40000010000 */
[----:B------:R-:W-:Y:S02]  /*158c0*/  FADD.FTZ R0, R138, R3 ;  /* 0x000000038a007221 */ /* 0x000fe40000010000 */
[-C--:B------:R-:W-:Y:S01]  /*158d0*/  HMMA.16816.F32.BF16 R128, R196, R26.reuse, R128 ;  /* 0x0000001ac480723c */ /* 0x080fe20000041880 */
[----:B------:R2:W-:Y:S03]  /*158e0*/  STL [R1+0x9c], R2 ;  /* 0x00009c0201007387 */ /* 0x0005e60000100800 */
[----:B------:R-:W-:Y:S02]  /*158f0*/  FADD.FTZ R3, R212, R4 ;  /* 0x00000004d4037221 */ /* 0x000fe40000010000 */
[----:B------:R-:W-:Y:S01]  /*15900*/  FADD.FTZ R0, R137, R0 ;  /* 0x0000000089007221 */ /* 0x000fe20000010000 */
[----:B------:R-:W-:Y:S01]  /*15910*/  MOV R137, R136 ;  /* 0x0000008800897202 */ /* 0x000fe20000000f00 */
[----:B------:R-:W-:Y:S01]  /*15920*/  HMMA.16816.F32.BF16 R132, R144, R26, R132 ;  /* 0x0000001a9084723c */ /* 0x000fe20000041884 */
[----:B------:R4:W-:Y:S04]  /*15930*/  STL [R1+0x98], R3 ;  /* 0x0000980301007387 */ /* 0x0009e80000100800 */
[----:B------:R3:W-:Y:S01]  /*15940*/  STL [R1+0xa0], R0 ;  /* 0x0000a00001007387 */ /* 0x0007e20000100800 */
[----:B-1----:R-:W-:Y:S02]  /*15950*/  MOV R6, R141 ;  /* 0x0000008d00067202 */ /* 0x002fe40000000f00 */
[----:B--2---:R-:W-:Y:S04]  /*15960*/  MOV R2, R140 ;  /* 0x0000008c00027202 */ /* 0x004fe80000000f00 */
[----:B----4-:R-:W-:Y:S02]  /*15970*/  MOV R3, R142 ;  /* 0x0000008e00037202 */ /* 0x010fe40000000f00 */
[----:B---3--:R-:W-:Y:S02]  /*15980*/  ISETP.GT.AND P0, PT, R237, R32, PT ;  /* 0x00000020ed00720c */ /* 0x008fe40003f04270 */
[----:B------:R-:W-:Y:S11]  /*15990*/  MOV R237, R235 ;  /* 0x000000eb00ed7202 */ /* 0x000ff60000000f00 */
[----:B------:R-:W-:-:S05]  /*159a0*/  @P0 BRA `(.L_x_1235) ;  /* 0xffffc96000000947 */ /* 0x000fca000383ffff */
.L_x_1234:
[----:B------:R-:W2:Y:S02]  /*159b0*/  LDL R0, [R1+0xa4] ;  /* 0x0000a40001007983 */ /* 0x000ea40000100800 */
[----:B--2---:R-:W-:-:S13]  /*159c0*/  ISETP.GE.AND P0, PT, R235, R0, PT ;  /* 0x00000000eb00720c */ /* 0x004fda0003f06270 */
[----:B------:R-:W-:Y:S05]  /*159d0*/  @!P0 BRA `(.L_x_1236) ;  /* 0x00004d6000008947 */ /* 0x000fea0003800000 */
[----:B------:R-:W2:Y:S04]  /*159e0*/  LDL.64 R10, [R1+0xc8] ;  /* 0x0000c800010a7983 */ /* 0x000ea80000100a00 */
[----:B------:R-:W3:Y:S01]  /*159f0*/  LDL.64 R14, [R1+0xb8] ;  /* 0x0000b800010e7983 */ /* 0x000ee20000100a00 */
[----:B------:R-:W-:Y:S01]  /*15a00*/  MOV R0, UR12 ;  /* 0x0000000c00007c02 */ /* 0x000fe20008000f00 */
[----:B-1----:R-:W-:Y:S01]  /*15a10*/  IMAD.MOV.U32 R3, RZ, RZ, 0x30 ;  /* 0x00000030ff037424 */ /* 0x002fe200078e00ff */
[----:B------:R-:W-:Y:S01]  /*15a20*/  MOV R8, c[0x0][0x1e4] ;  /* 0x0000790000087a02 */ /* 0x000fe20000000f00 */
[----:B------:R-:W-:Y:S01]  /*15a30*/  IMAD.U32 R2, RZ, RZ, UR10 ;  /* 0x0000000aff027e24 */ /* 0x000fe2000f8e00ff */
[----:B------:R-:W-:Y:S01]  /*15a40*/  IADD3 R9, P1, R0, 0x80, RZ ;  /* 0x0000008000097810 */ /* 0x000fe20007f3e0ff */
[----:B------:R-:W-:Y:S01]  /*15a50*/  IMAD R0, R3, c[0x0][0x20c], RZ ;  /* 0x0000830003007a24 */ /* 0x000fe200078e02ff */
[----:B------:R-:W-:Y:S01]  /*15a60*/  MOV R6, R140 ;  /* 0x0000008c00067202 */ /* 0x000fe20000000f00 */
[----:B------:R-:W-:Y:S01]  /*15a70*/  IMAD.MOV.U32 R4, RZ, RZ, c[0x0][0x1e0] ;  /* 0x00007800ff047624 */ /* 0x000fe200078e00ff */
[----:B------:R-:W-:Y:S01]  /*15a80*/  MOV R137, R141 ;  /* 0x0000008d00897202 */ /* 0x000fe20000000f00 */
[----:B------:R-:W-:Y:S01]  /*15a90*/  STL [R1+0x84], R9 ;  /* 0x0000840901007387 */ /* 0x000fe20000100800 */
[----:B------:R-:W-:-:S02]  /*15aa0*/  IMAD.MOV.U32 R7, RZ, RZ, R142 ;  /* 0x000000ffff077224 */ /* 0x000fc400078e008e */
[----:B------:R-:W-:Y:S01]  /*15ab0*/  IMAD.MOV.U32 R138, RZ, RZ, R136 ;  /* 0x000000ffff8a7224 */ /* 0x000fe200078e0088 */
[----:B--2---:R-:W-:Y:S01]  /*15ac0*/  IADD3 R12, P2, R10, 0x40, RZ ;  /* 0x000000400a0c7810 */ /* 0x004fe20007f5e0ff */
[----:B------:R-:W-:Y:S01]  /*15ad0*/  IMAD.WIDE.U32 R10, R3, c[0x0][0x208], RZ ;  /* 0x00008200030a7a25 */ /* 0x000fe200078e00ff */
[----:B------:R-:W-:Y:S02]  /*15ae0*/  IADD3 R3, P0, R2, 0x80, RZ ;  /* 0x0000008002037810 */ /* 0x000fe40007f1e0ff */
[----:B------:R-:W-:Y:S02]  /*15af0*/  SHF.L.U64.HI R2, R4, 0x5, R8 ;  /* 0x0000000504027819 */ /* 0x000fe40000010208 */
[----:B---3--:R-:W-:Y:S01]  /*15b00*/  IADD3.X R13, RZ, R15, RZ, P2, !PT ;  /* 0x0000000fff0d7210 */ /* 0x008fe200017fe4ff */
[----:B------:R1:W-:Y:S01]  /*15b10*/  STL [R1+0x8c], R3 ;  /* 0x00008c0301007387 */ /* 0x0003e20000100800 */
[----:B------:R-:W-:-:S03]  /*15b20*/  IADD3.X R2, RZ, UR9, RZ, P1, !PT ;  /* 0x00000009ff027c10 */ /* 0x000fc60008ffe4ff */
[----:B------:R2:W-:Y:S04]  /*15b30*/  STL.64 [R1+0x78], R12 ;  /* 0x0000780c01007387 */ /* 0x0005e80000100a00 */
[----:B------:R2:W-:Y:S01]  /*15b40*/  STL [R1+0x80], R2 ;  /* 0x0000800201007387 */ /* 0x0005e20000100800 */
[----:B-1----:R-:W-:Y:S02]  /*15b50*/  IMAD.IADD R3, R11, 0x1, R0 ;  /* 0x000000010b037824 */ /* 0x002fe400078e0200 */
[----:B------:R-:W-:-:S05]  /*15b60*/  IMAD.X R0, RZ, RZ, UR5, P0 ;  /* 0x00000005ff007e24 */ /* 0x000fca00080e06ff */
[----:B------:R2:W-:Y:S02]  /*15b70*/  STL [R1+0x88], R0 ;  /* 0x0000880001007387 */ /* 0x0005e40000100800 */
.L_x_1253:
[----:B------:R-:W3:Y:S01]  /*15b80*/  LDL.64 R18, [R1+0xb8] ;  /* 0x0000b80001127983 */ /* 0x000ee20000100a00 */
[----:B------:R-:W-:Y:S04]  /*15b90*/  DEPBAR.LE SB0, 0x0 ;  /* 0x000080000000791a */ /* 0x000fe80000000000 */
[----:B------:R-:W-:Y:S01]  /*15ba0*/  WARPSYNC 0xffffffff ;  /* 0xffffffff00007948 */ /* 0x000fe20003800000 */
[----:B------:R-:W4:Y:S01]  /*15bb0*/  LDL.64 R16, [R1+0xc8] ;  /* 0x0000c80001107983 */ /* 0x000f220000100a00 */
[----:B--2---:R-:W-:Y:S02]  /*15bc0*/  MOV R2, 0x30 ;  /* 0x0000003000027802 */ /* 0x004fe40000000f00 */
[----:B------:R-:W-:Y:S02]  /*15bd0*/  MOV R0, 0x30 ;  /* 0x0000003000007802 */ /* 0x000fe40000000f00 */
[----:B------:R-:W-:Y:S01]  /*15be0*/  MOV R26, 0x30 ;  /* 0x00000030001a7802 */ /* 0x000fe20000000f00 */
[----:B------:R-:W2:Y:S01]  /*15bf0*/  LDL R29, [R1+0xac] ;  /* 0x0000ac00011d7983 */ /* 0x000ea20000100800 */
[----:B------:R-:W-:Y:S01]  /*15c00*/  IMAD.WIDE.U32 R2, R2, c[0x0][0x208], RZ ;  /* 0x0000820002027a25 */ /* 0x000fe200078e00ff */
[----:B------:R-:W-:Y:S02]  /*15c10*/  SHF.R.S32.HI R2, RZ, 0x1f, R235 ;  /* 0x0000001fff027819 */ /* 0x000fe400000114eb */
[----:B------:R-:W2:Y:S01]  /*15c20*/  LDL.64 R30, [R1+0x78] ;  /* 0x00007800011e7983 */ /* 0x000ea20000100a00 */
[----:B------:R-:W-:Y:S02]  /*15c30*/  IMAD R0, R0, c[0x0][0x20c], RZ ;  /* 0x0000830000007a24 */ /* 0x000fe400078e02ff */
[----:B------:R-:W-:Y:S03]  /*15c40*/  IMAD.WIDE.U32 R26, R26, c[0x0][0x208], RZ ;  /* 0x000082001a1a7a25 */ /* 0x000fe600078e00ff */
[----:B------:R-:W2:Y:S01]  /*15c50*/  LDL R28, [R1+0xe8] ;  /* 0x0000e800011c7983 */ /* 0x000ea20000100800 */
[----:B------:R-:W-:Y:S03]  /*15c60*/  IADD3 R0, R3, R0, RZ ;  /* 0x0000000003007210 */ /* 0x000fe60007ffe0ff */
[----:B------:R-:W2:Y:S02]  /*15c70*/  LDL R41, [R1+0x8c] ;  /* 0x00008c0001297983 */ /* 0x000ea40000100800 */
[----:B------:R-:W-:Y:S02]  /*15c80*/  IMAD R0, R0, R235, RZ ;  /* 0x000000eb00007224 */ /* 0x000fe400078e02ff */
[----:B------:R-:W2:Y:S02]  /*15c90*/  LDL R40, [R1+0x88] ;  /* 0x0000880001287983 */ /* 0x000ea40000100800 */
[----:B------:R-:W-:Y:S02]  /*15ca0*/  IMAD R0, R2, R26, R0 ;  /* 0x0000001a02007224 */ /* 0x000fe400078e0200 */
[----:B------:R-:W-:Y:S08]  /*15cb0*/  BAR.SYNC.DEFER_BLOCKING 0x0 ;  /* 0x0000000000007b1d */ /* 0x000ff00000010000 */
[----:B------:R-:W-:Y:S08]  /*15cc0*/  LDSM.16.M88.4 R52, [R223+0x8080] ;  /* 0x00808000df34783b */ /* 0x000ff00000000200 */
[----:B-----5:R-:W1:Y:S08]  /*15cd0*/  LDSM.16.M88.4 R20, [R216+0x5080] ;  /* 0x00508000d814783b */ /* 0x020e700000000200 */
[----:B------:R-:W1:Y:S08]  /*15ce0*/  LDSM.16.M88.4 R48, [R223+0xa080] ;  /* 0x00a08000df30783b */ /* 0x000e700000000200 */
[----:B------:R-:W2:Y:S08]  /*15cf0*/  LDSM.16.M88.4 R36, [R216+0x5880] ;  /* 0x00588000d824783b */ /* 0x000eb00000000200 */
[----:B------:R-:W2:Y:S04]  /*15d00*/  LDL R250, [R1+0xa4] ;  /* 0x0000a40001fa7983 */ /* 0x000ea80000100800 */
[----:B------:R-:W2:Y:S08]  /*15d10*/  LDSM.16.M88.4 R140, [R216+0x6080] ;  /* 0x00608000d88c783b */ /* 0x000eb00000000200 */
[----:B------:R-:W2:Y:S01]  /*15d20*/  LDL.64 R248, [R1+0xb0] ;  /* 0x0000b00001f87983 */ /* 0x000ea20000100a00 */
[-C--:B-1----:R-:W-:Y:S05]  /*15d30*/  HMMA.16816.F32.BF16 R8, R52, R20.reuse, RZ ;  /* 0x000000143408723c */ /* 0x082fea00000418ff */
[----:B------:R-:W-:Y:S03]  /*15d40*/  LDSM.16.M88.4 R144, [R225+0x8080] ;  /* 0x00808000e190783b */ /* 0x000fe60000000200 */
[C---:B------:R-:W-:Y:S05]  /*15d50*/  HMMA.16816.F32.BF16 R12, R48.reuse, R20, RZ ;  /* 0x00000014300c723c */ /* 0x040fea00000418ff */
[----:B------:R-:W1:Y:S08]  /*15d60*/  LDSM.16.M88.4 R196, [R227] ;  /* 0x00000000e3c4783b */ /* 0x000e700000000200 */
[----:B------:R-:W1:Y:S08]  /*15d70*/  LDSM.16.M88.4 R200, [R225+0xa080] ;  /* 0x00a08000e1c8783b */ /* 0x000e700000000200 */
[----:B------:R-:W1:Y:S08]  /*15d80*/  LDSM.16.M88.4 R204, [R233] ;  /* 0x00000000e9cc783b */ /* 0x000e700000000200 */
[----:B------:R-:W1:Y:S08]  /*15d90*/  LDSM.16.M88.4 R208, [R232] ;  /* 0x00000000e8d0783b */ /* 0x000e700000000200 */
[----:B------:R-:W2:Y:S06]  /*15da0*/  LDL.64 R246, [R1+0xc0] ;  /* 0x0000c00001f67983 */ /* 0x000eac0000100a00 */
[----:B------:R-:W2:Y:S04]  /*15db0*/  LDL R244, [R1+0xdc] ;  /* 0x0000dc0001f47983 */ /* 0x000ea80000100800 */
[----:B------:R-:W2:Y:S04]  /*15dc0*/  LDL R139, [R1+0x4] ;  /* 0x00000400018b7983 */ /* 0x000ea80000100800 */
[----:B------:R-:W2:Y:S04]  /*15dd0*/  LDL R242, [R1+0xd8] ;  /* 0x0000d80001f27983 */ /* 0x000ea80000100800 */
[----:B------:R-:W2:Y:S04]  /*15de0*/  LDL R240, [R1+0xd4] ;  /* 0x0000d40001f07983 */ /* 0x000ea80000100800 */
[----:B------:R-:W2:Y:S01]  /*15df0*/  LDL R241, [R1+0xd0] ;  /* 0x0000d00001f17983 */ /* 0x000ea20000100800 */
[----:B---3--:R-:W-:Y:S02]  /*15e00*/  MOV R25, R19 ;  /* 0x0000001300197202 */ /* 0x008fe40000000f00 */
[----:B----4-:R-:W-:Y:S02]  /*15e10*/  MOV R24, R16 ;  /* 0x0000001000187202 */ /* 0x010fe40000000f00 */
[-C--:B------:R-:W-:Y:S03]  /*15e20*/  HMMA.16816.F32.BF16 R16, R48, R22.reuse, RZ ;  /* 0x000000163010723c */ /* 0x080fe600000418ff */
[-C--:B------:R-:W-:Y:S01]  /*15e30*/  IMAD.WIDE.U32 R24, R235, R26.reuse, R24 ;  /* 0x0000001aeb187225 */ /* 0x080fe200078e0018 */
[----:B--2---:R-:W-:Y:S04]  /*15e40*/  ISETP.GE.AND P4, PT, R29, c[0x0][0x1d4], PT ;  /* 0x000075001d007a0c */ /* 0x004fe80003f86270 */
[C---:B------:R-:W-:Y:S04]  /*15e50*/  HMMA.16816.F32.BF16 R20, R52.reuse, R22, RZ ;  /* 0x000000163414723c */ /* 0x040fe800000418ff */
[----:B------:R-:W-:Y:S01]  /*15e60*/  LEA R32, P1, R24, c[0x0][0x1f8], 0x1 ;  /* 0x00007e0018207a11 */ /* 0x000fe200078208ff */
[----:B------:R-:W-:Y:S01]  /*15e70*/  IMAD.WIDE.U32 R2, R235, R26, R30 ;  /* 0x0000001aeb027225 */ /* 0x000fe200078e001e */
[----:B------:R-:W-:Y:S02]  /*15e80*/  IADD3 R4, R25, R0, RZ ;  /* 0x0000000019047210 */ /* 0x000fe40007ffe0ff */
[----:B------:R-:W-:Y:S04]  /*15e90*/  ISETP.GE.AND P3, PT, R28, c[0x0][0x1d4], PT ;  /* 0x000075001c007a0c */ /* 0x000fe80003f66270 */
[----:B------:R-:W-:Y:S02]  /*15ea0*/  LEA.HI.X R33, R24, c[0x0][0x1fc], R4, 0x1, P1 ;  /* 0x00007f0018217a11 */ /* 0x000fe400008f0c04 */
[-C--:B------:R-:W-:Y:S01]  /*15eb0*/  HMMA.16816.F32.BF16 R24, R52, R36.reuse, RZ ;  /* 0x000000243418723c */ /* 0x080fe200000418ff */
[----:B------:R-:W-:Y:S02]  /*15ec0*/  LEA R34, P0, R2, c[0x0][0x1f8], 0x1 ;  /* 0x00007e0002227a11 */ /* 0x000fe400078008ff */
[----:B------:R-:W-:Y:S01]  /*15ed0*/  IADD3 R0, R0, R3, RZ ;  /* 0x0000000300007210 */ /* 0x000fe20007ffe0ff */
[----:B------:R-:W-:Y:S01]  /*15ee0*/  @!PT LDS RZ, [RZ] ;  /* 0x00000000fffff984 */ /* 0x000fe20000000800 */
[----:B------:R-:W-:Y:S01]  /*15ef0*/  @!PT LDS RZ, [RZ] ;  /* 0x00000000fffff984 */ /* 0x000fe20000000800 */
[----:B------:R-:W-:Y:S01]  /*15f00*/  @!PT LDS RZ, [RZ] ;  /* 0x00000000fffff984 */ /* 0x000fe20000000800 */
[----:B------:R2:W-:Y:S03]  /*15f10*/  LDGSTS.E.BYPASS.LTC128B.128 [R234+0x2080], [R32.64], !P4 ;  /* 0x0208000020ea7fae */ /* 0x0005e6000e101d46 */
[----:B------:R-:W-:Y:S01]  /*15f20*/  LEA.HI.X R35, R2, c[0x0][0x1fc], R0, 0x1, P0 ;  /* 0x00007f0002237a11 */ /* 0x000fe200000f0c00 */
[C---:B------:R-:W-:Y:S04]  /*15f30*/  HMMA.16816.F32.BF16 R28, R48.reuse, R36, RZ ;  /* 0x00000024301c723c */ /* 0x040fe800000418ff */
[----:B------:R-:W-:Y:S01]  /*15f40*/  IADD3 R2, P0, R32, UR10, RZ ;  /* 0x0000000a20027c10 */ /* 0x000fe2000ff1e0ff */
[----:B------:R2:W-:Y:S03]  /*15f50*/  LDGSTS.E.BYPASS.LTC128B.128 [R234+0x3880], [R34.64], !P3 ;  /* 0x0388000022ea7fae */ /* 0x0005e6000d901d46 */
[----:B------:R-:W-:Y:S04]  /*15f60*/  IADD3.X R3, R33, UR5, RZ, P0, !PT ;  /* 0x0000000521037c10 */ /* 0x000fe800087fe4ff */
[C---:B------:R-:W-:Y:S01]  /*15f70*/  IADD3 R36, P0, R2.reuse, UR10, RZ ;  /* 0x0000000a02247c10 */ /* 0x040fe2000ff1e0ff */
[----:B------:R3:W-:Y:S03]  /*15f80*/  LDGSTS.E.BYPASS.LTC128B.128 [R234+0x2880], [R2.64], !P4 ;  /* 0x0288000002ea7fae */ /* 0x0007e6000e101d46 */
[C---:B------:R-:W-:Y:S05]  /*15f90*/  IADD3.X R37, R3.reuse, UR5, RZ, P0, !PT ;  /* 0x0000000503257c10 */ /* 0x040fea00087fe4ff */
[----:B------:R3:W-:Y:S08]  /*15fa0*/  LDGSTS.E.BYPASS.LTC128B.128 [R234+0x4080], [R2.64+0x80], !P3 ;  /* 0x0408008002ea7fae */ /* 0x0007f0000d901d46 */
[----:B------:R4:W-:Y:S01]  /*15fb0*/  LDGSTS.E.BYPASS.LTC128B.128 [R234+0x3080], [R36.64], !P4 ;  /* 0x0308000024ea7fae */ /* 0x0009e2000e101d46 */
[-C--:B--2---:R-:W-:Y:S01]  /*15fc0*/  HMMA.16816.F32.BF16 R32, R48, R38.reuse, RZ ;  /* 0x000000263020723c */ /* 0x084fe200000418ff */
[----:B---3--:R-:W-:Y:S04]  /*15fd0*/  IADD3 R2, P0, R2, R41, RZ ;  /* 0x0000002902027210 */ /* 0x008fe80007f1e0ff */
[----:B------:R-:W-:Y:S02]  /*15fe0*/  IADD3.X R3, R3, R40, RZ, P0, !PT ;  /* 0x0000002803037210 */ /* 0x000fe400007fe4ff */
[C---:B------:R-:W-:Y:S01]  /*15ff0*/  ISETP.GT.AND P0, PT, R235.reuse, R250, PT ;  /* 0x000000faeb00720c */ /* 0x040fe20003f04270 */
[C---:B----4-:R-:W-:Y:S02]  /*16000*/  HMMA.16816.F32.BF16 R36, R52.reuse, R38, RZ ;  /* 0x000000263424723c */ /* 0x050fe400000418ff */
[----:B------:R2:W-:Y:S06]  /*16010*/  LDGSTS.E.BYPASS.LTC128B.128 [R234+0x4880], [R2.64], !P3 ;  /* 0x0488000002ea7fae */ /* 0x0005ec000d901d46 */
[-C--:B------:R-:W-:Y:S02]  /*16020*/  HMMA.16816.F32.BF16 R40, R52, R140.reuse, RZ ;  /* 0x0000008c3428723c */ /* 0x080fe400000418ff */
[----:B------:R-:W0:Y:S02]  /*16030*/  LDGDEPBAR ;  /* 0x00000000000079af */ /* 0x000e240000000000 */
[----:B------:R-:W-:Y:S04]  /*16040*/  @P0 IADD3 R0, R235, -0x1, RZ ;  /* 0xffffffffeb000810 */ /* 0x000fe80007ffe0ff */
[C---:B------:R-:W-:Y:S08]  /*16050*/  HMMA.16816.F32.BF16 R44, R48.reuse, R140, RZ ;  /* 0x0000008c302c723c */ /* 0x040ff000000418ff */
[-C--:B------:R-:W-:Y:S01]  /*16060*/  HMMA.16816.F32.BF16 R48, R48, R142.reuse, RZ ;  /* 0x0000008e3030723c */ /* 0x080fe200000418ff */
[----:B--2---:R-:W-:Y:S03]  /*16070*/  @P0 SHF.R.S32.HI R2, RZ, 0x1f, R0 ;  /* 0x0000001fff020819 */ /* 0x004fe60000011400 */
[----:B------:R-:W-:Y:S04]  /*16080*/  @P0 MOV R3, R249 ;  /* 0x000000f900030202 */ /* 0x000fe80000000f00 */
[----:B------:R-:W-:Y:S01]  /*16090*/  HMMA.16816.F32.BF16 R52, R52, R142, RZ ;  /* 0x0000008e3434723c */ /* 0x000fe200000418ff */
[----:B------:R-:W-:Y:S03]  /*160a0*/  LDSM.16.M88.4 R140, [R224+0x8080] ;  /* 0x00808000e08c783b */ /* 0x000fe60000000200 */
[----:B------:R-:W-:Y:S04]  /*160b0*/  @P0 IMAD R2, R2, c[0x0][0x1e0], RZ ;  /* 0x0000780002020a24 */ /* 0x000fe800078e02ff */
[-C--:B-1----:R-:W-:Y:S05]  /*160c0*/  HMMA.16816.F32.BF16 R8, R144, R196.reuse, R8 ;  /* 0x000000c49008723c */ /* 0x082fea0000041808 */
[----:B------:R-:W-:Y:S03]  /*160d0*/  @P0 IMAD R2, R0, c[0x0][0x1e4], R2 ;  /* 0x0000790000020a24 */ /* 0x000fe600078e0202 */
        /* <DEDUP_REMOVED lines=12> */
[----:B------:R-:W2:Y:S07]  /*161a0*/  LDSM.16.M88.4 R200, [R224+0xa080] ;  /* 0x00a08000e0c8783b */ /* 0x000eae0000000200 */
        /* <DEDUP_REMOVED lines=14> */
[-C--:B------:R-:W-:Y:S01]  /*16290*/  HMMA.16816.F32.BF16 R48, R200, R206.reuse, R48 ;  /* 0x000000cec830723c */ /* 0x080fe20000041830 */
[----:B------:R-:W2:Y:S07]  /*162a0*/  LDSM.16.M88.4 R200, [R226+0xa080] ;  /* 0x00a08000e2c8783b */ /* 0x000eae0000000200 */
        /* <DEDUP_REMOVED lines=13> */
[-C--:B-1----:R-:W-:Y:S08]  /*16380*/  HMMA.16816.F32.BF16 R40, R144, R204.reuse, R40 ;  /* 0x000000cc9028723c */ /* 0x082ff00000041828 */
[C---:B------:R-:W-:Y:S08]  /*16390*/  HMMA.16816.F32.BF16 R44, R200.reuse, R204, R44 ;  /* 0x000000ccc82c723c */ /* 0x040ff0000004182c */
[-C--:B------:R-:W-:Y:S01]  /*163a0*/  HMMA.16816.F32.BF16 R48, R200, R206.reuse, R48 ;  /* 0x000000cec830723c */ /* 0x080fe20000041830 */
[----:B------:R-:W1:Y:S07]  /*163b0*/  LDSM.16.M88.4 R200, [R223+0xe080] ;  /* 0x00e08000dfc8783b */ /* 0x000e6e0000000200 */
[----:B------:R-:W-:Y:S01]  /*163c0*/  HMMA.16816.F32.BF16 R52, R144, R206, R52 ;  /* 0x000000ce9034723c */ /* 0x000fe20000041834 */
[----:B------:R-:W3:Y:S07]  /*163d0*/  LDSM.16.M88.4 R144, [R216+0x7080] ;  /* 0x00708000d890783b */ /* 0x000eee0000000200 */
[-C--:B--2---:R-:W-:Y:S01]  /*163e0*/  HMMA.16816.F32.BF16 R8, R140, R196.reuse, R8 ;  /* 0x000000c48c08723c */ /* 0x084fe20000041808 */
[----:B------:R-:W2:Y:S07]  /*163f0*/  LDSM.16.M88.4 R204, [R216+0x7880] ;  /* 0x00788000d8cc783b */ /* 0x000eae0000000200 */
[C---:B-1----:R-:W-:Y:S08]  /*16400*/  HMMA.16816.F32.BF16 R12, R200.reuse, R196, R12 ;  /* 0x000000c4c80c723c */ /* 0x042ff0000004180c */
        /* <DEDUP_REMOVED lines=8> */
[-C--:B--2---:R-:W-:Y:S08]  /*16490*/  HMMA.16816.F32.BF16 R40, R140, R204.reuse, R40 ;  /* 0x000000cc8c28723c */ /* 0x084ff00000041828 */
[C---:B------:R-:W-:Y:S08]  /*164a0*/  HMMA.16816.F32.BF16 R44, R200.reuse, R204, R44 ;  /* 0x000000ccc82c723c */ /* 0x040ff0000004182c */
[-C--:B------:R-:W-:Y:S01]  /*164b0*/  HMMA.16816.F32.BF16 R48, R200, R206.reuse, R48 ;  /* 0x000000cec830723c */ /* 0x080fe20000041830 */
[----:B------:R-:W2:Y:S07]  /*164c0*/  LDSM.16.M88.4 R200, [R225+0xe080] ;  /* 0x00e08000e1c8783b */ /* 0x000eae0000000200 */
[----:B------:R-:W-:Y:S01]  /*164d0*/  HMMA.16816.F32.BF16 R52, R140, R206, R52 ;  /* 0x000000ce8c34723c */ /* 0x000fe20000041834 */
[----:B------:R-:W3:Y:S07]  /*164e0*/  LDSM.16.M88.4 R140, [R230] ;  /* 0x00000000e68c783b */ /* 0x000eee0000000200 */
[-C--:B-1----:R-:W-:Y:S01]  /*164f0*/  HMMA.16816.F32.BF16 R8, R144, R196.reuse, R8 ;  /* 0x000000c49008723c */ /* 0x082fe20000041808 */
[----:B------:R-:W1:Y:S07]  /*16500*/  LDSM.16.M88.4 R204, [R229] ;  /* 0x00000000e5cc783b */ /* 0x000e6e0000000200 */
        /* <DEDUP_REMOVED lines=20> */
[----:B------:R-:W-:Y:S07]  /*16650*/  LDSM.16.M88.4 R196, [R221+0x1800] ;  /* 0x00180000ddc4783b */ /* 0x000fee0000000200 */
        /* <DEDUP_REMOVED lines=9> */
[----:B------:R-:W-:Y:S08]  /*166f0*/  HMMA.16816.F32.BF16 R52, R140, R206, R52 ;  /* 0x000000ce8c34723c */ /* 0x000ff00000041834 */
[-C--:B-1----:R-:W-:Y:S11]  /*16700*/  HMMA.16816.F32.BF16 R8, R144, R196.reuse, R8 ;  /* 0x000000c49008723c */ /* 0x082ff60000041808 */
[----:B------:R-:W-:Y:S11]  /*16710*/  @!UPT UIADD3 URZ, URZ, URZ, URZ ;  /* 0x0000003f3f3ff290 */ /* 0x000ff6000fffe03f */
[----:B------:R-:W-:Y:S02]  /*16720*/  @!UPT UIADD3 URZ, URZ, URZ, URZ ;  /* 0x0000003f3f3ff290 */ /* 0x000fe4000fffe03f */
[----:B------:R-:W-:Y:S01]  /*16730*/  FMUL.FTZ R8, R8, c[0x0][0x320] ;  /* 0x0000c80008087a20 */ /* 0x000fe20000410000 */
[C---:B--2---:R-:W-:Y:S03]  /*16740*/  HMMA.16816.F32.BF16 R12, R200.reuse, R196, R12 ;  /* 0x000000c4c80c723c */ /* 0x044fe6000004180c */
[----:B------:R-:W1:Y:S01]  /*16750*/  MUFU.TANH R210, R8 ;  /* 0x0000000800d27308 */ /* 0x000e620000002400 */
[----:B------:R-:W-:Y:S02]  /*16760*/  FMUL.FTZ R9, R9, c[0x0][0x320] ;  /* 0x0000c80009097a20 */ /* 0x000fe40000410000 */
[----:B------:R-:W-:Y:S02]  /*16770*/  FMUL.FTZ R10, R10, c[0x0][0x320] ;  /* 0x0000c8000a0a7a20 */ /* 0x000fe40000410000 */
[----:B------:R-:W-:Y:S01]  /*16780*/  FMUL.FTZ R11, R11, c[0x0][0x320] ;  /* 0x0000c8000b0b7a20 */ /* 0x000fe20000410000 */
[-C--:B------:R-:W-:Y:S04]  /*16790*/  HMMA.16816.F32.BF16 R16, R200, R198.reuse, R16 ;  /* 0x000000c6c810723c */ /* 0x080fe80000041810 */
[----:B------:R-:W2:Y:S04]  /*167a0*/  MUFU.TANH R208, R9 ;  /* 0x0000000900d07308 */ /* 0x000ea80000002400 */
[C---:B------:R-:W-:Y:S06]  /*167b0*/  HMMA.16816.F32.BF16 R20, R144.reuse, R198, R20 ;  /* 0x000000c69014723c */ /* 0x040fec0000041814 */
[----:B------:R-:W3:Y:S01]  /*167c0*/  MUFU.TANH R214, R10 ;  /* 0x0000000a00d67308 */ /* 0x000ee20000002400 */
[----:B------:R-:W-:Y:S02]  /*167d0*/  FMUL.FTZ R12, R12, c[0x0][0x320] ;  /* 0x0000c8000c0c7a20 */ /* 0x000fe40000410000 */
[----:B------:R-:W-:Y:S03]  /*167e0*/  FMUL.FTZ R13, R13, c[0x0][0x320] ;  /* 0x0000c8000d0d7a20 */ /* 0x000fe60000410000 */
        /* <DEDUP_REMOVED lines=11> */
[----:B------:R-:W-:Y:S05]  /*168a0*/  FMUL.FTZ R20, R20, c[0x0][0x320] ;  /* 0x0000c80014147a20 */ /* 0x000fea0000410000 */
[----:B------:R1:W1:Y:S01]  /*168b0*/  MUFU.TANH R136, R21 ;  /* 0x0000001500887308 */ /* 0x0002620000002400 */
[----:B----4-:R-:W4:Y:S09]  /*168c0*/  LDSM.16.M88.4 R8, [R221+0x2000] ;  /* 0x00200000dd08783b */ /* 0x010f320000000200 */
[----:B------:R-:W2:Y:S10]  /*168d0*/  MUFU.TANH R213, R13 ;  /* 0x0000000d00d57308 */ /* 0x000eb40000002400 */
[----:B------:R-:W2:Y:S01]  /*168e0*/  MUFU.TANH R243, R14 ;  /* 0x0000000e00f37308 */ /* 0x000ea20000002400 */
[----:B-1----:R-:W2:Y:S09]  /*168f0*/  LDL R21, [R1+0x90] ;  /* 0x0000900001157983 */ /* 0x002eb20000100800 */
[----:B------:R1:W1:Y:S10]  /*16900*/  MUFU.TANH R239, R15 ;  /* 0x0000000f00ef7308 */ /* 0x0002740000002400 */
[----:B------:R3:W2:Y:S01]  /*16910*/  MUFU.TANH R140, R20 ;  /* 0x00000014008c7308 */ /* 0x0006a20000002400 */
[-C--:B----4-:R-:W-:Y:S09]  /*16920*/  HMMA.16816.F32.BF16 R24, R144, R8.reuse, R24 ;  /* 0x000000089018723c */ /* 0x090ff20000041818 */
[----:B------:R-:W4:Y:S01]  /*16930*/  MUFU.TANH R205, R22 ;  /* 0x0000001600cd7308 */ /* 0x000f220000002400 */
[C---:B------:R-:W-:Y:S01]  /*16940*/  HMMA.16816.F32.BF16 R28, R200.reuse, R8, R28 ;  /* 0x00000008c81c723c */ /* 0x040fe2000004181c */
[----:B-1----:R-:W1:Y:S01]  /*16950*/  LDSM.16.M88.4 R12, [R221+0x2800] ;  /* 0x00280000dd0c783b */ /* 0x002e620000000200 */
[----:B------:R-:W-:Y:S05]  /*16960*/  DEPBAR.LE SB0, 0x0 ;  /* 0x000080000000791a */ /* 0x000fea0000000000 */
[----:B------:R-:W-:Y:S02]  /*16970*/  @P0 IMAD.WIDE.U32 R8, R0, c[0x0][0x1e0], RZ ;  /* 0x0000780000080a25 */ /* 0x000fe400078e00ff */
[----:B------:R1:W1:Y:S01]  /*16980*/  MUFU.TANH R22, R23 ;  /* 0x0000001700167308 */ /* 0x0002620000002400 */
[-C--:B------:R-:W-:Y:S01]  /*16990*/  HMMA.16816.F32.BF16 R32, R200, R10.reuse, R32 ;  /* 0x0000000ac820723c */ /* 0x080fe20000041820 */
[----:B------:R-:W-:Y:S04]  /*169a0*/  BAR.SYNC.DEFER_BLOCKING 0x0 ;  /* 0x0000000000007b1d */ /* 0x000fe80000010000 */
[----:B------:R-:W-:Y:S02]  /*169b0*/  @P0 IADD3 R0, R9, R2, RZ ;  /* 0x0000000209000210 */ /* 0x000fe40007ffe0ff */
[----:B------:R-:W-:Y:S01]  /*169c0*/  @P0 MOV R2, R246 ;  /* 0x000000f600020202 */ /* 0x000fe20000000f00 */
[C---:B------:R-:W-:Y:S01]  /*169d0*/  HMMA.16816.F32.BF16 R36, R144.reuse, R10, R36 ;  /* 0x0000000a9024723c */ /* 0x040fe20000041824 */
[----:B------:R-:W1:Y:S01]  /*169e0*/  MUFU.TANH R211, R16 ;  /* 0x0000001000d37308 */ /* 0x000e620000002400 */
[----:B------:R-:W2:Y:S02]  /*169f0*/  LDL R9, [R1+0x80] ;  /* 0x0000800001097983 */ /* 0x000ea40000100800 */
[----:B------:R-:W-:Y:S01]  /*16a00*/  @P0 IMAD.WIDE.U32 R2, R8, 0x30, R2 ;  /* 0x0000003008020825 */ /* 0x000fe200078e0002 */
[----:B------:R-:W-:Y:S03]  /*16a10*/  LEA R8, R139, R244, 0x7 ;  /* 0x000000f48b087211 */ /* 0x000fe600078e38ff */
[----:B------:R-:W-:Y:S01]  /*16a20*/  FMUL.FTZ R30, R30, c[0x0][0x320] ;  /* 0x0000c8001e1e7a20 */ /* 0x000fe20000410000 */
[----:B------:R-:W-:Y:S02]  /*16a30*/  IADD3 R8, R240, R8, R242 ;  /* 0x00000008f0087210 */ /* 0x000fe40007ffe0f2 */
[----:B------:R-:W2:Y:S01]  /*16a40*/  MUFU.TANH R209, R17 ;  /* 0x0000001100d17308 */ /* 0x000ea20000002400 */
[----:B------:R-:W-:Y:S01]  /*16a50*/  @P0 IMAD R0, R0, 0x30, RZ ;  /* 0x0000003000000824 */ /* 0x000fe200078e02ff */
[----:B------:R-:W-:Y:S01]  /*16a60*/  MOV R240, c[0x0][0x2c4] ;  /* 0x0000b10000f07a02 */ /* 0x000fe20000000f00 */
[----:B---3--:R-:W-:Y:S01]  /*16a70*/  FMUL.FTZ R20, R24, c[0x0][0x320] ;  /* 0x0000c80018147a20 */ /* 0x008fe20000410000 */
[----:B------:R-:W-:Y:S01]  /*16a80*/  MOV R24, c[0x0][0x1e4] ;  /* 0x0000790000187a02 */ /* 0x000fe20000000f00 */
[----:B------:R-:W-:Y:S01]  /*16a90*/  FMUL.FTZ R26, R26, c[0x0][0x320] ;  /* 0x0000c8001a1a7a20 */ /* 0x000fe20000410000 */
[----:B------:R-:W-:Y:S01]  /*16aa0*/  @P0 IADD3 R4, R3, R0, RZ ;  /* 0x0000000003040210 */ /* 0x000fe20007ffe0ff */
[----:B------:R-:W-:Y:S01]  /*16ab0*/  FMUL.FTZ R27, R27, c[0x0][0x320] ;  /* 0x0000c8001b1b7a20 */ /* 0x000fe20000410000 */
[----:B------:R-:W-:Y:S01]  /*16ac0*/  @P0 SHF.L.U32 R0, R2, 0x1, RZ ;  /* 0x0000000102000819 */ /* 0x000fe200000006ff */
[----:B------:R-:W-:Y:S01]  /*16ad0*/  FMUL.FTZ R28, R28, c[0x0][0x320] ;  /* 0x0000c8001c1c7a20 */ /* 0x000fe20000410000 */
[----:B------:R3:W2:Y:S01]  /*16ae0*/  MUFU.TANH R207, R30 ;  /* 0x0000001e00cf7308 */ /* 0x0006a20000002400 */
[----:B------:R-:W-:Y:S01]  /*16af0*/  @P0 SHF.L.U64.HI R4, R2, 0x1, R4 ;  /* 0x0000000102040819 */ /* 0x000fe20000010204 */
[----:B------:R-:W-:Y:S01]  /*16b00*/  FMUL.FTZ R29, R29, c[0x0][0x320] ;  /* 0x0000c8001d1d7a20 */ /* 0x000fe20000410000 */
[----:B------:R-:W-:Y:S01]  /*16b10*/  @P0 IADD3 R2, P1, R0, c[0x0][0x1c8], RZ ;  /* 0x0000720000020a10 */ /* 0x000fe20007f3e0ff */
[-C--:B-1----:R-:W-:Y:S01]  /*16b20*/  HMMA.16816.F32.BF16 R40, R144, R12.reuse, R40 ;  /* 0x0000000c9028723c */ /* 0x082fe20000041828 */
[----:B------:R-:W-:Y:S02]  /*16b30*/  MOV R23, c[0x0][0x1e0] ;  /* 0x0000780000177a02 */ /* 0x000fe40000000f00 */
[----:B------:R-:W-:Y:S01]  /*16b40*/  @P0 IADD3.X R3, R4, c[0x0][0x1cc], RZ, P1, !PT ;  /* 0x0000730004030a10 */ /* 0x000fe20000ffe4ff */
[----:B------:R-:W-:Y:S01]  /*16b50*/  FMUL.FTZ R31, R31, c[0x0][0x320] ;  /* 0x0000c8001f1f7a20 */ /* 0x000fe20000410000 */
[----:B------:R-:W-:Y:S01]  /*16b60*/  @P0 IADD3 R0, P2, R0, 0x80, RZ ;  /* 0x0000008000000810 */ /* 0x000fe20007f5e0ff */
[----:B------:R1:W1:Y:S01]  /*16b70*/  MUFU.TANH R237, R18 ;  /* 0x0000001200ed7308 */ /* 0x0002620000002400 */
[----:B------:R-:W-:Y:S01]  /*16b80*/  SHF.L.U64.HI R23, R23, 0x5, R24 ;  /* 0x0000000517177819 */ /* 0x000fe20000010218 */
[C---:B------:R-:W-:Y:S01]  /*16b90*/  HMMA.16816.F32.BF16 R44, R200.reuse, R12, R44 ;  /* 0x0000000cc82c723c */ /* 0x040fe2000004182c */
[----:B------:R-:W2:Y:S03]  /*16ba0*/  LDL R12, [R1+0x84] ;  /* 0x00008400010c7983 */ /* 0x000ea60000100800 */
[----:B------:R-:W-:Y:S01]  /*16bb0*/  @P0 IADD3 R10, P1, R0, c[0x0][0x1c8], RZ ;  /* 0x00007200000a0a10 */ /* 0x000fe20007f3e0ff */
[----:B------:R-:W-:Y:S01]  /*16bc0*/  @!PT LDS RZ, [RZ] ;  /* 0x00000000fffff984 */ /* 0x000fe20000000800 */
[----:B------:R-:W-:Y:S01]  /*16bd0*/  @!PT LDS RZ, [RZ] ;  /* 0x00000000fffff984 */ /* 0x000fe20000000800 */
[----:B------:R-:W-:Y:S01]  /*16be0*/  @!PT LDS RZ, [RZ] ;  /* 0x00000000fffff984 */ /* 0x000fe20000000800 */
[----:B------:R4:W-:Y:S01]  /*16bf0*/  @P0 LDGSTS.E.BYPASS.LTC128B.128 [R234+0x5080], [R2.64], !P4 ;  /* 0x0508000002ea0fae */ /* 0x0009e2000e101d46 */
[----:B------:R-:W-:Y:S01]  /*16c00*/  FMUL.FTZ R32, R32, c[0x0][0x320] ;  /* 0x0000c80020207a20 */ /* 0x000fe20000410000 */
[----:B------:R-:W-:Y:S01]  /*16c10*/  MOV R13, c[0x0][0x1e0] ;  /* 0x00007800000d7a02 */ /* 0x000fe20000000f00 */
[----:B------:R4:W2:Y:S01]  /*16c20*/  MUFU.TANH R215, R19 ;  /* 0x0000001300d77308 */ /* 0x0008a20000002400 */
[----:B------:R-:W-:Y:S01]  /*16c30*/  @P0 IADD3.X R11, RZ, c[0x0][0x1cc], R4, P1, P2 ;  /* 0x00007300ff0b0a10 */ /* 0x000fe20000fe4404 */
[-C--:B------:R-:W-:Y:S03]  /*16c40*/  HMMA.16816.F32.BF16 R48, R200, R14.reuse, R48 ;  /* 0x0000000ec830723c */ /* 0x080fe60000041830 */
[----:B------:R-:W-:Y:S01]  /*16c50*/  SHF.L.U32 R13, R13, 0x5, RZ ;  /* 0x000000050d0d7819 */ /* 0x000fe200000006ff */
[----:B------:R4:W-:Y:S01]  /*16c60*/  @P0 LDGSTS.E.BYPASS.LTC128B.128 [R234+0x6880], [R10.64], !P3 ;  /* 0x068800000aea0fae */ /* 0x0009e2000d901d46 */
[----:B------:R-:W-:Y:S01]  /*16c70*/  ISETP.NE.AND P5, PT, R240, 0x1, PT ;  /* 0x00000001f000780c */ /* 0x000fe20003fa5270 */
[----:B---3--:R-:W-:Y:S01]  /*16c80*/  FMUL.FTZ R30, R40, c[0x0][0x320] ;  /* 0x0000c800281e7a20 */ /* 0x008fe20000410000 */
[----:B------:R-:W-:Y:S01]  /*16c90*/  IADD3 R8, R241, R8, RZ ;  /* 0x00000008f1087210 */ /* 0x000fe20007ffe0ff */
[----:B------:R3:W2:Y:S01]  /*16ca0*/  MUFU.TANH R196, R26 ;  /* 0x0000001a00c47308 */ /* 0x0006a20000002400 */
[----:B------:R-:W-:Y:S03]  /*16cb0*/  HMMA.16816.F32.BF16 R52, R144, R14, R52 ;  /* 0x0000000e9034723c */ /* 0x000fe60000041834 */
[----:B------:R-:W2:Y:S01]  /*16cc0*/  LDL R40, [R1+0x74] ;  /* 0x0000740001287983 */ /* 0x000ea20000100800 */
[----:B-1----:R-:W-:Y:S02]  /*16cd0*/  FMUL.FTZ R18, R25, c[0x0][0x320] ;  /* 0x0000c80019127a20 */ /* 0x002fe40000410000 */
[----:B------:R-:W-:Y:S02]  /*16ce0*/  FMUL.FTZ R17, R43, c[0x0][0x320] ;  /* 0x0000c8002b117a20 */ /* 0x000fe40000410000 */
[----:B------:R-:W-:Y:S01]  /*16cf0*/  FMUL.FTZ R47, R47, c[0x0][0x320] ;  /* 0x0000c8002f2f7a20 */ /* 0x000fe20000410000 */
[----:B------:R1:W1:Y:S03]  /*16d00*/  MUFU.TANH R143, R27 ;  /* 0x0000001b008f7308 */ /* 0x0002660000002400 */
[----:B------:R-:W-:Y:S01]  /*16d10*/  @P5 IMAD.HI.U32 R0, R8, c[0x0][0x2c8], RZ ;  /* 0x0000b20008005a27 */ /* 0x000fe200078e00ff */
[----:B----4-:R-:W-:Y:S03]  /*16d20*/  @P0 IADD3 R2, P1, R2, R13, RZ ;  /* 0x0000000d02020210 */ /* 0x010fe60007f3e0ff */
[----:B------:R-:W-:Y:S01]  /*16d30*/  FMUL.FTZ R19, R42, c[0x0][0x320] ;  /* 0x0000c8002a137a20 */ /* 0x000fe20000410000 */
[----:B------:R-:W-:Y:S01]  /*16d40*/  @P0 IADD3.X R3, R3, R23, RZ, P1, !PT ;  /* 0x0000001703030210 */ /* 0x000fe20000ffe4ff */
[----:B------:R-:W-:Y:S01]  /*16d50*/  FMUL.FTZ R25, R49, c[0x0][0x320] ;  /* 0x0000c80031197a20 */ /* 0x000fe20000410000 */
[----:B------:R4:W2:Y:S01]  /*16d60*/  MUFU.TANH R204, R28 ;  /* 0x0000001c00cc7308 */ /* 0x0008a20000002400 */
[----:B------:R-:W-:Y:S01]  /*16d70*/  @P5 SHF.R.U32.HI R8, RZ, c[0x0][0x2cc], R0 ;  /* 0x0000b300ff085a19 */ /* 0x000fe20000011600 */
[----:B------:R-:W-:Y:S01]  /*16d80*/  FMUL.FTZ R50, R50, c[0x0][0x320] ;  /* 0x0000c80032327a20 */ /* 0x000fe20000410000 */
[----:B------:R2:W-:Y:S01]  /*16d90*/  @P0 LDGSTS.E.BYPASS.LTC128B.128 [R234+0x5880], [R2.64], !P4 ;  /* 0x0588000002ea0fae */ /* 0x0005e2000e101d46 */
[----:B------:R-:W-:Y:S01]  /*16da0*/  @P0 IADD3 R10, P2, R2, R13, RZ ;  /* 0x0000000d020a0210 */ /* 0x000fe20007f5e0ff */
[----:B---3--:R-:W-:Y:S02]  /*16db0*/  FMUL.FTZ R26, R48, c[0x0][0x320] ;  /* 0x0000c800301a7a20 */ /* 0x008fe40000410000 */
[----:B------:R-:W-:Y:S01]  /*16dc0*/  FMUL.FTZ R51, R51, c[0x0][0x320] ;  /* 0x0000c80033337a20 */ /* 0x000fe20000410000 */
[----:B------:R-:W-:Y:S01]  /*16dd0*/  @P0 IADD3.X R11, R3, R23, RZ, P2, !PT ;  /* 0x00000017030b0210 */ /* 0x000fe200017fe4ff */
[----:B------:R-:W-:Y:S01]  /*16de0*/  FMUL.FTZ R15, R52, c[0x0][0x320] ;  /* 0x0000c800340f7a20 */ /* 0x000fe20000410000 */
[----:B------:R3:W2:Y:S01]  /*16df0*/  MUFU.TANH R199, R29 ;  /* 0x0000001d00c77308 */ /* 0x0006a20000002400 */
[----:B------:R2:W-:Y:S01]  /*16e00*/  @P0 LDGSTS.E.BYPASS.LTC128B.128 [R234+0x7080], [R2.64+0x80], !P3 ;  /* 0x0708008002ea0fae */ /* 0x0005e2000d901d46 */
[----:B------:R-:W-:Y:S02]  /*16e10*/  FMUL.FTZ R14, R53, c[0x0][0x320] ;  /* 0x0000c800350e7a20 */ /* 0x000fe40000410000 */
[----:B-1----:R-:W-:Y:S02]  /*16e20*/  FMUL.FTZ R27, R45, c[0x0][0x320] ;  /* 0x0000c8002d1b7a20 */ /* 0x002fe40000410000 */
[----:B------:R-:W-:Y:S02]  /*16e30*/  FMUL.FTZ R16, R54, c[0x0][0x320] ;  /* 0x0000c80036107a20 */ /* 0x000fe40000410000 */
[----:B------:R-:W-:Y:S01]  /*16e40*/  FMUL.FTZ R33, R33, c[0x0][0x320] ;  /* 0x0000c80021217a20 */ /* 0x000fe20000410000 */
[----:B------:R1:W-:Y:S01]  /*16e50*/  @P0 LDGSTS.E.BYPASS.LTC128B.128 [R234+0x6080], [R10.64], !P4 ;  /* 0x060800000aea0fae */ /* 0x0003e2000e101d46 */
[----:B------:R1:W1:Y:S01]  /*16e60*/  MUFU.TANH R206, R31 ;  /* 0x0000001f00ce7308 */ /* 0x0002620000002400 */
[----:B------:R-:W-:Y:S02]  /*16e70*/  FMUL.FTZ R34, R34, c[0x0][0x320] ;  /* 0x0000c80022227a20 */ /* 0x000fe40000410000 */
[----:B------:R-:W-:Y:S02]  /*16e80*/  FMUL.FTZ R35, R35, c[0x0][0x320] ;  /* 0x0000c80023237a20 */ /* 0x000fe40000410000 */
[----:B----4-:R-:W-:Y:S02]  /*16e90*/  FMUL.FTZ R28, R39, c[0x0][0x320] ;  /* 0x0000c800271c7a20 */ /* 0x010fe40000410000 */
[----:B------:R-:W-:Y:S01]  /*16ea0*/  FMUL.FTZ R39, R46, c[0x0][0x320] ;  /* 0x0000c8002e277a20 */ /* 0x000fe20000410000 */
[----:B------:R-:W4:Y:S01]  /*16eb0*/  SHFL.IDX PT, R4, R8, RZ, 0x1c1f ;  /* 0x001c1fff08047589 */ /* 0x000f2200000e0000 */
[----:B------:R-:W-:Y:S01]  /*16ec0*/  FMUL.FTZ R55, R55, c[0x0][0x320] ;  /* 0x0000c80037377a20 */ /* 0x000fe20000410000 */
[----:B------:R4:W2:Y:S01]  /*16ed0*/  MUFU.TANH R142, R32 ;  /* 0x00000020008e7308 */ /* 0x0008a20000002400 */
[----:B---3--:R-:W-:Y:S01]  /*16ee0*/  FMUL.FTZ R29, R41, c[0x0][0x320] ;  /* 0x0000c800291d7a20 */ /* 0x008fe20000410000 */
[----:B------:R-:W-:Y:S08]  /*16ef0*/  MOV R41, c[0x0][0x32c] ;  /* 0x0000cb0000297a02 */ /* 0x000ff00000000f00 */
[----:B------:R-:W3:Y:S01]  /*16f00*/  MUFU.TANH R20, R20 ;  /* 0x0000001400147308 */ /* 0x000ee20000002400 */
[----:B-1----:R-:W-:Y:S02]  /*16f10*/  FMUL.FTZ R31, R37, c[0x0][0x320] ;  /* 0x0000c800251f7a20 */ /* 0x002fe40000410000 */
[----:B------:R-:W-:Y:S02]  /*16f20*/  FMUL.FTZ R37, R38, c[0x0][0x320] ;  /* 0x0000c80026257a20 */ /* 0x000fe40000410000 */
[----:B------:R-:W-:Y:S05]  /*16f30*/  FMUL.FTZ R38, R44, c[0x0][0x320] ;  /* 0x0000c8002c267a20 */ /* 0x000fea0000410000 */
[----:B------:R-:W1:Y:S01]  /*16f40*/  MUFU.TANH R18, R18 ;  /* 0x0000001200127308 */ /* 0x000e620000002400 */
[----:B----4-:R-:W-:Y:S09]  /*16f50*/  FMUL.FTZ R32, R36, c[0x0][0x320] ;  /* 0x0000c80024207a20 */ /* 0x010ff20000410000 */
        /* <DEDUP_REMOVED lines=21> */
[----:B--2---:R-:W-:Y:S01]  /*170b0*/  @P0 IADD3 R12, P1, R2, R12, RZ ;  /* 0x0000000c020c0210 */ /* 0x004fe20007f3e0ff */
[----:B------:R-:W-:Y:S03]  /*170c0*/  IMAD R2, R235, -0x30, RZ ;  /* 0xffffffd0eb027824 */ /* 0x000fe600078e02ff */
[----:B------:R-:W-:Y:S02]  /*170d0*/  @P0 IADD3.X R13, R3, R9, RZ, P1, !PT ;  /* 0x00000009030d0210 */ /* 0x000fe40000ffe4ff */
[C---:B------:R-:W-:Y:S03]  /*170e0*/  IADD3 R10, -R21.reuse, 0x1, R2 ;  /* 0x00000001150a7810 */ /* 0x040fe60007ffe102 */
[----:B------:R-:W2:Y:S01]  /*170f0*/  MUFU.TANH R16, R16 ;  /* 0x0000001000107308 */ /* 0x000ea20000002400 */
[----:B------:R-:W-:Y:S01]  /*17100*/  IADD3 R11, -R21, R2, RZ ;  /* 0x00000002150b7210 */ /* 0x000fe20007ffe1ff */
[----:B------:R1:W-:Y:S01]  /*17110*/  @P0 LDGSTS.E.BYPASS.LTC128B.128 [R234+0x7880], [R12.64], !P3 ;  /* 0x078800000cea0fae */ /* 0x0003e2000d901d46 */
[----:B------:R-:W-:Y:S07]  /*17120*/  ISETP.GE.AND P3, PT, R41, 0x1, PT ;  /* 0x000000012900780c */ /* 0x000fee0003f66270 */
[----:B------:R-:W0:Y:S01]  /*17130*/  LDGDEPBAR ;  /* 0x00000000000079af */ /* 0x000e220000000000 */
[----:B------:R-:W-:Y:S04]  /*17140*/  IADD3 R10, -R40, R10, R5 ;  /* 0x0000000a280a7210 */ /* 0x000fe80007ffe105 */
[C---:B------:R-:W-:Y:S02]  /*17150*/  IADD3 R9, R10.reuse, c[0x0][0x328], RZ ;  /* 0x0000ca000a097a10 */ /* 0x040fe40007ffe0ff */
[----:B------:R-:W-:Y:S02]  /*17160*/  IADD3 R10, R10, UR4, RZ ;  /* 0x000000040a0a7c10 */ /* 0x000fe4000fffe0ff */
[-C--:B------:R-:W-:Y:S02]  /*17170*/  IADD3 R3, R9, R4.reuse, RZ ;  /* 0x0000000409037210 */ /* 0x080fe40007ffe0ff */
[----:B------:R-:W-:Y:S01]  /*17180*/  IADD3 R0, R10, R4, RZ ;  /* 0x000000040a007210 */ /* 0x000fe20007ffe0ff */
[----:B-1----:R4:W1:Y:S01]  /*17190*/  MUFU.TANH R13, R55 ;  /* 0x00000037000d7308 */ /* 0x0028620000002400 */
[----:B------:R-:W-:-:S05]  /*171a0*/  @!P3 BRA `(.L_x_1237) ;  /* 0x000001700000b947 */ /* 0x000fca0003800000 */
[----:B--23--:R-:W-:Y:S01]  /*171b0*/  IADD3 R4, -R40, R5, R4 ;  /* 0x0000000528047210 */ /* 0x00cfe20007ffe104 */
        /* <DEDUP_REMOVED lines=12> */
.L_x_1239:
[----:B------:R-:W-:Y:S04]  /*17280*/  MOV R12, c[0x0][0x32c] ;  /* 0x0000cb00000c7a02 */ /* 0x000fe80000000f00 */
[----:B------:R-:W-:Y:S11]  /*17290*/  ISETP.NE.AND P0, PT, R12, 0x1, PT ;  /* 0x000000010c00780c */ /* 0x000ff60003f05270 */
[----:B------:R-:W-:Y:S02]  /*172a0*/  @!UPT UIADD3 URZ, URZ, URZ, URZ ;  /* 0x0000003f3f3ff290 */ /* 0x000fe4000fffe03f */
[----:B------:R-:W-:Y:S05]  /*172b0*/  @P0 IMAD.HI.U32 R12, R4, c[0x0][0x330], RZ ;  /* 0x0000cc00040c0a27 */ /* 0x000fea00078e00ff */
[----:B------:R-:W-:Y:S02]  /*172c0*/  @P0 SHF.R.U32.HI R4, RZ, c[0x0][0x334], R12 ;  /* 0x0000cd00ff040a19 */ /* 0x000fe4000001160c */
.L_x_1240:
[----:B------:R-:W-:Y:S05]  /*172d0*/  BSYNC B0 ;  /* 0x0000000000007941 */ /* 0x000fea0003800000 */
.L_x_1238:
[----:B------:R-:W-:Y:S05]  /*172e0*/  IMAD R4, R4, c[0x0][0x32c], R11 ;  /* 0x0000cb0004047a24 */ /* 0x000fea00078e020b */
[----:B------:R-:W-:Y:S02]  /*172f0*/  IADD3 R12, R4, c[0x0][0x32c], RZ ;  /* 0x0000cb00040c7a10 */ /* 0x000fe40007ffe0ff */
[----:B------:R-:W-:Y:S02]  /*17300*/  IMNMX R0, R0, R4, !PT ;  /* 0x0000000400007217 */ /* 0x000fe40007800200 */
[----:B------:R-:W-:Y:S02]  /*17310*/  IMNMX R3, R3, R12, PT ;  /* 0x0000000c03037217 */ /* 0x000fe40003800200 */
.L_x_1237:
[C---:B--23--:R-:W-:Y:S02]  /*17320*/  ISETP.GE.AND P0, PT, R2.reuse, 0x2, PT ;  /* 0x000000020200780c */ /* 0x04cfe40003f06270 */
[----:B------:R-:W-:Y:S02]  /*17330*/  ISETP.GE.AND P1, PT, R2, 0x9, PT ;  /* 0x000000090200780c */ /* 0x000fe40003f26270 */
        /* <DEDUP_REMOVED lines=8> */
[C---:B------:R-:W-:Y:S02]  /*173c0*/  ISETP.LT.OR P0, PT, R3.reuse, 0x2, P0 ;  /* 0x000000020300780c */ /* 0x040fe40000701670 */
[----:B------:R-:W-:Y:S02]  /*173d0*/  @P1 LOP3.LUT R236, R236, 0x10, RZ, 0xfc, !PT ;  /* 0x00000010ecec1812 */ /* 0x000fe400078efcff */
[----:B------:R-:W-:Y:S02]  /*173e0*/  FSEL R21, R208, -INF , !P0 ;  /* 0xff800000d0157808 */ /* 0x000fe40004000000 */
[----:B------:R-:W-:Y:S02]  /*173f0*/  ISETP.GT.AND P0, PT, R0, 0x8, !P1 ;  /* 0x000000080000780c */ /* 0x000fe40004f04270 */
[----:B------:R-:W-:Y:S02]  /*17400*/  ISETP.GE.AND P1, PT, R2, 0xa, PT ;  /* 0x0000000a0200780c */ /* 0x000fe40003f26270 */
[C---:B------:R-:W-:Y:S02]  /*17410*/  ISETP.LT.OR P0, PT, R3.reuse, 0x9, P0 ;  /* 0x000000090300780c */ /* 0x040fe40000701670 */
[----:B------:R-:W-:Y:S02]  /*17420*/  LOP3.LUT R236, R236, 0xfffffffd, RZ, 0xc0, !PT ;  /* 0xfffffffdecec7812 */ /* 0x000fe400078ec0ff */
[----:B------:R-:W-:Y:S02]  /*17430*/  FSEL R24, R140, -INF , !P0 ;  /* 0xff8000008c187808 */ /* 0x000fe40004000000 */
[----:B------:R-:W-:Y:S02]  /*17440*/  ISETP.GT.AND P0, PT, R0, 0x9, !P1 ;  /* 0x000000090000780c */ /* 0x000fe40004f04270 */
[----:B------:R-:W-:Y:S02]  /*17450*/  ISETP.GE.AND P2, PT, R2, 0x22, PT ;  /* 0x000000220200780c */ /* 0x000fe40003f46270 */
[C---:B------:R-:W-:Y:S02]  /*17460*/  ISETP.LT.OR P0, PT, R3.reuse, 0xa, P0 ;  /* 0x0000000a0300780c */ /* 0x040fe40000701670 */
[----:B------:R-:W-:Y:S02]  /*17470*/  @P1 LOP3.LUT R236, R236, 0x2, RZ, 0xfc, !PT ;  /* 0x00000002ecec1812 */ /* 0x000fe400078efcff */
[----:B------:R-:W-:Y:S02]  /*17480*/  ISETP.GE.AND P1, PT, R2, 0x11, PT ;  /* 0x000000110200780c */ /* 0x000fe40003f26270 */
[----:B------:R-:W-:Y:S02]  /*17490*/  FSEL R23, R136, -INF , !P0 ;  /* 0xff80000088177808 */ /* 0x000fe40004000000 */
[----:B------:R-:W-:Y:S02]  /*174a0*/  ISETP.GT.AND P0, PT, R0, 0x10, !P1 ;  /* 0x000000100000780c */ /* 0x000fe40004f04270 */
[----:B------:R-:W-:Y:S02]  /*174b0*/  LOP3.LUT R236, R236, 0xfffffffe, RZ, 0xc0, !PT ;  /* 0xfffffffeecec7812 */ /* 0x000fe400078ec0ff */
[C---:B------:R-:W-:Y:S04]  /*174c0*/  ISETP.LT.OR P0, PT, R3.reuse, 0x11, P0 ;  /* 0x000000110300780c */ /* 0x040fe80000701670 */
[----:B----4-:R-:W-:Y:S02]  /*174d0*/  FSEL R34, R20, -INF , !P0 ;  /* 0xff80000014227808 */ /* 0x010fe40004000000 */
[----:B------:R-:W-:Y:S02]  /*174e0*/  ISETP.GT.AND P0, PT, R0, 0x11, !P6 ;  /* 0x000000110000780c */ /* 0x000fe40007704270 */
[----:B------:R-:W-:Y:S02]  /*174f0*/  @P1 LOP3.LUT R236, R236, 0x1, RZ, 0xfc, !PT ;  /* 0x00000001ecec1812 */ /* 0x000fe400078efcff */
[C---:B------:R-:W-:Y:S02]  /*17500*/  ISETP.LT.OR P0, PT, R3.reuse, 0x12, P0 ;  /* 0x000000120300780c */ /* 0x040fe40000701670 */
        /* <DEDUP_REMOVED lines=9> */
[----:B------:R-:W-:Y:S02]  /*175a0*/  LOP3.LUT R236, R236, 0xffffffdf, RZ, 0xc0, !PT ;  /* 0xffffffdfecec7812 */ /* 0x000fe400078ec0ff */
[----:B------:R-:W-:Y:S02]  /*175b0*/  FSEL R31, R31, -INF , !P0 ;  /* 0xff8000001f1f7808 */ /* 0x000fe40004000000 */
[----:B------:R-:W-:Y:S04]  /*175c0*/  ISETP.GT.AND P0, PT, R0, 0x20, !P3 ;  /* 0x000000200000780c */ /* 0x000fe80005f04270 */
[C---:B------:R-:W-:Y:S04]  /*175d0*/  ISETP.LT.OR P0, PT, R3.reuse, 0x21, P0 ;  /* 0x000000210300780c */ /* 0x040fe80000701670 */
[----:B------:R-:W-:Y:S02]  /*175e0*/  FSEL R30, R30, -INF , !P0 ;  /* 0xff8000001e1e7808 */ /* 0x000fe40004000000 */
[C---:B------:R-:W-:Y:S04]  /*175f0*/  ISETP.GT.AND P0, PT, R0.reuse, 0x21, !P2 ;  /* 0x000000210000780c */ /* 0x040fe80005704270 */
[----:B------:R-:W-:Y:S04]  /*17600*/  ISETP.LT.OR P0, PT, R3, 0x22, P0 ;  /* 0x000000220300780c */ /* 0x000fe80000701670 */
[----:B------:R-:W-:Y:S02]  /*17610*/  FSEL R29, R29, -INF , !P0 ;  /* 0xff8000001d1d7808 */ /* 0x000fe40004000000 */
[----:B------:R-:W-:Y:S02]  /*17620*/  ISETP.GT.AND P0, PT, R0, 0x28, !P1 ;  /* 0x000000280000780c */ /* 0x000fe40004f04270 */
[----:B------:R-:W-:Y:S02]  /*17630*/  ISETP.GE.AND P1, PT, R2, 0x1, PT ;  /* 0x000000010200780c */ /* 0x000fe40003f26270 */
[----:B------:R-:W-:Y:S04]  /*17640*/  ISETP.LT.OR P0, PT, R3, 0x29, P0 ;  /* 0x000000290300780c */ /* 0x000fe80000701670 */
[----:B------:R-:W-:Y:S02]  /*17650*/  FSEL R36, R15, -INF , !P0 ;  /* 0xff8000000f247808 */ /* 0x000fe40004000000 */
[----:B------:R-:W-:Y:S04]  /*17660*/  ISETP.GT.AND P0, PT, R0, RZ, !P1 ;  /* 0x000000ff0000720c */ /* 0x000fe80004f04270 */
[C---:B------:R-:W-:Y:S04]  /*17670*/  ISETP.LT.OR P0, PT, R3.reuse, 0x1, P0 ;  /* 0x000000010300780c */ /* 0x040fe80000701670 */
[----:B------:R-:W-:Y:S02]  /*17680*/  FSEL R15, R210, -INF , !P0 ;  /* 0xff800000d20f7808 */ /* 0x000fe40004000000 */
[----:B------:R-:W-:Y:S11]  /*17690*/  ISETP.GE.AND P0, PT, R2, 0x2a, PT ;  /* 0x0000002a0200780c */ /* 0x000ff60003f06270 */
[----:B------:R-:W-:Y:S02]  /*176a0*/  @!UPT UIADD3 URZ, URZ, URZ, URZ ;  /* 0x0000003f3f3ff290 */ /* 0x000fe4000fffe03f */
[----:B------:R-:W-:Y:S02]  /*176b0*/  @P0 LOP3.LUT R236, R236, 0x20, RZ, 0xfc, !PT ;  /* 0x00000020ecec0812 */ /* 0x000fe400078efcff */
[----:B------:R-:W-:Y:S04]  /*176c0*/  ISETP.GT.AND P0, PT, R0, 0x29, !P0 ;  /* 0x000000290000780c */ /* 0x000fe80004704270 */
[----:B------:R-:W-:Y:S02]  /*176d0*/  ISETP.LT.OR P0, PT, R3, 0x2a, P0 ;  /* 0x0000002a0300780c */ /* 0x000fe40000701670 */
[----:B------:R-:W2:Y:S02]  /*176e0*/  SHFL.IDX PT, R3, R8, 0x1, 0x1c1f ;  /* 0x003c1f0008037f89 */ /* 0x000ea400000e0000 */
[----:B------:R-:W-:Y:S02]  /*176f0*/  FSEL R35, R14, -INF , !P0 ;  /* 0xff8000000e237808 */ /* 0x000fe40004000000 */
[----:B------:R-:W-:Y:S01]  /*17700*/  ISETP.GE.AND P0, PT, R41, 0x1, PT ;  /* 0x000000012900780c */ /* 0x000fe20003f06270 */
[--C-:B--2---:R-:W-:Y:S02]  /*17710*/  IMAD.IADD R2, R9, 0x1, R3.reuse ;  /* 0x0000000109027824 */ /* 0x104fe400078e0203 */
        /* <DEDUP_REMOVED lines=15> */
.L_x_1243:
[----:B------:R-:W-:Y:S04]  /*17810*/  MOV R4, c[0x0][0x32c] ;  /* 0x0000cb0000047a02 */ /* 0x000fe80000000f00 */
[----:B------:R-:W-:Y:S11]  /*17820*/  ISETP.NE.AND P0, PT, R4, 0x1, PT ;  /* 0x000000010400780c */ /* 0x000ff60003f05270 */
[----:B------:R-:W-:Y:S02]  /*17830*/  @!UPT UIADD3 URZ, URZ, URZ, URZ ;  /* 0x0000003f3f3ff290 */ /* 0x000fe4000fffe03f */
[----:B------:R-:W-:Y:S05]  /*17840*/  @P0 IMAD.HI.U32 R4, R3, c[0x0][0x330], RZ ;  /* 0x0000cc0003040a27 */ /* 0x000fea00078e00ff */
[----:B------:R-:W-:Y:S02]  /*17850*/  @P0 SHF.R.U32.HI R3, RZ, c[0x0][0x334], R4 ;  /* 0x0000cd00ff030a19 */ /* 0x000fe40000011604 */
.L_x_1244:
[----:B------:R-:W-:Y:S05]  /*17860*/  BSYNC B0 ;  /* 0x0000000000007941 */ /* 0x000fea0003800000 */
.L_x_1242:
[----:B------:R-:W-:Y:S05]  /*17870*/  IMAD R3, R3, c[0x0][0x32c], R11 ;  /* 0x0000cb0003037a24 */ /* 0x000fea00078e020b */
[----:B------:R-:W-:Y:S02]  /*17880*/  IADD3 R4, R3, c[0x0][0x32c], RZ ;  /* 0x0000cb0003047a10 */ /* 0x000fe40007ffe0ff */
[----:B------:R-:W-:Y:S02]  /*17890*/  IMNMX R0, R0, R3, !PT ;  /* 0x0000000300007217 */ /* 0x000fe40007800200 */
[----:B------:R-:W-:Y:S02]  /*178a0*/  IMNMX R2, R2, R4, PT ;  /* 0x0000000402027217 */ /* 0x000fe40003800200 */
.L_x_1241:
[----:B------:R-:W-:Y:S01]  /*178b0*/  LOP3.LUT P0, RZ, R236, 0x4, RZ, 0xc0, !PT ;  /* 0x00000004ecff7812 */ /* 0x000fe2000780c0ff */
[----:B------:R-:W2:Y:S03]  /*178c0*/  SHFL.IDX PT, R3, R8, 0x2, 0x1c1f ;  /* 0x005c1f0008037f89 */ /* 0x000ea600000e0000 */
[----:B------:R-:W-:Y:S04]  /*178d0*/  ISETP.GT.AND P0, PT, R0, 0x1, !P0 ;  /* 0x000000010000780c */ /* 0x000fe80004704270 */
[----:B------:R-:W-:Y:S04]  /*178e0*/  ISETP.LT.OR P0, PT, R2, 0x2, P0 ;  /* 0x000000020200780c */ /* 0x000fe80000701670 */
[----:B------:R-:W-:Y:S02]  /*178f0*/  FSEL R18, R212, -INF , !P0 ;  /* 0xff800000d4127808 */ /* 0x000fe40004000000 */
[----:B------:R-:W-:Y:S04]  /*17900*/  LOP3.LUT P0, RZ, R236, 0x10, RZ, 0xc0, !PT ;  /* 0x00000010ecff7812 */ /* 0x000fe8000780c0ff */
        /* <DEDUP_REMOVED lines=26> */
[----:B------:R-:W-:Y:S04]  /*17ab0*/  LOP3.LUT P0, RZ, R236, 0x8, RZ, 0xc0, !PT ;  /* 0x00000008ecff7812 */ /* 0x000fe8000780c0ff */
[----:B------:R-:W-:Y:S04]  /*17ac0*/  ISETP.GT.AND P0, PT, R0, 0x28, !P0 ;  /* 0x000000280000780c */ /* 0x000fe80004704270 */
[----:B------:R-:W-:Y:S04]  /*17ad0*/  ISETP.LT.OR P0, PT, R2, 0x29, P0 ;  /* 0x000000290200780c */ /* 0x000fe80000701670 */
[----:B------:R-:W-:Y:S02]  /*17ae0*/  FSEL R240, R16, -INF , !P0 ;  /* 0xff80000010f07808 */ /* 0x000fe40004000000 */
[----:B------:R-:W-:Y:S04]  /*17af0*/  ISETP.GT.AND P0, PT, R0, RZ, !P1 ;  /* 0x000000ff0000720c */ /* 0x000fe80004f04270 */
[----:B------:R-:W-:Y:S04]  /*17b00*/  ISETP.LT.OR P0, PT, R2, 0x1, P0 ;  /* 0x000000010200780c */ /* 0x000fe80000701670 */
[----:B------:R-:W-:Y:S02]  /*17b10*/  FSEL R14, R214, -INF , !P0 ;  /* 0xff800000d60e7808 */ /* 0x000fe40004000000 */
[----:B------:R-:W-:Y:S04]  /*17b20*/  LOP3.LUT P0, RZ, R236, 0x20, RZ, 0xc0, !PT ;  /* 0x00000020ecff7812 */ /* 0x000fe8000780c0ff */
[----:B------:R-:W-:Y:S01]  /*17b30*/  ISETP.GT.AND P0, PT, R0, 0x29, !P0 ;  /* 0x000000290000780c */ /* 0x000fe20004704270 */
[--C-:B--2---:R-:W-:Y:S03]  /*17b40*/  IMAD.IADD R0, R10, 0x1, R3.reuse ;  /* 0x000000010a007824 */ /* 0x104fe600078e0203 */
[----:B------:R-:W-:Y:S01]  /*17b50*/  ISETP.LT.OR P0, PT, R2, 0x2a, P0 ;  /* 0x0000002a0200780c */ /* 0x000fe20000701670 */
[----:B------:R-:W-:Y:S03]  /*17b60*/  IMAD.IADD R2, R9, 0x1, R3 ;  /* 0x0000000109027824 */ /* 0x000fe600078e0203 */
[----:B-1----:R-:W-:Y:S02]  /*17b70*/  FSEL R212, R13, -INF , !P0 ;  /* 0xff8000000dd47808 */ /* 0x002fe40004000000 */
        /* <DEDUP_REMOVED lines=16> */
.L_x_1247:
[----:B------:R-:W-:Y:S04]  /*17c80*/  MOV R4, c[0x0][0x32c] ;  /* 0x0000cb0000047a02 */ /* 0x000fe80000000f00 */
[----:B------:R-:W-:Y:S11]  /*17c90*/  ISETP.NE.AND P0, PT, R4, 0x1, PT ;  /* 0x000000010400780c */ /* 0x000ff60003f05270 */
[----:B------:R-:W-:Y:S02]  /*17ca0*/  @!UPT UIADD3 URZ, URZ, URZ, URZ ;  /* 0x0000003f3f3ff290 */ /* 0x000fe4000fffe03f */
[----:B------:R-:W-:Y:S05]  /*17cb0*/  @P0 IMAD.HI.U32 R4, R3, c[0x0][0x330], RZ ;  /* 0x0000cc0003040a27 */ /* 0x000fea00078e00ff */
[----:B------:R-:W-:Y:S02]  /*17cc0*/  @P0 SHF.R.U32.HI R3, RZ, c[0x0][0x334], R4 ;  /* 0x0000cd00ff030a19 */ /* 0x000fe40000011604 */
.L_x_1248:
[----:B------:R-:W-:Y:S05]  /*17cd0*/  BSYNC B0 ;  /* 0x0000000000007941 */ /* 0x000fea0003800000 */
.L_x_1246:
[----:B------:R-:W-:Y:S05]  /*17ce0*/  IMAD R3, R3, c[0x0][0x32c], R11 ;  /* 0x0000cb0003037a24 */ /* 0x000fea00078e020b */
[----:B------:R-:W-:Y:S02]  /*17cf0*/  IADD3 R4, R3, c[0x0][0x32c], RZ ;  /* 0x0000cb0003047a10 */ /* 0x000fe40007ffe0ff */
[----:B------:R-:W-:Y:S02]  /*17d00*/  IMNMX R0, R0, R3, !PT ;  /* 0x0000000300007217 */ /* 0x000fe40007800200 */
[----:B------:R-:W-:Y:S02]  /*17d10*/  IMNMX R2, R2, R4, PT ;  /* 0x0000000402027217 */ /* 0x000fe40003800200 */
.L_x_1245:
[----:B------:R-:W-:Y:S01]  /*17d20*/  LOP3.LUT P0, RZ, R236, 0x4, RZ, 0xc0, !PT ;  /* 0x00000004ecff7812 */ /* 0x000fe2000780c0ff */
[----:B------:R-:W1:Y:S03]  /*17d30*/  SHFL.IDX PT, R3, R8, 0x3, 0x1c1f ;  /* 0x007c1f0008037f89 */ /* 0x000e6600000e0000 */
        /* <DEDUP_REMOVED lines=59> */
.L_x_1251:
[----:B------:R-:W-:Y:S04]  /*180f0*/  MOV R4, c[0x0][0x32c] ;  /* 0x0000cb0000047a02 */ /* 0x000fe80000000f00 */
[----:B------:R-:W-:Y:S11]  /*18100*/  ISETP.NE.AND P0, PT, R4, 0x1, PT ;  /* 0x000000010400780c */ /* 0x000ff60003f05270 */
[----:B------:R-:W-:Y:S02]  /*18110*/  @!UPT UIADD3 URZ, URZ, URZ, URZ ;  /* 0x0000003f3f3ff290 */ /* 0x000fe4000fffe03f */
[----:B------:R-:W-:Y:S05]  /*18120*/  @P0 IMAD.HI.U32 R4, R3, c[0x0][0x330], RZ ;  /* 0x0000cc0003040a27 */ /* 0x000fea00078e00ff */
[----:B------:R-:W-:Y:S02]  /*18130*/  @P0 SHF.R.U32.HI R3, RZ, c[0x0][0x334], R4 ;  /* 0x0000cd00ff030a19 */ /* 0x000fe40000011604 */
.L_x_1252:
[----:B------:R-:W-:Y:S05]  /*18140*/  BSYNC B0 ;  /* 0x0000000000007941 */ /* 0x000fea0003800000 */
.L_x_1250:
[----:B------:R-:W-:Y:S05]  /*18150*/  IMAD R11, R3, c[0x0][0x32c], R11 ;  /* 0x0000cb00030b7a24 */ /* 0x000fea00078e020b */
[----:B------:R-:W-:Y:S02]  /*18160*/  IADD3 R3, R11, c[0x0][0x32c], RZ ;  /* 0x0000cb000b037a10 */ /* 0x000fe40007ffe0ff */
[----:B------:R-:W-:Y:S02]  /*18170*/  IMNMX R0, R0, R11, !PT ;  /* 0x0000000b00007217 */ /* 0x000fe40007800200 */
[----:B------:R-:W-:Y:S02]  /*18180*/  IMNMX R2, R2, R3, PT ;  /* 0x0000000302027217 */ /* 0x000fe40003800200 */
.L_x_1249:
        /* <DEDUP_REMOVED lines=23> */
[----:B------:R-:W-:Y:S02]  /*18300*/  LOP3.LUT P0, RZ, R236, 0x4, RZ, 0xc0, !PT ;  /* 0x00000004ecff7812 */ /* 0x000fe4000780c0ff */
[----:B------:R-:W-:Y:S01]  /*18310*/  FMNMX.FTZ R3, R242, R3, !PT ;  /* 0x00000003f2037209 */ /* 0x000fe20007810000 */
[----:B------:R-:W1:Y:S01]  /*18320*/  SHFL.BFLY PT, R10, R140, 0x2, 0x1f ;  /* 0x0c401f008c0a7f89 */ /* 0x000e6200000e0000 */
        /* <DEDUP_REMOVED lines=12> */
[----:B-1----:R-:W-:Y:S02]  /*183f0*/  FMNMX.FTZ R140, R140, R10, !PT ;  /* 0x0000000a8c8c7209 */ /* 0x002fe40007810000 */
[----:B------:R-:W1:Y:S01]  /*18400*/  SHFL.BFLY PT, R10, R3, 0x2, 0x1f ;  /* 0x0c401f00030a7f89 */ /* 0x000e6200000e0000 */
[----:B------:R-:W-:Y:S02]  /*18410*/  LOP3.LUT P0, RZ, R236, 0x2, RZ, 0xc0, !PT ;  /* 0x00000002ecff7812 */ /* 0x000fe4000780c0ff */
[----:B------:R-:W-:Y:S02]  /*18420*/  FMNMX.FTZ R4, R17, R4, !PT ;  /* 0x0000000411047209 */ /* 0x000fe40007810000 */
[----:B------:R-:W-:Y:S02]  /*18430*/  ISETP.GT.AND P0, PT, R0, 0x9, !P0 ;  /* 0x000000090000780c */ /* 0x000fe40004704270 */
[----:B------:R-:W-:Y:S01]  /*18440*/  FMNMX.FTZ R4, R16, R4, !PT ;  /* 0x0000000410047209 */ /* 0x000fe20007810000 */
[----:B------:R-:W-:Y:S01]  /*18450*/  SHFL.BFLY PT, R12, R140, 0x1, 0x1f ;  /* 0x0c201f008c0c7f89 */ /* 0x000fe200000e0000 */
        /* <DEDUP_REMOVED lines=8> */
[----:B-1----:R-:W-:Y:S02]  /*184e0*/  FMNMX.FTZ R3, R3, R10, !PT ;  /* 0x0000000a03037209 */ /* 0x002fe40007810000 */
[----:B------:R-:W-:Y:S02]  /*184f0*/  ISETP.GT.AND P0, PT, R0, 0x11, !P6 ;  /* 0x000000110000780c */ /* 0x000fe40007704270 */
[----:B------:R-:W-:Y:S01]  /*18500*/  FMNMX.FTZ R10, R8, R138, !PT ;  /* 0x0000008a080a7209 */ /* 0x000fe20007810000 */
[----:B------:R-:W1:Y:S01]  /*18510*/  SHFL.BFLY PT, R142, R3, 0x1, 0x1f ;  /* 0x0c201f00038e7f89 */ /* 0x000e6200000e0000 */
[----:B------:R-:W-:Y:S02]  /*18520*/  ISETP.LT.OR P0, PT, R2, 0x12, P0 ;  /* 0x000000120200780c */ /* 0x000fe40000701670 */
[----:B------:R-:W-:Y:S02]  /*18530*/  FMNMX.FTZ R10, R9, R10, !PT ;  /* 0x0000000a090a7209 */ /* 0x000fe40007810000 */
        /* <DEDUP_REMOVED lines=8> */
[----:B------:R-:W-:Y:S02]  /*185c0*/  ISETP.LT.OR P0, PT, R2, 0x1a, P0 ;  /* 0x0000001a0200780c */ /* 0x000fe40000701670 */
[----:B------:R-:W-:Y:S02]  /*185d0*/  FMNMX.FTZ R4, R202, R4, !PT ;  /* 0x00000004ca047209 */ /* 0x000fe40007810000 */
[----:B------:R-:W-:Y:S02]  /*185e0*/  FSEL R197, R197, -INF , !P0 ;  /* 0xff800000c5c57808 */ /* 0x000fe40004000000 */
[----:B------:R-:W-:Y:S02]  /*185f0*/  ISETP.GT.AND P0, PT, R0, 0x20, !P3 ;  /* 0x000000200000780c */ /* 0x000fe40005f04270 */
[----:B-1----:R-:W-:Y:S02]  /*18600*/  FMNMX.FTZ R142, R3, R142, !PT ;  /* 0x0000008e038e7209 */ /* 0x002fe40007810000 */
[----:B------:R-:W-:Y:S02]  /*18610*/  ISETP.LT.OR P0, PT, R2, 0x21, P0 ;  /* 0x000000210200780c */ /* 0x000fe40000701670 */
[----:B------:R-:W-:Y:S01]  /*18620*/  FMNMX.FTZ R3, R28, R10, !PT ;  /* 0x0000000a1c037209 */ /* 0x000fe20007810000 */
[----:B------:R-:W-:Y:S01]  /*18630*/  FMUL.FTZ R139, R142, c[0x0][0x2d0] ;  /* 0x0000b4008e8b7a20 */ /* 0x000fe20000410000 */
[----:B------:R-:W-:Y:S02]  /*18640*/  FSEL R243, R39, -INF , !P0 ;  /* 0xff80000027f37808 */ /* 0x000fe40004000000 */
        /* <DEDUP_REMOVED lines=11> */
[----:B------:R-:W-:Y:S02]  /*18700*/  FMNMX.FTZ R4, R208, R4, !PT ;  /* 0x00000004d0047209 */ /* 0x000fe40007810000 */
[----:B------:R-:W-:Y:S02]  /*18710*/  ISETP.GT.AND P0, PT, R0, 0x29, !P6 ;  /* 0x000000290000780c */ /* 0x000fe40007704270 */
[----:B------:R-:W-:Y:S02]  /*18720*/  FMNMX.FTZ R0, R243, R3, !PT ;  /* 0x00000003f3007209 */ /* 0x000fe40007810000 */
[----:B------:R-:W-:Y:S02]  /*18730*/  FMNMX.FTZ R4, R211, R4, !PT ;  /* 0x00000004d3047209 */ /* 0x000fe40007810000 */
[----:B------:R-:W-:Y:S02]  /*18740*/  FMNMX.FTZ R0, R238, R0, !PT ;  /* 0x00000000ee007209 */ /* 0x000fe40007810000 */
[----:B------:R-:W-:Y:S02]  /*18750*/  ISETP.LT.OR P0, PT, R2, 0x2a, P0 ;  /* 0x0000002a0200780c */ /* 0x000fe40000701670 */
[----:B------:R-:W-:Y:S02]  /*18760*/  FMNMX.FTZ R4, R210, R4, !PT ;  /* 0x00000004d2047209 */ /* 0x000fe40007810000 */
[----:B------:R-:W-:Y:S02]  /*18770*/  FSEL R136, R51, -INF , !P0 ;  /* 0xff80000033887808 */ /* 0x000fe40004000000 */
[----:B------:R-:W-:Y:S02]  /*18780*/  FMNMX.FTZ R0, R237, R0, !PT ;  /* 0x00000000ed007209 */ /* 0x000fe40007810000 */
[----:B------:R-:W-:Y:S02]  /*18790*/  FMNMX.FTZ R4, R209, R4, !PT ;  /* 0x00000004d1047209 */ /* 0x000fe40007810000 */
[----:B------:R-:W-:Y:S02]  /*187a0*/  FMNMX.FTZ R0, R136, R0, !PT ;  /* 0x0000000088007209 */ /* 0x000fe40007810000 */
[----:B------:R-:W-:Y:S01]  /*187b0*/  FMNMX.FTZ R140, R140, R12, !PT ;  /* 0x0000000c8c8c7209 */ /* 0x000fe20007810000 */
[----:B------:R-:W1:Y:S01]  /*187c0*/  SHFL.BFLY PT, R25, R4, 0x2, 0x1f ;  /* 0x0c401f0004197f89 */ /* 0x000e6200000e0000 */
[----:B------:R-:W-:Y:S02]  /*187d0*/  FSETP.NEU.FTZ.AND P1, PT, R142, -INF , PT ;  /* 0xff8000008e00780b */ /* 0x000fe40003f3d000 */
[C---:B------:R-:W-:Y:S01]  /*187e0*/  FSETP.NEU.FTZ.AND P2, PT, R140.reuse, -INF , PT ;  /* 0xff8000008c00780b */ /* 0x040fe20003f5d000 */
[----:B------:R-:W-:Y:S01]  /*187f0*/  FMUL.FTZ R12, R140, c[0x0][0x2d0] ;  /* 0x0000b4008c0c7a20 */ /* 0x000fe20000410000 */
[----:B------:R-:W-:Y:S03]  /*18800*/  FSEL R139, R139, RZ, P1 ;  /* 0x000000ff8b8b7208 */ /* 0x000fe60000800000 */
[----:B------:R-:W2:Y:S01]  /*18810*/  SHFL.BFLY PT, R2, R0, 0x2, 0x1f ;  /* 0x0c401f0000027f89 */ /* 0x000ea200000e0000 */
[----:B------:R-:W-:Y:S01]  /*18820*/  FSEL R12, R12, RZ, P2 ;  /* 0x000000ff0c0c7208 */ /* 0x000fe20001000000 */
[--C-:B------:R-:W-:Y:S02]  /*18830*/  FFMA.FTZ R14, R14, c[0x0][0x2d0], -R139.reuse ;  /* 0x0000b4000e0e7a23 */ /* 0x100fe4000001088b */
[--C-:B------:R-:W-:Y:S02]  /*18840*/  FFMA.FTZ R18, R18, c[0x0][0x2d0], -R139.reuse ;  /* 0x0000b40012127a23 */ /* 0x100fe4000001088b */
[--C-:B------:R-:W-:Y:S01]  /*18850*/  FFMA.FTZ R24, R24, c[0x0][0x2d0], -R12.reuse ;  /* 0x0000b40018187a23 */ /* 0x100fe2000001080c */
[----:B------:R-:W-:Y:S01]  /*18860*/  MUFU.EX2 R53, R14 ;  /* 0x0000000e00357308 */ /* 0x000fe20000000800 */
[--C-:B------:R-:W-:Y:S02]  /*18870*/  FFMA.FTZ R15, R15, c[0x0][0x2d0], -R12.reuse ;  /* 0x0000b4000f0f7a23 */ /* 0x100fe4000001080c */
[--C-:B------:R-:W-:Y:S02]  /*18880*/  FFMA.FTZ R21, R21, c[0x0][0x2d0], -R12.reuse ;  /* 0x0000b40015157a23 */ /* 0x100fe4000001080c */
[--C-:B------:R-:W-:Y:S02]  /*18890*/  FFMA.FTZ R23, R23, c[0x0][0x2d0], -R12.reuse ;  /* 0x0000b40017177a23 */ /* 0x100fe4000001080c */
[--C-:B------:R-:W-:Y:S01]  /*188a0*/  FFMA.FTZ R20, R20, c[0x0][0x2d0], -R139.reuse ;  /* 0x0000b40014147a23 */ /* 0x100fe2000001088b */
[----:B-1----:R-:W-:Y:S02]  /*188b0*/  FMNMX.FTZ R4, R4, R25, !PT ;  /* 0x0000001904047209 */ /* 0x002fe40007810000 */
[----:B------:R1:W-:Y:S01]  /*188c0*/  MUFU.EX2 R45, R24 ;  /* 0x00000018002d7308 */ /* 0x0003e20000000800 */
[----:B------:R-:W-:Y:S02]  /*188d0*/  FFMA.FTZ R22, R22, c[0x0][0x2d0], -R139 ;  /* 0x0000b40016167a23 */ /* 0x000fe4000001088b */
[--C-:B------:R-:W-:Y:S01]  /*188e0*/  FFMA.FTZ R213, R32, c[0x0][0x2d0], -R12.reuse ;  /* 0x0000b40020d57a23 */ /* 0x100fe2000001080c */
[----:B------:R-:W3:Y:S01]  /*188f0*/  SHFL.BFLY PT, R141, R4, 0x1, 0x1f ;  /* 0x0c201f00048d7f89 */ /* 0x000ee200000e0000 */
[--C-:B------:R-:W-:Y:S01]  /*18900*/  FFMA.FTZ R214, R31, c[0x0][0x2d0], -R12.reuse ;  /* 0x0000b4001fd67a23 */ /* 0x100fe2000001080c */
[----:B--2---:R-:W-:Y:S01]  /*18910*/  FMNMX.FTZ R3, R0, R2, !PT ;  /* 0x0000000200037209 */ /* 0x004fe20007810000 */
[--C-:B------:R-:W-:Y:S01]  /*18920*/  FFMA.FTZ R247, R30, c[0x0][0x2d0], -R12.reuse ;  /* 0x0000b4001ef77a23 */ /* 0x100fe2000001080c */
[----:B------:R-:W-:Y:S02]  /*18930*/  FSEL R0, R140, RZ, P2 ;  /* 0x000000ff8c007208 */ /* 0x000fe40001000000 */
[----:B------:R-:W-:Y:S01]  /*18940*/  MUFU.EX2 R40, R15 ;  /* 0x0000000f00287308 */ /* 0x000fe20000000800 */
[----:B------:R-:W-:Y:S01]  /*18950*/  FSEL R2, R142, RZ, P1 ;  /* 0x000000ff8e027208 */ /* 0x000fe20000800000 */
[----:B------:R-:W-:Y:S02]  /*18960*/  FFMA.FTZ R246, R29, c[0x0][0x2d0], -R12 ;  /* 0x0000b4001df67a23 */ /* 0x000fe4000001080c */
[----:B------:R-:W-:Y:S02]  /*18970*/  FADD.FTZ R0, -R0, R6 ;  /* 0x0000000600007221 */ /* 0x000fe40000010100 */
[----:B------:R-:W-:Y:S02]  /*18980*/  FADD.FTZ R2, -R2, R7 ;  /* 0x0000000702027221 */ /* 0x000fe40000010100 */
[----:B------:R-:W-:Y:S02]  /*18990*/  FMUL.FTZ R0, R0, c[0x0][0x2d0] ;  /* 0x0000b40000007a20 */ /* 0x000fe40000410000 */
[----:B------:R-:W-:Y:S01]  /*189a0*/  FMUL.FTZ R2, R2, c[0x0][0x2d0] ;  /* 0x0000b40002027a20 */ /* 0x000fe20000410000 */
[----:B------:R-:W2:Y:S01]  /*189b0*/  MUFU.EX2 R49, R21 ;  /* 0x0000001500317308 */ /* 0x000ea20000000800 */
[--C-:B------:R-:W-:Y:S01]  /*189c0*/  FFMA.FTZ R245, R36, c[0x0][0x2d0], -R12.reuse ;  /* 0x0000b40024f57a23 */ /* 0x100fe2000001080c */
[----:B-1----:R-:W-:Y:S01]  /*189d0*/  LDSM.16.MT88.4 R24, [R217+0x2080] ;  /* 0x00208000d918783b */ /* 0x002fe20000004200 */
[--C-:B------:R-:W-:Y:S01]  /*189e0*/  FFMA.FTZ R244, R35, c[0x0][0x2d0], -R12.reuse ;  /* 0x0000b40023f47a23 */ /* 0x100fe2000001080c */
[----:B---3--:R-:W-:Y:S06]  /*189f0*/  FMNMX.FTZ R141, R4, R141, !PT ;  /* 0x0000008d048d7209 */ /* 0x008fec0007810000 */
[----:B------:R1:W3:Y:S01]  /*18a00*/  MUFU.EX2 R6, R0 ;  /* 0x0000000000067308 */ /* 0x0002e20000000800 */
[C---:B------:R-:W-:Y:S01]  /*18a10*/  FSETP.NEU.FTZ.AND P0, PT, R141.reuse, -INF , PT ;  /* 0xff8000008d00780b */ /* 0x040fe20003f1d000 */
[----:B------:R-:W4:Y:S01]  /*18a20*/  SHFL.BFLY PT, R4, R3, 0x1, 0x1f ;  /* 0x0c201f0003047f89 */ /* 0x000f2200000e0000 */
[----:B------:R-:W-:Y:S05]  /*18a30*/  FMUL.FTZ R143, R141, c[0x0][0x2d0] ;  /* 0x0000b4008d8f7a20 */ /* 0x000fea0000410000 */
[----:B------:R-:W-:Y:S02]  /*18a40*/  FSEL R143, R143, RZ, P0 ;  /* 0x000000ff8f8f7208 */ /* 0x000fe40000000000 */
[----:B------:R-:W5:Y:S03]  /*18a50*/  MUFU.EX2 R7, R2 ;  /* 0x0000000200077308 */ /* 0x000f660000000800 */
[--C-:B------:R-:W-:Y:S01]  /*18a60*/  FFMA.FTZ R16, R16, c[0x0][0x2d0], -R143.reuse ;  /* 0x0000b40010107a23 */ /* 0x100fe2000001088f */
[----:B--2---:R-:W-:Y:S01]  /*18a70*/  F2FP.BF16.PACK_AB R144, R49, R40 ;  /* 0x000000283190723e */ /* 0x004fe200000010ff */
[--C-:B------:R-:W-:Y:S02]  /*18a80*/  FFMA.FTZ R13, R13, c[0x0][0x2d0], -R143.reuse ;  /* 0x0000b4000d0d7a23 */ /* 0x100fe4000001088f */
[--C-:B------:R-:W-:Y:S02]  /*18a90*/  FFMA.FTZ R17, R17, c[0x0][0x2d0], -R143.reuse ;  /* 0x0000b40011117a23 */ /* 0x100fe4000001088f */
[----:B------:R-:W-:Y:S01]  /*18aa0*/  FFMA.FTZ R19, R19, c[0x0][0x2d0], -R143 ;  /* 0x0000b40013137a23 */ /* 0x000fe2000001088f */
[----:B------:R2:W2:Y:S01]  /*18ab0*/  MUFU.EX2 R248, R22 ;  /* 0x0000001600f87308 */ /* 0x0004a20000000800 */
[----:B-1----:R-:W-:Y:S01]  /*18ac0*/  FSEL R0, R141, RZ, P0 ;  /* 0x000000ff8d007208 */ /* 0x002fe20000000000 */
[C---:B---3--:R-:W-:Y:S01]  /*18ad0*/  FMUL.FTZ R21, R6.reuse, R161 ;  /* 0x000000a106157220 */ /* 0x048fe20000410000 */
[----:B----4-:R-:W-:Y:S01]  /*18ae0*/  FMNMX.FTZ R3, R3, R4, !PT ;  /* 0x0000000403037209 */ /* 0x010fe20007810000 */
[----:B------:R-:W-:Y:S02]  /*18af0*/  FMUL.FTZ R36, R6, R176 ;  /* 0x000000b006247220 */ /* 0x000fe40000410000 */
[----:B------:R-:W-:Y:S01]  /*18b00*/  FADD.FTZ R0, -R0, R137 ;  /* 0x0000008900007221 */ /* 0x000fe20000010100 */
[C---:B------:R-:W-:Y:S01]  /*18b10*/  FSETP.NEU.FTZ.AND P0, PT, R3.reuse, -INF , PT ;  /* 0xff8000000300780b */ /* 0x040fe20003f1d000 */
[----:B------:R-:W-:Y:S02]  /*18b20*/  FMUL.FTZ R4, R3, c[0x0][0x2d0] ;  /* 0x0000b40003047a20 */ /* 0x000fe40000410000 */
[----:B------:R-:W1:Y:S01]  /*18b30*/  MUFU.EX2 R37, R23 ;  /* 0x0000001700257308 */ /* 0x000e620000000800 */
[----:B------:R-:W-:Y:S02]  /*18b40*/  FMUL.FTZ R0, R0, c[0x0][0x2d0] ;  /* 0x0000b40000007a20 */ /* 0x000fe40000410000 */
[C---:B-----5:R-:W-:Y:S01]  /*18b50*/  FMUL.FTZ R10, R7.reuse, R150 ;  /* 0x00000096070a7220 */ /* 0x060fe20000410000 */
[----:B------:R-:W-:Y:S01]  /*18b60*/  FSEL R4, R4, RZ, P0 ;  /* 0x000000ff04047208 */ /* 0x000fe20000000000 */
[----:B------:R-:W-:Y:S02]  /*18b70*/  FFMA.FTZ R137, R34, c[0x0][0x2d0], -R12 ;  /* 0x0000b40022897a23 */ /* 0x000fe4000001080c */
[----:B------:R-:W-:Y:S02]  /*18b80*/  FMUL.FTZ R39, R7, R179 ;  /* 0x000000b307277220 */ /* 0x000fe40000410000 */
[--C-:B------:R-:W-:Y:S01]  /*18b90*/  FFMA.FTZ R8, R8, c[0x0][0x2d0], -R4.reuse ;  /* 0x0000b40008087a23 */ /* 0x100fe20000010804 */
[----:B------:R3:W4:Y:S01]  /*18ba0*/  MUFU.EX2 R2, R0 ;  /* 0x0000000000027308 */ /* 0x0007220000000800 */
[--C-:B------:R-:W-:Y:S02]  /*18bb0*/  FFMA.FTZ R9, R9, c[0x0][0x2d0], -R4.reuse ;  /* 0x0000b40009097a23 */ /* 0x100fe40000010804 */
[C---:B--2---:R-:W-:Y:S01]  /*18bc0*/  FMUL.FTZ R22, R7.reuse, R162 ;  /* 0x000000a207167220 */ /* 0x044fe20000410000 */
[----:B------:R-:W-:Y:S01]  /*18bd0*/  MOV R162, R248 ;  /* 0x000000f800a27202 */ /* 0x000fe20000000f00 */
[C---:B------:R-:W-:Y:S02]  /*18be0*/  FMUL.FTZ R56, R6.reuse, R56 ;  /* 0x0000003806387220 */ /* 0x040fe40000410000 */
[C---:B------:R-:W-:Y:S02]  /*18bf0*/  FMUL.FTZ R57, R6.reuse, R57 ;  /* 0x0000003906397220 */ /* 0x040fe40000410000 */
[C---:B------:R-:W-:Y:S01]  /*18c00*/  FMUL.FTZ R58, R7.reuse, R58 ;  /* 0x0000003a073a7220 */ /* 0x040fe20000410000 */
[----:B------:R2:W-:Y:S01]  /*18c10*/  MUFU.EX2 R215, R8 ;  /* 0x0000000800d77308 */ /* 0x0005e20000000800 */
[----:B------:R-:W-:Y:S02]  /*18c20*/  FMUL.FTZ R59, R7, R59 ;  /* 0x0000003b073b7220 */ /* 0x000fe40000410000 */
[C---:B------:R-:W-:Y:S01]  /*18c30*/  FMUL.FTZ R68, R6.reuse, R68 ;  /* 0x0000004406447220 */ /* 0x040fe20000410000 */
[----:B-1----:R-:W-:Y:S01]  /*18c40*/  F2FP.BF16.PACK_AB R146, R37, R45 ;  /* 0x0000002d2592723e */ /* 0x002fe200000010ff */
[C---:B------:R-:W-:Y:S02]  /*18c50*/  FMUL.FTZ R23, R7.reuse, R163 ;  /* 0x000000a307177220 */ /* 0x040fe40000410000 */
[C---:B------:R-:W-:Y:S02]  /*18c60*/  FMUL.FTZ R69, R6.reuse, R69 ;  /* 0x0000004506457220 */ /* 0x040fe40000410000 */
[C---:B------:R-:W-:Y:S01]  /*18c70*/  FMUL.FTZ R70, R7.reuse, R70 ;  /* 0x0000004607467220 */ /* 0x040fe20000410000 */
[----:B------:R-:W1:Y:S01]  /*18c80*/  MUFU.EX2 R55, R9 ;  /* 0x0000000900377308 */ /* 0x000e620000000800 */
[----:B------:R-:W-:Y:S02]  /*18c90*/  FMUL.FTZ R71, R7, R71 ;  /* 0x0000004707477220 */ /* 0x000fe40000410000 */
[----:B------:R-:W-:Y:S02]  /*18ca0*/  FMUL.FTZ R72, R6, R72 ;  /* 0x0000004806487220 */ /* 0x000fe40000410000 */
[--C-:B---3--:R-:W-:Y:S02]  /*18cb0*/  FFMA.FTZ R0, R11, c[0x0][0x2d0], -R4.reuse ;  /* 0x0000b4000b007a23 */ /* 0x108fe40000010804 */
[----:B------:R-:W-:Y:S02]  /*18cc0*/  FMUL.FTZ R11, R7, R151 ;  /* 0x00000097070b7220 */ /* 0x000fe40000410000 */
[C---:B----4-:R-:W-:Y:S01]  /*18cd0*/  FMUL.FTZ R29, R2.reuse, R169 ;  /* 0x000000a9021d7220 */ /* 0x050fe20000410000 */
[----:B------:R3:W4:Y:S01]  /*18ce0*/  MUFU.EX2 R249, R0 ;  /* 0x0000000000f97308 */ /* 0x0007220000000800 */
[----:B------:R-:W-:Y:S01]  /*18cf0*/  FMUL.FTZ R32, R2, R172 ;  /* 0x000000ac02207220 */ /* 0x000fe20000410000 */
[----:B------:R-:W-:Y:S01]  /*18d00*/  MOV R172, R37 ;  /* 0x0000002500ac7202 */ /* 0x000fe20000000f00 */
[----:B------:R-:W-:Y:S01]  /*18d10*/  FMUL.FTZ R37, R6, R177 ;  /* 0x000000b106257220 */ /* 0x000fe20000410000 */
[----:B------:R-:W-:Y:S01]  /*18d20*/  MOV R169, R49 ;  /* 0x0000003100a97202 */ /* 0x000fe20000000f00 */
[----:B--2---:R-:W-:Y:S02]  /*18d30*/  FFMA.FTZ R8, R28, c[0x0][0x2d0], -R4 ;  /* 0x0000b4001c087a23 */ /* 0x004fe40000010804 */
[C---:B------:R-:W-:Y:S02]  /*18d40*/  FMUL.FTZ R28, R2.reuse, R168 ;  /* 0x000000a8021c7220 */ /* 0x040fe40000410000 */
[C---:B------:R-:W-:Y:S01]  /*18d50*/  FMUL.FTZ R49, R2.reuse, R189 ;  /* 0x000000bd02317220 */ /* 0x040fe20000410000 */
[----:B------:R-:W2:Y:S01]  /*18d60*/  MUFU.EX2 R239, R8 ;  /* 0x0000000800ef7308 */ /* 0x000ea20000000800 */
[C---:B------:R-:W-:Y:S02]  /*18d70*/  FMUL.FTZ R60, R2.reuse, R60 ;  /* 0x0000003c023c7220 */ /* 0x040fe40000410000 */
[----:B------:R-:W-:Y:S01]  /*18d80*/  FMUL.FTZ R61, R2, R61 ;  /* 0x0000003d023d7220 */ /* 0x000fe20000410000 */
[----:B-1----:R-:W-:Y:S01]  /*18d90*/  MOV R161, R55 ;  /* 0x0000003700a17202 */ /* 0x002fe20000000f00 */
[----:B------:R-:W-:Y:S01]  /*18da0*/  FMUL.FTZ R9, R6, R149 ;  /* 0x0000009506097220 */ /* 0x000fe20000410000 */
[----:B------:R-:W-:Y:S01]  /*18db0*/  F2FP.BF16.PACK_AB R149, R55, R215 ;  /* 0x000000d73795723e */ /* 0x000fe200000010ff */
[----:B------:R-:W-:Y:S02]  /*18dc0*/  FMUL.FTZ R55, R7, R195 ;  /* 0x000000c307377220 */ /* 0x000fe40000410000 */
[C---:B------:R-:W-:Y:S01]  /*18dd0*/  FMUL.FTZ R64, R2.reuse, R64 ;  /* 0x0000004002407220 */ /* 0x040fe20000410000 */
[----:B------:R-:W1:Y:S01]  /*18de0*/  MUFU.EX2 R48, R18 ;  /* 0x0000001200307308 */ /* 0x000e620000000800 */
[----:B------:R-:W-:Y:S02]  /*18df0*/  FMUL.FTZ R65, R2, R65 ;  /* 0x0000004102417220 */ /* 0x000fe40000410000 */
[----:B------:R-:W-:Y:S01]  /*18e00*/  FMUL.FTZ R73, R6, R73 ;  /* 0x0000004906497220 */ /* 0x000fe20000410000 */
[----:B---3--:R-:W-:Y:S01]  /*18e10*/  FSEL R0, R3, RZ, P0 ;  /* 0x000000ff03007208 */ /* 0x008fe20000000000 */
[C---:B------:R-:W-:Y:S01]  /*18e20*/  FMUL.FTZ R74, R7.reuse, R74 ;  /* 0x0000004a074a7220 */ /* 0x040fe20000410000 */
[----:B----4-:R-:W-:Y:S01]  /*18e30*/  MOV R163, R249 ;  /* 0x000000f900a37202 */ /* 0x010fe20000000f00 */
[----:B------:R-:W-:Y:S02]  /*18e40*/  FMUL.FTZ R75, R7, R75 ;  /* 0x0000004b074b7220 */ /* 0x000fe40000410000 */
[----:B------:R-:W-:Y:S01]  /*18e50*/  FADD.FTZ R0, -R0, R138 ;  /* 0x0000008a00007221 */ /* 0x000fe20000010100 */
[----:B------:R-:W3:Y:S01]  /*18e60*/  MUFU.EX2 R44, R20 ;  /* 0x00000014002c7308 */ /* 0x000ee20000000800 */
[----:B------:R-:W-:Y:S02]  /*18e70*/  FFMA.FTZ R138, R33, c[0x0][0x2d0], -R12 ;  /* 0x0000b400218a7a23 */ /* 0x000fe4000001080c */
[----:B------:R-:W-:Y:S01]  /*18e80*/  FMUL.FTZ R0, R0, c[0x0][0x2d0] ;  /* 0x0000b40000007a20 */ /* 0x000fe20000410000 */
[----:B--2---:R-:W-:Y:S01]  /*18e90*/  F2FP.BF16.PACK_AB R151, R239, R249 ;  /* 0x000000f9ef97723e */ /* 0x004fe200000010ff */
[----:B------:R-:W-:Y:S02]  /*18ea0*/  FMUL.FTZ R8, R6, R148 ;  /* 0x0000009406087220 */ /* 0x000fe40000410000 */
[C---:B------:R-:W-:Y:S02]  /*18eb0*/  FMUL.FTZ R12, R2.reuse, R152 ;  /* 0x00000098020c7220 */ /* 0x040fe40000410000 */
[C---:B------:R-:W-:Y:S01]  /*18ec0*/  FMUL.FTZ R33, R2.reuse, R173 ;  /* 0x000000ad02217220 */ /* 0x040fe20000410000 */
[----:B------:R2:W4:Y:S01]  /*18ed0*/  MUFU.EX2 R38, R16 ;  /* 0x0000001000267308 */ /* 0x0005220000000800 */
[C---:B------:R-:W-:Y:S02]  /*18ee0*/  FMUL.FTZ R76, R2.reuse, R76 ;  /* 0x0000004c024c7220 */ /* 0x040fe40000410000 */
[----:B------:R-:W-:Y:S01]  /*18ef0*/  FMUL.FTZ R77, R2, R77 ;  /* 0x0000004d024d7220 */ /* 0x000fe20000410000 */
[----:B-1----:R-:W-:Y:S01]  /*18f00*/  F2FP.BF16.PACK_AB R145, R48, R53 ;  /* 0x000000353091723e */ /* 0x002fe200000010ff */
[C---:B------:R-:W-:Y:S02]  /*18f10*/  FMUL.FTZ R80, R2.reuse, R80 ;  /* 0x0000005002507220 */ /* 0x040fe40000410000 */
[----:B------:R-:W-:Y:S02]  /*18f20*/  FMUL.FTZ R81, R2, R81 ;  /* 0x0000005102517220 */ /* 0x000fe40000410000 */
[C---:B------:R-:W-:Y:S01]  /*18f30*/  FMUL.FTZ R84, R6.reuse, R84 ;  /* 0x0000005406547220 */ /* 0x040fe20000410000 */
[----:B------:R1:W-:Y:S01]  /*18f40*/  MUFU.EX2 R52, R13 ;  /* 0x0000000d00347308 */ /* 0x0003e20000000800 */
[----:B------:R-:W-:Y:S02]  /*18f50*/  FMUL.FTZ R85, R6, R85 ;  /* 0x0000005506557220 */ /* 0x000fe40000410000 */
[C---:B------:R-:W-:Y:S01]  /*18f60*/  FMUL.FTZ R86, R7.reuse, R86 ;  /* 0x0000005607567220 */ /* 0x040fe20000410000 */
[----:B---3--:R-:W-:Y:S01]  /*18f70*/  F2FP.BF16.PACK_AB R147, R248, R44 ;  /* 0x0000002cf893723e */ /* 0x008fe200000010ff */
[C---:B------:R-:W-:Y:S02]  /*18f80*/  FMUL.FTZ R20, R6.reuse, R160 ;  /* 0x000000a006147220 */ /* 0x040fe40000410000 */
[C---:B------:R-:W-:Y:S02]  /*18f90*/  FMUL.FTZ R87, R7.reuse, R87 ;  /* 0x0000005707577220 */ /* 0x040fe40000410000 */
[----:B------:R-:W-:Y:S01]  /*18fa0*/  FMUL.FTZ R88, R6, R88 ;  /* 0x0000005806587220 */ /* 0x000fe20000410000 */
[----:B------:R-:W3:Y:S01]  /*18fb0*/  MUFU.EX2 R46, R17 ;  /* 0x00000011002e7308 */ /* 0x000ee20000000800 */
[-C--:B------:R-:W-:Y:S05]  /*18fc0*/  HMMA.16816.F32.BF16 R8, R144, R24.reuse, R8 ;  /* 0x000000189008723c */ /* 0x080fea0000041808 */
[----:B--2---:R-:W-:Y:S01]  /*18fd0*/  FMUL.FTZ R16, R2, R156 ;  /* 0x0000009c02107220 */ /* 0x004fe20000410000 */
[----:B------:R-:W-:Y:S01]  /*18fe0*/  MOV R156, R40 ;  /* 0x00000028009c7202 */ /* 0x000fe20000000f00 */
[----:B------:R-:W-:Y:S01]  /*18ff0*/  FMUL.FTZ R89, R6, R89 ;  /* 0x0000005906597220 */ /* 0x000fe20000410000 */
[----:B------:R-:W2:Y:S01]  /*19000*/  LDSM.16.MT88.4 R40, [R218+0x2080] ;  /* 0x00208000da28783b */ /* 0x000ea20000004200 */
[----:B------:R-:W5:Y:S03]  /*19010*/  MUFU.EX2 R54, R19 ;  /* 0x0000001300367308 */ /* 0x000f660000000800 */
[----:B----4-:R-:W-:Y:S01]  /*19020*/  MOV R173, R38 ;  /* 0x0000002600ad7202 */ /* 0x010fe20000000f00 */
[C---:B-1----:R-:W-:Y:S02]  /*19030*/  FMUL.FTZ R13, R2.reuse, R153 ;  /* 0x00000099020d7220 */ /* 0x042fe40000410000 */
[C---:B------:R-:W-:Y:S02]  /*19040*/  FMUL.FTZ R90, R7.reuse, R90 ;  /* 0x0000005a075a7220 */ /* 0x040fe40000410000 */
[C---:B------:R-:W-:Y:S02]  /*19050*/  FMUL.FTZ R91, R7.reuse, R91 ;  /* 0x0000005b075b7220 */ /* 0x040fe40000410000 */
[----:B------:R-:W1:Y:S01]  /*19060*/  MUFU.EX2 R0, R0 ;  /* 0x0000000000007308 */ /* 0x000e620000000800 */
[C---:B------:R-:W-:Y:S02]  /*19070*/  FMUL.FTZ R92, R2.reuse, R92 ;  /* 0x0000005c025c7220 */ /* 0x040fe40000410000 */
[----:B------:R-:W-:Y:S01]  /*19080*/  FMUL.FTZ R93, R2, R93 ;  /* 0x0000005d025d7220 */ /* 0x000fe20000410000 */
[----:B---3--:R-:W-:Y:S01]  /*19090*/  F2FP.BF16.PACK_AB R148, R46, R52 ;  /* 0x000000342e94723e */ /* 0x008fe200000010ff */
[C---:B------:R-:W-:Y:S01]  /*190a0*/  FMUL.FTZ R17, R2.reuse, R157 ;  /* 0x0000009d02117220 */ /* 0x040fe20000410000 */
[----:B------:R-:W-:Y:S01]  /*190b0*/  MOV R176, R46 ;  /* 0x0000002e00b07202 */ /* 0x000fe20000000f00 */
[C---:B------:R-:W-:Y:S02]  /*190c0*/  FMUL.FTZ R96, R2.reuse, R96 ;  /* 0x0000006002607220 */ /* 0x040fe40000410000 */
[----:B------:R-:W-:Y:S01]  /*190d0*/  FMUL.FTZ R97, R2, R97 ;  /* 0x0000006102617220 */ /* 0x000fe20000410000 */
[----:B------:R-:W-:Y:S01]  /*190e0*/  MUFU.EX2 R252, R214 ;  /* 0x000000d600fc7308 */ /* 0x000fe20000000800 */
[C---:B------:R-:W-:Y:S02]  /*190f0*/  FMUL.FTZ R100, R6.reuse, R100 ;  /* 0x0000006406647220 */ /* 0x040fe40000410000 */
[----:B------:R-:W-:Y:S01]  /*19100*/  FMUL.FTZ R101, R6, R101 ;  /* 0x0000006506657220 */ /* 0x000fe20000410000 */
[----:B-----5:R-:W-:Y:S01]  /*19110*/  F2FP.BF16.PACK_AB R150, R54, R38 ;  /* 0x000000263696723e */ /* 0x020fe200000010ff */
[C---:B------:R-:W-:Y:S01]  /*19120*/  FMUL.FTZ R38, R7.reuse, R178 ;  /* 0x000000b207267220 */ /* 0x040fe20000410000 */
[----:B------:R-:W-:Y:S01]  /*19130*/  MOV R160, R54 ;  /* 0x0000003600a07202 */ /* 0x000fe20000000f00 */
[C---:B------:R-:W-:Y:S02]  /*19140*/  FMUL.FTZ R54, R7.reuse, R194 ;  /* 0x000000c207367220 */ /* 0x040fe40000410000 */
[C---:B------:R-:W-:Y:S01]  /*19150*/  FMUL.FTZ R102, R7.reuse, R102 ;  /* 0x0000006607667220 */ /* 0x040fe20000410000 */
[----:B------:R-:W3:Y:S01]  /*19160*/  MUFU.EX2 R157, R213 ;  /* 0x000000d5009d7308 */ /* 0x000ee20000000800 */
[C---:B------:R-:W-:Y:S02]  /*19170*/  FMUL.FTZ R103, R7.reuse, R103 ;  /* 0x0000006707677220 */ /* 0x040fe40000410000 */
[----:B------:R-:W-:Y:S02]  /*19180*/  FMUL.FTZ R104, R6, R104 ;  /* 0x0000006806687220 */ /* 0x000fe40000410000 */
[C---:B-1----:R-:W-:Y:S02]  /*19190*/  FMUL.FTZ R14, R0.reuse, R154 ;  /* 0x0000009a000e7220 */ /* 0x042fe40000410000 */
[C---:B------:R-:W-:Y:S02]  /*191a0*/  FMUL.FTZ R15, R0.reuse, R155 ;  /* 0x0000009b000f7220 */ /* 0x040fe40000410000 */
[----:B------:R-:W1:Y:S01]  /*191b0*/  LDSM.16.MT88.4 R152, [R220+0x2080] ;  /* 0x00208000dc98783b */ /* 0x000e620000004200 */
[C---:B------:R-:W-:Y:S01]  /*191c0*/  FMUL.FTZ R18, R0.reuse, R158 ;  /* 0x0000009e00127220 */ /* 0x040fe20000410000 */
[----:B------:R-:W-:Y:S01]  /*191d0*/  MUFU.EX2 R244, R244 ;  /* 0x000000f400f47308 */ /* 0x000fe20000000800 */
[C---:B------:R-:W-:Y:S02]  /*191e0*/  FMUL.FTZ R19, R0.reuse, R159 ;  /* 0x0000009f00137220 */ /* 0x040fe40000410000 */
[C---:B------:R-:W-:Y:S04]  /*191f0*/  HMMA.16816.F32.BF16 R12, R148.reuse, R24, R12 ;  /* 0x00000018940c723c */ /* 0x040fe8000004180c */
[C---:B------:R-:W-:Y:S01]  /*19200*/  FMUL.FTZ R30, R0.reuse, R170 ;  /* 0x000000aa001e7220 */ /* 0x040fe20000410000 */
[----:B------:R-:W-:Y:S01]  /*19210*/  MOV R170, R48 ;  /* 0x0000003000aa7202 */ /* 0x000fe20000000f00 */
[----:B------:R-:W-:Y:S01]  /*19220*/  FMUL.FTZ R31, R0, R171 ;  /* 0x000000ab001f7220 */ /* 0x000fe20000410000 */
[----:B------:R-:W-:Y:S01]  /*19230*/  MUFU.EX2 R245, R245 ;  /* 0x000000f500f57308 */ /* 0x000fe20000000800 */
[-C--:B------:R-:W-:Y:S04]  /*19240*/  HMMA.16816.F32.BF16 R16, R148, R26.reuse, R16 ;  /* 0x0000001a9410723c */ /* 0x080fe80000041810 */
[C---:B------:R-:W-:Y:S01]  /*19250*/  FMUL.FTZ R25, R6.reuse, R165 ;  /* 0x000000a506197220 */ /* 0x040fe20000410000 */
[----:B------:R-:W-:Y:S01]  /*19260*/  MOV R165, R53 ;  /* 0x0000003500a57202 */ /* 0x000fe20000000f00 */
[C---:B------:R-:W-:Y:S02]  /*19270*/  FMUL.FTZ R53, R6.reuse, R193 ;  /* 0x000000c106357220 */ /* 0x040fe40000410000 */
[C---:B------:R-:W-:Y:S01]  /*19280*/  HMMA.16816.F32.BF16 R20, R144.reuse, R26, R20 ;  /* 0x0000001a9014723c */ /* 0x040fe20000041814 */
[----:B------:R-:W-:Y:S03]  /*19290*/  MUFU.EX2 R171, R138 ;  /* 0x0000008a00ab7308 */ /* 0x000fe60000000800 */
[----:B------:R-:W-:Y:S01]  /*192a0*/  FMUL.FTZ R24, R6, R164 ;  /* 0x000000a406187220 */ /* 0x000fe20000410000 */
[----:B------:R-:W-:Y:S01]  /*192b0*/  MOV R164, R250 ;  /* 0x000000fa00a47202 */ /* 0x000fe20000000f00 */
[----:B------:R-:W-:Y:S01]  /*192c0*/  FMUL.FTZ R34, R0, R174 ;  /* 0x000000ae00227220 */ /* 0x000fe20000410000 */
[----:B------:R-:W-:Y:S01]  /*192d0*/  MOV R174, R44 ;  /* 0x0000002c00ae7202 */ /* 0x000fe20000000f00 */
[C---:B------:R-:W-:Y:S01]  /*192e0*/  FMUL.FTZ R26, R7.reuse, R166 ;  /* 0x000000a6071a7220 */ /* 0x040fe20000410000 */
[----:B------:R-:W-:Y:S03]  /*192f0*/  MOV R166, R52 ;  /* 0x0000003400a67202 */ /* 0x000fe60000000f00 */
[C---:B------:R-:W-:Y:S02]  /*19300*/  FMUL.FTZ R27, R7.reuse, R167 ;  /* 0x000000a7071b7220 */ /* 0x040fe40000410000 */
[----:B------:R-:W-:Y:S01]  /*19310*/  FMUL.FTZ R52, R6, R192 ;  /* 0x000000c006347220 */ /* 0x000fe20000410000 */
[----:B------:R-:W-:Y:S01]  /*19320*/  MUFU.EX2 R167, R137 ;  /* 0x0000008900a77308 */ /* 0x000fe20000000800 */
[----:B------:R-:W-:Y:S01]  /*19330*/  LDSM.16.MT88.4 R192, [R220+0x3080] ;  /* 0x00308000dcc0783b */ /* 0x000fe20000004200 */
[----:B------:R-:W-:Y:S01]  /*19340*/  FMUL.FTZ R35, R0, R175 ;  /* 0x000000af00237220 */ /* 0x000fe20000410000 */
[----:B------:R-:W-:Y:S01]  /*19350*/  MOV R175, R45 ;  /* 0x0000002d00af7202 */ /* 0x000fe20000000f00 */
[-C--:B--2---:R-:W-:Y:S03]  /*19360*/  HMMA.16816.F32.BF16 R24, R144, R40.reuse, R24 ;  /* 0x000000289018723c */ /* 0x084fe60000041818 */
[C---:B------:R-:W-:Y:S02]  /*19370*/  FMUL.FTZ R45, R2.reuse, R185 ;  /* 0x000000b9022d7220 */ /* 0x040fe40000410000 */
[----:B------:R-:W2:Y:S01]  /*19380*/  LDL.LU R185, [R1+0x98] ;  /* 0x0000980001b97983 */ /* 0x000ea20000300800 */
[----:B------:R-:W-:Y:S01]  /*19390*/  FMUL.FTZ R44, R2, R184 ;  /* 0x000000b8022c7220 */ /* 0x000fe20000410000 */
[----:B------:R-:W-:Y:S01]  /*193a0*/  MOV R184, R166 ;  /* 0x000000a600b87202 */ /* 0x000fe20000000f00 */
[C---:B------:R-:W-:Y:S04]  /*193b0*/  HMMA.16816.F32.BF16 R28, R148.reuse, R40, R28 ;  /* 0x00000028941c723c */ /* 0x040fe8000004181c */
[C---:B------:R-:W-:Y:S01]  /*193c0*/  FMUL.FTZ R46, R0.reuse, R186 ;  /* 0x000000ba002e7220 */ /* 0x040fe20000410000 */
[----:B------:R-:W-:Y:S01]  /*193d0*/  MOV R186, R165 ;  /* 0x000000a500ba7202 */ /* 0x000fe20000000f00 */
[----:B------:R-:W-:Y:S01]  /*193e0*/  FMUL.FTZ R47, R0, R187 ;  /* 0x000000bb002f7220 */ /* 0x000fe20000410000 */
[----:B------:R-:W4:Y:S01]  /*193f0*/  LDL.LU R165, [R1+0x94] ;  /* 0x0000940001a57983 */ /* 0x000f220000300800 */
[-C--:B------:R-:W-:Y:S04]  /*19400*/  HMMA.16816.F32.BF16 R32, R148, R42.reuse, R32 ;  /* 0x0000002a9420723c */ /* 0x080fe80000041820 */
[C---:B------:R-:W-:Y:S01]  /*19410*/  FMUL.FTZ R40, R6.reuse, R180 ;  /* 0x000000b406287220 */ /* 0x040fe20000410000 */
[----:B------:R-:W-:Y:S01]  /*19420*/  MOV R180, R176 ;  /* 0x000000b000b47202 */ /* 0x000fe20000000f00 */
[----:B------:R-:W-:Y:S01]  /*19430*/  FMUL.FTZ R41, R6, R181 ;  /* 0x000000b506297220 */ /* 0x000fe20000410000 */
[----:B------:R-:W-:Y:S01]  /*19440*/  MOV R166, R156 ;  /* 0x0000009c00a67202 */ /* 0x000fe20000000f00 */
[C---:B------:R-:W-:Y:S04]  /*19450*/  HMMA.16816.F32.BF16 R36, R144.reuse, R42, R36 ;  /* 0x0000002a9024723c */ /* 0x040fe80000041824 */
[----:B------:R-:W-:Y:S01]  /*19460*/  FMUL.FTZ R48, R2, R188 ;  /* 0x000000bc02307220 */ /* 0x000fe20000410000 */
[----:B------:R-:W-:Y:S01]  /*19470*/  MOV R181, R170 ;  /* 0x000000aa00b57202 */ /* 0x000fe20000000f00 */
[----:B------:R-:W-:Y:S01]  /*19480*/  FMUL.FTZ R50, R0, R190 ;  /* 0x000000be00327220 */ /* 0x000fe20000410000 */
[----:B------:R-:W-:Y:S01]  /*19490*/  MOV R170, R164 ;  /* 0x000000a400aa7202 */ /* 0x000fe20000000f00 */
[C---:B------:R-:W-:Y:S01]  /*194a0*/  FMUL.FTZ R43, R7.reuse, R183 ;  /* 0x000000b7072b7220 */ /* 0x040fe20000410000 */
[----:B------:R-:W-:Y:S01]  /*194b0*/  MOV R164, R162 ;  /* 0x000000a200a47202 */ /* 0x000fe20000000f00 */
[----:B------:R-:W5:Y:S02]  /*194c0*/  LDL.LU R183, [R1+0x9c] ;  /* 0x00009c0001b77983 */ /* 0x000f640000300800 */
[C---:B------:R-:W-:Y:S01]  /*194d0*/  FMUL.FTZ R42, R7.reuse, R182 ;  /* 0x000000b6072a7220 */ /* 0x040fe20000410000 */
[----:B------:R-:W-:Y:S01]  /*194e0*/  MOV R182, R169 ;  /* 0x000000a900b67202 */ /* 0x000fe20000000f00 */
[----:B------:R-:W-:Y:S01]  /*194f0*/  FFMA.FTZ R156, R208, c[0x0][0x2d0], -R143 ;  /* 0x0000b400d09c7a23 */ /* 0x000fe2000001088f */
[----:B------:R-:W-:Y:S01]  /*19500*/  MOV R169, R163 ;  /* 0x000000a300a97202 */ /* 0x000fe20000000f00 */
[C---:B------:R-:W-:Y:S01]  /*19510*/  FMUL.FTZ R51, R0.reuse, R191 ;  /* 0x000000bf00337220 */ /* 0x040fe20000410000 */
[----:B------:R3:W-:Y:S01]  /*19520*/  MUFU.EX2 R208, R246 ;  /* 0x000000f600d07308 */ /* 0x0007e20000000800 */
[C---:B------:R-:W-:Y:S01]  /*19530*/  FMUL.FTZ R62, R0.reuse, R62 ;  /* 0x0000003e003e7220 */ /* 0x040fe20000410000 */
[-C--:B-1----:R-:W-:Y:S03]  /*19540*/  HMMA.16816.F32.BF16 R40, R144, R152.reuse, R40 ;  /* 0x000000989028723c */ /* 0x082fe60000041828 */
[C---:B------:R-:W-:Y:S02]  /*19550*/  FMUL.FTZ R63, R0.reuse, R63 ;  /* 0x0000003f003f7220 */ /* 0x040fe40000410000 */
[C---:B------:R-:W-:Y:S02]  /*19560*/  FMUL.FTZ R66, R0.reuse, R66 ;  /* 0x0000004200427220 */ /* 0x040fe40000410000 */
[C---:B------:R-:W-:Y:S01]  /*19570*/  FMUL.FTZ R67, R0.reuse, R67 ;  /* 0x0000004300437220 */ /* 0x040fe20000410000 */
[C---:B------:R-:W-:Y:S04]  /*19580*/  HMMA.16816.F32.BF16 R44, R148.reuse, R152, R44 ;  /* 0x00000098942c723c */ /* 0x040fe8000004182c */
[C---:B------:R-:W-:Y:S02]  /*19590*/  FMUL.FTZ R78, R0.reuse, R78 ;  /* 0x0000004e004e7220 */ /* 0x040fe40000410000 */
[C---:B------:R-:W-:Y:S02]  /*195a0*/  FMUL.FTZ R79, R0.reuse, R79 ;  /* 0x0000004f004f7220 */ /* 0x040fe40000410000 */
[-C--:B------:R-:W-:Y:S04]  /*195b0*/  HMMA.16816.F32.BF16 R48, R148, R154.reuse, R48 ;  /* 0x0000009a9430723c */ /* 0x080fe80000041830 */
[C---:B------:R-:W-:Y:S02]  /*195c0*/  FMUL.FTZ R82, R0.reuse, R82 ;  /* 0x0000005200527220 */ /* 0x040fe40000410000 */
[----:B------:R-:W-:Y:S01]  /*195d0*/  FMUL.FTZ R83, R0, R83 ;  /* 0x0000005300537220 */ /* 0x000fe20000410000 */
[----:B---3--:R-:W-:Y:S01]  /*195e0*/  MOV R246, R169 ;  /* 0x000000a900f67202 */ /* 0x008fe20000000f00 */
[C---:B------:R-:W-:Y:S01]  /*195f0*/  HMMA.16816.F32.BF16 R52, R144.reuse, R154, R52 ;  /* 0x0000009a9034723c */ /* 0x040fe20000041834 */
[----:B------:R-:W1:Y:S03]  /*19600*/  LDSM.16.MT88.4 R152, [R219+0x2080] ;  /* 0x00208000db98783b */ /* 0x000e660000004200 */
[--C-:B------:R-:W-:Y:S02]  /*19610*/  FFMA.FTZ R137, R196, c[0x0][0x2d0], -R139.reuse ;  /* 0x0000b400c4897a23 */ /* 0x100fe4000001088b */
[C---:B------:R-:W-:Y:S02]  /*19620*/  FMUL.FTZ R94, R0.reuse, R94 ;  /* 0x0000005e005e7220 */ /* 0x040fe40000410000 */
[----:B------:R3:W-:Y:S01]  /*19630*/  MUFU.EX2 R168, R137 ;  /* 0x0000008900a87308 */ /* 0x0007e20000000800 */
[C---:B------:R-:W-:Y:S03]  /*19640*/  FMUL.FTZ R95, R0.reuse, R95 ;  /* 0x0000005f005f7220 */ /* 0x040fe60000410000 */
[C---:B------:R-:W-:Y:S02]  /*19650*/  FMUL.FTZ R98, R0.reuse, R98 ;  /* 0x0000006200627220 */ /* 0x040fe40000410000 */
[----:B------:R-:W-:Y:S02]  /*19660*/  FMUL.FTZ R99, R0, R99 ;  /* 0x0000006300637220 */ /* 0x000fe40000410000 */
[----:B------:R-:W-:Y:S02]  /*19670*/  FMUL.FTZ R105, R6, R105 ;  /* 0x0000006906697220 */ /* 0x000fe40000410000 */
[C---:B------:R-:W-:Y:S02]  /*19680*/  FMUL.FTZ R106, R7.reuse, R106 ;  /* 0x0000006a076a7220 */ /* 0x040fe40000410000 */
[C---:B------:R-:W-:Y:S02]  /*19690*/  FMUL.FTZ R107, R7.reuse, R107 ;  /* 0x0000006b076b7220 */ /* 0x040fe40000410000 */
[C---:B------:R-:W-:Y:S02]  /*196a0*/  FMUL.FTZ R108, R2.reuse, R108 ;  /* 0x0000006c026c7220 */ /* 0x040fe40000410000 */
[----:B------:R-:W-:Y:S02]  /*196b0*/  FMUL.FTZ R109, R2, R109 ;  /* 0x0000006d026d7220 */ /* 0x000fe40000410000 */
[C---:B------:R-:W-:Y:S02]  /*196c0*/  FMUL.FTZ R110, R0.reuse, R110 ;  /* 0x0000006e006e7220 */ /* 0x040fe40000410000 */
[----:B------:R-:W-:Y:S02]  /*196d0*/  FMUL.FTZ R111, R0, R111 ;  /* 0x0000006f006f7220 */ /* 0x000fe40000410000 */
[----:B------:R-:W-:Y:S02]  /*196e0*/  FMUL.FTZ R112, R2, R112 ;  /* 0x0000007002707220 */ /* 0x000fe40000410000 */
[--C-:B---3--:R-:W-:Y:S02]  /*196f0*/  FFMA.FTZ R137, R200, c[0x0][0x2d0], -R139.reuse ;  /* 0x0000b400c8897a23 */ /* 0x108fe4000001088b */
[----:B------:R-:W-:Y:S02]  /*19700*/  FMUL.FTZ R113, R2, R113 ;  /* 0x0000007102717220 */ /* 0x000fe40000410000 */
[----:B------:R3:W3:Y:S01]  /*19710*/  MUFU.EX2 R177, R137 ;  /* 0x0000008900b17308 */ /* 0x0006e20000000800 */
[C---:B------:R-:W-:Y:S02]  /*19720*/  FMUL.FTZ R114, R0.reuse, R114 ;  /* 0x0000007200727220 */ /* 0x040fe40000410000 */
[----:B------:R-:W-:Y:S01]  /*19730*/  FMUL.FTZ R115, R0, R115 ;  /* 0x0000007300737220 */ /* 0x000fe20000410000 */
        /* <DEDUP_REMOVED lines=8> */
[----:B------:R-:W-:Y:S02]  /*197c0*/  FMUL.FTZ R125, R2, R125 ;  /* 0x0000007d027d7220 */ /* 0x000fe40000410000 */
[C---:B------:R-:W-:Y:S02]  /*197d0*/  FMUL.FTZ R126, R0.reuse, R126 ;  /* 0x0000007e007e7220 */ /* 0x040fe40000410000 */
[C---:B------:R-:W-:Y:S01]  /*197e0*/  HMMA.16816.F32.BF16 R68, R144.reuse, R154, R68 ;  /* 0x0000009a9044723c */ /* 0x040fe20000041844 */
[----:B------:R-:W1:Y:S03]  /*197f0*/  LDSM.16.MT88.4 R152, [R217+0x3880] ;  /* 0x00388000d998783b */ /* 0x000e660000004200 */
[--C-:B---3--:R-:W-:Y:S02]  /*19800*/  FFMA.FTZ R137, R205, c[0x0][0x2d0], -R139.reuse ;  /* 0x0000b400cd897a23 */ /* 0x108fe4000001088b */
[----:B------:R-:W-:Y:S02]  /*19810*/  FMUL.FTZ R127, R0, R127 ;  /* 0x0000007f007f7220 */ /* 0x000fe40000410000 */
[----:B------:R3:W-:Y:S01]  /*19820*/  MUFU.EX2 R250, R137 ;  /* 0x0000008900fa7308 */ /* 0x0007e20000000800 */
[C---:B------:R-:W-:Y:S03]  /*19830*/  FMUL.FTZ R128, R2.reuse, R128 ;  /* 0x0000008002807220 */ /* 0x040fe60000410000 */
[----:B------:R-:W-:Y:S02]  /*19840*/  FMUL.FTZ R129, R2, R129 ;  /* 0x0000008102817220 */ /* 0x000fe40000410000 */
[C---:B------:R-:W-:Y:S02]  /*19850*/  FMUL.FTZ R130, R0.reuse, R130 ;  /* 0x0000008200827220 */ /* 0x040fe40000410000 */
[----:B------:R-:W-:Y:S02]  /*19860*/  FMUL.FTZ R131, R0, R131 ;  /* 0x0000008300837220 */ /* 0x000fe40000410000 */
[--C-:B------:R-:W-:Y:S01]  /*19870*/  FFMA.FTZ R158, R241, c[0x0][0x2d0], -R139.reuse ;  /* 0x0000b400f19e7a23 */ /* 0x100fe2000001088b */
[----:B------:R-:W-:Y:S01]  /*19880*/  MOV R241, R157 ;  /* 0x0000009d00f17202 */ /* 0x000fe20000000f00 */
[--C-:B------:R-:W-:Y:S01]  /*19890*/  FFMA.FTZ R157, R240, c[0x0][0x2d0], -R139.reuse ;  /* 0x0000b400f09d7a23 */ /* 0x100fe2000001088b */
[----:B------:R-:W-:Y:S01]  /*198a0*/  MOV R240, R177 ;  /* 0x000000b100f07202 */ /* 0x000fe20000000f00 */
[--C-:B------:R-:W-:Y:S01]  /*198b0*/  FFMA.FTZ R159, R242, c[0x0][0x2d0], -R139.reuse ;  /* 0x0000b400f29f7a23 */ /* 0x100fe2000001088b */
[----:B------:R-:W-:Y:S01]  /*198c0*/  LDSM.16.MT88.4 R176, [R218+0x3080] ;  /* 0x00308000dab0783b */ /* 0x000fe20000004200 */
[C---:B------:R-:W-:Y:S01]  /*198d0*/  FMUL.FTZ R120, R6.reuse, R120 ;  /* 0x0000007806787220 */ /* 0x040fe20000410000 */
[----:B------:R-:W-:Y:S01]  /*198e0*/  MOV R242, R170 ;  /* 0x000000aa00f27202 */ /* 0x000fe20000000f00 */
[----:B------:R-:W-:Y:S01]  /*198f0*/  MUFU.EX2 R205, R159 ;  /* 0x0000009f00cd7308 */ /* 0x000fe20000000800 */
[C---:B------:R-:W-:Y:S02]  /*19900*/  FMUL.FTZ R121, R6.reuse, R121 ;  /* 0x0000007906797220 */ /* 0x040fe40000410000 */
[----:B------:R-:W-:Y:S01]  /*19910*/  FMUL.FTZ R122, R7, R122 ;  /* 0x0000007a077a7220 */ /* 0x000fe20000410000 */
[----:B------:R-:W-:Y:S01]  /*19920*/  ISETP.GT.AND P0, PT, R235, R242, PT ;  /* 0x000000f2eb00720c */ /* 0x000fe20003f04270 */
[----:B------:R-:W-:Y:S02]  /*19930*/  FMUL.FTZ R123, R7, R123 ;  /* 0x0000007b077b7220 */ /* 0x000fe40000410000 */
[----:B---3--:R-:W-:Y:S02]  /*19940*/  FFMA.FTZ R137, R203, c[0x0][0x2d0], -R139 ;  /* 0x0000b400cb897a23 */ /* 0x008fe4000001088b */
[C---:B------:R-:W-:Y:S01]  /*19950*/  FMUL.FTZ R132, R6.reuse, R132 ;  /* 0x0000008406847220 */ /* 0x040fe20000410000 */
[----:B------:R3:W-:Y:S01]  /*19960*/  MUFU.EX2 R203, R247 ;  /* 0x000000f700cb7308 */ /* 0x0007e20000000800 */
[----:B------:R-:W-:Y:S02]  /*19970*/  FMUL.FTZ R133, R6, R133 ;  /* 0x0000008506857220 */ /* 0x000fe40000410000 */
[C---:B------:R-:W-:Y:S01]  /*19980*/  FMUL.FTZ R134, R7.reuse, R134 ;  /* 0x0000008607867220 */ /* 0x040fe20000410000 */
[-C--:B-1----:R-:W-:Y:S03]  /*19990*/  HMMA.16816.F32.BF16 R72, R144, R152.reuse, R72 ;  /* 0x000000989048723c */ /* 0x082fe60000041848 */
[----:B------:R-:W-:Y:S03]  /*199a0*/  FMUL.FTZ R135, R7, R135 ;  /* 0x0000008707877220 */ /* 0x000fe60000410000 */
[----:B------:R1:W-:Y:S01]  /*199b0*/  MUFU.EX2 R251, R137 ;  /* 0x0000008900fb7308 */ /* 0x0003e20000000800 */
[----:B------:R-:W-:Y:S01]  /*199c0*/  FFMA.FTZ R138, R211, c[0x0][0x2d0], -R143 ;  /* 0x0000b400d38a7a23 */ /* 0x000fe2000001088f */
[C---:B------:R-:W-:Y:S04]  /*199d0*/  HMMA.16816.F32.BF16 R76, R148.reuse, R152, R76 ;  /* 0x00000098944c723c */ /* 0x040fe8000004184c */
[----:B------:R-:W-:Y:S04]  /*199e0*/  FFMA.FTZ R139, R212, c[0x0][0x2d0], -R139 ;  /* 0x0000b400d48b7a23 */ /* 0x000fe8000001088b */
[----:B------:R-:W-:Y:S01]  /*199f0*/  MUFU.EX2 R211, R157 ;  /* 0x0000009d00d37308 */ /* 0x000fe20000000800 */
[-C--:B------:R-:W-:Y:S03]  /*19a00*/  HMMA.16816.F32.BF16 R80, R148, R154.reuse, R80 ;  /* 0x0000009a9450723c */ /* 0x080fe60000041850 */
[----:B---3--:R-:W-:Y:S05]  /*19a10*/  MOV R247, R171 ;  /* 0x000000ab00f77202 */ /* 0x008fea0000000f00 */
[C---:B------:R-:W-:Y:S01]  /*19a20*/  HMMA.16816.F32.BF16 R84, R144.reuse, R154, R84 ;  /* 0x0000009a9054723c */ /* 0x040fe20000041854 */
[----:B------:R-:W3:Y:S01]  /*19a30*/  LDSM.16.MT88.4 R152, [R218+0x3880] ;  /* 0x00388000da98783b */ /* 0x000ee20000004200 */
[----:B------:R-:W3:Y:S02]  /*19a40*/  MUFU.EX2 R212, R139 ;  /* 0x0000008b00d47308 */ /* 0x000ee40000000800 */
[--C-:B-1----:R-:W-:Y:S08]  /*19a50*/  FFMA.FTZ R137, R204, c[0x0][0x2d0], -R143.reuse ;  /* 0x0000b400cc897a23 */ /* 0x102ff0000001088f */
[----:B------:R1:W-:Y:S10]  /*19a60*/  MUFU.EX2 R214, R137 ;  /* 0x0000008900d67308 */ /* 0x0003f40000000800 */
[----:B------:R3:W-:Y:S02]  /*19a70*/  MUFU.EX2 R204, R156 ;  /* 0x0000009c00cc7308 */ /* 0x0007e40000000800 */
[----:B---3--:R-:W-:Y:S01]  /*19a80*/  F2FP.BF16.PACK_AB R139, R212, R211 ;  /* 0x000000d3d48b723e */ /* 0x008fe200000010ff */
[--C-:B-1----:R-:W-:Y:S07]  /*19a90*/  FFMA.FTZ R137, R201, c[0x0][0x2d0], -R143.reuse ;  /* 0x0000b400c9897a23 */ /* 0x102fee000001088f */
[----:B------:R1:W3:Y:S01]  /*19aa0*/  MUFU.EX2 R248, R137 ;  /* 0x0000008900f87308 */ /* 0x0002e20000000800 */
[-C--:B------:R-:W-:Y:S01]  /*19ab0*/  HMMA.16816.F32.BF16 R88, R144, R152.reuse, R88 ;  /* 0x000000989058723c */ /* 0x080fe20000041858 */
[----:B------:R-:W5:Y:S07]  /*19ac0*/  LDL.LU R156, [R1+0xa0] ;  /* 0x0000a000019c7983 */ /* 0x000f6e0000300800 */
[C---:B------:R-:W-:Y:S08]  /*19ad0*/  HMMA.16816.F32.BF16 R92, R148.reuse, R152, R92 ;  /* 0x00000098945c723c */ /* 0x040ff0000004185c */
[-C--:B------:R-:W-:Y:S04]  /*19ae0*/  HMMA.16816.F32.BF16 R96, R148, R154.reuse, R96 ;  /* 0x0000009a9460723c */ /* 0x080fe80000041860 */
[--C-:B-1----:R-:W-:Y:S04]  /*19af0*/  FFMA.FTZ R137, R199, c[0x0][0x2d0], -R143.reuse ;  /* 0x0000b400c7897a23 */ /* 0x102fe8000001088f */
[C---:B------:R-:W-:Y:S01]  /*19b00*/  HMMA.16816.F32.BF16 R100, R144.reuse, R154, R100 ;  /* 0x0000009a9064723c */ /* 0x040fe20000041864 */
[----:B------:R-:W1:Y:S01]  /*19b10*/  LDSM.16.MT88.4 R152, [R220+0x3880] ;  /* 0x00388000dc98783b */ /* 0x000e620000004200 */
[----:B------:R3:W-:Y:S02]  /*19b20*/  MUFU.EX2 R249, R137 ;  /* 0x0000008900f97308 */ /* 0x0007e40000000800 */
[----:B---3--:R-:W-:Y:S08]  /*19b30*/  FFMA.FTZ R137, R202, c[0x0][0x2d0], -R143 ;  /* 0x0000b400ca897a23 */ /* 0x008ff0000001088f */
[----:B------:R3:W-:Y:S01]  /*19b40*/  MUFU.EX2 R213, R137 ;  /* 0x0000008900d57308 */ /* 0x0007e20000000800 */
[-C--:B-1----:R-:W-:Y:S03]  /*19b50*/  HMMA.16816.F32.BF16 R104, R144, R152.reuse, R104 ;  /* 0x000000989068723c */ /* 0x082fe60000041868 */
[----:B--2---:R-:W-:Y:S05]  /*19b60*/  FFMA.FTZ R7, R7, R185, R186 ;  /* 0x000000b907077223 */ /* 0x004fea00000100ba */
[C---:B------:R-:W-:Y:S04]  /*19b70*/  HMMA.16816.F32.BF16 R108, R148.reuse, R152, R108 ;  /* 0x00000098946c723c */ /* 0x040fe8000004186c */
[--C-:B---3--:R-:W-:Y:S04]  /*19b80*/  FFMA.FTZ R137, R207, c[0x0][0x2d0], -R4.reuse ;  /* 0x0000b400cf897a23 */ /* 0x108fe80000010804 */
[-C--:B------:R-:W-:Y:S01]  /*19b90*/  HMMA.16816.F32.BF16 R112, R148, R154.reuse, R112 ;  /* 0x0000009a9470723c */ /* 0x080fe20000041870 */
[----:B------:R-:W-:Y:S07]  /*19ba0*/  MUFU.EX2 R207, R158 ;  /* 0x0000009e00cf7308 */ /* 0x000fee0000000800 */
[C---:B------:R-:W-:Y:S01]  /*19bb0*/  HMMA.16816.F32.BF16 R116, R144.reuse, R154, R116 ;  /* 0x0000009a9074723c */ /* 0x040fe20000041874 */
[----:B------:R-:W1:Y:S02]  /*19bc0*/  LDSM.16.MT88.4 R152, [R219+0x3880] ;  /* 0x00388000db98783b */ /* 0x000e640000004200 */
[----:B------:R2:W-:Y:S02]  /*19bd0*/  MUFU.EX2 R200, R137 ;  /* 0x0000008900c87308 */ /* 0x0005e40000000800 */
[----:B--2---:R-:W-:Y:S08]  /*19be0*/  FFMA.FTZ R137, R206, c[0x0][0x2d0], -R4 ;  /* 0x0000b400ce897a23 */ /* 0x004ff00000010804 */
[----:B------:R4:W-:Y:S10]  /*19bf0*/  MUFU.EX2 R206, R138 ;  /* 0x0000008a00ce7308 */ /* 0x0009f40000000800 */
[----:B------:R2:W3:Y:S01]  /*19c00*/  MUFU.EX2 R199, R137 ;  /* 0x0000008900c77308 */ /* 0x0004e20000000800 */
[-C--:B-1----:R-:W-:Y:S08]  /*19c10*/  HMMA.16816.F32.BF16 R120, R144, R152.reuse, R120 ;  /* 0x000000989078723c */ /* 0x082ff00000041878 */
[C---:B------:R-:W-:Y:S04]  /*19c20*/  HMMA.16816.F32.BF16 R124, R148.reuse, R152, R124 ;  /* 0x00000098947c723c */ /* 0x040fe8000004187c */
[----:B----4-:R-:W-:Y:S01]  /*19c30*/  FFMA.FTZ R138, R6, R165, R166 ;  /* 0x000000a5068a7223 */ /* 0x010fe200000100a6 */
[----:B------:R-:W-:Y:S01]  /*19c40*/  MOV R165, R161 ;  /* 0x000000a100a57202 */ /* 0x000fe20000000f00 */
[--C-:B------:R-:W-:Y:S01]  /*19c50*/  FFMA.FTZ R6, R237, c[0x0][0x2d0], -R4.reuse ;  /* 0x0000b400ed067a23 */ /* 0x100fe20000010804 */
[----:B------:R-:W-:Y:S01]  /*19c60*/  MOV R166, R160 ;  /* 0x000000a000a67202 */ /* 0x000fe20000000f00 */
[-C--:B------:R-:W-:Y:S01]  /*19c70*/  HMMA.16816.F32.BF16 R128, R148, R154.reuse, R128 ;  /* 0x0000009a9480723c */ /* 0x080fe20000041880 */
[----:B------:R-:W1:Y:S03]  /*19c80*/  LDSM.16.MT88.4 R148, [R217+0x2880] ;  /* 0x00288000d994783b */ /* 0x000e660000004200 */
[----:B------:R-:W-:Y:S01]  /*19c90*/  F2FP.BF16.PACK_AB R152, R248, R214 ;  /* 0x000000d6f898723e */ /* 0x000fe200000010ff */
[--C-:B--2---:R-:W-:Y:S01]  /*19ca0*/  FFMA.FTZ R137, R198, c[0x0][0x2d0], -R4.reuse ;  /* 0x0000b400c6897a23 */ /* 0x104fe20000010804 */
[----:B---3--:R-:W-:Y:S02]  /*19cb0*/  F2FP.BF16.PACK_AB R153, R199, R200 ;  /* 0x000000c8c799723e */ /* 0x008fe400000010ff */
[----:B------:R-:W-:Y:S01]  /*19cc0*/  HMMA.16816.F32.BF16 R132, R144, R154, R132 ;  /* 0x0000009a9084723c */ /* 0x000fe20000041884 */
[----:B------:R-:W-:Y:S01]  /*19cd0*/  LDSM.16.MT88.4 R160, [R217+0x3080] ;  /* 0x00308000d9a0783b */ /* 0x000fe20000004200 */
[----:B------:R2:W-:Y:S02]  /*19ce0*/  MUFU.EX2 R201, R137 ;  /* 0x0000008900c97308 */ /* 0x0005e40000000800 */
[----:B------:R-:W-:Y:S03]  /*19cf0*/  MOV R237, R166 ;  /* 0x000000a600ed7202 */ /* 0x000fe60000000f00 */
[----:B------:R-:W-:Y:S02]  /*19d00*/  F2FP.BF16.PACK_AB R144, R171, R167 ;  /* 0x000000a7ab90723e */ /* 0x000fe400000010ff */
[----:B------:R-:W-:Y:S03]  /*19d10*/  F2FP.BF16.PACK_AB R145, R240, R168 ;  /* 0x000000a8f091723e */ /* 0x000fe600000010ff */
[----:B------:R-:W-:Y:S02]  /*19d20*/  F2FP.BF16.PACK_AB R146, R252, R241 ;  /* 0x000000f1fc92723e */ /* 0x000fe400000010ff */
[----:B------:R-:W-:Y:S02]  /*19d30*/  F2FP.BF16.PACK_AB R147, R251, R250 ;  /* 0x000000fafb93723e */ /* 0x000fe400000010ff */
[----:B------:R-:W-:Y:S01]  /*19d40*/  F2FP.BF16.PACK_AB R154, R213, R249 ;  /* 0x000000f9d59a723e */ /* 0x000fe200000010ff */
[----:B--2---:R-:W-:Y:S02]  /*19d50*/  FFMA.FTZ R137, R197, c[0x0][0x2d0], -R4 ;  /* 0x0000b400c5897a23 */ /* 0x004fe40000010804 */
[----:B------:R5:W-:Y:S02]  /*19d60*/  MUFU.EX2 R197, R6 ;  /* 0x0000000600c57308 */ /* 0x000be40000000800 */
[-C--:B-1----:R-:W-:Y:S08]  /*19d70*/  HMMA.16816.F32.BF16 R8, R144, R148.reuse, R8 ;  /* 0x000000949008723c */ /* 0x082ff00000041808 */
[----:B------:R-:W1:Y:S01]  /*19d80*/  MUFU.EX2 R202, R137 ;  /* 0x0000008900ca7308 */ /* 0x000e620000000800 */
[----:B-----5:R-:W-:Y:S03]  /*19d90*/  FFMA.FTZ R6, R2, R183, R184 ;  /* 0x000000b702067223 */ /* 0x020fe600000100b8 */
[----:B------:R-:W-:Y:S02]  /*19da0*/  FADD.FTZ R2, R181, R7 ;  /* 0x00000007b5027221 */ /* 0x000fe40000010000 */
[----:B------:R-:W-:Y:S02]  /*19db0*/  FADD.FTZ R6, R180, R6 ;  /* 0x00000006b4067221 */ /* 0x000fe40000010000 */
[----:B------:R-:W-:Y:S02]  /*19dc0*/  FADD.FTZ R2, R174, R2 ;  /* 0x00000002ae027221 */ /* 0x000fe40000010000 */
[----:B------:R-:W-:Y:S01]  /*19dd0*/  FADD.FTZ R6, R173, R6 ;  /* 0x00000006ad067221 */ /* 0x000fe20000010000 */
[----:B-1----:R-:W-:Y:S01]  /*19de0*/  F2FP.BF16.PACK_AB R155, R202, R201 ;  /* 0x000000c9ca9b723e */ /* 0x002fe200000010ff */
[--C-:B------:R-:W-:Y:S02]  /*19df0*/  FFMA.FTZ R137, R210, c[0x0][0x2d0], -R143.reuse ;  /* 0x0000b400d2897a23 */ /* 0x100fe4000001088f */
[----:B------:R-:W-:Y:S02]  /*19e00*/  FFMA.FTZ R143, R209, c[0x0][0x2d0], -R143 ;  /* 0x0000b400d18f7a23 */ /* 0x000fe4000001088f */
[----:B------:R1:W-:Y:S02]  /*19e10*/  MUFU.EX2 R209, R137 ;  /* 0x0000008900d17308 */ /* 0x0003e40000000800 */
[C---:B------:R-:W-:Y:S08]  /*19e20*/  HMMA.16816.F32.BF16 R12, R152.reuse, R148, R12 ;  /* 0x00000094980c723c */ /* 0x040ff0000004180c */
[-C--:B------:R-:W-:Y:S01]  /*19e30*/  HMMA.16816.F32.BF16 R16, R152, R150.reuse, R16 ;  /* 0x000000969810723c */ /* 0x080fe20000041810 */
[----:B------:R-:W2:Y:S07]  /*19e40*/  MUFU.EX2 R210, R143 ;  /* 0x0000008f00d27308 */ /* 0x000eae0000000800 */
[C---:B------:R-:W-:Y:S01]  /*19e50*/  HMMA.16816.F32.BF16 R20, R144.reuse, R150, R20 ;  /* 0x000000969014723c */ /* 0x040fe20000041814 */
[----:B------:R-:W3:Y:S03]  /*19e60*/  LDSM.16.MT88.4 R148, [R218+0x2880] ;  /* 0x00288000da94783b */ /* 0x000ee60000004200 */
[--C-:B-1----:R-:W-:Y:S01]  /*19e70*/  FFMA.FTZ R137, R243, c[0x0][0x2d0], -R4.reuse ;  /* 0x0000b400f3897a23 */ /* 0x102fe20000010804 */
[----:B------:R-:W-:Y:S03]  /*19e80*/  MOV R243, R168 ;  /* 0x000000a800f37202 */ /* 0x000fe60000000f00 */
[----:B------:R1:W-:Y:S04]  /*19e90*/  MUFU.EX2 R198, R137 ;  /* 0x0000008900c67308 */ /* 0x0003e80000000800 */
[--C-:B-1----:R-:W-:Y:S01]  /*19ea0*/  FFMA.FTZ R137, R238, c[0x0][0x2d0], -R4.reuse ;  /* 0x0000b400ee897a23 */ /* 0x102fe20000010804 */
[----:B------:R-:W-:Y:S01]  /*19eb0*/  MOV R238, R167 ;  /* 0x000000a700ee7202 */ /* 0x000fe20000000f00 */
[----:B------:R-:W-:Y:S01]  /*19ec0*/  FFMA.FTZ R4, R136, c[0x0][0x2d0], -R4 ;  /* 0x0000b40088047a23 */ /* 0x000fe20000010804 */
[----:B------:R-:W-:Y:S03]  /*19ed0*/  F2FP.BF16.PACK_AB R136, R208, R203 ;  /* 0x000000cbd088723e */ /* 0x000fe600000010ff */
[----:B------:R1:W4:Y:S01]  /*19ee0*/  MUFU.EX2 R196, R137 ;  /* 0x0000008900c47308 */ /* 0x0003220000000800 */
[-C--:B---3--:R-:W-:Y:S09]  /*19ef0*/  HMMA.16816.F32.BF16 R24, R144, R148.reuse, R24 ;  /* 0x000000949018723c */ /* 0x088ff20000041818 */
[----:B------:R3:W5:Y:S01]  /*19f00*/  MUFU.EX2 R143, R4 ;  /* 0x00000004008f7308 */ /* 0x0007620000000800 */
[C---:B------:R-:W-:Y:S08]  /*19f10*/  HMMA.16816.F32.BF16 R28, R152.reuse, R148, R28 ;  /* 0x00000094981c723c */ /* 0x040ff0000004181c */
[-C--:B------:R-:W-:Y:S04]  /*19f20*/  HMMA.16816.F32.BF16 R32, R152, R150.reuse, R32 ;  /* 0x000000969820723c */ /* 0x080fe80000041820 */
[----:B-1----:R-:W-:Y:S04]  /*19f30*/  F2FP.BF16.PACK_AB R137, R207, R205 ;  /* 0x000000cdcf89723e */ /* 0x002fe800000010ff */
[C---:B------:R-:W-:Y:S01]  /*19f40*/  HMMA.16816.F32.BF16 R36, R144.reuse, R150, R36 ;  /* 0x000000969024723c */ /* 0x040fe20000041824 */
[----:B------:R-:W1:Y:S03]  /*19f50*/  LDSM.16.MT88.4 R148, [R220+0x2880] ;  /* 0x00288000dc94783b */ /* 0x000e660000004200 */
[----:B------:R-:W-:Y:S01]  /*19f60*/  FFMA.FTZ R0, R0, R156, R215 ;  /* 0x0000009c00007223 */ /* 0x000fe200000100d7 */
[----:B------:R-:W-:Y:S01]  /*19f70*/  MOV R215, R165 ;  /* 0x000000a500d77202 */ /* 0x000fe20000000f00 */
[----:B---3--:R-:W-:Y:S01]  /*19f80*/  FADD.FTZ R4, R182, R138 ;  /* 0x0000008ab6047221 */ /* 0x008fe20000010000 */
[----:B------:R-:W-:Y:S05]  /*19f90*/  F2FP.BF16.PACK_AB R138, R244, R245 ;  /* 0x000000f5f48a723e */ /* 0x000fea00000010ff */
[----:B------:R-:W-:Y:S04]  /*19fa0*/  FADD.FTZ R4, R175, R4 ;  /* 0x00000004af047221 */ /* 0x000fe80000010000 */
[----:B------:R-:W-:Y:S01]  /*19fb0*/  FADD.FTZ R7, R172, R4 ;  /* 0x00000004ac077221 */ /* 0x000fe20000010000 */
[----:B------:R-:W-:Y:S03]  /*19fc0*/  MOV R4, R164 ;  /* 0x000000a400047202 */ /* 0x000fe60000000f00 */
        /* <DEDUP_REMOVED lines=8> */
[----:B------:R-:W-:Y:S04]  /*1a050*/  FADD.FTZ R4, R200, R4 ;  /* 0x00000004c8047221 */ /* 0x000fe80000010000 */
[----:B------:R-:W-:Y:S01]  /*1a060*/  FADD.FTZ R4, R199, R4 ;  /* 0x00000004c7047221 */ /* 0x000fe20000010000 */
[-C--:B-1----:R-:W-:Y:S03]  /*1a070*/  HMMA.16816.F32.BF16 R40, R144, R148.reuse, R40 ;  /* 0x000000949028723c */ /* 0x082fe60000041828 */
[----:B------:R-:W-:Y:S04]  /*1a080*/  FADD.FTZ R4, R201, R4 ;  /* 0x00000004c9047221 */ /* 0x000fe80000010000 */
[----:B------:R-:W-:Y:S01]  /*1a090*/  FADD.FTZ R4, R202, R4 ;  /* 0x00000004ca047221 */ /* 0x000fe20000010000 */
        /* <DEDUP_REMOVED lines=27> */
[----:B------:R-:W-:Y:S07]  /*1a250*/  HMMA.16816.F32.BF16 R132, R144, R150, R132 ;  /* 0x000000969084723c */ /* 0x000fee0000041884 */
[----:B------:R-:W-:Y:S01]  /*1a260*/  F2FP.BF16.PACK_AB R144, R206, R204 ;  /* 0x000000ccce90723e */ /* 0x000fe200000010ff */
[-C--:B------:R-:W-:Y:S01]  /*1a270*/  HMMA.16816.F32.BF16 R148, R136, R160.reuse, R8 ;  /* 0x000000a08894723c */ /* 0x080fe20000041808 */
[----:B------:R-:W1:Y:S04]  /*1a280*/  LDSM.16.MT88.4 R8, [R219+0x3080] ;  /* 0x00308000db08783b */ /* 0x000e680000004200 */
[----:B--2---:R-:W-:Y:S02]  /*1a290*/  F2FP.BF16.PACK_AB R146, R210, R209 ;  /* 0x000000d1d292723e */ /* 0x004fe400000010ff */
[----:B----4-:R-:W-:Y:S02]  /*1a2a0*/  F2FP.BF16.PACK_AB R145, R196, R198 ;  /* 0x000000c6c491723e */ /* 0x010fe400000010ff */
[----:B-----5:R-:W-:Y:S07]  /*1a2b0*/  F2FP.BF16.PACK_AB R147, R143, R197 ;  /* 0x000000c58f93723e */ /* 0x020fee00000010ff */
[C---:B------:R-:W-:Y:S01]  /*1a2c0*/  HMMA.16816.F32.BF16 R152, R144.reuse, R160, R12 ;  /* 0x000000a09098723c */ /* 0x040fe2000004180c */
[----:B------:R-:W2:Y:S07]  /*1a2d0*/  LDSM.16.MT88.4 R12, [R217+0x4880] ;  /* 0x00488000d90c783b */ /* 0x000eae0000004200 */
[-C--:B------:R-:W-:Y:S01]  /*1a2e0*/  HMMA.16816.F32.BF16 R156, R144, R162.reuse, R16 ;  /* 0x000000a2909c723c */ /* 0x080fe20000041810 */
[----:B------:R-:W3:Y:S07]  /*1a2f0*/  LDSM.16.MT88.4 R16, [R218+0x4880] ;  /* 0x00488000da10783b */ /* 0x000eee0000004200 */
[C---:B------:R-:W-:Y:S01]  /*1a300*/  HMMA.16816.F32.BF16 R160, R136.reuse, R162, R20 ;  /* 0x000000a288a0723c */ /* 0x040fe20000041814 */
[----:B------:R-:W4:Y:S07]  /*1a310*/  LDSM.16.MT88.4 R20, [R220+0x4880] ;  /* 0x00488000dc14783b */ /* 0x000f2e0000004200 */
[-C--:B------:R-:W-:Y:S01]  /*1a320*/  HMMA.16816.F32.BF16 R164, R136, R176.reuse, R24 ;  /* 0x000000b088a4723c */ /* 0x080fe20000041818 */
[----:B------:R-:W5:Y:S07]  /*1a330*/  LDSM.16.MT88.4 R24, [R219+0x4880] ;  /* 0x00488000db18783b */ /* 0x000f6e0000004200 */
        /* <DEDUP_REMOVED lines=28> */
[-C--:B---3--:R-:W-:Y:S04]  /*1a500*/  HMMA.16816.F32.BF16 R88, R136, R16.reuse, R88 ;  /* 0x000000108858723c */ /* 0x088fe80000041858 */
[----:B------:R-:W-:Y:S02]  /*1a510*/  FADD.FTZ R7, R207, R2 ;  /* 0x00000002cf077221 */ /* 0x000fe40000010000 */
[----:B------:R-:W-:Y:S02]  /*1a520*/  FADD.FTZ R2, R198, R4 ;  /* 0x00000004c6027221 */ /* 0x000fe40000010000 */
[C---:B------:R-:W-:Y:S04]  /*1a530*/  HMMA.16816.F32.BF16 R92, R144.reuse, R16, R92 ;  /* 0x00000010905c723c */ /* 0x040fe8000004185c */
[----:B------:R-:W-:Y:S02]  /*1a540*/  FADD.FTZ R4, R206, R0 ;  /* 0x00000000ce047221 */ /* 0x000fe40000010000 */
[----:B------:R-:W-:Y:S02]  /*1a550*/  FADD.FTZ R0, R245, R6 ;  /* 0x00000006f5007221 */ /* 0x000fe40000010000 */
[-C--:B------:R-:W-:Y:S04]  /*1a560*/  HMMA.16816.F32.BF16 R96, R144, R18.reuse, R96 ;  /* 0x000000129060723c */ /* 0x080fe80000041860 */
[----:B------:R-:W-:Y:S02]  /*1a570*/  FADD.FTZ R0, R244, R0 ;  /* 0x00000000f4007221 */ /* 0x000fe40000010000 */
[----:B------:R-:W-:Y:S01]  /*1a580*/  FADD.FTZ R6, R211, R7 ;  /* 0x00000007d3067221 */ /* 0x000fe20000010000 */
[----:B------:R-:W-:Y:S01]  /*1a590*/  MOV R7, R142 ;  /* 0x0000008e00077202 */ /* 0x000fe20000000f00 */
[C---:B------:R-:W-:Y:S01]  /*1a5a0*/  HMMA.16816.F32.BF16 R100, R136.reuse, R18, R100 ;  /* 0x000000128864723c */ /* 0x040fe20000041864 */
[----:B------:R1:W-:Y:S03]  /*1a5b0*/  STL [R1+0x94], R0 ;  /* 0x0000940001007387 */ /* 0x0003e60000100800 */
[----:B------:R-:W-:Y:S02]  /*1a5c0*/  FADD.FTZ R6, R212, R6 ;  /* 0x00000006d4067221 */ /* 0x000fe40000010000 */
[----:B------:R-:W-:Y:S02]  /*1a5d0*/  FADD.FTZ R4, R209, R4 ;  /* 0x00000004d1047221 */ /* 0x000fe40000010000 */
[-C--:B----4-:R-:W-:Y:S01]  /*1a5e0*/  HMMA.16816.F32.BF16 R104, R136, R20.reuse, R104 ;  /* 0x000000148868723c */ /* 0x090fe20000041868 */
[----:B------:R2:W-:Y:S03]  /*1a5f0*/  STL [R1+0x98], R6 ;  /* 0x0000980601007387 */ /* 0x0005e60000100800 */
[----:B------:R-:W-:Y:S02]  /*1a600*/  FADD.FTZ R4, R210, R4 ;  /* 0x00000004d2047221 */ /* 0x000fe40000010000 */
[----:B------:R-:W-:Y:S02]  /*1a610*/  FADD.FTZ R2, R196, R2 ;  /* 0x00000002c4027221 */ /* 0x000fe40000010000 */
[C---:B------:R-:W-:Y:S01]  /*1a620*/  HMMA.16816.F32.BF16 R108, R144.reuse, R20, R108 ;  /* 0x00000014906c723c */ /* 0x040fe2000004186c */
[----:B------:R3:W-:Y:S03]  /*1a630*/  STL [R1+0x9c], R4 ;  /* 0x00009c0401007387 */ /* 0x0007e60000100800 */
[----:B------:R-:W-:Y:S04]  /*1a640*/  FADD.FTZ R2, R197, R2 ;  /* 0x00000002c5027221 */ /* 0x000fe80000010000 */
[-C--:B------:R-:W-:Y:S04]  /*1a650*/  HMMA.16816.F32.BF16 R112, R144, R22.reuse, R112 ;  /* 0x000000169070723c */ /* 0x080fe80000041870 */
[----:B------:R-:W-:Y:S01]  /*1a660*/  FADD.FTZ R2, R143, R2 ;  /* 0x000000028f027221 */ /* 0x000fe20000010000 */
[----:B-1----:R-:W-:Y:S03]  /*1a670*/  IADD3 R0, R235, -0x1, RZ ;  /* 0xffffffffeb007810 */ /* 0x002fe60007ffe0ff */
[C---:B------:R-:W-:Y:S01]  /*1a680*/  HMMA.16816.F32.BF16 R116, R136.reuse, R22, R116 ;  /* 0x000000168874723c */ /* 0x040fe20000041874 */
[----:B------:R3:W-:Y:S03]  /*1a690*/  STL [R1+0xa0], R2 ;  /* 0x0000a00201007387 */ /* 0x0007e60000100800 */
[----:B------:R-:W-:Y:S02]  /*1a6a0*/  MOV R235, R0 ;  /* 0x0000000000eb7202 */ /* 0x000fe40000000f00 */
[----:B--2---:R-:W-:Y:S02]  /*1a6b0*/  MOV R6, R140 ;  /* 0x0000008c00067202 */ /* 0x004fe40000000f00 */
[-C--:B-----5:R-:W-:Y:S08]  /*1a6c0*/  HMMA.16816.F32.BF16 R120, R136, R24.reuse, R120 ;  /* 0x000000188878723c */ /* 0x0a0ff00000041878 */
[C---:B------:R-:W-:Y:S08]  /*1a6d0*/  HMMA.16816.F32.BF16 R124, R144.reuse, R24, R124 ;  /* 0x00000018907c723c */ /* 0x040ff0000004187c */
[-C--:B------:R-:W-:Y:S08]  /*1a6e0*/  HMMA.16816.F32.BF16 R128, R144, R26.reuse, R128 ;  /* 0x0000001a9080723c */ /* 0x080ff00000041880 */
[----:B------:R-:W-:Y:S07]  /*1a6f0*/  HMMA.16816.F32.BF16 R132, R136, R26, R132 ;  /* 0x0000001a8884723c */ /* 0x000fee0000041884 */
[----:B------:R-:W-:Y:S02]  /*1a700*/  MOV R136, R3 ;  /* 0x0000000300887202 */ /* 0x000fe40000000f00 */
[----:B------:R-:W-:Y:S03]  /*1a710*/  MOV R137, R141 ;  /* 0x0000008d00897202 */ /* 0x000fe60000000f00 */
[----:B------:R-:W-:Y:S01]  /*1a720*/  MOV R138, R3 ;  /* 0x00000003008a7202 */ /* 0x000fe20000000f00 */
[----:B---3--:R-:W-:-:S05]  /*1a730*/  @P0 BRA `(.L_x_1253) ;  /* 0xffffb44000000947 */ /* 0x008fca000383ffff */
.L_x_1236:
[----:B------:R-:W-:Y:S02]  /*1a740*/  MOV R10, 0x1f ;  /* 0x0000001f000a7802 */ /* 0x000fe40000000f00 */
[----:B------:R-:W-:Y:S01]  /*1a750*/  MOV R8, 0xffffffff ;  /* 0xffffffff00087802 */ /* 0x000fe20000000f00 */
[----:B------:R-:W-:Y:S05]  /*1a760*/  BRA.DIV ~URZ, `(.L_x_1254) ;  /* 0x00003fa27f007947 */ /* 0x000fea000b800000 */
[----:B------:R-:W2:Y:S04]  /*1a770*/  LDL R0, [R1+0x94] ;  /* 0x0000940001007983 */ /* 0x000ea80000100800 */
[----:B--2---:R2:W3:Y:S02]  /*1a780*/  SHFL.BFLY PT, R4, R0, 0x2, 0x1f ;  /* 0x0c401f0000047f89 */ /* 0x0044e400000e0000 */
.L_x_1313:
[----:B--2---:R-:W2:Y:S02]  /*1a790*/  LDL.LU R0, [R1+0x94] ;  /* 0x0000940001007983 */ /* 0x004ea40000300800 */
[----:B--23--:R-:W-:Y:S01]  /*1a7a0*/  FADD.FTZ R4, R4, R0 ;  /* 0x0000000004047221 */ /* 0x00cfe20000010000 */
[----:B------:R-:W-:Y:S05]  /*1a7b0*/  BRA.DIV ~URZ, `(.L_x_1255) ;  /* 0x00003fb27f007947 */ /* 0x000fea000b800000 */
[----:B------:R-:W2:Y:S04]  /*1a7c0*/  LDL.LU R2, [R1+0x98] ;  /* 0x0000980001027983 */ /* 0x000ea80000300800 */
[----:B------:R-:W3:Y:S04]  /*1a7d0*/  LDL.LU R0, [R1+0x9c] ;  /* 0x00009c0001007983 */ /* 0x000ee80000300800 */
[----:B------:R-:W4:Y:S04]  /*1a7e0*/  LDL.LU R8, [R1+0xa0] ;  /* 0x0000a00001087983 */ /* 0x000f280000300800 */
[----:B--2--5:R-:W2:Y:S04]  /*1a7f0*/  SHFL.BFLY PT, R5, R2, 0x2, 0x1f ;  /* 0x0c401f0002057f89 */ /* 0x024ea800000e0000 */
[----:B---3--:R-:W3:Y:S04]  /*1a800*/  SHFL.BFLY PT, R6, R0, 0x2, 0x1f ;  /* 0x0c401f0000067f89 */ /* 0x008ee800000e0000 */
[----:B----4-:R-:W4:Y:S01]  /*1a810*/  SHFL.BFLY PT, R9, R8, 0x2, 0x1f ;  /* 0x0c401f0008097f89 */ /* 0x010f2200000e0000 */
[----:B--2---:R-:W-:-:S02]  /*1a820*/  FADD.FTZ R5, R5, R2 ;  /* 0x0000000205057221 */ /* 0x004fc40000010000 */
[----:B---3--:R-:W-:-:S03]  /*1a830*/  FADD.FTZ R6, R6, R0 ;  /* 0x0000000006067221 */ /* 0x008fc60000010000 */
[----:B------:R-:W2:Y:S01]  /*1a840*/  SHFL.BFLY PT, R2, R5, 0x1, 0x1f ;  /* 0x0c201f0005027f89 */ /* 0x000ea200000e0000 */
[----:B----4-:R-:W-:-:S03]  /*1a850*/  FADD.FTZ R9, R9, R8 ;  /* 0x0000000809097221 */ /* 0x010fc60000010000 */
[----:B------:R-:W3:Y:S04]  /*1a860*/  SHFL.BFLY PT, R0, R4, 0x1, 0x1f ;  /* 0x0c201f0004007f89 */ /* 0x000ee800000e0000 */
[----:B-1----:R-:W1:Y:S04]  /*1a870*/  SHFL.BFLY PT, R3, R6, 0x1, 0x1f ;  /* 0x0c201f0006037f89 */ /* 0x002e6800000e0000 */
[----:B------:R4:W4:Y:S01]  /*1a880*/  SHFL.BFLY PT, R7, R9, 0x1, 0x1f ;  /* 0x0c201f0009077f89 */ /* 0x00092200000e0000 */
[----:B--2---:R-:W-:Y:S02]  /*1a890*/  FADD.FTZ R5, R5, R2 ;  /* 0x0000000205057221 */ /* 0x004fe40000010000 */
[----:B---3--:R-:W-:-:S02]  /*1a8a0*/  FADD.FTZ R4, R4, R0 ;  /* 0x0000000004047221 */ /* 0x008fc40000010000 */
[----:B-1----:R-:W-:-:S03]  /*1a8b0*/  FADD.FTZ R6, R6, R3 ;  /* 0x0000000306067221 */ /* 0x002fc60000010000 */
.L_x_1314:
[----:B------:R-:W-:Y:S01]  /*1a8c0*/  FSETP.NE.FTZ.AND P2, PT, R4, RZ, PT ;  /* 0x000000ff0400720b */ /* 0x000fe20003f55000 */
[----:B------:R-:W-:Y:S01]  /*1a8d0*/  CS2R R2, SRZ ;  /* 0x0000000000027805 */ /* 0x000fe2000001ff00 */
[----:B------:R-:W-:Y:S01]  /*1a8e0*/  FSETP.NE.FTZ.AND P0, PT, R6, RZ, PT ;  /* 0x000000ff0600720b */ /* 0x000fe20003f15000 */
[----:B----4-:R-:W-:Y:S01]  /*1a8f0*/  FADD.FTZ R9, R7, R9 ;  /* 0x0000000907097221 */ /* 0x010fe20000010000 */
[----:B------:R-:W-:Y:S02]  /*1a900*/  FSETP.NE.FTZ.AND P1, PT, R5, RZ, PT ;  /* 0x000000ff0500720b */ /* 0x000fe40003f35000 */
[----:B------:R-:W-:Y:S02]  /*1a910*/  MOV R0, RZ ;  /* 0x000000ff00007202 */ /* 0x000fe40000000f00 */
[----:B------:R-:W-:-:S05]  /*1a920*/  FSETP.NE.FTZ.AND P3, PT, R9, RZ, PT ;  /* 0x000000ff0900720b */ /* 0x000fca0003f75000 */
[----:B------:R-:W1:Y:S08]  /*1a930*/  @P2 MUFU.RCP R0, R4 ;  /* 0x0000000400002308 */ /* 0x000e700000001000 */
[----:B------:R-:W2:Y:S08]  /*1a940*/  @P0 MUFU.RCP R2, R6 ;  /* 0x0000000600020308 */ /* 0x000eb00000001000 */
[----:B------:R-:W3:Y:S01]  /*1a950*/  @P1 MUFU.RCP R3, R5 ;  /* 0x0000000500031308 */ /* 0x000ee20000001000 */
        /* <DEDUP_REMOVED lines=9> */
[----:B------:R4:W5:Y:S01]  /*1a9f0*/  @P2 MUFU.LG2 R8, R4 ;  /* 0x0000000400082308 */ /* 0x0009620000000c00 */
[C---:B------:R-:W-:Y:S02]  /*1aa00*/  FMUL.FTZ R180, R0.reuse, R180 ;  /* 0x000000b400b47220 */ /* 0x040fe40000410000 */
[C---:B------:R-:W-:Y:S02]  /*1aa10*/  FMUL.FTZ R47, R0.reuse, R181 ;  /* 0x000000b5002f7220 */ /* 0x040fe40000410000 */
[C---:B------:R-:W-:Y:S02]  /*1aa20*/  FMUL.FTZ R192, R0.reuse, R192 ;  /* 0x000000c000c07220 */ /* 0x040fe40000410000 */
[C---:B------:R-:W-:Y:S01]  /*1aa30*/  FMUL.FTZ R43, R0.reuse, R193 ;  /* 0x000000c1002b7220 */ /* 0x040fe20000410000 */
[----:B------:R1:W1:Y:S01]  /*1aa40*/  @P1 MUFU.LG2 R7, R5 ;  /* 0x0000000500071308 */ /* 0x0002620000000c00 */
[----:B------:R-:W-:-:S02]  /*1aa50*/  FMUL.FTZ R10, R0, R56 ;  /* 0x00000038000a7220 */ /* 0x000fc40000410000 */
[C---:B------:R-:W-:Y:S02]  /*1aa60*/  FMUL.FTZ R42, R0.reuse, R57 ;  /* 0x00000039002a7220 */ /* 0x040fe40000410000 */
[C---:B------:R-:W-:Y:S02]  /*1aa70*/  FMUL.FTZ R68, R0.reuse, R68 ;  /* 0x0000004400447220 */ /* 0x040fe40000410000 */
[C---:B------:R-:W-:Y:S01]  /*1aa80*/  FMUL.FTZ R39, R0.reuse, R69 ;  /* 0x0000004500277220 */ /* 0x040fe20000410000 */
[----:B----4-:R-:W-:Y:S01]  /*1aa90*/  @P1 MOV R4, 0x3f317218 ;  /* 0x3f31721800041802 */ /* 0x010fe20000000f00 */
[C---:B------:R-:W-:Y:S01]  /*1aaa0*/  FMUL.FTZ R72, R0.reuse, R72 ;  /* 0x0000004800487220 */ /* 0x040fe20000410000 */
[----:B------:R-:W-:Y:S01]  /*1aab0*/  MOV R69, 0xff800000 ;  /* 0xff80000000457802 */ /* 0x000fe20000000f00 */
[C---:B------:R-:W-:Y:S01]  /*1aac0*/  FMUL.FTZ R36, R0.reuse, R73 ;  /* 0x0000004900247220 */ /* 0x040fe20000410000 */
[----:B------:R-:W-:Y:S01]  /*1aad0*/  MOV R73, 0xff800000 ;  /* 0xff80000000497802 */ /* 0x000fe20000000f00 */
[----:B------:R-:W-:-:S02]  /*1aae0*/  FMUL.FTZ R84, R0, R84 ;  /* 0x0000005400547220 */ /* 0x000fc40000410000 */
[C---:B------:R-:W-:Y:S01]  /*1aaf0*/  FMUL.FTZ R33, R0.reuse, R85 ;  /* 0x0000005500217220 */ /* 0x040fe20000410000 */
[----:B-1----:R-:W-:Y:S01]  /*1ab00*/  @P2 MOV R5, 0x3f317218 ;  /* 0x3f31721800052802 */ /* 0x002fe20000000f00 */
        /* <DEDUP_REMOVED lines=12> */
[----:B------:R-:W-:Y:S01]  /*1abd0*/  MOV R0, RZ ;  /* 0x000000ff00007202 */ /* 0x000fe20000000f00 */
[C---:B--2---:R-:W-:Y:S02]  /*1abe0*/  FMUL.FTZ R56, R2.reuse, R152 ;  /* 0x0000009802387220 */ /* 0x044fe40000410000 */
[C---:B------:R-:W-:Y:S02]  /*1abf0*/  FMUL.FTZ R153, R2.reuse, R153 ;  /* 0x0000009902997220 */ /* 0x040fe40000410000 */
[C---:B------:R-:W-:Y:S01]  /*1ac00*/  FMUL.FTZ R156, R2.reuse, R156 ;  /* 0x0000009c029c7220 */ /* 0x040fe20000410000 */
[----:B------:R-:W-:Y:S01]  /*1ac10*/  @P3 MUFU.RCP R0, R9 ;  /* 0x0000000900003308 */ /* 0x000fe20000001000 */
        /* <DEDUP_REMOVED lines=28> */
[----:B------:R-:W-:Y:S02]  /*1ade0*/  FMUL.FTZ R16, R2, R129 ;  /* 0x0000008102107220 */ /* 0x000fe40000410000 */
[C---:B---3--:R-:W-:Y:S01]  /*1adf0*/  FMUL.FTZ R150, R3.reuse, R150 ;  /* 0x0000009603967220 */ /* 0x048fe20000410000 */
[----:B------:R-:W1:Y:S01]  /*1ae00*/  @P3 MUFU.LG2 R2, R9 ;  /* 0x0000000900023308 */ /* 0x000e620000000c00 */
        /* <DEDUP_REMOVED lines=13> */
[----:B------:R-:W-:Y:S01]  /*1aee0*/  MOV R59, 0xff800000 ;  /* 0xff800000003b7802 */ /* 0x000fe20000000f00 */
        /* <DEDUP_REMOVED lines=20> */
[----:B------:R-:W-:-:S02]  /*1b030*/  @P0 FMUL.FTZ R6, R6, 0.69314718246459960938 ;  /* 0x3f31721806060820 */ /* 0x000fc40000410000 */
[----:B-----5:R-:W-:Y:S02]  /*1b040*/  @P2 FMUL.FTZ R8, R8, 0.69314718246459960938 ;  /* 0x3f31721808082820 */ /* 0x020fe40000410000 */
[----:B------:R-:W-:Y:S02]  /*1b050*/  @P0 FMUL.FTZ R3, R3, c[0x0][0x2d0] ;  /* 0x0000b40003030a20 */ /* 0x000fe40000410000 */
[----:B------:R-:W-:Y:S02]  /*1b060*/  @P2 FMUL.FTZ R5, R5, c[0x0][0x2d0] ;  /* 0x0000b40005052a20 */ /* 0x000fe40000410000 */
[----:B------:R-:W-:Y:S01]  /*1b070*/  @P0 FFMA.FTZ R73, R3, R141, R6 ;  /* 0x0000008d03490223 */ /* 0x000fe20000010006 */
[----:B------:R-:W-:Y:S01]  /*1b080*/  @P3 MOV R3, 0x3f317218 ;  /* 0x3f31721800033802 */ /* 0x000fe20000000f00 */
[----:B------:R-:W-:Y:S01]  /*1b090*/  @P1 FMUL.FTZ R7, R7, 0.69314718246459960938 ;  /* 0x3f31721807071820 */ /* 0x000fe20000410000 */
[----:B------:R-:W-:Y:S01]  /*1b0a0*/  PLOP3.LUT P0, PT, PT, PT, PT, 0x8, 0x0 ;  /* 0x000000000000781c */ /* 0x000fe20003f0e170 */
[----:B------:R-:W-:-:S02]  /*1b0b0*/  @P1 FMUL.FTZ R4, R4, c[0x0][0x2d0] ;  /* 0x0000b40004041a20 */ /* 0x000fc40000410000 */
[----:B-1----:R-:W-:Y:S02]  /*1b0c0*/  @P3 FMUL.FTZ R2, R2, 0.69314718246459960938 ;  /* 0x3f31721802023820 */ /* 0x002fe40000410000 */
[----:B------:R-:W-:Y:S02]  /*1b0d0*/  @P3 FMUL.FTZ R3, R3, c[0x0][0x2d0] ;  /* 0x0000b40003033a20 */ /* 0x000fe40000410000 */
[----:B------:R-:W-:Y:S02]  /*1b0e0*/  @P2 FFMA.FTZ R69, R5, R140, R8 ;  /* 0x0000008c05452223 */ /* 0x000fe40000010008 */
[----:B------:R-:W-:Y:S02]  /*1b0f0*/  @P1 FFMA.FTZ R71, R4, R142, R7 ;  /* 0x0000008e04471223 */ /* 0x000fe40000010007 */
        /* <DEDUP_REMOVED lines=33> */
.L_x_1162:
[----:B--2---:R-:W-:Y:S05]  /*1b310*/  @P0 BRA `(.L_x_1256) ;  /* 0x00001c6000000947 */ /* 0x004fea0003800000 */
[----:B------:R-:W2:Y:S01]  /*1b320*/  LDL R65, [R1+0xe0] ;  /* 0x0000e00001417983 */ /* 0x000ea20000100800 */
[----:B------:R-:W-:Y:S01]  /*1b330*/  F2FP.BF16.PACK_AB R40, R40, R60 ;  /* 0x0000003c2828723e */ /* 0x000fe200000010ff */
[----:B------:R-:W-:Y:S01]  /*1b340*/  WARPSYNC 0xffffffff ;  /* 0xffffffff00007948 */ /* 0x000fe20003800000 */
[----:B------:R-:W-:Y:S01]  /*1b350*/  F2FP.BF16.PACK_AB R41, R41, R58 ;  /* 0x0000003a2929723e */ /* 0x000fe200000010ff */
[----:B------:R-:W3:Y:S01]  /*1b360*/  S2R R61, SR_TID.X ;  /* 0x00000000003d7919 */ /* 0x000ee20000002100 */
        /* <DEDUP_REMOVED lines=12> */
[----:B---3--:R-:W-:Y:S02]  /*1b430*/  SHF.R.S32.HI R60, RZ, 0x1f, R61 ;  /* 0x0000001fff3c7819 */ /* 0x008fe4000001143d */
[----:B------:R-:W-:Y:S02]  /*1b440*/  F2FP.BF16.PACK_AB R52, R52, R168 ;  /* 0x000000a83434723e */ /* 0x000fe400000010ff */
[CC--:B------:R-:W-:Y:S02]  /*1b450*/  LEA.HI R2, R60.reuse, R61.reuse, RZ, 0x2 ;  /* 0x0000003d3c027211 */ /* 0x0c0fe400078f10ff */
[----:B------:R-:W-:-:S02]  /*1b460*/  LEA.HI R58, R60, R61, RZ, 0x5 ;  /* 0x0000003d3c3a7211 */ /* 0x000fc400078f28ff */
[--C-:B------:R-:W-:Y:S02]  /*1b470*/  SHF.R.S32.HI R4, RZ, 0x2, R2.reuse ;  /* 0x00000002ff047819 */ /* 0x100fe40000011402 */
[----:B------:R-:W-:Y:S02]  /*1b480*/  SHF.R.S32.HI R0, RZ, 0x1f, R2 ;  /* 0x0000001fff007819 */ /* 0x000fe40000011402 */
[----:B-1----:R-:W-:Y:S02]  /*1b490*/  SHF.R.S32.HI R57, RZ, 0x5, R58 ;  /* 0x00000005ff397819 */ /* 0x002fe4000001143a */
        /* <DEDUP_REMOVED lines=148> */
[----:B------:R-:W-:Y:S01]  /*1bde0*/  ISETP.NE.AND.EX P0, PT, RZ, c[0x0][0x50c], PT, P0 ;  /* 0x00014300ff007a0c */ /* 0x000fe20003f05300 */
[----:B------:R-:W-:-:S12]  /*1bdf0*/  IMAD.MOV.U32 R20, RZ, RZ, c[0x0][0x388] ;  /* 0x0000e200ff147624 */ /* 0x000fd800078e00ff */
[----:B------:R-:W-:-:S05]  /*1be00*/  @P0 IMAD.WIDE R2, R65, R2, c[0x0][0x508] ;  /* 0x0001420041020625 */ /* 0x000fca00078e0202 */
[----:B------:R3:W5:Y:S02]  /*1be10*/  @P0 LDG.E R20, [R2.64] ;  /* 0x0000000602140981 */ /* 0x000764000c1e1900 */
[----:B---3--:R-:W-:Y:S02]  /*1be20*/  CS2R R2, SRZ ;  /* 0x0000000000027805 */ /* 0x008fe4000001ff00 */
[--C-:B--2---:R-:W-:Y:S01]  /*1be30*/  @P1 SHF.R.S32.HI R3, RZ, 0x1f, R0.reuse ;  /* 0x0000001fff031819 */ /* 0x104fe20000011400 */
[----:B------:R-:W-:Y:S01]  /*1be40*/  @P1 IMAD.MOV.U32 R2, RZ, RZ, R0 ;  /* 0x000000ffff021224 */ /* 0x000fe200078e0000 */
[----:B------:R-:W-:Y:S05]  /*1be50*/  @P0 BRA `(.L_x_1257) ;  /* 0x0000004000000947 */ /* 0x000fea0003800000 */
[----:B-1----:R-:W-:Y:S05]  /*1be60*/  @!P1 BRA `(.L_x_1257) ;  /* 0x0000003000009947 */ /* 0x002fea0003800000 */
[----:B------:R1:W2:Y:S04]  /*1be70*/  LDG.E R0, [R4.64] ;  /* 0x0000000604007981 */ /* 0x0002a8000c1e1900 */
[----:B-1----:R-:W2:Y:S02]  /*1be80*/  LDG.E R4, [R4.64+0x4] ;  /* 0x0000040604047981 */ /* 0x002ea4000c1e1900 */
[----:B--2--5:R-:W-:-:S02]  /*1be90*/  IADD3 R20, -R0, R4, RZ ;  /* 0x0000000400147210 */ /* 0x024fc40007ffe1ff */
.L_x_1257:
[----:B-1----:R-:W-:Y:S01]  /*1bea0*/  LOP3.LUT R0, R58, 0xffffffe0, RZ, 0xc0, !PT ;  /* 0xffffffe03a007812 */ /* 0x002fe200078ec0ff */
[----:B------:R-:W1:Y:S01]  /*1beb0*/  S2R R11, SR_CTAID.Y ;  /* 0x00000000000b7919 */ /* 0x000e620000002600 */
[----:B------:R-:W-:Y:S01]  /*1bec0*/  LEA.HI R4, R21, R21, RZ, 0x1 ;  /* 0x0000001515047211 */ /* 0x000fe200078f08ff */
[----:B-----5:R-:W-:Y:S01]  /*1bed0*/  IMAD R20, R20, c[0x0][0x4e8], RZ ;  /* 0x00013a0014147a24 */ /* 0x020fe200078e02ff */
[----:B------:R-:W-:Y:S01]  /*1bee0*/  SHF.R.S32.HI R6, RZ, 0x1f, R57 ;  /* 0x0000001fff067819 */ /* 0x000fe20000011439 */
[----:B------:R-:W-:Y:S01]  /*1bef0*/  IMAD.IADD R0, R61, 0x1, -R0 ;  /* 0x000000013d007824 */ /* 0x000fe200078e0a00 */
[----:B------:R-:W-:Y:S01]  /*1bf00*/  LOP3.LUT R5, R4, 0x1ffffffe, RZ, 0xc0, !PT ;  /* 0x1ffffffe04057812 */ /* 0x000fe200078ec0ff */
[----:B------:R-:W2:Y:S01]  /*1bf10*/  S2R R80, SR_CTAID.X ;  /* 0x0000000000507919 */ /* 0x000ea20000002500 */
[----:B------:R-:W-:Y:S01]  /*1bf20*/  LEA.HI R6, R6, R57, RZ, 0x2 ;  /* 0x0000003906067211 */ /* 0x000fe200078f10ff */
[----:B------:R-:W-:Y:S01]  /*1bf30*/  IMAD.SHL.U32 R4, R4, 0x20, RZ ;  /* 0x0000002004047824 */ /* 0x000fe200078e00ff */
[----:B------:R-:W-:Y:S01]  /*1bf40*/  SHF.R.S32.HI R7, RZ, 0x1f, R0 ;  /* 0x0000001fff077819 */ /* 0x000fe20000011400 */
[----:B------:R-:W-:Y:S01]  /*1bf50*/  IMAD.IADD R8, R21, 0x1, -R5 ;  /* 0x0000000115087824 */ /* 0x000fe200078e0a05 */
[----:B------:R-:W-:Y:S01]  /*1bf60*/  LOP3.LUT R5, R6, 0xffffffc, RZ, 0xc0, !PT ;  /* 0x0ffffffc06057812 */ /* 0x000fe200078ec0ff */
[----:B------:R-:W3:Y:S01]  /*1bf70*/  S2R R10, SR_CTAID.Y ;  /* 0x00000000000a7919 */ /* 0x000ee20000002600 */
[----:B------:R-:W-:Y:S01]  /*1bf80*/  LEA.HI R7, R7, R0, RZ, 0x2 ;  /* 0x0000000007077211 */ /* 0x000fe200078f10ff */
[----:B------:R-:W-:Y:S01]  /*1bf90*/  BSSY B0, `(.L_x_1258) ;  /* 0x0000087000007945 */ /* 0x000fe20003800000 */
[----:B------:R-:W-:Y:S01]  /*1bfa0*/  LOP3.LUT R4, R4, 0xffffffc0, RZ, 0xc0, !PT ;  /* 0xffffffc004047812 */ /* 0x000fe200078ec0ff */
[----:B------:R-:W-:Y:S01]  /*1bfb0*/  IMAD.IADD R6, R57, 0x1, -R5 ;  /* 0x0000000139067824 */ /* 0x000fe200078e0a05 */
[----:B------:R-:W-:-:S02]  /*1bfc0*/  SHF.R.S32.HI R5, RZ, 0x2, R7 ;  /* 0x00000002ff057819 */ /* 0x000fc40000011407 */
[----:B------:R-:W-:Y:S01]  /*1bfd0*/  MOV R9, c[0x0][0x4e8] ;  /* 0x00013a0000097a02 */ /* 0x000fe20000000f00 */
[----:B------:R-:W-:Y:S01]  /*1bfe0*/  IMAD R7, R8, 0x8, R4 ;  /* 0x0000000808077824 */ /* 0x000fe200078e0204 */
[----:B------:R-:W-:Y:S01]  /*1bff0*/  LOP3.LUT P0, RZ, R0, 0x3, RZ, 0xc0, !PT ;  /* 0x0000000300ff7812 */ /* 0x000fe2000780c0ff */
[----:B------:R-:W-:Y:S01]  /*1c000*/  IMAD R19, R6, 0x10, R5 ;  /* 0x0000001006137824 */ /* 0x000fe200078e0205 */
[----:B------:R-:W-:Y:S01]  /*1c010*/  ISETP.NE.AND P2, PT, R9, 0x1, PT ;  /* 0x000000010900780c */ /* 0x000fe20003f45270 */
[----:B------:R-:W-:Y:S01]  /*1c020*/  IMAD R0, R3, c[0x0][0x3a0], RZ ;  /* 0x0000e80003007a24 */ /* 0x000fe200078e02ff */
[----:B------:R-:W-:Y:S01]  /*1c030*/  SEL R18, R65, RZ, !P1 ;  /* 0x000000ff41127207 */ /* 0x000fe20004800000 */
[----:B-1----:R-:W-:Y:S01]  /*1c040*/  IMAD.WIDE.U32 R4, R11, c[0x0][0x490], R2 ;  /* 0x000124000b047a25 */ /* 0x002fe200078e0002 */
[----:B------:R-:W-:Y:S02]  /*1c050*/  IADD3 R6, R19, R7, RZ ;  /* 0x0000000713067210 */ /* 0x000fe40007ffe0ff */
[----:B------:R-:W-:Y:S01]  /*1c060*/  LEA.HI R23, R60, R61, RZ, 0x6 ;  /* 0x0000003d3c177211 */ /* 0x000fe200078f30ff */
[----:B------:R-:W-:-:S02]  /*1c070*/  IMAD R7, R2, c[0x0][0x3a4], R0 ;  /* 0x0000e90002077a24 */ /* 0x000fc400078e0200 */
[----:B------:R-:W-:-:S04]  /*1c080*/  IMAD.WIDE.U32 R2, R2, c[0x0][0x3a0], RZ ;  /* 0x0000e80002027a25 */ /* 0x000fc800078e00ff */
[----:B--2---:R-:W-:Y:S01]  /*1c090*/  IMAD R0, R80, 0x80, R6 ;  /* 0x0000008050007824 */ /* 0x004fe200078e0206 */
[----:B---3--:R-:W-:Y:S02]  /*1c0a0*/  SHF.R.S32.HI R13, RZ, 0x1f, R10 ;  /* 0x0000001fff0d7819 */ /* 0x008fe4000001140a */
[----:B------:R-:W-:Y:S01]  /*1c0b0*/  IADD3 R3, R3, R7, RZ ;  /* 0x0000000703037210 */ /* 0x000fe20007ffe0ff */
[----:B------:R-:W-:Y:S01]  /*1c0c0*/  @P2 IMAD.HI.U32 R7, R0, c[0x0][0x4ec], RZ ;  /* 0x00013b0000072a27 */ /* 0x000fe200078e00ff */
[----:B------:R-:W-:Y:S02]  /*1c0d0*/  LEA.HI R10, R60, R61, RZ, 0x3 ;  /* 0x0000003d3c0a7211 */ /* 0x000fe400078f18ff */
[----:B------:R-:W-:Y:S01]  /*1c0e0*/  SHF.R.S32.HI R6, RZ, 0x1f, R65 ;  /* 0x0000001fff067819 */ /* 0x000fe20000011441 */
[----:B------:R-:W-:Y:S01]  /*1c0f0*/  IMAD R8, R13, c[0x0][0x490], RZ ;  /* 0x000124000d087a24 */ /* 0x000fe200078e02ff */
[----:B------:R-:W-:Y:S01]  /*1c100*/  SHF.R.S32.HI R21, RZ, 0x3, R10 ;  /* 0x00000003ff157819 */ /* 0x000fe2000001140a */
[----:B------:R-:W-:Y:S01]  /*1c110*/  IMAD.MOV.U32 R9, RZ, RZ, R0 ;  /* 0x000000ffff097224 */ /* 0x000fe200078e0000 */
[----:B------:R-:W-:Y:S01]  /*1c120*/  @P2 SHF.R.U32.HI R9, RZ, c[0x0][0x4f0], R7 ;  /* 0x00013c00ff092a19 */ /* 0x000fe20000011607 */
[----:B------:R-:W-:Y:S01]  /*1c130*/  IMAD R8, R11, c[0x0][0x494], R8 ;  /* 0x000125000b087a24 */ /* 0x000fe200078e0208 */
[----:B------:R-:W-:Y:S01]  /*1c140*/  LOP3.LUT R12, R10, 0xfffffff8, RZ, 0xc0, !PT ;  /* 0xfffffff80a0c7812 */ /* 0x000fe200078ec0ff */
[----:B------:R-:W-:Y:S01]  /*1c150*/  IMAD R14, R13, c[0x0][0x3e8], RZ ;  /* 0x0000fa000d0e7a24 */ /* 0x000fe200078e02ff */
[----:B------:R-:W-:Y:S01]  /*1c160*/  SEL R15, R6, RZ, !P1 ;  /* 0x000000ff060f7207 */ /* 0x000fe20004800000 */
[----:B------:R-:W-:-:S02]  /*1c170*/  IMAD.MOV R10, RZ, RZ, -R9 ;  /* 0x000000ffff0a7224 */ /* 0x000fc400078e0a09 */
[----:B------:R-:W-:Y:S01]  /*1c180*/  IMAD.WIDE.U32 R6, R11, c[0x0][0x3e8], R2 ;  /* 0x0000fa000b067a25 */ /* 0x000fe200078e0002 */
[----:B------:R-:W-:-:S03]  /*1c190*/  SHF.L.U32 R2, R21, 0x6, RZ ;  /* 0x0000000615027819 */ /* 0x000fc600000006ff */
[----:B------:R-:W-:Y:S02]  /*1c1a0*/  IMAD.IADD R5, R5, 0x1, R8 ;  /* 0x0000000105057824 */ /* 0x000fe400078e0208 */
[----:B------:R-:W-:Y:S01]  /*1c1b0*/  IMAD R10, R10, c[0x0][0x4e8], R0 ;  /* 0x00013a000a0a7a24 */ /* 0x000fe200078e0200 */
[----:B------:R-:W-:Y:S01]  /*1c1c0*/  LOP3.LUT R0, R2, 0x1c0, RZ, 0xc0, !PT ;  /* 0x000001c002007812 */ /* 0x000fe200078ec0ff */
[----:B------:R-:W-:Y:S02]  /*1c1d0*/  IMAD.IADD R12, R61, 0x1, -R12 ;  /* 0x000000013d0c7824 */ /* 0x000fe400078e0a0c */
[----:B------:R-:W-:Y:S01]  /*1c1e0*/  IMAD R8, R15, c[0x0][0x498], RZ ;  /* 0x000126000f087a24 */ /* 0x000fe200078e02ff */
[----:B------:R-:W-:Y:S01]  /*1c1f0*/  SHF.R.U32.HI R13, RZ, 0x3, R0 ;  /* 0x00000003ff0d7819 */ /* 0x000fe20000011600 */
[----:B------:R-:W-:Y:S02]  /*1c200*/  IMAD R14, R11, c[0x0][0x3ec], R14 ;  /* 0x0000fb000b0e7a24 */ /* 0x000fe400078e020e */
        /* <DEDUP_REMOVED lines=95> */
.L_x_1259:
[----:B--234-:R-:W-:Y:S05]  /*1c800*/  BSYNC B0 ;  /* 0x0000000000007941 */ /* 0x01cfea0003800000 */
.L_x_1258:
        /* <DEDUP_REMOVED lines=16> */
.L_x_1261:
[----:B------:R-:W-:Y:S05]  /*1c910*/  BSYNC B0 ;  /* 0x0000000000007941 */ /* 0x000fea0003800000 */
.L_x_1260:
        /* <DEDUP_REMOVED lines=16> */
.L_x_1263:
[----:B------:R-:W-:Y:S05]  /*1ca20*/  BSYNC B0 ;  /* 0x0000000000007941 */ /* 0x000fea0003800000 */
.L_x_1262:
        /* <DEDUP_REMOVED lines=16> */
.L_x_1265:
[----:B------:R-:W-:Y:S05]  /*1cb30*/  BSYNC B0 ;  /* 0x0000000000007941 */ /* 0x000fea0003800000 */
.L_x_1264:
        /* <DEDUP_REMOVED lines=16> */
.L_x_1267:
[----:B------:R-:W-:Y:S05]  /*1cc40*/  BSYNC B0 ;  /* 0x0000000000007941 */ /* 0x000fea0003800000 */
.L_x_1266:
        /* <DEDUP_REMOVED lines=16> */
.L_x_1269:
[----:B------:R-:W-:Y:S05]  /*1cd50*/  BSYNC B0 ;  /* 0x0000000000007941 */ /* 0x000fea0003800000 */
.L_x_1268:
        /* <DEDUP_REMOVED lines=16> */
.L_x_1271:
[----:B------:R-:W-:Y:S05]  /*1ce60*/  BSYNC B0 ;  /* 0x0000000000007941 */ /* 0x000fea0003800000 */
.L_x_1270:
        /* <DEDUP_REMOVED lines=17> */
.L_x_1256:
        /* <DEDUP_REMOVED lines=15> */
[----:B---3--:R-:W-:Y:S05]  /*1d070*/  @!P0 BRA `(.L_x_1272) ;  /* 0x0000003000008947 */ /* 0x008fea0003800000 */
[----:B------:R2:W3:Y:S04]  /*1d080*/  LDG.E R0, [R6.64] ;  /* 0x0000000606007981 */ /* 0x0004e8000c1e1900 */
[----:B--2---:R-:W3:Y:S02]  /*1d090*/  LDG.E R6, [R6.64+0x4] ;  /* 0x0000040606067981 */ /* 0x004ee4000c1e1900 */
[----:B---3-5:R-:W-:-:S02]  /*1d0a0*/  IADD3 R12, -R0, R6, RZ ;  /* 0x00000006000c7210 */ /* 0x028fc40007ffe1ff */
.L_x_1272:
[----:B---3--:R-:W2:Y:S01]  /*1d0b0*/  S2R R10, SR_TID.X ;  /* 0x00000000000a7919 */ /* 0x008ea20000002100 */
[----:B------:R-:W-:Y:S01]  /*1d0c0*/  SHF.R.S32.HI R0, RZ, 0x1f, R8 ;  /* 0x0000001fff007819 */ /* 0x000fe20000011408 */
[----:B------:R-:W-:Y:S01]  /*1d0d0*/  BSSY B0, `(.L_x_1273) ;  /* 0x0000029000007945 */ /* 0x000fe20003800000 */
[----:B------:R-:W-:Y:S01]  /*1d0e0*/  SEL R9, R8, RZ, !P0 ;  /* 0x000000ff08097207 */ /* 0x000fe20004000000 */
[----:B------:R-:W3:Y:S01]  /*1d0f0*/  S2R R2, SR_CTAID.Y ;  /* 0x0000000000027919 */ /* 0x000ee20000002600 */
[----:B------:R-:W-:-:S03]  /*1d100*/  SEL R11, R0, RZ, !P0 ;  /* 0x000000ff000b7207 */ /* 0x000fc60004000000 */
[----:B------:R-:W4:Y:S01]  /*1d110*/  S2R R14, SR_CTAID.Y ;  /* 0x00000000000e7919 */ /* 0x000f220000002600 */
[----:B--2---:R-:W-:Y:S02]  /*1d120*/  ISETP.GE.AND P1, PT, R10, 0x80, PT ;  /* 0x000000800a00780c */ /* 0x004fe40003f26270 */
[----:B---3--:R-:W-:-:S11]  /*1d130*/  SHF.R.S32.HI R15, RZ, 0x1f, R2 ;  /* 0x0000001fff0f7819 */ /* 0x008fd60000011402 */
[----:B------:R-:W-:Y:S05]  /*1d140*/  @P1 BRA `(.L_x_1274) ;  /* 0x0000021000001947 */ /* 0x000fea0003800000 */
[----:B----4-:R-:W2:Y:S01]  /*1d150*/  S2R R8, SR_CTAID.X ;  /* 0x0000000000087919 */ /* 0x010ea20000002500 */
[----:B-----5:R-:W-:Y:S01]  /*1d160*/  IMAD R0, R12, c[0x0][0x4e8], RZ ;  /* 0x00013a000c007a24 */ /* 0x020fe200078e02ff */
[----:B--2---:R-:W-:-:S04]  /*1d170*/  LEA R8, R8, R10, 0x7 ;  /* 0x0000000a08087211 */ /* 0x004fc800078e38ff */
        /* <DEDUP_REMOVED lines=30> */
.L_x_1274:
[----:B----4-:R-:W-:Y:S05]  /*1d360*/  BSYNC B0 ;  /* 0x0000000000007941 */ /* 0x010fea0003800000 */
.L_x_1273:
[----:B------:R-:W3:Y:S01]  /*1d370*/  S2R R13, SR_CTAID.X ;  /* 0x00000000000d7919 */ /* 0x000ee20000002500 */
[----:B--2---:R-:W-:Y:S01]  /*1d380*/  IMAD R0, R5, c[0x0][0x3a0], RZ ;  /* 0x0000e80005007a24 */ /* 0x004fe200078e02ff */
[----:B------:R-:W-:Y:S01]  /*1d390*/  SHF.R.S32.HI R5, RZ, 0x1f, R10 ;  /* 0x0000001fff057819 */ /* 0x000fe2000001140a */
[C---:B------:R-:W-:Y:S01]  /*1d3a0*/  IMAD.WIDE.U32 R2, R4.reuse, c[0x0][0x3a0], RZ ;  /* 0x0000e80004027a25 */ /* 0x040fe200078e00ff */
[----:B------:R-:W-:Y:S02]  /*1d3b0*/  MOV R6, c[0x0][0x4e8] ;  /* 0x00013a0000067a02 */ /* 0x000fe40000000f00 */
[----:B------:R-:W-:Y:S01]  /*1d3c0*/  LEA.HI R5, R5, R10, RZ, 0x3 ;  /* 0x0000000a05057211 */ /* 0x000fe200078f18ff */
[----:B------:R-:W-:Y:S01]  /*1d3d0*/  IMAD R0, R4, c[0x0][0x3a4], R0 ;  /* 0x0000e90004007a24 */ /* 0x000fe200078e0200 */
[----:B------:R-:W-:Y:S01]  /*1d3e0*/  ISETP.NE.AND P0, PT, R6, 0x1, PT ;  /* 0x000000010600780c */ /* 0x000fe20003f05270 */
[----:B------:R-:W-:Y:S01]  /*1d3f0*/  IMAD R6, R11, c[0x0][0x3f0], RZ ;  /* 0x0000fc000b067a24 */ /* 0x000fe200078e02ff */
[----:B------:R-:W-:-:S02]  /*1d400*/  LOP3.LUT R4, R5, 0xfffffff8, RZ, 0xc0, !PT ;  /* 0xfffffff805047812 */ /* 0x000fc400078ec0ff */
[----:B------:R-:W-:Y:S01]  /*1d410*/  IADD3 R3, R3, R0, RZ ;  /* 0x0000000003037210 */ /* 0x000fe20007ffe0ff */
[----:B------:R-:W-:Y:S01]  /*1d420*/  IMAD R0, R15, c[0x0][0x3e8], RZ ;  /* 0x0000fa000f007a24 */ /* 0x000fe200078e02ff */
[----:B------:R-:W-:Y:S01]  /*1d430*/  IADD3 R8, -R4, R10, RZ ;  /* 0x0000000a04087210 */ /* 0x000fe20007ffe1ff */
[----:B------:R-:W-:Y:S01]  /*1d440*/  IMAD R7, R9, c[0x0][0x3f4], R6 ;  /* 0x0000fd0009077a24 */ /* 0x000fe200078e0206 */
[----:B------:R-:W-:Y:S01]  /*1d450*/  SHF.R.S32.HI R10, RZ, 0x3, R5 ;  /* 0x00000003ff0a7819 */ /* 0x000fe20000011405 */
[C---:B------:R-:W-:Y:S02]  /*1d460*/  IMAD R0, R14.reuse, c[0x0][0x3ec], R0 ;  /* 0x0000fb000e007a24 */ /* 0x040fe400078e0200 */
[----:B------:R-:W-:-:S04]  /*1d470*/  IMAD.WIDE.U32 R2, R14, c[0x0][0x3e8], R2 ;  /* 0x0000fa000e027a25 */ /* 0x000fc800078e0002 */
[----:B------:R-:W-:Y:S01]  /*1d480*/  IMAD R4, R8, 0x10, R10 ;  /* 0x0000001008047824 */ /* 0x000fe200078e020a */
[----:B------:R-:W-:-:S04]  /*1d490*/  IADD3 R3, R0, R3, RZ ;  /* 0x0000000300037210 */ /* 0x000fc80007ffe0ff */
[----:B---3--:R-:W-:Y:S01]  /*1d4a0*/  LEA R4, R13, R4, 0x7 ;  /* 0x000000040d047211 */ /* 0x008fe200078e38ff */
[----:B------:R-:W-:-:S04]  /*1d4b0*/  IMAD.WIDE.U32 R2, R9, c[0x0][0x3f0], R2 ;  /* 0x0000fc0009027a25 */ /* 0x000fc800078e0002 */
[----:B------:R-:W-:Y:S01]  /*1d4c0*/  @P0 IMAD.HI.U32 R5, R4, c[0x0][0x4ec], RZ ;  /* 0x00013b0004050a27 */ /* 0x000fe200078e00ff */
[----:B------:R-:W-:-:S03]  /*1d4d0*/  IADD3 R3, R3, R7, RZ ;  /* 0x0000000703037210 */ /* 0x000fc60007ffe0ff */
[----:B------:R-:W-:Y:S01]  /*1d4e0*/  IMAD.MOV.U32 R0, RZ, RZ, R4 ;  /* 0x000000ffff007224 */ /* 0x000fe200078e0004 */
[----:B------:R-:W-:-:S04]  /*1d4f0*/  @P0 SHF.R.U32.HI R0, RZ, c[0x0][0x4f0], R5 ;  /* 0x00013c00ff000a19 */ /* 0x000fc80000011605 */
[C---:B------:R-:W-:Y:S01]  /*1d500*/  IADD3 R5, -R0.reuse, RZ, RZ ;  /* 0x000000ff00057210 */ /* 0x040fe20007ffe1ff */
[----:B------:R-:W-:Y:S01]  /*1d510*/  IMAD.WIDE.U32 R2, R0, c[0x0][0x3e0], R2 ;  /* 0x0000f80000027a25 */ /* 0x000fe200078e0002 */
[----:B------:R-:W-:-:S03]  /*1d520*/  SHF.R.S32.HI R6, RZ, 0x1f, R0 ;  /* 0x0000001fff067819 */ /* 0x000fc60000011400 */
[----:B------:R-:W-:Y:S02]  /*1d530*/  IMAD R5, R5, c[0x0][0x4e8], R4 ;  /* 0x00013a0005057a24 */ /* 0x000fe400078e0204 */
[----:B------:R-:W-:-:S03]  /*1d540*/  IMAD R6, R6, c[0x0][0x3e0], RZ ;  /* 0x0000f80006067a24 */ /* 0x000fc600078e02ff */
[----:B------:R-:W-:Y:S01]  /*1d550*/  SHF.R.S32.HI R4, RZ, 0x1f, R5 ;  /* 0x0000001fff047819 */ /* 0x000fe20000011405 */
[----:B------:R-:W-:Y:S01]  /*1d560*/  IMAD R0, R0, c[0x0][0x3e4], R6 ;  /* 0x0000f90000007a24 */ /* 0x000fe200078e0206 */
[----:B------:R-:W-:Y:S02]  /*1d570*/  SHF.L.U32 R6, R8, 0x3, RZ ;  /* 0x0000000308067819 */ /* 0x000fe400000006ff */
[----:B------:R-:W-:Y:S01]  /*1d580*/  LEA R8, R13, R10, 0x7 ;  /* 0x0000000a0d087211 */ /* 0x000fe200078e38ff */
[----:B------:R-:W-:Y:S01]  /*1d590*/  IMAD.IADD R3, R3, 0x1, R0 ;  /* 0x0000000103037824 */ /* 0x000fe200078e0200 */
[----:B------:R-:W-:Y:S01]  /*1d5a0*/  IADD3 R7, R6, 0x40, RZ ;  /* 0x0000004006077810 */ /* 0x000fe20007ffe0ff */
[----:B------:R-:W-:Y:S02]  /*1d5b0*/  IMAD R0, R4, c[0x0][0x3d8], RZ ;  /* 0x0000f60004007a24 */ /* 0x000fe400078e02ff */
[----:B------:R-:W-:-:S04]  /*1d5c0*/  IMAD.WIDE.U32 R2, R5, c[0x0][0x3d8], R2 ;  /* 0x0000f60005027a25 */ /* 0x000fc800078e0002 */
[----:B------:R-:W-:Y:S01]  /*1d5d0*/  IMAD R0, R5, c[0x0][0x3dc], R0 ;  /* 0x0000f70005007a24 */ /* 0x000fe200078e0200 */
[----:B------:R-:W-:-:S04]  /*1d5e0*/  LEA R11, P0, R2, c[0x0][0x380], 0x1 ;  /* 0x0000e000020b7a11 */ /* 0x000fc800078008ff */
[----:B------:R-:W-:-:S04]  /*1d5f0*/  IADD3 R0, R3, R0, RZ ;  /* 0x0000000003007210 */ /* 0x000fc80007ffe0ff */
[----:B------:R-:W-:Y:S01]  /*1d600*/  LEA.HI.X R9, R2, c[0x0][0x384], R0, 0x1, P0 ;  /* 0x0000e10002097a11 */ /* 0x000fe200000f0c00 */
[----:B------:R-:W-:Y:S05]  /*1d610*/  BRA.DIV ~URZ, `(.L_x_1275) ;  /* 0x000013b27f007947 */ /* 0x000fea000b800000 */
[----:B------:R2:W3:Y:S02]  /*1d620*/  SHFL.IDX PT, R0, R9, RZ, 0x181f ;  /* 0x00181fff09007589 */ /* 0x0004e400000e0000 */
.L_x_1315:
[----:B------:R-:W-:Y:S05]  /*1d630*/  BRA.DIV ~URZ, `(.L_x_1276) ;  /* 0x000014127f007947 */ /* 0x000fea000b800000 */
[----:B------:R4:W1:Y:S02]  /*1d640*/  SHFL.IDX PT, R2, R11, RZ, 0x181f ;  /* 0x00181fff0b027589 */ /* 0x00086400000e0000 */
.L_x_1316:
[----:B-----5:R-:W-:Y:S01]  /*1d650*/  IMAD R10, R12, c[0x0][0x4e8], RZ ;  /* 0x00013a000c0a7a24 */ /* 0x020fe200078e02ff */
[----:B------:R-:W-:Y:S01]  /*1d660*/  BSSY B0, `(.L_x_1277) ;  /* 0x000000d000007945 */ /* 0x000fe20003800000 */
[----:B---3--:R-:W-:-:S03]  /*1d670*/  MOV R3, R0 ;  /* 0x0000000000037202 */ /* 0x008fc60000000f00 */
[----:B------:R-:W-:-:S13]  /*1d680*/  ISETP.GE.AND P0, PT, R8, R10, PT ;  /* 0x0000000a0800720c */ /* 0x000fda0003f06270 */
[----:B------:R-:W-:Y:S05]  /*1d690*/  @P0 BRA `(.L_x_1278) ;  /* 0x0000009000000947 */ /* 0x000fea0003800000 */
[----:B------:R-:W-:Y:S02]  /*1d6a0*/  ISETP.GE.AND P0, PT, R7, c[0x0][0x3c8], PT ;  /* 0x0000f20007007a0c */ /* 0x000fe40003f06270 */
[----:B------:R-:W-:-:S11]  /*1d6b0*/  ISETP.GE.AND P1, PT, R6, c[0x0][0x3c8], PT ;  /* 0x0000f20006007a0c */ /* 0x000fd60003f26270 */
[----:B------:R-:W-:Y:S02]  /*1d6c0*/  @!P0 SHF.R.S32.HI R0, RZ, 0x1f, R7 ;  /* 0x0000001fff008819 */ /* 0x000fe40000011407 */
[----:B-1----:R-:W-:Y:S02]  /*1d6d0*/  @!P1 IMAD.WIDE R4, R6, 0x2, R2 ;  /* 0x0000000206049825 */ /* 0x002fe400078e0202 */
[----:B------:R-:W-:-:S03]  /*1d6e0*/  @!P0 LEA.HI R0, R0, R7, RZ, 0x3 ;  /* 0x0000000700008211 */ /* 0x000fc600078f18ff */
[----:B------:R1:W-:Y:S01]  /*1d6f0*/  @!P1 ST.E.128 [R4.64], RZ ;  /* 0x000000ff04009985 */ /* 0x0003e2000c101d06 */
[----:B------:R-:W-:-:S05]  /*1d700*/  @!P0 LOP3.LUT R0, R0, 0xfffffff8, RZ, 0xc0, !PT ;  /* 0xfffffff800008812 */ /* 0x000fca00078ec0ff */
[----:B------:R-:W-:-:S05]  /*1d710*/  @!P0 IMAD.WIDE R2, R0, 0x2, R2 ;  /* 0x0000000200028825 */ /* 0x000fca00078e0202 */
[----:B------:R1:W-:Y:S02]  /*1d720*/  @!P0 ST.E.128 [R2.64], RZ ;  /* 0x000000ff02008985 */ /* 0x0003e4000c101d06 */
.L_x_1278:
[----:B------:R-:W-:Y:S05]  /*1d730*/  BSYNC B0 ;  /* 0x0000000000007941 */ /* 0x000fea0003800000 */
.L_x_1277:
[----:B------:R-:W-:Y:S05]  /*1d740*/  BRA.DIV ~URZ, `(.L_x_1279) ;  /* 0x000013827f007947 */ /* 0x000fea000b800000 */
[----:B------:R3:W2:Y:S04]  /*1d750*/  SHFL.IDX PT, R0, R9, 0x1, 0x181f ;  /* 0x00381f0009007f89 */ /* 0x0006a800000e0000 */
[----:B-1----:R3:W1:Y:S02]  /*1d760*/  SHFL.IDX PT, R2, R11, 0x1, 0x181f ;  /* 0x00381f000b027f89 */ /* 0x00266400000e0000 */
.L_x_1317:
[----:B------:R-:W-:Y:S01]  /*1d770*/  IADD3 R3, R8, 0x10, RZ ;  /* 0x0000001008037810 */ /* 0x000fe20007ffe0ff */
[----:B------:R-:W-:Y:S03]  /*1d780*/  BSSY B0, `(.L_x_1280) ;  /* 0x000000d000007945 */ /* 0x000fe60003800000 */
[----:B------:R-:W-:Y:S01]  /*1d790*/  ISETP.GE.AND P0, PT, R3, R10, PT ;  /* 0x0000000a0300720c */ /* 0x000fe20003f06270 */
[----:B--2---:R-:W-:-:S12]  /*1d7a0*/  IMAD.MOV.U32 R3, RZ, RZ, R0 ;  /* 0x000000ffff037224 */ /* 0x004fd800078e0000 */
        /* <DEDUP_REMOVED lines=10> */
.L_x_1281:
[----:B------:R-:W-:Y:S05]  /*1d850*/  BSYNC B0 ;  /* 0x0000000000007941 */ /* 0x000fea0003800000 */
.L_x_1280:
[----:B------:R-:W-:Y:S05]  /*1d860*/  BRA.DIV ~URZ, `(.L_x_1282) ;  /* 0x000013527f007947 */ /* 0x000fea000b800000 */
[----:B------:R2:W3:Y:S02]  /*1d870*/  SHFL.IDX PT, R0, R9, 0x2, 0x181f ;  /* 0x00581f0009007f89 */ /* 0x0004e400000e0000 */
.L_x_1318:
[----:B------:R-:W-:Y:S05]  /*1d880*/  BRA.DIV ~URZ, `(.L_x_1283) ;  /* 0x000013b27f007947 */ /* 0x000fea000b800000 */
[----:B-1----:R1:W2:Y:S02]  /*1d890*/  SHFL.IDX PT, R2, R11, 0x2, 0x181f ;  /* 0x00581f000b027f89 */ /* 0x0022a400000e0000 */
.L_x_1319:
[----:B------:R-:W-:Y:S01]  /*1d8a0*/  IADD3 R3, R8, 0x20, RZ ;  /* 0x0000002008037810 */ /* 0x000fe20007ffe0ff */
[----:B------:R-:W-:Y:S03]  /*1d8b0*/  BSSY B0, `(.L_x_1284) ;  /* 0x000000d000007945 */ /* 0x000fe60003800000 */
[----:B------:R-:W-:Y:S01]  /*1d8c0*/  ISETP.GE.AND P0, PT, R3, R10, PT ;  /* 0x0000000a0300720c */ /* 0x000fe20003f06270 */
[----:B---3--:R-:W-:-:S12]  /*1d8d0*/  IMAD.MOV.U32 R3, RZ, RZ, R0 ;  /* 0x000000ffff037224 */ /* 0x008fd800078e0000 */
[----:B------:R-:W-:Y:S05]  /*1d8e0*/  @P0 BRA `(.L_x_1285) ;  /* 0x0000009000000947 */ /* 0x000fea0003800000 */
[----:B------:R-:W-:Y:S02]  /*1d8f0*/  ISETP.GE.AND P0, PT, R7, c[0x0][0x3c8], PT ;  /* 0x0000f20007007a0c */ /* 0x000fe40003f06270 */
[----:B------:R-:W-:-:S11]  /*1d900*/  ISETP.GE.AND P1, PT, R6, c[0x0][0x3c8], PT ;  /* 0x0000f20006007a0c */ /* 0x000fd60003f26270 */
[----:B------:R-:W-:Y:S02]  /*1d910*/  @!P0 SHF.R.S32.HI R0, RZ, 0x1f, R7 ;  /* 0x0000001fff008819 */ /* 0x000fe40000011407 */
[----:B--2---:R-:W-:Y:S02]  /*1d920*/  @!P1 IMAD.WIDE R4, R6, 0x2, R2 ;  /* 0x0000000206049825 */ /* 0x004fe400078e0202 */
[----:B------:R-:W-:-:S03]  /*1d930*/  @!P0 LEA.HI R0, R0, R7, RZ, 0x3 ;  /* 0x0000000700008211 */ /* 0x000fc600078f18ff */
[----:B------:R2:W-:Y:S01]  /*1d940*/  @!P1 ST.E.128 [R4.64], RZ ;  /* 0x000000ff04009985 */ /* 0x0005e2000c101d06 */
[----:B------:R-:W-:-:S05]  /*1d950*/  @!P0 LOP3.LUT R0, R0, 0xfffffff8, RZ, 0xc0, !PT ;  /* 0xfffffff800008812 */ /* 0x000fca00078ec0ff */
[----:B------:R-:W-:-:S05]  /*1d960*/  @!P0 IMAD.WIDE R2, R0, 0x2, R2 ;  /* 0x0000000200028825 */ /* 0x000fca00078e0202 */
[----:B------:R2:W-:Y:S02]  /*1d970*/  @!P0 ST.E.128 [R2.64], RZ ;  /* 0x000000ff02008985 */ /* 0x0005e4000c101d06 */
.L_x_1285:
[----:B------:R-:W-:Y:S05]  /*1d980*/  BSYNC B0 ;  /* 0x0000000000007941 */ /* 0x000fea0003800000 */
.L_x_1284:
[----:B------:R-:W-:Y:S05]  /*1d990*/  BRA.DIV ~URZ, `(.L_x_1286) ;  /* 0x000013227f007947 */ /* 0x000fea000b800000 */
[----:B------:R3:W1:Y:S04]  /*1d9a0*/  SHFL.IDX PT, R0, R9, 0x3, 0x181f ;  /* 0x00781f0009007f89 */ /* 0x00066800000e0000 */
[----:B--2---:R3:W2:Y:S02]  /*1d9b0*/  SHFL.IDX PT, R2, R11, 0x3, 0x181f ;  /* 0x00781f000b027f89 */ /* 0x0046a400000e0000 */
.L_x_1320:
[----:B------:R-:W-:Y:S01]  /*1d9c0*/  IADD3 R3, R8, 0x30, RZ ;  /* 0x0000003008037810 */ /* 0x000fe20007ffe0ff */
[----:B------:R-:W-:Y:S03]  /*1d9d0*/  BSSY B0, `(.L_x_1287) ;  /* 0x000000d000007945 */ /* 0x000fe60003800000 */
[----:B------:R-:W-:Y:S01]  /*1d9e0*/  ISETP.GE.AND P0, PT, R3, R10, PT ;  /* 0x0000000a0300720c */ /* 0x000fe20003f06270 */
[----:B-1----:R-:W-:-:S12]  /*1d9f0*/  IMAD.MOV.U32 R3, RZ, RZ, R0 ;  /* 0x000000ffff037224 */ /* 0x002fd800078e0000 */
        /* <DEDUP_REMOVED lines=10> */
.L_x_1288:
[----:B------:R-:W-:Y:S05]  /*1daa0*/  BSYNC B0 ;  /* 0x0000000000007941 */ /* 0x000fea0003800000 */
.L_x_1287:
[----:B------:R-:W-:Y:S05]  /*1dab0*/  BRA.DIV ~URZ, `(.L_x_1289) ;  /* 0x000012f27f007947 */ /* 0x000fea000b800000 */
[----:B------:R1:W3:Y:S02]  /*1dac0*/  SHFL.IDX PT, R0, R9, 0x4, 0x181f ;  /* 0x00981f0009007f89 */ /* 0x0002e400000e0000 */
.L_x_1321:
[----:B------:R-:W-:Y:S05]  /*1dad0*/  BRA.DIV ~URZ, `(.L_x_1290) ;  /* 0x000013527f007947 */ /* 0x000fea000b800000 */
[----:B-12---:R1:W2:Y:S02]  /*1dae0*/  SHFL.IDX PT, R2, R11, 0x4, 0x181f ;  /* 0x00981f000b027f89 */ /* 0x0062a400000e0000 */
.L_x_1322:
        /* <DEDUP_REMOVED lines=14> */
.L_x_1292:
[----:B------:R-:W-:Y:S05]  /*1dbd0*/  BSYNC B0 ;  /* 0x0000000000007941 */ /* 0x000fea0003800000 */
.L_x_1291:
[----:B------:R-:W-:Y:S05]  /*1dbe0*/  BRA.DIV ~URZ, `(.L_x_1293) ;  /* 0x000012c27f007947 */ /* 0x000fea000b800000 */
[----:B------:R3:W1:Y:S04]  /*1dbf0*/  SHFL.IDX PT, R0, R9, 0x5, 0x181f ;  /* 0x00b81f0009007f89 */ /* 0x00066800000e0000 */
[----:B--2---:R3:W2:Y:S02]  /*1dc00*/  SHFL.IDX PT, R2, R11, 0x5, 0x181f ;  /* 0x00b81f000b027f89 */ /* 0x0046a400000e0000 */
.L_x_1323:
        /* <DEDUP_REMOVED lines=14> */
.L_x_1295:
[----:B------:R-:W-:Y:S05]  /*1dcf0*/  BSYNC B0 ;  /* 0x0000000000007941 */ /* 0x000fea0003800000 */
.L_x_1294:
[----:B------:R-:W-:Y:S05]  /*1dd00*/  BRA.DIV ~URZ, `(.L_x_1296) ;  /* 0x000012927f007947 */ /* 0x000fea000b800000 */
[----:B------:R1:W3:Y:S02]  /*1dd10*/  SHFL.IDX PT, R0, R9, 0x6, 0x181f ;  /* 0x00d81f0009007f89 */ /* 0x0002e400000e0000 */
.L_x_1324:
[----:B------:R-:W-:Y:S05]  /*1dd20*/  BRA.DIV ~URZ, `(.L_x_1297) ;  /* 0x000012f27f007947 */ /* 0x000fea000b800000 */
[----:B-12---:R1:W2:Y:S02]  /*1dd30*/  SHFL.IDX PT, R2, R11, 0x6, 0x181f ;  /* 0x00d81f000b027f89 */ /* 0x0062a400000e0000 */
.L_x_1325:
        /* <DEDUP_REMOVED lines=14> */
.L_x_1299:
[----:B------:R-:W-:Y:S05]  /*1de20*/  BSYNC B0 ;  /* 0x0000000000007941 */ /* 0x000fea0003800000 */
.L_x_1298:
[----:B------:R-:W-:Y:S05]  /*1de30*/  BRA.DIV ~URZ, `(.L_x_1300) ;  /* 0x000012627f007947 */ /* 0x000fea000b800000 */
[----:B------:R3:W1:Y:S04]  /*1de40*/  SHFL.IDX PT, R0, R9, 0x7, 0x181f ;  /* 0x00f81f0009007f89 */ /* 0x00066800000e0000 */
[----:B--2---:R3:W2:Y:S02]  /*1de50*/  SHFL.IDX PT, R2, R11, 0x7, 0x181f ;  /* 0x00f81f000b027f89 */ /* 0x0046a400000e0000 */
.L_x_1326:
[----:B------:R-:W-:-:S04]  /*1de60*/  IADD3 R3, R8, 0x70, RZ ;  /* 0x0000007008037810 */ /* 0x000fc80007ffe0ff */
[----:B------:R-:W-:Y:S01]  /*1de70*/  ISETP.GE.AND P0, PT, R3, R10, PT ;  /* 0x0000000a0300720c */ /* 0x000fe20003f06270 */
[----:B-1----:R-:W-:-:S12]  /*1de80*/  IMAD.MOV.U32 R3, RZ, RZ, R0 ;  /* 0x000000ffff037224 */ /* 0x002fd800078e0000 */
[----:B------:R-:W-:Y:S05]  /*1de90*/  @P0 EXIT ;  /* 0x000000000000094d */ /* 0x000fea0003800000 */
[----:B------:R-:W-:-:S13]  /*1dea0*/  ISETP.GE.AND P0, PT, R6, c[0x0][0x3c8], PT ;  /* 0x0000f20006007a0c */ /* 0x000fda0003f06270 */
[----:B--2---:R-:W-:-:S05]  /*1deb0*/  @!P0 IMAD.WIDE R4, R6, 0x2, R2 ;  /* 0x0000000206048825 */ /* 0x004fca00078e0202 */
        /* <DEDUP_REMOVED lines=9> */
.L_x_1163:
[----:B------:R-:W-:Y:S01]  /*1df50*/  IMAD.MOV.U32 R106, RZ, RZ, R17 ;  /* 0x000000ffff6a7224 */ /* 0x000fe200078e0011 */
[----:B------:R-:W-:Y:S01]  /*1df60*/  MOV R133, 0x181f ;  /* 0x0000181f00857802 */ /* 0x000fe20000000f00 */
[----:B-1----:R-:W-:Y:S01]  /*1df70*/  IMAD.MOV.U32 R3, RZ, RZ, RZ ;  /* 0x000000ffff037224 */ /* 0x002fe200078e00ff */
[----:B------:R-:W-:Y:S02]  /*1df80*/  MOV R132, 0xffffffff ;  /* 0xffffffff00847802 */ /* 0x000fe40000000f00 */
[----:B------:R-:W-:Y:S02]  /*1df90*/  MOV R2, 0x1dfb0 ;  /* 0x0001dfb000027802 */ /* 0x000fe40000000f00 */
[----:B------:R-:W-:Y:S05]  /*1dfa0*/  CALL.REL.NOINC `($__internal_3_$__cuda_sm70_shflsync_idx_p) ;  /* 0x0000d27000007944 */ /* 0x000fea0003c00000 */
[----:B------:R-:W-:Y:S01]  /*1dfb0*/  MOV R7, R105 ;  /* 0x0000006900077202 */ /* 0x000fe20000000f00 */
[----:B------:R-:W-:Y:S05]  /*1dfc0*/  BRA `(.L_x_1301) ;  /* 0xfffe957000007947 */ /* 0x000fea000383ffff */
.L_x_1164:
[----:B------:R-:W-:Y:S01]  /*1dfd0*/  IMAD.MOV.U32 R106, RZ, RZ, R16 ;  /* 0x000000ffff6a7224 */ /* 0x000fe200078e0010 */
[----:B------:R-:W-:Y:S01]  /*1dfe0*/  MOV R133, 0x181f ;  /* 0x0000181f00857802 */ /* 0x000fe20000000f00 */
[----:B-1----:R-:W-:Y:S01]  /*1dff0*/  IMAD.MOV.U32 R3, RZ, RZ, RZ ;  /* 0x000000ffff037224 */ /* 0x002fe200078e00ff */
[----:B------:R-:W-:-:S02]  /*1e000*/  MOV R132, 0xffffffff ;  /* 0xffffffff00847802 */ /* 0x000fc40000000f00 */
[----:B------:R-:W-:Y:S02]  /*1e010*/  MOV R2, 0x1e030 ;  /* 0x0001e03000027802 */ /* 0x000fe40000000f00 */
[----:B--23--:R-:W-:Y:S05]  /*1e020*/  CALL.REL.NOINC `($__internal_3_$__cuda_sm70_shflsync_idx_p) ;  /* 0x0000d1f000007944 */ /* 0x00cfea0003c00000 */
[----:B------:R-:W-:Y:S01]  /*1e030*/  MOV R0, R105 ;  /* 0x0000006900007202 */ /* 0x000fe20000000f00 */
[----:B------:R-:W-:Y:S05]  /*1e040*/  BRA `(.L_x_1302) ;  /* 0xfffe951000007947 */ /* 0x000fea000383ffff */
.L_x_1167:
[----:B------:R-:W-:Y:S01]  /*1e050*/  IMAD.MOV.U32 R106, RZ, RZ, R17 ;  /* 0x000000ffff6a7224 */ /* 0x000fe200078e0011 */
[----:B------:R-:W-:Y:S01]  /*1e060*/  MOV R133, 0x181f ;  /* 0x0000181f00857802 */ /* 0x000fe20000000f00 */
[----:B-1----:R-:W-:Y:S01]  /*1e070*/  IMAD.MOV.U32 R3, RZ, RZ, 0x1 ;  /* 0x00000001ff037424 */ /* 0x002fe200078e00ff */
[----:B------:R-:W-:Y:S02]  /*1e080*/  MOV R132, 0xffffffff ;  /* 0xffffffff00847802 */ /* 0x000fe40000000f00 */
[----:B------:R-:W-:Y:S02]  /*1e090*/  MOV R2, 0x1e0b0 ;  /* 0x0001e0b000027802 */ /* 0x000fe40000000f00 */
[----:B--234-:R-:W-:Y:S05]  /*1e0a0*/  CALL.REL.NOINC `($__internal_3_$__cuda_sm70_shflsync_idx_p) ;  /* 0x0000d17000007944 */ /* 0x01cfea0003c00000 */
[----:B------:R-:W-:Y:S01]  /*1e0b0*/  IMAD.MOV.U32 R7, RZ, RZ, R105 ;  /* 0x000000ffff077224 */ /* 0x000fe200078e0069 */
[----:B------:R-:W-:Y:S01]  /*1e0c0*/  MOV R106, R16 ;  /* 0x00000010006a7202 */ /* 0x000fe20000000f00 */
[----:B------:R-:W-:Y:S01]  /*1e0d0*/  IMAD.MOV.U32 R3, RZ, RZ, 0x1 ;  /* 0x00000001ff037424 */ /* 0x000fe200078e00ff */
[----:B------:R-:W-:Y:S01]  /*1e0e0*/  MOV R133, 0x181f ;  /* 0x0000181f00857802 */ /* 0x000fe20000000f00 */
[----:B------:R-:W-:Y:S01]  /*1e0f0*/  IMAD.MOV.U32 R132, RZ, RZ, -0x1 ;  /* 0xffffffffff847424 */ /* 0x000fe200078e00ff */
[----:B------:R-:W-:-:S02]  /*1e100*/  MOV R2, 0x1e120 ;  /* 0x0001e12000027802 */ /* 0x000fc40000000f00 */
[----:B------:R-:W-:Y:S05]  /*1e110*/  CALL.REL.NOINC `($__internal_3_$__cuda_sm70_shflsync_idx_p) ;  /* 0x0000d10000007944 */ /* 0x000fea0003c00000 */
[----:B------:R-:W-:Y:S01]  /*1e120*/  MOV R0, R105 ;  /* 0x0000006900007202 */ /* 0x000fe20000000f00 */
[----:B------:R-:W-:Y:S05]  /*1e130*/  BRA `(.L_x_1303) ;  /* 0xfffe95c000007947 */ /* 0x000fea000383ffff */
.L_x_1170:
[----:B------:R-:W-:Y:S01]  /*1e140*/  IMAD.MOV.U32 R106, RZ, RZ, R17 ;  /* 0x000000ffff6a7224 */ /* 0x000fe200078e0011 */
[----:B------:R-:W-:Y:S01]  /*1e150*/  MOV R133, 0x181f ;  /* 0x0000181f00857802 */ /* 0x000fe20000000f00 */
[----:B-1----:R-:W-:Y:S01]  /*1e160*/  IMAD.MOV.U32 R3, RZ, RZ, 0x2 ;  /* 0x00000002ff037424 */ /* 0x002fe200078e00ff */
[----:B------:R-:W-:-:S02]  /*1e170*/  MOV R132, 0xffffffff ;  /* 0xffffffff00847802 */ /* 0x000fc40000000f00 */
[----:B------:R-:W-:Y:S02]  /*1e180*/  MOV R2, 0x1e1a0 ;  /* 0x0001e1a000027802 */ /* 0x000fe40000000f00 */
[----:B--234-:R-:W-:Y:S05]  /*1e190*/  CALL.REL.NOINC `($__internal_3_$__cuda_sm70_shflsync_idx_p) ;  /* 0x0000d08000007944 */ /* 0x01cfea0003c00000 */
[----:B------:R-:W-:Y:S01]  /*1e1a0*/  MOV R7, R105 ;  /* 0x0000006900077202 */ /* 0x000fe20000000f00 */
[----:B------:R-:W-:Y:S05]  /*1e1b0*/  BRA `(.L_x_1304) ;  /* 0xfffe96c000007947 */ /* 0x000fea000383ffff */
.L_x_1171:
[----:B------:R-:W-:Y:S01]  /*1e1c0*/  IMAD.MOV.U32 R106, RZ, RZ, R16 ;  /* 0x000000ffff6a7224 */ /* 0x000fe200078e0010 */
[----:B------:R-:W-:Y:S01]  /*1e1d0*/  MOV R133, 0x181f ;  /* 0x0000181f00857802 */ /* 0x000fe20000000f00 */
[----:B-1----:R-:W-:Y:S01]  /*1e1e0*/  IMAD.MOV.U32 R3, RZ, RZ, 0x2 ;  /* 0x00000002ff037424 */ /* 0x002fe200078e00ff */
[----:B------:R-:W-:Y:S02]  /*1e1f0*/  MOV R132, 0xffffffff ;  /* 0xffffffff00847802 */ /* 0x000fe40000000f00 */
[----:B------:R-:W-:Y:S02]  /*1e200*/  MOV R2, 0x1e220 ;  /* 0x0001e22000027802 */ /* 0x000fe40000000f00 */
[----:B--234-:R-:W-:Y:S05]  /*1e210*/  CALL.REL.NOINC `($__internal_3_$__cuda_sm70_shflsync_idx_p) ;  /* 0x0000d00000007944 */ /* 0x01cfea0003c00000 */
[----:B------:R-:W-:Y:S01]  /*1e220*/  MOV R0, R105 ;  /* 0x0000006900007202 */ /* 0x000fe20000000f00 */
[----:B------:R-:W-:Y:S05]  /*1e230*/  BRA `(.L_x_1305) ;  /* 0xfffe966000007947 */ /* 0x000fea000383ffff */
.L_x_1174:
[----:B------:R-:W-:Y:S01]  /*1e240*/  IMAD.MOV.U32 R106, RZ, RZ, R17 ;  /* 0x000000ffff6a7224 */ /* 0x000fe200078e0011 */
[----:B------:R-:W-:Y:S01]  /*1e250*/  MOV R133, 0x181f ;  /* 0x0000181f00857802 */ /* 0x000fe20000000f00 */
[----:B--2---:R-:W-:Y:S01]  /*1e260*/  IMAD.MOV.U32 R3, RZ, RZ, 0x3 ;  /* 0x00000003ff037424 */ /* 0x004fe200078e00ff */
[----:B------:R-:W-:-:S02]  /*1e270*/  MOV R132, 0xffffffff ;  /* 0xffffffff00847802 */ /* 0x000fc40000000f00 */
[----:B------:R-:W-:Y:S02]  /*1e280*/  MOV R2, 0x1e2a0 ;  /* 0x0001e2a000027802 */ /* 0x000fe40000000f00 */
[----:B-1-34-:R-:W-:Y:S05]  /*1e290*/  CALL.REL.NOINC `($__internal_3_$__cuda_sm70_shflsync_idx_p) ;  /* 0x0000cf8000007944 */ /* 0x01afea0003c00000 */
[----:B------:R-:W-:Y:S01]  /*1e2a0*/  IMAD.MOV.U32 R7, RZ, RZ, R105 ;  /* 0x000000ffff077224 */ /* 0x000fe200078e0069 */
[----:B------:R-:W-:Y:S01]  /*1e2b0*/  MOV R106, R16 ;  /* 0x00000010006a7202 */ /* 0x000fe20000000f00 */
[----:B------:R-:W-:Y:S01]  /*1e2c0*/  IMAD.MOV.U32 R3, RZ, RZ, 0x3 ;  /* 0x00000003ff037424 */ /* 0x000fe200078e00ff */
[----:B------:R-:W-:Y:S01]  /*1e2d0*/  MOV R133, 0x181f ;  /* 0x0000181f00857802 */ /* 0x000fe20000000f00 */
[----:B------:R-:W-:Y:S01]  /*1e2e0*/  IMAD.MOV.U32 R132, RZ, RZ, -0x1 ;  /* 0xffffffffff847424 */ /* 0x000fe200078e00ff */
[----:B------:R-:W-:Y:S02]  /*1e2f0*/  MOV R2, 0x1e310 ;  /* 0x0001e31000027802 */ /* 0x000fe40000000f00 */
[----:B------:R-:W-:Y:S05]  /*1e300*/  CALL.REL.NOINC `($__internal_3_$__cuda_sm70_shflsync_idx_p) ;  /* 0x0000cf1000007944 */ /* 0x000fea0003c00000 */
[----:B------:R-:W-:Y:S01]  /*1e310*/  MOV R0, R105 ;  /* 0x0000006900007202 */ /* 0x000fe20000000f00 */
[----:B------:R-:W-:Y:S05]  /*1e320*/  BRA `(.L_x_1306) ;  /* 0xfffe970000007947 */ /* 0x000fea000383ffff */
.L_x_1177:
[----:B------:R-:W-:Y:S01]  /*1e330*/  IMAD.MOV.U32 R106, RZ, RZ, R17 ;  /* 0x000000ffff6a7224 */ /* 0x000fe200078e0011 */
[----:B------:R-:W-:Y:S01]  /*1e340*/  MOV R133, 0x181f ;  /* 0x0000181f00857802 */ /* 0x000fe20000000f00 */
[----:B-1----:R-:W-:Y:S01]  /*1e350*/  IMAD.MOV.U32 R3, RZ, RZ, 0x4 ;  /* 0x00000004ff037424 */ /* 0x002fe200078e00ff */
[----:B------:R-:W-:Y:S02]  /*1e360*/  MOV R132, 0xffffffff ;  /* 0xffffffff00847802 */ /* 0x000fe40000000f00 */
[----:B------:R-:W-:-:S02]  /*1e370*/  MOV R2, 0x1e390 ;  /* 0x0001e39000027802 */ /* 0x000fc40000000f00 */
[----:B--234-:R-:W-:Y:S05]  /*1e380*/  CALL.REL.NOINC `($__internal_3_$__cuda_sm70_shflsync_idx_p) ;  /* 0x0000ce9000007944 */ /* 0x01cfea0003c00000 */
[----:B------:R-:W-:Y:S01]  /*1e390*/  MOV R7, R105 ;  /* 0x0000006900077202 */ /* 0x000fe20000000f00 */
[----:B------:R-:W-:Y:S05]  /*1e3a0*/  BRA `(.L_x_1307) ;  /* 0xfffe980000007947 */ /* 0x000fea000383ffff */
.L_x_1178:
[----:B------:R-:W-:Y:S01]  /*1e3b0*/  IMAD.MOV.U32 R106, RZ, RZ, R16 ;  /* 0x000000ffff6a7224 */ /* 0x000fe200078e0010 */
[----:B------:R-:W-:Y:S01]  /*1e3c0*/  MOV R133, 0x181f ;  /* 0x0000181f00857802 */ /* 0x000fe20000000f00 */
[----:B------:R-:W-:Y:S01]  /*1e3d0*/  IMAD.MOV.U32 R3, RZ, RZ, 0x4 ;  /* 0x00000004ff037424 */ /* 0x000fe200078e00ff */
[----:B------:R-:W-:-:S02]  /*1e3e0*/  MOV R132, 0xffffffff ;  /* 0xffffffff00847802 */ /* 0x000fc40000000f00 */
[----:B------:R-:W-:Y:S02]  /*1e3f0*/  MOV R2, 0x1e410 ;  /* 0x0001e41000027802 */ /* 0x000fe40000000f00 */
[----:B-1234-:R-:W-:Y:S05]  /*1e400*/  CALL.REL.NOINC `($__internal_3_$__cuda_sm70_shflsync_idx_p) ;  /* 0x0000ce1000007944 */ /* 0x01efea0003c00000 */
[----:B------:R-:W-:Y:S01]  /*1e410*/  MOV R0, R105 ;  /* 0x0000006900007202 */ /* 0x000fe20000000f00 */
[----:B------:R-:W-:Y:S05]  /*1e420*/  BRA `(.L_x_1308) ;  /* 0xfffe97a000007947 */ /* 0x000fea000383ffff */
.L_x_1181:
        /* <DEDUP_REMOVED lines=15> */
.L_x_1184:
        /* <DEDUP_REMOVED lines=8> */
.L_x_1185:
        /* <DEDUP_REMOVED lines=8> */
.L_x_1188:
        /* <DEDUP_REMOVED lines=15> */
.L_x_1254:
[----:B------:R2:W5:Y:S01]  /*1e710*/  LDL R0, [R1+0x94] ;  /* 0x0000940001007983 */ /* 0x0005620000100800 */
[----:B-1----:R-:W-:Y:S02]  /*1e720*/  MOV R3, 0x2 ;  /* 0x0000000200037802 */ /* 0x002fe40000000f00 */
[----:B------:R-:W-:Y:S02]  /*1e730*/  MOV R2, 0x1e750 ;  /* 0x0001e75000027802 */ /* 0x000fe40000000f00 */
[----:B--2--5:R-:W-:Y:S05]  /*1e740*/  CALL.REL.NOINC `($__internal_2_$__cuda_sm70_shflsync_bfly_p) ;  /* 0x0000ca9000007944 */ /* 0x024fea0003c00000 */
[----:B------:R-:W-:Y:S01]  /*1e750*/  MOV R4, R7 ;  /* 0x0000000700047202 */ /* 0x000fe20000000f00 */
[----:B------:R-:W-:Y:S05]  /*1e760*/  BRA `(.L_x_1313) ;  /* 0xffffc02000007947 */ /* 0x000fea000383ffff */
.L_x_1255:
[----:B------:R-:W-:Y:S01]  /*1e770*/  IMAD.MOV.U32 R0, RZ, RZ, R4 ;  /* 0x000000ffff007224 */ /* 0x000fe200078e0004 */
[----:B-1----:R-:W-:-:S02]  /*1e780*/  MOV R3, 0x1 ;  /* 0x0000000100037802 */ /* 0x002fc40000000f00 */
[----:B------:R-:W-:Y:S02]  /*1e790*/  MOV R2, 0x1e7b0 ;  /* 0x0001e7b000027802 */ /* 0x000fe40000000f00 */
[----:B-----5:R-:W-:Y:S05]  /*1e7a0*/  CALL.REL.NOINC `($__internal_2_$__cuda_sm70_shflsync_bfly_p) ;  /* 0x0000ca3000007944 */ /* 0x020fea0003c00000 */
[----:B------:R1:W5:Y:S01]  /*1e7b0*/  LDL R0, [R1+0x98] ;  /* 0x0000980001007983 */ /* 0x0003620000100800 */
[----:B------:R-:W-:Y:S01]  /*1e7c0*/  FADD.FTZ R4, R4, R7 ;  /* 0x0000000704047221 */ /* 0x000fe20000010000 */
[----:B------:R-:W-:Y:S02]  /*1e7d0*/  MOV R3, 0x2 ;  /* 0x0000000200037802 */ /* 0x000fe40000000f00 */
[----:B------:R-:W-:Y:S02]  /*1e7e0*/  MOV R2, 0x1e800 ;  /* 0x0001e80000027802 */ /* 0x000fe40000000f00 */
[----:B-1---5:R-:W-:Y:S05]  /*1e7f0*/  CALL.REL.NOINC `($__internal_2_$__cuda_sm70_shflsync_bfly_p) ;  /* 0x0000c9e000007944 */ /* 0x022fea0003c00000 */
[----:B------:R-:W2:Y:S01]  /*1e800*/  LDL.LU R0, [R1+0x98] ;  /* 0x0000980001007983 */ /* 0x000ea20000300800 */
[----:B------:R-:W-:Y:S02]  /*1e810*/  MOV R3, 0x1 ;  /* 0x0000000100037802 */ /* 0x000fe40000000f00 */
[----:B------:R-:W-:Y:S01]  /*1e820*/  MOV R2, 0x1e860 ;  /* 0x0001e86000027802 */ /* 0x000fe20000000f00 */
[----:B--2---:R-:W-:-:S05]  /*1e830*/  FADD.FTZ R5, R0, R7 ;  /* 0x0000000700057221 */ /* 0x004fca0000010000 */
[----:B------:R-:W-:Y:S02]  /*1e840*/  MOV R0, R5 ;  /* 0x0000000500007202 */ /* 0x000fe40000000f00 */
[----:B------:R-:W-:Y:S05]  /*1e850*/  CALL.REL.NOINC `($__internal_2_$__cuda_sm70_shflsync_bfly_p) ;  /* 0x0000c98000007944 */ /* 0x000fea0003c00000 */
        /* <DEDUP_REMOVED lines=22> */
[----:B------:R-:W-:Y:S05]  /*1e9c0*/  BRA `(.L_x_1314) ;  /* 0xffffbef000007947 */ /* 0x000fea000383ffff */
.L_x_1275:
[----:B------:R-:W-:Y:S01]  /*1e9d0*/  IMAD.MOV.U32 R106, RZ, RZ, R9 ;  /* 0x000000ffff6a7224 */ /* 0x000fe200078e0009 */
[----:B------:R-:W-:Y:S01]  /*1e9e0*/  MOV R133, 0x181f ;  /* 0x0000181f00857802 */ /* 0x000fe20000000f00 */
[----:B------:R-:W-:Y:S01]  /*1e9f0*/  IMAD.MOV.U32 R3, RZ, RZ, RZ ;  /* 0x000000ffff037224 */ /* 0x000fe200078e00ff */
[----:B------:R-:W-:Y:S02]  /*1ea00*/  MOV R132, 0xffffffff ;  /* 0xffffffff00847802 */ /* 0x000fe40000000f00 */
[----:B------:R-:W-:Y:S02]  /*1ea10*/  MOV R2, 0x1ea30 ;  /* 0x0001ea3000027802 */ /* 0x000fe40000000f00 */
[----:B-1---5:R-:W-:Y:S05]  /*1ea20*/  CALL.REL.NOINC `($__internal_3_$__cuda_sm70_shflsync_idx_p) ;  /* 0x0000c7f000007944 */ /* 0x022fea0003c00000 */
[----:B------:R-:W-:Y:S01]  /*1ea30*/  MOV R0, R105 ;  /* 0x0000006900007202 */ /* 0x000fe20000000f00 */
[----:B------:R-:W-:Y:S05]  /*1ea40*/  BRA `(.L_x_1315) ;  /* 0xffffebe000007947 */ /* 0x000fea000383ffff */
.L_x_1276:
[----:B------:R-:W-:Y:S01]  /*1ea50*/  IMAD.MOV.U32 R106, RZ, RZ, R11 ;  /* 0x000000ffff6a7224 */ /* 0x000fe200078e000b */
[----:B------:R-:W-:Y:S01]  /*1ea60*/  MOV R133, 0x181f ;  /* 0x0000181f00857802 */ /* 0x000fe20000000f00 */
[----:B------:R-:W-:Y:S01]  /*1ea70*/  IMAD.MOV.U32 R3, RZ, RZ, RZ ;  /* 0x000000ffff037224 */ /* 0x000fe200078e00ff */
[----:B------:R-:W-:Y:S02]  /*1ea80*/  MOV R132, 0xffffffff ;  /* 0xffffffff00847802 */ /* 0x000fe40000000f00 */
[----:B------:R-:W-:-:S02]  /*1ea90*/  MOV R2, 0x1eab0 ;  /* 0x0001eab000027802 */ /* 0x000fc40000000f00 */
[----:B-123-5:R-:W-:Y:S05]  /*1eaa0*/  CALL.REL.NOINC `($__internal_3_$__cuda_sm70_shflsync_idx_p) ;  /* 0x0000c77000007944 */ /* 0x02efea0003c00000 */
[----:B------:R-:W-:Y:S01]  /*1eab0*/  MOV R2, R105 ;  /* 0x0000006900027202 */ /* 0x000fe20000000f00 */
[----:B------:R-:W-:Y:S05]  /*1eac0*/  BRA `(.L_x_1316) ;  /* 0xffffeb8000007947 */ /* 0x000fea000383ffff */
.L_x_1279:
[----:B------:R-:W-:Y:S01]  /*1ead0*/  IMAD.MOV.U32 R106, RZ, RZ, R9 ;  /* 0x000000ffff6a7224 */ /* 0x000fe200078e0009 */
[----:B------:R-:W-:Y:S01]  /*1eae0*/  MOV R133, 0x181f ;  /* 0x0000181f00857802 */ /* 0x000fe20000000f00 */
[----:B-1----:R-:W-:Y:S01]  /*1eaf0*/  IMAD.MOV.U32 R3, RZ, RZ, 0x1 ;  /* 0x00000001ff037424 */ /* 0x002fe200078e00ff */
[----:B------:R-:W-:-:S02]  /*1eb00*/  MOV R132, 0xffffffff ;  /* 0xffffffff00847802 */ /* 0x000fc40000000f00 */
[----:B------:R-:W-:Y:S02]  /*1eb10*/  MOV R2, 0x1eb30 ;  /* 0x0001eb3000027802 */ /* 0x000fe40000000f00 */
[----:B--2-4-:R-:W-:Y:S05]  /*1eb20*/  CALL.REL.NOINC `($__internal_3_$__cuda_sm70_shflsync_idx_p) ;  /* 0x0000c6f000007944 */ /* 0x014fea0003c00000 */
        /* <DEDUP_REMOVED lines=9> */
.L_x_1282:
[----:B------:R-:W-:Y:S01]  /*1ebc0*/  IMAD.MOV.U32 R106, RZ, RZ, R9 ;  /* 0x000000ffff6a7224 */ /* 0x000fe200078e0009 */
[----:B------:R-:W-:Y:S01]  /*1ebd0*/  MOV R133, 0x181f ;  /* 0x0000181f00857802 */ /* 0x000fe20000000f00 */
[----:B-1----:R-:W-:Y:S01]  /*1ebe0*/  IMAD.MOV.U32 R3, RZ, RZ, 0x2 ;  /* 0x00000002ff037424 */ /* 0x002fe200078e00ff */
[----:B------:R-:W-:Y:S02]  /*1ebf0*/  MOV R132, 0xffffffff ;  /* 0xffffffff00847802 */ /* 0x000fe40000000f00 */
[----:B------:R-:W-:-:S02]  /*1ec00*/  MOV R2, 0x1ec20 ;  /* 0x0001ec2000027802 */ /* 0x000fc40000000f00 */
[----:B---34-:R-:W-:Y:S05]  /*1ec10*/  CALL.REL.NOINC `($__internal_3_$__cuda_sm70_shflsync_idx_p) ;  /* 0x0000c60000007944 */ /* 0x018fea0003c00000 */
[----:B------:R-:W-:Y:S01]  /*1ec20*/  MOV R0, R105 ;  /* 0x0000006900007202 */ /* 0x000fe20000000f00 */
[----:B------:R-:W-:Y:S05]  /*1ec30*/  BRA `(.L_x_1318) ;  /* 0xffffec4000007947 */ /* 0x000fea000383ffff */
.L_x_1283:
        /* <DEDUP_REMOVED lines=8> */
.L_x_1286:
[----:B------:R-:W-:Y:S01]  /*1ecc0*/  IMAD.MOV.U32 R106, RZ, RZ, R9 ;  /* 0x000000ffff6a7224 */ /* 0x000fe200078e0009 */
[----:B------:R-:W-:Y:S01]  /*1ecd0*/  MOV R133, 0x181f ;  /* 0x0000181f00857802 */ /* 0x000fe20000000f00 */
[----:B--2---:R-:W-:Y:S01]  /*1ece0*/  IMAD.MOV.U32 R3, RZ, RZ, 0x3 ;  /* 0x00000003ff037424 */ /* 0x004fe200078e00ff */
[----:B------:R-:W-:Y:S02]  /*1ecf0*/  MOV R132, 0xffffffff ;  /* 0xffffffff00847802 */ /* 0x000fe40000000f00 */
[----:B------:R-:W-:Y:S02]  /*1ed00*/  MOV R2, 0x1ed20 ;  /* 0x0001ed2000027802 */ /* 0x000fe40000000f00 */
[----:B-1--4-:R-:W-:Y:S05]  /*1ed10*/  CALL.REL.NOINC `($__internal_3_$__cuda_sm70_shflsync_idx_p) ;  /* 0x0000c50000007944 */ /* 0x012fea0003c00000 */
        /* <DEDUP_REMOVED lines=9> */
.L_x_1289:
[----:B------:R-:W-:Y:S01]  /*1edb0*/  IMAD.MOV.U32 R106, RZ, RZ, R9 ;  /* 0x000000ffff6a7224 */ /* 0x000fe200078e0009 */
[----:B------:R-:W-:Y:S01]  /*1edc0*/  MOV R133, 0x181f ;  /* 0x0000181f00857802 */ /* 0x000fe20000000f00 */
[----:B-1----:R-:W-:Y:S01]  /*1edd0*/  IMAD.MOV.U32 R3, RZ, RZ, 0x4 ;  /* 0x00000004ff037424 */ /* 0x002fe200078e00ff */
[----:B------:R-:W-:-:S02]  /*1ede0*/  MOV R132, 0xffffffff ;  /* 0xffffffff00847802 */ /* 0x000fc40000000f00 */
[----:B--2---:R-:W-:Y:S02]  /*1edf0*/  MOV R2, 0x1ee10 ;  /* 0x0001ee1000027802 */ /* 0x004fe40000000f00 */
[----:B---34-:R-:W-:Y:S05]  /*1ee00*/  CALL.REL.NOINC `($__internal_3_$__cuda_sm70_shflsync_idx_p) ;  /* 0x0000c41000007944 */ /* 0x018fea0003c00000 */
[----:B------:R-:W-:Y:S01]  /*1ee10*/  MOV R0, R105 ;  /* 0x0000006900007202 */ /* 0x000fe20000000f00 */
[----:B------:R-:W-:Y:S05]  /*1ee20*/  BRA `(.L_x_1321) ;  /* 0xffffeca000007947 */ /* 0x000fea000383ffff */
.L_x_1290:
[----:B------:R-:W-:Y:S01]  /*1ee30*/  IMAD.MOV.U32 R106, RZ, RZ, R11 ;  /* 0x000000ffff6a7224 */ /* 0x000fe200078e000b */
[----:B------:R-:W-:Y:S01]  /*1ee40*/  MOV R133, 0x181f ;  /* 0x0000181f00857802 */ /* 0x000fe20000000f00 */
[----:B-1----:R-:W-:Y:S01]  /*1ee50*/  IMAD.MOV.U32 R3, RZ, RZ, 0x4 ;  /* 0x00000004ff037424 */ /* 0x002fe200078e00ff */
[----:B------:R-:W-:Y:S02]  /*1ee60*/  MOV R132, 0xffffffff ;  /* 0xffffffff00847802 */ /* 0x000fe40000000f00 */
[----:B--2---:R-:W-:Y:S02]  /*1ee70*/  MOV R2, 0x1ee90 ;  /* 0x0001ee9000027802 */ /* 0x004fe40000000f00 */
[----:B---34-:R-:W-:Y:S05]  /*1ee80*/  CALL.REL.NOINC `($__internal_3_$__cuda_sm70_shflsync_idx_p) ;  /* 0x0000c39000007944 */ /* 0x018fea0003c00000 */
[----:B------:R-:W-:Y:S01]  /*1ee90*/  MOV R2, R105 ;  /* 0x0000006900027202 */ /* 0x000fe20000000f00 */
[----:B------:R-:W-:Y:S05]  /*1eea0*/  BRA `(.L_x_1322) ;  /* 0xffffec4000007947 */ /* 0x000fea000383ffff */
.L_x_1293:
[----:B------:R-:W-:Y:S01]  /*1eeb0*/  IMAD.MOV.U32 R106, RZ, RZ, R9 ;  /* 0x000000ffff6a7224 */ /* 0x000fe200078e0009 */
[----:B------:R-:W-:Y:S01]  /*1eec0*/  MOV R133, 0x181f ;  /* 0x0000181f00857802 */ /* 0x000fe20000000f00 */
[----:B--2---:R-:W-:Y:S01]  /*1eed0*/  IMAD.MOV.U32 R3, RZ, RZ, 0x5 ;  /* 0x00000005ff037424 */ /* 0x004fe200078e00ff */
[----:B------:R-:W-:-:S02]  /*1eee0*/  MOV R132, 0xffffffff ;  /* 0xffffffff00847802 */ /* 0x000fc40000000f00 */
[----:B------:R-:W-:Y:S02]  /*1eef0*/  MOV R2, 0x1ef10 ;  /* 0x0001ef1000027802 */ /* 0x000fe40000000f00 */
[----:B-1--4-:R-:W-:Y:S05]  /*1ef00*/  CALL.REL.NOINC `($__internal_3_$__cuda_sm70_shflsync_idx_p) ;  /* 0x0000c31000007944 */ /* 0x012fea0003c00000 */
        /* <DEDUP_REMOVED lines=9> */
.L_x_1296:
[----:B------:R-:W-:Y:S01]  /*1efa0*/  IMAD.MOV.U32 R106, RZ, RZ, R9 ;  /* 0x000000ffff6a7224 */ /* 0x000fe200078e0009 */
[----:B------:R-:W-:Y:S01]  /*1efb0*/  MOV R133, 0x181f ;  /* 0x0000181f00857802 */ /* 0x000fe20000000f00 */
[----:B-1----:R-:W-:Y:S01]  /*1efc0*/  IMAD.MOV.U32 R3, RZ, RZ, 0x6 ;  /* 0x00000006ff037424 */ /* 0x002fe200078e00ff */
[----:B------:R-:W-:Y:S02]  /*1efd0*/  MOV R132, 0xffffffff ;  /* 0xffffffff00847802 */ /* 0x000fe40000000f00 */
[----:B--2---:R-:W-:-:S02]  /*1efe0*/  MOV R2, 0x1f000 ;  /* 0x0001f00000027802 */ /* 0x004fc40000000f00 */
[----:B---34-:R-:W-:Y:S05]  /*1eff0*/  CALL.REL.NOINC `($__internal_3_$__cuda_sm70_shflsync_idx_p) ;  /* 0x0000c22000007944 */ /* 0x018fea0003c00000 */
[----:B------:R-:W-:Y:S01]  /*1f000*/  MOV R0, R105 ;  /* 0x0000006900007202 */ /* 0x000fe20000000f00 */
[----:B------:R-:W-:Y:S05]  /*1f010*/  BRA `(.L_x_1324) ;  /* 0xffffed0000007947 */ /* 0x000fea000383ffff */
.L_x_1297:
        /* <DEDUP_REMOVED lines=8> */
.L_x_1300:
        /* <DEDUP_REMOVED lines=15> */
        .type           $_ZN7cutlass13device_kernelIN5flash19enable_sm80_to_sm89INS1_16FlashAttnFwdSm80INS1_25CollectiveMainloopFwdSm80ILi4ELi1ELb0EN4cute5tupleIJNS5_1CILi128EEENS7_ILi48EEES8_EEELi128ENS_10bfloat16_tEfNS_4arch4Sm80ELb0ELb1ELb1ELb1ELb0ELb1ELb1ELb0EEENS1_21CollectiveEpilogueFwdINS6_IJS8_S8_S9_EEENS6_IJNS7_ILi1EEESH_SH_EEESB_SD_Li128ELb1ELb1ELb0ELb0EEENS1_19SingleTileSchedulerILb1ELb0ELb1ELi128EEEEEEEEEvNT_6ParamsE$_ZZN5flash25CollectiveMainloopFwdSm80ILi4ELi1ELb0EN4cute5tupleIJNS1_1CILi128EEENS3_ILi48EEES4_EEELi128EN7cutlass10bfloat16_tEfNS7_4arch4Sm80ELb0ELb1ELb1ELb1ELb0ELb1ELb1ELb0EE3mmaINS_16FlashAttnFwdSm80ISB_NS_21CollectiveEpilogueFwdINS2_IJS4_S4_S5_EEENS2_IJNS3_ILi1EEESG_SG_EEES8_SA_Li128ELb1ELb1ELb0ELb0EEENS_19SingleTileSchedulerILb1ELb0ELb1ELi128EEEE13SharedStorageENS1_6TensorINS1_11ArrayEngineIfLm128EEENS1_6LayoutINS2_IJNS2_IJNS3_ILi2EEESR_EEESR_NS3_ILi16EEEEEENS2_IJNS2_IJSG_SR_EEENS3_ILi4EEENS3_ILi8EEEEEEEEEENS_7SoftmaxILi4ELi0EEEEEbRKNSB_6ParamsERT0_RT1_iRKNS_16SeqlenInfoQKNewKILb1ELb1EEENS2_IJiiiiEEERT_ENKUlvE_clEv,@function
        .size           $_ZN7cutlass13device_kernelIN5flash19enable_sm80_to_sm89INS1_16FlashAttnFwdSm80INS1_25CollectiveMainloopFwdSm80ILi4ELi1ELb0EN4cute5tupleIJNS5_1CILi128EEENS7_ILi48EEES8_EEELi128ENS_10bfloat16_tEfNS_4arch4Sm80ELb0ELb1ELb1ELb1ELb0ELb1ELb1ELb0EEENS1_21CollectiveEpilogueFwdINS6_IJS8_S8_S9_EEENS6_IJNS7_ILi1EEESH_SH_EEESB_SD_Li128ELb1ELb1ELb0ELb0EEENS1_19SingleTileSchedulerILb1ELb0ELb1ELi128EEEEEEEEEvNT_6ParamsE$_ZZN5flash25CollectiveMainloopFwdSm80ILi4ELi1ELb0EN4cute5tupleIJNS1_1CILi128EEENS3_ILi48EEES4_EEELi128EN7cutlass10bfloat16_tEfNS7_4arch4Sm80ELb0ELb1ELb1ELb1ELb0ELb1ELb1ELb0EE3mmaINS_16FlashAttnFwdSm80ISB_NS_21CollectiveEpilogueFwdINS2_IJS4_S4_S5_EEENS2_IJNS3_ILi1EEESG_SG_EEES8_SA_Li128ELb1ELb1ELb0ELb0EEENS_19SingleTileSchedulerILb1ELb0ELb1ELi128EEEE13SharedStorageENS1_6TensorINS1_11ArrayEngineIfLm128EEENS1_6LayoutINS2_IJNS2_IJNS3_ILi2EEESR_EEESR_NS3_ILi16EEEEEENS2_IJNS2_IJSG_SR_EEENS3_ILi4EEENS3_ILi8EEEEEEEEEENS_7SoftmaxILi4ELi0EEEEEbRKNSB_6ParamsERT0_RT1_iRKNS_16SeqlenInfoQKNewKILb1ELb1EEENS2_IJiiiiEEERT_ENKUlvE_clEv,($__internal_2_$__cuda_sm70_shflsync_bfly_p - $_ZN7cutlass13device_kernelIN5flash19enable_sm80_to_sm89INS1_16FlashAttnFwdSm80INS1_25CollectiveMainloopFwdSm80ILi4ELi1ELb0EN4cute5tupleIJNS5_1CILi128EEENS7_ILi48EEES8_EEELi128ENS_10bfloat16_tEfNS_4arch4Sm80ELb0ELb1ELb1ELb1ELb0ELb1ELb1ELb0EEENS1_21CollectiveEpilogueFwdINS6_IJS8_S8_S9_EEENS6_IJNS7_ILi1EEESH_SH_EEESB_SD_Li128ELb1ELb1ELb0ELb0EEENS1_19SingleTileSchedulerILb1ELb0ELb1ELi128EEEEEEEEEvNT_6ParamsE$_ZZN5flash25CollectiveMainloopFwdSm80ILi4ELi1ELb0EN4cute5tupleIJNS1_1CILi128EEENS3_ILi48EEES4_EEELi128EN7cutlass10bfloat16_tEfNS7_4arch4Sm80ELb0ELb1ELb1ELb1ELb0ELb1ELb1ELb0EE3mmaINS_16FlashAttnFwdSm80ISB_NS_21CollectiveEpilogueFwdINS2_IJS4_S4_S5_EEENS2_IJNS3_ILi1EEESG_SG_EEES8_SA_Li128ELb1ELb1ELb0ELb0EEENS_19SingleTileSchedulerILb1ELb0ELb1ELi128EEEE13SharedStorageENS1_6TensorINS1_11ArrayEngineIfLm128EEENS1_6LayoutINS2_IJNS2_IJNS3_ILi2EEESR_EEESR_NS3_ILi16EEEEEENS2_IJNS2_IJSG_SR_EEENS3_ILi4EEENS3_ILi8EEEEEEEEEENS_7SoftmaxILi4ELi0EEEEEbRKNSB_6ParamsERT0_RT1_iRKNS_16SeqlenInfoQKNewKILb1ELb1EEENS2_IJiiiiEEERT_ENKUlvE_clEv)
$_ZN7cutlass13device_kernelIN5flash19enable_sm80_to_sm89INS1_16FlashAttnFwdSm80INS1_25CollectiveMainloopFwdSm80ILi4ELi1ELb0EN4cute5tupleIJNS5_1CILi128EEENS7_ILi48EEES8_EEELi128ENS_10bfloat16_tEfNS_4arch4Sm80ELb0ELb1ELb1ELb1ELb0ELb1ELb1ELb0EEENS1_21CollectiveEpilogueFwdINS6_IJS8_S8_S9_EEENS6_IJNS7_ILi1EEESH_SH_EEESB_SD_Li128ELb1ELb1ELb0ELb0EEENS1_19SingleTileSchedulerILb1ELb0ELb1ELi128EEEEEEEEEvNT_6ParamsE$_ZZN5flash25CollectiveMainloopFwdSm80ILi4ELi1ELb0EN4cute5tupleIJNS1_1CILi128EEENS3_ILi48EEES4_EEELi128EN7cutlass10bfloat16_tEfNS7_4arch4Sm80ELb0ELb1ELb1ELb1ELb0ELb1ELb1ELb0EE3mmaINS_16FlashAttnFwdSm80ISB_NS_21CollectiveEpilogueFwdINS2_IJS4_S4_S5_EEENS2_IJNS3_ILi1EEESG_SG_EEES8_SA_Li128ELb1ELb1ELb0ELb0EEENS_19SingleTileSchedulerILb1ELb0ELb1ELi128EEEE13SharedStorageENS1_6TensorINS1_11ArrayEngineIfLm128EEENS1_6LayoutINS2_IJNS2_IJNS3_ILi2EEESR_EEESR_NS3_ILi16EEEEEENS2_IJNS2_IJSG_SR_EEENS3_ILi4EEENS3_ILi8EEEEEEEEEENS_7SoftmaxILi4ELi0EEEEEbRKNSB_6ParamsERT0_RT1_iRKNS_16SeqlenInfoQKNewKILb1ELb1EEENS2_IJiiiiEEERT_ENKUlvE_clEv:
[----:B------:R-:W-:-:S05]  /*1f190*/  IADD3 R14, R94, -c[0x0][0x20], RZ ;  /* 0x800008005e0e7a10 */ /* 0x000fca0007ffe0ff */
[----:B------:R-:W2:Y:S01]  /*1f1a0*/  LDL.64 R2, [R14] ;  /* 0x000000000e027983 */ /* 0x000ea20000100a00 */
[----:B------:R-:W-:-:S03]  /*1f1b0*/  ULDC.64 UR4, c[0x0][0x118] ;  /* 0x0000460000047ab9 */ /* 0x000fc60000000a00 */
[----:B--2---:R-:W2:Y:S02]  /*1f1c0*/  LD.E R39, [R2.64+0x11c] ;  /* 0x00011c0402277980 */ /* 0x004ea4000c101900 */
[----:B--2---:R-:W-:-:S13]  /*1f1d0*/  ISETP.GT.AND P0, PT, R39, RZ, PT ;  /* 0x000000ff2700720c */ /* 0x004fda0003f04270 */
[----:B------:R-:W-:Y:S05]  /*1f1e0*/  @P0 BRA `(.L_x_1327) ;  /* 0x0000004000000947 */ /* 0x000fea0003800000 */
[----:B------:R-:W-:Y:S01]  /*1f1f0*/  MOV R2, R143 ;  /* 0x0000008f00027202 */ /* 0x000fe20000000f00 */
[----:B------:R-:W-:-:S04]  /*1f200*/  DEPBAR.LE SB0, 0x1 ;  /* 0x000080400000791a */ /* 0x000fc80000000000 */
[----:B------:R-:W-:-:S04]  /*1f210*/  MOV R3, 0x0 ;  /* 0x0000000000037802 */ /* 0x000fc80000000f00 */
[----:B------:R-:W-:Y:S05]  /*1f220*/  RET.REL.NODEC R2 `(_ZN7cutlass13device_kernelIN5flash19enable_sm80_to_sm89INS1_16FlashAttnFwdSm80INS1_25CollectiveMainloopFwdSm80ILi4ELi1ELb0EN4cute5tupleIJNS5_1CILi128EEENS7_ILi48EEES8_EEELi128ENS_10bfloat16_tEfNS_4arch4Sm80ELb0ELb1ELb1ELb1ELb0ELb1ELb1ELb0EEENS1_21CollectiveEpilogueFwdINS6_IJS8_S8_S9_EEENS6_IJNS7_ILi1EEESH_SH_EEESB_SD_Li128ELb1ELb1ELb0ELb0EEENS1_19SingleTileSchedulerILb1ELb0ELb1ELi128EEEEEEEEEvNT_6ParamsE) ;  /* 0xfffe0dd002007950 */ /* 0x000fea0003c3ffff */
.L_x_1327:
[----:B------:R1:W2:Y:S04]  /*1f230*/  LDL.64 R8, [R14+0x8] ;  /* 0x000008000e087983 */ /* 0x0002a80000100a00 */
[----:B------:R1:W3:Y:S04]  /*1f240*/  LDL.64 R10, [R14+0x18] ;  /* 0x000018000e0a7983 */ /* 0x0002e80000100a00 */
[----:B------:R1:W4:Y:S04]  /*1f250*/  LDL.64 R12, [R14+0x20] ;  /* 0x000020000e0c7983 */ /* 0x0003280000100a00 */
[----:B------:R-:W4:Y:S04]  /*1f260*/  LD.E.U8 R16, [R2.64+0x138] ;  /* 0x0001380402107980 */ /* 0x000f28000c101100 */
[----:B------:R2:W5:Y:S04]  /*1f270*/  LD.E R24, [R2.64+0x164] ;  /* 0x0001640402187980 */ /* 0x000568000c101900 */
[----:B------:R2:W5:Y:S04]  /*1f280*/  LD.E.64 R22, [R2.64+0x110] ;  /* 0x0001100402167980 */ /* 0x000568000c101b00 */
[----:B------:R2:W5:Y:S04]  /*1f290*/  LD.E.64 R20, [R2.64+0x128] ;  /* 0x0001280402147980 */ /* 0x000568000c101b00 */
[----:B-1----:R-:W4:Y:S04]  /*1f2a0*/  LDL.64 R14, [R14+0x10] ;  /* 0x000010000e0e7983 */ /* 0x002f280000100a00 */
[----:B--2---:R1:W2:Y:S04]  /*1f2b0*/  LD.E R29, [R8.64] ;  /* 0x00000004081d7980 */ /* 0x0042a8000c101900 */
[----:B---3--:R3:W2:Y:S04]  /*1f2c0*/  LD.E R0, [R10.64+0x20] ;  /* 0x000020040a007980 */ /* 0x0086a8000c101900 */
[----:B----4-:R4:W4:Y:S04]  /*1f2d0*/  LD.E R44, [R12.64] ;  /* 0x000000040c2c7980 */ /* 0x010928000c101900 */
[----:B-1----:R-:W4:Y:S04]  /*1f2e0*/  LD.E.64 R8, [R2.64+0x130] ;  /* 0x0001300402087980 */ /* 0x002f28000c101b00 */
[----:B---3--:R-:W3:Y:S01]  /*1f2f0*/  LD.E.64 R10, [R2.64+0x120] ;  /* 0x00012004020a7980 */ /* 0x008ee2000c101b00 */
[----:B------:R-:W-:-:S03]  /*1f300*/  ISETP.NE.AND P0, PT, R16, RZ, PT ;  /* 0x000000ff1000720c */ /* 0x000fc60003f05270 */
[----:B------:R3:W5:Y:S01]  /*1f310*/  LD.E R28, [R14.64] ;  /* 0x000000040e1c7980 */ /* 0x000762000c101900 */
[----:B--2---:R-:W-:-:S04]  /*1f320*/  SHF.R.S32.HI R7, RZ, 0x1f, R29 ;  /* 0x0000001fff077819 */ /* 0x004fc8000001141d */
[----:B------:R-:W-:-:S04]  /*1f330*/  LEA.HI R7, R7, R29, RZ, 0x3 ;  /* 0x0000001d07077211 */ /* 0x000fc800078f18ff */
[----:B----4-:R-:W-:-:S05]  /*1f340*/  LOP3.LUT R12, R7, 0xfffffff8, RZ, 0xc0, !PT ;  /* 0xfffffff8070c7812 */ /* 0x010fca00078ec0ff */
[----:B------:R-:W-:-:S04]  /*1f350*/  IMAD.IADD R38, R29, 0x1, -R12 ;  /* 0x000000011d267824 */ /* 0x000fc800078e0a0c */
[----:B------:R-:W-:Y:S01]  /*1f360*/  IMAD.SHL.U32 R26, R38, 0x4, RZ ;  /* 0x00000004261a7824 */ /* 0x000fe200078e00ff */
[----:B------:R-:W-:-:S04]  /*1f370*/  SHF.R.S32.HI R13, RZ, 0x1f, R0 ;  /* 0x0000001fff0d7819 */ /* 0x000fc80000011400 */
[----:B------:R-:W-:Y:S01]  /*1f380*/  IADD3 R45, R26, 0x20, RZ ;  /* 0x000000201a2d7810 */ /* 0x000fe20007ffe0ff */
[----:B------:R-:W-:-:S03]  /*1f390*/  IMAD R12, R9, R0, RZ ;  /* 0x00000000090c7224 */ /* 0x000fc600078e02ff */
[----:B------:R-:W-:Y:S01]  /*1f3a0*/  ISETP.GE.AND P1, PT, R45, R39, PT ;  /* 0x000000272d00720c */ /* 0x000fe20003f26270 */
[----:B---3--:R-:W-:-:S04]  /*1f3b0*/  IMAD R14, R11, R0, RZ ;  /* 0x000000000b0e7224 */ /* 0x008fc800078e02ff */
[-C--:B------:R-:W-:Y:S02]  /*1f3c0*/  IMAD R14, R10, R13.reuse, R14 ;  /* 0x0000000d0a0e7224 */ /* 0x080fe400078e020e */
[----:B------:R-:W-:Y:S01]  /*1f3d0*/  IMAD R13, R8, R13, R12 ;  /* 0x0000000d080d7224 */ /* 0x000fe200078e020c */
[----:B------:R-:W-:Y:S02]  /*1f3e0*/  SEL R12, RZ, 0xffffffff, P1 ;  /* 0xffffffffff0c7807 */ /* 0x000fe40000800000 */
[----:B------:R-:W-:Y:S02]  /*1f3f0*/  ISETP.GE.AND P2, PT, R26, R39, PT ;  /* 0x000000271a00720c */ /* 0x000fe40003f46270 */
[----:B------:R-:W-:Y:S01]  /*1f400*/  SHF.R.S32.HI R68, RZ, 0x3, R7 ;  /* 0x00000003ff447819 */ /* 0x000fe20000011407 */
[----:B------:R-:W-:Y:S01]  /*1f410*/  IMAD.SHL.U32 R12, R12, 0x2, RZ ;  /* 0x000000020c0c7824 */ /* 0x000fe200078e00ff */
[----:B------:R-:W-:Y:S01]  /*1f420*/  SEL R7, RZ, 0x1, P2 ;  /* 0x00000001ff077807 */ /* 0x000fe20001000000 */
[----:B------:R-:W-:Y:S01]  /*1f430*/  IMAD.WIDE.U32 R18, R10, R0, RZ ;  /* 0x000000000a127225 */ /* 0x000fe200078e00ff */
[----:B------:R-:W-:-:S03]  /*1f440*/  LEA R27, R44, R68, 0x7 ;  /* 0x000000442c1b7211 */ /* 0x000fc600078e38ff */
[----:B------:R-:W-:Y:S01]  /*1f450*/  IMAD.WIDE.U32 R16, R8, R0, RZ ;  /* 0x0000000008107225 */ /* 0x000fe200078e00ff */
[----:B------:R-:W-:Y:S02]  /*1f460*/  LOP3.LUT R25, R12, 0x2, R7, 0xe2, !PT ;  /* 0x000000020c197812 */ /* 0x000fe400078ee207 */
[----:B------:R-:W-:Y:S01]  /*1f470*/  LEA R0, R38, R27, 0x4 ;  /* 0x0000001b26007211 */ /* 0x000fe200078e20ff */
[----:B------:R-:W-:Y:S02]  /*1f480*/  IMAD.IADD R15, R19, 0x1, R14 ;  /* 0x00000001130f7824 */ /* 0x000fe400078e020e */
[----:B------:R-:W-:Y:S01]  /*1f490*/  IMAD.IADD R13, R17, 0x1, R13 ;  /* 0x00000001110d7824 */ /* 0x000fe200078e020d */
[----:B------:R-:W-:Y:S05]  /*1f4a0*/  @!P0 BRA `(.L_x_1328) ;  /* 0x00004f2000008947 */ /* 0x000fea0003800000 */
[----:B-----5:R-:W-:Y:S01]  /*1f4b0*/  ISETP.NE.AND P0, PT, R24, 0x1, PT ;  /* 0x000000011800780c */ /* 0x020fe20003f05270 */
[----:B------:R-:W-:-:S12]  /*1f4c0*/  BSSY B0, `(.L_x_1329) ;  /* 0x0000006000007945 */ /* 0x000fd80003800000 */
[----:B------:R-:W-:Y:S05]  /*1f4d0*/  @!P0 BRA `(.L_x_1330) ;  /* 0x0000004000008947 */ /* 0x000fea0003800000 */
[----:B------:R1:W2:Y:S04]  /*1f4e0*/  LD.E R7, [R2.64+0x168] ;  /* 0x0001680402077980 */ /* 0x0002a8000c101900 */
[----:B-1----:R-:W3:Y:S01]  /*1f4f0*/  LD.E R2, [R2.64+0x16c] ;  /* 0x00016c0402027980 */ /* 0x002ee2000c101900 */
[----:B--2---:R-:W-:-:S05]  /*1f500*/  IMAD.HI.U32 R0, R0, R7, RZ ;  /* 0x0000000700007227 */ /* 0x004fca00078e00ff */
[----:B---3--:R-:W-:Y:S02]  /*1f510*/  SHF.R.U32.HI R0, RZ, R2, R0 ;  /* 0x00000002ff007219 */ /* 0x008fe40000011600 */
.L_x_1330:
[----:B------:R-:W-:Y:S05]  /*1f520*/  BSYNC B0 ;  /* 0x0000000000007941 */ /* 0x000fea0003800000 */
.L_x_1329:
[----:B------:R-:W-:Y:S01]  /*1f530*/  MOV R14, R18 ;  /* 0x00000012000e7202 */ /* 0x000fe20000000f00 */
[----:B------:R-:W-:Y:S01]  /*1f540*/  IMAD R11, R11, R0, RZ ;  /* 0x000000000b0b7224 */ /* 0x000fe200078e02ff */
[----:B------:R-:W-:Y:S01]  /*1f550*/  MOV R12, R16 ;  /* 0x00000010000c7202 */ /* 0x000fe20000000f00 */
[-C--:B------:R-:W-:Y:S01]  /*1f560*/  IMAD R9, R9, R0.reuse, RZ ;  /* 0x0000000009097224 */ /* 0x080fe200078e02ff */
[----:B------:R-:W-:Y:S01]  /*1f570*/  SHF.R.S32.HI R7, RZ, 0x1f, R0 ;  /* 0x0000001fff077819 */ /* 0x000fe20000011400 */
[----:B------:R-:W-:-:S04]  /*1f580*/  IMAD.WIDE.U32 R14, R10, R0, R14 ;  /* 0x000000000a0e7225 */ /* 0x000fc800078e000e */
[----:B------:R-:W-:Y:S01]  /*1f590*/  IMAD.WIDE.U32 R2, R8, R0, R12 ;  /* 0x0000000008027225 */ /* 0x000fe200078e000c */
[----:B------:R-:W-:-:S03]  /*1f5a0*/  LEA R16, P1, R14, R22, 0x1 ;  /* 0x000000160e107211 */ /* 0x000fc600078208ff */
[-C--:B------:R-:W-:Y:S01]  /*1f5b0*/  IMAD R0, R10, R7.reuse, R11 ;  /* 0x000000070a007224 */ /* 0x080fe200078e020b */
[----:B------:R-:W-:Y:S01]  /*1f5c0*/  LEA R17, P0, R2, R20, 0x1 ;  /* 0x0000001402117211 */ /* 0x000fe200078008ff */
[----:B------:R-:W-:-:S03]  /*1f5d0*/  IMAD R8, R8, R7, R9 ;  /* 0x0000000708087224 */ /* 0x000fc600078e0209 */
[----:B------:R-:W-:Y:S02]  /*1f5e0*/  IADD3 R0, R15, R0, RZ ;  /* 0x000000000f007210 */ /* 0x000fe40007ffe0ff */
[----:B------:R-:W-:Y:S02]  /*1f5f0*/  IADD3 R8, R3, R8, RZ ;  /* 0x0000000803087210 */ /* 0x000fe40007ffe0ff */
[----:B------:R-:W-:Y:S02]  /*1f600*/  LEA.HI.X R14, R14, R23, R0, 0x1, P1 ;  /* 0x000000170e0e7211 */ /* 0x000fe400008f0c00 */
[----:B------:R-:W-:Y:S01]  /*1f610*/  LEA.HI.X R20, R2, R21, R8, 0x1, P0 ;  /* 0x0000001502147211 */ /* 0x000fe200000f0c08 */
[----:B------:R-:W-:Y:S05]  /*1f620*/  BRA.DIV ~URZ, `(.L_x_1331) ;  /* 0x00009d427f007947 */ /* 0x000fea000b800000 */
[----:B------:R1:W2:Y:S02]  /*1f630*/  SHFL.IDX PT, R0, R14, RZ, 0x181f ;  /* 0x00181fff0e007589 */ /* 0x0002a400000e0000 */
.L_x_1429:
[----:B------:R-:W-:Y:S05]  /*1f640*/  BRA.DIV ~URZ, `(.L_x_1332) ;  /* 0x00009da27f007947 */ /* 0x000fea000b800000 */
[----:B------:R3:W4:Y:S01]  /*1f650*/  SHFL.IDX PT, R8, R16, RZ, 0x181f ;  /* 0x00181fff10087589 */ /* 0x00072200000e0000 */
[----:B--2---:R-:W-:-:S03]  /*1f660*/  MOV R9, R0 ;  /* 0x0000000000097202 */ /* 0x004fc60000000f00 */
[----:B------:R3:W2:Y:S04]  /*1f670*/  SHFL.IDX PT, R7, R20, RZ, 0x181f ;  /* 0x00181fff14077589 */ /* 0x0006a800000e0000 */
[----:B------:R3:W1:Y:S02]  /*1f680*/  SHFL.IDX PT, R2, R17, RZ, 0x181f ;  /* 0x00181fff11027589 */ /* 0x00066400000e0000 */
.L_x_1430:
[----:B------:R-:W-:Y:S01]  /*1f690*/  IMAD R24, R28, R24, RZ ;  /* 0x000000181c187224 */ /* 0x000fe200078e02ff */
[----:B------:R-:W-:Y:S01]  /*1f6a0*/  BSSY B0, `(.L_x_1333) ;  /* 0x000001b000007945 */ /* 0x000fe20003800000 */
[----:B------:R-:W-:Y:S01]  /*1f6b0*/  CS2R R42, SRZ ;  /* 0x00000000002a7805 */ /* 0x000fe2000001ff00 */
[----:B------:R-:W-:Y:S01]  /*1f6c0*/  CS2R R30, SRZ ;  /* 0x00000000001e7805 */ /* 0x000fe2000001ff00 */
[----:B------:R-:W-:Y:S01]  /*1f6d0*/  CS2R R18, SRZ ;  /* 0x0000000000127805 */ /* 0x000fe2000001ff00 */
[----:B------:R-:W-:Y:S01]  /*1f6e0*/  ISETP.GE.AND P0, PT, R27, R24, PT ;  /* 0x000000181b00720c */ /* 0x000fe20003f06270 */
[----:B------:R-:W-:Y:S01]  /*1f6f0*/  CS2R R32, SRZ ;  /* 0x0000000000207805 */ /* 0x000fe2000001ff00 */
[----:B------:R-:W-:Y:S01]  /*1f700*/  CS2R R22, SRZ ;  /* 0x0000000000167805 */ /* 0x000fe2000001ff00 */
[----:B--2---:R-:W-:-:S10]  /*1f710*/  MOV R3, R7 ;  /* 0x0000000700037202 */ /* 0x004fd40000000f00 */
[----:B------:R-:W-:Y:S05]  /*1f720*/  @P0 BRA `(.L_x_1334) ;  /* 0x0000012000000947 */ /* 0x000fea0003800000 */
[C---:B------:R-:W-:Y:S01]  /*1f730*/  LOP3.LUT P0, RZ, R25.reuse, 0x2, RZ, 0xc0, !PT ;  /* 0x0000000219ff7812 */ /* 0x040fe2000780c0ff */
[----:B------:R-:W-:Y:S01]  /*1f740*/  CS2R R18, SRZ ;  /* 0x0000000000127805 */ /* 0x000fe2000001ff00 */
[----:B------:R-:W-:Y:S01]  /*1f750*/  LOP3.LUT R0, R25, 0x1, RZ, 0xc0, !PT ;  /* 0x0000000119007812 */ /* 0x000fe200078ec0ff */
[----:B------:R-:W-:Y:S01]  /*1f760*/  CS2R R22, SRZ ;  /* 0x0000000000167805 */ /* 0x000fe2000001ff00 */
[----:B------:R-:W-:Y:S01]  /*1f770*/  CS2R R30, SRZ ;  /* 0x00000000001e7805 */ /* 0x000fe2000001ff00 */
[----:B------:R-:W-:Y:S01]  /*1f780*/  CS2R R32, SRZ ;  /* 0x0000000000207805 */ /* 0x000fe2000001ff00 */
[----:B------:R-:W-:-:S07]  /*1f790*/  ISETP.NE.U32.AND P1, PT, R0, 0x1, PT ;  /* 0x000000010000780c */ /* 0x000fce0003f25070 */
[----:B------:R-:W-:-:S04]  /*1f7a0*/  @P0 SHF.R.S32.HI R0, RZ, 0x1f, R45 ;  /* 0x0000001fff000819 */ /* 0x000fc8000001142d */
[----:B------:R-:W-:Y:S02]  /*1f7b0*/  @P0 LEA.HI R0, R0, R45, RZ, 0x2 ;  /* 0x0000002d00000211 */ /* 0x000fe400078f10ff */
[----:B----4-:R-:W-:Y:S02]  /*1f7c0*/  @!P1 IMAD.WIDE R12, R26, 0x2, R8 ;  /* 0x000000021a0c9825 */ /* 0x010fe400078e0208 */
[----:B------:R-:W-:-:S03]  /*1f7d0*/  @P0 LOP3.LUT R0, R0, 0xfffffffc, RZ, 0xc0, !PT ;  /* 0xfffffffc00000812 */ /* 0x000fc600078ec0ff */
[----:B------:R2:W5:Y:S02]  /*1f7e0*/  @!P1 LD.E.64 R18, [R12.64] ;  /* 0x000000040c129980 */ /* 0x000564000c101b00 */
[----:B------:R-:W-:-:S04]  /*1f7f0*/  @P0 IMAD.WIDE R10, R0, 0x2, R8 ;  /* 0x00000002000a0825 */ /* 0x000fc800078e0208 */
[--C-:B-1----:R-:W-:Y:S01]  /*1f800*/  @P0 IMAD.WIDE R8, R0, 0x2, R2.reuse ;  /* 0x0000000200080825 */ /* 0x102fe200078e0202 */
[----:B------:R2:W5:Y:S03]  /*1f810*/  @P0 LD.E.64 R30, [R10.64] ;  /* 0x000000040a1e0980 */ /* 0x000566000c101b00 */
[----:B------:R-:W-:Y:S01]  /*1f820*/  @!P1 IMAD.WIDE R2, R26, 0x2, R2 ;  /* 0x000000021a029825 */ /* 0x000fe200078e0202 */
[----:B------:R2:W5:Y:S04]  /*1f830*/  @P0 LD.E.64 R32, [R8.64] ;  /* 0x0000000408200980 */ /* 0x000568000c101b00 */
[----:B------:R2:W5:Y:S02]  /*1f840*/  @!P1 LD.E.64 R22, [R2.64] ;  /* 0x0000000402169980 */ /* 0x000564000c101b00 */
.L_x_1334:
[----:B------:R-:W-:Y:S05]  /*1f850*/  BSYNC B0 ;  /* 0x0000000000007941 */ /* 0x000fea0003800000 */
.L_x_1333:
[----:B-----5:R-:W-:Y:S01]  /*1f860*/  IMAD.MOV.U32 R7, RZ, RZ, R30 ;  /* 0x000000ffff077224 */ /* 0x020fe200078e001e */
[----:B-12---:R-:W-:Y:S01]  /*1f870*/  MOV R2, R18 ;  /* 0x0000001200027202 */ /* 0x006fe20000000f00 */
[----:B------:R-:W-:-:S02]  /*1f880*/  IMAD.MOV.U32 R3, RZ, RZ, R31 ;  /* 0x000000ffff037224 */ /* 0x000fc400078e001f */
[----:B------:R-:W-:-:S03]  /*1f890*/  IMAD.MOV.U32 R0, RZ, RZ, R19 ;  /* 0x000000ffff007224 */ /* 0x000fc600078e0013 */
        /* <DEDUP_REMOVED lines=8> */
[----:B------:R-:W-:Y:S05]  /*1f920*/  BRA.DIV ~URZ, `(.L_x_1335) ;  /* 0x00009c327f007947 */ /* 0x000fea000b800000 */
[----:B------:R1:W2:Y:S04]  /*1f930*/  SHFL.IDX PT, R9, R14, 0x1, 0x181f ;  /* 0x00381f000e097f89 */ /* 0x0002a800000e0000 */
[----:B----4-:R1:W4:Y:S04]  /*1f940*/  SHFL.IDX PT, R8, R16, 0x1, 0x181f ;  /* 0x00381f0010087f89 */ /* 0x01032800000e0000 */
[----:B------:R1:W3:Y:S04]  /*1f950*/  SHFL.IDX PT, R0, R20, 0x1, 0x181f ;  /* 0x00381f0014007f89 */ /* 0x0002e800000e0000 */
[----:B------:R1:W1:Y:S02]  /*1f960*/  SHFL.IDX PT, R2, R17, 0x1, 0x181f ;  /* 0x00381f0011027f89 */ /* 0x00026400000e0000 */
.L_x_1431:
[----:B------:R-:W-:Y:S01]  /*1f970*/  IADD3 R3, R27, 0x10, RZ ;  /* 0x000000101b037810 */ /* 0x000fe20007ffe0ff */
[----:B------:R-:W-:Y:S01]  /*1f980*/  BSSY B0, `(.L_x_1336) ;  /* 0x0000019000007945 */ /* 0x000fe20003800000 */
[----:B------:R-:W-:Y:S01]  /*1f990*/  CS2R R34, SRZ ;  /* 0x0000000000227805 */ /* 0x000fe2000001ff00 */
[----:B------:R-:W-:Y:S01]  /*1f9a0*/  CS2R R40, SRZ ;  /* 0x0000000000287805 */ /* 0x000fe2000001ff00 */
[----:B------:R-:W-:Y:S01]  /*1f9b0*/  ISETP.GE.AND P0, PT, R3, R24, PT ;  /* 0x000000180300720c */ /* 0x000fe20003f06270 */
[----:B------:R-:W-:Y:S01]  /*1f9c0*/  CS2R R36, SRZ ;  /* 0x0000000000247805 */ /* 0x000fe2000001ff00 */
[----:B---3--:R-:W-:-:S11]  /*1f9d0*/  IMAD.MOV.U32 R3, RZ, RZ, R0 ;  /* 0x000000ffff037224 */ /* 0x008fd600078e0000 */
        /* <DEDUP_REMOVED lines=10> */
[----:B--2-4-:R-:W-:Y:S02]  /*1fa80*/  @!P1 IMAD.WIDE R12, R26, 0x2, R8 ;  /* 0x000000021a0c9825 */ /* 0x014fe400078e0208 */
        /* <DEDUP_REMOVED lines=8> */
.L_x_1337:
[----:B------:R-:W-:Y:S05]  /*1fb10*/  BSYNC B0 ;  /* 0x0000000000007941 */ /* 0x000fea0003800000 */
.L_x_1336:
        /* <DEDUP_REMOVED lines=13> */
[----:B------:R1:W2:Y:S02]  /*1fbf0*/  SHFL.IDX PT, R0, R14, 0x2, 0x181f ;  /* 0x00581f000e007f89 */ /* 0x0002a400000e0000 */
.L_x_1432:
[----:B------:R-:W-:Y:S05]  /*1fc00*/  BRA.DIV ~URZ, `(.L_x_1339) ;  /* 0x00009bb27f007947 */ /* 0x000fea000b800000 */
[----:B----4-:R3:W4:Y:S01]  /*1fc10*/  SHFL.IDX PT, R8, R16, 0x2, 0x181f ;  /* 0x00581f0010087f89 */ /* 0x01072200000e0000 */
[----:B--2---:R-:W-:-:S03]  /*1fc20*/  MOV R9, R0 ;  /* 0x0000000000097202 */ /* 0x004fc60000000f00 */
[----:B------:R3:W2:Y:S04]  /*1fc30*/  SHFL.IDX PT, R7, R20, 0x2, 0x181f ;  /* 0x00581f0014077f89 */ /* 0x0006a800000e0000 */
[----:B------:R3:W1:Y:S02]  /*1fc40*/  SHFL.IDX PT, R2, R17, 0x2, 0x181f ;  /* 0x00581f0011027f89 */ /* 0x00066400000e0000 */
.L_x_1433:
[----:B------:R-:W-:Y:S01]  /*1fc50*/  IADD3 R0, R27, 0x20, RZ ;  /* 0x000000201b007810 */ /* 0x000fe20007ffe0ff */
[----:B------:R-:W-:Y:S01]  /*1fc60*/  BSSY B0, `(.L_x_1340) ;  /* 0x000001b000007945 */ /* 0x000fe20003800000 */
[----:B------:R-:W-:Y:S01]  /*1fc70*/  CS2R R60, SRZ ;  /* 0x00000000003c7805 */ /* 0x000fe2000001ff00 */
[----:B------:R-:W-:Y:S01]  /*1fc80*/  CS2R R50, SRZ ;  /* 0x0000000000327805 */ /* 0x000fe2000001ff00 */
[----:B------:R-:W-:Y:S01]  /*1fc90*/  ISETP.GE.AND P0, PT, R0, R24, PT ;  /* 0x000000180000720c */ /* 0x000fe20003f06270 */
[----:B------:R-:W-:Y:S01]  /*1fca0*/  CS2R R46, SRZ ;  /* 0x00000000002e7805 */ /* 0x000fe2000001ff00 */
[----:B------:R-:W-:Y:S01]  /*1fcb0*/  CS2R R52, SRZ ;  /* 0x0000000000347805 */ /* 0x000fe2000001ff00 */
[----:B------:R-:W-:Y:S01]  /*1fcc0*/  CS2R R48, SRZ ;  /* 0x0000000000307805 */ /* 0x000fe2000001ff00 */
[----:B--2---:R-:W-:-:S09]  /*1fcd0*/  IMAD.MOV.U32 R3, RZ, RZ, R7 ;  /* 0x000000ffff037224 */ /* 0x004fd200078e0007 */
        /* <DEDUP_REMOVED lines=19> */
.L_x_1341:
[----:B------:R-:W-:Y:S05]  /*1fe10*/  BSYNC B0 ;  /* 0x0000000000007941 */ /* 0x000fea0003800000 */
.L_x_1340:
        /* <DEDUP_REMOVED lines=17> */
.L_x_1434:
        /* <DEDUP_REMOVED lines=26> */
.L_x_1344:
[----:B------:R-:W-:Y:S05]  /*200d0*/  BSYNC B0 ;  /* 0x0000000000007941 */ /* 0x000fea0003800000 */
.L_x_1343:
        /* <DEDUP_REMOVED lines=14> */
.L_x_1435:
[----:B------:R-:W-:Y:S05]  /*201c0*/  BRA.DIV ~URZ, `(.L_x_1346) ;  /* 0x000099c27f007947 */ /* 0x000fea000b800000 */
[----:B----4-:R3:W4:Y:S01]  /*201d0*/  SHFL.IDX PT, R8, R16, 0x4, 0x181f ;  /* 0x00981f0010087f89 */ /* 0x01072200000e0000 */
[----:B--2---:R-:W-:-:S03]  /*201e0*/  MOV R9, R0 ;  /* 0x0000000000097202 */ /* 0x004fc60000000f00 */
[----:B------:R3:W2:Y:S04]  /*201f0*/  SHFL.IDX PT, R7, R20, 0x4, 0x181f ;  /* 0x00981f0014077f89 */ /* 0x0006a800000e0000 */
[----:B------:R3:W1:Y:S02]  /*20200*/  SHFL.IDX PT, R2, R17, 0x4, 0x181f ;  /* 0x00981f0011027f89 */ /* 0x00066400000e0000 */
.L_x_1436:
[----:B------:R-:W-:Y:S01]  /*20210*/  IADD3 R0, R27, 0x40, RZ ;  /* 0x000000401b007810 */ /* 0x000fe20007ffe0ff */
[----:B------:R-:W-:Y:S01]  /*20220*/  BSSY B0, `(.L_x_1347) ;  /* 0x000001b000007945 */ /* 0x000fe20003800000 */
[----:B------:R-:W-:Y:S01]  /*20230*/  CS2R R66, SRZ ;  /* 0x0000000000427805 */ /* 0x000fe2000001ff00 */
[----:B------:R-:W-:Y:S01]  /*20240*/  CS2R R62, SRZ ;  /* 0x00000000003e7805 */ /* 0x000fe2000001ff00 */
[----:B------:R-:W-:Y:S01]  /*20250*/  ISETP.GE.AND P0, PT, R0, R24, PT ;  /* 0x000000180000720c */ /* 0x000fe20003f06270 */
[----:B------:R-:W-:Y:S01]  /*20260*/  CS2R R70, SRZ ;  /* 0x0000000000467805 */ /* 0x000fe2000001ff00 */
[----:B------:R-:W-:Y:S01]  /*20270*/  CS2R R64, SRZ ;  /* 0x0000000000407805 */ /* 0x000fe2000001ff00 */
[----:B--2---:R-:W-:-:S10]  /*20280*/  IMAD.MOV.U32 R3, RZ, RZ, R7 ;  /* 0x000000ffff037224 */ /* 0x004fd400078e0007 */
        /* <DEDUP_REMOVED lines=8> */
[----:B------:R-:W-:-:S04]  /*20310*/  @P0 IADD3 R0, R26, 0x20, RZ ;  /* 0x000000201a000810 */ /* 0x000fc80007ffe0ff */
[----:B------:R-:W-:Y:S02]  /*20320*/  @P0 SHF.R.S32.HI R7, RZ, 0x1f, R0 ;  /* 0x0000001fff070819 */ /* 0x000fe40000011400 */
[----:B----4-:R-:W-:Y:S02]  /*20330*/  @!P1 IMAD.WIDE R12, R26, 0x2, R8 ;  /* 0x000000021a0c9825 */ /* 0x010fe400078e0208 */
[----:B------:R-:W-:-:S03]  /*20340*/  @P0 LEA.HI R0, R7, R0, RZ, 0x2 ;  /* 0x0000000007000211 */ /* 0x000fc600078f10ff */
[----:B------:R2:W5:Y:S01]  /*20350*/  @!P1 LD.E.64 R62, [R12.64] ;  /* 0x000000040c3e9980 */ /* 0x000562000c101b00 */
[----:B------:R-:W-:-:S05]  /*20360*/  @P0 LOP3.LUT R0, R0, 0xfffffffc, RZ, 0xc0, !PT ;  /* 0xfffffffc00000812 */ /* 0x000fca00078ec0ff */
[----:B------:R-:W-:-:S04]  /*20370*/  @P0 IMAD.WIDE R10, R0, 0x2, R8 ;  /* 0x00000002000a0825 */ /* 0x000fc800078e0208 */
[--C-:B-1----:R-:W-:Y:S01]  /*20380*/  @P0 IMAD.WIDE R8, R0, 0x2, R2.reuse ;  /* 0x0000000200080825 */ /* 0x102fe200078e0202 */
[----:B------:R2:W5:Y:S03]  /*20390*/  @P0 LD.E.64 R66, [R10.64] ;  /* 0x000000040a420980 */ /* 0x000566000c101b00 */
[----:B------:R-:W-:Y:S01]  /*203a0*/  @!P1 IMAD.WIDE R2, R26, 0x2, R2 ;  /* 0x000000021a029825 */ /* 0x000fe200078e0202 */
[----:B------:R2:W5:Y:S04]  /*203b0*/  @P0 LD.E.64 R70, [R8.64] ;  /* 0x0000000408460980 */ /* 0x000568000c101b00 */
[----:B------:R2:W5:Y:S02]  /*203c0*/  @!P1 LD.E.64 R64, [R2.64] ;  /* 0x0000000402409980 */ /* 0x000564000c101b00 */
.L_x_1348:
[----:B------:R-:W-:Y:S05]  /*203d0*/  BSYNC B0 ;  /* 0x0000000000007941 */ /* 0x000fea0003800000 */
.L_x_1347:
[----:B-----5:R-:W-:Y:S01]  /*203e0*/  IMAD.MOV.U32 R7, RZ, RZ, R66 ;  /* 0x000000ffff077224 */ /* 0x020fe200078e0042 */
[----:B-12---:R-:W-:Y:S01]  /*203f0*/  MOV R2, R62 ;  /* 0x0000003e00027202 */ /* 0x006fe20000000f00 */
[----:B------:R-:W-:Y:S01]  /*20400*/  IMAD.MOV.U32 R3, RZ, RZ, R67 ;  /* 0x000000ffff037224 */ /* 0x000fe200078e0043 */
[----:B------:R-:W-:Y:S01]  /*20410*/  CS2R R78, SRZ ;  /* 0x00000000004e7805 */ /* 0x000fe2000001ff00 */
        /* <DEDUP_REMOVED lines=11> */
.L_x_1437:
[----:B------:R-:W-:Y:S05]  /*204d0*/  BRA.DIV ~URZ, `(.L_x_1350) ;  /* 0x000098a27f007947 */ /* 0x000fea000b800000 */
[----:B----4-:R4:W1:Y:S01]  /*204e0*/  SHFL.IDX PT, R8, R16, 0x5, 0x181f ;  /* 0x00b81f0010087f89 */ /* 0x01086200000e0000 */
[----:B--2---:R-:W-:-:S03]  /*204f0*/  MOV R9, R0 ;  /* 0x0000000000097202 */ /* 0x004fc60000000f00 */
[----:B------:R4:W2:Y:S04]  /*20500*/  SHFL.IDX PT, R7, R20, 0x5, 0x181f ;  /* 0x00b81f0014077f89 */ /* 0x0008a800000e0000 */
[----:B------:R4:W3:Y:S02]  /*20510*/  SHFL.IDX PT, R2, R17, 0x5, 0x181f ;  /* 0x00b81f0011027f89 */ /* 0x0008e400000e0000 */
.L_x_1438:
[----:B------:R-:W-:Y:S01]  /*20520*/  IADD3 R0, R27, 0x50, RZ ;  /* 0x000000501b007810 */ /* 0x000fe20007ffe0ff */
[----:B------:R-:W-:Y:S01]  /*20530*/  BSSY B0, `(.L_x_1351) ;  /* 0x000001a000007945 */ /* 0x000fe20003800000 */
[----:B------:R-:W-:Y:S01]  /*20540*/  CS2R R72, SRZ ;  /* 0x0000000000487805 */ /* 0x000fe2000001ff00 */
[----:B------:R-:W-:Y:S01]  /*20550*/  CS2R R76, SRZ ;  /* 0x00000000004c7805 */ /* 0x000fe2000001ff00 */
[----:B------:R-:W-:Y:S01]  /*20560*/  ISETP.GE.AND P0, PT, R0, R24, PT ;  /* 0x000000180000720c */ /* 0x000fe20003f06270 */
[----:B------:R-:W-:Y:S01]  /*20570*/  CS2R R74, SRZ ;  /* 0x00000000004a7805 */ /* 0x000fe2000001ff00 */
[----:B--2---:R-:W-:-:S11]  /*20580*/  IMAD.MOV.U32 R3, RZ, RZ, R7 ;  /* 0x000000ffff037224 */ /* 0x004fd600078e0007 */
        /* <DEDUP_REMOVED lines=10> */
[----:B-1----:R-:W-:Y:S02]  /*20630*/  @!P1 IMAD.WIDE R12, R26, 0x2, R8 ;  /* 0x000000021a0c9825 */ /* 0x002fe400078e0208 */
[----:B------:R-:W-:-:S03]  /*20640*/  @P0 LEA.HI R0, R7, R0, RZ, 0x2 ;  /* 0x0000000007000211 */ /* 0x000fc600078f10ff */
[----:B------:R1:W5:Y:S01]  /*20650*/  @!P1 LD.E.64 R72, [R12.64] ;  /* 0x000000040c489980 */ /* 0x000362000c101b00 */
[----:B------:R-:W-:-:S05]  /*20660*/  @P0 LOP3.LUT R0, R0, 0xfffffffc, RZ, 0xc0, !PT ;  /* 0xfffffffc00000812 */ /* 0x000fca00078ec0ff */
[----:B------:R-:W-:-:S04]  /*20670*/  @P0 IMAD.WIDE R10, R0, 0x2, R8 ;  /* 0x00000002000a0825 */ /* 0x000fc800078e0208 */
[--C-:B---3--:R-:W-:Y:S01]  /*20680*/  @P0 IMAD.WIDE R8, R0, 0x2, R2.reuse ;  /* 0x0000000200080825 */ /* 0x108fe200078e0202 */
[----:B------:R1:W5:Y:S03]  /*20690*/  @P0 LD.E.64 R78, [R10.64] ;  /* 0x000000040a4e0980 */ /* 0x000366000c101b00 */
[----:B------:R-:W-:Y:S01]  /*206a0*/  @!P1 IMAD.WIDE R2, R26, 0x2, R2 ;  /* 0x000000021a029825 */ /* 0x000fe200078e0202 */
[----:B------:R1:W5:Y:S04]  /*206b0*/  @P0 LD.E.64 R76, [R8.64] ;  /* 0x00000004084c0980 */ /* 0x000368000c101b00 */
[----:B------:R1:W5:Y:S02]  /*206c0*/  @!P1 LD.E.64 R74, [R2.64] ;  /* 0x00000004024a9980 */ /* 0x000364000c101b00 */
.L_x_1352:
[----:B------:R-:W-:Y:S05]  /*206d0*/  BSYNC B0 ;  /* 0x0000000000007941 */ /* 0x000fea0003800000 */
.L_x_1351:
[----:B-----5:R-:W-:Y:S01]  /*206e0*/  IMAD.MOV.U32 R7, RZ, RZ, R78 ;  /* 0x000000ffff077224 */ /* 0x020fe200078e004e */
[----:B-1-3--:R-:W-:Y:S01]  /*206f0*/  MOV R2, R72 ;  /* 0x0000004800027202 */ /* 0x00afe20000000f00 */
        /* <DEDUP_REMOVED lines=12> */
.L_x_1439:
[----:B------:R-:W-:Y:S01]  /*207c0*/  SHF.R.S32.HI R0, RZ, 0x1f, R29 ;  /* 0x0000001fff007819 */ /* 0x000fe2000001141d */
[----:B------:R-:W-:-:S03]  /*207d0*/  IMAD.SHL.U32 R2, R44, 0x80, RZ ;  /* 0x000000802c027824 */ /* 0x000fc600078e00ff */
[----:B------:R-:W-:-:S04]  /*207e0*/  LEA.HI R0, R0, R29, RZ, 0x3 ;  /* 0x0000001d00007211 */ /* 0x000fc800078f18ff */
[----:B------:R-:W-:Y:S01]  /*207f0*/  LEA.HI.SX32 R0, R0, R2, 0x1d ;  /* 0x0000000200007211 */ /* 0x000fe200078feaff */
[----:B------:R-:W-:Y:S05]  /*20800*/  BRA.DIV ~URZ, `(.L_x_1354) ;  /* 0x000097627f007947 */ /* 0x000fea000b800000 */
[----:B------:R3:W1:Y:S04]  /*20810*/  SHFL.IDX PT, R8, R16, 0x6, 0x181f ;  /* 0x00d81f0010087f89 */ /* 0x00066800000e0000 */
[----:B------:R3:W4:Y:S04]  /*20820*/  SHFL.IDX PT, R7, R20, 0x6, 0x181f ;  /* 0x00d81f0014077f89 */ /* 0x00072800000e0000 */
[----:B------:R3:W2:Y:S02]  /*20830*/  SHFL.IDX PT, R2, R17, 0x6, 0x181f ;  /* 0x00d81f0011027f89 */ /* 0x0006a400000e0000 */
.L_x_1440:
[----:B------:R-:W-:Y:S01]  /*20840*/  IADD3 R0, R0, 0x60, RZ ;  /* 0x0000006000007810 */ /* 0x000fe20007ffe0ff */
[----:B------:R-:W-:Y:S01]  /*20850*/  BSSY B0, `(.L_x_1355) ;  /* 0x000001b000007945 */ /* 0x000fe20003800000 */
[----:B------:R-:W-:Y:S01]  /*20860*/  CS2R R84, SRZ ;  /* 0x0000000000547805 */ /* 0x000fe2000001ff00 */
[----:B------:R-:W-:Y:S01]  /*20870*/  CS2R R80, SRZ ;  /* 0x0000000000507805 */ /* 0x000fe2000001ff00 */
[----:B------:R-:W-:Y:S01]  /*20880*/  ISETP.GE.AND P0, PT, R0, R24, PT ;  /* 0x000000180000720c */ /* 0x000fe20003f06270 */
[----:B------:R-:W-:Y:S01]  /*20890*/  CS2R R86, SRZ ;  /* 0x0000000000567805 */ /* 0x000fe2000001ff00 */
[----:B------:R-:W-:Y:S01]  /*208a0*/  CS2R R82, SRZ ;  /* 0x0000000000527805 */ /* 0x000fe2000001ff00 */
[----:B----4-:R-:W-:-:S10]  /*208b0*/  IMAD.MOV.U32 R3, RZ, RZ, R7 ;  /* 0x000000ffff037224 */ /* 0x010fd400078e0007 */
        /* <DEDUP_REMOVED lines=10> */
[----:B-12---:R-:W-:Y:S02]  /*20960*/  @!P1 IMAD.WIDE R12, R26, 0x2, R8 ;  /* 0x000000021a0c9825 */ /* 0x006fe400078e0208 */
[----:B------:R-:W-:-:S03]  /*20970*/  @P0 LEA.HI R0, R7, R0, RZ, 0x2 ;  /* 0x0000000007000211 */ /* 0x000fc600078f10ff */
[----:B------:R1:W5:Y:S01]  /*20980*/  @!P1 LD.E.64 R80, [R12.64] ;  /* 0x000000040c509980 */ /* 0x000362000c101b00 */
[----:B------:R-:W-:-:S05]  /*20990*/  @P0 LOP3.LUT R0, R0, 0xfffffffc, RZ, 0xc0, !PT ;  /* 0xfffffffc00000812 */ /* 0x000fca00078ec0ff */
[----:B------:R-:W-:-:S04]  /*209a0*/  @P0 IMAD.WIDE R10, R0, 0x2, R8 ;  /* 0x00000002000a0825 */ /* 0x000fc800078e0208 */
[--C-:B------:R-:W-:Y:S01]  /*209b0*/  @P0 IMAD.WIDE R8, R0, 0x2, R2.reuse ;  /* 0x0000000200080825 */ /* 0x100fe200078e0202 */
[----:B------:R1:W5:Y:S03]  /*209c0*/  @P0 LD.E.64 R84, [R10.64] ;  /* 0x000000040a540980 */ /* 0x000366000c101b00 */
[----:B------:R-:W-:Y:S01]  /*209d0*/  @!P1 IMAD.WIDE R2, R26, 0x2, R2 ;  /* 0x000000021a029825 */ /* 0x000fe200078e0202 */
[----:B------:R1:W5:Y:S04]  /*209e0*/  @P0 LD.E.64 R86, [R8.64] ;  /* 0x0000000408560980 */ /* 0x000368000c101b00 */
[----:B------:R1:W5:Y:S02]  /*209f0*/  @!P1 LD.E.64 R82, [R2.64] ;  /* 0x0000000402529980 */ /* 0x000364000c101b00 */
.L_x_1356:
[----:B------:R-:W-:Y:S05]  /*20a00*/  BSYNC B0 ;  /* 0x0000000000007941 */ /* 0x000fea0003800000 */
.L_x_1355:
        /* <DEDUP_REMOVED lines=15> */
.L_x_1441:
[----:B------:R-:W-:Y:S01]  /*20b00*/  SHF.R.S32.HI R0, RZ, 0x1f, R29 ;  /* 0x0000001fff007819 */ /* 0x000fe2000001141d */
[----:B------:R-:W-:-:S03]  /*20b10*/  IMAD.SHL.U32 R2, R44, 0x80, RZ ;  /* 0x000000802c027824 */ /* 0x000fc600078e00ff */
[----:B------:R-:W-:-:S04]  /*20b20*/  LEA.HI R0, R0, R29, RZ, 0x3 ;  /* 0x0000001d00007211 */ /* 0x000fc800078f18ff */
[----:B------:R-:W-:Y:S01]  /*20b30*/  LEA.HI.SX32 R0, R0, R2, 0x1d ;  /* 0x0000000200007211 */ /* 0x000fe200078feaff */
[----:B------:R-:W-:Y:S05]  /*20b40*/  BRA.DIV ~URZ, `(.L_x_1358) ;  /* 0x000096027f007947 */ /* 0x000fea000b800000 */
[----:B------:R4:W1:Y:S04]  /*20b50*/  SHFL.IDX PT, R8, R16, 0x7, 0x181f ;  /* 0x00f81f0010087f89 */ /* 0x00086800000e0000 */
[----:B------:R4:W3:Y:S04]  /*20b60*/  SHFL.IDX PT, R7, R20, 0x7, 0x181f ;  /* 0x00f81f0014077f89 */ /* 0x0008e800000e0000 */
[----:B------:R4:W2:Y:S02]  /*20b70*/  SHFL.IDX PT, R2, R17, 0x7, 0x181f ;  /* 0x00f81f0011027f89 */ /* 0x0008a400000e0000 */
.L_x_1442:
        /* <DEDUP_REMOVED lines=27> */
.L_x_1360:
[----:B------:R-:W-:Y:S05]  /*20d30*/  BSYNC B0 ;  /* 0x0000000000007941 */ /* 0x000fea0003800000 */
.L_x_1359:
[----:B-1----:R-:W-:Y:S01]  /*20d40*/  IADD3 R8, R94, -c[0x0][0x20], RZ ;  /* 0x800008005e087a10 */ /* 0x002fe20007ffe0ff */
[----:B------:R-:W-:-:S04]  /*20d50*/  DEPBAR.LE SB0, 0x1 ;  /* 0x000080400000791a */ /* 0x000fc80000000000 */
[----:B--2---:R1:W2:Y:S04]  /*20d60*/  LDL.64 R2, [R8+0x20] ;  /* 0x0000200008027983 */ /* 0x0042a80000100a00 */
[----:B-1----:R-:W3:Y:S01]  /*20d70*/  LDL.64 R8, [R8+0x28] ;  /* 0x0000280008087983 */ /* 0x002ee20000100a00 */
[----:B------:R-:W-:Y:S03]  /*20d80*/  WARPSYNC 0xffffffff ;  /* 0xffffffff00007948 */ /* 0x000fe60003800000 */
[----:B------:R-:W-:Y:S06]  /*20d90*/  BAR.SYNC.DEFER_BLOCKING 0x0 ;  /* 0x0000000000007b1d */ /* 0x000fec0000010000 */
[----:B--2---:R1:W2:Y:S04]  /*20da0*/  LD.E R10, [R2.64] ;  /* 0x00000004020a7980 */ /* 0x0042a8000c101900 */
[----:B---34-:R3:W4:Y:S01]  /*20db0*/  LD.E.64 R12, [R8.64] ;  /* 0x00000004080c7980 */ /* 0x018722000c101b00 */
[----:B------:R-:W-:Y:S01]  /*20dc0*/  BSSY B1, `(.L_x_1361) ;  /* 0x0000083000017945 */ /* 0x000fe20003800000 */
[----:B-1----:R-:W-:Y:S01]  /*20dd0*/  IMAD.SHL.U32 R3, R68, 0x40, RZ ;  /* 0x0000004044037824 */ /* 0x002fe200078e00ff */
[----:B---3--:R-:W-:-:S04]  /*20de0*/  SHF.R.S32.HI R8, RZ, 0x1f, R29 ;  /* 0x0000001fff087819 */ /* 0x008fc8000001141d */
[CC--:B------:R-:W-:Y:S02]  /*20df0*/  LEA.HI R0, R8.reuse, R29.reuse, RZ, 0x3 ;  /* 0x0000001d08007211 */ /* 0x0c0fe400078f18ff */
[----:B------:R-:W-:Y:S02]  /*20e00*/  LEA.HI R8, R8, R29, RZ, 0x6 ;  /* 0x0000001d08087211 */ /* 0x000fe400078f30ff */
[----:B------:R-:W-:-:S03]  /*20e10*/  LOP3.LUT R0, R0, 0xfffffff8, RZ, 0xc0, !PT ;  /* 0xfffffff800007812 */ /* 0x000fc600078ec0ff */
[----:B------:R-:W-:Y:S02]  /*20e20*/  IMAD.SHL.U32 R8, R8, 0x8, RZ ;  /* 0x0000000808087824 */ /* 0x000fe400078e00ff */
[----:B------:R-:W-:Y:S01]  /*20e30*/  IMAD.IADD R2, R29, 0x1, -R0 ;  /* 0x000000011d027824 */ /* 0x000fe200078e0a00 */
[----:B------:R-:W-:Y:S01]  /*20e40*/  LOP3.LUT R0, R3, 0x1c0, RZ, 0xc0, !PT ;  /* 0x000001c003007812 */ /* 0x000fe200078ec0ff */
[----:B-----5:R-:W-:Y:S02]  /*20e50*/  IMAD.MOV.U32 R3, RZ, RZ, R92 ;  /* 0x000000ffff037224 */ /* 0x020fe400078e005c */
[----:B------:R-:W-:-:S03]  /*20e60*/  IMAD.SHL.U32 R2, R2, 0x8, RZ ;  /* 0x0000000802027824 */ /* 0x000fc600078e00ff */
[----:B------:R-:W-:Y:S01]  /*20e70*/  PRMT R105, R105, 0x5410, R3 ;  /* 0x0000541069697816 */ /* 0x000fe20000000003 */
[----:B------:R-:W-:Y:S01]  /*20e80*/  IMAD.MOV.U32 R3, RZ, RZ, R93 ;  /* 0x000000ffff037224 */ /* 0x000fe200078e005d */
[----:B------:R-:W-:Y:S02]  /*20e90*/  LOP3.LUT R2, R0, 0x38, R2, 0xf8, !PT ;  /* 0x0000003800027812 */ /* 0x000fe400078ef802 */
[----:B------:R-:W-:Y:S02]  /*20ea0*/  SHF.R.U32.HI R0, RZ, 0x3, R0 ;  /* 0x00000003ff007819 */ /* 0x000fe40000011600 */
[----:B------:R-:W-:Y:S01]  /*20eb0*/  PRMT R105, R3, 0x7610, R105 ;  /* 0x0000761003697816 */ /* 0x000fe20000000069 */
[----:B------:R-:W-:Y:S01]  /*20ec0*/  IMAD.MOV.U32 R3, RZ, RZ, R91 ;  /* 0x000000ffff037224 */ /* 0x000fe200078e005b */
[----:B------:R-:W-:Y:S01]  /*20ed0*/  LOP3.LUT R7, R2, R0, RZ, 0x3c, !PT ;  /* 0x0000000002077212 */ /* 0x000fe200078e3cff */
[----:B------:R-:W-:Y:S02]  /*20ee0*/  IMAD.MOV.U32 R2, RZ, RZ, R44 ;  /* 0x000000ffff027224 */ /* 0x000fe400078e002c */
[----:B------:R-:W-:Y:S01]  /*20ef0*/  IMAD.MOV.U32 R0, RZ, RZ, R45 ;  /* 0x000000ffff007224 */ /* 0x000fe200078e002d */
[----:B------:R-:W-:Y:S01]  /*20f00*/  LOP3.LUT R8, R7, 0xfffffe00, R8, 0xf8, !PT ;  /* 0xfffffe0007087812 */ /* 0x000fe200078ef808 */
[----:B------:R-:W-:-:S03]  /*20f10*/  IMAD.MOV.U32 R7, RZ, RZ, R90 ;  /* 0x000000ffff077224 */ /* 0x000fc600078e005a */
[----:B------:R-:W-:Y:S01]  /*20f20*/  PRMT R29, R0, 0x5410, R2 ;  /* 0x00005410001d7816 */ /* 0x000fe20000000002 */
[----:B------:R-:W-:Y:S01]  /*20f30*/  IMAD.MOV.U32 R2, RZ, RZ, R88 ;  /* 0x000000ffff027224 */ /* 0x000fe200078e0058 */
[----:B------:R-:W-:Y:S01]  /*20f40*/  PRMT R94, R3, 0x5410, R7 ;  /* 0x00005410035e7816 */ /* 0x000fe20000000007 */
[----:B------:R-:W-:-:S05]  /*20f50*/  IMAD.MOV.U32 R0, RZ, RZ, R89 ;  /* 0x000000ffff007224 */ /* 0x000fca00078e0059 */
[----:B------:R-:W-:Y:S01]  /*20f60*/  PRMT R25, R0, 0x5410, R2 ;  /* 0x0000541000197816 */ /* 0x000fe20000000002 */
[----:B--2---:R-:W-:-:S05]  /*20f70*/  IMAD R9, R10, -0x80, R24 ;  /* 0xffffff800a097824 */ /* 0x004fca00078e0218 */
[----:B------:R-:W-:-:S04]  /*20f80*/  IMNMX R24, R9, 0x80, PT ;  /* 0x0000008009187817 */ /* 0x000fc80003800200 */
[----:B------:R-:W-:Y:S01]  /*20f90*/  ISETP.GE.AND P0, PT, R68, R24, PT ;  /* 0x000000184400720c */ /* 0x000fe20003f06270 */
[----:B----4-:R-:W-:-:S12]  /*20fa0*/  IMAD.WIDE.U32 R20, R8, 0x2, R12 ;  /* 0x0000000208147825 */ /* 0x010fd800078e000c */
[----:B------:R-:W-:Y:S05]  /*20fb0*/  @P0 BRA `(.L_x_1362) ;  /* 0x0000063000000947 */ /* 0x000fea0003800000 */
[----:B------:R-:W-:Y:S01]  /*20fc0*/  ISETP.GE.AND P0, PT, R26, R39, PT ;  /* 0x000000271a00720c */ /* 0x000fe20003f06270 */
[----:B------:R-:W-:-:S12]  /*20fd0*/  BSSY B0, `(.L_x_1363) ;  /* 0x0000030000007945 */ /* 0x000fd80003800000 */
[----:B------:R-:W-:Y:S05]  /*20fe0*/  @P0 BRA `(.L_x_1364) ;  /* 0x000002e000000947 */ /* 0x000fea0003800000 */
[----:B------:R-:W2:Y:S01]  /*20ff0*/  LD.E.128 R8, [R20.64] ;  /* 0x0000000414087980 */ /* 0x000ea2000c101d00 */
[----:B------:R-:W-:Y:S02]  /*21000*/  SHF.R.U32.HI R3, RZ, 0x10, R23 ;  /* 0x00000010ff037819 */ /* 0x000fe40000011617 */
[----:B------:R-:W-:Y:S02]  /*21010*/  SHF.R.U32.HI R7, RZ, 0x10, R19 ;  /* 0x00000010ff077819 */ /* 0x000fe40000011613 */
[----:B------:R-:W-:Y:S02]  /*21020*/  SHF.R.U64 R13, R22, 0x10, R23 ;  /* 0x00000010160d7819 */ /* 0x000fe40000001217 */
[C---:B------:R-:W-:Y:S02]  /*21030*/  PRMT R3, R15.reuse, 0x5410, R3 ;  /* 0x000054100f037816 */ /* 0x040fe40000000003 */
[----:B------:R-:W-:Y:S02]  /*21040*/  PRMT R7, R28, 0x5410, R7 ;  /* 0x000054101c077816 */ /* 0x000fe40000000007 */
[----:B------:R-:W-:Y:S01]  /*21050*/  PRMT R13, R15, 0x5432, R13 ;  /* 0x000054320f0d7816 */ /* 0x000fe2000000000d */
[----:B------:R-:W-:Y:S01]  /*21060*/  IMAD.U32 R17, R3, 0x10000, RZ ;  /* 0x0001000003117824 */ /* 0x000fe200078e00ff */
[----:B------:R-:W-:Y:S01]  /*21070*/  SHF.R.U64 R0, R18, 0x10, R19 ;  /* 0x0000001012007819 */ /* 0x000fe20000001213 */
[----:B------:R-:W-:Y:S01]  /*21080*/  IMAD.U32 R19, R7, 0x10000, RZ ;  /* 0x0001000007137824 */ /* 0x000fe200078e00ff */
[----:B------:R-:W-:-:S02]  /*21090*/  LOP3.LUT R22, R3, 0xffff0000, RZ, 0xc0, !PT ;  /* 0xffff000003167812 */ /* 0x000fc400078ec0ff */
[----:B------:R-:W-:Y:S02]  /*210a0*/  LOP3.LUT R18, R7, 0xffff0000, RZ, 0xc0, !PT ;  /* 0xffff000007127812 */ /* 0x000fe400078ec0ff */
[----:B------:R-:W-:Y:S02]  /*210b0*/  PRMT R16, R28, 0x5432, R0 ;  /* 0x000054321c107816 */ /* 0x000fe40000000000 */
[C---:B--2---:R-:W-:Y:S01]  /*210c0*/  LOP3.LUT R12, R10.reuse, 0xffff0000, RZ, 0xc0, !PT ;  /* 0xffff00000a0c7812 */ /* 0x044fe200078ec0ff */
[----:B------:R-:W-:Y:S01]  /*210d0*/  IMAD.U32 R15, R10, 0x10000, RZ ;  /* 0x000100000a0f7824 */ /* 0x000fe200078e00ff */
[C---:B------:R-:W-:Y:S01]  /*210e0*/  LOP3.LUT R10, R11.reuse, 0xffff0000, RZ, 0xc0, !PT ;  /* 0xffff00000b0a7812 */ /* 0x040fe200078ec0ff */
[----:B------:R-:W-:Y:S01]  /*210f0*/  IMAD.U32 R14, R11, 0x10000, RZ ;  /* 0x000100000b0e7824 */ /* 0x000fe200078e00ff */
[----:B------:R-:W-:Y:S01]  /*21100*/  LOP3.LUT R0, R8, 0xffff0000, RZ, 0xc0, !PT ;  /* 0xffff000008007812 */ /* 0x000fe200078ec0ff */
[----:B------:R-:W-:Y:S01]  /*21110*/  FMUL.FTZ R7, R12, R17 ;  /* 0x000000110c077220 */ /* 0x000fe20000410000 */
[----:B------:R-:W-:Y:S01]  /*21120*/  SHF.L.U32 R2, R8, 0x10, RZ ;  /* 0x0000001008027819 */ /* 0x000fe200000006ff */
[-C--:B------:R-:W-:Y:S01]  /*21130*/  FMUL.FTZ R12, R12, R19.reuse ;  /* 0x000000130c0c7220 */ /* 0x080fe20000410000 */
[C---:B------:R-:W-:Y:S01]  /*21140*/  LOP3.LUT R8, R9.reuse, 0xffff0000, RZ, 0xc0, !PT ;  /* 0xffff000009087812 */ /* 0x040fe200078ec0ff */
[----:B------:R-:W-:Y:S01]  /*21150*/  FMUL.FTZ R3, R10, R22 ;  /* 0x000000160a037220 */ /* 0x000fe20000410000 */
[----:B------:R-:W-:Y:S01]  /*21160*/  SHF.L.U32 R11, R9, 0x10, RZ ;  /* 0x00000010090b7819 */ /* 0x000fe200000006ff */
[----:B------:R-:W-:-:S02]  /*21170*/  FFMA.FTZ R19, R15, R19, -R7 ;  /* 0x000000130f137223 */ /* 0x000fc40000010807 */
[----:B------:R-:W-:Y:S01]  /*21180*/  FFMA.FTZ R15, R15, R17, R12 ;  /* 0x000000110f0f7223 */ /* 0x000fe2000001000c */
[----:B------:R-:W-:Y:S01]  /*21190*/  SHF.L.U32 R17, R16, 0x10, RZ ;  /* 0x0000001010117819 */ /* 0x000fe200000006ff */
[-C--:B------:R-:W-:Y:S01]  /*211a0*/  FMUL.FTZ R10, R10, R18.reuse ;  /* 0x000000120a0a7220 */ /* 0x080fe20000410000 */
[----:B------:R-:W-:Y:S01]  /*211b0*/  LOP3.LUT R16, R16, 0xffff0000, RZ, 0xc0, !PT ;  /* 0xffff000010107812 */ /* 0x000fe200078ec0ff */
[----:B------:R-:W-:Y:S02]  /*211c0*/  FFMA.FTZ R12, R14, R18, -R3 ;  /* 0x000000120e0c7223 */ /* 0x000fe40000010803 */
[C---:B------:R-:W-:Y:S01]  /*211d0*/  IMAD.U32 R18, R13.reuse, 0x10000, RZ ;  /* 0x000100000d127824 */ /* 0x040fe200078e00ff */
[----:B------:R-:W-:Y:S01]  /*211e0*/  LOP3.LUT R13, R13, 0xffff0000, RZ, 0xc0, !PT ;  /* 0xffff00000d0d7812 */ /* 0x000fe200078ec0ff */
[----:B------:R-:W-:Y:S02]  /*211f0*/  FMUL.FTZ R9, R8, R16 ;  /* 0x0000001008097220 */ /* 0x000fe40000410000 */
[----:B------:R-:W-:-:S02]  /*21200*/  FMUL.FTZ R3, R0, R18 ;  /* 0x0000001200037220 */ /* 0x000fc40000410000 */
[----:B------:R-:W-:Y:S02]  /*21210*/  FMUL.FTZ R0, R0, R17 ;  /* 0x0000001100007220 */ /* 0x000fe40000410000 */
[----:B------:R-:W-:Y:S02]  /*21220*/  FMUL.FTZ R7, R8, R13 ;  /* 0x0000000d08077220 */ /* 0x000fe40000410000 */
[----:B------:R-:W-:Y:S02]  /*21230*/  FFMA.FTZ R8, R2, R18, R0 ;  /* 0x0000001202087223 */ /* 0x000fe40000010000 */
[----:B------:R-:W-:Y:S01]  /*21240*/  FFMA.FTZ R14, R14, R22, R10 ;  /* 0x000000160e0e7223 */ /* 0x000fe2000001000a */
[----:B------:R-:W-:Y:S01]  /*21250*/  F2FP.BF16.PACK_AB R10, R15, R19 ;  /* 0x000000130f0a723e */ /* 0x000fe200000010ff */
[----:B------:R-:W-:Y:S02]  /*21260*/  FFMA.FTZ R3, R2, R17, -R3 ;  /* 0x0000001102037223 */ /* 0x000fe40000010803 */
[----:B------:R-:W-:-:S02]  /*21270*/  FFMA.FTZ R0, R11, R16, -R7 ;  /* 0x000000100b007223 */ /* 0x000fc40000010807 */
[----:B------:R-:W-:Y:S01]  /*21280*/  FFMA.FTZ R9, R11, R13, R9 ;  /* 0x0000000d0b097223 */ /* 0x000fe20000010009 */
[----:B------:R-:W-:Y:S02]  /*21290*/  F2FP.BF16.PACK_AB R11, R14, R12 ;  /* 0x0000000c0e0b723e */ /* 0x000fe400000010ff */
[----:B------:R-:W-:Y:S02]  /*212a0*/  F2FP.BF16.PACK_AB R8, R8, R3 ;  /* 0x000000030808723e */ /* 0x000fe400000010ff */
[----:B------:R-:W-:-:S05]  /*212b0*/  F2FP.BF16.PACK_AB R9, R9, R0 ;  /* 0x000000000909723e */ /* 0x000fca00000010ff */
[----:B------:R1:W-:Y:S02]  /*212c0*/  ST.E.128 [R20.64], R8 ;  /* 0x0000000814007985 */ /* 0x0003e4000c101d04 */
.L_x_1364:
[----:B------:R-:W-:Y:S05]  /*212d0*/  BSYNC B0 ;  /* 0x0000000000007941 */ /* 0x000fea0003800000 */
.L_x_1363:
[----:B------:R-:W-:-:S04]  /*212e0*/  IADD3 R0, R26, 0x20, RZ ;  /* 0x000000201a007810 */ /* 0x000fc80007ffe0ff */
[----:B------:R-:W-:-:S13]  /*212f0*/  ISETP.GE.AND P0, PT, R0, R39, PT ;  /* 0x000000270000720c */ /* 0x000fda0003f06270 */
[----:B------:R-:W-:Y:S05]  /*21300*/  @P0 BRA `(.L_x_1362) ;  /* 0x000002e000000947 */ /* 0x000fea0003800000 */
[----:B-1----:R-:W2:Y:S01]  /*21310*/  LD.E.128 R8, [R20.64+0x4000] ;  /* 0x0040000414087980 */ /* 0x002ea2000c101d00 */
[----:B------:R-:W-:Y:S02]  /*21320*/  SHF.R.U32.HI R3, RZ, 0x10, R33 ;  /* 0x00000010ff037819 */ /* 0x000fe40000011621 */
[----:B------:R-:W-:Y:S02]  /*21330*/  SHF.R.U32.HI R7, RZ, 0x10, R31 ;  /* 0x00000010ff077819 */ /* 0x000fe4000001161f */
[----:B------:R-:W-:Y:S02]  /*21340*/  PRMT R3, R38, 0x5410, R3 ;  /* 0x0000541026037816 */ /* 0x000fe40000000003 */
[----:B------:R-:W-:Y:S02]  /*21350*/  PRMT R7, R69, 0x5410, R7 ;  /* 0x0000541045077816 */ /* 0x000fe40000000007 */
[C---:B------:R-:W-:Y:S01]  /*21360*/  LOP3.LUT R22, R3.reuse, 0xffff0000, RZ, 0xc0, !PT ;  /* 0xffff000003167812 */ /* 0x040fe200078ec0ff */
[----:B------:R-:W-:Y:S01]  /*21370*/  IMAD.U32 R17, R3, 0x10000, RZ ;  /* 0x0001000003117824 */ /* 0x000fe200078e00ff */
[----:B------:R-:W-:Y:S01]  /*21380*/  SHF.R.U64 R13, R32, 0x10, R33 ;  /* 0x00000010200d7819 */ /* 0x000fe20000001221 */
[----:B------:R-:W-:Y:S01]  /*21390*/  IMAD.U32 R19, R7, 0x10000, RZ ;  /* 0x0001000007137824 */ /* 0x000fe200078e00ff */
[----:B------:R-:W-:-:S02]  /*213a0*/  SHF.R.U64 R0, R30, 0x10, R31 ;  /* 0x000000101e007819 */ /* 0x000fc4000000121f */
[----:B------:R-:W-:Y:S02]  /*213b0*/  LOP3.LUT R18, R7, 0xffff0000, RZ, 0xc0, !PT ;  /* 0xffff000007127812 */ /* 0x000fe400078ec0ff */
[----:B------:R-:W-:Y:S02]  /*213c0*/  PRMT R13, R38, 0x5432, R13 ;  /* 0x00005432260d7816 */ /* 0x000fe4000000000d */
        /* <DEDUP_REMOVED lines=33> */
[----:B------:R1:W-:Y:S02]  /*215e0*/  ST.E.128 [R20.64+0x4000], R8 ;  /* 0x0040000814007985 */ /* 0x0003e4000c101d04 */
.L_x_1362:
[----:B------:R-:W-:Y:S05]  /*215f0*/  BSYNC B1 ;  /* 0x0000000000017941 */ /* 0x000fea0003800000 */
.L_x_1361:
[----:B------:R-:W-:Y:S01]  /*21600*/  IADD3 R0, R68, 0x10, RZ ;  /* 0x0000001044007810 */ /* 0x000fe20007ffe0ff */
[----:B------:R-:W-:Y:S03]  /*21610*/  BSSY B1, `(.L_x_1365) ;  /* 0x0000066000017945 */ /* 0x000fe60003800000 */
[----:B------:R-:W-:-:S13]  /*21620*/  ISETP.GE.AND P0, PT, R0, R24, PT ;  /* 0x000000180000720c */ /* 0x000fda0003f06270 */
[----:B------:R-:W-:Y:S05]  /*21630*/  @P0 BRA `(.L_x_1366) ;  /* 0x0000063000000947 */ /* 0x000fea0003800000 */
[----:B------:R-:W-:Y:S01]  /*21640*/  ISETP.GE.AND P0, PT, R26, R39, PT ;  /* 0x000000271a00720c */ /* 0x000fe20003f06270 */
[----:B------:R-:W-:-:S12]  /*21650*/  BSSY B0, `(.L_x_1367) ;  /* 0x0000030000007945 */ /* 0x000fd80003800000 */
        /* <DEDUP_REMOVED lines=47> */
.L_x_1368:
[----:B------:R-:W-:Y:S05]  /*21950*/  BSYNC B0 ;  /* 0x0000000000007941 */ /* 0x000fea0003800000 */
.L_x_1367:
        /* <DEDUP_REMOVED lines=49> */
.L_x_1366:
[----:B------:R-:W-:Y:S05]  /*21c70*/  BSYNC B1 ;  /* 0x0000000000017941 */ /* 0x000fea0003800000 */
.L_x_1365:
        /* <DEDUP_REMOVED lines=53> */
.L_x_1372:
[----:B------:R-:W-:Y:S05]  /*21fd0*/  BSYNC B0 ;  /* 0x0000000000007941 */ /* 0x000fea0003800000 */
.L_x_1371:
        /* <DEDUP_REMOVED lines=49> */
.L_x_1370:
[----:B------:R-:W-:Y:S05]  /*222f0*/  BSYNC B1 ;  /* 0x0000000000017941 */ /* 0x000fea0003800000 */
.L_x_1369:
        /* <DEDUP_REMOVED lines=53> */
.L_x_1376:
[----:B------:R-:W-:Y:S05]  /*22650*/  BSYNC B0 ;  /* 0x0000000000007941 */ /* 0x000fea0003800000 */
.L_x_1375:
        /* <DEDUP_REMOVED lines=49> */
.L_x_1374:
[----:B------:R-:W-:Y:S05]  /*22970*/  BSYNC B1 ;  /* 0x0000000000017941 */ /* 0x000fea0003800000 */
.L_x_1373:
        /* <DEDUP_REMOVED lines=53> */
.L_x_1380:
[----:B------:R-:W-:Y:S05]  /*22cd0*/  BSYNC B0 ;  /* 0x0000000000007941 */ /* 0x000fea0003800000 */
.L_x_1379:
        /* <DEDUP_REMOVED lines=49> */
.L_x_1378:
[----:B------:R-:W-:Y:S05]  /*22ff0*/  BSYNC B1 ;  /* 0x0000000000017941 */ /* 0x000fea0003800000 */
.L_x_1377:
        /* <DEDUP_REMOVED lines=53> */
.L_x_1384:
[----:B------:R-:W-:Y:S05]  /*23350*/  BSYNC B0 ;  /* 0x0000000000007941 */ /* 0x000fea0003800000 */
.L_x_1383:
        /* <DEDUP_REMOVED lines=49> */
.L_x_1382:
[----:B------:R-:W-:Y:S05]  /*23670*/  BSYNC B1 ;  /* 0x0000000000017941 */ /* 0x000fea0003800000 */
.L_x_1381:
        /* <DEDUP_REMOVED lines=53> */
.L_x_1388:
[----:B------:R-:W-:Y:S05]  /*239d0*/  BSYNC B0 ;  /* 0x0000000000007941 */ /* 0x000fea0003800000 */
.L_x_1387:
        /* <DEDUP_REMOVED lines=49> */
.L_x_1386:
[----:B------:R-:W-:Y:S05]  /*23cf0*/  BSYNC B1 ;  /* 0x0000000000017941 */ /* 0x000fea0003800000 */
.L_x_1385:
[----:B------:R-:W-:Y:S01]  /*23d00*/  IADD3 R0, R68, 0x70, RZ ;  /* 0x0000007044007810 */ /* 0x000fe20007ffe0ff */
[----:B------:R-:W-:Y:S02]  /*23d10*/  IMAD.MOV.U32 R2, RZ, RZ, R143 ;  /* 0x000000ffff027224 */ /* 0x000fe400078e008f */
[----:B------:R-:W-:Y:S01]  /*23d20*/  IMAD.MOV.U32 R3, RZ, RZ, 0x0 ;  /* 0x00000000ff037424 */ /* 0x000fe200078e00ff */
[----:B------:R-:W-:-:S13]  /*23d30*/  ISETP.GE.AND P0, PT, R0, R24, PT ;  /* 0x000000180000720c */ /* 0x000fda0003f06270 */
[----:B------:R-:W-:Y:S05]  /*23d40*/  @P0 RET.REL.NODEC R2 `(_ZN7cutlass13device_kernelIN5flash19enable_sm80_to_sm89INS1_16FlashAttnFwdSm80INS1_25CollectiveMainloopFwdSm80ILi4ELi1ELb0EN4cute5tupleIJNS5_1CILi128EEENS7_ILi48EEES8_EEELi128ENS_10bfloat16_tEfNS_4arch4Sm80ELb0ELb1ELb1ELb1ELb0ELb1ELb1ELb0EEENS1_21CollectiveEpilogueFwdINS6_IJS8_S8_S9_EEENS6_IJNS7_ILi1EEESH_SH_EEESB_SD_Li128ELb1ELb1ELb0ELb0EEENS1_19SingleTileSchedulerILb1ELb0ELb1ELi128EEEEEEEEEvNT_6ParamsE) ;  /* 0xfffdc2b002000950 */ /* 0x000fea0003c3ffff */
        /* <DEDUP_REMOVED lines=49> */
.L_x_1390:
[----:B------:R-:W-:Y:S05]  /*24060*/  BSYNC B0 ;  /* 0x0000000000007941 */ /* 0x000fea0003800000 */
.L_x_1389:
[----:B------:R-:W-:Y:S01]  /*24070*/  IADD3 R0, R26, 0x20, RZ ;  /* 0x000000201a007810 */ /* 0x000fe20007ffe0ff */
[----:B------:R-:W-:Y:S02]  /*24080*/  IMAD.MOV.U32 R2, RZ, RZ, R143 ;  /* 0x000000ffff027224 */ /* 0x000fe400078e008f */
[----:B------:R-:W-:Y:S01]  /*24090*/  IMAD.MOV.U32 R3, RZ, RZ, 0x0 ;  /* 0x00000000ff037424 */ /* 0x000fe200078e00ff */
[----:B------:R-:W-:-:S13]  /*240a0*/  ISETP.GE.AND P0, PT, R0, R39, PT ;  /* 0x000000270000720c */ /* 0x000fda0003f06270 */
[----:B------:R-:W-:Y:S05]  /*240b0*/  @P0 RET.REL.NODEC R2 `(_ZN7cutlass13device_kernelIN5flash19enable_sm80_to_sm89INS1_16FlashAttnFwdSm80INS1_25CollectiveMainloopFwdSm80ILi4ELi1ELb0EN4cute5tupleIJNS5_1CILi128EEENS7_ILi48EEES8_EEELi128ENS_10bfloat16_tEfNS_4arch4Sm80ELb0ELb1ELb1ELb1ELb0ELb1ELb1ELb0EEENS1_21CollectiveEpilogueFwdINS6_IJS8_S8_S9_EEENS6_IJNS7_ILi1EEESH_SH_EEESB_SD_Li128ELb1ELb1ELb0ELb0EEENS1_19SingleTileSchedulerILb1ELb0ELb1ELi128EEEEEEEEEvNT_6ParamsE) ;  /* 0xfffdbf4002000950 */ /* 0x000fea0003c3ffff */
        /* <DEDUP_REMOVED lines=42> */
[----:B------:R-:W-:Y:S01]  /*24360*/  F2FP.BF16.PACK_AB R11, R14, R12 ;  /* 0x0000000c0e0b723e */ /* 0x000fe200000010ff */
[----:B------:R-:W-:Y:S01]  /*24370*/  IMAD.MOV.U32 R2, RZ, RZ, R143 ;  /* 0x000000ffff027224 */ /* 0x000fe200078e008f */
[----:B------:R-:W-:Y:S02]  /*24380*/  F2FP.BF16.PACK_AB R8, R8, R3 ;  /* 0x000000030808723e */ /* 0x000fe400000010ff */
[----:B------:R-:W-:Y:S02]  /*24390*/  F2FP.BF16.PACK_AB R9, R9, R0 ;  /* 0x000000000909723e */ /* 0x000fe400000010ff */
[----:B------:R-:W-:-:S03]  /*243a0*/  MOV R3, 0x0 ;  /* 0x0000000000037802 */ /* 0x000fc60000000f00 */
[----:B------:R1:W-:Y:S01]  /*243b0*/  ST.E.128 [R20.64+0x7800], R8 ;  /* 0x0078000814007985 */ /* 0x0003e2000c101d04 */
[----:B------:R-:W-:Y:S05]  /*243c0*/  RET.REL.NODEC R2 `(_ZN7cutlass13device_kernelIN5flash19enable_sm80_to_sm89INS1_16FlashAttnFwdSm80INS1_25CollectiveMainloopFwdSm80ILi4ELi1ELb0EN4cute5tupleIJNS5_1CILi128EEENS7_ILi48EEES8_EEELi128ENS_10bfloat16_tEfNS_4arch4Sm80ELb0ELb1ELb1ELb1ELb0ELb1ELb1ELb0EEENS1_21CollectiveEpilogueFwdINS6_IJS8_S8_S9_EEENS6_IJNS7_ILi1EEESH_SH_EEESB_SD_Li128ELb1ELb1ELb0ELb0EEENS1_19SingleTileSchedulerILb1ELb0ELb1ELi128EEEEEEEEEvNT_6ParamsE) ;  /* 0xfffdbc3002007950 */ /* 0x000fea0003c3ffff */
.L_x_1328:
[----:B-----5:R-:W-:Y:S01]  /*243d0*/  ISETP.NE.AND P0, PT, R24, 0x1, PT ;  /* 0x000000011800780c */ /* 0x020fe20003f05270 */
[----:B------:R-:W-:Y:S01]  /*243e0*/  BSSY B0, `(.L_x_1391) ;  /* 0x0000007000007945 */ /* 0x000fe20003800000 */
[----:B------:R-:W-:-:S11]  /*243f0*/  SHF.L.U32 R69, R38, 0x3, RZ ;  /* 0x0000000326457819 */ /* 0x000fd600000006ff */
[----:B------:R-:W-:Y:S05]  /*24400*/  @!P0 BRA `(.L_x_1392) ;  /* 0x0000004000008947 */ /* 0x000fea0003800000 */
[----:B------:R1:W2:Y:S04]  /*24410*/  LD.E R7, [R2.64+0x168] ;  /* 0x0001680402077980 */ /* 0x0002a8000c101900 */
[----:B-1----:R-:W3:Y:S01]  /*24420*/  LD.E R2, [R2.64+0x16c] ;  /* 0x00016c0402027980 */ /* 0x002ee2000c101900 */
[----:B--2---:R-:W-:-:S05]  /*24430*/  IMAD.HI.U32 R0, R0, R7, RZ ;  /* 0x0000000700007227 */ /* 0x004fca00078e00ff */
[----:B---3--:R-:W-:Y:S02]  /*24440*/  SHF.R.U32.HI R0, RZ, R2, R0 ;  /* 0x00000002ff007219 */ /* 0x008fe40000011600 */
.L_x_1392:
[----:B------:R-:W-:Y:S05]  /*24450*/  BSYNC B0 ;  /* 0x0000000000007941 */ /* 0x000fea0003800000 */
.L_x_1391:
[----:B------:R-:W-:Y:S01]  /*24460*/  MOV R14, R18 ;  /* 0x00000012000e7202 */ /* 0x000fe20000000f00 */
[----:B------:R-:W-:Y:S01]  /*24470*/  IMAD.MOV.U32 R3, RZ, RZ, R13 ;  /* 0x000000ffff037224 */ /* 0x000fe200078e000d */
[----:B------:R-:W-:Y:S01]  /*24480*/  MOV R2, R16 ;  /* 0x0000001000027202 */ /* 0x000fe20000000f00 */
[-C--:B------:R-:W-:Y:S01]  /*24490*/  IMAD R11, R11, R0.reuse, RZ ;  /* 0x000000000b0b7224 */ /* 0x080fe200078e02ff */
[----:B------:R-:W-:Y:S01]  /*244a0*/  SHF.R.S32.HI R7, RZ, 0x1f, R0 ;  /* 0x0000001fff077819 */ /* 0x000fe20000011400 */
[-C--:B------:R-:W-:Y:S02]  /*244b0*/  IMAD R9, R9, R0.reuse, RZ ;  /* 0x0000000009097224 */ /* 0x080fe400078e02ff */
[----:B------:R-:W-:-:S04]  /*244c0*/  IMAD.WIDE.U32 R12, R10, R0, R14 ;  /* 0x000000000a0c7225 */ /* 0x000fc800078e000e */
[----:B------:R-:W-:Y:S01]  /*244d0*/  IMAD.WIDE.U32 R2, R8, R0, R2 ;  /* 0x0000000008027225 */ /* 0x000fe200078e0002 */
[----:B------:R-:W-:-:S03]  /*244e0*/  LEA R14, P1, R12, R22, 0x1 ;  /* 0x000000160c0e7211 */ /* 0x000fc600078208ff */
[-C--:B------:R-:W-:Y:S01]  /*244f0*/  IMAD R10, R10, R7.reuse, R11 ;  /* 0x000000070a0a7224 */ /* 0x080fe200078e020b */
[----:B------:R-:W-:Y:S01]  /*24500*/  LEA R15, P0, R2, R20, 0x1 ;  /* 0x00000014020f7211 */ /* 0x000fe200078008ff */
[----:B------:R-:W-:-:S03]  /*24510*/  IMAD R0, R8, R7, R9 ;  /* 0x0000000708007224 */ /* 0x000fc600078e0209 */
[----:B------:R-:W-:Y:S01]  /*24520*/  IADD3 R7, R13, R10, RZ ;  /* 0x0000000a0d077210 */ /* 0x000fe20007ffe0ff */
[----:B------:R-:W-:-:S03]  /*24530*/  IMAD.IADD R0, R3, 0x1, R0 ;  /* 0x0000000103007824 */ /* 0x000fc600078e0200 */
[----:B------:R-:W-:Y:S02]  /*24540*/  LEA.HI.X R11, R12, R23, R7, 0x1, P1 ;  /* 0x000000170c0b7211 */ /* 0x000fe400008f0c07 */
[----:B------:R-:W-:Y:S01]  /*24550*/  LEA.HI.X R10, R2, R21, R0, 0x1, P0 ;  /* 0x00000015020a7211 */ /* 0x000fe200000f0c00 */
[----:B------:R-:W-:Y:S05]  /*24560*/  BRA.DIV ~URZ, `(.L_x_1393) ;  /* 0x00005d427f007947 */ /* 0x000fea000b800000 */
[----:B------:R1:W2:Y:S02]  /*24570*/  SHFL.IDX PT, R0, R11, RZ, 0x181f ;  /* 0x00181fff0b007589 */ /* 0x0002a400000e0000 */
.L_x_1443:
[----:B------:R-:W-:Y:S05]  /*24580*/  BRA.DIV ~URZ, `(.L_x_1394) ;  /* 0x00005da27f007947 */ /* 0x000fea000b800000 */
[----:B------:R3:W4:Y:S01]  /*24590*/  SHFL.IDX PT, R8, R14, RZ, 0x181f ;  /* 0x00181fff0e087589 */ /* 0x00072200000e0000 */
[----:B--2---:R-:W-:-:S03]  /*245a0*/  MOV R9, R0 ;  /* 0x0000000000097202 */ /* 0x004fc60000000f00 */
[----:B------:R3:W2:Y:S04]  /*245b0*/  SHFL.IDX PT, R7, R10, RZ, 0x181f ;  /* 0x00181fff0a077589 */ /* 0x0006a800000e0000 */
[----:B------:R3:W1:Y:S02]  /*245c0*/  SHFL.IDX PT, R3, R15, RZ, 0x181f ;  /* 0x00181fff0f037589 */ /* 0x00066400000e0000 */
.L_x_1444:
[----:B------:R-:W-:Y:S01]  /*245d0*/  IMAD R12, R28, R24, RZ ;  /* 0x000000181c0c7224 */ /* 0x000fe200078e02ff */
[----:B------:R-:W-:Y:S01]  /*245e0*/  ISETP.GE.AND P0, PT, R69, R39, PT ;  /* 0x000000274500720c */ /* 0x000fe20003f06270 */
[----:B------:R-:W-:Y:S01]  /*245f0*/  CS2R R18, SRZ ;  /* 0x0000000000127805 */ /* 0x000fe2000001ff00 */
[----:B------:R-:W-:Y:S01]  /*24600*/  SHF.R.S32.HI R13, RZ, 0x1f, R69 ;  /* 0x0000001fff0d7819 */ /* 0x000fe20000011445 */
[----:B------:R-:W-:Y:S01]  /*24610*/  CS2R R16, SRZ ;  /* 0x0000000000107805 */ /* 0x000fe2000001ff00 */
[----:B------:R-:W-:-:S13]  /*24620*/  ISETP.GE.OR P0, PT, R27, R12, P0 ;  /* 0x0000000c1b00720c */ /* 0x000fda0000706670 */
[C---:B------:R-:W-:Y:S01]  /*24630*/  @!P0 IMAD.SHL.U32 R2, R69.reuse, 0x2, RZ ;  /* 0x0000000245028824 */ /* 0x040fe200078e00ff */
[----:B------:R-:W-:-:S04]  /*24640*/  @!P0 SHF.L.U64.HI R0, R69, 0x1, R13 ;  /* 0x0000000145008819 */ /* 0x000fc8000001020d */
[----:B----4-:R-:W-:-:S05]  /*24650*/  @!P0 IADD3 R8, P1, R8, R2, RZ ;  /* 0x0000000208088210 */ /* 0x010fca0007f3e0ff */
[--C-:B------:R-:W-:Y:S01]  /*24660*/  @!P0 IMAD.X R9, R9, 0x1, R0.reuse, P1 ;  /* 0x0000000109098824 */ /* 0x100fe200008e0600 */
[----:B-1----:R-:W-:Y:S01]  /*24670*/  @!P0 IADD3 R2, P1, R3, R2, RZ ;  /* 0x0000000203028210 */ /* 0x002fe20007f3e0ff */
[----:B------:R-:W-:Y:S01]  /*24680*/  CS2R R22, SRZ ;  /* 0x0000000000167805 */ /* 0x000fe2000001ff00 */
[----:B------:R-:W-:Y:S02]  /*24690*/  CS2R R20, SRZ ;  /* 0x0000000000147805 */ /* 0x000fe4000001ff00 */
[----:B------:R-:W4:Y:S01]  /*246a0*/  @!P0 LD.E.128 R16, [R8.64] ;  /* 0x0000000408108980 */ /* 0x000f22000c101d00 */
[----:B--2---:R-:W-:-:S05]  /*246b0*/  @!P0 IMAD.X R3, R7, 0x1, R0, P1 ;  /* 0x0000000107038824 */ /* 0x004fca00008e0600 */
[----:B------:R1:W2:Y:S01]  /*246c0*/  @!P0 LD.E.128 R20, [R2.64] ;  /* 0x0000000402148980 */ /* 0x0002a2000c101d00 */
[----:B------:R-:W-:Y:S01]  /*246d0*/  CS2R R46, SRZ ;  /* 0x00000000002e7805 */ /* 0x000fe2000001ff00 */
[----:B----4-:R-:W-:Y:S02]  /*246e0*/  IMAD.MOV.U32 R7, RZ, RZ, R18 ;  /* 0x000000ffff077224 */ /* 0x010fe400078e0012 */
[----:B-1----:R-:W-:Y:S02]  /*246f0*/  IMAD.MOV.U32 R3, RZ, RZ, R19 ;  /* 0x000000ffff037224 */ /* 0x002fe400078e0013 */
[----:B------:R-:W-:Y:S02]  /*24700*/  IMAD.MOV.U32 R2, RZ, RZ, R16 ;  /* 0x000000ffff027224 */ /* 0x000fe400078e0010 */
[----:B------:R-:W-:Y:S01]  /*24710*/  IMAD.MOV.U32 R0, RZ, RZ, R17 ;  /* 0x000000ffff007224 */ /* 0x000fe200078e0011 */
[----:B------:R-:W-:Y:S01]  /*24720*/  PRMT R28, R3, 0x5410, R7 ;  /* 0x00005410031c7816 */ /* 0x000fe20000000007 */
[----:B--2---:R-:W-:Y:S01]  /*24730*/  IMAD.MOV.U32 R7, RZ, RZ, R22 ;  /* 0x000000ffff077224 */ /* 0x004fe200078e0016 */
[----:B------:R-:W-:Y:S01]  /*24740*/  PRMT R25, R2, 0x7610, R25 ;  /* 0x0000761002197816 */ /* 0x000fe20000000019 */
[----:B------:R-:W-:Y:S01]  /*24750*/  IMAD.MOV.U32 R3, RZ, RZ, R23 ;  /* 0x000000ffff037224 */ /* 0x000fe200078e0017 */
[----:B------:R-:W-:Y:S01]  /*24760*/  PRMT R26, R0, 0x7610, R26 ;  /* 0x00007610001a7816 */ /* 0x000fe2000000001a */
[----:B------:R-:W-:Y:S01]  /*24770*/  IMAD.MOV.U32 R2, RZ, RZ, R20 ;  /* 0x000000ffff027224 */ /* 0x000fe200078e0014 */
[----:B------:R-:W-:Y:S01]  /*24780*/  PRMT R25, R25, 0x5410, R7 ;  /* 0x0000541019197816 */ /* 0x000fe20000000007 */
[----:B------:R-:W-:Y:S01]  /*24790*/  IMAD.MOV.U32 R0, RZ, RZ, R21 ;  /* 0x000000ffff007224 */ /* 0x000fe200078e0015 */
[----:B------:R-:W-:-:S04]  /*247a0*/  PRMT R30, R3, 0x7610, R30 ;  /* 0x00007610031e7816 */ /* 0x000fc8000000001e */
[----:B------:R-:W-:Y:S01]  /*247b0*/  PRMT R24, R0, 0x5410, R2 ;  /* 0x0000541000187816 */ /* 0x000fe20000000002 */
[----:B------:R-:W-:Y:S05]  /*247c0*/  BRA.DIV ~URZ, `(.L_x_1395) ;  /* 0x00005cd27f007947 */ /* 0x000fea000b800000 */
[----:B------:R1:W2:Y:S04]  /*247d0*/  SHFL.IDX PT, R9, R11, 0x1, 0x181f ;  /* 0x00381f000b097f89 */ /* 0x0002a800000e0000 */
[----:B------:R1:W4:Y:S04]  /*247e0*/  SHFL.IDX PT, R8, R14, 0x1, 0x181f ;  /* 0x00381f000e087f89 */ /* 0x00032800000e0000 */
[----:B------:R1:W3:Y:S04]  /*247f0*/  SHFL.IDX PT, R7, R10, 0x1, 0x181f ;  /* 0x00381f000a077f89 */ /* 0x0002e800000e0000 */
[----:B------:R1:W1:Y:S02]  /*24800*/  SHFL.IDX PT, R2, R15, 0x1, 0x181f ;  /* 0x00381f000f027f89 */ /* 0x00026400000e0000 */
.L_x_1445:
[----:B------:R-:W-:Y:S01]  /*24810*/  IADD3 R0, R27, 0x10, RZ ;  /* 0x000000101b007810 */ /* 0x000fe20007ffe0ff */
[----:B------:R-:W-:Y:S01]  /*24820*/  BSSY B0, `(.L_x_1396) ;  /* 0x0000013000007945 */ /* 0x000fe20003800000 */
[----:B------:R-:W-:Y:S01]  /*24830*/  CS2R R44, SRZ ;  /* 0x00000000002c7805 */ /* 0x000fe2000001ff00 */
[----:B------:R-:W-:Y:S01]  /*24840*/  CS2R R42, SRZ ;  /* 0x00000000002a7805 */ /* 0x000fe2000001ff00 */
[----:B------:R-:W-:Y:S01]  /*24850*/  ISETP.GE.AND P0, PT, R0, R12, PT ;  /* 0x0000000c0000720c */ /* 0x000fe20003f06270 */
[----:B------:R-:W-:-:S12]  /*24860*/  CS2R R40, SRZ ;  /* 0x0000000000287805 */ /* 0x000fd8000001ff00 */
[----:B------:R-:W-:Y:S05]  /*24870*/  @P0 BRA `(.L_x_1397) ;  /* 0x000000d000000947 */ /* 0x000fea0003800000 */
[----:B------:R-:W-:Y:S01]  /*24880*/  ISETP.GE.AND P0, PT, R69, R39, PT ;  /* 0x000000274500720c */ /* 0x000fe20003f06270 */
[----:B------:R-:W-:Y:S01]  /*24890*/  CS2R R44, SRZ ;  /* 0x00000000002c7805 */ /* 0x000fe2000001ff00 */
[----:B------:R-:W-:Y:S01]  /*248a0*/  CS2R R42, SRZ ;  /* 0x00000000002a7805 */ /* 0x000fe2000001ff00 */
[----:B------:R-:W-:-:S10]  /*248b0*/  CS2R R40, SRZ ;  /* 0x0000000000287805 */ /* 0x000fd4000001ff00 */
[----:B------:R-:W-:Y:S05]  /*248c0*/  @P0 BRA `(.L_x_1397) ;  /* 0x0000008000000947 */ /* 0x000fea0003800000 */
[C---:B------:R-:W-:Y:S01]  /*248d0*/  IMAD.SHL.U32 R3, R69.reuse, 0x2, RZ ;  /* 0x0000000245037824 */ /* 0x040fe200078e00ff */
[----:B------:R-:W-:-:S04]  /*248e0*/  SHF.L.U64.HI R0, R69, 0x1, R13 ;  /* 0x0000000145007819 */ /* 0x000fc8000001020d */
[-C--:B----4-:R-:W-:Y:S02]  /*248f0*/  IADD3 R8, P1, R8, R3.reuse, RZ ;  /* 0x0000000308087210 */ /* 0x090fe40007f3e0ff */
[----:B-1----:R-:W-:-:S03]  /*24900*/  IADD3 R2, P0, R2, R3, RZ ;  /* 0x0000000302027210 */ /* 0x002fc60007f1e0ff */
[--C-:B--2---:R-:W-:Y:S02]  /*24910*/  IMAD.X R9, R9, 0x1, R0.reuse, P1 ;  /* 0x0000000109097824 */ /* 0x104fe400008e0600 */
[----:B---3--:R-:W-:-:S03]  /*24920*/  IMAD.X R3, R7, 0x1, R0, P0 ;  /* 0x0000000107037824 */ /* 0x008fc600000e0600 */
[----:B------:R1:W5:Y:S04]  /*24930*/  LD.E.128 R44, [R8.64] ;  /* 0x00000004082c7980 */ /* 0x000368000c101d00 */
[----:B------:R1:W5:Y:S02]  /*24940*/  LD.E.128 R40, [R2.64] ;  /* 0x0000000402287980 */ /* 0x000364000c101d00 */
.L_x_1397:
[----:B------:R-:W-:Y:S05]  /*24950*/  BSYNC B0 ;  /* 0x0000000000007941 */ /* 0x000fea0003800000 */
.L_x_1396:
[----:B---3-5:R-:W-:Y:S01]  /*24960*/  IMAD.MOV.U32 R7, RZ, RZ, R46 ;  /* 0x000000ffff077224 */ /* 0x028fe200078e002e */
[----:B-1----:R-:W-:Y:S01]  /*24970*/  MOV R2, R44 ;  /* 0x0000002c00027202 */ /* 0x002fe20000000f00 */
[----:B------:R-:W-:Y:S02]  /*24980*/  IMAD.MOV.U32 R3, RZ, RZ, R47 ;  /* 0x000000ffff037224 */ /* 0x000fe400078e002f */
        /* <DEDUP_REMOVED lines=10> */
[----:B------:R1:W3:Y:S02]  /*24a30*/  SHFL.IDX PT, R0, R11, 0x2, 0x181f ;  /* 0x00581f000b007f89 */ /* 0x0002e400000e0000 */
.L_x_1446:
[----:B------:R-:W-:Y:S05]  /*24a40*/  BRA.DIV ~URZ, `(.L_x_1399) ;  /* 0x00005cb27f007947 */ /* 0x000fea000b800000 */
[----:B----4-:R4:W1:Y:S01]  /*24a50*/  SHFL.IDX PT, R8, R14, 0x2, 0x181f ;  /* 0x00581f000e087f89 */ /* 0x01086200000e0000 */
[----:B--23--:R-:W-:-:S03]  /*24a60*/  MOV R9, R0 ;  /* 0x0000000000097202 */ /* 0x00cfc60000000f00 */
[----:B------:R4:W2:Y:S04]  /*24a70*/  SHFL.IDX PT, R7, R10, 0x2, 0x181f ;  /* 0x00581f000a077f89 */ /* 0x0008a800000e0000 */
[----:B------:R4:W3:Y:S02]  /*24a80*/  SHFL.IDX PT, R3, R15, 0x2, 0x181f ;  /* 0x00581f000f037f89 */ /* 0x0008e400000e0000 */
.L_x_1447:
[----:B------:R-:W-:Y:S01]  /*24a90*/  ISETP.GE.AND P0, PT, R69, R39, PT ;  /* 0x000000274500720c */ /* 0x000fe20003f06270 */
[----:B------:R-:W-:Y:S01]  /*24aa0*/  CS2R R58, SRZ ;  /* 0x00000000003a7805 */ /* 0x000fe2000001ff00 */
[----:B------:R-:W-:Y:S01]  /*24ab0*/  IADD3 R0, R27, 0x20, RZ ;  /* 0x000000201b007810 */ /* 0x000fe20007ffe0ff */
[----:B------:R-:W-:-:S03]  /*24ac0*/  CS2R R56, SRZ ;  /* 0x0000000000387805 */ /* 0x000fc6000001ff00 */
[----:B------:R-:W-:-:S13]  /*24ad0*/  ISETP.GE.OR P0, PT, R0, R12, P0 ;  /* 0x0000000c0000720c */ /* 0x000fda0000706670 */
[C---:B------:R-:W-:Y:S01]  /*24ae0*/  @!P0 IMAD.SHL.U32 R2, R69.reuse, 0x2, RZ ;  /* 0x0000000245028824 */ /* 0x040fe200078e00ff */
[----:B------:R-:W-:-:S04]  /*24af0*/  @!P0 SHF.L.U64.HI R0, R69, 0x1, R13 ;  /* 0x0000000145008819 */ /* 0x000fc8000001020d */
[----:B-1----:R-:W-:-:S05]  /*24b00*/  @!P0 IADD3 R8, P1, R8, R2, RZ ;  /* 0x0000000208088210 */ /* 0x002fca0007f3e0ff */
[--C-:B------:R-:W-:Y:S01]  /*24b10*/  @!P0 IMAD.X R9, R9, 0x1, R0.reuse, P1 ;  /* 0x0000000109098824 */ /* 0x100fe200008e0600 */
[----:B---3--:R-:W-:Y:S01]  /*24b20*/  @!P0 IADD3 R2, P1, R3, R2, RZ ;  /* 0x0000000203028210 */ /* 0x008fe20007f3e0ff */
[----:B------:R-:W-:Y:S01]  /*24b30*/  CS2R R54, SRZ ;  /* 0x0000000000367805 */ /* 0x000fe2000001ff00 */
[----:B------:R-:W-:Y:S02]  /*24b40*/  CS2R R52, SRZ ;  /* 0x0000000000347805 */ /* 0x000fe4000001ff00 */
[----:B------:R-:W3:Y:S01]  /*24b50*/  @!P0 LD.E.128 R56, [R8.64] ;  /* 0x0000000408388980 */ /* 0x000ee2000c101d00 */
[----:B--2---:R-:W-:-:S05]  /*24b60*/  @!P0 IMAD.X R3, R7, 0x1, R0, P1 ;  /* 0x0000000107038824 */ /* 0x004fca00008e0600 */
[----:B------:R1:W2:Y:S01]  /*24b70*/  @!P0 LD.E.128 R52, [R2.64] ;  /* 0x0000000402348980 */ /* 0x0002a2000c101d00 */
[----:B------:R-:W-:Y:S01]  /*24b80*/  CS2R R66, SRZ ;  /* 0x0000000000427805 */ /* 0x000fe2000001ff00 */
[----:B---3--:R-:W-:Y:S01]  /*24b90*/  IMAD.MOV.U32 R7, RZ, RZ, R58 ;  /* 0x000000ffff077224 */ /* 0x008fe200078e003a */
[----:B-1----:R-:W-:Y:S01]  /*24ba0*/  MOV R2, R56 ;  /* 0x0000003800027202 */ /* 0x002fe20000000f00 */
[----:B------:R-:W-:Y:S02]  /*24bb0*/  IMAD.MOV.U32 R3, RZ, RZ, R59 ;  /* 0x000000ffff037224 */ /* 0x000fe400078e003b */
[----:B------:R-:W-:-:S03]  /*24bc0*/  IMAD.MOV.U32 R0, RZ, RZ, R57 ;  /* 0x000000ffff007224 */ /* 0x000fc600078e0039 */
[----:B------:R-:W-:Y:S01]  /*24bd0*/  PRMT R112, R3, 0x5410, R7 ;  /* 0x0000541003707816 */ /* 0x000fe20000000007 */
[----:B--2---:R-:W-:Y:S01]  /*24be0*/  IMAD.MOV.U32 R7, RZ, RZ, R54 ;  /* 0x000000ffff077224 */ /* 0x004fe200078e0036 */
[----:B------:R-:W-:Y:S01]  /*24bf0*/  PRMT R110, R0, 0x5410, R2 ;  /* 0x00005410006e7816 */ /* 0x000fe20000000002 */
[----:B------:R-:W-:Y:S01]  /*24c00*/  IMAD.MOV.U32 R3, RZ, RZ, R55 ;  /* 0x000000ffff037224 */ /* 0x000fe200078e0037 */
[----:B------:R-:W-:Y:S01]  /*24c10*/  MOV R2, R52 ;  /* 0x0000003400027202 */ /* 0x000fe20000000f00 */
[----:B------:R-:W-:-:S03]  /*24c20*/  IMAD.MOV.U32 R0, RZ, RZ, R53 ;  /* 0x000000ffff007224 */ /* 0x000fc600078e0035 */
[----:B------:R-:W-:Y:S02]  /*24c30*/  PRMT R111, R3, 0x5410, R7 ;  /* 0x00005410036f7816 */ /* 0x000fe40000000007 */
[----:B------:R-:W-:Y:S01]  /*24c40*/  PRMT R109, R0, 0x5410, R2 ;  /* 0x00005410006d7816 */ /* 0x000fe20000000002 */
[----:B------:R-:W-:Y:S05]  /*24c50*/  BRA.DIV ~URZ, `(.L_x_1400) ;  /* 0x00005c127f007947 */ /* 0x000fea000b800000 */
[----:B------:R1:W2:Y:S04]  /*24c60*/  SHFL.IDX PT, R9, R11, 0x3, 0x181f ;  /* 0x00781f000b097f89 */ /* 0x0002a800000e0000 */
[----:B------:R1:W3:Y:S04]  /*24c70*/  SHFL.IDX PT, R8, R14, 0x3, 0x181f ;  /* 0x00781f000e087f89 */ /* 0x0002e800000e0000 */
[----:B------:R1:W4:Y:S04]  /*24c80*/  SHFL.IDX PT, R7, R10, 0x3, 0x181f ;  /* 0x00781f000a077f89 */ /* 0x00032800000e0000 */
[----:B------:R1:W1:Y:S02]  /*24c90*/  SHFL.IDX PT, R2, R15, 0x3, 0x181f ;  /* 0x00781f000f027f89 */ /* 0x00026400000e0000 */
.L_x_1448:
        /* <DEDUP_REMOVED lines=14> */
[-C--:B---3--:R-:W-:Y:S02]  /*24d80*/  IADD3 R8, P1, R8, R3.reuse, RZ ;  /* 0x0000000308087210 */ /* 0x088fe40007f3e0ff */
[----:B-1----:R-:W-:-:S03]  /*24d90*/  IADD3 R2, P0, R2, R3, RZ ;  /* 0x0000000302027210 */ /* 0x002fc60007f1e0ff */
[--C-:B--2---:R-:W-:Y:S02]  /*24da0*/  IMAD.X R9, R9, 0x1, R0.reuse, P1 ;  /* 0x0000000109097824 */ /* 0x104fe400008e0600 */
[----:B----4-:R-:W-:-:S03]  /*24db0*/  IMAD.X R3, R7, 0x1, R0, P0 ;  /* 0x0000000107037824 */ /* 0x010fc600000e0600 */
[----:B------:R1:W5:Y:S04]  /*24dc0*/  LD.E.128 R64, [R8.64] ;  /* 0x0000000408407980 */ /* 0x000368000c101d00 */
[----:B------:R1:W5:Y:S02]  /*24dd0*/  LD.E.128 R60, [R2.64] ;  /* 0x00000004023c7980 */ /* 0x000364000c101d00 */
.L_x_1402:
[----:B------:R-:W-:Y:S05]  /*24de0*/  BSYNC B0 ;  /* 0x0000000000007941 */ /* 0x000fea0003800000 */
.L_x_1401:
[----:B----45:R-:W-:Y:S01]  /*24df0*/  IMAD.MOV.U32 R7, RZ, RZ, R66 ;  /* 0x000000ffff077224 */ /* 0x030fe200078e0042 */
        /* <DEDUP_REMOVED lines=12> */
[----:B------:R1:W4:Y:S02]  /*24ec0*/  SHFL.IDX PT, R0, R11, 0x4, 0x181f ;  /* 0x00981f000b007f89 */ /* 0x00032400000e0000 */
.L_x_1449:
[----:B------:R-:W-:Y:S05]  /*24ed0*/  BRA.DIV ~URZ, `(.L_x_1404) ;  /* 0x00005bf27f007947 */ /* 0x000fea000b800000 */
[----:B---3--:R3:W1:Y:S01]  /*24ee0*/  SHFL.IDX PT, R8, R14, 0x4, 0x181f ;  /* 0x00981f000e087f89 */ /* 0x00866200000e0000 */
[----:B--2-4-:R-:W-:-:S03]  /*24ef0*/  MOV R9, R0 ;  /* 0x0000000000097202 */ /* 0x014fc60000000f00 */
[----:B------:R3:W2:Y:S04]  /*24f00*/  SHFL.IDX PT, R7, R10, 0x4, 0x181f ;  /* 0x00981f000a077f89 */ /* 0x0006a800000e0000 */
[----:B------:R3:W4:Y:S02]  /*24f10*/  SHFL.IDX PT, R3, R15, 0x4, 0x181f ;  /* 0x00981f000f037f89 */ /* 0x00072400000e0000 */
.L_x_1450:
        /* <DEDUP_REMOVED lines=9> */
[----:B----4-:R-:W-:Y:S01]  /*24fb0*/  @!P0 IADD3 R2, P1, R3, R2, RZ ;  /* 0x0000000203028210 */ /* 0x010fe20007f3e0ff */
[----:B------:R-:W-:Y:S01]  /*24fc0*/  CS2R R74, SRZ ;  /* 0x00000000004a7805 */ /* 0x000fe2000001ff00 */
[----:B------:R-:W-:Y:S02]  /*24fd0*/  CS2R R72, SRZ ;  /* 0x0000000000487805 */ /* 0x000fe4000001ff00 */
[----:B------:R-:W4:Y:S01]  /*24fe0*/  @!P0 LD.E.128 R76, [R8.64] ;  /* 0x00000004084c8980 */ /* 0x000f22000c101d00 */
[----:B--2---:R-:W-:-:S05]  /*24ff0*/  @!P0 IMAD.X R3, R7, 0x1, R0, P1 ;  /* 0x0000000107038824 */ /* 0x004fca00008e0600 */
[----:B------:R1:W2:Y:S01]  /*25000*/  @!P0 LD.E.128 R72, [R2.64] ;  /* 0x0000000402488980 */ /* 0x0002a2000c101d00 */
[----:B------:R-:W-:Y:S01]  /*25010*/  CS2R R86, SRZ ;  /* 0x0000000000567805 */ /* 0x000fe2000001ff00 */
[----:B----4-:R-:W-:Y:S01]  /*25020*/  IMAD.MOV.U32 R7, RZ, RZ, R78 ;  /* 0x000000ffff077224 */ /* 0x010fe200078e004e */
        /* <DEDUP_REMOVED lines=13> */
[----:B------:R1:W4:Y:S04]  /*25100*/  SHFL.IDX PT, R8, R14, 0x5, 0x181f ;  /* 0x00b81f000e087f89 */ /* 0x00032800000e0000 */
[----:B------:R1:W3:Y:S04]  /*25110*/  SHFL.IDX PT, R7, R10, 0x5, 0x181f ;  /* 0x00b81f000a077f89 */ /* 0x0002e800000e0000 */
[----:B------:R1:W1:Y:S02]  /*25120*/  SHFL.IDX PT, R2, R15, 0x5, 0x181f ;  /* 0x00b81f000f027f89 */ /* 0x00026400000e0000 */
.L_x_1451:
        /* <DEDUP_REMOVED lines=20> */
.L_x_1407:
[----:B------:R-:W-:Y:S05]  /*25270*/  BSYNC B0 ;  /* 0x0000000000007941 */ /* 0x000fea0003800000 */
.L_x_1406:
        /* <DEDUP_REMOVED lines=14> */
.L_x_1452:
[----:B------:R-:W-:Y:S05]  /*25360*/  BRA.DIV ~URZ, `(.L_x_1409) ;  /* 0x00005b327f007947 */ /* 0x000fea000b800000 */
[----:B----4-:R4:W1:Y:S01]  /*25370*/  SHFL.IDX PT, R8, R14, 0x6, 0x181f ;  /* 0x00d81f000e087f89 */ /* 0x01086200000e0000 */
[----:B--23--:R-:W-:-:S03]  /*25380*/  MOV R9, R0 ;  /* 0x0000000000097202 */ /* 0x00cfc60000000f00 */
[----:B------:R4:W2:Y:S04]  /*25390*/  SHFL.IDX PT, R7, R10, 0x6, 0x181f ;  /* 0x00d81f000a077f89 */ /* 0x0008a800000e0000 */
[----:B------:R4:W3:Y:S02]  /*253a0*/  SHFL.IDX PT, R2, R15, 0x6, 0x181f ;  /* 0x00d81f000f027f89 */ /* 0x0008e400000e0000 */
.L_x_1453:
[----:B------:R-:W-:Y:S01]  /*253b0*/  IADD3 R0, R27, 0x60, RZ ;  /* 0x000000601b007810 */ /* 0x000fe20007ffe0ff */
[----:B------:R-:W-:Y:S01]  /*253c0*/  BSSY B0, `(.L_x_1410) ;  /* 0x0000013000007945 */ /* 0x000fe20003800000 */
[----:B------:R-:W-:Y:S01]  /*253d0*/  CS2R R90, SRZ ;  /* 0x00000000005a7805 */ /* 0x000fe2000001ff00 */
[----:B------:R-:W-:Y:S01]  /*253e0*/  CS2R R88, SRZ ;  /* 0x0000000000587805 */ /* 0x000fe2000001ff00 */
[----:B------:R-:W-:Y:S01]  /*253f0*/  ISETP.GE.AND P0, PT, R0, R12, PT ;  /* 0x0000000c0000720c */ /* 0x000fe20003f06270 */
[----:B------:R-:W-:Y:S01]  /*25400*/  CS2R R98, SRZ ;  /* 0x0000000000627805 */ /* 0x000fe2000001ff00 */
[----:B------:R-:W-:-:S11]  /*25410*/  CS2R R96, SRZ ;  /* 0x0000000000607805 */ /* 0x000fd6000001ff00 */
[----:B------:R-:W-:Y:S05]  /*25420*/  @P0 BRA `(.L_x_1411) ;  /* 0x000000c000000947 */ /* 0x000fea0003800000 */
[----:B------:R-:W-:Y:S01]  /*25430*/  ISETP.GE.AND P0, PT, R69, R39, PT ;  /* 0x000000274500720c */ /* 0x000fe20003f06270 */
[----:B------:R-:W-:-:S12]  /*25440*/  CS2R R90, SRZ ;  /* 0x00000000005a7805 */ /* 0x000fd8000001ff00 */
[----:B------:R-:W-:Y:S05]  /*25450*/  @P0 BRA `(.L_x_1411) ;  /* 0x0000009000000947 */ /* 0x000fea0003800000 */
[----:B------:R-:W-:Y:S01]  /*25460*/  IMAD.SHL.U32 R3, R69, 0x2, RZ ;  /* 0x0000000245037824 */ /* 0x000fe200078e00ff */
[----:B------:R-:W-:-:S04]  /*25470*/  SHF.R.S32.HI R0, RZ, 0x1f, R69 ;  /* 0x0000001fff007819 */ /* 0x000fc80000011445 */
[----:B------:R-:W-:Y:S02]  /*25480*/  SHF.L.U64.HI R0, R69, 0x1, R0 ;  /* 0x0000000145007819 */ /* 0x000fe40000010200 */
[-C--:B-1----:R-:W-:Y:S02]  /*25490*/  IADD3 R8, P1, R8, R3.reuse, RZ ;  /* 0x0000000308087210 */ /* 0x082fe40007f3e0ff */
[----:B---3--:R-:W-:-:S03]  /*254a0*/  IADD3 R2, P0, R2, R3, RZ ;  /* 0x0000000302027210 */ /* 0x008fc60007f1e0ff */
[--C-:B------:R-:W-:Y:S02]  /*254b0*/  IMAD.X R9, R9, 0x1, R0.reuse, P1 ;  /* 0x0000000109097824 */ /* 0x100fe400008e0600 */
[----:B--2---:R-:W-:-:S03]  /*254c0*/  IMAD.X R3, R7, 0x1, R0, P0 ;  /* 0x0000000107037824 */ /* 0x004fc600000e0600 */
[----:B------:R1:W5:Y:S04]  /*254d0*/  LD.E.128 R88, [R8.64] ;  /* 0x0000000408587980 */ /* 0x000368000c101d00 */
[----:B------:R1:W5:Y:S02]  /*254e0*/  LD.E.128 R96, [R2.64] ;  /* 0x0000000402607980 */ /* 0x000364000c101d00 */
.L_x_1411:
[----:B------:R-:W-:Y:S05]  /*254f0*/  BSYNC B0 ;  /* 0x0000000000007941 */ /* 0x000fea0003800000 */
.L_x_1410:
[----:B--2--5:R-:W-:Y:S01]  /*25500*/  IMAD.MOV.U32 R7, RZ, RZ, R90 ;  /* 0x000000ffff077224 */ /* 0x024fe200078e005a */
[----:B-1-3--:R-:W-:Y:S01]  /*25510*/  MOV R2, R88 ;  /* 0x0000005800027202 */ /* 0x00afe20000000f00 */
        /* <DEDUP_REMOVED lines=13> */
[----:B------:R1:W3:Y:S04]  /*255f0*/  SHFL.IDX PT, R8, R14, 0x7, 0x181f ;  /* 0x00f81f000e087f89 */ /* 0x0002e800000e0000 */
[----:B------:R1:W4:Y:S04]  /*25600*/  SHFL.IDX PT, R7, R10, 0x7, 0x181f ;  /* 0x00f81f000a077f89 */ /* 0x00032800000e0000 */
[----:B------:R1:W1:Y:S02]  /*25610*/  SHFL.IDX PT, R0, R15, 0x7, 0x181f ;  /* 0x00f81f000f007f89 */ /* 0x00026400000e0000 */
.L_x_1454:
[----:B------:R-:W-:Y:S01]  /*25620*/  IADD3 R2, R27, 0x70, RZ ;  /* 0x000000701b027810 */ /* 0x000fe20007ffe0ff */
[----:B------:R-:W-:Y:S01]  /*25630*/  BSSY B0, `(.L_x_1413) ;  /* 0x0000012000007945 */ /* 0x000fe20003800000 */
[----:B------:R-:W-:Y:S01]  /*25640*/  CS2R R100, SRZ ;  /* 0x0000000000647805 */ /* 0x000fe2000001ff00 */
[----:B------:R-:W-:Y:S01]  /*25650*/  CS2R R106, SRZ ;  /* 0x00000000006a7805 */ /* 0x000fe2000001ff00 */
[----:B------:R-:W-:Y:S01]  /*25660*/  ISETP.GE.AND P0, PT, R2, R12, PT ;  /* 0x0000000c0200720c */ /* 0x000fe20003f06270 */
[----:B------:R-:W-:-:S12]  /*25670*/  CS2R R104, SRZ ;  /* 0x0000000000687805 */ /* 0x000fd8000001ff00 */
[----:B------:R-:W-:Y:S05]  /*25680*/  @P0 BRA `(.L_x_1414) ;  /* 0x000000c000000947 */ /* 0x000fea0003800000 */
[C---:B------:R-:W-:Y:S01]  /*25690*/  ISETP.GE.AND P0, PT, R69.reuse, R39, PT ;  /* 0x000000274500720c */ /* 0x040fe20003f06270 */
[----:B------:R-:W-:Y:S01]  /*256a0*/  IMAD.SHL.U32 R2, R69, 0x2, RZ ;  /* 0x0000000245027824 */ /* 0x000fe200078e00ff */
[----:B------:R-:W-:Y:S01]  /*256b0*/  SHF.R.S32.HI R3, RZ, 0x1f, R69 ;  /* 0x0000001fff037819 */ /* 0x000fe20000011445 */
[----:B------:R-:W-:-:S03]  /*256c0*/  CS2R R102, SRZ ;  /* 0x0000000000667805 */ /* 0x000fc6000001ff00 */
[-C--:B-1--4-:R-:W-:Y:S02]  /*256d0*/  IADD3 R10, P1, R0, R2.reuse, RZ ;  /* 0x00000002000a7210 */ /* 0x092fe40007f3e0ff */
[----:B---3--:R-:W-:Y:S02]  /*256e0*/  IADD3 R2, P2, R8, R2, RZ ;  /* 0x0000000208027210 */ /* 0x008fe40007f5e0ff */
[----:B------:R-:W-:-:S05]  /*256f0*/  SHF.L.U64.HI R0, R69, 0x1, R3 ;  /* 0x0000000145007819 */ /* 0x000fca0000010203 */
[--C-:B--2---:R-:W-:Y:S02]  /*25700*/  IMAD.X R3, R9, 0x1, R0.reuse, P2 ;  /* 0x0000000109037824 */ /* 0x104fe400010e0600 */
[----:B------:R-:W-:Y:S01]  /*25710*/  IMAD.X R11, R7, 0x1, R0, P1 ;  /* 0x00000001070b7824 */ /* 0x000fe200008e0600 */
[----:B------:R-:W-:Y:S05]  /*25720*/  @P0 BRA `(.L_x_1414) ;  /* 0x0000002000000947 */ /* 0x000fea0003800000 */
[----:B------:R1:W5:Y:S04]  /*25730*/  LD.E.128 R100, [R2.64] ;  /* 0x0000000402647980 */ /* 0x000368000c101d00 */
[----:B------:R1:W5:Y:S02]  /*25740*/  LD.E.128 R104, [R10.64] ;  /* 0x000000040a687980 */ /* 0x000364000c101d00 */
.L_x_1414:
[----:B------:R-:W-:Y:S05]  /*25750*/  BSYNC B0 ;  /* 0x0000000000007941 */ /* 0x000fea0003800000 */
.L_x_1413:
[----:B-1----:R-:W-:Y:S01]  /*25760*/  IADD3 R0, R94, -c[0x0][0x20], RZ ;  /* 0x800008005e007a10 */ /* 0x002fe20007ffe0ff */
[----:B------:R-:W-:-:S04]  /*25770*/  DEPBAR.LE SB0, 0x1 ;  /* 0x000080400000791a */ /* 0x000fc80000000000 */
[----:B----4-:R-:W4:Y:S04]  /*25780*/  LDL.64 R2, [R0+0x20] ;  /* 0x0000200000027983 */ /* 0x010f280000100a00 */
[----:B--23--:R-:W2:Y:S01]  /*25790*/  LDL.64 R8, [R0+0x28] ;  /* 0x0000280000087983 */ /* 0x00cea20000100a00 */
[----:B------:R-:W-:Y:S03]  /*257a0*/  WARPSYNC 0xffffffff ;  /* 0xffffffff00007948 */ /* 0x000fe60003800000 */
[----:B------:R-:W-:Y:S06]  /*257b0*/  BAR.SYNC.DEFER_BLOCKING 0x0 ;  /* 0x0000000000007b1d */ /* 0x000fec0000010000 */
[----:B----4-:R1:W3:Y:S04]  /*257c0*/  LD.E R7, [R2.64] ;  /* 0x0000000402077980 */ /* 0x0102e8000c101900 */
[----:B--2---:R2:W5:Y:S01]  /*257d0*/  LD.E.64 R48, [R8.64] ;  /* 0x0000000408307980 */ /* 0x004562000c101b00 */
[----:B------:R-:W-:Y:S01]  /*257e0*/  ISETP.GE.AND P1, PT, R69, R39, PT ;  /* 0x000000274500720c */ /* 0x000fe20003f26270 */
[----:B-----5:R-:W-:Y:S01]  /*257f0*/  IMAD.MOV.U32 R0, RZ, RZ, R102 ;  /* 0x000000ffff007224 */ /* 0x020fe200078e0066 */
[----:B------:R-:W-:Y:S01]  /*25800*/  BSSY B0, `(.L_x_1415) ;  /* 0x0000080000007945 */ /* 0x000fe20003800000 */
[----:B-1----:R-:W-:-:S02]  /*25810*/  IMAD.MOV.U32 R3, RZ, RZ, R103 ;  /* 0x000000ffff037224 */ /* 0x002fc400078e0067 */
[----:B------:R-:W-:-:S03]  /*25820*/  IMAD.MOV.U32 R2, RZ, RZ, R100 ;  /* 0x000000ffff027224 */ /* 0x000fc600078e0064 */
[----:B------:R-:W-:Y:S01]  /*25830*/  PRMT R134, R3, 0x5410, R0 ;  /* 0x0000541003867816 */ /* 0x000fe20000000000 */
[----:B------:R-:W-:Y:S02]  /*25840*/  IMAD.MOV.U32 R0, RZ, RZ, R101 ;  /* 0x000000ffff007224 */ /* 0x000fe400078e0065 */
[----:B------:R-:W-:-:S03]  /*25850*/  IMAD.MOV.U32 R3, RZ, RZ, R107 ;  /* 0x000000ffff037224 */ /* 0x000fc600078e006b */
[----:B------:R-:W-:Y:S01]  /*25860*/  PRMT R132, R0, 0x5410, R2 ;  /* 0x0000541000847816 */ /* 0x000fe20000000002 */
[----:B------:R-:W-:Y:S01]  /*25870*/  IMAD.MOV.U32 R2, RZ, RZ, R104 ;  /* 0x000000ffff027224 */ /* 0x000fe200078e0068 */
[----:B------:R-:W-:-:S04]  /*25880*/  MOV R0, R105 ;  /* 0x0000006900007202 */ /* 0x000fc80000000f00 */
[----:B------:R-:W-:Y:S01]  /*25890*/  PRMT R94, R0, 0x5410, R2 ;  /* 0x00005410005e7816 */ /* 0x000fe20000000002 */
[----:B---3--:R-:W-:-:S05]  /*258a0*/  IMAD R7, R7, -0x80, R12 ;  /* 0xffffff8007077824 */ /* 0x008fca00078e020c */
[----:B------:R-:W-:Y:S02]  /*258b0*/  IMNMX R70, R7, 0x80, PT ;  /* 0x0000008007467817 */ /* 0x000fe40003800200 */
[----:B------:R-:W-:Y:S02]  /*258c0*/  MOV R7, R106 ;  /* 0x0000006a00077202 */ /* 0x000fe40000000f00 */
[----:B------:R-:W-:Y:S02]  /*258d0*/  ISETP.GE.OR P0, PT, R68, R70, P1 ;  /* 0x000000464400720c */ /* 0x000fe40000f06670 */
[----:B------:R-:W-:-:S11]  /*258e0*/  PRMT R133, R3, 0x5410, R7 ;  /* 0x0000541003857816 */ /* 0x000fd60000000007 */
[----:B------:R-:W-:Y:S05]  /*258f0*/  @P0 BRA `(.L_x_1416) ;  /* 0x0000070000000947 */ /* 0x000fea0003800000 */
[----:B--2---:R-:W-:Y:S01]  /*25900*/  SHF.R.S32.HI R2, RZ, 0x1f, R29 ;  /* 0x0000001fff027819 */ /* 0x004fe2000001141d */
[----:B------:R-:W-:Y:S01]  /*25910*/  IMAD.SHL.U32 R0, R68, 0x40, RZ ;  /* 0x0000004044007824 */ /* 0x000fe200078e00ff */
[----:B------:R-:W-:Y:S02]  /*25920*/  LEA.HI R7, R39, R38, RZ, 0x1d ;  /* 0x0000002627077211 */ /* 0x000fe400078fe8ff */
[----:B------:R-:W-:Y:S02]  /*25930*/  LEA.HI R2, R2, R29, RZ, 0x6 ;  /* 0x0000001d02027211 */ /* 0x000fe400078f30ff */
[----:B------:R-:W-:Y:S02]  /*25940*/  SHF.R.S32.HI R8, RZ, 0x1f, R7 ;  /* 0x0000001fff087819 */ /* 0x000fe40000011407 */
[----:B------:R-:W-:Y:S01]  /*25950*/  LOP3.LUT R0, R0, 0x1c0, RZ, 0xc0, !PT ;  /* 0x000001c000007812 */ /* 0x000fe200078ec0ff */
[----:B------:R-:W-:Y:S01]  /*25960*/  IMAD.SHL.U32 R3, R2, 0x8, RZ ;  /* 0x0000000802037824 */ /* 0x000fe200078e00ff */
[----:B------:R-:W-:Y:S01]  /*25970*/  LEA.HI R8, R8, R7, RZ, 0x3 ;  /* 0x0000000708087211 */ /* 0x000fe200078f18ff */
[----:B------:R-:W-:Y:S01]  /*25980*/  IMAD.SHL.U32 R7, R7, 0x8, RZ ;  /* 0x0000000807077824 */ /* 0x000fe200078e00ff */
[----:B------:R-:W-:-:S02]  /*25990*/  LOP3.LUT R9, R0, 0x38, R69, 0xf8, !PT ;  /* 0x0000003800097812 */ /* 0x000fc400078ef845 */
[----:B------:R-:W-:Y:S02]  /*259a0*/  SHF.R.U32.HI R2, RZ, 0x3, R0 ;  /* 0x00000003ff027819 */ /* 0x000fe40000011600 */
[----:B------:R-:W-:Y:S02]  /*259b0*/  LOP3.LUT R3, R3, 0xfffffe00, RZ, 0xc0, !PT ;  /* 0xfffffe0003037812 */ /* 0x000fe400078ec0ff */
[----:B------:R-:W-:Y:S01]  /*259c0*/  LOP3.LUT R0, R0, 0x38, R7, 0xf8, !PT ;  /* 0x0000003800007812 */ /* 0x000fe200078ef807 */
[----:B------:R-:W-:Y:S01]  /*259d0*/  IMAD.SHL.U32 R7, R8, 0x400, RZ ;  /* 0x0000040008077824 */ /* 0x000fe200078e00ff */
[----:B------:R-:W-:Y:S02]  /*259e0*/  LOP3.LUT R8, R3, R9, R2, 0xf6, !PT ;  /* 0x0000000903087212 */ /* 0x000fe400078ef602 */
[----:B------:R-:W-:Y:S02]  /*259f0*/  LOP3.LUT R2, R0, R2, RZ, 0x3c, !PT ;  /* 0x0000000200027212 */ /* 0x000fe400078e3cff */
[----:B------:R-:W-:Y:S01]  /*25a00*/  LOP3.LUT R0, R7, 0xffffe000, RZ, 0xc0, !PT ;  /* 0xffffe00007007812 */ /* 0x000fe200078ec0ff */
[----:B------:R-:W-:-:S03]  /*25a10*/  IMAD.WIDE.U32 R36, R8, 0x2, R48 ;  /* 0x0000000208247825 */ /* 0x000fc600078e0030 */
[----:B------:R-:W-:Y:S02]  /*25a20*/  IADD3 R0, R2, R0, R3 ;  /* 0x0000000002007210 */ /* 0x000fe40007ffe003 */
[----:B------:R-:W2:Y:S03]  /*25a30*/  LD.E.128 R12, [R36.64] ;  /* 0x00000004240c7980 */ /* 0x000ea6000c101d00 */
[----:B------:R-:W-:-:S05]  /*25a40*/  IMAD.WIDE.U32 R34, R0, 0x2, R48 ;  /* 0x0000000200227825 */ /* 0x000fca00078e0030 */
[----:B------:R-:W3:Y:S01]  /*25a50*/  LD.E.128 R8, [R34.64] ;  /* 0x0000000422087980 */ /* 0x000ee2000c101d00 */
[----:B------:R-:W-:Y:S02]  /*25a60*/  SHF.R.U64 R3, R18, 0x10, R19 ;  /* 0x0000001012037819 */ /* 0x000fe40000001213 */
[----:B------:R-:W-:Y:S02]  /*25a70*/  SHF.R.U64 R18, R20, 0x10, R21 ;  /* 0x0000001014127819 */ /* 0x000fe40000001215 */
[--C-:B------:R-:W-:Y:S02]  /*25a80*/  SHF.R.U64 R0, R16, 0x10, R17.reuse ;  /* 0x0000001010007819 */ /* 0x100fe40000001211 */
[----:B------:R-:W-:Y:S02]  /*25a90*/  SHF.R.U32.HI R2, RZ, 0x10, R17 ;  /* 0x00000010ff027819 */ /* 0x000fe40000011611 */
[----:B------:R-:W-:Y:S02]  /*25aa0*/  SHF.R.U32.HI R7, RZ, 0x10, R19 ;  /* 0x00000010ff077819 */ /* 0x000fe40000011613 */
[----:B------:R-:W-:-:S02]  /*25ab0*/  SHF.R.U32.HI R17, RZ, 0x10, R21 ;  /* 0x00000010ff117819 */ /* 0x000fc40000011615 */
[--C-:B------:R-:W-:Y:S02]  /*25ac0*/  SHF.R.U32.HI R19, RZ, 0x10, R23.reuse ;  /* 0x00000010ff137819 */ /* 0x100fe40000011617 */
[----:B------:R-:W-:Y:S02]  /*25ad0*/  PRMT R18, R24, 0x5432, R18 ;  /* 0x0000543218127816 */ /* 0x000fe40000000012 */
[----:B------:R-:W-:Y:S02]  /*25ae0*/  SHF.R.U64 R16, R22, 0x10, R23 ;  /* 0x0000001016107819 */ /* 0x000fe40000001217 */
[----:B------:R-:W-:Y:S01]  /*25af0*/  PRMT R17, R24, 0x5410, R17 ;  /* 0x0000541018117816 */ /* 0x000fe20000000011 */
[----:B------:R-:W-:Y:S01]  /*25b00*/  IMAD.U32 R32, R18, 0x10000, RZ ;  /* 0x0001000012207824 */ /* 0x000fe200078e00ff */
[----:B------:R-:W-:Y:S02]  /*25b10*/  PRMT R24, R30, 0x5410, R19 ;  /* 0x000054101e187816 */ /* 0x000fe40000000013 */
[----:B------:R-:W-:-:S02]  /*25b20*/  PRMT R27, R25, 0x5410, R0 ;  /* 0x00005410191b7816 */ /* 0x000fc40000000000 */
[----:B------:R-:W-:Y:S02]  /*25b30*/  PRMT R25, R25, 0x5432, R16 ;  /* 0x0000543219197816 */ /* 0x000fe40000000010 */
[----:B------:R-:W-:Y:S01]  /*25b40*/  LOP3.LUT R33, R18, 0xffff0000, RZ, 0xc0, !PT ;  /* 0xffff000012217812 */ /* 0x000fe200078ec0ff */
[C---:B------:R-:W-:Y:S01]  /*25b50*/  IMAD.U32 R31, R27.reuse, 0x10000, RZ ;  /* 0x000100001b1f7824 */ /* 0x040fe200078e00ff */
[----:B------:R-:W-:Y:S02]  /*25b60*/  PRMT R26, R26, 0x5410, R2 ;  /* 0x000054101a1a7816 */ /* 0x000fe40000000002 */
[C---:B------:R-:W-:Y:S02]  /*25b70*/  PRMT R29, R28.reuse, 0x5432, R3 ;  /* 0x000054321c1d7816 */ /* 0x040fe40000000003 */
[----:B------:R-:W-:Y:S02]  /*25b80*/  PRMT R28, R28, 0x5410, R7 ;  /* 0x000054101c1c7816 */ /* 0x000fe40000000007 */
[----:B------:R-:W-:Y:S01]  /*25b90*/  LOP3.LUT R18, R27, 0xffff0000, RZ, 0xc0, !PT ;  /* 0xffff00001b127812 */ /* 0x000fe200078ec0ff */
[C---:B------:R-:W-:Y:S01]  /*25ba0*/  IMAD.U32 R27, R17.reuse, 0x10000, RZ ;  /* 0x00010000111b7824 */ /* 0x040fe200078e00ff */
[----:B------:R-:W-:Y:S01]  /*25bb0*/  LOP3.LUT R17, R17, 0xffff0000, RZ, 0xc0, !PT ;  /* 0xffff000011117812 */ /* 0x000fe200078ec0ff */
[C---:B--2---:R-:W-:Y:S01]  /*25bc0*/  IMAD.U32 R22, R14.reuse, 0x10000, RZ ;  /* 0x000100000e167824 */ /* 0x044fe200078e00ff */
[----:B------:R-:W-:Y:S01]  /*25bd0*/  LOP3.LUT R30, R14, 0xffff0000, RZ, 0xc0, !PT ;  /* 0xffff00000e1e7812 */ /* 0x000fe200078ec0ff */
[C---:B------:R-:W-:Y:S01]  /*25be0*/  IMAD.U32 R19, R13.reuse, 0x10000, RZ ;  /* 0x000100000d137824 */ /* 0x040fe200078e00ff */
[----:B------:R-:W-:Y:S01]  /*25bf0*/  LOP3.LUT R16, R13, 0xffff0000, RZ, 0xc0, !PT ;  /* 0xffff00000d107812 */ /* 0x000fe200078ec0ff */
[C---:B------:R-:W-:Y:S01]  /*25c00*/  IMAD.U32 R21, R12.reuse, 0x10000, RZ ;  /* 0x000100000c157824 */ /* 0x040fe200078e00ff */
[----:B------:R-:W-:Y:S01]  /*25c10*/  LOP3.LUT R20, R12, 0xffff0000, RZ, 0xc0, !PT ;  /* 0xffff00000c147812 */ /* 0x000fe200078ec0ff */
[C---:B------:R-:W-:Y:S01]  /*25c20*/  IMAD.U32 R23, R15.reuse, 0x10000, RZ ;  /* 0x000100000f177824 */ /* 0x040fe200078e00ff */
[----:B------:R-:W-:Y:S01]  /*25c30*/  LOP3.LUT R15, R15, 0xffff0000, RZ, 0xc0, !PT ;  /* 0xffff00000f0f7812 */ /* 0x000fe200078ec0ff */
[C---:B---3--:R-:W-:Y:S01]  /*25c40*/  IMAD.U32 R14, R8.reuse, 0x10000, RZ ;  /* 0x00010000080e7824 */ /* 0x048fe200078e00ff */
[----:B------:R-:W-:Y:S01]  /*25c50*/  LOP3.LUT R13, R8, 0xffff0000, RZ, 0xc0, !PT ;  /* 0xffff0000080d7812 */ /* 0x000fe200078ec0ff */
[C---:B------:R-:W-:Y:S01]  /*25c60*/  IMAD.U32 R12, R9.reuse, 0x10000, RZ ;  /* 0x00010000090c7824 */ /* 0x040fe200078e00ff */
[----:B------:R-:W-:Y:S01]  /*25c70*/  LOP3.LUT R8, R9, 0xffff0000, RZ, 0xc0, !PT ;  /* 0xffff000009087812 */ /* 0x000fe200078ec0ff */
[----:B------:R-:W-:Y:S01]  /*25c80*/  FMUL.FTZ R9, R14, R32 ;  /* 0x000000200e097220 */ /* 0x000fe20000410000 */
[C---:B------:R-:W-:Y:S01]  /*25c90*/  LOP3.LUT R3, R10.reuse, 0xffff0000, RZ, 0xc0, !PT ;  /* 0xffff00000a037812 */ /* 0x040fe200078ec0ff */
[----:B------:R-:W-:Y:S01]  /*25ca0*/  IMAD.U32 R7, R10, 0x10000, RZ ;  /* 0x000100000a077824 */ /* 0x000fe200078e00ff */
[----:B------:R-:W-:Y:S01]  /*25cb0*/  LOP3.LUT R0, R11, 0xffff0000, RZ, 0xc0, !PT ;  /* 0xffff00000b007812 */ /* 0x000fe200078ec0ff */
[----:B------:R-:W-:-:S02]  /*25cc0*/  FMUL.FTZ R10, R14, R31 ;  /* 0x0000001f0e0a7220 */ /* 0x000fc40000410000 */
[----:B------:R-:W-:Y:S02]  /*25cd0*/  FFMA.FTZ R51, R21, R31, -R9 ;  /* 0x0000001f15337223 */ /* 0x000fe40000010809 */
[----:B------:R-:W-:Y:S02]  /*25ce0*/  FMUL.FTZ R9, R13, R33 ;  /* 0x000000210d097220 */ /* 0x000fe40000410000 */
[----:B------:R-:W-:Y:S02]  /*25cf0*/  IMAD.U32 R14, R26, 0x10000, RZ ;  /* 0x000100001a0e7824 */ /* 0x000fe400078e00ff */
[----:B------:R-:W-:Y:S02]  /*25d00*/  IMAD.U32 R2, R11, 0x10000, RZ ;  /* 0x000100000b027824 */ /* 0x000fe400078e00ff */
[----:B------:R-:W-:Y:S02]  /*25d10*/  FFMA.FTZ R50, R21, R32, R10 ;  /* 0x0000002015327223 */ /* 0x000fe4000001000a */
[----:B------:R-:W-:-:S02]  /*25d20*/  FMUL.FTZ R11, R13, R18 ;  /* 0x000000120d0b7220 */ /* 0x000fc40000410000 */
[----:B------:R-:W-:Y:S02]  /*25d30*/  FFMA.FTZ R32, R20, R18, -R9 ;  /* 0x0000001214207223 */ /* 0x000fe40000010809 */
[----:B------:R-:W-:Y:S02]  /*25d40*/  FMUL.FTZ R9, R12, R14 ;  /* 0x0000000e0c097220 */ /* 0x000fe40000410000 */
[----:B------:R-:W-:Y:S01]  /*25d50*/  FFMA.FTZ R33, R20, R33, R11 ;  /* 0x0000002114217223 */ /* 0x000fe2000001000b */
[----:B------:R-:W-:Y:S01]  /*25d60*/  LOP3.LUT R11, R26, 0xffff0000, RZ, 0xc0, !PT ;  /* 0xffff00001a0b7812 */ /* 0x000fe200078ec0ff */
[-C--:B------:R-:W-:Y:S02]  /*25d70*/  FMUL.FTZ R10, R12, R27.reuse ;  /* 0x0000001b0c0a7220 */ /* 0x080fe40000410000 */
[----:B------:R-:W-:Y:S02]  /*25d80*/  FFMA.FTZ R21, R19, R27, R9 ;  /* 0x0000001b13157223 */ /* 0x000fe40000010009 */
[----:B------:R-:W-:-:S02]  /*25d90*/  FMUL.FTZ R9, R8, R17 ;  /* 0x0000001108097220 */ /* 0x000fc40000410000 */
[----:B------:R-:W-:Y:S02]  /*25da0*/  IMAD.U32 R13, R29, 0x10000, RZ ;  /* 0x000100001d0d7824 */ /* 0x000fe400078e00ff */
[----:B------:R-:W-:Y:S02]  /*25db0*/  IMAD.U32 R12, R25, 0x10000, RZ ;  /* 0x00010000190c7824 */ /* 0x000fe400078e00ff */
[----:B------:R-:W-:Y:S02]  /*25dc0*/  FFMA.FTZ R31, R19, R14, -R10 ;  /* 0x0000000e131f7223 */ /* 0x000fe4000001080a */
[-C--:B------:R-:W-:Y:S02]  /*25dd0*/  FMUL.FTZ R10, R8, R11.reuse ;  /* 0x0000000b080a7220 */ /* 0x080fe40000410000 */
[----:B------:R-:W-:Y:S02]  /*25de0*/  FFMA.FTZ R19, R16, R11, -R9 ;  /* 0x0000000b10137223 */ /* 0x000fe40000010809 */
[----:B------:R-:W-:-:S02]  /*25df0*/  IMAD.U32 R20, R24, 0x10000, RZ ;  /* 0x0001000018147824 */ /* 0x000fc400078e00ff */
[C---:B------:R-:W-:Y:S02]  /*25e00*/  FMUL.FTZ R8, R7.reuse, R13 ;  /* 0x0000000d07087220 */ /* 0x040fe40000410000 */
[----:B------:R-:W-:Y:S02]  /*25e10*/  IMAD.U32 R11, R28, 0x10000, RZ ;  /* 0x000100001c0b7824 */ /* 0x000fe400078e00ff */
[----:B------:R-:W-:Y:S02]  /*25e20*/  FMUL.FTZ R9, R7, R12 ;  /* 0x0000000c07097220 */ /* 0x000fe40000410000 */
[----:B------:R-:W-:Y:S01]  /*25e30*/  FFMA.FTZ R18, R16, R17, R10 ;  /* 0x0000001110127223 */ /* 0x000fe2000001000a */
[----:B------:R-:W-:Y:S01]  /*25e40*/  LOP3.LUT R10, R24, 0xffff0000, RZ, 0xc0, !PT ;  /* 0xffff0000180a7812 */ /* 0x000fe200078ec0ff */
[----:B------:R-:W-:Y:S02]  /*25e50*/  FMUL.FTZ R7, R2, R20 ;  /* 0x0000001402077220 */ /* 0x000fe40000410000 */
[C---:B------:R-:W-:Y:S01]  /*25e60*/  FFMA.FTZ R17, R22.reuse, R12, R8 ;  /* 0x0000000c16117223 */ /* 0x040fe20000010008 */
[----:B------:R-:W-:Y:S01]  /*25e70*/  LOP3.LUT R12, R25, 0xffff0000, RZ, 0xc0, !PT ;  /* 0xffff0000190c7812 */ /* 0x000fe200078ec0ff */
[----:B------:R-:W-:Y:S01]  /*25e80*/  FFMA.FTZ R14, R22, R13, -R9 ;  /* 0x0000000d160e7223 */ /* 0x000fe20000010809 */
[----:B------:R-:W-:Y:S01]  /*25e90*/  LOP3.LUT R8, R29, 0xffff0000, RZ, 0xc0, !PT ;  /* 0xffff00001d087812 */ /* 0x000fe200078ec0ff */
[-C--:B------:R-:W-:Y:S01]  /*25ea0*/  FMUL.FTZ R2, R2, R11.reuse ;  /* 0x0000000b02027220 */ /* 0x080fe20000410000 */
[----:B------:R-:W-:Y:S01]  /*25eb0*/  LOP3.LUT R9, R28, 0xffff0000, RZ, 0xc0, !PT ;  /* 0xffff00001c097812 */ /* 0x000fe200078ec0ff */
[----:B------:R-:W-:Y:S01]  /*25ec0*/  FFMA.FTZ R16, R23, R11, -R7 ;  /* 0x0000000b17107223 */ /* 0x000fe20000010807 */
[----:B------:R-:W-:Y:S01]  /*25ed0*/  F2FP.BF16.PACK_AB R13, R19, R31 ;  /* 0x0000001f130d723e */ /* 0x000fe200000010ff */
[----:B------:R-:W-:-:S02]  /*25ee0*/  FFMA.FTZ R11, R23, R20, R2 ;  /* 0x00000014170b7223 */ /* 0x000fc40000010002 */
[C---:B------:R-:W-:Y:S02]  /*25ef0*/  FMUL.FTZ R7, R3.reuse, R12 ;  /* 0x0000000c03077220 */ /* 0x040fe40000410000 */
[C---:B------:R-:W-:Y:S02]  /*25f00*/  FMUL.FTZ R2, R0.reuse, R10 ;  /* 0x0000000a00027220 */ /* 0x040fe40000410000 */
[-C--:B------:R-:W-:Y:S02]  /*25f10*/  FMUL.FTZ R3, R3, R8.reuse ;  /* 0x0000000803037220 */ /* 0x080fe40000410000 */
[-C--:B------:R-:W-:Y:S02]  /*25f20*/  FMUL.FTZ R0, R0, R9.reuse ;  /* 0x0000000900007220 */ /* 0x080fe40000410000 */
[----:B------:R-:W-:Y:S01]  /*25f30*/  FFMA.FTZ R7, R30, R8, -R7 ;  /* 0x000000081e077223 */ /* 0x000fe20000010807 */
[----:B------:R-:W-:Y:S01]  /*25f40*/  F2FP.BF16.PACK_AB R8, R33, R50 ;  /* 0x000000322108723e */ /* 0x000fe200000010ff */
[C---:B------:R-:W-:Y:S01]  /*25f50*/  FFMA.FTZ R2, R15.reuse, R9, -R2 ;  /* 0x000000090f027223 */ /* 0x040fe20000010802 */
        /* <DEDUP_REMOVED lines=8> */
[----:B------:R1:W-:Y:S04]  /*25fe0*/  ST.E.128 [R36.64], R12 ;  /* 0x0000000c24007985 */ /* 0x0003e8000c101d04 */
[----:B------:R1:W-:Y:S02]  /*25ff0*/  ST.E.128 [R34.64], R8 ;  /* 0x0000000822007985 */ /* 0x0003e4000c101d04 */
.L_x_1416:
[----:B--2---:R-:W-:Y:S05]  /*26000*/  BSYNC B0 ;  /* 0x0000000000007941 */ /* 0x004fea0003800000 */
.L_x_1415:
[----:B------:R-:W-:Y:S01]  /*26010*/  IADD3 R0, R68, 0x10, RZ ;  /* 0x0000001044007810 */ /* 0x000fe20007ffe0ff */
[----:B------:R-:W-:Y:S03]  /*26020*/  BSSY B0, `(.L_x_1417) ;  /* 0x0000073000007945 */ /* 0x000fe60003800000 */
[----:B------:R-:W-:-:S13]  /*26030*/  ISETP.GE.OR P0, PT, R0, R70, P1 ;  /* 0x000000460000720c */ /* 0x000fda0000f06670 */
[----:B------:R-:W-:Y:S05]  /*26040*/  @P0 BRA `(.L_x_1418) ;  /* 0x0000070000000947 */ /* 0x000fea0003800000 */
[----:B------:R-:W-:Y:S01]  /*26050*/  SHF.R.S32.HI R2, RZ, 0x1f, R0 ;  /* 0x0000001fff027819 */ /* 0x000fe20000011400 */
[----:B------:R-:W-:Y:S01]  /*26060*/  IMAD.SHL.U32 R3, R0, 0x40, RZ ;  /* 0x0000004000037824 */ /* 0x000fe200078e00ff */
[----:B------:R-:W-:Y:S02]  /*26070*/  LEA.HI R7, R39, R38, RZ, 0x1d ;  /* 0x0000002627077211 */ /* 0x000fe400078fe8ff */
[----:B------:R-:W-:Y:S02]  /*26080*/  LEA.HI R2, R2, R0, RZ, 0x3 ;  /* 0x0000000002027211 */ /* 0x000fe400078f18ff */
[----:B-1----:R-:W-:Y:S02]  /*26090*/  SHF.R.S32.HI R8, RZ, 0x1f, R7 ;  /* 0x0000001fff087819 */ /* 0x002fe40000011407 */
        /* <DEDUP_REMOVED lines=19> */
[----:B------:R-:W-:Y:S02]  /*261d0*/  PRMT R18, R71, 0x5432, R18 ;  /* 0x0000543247127816 */ /* 0x000fe40000000012 */
[--C-:B------:R-:W-:Y:S02]  /*261e0*/  SHF.R.U64 R16, R42, 0x10, R43.reuse ;  /* 0x000000102a107819 */ /* 0x100fe4000000122b */
[----:B------:R-:W-:Y:S01]  /*261f0*/  SHF.R.U32.HI R19, RZ, 0x10, R43 ;  /* 0x00000010ff137819 */ /* 0x000fe2000001162b */
[----:B------:R-:W-:Y:S01]  /*26200*/  IMAD.U32 R36, R18, 0x10000, RZ ;  /* 0x0001000012247824 */ /* 0x000fe200078e00ff */
[----:B------:R-:W-:-:S02]  /*26210*/  PRMT R27, R92, 0x5432, R0 ;  /* 0x000054325c1b7816 */ /* 0x000fc40000000000 */
[C---:B------:R-:W-:Y:S02]  /*26220*/  PRMT R25, R93.reuse, 0x5432, R16 ;  /* 0x000054325d197816 */ /* 0x040fe40000000010 */
[----:B------:R-:W-:Y:S01]  /*26230*/  PRMT R24, R93, 0x5410, R19 ;  /* 0x000054105d187816 */ /* 0x000fe20000000013 */
[----:B------:R-:W-:Y:S01]  /*26240*/  IMAD.U32 R31, R27, 0x10000, RZ ;  /* 0x000100001b1f7824 */ /* 0x000fe200078e00ff */
[----:B------:R-:W-:Y:S02]  /*26250*/  SHF.R.U32.HI R2, RZ, 0x10, R45 ;  /* 0x00000010ff027819 */ /* 0x000fe4000001162d */
[--C-:B------:R-:W-:Y:S02]  /*26260*/  SHF.R.U64 R3, R46, 0x10, R47.reuse ;  /* 0x000000102e037819 */ /* 0x100fe4000000122f */
[----:B------:R-:W-:Y:S02]  /*26270*/  SHF.R.U32.HI R7, RZ, 0x10, R47 ;  /* 0x00000010ff077819 */ /* 0x000fe4000001162f */
[----:B------:R-:W-:-:S02]  /*26280*/  SHF.R.U32.HI R17, RZ, 0x10, R41 ;  /* 0x00000010ff117819 */ /* 0x000fc40000011629 */
[----:B------:R-:W-:Y:S02]  /*26290*/  LOP3.LUT R37, R18, 0xffff0000, RZ, 0xc0, !PT ;  /* 0xffff000012257812 */ /* 0x000fe400078ec0ff */
[----:B------:R-:W-:Y:S02]  /*262a0*/  PRMT R26, R92, 0x5410, R2 ;  /* 0x000054105c1a7816 */ /* 0x000fe40000000002 */
[C---:B------:R-:W-:Y:S02]  /*262b0*/  PRMT R29, R95.reuse, 0x5432, R3 ;  /* 0x000054325f1d7816 */ /* 0x040fe40000000003 */
[----:B------:R-:W-:Y:S02]  /*262c0*/  PRMT R28, R95, 0x5410, R7 ;  /* 0x000054105f1c7816 */ /* 0x000fe40000000007 */
[----:B------:R-:W-:Y:S02]  /*262d0*/  LOP3.LUT R18, R27, 0xffff0000, RZ, 0xc0, !PT ;  /* 0xffff00001b127812 */ /* 0x000fe400078ec0ff */
[----:B------:R-:W-:-:S05]  /*262e0*/  PRMT R17, R71, 0x5410, R17 ;  /* 0x0000541047117816 */ /* 0x000fca0000000011 */
        /* <DEDUP_REMOVED lines=70> */
.L_x_1418:
[----:B------:R-:W-:Y:S05]  /*26750*/  BSYNC B0 ;  /* 0x0000000000007941 */ /* 0x000fea0003800000 */
.L_x_1417:
        /* <DEDUP_REMOVED lines=116> */
.L_x_1420:
[----:B------:R-:W-:Y:S05]  /*26ea0*/  BSYNC B0 ;  /* 0x0000000000007941 */ /* 0x000fea0003800000 */
.L_x_1419:
        /* <DEDUP_REMOVED lines=116> */
.L_x_1422:
[----:B------:R-:W-:Y:S05]  /*275f0*/  BSYNC B0 ;  /* 0x0000000000007941 */ /* 0x000fea0003800000 */
.L_x_1421:
        /* <DEDUP_REMOVED lines=116> */
.L_x_1424:
[----:B------:R-:W-:Y:S05]  /*27d40*/  BSYNC B0 ;  /* 0x0000000000007941 */ /* 0x000fea0003800000 */
.L_x_1423:
        /* <DEDUP_REMOVED lines=116> */
.L_x_1426:
[----:B------:R-:W-:Y:S05]  /*28490*/  BSYNC B0 ;  /* 0x0000000000007941 */ /* 0x000fea0003800000 */
.L_x_1425:
        /* <DEDUP_REMOVED lines=116> */
.L_x_1428:
[----:B------:R-:W-:Y:S05]  /*28be0*/  BSYNC B0 ;  /* 0x0000000000007941 */ /* 0x000fea0003800000 */
.L_x_1427:
[----:B------:R-:W-:Y:S01]  /*28bf0*/  IADD3 R0, R68, 0x70, RZ ;  /* 0x0000007044007810 */ /* 0x000fe20007ffe0ff */
[----:B------:R-:W-:-:S02]  /*28c00*/  IMAD.MOV.U32 R2, RZ, RZ, R143 ;  /* 0x000000ffff027224 */ /* 0x000fc400078e008f */
[----:B------:R-:W-:Y:S01]  /*28c10*/  IMAD.MOV.U32 R3, RZ, RZ, 0x0 ;  /* 0x00000000ff037424 */ /* 0x000fe200078e00ff */
[----:B------:R-:W-:-:S13]  /*28c20*/  ISETP.GE.OR P0, PT, R0, R70, P1 ;  /* 0x000000460000720c */ /* 0x000fda0000f06670 */
[----:B------:R-:W-:Y:S05]  /*28c30*/  @P0 RET.REL.NODEC R2 `(_ZN7cutlass13device_kernelIN5flash19enable_sm80_to_sm89INS1_16FlashAttnFwdSm80INS1_25CollectiveMainloopFwdSm80ILi4ELi1ELb0EN4cute5tupleIJNS5_1CILi128EEENS7_ILi48EEES8_EEELi128ENS_10bfloat16_tEfNS_4arch4Sm80ELb0ELb1ELb1ELb1ELb0ELb1ELb1ELb0EEENS1_21CollectiveEpilogueFwdINS6_IJS8_S8_S9_EEENS6_IJNS7_ILi1EEESH_SH_EEESB_SD_Li128ELb1ELb1ELb0ELb0EEENS1_19SingleTileSchedulerILb1ELb0ELb1ELi128EEEEEEEEEvNT_6ParamsE) ;  /* 0xfffd73c002000950 */ /* 0x000fea0003c3ffff */
        /* <DEDUP_REMOVED lines=23> */
[--C-:B------:R-:W-:Y:S02]  /*28db0*/  SHF.R.U64 R16, R106, 0x10, R107.reuse ;  /* 0x000000106a107819 */ /* 0x100fe4000000126b */
[----:B------:R-:W-:Y:S02]  /*28dc0*/  SHF.R.U32.HI R19, RZ, 0x10, R107 ;  /* 0x00000010ff137819 */ /* 0x000fe4000001166b */
[----:B------:R-:W-:Y:S02]  /*28dd0*/  SHF.R.U64 R0, R100, 0x10, R101 ;  /* 0x0000001064007819 */ /* 0x000fe40000001265 */
[----:B------:R-:W-:Y:S02]  /*28de0*/  PRMT R18, R94, 0x5432, R18 ;  /* 0x000054325e127816 */ /* 0x000fe40000000012 */
[----:B------:R-:W-:-:S02]  /*28df0*/  SHF.R.U32.HI R7, RZ, 0x10, R103 ;  /* 0x00000010ff077819 */ /* 0x000fc40000011667 */
[C---:B------:R-:W-:Y:S01]  /*28e00*/  PRMT R25, R133.reuse, 0x5432, R16 ;  /* 0x0000543285197816 */ /* 0x040fe20000000010 */
[----:B------:R-:W-:Y:S01]  /*28e10*/  IMAD.U32 R31, R18, 0x10000, RZ ;  /* 0x00010000121f7824 */ /* 0x000fe200078e00ff */
[----:B------:R-:W-:Y:S02]  /*28e20*/  PRMT R24, R133, 0x5410, R19 ;  /* 0x0000541085187816 */ /* 0x000fe40000000013 */
[----:B------:R-:W-:Y:S02]  /*28e30*/  PRMT R27, R132, 0x5432, R0 ;  /* 0x00005432841b7816 */ /* 0x000fe40000000000 */
[----:B------:R-:W-:Y:S02]  /*28e40*/  SHF.R.U32.HI R17, RZ, 0x10, R105 ;  /* 0x00000010ff117819 */ /* 0x000fe40000011669 */
[----:B------:R-:W-:Y:S02]  /*28e50*/  SHF.R.U32.HI R2, RZ, 0x10, R101 ;  /* 0x00000010ff027819 */ /* 0x000fe40000011665 */
[----:B------:R-:W-:-:S02]  /*28e60*/  PRMT R28, R134, 0x5410, R7 ;  /* 0x00005410861c7816 */ /* 0x000fc40000000007 */
[----:B------:R-:W-:Y:S02]  /*28e70*/  SHF.R.U64 R3, R102, 0x10, R103 ;  /* 0x0000001066037819 */ /* 0x000fe40000001267 */
[----:B------:R-:W-:Y:S02]  /*28e80*/  LOP3.LUT R36, R18, 0xffff0000, RZ, 0xc0, !PT ;  /* 0xffff000012247812 */ /* 0x000fe400078ec0ff */
[----:B------:R-:W-:Y:S02]  /*28e90*/  PRMT R17, R94, 0x5410, R17 ;  /* 0x000054105e117816 */ /* 0x000fe40000000011 */
[----:B------:R-:W-:Y:S02]  /*28ea0*/  PRMT R26, R132, 0x5410, R2 ;  /* 0x00005410841a7816 */ /* 0x000fe40000000002 */
[----:B------:R-:W-:Y:S02]  /*28eb0*/  PRMT R29, R134, 0x5432, R3 ;  /* 0x00005432861d7816 */ /* 0x000fe40000000003 */
        /* <DEDUP_REMOVED lines=14> */
[C---:B------:R-:W-:Y:S01]  /*28fa0*/  SHF.L.U32 R15, R27.reuse, 0x10, RZ ;  /* 0x000000101b0f7819 */ /* 0x040fe200000006ff */
[C---:B------:R-:W-:Y:S01]  /*28fb0*/  IMAD.U32 R3, R10.reuse, 0x10000, RZ ;  /* 0x000100000a037824 */ /* 0x040fe200078e00ff */
[----:B------:R-:W-:Y:S01]  /*28fc0*/  LOP3.LUT R27, R27, 0xffff0000, RZ, 0xc0, !PT ;  /* 0xffff00001b1b7812 */ /* 0x000fe200078ec0ff */
[----:B------:R-:W-:Y:S01]  /*28fd0*/  IMAD.U32 R0, R11, 0x10000, RZ ;  /* 0x000100000b007824 */ /* 0x000fe200078e00ff */
[----:B------:R-:W-:Y:S01]  /*28fe0*/  LOP3.LUT R2, R10, 0xffff0000, RZ, 0xc0, !PT ;  /* 0xffff00000a027812 */ /* 0x000fe200078ec0ff */
[-C--:B------:R-:W-:Y:S01]  /*28ff0*/  FFMA.FTZ R37, R21, R15.reuse, -R9 ;  /* 0x0000000f15257223 */ /* 0x080fe20000010809 */
[----:B------:R-:W-:Y:S01]  /*29000*/  LOP3.LUT R10, R11, 0xffff0000, RZ, 0xc0, !PT ;  /* 0xffff00000b0a7812 */ /* 0x000fe200078ec0ff */
[----:B------:R-:W-:-:S02]  /*29010*/  FMUL.FTZ R13, R13, R15 ;  /* 0x0000000f0d0d7220 */ /* 0x000fc40000410000 */
[----:B------:R-:W-:Y:S02]  /*29020*/  FMUL.FTZ R9, R12, R36 ;  /* 0x000000240c097220 */ /* 0x000fe40000410000 */
[----:B------:R-:W-:Y:S02]  /*29030*/  IMAD.U32 R15, R17, 0x10000, RZ ;  /* 0x00010000110f7824 */ /* 0x000fe400078e00ff */
[C---:B------:R-:W-:Y:S01]  /*29040*/  IMAD.U32 R11, R26.reuse, 0x10000, RZ ;  /* 0x000100001a0b7824 */ /* 0x040fe200078e00ff */
[----:B------:R-:W-:Y:S01]  /*29050*/  LOP3.LUT R26, R26, 0xffff0000, RZ, 0xc0, !PT ;  /* 0xffff00001a1a7812 */ /* 0x000fe200078ec0ff */
[-C--:B------:R-:W-:Y:S02]  /*29060*/  FMUL.FTZ R12, R12, R27.reuse ;  /* 0x0000001b0c0c7220 */ /* 0x080fe40000410000 */
[----:B------:R-:W-:Y:S02]  /*29070*/  FFMA.FTZ R27, R20, R27, -R9 ;  /* 0x0000001b141b7223 */ /* 0x000fe40000010809 */
[----:B------:R-:W-:-:S02]  /*29080*/  FMUL.FTZ R9, R7, R15 ;  /* 0x0000000f07097220 */ /* 0x000fc40000410000 */
[-C--:B------:R-:W-:Y:S02]  /*29090*/  FMUL.FTZ R7, R7, R11.reuse ;  /* 0x0000000b07077220 */ /* 0x080fe40000410000 */
[----:B------:R-:W-:Y:S01]  /*290a0*/  FFMA.FTZ R36, R20, R36, R12 ;  /* 0x0000002414247223 */ /* 0x000fe2000001000c */
[----:B------:R-:W-:Y:S01]  /*290b0*/  SHF.L.U32 R12, R25, 0x10, RZ ;  /* 0x00000010190c7819 */ /* 0x000fe200000006ff */
[----:B------:R-:W-:Y:S01]  /*290c0*/  FFMA.FTZ R20, R19, R11, -R9 ;  /* 0x0000000b13147223 */ /* 0x000fe20000010809 */
[----:B------:R-:W-:Y:S01]  /*290d0*/  LOP3.LUT R25, R25, 0xffff0000, RZ, 0xc0, !PT ;  /* 0xffff000019197812 */ /* 0x000fe200078ec0ff */
[----:B------:R-:W-:Y:S02]  /*290e0*/  FFMA.FTZ R19, R19, R15, R7 ;  /* 0x0000000f13137223 */ /* 0x000fe40000010007 */
[----:B------:R-:W-:Y:S02]  /*290f0*/  FFMA.FTZ R21, R21, R31, R13 ;  /* 0x0000001f15157223 */ /* 0x000fe4000001000d */
[----:B------:R-:W-:-:S02]  /*29100*/  FMUL.FTZ R7, R8, R18 ;  /* 0x0000001208077220 */ /* 0x000fc40000410000 */
[----:B------:R-:W-:Y:S02]  /*29110*/  IMAD.U32 R13, R29, 0x10000, RZ ;  /* 0x000100001d0d7824 */ /* 0x000fe400078e00ff */
[----:B------:R-:W-:Y:S02]  /*29120*/  IMAD.U32 R17, R24, 0x10000, RZ ;  /* 0x0001000018117824 */ /* 0x000fe400078e00ff */
[-C--:B------:R-:W-:Y:S02]  /*29130*/  FMUL.FTZ R9, R8, R26.reuse ;  /* 0x0000001a08097220 */ /* 0x080fe40000410000 */
[----:B------:R-:W-:Y:S02]  /*29140*/  FFMA.FTZ R26, R16, R26, -R7 ;  /* 0x0000001a101a7223 */ /* 0x000fe40000010807 */
[C---:B------:R-:W-:Y:S02]  /*29150*/  FMUL.FTZ R8, R3.reuse, R12 ;  /* 0x0000000c03087220 */ /* 0x040fe40000410000 */
[----:B------:R-:W-:-:S02]  /*29160*/  FMUL.FTZ R7, R3, R13 ;  /* 0x0000000d03077220 */ /* 0x000fc40000410000 */
[----:B------:R-:W-:Y:S02]  /*29170*/  IMAD.U32 R11, R28, 0x10000, RZ ;  /* 0x000100001c0b7824 */ /* 0x000fe400078e00ff */
[----:B------:R-:W-:Y:S02]  /*29180*/  FMUL.FTZ R3, R0, R17 ;  /* 0x0000001100037220 */ /* 0x000fe40000410000 */
[----:B------:R-:W-:Y:S02]  /*29190*/  FFMA.FTZ R9, R16, R18, R9 ;  /* 0x0000001210097223 */ /* 0x000fe40000010009 */
[----:B------:R-:W-:Y:S01]  /*291a0*/  FFMA.FTZ R16, R22, R13, -R8 ;  /* 0x0000000d16107223 */ /* 0x000fe20000010808 */
[----:B------:R-:W-:Y:S01]  /*291b0*/  LOP3.LUT R8, R28, 0xffff0000, RZ, 0xc0, !PT ;  /* 0xffff00001c087812 */ /* 0x000fe200078ec0ff */
[-C--:B------:R-:W-:Y:S01]  /*291c0*/  FMUL.FTZ R0, R0, R11.reuse ;  /* 0x0000000b00007220 */ /* 0x080fe20000410000 */
[----:B------:R-:W-:Y:S01]  /*291d0*/  F2FP.BF16.PACK_AB R13, R26, R20 ;  /* 0x000000141a0d723e */ /* 0x000fe200000010ff */
[----:B------:R-:W-:Y:S01]  /*291e0*/  FFMA.FTZ R15, R23, R11, -R3 ;  /* 0x0000000b170f7223 */ /* 0x000fe20000010803 */
[----:B------:R-:W-:Y:S01]  /*291f0*/  LOP3.LUT R11, R24, 0xffff0000, RZ, 0xc0, !PT ;  /* 0xffff0000180b7812 */ /* 0x000fe200078ec0ff */
[----:B------:R-:W-:Y:S01]  /*29200*/  FFMA.FTZ R22, R22, R12, R7 ;  /* 0x0000000c16167223 */ /* 0x000fe20000010007 */
        /* <DEDUP_REMOVED lines=8> */
[----:B------:R-:W-:Y:S02]  /*29290*/  FFMA.FTZ R3, R30, R7, -R3 ;  /* 0x000000071e037223 */ /* 0x000fe40000010803 */
[----:B------:R-:W-:Y:S01]  /*292a0*/  FFMA.FTZ R0, R14, R8, -R0 ;  /* 0x000000080e007223 */ /* 0x000fe20000010800 */
[----:B------:R-:W-:Y:S01]  /*292b0*/  F2FP.BF16.PACK_AB R8, R36, R21 ;  /* 0x000000152408723e */ /* 0x000fe200000010ff */
[----:B------:R-:W-:Y:S02]  /*292c0*/  FFMA.FTZ R2, R30, R25, R2 ;  /* 0x000000191e027223 */ /* 0x000fe40000010002 */
[----:B------:R-:W-:Y:S01]  /*292d0*/  FFMA.FTZ R11, R14, R11, R10 ;  /* 0x0000000b0e0b7223 */ /* 0x000fe2000001000a */
[----:B------:R-:W-:Y:S01]  /*292e0*/  F2FP.BF16.PACK_AB R14, R3, R16 ;  /* 0x00000010030e723e */ /* 0x000fe200000010ff */
[----:B------:R-:W-:Y:S01]  /*292f0*/  IMAD.MOV.U32 R3, RZ, RZ, 0x0 ;  /* 0x00000000ff037424 */ /* 0x000fe200078e00ff */
[----:B------:R-:W-:-:S02]  /*29300*/  F2FP.BF16.PACK_AB R15, R0, R15 ;  /* 0x0000000f000f723e */ /* 0x000fc400000010ff */
[----:B------:R-:W-:Y:S01]  /*29310*/  F2FP.BF16.PACK_AB R10, R2, R22 ;  /* 0x00000016020a723e */ /* 0x000fe200000010ff */
[----:B------:R-:W-:Y:S01]  /*29320*/  IMAD.MOV.U32 R2, RZ, RZ, R143 ;  /* 0x000000ffff027224 */ /* 0x000fe200078e008f */
[----:B------:R-:W-:Y:S01]  /*29330*/  F2FP.BF16.PACK_AB R11, R11, R23 ;  /* 0x000000170b0b723e */ /* 0x000fe200000010ff */
[----:B------:R1:W-:Y:S04]  /*29340*/  ST.E.128 [R34.64], R12 ;  /* 0x0000000c22007985 */ /* 0x0003e8000c101d04 */
[----:B------:R1:W-:Y:S01]  /*29350*/  ST.E.128 [R32.64], R8 ;  /* 0x0000000820007985 */ /* 0x0003e2000c101d04 */
[----:B------:R-:W-:Y:S05]  /*29360*/  RET.REL.NODEC R2 `(_ZN7cutlass13device_kernelIN5flash19enable_sm80_to_sm89INS1_16FlashAttnFwdSm80INS1_25CollectiveMainloopFwdSm80ILi4ELi1ELb0EN4cute5tupleIJNS5_1CILi128EEENS7_ILi48EEES8_EEELi128ENS_10bfloat16_tEfNS_4arch4Sm80ELb0ELb1ELb1ELb1ELb0ELb1ELb1ELb0EEENS1_21CollectiveEpilogueFwdINS6_IJS8_S8_S9_EEENS6_IJNS7_ILi1EEESH_SH_EEESB_SD_Li128ELb1ELb1ELb0ELb0EEENS1_19SingleTileSchedulerILb1ELb0ELb1ELi128EEEEEEEEEvNT_6ParamsE) ;  /* 0xfffd6c9002007950 */ /* 0x000fea0003c3ffff */
.L_x_1331:
[----:B------:R-:W-:Y:S01]  /*29370*/  IMAD.MOV.U32 R106, RZ, RZ, R14 ;  /* 0x000000ffff6a7224 */ /* 0x000fe200078e000e */
[----:B------:R-:W-:Y:S01]  /*29380*/  MOV R133, 0x181f ;  /* 0x0000181f00857802 */ /* 0x000fe20000000f00 */
[----:B------:R-:W-:Y:S01]  /*29390*/  IMAD.MOV.U32 R3, RZ, RZ, RZ ;  /* 0x000000ffff037224 */ /* 0x000fe200078e00ff */
[----:B------:R-:W-:-:S02]  /*293a0*/  MOV R132, 0xffffffff ;  /* 0xffffffff00847802 */ /* 0x000fc40000000f00 */
[----:B------:R-:W-:Y:S02]  /*293b0*/  MOV R2, 0x293d0 ;  /* 0x000293d000027802 */ /* 0x000fe40000000f00 */
[----:B------:R-:W-:Y:S05]  /*293c0*/  CALL.REL.NOINC `($__internal_3_$__cuda_sm70_shflsync_idx_p) ;  /* 0x00001e5000007944 */ /* 0x000fea0003c00000 */
[----:B------:R-:W-:Y:S01]  /*293d0*/  MOV R0, R105 ;  /* 0x0000006900007202 */ /* 0x000fe20000000f00 */
[----:B------:R-:W-:Y:S05]  /*293e0*/  BRA `(.L_x_1429) ;  /* 0xffff625000007947 */ /* 0x000fea000383ffff */
.L_x_1332:
[----:B------:R-:W-:Y:S01]  /*293f0*/  IMAD.MOV.U32 R106, RZ, RZ, R16 ;  /* 0x000000ffff6a7224 */ /* 0x000fe200078e0010 */
[----:B------:R-:W-:Y:S01]  /*29400*/  MOV R133, 0x181f ;  /* 0x0000181f00857802 */ /* 0x000fe20000000f00 */
[----:B------:R-:W-:Y:S01]  /*29410*/  IMAD.MOV.U32 R3, RZ, RZ, RZ ;  /* 0x000000ffff037224 */ /* 0x000fe200078e00ff */
[----:B------:R-:W-:Y:S02]  /*29420*/  MOV R132, 0xffffffff ;  /* 0xffffffff00847802 */ /* 0x000fe40000000f00 */
[----:B------:R-:W-:Y:S02]  /*29430*/  MOV R2, 0x29450 ;  /* 0x0002945000027802 */ /* 0x000fe40000000f00 */
[----:B-12---:R-:W-:Y:S05]  /*29440*/  CALL.REL.NOINC `($__internal_3_$__cuda_sm70_shflsync_idx_p) ;  /* 0x00001dd000007944 */ /* 0x006fea0003c00000 */
[----:B------:R-:W-:Y:S01]  /*29450*/  IMAD.MOV.U32 R106, RZ, RZ, R20 ;  /* 0x000000ffff6a7224 */ /* 0x000fe200078e0014 */
[----:B------:R-:W-:Y:S01]  /*29460*/  MOV R133, 0x181f ;  /* 0x0000181f00857802 */ /* 0x000fe20000000f00 */
[----:B------:R-:W-:Y:S01]  /*29470*/  IMAD.MOV.U32 R3, RZ, RZ, RZ ;  /* 0x000000ffff037224 */ /* 0x000fe200078e00ff */
[----:B------:R-:W-:Y:S01]  /*29480*/  MOV R8, R105 ;  /* 0x0000006900087202 */ /* 0x000fe20000000f00 */
[----:B------:R-:W-:Y:S01]  /*29490*/  IMAD.MOV.U32 R132, RZ, RZ, -0x1 ;  /* 0xffffffffff847424 */ /* 0x000fe200078e00ff */
[----:B------:R-:W-:-:S02]  /*294a0*/  MOV R9, R0 ;  /* 0x0000000000097202 */ /* 0x000fc40000000f00 */
[----:B------:R-:W-:Y:S02]  /*294b0*/  MOV R2, 0x294d0 ;  /* 0x000294d000027802 */ /* 0x000fe40000000f00 */
[----:B------:R-:W-:Y:S05]  /*294c0*/  CALL.REL.NOINC `($__internal_3_$__cuda_sm70_shflsync_idx_p) ;  /* 0x00001d5000007944 */ /* 0x000fea0003c00000 */
[----:B------:R-:W-:Y:S01]  /*294d0*/  IMAD.MOV.U32 R7, RZ, RZ, R105 ;  /* 0x000000ffff077224 */ /* 0x000fe200078e0069 */
[----:B------:R-:W-:Y:S01]  /*294e0*/  MOV R106, R17 ;  /* 0x00000011006a7202 */ /* 0x000fe20000000f00 */
[----:B------:R-:W-:Y:S01]  /*294f0*/  IMAD.MOV.U32 R3, RZ, RZ, RZ ;  /* 0x000000ffff037224 */ /* 0x000fe200078e00ff */
[----:B------:R-:W-:Y:S01]  /*29500*/  MOV R133, 0x181f ;  /* 0x0000181f00857802 */ /* 0x000fe20000000f00 */
[----:B------:R-:W-:Y:S01]  /*29510*/  IMAD.MOV.U32 R132, RZ, RZ, -0x1 ;  /* 0xffffffffff847424 */ /* 0x000fe200078e00ff */
[----:B------:R-:W-:Y:S02]  /*29520*/  MOV R2, 0x29540 ;  /* 0x0002954000027802 */ /* 0x000fe40000000f00 */
[----:B------:R-:W-:Y:S05]  /*29530*/  CALL.REL.NOINC `($__internal_3_$__cuda_sm70_shflsync_idx_p) ;  /* 0x00001ce000007944 */ /* 0x000fea0003c00000 */
[----:B------:R-:W-:Y:S01]  /*29540*/  MOV R2, R105 ;  /* 0x0000006900027202 */ /* 0x000fe20000000f00 */
[----:B------:R-:W-:Y:S05]  /*29550*/  BRA `(.L_x_1430) ;  /* 0xffff613000007947 */ /* 0x000fea000383ffff */
.L_x_1335:
[----:B------:R-:W-:Y:S01]  /*29560*/  IMAD.MOV.U32 R106, RZ, RZ, R14 ;  /* 0x000000ffff6a7224 */ /* 0x000fe200078e000e */
[----:B------:R-:W-:Y:S01]  /*29570*/  MOV R133, 0x181f ;  /* 0x0000181f00857802 */ /* 0x000fe20000000f00 */
[----:B------:R-:W-:Y:S01]  /*29580*/  IMAD.MOV.U32 R3, RZ, RZ, 0x1 ;  /* 0x00000001ff037424 */ /* 0x000fe200078e00ff */
[----:B------:R-:W-:Y:S02]  /*29590*/  MOV R132, 0xffffffff ;  /* 0xffffffff00847802 */ /* 0x000fe40000000f00 */
[----:B------:R-:W-:-:S02]  /*295a0*/  MOV R2, 0x295c0 ;  /* 0x000295c000027802 */ /* 0x000fc40000000f00 */
[----:B---34-:R-:W-:Y:S05]  /*295b0*/  CALL.REL.NOINC `($__internal_3_$__cuda_sm70_shflsync_idx_p) ;  /* 0x00001c6000007944 */ /* 0x018fea0003c00000 */
[----:B------:R-:W-:Y:S01]  /*295c0*/  IMAD.MOV.U32 R0, RZ, RZ, R105 ;  /* 0x000000ffff007224 */ /* 0x000fe200078e0069 */
[----:B------:R-:W-:Y:S01]  /*295d0*/  MOV R106, R16 ;  /* 0x00000010006a7202 */ /* 0x000fe20000000f00 */
[----:B------:R-:W-:Y:S01]  /*295e0*/  IMAD.MOV.U32 R3, RZ, RZ, 0x1 ;  /* 0x00000001ff037424 */ /* 0x000fe200078e00ff */
[----:B------:R-:W-:Y:S01]  /*295f0*/  MOV R133, 0x181f ;  /* 0x0000181f00857802 */ /* 0x000fe20000000f00 */
[----:B------:R-:W-:Y:S01]  /*29600*/  IMAD.MOV.U32 R132, RZ, RZ, -0x1 ;  /* 0xffffffffff847424 */ /* 0x000fe200078e00ff */
[----:B------:R-:W-:-:S02]  /*29610*/  MOV R2, 0x29630 ;  /* 0x0002963000027802 */ /* 0x000fc40000000f00 */
[----:B------:R-:W-:Y:S05]  /*29620*/  CALL.REL.NOINC `($__internal_3_$__cuda_sm70_shflsync_idx_p) ;  /* 0x00001bf000007944 */ /* 0x000fea0003c00000 */
[----:B------:R-:W-:Y:S01]  /*29630*/  IMAD.MOV.U32 R106, RZ, RZ, R20 ;  /* 0x000000ffff6a7224 */ /* 0x000fe200078e0014 */
[----:B------:R-:W-:Y:S01]  /*29640*/  MOV R133, 0x181f ;  /* 0x0000181f00857802 */ /* 0x000fe20000000f00 */
[----:B------:R-:W-:Y:S01]  /*29650*/  IMAD.MOV.U32 R3, RZ, RZ, 0x1 ;  /* 0x00000001ff037424 */ /* 0x000fe200078e00ff */
[----:B------:R-:W-:Y:S01]  /*29660*/  MOV R8, R105 ;  /* 0x0000006900087202 */ /* 0x000fe20000000f00 */
[----:B------:R-:W-:Y:S01]  /*29670*/  IMAD.MOV.U32 R132, RZ, RZ, -0x1 ;  /* 0xffffffffff847424 */ /* 0x000fe200078e00ff */
[----:B------:R-:W-:-:S02]  /*29680*/  MOV R9, R0 ;  /* 0x0000000000097202 */ /* 0x000fc40000000f00 */
[----:B------:R-:W-:Y:S02]  /*29690*/  MOV R2, 0x296b0 ;  /* 0x000296b000027802 */ /* 0x000fe40000000f00 */
[----:B------:R-:W-:Y:S05]  /*296a0*/  CALL.REL.NOINC `($__internal_3_$__cuda_sm70_shflsync_idx_p) ;  /* 0x00001b7000007944 */ /* 0x000fea0003c00000 */
        /* <DEDUP_REMOVED lines=9> */
.L_x_1338:
[----:B------:R-:W-:Y:S01]  /*29740*/  IMAD.MOV.U32 R106, RZ, RZ, R14 ;  /* 0x000000ffff6a7224 */ /* 0x000fe200078e000e */
[----:B------:R-:W-:Y:S01]  /*29750*/  MOV R133, 0x181f ;  /* 0x0000181f00857802 */ /* 0x000fe20000000f00 */
[----:B------:R-:W-:Y:S01]  /*29760*/  IMAD.MOV.U32 R3, RZ, RZ, 0x2 ;  /* 0x00000002ff037424 */ /* 0x000fe200078e00ff */
[----:B------:R-:W-:Y:S02]  /*29770*/  MOV R132, 0xffffffff ;  /* 0xffffffff00847802 */ /* 0x000fe40000000f00 */
[----:B------:R-:W-:-:S02]  /*29780*/  MOV R2, 0x297a0 ;  /* 0x000297a000027802 */ /* 0x000fc40000000f00 */
[----:B----4-:R-:W-:Y:S05]  /*29790*/  CALL.REL.NOINC `($__internal_3_$__cuda_sm70_shflsync_idx_p) ;  /* 0x00001a8000007944 */ /* 0x010fea0003c00000 */
[----:B------:R-:W-:Y:S01]  /*297a0*/  MOV R0, R105 ;  /* 0x0000006900007202 */ /* 0x000fe20000000f00 */
[----:B------:R-:W-:Y:S05]  /*297b0*/  BRA `(.L_x_1432) ;  /* 0xffff644000007947 */ /* 0x000fea000383ffff */
.L_x_1339:
[----:B------:R-:W-:Y:S01]  /*297c0*/  IMAD.MOV.U32 R106, RZ, RZ, R16 ;  /* 0x000000ffff6a7224 */ /* 0x000fe200078e0010 */
[----:B------:R-:W-:Y:S01]  /*297d0*/  MOV R133, 0x181f ;  /* 0x0000181f00857802 */ /* 0x000fe20000000f00 */
[----:B------:R-:W-:Y:S01]  /*297e0*/  IMAD.MOV.U32 R3, RZ, RZ, 0x2 ;  /* 0x00000002ff037424 */ /* 0x000fe200078e00ff */
[----:B------:R-:W-:-:S02]  /*297f0*/  MOV R132, 0xffffffff ;  /* 0xffffffff00847802 */ /* 0x000fc40000000f00 */
[----:B------:R-:W-:Y:S02]  /*29800*/  MOV R2, 0x29820 ;  /* 0x0002982000027802 */ /* 0x000fe40000000f00 */
[----:B-12-4-:R-:W-:Y:S05]  /*29810*/  CALL.REL.NOINC `($__internal_3_$__cuda_sm70_shflsync_idx_p) ;  /* 0x00001a0000007944 */ /* 0x016fea0003c00000 */
[----:B------:R-:W-:Y:S01]  /*29820*/  IMAD.MOV.U32 R106, RZ, RZ, R20 ;  /* 0x000000ffff6a7224 */ /* 0x000fe200078e0014 */
[----:B------:R-:W-:Y:S01]  /*29830*/  MOV R133, 0x181f ;  /* 0x0000181f00857802 */ /* 0x000fe20000000f00 */
[----:B------:R-:W-:Y:S01]  /*29840*/  IMAD.MOV.U32 R3, RZ, RZ, 0x2 ;  /* 0x00000002ff037424 */ /* 0x000fe200078e00ff */
[----:B------:R-:W-:Y:S01]  /*29850*/  MOV R8, R105 ;  /* 0x0000006900087202 */ /* 0x000fe20000000f00 */
[----:B------:R-:W-:Y:S01]  /*29860*/  IMAD.MOV.U32 R132, RZ, RZ, -0x1 ;  /* 0xffffffffff847424 */ /* 0x000fe200078e00ff */
[----:B------:R-:W-:Y:S02]  /*29870*/  MOV R9, R0 ;  /* 0x0000000000097202 */ /* 0x000fe40000000f00 */
[----:B------:R-:W-:Y:S02]  /*29880*/  MOV R2, 0x298a0 ;  /* 0x000298a000027802 */ /* 0x000fe40000000f00 */
[----:B------:R-:W-:Y:S05]  /*29890*/  CALL.REL.NOINC `($__internal_3_$__cuda_sm70_shflsync_idx_p) ;  /* 0x0000198000007944 */ /* 0x000fea0003c00000 */
        /* <DEDUP_REMOVED lines=9> */
.L_x_1342:
[----:B------:R-:W-:Y:S01]  /*29930*/  IMAD.MOV.U32 R106, RZ, RZ, R14 ;  /* 0x000000ffff6a7224 */ /* 0x000fe200078e000e */
[----:B------:R-:W-:Y:S01]  /*29940*/  MOV R133, 0x181f ;  /* 0x0000181f00857802 */ /* 0x000fe20000000f00 */
[----:B------:R-:W-:Y:S01]  /*29950*/  IMAD.MOV.U32 R3, RZ, RZ, 0x3 ;  /* 0x00000003ff037424 */ /* 0x000fe200078e00ff */
[----:B------:R-:W-:-:S02]  /*29960*/  MOV R132, 0xffffffff ;  /* 0xffffffff00847802 */ /* 0x000fc40000000f00 */
[----:B------:R-:W-:Y:S02]  /*29970*/  MOV R2, 0x29990 ;  /* 0x0002999000027802 */ /* 0x000fe40000000f00 */
[----:B---34-:R-:W-:Y:S05]  /*29980*/  CALL.REL.NOINC `($__internal_3_$__cuda_sm70_shflsync_idx_p) ;  /* 0x0000189000007944 */ /* 0x018fea0003c00000 */
[----:B------:R-:W-:Y:S01]  /*29990*/  IMAD.MOV.U32 R0, RZ, RZ, R105 ;  /* 0x000000ffff007224 */ /* 0x000fe200078e0069 */
[----:B------:R-:W-:Y:S01]  /*299a0*/  MOV R106, R16 ;  /* 0x00000010006a7202 */ /* 0x000fe20000000f00 */
[----:B------:R-:W-:Y:S01]  /*299b0*/  IMAD.MOV.U32 R3, RZ, RZ, 0x3 ;  /* 0x00000003ff037424 */ /* 0x000fe200078e00ff */
[----:B------:R-:W-:Y:S01]  /*299c0*/  MOV R133, 0x181f ;  /* 0x0000181f00857802 */ /* 0x000fe20000000f00 */
[----:B------:R-:W-:Y:S01]  /*299d0*/  IMAD.MOV.U32 R132, RZ, RZ, -0x1 ;  /* 0xffffffffff847424 */ /* 0x000fe200078e00ff */
[----:B------:R-:W-:Y:S02]  /*299e0*/  MOV R2, 0x29a00 ;  /* 0x00029a0000027802 */ /* 0x000fe40000000f00 */
        /* <DEDUP_REMOVED lines=18> */
.L_x_1345:
        /* <DEDUP_REMOVED lines=8> */
.L_x_1346:
        /* <DEDUP_REMOVED lines=23> */
.L_x_1349:
[----:B------:R-:W-:Y:S01]  /*29d00*/  IMAD.MOV.U32 R106, RZ, RZ, R14 ;  /* 0x000000ffff6a7224 */ /* 0x000fe200078e000e */
[----:B------:R-:W-:Y:S01]  /*29d10*/  MOV R133, 0x181f ;  /* 0x0000181f00857802 */ /* 0x000fe20000000f00 */
[----:B------:R-:W-:Y:S01]  /*29d20*/  IMAD.MOV.U32 R3, RZ, RZ, 0x5 ;  /* 0x00000005ff037424 */ /* 0x000fe200078e00ff */
[----:B------:R-:W-:-:S02]  /*29d30*/  MOV R132, 0xffffffff ;  /* 0xffffffff00847802 */ /* 0x000fc40000000f00 */
[----:B------:R-:W-:Y:S02]  /*29d40*/  MOV R2, 0x29d60 ;  /* 0x00029d6000027802 */ /* 0x000fe40000000f00 */
[----:B---34-:R-:W-:Y:S05]  /*29d50*/  CALL.REL.NOINC `($__internal_3_$__cuda_sm70_shflsync_idx_p) ;  /* 0x000014c000007944 */ /* 0x018fea0003c00000 */
[----:B------:R-:W-:Y:S01]  /*29d60*/  MOV R0, R105 ;  /* 0x0000006900007202 */ /* 0x000fe20000000f00 */
[----:B------:R-:W-:Y:S05]  /*29d70*/  BRA `(.L_x_1437) ;  /* 0xffff675000007947 */ /* 0x000fea000383ffff */
.L_x_1350:
[----:B------:R-:W-:Y:S01]  /*29d80*/  IMAD.MOV.U32 R106, RZ, RZ, R16 ;  /* 0x000000ffff6a7224 */ /* 0x000fe200078e0010 */
[----:B------:R-:W-:Y:S01]  /*29d90*/  MOV R133, 0x181f ;  /* 0x0000181f00857802 */ /* 0x000fe20000000f00 */
[----:B------:R-:W-:Y:S01]  /*29da0*/  IMAD.MOV.U32 R3, RZ, RZ, 0x5 ;  /* 0x00000005ff037424 */ /* 0x000fe200078e00ff */
[----:B------:R-:W-:Y:S02]  /*29db0*/  MOV R132, 0xffffffff ;  /* 0xffffffff00847802 */ /* 0x000fe40000000f00 */
[----:B------:R-:W-:Y:S02]  /*29dc0*/  MOV R2, 0x29de0 ;  /* 0x00029de000027802 */ /* 0x000fe40000000f00 */
[----:B-1234-:R-:W-:Y:S05]  /*29dd0*/  CALL.REL.NOINC `($__internal_3_$__cuda_sm70_shflsync_idx_p) ;  /* 0x0000144000007944 */ /* 0x01efea0003c00000 */
        /* <DEDUP_REMOVED lines=17> */
.L_x_1353:
        /* <DEDUP_REMOVED lines=8> */
.L_x_1354:
        /* <DEDUP_REMOVED lines=9> */
[----:B------:R-:W-:Y:S01]  /*2a000*/  MOV R132, 0xffffffff ;  /* 0xffffffff00847802 */ /* 0x000fe20000000f00 */
[----:B------:R-:W-:Y:S01]  /*2a010*/  IMAD.MOV.U32 R8, RZ, RZ, R105 ;  /* 0x000000ffff087224 */ /* 0x000fe200078e0069 */
        /* <DEDUP_REMOVED lines=11> */
.L_x_1357:
[----:B------:R-:W-:Y:S01]  /*2a0d0*/  IMAD.MOV.U32 R106, RZ, RZ, R14 ;  /* 0x000000ffff6a7224 */ /* 0x000fe200078e000e */
[----:B------:R-:W-:Y:S01]  /*2a0e0*/  MOV R133, 0x181f ;  /* 0x0000181f00857802 */ /* 0x000fe20000000f00 */
[----:B------:R-:W-:Y:S01]  /*2a0f0*/  IMAD.MOV.U32 R3, RZ, RZ, 0x7 ;  /* 0x00000007ff037424 */ /* 0x000fe200078e00ff */
[----:B------:R-:W-:-:S02]  /*2a100*/  MOV R132, 0xffffffff ;  /* 0xffffffff00847802 */ /* 0x000fc40000000f00 */
[----:B------:R-:W-:Y:S02]  /*2a110*/  MOV R2, 0x2a130 ;  /* 0x0002a13000027802 */ /* 0x000fe40000000f00 */
[----:B---3--:R-:W-:Y:S05]  /*2a120*/  CALL.REL.NOINC `($__internal_3_$__cuda_sm70_shflsync_idx_p) ;  /* 0x000010f000007944 */ /* 0x008fea0003c00000 */
[----:B------:R-:W-:Y:S01]  /*2a130*/  MOV R9, R105 ;  /* 0x0000006900097202 */ /* 0x000fe20000000f00 */
[----:B------:R-:W-:Y:S05]  /*2a140*/  BRA `(.L_x_1441) ;  /* 0xffff69b000007947 */ /* 0x000fea000383ffff */
.L_x_1358:
[----:B------:R-:W-:Y:S01]  /*2a150*/  IMAD.MOV.U32 R106, RZ, RZ, R16 ;  /* 0x000000ffff6a7224 */ /* 0x000fe200078e0010 */
[----:B------:R-:W-:Y:S01]  /*2a160*/  MOV R133, 0x181f ;  /* 0x0000181f00857802 */ /* 0x000fe20000000f00 */
[----:B------:R-:W-:Y:S01]  /*2a170*/  IMAD.MOV.U32 R3, RZ, RZ, 0x7 ;  /* 0x00000007ff037424 */ /* 0x000fe200078e00ff */
[----:B------:R-:W-:Y:S02]  /*2a180*/  MOV R132, 0xffffffff ;  /* 0xffffffff00847802 */ /* 0x000fe40000000f00 */
[----:B------:R-:W-:Y:S02]  /*2a190*/  MOV R2, 0x2a1b0 ;  /* 0x0002a1b000027802 */ /* 0x000fe40000000f00 */
[----:B-123--:R-:W-:Y:S05]  /*2a1a0*/  CALL.REL.NOINC `($__internal_3_$__cuda_sm70_shflsync_idx_p) ;  /* 0x0000107000007944 */ /* 0x00efea0003c00000 */
[----:B------:R-:W-:Y:S01]  /*2a1b0*/  IMAD.MOV.U32 R106, RZ, RZ, R20 ;  /* 0x000000ffff6a7224 */ /* 0x000fe200078e0014 */
[----:B------:R-:W-:Y:S01]  /*2a1c0*/  MOV R3, 0x7 ;  /* 0x0000000700037802 */ /* 0x000fe20000000f00 */
[----:B------:R-:W-:Y:S01]  /*2a1d0*/  IMAD.MOV.U32 R133, RZ, RZ, 0x181f ;  /* 0x0000181fff857424 */ /* 0x000fe200078e00ff */
[----:B------:R-:W-:Y:S01]  /*2a1e0*/  MOV R132, 0xffffffff ;  /* 0xffffffff00847802 */ /* 0x000fe20000000f00 */
[----:B------:R-:W-:Y:S01]  /*2a1f0*/  IMAD.MOV.U32 R8, RZ, RZ, R105 ;  /* 0x000000ffff087224 */ /* 0x000fe200078e0069 */
[----:B------:R-:W-:-:S02]  /*2a200*/  MOV R2, 0x2a220 ;  /* 0x0002a22000027802 */ /* 0x000fc40000000f00 */
        /* <DEDUP_REMOVED lines=10> */
.L_x_1393:
        /* <DEDUP_REMOVED lines=8> */
.L_x_1394:
        /* <DEDUP_REMOVED lines=23> */
.L_x_1395:
[----:B------:R-:W-:Y:S01]  /*2a4a0*/  IMAD.MOV.U32 R106, RZ, RZ, R11 ;  /* 0x000000ffff6a7224 */ /* 0x000fe200078e000b */
[----:B------:R-:W-:Y:S01]  /*2a4b0*/  MOV R133, 0x181f ;  /* 0x0000181f00857802 */ /* 0x000fe20000000f00 */
[----:B------:R-:W-:Y:S01]  /*2a4c0*/  IMAD.MOV.U32 R3, RZ, RZ, 0x1 ;  /* 0x00000001ff037424 */ /* 0x000fe200078e00ff */
[----:B------:R-:W-:Y:S02]  /*2a4d0*/  MOV R132, 0xffffffff ;  /* 0xffffffff00847802 */ /* 0x000fe40000000f00 */
[----:B------:R-:W-:-:S02]  /*2a4e0*/  MOV R2, 0x2a500 ;  /* 0x0002a50000027802 */ /* 0x000fc40000000f00 */
[----:B---3--:R-:W-:Y:S05]  /*2a4f0*/  CALL.REL.NOINC `($__internal_3_$__cuda_sm70_shflsync_idx_p) ;  /* 0x00000d2000007944 */ /* 0x008fea0003c00000 */
        /* <DEDUP_REMOVED lines=24> */
.L_x_1398:
[----:B------:R-:W-:Y:S01]  /*2a680*/  IMAD.MOV.U32 R106, RZ, RZ, R11 ;  /* 0x000000ffff6a7224 */ /* 0x000fe200078e000b */
[----:B------:R-:W-:Y:S01]  /*2a690*/  MOV R133, 0x181f ;  /* 0x0000181f00857802 */ /* 0x000fe20000000f00 */
[----:B------:R-:W-:Y:S01]  /*2a6a0*/  IMAD.MOV.U32 R3, RZ, RZ, 0x2 ;  /* 0x00000002ff037424 */ /* 0x000fe200078e00ff */
[----:B------:R-:W-:Y:S02]  /*2a6b0*/  MOV R132, 0xffffffff ;  /* 0xffffffff00847802 */ /* 0x000fe40000000f00 */
[----:B------:R-:W-:-:S02]  /*2a6c0*/  MOV R2, 0x2a6e0 ;  /* 0x0002a6e000027802 */ /* 0x000fc40000000f00 */
[----:B--2-4-:R-:W-:Y:S05]  /*2a6d0*/  CALL.REL.NOINC `($__internal_3_$__cuda_sm70_shflsync_idx_p) ;  /* 0x00000b4000007944 */ /* 0x014fea0003c00000 */
[----:B------:R-:W-:Y:S01]  /*2a6e0*/  MOV R0, R105 ;  /* 0x0000006900007202 */ /* 0x000fe20000000f00 */
[----:B------:R-:W-:Y:S05]  /*2a6f0*/  BRA `(.L_x_1446) ;  /* 0xffffa34000007947 */ /* 0x000fea000383ffff */
.L_x_1399:
[----:B------:R-:W-:Y:S01]  /*2a700*/  IMAD.MOV.U32 R106, RZ, RZ, R14 ;  /* 0x000000ffff6a7224 */ /* 0x000fe200078e000e */
[----:B------:R-:W-:Y:S01]  /*2a710*/  MOV R133, 0x181f ;  /* 0x0000181f00857802 */ /* 0x000fe20000000f00 */
[----:B------:R-:W-:Y:S01]  /*2a720*/  IMAD.MOV.U32 R3, RZ, RZ, 0x2 ;  /* 0x00000002ff037424 */ /* 0x000fe200078e00ff */
[----:B------:R-:W-:-:S02]  /*2a730*/  MOV R132, 0xffffffff ;  /* 0xffffffff00847802 */ /* 0x000fc40000000f00 */
[----:B------:R-:W-:Y:S02]  /*2a740*/  MOV R2, 0x2a760 ;  /* 0x0002a76000027802 */ /* 0x000fe40000000f00 */
[----:B-1234-:R-:W-:Y:S05]  /*2a750*/  CALL.REL.NOINC `($__internal_3_$__cuda_sm70_shflsync_idx_p) ;  /* 0x00000ac000007944 */ /* 0x01efea0003c00000 */
        /* <DEDUP_REMOVED lines=17> */
.L_x_1400:
[----:B------:R-:W-:Y:S01]  /*2a870*/  IMAD.MOV.U32 R106, RZ, RZ, R11 ;  /* 0x000000ffff6a7224 */ /* 0x000fe200078e000b */
[----:B------:R-:W-:Y:S01]  /*2a880*/  MOV R133, 0x181f ;  /* 0x0000181f00857802 */ /* 0x000fe20000000f00 */
[----:B------:R-:W-:Y:S01]  /*2a890*/  IMAD.MOV.U32 R3, RZ, RZ, 0x3 ;  /* 0x00000003ff037424 */ /* 0x000fe200078e00ff */
[----:B------:R-:W-:-:S02]  /*2a8a0*/  MOV R132, 0xffffffff ;  /* 0xffffffff00847802 */ /* 0x000fc40000000f00 */
[----:B------:R-:W-:Y:S02]  /*2a8b0*/  MOV R2, 0x2a8d0 ;  /* 0x0002a8d000027802 */ /* 0x000fe40000000f00 */
[----:B----4-:R-:W-:Y:S05]  /*2a8c0*/  CALL.REL.NOINC `($__internal_3_$__cuda_sm70_shflsync_idx_p) ;  /* 0x0000095000007944 */ /* 0x010fea0003c00000 */
        /* <DEDUP_REMOVED lines=24> */
.L_x_1403:
[----:B------:R-:W-:Y:S01]  /*2aa50*/  IMAD.MOV.U32 R106, RZ, RZ, R11 ;  /* 0x000000ffff6a7224 */ /* 0x000fe200078e000b */
[----:B------:R-:W-:Y:S01]  /*2aa60*/  MOV R133, 0x181f ;  /* 0x0000181f00857802 */ /* 0x000fe20000000f00 */
[----:B------:R-:W-:Y:S01]  /*2aa70*/  IMAD.MOV.U32 R3, RZ, RZ, 0x4 ;  /* 0x00000004ff037424 */ /* 0x000fe200078e00ff */
[----:B------:R-:W-:Y:S02]  /*2aa80*/  MOV R132, 0xffffffff ;  /* 0xffffffff00847802 */ /* 0x000fe40000000f00 */
[----:B------:R-:W-:-:S02]  /*2aa90*/  MOV R2, 0x2aab0 ;  /* 0x0002aab000027802 */ /* 0x000fc40000000f00 */
[----:B--23--:R-:W-:Y:S05]  /*2aaa0*/  CALL.REL.NOINC `($__internal_3_$__cuda_sm70_shflsync_idx_p) ;  /* 0x0000077000007944 */ /* 0x00cfea0003c00000 */
[----:B------:R-:W-:Y:S01]  /*2aab0*/  MOV R0, R105 ;  /* 0x0000006900007202 */ /* 0x000fe20000000f00 */
[----:B------:R-:W-:Y:S05]  /*2aac0*/  BRA `(.L_x_1449) ;  /* 0xffffa40000007947 */ /* 0x000fea000383ffff */
.L_x_1404:
        /* <DEDUP_REMOVED lines=23> */
.L_x_1405:
[----:B------:R-:W-:Y:S01]  /*2ac40*/  IMAD.MOV.U32 R106, RZ, RZ, R11 ;  /* 0x000000ffff6a7224 */ /* 0x000fe200078e000b */
[----:B------:R-:W-:Y:S01]  /*2ac50*/  MOV R133, 0x181f ;  /* 0x0000181f00857802 */ /* 0x000fe20000000f00 */
[----:B------:R-:W-:Y:S01]  /*2ac60*/  IMAD.MOV.U32 R3, RZ, RZ, 0x5 ;  /* 0x00000005ff037424 */ /* 0x000fe200078e00ff */
[----:B------:R-:W-:-:S02]  /*2ac70*/  MOV R132, 0xffffffff ;  /* 0xffffffff00847802 */ /* 0x000fc40000000f00 */
[----:B------:R-:W-:Y:S02]  /*2ac80*/  MOV R2, 0x2aca0 ;  /* 0x0002aca000027802 */ /* 0x000fe40000000f00 */
[----:B---3--:R-:W-:Y:S05]  /*2ac90*/  CALL.REL.NOINC `($__internal_3_$__cuda_sm70_shflsync_idx_p) ;  /* 0x0000058000007944 */ /* 0x008fea0003c00000 */
        /* <DEDUP_REMOVED lines=24> */
.L_x_1408:
        /* <DEDUP_REMOVED lines=8> */
.L_x_1409:
        /* <DEDUP_REMOVED lines=23> */
.L_x_1412:
        /* <DEDUP_REMOVED lines=29> */
        .weak           $__internal_2_$__cuda_sm70_shflsync_bfly_p
        .type           $__internal_2_$__cuda_sm70_shflsync_bfly_p,@function
        .size           $__internal_2_$__cuda_sm70_shflsync_bfly_p,($__internal_3_$__cuda_sm70_shflsync_idx_p - $__internal_2_$__cuda_sm70_shflsync_bfly_p)
$__internal_2_$__cuda_sm70_shflsync_bfly_p:
[----:B------:R-:W-:Y:S04]  /*2b1e0*/  WARPSYNC R8 ;  /* 0x0000000800007348 */ /* 0x000fe80003800000 */
[----:B------:R1:W2:Y:S02]  /*2b1f0*/  SHFL.BFLY PT, R7, R0, R3, R10 ;  /* 0x0c00000300077389 */ /* 0x0002a400000e000a */
[----:B-1----:R-:W-:-:S04]  /*2b200*/  MOV R3, 0x0 ;  /* 0x0000000000037802 */ /* 0x002fc80000000f00 */
[----:B--2---:R-:W-:Y:S05]  /*2b210*/  RET.REL.NODEC R2 `(_ZN7cutlass13device_kernelIN5flash19enable_sm80_to_sm89INS1_16FlashAttnFwdSm80INS1_25CollectiveMainloopFwdSm80ILi4ELi1ELb0EN4cute5tupleIJNS5_1CILi128EEENS7_ILi48EEES8_EEELi128ENS_10bfloat16_tEfNS_4arch4Sm80ELb0ELb1ELb1ELb1ELb0ELb1ELb1ELb0EEENS1_21CollectiveEpilogueFwdINS6_IJS8_S8_S9_EEENS6_IJNS7_ILi1EEESH_SH_EEESB_SD_Li128ELb1ELb1ELb0ELb0EEENS1_19SingleTileSchedulerILb1ELb0ELb1ELi128EEEEEEEEEvNT_6ParamsE) ;  /* 0xfffd4de002007950 */ /* 0x004fea0003c3ffff */
        .weak           $__internal_3_$__cuda_sm70_shflsync_idx_p
        .type           $__internal_3_$__cuda_sm70_shflsync_idx_p,@function
        .size           $__internal_3_$__cuda_sm70_shflsync_idx_p,(.L_x_3774 - $__internal_3_$__cuda_sm70_shflsync_idx_p)
$__internal_3_$__cuda_sm70_shflsync_idx_p:
[----:B------:R-:W-:Y:S04]  /*2b220*/  WARPSYNC R132 ;  /* 0x0000008400007348 */ /* 0x000fe80003800000 */
[----:B------:R1:W2:Y:S02]  /*2b230*/  SHFL.IDX PT, R105, R106, R3, R133 ;  /* 0x000000036a697389 */ /* 0x0002a400000e0085 */
[----:B-1----:R-:W-:-:S04]  /*2b240*/  MOV R3, 0x0 ;  /* 0x0000000000037802 */ /* 0x002fc80000000f00 */
[----:B--2---:R-:W-:Y:S05]  /*2b250*/  RET.REL.NODEC R2 `(_ZN7cutlass13device_kernelIN5flash19enable_sm80_to_sm89INS1_16FlashAttnFwdSm80INS1_25CollectiveMainloopFwdSm80ILi4ELi1ELb0EN4cute5tupleIJNS5_1CILi128EEENS7_ILi48EEES8_EEELi128ENS_10bfloat16_tEfNS_4arch4Sm80ELb0ELb1ELb1ELb1ELb0ELb1ELb1ELb0EEENS1_21CollectiveEpilogueFwdINS6_IJS8_S8_S9_EEENS6_IJNS7_ILi1EEESH_SH_EEESB_SD_Li128ELb1ELb1ELb0ELb0EEENS1_19SingleTileSchedulerILb1ELb0ELb1ELi128EEEEEEEEEvNT_6ParamsE) ;  /* 0xfffd4da002007950 */ /* 0x004fea0003c3ffff */
.L_x_1455:
        /* <DEDUP_REMOVED lines=10> */
.L_x_3774:


//--------------------- .text._ZN7cutlass13device_kernelIN5flash19enable_sm80_to_sm89INS1_16FlashAttnFwdSm80INS1_25CollectiveMainloopFwdSm80ILi4ELi1ELb0EN4cute5tupleIJNS5_1CILi128EEENS7_ILi64EEES8_EEELi128ENS_10bfloat16_tEfNS_4arch4Sm80ELb1ELb0ELb1ELb0ELb0ELb0ELb1ELb0EEENS1_21CollectiveEpilogueFwdINS6_IJS8_S8_S9_EEENS6_IJNS7_ILi1EEESH_SH_EEESB_SD_Li128ELb0ELb1ELb0ELb0EEENS1_30DynamicPersistentTileSchedulerILi128ELi128ELb0ELb1ELb0EEEEEEEEEvNT_6ParamsE --------------------------
	.section	.text._ZN7cutlass13device_kernelIN5flash19enable_sm80_to_sm89INS1_16FlashAttnFwdSm80INS1_25CollectiveMainloopFwdSm80ILi4ELi1ELb0EN4cute5tupleIJNS5_1CILi128EEENS7_ILi64EEES8_EEELi128ENS_10bfloat16_tEfNS_4arch4Sm80ELb1ELb0ELb1ELb0ELb0ELb0ELb1ELb0EEENS1_21CollectiveEpilogueFwdINS6_IJS8_S8_S9_EEENS6_IJNS7_ILi1EEESH_SH_EEESB_SD_Li128ELb0ELb1ELb0ELb0EEENS1_30DynamicPersistentTileSchedulerILi128ELi128ELb0ELb1ELb0EEEEEEEEEvNT_6ParamsE,"ax",@progbits
	.sectioninfo	@"SHI_REGISTERS=255"
	.align	128
.text._ZN7cutlass13device_kernelIN5flash19enable_sm80_to_sm89INS1_16FlashAttnFwdSm80INS1_25CollectiveMainloopFwdSm80ILi4ELi1ELb0EN4cute5tupleIJNS5_1CILi128EEENS7_ILi64EEES8_EEELi128ENS_10bfloat16_tEfNS_4arch4Sm80ELb1ELb0ELb1ELb0ELb0ELb0ELb1ELb0EEENS1_21CollectiveEpilogueFwdINS6_IJS8_S8_S9_EEENS6_IJNS7_ILi1EEESH_SH_EEESB_SD_Li128ELb0ELb1ELb0ELb0EEENS1_30DynamicPersistentTileSchedulerILi128ELi128ELb0ELb1ELb0EEEEEEEEEvNT_6ParamsE:
        .type           _ZN7cutlass13device_kernelIN5flash19enable_sm80_to_sm89INS1_16FlashAttnFwdSm80INS1_25CollectiveMainloopFwdSm80ILi4ELi1ELb0EN4cute5tupleIJNS5_1CILi128EEENS7_ILi64EEES8_EEELi128ENS_10bfloat16_tEfNS_4arch4Sm80ELb1ELb0ELb1ELb0ELb0ELb0ELb1ELb0EEENS1_21CollectiveEpilogueFwdINS6_IJS8_S8_S9_EEENS6_IJNS7_ILi1EEESH_SH_EEESB_SD_Li128ELb0ELb1ELb0ELb0EEENS1_30DynamicPersistentTileSchedulerILi128ELi128ELb0ELb1ELb0EEEEEEEEEvNT_6ParamsE,@function
        .size           _ZN7cutlass13device_kernelIN5flash19enable_sm80_to_sm89INS1_16FlashAttnFwdSm80INS1_25CollectiveMainloopFwdSm80ILi4ELi1ELb0EN4cute5tupleIJNS5_1CILi128EEENS7_ILi64EEES8_EEELi128ENS_10bfloat16_tEfNS_4arch4Sm80ELb1ELb0ELb1ELb0ELb0ELb0ELb1ELb0EEENS1_21CollectiveEpilogueFwdINS6_IJS8_S8_S9_EEENS6_IJNS7_ILi1EEESH_SH_EEESB_SD_Li128ELb0ELb1ELb0ELb0EEENS1_30DynamicPersistentTileSchedulerILi128ELi128ELb0ELb1ELb0EEEEEEEEEvNT_6ParamsE,(.L_x_3778 - _ZN7cutlass13device_kernelIN5flash19enable_sm80_to_sm89INS1_16FlashAttnFwdSm80INS1_25CollectiveMainloopFwdSm80ILi4ELi1ELb0EN4cute5tupleIJNS5_1CILi128EEENS7_ILi64EEES8_EEELi128ENS_10bfloat16_tEfNS_4arch4Sm80ELb1ELb0ELb1ELb0ELb0ELb0ELb1ELb0EEENS1_21CollectiveEpilogueFwdINS6_IJS8_S8_S9_EEENS6_IJNS7_ILi1EEESH_SH_EEESB_SD_Li128ELb0ELb1ELb0ELb0EEENS1_30DynamicPersistentTileSchedulerILi128ELi128ELb0ELb1ELb0EEEEEEEEEvNT_6ParamsE)
        .other          _ZN7cutlass13device_kernelIN5flash19enable_sm80_to_sm89INS1_16FlashAttnFwdSm80INS1_25CollectiveMainloopFwdSm80ILi4ELi1ELb0EN4cute5tupleIJNS5_1CILi128EEENS7_ILi64EEES8_EEELi128ENS_10bfloat16_tEfNS_4arch4Sm80ELb1ELb0ELb1ELb0ELb0ELb0ELb1ELb0EEENS1_21CollectiveEpilogueFwdINS6_IJS8_S8_S9_EEENS6_IJNS7_ILi1EEESH_SH_EEESB_SD_Li128ELb0ELb1ELb0ELb0EEENS1_30DynamicPersistentTileSchedulerILi128ELi128ELb0ELb1ELb0EEEEEEEEEvNT_6ParamsE,@"STO_CUDA_ENTRY STV_DEFAULT"
_ZN7cutlass13device_kernelIN5flash19enable_sm80_to_sm89INS1_16FlashAttnFwdSm80INS1_25CollectiveMainloopFwdSm80ILi4ELi1ELb0EN4cute5tupleIJNS5_1CILi128EEENS7_ILi64EEES8_EEELi128ENS_10bfloat16_tEfNS_4arch4Sm80ELb1ELb0ELb1ELb0ELb0ELb0ELb1ELb0EEENS1_21CollectiveEpilogueFwdINS6_IJS8_S8_S9_EEENS6_IJNS7_ILi1EEESH_SH_EEESB_SD_Li128ELb0ELb1ELb0ELb0EEENS1_30DynamicPersistentTileSchedulerILi128ELi128ELb0ELb1ELb0EEEEEEEEEvNT_6ParamsE:
        /* <DEDUP_REMOVED lines=12> */
[----:B------:R-:W-:Y:S01]  /*00c0*/  IMAD.MOV.U32 R232, RZ, RZ, 0x40 ;  /* 0x00000040ffe87424 */ /* 0x000fe200078e00ff */
[----:B------:R-:W-:Y:S02]  /*00d0*/  ULDC.64 UR6, c[0x0][0x118] ;  /* 0x0000460000067ab9 */ /* 0x000fe40000000a00 */
[CC--:B------:R-:W-:Y:S02]  /*00e0*/  LEA.HI R2, R14.reuse, R16.reuse, RZ, 0x4 ;  /* 0x000000100e027211 */ /* 0x0c0fe400078f20ff */
[CC--:B------:R-:W-:Y:S02]  /*00f0*/  LEA.HI R10, R14.reuse, R16.reuse, RZ, 0x3 ;  /* 0x000000100e0a7211 */ /* 0x0c0fe400078f18ff */
[----:B------:R-:W-:Y:S02]  /*0100*/  SHF.R.S32.HI R3, RZ, 0x4, R2 ;  /* 0x00000004ff037819 */ /* 0x000fe40000011402 */
[----:B------:R-:W-:-:S02]  /*0110*/  LEA.HI R12, R14, R16, RZ, 0x2 ;  /* 0x000000100e0c7211 */ /* 0x000fc400078f10ff */
[----:B------:R-:W-:Y:S02]  /*0120*/  LEA.HI R0, R2, R3, RZ, 0x1 ;  /* 0x0000000302007211 */ /* 0x000fe400078f08ff */
[----:B------:R-:W-:Y:S02]  /*0130*/  LOP3.LUT R5, R10, 0xfffffff8, RZ, 0xc0, !PT ;  /* 0xfffffff80a057812 */ /* 0x000fe400078ec0ff */
[----:B------:R-:W-:Y:S02]  /*0140*/  LOP3.LUT R0, R0, 0xfffffffe, RZ, 0xc0, !PT ;  /* 0xfffffffe00007812 */ /* 0x000fe400078ec0ff */
[----:B------:R-:W-:Y:S01]  /*0150*/  SHF.R.S32.HI R20, RZ, 0x3, R10 ;  /* 0x00000003ff147819 */ /* 0x000fe2000001140a */
[----:B------:R-:W-:Y:S01]  /*0160*/  IMAD.IADD R8, R16, 0x1, -R5 ;  /* 0x0000000110087824 */ /* 0x000fe200078e0a05 */
[----:B------:R-:W-:Y:S01]  /*0170*/  SHF.R.S32.HI R7, RZ, 0x2, R12 ;  /* 0x00000002ff077819 */ /* 0x000fe2000001140c */
[----:B------:R-:W-:Y:S01]  /*0180*/  IMAD.IADD R13, R3, 0x1, -R0 ;  /* 0x00000001030d7824 */ /* 0x000fe200078e0a00 */
[----:B------:R-:W-:Y:S01]  /*0190*/  LOP3.LUT R0, R2, 0xfffffff0, RZ, 0xc0, !PT ;  /* 0xfffffff002007812 */ /* 0x000fe200078ec0ff */
[----:B------:R-:W-:Y:S01]  /*01a0*/  IMAD.SHL.U32 R4, R20, 0x40, RZ ;  /* 0x0000004014047824 */ /* 0x000fe200078e00ff */
[----:B------:R-:W-:Y:S01]  /*01b0*/  SHF.R.S32.HI R3, RZ, 0x1f, R12 ;  /* 0x0000001fff037819 */ /* 0x000fe2000001140c */
[----:B------:R-:W-:-:S02]  /*01c0*/  IMAD.SHL.U32 R18, R8, 0x8, RZ ;  /* 0x0000000808127824 */ /* 0x000fc400078e00ff */
[----:B------:R-:W-:Y:S01]  /*01d0*/  IMAD.IADD R2, R16, 0x1, -R0 ;  /* 0x0000000110027824 */ /* 0x000fe200078e0a00 */
[----:B------:R-:W-:Y:S01]  /*01e0*/  LEA.HI R3, R3, R7, RZ, 0x3 ;  /* 0x0000000703037211 */ /* 0x000fe200078f18ff */
[----:B------:R-:W-:Y:S01]  /*01f0*/  IMAD.SHL.U32 R9, R8, 0x40, RZ ;  /* 0x0000004008097824 */ /* 0x000fe200078e00ff */
[----:B------:R-:W-:Y:S02]  /*0200*/  LOP3.LUT R0, R4, 0x1c0, RZ, 0xc0, !PT ;  /* 0x000001c004007812 */ /* 0x000fe400078ec0ff */
[----:B------:R-:W-:Y:S02]  /*0210*/  SHF.R.S32.HI R6, RZ, 0x1f, R2 ;  /* 0x0000001fff067819 */ /* 0x000fe40000011402 */
[----:B------:R-:W-:Y:S02]  /*0220*/  LOP3.LUT R3, R3, 0xfffffff8, RZ, 0xc0, !PT ;  /* 0xfffffff803037812 */ /* 0x000fe400078ec0ff */
[----:B------:R-:W-:Y:S02]  /*0230*/  LEA.HI R11, R6, R2, RZ, 0x3 ;  /* 0x00000002060b7211 */ /* 0x000fe400078f18ff */
[----:B------:R-:W-:Y:S01]  /*0240*/  LOP3.LUT R5, R0, 0x38, R18, 0xf8, !PT ;  /* 0x0000003800057812 */ /* 0x000fe200078ef812 */
[----:B------:R-:W-:Y:S01]  /*0250*/  IMAD.IADD R7, R7, 0x1, -R3 ;  /* 0x0000000107077824 */ /* 0x000fe200078e0a03 */
[----:B------:R-:W-:-:S02]  /*0260*/  SHF.R.U32.HI R4, RZ, 0x3, R0 ;  /* 0x00000003ff047819 */ /* 0x000fc40000011600 */
[----:B------:R-:W-:Y:S02]  /*0270*/  LOP3.LUT R0, R9, 0x1c0, RZ, 0xc0, !PT ;  /* 0x000001c009007812 */ /* 0x000fe400078ec0ff */
[----:B------:R-:W-:Y:S02]  /*0280*/  LOP3.LUT R3, R11, 0xfffffff8, RZ, 0xc0, !PT ;  /* 0xfffffff80b037812 */ /* 0x000fe400078ec0ff */
[----:B------:R-:W-:Y:S02]  /*0290*/  LEA.HI R6, R14, R16, RZ, 0x6 ;  /* 0x000000100e067211 */ /* 0x000fe400078f30ff */
[----:B------:R-:W-:Y:S01]  /*02a0*/  LOP3.LUT R5, R5, R4, RZ, 0x3c, !PT ;  /* 0x0000000405057212 */ /* 0x000fe200078e3cff */
[----:B------:R-:W-:Y:S01]  /*02b0*/  IMAD.IADD R9, R2, 0x1, -R3 ;  /* 0x0000000102097824 */ /* 0x000fe200078e0a03 */
[----:B------:R-:W-:Y:S01]  /*02c0*/  LOP3.LUT R4, R0, 0x8, R10, 0xf8, !PT ;  /* 0x0000000800047812 */ /* 0x000fe200078ef80a */
[----:B------:R-:W-:Y:S01]  /*02d0*/  IMAD.SHL.U32 R3, R6, 0x8, RZ ;  /* 0x0000000806037824 */ /* 0x000fe200078e00ff */
[----:B------:R-:W-:-:S02]  /*02e0*/  SHF.R.U32.HI R0, RZ, 0x3, R0 ;  /* 0x00000003ff007819 */ /* 0x000fc40000011600 */
[----:B------:R-:W-:Y:S02]  /*02f0*/  LEA.HI R10, R14, R16, RZ, 0x5 ;  /* 0x000000100e0a7211 */ /* 0x000fe400078f28ff */
[----:B------:R-:W-:Y:S02]  /*0300*/  LOP3.LUT R2, R12, 0xfffffffc, RZ, 0xc0, !PT ;  /* 0xfffffffc0c027812 */ /* 0x000fe400078ec0ff */
[----:B------:R-:W-:Y:S02]  /*0310*/  LOP3.LUT R14, R4, R0, RZ, 0x3c, !PT ;  /* 0x00000000040e7212 */ /* 0x000fe400078e3cff */
[----:B------:R-:W-:Y:S01]  /*0320*/  LOP3.LUT R0, R10, 0xffffffe0, RZ, 0xc0, !PT ;  /* 0xffffffe00a007812 */ /* 0x000fe200078ec0ff */
[C---:B------:R-:W-:Y:S01]  /*0330*/  IMAD.IADD R6, R16.reuse, 0x1, -R2 ;  /* 0x0000000110067824 */ /* 0x040fe200078e0a02 */
[----:B------:R-:W-:Y:S02]  /*0340*/  LOP3.LUT R248, R5, 0x7ffffe00, R3, 0xf8, !PT ;  /* 0x7ffffe0005f87812 */ /* 0x000fe400078ef803 */
[----:B------:R-:W-:Y:S01]  /*0350*/  LOP3.LUT R3, R7, 0x1, RZ, 0xc0, !PT ;  /* 0x0000000107037812 */ /* 0x000fe200078ec0ff */
[----:B------:R-:W-:Y:S01]  /*0360*/  IMAD.IADD R17, R16, 0x1, -R0 ;  /* 0x0000000110117824 */ /* 0x000fe200078e0a00 */
[--C-:B------:R-:W-:Y:S01]  /*0370*/  SHF.R.S32.HI R235, RZ, 0x5, R10.reuse ;  /* 0x00000005ffeb7819 */ /* 0x100fe2000001140a */
[----:B------:R-:W-:Y:S01]  /*0380*/  IMAD.SHL.U32 R248, R248, 0x2, RZ ;  /* 0x00000002f8f87824 */ /* 0x000fe200078e00ff */
[----:B------:R-:W-:-:S02]  /*0390*/  SHF.R.S32.HI R2, RZ, 0x1f, R10 ;  /* 0x0000001fff027819 */ /* 0x000fc4000001140a */
[----:B------:R-:W-:Y:S02]  /*03a0*/  LEA.HI R0, R6, R6, RZ, 0x1 ;  /* 0x0000000606007211 */ /* 0x000fe400078f08ff */
[----:B------:R-:W-:Y:S02]  /*03b0*/  ISETP.NE.U32.AND P0, PT, R3, 0x1, PT ;  /* 0x000000010300780c */ /* 0x000fe40003f05070 */
[----:B------:R-:W-:Y:S02]  /*03c0*/  LEA.HI R3, R2, R235, RZ, 0x2 ;  /* 0x000000eb02037211 */ /* 0x000fe400078f10ff */
[C---:B------:R-:W-:Y:S01]  /*03d0*/  LOP3.LUT R2, R0.reuse, 0x1ffffffe, RZ, 0xc0, !PT ;  /* 0x1ffffffe00027812 */ /* 0x040fe200078ec0ff */
[----:B------:R-:W-:Y:S01]  /*03e0*/  IMAD.SHL.U32 R0, R0, 0x20, RZ ;  /* 0x0000002000007824 */ /* 0x000fe200078e00ff */
[----:B------:R-:W-:Y:S02]  /*03f0*/  LOP3.LUT R3, R3, 0xffffffc, RZ, 0xc0, !PT ;  /* 0x0ffffffc03037812 */ /* 0x000fe400078ec0ff */
[----:B------:R-:W-:Y:S01]  /*0400*/  SHF.R.S32.HI R10, RZ, 0x1f, R17 ;  /* 0x0000001fff0a7819 */ /* 0x000fe20000011411 */
[----:B------:R-:W-:Y:S01]  /*0410*/  IMAD.IADD R2, R6, 0x1, -R2 ;  /* 0x0000000106027824 */ /* 0x000fe200078e0a02 */
[----:B------:R-:W-:Y:S01]  /*0420*/  LOP3.LUT R0, R0, 0xffffffc0, RZ, 0xc0, !PT ;  /* 0xffffffc000007812 */ /* 0x000fe200078ec0ff */
[----:B------:R-:W-:Y:S01]  /*0430*/  IMAD.IADD R5, R235, 0x1, -R3 ;  /* 0x00000001eb057824 */ /* 0x000fe200078e0a03 */
[----:B------:R-:W-:Y:S01]  /*0440*/  LEA.HI R10, R10, R17, RZ, 0x2 ;  /* 0x000000110a0a7211 */ /* 0x000fe200078f10ff */
[----:B------:R-:W-:Y:S01]  /*0450*/  IMAD.SHL.U32 R3, R9, 0x40, RZ ;  /* 0x0000004009037824 */ /* 0x000fe200078e00ff */
[----:B------:R-:W-:Y:S01]  /*0460*/  R2P PR, R7, 0x6 ;  /* 0x0000000607007804 */ /* 0x000fe20000000000 */
[----:B------:R-:W-:Y:S01]  /*0470*/  IMAD R12, R2, 0x8, R0 ;  /* 0x00000008020c7824 */ /* 0x000fe200078e0200 */
[----:B------:R-:W-:Y:S01]  /*0480*/  SHF.R.S32.HI R4, RZ, 0x2, R10 ;  /* 0x00000002ff047819 */ /* 0x000fe2000001140a */
[----:B------:R-:W-:Y:S01]  /*0490*/  IMAD.SHL.U32 R2, R13, 0x8, RZ ;  /* 0x000000080d027824 */ /* 0x000fe200078e00ff */
[----:B------:R-:W-:Y:S01]  /*04a0*/  LOP3.LUT R0, R3, 0x1c0, RZ, 0xc0, !PT ;  /* 0x000001c003007812 */ /* 0x000fe200078ec0ff */
[----:B------:R-:W-:Y:S01]  /*04b0*/  IMAD.SHL.U32 R3, R7, 0x40, RZ ;  /* 0x0000004007037824 */ /* 0x000fe200078e00ff */
[----:B------:R-:W-:Y:S01]  /*04c0*/  SHF.R.S32.HI R19, RZ, 0x1f, R18 ;  /* 0x0000001fff137819 */ /* 0x000fe20000011412 */
[----:B------:R-:W-:Y:S01]  /*04d0*/  IMAD R16, R5, 0x10, R4 ;  /* 0x0000001005107824 */ /* 0x000fe200078e0204 */
[----:B------:R-:W-:Y:S01]  /*04e0*/  LOP3.LUT R2, R0, 0x8, R2, 0xf8, !PT ;  /* 0x0000000800027812 */ /* 0x000fe200078ef802 */
[----:B------:R-:W-:Y:S01]  /*04f0*/  IMAD.SHL.U32 R235, R235, 0x400, RZ ;  /* 0x00000400ebeb7824 */ /* 0x000fe200078e00ff */
[----:B------:R-:W-:Y:S01]  /*0500*/  LOP3.LUT R3, R3, 0x1c0, RZ, 0xc0, !PT ;  /* 0x000001c003037812 */ /* 0x000fe200078ec0ff */
[----:B------:R-:W-:Y:S01]  /*0510*/  IMAD.SHL.U32 R5, R11, 0x40, RZ ;  /* 0x000000400b057824 */ /* 0x000fe200078e00ff */
[----:B------:R-:W-:Y:S01]  /*0520*/  SHF.R.U32.HI R0, RZ, 0x3, R0 ;  /* 0x00000003ff007819 */ /* 0x000fe20000011600 */
[----:B------:R-:W-:Y:S01]  /*0530*/  IMAD R4, R6, 0x2, R235 ;  /* 0x0000000206047824 */ /* 0x000fe200078e02eb */
[----:B------:R-:W-:Y:S01]  /*0540*/  LEA.HI R3, R3, R3, RZ, 0x1d ;  /* 0x0000000303037211 */ /* 0x000fe200078fe8ff */
[----:B------:R-:W-:Y:S01]  /*0550*/  STL [R1+0x8c], R16 ;  /* 0x00008c1001007387 */ /* 0x000fe20000100800 */
[----:B------:R-:W-:Y:S01]  /*0560*/  LOP3.LUT R229, R2, R0, RZ, 0x3c, !PT ;  /* 0x0000000002e57212 */ /* 0x000fe200078e3cff */
[----:B------:R-:W-:Y:S01]  /*0570*/  IMAD.MOV.U32 R6, RZ, RZ, 0x20 ;  /* 0x00000020ff067424 */ /* 0x000fe200078e00ff */
[----:B------:R-:W-:Y:S01]  /*0580*/  LOP3.LUT R2, R5, 0xfffffe00, RZ, 0xc0, !PT ;  /* 0xfffffe0005027812 */ /* 0x000fe200078ec0ff */
[----:B------:R-:W-:Y:S01]  /*0590*/  IMAD.IADD R5, R4, 0x1, R3 ;  /* 0x0000000104057824 */ /* 0x000fe200078e0203 */
[----:B------:R-:W-:Y:S01]  /*05a0*/  IADD3 R3, R18, 0x40, RZ ;  /* 0x0000004012037810 */ /* 0x000fe20007ffe0ff */
[----:B------:R-:W-:Y:S01]  /*05b0*/  IMAD R4, R8, 0x10, R20 ;  /* 0x0000001008047824 */ /* 0x000fe200078e0214 */
[CC--:B------:R-:W-:Y:S01]  /*05c0*/  IADD3 R235, R229.reuse, R2.reuse, R235 ;  /* 0x00000002e5eb7210 */ /* 0x0c0fe20007ffe0eb */
[----:B------:R-:W-:Y:S01]  /*05d0*/  STL [R1+0x60], R15 ;  /* 0x0000600f01007387 */ /* 0x000fe20000100800 */
[----:B------:R-:W-:Y:S01]  /*05e0*/  LOP3.LUT R229, R229, R2, RZ, 0xfc, !PT ;  /* 0x00000002e5e57212 */ /* 0x000fe200078efcff */
[----:B------:R-:W-:Y:S01]  /*05f0*/  IMAD R0, R13, 0x200, R14 ;  /* 0x000002000d007824 */ /* 0x000fe200078e020e */
[----:B------:R-:W-:Y:S01]  /*0600*/  LOP3.LUT R2, R10, 0x7ffffffc, RZ, 0xc0, !PT ;  /* 0x7ffffffc0a027812 */ /* 0x000fe200078ec0ff */
[----:B------:R1:W-:Y:S01]  /*0610*/  STL [R1+0x84], R4 ;  /* 0x0000840401007387 */ /* 0x0003e20000100800 */
[----:B------:R-:W-:-:S02]  /*0620*/  SHF.R.S32.HI R7, RZ, 0x1f, R3 ;  /* 0x0000001fff077819 */ /* 0x000fc40000011403 */
[----:B------:R-:W-:Y:S01]  /*0630*/  LEA R5, R5, 0x80, 0x1 ;  /* 0x0000008005057811 */ /* 0x000fe200078e08ff */
[----:B------:R2:W-:Y:S01]  /*0640*/  STL [R1+0x44], R3 ;  /* 0x0000440301007387 */ /* 0x0005e20000100800 */
[C---:B------:R-:W-:Y:S02]  /*0650*/  LOP3.LUT P4, RZ, R8.reuse, 0x2, RZ, 0xc0, !PT ;  /* 0x0000000208ff7812 */ /* 0x040fe4000788c0ff */
[----:B------:R-:W-:Y:S01]  /*0660*/  LOP3.LUT P3, RZ, R8, 0x4, RZ, 0xc0, !PT ;  /* 0x0000000408ff7812 */ /* 0x000fe2000786c0ff */
[----:B------:R-:W-:Y:S01]  /*0670*/  STL.64 [R1+0x10], R18 ;  /* 0x0000101201007387 */ /* 0x000fe20000100a00 */
[C---:B------:R-:W-:Y:S02]  /*0680*/  LOP3.LUT P6, RZ, R9.reuse, 0x2, RZ, 0xc0, !PT ;  /* 0x0000000209ff7812 */ /* 0x040fe400078cc0ff */
[----:B------:R-:W-:Y:S01]  /*0690*/  LOP3.LUT P5, RZ, R9, 0x4, RZ, 0xc0, !PT ;  /* 0x0000000409ff7812 */ /* 0x000fe200078ac0ff */
[----:B------:R3:W-:Y:S01]  /*06a0*/  STL [R1+0x4c], R7 ;  /* 0x00004c0701007387 */ /* 0x0007e20000100800 */
[----:B------:R-:W-:-:S02]  /*06b0*/  LEA R228, R0, 0x4100, 0x1 ;  /* 0x0000410000e47811 */ /* 0x000fc400078e08ff */
[----:B------:R-:W-:Y:S02]  /*06c0*/  SEL R231, R232, 0xffffffc0, !P3 ;  /* 0xffffffc0e8e77807 */ /* 0x000fe40005800000 */
[----:B------:R-:W-:Y:S02]  /*06d0*/  SEL R0, R6, 0xffffffe0, !P6 ;  /* 0xffffffe006007807 */ /* 0x000fe40007000000 */
[----:B------:R-:W-:Y:S01]  /*06e0*/  LEA R235, R235, 0x8100, 0x1 ;  /* 0x00008100ebeb7811 */ /* 0x000fe200078e08ff */
[C---:B------:R-:W-:Y:S01]  /*06f0*/  IMAD.IADD R234, R228.reuse, 0x1, R231 ;  /* 0x00000001e4ea7824 */ /* 0x040fe200078e02e7 */
[----:B------:R-:W-:Y:S02]  /*0700*/  LEA R229, R229, 0x100, 0x1 ;  /* 0x00000100e5e57811 */ /* 0x000fe400078e08ff */
[----:B------:R-:W-:Y:S01]  /*0710*/  IADD3 R239, R228, 0x20, RZ ;  /* 0x00000020e4ef7810 */ /* 0x000fe20007ffe0ff */
[----:B------:R-:W-:Y:S01]  /*0720*/  IMAD.IADD R237, R235, 0x1, R0 ;  /* 0x00000001ebed7824 */ /* 0x000fe200078e0200 */
[----:B-1----:R-:W-:Y:S01]  /*0730*/  SEL R4, R6, 0xffffffe0, !P1 ;  /* 0xffffffe006047807 */ /* 0x002fe20004800000 */
[----:B------:R-:W-:Y:S01]  /*0740*/  IMAD.IADD R230, R0, 0x1, R229 ;  /* 0x0000000100e67824 */ /* 0x000fe200078e02e5 */
[----:B------:R-:W-:Y:S01]  /*0750*/  @P4 IADD3 R239, R228, -0x20, RZ ;  /* 0xffffffe0e4ef4810 */ /* 0x000fe20007ffe0ff */
[----:B--2---:R-:W-:Y:S01]  /*0760*/  IMAD.IADD R3, R17, 0x1, -R2 ;  /* 0x0000000111037824 */ /* 0x004fe200078e0a02 */
[C---:B------:R-:W-:Y:S01]  /*0770*/  SEL R2, R232.reuse, 0xffffffc0, !P2 ;  /* 0xffffffc0e8027807 */ /* 0x040fe20005000000 */
[----:B------:R-:W-:Y:S01]  /*0780*/  IMAD.IADD R8, R5, 0x1, R4 ;  /* 0x0000000105087824 */ /* 0x000fe200078e0204 */
[----:B------:R-:W-:Y:S01]  /*0790*/  SEL R232, R232, 0xffffffc0, !P5 ;  /* 0xffffffc0e8e87807 */ /* 0x000fe20006800000 */
[----:B------:R-:W-:Y:S01]  /*07a0*/  IMAD.SHL.U32 R3, R3, 0x2, RZ ;  /* 0x0000000203037824 */ /* 0x000fe200078e00ff */
[----:B------:R-:W-:Y:S01]  /*07b0*/  IADD3 R247, R239, 0x800, RZ ;  /* 0x00000800eff77810 */ /* 0x000fe20007ffe0ff */
[----:B------:R-:W-:Y:S01]  /*07c0*/  IMAD.IADD R231, R231, 0x1, R239 ;  /* 0x00000001e7e77824 */ /* 0x000fe200078e02ef */
[C---:B------:R-:W-:Y:S01]  /*07d0*/  IADD3 R246, R239.reuse, 0x1000, RZ ;  /* 0x00001000eff67810 */ /* 0x040fe20007ffe0ff */
[----:B---3--:R-:W-:Y:S01]  /*07e0*/  IMAD.IADD R7, R16, 0x1, R12 ;  /* 0x0000000110077824 */ /* 0x008fe200078e020c */
[----:B------:R-:W-:Y:S01]  /*07f0*/  IADD3 R245, R239, 0x1800, RZ ;  /* 0x00001800eff57810 */ /* 0x000fe20007ffe0ff */
[--C-:B------:R-:W-:Y:S01]  /*0800*/  IMAD.IADD R236, R235, 0x1, R232.reuse ;  /* 0x00000001ebec7824 */ /* 0x100fe200078e02e8 */
[----:B------:R-:W-:Y:S01]  /*0810*/  IADD3 R244, R239, 0x2000, RZ ;  /* 0x00002000eff47810 */ /* 0x000fe20007ffe0ff */
[----:B------:R-:W-:Y:S01]  /*0820*/  IMAD.IADD R233, R232, 0x1, R229 ;  /* 0x00000001e8e97824 */ /* 0x000fe200078e02e5 */
[----:B------:R1:W-:Y:S01]  /*0830*/  STL [R1+0x5c], R7 ;  /* 0x00005c0701007387 */ /* 0x0003e20000100800 */
[----:B------:R-:W-:Y:S01]  /*0840*/  IMAD.IADD R238, R237, 0x1, R232 ;  /* 0x00000001edee7824 */ /* 0x000fe200078e02e8 */
[C---:B------:R-:W-:Y:S01]  /*0850*/  IADD3 R243, R239.reuse, 0x2800, RZ ;  /* 0x00002800eff37810 */ /* 0x040fe20007ffe0ff */
[----:B------:R-:W-:Y:S01]  /*0860*/  IMAD.IADD R240, R0, 0x1, R236 ;  /* 0x0000000100f07824 */ /* 0x000fe200078e02ec */
[----:B------:R2:W-:Y:S01]  /*0870*/  STL [R1+0x58], R3 ;  /* 0x0000580301007387 */ /* 0x0005e20000100800 */
[C---:B------:R-:W-:Y:S01]  /*0880*/  IADD3 R242, R239.reuse, 0x3000, RZ ;  /* 0x00003000eff27810 */ /* 0x040fe20007ffe0ff */
[----:B------:R-:W-:Y:S01]  /*0890*/  IMAD.IADD R232, R232, 0x1, R230 ;  /* 0x00000001e8e87824 */ /* 0x000fe200078e02e6 */
[----:B------:R-:W-:Y:S01]  /*08a0*/  IADD3 R241, R239, 0x3800, RZ ;  /* 0x00003800eff17810 */ /* 0x000fe20007ffe0ff */
[----:B------:R-:W-:Y:S01]  /*08b0*/  STL [R1+0x64], R5 ;  /* 0x0000640501007387 */ /* 0x000fe20000100800 */
[----:B-1----:R-:W-:-:S02]  /*08c0*/  IADD3 R7, R5, -0x10, RZ ;  /* 0xfffffff005077810 */ /* 0x002fc40007ffe0ff */
[C---:B------:R-:W-:Y:S01]  /*08d0*/  @P0 IADD3 R7, R5.reuse, 0x10, RZ ;  /* 0x0000001005070810 */ /* 0x040fe20007ffe0ff */
[----:B--2---:R-:W-:-:S05]  /*08e0*/  IMAD.IADD R3, R5, 0x1, R2 ;  /* 0x0000000105037824 */ /* 0x004fca00078e0202 */
[----:B------:R1:W-:Y:S04]  /*08f0*/  STL [R1+0x80], R3 ;  /* 0x0000800301007387 */ /* 0x0003e80000100800 */
[----:B------:R-:W-:Y:S01]  /*0900*/  STL [R1+0x70], R8 ;  /* 0x0000700801007387 */ /* 0x000fe20000100800 */
[----:B-1----:R-:W-:-:S05]  /*0910*/  IMAD.IADD R3, R8, 0x1, R2 ;  /* 0x0000000108037824 */ /* 0x002fca00078e0202 */
[----:B------:R1:W-:Y:S04]  /*0920*/  STL [R1+0x7c], R3 ;  /* 0x00007c0301007387 */ /* 0x0003e80000100800 */
[----:B------:R2:W-:Y:S01]  /*0930*/  STL [R1+0x68], R7 ;  /* 0x0000680701007387 */ /* 0x0005e20000100800 */
[--C-:B-1----:R-:W-:Y:S02]  /*0940*/  IMAD.IADD R3, R4, 0x1, R7.reuse ;  /* 0x0000000104037824 */ /* 0x102fe400078e0207 */
[----:B------:R-:W-:Y:S02]  /*0950*/  IMAD.IADD R4, R2, 0x1, R7 ;  /* 0x0000000102047824 */ /* 0x000fe400078e0207 */
[----:B------:R-:W-:Y:S01]  /*0960*/  IMAD.IADD R2, R3, 0x1, R2 ;  /* 0x0000000103027824 */ /* 0x000fe200078e0202 */
[----:B------:R2:W-:Y:S04]  /*0970*/  STL [R1+0x6c], R3 ;  /* 0x00006c0301007387 */ /* 0x0005e80000100800 */
[----:B------:R2:W-:Y:S04]  /*0980*/  STL [R1+0x78], R4 ;  /* 0x0000780401007387 */ /* 0x0005e80000100800 */
[----:B------:R2:W-:Y:S02]  /*0990*/  STL [R1+0x74], R2 ;  /* 0x0000740201007387 */ /* 0x0005e40000100800 */
.L_x_1545:
        /* <DEDUP_REMOVED lines=19> */
.L_x_1457:
[----:B------:R-:W-:-:S04]  /*0ad0*/  MOV R0, c[0x0][0x554] ;  /* 0x0001550000007a02 */ /* 0x000fc80000000f00 */
[----:B------:R-:W-:Y:S02]  /*0ae0*/  ISETP.NE.AND P0, PT, R0, 0x1, PT ;  /* 0x000000010000780c */ /* 0x000fe40003f05270 */
[----:B------:R-:W-:-:S11]  /*0af0*/  MOV R0, R2 ;  /* 0x0000000200007202 */ /* 0x000fd60000000f00 */
[----:B------:R-:W-:-:S05]  /*0b00*/  @P0 IMAD.HI.U32 R4, R2, c[0x0][0x558], RZ ;  /* 0x0001560002040a27 */ /* 0x000fca00078e00ff */
[----:B------:R-:W-:-:S05]  /*0b10*/  @P0 SHF.R.U32.HI R0, RZ, c[0x0][0x55c], R4 ;  /* 0x00015700ff000a19 */ /* 0x000fca0000011604 */
[----:B------:R-:W-:Y:S02]  /*0b20*/  IMAD R4, R0, c[0x0][0x554], RZ ;  /* 0x0001550000047a24 */ /* 0x000fe400078e02ff */
.L_x_1458:
[----:B------:R-:W-:Y:S05]  /*0b30*/  BSYNC B0 ;  /* 0x0000000000007941 */ /* 0x000fea0003800000 */
.L_x_1456:
[----:B------:R-:W-:Y:S01]  /*0b40*/  IMAD.MOV.U32 R5, RZ, RZ, c[0x0][0x2c4] ;  /* 0x0000b100ff057624 */ /* 0x000fe200078e00ff */
[----:B------:R-:W-:Y:S01]  /*0b50*/  LOP3.LUT R0, RZ, R0, RZ, 0x33, !PT ;  /* 0x00000000ff007212 */ /* 0x000fe200078e33ff */
[----:B------:R-:W-:Y:S01]  /*0b60*/  IMAD.MOV.U32 R6, RZ, RZ, c[0x0][0x548] ;  /* 0x00015200ff067624 */ /* 0x000fe200078e00ff */
[----:B------:R-:W-:Y:S01]  /*0b70*/  ULDC UR5, c[0x0][0x1d0] ;  /* 0x0000740000057ab9 */ /* 0x000fe20000000800 */
[----:B------:R-:W-:Y:S01]  /*0b80*/  IMAD.IADD R2, R2, 0x1, -R4 ;  /* 0x0000000102027824 */ /* 0x000fe200078e0a04 */
[----:B------:R-:W-:Y:S01]  /*0b90*/  ISETP.NE.AND P4, PT, R5, 0x1, PT ;  /* 0x000000010500780c */ /* 0x000fe20003f85270 */
[----:B------:R-:W-:Y:S01]  /*0ba0*/  IMAD.MOV.U32 R5, RZ, RZ, 0x40 ;  /* 0x00000040ff057424 */ /* 0x000fe200078e00ff */
[----:B------:R-:W-:Y:S01]  /*0bb0*/  IADD3 R0, R0, c[0x0][0x53c], RZ ;  /* 0x00014f0000007a10 */ /* 0x000fe20007ffe0ff */
[----:B------:R-:W-:Y:S01]  /*0bc0*/  IMAD R2, R3, c[0x0][0x554], R2 ;  /* 0x0001550003027a24 */ /* 0x000fe200078e0202 */
[----:B------:R-:W-:Y:S01]  /*0bd0*/  ISETP.NE.AND P0, PT, R6, 0x1, PT ;  /* 0x000000010600780c */ /* 0x000fe20003f05270 */
[----:B------:R-:W-:Y:S01]  /*0be0*/  UIADD3 UR5, UR5, 0x3f, URZ ;  /* 0x0000003f05057890 */ /* 0x000fe2000fffe03f */
[----:B------:R-:W-:Y:S01]  /*0bf0*/  SHF.L.U32 R62, R0, 0x7, RZ ;  /* 0x00000007003e7819 */ /* 0x000fe200000006ff */
[----:B------:R-:W-:Y:S01]  /*0c00*/  CS2R R126, SRZ ;  /* 0x00000000007e7805 */ /* 0x000fe2000001ff00 */
[----:B------:R-:W-:Y:S01]  /*0c10*/  MOV R63, R2 ;  /* 0x00000002003f7202 */ /* 0x000fe20000000f00 */
[----:B------:R-:W-:Y:S01]  /*0c20*/  USHF.R.S32.HI UR4, URZ, 0x1f, UR5 ;  /* 0x0000001f3f047899 */ /* 0x000fe20008011405 */
[----:B------:R-:W-:Y:S01]  /*0c30*/  IADD3 R0, R62, 0x7f, RZ ;  /* 0x0000007f3e007810 */ /* 0x000fe20007ffe0ff */
[----:B------:R1:W-:Y:S01]  /*0c40*/  STL [R1+0x48], R62 ;  /* 0x0000483e01007387 */ /* 0x0003e20000100800 */
[----:B------:R-:W-:Y:S01]  /*0c50*/  CS2R R124, SRZ ;  /* 0x00000000007c7805 */ /* 0x000fe2000001ff00 */
[----:B------:R-:W-:Y:S01]  /*0c60*/  ULEA.HI UR4, UR4, UR5, URZ, 0x6 ;  /* 0x0000000504047291 */ /* 0x000fe2000f8f303f */
[----:B------:R-:W-:Y:S01]  /*0c70*/  CS2R R130, SRZ ;  /* 0x0000000000827805 */ /* 0x000fe2000001ff00 */
[----:B------:R-:W-:Y:S01]  /*0c80*/  @P4 IMAD.HI.U32 R3, R0, c[0x0][0x2c8], RZ ;  /* 0x0000b20000034a27 */ /* 0x000fe200078e00ff */
[----:B------:R-:W-:Y:S01]  /*0c90*/  CS2R R128, SRZ ;  /* 0x0000000000807805 */ /* 0x000fe2000001ff00 */
[----:B------:R-:W-:Y:S01]  /*0ca0*/  USHF.R.S32.HI UR4, URZ, 0x6, UR4 ;  /* 0x000000063f047899 */ /* 0x000fe20008011404 */
[----:B------:R-:W-:Y:S01]  /*0cb0*/  MOV R122, RZ ;  /* 0x000000ff007a7202 */ /* 0x000fe20000000f00 */
[----:B------:R-:W-:Y:S01]  /*0cc0*/  @P0 IMAD.HI.U32 R4, R2, c[0x0][0x54c], RZ ;  /* 0x0001530002040a27 */ /* 0x000fe200078e00ff */
[----:B------:R-:W-:Y:S01]  /*0cd0*/  @P4 SHF.R.U32.HI R0, RZ, c[0x0][0x2cc], R3 ;  /* 0x0000b300ff004a19 */ /* 0x000fe20000011603 */
[----:B------:R-:W-:Y:S01]  /*0ce0*/  CS2R R120, SRZ ;  /* 0x0000000000787805 */ /* 0x000fe2000001ff00 */
[----:B------:R-:W-:Y:S01]  /*0cf0*/  IADD3 R3, R5, -c[0x0][0x168], RZ ;  /* 0x80005a0005037a10 */ /* 0x000fe20007ffe0ff */
[----:B------:R-:W-:Y:S01]  /*0d00*/  IMAD.MOV.U32 R5, RZ, RZ, RZ ;  /* 0x000000ffff057224 */ /* 0x000fe200078e00ff */
[----:B------:R-:W-:Y:S01]  /*0d10*/  @P0 SHF.R.U32.HI R63, RZ, c[0x0][0x550], R4 ;  /* 0x00015400ff3f0a19 */ /* 0x000fe20000011604 */
[----:B------:R-:W-:Y:S01]  /*0d20*/  CS2R R118, SRZ ;  /* 0x0000000000767805 */ /* 0x000fe2000001ff00 */
[----:B------:R-:W-:Y:S01]  /*0d30*/  IADD3 R0, R0, c[0x0][0x1d0], R3 ;  /* 0x0000740000007a10 */ /* 0x000fe20007ffe003 */
[----:B------:R-:W-:Y:S01]  /*0d40*/  CS2R R116, SRZ ;  /* 0x0000000000747805 */ /* 0x000fe2000001ff00 */
[----:B------:R-:W-:Y:S01]  /*0d50*/  IMAD.MOV.U32 R9, RZ, RZ, RZ ;  /* 0x000000ffff097224 */ /* 0x000fe200078e00ff */
[----:B------:R1:W-:Y:S01]  /*0d60*/  STL [R1+0x54], R63 ;  /* 0x0000543f01007387 */ /* 0x0003e20000100800 */
[----:B------:R-:W-:Y:S01]  /*0d70*/  IMAD.MOV R3, RZ, RZ, -R63 ;  /* 0x000000ffff037224 */ /* 0x000fe200078e0a3f */
[----:B------:R-:W-:Y:S01]  /*0d80*/  SHF.R.S32.HI R4, RZ, 0x1f, R0 ;  /* 0x0000001fff047819 */ /* 0x000fe20000011400 */
        /* <DEDUP_REMOVED lines=10> */
[----:B------:R-:W-:Y:S01]  /*0e30*/  IMAD.MOV.U32 R112, RZ, RZ, RZ ;  /* 0x000000ffff707224 */ /* 0x000fe200078e00ff */
[----:B------:R-:W-:Y:S01]  /*0e40*/  IMNMX R7, R2, UR4, PT ;  /* 0x0000000402077c17 */ /* 0x000fe2000b800200 */
[----:B------:R-:W-:Y:S01]  /*0e50*/  CS2R R14, SRZ ;  /* 0x00000000000e7805 */ /* 0x000fe2000001ff00 */
[----:B------:R-:W-:Y:S01]  /*0e60*/  MOV R106, RZ ;  /* 0x000000ff006a7202 */ /* 0x000fe20000000f00 */
[----:B------:R-:W-:Y:S01]  /*0e70*/  IMAD.MOV.U32 R104, RZ, RZ, RZ ;  /* 0x000000ffff687224 */ /* 0x000fe200078e00ff */
[----:B------:R-:W-:Y:S01]  /*0e80*/  ISETP.GE.AND P0, PT, R7, 0x1, PT ;  /* 0x000000010700780c */ /* 0x000fe20003f06270 */
[----:B------:R1:W-:Y:S01]  /*0e90*/  STL [R1+0x4], R7 ;  /* 0x0000040701007387 */ /* 0x0003e20000100800 */
[----:B------:R-:W-:Y:S01]  /*0ea0*/  IMAD.MOV.U32 R102, RZ, RZ, RZ ;  /* 0x000000ffff667224 */ /* 0x000fe200078e00ff */
[----:B------:R-:W-:Y:S01]  /*0eb0*/  CS2R R16, SRZ ;  /* 0x0000000000107805 */ /* 0x000fe2000001ff00 */
        /* <DEDUP_REMOVED lines=70> */
[----:B------:R-:W-:Y:S01]  /*1320*/  CS2R R58, SRZ ;  /* 0x00000000003a7805 */ /* 0x000fe2000001ff00 */
[----:B------:R-:W-:Y:S05]  /*1330*/  @!P0 BRA `(.L_x_1459) ;  /* 0x000106f000008947 */ /* 0x000fea0003800000 */
[----:B-1----:R-:W2:Y:S01]  /*1340*/  LDL R8, [R1+0x84] ;  /* 0x0000840001087983 */ /* 0x002ea20000100800 */
[----:B------:R-:W-:-:S03]  /*1350*/  ISETP.NE.U32.AND P0, PT, RZ, c[0x0][0x340], PT ;  /* 0x0000d000ff007a0c */ /* 0x000fc60003f05070 */
[----:B------:R-:W3:Y:S01]  /*1360*/  LDL.64 R64, [R1+0x10] ;  /* 0x0000100001407983 */ /* 0x000ee20000100a00 */
[----:B------:R-:W-:-:S03]  /*1370*/  ISETP.NE.AND.EX P0, PT, RZ, c[0x0][0x344], PT, P0 ;  /* 0x0000d100ff007a0c */ /* 0x000fc60003f05300 */
[----:B------:R-:W4:Y:S10]  /*1380*/  LDL R15, [R1+0x44] ;  /* 0x00004400010f7983 */ /* 0x000f340000100800 */
[----:B------:R-:W-:-:S05]  /*1390*/  @P0 MOV R2, 0x4 ;  /* 0x0000000400020802 */ /* 0x000fca0000000f00 */
[----:B------:R-:W-:-:S05]  /*13a0*/  @P0 IMAD.WIDE R2, R63, R2, c[0x0][0x340] ;  /* 0x0000d0003f020625 */ /* 0x000fca00078e0202 */
[----:B------:R1:W5:Y:S01]  /*13b0*/  @P0 LDG.E R14, [R2.64] ;  /* 0x00000006020e0981 */ /* 0x000362000c1e1900 */
[----:B------:R-:W-:-:S03]  /*13c0*/  SHF.R.S32.HI R12, RZ, 0x1f, R66 ;  /* 0x0000001fff0c7819 */ /* 0x000fc60000011442 */
[----:B------:R-:W1:Y:S02]  /*13d0*/  S2R R7, SR_TID.X ;  /* 0x0000000000077919 */ /* 0x000e640000002100 */
[----:B------:R-:W-:Y:S01]  /*13e0*/  IMAD R4, R12, c[0x0][0x1b8], RZ ;  /* 0x00006e000c047a24 */ /* 0x000fe200078e02ff */
[----:B------:R-:W-:-:S03]  /*13f0*/  SHF.R.S32.HI R13, RZ, 0x1f, R63 ;  /* 0x0000001fff0d7819 */ /* 0x000fc6000001143f */
[----:B------:R-:W-:Y:S01]  /*1400*/  IMAD R4, R66, c[0x0][0x1bc], R4 ;  /* 0x00006f0042047a24 */ /* 0x000fe200078e0204 */
[----:B-1----:R-:W-:-:S04]  /*1410*/  SHF.R.S32.HI R61, RZ, 0x1f, R7 ;  /* 0x0000001fff3d7819 */ /* 0x002fc80000011407 */
[----:B------:R-:W-:-:S04]  /*1420*/  LEA.HI R61, R61, R7, RZ, 0x3 ;  /* 0x000000073d3d7211 */ /* 0x000fc800078f18ff */
[----:B------:R-:W-:-:S04]  /*1430*/  SHF.R.S32.HI R61, RZ, 0x3, R61 ;  /* 0x00000003ff3d7819 */ /* 0x000fc8000001143d */
[----:B------:R-:W-:-:S05]  /*1440*/  SHF.R.S32.HI R11, RZ, 0x1f, R61 ;  /* 0x0000001fff0b7819 */ /* 0x000fca000001143d */
[----:B------:R-:W-:Y:S02]  /*1450*/  IMAD R5, R11, c[0x0][0x1e0], RZ ;  /* 0x000078000b057a24 */ /* 0x000fe400078e02ff */
[----:B------:R-:W-:Y:S02]  /*1460*/  IMAD R10, R13, c[0x0][0x1c0], RZ ;  /* 0x000070000d0a7a24 */ /* 0x000fe400078e02ff */
[----:B------:R-:W-:Y:S02]  /*1470*/  IMAD R9, R61, c[0x0][0x1e4], R5 ;  /* 0x000079003d097a24 */ /* 0x000fe400078e0205 */
[----:B------:R-:W-:-:S04]  /*1480*/  IMAD R11, R11, c[0x0][0x208], RZ ;  /* 0x000082000b0b7a24 */ /* 0x000fc800078e02ff */
[----:B------:R-:W-:Y:S01]  /*1490*/  IMAD R11, R61, c[0x0][0x20c], R11 ;  /* 0x000083003d0b7a24 */ /* 0x000fe200078e020b */
[----:B--2---:R-:W-:-:S05]  /*14a0*/  IADD3 R8, R8, R62, RZ ;  /* 0x0000003e08087210 */ /* 0x004fca0007ffe0ff */
[----:B------:R-:W-:Y:S01]  /*14b0*/  @P4 IMAD.HI.U32 R2, R8, c[0x0][0x2c8], RZ ;  /* 0x0000b20008024a27 */ /* 0x000fe200078e00ff */
[----:B------:R-:W-:-:S04]  /*14c0*/  MOV R0, R8 ;  /* 0x0000000800007202 */ /* 0x000fc80000000f00 */
[----:B------:R-:W-:Y:S01]  /*14d0*/  @P4 SHF.R.U32.HI R0, RZ, c[0x0][0x2cc], R2 ;  /* 0x0000b300ff004a19 */ /* 0x000fe20000011602 */
[----:B------:R-:W-:-:S04]  /*14e0*/  IMAD.WIDE.U32 R2, R66, c[0x0][0x1b8], RZ ;  /* 0x00006e0042027a25 */ /* 0x000fc800078e00ff */
[----:B---3--:R-:W-:Y:S01]  /*14f0*/  IMAD.WIDE.U32 R6, R61, c[0x0][0x1e0], R64 ;  /* 0x000078003d067a25 */ /* 0x008fe200078e0040 */
[----:B------:R-:W-:-:S04]  /*1500*/  IADD3 R3, R3, R4, RZ ;  /* 0x0000000403037210 */ /* 0x000fc80007ffe0ff */
[----:B------:R-:W-:Y:S01]  /*1510*/  IADD3 R7, R7, R9, RZ ;  /* 0x0000000907077210 */ /* 0x000fe20007ffe0ff */
[C---:B------:R-:W-:Y:S02]  /*1520*/  IMAD R9, R63.reuse, c[0x0][0x1c4], R10 ;  /* 0x000071003f097a24 */ /* 0x040fe400078e020a */
[----:B------:R-:W-:-:S04]  /*1530*/  IMAD.WIDE.U32 R2, R63, c[0x0][0x1c0], R2 ;  /* 0x000070003f027a25 */ /* 0x000fc800078e0002 */
[----:B------:R-:W-:Y:S01]  /*1540*/  IMAD.WIDE.U32 R4, R61, c[0x0][0x208], R64 ;  /* 0x000082003d047a25 */ /* 0x000fe200078e0040 */
[----:B------:R-:W-:Y:S02]  /*1550*/  IADD3 R3, R3, R9, RZ ;  /* 0x0000000903037210 */ /* 0x000fe40007ffe0ff */
[----:B------:R-:W-:Y:S02]  /*1560*/  SHF.R.S32.HI R9, RZ, 0x1f, R0 ;  /* 0x0000001fff097819 */ /* 0x000fe40000011400 */
[----:B------:R-:W-:Y:S01]  /*1570*/  IADD3 R5, R5, R11, RZ ;  /* 0x0000000b05057210 */ /* 0x000fe20007ffe0ff */
[----:B------:R-:W-:Y:S01]  /*1580*/  IMAD R11, R12, c[0x0][0x1e8], RZ ;  /* 0x00007a000c0b7a24 */ /* 0x000fe200078e02ff */
[----:B------:R-:W-:Y:S01]  /*1590*/  IADD3 R10, -R0, RZ, RZ ;  /* 0x000000ff000a7210 */ /* 0x000fe20007ffe1ff */
[----:B------:R-:W-:Y:S02]  /*15a0*/  IMAD R12, R12, c[0x0][0x210], RZ ;  /* 0x000084000c0c7a24 */ /* 0x000fe400078e02ff */
[----:B------:R-:W-:-:S02]  /*15b0*/  IMAD R9, R9, c[0x0][0x1b0], RZ ;  /* 0x00006c0009097a24 */ /* 0x000fc400078e02ff */
[C---:B------:R-:W-:Y:S02]  /*15c0*/  IMAD R11, R66.reuse, c[0x0][0x1ec], R11 ;  /* 0x00007b00420b7a24 */ /* 0x040fe400078e020b */
[----:B------:R-:W-:-:S04]  /*15d0*/  IMAD.WIDE.U32 R6, R66, c[0x0][0x1e8], R6 ;  /* 0x00007a0042067a25 */ /* 0x000fc800078e0006 */
[----:B------:R-:W-:Y:S02]  /*15e0*/  IMAD R10, R10, c[0x0][0x2c4], R8 ;  /* 0x0000b1000a0a7a24 */ /* 0x000fe400078e0208 */
[C---:B------:R-:W-:Y:S02]  /*15f0*/  IMAD R12, R66.reuse, c[0x0][0x214], R12 ;  /* 0x00008500420c7a24 */ /* 0x040fe400078e020c */
[----:B------:R-:W-:-:S04]  /*1600*/  IMAD.WIDE.U32 R4, R66, c[0x0][0x210], R4 ;  /* 0x0000840042047a25 */ /* 0x000fc800078e0004 */
[C---:B------:R-:W-:Y:S02]  /*1610*/  IMAD R8, R0.reuse, c[0x0][0x1b4], R9 ;  /* 0x00006d0000087a24 */ /* 0x040fe400078e0209 */
[----:B------:R-:W-:Y:S01]  /*1620*/  IMAD.WIDE.U32 R2, R0, c[0x0][0x1b0], R2 ;  /* 0x00006c0000027a25 */ /* 0x000fe200078e0002 */
[----:B------:R-:W-:Y:S02]  /*1630*/  IADD3 R9, R7, R11, RZ ;  /* 0x0000000b07097210 */ /* 0x000fe40007ffe0ff */
[----:B------:R-:W-:Y:S01]  /*1640*/  SHF.R.S32.HI R11, RZ, 0x1f, R10 ;  /* 0x0000001fff0b7819 */ /* 0x000fe2000001140a */
[----:B------:R-:W-:Y:S01]  /*1650*/  IMAD.IADD R7, R5, 0x1, R12 ;  /* 0x0000000105077824 */ /* 0x000fe200078e020c */
[----:B------:R-:W-:Y:S02]  /*1660*/  IADD3 R5, R3, R8, RZ ;  /* 0x0000000803057210 */ /* 0x000fe40007ffe0ff */
[----:B------:R-:W-:Y:S02]  /*1670*/  MOV R8, R6 ;  /* 0x0000000600087202 */ /* 0x000fe40000000f00 */
[----:B------:R-:W-:Y:S01]  /*1680*/  MOV R6, R4 ;  /* 0x0000000400067202 */ /* 0x000fe20000000f00 */
[----:B------:R-:W-:Y:S01]  /*1690*/  IMAD R11, R11, c[0x0][0x1a8], RZ ;  /* 0x00006a000b0b7a24 */ /* 0x000fe200078e02ff */
[----:B------:R-:W-:-:S02]  /*16a0*/  MOV R4, R2 ;  /* 0x0000000200047202 */ /* 0x000fc40000000f00 */
[----:B-----5:R-:W-:Y:S02]  /*16b0*/  @P0 SHF.R.S32.HI R3, RZ, 0x1f, R14 ;  /* 0x0000001fff030819 */ /* 0x020fe4000001140e */
[----:B------:R-:W-:Y:S01]  /*16c0*/  @P0 MOV R2, R14 ;  /* 0x0000000e00020202 */ /* 0x000fe20000000f00 */
[----:B------:R-:W-:Y:S01]  /*16d0*/  @!P0 IMAD.MOV.U32 R2, RZ, RZ, R63 ;  /* 0x000000ffff028224 */ /* 0x000fe200078e003f */
[----:B------:R-:W-:Y:S01]  /*16e0*/  @!P0 MOV R3, R13 ;  /* 0x0000000d00038202 */ /* 0x000fe20000000f00 */
[C---:B------:R-:W-:Y:S02]  /*16f0*/  IMAD R11, R10.reuse, c[0x0][0x1ac], R11 ;  /* 0x00006b000a0b7a24 */ /* 0x040fe400078e020b */
[----:B------:R-:W-:-:S04]  /*1700*/  IMAD.WIDE.U32 R4, R10, c[0x0][0x1a8], R4 ;  /* 0x00006a000a047a25 */ /* 0x000fc800078e0004 */
[----:B------:R-:W-:Y:S01]  /*1710*/  IMAD.WIDE.U32 R12, R2, c[0x0][0x218], R6 ;  /* 0x00008600020c7a25 */ /* 0x000fe200078e0006 */
[----:B------:R-:W-:-:S03]  /*1720*/  IADD3 R7, R5, R11, RZ ;  /* 0x0000000b05077210 */ /* 0x000fc60007ffe0ff */
[C---:B------:R-:W-:Y:S02]  /*1730*/  IMAD R0, R3.reuse, c[0x0][0x218], RZ ;  /* 0x0000860003007a24 */ /* 0x040fe400078e02ff */
[----:B------:R-:W-:Y:S01]  /*1740*/  IMAD R6, R3, c[0x0][0x1f0], RZ ;  /* 0x00007c0003067a24 */ /* 0x000fe200078e02ff */
[----:B------:R-:W-:Y:S01]  /*1750*/  LEA R3, P0, R4, c[0x0][0x160], 0x1 ;  /* 0x0000580004037a11 */ /* 0x000fe200078008ff */
[C---:B------:R-:W-:Y:S02]  /*1760*/  IMAD R5, R2.reuse, c[0x0][0x21c], R0 ;  /* 0x0000870002057a24 */ /* 0x040fe400078e0200 */
[----:B------:R-:W-:-:S04]  /*1770*/  IMAD.WIDE.U32 R8, R2, c[0x0][0x1f0], R8 ;  /* 0x00007c0002087a25 */ /* 0x000fc800078e0008 */
[----:B------:R-:W-:Y:S01]  /*1780*/  IMAD R6, R2, c[0x0][0x1f4], R6 ;  /* 0x00007d0002067a24 */ /* 0x000fe200078e0206 */
[----:B------:R-:W-:Y:S02]  /*1790*/  LEA.HI.X R2, R4, c[0x0][0x164], R7, 0x1, P0 ;  /* 0x0000590004027a11 */ /* 0x000fe400000f0c07 */
[----:B------:R-:W-:Y:S02]  /*17a0*/  IADD3 R4, R13, R5, RZ ;  /* 0x000000050d047210 */ /* 0x000fe40007ffe0ff */
[----:B------:R-:W-:Y:S01]  /*17b0*/  IADD3 R6, R9, R6, RZ ;  /* 0x0000000609067210 */ /* 0x000fe20007ffe0ff */
[----:B------:R1:W-:Y:S04]  /*17c0*/  STL.64 [R1+0x30], R8 ;  /* 0x0000300801007387 */ /* 0x0003e80000100a00 */
[----:B------:R1:W-:Y:S04]  /*17d0*/  STL.64 [R1+0x38], R12 ;  /* 0x0000380c01007387 */ /* 0x0003e80000100a00 */
[----:B------:R1:W-:Y:S04]  /*17e0*/  STL [R1+0x40], R4 ;  /* 0x0000400401007387 */ /* 0x0003e80000100800 */
[----:B------:R1:W-:Y:S01]  /*17f0*/  STL [R1+0x28], R6 ;  /* 0x0000280601007387 */ /* 0x0003e20000100800 */
[----:B------:R-:W-:-:S02]  /*1800*/  ISETP.GE.AND P5, PT, R64, c[0x0][0x198], PT ;  /* 0x0000660040007a0c */ /* 0x000fc40003fa6270 */
[----:B----4-:R-:W-:Y:S02]  /*1810*/  ISETP.GE.AND P3, PT, R15, c[0x0][0x198], PT ;  /* 0x000066000f007a0c */ /* 0x010fe40003f66270 */
[----:B------:R-:W-:Y:S01]  /*1820*/  IADD3 R0, R61, R62, RZ ;  /* 0x0000003e3d007210 */ /* 0x000fe20007ffe0ff */
[----:B------:R-:W-:Y:S08]  /*1830*/  BRA.DIV ~URZ, `(.L_x_1460) ;  /* 0x00012af27f007947 */ /* 0x000ff0000b800000 */
[----:B------:R2:W3:Y:S02]  /*1840*/  SHFL.IDX PT, R5, R2, RZ, 0x181f ;  /* 0x00181fff02057589 */ /* 0x0004e400000e0000 */
.L_x_1546:
[----:B------:R-:W-:Y:S05]  /*1850*/  BRA.DIV ~URZ, `(.L_x_1461) ;  /* 0x00012b427f007947 */ /* 0x000fea000b800000 */
[----:B-1----:R1:W4:Y:S02]  /*1860*/  SHFL.IDX PT, R4, R3, RZ, 0x181f ;  /* 0x00181fff03047589 */ /* 0x00232400000e0000 */
.L_x_1547:
[----:B------:R-:W-:Y:S01]  /*1870*/  MOV R11, c[0x0][0x2c4] ;  /* 0x0000b100000b7a02 */ /* 0x000fe20000000f00 */
[----:B------:R-:W-:Y:S04]  /*1880*/  BSSY B0, `(.L_x_1462) ;  /* 0x0000010000007945 */ /* 0x000fe80003800000 */
[----:B------:R-:W-:-:S05]  /*1890*/  IMAD R11, R11, c[0x0][0x168], RZ ;  /* 0x00005a000b0b7a24 */ /* 0x000fca00078e02ff */
[----:B------:R-:W-:-:S13]  /*18a0*/  ISETP.GE.AND P0, PT, R0, R11, PT ;  /* 0x0000000b0000720c */ /* 0x000fda0003f06270 */
[----:B------:R-:W-:Y:S05]  /*18b0*/  @P0 BRA `(.L_x_1463) ;  /* 0x000000c000000947 */ /* 0x000fea0003800000 */
[----:B------:R-:W5:Y:S04]  /*18c0*/  LDL.64 R12, [R1+0x10] ;  /* 0x00001000010c7983 */ /* 0x000f680000100a00 */
[----:B--2---:R-:W2:Y:S04]  /*18d0*/  LDL R8, [R1+0x44] ;  /* 0x0000440001087983 */ /* 0x004ea80000100800 */
[----:B----4-:R-:W4:Y:S01]  /*18e0*/  LDL R9, [R1+0x4c] ;  /* 0x00004c0001097983 */ /* 0x010f220000100800 */
[-C--:B-----5:R-:W-:Y:S02]  /*18f0*/  LEA R6, P1, R12, R4.reuse, 0x1 ;  /* 0x000000040c067211 */ /* 0x0a0fe400078208ff */
[----:B--2---:R-:W-:-:S02]  /*1900*/  LEA R4, P0, R8, R4, 0x1 ;  /* 0x0000000408047211 */ /* 0x004fc400078008ff */
[-C--:B---3--:R-:W-:Y:S02]  /*1910*/  LEA.HI.X R7, R12, R5.reuse, R13, 0x1, P1 ;  /* 0x000000050c077211 */ /* 0x088fe400008f0c0d */
[----:B----4-:R-:W-:-:S03]  /*1920*/  LEA.HI.X R5, R8, R5, R9, 0x1, P0 ;  /* 0x0000000508057211 */ /* 0x010fc600000f0c09 */
[----:B------:R-:W-:Y:S01]  /*1930*/  @!PT LDS RZ, [RZ] ;  /* 0x00000000fffff984 */ /* 0x000fe20000000800 */
[----:B------:R-:W-:Y:S01]  /*1940*/  @!PT LDS RZ, [RZ] ;  /* 0x00000000fffff984 */ /* 0x000fe20000000800 */
[----:B------:R-:W-:Y:S01]  /*1950*/  @!PT LDS RZ, [RZ] ;  /* 0x00000000fffff984 */ /* 0x000fe20000000800 */
[----:B------:R2:W-:Y:S04]  /*1960*/  LDGSTS.E.BYPASS.LTC128B.128 [R248+0x8100], [R6.64], !P5 ;  /* 0x0810000006f87fae */ /* 0x0005e8000e901d46 */
[----:B------:R2:W-:Y:S02]  /*1970*/  LDGSTS.E.BYPASS.LTC128B.128 [R248+0xc100], [R4.64], !P3 ;  /* 0x0c10000004f87fae */ /* 0x0005e4000d901d46 */
.L_x_1463:
[----:B------:R-:W-:Y:S05]  /*1980*/  BSYNC B0 ;  /* 0x0000000000007941 */ /* 0x000fea0003800000 */
.L_x_1462:
[----:B------:R-:W-:Y:S05]  /*1990*/  BRA.DIV ~URZ, `(.L_x_1464) ;  /* 0x00012a627f007947 */ /* 0x000fea000b800000 */
[----:B--23--:R2:W3:Y:S04]  /*19a0*/  SHFL.IDX PT, R5, R2, 0x1, 0x181f ;  /* 0x00381f0002057f89 */ /* 0x00c4e800000e0000 */
[----:B----4-:R2:W4:Y:S02]  /*19b0*/  SHFL.IDX PT, R4, R3, 0x1, 0x181f ;  /* 0x00381f0003047f89 */ /* 0x01052400000e0000 */
.L_x_1548:
[----:B------:R-:W-:Y:S01]  /*19c0*/  IADD3 R6, R0, 0x10, RZ ;  /* 0x0000001000067810 */ /* 0x000fe20007ffe0ff */
[----:B------:R-:W-:Y:S03]  /*19d0*/  BSSY B0, `(.L_x_1465) ;  /* 0x000000f000007945 */ /* 0x000fe60003800000 */
        /* <DEDUP_REMOVED lines=14> */
.L_x_1466:
[----:B------:R-:W-:Y:S05]  /*1ac0*/  BSYNC B0 ;  /* 0x0000000000007941 */ /* 0x000fea0003800000 */
.L_x_1465:
[----:B------:R-:W-:Y:S05]  /*1ad0*/  BRA.DIV ~URZ, `(.L_x_1467) ;  /* 0x000129e27f007947 */ /* 0x000fea000b800000 */
[----:B--23--:R2:W3:Y:S02]  /*1ae0*/  SHFL.IDX PT, R5, R2, 0x2, 0x181f ;  /* 0x00581f0002057f89 */ /* 0x00c4e400000e0000 */
.L_x_1549:
[----:B------:R-:W-:Y:S05]  /*1af0*/  BRA.DIV ~URZ, `(.L_x_1468) ;  /* 0x00012a327f007947 */ /* 0x000fea000b800000 */
[----:B----4-:R4:W1:Y:S02]  /*1b00*/  SHFL.IDX PT, R4, R3, 0x2, 0x181f ;  /* 0x00581f0003047f89 */ /* 0x01086400000e0000 */
.L_x_1550:
[----:B------:R-:W-:Y:S01]  /*1b10*/  IADD3 R6, R0, 0x20, RZ ;  /* 0x0000002000067810 */ /* 0x000fe20007ffe0ff */
[----:B------:R-:W-:Y:S03]  /*1b20*/  BSSY B0, `(.L_x_1469) ;  /* 0x000000f000007945 */ /* 0x000fe60003800000 */
[----:B------:R-:W-:-:S13]  /*1b30*/  ISETP.GE.AND P0, PT, R6, R11, PT ;  /* 0x0000000b0600720c */ /* 0x000fda0003f06270 */
[----:B------:R-:W-:Y:S05]  /*1b40*/  @P0 BRA `(.L_x_1470) ;  /* 0x000000c000000947 */ /* 0x000fea0003800000 */
[----:B------:R-:W5:Y:S04]  /*1b50*/  LDL.64 R12, [R1+0x10] ;  /* 0x00001000010c7983 */ /* 0x000f680000100a00 */
[----:B--2---:R-:W2:Y:S04]  /*1b60*/  LDL R8, [R1+0x44] ;  /* 0x0000440001087983 */ /* 0x004ea80000100800 */
[----:B----4-:R-:W4:Y:S01]  /*1b70*/  LDL R9, [R1+0x4c] ;  /* 0x00004c0001097983 */ /* 0x010f220000100800 */
[-C--:B-1---5:R-:W-:Y:S02]  /*1b80*/  LEA R6, P1, R12, R4.reuse, 0x1 ;  /* 0x000000040c067211 */ /* 0x0a2fe400078208ff */
        /* <DEDUP_REMOVED lines=8> */
.L_x_1470:
[----:B------:R-:W-:Y:S05]  /*1c10*/  BSYNC B0 ;  /* 0x0000000000007941 */ /* 0x000fea0003800000 */
.L_x_1469:
[----:B------:R-:W-:Y:S05]  /*1c20*/  BRA.DIV ~URZ, `(.L_x_1471) ;  /* 0x000129627f007947 */ /* 0x000fea000b800000 */
[----:B-1-3--:R1:W3:Y:S04]  /*1c30*/  SHFL.IDX PT, R5, R2, 0x3, 0x181f ;  /* 0x00781f0002057f89 */ /* 0x00a2e800000e0000 */
[----:B------:R1:W2:Y:S02]  /*1c40*/  SHFL.IDX PT, R4, R3, 0x3, 0x181f ;  /* 0x00781f0003047f89 */ /* 0x0002a400000e0000 */
.L_x_1551:
[----:B------:R-:W-:Y:S01]  /*1c50*/  IADD3 R6, R0, 0x30, RZ ;  /* 0x0000003000067810 */ /* 0x000fe20007ffe0ff */
[----:B------:R-:W-:Y:S03]  /*1c60*/  BSSY B0, `(.L_x_1472) ;  /* 0x000000f000007945 */ /* 0x000fe60003800000 */
[----:B------:R-:W-:-:S13]  /*1c70*/  ISETP.GE.AND P0, PT, R6, R11, PT ;  /* 0x0000000b0600720c */ /* 0x000fda0003f06270 */
[----:B------:R-:W-:Y:S05]  /*1c80*/  @P0 BRA `(.L_x_1473) ;  /* 0x000000c000000947 */ /* 0x000fea0003800000 */
[----:B------:R-:W5:Y:S04]  /*1c90*/  LDL.64 R12, [R1+0x10] ;  /* 0x00001000010c7983 */ /* 0x000f680000100a00 */
[----:B----4-:R-:W4:Y:S04]  /*1ca0*/  LDL R8, [R1+0x44] ;  /* 0x0000440001087983 */ /* 0x010f280000100800 */
[----:B---3--:R-:W3:Y:S01]  /*1cb0*/  LDL R9, [R1+0x4c] ;  /* 0x00004c0001097983 */ /* 0x008ee20000100800 */
[-C--:B--2--5:R-:W-:Y:S02]  /*1cc0*/  LEA R6, P1, R12, R4.reuse, 0x1 ;  /* 0x000000040c067211 */ /* 0x0a4fe400078208ff */
[----:B----4-:R-:W-:-:S02]  /*1cd0*/  LEA R4, P0, R8, R4, 0x1 ;  /* 0x0000000408047211 */ /* 0x010fc400078008ff */
[-C--:B------:R-:W-:Y:S02]  /*1ce0*/  LEA.HI.X R7, R12, R5.reuse, R13, 0x1, P1 ;  /* 0x000000050c077211 */ /* 0x080fe400008f0c0d */
[----:B---3--:R-:W-:-:S03]  /*1cf0*/  LEA.HI.X R5, R8, R5, R9, 0x1, P0 ;  /* 0x0000000508057211 */ /* 0x008fc600000f0c09 */
[----:B------:R-:W-:Y:S01]  /*1d00*/  @!PT LDS RZ, [RZ] ;  /* 0x00000000fffff984 */ /* 0x000fe20000000800 */
[----:B------:R-:W-:Y:S01]  /*1d10*/  @!PT LDS RZ, [RZ] ;  /* 0x00000000fffff984 */ /* 0x000fe20000000800 */
[----:B------:R-:W-:Y:S01]  /*1d20*/  @!PT LDS RZ, [RZ] ;  /* 0x00000000fffff984 */ /* 0x000fe20000000800 */
[----:B------:R2:W-:Y:S04]  /*1d30*/  LDGSTS.E.BYPASS.LTC128B.128 [R248+0x9900], [R6.64], !P5 ;  /* 0x0990000006f87fae */ /* 0x0005e8000e901d46 */
[----:B------:R2:W-:Y:S02]  /*1d40*/  LDGSTS.E.BYPASS.LTC128B.128 [R248+0xd900], [R4.64], !P3 ;  /* 0x0d90000004f87fae */ /* 0x0005e4000d901d46 */
.L_x_1473:
[----:B------:R-:W-:Y:S05]  /*1d50*/  BSYNC B0 ;  /* 0x0000000000007941 */ /* 0x000fea0003800000 */
.L_x_1472:
[----:B------:R-:W-:Y:S05]  /*1d60*/  BRA.DIV ~URZ, `(.L_x_1474) ;  /* 0x000128e27f007947 */ /* 0x000fea000b800000 */
[----:B--23--:R2:W3:Y:S02]  /*1d70*/  SHFL.IDX PT, R5, R2, 0x4, 0x181f ;  /* 0x00981f0002057f89 */ /* 0x00c4e400000e0000 */
.L_x_1552:
[----:B------:R-:W-:Y:S05]  /*1d80*/  BRA.DIV ~URZ, `(.L_x_1475) ;  /* 0x000129327f007947 */ /* 0x000fea000b800000 */
[----:B------:R1:W2:Y:S02]  /*1d90*/  SHFL.IDX PT, R4, R3, 0x4, 0x181f ;  /* 0x00981f0003047f89 */ /* 0x0002a400000e0000 */
.L_x_1553:
        /* <DEDUP_REMOVED lines=16> */
.L_x_1477:
[----:B------:R-:W-:Y:S05]  /*1ea0*/  BSYNC B0 ;  /* 0x0000000000007941 */ /* 0x000fea0003800000 */
.L_x_1476:
[----:B------:R-:W-:Y:S05]  /*1eb0*/  BRA.DIV ~URZ, `(.L_x_1478) ;  /* 0x000128627f007947 */ /* 0x000fea000b800000 */
[----:B--23--:R2:W3:Y:S04]  /*1ec0*/  SHFL.IDX PT, R5, R2, 0x5, 0x181f ;  /* 0x00b81f0002057f89 */ /* 0x00c4e800000e0000 */
[----:B------:R2:W1:Y:S02]  /*1ed0*/  SHFL.IDX PT, R4, R3, 0x5, 0x181f ;  /* 0x00b81f0003047f89 */ /* 0x00046400000e0000 */
.L_x_1554:
        /* <DEDUP_REMOVED lines=16> */
.L_x_1480:
[----:B------:R-:W-:Y:S05]  /*1fe0*/  BSYNC B0 ;  /* 0x0000000000007941 */ /* 0x000fea0003800000 */
.L_x_1479:
[----:B------:R-:W-:Y:S05]  /*1ff0*/  BRA.DIV ~URZ, `(.L_x_1481) ;  /* 0x000127e27f007947 */ /* 0x000fea000b800000 */
[----:B-1-3--:R1:W3:Y:S02]  /*2000*/  SHFL.IDX PT, R5, R2, 0x6, 0x181f ;  /* 0x00d81f0002057f89 */ /* 0x00a2e400000e0000 */
.L_x_1555:
[----:B------:R-:W-:Y:S05]  /*2010*/  BRA.DIV ~URZ, `(.L_x_1482) ;  /* 0x000128327f007947 */ /* 0x000fea000b800000 */
[----:B------:R1:W2:Y:S02]  /*2020*/  SHFL.IDX PT, R4, R3, 0x6, 0x181f ;  /* 0x00d81f0003047f89 */ /* 0x0002a400000e0000 */
.L_x_1556:
        /* <DEDUP_REMOVED lines=16> */
.L_x_1484:
[----:B------:R-:W-:Y:S05]  /*2130*/  BSYNC B0 ;  /* 0x0000000000007941 */ /* 0x000fea0003800000 */
.L_x_1483:
[----:B------:R-:W-:Y:S05]  /*2140*/  BRA.DIV ~URZ, `(.L_x_1485) ;  /* 0x000127627f007947 */ /* 0x000fea000b800000 */
[----:B--2---:R2:W1:Y:S04]  /*2150*/  SHFL.IDX PT, R6, R2, 0x7, 0x181f ;  /* 0x00f81f0002067f89 */ /* 0x00446800000e0000 */
[----:B-1--4-:R-:W1:Y:S02]  /*2160*/  SHFL.IDX PT, R3, R3, 0x7, 0x181f ;  /* 0x00f81f0003037f89 */ /* 0x012e6400000e0000 */
.L_x_1557:
[----:B------:R-:W4:Y:S04]  /*2170*/  LDL.64 R152, [R1+0x10] ;  /* 0x0000100001987983 */ /* 0x000f280000100a00 */
[----:B------:R-:W5:Y:S04]  /*2180*/  LDL R7, [R1+0x44] ;  /* 0x0000440001077983 */ /* 0x000f680000100800 */
[----:B--2---:R-:W2:Y:S04]  /*2190*/  LDL R8, [R1+0x4c] ;  /* 0x00004c0001087983 */ /* 0x004ea80000100800 */
[----:B---3--:R-:W3:Y:S01]  /*21a0*/  LDL R196, [R1+0x4] ;  /* 0x0000040001c47983 */ /* 0x008ee20000100800 */
[----:B------:R-:W-:-:S04]  /*21b0*/  IADD3 R0, R0, 0x70, RZ ;  /* 0x0000007000007810 */ /* 0x000fc80007ffe0ff */
[----:B------:R-:W-:-:S13]  /*21c0*/  ISETP.GE.AND P2, PT, R0, R11, PT ;  /* 0x0000000b0000720c */ /* 0x000fda0003f46270 */
[CC--:B-1--4-:R-:W-:Y:S02]  /*21d0*/  @!P2 LEA R4, P1, R152.reuse, R3.reuse, 0x1 ;  /* 0x000000039804a211 */ /* 0x0d2fe400078208ff */
[C---:B-----5:R-:W-:Y:S02]  /*21e0*/  @!P2 LEA R2, P0, R7.reuse, R3, 0x1 ;  /* 0x000000030702a211 */ /* 0x060fe400078008ff */
[-C--:B------:R-:W-:Y:S02]  /*21f0*/  @!P2 LEA.HI.X R5, R152, R6.reuse, R153, 0x1, P1 ;  /* 0x000000069805a211 */ /* 0x080fe400008f0c99 */
[----:B--2---:R-:W-:-:S03]  /*2200*/  @!P2 LEA.HI.X R3, R7, R6, R8, 0x1, P0 ;  /* 0x000000060703a211 */ /* 0x004fc600000f0c08 */
[----:B------:R-:W-:Y:S01]  /*2210*/  @!PT LDS RZ, [RZ] ;  /* 0x00000000fffff984 */ /* 0x000fe20000000800 */
[----:B------:R-:W-:Y:S01]  /*2220*/  @!PT LDS RZ, [RZ] ;  /* 0x00000000fffff984 */ /* 0x000fe20000000800 */
[----:B------:R-:W-:Y:S01]  /*2230*/  @!PT LDS RZ, [RZ] ;  /* 0x00000000fffff984 */ /* 0x000fe20000000800 */
[----:B------:R1:W-:Y:S04]  /*2240*/  @!P2 LDGSTS.E.BYPASS.LTC128B.128 [R248+0xb900], [R4.64], !P5 ;  /* 0x0b90000004f8afae */ /* 0x0003e8000e901d46 */
[----:B------:R1:W-:Y:S01]  /*2250*/  @!P2 LDGSTS.E.BYPASS.LTC128B.128 [R248+0xf900], [R2.64], !P3 ;  /* 0x0f90000002f8afae */ /* 0x0003e2000d901d46 */
[----:B---3--:R-:W-:-:S03]  /*2260*/  IADD3 R92, R196, -0x1, RZ ;  /* 0xffffffffc45c7810 */ /* 0x008fc60007ffe0ff */
[----:B------:R-:W0:Y:S01]  /*2270*/  LDGDEPBAR ;  /* 0x00000000000079af */ /* 0x000e220000000000 */
[----:B------:R-:W-:Y:S03]  /*2280*/  WARPSYNC 0xffffffff ;  /* 0xffffffff00007948 */ /* 0x000fe60003800000 */
[----:B------:R-:W2:Y:S04]  /*2290*/  LDL.64 R156, [R1+0x30] ;  /* 0x00003000019c7983 */ /* 0x000ea80000100a00 */
[----:B------:R-:W3:Y:S04]  /*22a0*/  LDL R154, [R1+0x28] ;  /* 0x00002800019a7983 */ /* 0x000ee80000100800 */
[----:B------:R-:W4:Y:S04]  /*22b0*/  LDL.64 R32, [R1+0x38] ;  /* 0x0000380001207983 */ /* 0x000f280000100a00 */
[----:B------:R-:W5:Y:S04]  /*22c0*/  LDL R19, [R1+0x40] ;  /* 0x0000400001137983 */ /* 0x000f680000100800 */
[----:B------:R-:W1:Y:S01]  /*22d0*/  S2R R8, SR_TID.X ;  /* 0x0000000000087919 */ /* 0x000e620000002100 */
[----:B------:R-:W-:-:S02]  /*22e0*/  SHF.R.S32.HI R16, RZ, 0x1f, R92 ;  /* 0x0000001fff107819 */ /* 0x000fc4000001145c */
[----:B-1----:R-:W-:-:S04]  /*22f0*/  SHF.R.S32.HI R18, RZ, 0x1f, R8 ;  /* 0x0000001fff127819 */ /* 0x002fc80000011408 */
[----:B------:R-:W-:-:S04]  /*2300*/  LEA.HI R18, R18, R8, RZ, 0x3 ;  /* 0x0000000812127211 */ /* 0x000fc800078f18ff */
[----:B------:R-:W-:-:S04]  /*2310*/  SHF.R.S32.HI R18, RZ, 0x3, R18 ;  /* 0x00000003ff127819 */ /* 0x000fc80000011412 */
[----:B------:R-:W-:-:S05]  /*2320*/  IADD3 R0, -R18, c[0x0][0x1d0], RZ ;  /* 0x0000740012007a10 */ /* 0x000fca0007ffe1ff */
[----:B------:R-:W-:Y:S02]  /*2330*/  IMAD R0, R92, -0x40, R0 ;  /* 0xffffffc05c007824 */ /* 0x000fe400078e0200 */
[----:B------:R-:W-:-:S03]  /*2340*/  IMAD R2, R16, c[0x0][0x1e0], RZ ;  /* 0x0000780010027a24 */ /* 0x000fc600078e02ff */
[----:B------:R-:W-:Y:S01]  /*2350*/  ISETP.GE.AND P1, PT, R0, 0x1, PT ;  /* 0x000000010000780c */ /* 0x000fe20003f26270 */
[----:B------:R-:W-:Y:S01]  /*2360*/  IMAD.WIDE.U32 R4, R92, c[0x0][0x1e0], RZ ;  /* 0x000078005c047a25 */ /* 0x000fe200078e00ff */
[----:B------:R-:W-:-:S03]  /*2370*/  ISETP.GE.AND P2, PT, R0, 0x11, PT ;  /* 0x000000110000780c */ /* 0x000fc60003f46270 */
[----:B------:R-:W-:-:S05]  /*2380*/  IMAD R3, R92, c[0x0][0x1e4], R2 ;  /* 0x000079005c037a24 */ /* 0x000fca00078e0202 */
[----:B------:R-:W-:-:S03]  /*2390*/  IADD3 R3, R5, R3, RZ ;  /* 0x0000000305037210 */ /* 0x000fc60007ffe0ff */
[----:B------:R-:W-:Y:S02]  /*23a0*/  @P1 ISETP.GE.AND P0, PT, R152, c[0x0][0x1d4], PT ;  /* 0x0000750098001a0c */ /* 0x000fe40003f06270 */
[----:B------:R-:W-:Y:S02]  /*23b0*/  MOV R148, c[0x0][0x1e0] ;  /* 0x0000780000947a02 */ /* 0x000fe40000000f00 */
[----:B------:R-:W-:Y:S01]  /*23c0*/  ISETP.GE.AND P6, PT, R7, c[0x0][0x1d4], PT ;  /* 0x0000750007007a0c */ /* 0x000fe20003fc6270 */
[----:B------:R-:W-:Y:S01]  /*23d0*/  BAR.SYNC.DEFER_BLOCKING 0x0 ;  /* 0x0000000000007b1d */ /* 0x000fe20000010000 */
[----:B------:R-:W-:Y:S02]  /*23e0*/  ISETP.GE.AND P5, PT, R0, 0x21, PT ;  /* 0x000000210000780c */ /* 0x000fe40003fa6270 */
[----:B------:R-:W-:Y:S01]  /*23f0*/  MOV R149, c[0x0][0x1e4] ;  /* 0x0000790000957a02 */ /* 0x000fe20000000f00 */
[----:B------:R-:W-:Y:S01]  /*2400*/  IMAD.WIDE.U32 R10, R148, 0x20, RZ ;  /* 0x00000020940a7825 */ /* 0x000fe200078e00ff */
[----:B------:R-:W-:-:S05]  /*2410*/  MOV R150, 0xffffffc0 ;  /* 0xffffffc000967802 */ /* 0x000fca0000000f00 */
[----:B------:R-:W-:Y:S01]  /*2420*/  IMAD R144, R92, R150, c[0x0][0x1d0] ;  /* 0x000074005c907624 */ /* 0x000fe200078e0296 */
[----:B------:R-:W-:-:S04]  /*2430*/  MOV R40, c[0x0][0x208] ;  /* 0x0000820000287a02 */ /* 0x000fc80000000f00 */
[----:B------:R-:W-:Y:S02]  /*2440*/  SHF.L.U32 R41, R40, 0x5, RZ ;  /* 0x0000000528297819 */ /* 0x000fe400000006ff */
[----:B--2---:R-:W-:-:S04]  /*2450*/  LEA R2, P3, R4, R156, 0x6 ;  /* 0x0000009c04027211 */ /* 0x004fc800078630ff */
[----:B---3--:R-:W-:Y:S02]  /*2460*/  LEA.HI.X R3, R4, R154, R3, 0x6, P3 ;  /* 0x0000009a04037211 */ /* 0x008fe400018f3403 */
[----:B------:R-:W-:-:S04]  /*2470*/  @P1 LEA R4, P3, R2, c[0x0][0x1c8], 0x1 ;  /* 0x0000720002041a11 */ /* 0x000fc800078608ff */
[----:B------:R-:W-:Y:S02]  /*2480*/  @P1 LEA.HI.X R5, R2, c[0x0][0x1cc], R3, 0x1, P3 ;  /* 0x0000730002051a11 */ /* 0x000fe400018f0c03 */
[----:B------:R-:W-:-:S03]  /*2490*/  @P2 LEA R6, P3, R148, R2, 0x4 ;  /* 0x0000000294062211 */ /* 0x000fc600078620ff */
[----:B------:R-:W-:Y:S01]  /*24a0*/  @!PT LDS RZ, [RZ] ;  /* 0x00000000fffff984 */ /* 0x000fe20000000800 */
[----:B------:R-:W-:Y:S01]  /*24b0*/  @!PT LDS RZ, [RZ] ;  /* 0x00000000fffff984 */ /* 0x000fe20000000800 */
[----:B------:R-:W-:Y:S01]  /*24c0*/  @!PT LDS RZ, [RZ] ;  /* 0x00000000fffff984 */ /* 0x000fe20000000800 */
[----:B------:R1:W-:Y:S01]  /*24d0*/  @P1 LDGSTS.E.BYPASS.LTC128B.128 [R248+0x4100], [R4.64], !P0 ;  /* 0x0410000004f81fae */ /* 0x0003e2000c101d46 */
[----:B------:R-:W-:Y:S02]  /*24e0*/  @P2 LEA R8, P0, R6, c[0x0][0x1c8], 0x1 ;  /* 0x0000720006082a11 */ /* 0x000fe400078008ff */
[----:B------:R-:W-:Y:S01]  /*24f0*/  @P2 LEA.HI.X R7, R148, R3, R149, 0x4, P3 ;  /* 0x0000000394072211 */ /* 0x000fe200018f2495 */
[----:B------:R1:W-:Y:S01]  /*2500*/  @P1 LDGSTS.E.BYPASS.LTC128B.128 [R248+0x6100], [R4.64+0x80], !P6 ;  /* 0x0610008004f81fae */ /* 0x0003e2000f101d46 */
[----:B------:R-:W-:Y:S02]  /*2510*/  ISETP.GE.AND P3, PT, R0, 0x31, PT ;  /* 0x000000310000780c */ /* 0x000fe40003f66270 */
[----:B------:R-:W-:Y:S02]  /*2520*/  @P2 LEA.HI.X R9, R6, c[0x0][0x1cc], R7, 0x1, P0 ;  /* 0x0000730006092a11 */ /* 0x000fe400000f0c07 */
[----:B------:R-:W-:Y:S02]  /*2530*/  @P2 ISETP.GE.AND P0, PT, R152, c[0x0][0x1d4], PT ;  /* 0x0000750098002a0c */ /* 0x000fe40003f06270 */
[----:B------:R-:W-:-:S11]  /*2540*/  @P5 IADD3 R0, P1, R2, R10, RZ ;  /* 0x0000000a02005210 */ /* 0x000fd60007f3e0ff */
[----:B------:R2:W-:Y:S01]  /*2550*/  @P2 LDGSTS.E.BYPASS.LTC128B.128 [R248+0x4900], [R8.64], !P0 ;  /* 0x0490000008f82fae */ /* 0x0005e2000c101d46 */
[----:B-1----:R-:W-:-:S03]  /*2560*/  SHF.L.U32 R4, R149, 0x5, RZ ;  /* 0x0000000595047819 */ /* 0x002fc600000006ff */
[----:B------:R2:W-:Y:S01]  /*2570*/  @P2 LDGSTS.E.BYPASS.LTC128B.128 [R248+0x6900], [R8.64+0x80], !P6 ;  /* 0x0690008008f82fae */ /* 0x0005e2000f101d46 */
[----:B------:R-:W-:Y:S02]  /*2580*/  @P5 IADD3.X R4, R3, R11, R4, P1, !PT ;  /* 0x0000000b03045210 */ /* 0x000fe40000ffe404 */
[----:B------:R-:W-:Y:S01]  /*2590*/  @P5 LEA R6, P1, R0, c[0x0][0x1c8], 0x1 ;  /* 0x0000720000065a11 */ /* 0x000fe200078208ff */
[----:B------:R-:W-:-:S03]  /*25a0*/  @P3 IMAD.WIDE.U32 R2, R148, 0x30, R2 ;  /* 0x0000003094023825 */ /* 0x000fc600078e0002 */
[----:B------:R-:W-:Y:S01]  /*25b0*/  @P5 LEA.HI.X R7, R0, c[0x0][0x1cc], R4, 0x1, P1 ;  /* 0x0000730000075a11 */ /* 0x000fe200008f0c04 */
[----:B------:R-:W-:Y:S01]  /*25c0*/  @P3 IMAD R0, R149, 0x30, RZ ;  /* 0x0000003095003824 */ /* 0x000fe200078e02ff */
[C---:B------:R-:W-:Y:S02]  /*25d0*/  @P5 ISETP.GE.AND P1, PT, R152.reuse, c[0x0][0x1d4], PT ;  /* 0x0000750098005a0c */ /* 0x040fe40003f26270 */
[----:B------:R-:W-:Y:S02]  /*25e0*/  @P3 ISETP.GE.AND P0, PT, R152, c[0x0][0x1d4], PT ;  /* 0x0000750098003a0c */ /* 0x000fe40003f06270 */
        /* <DEDUP_REMOVED lines=9> */
[----:B------:R-:W-:-:S04]  /*2680*/  DEPBAR.LE SB0, 0x0 ;  /* 0x000080000000791a */ /* 0x000fc80000000000 */
[----:B------:R-:W-:Y:S06]  /*2690*/  BAR.SYNC.DEFER_BLOCKING 0x0 ;  /* 0x0000000000007b1d */ /* 0x000fec0000010000 */
[----:B-1----:R-:W-:Y:S04]  /*26a0*/  LDSM.16.M88.4 R4, [R235+0x2000] ;  /* 0x00200000eb04783b */ /* 0x002fe80000000200 */
[----:B--2---:R-:W1:Y:S04]  /*26b0*/  LDSM.16.M88.4 R8, [R228] ;  /* 0x00000000e408783b */ /* 0x004e680000000200 */
[----:B------:R-:W2:Y:S04]  /*26c0*/  LDSM.16.M88.4 R20, [R228+0x800] ;  /* 0x00080000e414783b */ /* 0x000ea80000000200 */
[----:B------:R-:W3:Y:S04]  /*26d0*/  LDSM.16.M88.4 R24, [R228+0x1000] ;  /* 0x00100000e418783b */ /* 0x000ee80000000200 */
[----:B------:R-:W3:Y:S04]  /*26e0*/  LDSM.16.M88.4 R28, [R228+0x1800] ;  /* 0x00180000e41c783b */ /* 0x000ee80000000200 */
[----:B------:R-:W3:Y:S01]  /*26f0*/  LDSM.16.M88.4 R12, [R235] ;  /* 0x00000000eb0c783b */ /* 0x000ee20000000200 */
[----:B------:R-:W-:-:S02]  /*2700*/  IMAD R0, R16, c[0x0][0x208], RZ ;  /* 0x0000820010007a24 */ /* 0x000fc400078e02ff */
[----:B------:R-:W-:Y:S01]  /*2710*/  IMAD.WIDE.U32 R16, R92, c[0x0][0x208], RZ ;  /* 0x000082005c107a25 */ /* 0x000fe200078e00ff */
[----:B------:R-:W-:Y:S01]  /*2720*/  ISETP.GE.AND P5, PT, R152, c[0x0][0x1d4], PT ;  /* 0x0000750098007a0c */ /* 0x000fe20003fa6270 */
[----:B------:R-:W-:Y:S02]  /*2730*/  LDSM.16.M88.4 R48, [R239] ;  /* 0x00000000ef30783b */ /* 0x000fe40000000200 */
[----:B------:R-:W-:Y:S01]  /*2740*/  IMAD R0, R92, c[0x0][0x20c], R0 ;  /* 0x000083005c007a24 */ /* 0x000fe200078e0200 */
[C---:B----4-:R-:W-:Y:S01]  /*2750*/  LEA R3, P0, R16.reuse, R32, 0x6 ;  /* 0x0000002010037211 */ /* 0x050fe200078030ff */
[----:B------:R-:W-:Y:S03]  /*2760*/  LDSM.16.M88.4 R44, [R247] ;  /* 0x00000000f72c783b */ /* 0x000fe60000000200 */
[----:B------:R-:W-:Y:S01]  /*2770*/  IADD3 R0, R17, R0, RZ ;  /* 0x0000000011007210 */ /* 0x000fe20007ffe0ff */
[----:B------:R-:W-:Y:S04]  /*2780*/  LDSM.16.M88.4 R36, [R246] ;  /* 0x00000000f624783b */ /* 0x000fe80000000200 */
[----:B------:R-:W-:Y:S01]  /*2790*/  LDSM.16.M88.4 R32, [R245] ;  /* 0x00000000f520783b */ /* 0x000fe20000000200 */
[C---:B-1----:R-:W-:Y:S08]  /*27a0*/  HMMA.16816.F32.BF16 R52, R4.reuse, R8, RZ ;  /* 0x000000080434723c */ /* 0x042ff000000418ff */
[C---:B--2---:R-:W-:Y:S08]  /*27b0*/  HMMA.16816.F32.BF16 R76, R4.reuse, R20, RZ ;  /* 0x00000014044c723c */ /* 0x044ff000000418ff */
[C---:B---3--:R-:W-:Y:S08]  /*27c0*/  HMMA.16816.F32.BF16 R72, R4.reuse, R24, RZ ;  /* 0x000000180448723c */ /* 0x048ff000000418ff */
[C---:B------:R-:W-:Y:S08]  /*27d0*/  HMMA.16816.F32.BF16 R68, R4.reuse, R28, RZ ;  /* 0x0000001c0444723c */ /* 0x040ff000000418ff */
[C---:B------:R-:W-:Y:S08]  /*27e0*/  HMMA.16816.F32.BF16 R80, R4.reuse, R10, RZ ;  /* 0x0000000a0450723c */ /* 0x040ff000000418ff */
[C---:B------:R-:W-:Y:S08]  /*27f0*/  HMMA.16816.F32.BF16 R116, R4.reuse, R22, RZ ;  /* 0x000000160474723c */ /* 0x040ff000000418ff */
[C---:B------:R-:W-:Y:S08]  /*2800*/  HMMA.16816.F32.BF16 R112, R4.reuse, R26, RZ ;  /* 0x0000001a0470723c */ /* 0x040ff000000418ff */
[----:B------:R-:W-:Y:S07]  /*2810*/  HMMA.16816.F32.BF16 R108, R4, R30, RZ ;  /* 0x0000001e046c723c */ /* 0x000fee00000418ff */
[----:B-----5:R-:W-:-:S02]  /*2820*/  LEA.HI.X R4, R16, R19, R0, 0x6, P0 ;  /* 0x0000001310047211 */ /* 0x020fc400000f3400 */
[----:B------:R-:W-:Y:S02]  /*2830*/  IADD3 R0, -R18, R144, RZ ;  /* 0x0000009012007210 */ /* 0x000fe40007ffe1ff */
[----:B------:R-:W-:Y:S02]  /*2840*/  LEA R2, P0, R3, c[0x0][0x1f8], 0x1 ;  /* 0x00007e0003027a11 */ /* 0x000fe400078008ff */
[C---:B------:R-:W-:Y:S02]  /*2850*/  ISETP.LT.OR P3, PT, R0.reuse, 0x1, P5 ;  /* 0x000000010000780c */ /* 0x040fe40002f61670 */
[C---:B------:R-:W-:Y:S02]  /*2860*/  ISETP.LT.OR P2, PT, R0.reuse, 0x1, P6 ;  /* 0x000000010000780c */ /* 0x040fe40003741670 */
[----:B------:R-:W-:Y:S02]  /*2870*/  MOV R5, 0x5 ;  /* 0x0000000500057802 */ /* 0x000fe40000000f00 */
[----:B------:R-:W-:-:S02]  /*2880*/  ISETP.LT.OR P1, PT, R0, 0x11, P5 ;  /* 0x000000110000780c */ /* 0x000fc40002f21670 */
[----:B------:R-:W-:Y:S02]  /*2890*/  LEA.HI.X R3, R3, c[0x0][0x1fc], R4, 0x1, P0 ;  /* 0x00007f0003037a11 */ /* 0x000fe400000f0c04 */
[----:B------:R-:W-:Y:S02]  /*28a0*/  SHF.L.U64.HI R40, R40, R5, c[0x0][0x20c] ;  /* 0x0000830028287619 */ /* 0x000fe40000010205 */
[----:B------:R-:W-:Y:S01]  /*28b0*/  IADD3 R18, P0, R41, R2, RZ ;  /* 0x0000000229127210 */ /* 0x000fe20007f1e0ff */
[----:B------:R-:W-:Y:S01]  /*28c0*/  HMMA.16816.F32.BF16 R60, R12, R8, RZ ;  /* 0x000000080c3c723c */ /* 0x000fe200000418ff */
[----:B------:R-:W-:Y:S02]  /*28d0*/  LDSM.16.M88.4 R4, [R237+0x2000] ;  /* 0x00200000ed04783b */ /* 0x000fe40000000200 */
[----:B------:R-:W-:Y:S02]  /*28e0*/  IADD3.X R19, R40, R3, RZ, P0, !PT ;  /* 0x0000000328137210 */ /* 0x000fe400007fe4ff */
[----:B------:R-:W-:-:S03]  /*28f0*/  IADD3 R16, P0, R18, R41, RZ ;  /* 0x0000002912107210 */ /* 0x000fc60007f1e0ff */
[----:B------:R-:W-:Y:S01]  /*2900*/  HMMA.16816.F32.BF16 R104, R12, R10, RZ ;  /* 0x0000000a0c68723c */ /* 0x000fe200000418ff */
[----:B------:R-:W1:Y:S01]  /*2910*/  LDSM.16.M88.4 R8, [R237] ;  /* 0x00000000ed08783b */ /* 0x000e620000000200 */
[----:B------:R-:W-:-:S03]  /*2920*/  IADD3.X R17, R19, R40, RZ, P0, !PT ;  /* 0x0000002813117210 */ /* 0x000fc600007fe4ff */
[----:B------:R-:W-:Y:S01]  /*2930*/  @!PT LDS RZ, [RZ] ;  /* 0x00000000fffff984 */ /* 0x000fe20000000800 */
[----:B------:R-:W-:Y:S01]  /*2940*/  @!PT LDS RZ, [RZ] ;  /* 0x00000000fffff984 */ /* 0x000fe20000000800 */
[----:B------:R-:W-:Y:S01]  /*2950*/  @!PT LDS RZ, [RZ] ;  /* 0x00000000fffff984 */ /* 0x000fe20000000800 */
[----:B------:R2:W-:Y:S04]  /*2960*/  LDGSTS.E.BYPASS.LTC128B.128 [R248+0x100], [R2.64], !P3 ;  /* 0x0010000002f87fae */ /* 0x0005e8000d901d46 */
[----:B------:R2:W-:Y:S04]  /*2970*/  LDGSTS.E.BYPASS.LTC128B.128 [R248+0x2100], [R2.64+0x80], !P2 ;  /* 0x0210008002f87fae */ /* 0x0005e8000d101d46 */
[----:B------:R3:W-:Y:S01]  /*2980*/  LDGSTS.E.BYPASS.LTC128B.128 [R248+0x900], [R18.64], !P1 ;  /* 0x0090000012f87fae */ /* 0x0007e2000c901d46 */
[----:B------:R-:W-:Y:S01]  /*2990*/  ISETP.LT.OR P3, PT, R0, 0x11, P6 ;  /* 0x000000110000780c */ /* 0x000fe20003761670 */
[----:B------:R-:W-:Y:S01]  /*29a0*/  HMMA.16816.F32.BF16 R88, R12, R24, RZ ;  /* 0x000000180c58723c */ /* 0x000fe200000418ff */
[----:B---3--:R-:W-:-:S02]  /*29b0*/  IADD3 R18, P2, P1, R41, 0x80, R2 ;  /* 0x0000008029127810 */ /* 0x008fc4000795e002 */
[----:B--2---:R-:W-:Y:S02]  /*29c0*/  IADD3 R2, P0, R16, R41, RZ ;  /* 0x0000002910027210 */ /* 0x004fe40007f1e0ff */
[----:B------:R-:W-:Y:S02]  /*29d0*/  IADD3.X R19, R40, RZ, R3, P2, P1 ;  /* 0x000000ff28137210 */ /* 0x000fe400017e2403 */
[----:B------:R-:W-:Y:S02]  /*29e0*/  ISETP.LT.OR P1, PT, R0, 0x21, P5 ;  /* 0x000000210000780c */ /* 0x000fe40002f21670 */
[----:B------:R-:W-:-:S03]  /*29f0*/  IADD3.X R3, R17, R40, RZ, P0, !PT ;  /* 0x0000002811037210 */ /* 0x000fc600007fe4ff */
[----:B------:R2:W-:Y:S01]  /*2a00*/  LDGSTS.E.BYPASS.LTC128B.128 [R248+0x2900], [R18.64], !P3 ;  /* 0x0290000012f87fae */ /* 0x0005e2000d901d46 */
[C---:B------:R-:W-:Y:S02]  /*2a10*/  ISETP.LT.OR P0, PT, R0.reuse, 0x21, P6 ;  /* 0x000000210000780c */ /* 0x040fe40003701670 */
[C---:B------:R-:W-:Y:S02]  /*2a20*/  ISETP.LT.OR P5, PT, R0.reuse, 0x31, P5 ;  /* 0x000000310000780c */ /* 0x040fe40002fa1670 */
[----:B------:R-:W-:Y:S01]  /*2a30*/  ISETP.LT.OR P2, PT, R0, 0x31, P6 ;  /* 0x000000310000780c */ /* 0x000fe20003741670 */
[C---:B------:R-:W-:Y:S02]  /*2a40*/  HMMA.16816.F32.BF16 R100, R12.reuse, R20, RZ ;  /* 0x000000140c64723c */ /* 0x040fe400000418ff */
[----:B------:R2:W-:Y:S06]  /*2a50*/  LDGSTS.E.BYPASS.LTC128B.128 [R248+0x1100], [R16.64], !P1 ;  /* 0x0110000010f87fae */ /* 0x0005ec000c901d46 */
[----:B------:R2:W-:Y:S01]  /*2a60*/  LDGSTS.E.BYPASS.LTC128B.128 [R248+0x3100], [R16.64+0x80], !P0 ;  /* 0x0310008010f87fae */ /* 0x0005e2000c101d46 */
[C---:B------:R-:W-:Y:S03]  /*2a70*/  HMMA.16816.F32.BF16 R96, R12.reuse, R22, RZ ;  /* 0x000000160c60723c */ /* 0x040fe600000418ff */
[----:B------:R3:W-:Y:S04]  /*2a80*/  LDGSTS.E.BYPASS.LTC128B.128 [R248+0x1900], [R2.64], !P5 ;  /* 0x0190000002f87fae */ /* 0x0007e8000e901d46 */
[----:B------:R3:W-:Y:S01]  /*2a90*/  LDGSTS.E.BYPASS.LTC128B.128 [R248+0x3900], [R2.64+0x80], !P2 ;  /* 0x0390008002f87fae */ /* 0x0007e2000d101d46 */
[C---:B------:R-:W-:Y:S03]  /*2aa0*/  HMMA.16816.F32.BF16 R84, R12.reuse, R26, RZ ;  /* 0x0000001a0c54723c */ /* 0x040fe600000418ff */
[----:B------:R-:W-:Y:S04]  /*2ab0*/  LDSM.16.M88.4 R40, [R234] ;  /* 0x00000000ea28783b */ /* 0x000fe80000000200 */
[----:B------:R-:W-:Y:S01]  /*2ac0*/  LDSM.16.M88.4 R24, [R234+0x1000] ;  /* 0x00100000ea18783b */ /* 0x000fe20000000200 */
[C---:B------:R-:W-:Y:S03]  /*2ad0*/  HMMA.16816.F32.BF16 R64, R12.reuse, R28, RZ ;  /* 0x0000001c0c40723c */ /* 0x040fe600000418ff */
[----:B------:R-:W-:Y:S04]  /*2ae0*/  LDSM.16.M88.4 R20, [R234+0x1800] ;  /* 0x00180000ea14783b */ /* 0x000fe80000000200 */
[----:B------:R-:W0:Y:S01]  /*2af0*/  LDGDEPBAR ;  /* 0x00000000000079af */ /* 0x000e220000000000 */
[----:B------:R-:W-:Y:S03]  /*2b00*/  HMMA.16816.F32.BF16 R56, R12, R30, RZ ;  /* 0x0000001e0c38723c */ /* 0x000fe600000418ff */
[----:B------:R-:W4:Y:S04]  /*2b10*/  LDSM.16.M88.4 R12, [R236] ;  /* 0x00000000ec0c783b */ /* 0x000f280000000200 */
[----:B--2---:R-:W-:Y:S01]  /*2b20*/  LDSM.16.M88.4 R16, [R236+0x2000] ;  /* 0x00200000ec10783b */ /* 0x004fe20000000200 */
[----:B-1----:R-:W-:Y:S03]  /*2b30*/  HMMA.16816.F32.BF16 R60, R8, R48, R60 ;  /* 0x00000030083c723c */ /* 0x002fe6000004183c */
[----:B------:R-:W1:Y:S05]  /*2b40*/  LDSM.16.M88.4 R28, [R234+0x800] ;  /* 0x00080000ea1c783b */ /* 0x000e6a0000000200 */
[C---:B------:R-:W-:Y:S08]  /*2b50*/  HMMA.16816.F32.BF16 R128, R4.reuse, R46, R116 ;  /* 0x0000002e0480723c */ /* 0x040ff00000041874 */
[C---:B------:R-:W-:Y:S08]  /*2b60*/  HMMA.16816.F32.BF16 R136, R4.reuse, R38, R112 ;  /* 0x000000260488723c */ /* 0x040ff00000041870 */
[----:B------:R-:W-:Y:S08]  /*2b70*/  HMMA.16816.F32.BF16 R124, R4, R34, R108 ;  /* 0x00000022047c723c */ /* 0x000ff0000004186c */
[-C--:B------:R-:W-:Y:S08]  /*2b80*/  HMMA.16816.F32.BF16 R140, R8, R36.reuse, R88 ;  /* 0x00000024088c723c */ /* 0x080ff00000041858 */
[----:B------:R-:W-:Y:S08]  /*2b90*/  HMMA.16816.F32.BF16 R72, R4, R36, R72 ;  /* 0x000000240448723c */ /* 0x000ff00000041848 */
[C---:B------:R-:W-:Y:S08]  /*2ba0*/  HMMA.16816.F32.BF16 R132, R8.reuse, R44, R100 ;  /* 0x0000002c0884723c */ /* 0x040ff00000041864 */
[C---:B------:R-:W-:Y:S08]  /*2bb0*/  HMMA.16816.F32.BF16 R120, R8.reuse, R32, R64 ;  /* 0x000000200878723c */ /* 0x040ff00000041840 */
[C---:B------:R-:W-:Y:S08]  /*2bc0*/  HMMA.16816.F32.BF16 R112, R8.reuse, R50, R104 ;  /* 0x000000320870723c */ /* 0x040ff00000041868 */
[C---:B------:R-:W-:Y:S01]  /*2bd0*/  HMMA.16816.F32.BF16 R116, R8.reuse, R46, R96 ;  /* 0x0000002e0874723c */ /* 0x040fe20000041860 */
[----:B------:R-:W-:Y:S07]  /*2be0*/  LDSM.16.M88.4 R96, [R231+0x1800] ;  /* 0x00180000e760783b */ /* 0x000fee0000000200 */
[C---:B------:R-:W-:Y:S01]  /*2bf0*/  HMMA.16816.F32.BF16 R108, R8.reuse, R38, R84 ;  /* 0x00000026086c723c */ /* 0x040fe20000041854 */
[----:B------:R-:W-:Y:S07]  /*2c00*/  LDSM.16.M88.4 R36, [R238] ;  /* 0x00000000ee24783b */ /* 0x000fee0000000200 */
[----:B------:R-:W-:Y:S01]  /*2c10*/  HMMA.16816.F32.BF16 R88, R8, R34, R56 ;  /* 0x000000220858723c */ /* 0x000fe20000041838 */
[----:B------:R-:W2:Y:S07]  /*2c20*/  LDSM.16.M88.4 R8, [R231] ;  /* 0x00000000e708783b */ /* 0x000eae0000000200 */
[C---:B------:R-:W-:Y:S08]  /*2c30*/  HMMA.16816.F32.BF16 R76, R4.reuse, R44, R76 ;  /* 0x0000002c044c723c */ /* 0x040ff0000004184c */
[C---:B------:R-:W-:Y:S08]  /*2c40*/  HMMA.16816.F32.BF16 R52, R4.reuse, R48, R52 ;  /* 0x000000300434723c */ /* 0x040ff00000041834 */
[C---:B------:R-:W-:Y:S01]  /*2c50*/  HMMA.16816.F32.BF16 R68, R4.reuse, R32, R68 ;  /* 0x000000200444723c */ /* 0x040fe20000041844 */
[----:B------:R-:W-:Y:S07]  /*2c60*/  LDSM.16.M88.4 R32, [R235+0x4000] ;  /* 0x00400000eb20783b */ /* 0x000fee0000000200 */
[----:B------:R-:W-:Y:S01]  /*2c70*/  HMMA.16816.F32.BF16 R80, R4, R50, R80 ;  /* 0x000000320450723c */ /* 0x000fe20000041850 */
[----:B------:R-:W5:Y:S04]  /*2c80*/  LDSM.16.M88.4 R4, [R238+0x2000] ;  /* 0x00200000ee04783b */ /* 0x000f680000000200 */
[----:B------:R-:W-:Y:S03]  /*2c90*/  LDSM.16.M88.4 R48, [R231+0x800] ;  /* 0x00080000e730783b */ /* 0x000fe60000000200 */
[----:B----4-:R-:W-:Y:S01]  /*2ca0*/  HMMA.16816.F32.BF16 R44, R12, R40, R60 ;  /* 0x000000280c2c723c */ /* 0x010fe2000004183c */
[----:B------:R-:W-:Y:S07]  /*2cb0*/  LDSM.16.M88.4 R60, [R228+0x2000] ;  /* 0x00200000e43c783b */ /* 0x000fee0000000200 */
[C---:B-1----:R-:W-:Y:S01]  /*2cc0*/  HMMA.16816.F32.BF16 R104, R16.reuse, R28, R76 ;  /* 0x0000001c1068723c */ /* 0x042fe2000004184c */
[----:B------:R-:W1:Y:S07]  /*2cd0*/  LDSM.16.M88.4 R76, [R231+0x1000] ;  /* 0x00100000e74c783b */ /* 0x000e6e0000000200 */
[C---:B------:R-:W-:Y:S08]  /*2ce0*/  HMMA.16816.F32.BF16 R52, R16.reuse, R40, R52 ;  /* 0x000000281034723c */ /* 0x040ff00000041834 */
[C---:B------:R-:W-:Y:S08]  /*2cf0*/  HMMA.16816.F32.BF16 R100, R16.reuse, R24, R72 ;  /* 0x000000181064723c */ /* 0x040ff00000041848 */
[C---:B------:R-:W-:Y:S08]  /*2d00*/  HMMA.16816.F32.BF16 R84, R16.reuse, R20, R68 ;  /* 0x000000141054723c */ /* 0x040ff00000041844 */
[C---:B------:R-:W-:Y:S08]  /*2d10*/  HMMA.16816.F32.BF16 R72, R16.reuse, R42, R80 ;  /* 0x0000002a1048723c */ /* 0x040ff00000041850 */
[C---:B------:R-:W-:Y:S08]  /*2d20*/  HMMA.16816.F32.BF16 R68, R16.reuse, R30, R128 ;  /* 0x0000001e1044723c */ /* 0x040ff00000041880 */
[C---:B------:R-:W-:Y:S08]  /*2d30*/  HMMA.16816.F32.BF16 R64, R16.reuse, R26, R136 ;  /* 0x0000001a1040723c */ /* 0x040ff00000041888 */
[----:B------:R-:W-:Y:S08]  /*2d40*/  HMMA.16816.F32.BF16 R56, R16, R22, R124 ;  /* 0x000000161038723c */ /* 0x000ff0000004187c */
[C---:B------:R-:W-:Y:S01]  /*2d50*/  HMMA.16816.F32.BF16 R16, R12.reuse, R42, R112 ;  /* 0x0000002a0c10723c */ /* 0x040fe20000041870 */
[----:B------:R-:W-:Y:S07]  /*2d60*/  LDSM.16.M88.4 R40, [R244] ;  /* 0x00000000f428783b */ /* 0x000fee0000000200 */
[C---:B------:R-:W-:Y:S08]  /*2d70*/  HMMA.16816.F32.BF16 R80, R12.reuse, R28, R132 ;  /* 0x0000001c0c50723c */ /* 0x040ff00000041884 */
[C---:B------:R-:W-:Y:S01]  /*2d80*/  HMMA.16816.F32.BF16 R116, R12.reuse, R30, R116 ;  /* 0x0000001e0c74723c */ /* 0x040fe20000041874 */
[----:B------:R-:W4:Y:S07]  /*2d90*/  LDSM.16.M88.4 R28, [R235+0x6000] ;  /* 0x00600000eb1c783b */ /* 0x000f2e0000000200 */
[C---:B------:R-:W-:Y:S08]  /*2da0*/  HMMA.16816.F32.BF16 R140, R12.reuse, R24, R140 ;  /* 0x000000180c8c723c */ /* 0x040ff0000004188c */
[C---:B------:R-:W-:Y:S01]  /*2db0*/  HMMA.16816.F32.BF16 R108, R12.reuse, R26, R108 ;  /* 0x0000001a0c6c723c */ /* 0x040fe2000004186c */
[----:B------:R-:W3:Y:S07]  /*2dc0*/  LDSM.16.M88.4 R24, [R237+0x4000] ;  /* 0x00400000ed18783b */ /* 0x000eee0000000200 */
[C---:B------:R-:W-:Y:S08]  /*2dd0*/  HMMA.16816.F32.BF16 R120, R12.reuse, R20, R120 ;  /* 0x000000140c78723c */ /* 0x040ff00000041878 */
[----:B------:R-:W-:Y:S01]  /*2de0*/  HMMA.16816.F32.BF16 R88, R12, R22, R88 ;  /* 0x000000160c58723c */ /* 0x000fe20000041858 */
[----:B------:R-:W3:Y:S07]  /*2df0*/  LDSM.16.M88.4 R20, [R237+0x6000] ;  /* 0x00600000ed14783b */ /* 0x000eee0000000200 */
[-C--:B--2---:R-:W-:Y:S01]  /*2e00*/  HMMA.16816.F32.BF16 R12, R36, R8.reuse, R44 ;  /* 0x00000008240c723c */ /* 0x084fe2000004182c */
[----:B------:R-:W-:Y:S07]  /*2e10*/  LDSM.16.M88.4 R44, [R234+0x2000] ;  /* 0x00200000ea2c783b */ /* 0x000fee0000000200 */
[C---:B-----5:R-:W-:Y:S08]  /*2e20*/  HMMA.16816.F32.BF16 R52, R4.reuse, R8, R52 ;  /* 0x000000080434723c */ /* 0x060ff00000041834 */
[----:B-1----:R-:W-:Y:S08]  /*2e30*/  HMMA.16816.F32.BF16 R124, R4, R78, R64 ;  /* 0x0000004e047c723c */ /* 0x002ff00000041840 */
[----:B------:R-:W-:Y:S08]  /*2e40*/  HMMA.16816.F32.BF16 R12, R32, R60, R12 ;  /* 0x0000003c200c723c */ /* 0x000ff0000004180c */
[----:B------:R-:W-:Y:S01]  /*2e50*/  HMMA.16816.F32.BF16 R64, R36, R10, R16 ;  /* 0x0000000a2440723c */ /* 0x000fe20000041810 */
[----:B------:R-:W1:Y:S07]  /*2e60*/  LDSM.16.M88.4 R16, [R236+0x4000] ;  /* 0x00400000ec10783b */ /* 0x000e6e0000000200 */
[----:B----4-:R-:W-:Y:S08]  /*2e70*/  HMMA.16816.F32.BF16 R52, R28, R60, R52 ;  /* 0x0000003c1c34723c */ /* 0x010ff00000041834 */
[C---:B------:R-:W-:Y:S01]  /*2e80*/  HMMA.16816.F32.BF16 R72, R4.reuse, R10, R72 ;  /* 0x0000000a0448723c */ /* 0x040fe20000041848 */
[----:B------:R-:W-:Y:S07]  /*2e90*/  LDSM.16.M88.4 R8, [R238+0x4000] ;  /* 0x00400000ee08783b */ /* 0x000fee0000000200 */
[----:B------:R-:W-:Y:S08]  /*2ea0*/  HMMA.16816.F32.BF16 R136, R4, R98, R56 ;  /* 0x000000620488723c */ /* 0x000ff00000041838 */
[----:B---3--:R-:W-:Y:S01]  /*2eb0*/  HMMA.16816.F32.BF16 R56, R24, R40, R12 ;  /* 0x000000281838723c */ /* 0x008fe2000004180c */
[----:B------:R-:W2:Y:S07]  /*2ec0*/  LDSM.16.M88.4 R12, [R236+0x6000] ;  /* 0x00600000ec0c783b */ /* 0x000eae0000000200 */
[C---:B------:R-:W-:Y:S08]  /*2ed0*/  HMMA.16816.F32.BF16 R128, R4.reuse, R96, R84 ;  /* 0x000000600480723c */ /* 0x040ff00000041854 */
[C---:B------:R-:W-:Y:S08]  /*2ee0*/  HMMA.16816.F32.BF16 R104, R4.reuse, R48, R104 ;  /* 0x000000300468723c */ /* 0x040ff00000041868 */
[----:B------:R-:W-:Y:S08]  /*2ef0*/  HMMA.16816.F32.BF16 R112, R4, R50, R68 ;  /* 0x000000320470723c */ /* 0x000ff00000041844 */
[C---:B------:R-:W-:Y:S08]  /*2f00*/  HMMA.16816.F32.BF16 R84, R36.reuse, R48, R80 ;  /* 0x000000302454723c */ /* 0x040ff00000041850 */
[----:B------:R-:W-:Y:S01]  /*2f10*/  HMMA.16816.F32.BF16 R116, R36, R50, R116 ;  /* 0x000000322474723c */ /* 0x000fe20000041874 */
[----:B------:R-:W3:Y:S07]  /*2f20*/  LDSM.16.M88.4 R48, [R231+0x2000] ;  /* 0x00200000e730783b */ /* 0x000eee0000000200 */
[----:B------:R-:W-:Y:S08]  /*2f30*/  HMMA.16816.F32.BF16 R52, R20, R40, R52 ;  /* 0x000000281434723c */ /* 0x000ff00000041834 */
[-C--:B------:R-:W-:Y:S08]  /*2f40*/  HMMA.16816.F32.BF16 R64, R32, R62.reuse, R64 ;  /* 0x0000003e2040723c */ /* 0x080ff00000041840 */
[----:B------:R-:W-:Y:S01]  /*2f50*/  HMMA.16816.F32.BF16 R72, R28, R62, R72 ;  /* 0x0000003e1c48723c */ /* 0x000fe20000041848 */
[----:B------:R-:W-:Y:S07]  /*2f60*/  LDSM.16.M88.4 R60, [R243] ;  /* 0x00000000f33c783b */ /* 0x000fee0000000200 */
[----:B-1----:R-:W-:Y:S01]  /*2f70*/  HMMA.16816.F32.BF16 R68, R16, R44, R56 ;  /* 0x0000002c1044723c */ /* 0x002fe20000041838 */
[----:B------:R-:W1:Y:S07]  /*2f80*/  LDSM.16.M88.4 R56, [R228+0x2800] ;  /* 0x00280000e438783b */ /* 0x000e6e0000000200 */
[----:B------:R-:W-:Y:S01]  /*2f90*/  HMMA.16816.F32.BF16 R100, R4, R76, R100 ;  /* 0x0000004c0464723c */ /* 0x000fe20000041864 */
[----:B------:R-:W4:Y:S07]  /*2fa0*/  LDSM.16.M88.4 R4, [R240+0x6000] ;  /* 0x00600000f004783b */ /* 0x000f2e0000000200 */
[----:B--2---:R-:W-:Y:S08]  /*2fb0*/  HMMA.16816.F32.BF16 R52, R12, R44, R52 ;  /* 0x0000002c0c34723c */ /* 0x004ff00000041834 */
[-C--:B------:R-:W-:Y:S08]  /*2fc0*/  HMMA.16816.F32.BF16 R64, R24, R42.reuse, R64 ;  /* 0x0000002a1840723c */ /* 0x080ff00000041840 */
[----:B------:R-:W-:Y:S01]  /*2fd0*/  HMMA.16816.F32.BF16 R72, R20, R42, R72 ;  /* 0x0000002a1448723c */ /* 0x000fe20000041848 */
[----:B------:R-:W2:Y:S07]  /*2fe0*/  LDSM.16.M88.4 R40, [R234+0x2800] ;  /* 0x00280000ea28783b */ /* 0x000eae0000000200 */
[C---:B------:R-:W-:Y:S08]  /*2ff0*/  HMMA.16816.F32.BF16 R140, R36.reuse, R76, R140 ;  /* 0x0000004c248c723c */ /* 0x040ff0000004188c */
[----:B------:R-:W-:Y:S08]  /*3000*/  HMMA.16816.F32.BF16 R108, R36, R78, R108 ;  /* 0x0000004e246c723c */ /* 0x000ff0000004186c */
[----:B---3--:R-:W-:Y:S08]  /*3010*/  HMMA.16816.F32.BF16 R76, R8, R48, R68 ;  /* 0x00000030084c723c */ /* 0x008ff00000041844 */
[----:B-1----:R-:W-:Y:S08]  /*3020*/  HMMA.16816.F32.BF16 R68, R32, R56, R84 ;  /* 0x000000382044723c */ /* 0x002ff00000041854 */
[----:B----4-:R-:W-:Y:S08]  /*3030*/  HMMA.16816.F32.BF16 R80, R4, R48, R52 ;  /* 0x000000300450723c */ /* 0x010ff00000041834 */
[----:B------:R-:W-:Y:S08]  /*3040*/  HMMA.16816.F32.BF16 R120, R36, R96, R120 ;  /* 0x000000602478723c */ /* 0x000ff00000041878 */
[----:B------:R-:W-:Y:S08]  /*3050*/  HMMA.16816.F32.BF16 R52, R16, R46, R64 ;  /* 0x0000002e1034723c */ /* 0x000ff00000041840 */
[----:B------:R-:W-:Y:S08]  /*3060*/  HMMA.16816.F32.BF16 R96, R36, R98, R88 ;  /* 0x000000622460723c */ /* 0x000ff00000041858 */
[----:B------:R-:W-:Y:S08]  /*3070*/  HMMA.16816.F32.BF16 R64, R12, R46, R72 ;  /* 0x0000002e0c40723c */ /* 0x000ff00000041848 */
[----:B------:R-:W-:Y:S01]  /*3080*/  HMMA.16816.F32.BF16 R36, R28, R56, R104 ;  /* 0x000000381c24723c */ /* 0x000fe20000041868 */
[----:B------:R-:W-:-:S04]  /*3090*/  FMUL.FTZ R0, R76, c[0x0][0x320] ;  /* 0x0000c8004c007a20 */ /* 0x000fc80000410000 */
[----:B------:R1:W3:Y:S03]  /*30a0*/  MUFU.TANH R135, R0 ;  /* 0x0000000000877308 */ /* 0x0002e60000002400 */
[----:B------:R-:W-:Y:S01]  /*30b0*/  HMMA.16816.F32.BF16 R68, R24, R60, R68 ;  /* 0x0000003c1844723c */ /* 0x000fe20000041844 */
[----:B-1----:R-:W-:-:S04]  /*30c0*/  FMUL.FTZ R0, R77, c[0x0][0x320] ;  /* 0x0000c8004d007a20 */ /* 0x002fc80000410000 */
[----:B------:R1:W4:Y:S03]  /*30d0*/  MUFU.TANH R133, R0 ;  /* 0x0000000000857308 */ /* 0x0003260000002400 */
[----:B------:R-:W-:Y:S08]  /*30e0*/  HMMA.16816.F32.BF16 R84, R4, R50, R64 ;  /* 0x000000320454723c */ /* 0x000ff00000041840 */
[----:B------:R-:W-:Y:S01]  /*30f0*/  HMMA.16816.F32.BF16 R44, R20, R60, R36 ;  /* 0x0000003c142c723c */ /* 0x000fe20000041824 */
[----:B------:R-:W5:Y:S01]  /*3100*/  LDSM.16.M88.4 R36, [R231+0x2800] ;  /* 0x00280000e724783b */ /* 0x000f620000000200 */
[----:B-1----:R-:W-:-:S06]  /*3110*/  FMUL.FTZ R0, R78, c[0x0][0x320] ;  /* 0x0000c8004e007a20 */ /* 0x002fcc0000410000 */
[-C--:B------:R-:W-:Y:S01]  /*3120*/  HMMA.16816.F32.BF16 R64, R32, R58.reuse, R116 ;  /* 0x0000003a2040723c */ /* 0x080fe20000041874 */
[----:B------:R1:W1:Y:S07]  /*3130*/  MUFU.TANH R134, R0 ;  /* 0x0000000000867308 */ /* 0x00026e0000002400 */
[----:B------:R-:W-:Y:S01]  /*3140*/  HMMA.16816.F32.BF16 R72, R28, R58, R112 ;  /* 0x0000003a1c48723c */ /* 0x000fe20000041870 */
[----:B-1----:R-:W-:-:S07]  /*3150*/  FMUL.FTZ R0, R79, c[0x0][0x320] ;  /* 0x0000c8004f007a20 */ /* 0x002fce0000410000 */
[----:B------:R-:W-:Y:S01]  /*3160*/  HMMA.16816.F32.BF16 R76, R8, R50, R52 ;  /* 0x00000032084c723c */ /* 0x000fe20000041834 */
[----:B------:R-:W1:Y:S01]  /*3170*/  LDSM.16.M88.4 R52, [R228+0x3000] ;  /* 0x00300000e434783b */ /* 0x000e620000000200 */
[----:B------:R2:W1:Y:S02]  /*3180*/  MUFU.TANH R132, R0 ;  /* 0x0000000000847308 */ /* 0x0004640000002400 */
[----:B--2---:R-:W-:-:S06]  /*3190*/  FMUL.FTZ R0, R80, c[0x0][0x320] ;  /* 0x0000c80050007a20 */ /* 0x004fcc0000410000 */
[----:B------:R2:W1:Y:S01]  /*31a0*/  MUFU.TANH R146, R0 ;  /* 0x0000000000927308 */ /* 0x0004620000002400 */
[----:B------:R-:W-:Y:S01]  /*31b0*/  HMMA.16816.F32.BF16 R68, R16, R40, R68 ;  /* 0x000000281044723c */ /* 0x000fe20000041844 */
[----:B--2---:R-:W-:-:S06]  /*31c0*/  FMUL.FTZ R0, R81, c[0x0][0x320] ;  /* 0x0000c80051007a20 */ /* 0x004fcc0000410000 */
[----:B------:R2:W1:Y:S01]  /*31d0*/  MUFU.TANH R145, R0 ;  /* 0x0000000000917308 */ /* 0x0004620000002400 */
[----:B------:R-:W-:Y:S01]  /*31e0*/  HMMA.16816.F32.BF16 R56, R24, R62, R64 ;  /* 0x0000003e1838723c */ /* 0x000fe20000041840 */
[----:B--2---:R-:W-:-:S06]  /*31f0*/  FMUL.FTZ R0, R82, c[0x0][0x320] ;  /* 0x0000c80052007a20 */ /* 0x004fcc0000410000 */
[----:B------:R2:W1:Y:S01]  /*3200*/  MUFU.TANH R151, R0 ;  /* 0x0000000000977308 */ /* 0x0004620000002400 */
[----:B------:R-:W-:Y:S01]  /*3210*/  HMMA.16816.F32.BF16 R48, R12, R40, R44 ;  /* 0x000000280c30723c */ /* 0x000fe2000004182c */
[----:B------:R-:W1:Y:S01]  /*3220*/  LDSM.16.M88.4 R44, [R242] ;  /* 0x00000000f22c783b */ /* 0x000e620000000200 */
[----:B--2---:R-:W-:-:S05]  /*3230*/  FMUL.FTZ R0, R83, c[0x0][0x320] ;  /* 0x0000c80053007a20 */ /* 0x004fca0000410000 */
[----:B------:R2:W1:Y:S01]  /*3240*/  MUFU.TANH R147, R0 ;  /* 0x0000000000937308 */ /* 0x0004620000002400 */
[----:B------:R-:W-:Y:S01]  /*3250*/  HMMA.16816.F32.BF16 R64, R20, R62, R72 ;  /* 0x0000003e1440723c */ /* 0x000fe20000041848 */
[----:B--2---:R-:W-:-:S06]  /*3260*/  FMUL.FTZ R0, R76, c[0x0][0x320] ;  /* 0x0000c8004c007a20 */ /* 0x004fcc0000410000 */
[----:B------:R2:W1:Y:S02]  /*3270*/  MUFU.TANH R116, R0 ;  /* 0x0000000000747308 */ /* 0x0004640000002400 */
[----:B--2---:R-:W-:-:S06]  /*3280*/  FMUL.FTZ R0, R77, c[0x0][0x320] ;  /* 0x0000c8004d007a20 */ /* 0x004fcc0000410000 */
[----:B------:R2:W1:Y:S01]  /*3290*/  MUFU.TANH R107, R0 ;  /* 0x00000000006b7308 */ /* 0x0004620000002400 */
[----:B------:R-:W-:Y:S01]  /*32a0*/  HMMA.16816.F32.BF16 R60, R16, R42, R56 ;  /* 0x0000002a103c723c */ /* 0x000fe20000041838 */
[----:B------:R-:W1:Y:S01]  /*32b0*/  LDSM.16.M88.4 R56, [R234+0x3000] ;  /* 0x00300000ea38783b */ /* 0x000e620000000200 */
[----:B--2---:R-:W-:-:S05]  /*32c0*/  FMUL.FTZ R0, R78, c[0x0][0x320] ;  /* 0x0000c8004e007a20 */ /* 0x004fca0000410000 */
[----:B------:R2:W1:Y:S01]  /*32d0*/  MUFU.TANH R113, R0 ;  /* 0x0000000000717308 */ /* 0x0004620000002400 */
[----:B-----5:R-:W-:Y:S01]  /*32e0*/  HMMA.16816.F32.BF16 R80, R4, R36, R48 ;  /* 0x000000240450723c */ /* 0x020fe20000041830 */
[----:B--2---:R-:W-:-:S07]  /*32f0*/  FMUL.FTZ R0, R79, c[0x0][0x320] ;  /* 0x0000c8004f007a20 */ /* 0x004fce0000410000 */
[----:B------:R-:W-:Y:S01]  /*3300*/  HMMA.16816.F32.BF16 R76, R8, R36, R68 ;  /* 0x00000024084c723c */ /* 0x000fe20000041844 */
[----:B------:R2:W2:Y:S07]  /*3310*/  MUFU.TANH R112, R0 ;  /* 0x0000000000707308 */ /* 0x0004ae0000002400 */
[----:B-1----:R-:W-:Y:S01]  /*3320*/  HMMA.16816.F32.BF16 R68, R32, R52, R140 ;  /* 0x000000342044723c */ /* 0x002fe2000004188c */
[----:B--2---:R-:W-:-:S04]  /*3330*/  FMUL.FTZ R0, R84, c[0x0][0x320] ;  /* 0x0000c80054007a20 */ /* 0x004fc80000410000 */
[----:B------:R1:W2:Y:S03]  /*3340*/  MUFU.TANH R117, R0 ;  /* 0x0000000000757308 */ /* 0x0002a60000002400 */
[----:B------:R-:W-:Y:S08]  /*3350*/  HMMA.16816.F32.BF16 R48, R28, R52, R100 ;  /* 0x000000341c30723c */ /* 0x000ff00000041864 */
[----:B------:R-:W-:Y:S01]  /*3360*/  HMMA.16816.F32.BF16 R64, R12, R42, R64 ;  /* 0x0000002a0c40723c */ /* 0x000fe20000041840 */
[----:B-1----:R-:W-:-:S04]  /*3370*/  FMUL.FTZ R0, R85, c[0x0][0x320] ;  /* 0x0000c80055007a20 */ /* 0x002fc80000410000 */
[----:B------:R1:W1:Y:S03]  /*3380*/  MUFU.TANH R115, R0 ;  /* 0x0000000000737308 */ /* 0x0002660000002400 */
        /* <DEDUP_REMOVED lines=10> */
[----:B------:R-:W5:Y:S01]  /*3430*/  LDSM.16.M88.4 R48, [R231+0x3000] ;  /* 0x00300000e730783b */ /* 0x000f620000000200 */
[----:B-1----:R-:W-:-:S04]  /*3440*/  FMUL.FTZ R0, R77, c[0x0][0x320] ;  /* 0x0000c8004d007a20 */ /* 0x002fc80000410000 */
[----:B------:R1:W1:Y:S02]  /*3450*/  MUFU.TANH R94, R0 ;  /* 0x00000000005e7308 */ /* 0x0002640000002400 */
[----:B------:R-:W-:Y:S01]  /*3460*/  HMMA.16816.F32.BF16 R84, R4, R38, R64 ;  /* 0x000000260454723c */ /* 0x000fe20000041840 */
[----:B------:R-:W2:Y:S01]  /*3470*/  LDSM.16.M88.4 R36, [R228+0x3800] ;  /* 0x00380000e424783b */ /* 0x000ea20000000200 */
[----:B-1----:R-:W-:-:S04]  /*3480*/  FMUL.FTZ R0, R78, c[0x0][0x320] ;  /* 0x0000c8004e007a20 */ /* 0x002fc80000410000 */
[----:B------:R1:W1:Y:S02]  /*3490*/  MUFU.TANH R101, R0 ;  /* 0x0000000000657308 */ /* 0x0002640000002400 */
[----:B------:R-:W-:Y:S01]  /*34a0*/  HMMA.16816.F32.BF16 R64, R16, R56, R68 ;  /* 0x000000381040723c */ /* 0x000fe20000041844 */
[----:B-1----:R-:W-:-:S05]  /*34b0*/  FMUL.FTZ R0, R79, c[0x0][0x320] ;  /* 0x0000c8004f007a20 */ /* 0x002fca0000410000 */
[----:B------:R1:W1:Y:S02]  /*34c0*/  MUFU.TANH R100, R0 ;  /* 0x0000000000647308 */ /* 0x0002640000002400 */
[----:B------:R-:W-:Y:S01]  /*34d0*/  HMMA.16816.F32.BF16 R68, R28, R54, R124 ;  /* 0x000000361c44723c */ /* 0x000fe2000004187c */
[----:B------:R-:W2:Y:S01]  /*34e0*/  LDSM.16.M88.4 R52, [R241] ;  /* 0x00000000f134783b */ /* 0x000ea20000000200 */
[----:B-1----:R-:W-:-:S04]  /*34f0*/  FMUL.FTZ R0, R80, c[0x0][0x320] ;  /* 0x0000c80050007a20 */ /* 0x002fc80000410000 */
[----:B------:R1:W1:Y:S02]  /*3500*/  MUFU.TANH R106, R0 ;  /* 0x00000000006a7308 */ /* 0x0002640000002400 */
[----:B------:R-:W-:Y:S01]  /*3510*/  HMMA.16816.F32.BF16 R60, R24, R46, R60 ;  /* 0x0000002e183c723c */ /* 0x000fe2000004183c */
[----:B-1----:R-:W-:-:S05]  /*3520*/  FMUL.FTZ R0, R81, c[0x0][0x320] ;  /* 0x0000c80051007a20 */ /* 0x002fca0000410000 */
[----:B------:R1:W1:Y:S02]  /*3530*/  MUFU.TANH R105, R0 ;  /* 0x0000000000697308 */ /* 0x0002640000002400 */
[----:B------:R-:W-:Y:S01]  /*3540*/  HMMA.16816.F32.BF16 R40, R12, R56, R40 ;  /* 0x000000380c28723c */ /* 0x000fe20000041828 */
[----:B-1----:R-:W-:-:S05]  /*3550*/  FMUL.FTZ R0, R82, c[0x0][0x320] ;  /* 0x0000c80052007a20 */ /* 0x002fca0000410000 */
[----:B------:R1:W1:Y:S02]  /*3560*/  MUFU.TANH R114, R0 ;  /* 0x0000000000727308 */ /* 0x0002640000002400 */
[----:B-1----:R-:W-:-:S06]  /*3570*/  FMUL.FTZ R0, R83, c[0x0][0x320] ;  /* 0x0000c80053007a20 */ /* 0x002fcc0000410000 */
[----:B------:R1:W1:Y:S01]  /*3580*/  MUFU.TANH R108, R0 ;  /* 0x00000000006c7308 */ /* 0x0002620000002400 */
[----:B-----5:R-:W-:Y:S01]  /*3590*/  HMMA.16816.F32.BF16 R76, R8, R48, R64 ;  /* 0x00000030084c723c */ /* 0x020fe20000041840 */
[----:B-1----:R-:W-:-:S06]  /*35a0*/  FMUL.FTZ R0, R72, c[0x0][0x320] ;  /* 0x0000c80048007a20 */ /* 0x002fcc0000410000 */
[----:B------:R1:W1:Y:S01]  /*35b0*/  MUFU.TANH R89, R0 ;  /* 0x0000000000597308 */ /* 0x0002620000002400 */
[----:B------:R-:W-:Y:S01]  /*35c0*/  HMMA.16816.F32.BF16 R68, R20, R46, R68 ;  /* 0x0000002e1444723c */ /* 0x000fe20000041844 */
[----:B-1----:R-:W-:-:S06]  /*35d0*/  FMUL.FTZ R0, R73, c[0x0][0x320] ;  /* 0x0000c80049007a20 */ /* 0x002fcc0000410000 */
[----:B------:R1:W1:Y:S01]  /*35e0*/  MUFU.TANH R88, R0 ;  /* 0x0000000000587308 */ /* 0x0002620000002400 */
[----:B--2---:R-:W-:Y:S08]  /*35f0*/  HMMA.16816.F32.BF16 R64, R32, R36, R120 ;  /* 0x000000242040723c */ /* 0x004ff00000041878 */
[----:B------:R-:W-:Y:S01]  /*3600*/  HMMA.16816.F32.BF16 R44, R16, R58, R60 ;  /* 0x0000003a102c723c */ /* 0x000fe2000004183c */
[----:B-1----:R-:W-:-:S07]  /*3610*/  FMUL.FTZ R0, R74, c[0x0][0x320] ;  /* 0x0000c8004a007a20 */ /* 0x002fce0000410000 */
[----:B------:R-:W-:Y:S01]  /*3620*/  HMMA.16816.F32.BF16 R60, R32, R38, R96 ;  /* 0x00000026203c723c */ /* 0x000fe20000041860 */
[----:B------:R-:W-:Y:S01]  /*3630*/  LDSM.16.M88.4 R32, [R231+0x3800] ;  /* 0x00380000e720783b */ /* 0x000fe20000000200 */
[----:B------:R1:W2:Y:S06]  /*3640*/  MUFU.TANH R91, R0 ;  /* 0x00000000005b7308 */ /* 0x0002ac0000002400 */
[----:B------:R-:W-:Y:S01]  /*3650*/  HMMA.16816.F32.BF16 R80, R4, R48, R40 ;  /* 0x000000300450723c */ /* 0x000fe20000041828 */
[----:B------:R-:W5:Y:S01]  /*3660*/  LDSM.16.M88.4 R40, [R234+0x3800] ;  /* 0x00380000ea28783b */ /* 0x000f620000000200 */
[----:B------:R-:W-:Y:S01]  /*3670*/  ISETP.GE.AND P0, PT, R196, 0x2, PT ;  /* 0x00000002c400780c */ /* 0x000fe20003f06270 */
[----:B------:R-:W-:-:S04]  /*3680*/  DEPBAR.LE SB0, 0x0 ;  /* 0x000080000000791a */ /* 0x000fc80000000000 */
[----:B-1----:R-:W-:Y:S02]  /*3690*/  FMUL.FTZ R0, R75, c[0x0][0x320] ;  /* 0x0000c8004b007a20 */ /* 0x002fe40000410000 */
[C---:B------:R-:W-:Y:S08]  /*36a0*/  HMMA.16816.F32.BF16 R72, R28.reuse, R36, R128 ;  /* 0x000000241c48723c */ /* 0x040ff00000041880 */
[----:B------:R-:W-:Y:S01]  /*36b0*/  HMMA.16816.F32.BF16 R28, R28, R38, R136 ;  /* 0x000000261c1c723c */ /* 0x000fe20000041888 */
[----:B------:R1:W1:Y:S02]  /*36c0*/  MUFU.TANH R90, R0 ;  /* 0x00000000005a7308 */ /* 0x0002640000002400 */
[----:B-1----:R-:W-:-:S06]  /*36d0*/  FMUL.FTZ R0, R84, c[0x0][0x320] ;  /* 0x0000c80054007a20 */ /* 0x002fcc0000410000 */
[----:B------:R1:W1:Y:S01]  /*36e0*/  MUFU.TANH R95, R0 ;  /* 0x00000000005f7308 */ /* 0x0002620000002400 */
[----:B------:R-:W-:Y:S08]  /*36f0*/  HMMA.16816.F32.BF16 R68, R12, R58, R68 ;  /* 0x0000003a0c44723c */ /* 0x000ff00000041844 */
[----:B------:R-:W-:Y:S01]  /*3700*/  HMMA.16816.F32.BF16 R56, R24, R52, R64 ;  /* 0x000000341838723c */ /* 0x000fe20000041840 */
[----:B-1----:R-:W-:-:S04]  /*3710*/  FMUL.FTZ R0, R85, c[0x0][0x320] ;  /* 0x0000c80055007a20 */ /* 0x002fc80000410000 */
[----:B------:R1:W1:Y:S03]  /*3720*/  MUFU.TANH R93, R0 ;  /* 0x00000000005d7308 */ /* 0x0002660000002400 */
[----:B------:R-:W-:Y:S08]  /*3730*/  HMMA.16816.F32.BF16 R64, R20, R52, R72 ;  /* 0x000000341440723c */ /* 0x000ff00000041848 */
[----:B------:R-:W-:Y:S01]  /*3740*/  HMMA.16816.F32.BF16 R24, R24, R54, R60 ;  /* 0x000000361818723c */ /* 0x000fe2000004183c */
[----:B-1----:R-:W-:-:S07]  /*3750*/  FMUL.FTZ R0, R86, c[0x0][0x320] ;  /* 0x0000c80056007a20 */ /* 0x002fce0000410000 */
[----:B------:R-:W-:Y:S01]  /*3760*/  HMMA.16816.F32.BF16 R52, R20, R54, R28 ;  /* 0x000000361434723c */ /* 0x000fe2000004181c */
[----:B------:R1:W1:Y:S02]  /*3770*/  MUFU.TANH R103, R0 ;  /* 0x0000000000677308 */ /* 0x0002640000002400 */
[----:B-1----:R-:W-:-:S06]  /*3780*/  FMUL.FTZ R0, R87, c[0x0][0x320] ;  /* 0x0000c80057007a20 */ /* 0x002fcc0000410000 */
        /* <DEDUP_REMOVED lines=8> */
[----:B------:R1:W1:Y:S02]  /*3810*/  MUFU.TANH R86, R0 ;  /* 0x0000000000567308 */ /* 0x0002640000002400 */
[----:B-1----:R-:W-:Y:S02]  /*3820*/  FMUL.FTZ R0, R79, c[0x0][0x320] ;  /* 0x0000c8004f007a20 */ /* 0x002fe40000410000 */
[----:B------:R-:W-:Y:S08]  /*3830*/  HMMA.16816.F32.BF16 R76, R8, R50, R44 ;  /* 0x00000032084c723c */ /* 0x000ff0000004182c */
[C---:B------:R-:W-:Y:S08]  /*3840*/  HMMA.16816.F32.BF16 R44, R16.reuse, R40, R56 ;  /* 0x00000028102c723c */ /* 0x040ff00000041838 */
[----:B------:R-:W-:Y:S01]  /*3850*/  HMMA.16816.F32.BF16 R16, R16, R42, R24 ;  /* 0x0000002a1010723c */ /* 0x000fe20000041818 */
[----:B------:R1:W1:Y:S07]  /*3860*/  MUFU.TANH R85, R0 ;  /* 0x0000000000557308 */ /* 0x00026e0000002400 */
[----:B------:R-:W-:Y:S08]  /*3870*/  HMMA.16816.F32.BF16 R68, R4, R50, R68 ;  /* 0x000000320444723c */ /* 0x000ff00000041844 */
[----:B------:R-:W-:Y:S01]  /*3880*/  HMMA.16816.F32.BF16 R44, R8, R32, R44 ;  /* 0x00000020082c723c */ /* 0x000fe2000004182c */
[----:B-1----:R-:W-:-:S07]  /*3890*/  FMUL.FTZ R0, R80, c[0x0][0x320] ;  /* 0x0000c80050007a20 */ /* 0x002fce0000410000 */
[----:B------:R-:W-:Y:S08]  /*38a0*/  HMMA.16816.F32.BF16 R20, R4, R32, R36 ;  /* 0x000000200414723c */ /* 0x000ff00000041824 */
[-C--:B------:R-:W-:Y:S08]  /*38b0*/  HMMA.16816.F32.BF16 R8, R8, R34.reuse, R16 ;  /* 0x000000220808723c */ /* 0x080ff00000041810 */
[----:B------:R-:W-:Y:S01]  /*38c0*/  HMMA.16816.F32.BF16 R4, R4, R34, R12 ;  /* 0x000000220404723c */ /* 0x000fe2000004180c */
[----:B------:R1:W1:Y:S01]  /*38d0*/  MUFU.TANH R87, R0 ;  /* 0x0000000000577308 */ /* 0x0002620000002400 */
[----:B------:R-:W-:-:S02]  /*38e0*/  FMUL.FTZ R77, R77, c[0x0][0x320] ;  /* 0x0000c8004d4d7a20 */ /* 0x000fc40000410000 */
[----:B------:R-:W-:Y:S02]  /*38f0*/  FMUL.FTZ R78, R78, c[0x0][0x320] ;  /* 0x0000c8004e4e7a20 */ /* 0x000fe40000410000 */
[----:B-1----:R-:W-:-:S04]  /*3900*/  FMUL.FTZ R0, R81, c[0x0][0x320] ;  /* 0x0000c80051007a20 */ /* 0x002fc80000410000 */
[----:B------:R1:W1:Y:S01]  /*3910*/  MUFU.TANH R80, R0 ;  /* 0x0000000000507308 */ /* 0x0002620000002400 */
[----:B------:R-:W-:Y:S02]  /*3920*/  FMUL.FTZ R79, R79, c[0x0][0x320] ;  /* 0x0000c8004f4f7a20 */ /* 0x000fe40000410000 */
[----:B------:R-:W-:Y:S02]  /*3930*/  FMUL.FTZ R68, R68, c[0x0][0x320] ;  /* 0x0000c80044447a20 */ /* 0x000fe40000410000 */
[----:B------:R-:W-:Y:S02]  /*3940*/  FMUL.FTZ R69, R69, c[0x0][0x320] ;  /* 0x0000c80045457a20 */ /* 0x000fe40000410000 */
[----:B------:R-:W-:Y:S02]  /*3950*/  FMUL.FTZ R70, R70, c[0x0][0x320] ;  /* 0x0000c80046467a20 */ /* 0x000fe40000410000 */
[----:B-1----:R-:W-:-:S04]  /*3960*/  FMUL.FTZ R0, R82, c[0x0][0x320] ;  /* 0x0000c80052007a20 */ /* 0x002fc80000410000 */
[----:B------:R1:W1:Y:S01]  /*3970*/  MUFU.TANH R72, R0 ;  /* 0x0000000000487308 */ /* 0x0002620000002400 */
[----:B------:R-:W-:Y:S02]  /*3980*/  FMUL.FTZ R71, R71, c[0x0][0x320] ;  /* 0x0000c80047477a20 */ /* 0x000fe40000410000 */
[----:B------:R-:W-:Y:S02]  /*3990*/  FMUL.FTZ R44, R44, c[0x0][0x320] ;  /* 0x0000c8002c2c7a20 */ /* 0x000fe40000410000 */
[----:B------:R-:W-:Y:S02]  /*39a0*/  FMUL.FTZ R45, R45, c[0x0][0x320] ;  /* 0x0000c8002d2d7a20 */ /* 0x000fe40000410000 */
[----:B------:R-:W-:Y:S02]  /*39b0*/  FMUL.FTZ R46, R46, c[0x0][0x320] ;  /* 0x0000c8002e2e7a20 */ /* 0x000fe40000410000 */
[----:B------:R-:W-:Y:S02]  /*39c0*/  FMUL.FTZ R47, R47, c[0x0][0x320] ;  /* 0x0000c8002f2f7a20 */ /* 0x000fe40000410000 */
[----:B------:R-:W-:-:S02]  /*39d0*/  FMUL.FTZ R20, R20, c[0x0][0x320] ;  /* 0x0000c80014147a20 */ /* 0x000fc40000410000 */
[----:B-1----:R-:W-:Y:S02]  /*39e0*/  FMUL.FTZ R0, R83, c[0x0][0x320] ;  /* 0x0000c80053007a20 */ /* 0x002fe40000410000 */
[----:B------:R-:W-:Y:S02]  /*39f0*/  FMUL.FTZ R21, R21, c[0x0][0x320] ;  /* 0x0000c80015157a20 */ /* 0x000fe40000410000 */
[----:B------:R1:W1:Y:S01]  /*3a00*/  MUFU.TANH R50, R0 ;  /* 0x0000000000327308 */ /* 0x0002620000002400 */
        /* <DEDUP_REMOVED lines=8> */
[----:B-1----:R-:W-:Y:S02]  /*3a90*/  FMUL.FTZ R0, R76, c[0x0][0x320] ;  /* 0x0000c8004c007a20 */ /* 0x002fe40000410000 */
[----:B------:R-:W-:-:S02]  /*3aa0*/  FMUL.FTZ R6, R6, c[0x0][0x320] ;  /* 0x0000c80006067a20 */ /* 0x000fc40000410000 */
[----:B------:R-:W-:Y:S01]  /*3ab0*/  FMUL.FTZ R7, R7, c[0x0][0x320] ;  /* 0x0000c80007077a20 */ /* 0x000fe20000410000 */
[----:B------:R1:W1:Y:S08]  /*3ac0*/  MUFU.TANH R36, R20 ;  /* 0x0000001400247308 */ /* 0x0002700000002400 */
[----:B------:R1:W1:Y:S08]  /*3ad0*/  MUFU.TANH R48, R0 ;  /* 0x0000000000307308 */ /* 0x0002700000002400 */
        /* <DEDUP_REMOVED lines=57> */
.L_x_1487:
[----:B--234-:R-:W-:Y:S05]  /*3e70*/  BSYNC B0 ;  /* 0x0000000000007941 */ /* 0x01cfea0003800000 */
.L_x_1486:
[----:B-1----:R-:W2:Y:S04]  /*3e80*/  LDL R0, [R1+0x5c] ;  /* 0x00005c0001007983 */ /* 0x002ea80000100800 */
[----:B------:R-:W2:Y:S04]  /*3e90*/  LDL R197, [R1+0x48] ;  /* 0x0000480001c57983 */ /* 0x000ea80000100800 */
[----:B------:R-:W3:Y:S01]  /*3ea0*/  LDL R5, [R1+0x58] ;  /* 0x0000580001057983 */ /* 0x000ee20000100800 */
[----:B------:R-:W-:-:S03]  /*3eb0*/  IMAD R4, R92, R150, 0x1 ;  /* 0x000000015c047424 */ /* 0x000fc600078e0296 */
[----:B------:R-:W-:Y:S04]  /*3ec0*/  LDSM.16.MT88.4 R40, [R229] ;  /* 0x00000000e528783b */ /* 0x000fe80000004200 */
[----:B------:R-:W-:Y:S04]  /*3ed0*/  LDSM.16.MT88.4 R60, [R229+0x2000] ;  /* 0x00200000e53c783b */ /* 0x000fe80000004200 */
[----:B------:R-:W-:Y:S04]  /*3ee0*/  LDSM.16.MT88.4 R56, [R232] ;  /* 0x00000000e838783b */ /* 0x000fe80000004200 */
[----:B------:R-:W0:Y:S01]  /*3ef0*/  LDGDEPBAR ;  /* 0x00000000000079af */ /* 0x000e220000000000 */
[----:B--2---:R-:W-:-:S04]  /*3f00*/  IMAD.IADD R3, R0, 0x1, R197 ;  /* 0x0000000100037824 */ /* 0x004fc800078e02c5 */
[----:B------:R-:W-:-:S05]  /*3f10*/  @P4 IMAD.HI.U32 R0, R3, c[0x0][0x2c8], RZ ;  /* 0x0000b20003004a27 */ /* 0x000fca00078e00ff */
[----:B------:R-:W-:-:S05]  /*3f20*/  @P4 SHF.R.U32.HI R3, RZ, c[0x0][0x2cc], R0 ;  /* 0x0000b300ff034a19 */ /* 0x000fca0000011600 */
[----:B------:R-:W1:Y:S01]  /*3f30*/  SHFL.IDX PT, R2, R3, RZ, 0x1c1f ;  /* 0x001c1fff03027589 */ /* 0x000e6200000e0000 */
[----:B---3--:R-:W-:-:S03]  /*3f40*/  IADD3 R4, -R5, c[0x0][0x1d0], R4 ;  /* 0x0000740005047a10 */ /* 0x008fc60007ffe104 */
[----:B------:R-:W2:Y:S01]  /*3f50*/  SHFL.IDX PT, R0, R3, 0x1, 0x1c1f ;  /* 0x003c1f0003007f89 */ /* 0x000ea200000e0000 */
[----:B------:R-:W-:Y:S01]  /*3f60*/  IADD3 R4, R4, -c[0x0][0x168], RZ ;  /* 0x80005a0004047a10 */ /* 0x000fe20007ffe0ff */
[----:B------:R-:W-:-:S04]  /*3f70*/  IMAD.IADD R5, R144, 0x1, -R5 ;  /* 0x0000000190057824 */ /* 0x000fc800078e0a05 */
[----:B-1----:R-:W-:-:S05]  /*3f80*/  IMAD.IADD R2, R4, 0x1, R2 ;  /* 0x0000000104027824 */ /* 0x002fca00078e0202 */
[----:B------:R-:W-:-:S04]  /*3f90*/  IMNMX R2, R5, R2, PT ;  /* 0x0000000205027217 */ /* 0x000fc80003800200 */
[C---:B------:R-:W-:Y:S02]  /*3fa0*/  ISETP.GT.AND P0, PT, R2.reuse, 0x1, PT ;  /* 0x000000010200780c */ /* 0x040fe40003f04270 */
[C---:B------:R-:W-:Y:S02]  /*3fb0*/  ISETP.GT.AND P2, PT, R2.reuse, 0x8, PT ;  /* 0x000000080200780c */ /* 0x040fe40003f44270 */
[C---:B------:R-:W-:Y:S02]  /*3fc0*/  ISETP.GT.AND P3, PT, R2.reuse, RZ, PT ;  /* 0x000000ff0200720c */ /* 0x040fe40003f64270 */
[----:B------:R-:W-:Y:S02]  /*3fd0*/  ISETP.GT.AND P1, PT, R2, 0x9, PT ;  /* 0x000000090200780c */ /* 0x000fe40003f24270 */
[----:B------:R-:W-:Y:S02]  /*3fe0*/  FSEL R8, R133, -INF , P0 ;  /* 0xff80000085087808 */ /* 0x000fe40000000000 */
[----:B------:R-:W-:Y:S01]  /*3ff0*/  FSEL R9, R116, -INF , P2 ;  /* 0xff80000074097808 */ /* 0x000fe20001000000 */
[----:B--2---:R-:W-:Y:S01]  /*4000*/  IMAD.IADD R0, R4, 0x1, R0 ;  /* 0x0000000104007824 */ /* 0x004fe200078e0200 */
[----:B------:R-:W-:-:S02]  /*4010*/  ISETP.GT.AND P0, PT, R2, 0x18, PT ;  /* 0x000000180200780c */ /* 0x000fc40003f04270 */
[C---:B------:R-:W-:Y:S02]  /*4020*/  ISETP.GT.AND P2, PT, R2.reuse, 0x19, PT ;  /* 0x000000190200780c */ /* 0x040fe40003f44270 */
[----:B------:R-:W-:Y:S02]  /*4030*/  FSEL R7, R135, -INF , P3 ;  /* 0xff80000087077808 */ /* 0x000fe40001800000 */
[----:B------:R-:W-:Y:S02]  /*4040*/  FSEL R15, R107, -INF , P1 ;  /* 0xff8000006b0f7808 */ /* 0x000fe40000800000 */
[----:B------:R-:W-:Y:S02]  /*4050*/  ISETP.GT.AND P1, PT, R2, 0x20, PT ;  /* 0x000000200200780c */ /* 0x000fe40003f24270 */
[----:B------:R-:W-:Y:S02]  /*4060*/  FSEL R21, R89, -INF , P0 ;  /* 0xff80000059157808 */ /* 0x000fe40000000000 */
[----:B------:R-:W-:-:S02]  /*4070*/  FSEL R22, R88, -INF , P2 ;  /* 0xff80000058167808 */ /* 0x000fc40001000000 */
[C---:B------:R-:W-:Y:S02]  /*4080*/  ISETP.GT.AND P0, PT, R2.reuse, 0x29, PT ;  /* 0x000000290200780c */ /* 0x040fe40003f04270 */
[----:B------:R-:W-:Y:S02]  /*4090*/  ISETP.GT.AND P2, PT, R2, 0x30, PT ;  /* 0x000000300200780c */ /* 0x000fe40003f44270 */
[----:B------:R-:W-:Y:S02]  /*40a0*/  IMNMX R0, R5, R0, PT ;  /* 0x0000000005007217 */ /* 0x000fe40003800200 */
[----:B------:R-:W-:Y:S02]  /*40b0*/  FMNMX.FTZ R137, R7, R8, !PT ;  /* 0x0000000807897209 */ /* 0x000fe40007810000 */
[----:B------:R-:W-:Y:S02]  /*40c0*/  FSEL R168, R84, -INF , P1 ;  /* 0xff80000054a87808 */ /* 0x000fe40000800000 */
[----:B------:R-:W-:-:S02]  /*40d0*/  ISETP.GT.AND P1, PT, R2, 0x31, PT ;  /* 0x000000310200780c */ /* 0x000fc40003f24270 */
[----:B------:R-:W-:Y:S02]  /*40e0*/  FSEL R167, R77, -INF , P0 ;  /* 0xff8000004da77808 */ /* 0x000fe40000000000 */
[----:B------:R-:W-:Y:S02]  /*40f0*/  FSEL R166, R44, -INF , P2 ;  /* 0xff8000002ca67808 */ /* 0x000fe40001000000 */
[C---:B------:R-:W-:Y:S02]  /*4100*/  ISETP.GT.AND P0, PT, R0.reuse, RZ, PT ;  /* 0x000000ff0000720c */ /* 0x040fe40003f04270 */
[----:B------:R-:W-:Y:S02]  /*4110*/  ISETP.GT.AND P2, PT, R0, 0x1, PT ;  /* 0x000000010000780c */ /* 0x000fe40003f44270 */
[----:B------:R-:W-:Y:S02]  /*4120*/  ISETP.GT.AND P5, PT, R2, 0x10, PT ;  /* 0x000000100200780c */ /* 0x000fe40003fa4270 */
[----:B------:R-:W-:-:S02]  /*4130*/  FMNMX.FTZ R137, R9, R137, !PT ;  /* 0x0000008909897209 */ /* 0x000fc40007810000 */
[----:B------:R-:W-:Y:S02]  /*4140*/  FSEL R164, R45, -INF , P1 ;  /* 0xff8000002da47808 */ /* 0x000fe40000800000 */
[----:B------:R-:W-:Y:S02]  /*4150*/  ISETP.GT.AND P1, PT, R0, 0x8, PT ;  /* 0x000000080000780c */ /* 0x000fe40003f24270 */
[----:B------:R-:W-:Y:S02]  /*4160*/  FSEL R24, R134, -INF , P0 ;  /* 0xff80000086187808 */ /* 0x000fe40000000000 */
[----:B------:R-:W-:Y:S02]  /*4170*/  FSEL R25, R132, -INF , P2 ;  /* 0xff80000084197808 */ /* 0x000fe40001000000 */
[----:B------:R-:W-:Y:S02]  /*4180*/  ISETP.GT.AND P3, PT, R2, 0x11, PT ;  /* 0x000000110200780c */ /* 0x000fe40003f64270 */
[----:B------:R-:W-:-:S02]  /*4190*/  FSEL R18, R104, -INF , P5 ;  /* 0xff80000068127808 */ /* 0x000fc40002800000 */
[----:B------:R-:W-:Y:S02]  /*41a0*/  FMNMX.FTZ R137, R15, R137, !PT ;  /* 0x000000890f897209 */ /* 0x000fe40007810000 */
[----:B------:R-:W-:Y:S02]  /*41b0*/  ISETP.GT.AND P0, PT, R0, 0x9, PT ;  /* 0x000000090000780c */ /* 0x000fe40003f04270 */
[----:B------:R-:W-:Y:S02]  /*41c0*/  FSEL R31, R113, -INF , P1 ;  /* 0xff800000711f7808 */ /* 0x000fe40000800000 */
[----:B------:R-:W-:Y:S02]  /*41d0*/  FMNMX.FTZ R136, R24, R25, !PT ;  /* 0x0000001918887209 */ /* 0x000fe40007810000 */
[----:B------:R-:W-:Y:S02]  /*41e0*/  FSEL R19, R94, -INF , P3 ;  /* 0xff8000005e137808 */ /* 0x000fe40001800000 */
        /* <DEDUP_REMOVED lines=12> */
[----:B------:R-:W-:-:S02]  /*42b0*/  ISETP.GT.AND P5, PT, R2, 0x21, PT ;  /* 0x000000210200780c */ /* 0x000fc40003fa4270 */
[----:B------:R-:W-:Y:S02]  /*42c0*/  FMNMX.FTZ R137, R22, R137, !PT ;  /* 0x0000008916897209 */ /* 0x000fe40007810000 */
[----:B------:R-:W-:Y:S02]  /*42d0*/  ISETP.GT.AND P2, PT, R0, 0x19, PT ;  /* 0x000000190000780c */ /* 0x000fe40003f44270 */
[----:B------:R-:W-:Y:S02]  /*42e0*/  FSEL R32, R91, -INF , P0 ;  /* 0xff8000005b207808 */ /* 0x000fe40000000000 */
[----:B------:R-:W-:Y:S02]  /*42f0*/  FMNMX.FTZ R136, R26, R136, !PT ;  /* 0x000000881a887209 */ /* 0x000fe40007810000 */
        /* <DEDUP_REMOVED lines=23> */
[----:B------:R-:W-:Y:S01]  /*4470*/  FMNMX.FTZ R136, R160, R136, !PT ;  /* 0x00000088a0887209 */ /* 0x000fe20007810000 */
[----:B------:R-:W-:Y:S01]  /*4480*/  LDSM.16.MT88.4 R76, [R233+0x2800] ;  /* 0x00280000e94c783b */ /* 0x000fe20000004200 */
        /* <DEDUP_REMOVED lines=8> */
[C---:B------:R-:W-:Y:S02]  /*4510*/  ISETP.GT.AND P1, PT, R0.reuse, 0x38, PT ;  /* 0x000000380000780c */ /* 0x040fe40003f24270 */
[----:B------:R-:W-:Y:S02]  /*4520*/  ISETP.GT.AND P0, PT, R0, 0x39, PT ;  /* 0x000000390000780c */ /* 0x000fe40003f04270 */
[----:B------:R-:W-:Y:S01]  /*4530*/  FSEL R154, R47, -INF , P2 ;  /* 0xff8000002f9a7808 */ /* 0x000fe20001000000 */
[----:B------:R-:W1:Y:S01]  /*4540*/  SHFL.IDX PT, R0, R3, 0x2, 0x1c1f ;  /* 0x005c1f0003007f89 */ /* 0x000e6200000e0000 */
[----:B------:R-:W-:Y:S02]  /*4550*/  FMNMX.FTZ R136, R157, R136, !PT ;  /* 0x000000889d887209 */ /* 0x000fe40007810000 */
[----:B------:R-:W-:Y:S01]  /*4560*/  FMNMX.FTZ R137, R148, R137, !PT ;  /* 0x0000008994897209 */ /* 0x000fe20007810000 */
[----:B------:R-:W2:Y:S01]  /*4570*/  SHFL.IDX PT, R2, R3, 0x3, 0x1c1f ;  /* 0x007c1f0003027f89 */ /* 0x000ea200000e0000 */
[----:B------:R-:W-:-:S02]  /*4580*/  FSEL R152, R13, -INF , P1 ;  /* 0xff8000000d987808 */ /* 0x000fc40000800000 */
[----:B------:R-:W-:Y:S01]  /*4590*/  FMNMX.FTZ R136, R154, R136, !PT ;  /* 0x000000889a887209 */ /* 0x000fe20007810000 */
[----:B------:R-:W3:Y:S01]  /*45a0*/  SHFL.BFLY PT, R3, R137, 0x2, 0x1f ;  /* 0x0c401f0089037f89 */ /* 0x000ee200000e0000 */
[----:B------:R-:W-:Y:S02]  /*45b0*/  FSEL R149, R12, -INF , P0 ;  /* 0xff8000000c957808 */ /* 0x000fe40000000000 */
[----:B------:R-:W-:Y:S01]  /*45c0*/  FMNMX.FTZ R136, R152, R136, !PT ;  /* 0x0000008898887209 */ /* 0x000fe20007810000 */
[----:B------:R-:W-:Y:S03]  /*45d0*/  LDSM.16.MT88.4 R44, [R233] ;  /* 0x00000000e92c783b */ /* 0x000fe60000004200 */
[----:B------:R-:W-:-:S05]  /*45e0*/  FMNMX.FTZ R136, R149, R136, !PT ;  /* 0x0000008895887209 */ /* 0x000fca0007810000 */
[----:B------:R-:W4:Y:S01]  /*45f0*/  SHFL.BFLY PT, R6, R136, 0x2, 0x1f ;  /* 0x0c401f0088067f89 */ /* 0x000f2200000e0000 */
[----:B-1----:R-:W-:-:S05]  /*4600*/  IMAD.IADD R0, R4, 0x1, R0 ;  /* 0x0000000104007824 */ /* 0x002fca00078e0200 */
[----:B------:R-:W-:Y:S01]  /*4610*/  IMNMX R0, R5, R0, PT ;  /* 0x0000000005007217 */ /* 0x000fe20003800200 */
[----:B--2---:R-:W-:Y:S01]  /*4620*/  IMAD.IADD R2, R4, 0x1, R2 ;  /* 0x0000000104027824 */ /* 0x004fe200078e0202 */
[----:B---3--:R-:W-:Y:S02]  /*4630*/  FMNMX.FTZ R137, R137, R3, !PT ;  /* 0x0000000389897209 */ /* 0x008fe40007810000 */
[----:B------:R-:W-:Y:S02]  /*4640*/  ISETP.GT.AND P1, PT, R0, RZ, PT ;  /* 0x000000ff0000720c */ /* 0x000fe40003f24270 */
[----:B------:R-:W-:Y:S01]  /*4650*/  IMNMX R2, R5, R2, PT ;  /* 0x0000000205027217 */ /* 0x000fe20003800200 */
[----:B------:R-:W1:Y:S01]  /*4660*/  SHFL.BFLY PT, R3, R137, 0x1, 0x1f ;  /* 0x0c201f0089037f89 */ /* 0x000e6200000e0000 */
[----:B------:R-:W-:Y:S02]  /*4670*/  FSEL R5, R146, -INF , P1 ;  /* 0xff80000092057808 */ /* 0x000fe40000800000 */
[----:B------:R-:W-:-:S02]  /*4680*/  ISETP.GT.AND P3, PT, R0, 0x1, PT ;  /* 0x000000010000780c */ /* 0x000fc40003f64270 */
[C---:B------:R-:W-:Y:S02]  /*4690*/  ISETP.GT.AND P0, PT, R0.reuse, 0x8, PT ;  /* 0x000000080000780c */ /* 0x040fe40003f04270 */
[C---:B------:R-:W-:Y:S02]  /*46a0*/  ISETP.GT.AND P5, PT, R0.reuse, 0x9, PT ;  /* 0x000000090000780c */ /* 0x040fe40003fa4270 */
[C---:B------:R-:W-:Y:S02]  /*46b0*/  ISETP.GT.AND P2, PT, R0.reuse, 0x10, PT ;  /* 0x000000100000780c */ /* 0x040fe40003f44270 */
[----:B------:R-:W-:Y:S02]  /*46c0*/  ISETP.GT.AND P1, PT, R0, 0x11, PT ;  /* 0x000000110000780c */ /* 0x000fe40003f24270 */
[----:B----4-:R-:W-:Y:S02]  /*46d0*/  FMNMX.FTZ R136, R136, R6, !PT ;  /* 0x0000000688887209 */ /* 0x010fe40007810000 */
[----:B------:R-:W-:-:S02]  /*46e0*/  FSEL R6, R145, -INF , P3 ;  /* 0xff80000091067808 */ /* 0x000fc40001800000 */
[----:B------:R-:W-:Y:S02]  /*46f0*/  FSEL R10, R117, -INF , P0 ;  /* 0xff800000750a7808 */ /* 0x000fe40000000000 */
[----:B------:R-:W-:Y:S02]  /*4700*/  FSEL R12, R115, -INF , P5 ;  /* 0xff800000730c7808 */ /* 0x000fe40002800000 */
[----:B------:R-:W-:Y:S02]  /*4710*/  FSEL R16, R106, -INF , P2 ;  /* 0xff8000006a107808 */ /* 0x000fe40001000000 */
[----:B------:R-:W-:Y:S02]  /*4720*/  FSEL R17, R105, -INF , P1 ;  /* 0xff80000069117808 */ /* 0x000fe40000800000 */
[C---:B------:R-:W-:Y:S02]  /*4730*/  ISETP.GT.AND P3, PT, R0.reuse, 0x18, PT ;  /* 0x000000180000780c */ /* 0x040fe40003f64270 */
[----:B------:R-:W-:-:S02]  /*4740*/  ISETP.GT.AND P0, PT, R0, 0x19, PT ;  /* 0x000000190000780c */ /* 0x000fc40003f04270 */
[C---:B------:R-:W-:Y:S02]  /*4750*/  ISETP.GT.AND P5, PT, R0.reuse, 0x20, PT ;  /* 0x000000200000780c */ /* 0x040fe40003fa4270 */
[C---:B------:R-:W-:Y:S02]  /*4760*/  ISETP.GT.AND P2, PT, R0.reuse, 0x21, PT ;  /* 0x000000210000780c */ /* 0x040fe40003f44270 */
[----:B------:R-:W-:Y:S02]  /*4770*/  ISETP.GT.AND P1, PT, R0, 0x28, PT ;  /* 0x000000280000780c */ /* 0x000fe40003f24270 */
[----:B------:R-:W-:Y:S02]  /*4780*/  FSEL R23, R95, -INF , P3 ;  /* 0xff8000005f177808 */ /* 0x000fe40001800000 */
[----:B------:R-:W-:Y:S02]  /*4790*/  FSEL R29, R93, -INF , P0 ;  /* 0xff8000005d1d7808 */ /* 0x000fe40000000000 */
[----:B------:R-:W-:-:S02]  /*47a0*/  FSEL R145, R87, -INF , P5 ;  /* 0xff80000057917808 */ /* 0x000fc40002800000 */
[----:B------:R-:W-:Y:S02]  /*47b0*/  FSEL R144, R80, -INF , P2 ;  /* 0xff80000050907808 */ /* 0x000fe40001000000 */
[----:B-1----:R-:W-:Y:S01]  /*47c0*/  FMNMX.FTZ R137, R137, R3, !PT ;  /* 0x0000000389897209 */ /* 0x002fe20007810000 */
[----:B------:R-:W1:Y:S01]  /*47d0*/  SHFL.BFLY PT, R4, R136, 0x1, 0x1f ;  /* 0x0c201f0088047f89 */ /* 0x000e6200000e0000 */
[----:B------:R-:W-:Y:S02]  /*47e0*/  FSEL R143, R68, -INF , P1 ;  /* 0xff800000448f7808 */ /* 0x000fe40000800000 */
[C---:B------:R-:W-:Y:S01]  /*47f0*/  ISETP.GT.AND P3, PT, R0.reuse, 0x29, PT ;  /* 0x000000290000780c */ /* 0x040fe20003f64270 */
[----:B------:R-:W-:Y:S01]  /*4800*/  LDSM.16.MT88.4 R80, [R233+0x2000] ;  /* 0x00200000e950783b */ /* 0x000fe20000004200 */
[C---:B------:R-:W-:Y:S02]  /*4810*/  ISETP.GT.AND P0, PT, R0.reuse, 0x30, PT ;  /* 0x000000300000780c */ /* 0x040fe40003f04270 */
[C---:B------:R-:W-:Y:S01]  /*4820*/  ISETP.GT.AND P5, PT, R0.reuse, 0x31, PT ;  /* 0x000000310000780c */ /* 0x040fe20003fa4270 */
[----:B------:R-:W-:Y:S01]  /*4830*/  LDSM.16.MT88.4 R84, [R230+0x2000] ;  /* 0x00200000e654783b */ /* 0x000fe20000004200 */
[----:B------:R-:W-:-:S02]  /*4840*/  ISETP.GT.AND P2, PT, R0, 0x38, PT ;  /* 0x000000380000780c */ /* 0x000fc40003f44270 */
[----:B------:R-:W-:Y:S02]  /*4850*/  ISETP.GT.AND P1, PT, R0, 0x39, PT ;  /* 0x000000390000780c */ /* 0x000fe40003f24270 */
[----:B------:R-:W-:-:S04]  /*4860*/  FMNMX.FTZ R0, R5, R6, !PT ;  /* 0x0000000605007209 */ /* 0x000fc80007810000 */
[----:B------:R-:W-:Y:S02]  /*4870*/  FMNMX.FTZ R0, R10, R0, !PT ;  /* 0x000000000a007209 */ /* 0x000fe40007810000 */
[----:B------:R-:W-:Y:S02]  /*4880*/  FSEL R142, R69, -INF , P3 ;  /* 0xff800000458e7808 */ /* 0x000fe40001800000 */
[----:B------:R-:W-:Y:S02]  /*4890*/  FMNMX.FTZ R0, R12, R0, !PT ;  /* 0x000000000c007209 */ /* 0x000fe40007810000 */
[----:B------:R-:W-:Y:S02]  /*48a0*/  ISETP.GT.AND P3, PT, R2, RZ, PT ;  /* 0x000000ff0200720c */ /* 0x000fe40003f64270 */
[----:B------:R-:W-:Y:S02]  /*48b0*/  FMNMX.FTZ R0, R16, R0, !PT ;  /* 0x0000000010007209 */ /* 0x000fe40007810000 */
[----:B------:R-:W-:Y:S01]  /*48c0*/  FSEL R138, R20, -INF , P1 ;  /* 0xff800000148a7808 */ /* 0x000fe20000800000 */
[----:B------:R-:W-:Y:S01]  /*48d0*/  FMUL.FTZ R20, R137, c[0x0][0x2d0] ;  /* 0x0000b40089147a20 */ /* 0x000fe20000410000 */
[----:B------:R-:W-:-:S02]  /*48e0*/  FSEL R14, R151, -INF , P3 ;  /* 0xff800000970e7808 */ /* 0x000fc40001800000 */
[----:B------:R-:W-:Y:S02]  /*48f0*/  FMNMX.FTZ R0, R17, R0, !PT ;  /* 0x0000000011007209 */ /* 0x000fe40007810000 */
[----:B------:R-:W-:Y:S02]  /*4900*/  FSETP.NEU.FTZ.AND P3, PT, R137, -INF , PT ;  /* 0xff8000008900780b */ /* 0x000fe40003f7d000 */
[----:B------:R-:W-:Y:S02]  /*4910*/  FMNMX.FTZ R0, R23, R0, !PT ;  /* 0x0000000017007209 */ /* 0x000fe40007810000 */
[----:B------:R-:W-:Y:S02]  /*4920*/  FSEL R20, R20, RZ, P3 ;  /* 0x000000ff14147208 */ /* 0x000fe40001800000 */
[----:B------:R-:W-:Y:S02]  /*4930*/  FSEL R141, R36, -INF , P0 ;  /* 0xff800000248d7808 */ /* 0x000fe40000000000 */
[----:B------:R-:W-:-:S02]  /*4940*/  ISETP.GT.AND P0, PT, R2, 0x1, PT ;  /* 0x000000010200780c */ /* 0x000fc40003f04270 */
[----:B------:R-:W-:Y:S01]  /*4950*/  FMNMX.FTZ R135, R29, R0, !PT ;  /* 0x000000001d877209 */ /* 0x000fe20007810000 */
[----:B------:R-:W-:Y:S01]  /*4960*/  FFMA.FTZ R0, R7, c[0x0][0x2d0], -R20 ;  /* 0x0000b40007007a23 */ /* 0x000fe20000010814 */
[----:B------:R-:W-:Y:S02]  /*4970*/  FSEL R140, R30, -INF , P5 ;  /* 0xff8000001e8c7808 */ /* 0x000fe40002800000 */
[----:B------:R-:W-:Y:S02]  /*4980*/  ISETP.GT.AND P5, PT, R2, 0x8, PT ;  /* 0x000000080200780c */ /* 0x000fe40003fa4270 */
[----:B------:R-:W-:Y:S01]  /*4990*/  FSEL R13, R147, -INF , P0 ;  /* 0xff800000930d7808 */ /* 0x000fe20000000000 */
[----:B------:R2:W-:Y:S01]  /*49a0*/  MUFU.EX2 R175, R0 ;  /* 0x0000000000af7308 */ /* 0x0005e20000000800 */
[----:B------:R-:W-:Y:S02]  /*49b0*/  FMNMX.FTZ R135, R145, R135, !PT ;  /* 0x0000008791877209 */ /* 0x000fe40007810000 */
[----:B------:R-:W-:-:S02]  /*49c0*/  FSEL R139, R28, -INF , P2 ;  /* 0xff8000001c8b7808 */ /* 0x000fc40001000000 */
[----:B------:R-:W-:Y:S02]  /*49d0*/  ISETP.GT.AND P2, PT, R2, 0x9, PT ;  /* 0x000000090200780c */ /* 0x000fe40003f44270 */
[----:B------:R-:W-:Y:S02]  /*49e0*/  FSEL R11, R119, -INF , P5 ;  /* 0xff800000770b7808 */ /* 0x000fe40002800000 */
[----:B------:R-:W-:Y:S02]  /*49f0*/  FMNMX.FTZ R135, R144, R135, !PT ;  /* 0x0000008790877209 */ /* 0x000fe40007810000 */
[----:B------:R-:W-:Y:S02]  /*4a00*/  ISETP.GT.AND P1, PT, R2, 0x10, PT ;  /* 0x000000100200780c */ /* 0x000fe40003f24270 */
[----:B--2---:R-:W-:Y:S02]  /*4a10*/  FMNMX.FTZ R0, R14, R13, !PT ;  /* 0x0000000d0e007209 */ /* 0x004fe40007810000 */
[----:B------:R-:W-:-:S02]  /*4a20*/  FSEL R7, R118, -INF , P2 ;  /* 0xff80000076077808 */ /* 0x000fc40001000000 */
[----:B------:R-:W-:Y:S01]  /*4a30*/  FMNMX.FTZ R0, R11, R0, !PT ;  /* 0x000000000b007209 */ /* 0x000fe20007810000 */
[----:B------:R-:W-:Y:S01]  /*4a40*/  FFMA.FTZ R3, R8, c[0x0][0x2d0], -R20 ;  /* 0x0000b40008037a23 */ /* 0x000fe20000010814 */
[----:B------:R-:W-:Y:S01]  /*4a50*/  FMNMX.FTZ R135, R143, R135, !PT ;  /* 0x000000878f877209 */ /* 0x000fe20007810000 */
[----:B------:R-:W-:Y:S01]  /*4a60*/  LDSM.16.MT88.4 R116, [R232+0x2000] ;  /* 0x00200000e874783b */ /* 0x000fe20000004200 */
[----:B------:R-:W-:Y:S02]  /*4a70*/  ISETP.GT.AND P0, PT, R2, 0x11, PT ;  /* 0x000000110200780c */ /* 0x000fe40003f04270 */
[----:B------:R-:W-:Y:S02]  /*4a80*/  FSEL R28, R114, -INF , P1 ;  /* 0xff800000721c7808 */ /* 0x000fe40000800000 */
[----:B------:R-:W-:Y:S02]  /*4a90*/  FMNMX.FTZ R0, R7, R0, !PT ;  /* 0x0000000007007209 */ /* 0x000fe40007810000 */
[----:B------:R-:W-:Y:S01]  /*4aa0*/  FMNMX.FTZ R135, R142, R135, !PT ;  /* 0x000000878e877209 */ /* 0x000fe20007810000 */
[----:B------:R2:W-:Y:S01]  /*4ab0*/  MUFU.EX2 R174, R3 ;  /* 0x0000000300ae7308 */ /* 0x0005e20000000800 */
[----:B------:R-:W-:-:S02]  /*4ac0*/  ISETP.GT.AND P5, PT, R2, 0x18, PT ;  /* 0x000000180200780c */ /* 0x000fc40003fa4270 */
[----:B------:R-:W-:Y:S02]  /*4ad0*/  FSEL R30, R108, -INF , P0 ;  /* 0xff8000006c1e7808 */ /* 0x000fe40000000000 */
[----:B------:R-:W-:Y:S02]  /*4ae0*/  FMNMX.FTZ R0, R28, R0, !PT ;  /* 0x000000001c007209 */ /* 0x000fe40007810000 */
[----:B------:R-:W-:Y:S02]  /*4af0*/  FMNMX.FTZ R135, R141, R135, !PT ;  /* 0x000000878d877209 */ /* 0x000fe40007810000 */
[----:B------:R-:W-:Y:S02]  /*4b00*/  ISETP.GT.AND P3, PT, R2, 0x19, PT ;  /* 0x000000190200780c */ /* 0x000fe40003f64270 */
[----:B------:R-:W-:Y:S01]  /*4b10*/  FMNMX.FTZ R0, R30, R0, !PT ;  /* 0x000000001e007209 */ /* 0x000fe20007810000 */
[----:B--2---:R-:W-:Y:S01]  /*4b20*/  FFMA.FTZ R3, R9, c[0x0][0x2d0], -R20 ;  /* 0x0000b40009037a23 */ /* 0x004fe20000010814 */
[----:B------:R-:W-:-:S02]  /*4b30*/  FSEL R9, R103, -INF , P5 ;  /* 0xff80000067097808 */ /* 0x000fc40002800000 */
[----:B------:R-:W-:Y:S01]  /*4b40*/  FMNMX.FTZ R135, R140, R135, !PT ;  /* 0x000000878c877209 */ /* 0x000fe20007810000 */
[----:B------:R2:W-:Y:S01]  /*4b50*/  MUFU.EX2 R177, R3 ;  /* 0x0000000300b17308 */ /* 0x0005e20000000800 */
[----:B------:R-:W-:Y:S02]  /*4b60*/  ISETP.GT.AND P2, PT, R2, 0x20, PT ;  /* 0x000000200200780c */ /* 0x000fe40003f44270 */
[----:B------:R-:W-:Y:S02]  /*4b70*/  FSEL R8, R102, -INF , P3 ;  /* 0xff80000066087808 */ /* 0x000fe40001800000 */
[----:B------:R-:W-:Y:S02]  /*4b80*/  FMNMX.FTZ R0, R9, R0, !PT ;  /* 0x0000000009007209 */ /* 0x000fe40007810000 */
[----:B------:R-:W-:Y:S02]  /*4b90*/  FMNMX.FTZ R135, R139, R135, !PT ;  /* 0x000000878b877209 */ /* 0x000fe40007810000 */
[----:B------:R-:W-:-:S02]  /*4ba0*/  ISETP.GT.AND P1, PT, R2, 0x21, PT ;  /* 0x000000210200780c */ /* 0x000fc40003f24270 */
[----:B------:R-:W-:Y:S01]  /*4bb0*/  FSEL R133, R72, -INF , P2 ;  /* 0xff80000048857808 */ /* 0x000fe20001000000 */
[----:B--2---:R-:W-:Y:S01]  /*4bc0*/  FFMA.FTZ R3, R15, c[0x0][0x2d0], -R20 ;  /* 0x0000b4000f037a23 */ /* 0x004fe20000010814 */
[----:B------:R-:W-:-:S03]  /*4bd0*/  FMNMX.FTZ R135, R138, R135, !PT ;  /* 0x000000878a877209 */ /* 0x000fc60007810000 */
[----:B------:R2:W-:Y:S01]  /*4be0*/  MUFU.EX2 R176, R3 ;  /* 0x0000000300b07308 */ /* 0x0005e20000000800 */
[----:B------:R-:W-:Y:S02]  /*4bf0*/  ISETP.GT.AND P0, PT, R2, 0x28, PT ;  /* 0x000000280200780c */ /* 0x000fe40003f04270 */
[----:B------:R-:W-:Y:S02]  /*4c00*/  FSEL R132, R50, -INF , P1 ;  /* 0xff80000032847808 */ /* 0x000fe40000800000 */
[----:B-1----:R-:W-:Y:S02]  /*4c10*/  FMNMX.FTZ R136, R136, R4, !PT ;  /* 0x0000000488887209 */ /* 0x002fe40007810000 */
[----:B------:R-:W1:Y:S01]  /*4c20*/  SHFL.BFLY PT, R4, R135, 0x2, 0x1f ;  /* 0x0c401f0087047f89 */ /* 0x000e6200000e0000 */
[----:B------:R-:W-:Y:S02]  /*4c30*/  ISETP.GT.AND P2, PT, R2, 0x29, PT ;  /* 0x000000290200780c */ /* 0x000fe40003f44270 */
[----:B--2---:R-:W-:Y:S01]  /*4c40*/  FMNMX.FTZ R3, R8, R0, !PT ;  /* 0x0000000008037209 */ /* 0x004fe20007810000 */
[----:B------:R-:W-:-:S03]  /*4c50*/  FFMA.FTZ R0, R18, c[0x0][0x2d0], -R20 ;  /* 0x0000b40012007a23 */ /* 0x000fc60000010814 */
[----:B------:R-:W-:Y:S01]  /*4c60*/  FMNMX.FTZ R3, R133, R3, !PT ;  /* 0x0000000385037209 */ /* 0x000fe20007810000 */
[----:B------:R2:W-:Y:S01]  /*4c70*/  MUFU.EX2 R250, R0 ;  /* 0x0000000000fa7308 */ /* 0x0005e20000000800 */
[----:B------:R-:W-:Y:S02]  /*4c80*/  FSEL R131, R70, -INF , P0 ;  /* 0xff80000046837808 */ /* 0x000fe40000000000 */
[----:B------:R-:W-:Y:S02]  /*4c90*/  FMNMX.FTZ R3, R132, R3, !PT ;  /* 0x0000000384037209 */ /* 0x000fe40007810000 */
[C---:B------:R-:W-:Y:S02]  /*4ca0*/  ISETP.GT.AND P1, PT, R2.reuse, 0x30, PT ;  /* 0x000000300200780c */ /* 0x040fe40003f24270 */
[----:B------:R-:W-:Y:S01]  /*4cb0*/  FSEL R130, R71, -INF , P2 ;  /* 0xff80000047827808 */ /* 0x000fe20001000000 */
[----:B--2---:R-:W-:Y:S01]  /*4cc0*/  FFMA.FTZ R0, R19, c[0x0][0x2d0], -R20 ;  /* 0x0000b40013007a23 */ /* 0x004fe20000010814 */
[----:B------:R-:W-:Y:S01]  /*4cd0*/  ISETP.GT.AND P0, PT, R2, 0x31, PT ;  /* 0x000000310200780c */ /* 0x000fe20003f04270 */
[----:B------:R-:W-:Y:S02]  /*4ce0*/  LDSM.16.MT88.4 R68, [R233+0x800] ;  /* 0x00080000e944783b */ /* 0x000fe40000004200 */
[----:B------:R2:W-:Y:S01]  /*4cf0*/  MUFU.EX2 R249, R0 ;  /* 0x0000000000f97308 */ /* 0x0005e20000000800 */
[----:B------:R-:W-:-:S02]  /*4d00*/  FSEL R129, R129, -INF , P1 ;  /* 0xff80000081817808 */ /* 0x000fc40000800000 */
[----:B------:R-:W-:Y:S02]  /*4d10*/  ISETP.GT.AND P2, PT, R2, 0x38, PT ;  /* 0x000000380200780c */ /* 0x000fe40003f44270 */
[----:B------:R-:W-:Y:S02]  /*4d20*/  FSEL R128, R128, -INF , P0 ;  /* 0xff80000080807808 */ /* 0x000fe40000000000 */
[----:B--2---:R-:W-:-:S04]  /*4d30*/  FMNMX.FTZ R0, R131, R3, !PT ;  /* 0x0000000383007209 */ /* 0x004fc80007810000 */
[----:B------:R-:W-:Y:S01]  /*4d40*/  FMNMX.FTZ R0, R130, R0, !PT ;  /* 0x0000000082007209 */ /* 0x000fe20007810000 */
[--C-:B------:R-:W-:Y:S01]  /*4d50*/  FFMA.FTZ R3, R21, c[0x0][0x2d0], -R20.reuse ;  /* 0x0000b40015037a23 */ /* 0x100fe20000010814 */
[----:B------:R-:W-:Y:S02]  /*4d60*/  ISETP.GT.AND P1, PT, R2, 0x39, PT ;  /* 0x000000390200780c */ /* 0x000fe40003f24270 */
[----:B------:R-:W-:Y:S01]  /*4d70*/  FMNMX.FTZ R0, R129, R0, !PT ;  /* 0x0000000081007209 */ /* 0x000fe20007810000 */
[----:B------:R-:W-:Y:S01]  /*4d80*/  FFMA.FTZ R2, R22, c[0x0][0x2d0], -R20 ;  /* 0x0000b40016027a23 */ /* 0x000fe20000010814 */
[----:B------:R2:W-:Y:S01]  /*4d90*/  MUFU.EX2 R251, R3 ;  /* 0x0000000300fb7308 */ /* 0x0005e20000000800 */
[----:B------:R-:W-:Y:S02]  /*4da0*/  FSEL R22, R35, -INF , P2 ;  /* 0xff80000023167808 */ /* 0x000fe40001000000 */
[----:B------:R-:W-:Y:S02]  /*4db0*/  FMNMX.FTZ R0, R128, R0, !PT ;  /* 0x0000000080007209 */ /* 0x000fe40007810000 */
[----:B------:R-:W-:-:S02]  /*4dc0*/  FSETP.NEU.FTZ.AND P0, PT, R136, -INF , PT ;  /* 0xff8000008800780b */ /* 0x000fc40003f1d000 */
[----:B------:R-:W-:Y:S02]  /*4dd0*/  FSEL R21, R37, -INF , P1 ;  /* 0xff80000025157808 */ /* 0x000fe40000800000 */
[----:B------:R-:W-:Y:S02]  /*4de0*/  FMNMX.FTZ R134, R22, R0, !PT ;  /* 0x0000000016867209 */ /* 0x000fe40007810000 */
[----:B-1----:R-:W-:Y:S01]  /*4df0*/  FMNMX.FTZ R135, R135, R4, !PT ;  /* 0x0000000487877209 */ /* 0x002fe20007810000 */
[----:B------:R1:W-:Y:S01]  /*4e00*/  MUFU.EX2 R252, R2 ;  /* 0x0000000200fc7308 */ /* 0x0003e20000000800 */
[----:B--2---:R-:W-:Y:S01]  /*4e10*/  FMUL.FTZ R3, R136, c[0x0][0x2d0] ;  /* 0x0000b40088037a20 */ /* 0x004fe20000410000 */
[----:B------:R-:W-:Y:S01]  /*4e20*/  FMNMX.FTZ R134, R21, R134, !PT ;  /* 0x0000008615867209 */ /* 0x000fe20007810000 */
[----:B------:R-:W-:Y:S03]  /*4e30*/  LDSM.16.MT88.4 R36, [R229+0x800] ;  /* 0x00080000e524783b */ /* 0x000fe60000004200 */
[----:B------:R-:W-:Y:S01]  /*4e40*/  FSEL R3, R3, RZ, P0 ;  /* 0x000000ff03037208 */ /* 0x000fe20000000000 */
[----:B------:R-:W-:Y:S04]  /*4e50*/  SHFL.BFLY PT, R4, R134, 0x2, 0x1f ;  /* 0x0c401f0086047f89 */ /* 0x000fe800000e0000 */
[--C-:B------:R-:W-:Y:S01]  /*4e60*/  FFMA.FTZ R0, R24, c[0x0][0x2d0], -R3.reuse ;  /* 0x0000b40018007a23 */ /* 0x100fe20000010803 */
[----:B-1----:R-:W1:Y:S03]  /*4e70*/  SHFL.BFLY PT, R2, R135, 0x1, 0x1f ;  /* 0x0c201f0087027f89 */ /* 0x002e6600000e0000 */
[----:B------:R2:W-:Y:S02]  /*4e80*/  MUFU.EX2 R171, R0 ;  /* 0x0000000000ab7308 */ /* 0x0005e40000000800 */
[----:B--2---:R-:W-:-:S06]  /*4e90*/  FFMA.FTZ R0, R25, c[0x0][0x2d0], -R3 ;  /* 0x0000b40019007a23 */ /* 0x004fcc0000010803 */
[----:B------:R2:W-:Y:S02]  /*4ea0*/  MUFU.EX2 R165, R0 ;  /* 0x0000000000a57308 */ /* 0x0005e40000000800 */
[----:B--2---:R-:W-:-:S06]  /*4eb0*/  FFMA.FTZ R0, R31, c[0x0][0x2d0], -R3 ;  /* 0x0000b4001f007a23 */ /* 0x004fcc0000010803 */
[----:B------:R2:W-:Y:S01]  /*4ec0*/  MUFU.EX2 R172, R0 ;  /* 0x0000000000ac7308 */ /* 0x0005e20000000800 */
[----:B-1----:R-:W-:Y:S02]  /*4ed0*/  FMNMX.FTZ R135, R135, R2, !PT ;  /* 0x0000000287877209 */ /* 0x002fe40007810000 */
[----:B------:R-:W-:Y:S01]  /*4ee0*/  FMNMX.FTZ R134, R134, R4, !PT ;  /* 0x0000000486867209 */ /* 0x000fe20007810000 */
[----:B--2---:R-:W-:-:S04]  /*4ef0*/  FFMA.FTZ R0, R33, c[0x0][0x2d0], -R3 ;  /* 0x0000b40021007a23 */ /* 0x004fc80000010803 */
[----:B------:R1:W-:Y:S01]  /*4f00*/  MUFU.EX2 R173, R0 ;  /* 0x0000000000ad7308 */ /* 0x0003e20000000800 */
[C---:B------:R-:W-:Y:S01]  /*4f10*/  FMUL.FTZ R2, R135.reuse, c[0x0][0x2d0] ;  /* 0x0000b40087027a20 */ /* 0x040fe20000410000 */
[----:B------:R-:W-:Y:S01]  /*4f20*/  FSETP.NEU.FTZ.AND P0, PT, R135, -INF , PT ;  /* 0xff8000008700780b */ /* 0x000fe20003f1d000 */
[----:B------:R-:W2:Y:S01]  /*4f30*/  SHFL.BFLY PT, R4, R134, 0x1, 0x1f ;  /* 0x0c201f0086047f89 */ /* 0x000ea200000e0000 */
[----:B-1----:R-:W-:-:S04]  /*4f40*/  FFMA.FTZ R0, R27, c[0x0][0x2d0], -R3 ;  /* 0x0000b4001b007a23 */ /* 0x002fc80000010803 */
[----:B------:R1:W-:Y:S01]  /*4f50*/  MUFU.EX2 R224, R0 ;  /* 0x0000000000e07308 */ /* 0x0003e20000000800 */
[----:B------:R-:W-:Y:S01]  /*4f60*/  FSEL R2, R2, RZ, P0 ;  /* 0x000000ff02027208 */ /* 0x000fe20000000000 */
[--C-:B-1----:R-:W-:Y:S01]  /*4f70*/  FFMA.FTZ R0, R26, c[0x0][0x2d0], -R3.reuse ;  /* 0x0000b4001a007a23 */ /* 0x102fe20000010803 */
[----:B--2---:R-:W-:Y:S01]  /*4f80*/  FMNMX.FTZ R134, R134, R4, !PT ;  /* 0x0000000486867209 */ /* 0x004fe20007810000 */
[----:B------:R-:W1:Y:S04]  /*4f90*/  LDSM.16.MT88.4 R24, [R230] ;  /* 0x00000000e618783b */ /* 0x000e680000004200 */
[----:B------:R2:W-:Y:S02]  /*4fa0*/  MUFU.EX2 R225, R0 ;  /* 0x0000000000e17308 */ /* 0x0005e40000000800 */
[----:B--2---:R-:W-:-:S06]  /*4fb0*/  FFMA.FTZ R0, R32, c[0x0][0x2d0], -R3 ;  /* 0x0000b40020007a23 */ /* 0x004fcc0000010803 */
[----:B------:R2:W-:Y:S02]  /*4fc0*/  MUFU.EX2 R226, R0 ;  /* 0x0000000000e27308 */ /* 0x0005e40000000800 */
[----:B--2---:R-:W-:Y:S01]  /*4fd0*/  FFMA.FTZ R0, R34, c[0x0][0x2d0], -R3 ;  /* 0x0000b40022007a23 */ /* 0x004fe20000010803 */
[----:B------:R-:W-:Y:S01]  /*4fe0*/  FSETP.NEU.FTZ.AND P0, PT, R134, -INF , PT ;  /* 0xff8000008600780b */ /* 0x000fe20003f1d000 */
[--C-:B------:R-:W-:Y:S01]  /*4ff0*/  FFMA.FTZ R4, R16, c[0x0][0x2d0], -R2.reuse ;  /* 0x0000b40010047a23 */ /* 0x100fe20000010802 */
[----:B------:R-:W2:Y:S03]  /*5000*/  LDSM.16.MT88.4 R32, [R230+0x800] ;  /* 0x00080000e620783b */ /* 0x000ea60000004200 */
[----:B------:R3:W-:Y:S02]  /*5010*/  MUFU.EX2 R227, R0 ;  /* 0x0000000000e37308 */ /* 0x0007e40000000800 */
[----:B---3--:R-:W-:-:S06]  /*5020*/  FFMA.FTZ R0, R5, c[0x0][0x2d0], -R2 ;  /* 0x0000b40005007a23 */ /* 0x008fcc0000010802 */
[----:B------:R3:W-:Y:S02]  /*5030*/  MUFU.EX2 R156, R0 ;  /* 0x00000000009c7308 */ /* 0x0007e40000000800 */
[----:B---3--:R-:W-:-:S06]  /*5040*/  FFMA.FTZ R0, R6, c[0x0][0x2d0], -R2 ;  /* 0x0000b40006007a23 */ /* 0x008fcc0000010802 */
[----:B------:R3:W4:Y:S02]  /*5050*/  MUFU.EX2 R155, R0 ;  /* 0x00000000009b7308 */ /* 0x0007240000000800 */
[----:B---3--:R-:W-:-:S06]  /*5060*/  FFMA.FTZ R0, R10, c[0x0][0x2d0], -R2 ;  /* 0x0000b4000a007a23 */ /* 0x008fcc0000010802 */
[----:B------:R3:W-:Y:S02]  /*5070*/  MUFU.EX2 R158, R0 ;  /* 0x00000000009e7308 */ /* 0x0007e40000000800 */
[----:B---3--:R-:W-:-:S06]  /*5080*/  FFMA.FTZ R0, R12, c[0x0][0x2d0], -R2 ;  /* 0x0000b4000c007a23 */ /* 0x008fcc0000010802 */
[----:B------:R3:W5:Y:S08]  /*5090*/  MUFU.EX2 R161, R0 ;  /* 0x0000000000a17308 */ /* 0x0007700000000800 */
[----:B------:R1:W-:Y:S01]  /*50a0*/  MUFU.EX2 R187, R4 ;  /* 0x0000000400bb7308 */ /* 0x0003e20000000800 */
[----:B---3--:R-:W-:-:S05]  /*50b0*/  FMUL.FTZ R0, R134, c[0x0][0x2d0] ;  /* 0x0000b40086007a20 */ /* 0x008fca0000410000 */
[----:B------:R-:W-:Y:S01]  /*50c0*/  FSEL R0, R0, RZ, P0 ;  /* 0x000000ff00007208 */ /* 0x000fe20000000000 */
[----:B-1----:R-:W-:-:S04]  /*50d0*/  FFMA.FTZ R4, R17, c[0x0][0x2d0], -R2 ;  /* 0x0000b40011047a23 */ /* 0x002fc80000010802 */
[----:B------:R1:W-:Y:S02]  /*50e0*/  MUFU.EX2 R190, R4 ;  /* 0x0000000400be7308 */ /* 0x0003e40000000800 */
[----:B-1----:R-:W-:-:S06]  /*50f0*/  FFMA.FTZ R4, R14, c[0x0][0x2d0], -R0 ;  /* 0x0000b4000e047a23 */ /* 0x002fcc0000010800 */
[----:B------:R1:W-:Y:S02]  /*5100*/  MUFU.EX2 R147, R4 ;  /* 0x0000000400937308 */ /* 0x0003e40000000800 */
[----:B-1----:R-:W-:-:S06]  /*5110*/  FFMA.FTZ R4, R13, c[0x0][0x2d0], -R0 ;  /* 0x0000b4000d047a23 */ /* 0x002fcc0000010800 */
[----:B------:R1:W3:Y:S02]  /*5120*/  MUFU.EX2 R146, R4 ;  /* 0x0000000400927308 */ /* 0x0002e40000000800 */
[----:B-1----:R-:W-:-:S06]  /*5130*/  FFMA.FTZ R4, R11, c[0x0][0x2d0], -R0 ;  /* 0x0000b4000b047a23 */ /* 0x002fcc0000010800 */
[----:B------:R1:W-:Y:S02]  /*5140*/  MUFU.EX2 R151, R4 ;  /* 0x0000000400977308 */ /* 0x0003e40000000800 */
[----:B-1----:R-:W-:-:S06]  /*5150*/  FFMA.FTZ R4, R7, c[0x0][0x2d0], -R0 ;  /* 0x0000b40007047a23 */ /* 0x002fcc0000010800 */
[----:B------:R1:W1:Y:S02]  /*5160*/  MUFU.EX2 R153, R4 ;  /* 0x0000000400997308 */ /* 0x0002640000000800 */
[----:B-1----:R-:W-:-:S06]  /*5170*/  FFMA.FTZ R4, R23, c[0x0][0x2d0], -R2 ;  /* 0x0000b40017047a23 */ /* 0x002fcc0000010802 */
[----:B------:R1:W-:Y:S02]  /*5180*/  MUFU.EX2 R188, R4 ;  /* 0x0000000400bc7308 */ /* 0x0003e40000000800 */
[----:B-1----:R-:W-:-:S06]  /*5190*/  FFMA.FTZ R4, R29, c[0x0][0x2d0], -R2 ;  /* 0x0000b4001d047a23 */ /* 0x002fcc0000010802 */
[----:B------:R1:W-:Y:S01]  /*51a0*/  MUFU.EX2 R191, R4 ;  /* 0x0000000400bf7308 */ /* 0x0003e20000000800 */
[----:B----4-:R-:W-:Y:S02]  /*51b0*/  F2FP.BF16.PACK_AB R12, R155, R156 ;  /* 0x0000009c9b0c723e */ /* 0x010fe400000010ff */
[----:B-----5:R-:W-:Y:S02]  /*51c0*/  F2FP.BF16.PACK_AB R14, R161, R158 ;  /* 0x0000009ea10e723e */ /* 0x020fe400000010ff */
[----:B---3--:R-:W-:Y:S01]  /*51d0*/  F2FP.BF16.PACK_AB R13, R146, R147 ;  /* 0x00000093920d723e */ /* 0x008fe200000010ff */
[----:B-1----:R-:W-:-:S04]  /*51e0*/  FFMA.FTZ R4, R28, c[0x0][0x2d0], -R0 ;  /* 0x0000b4001c047a23 */ /* 0x002fc80000010800 */
[----:B------:R1:W-:Y:S01]  /*51f0*/  MUFU.EX2 R184, R4 ;  /* 0x0000000400b87308 */ /* 0x0003e20000000800 */
[----:B------:R-:W-:Y:S01]  /*5200*/  F2FP.BF16.PACK_AB R15, R153, R151 ;  /* 0x00000097990f723e */ /* 0x000fe200000010ff */
[----:B-1----:R-:W-:-:S06]  /*5210*/  FFMA.FTZ R4, R30, c[0x0][0x2d0], -R0 ;  /* 0x0000b4001e047a23 */ /* 0x002fcc0000010800 */
[----:B------:R1:W3:Y:S01]  /*5220*/  MUFU.EX2 R185, R4 ;  /* 0x0000000400b97308 */ /* 0x0002e20000000800 */
[----:B------:R-:W-:Y:S01]  /*5230*/  HMMA.16816.F32.BF16 R48, R12, R24, RZ ;  /* 0x000000180c30723c */ /* 0x000fe200000418ff */
[----:B-1----:R-:W-:-:S06]  /*5240*/  FFMA.FTZ R4, R9, c[0x0][0x2d0], -R0 ;  /* 0x0000b40009047a23 */ /* 0x002fcc0000010800 */
[----:B------:R1:W-:Y:S02]  /*5250*/  MUFU.EX2 R186, R4 ;  /* 0x0000000400ba7308 */ /* 0x0003e40000000800 */
[----:B-1----:R-:W-:-:S06]  /*5260*/  FFMA.FTZ R4, R8, c[0x0][0x2d0], -R0 ;  /* 0x0000b40008047a23 */ /* 0x002fcc0000010800 */
[----:B------:R1:W4:Y:S01]  /*5270*/  MUFU.EX2 R189, R4 ;  /* 0x0000000400bd7308 */ /* 0x0003220000000800 */
[----:B---3--:R-:W-:Y:S02]  /*5280*/  F2FP.BF16.PACK_AB R5, R185, R184 ;  /* 0x000000b8b905723e */ /* 0x008fe400000010ff */
[----:B------:R-:W-:Y:S01]  /*5290*/  F2FP.BF16.PACK_AB R6, R191, R188 ;  /* 0x000000bcbf06723e */ /* 0x000fe200000010ff */
[----:B------:R-:W-:Y:S01]  /*52a0*/  HMMA.16816.F32.BF16 R64, R12, R40, RZ ;  /* 0x000000280c40723c */ /* 0x000fe200000418ff */
[----:B-1----:R-:W-:Y:S02]  /*52b0*/  F2FP.BF16.PACK_AB R4, R190, R187 ;  /* 0x000000bbbe04723e */ /* 0x002fe400000010ff */
[----:B----4-:R-:W-:-:S07]  /*52c0*/  F2FP.BF16.PACK_AB R7, R189, R186 ;  /* 0x000000babd07723e */ /* 0x010fce00000010ff */
[----:B--2---:R-:W-:Y:S01]  /*52d0*/  HMMA.16816.F32.BF16 R200, R4, R32, R48 ;  /* 0x0000002004c8723c */ /* 0x004fe20000041830 */
[----:B------:R-:W1:Y:S01]  /*52e0*/  LDSM.16.MT88.4 R48, [R229+0x2800] ;  /* 0x00280000e530783b */ /* 0x000e620000004200 */
[----:B------:R-:W-:Y:S02]  /*52f0*/  F2FP.BF16.PACK_AB R16, R174, R175 ;  /* 0x000000afae10723e */ /* 0x000fe400000010ff */
[----:B------:R-:W-:Y:S02]  /*5300*/  F2FP.BF16.PACK_AB R18, R176, R177 ;  /* 0x000000b1b012723e */ /* 0x000fe400000010ff */
[----:B------:R-:W-:Y:S02]  /*5310*/  F2FP.BF16.PACK_AB R17, R165, R171 ;  /* 0x000000aba511723e */ /* 0x000fe400000010ff */
[----:B------:R-:W-:Y:S01]  /*5320*/  F2FP.BF16.PACK_AB R19, R173, R172 ;  /* 0x000000acad13723e */ /* 0x000fe200000010ff */
[----:B------:R-:W-:Y:S08]  /*5330*/  HMMA.16816.F32.BF16 R108, R12, R60, RZ ;  /* 0x0000003c0c6c723c */ /* 0x000ff000000418ff */
[----:B------:R-:W-:Y:S08]  /*5340*/  HMMA.16816.F32.BF16 R72, R16, R40, RZ ;  /* 0x000000281048723c */ /* 0x000ff000000418ff */
[----:B------:R-:W-:Y:S08]  /*5350*/  HMMA.16816.F32.BF16 R88, R12, R44, RZ ;  /* 0x0000002c0c58723c */ /* 0x000ff000000418ff */
[----:B------:R-:W-:Y:S01]  /*5360*/  HMMA.16816.F32.BF16 R192, R4, R36, R64 ;  /* 0x0000002404c0723c */ /* 0x000fe20000041840 */
[----:B------:R-:W2:Y:S07]  /*5370*/  LDSM.16.MT88.4 R64, [R232+0x2800] ;  /* 0x00280000e840783b */ /* 0x000eae0000004200 */
[----:B------:R-:W-:Y:S01]  /*5380*/  HMMA.16816.F32.BF16 R52, R16, R24, RZ ;  /* 0x000000181034723c */ /* 0x000fe200000418ff */
[----:B------:R-:W-:-:S07]  /*5390*/  F2FP.BF16.PACK_AB R8, R249, R250 ;  /* 0x000000faf908723e */ /* 0x000fce00000010ff */
[----:B------:R-:W-:Y:S01]  /*53a0*/  HMMA.16816.F32.BF16 R28, R16, R44, RZ ;  /* 0x0000002c101c723c */ /* 0x000fe200000418ff */
[----:B------:R-:W-:Y:S02]  /*53b0*/  F2FP.BF16.PACK_AB R9, R225, R224 ;  /* 0x000000e0e109723e */ /* 0x000fe400000010ff */
[----:B------:R-:W-:Y:S02]  /*53c0*/  F2FP.BF16.PACK_AB R10, R252, R251 ;  /* 0x000000fbfc0a723e */ /* 0x000fe400000010ff */
[----:B------:R-:W-:-:S03]  /*53d0*/  F2FP.BF16.PACK_AB R11, R227, R226 ;  /* 0x000000e2e30b723e */ /* 0x000fc600000010ff */
[----:B-1----:R-:W-:Y:S08]  /*53e0*/  HMMA.16816.F32.BF16 R108, R4, R48, R108 ;  /* 0x00000030046c723c */ /* 0x002ff0000004186c */
[----:B------:R-:W-:Y:S08]  /*53f0*/  HMMA.16816.F32.BF16 R180, R8, R36, R72 ;  /* 0x0000002408b4723c */ /* 0x000ff00000041848 */
[----:B------:R-:W-:Y:S08]  /*5400*/  HMMA.16816.F32.BF16 R208, R4, R68, R88 ;  /* 0x0000004404d0723c */ /* 0x000ff00000041858 */
[C---:B------:R-:W-:Y:S08]  /*5410*/  HMMA.16816.F32.BF16 R96, R16.reuse, R80, RZ ;  /* 0x000000501060723c */ /* 0x040ff000000418ff */
[C---:B------:R-:W-:Y:S08]  /*5420*/  HMMA.16816.F32.BF16 R112, R16.reuse, R60, RZ ;  /* 0x0000003c1070723c */ /* 0x040ff000000418ff */
[-C--:B------:R-:W-:Y:S08]  /*5430*/  HMMA.16816.F32.BF16 R88, R16, R116.reuse, RZ ;  /* 0x000000741058723c */ /* 0x080ff000000418ff */
[----:B------:R-:W-:Y:S08]  /*5440*/  HMMA.16816.F32.BF16 R72, R12, R116, RZ ;  /* 0x000000740c48723c */ /* 0x000ff000000418ff */
[C---:B------:R-:W-:Y:S01]  /*5450*/  HMMA.16816.F32.BF16 R204, R8.reuse, R32, R52 ;  /* 0x0000002008cc723c */ /* 0x040fe20000041834 */
[----:B------:R-:W1:Y:S07]  /*5460*/  LDSM.16.MT88.4 R52, [R230+0x2800] ;  /* 0x00280000e634783b */ /* 0x000e6e0000004200 */
[----:B------:R-:W-:Y:S01]  /*5470*/  HMMA.16816.F32.BF16 R212, R8, R68, R28 ;  /* 0x0000004408d4723c */ /* 0x000fe2000004181c */
[----:B------:R-:W3:Y:S01]  /*5480*/  LDSM.16.MT88.4 R28, [R232+0x800] ;  /* 0x00080000e81c783b */ /* 0x000ee20000004200 */
[----:B------:R-:W-:-:S02]  /*5490*/  IMAD.MOV.U32 R23, RZ, RZ, R109 ;  /* 0x000000ffff177224 */ /* 0x000fc400078e006d */
[----:B------:R-:W-:Y:S02]  /*54a0*/  FFMA.FTZ R61, R131, c[0x0][0x2d0], -R0 ;  /* 0x0000b400833d7a23 */ /* 0x000fe40000010800 */
[--C-:B------:R-:W-:Y:S02]  /*54b0*/  FFMA.FTZ R60, R168, c[0x0][0x2d0], -R20.reuse ;  /* 0x0000b400a83c7a23 */ /* 0x100fe40000010814 */
[----:B------:R-:W-:Y:S01]  /*54c0*/  HMMA.16816.F32.BF16 R92, R12, R80, RZ ;  /* 0x000000500c5c723c */ /* 0x000fe200000418ff */
[--C-:B------:R-:W-:Y:S02]  /*54d0*/  FFMA.FTZ R45, R167, c[0x0][0x2d0], -R20.reuse ;  /* 0x0000b400a72d7a23 */ /* 0x100fe40000010814 */
[----:B------:R-:W-:Y:S02]  /*54e0*/  FFMA.FTZ R148, R148, c[0x0][0x2d0], -R20 ;  /* 0x0000b40094947a23 */ /* 0x000fe40000010814 */
[--C-:B------:R-:W-:Y:S02]  /*54f0*/  FFMA.FTZ R131, R21, c[0x0][0x2d0], -R0.reuse ;  /* 0x0000b40015837a23 */ /* 0x100fe40000010800 */
[--C-:B------:R-:W-:Y:S01]  /*5500*/  FFMA.FTZ R81, R130, c[0x0][0x2d0], -R0.reuse ;  /* 0x0000b40082517a23 */ /* 0x100fe20000010800 */
[----:B------:R-:W-:Y:S01]  /*5510*/  HMMA.16816.F32.BF16 R96, R8, R76, R96 ;  /* 0x0000004c0860723c */ /* 0x000fe20000041860 */
[----:B------:R-:W-:-:S07]  /*5520*/  FFMA.FTZ R130, R22, c[0x0][0x2d0], -R0 ;  /* 0x0000b40016827a23 */ /* 0x000fce0000010800 */
[-C--:B------:R-:W-:Y:S08]  /*5530*/  HMMA.16816.F32.BF16 R124, R16, R56.reuse, RZ ;  /* 0x00000038107c723c */ /* 0x080ff000000418ff */
[----:B------:R-:W-:Y:S07]  /*5540*/  HMMA.16816.F32.BF16 R120, R12, R56, RZ ;  /* 0x000000380c78723c */ /* 0x000fee00000418ff */
[--C-:B------:R-:W-:Y:S01]  /*5550*/  FFMA.FTZ R57, R170, c[0x0][0x2d0], -R20.reuse ;  /* 0x0000b400aa397a23 */ /* 0x100fe20000010814 */
[----:B------:R-:W-:Y:S01]  /*5560*/  HMMA.16816.F32.BF16 R216, R8, R48, R112 ;  /* 0x0000003008d8723c */ /* 0x000fe20000041870 */
[----:B------:R-:W-:-:S06]  /*5570*/  FFMA.FTZ R56, R169, c[0x0][0x2d0], -R20 ;  /* 0x0000b400a9387a23 */ /* 0x000fcc0000010814 */
[--C-:B------:R-:W-:Y:S01]  /*5580*/  FFMA.FTZ R112, R166, c[0x0][0x2d0], -R20.reuse ;  /* 0x0000b400a6707a23 */ /* 0x100fe20000010814 */
[----:B--2---:R-:W-:Y:S01]  /*5590*/  HMMA.16816.F32.BF16 R88, R8, R64, R88 ;  /* 0x000000400858723c */ /* 0x004fe20000041858 */
[--C-:B------:R-:W-:Y:S02]  /*55a0*/  FFMA.FTZ R113, R164, c[0x0][0x2d0], -R20.reuse ;  /* 0x0000b400a4717a23 */ /* 0x100fe40000010814 */
[----:B------:R-:W-:-:S05]  /*55b0*/  FFMA.FTZ R114, R150, c[0x0][0x2d0], -R20 ;  /* 0x0000b40096727a23 */ /* 0x000fca0000010814 */
[----:B------:R-:W-:Y:S07]  /*55c0*/  HMMA.16816.F32.BF16 R72, R4, R64, R72 ;  /* 0x000000400448723c */ /* 0x000fee0000041848 */
[----:B------:R-:W-:Y:S01]  /*55d0*/  IMAD.MOV.U32 R64, RZ, RZ, R23 ;  /* 0x000000ffff407224 */ /* 0x000fe200078e0017 */
[C---:B------:R-:W-:Y:S08]  /*55e0*/  HMMA.16816.F32.BF16 R100, R12.reuse, R84, RZ ;  /* 0x000000540c64723c */ /* 0x040ff000000418ff */
[----:B------:R-:W-:Y:S01]  /*55f0*/  HMMA.16816.F32.BF16 R20, R12, R58, RZ ;  /* 0x0000003a0c14723c */ /* 0x000fe200000418ff */
[----:B------:R-:W-:-:S02]  /*5600*/  IMAD.MOV.U32 R178, RZ, RZ, R99 ;  /* 0x000000ffffb27224 */ /* 0x000fc400078e0063 */
[----:B------:R-:W-:Y:S02]  /*5610*/  FFMA.FTZ R99, R138, c[0x0][0x2d0], -R2 ;  /* 0x0000b4008a637a23 */ /* 0x000fe40000010802 */
[----:B------:R-:W-:Y:S02]  /*5620*/  FFMA.FTZ R80, R133, c[0x0][0x2d0], -R0 ;  /* 0x0000b40085507a23 */ /* 0x000fe40000010800 */
[----:B------:R-:W-:Y:S02]  /*5630*/  IMAD.MOV.U32 R133, RZ, RZ, R197 ;  /* 0x000000ffff857224 */ /* 0x000fe400078e00c5 */
[----:B------:R-:W-:Y:S01]  /*5640*/  IMAD.MOV.U32 R138, RZ, RZ, R196 ;  /* 0x000000ffff8a7224 */ /* 0x000fe200078e00c4 */
[----:B------:R-:W-:Y:S08]  /*5650*/  HMMA.16816.F32.BF16 R104, R16, R84, RZ ;  /* 0x000000541068723c */ /* 0x000ff000000418ff */
[C---:B-1----:R-:W-:Y:S08]  /*5660*/  HMMA.16816.F32.BF16 R100, R4.reuse, R52, R100 ;  /* 0x000000340464723c */ /* 0x042ff00000041864 */
[----:B---3--:R-:W-:Y:S08]  /*5670*/  HMMA.16816.F32.BF16 R196, R4, R30, R20 ;  /* 0x0000001e04c4723c */ /* 0x008ff00000041814 */
[----:B------:R-:W-:Y:S08]  /*5680*/  HMMA.16816.F32.BF16 R20, R12, R62, RZ ;  /* 0x0000003e0c14723c */ /* 0x000ff000000418ff */
[----:B------:R-:W-:Y:S01]  /*5690*/  HMMA.16816.F32.BF16 R124, R8, R28, R124 ;  /* 0x0000001c087c723c */ /* 0x000fe2000004187c */
[----:B------:R-:W-:-:S02]  /*56a0*/  IMAD.MOV.U32 R33, RZ, RZ, R100 ;  /* 0x000000ffff217224 */ /* 0x000fc400078e0064 */
[----:B------:R-:W-:-:S05]  /*56b0*/  IMAD.MOV.U32 R32, RZ, RZ, R101 ;  /* 0x000000ffff207224 */ /* 0x000fca00078e0065 */
[----:B------:R-:W-:Y:S07]  /*56c0*/  HMMA.16816.F32.BF16 R120, R4, R28, R120 ;  /* 0x0000001c0478723c */ /* 0x000fee0000041878 */
[----:B------:R-:W-:Y:S01]  /*56d0*/  IMAD.MOV.U32 R29, RZ, RZ, R102 ;  /* 0x000000ffff1d7224 */ /* 0x000fe200078e0066 */
[----:B------:R-:W-:Y:S01]  /*56e0*/  HMMA.16816.F32.BF16 R104, R8, R52, R104 ;  /* 0x000000340868723c */ /* 0x000fe20000041868 */
[----:B------:R-:W-:-:S07]  /*56f0*/  IMAD.MOV.U32 R28, RZ, RZ, R103 ;  /* 0x000000ffff1c7224 */ /* 0x000fce00078e0067 */
[C---:B------:R-:W-:Y:S08]  /*5700*/  HMMA.16816.F32.BF16 R100, R4.reuse, R50, R20 ;  /* 0x000000320464723c */ /* 0x040ff00000041814 */
[----:B------:R-:W-:Y:S08]  /*5710*/  HMMA.16816.F32.BF16 R92, R4, R76, R92 ;  /* 0x0000004c045c723c */ /* 0x000ff0000004185c */
[----:B------:R-:W-:Y:S01]  /*5720*/  HMMA.16816.F32.BF16 R20, R12, R86, RZ ;  /* 0x000000560c14723c */ /* 0x000fe200000418ff */
[----:B------:R-:W-:-:S02]  /*5730*/  IMAD.MOV.U32 R69, RZ, RZ, R105 ;  /* 0x000000ffff457224 */ /* 0x000fc400078e0069 */
[----:B------:R-:W-:Y:S02]  /*5740*/  IMAD.MOV.U32 R68, RZ, RZ, R106 ;  /* 0x000000ffff447224 */ /* 0x000fe400078e006a */
[----:B------:R-:W-:Y:S02]  /*5750*/  IMAD.MOV.U32 R49, RZ, RZ, R107 ;  /* 0x000000ffff317224 */ /* 0x000fe400078e006b */
[----:B------:R-:W-:Y:S02]  /*5760*/  IMAD.MOV.U32 R48, RZ, RZ, R104 ;  /* 0x000000ffff307224 */ /* 0x000fe400078e0068 */
[----:B------:R-:W-:Y:S02]  /*5770*/  IMAD.MOV.U32 R41, RZ, RZ, R90 ;  /* 0x000000ffff297224 */ /* 0x000fe400078e005a */
[----:B------:R-:W-:Y:S02]  /*5780*/  IMAD.MOV.U32 R40, RZ, RZ, R91 ;  /* 0x000000ffff287224 */ /* 0x000fe400078e005b */
[----:B------:R-:W-:-:S02]  /*5790*/  IMAD.MOV.U32 R116, RZ, RZ, R88 ;  /* 0x000000ffff747224 */ /* 0x000fc400078e0058 */
[----:B------:R-:W-:Y:S02]  /*57a0*/  IMAD.MOV.U32 R117, RZ, RZ, R89 ;  /* 0x000000ffff757224 */ /* 0x000fe400078e0059 */
[----:B------:R-:W-:Y:S01]  /*57b0*/  IMAD.MOV.U32 R37, RZ, RZ, R94 ;  /* 0x000000ffff257224 */ /* 0x000fe200078e005e */
[----:B------:R-:W-:Y:S01]  /*57c0*/  HMMA.16816.F32.BF16 R88, R12, R26, RZ ;  /* 0x0000001a0c58723c */ /* 0x000fe200000418ff */
[----:B------:R-:W-:Y:S02]  /*57d0*/  IMAD.MOV.U32 R115, RZ, RZ, R95 ;  /* 0x000000ffff737224 */ /* 0x000fe400078e005f */
[----:B------:R-:W-:Y:S02]  /*57e0*/  IMAD.MOV.U32 R77, RZ, RZ, R93 ;  /* 0x000000ffff4d7224 */ /* 0x000fe400078e005d */
[----:B------:R-:W-:Y:S02]  /*57f0*/  IMAD.MOV.U32 R76, RZ, RZ, R92 ;  /* 0x000000ffff4c7224 */ /* 0x000fe400078e005c */
[----:B------:R-:W-:Y:S01]  /*5800*/  IMAD.MOV.U32 R53, RZ, RZ, R75 ;  /* 0x000000ffff357224 */ /* 0x000fe200078e004b */
[----:B------:R-:W-:Y:S01]  /*5810*/  HMMA.16816.F32.BF16 R104, R4, R54, R20 ;  /* 0x000000360468723c */ /* 0x000fe20000041814 */
[----:B------:R-:W-:-:S02]  /*5820*/  IMAD.MOV.U32 R52, RZ, RZ, R74 ;  /* 0x000000ffff347224 */ /* 0x000fc400078e004a */
[----:B------:R-:W-:Y:S02]  /*5830*/  IMAD.MOV.U32 R25, RZ, RZ, R73 ;  /* 0x000000ffff197224 */ /* 0x000fe400078e0049 */
[----:B------:R-:W-:-:S03]  /*5840*/  IMAD.MOV.U32 R24, RZ, RZ, R72 ;  /* 0x000000ffff187224 */ /* 0x000fc600078e0048 */
[C---:B------:R-:W-:Y:S08]  /*5850*/  HMMA.16816.F32.BF16 R92, R12.reuse, R42, RZ ;  /* 0x0000002a0c5c723c */ /* 0x040ff000000418ff */
[C---:B------:R-:W-:Y:S08]  /*5860*/  HMMA.16816.F32.BF16 R72, R12.reuse, R46, RZ ;  /* 0x0000002e0c48723c */ /* 0x040ff000000418ff */
[C---:B------:R-:W-:Y:S08]  /*5870*/  HMMA.16816.F32.BF16 R20, R12.reuse, R82, RZ ;  /* 0x000000520c14723c */ /* 0x040ff000000418ff */
[----:B------:R-:W-:Y:S01]  /*5880*/  HMMA.16816.F32.BF16 R12, R12, R118, RZ ;  /* 0x000000760c0c723c */ /* 0x000fe200000418ff */
[----:B------:R-:W-:-:S02]  /*5890*/  IMAD.MOV.U32 R220, RZ, RZ, R97 ;  /* 0x000000ffffdc7224 */ /* 0x000fc400078e0061 */
[----:B------:R-:W-:Y:S02]  /*58a0*/  IMAD.MOV.U32 R179, RZ, RZ, R98 ;  /* 0x000000ffffb37224 */ /* 0x000fe400078e0062 */
[--C-:B------:R-:W-:Y:S02]  /*58b0*/  FFMA.FTZ R170, R154, c[0x0][0x2d0], -R3.reuse ;  /* 0x0000b4009aaa7a23 */ /* 0x100fe40000010803 */
[----:B------:R-:W-:Y:S02]  /*58c0*/  FFMA.FTZ R169, R152, c[0x0][0x2d0], -R3 ;  /* 0x0000b40098a97a23 */ /* 0x000fe40000010803 */
[--C-:B------:R-:W-:Y:S02]  /*58d0*/  FFMA.FTZ R98, R145, c[0x0][0x2d0], -R2.reuse ;  /* 0x0000b40091627a23 */ /* 0x100fe40000010802 */
[--C-:B------:R-:W-:Y:S02]  /*58e0*/  FFMA.FTZ R97, R144, c[0x0][0x2d0], -R2.reuse ;  /* 0x0000b40090617a23 */ /* 0x100fe40000010802 */
[----:B------:R-:W-:-:S02]  /*58f0*/  FFMA.FTZ R85, R143, c[0x0][0x2d0], -R2 ;  /* 0x0000b4008f557a23 */ /* 0x000fc40000010802 */
[--C-:B------:R-:W-:Y:S02]  /*5900*/  FFMA.FTZ R84, R142, c[0x0][0x2d0], -R2.reuse ;  /* 0x0000b4008e547a23 */ /* 0x100fe40000010802 */
[--C-:B------:R-:W-:Y:S02]  /*5910*/  FFMA.FTZ R154, R141, c[0x0][0x2d0], -R2.reuse ;  /* 0x0000b4008d9a7a23 */ /* 0x100fe40000010802 */
[--C-:B------:R-:W-:Y:S02]  /*5920*/  FFMA.FTZ R152, R140, c[0x0][0x2d0], -R2.reuse ;  /* 0x0000b4008c987a23 */ /* 0x100fe40000010802 */
[----:B------:R-:W-:Y:S02]  /*5930*/  FFMA.FTZ R139, R139, c[0x0][0x2d0], -R2 ;  /* 0x0000b4008b8b7a23 */ /* 0x000fe40000010802 */
[----:B------:R-:W-:Y:S01]  /*5940*/  FFMA.FTZ R2, R132, c[0x0][0x2d0], -R0 ;  /* 0x0000b40084027a23 */ /* 0x000fe20000010800 */
[----:B------:R-:W-:Y:S01]  /*5950*/  HMMA.16816.F32.BF16 R92, R4, R38, R92 ;  /* 0x00000026045c723c */ /* 0x000fe2000004185c */
[----:B------:R-:W-:-:S02]  /*5960*/  IMAD.MOV.U32 R36, RZ, RZ, R108 ;  /* 0x000000ffff247224 */ /* 0x000fc400078e006c */
[----:B------:R-:W-:Y:S02]  /*5970*/  IMAD.MOV.U32 R223, RZ, RZ, R110 ;  /* 0x000000ffffdf7224 */ /* 0x000fe400078e006e */
[----:B------:R-:W-:Y:S02]  /*5980*/  IMAD.MOV.U32 R222, RZ, RZ, R111 ;  /* 0x000000ffffde7224 */ /* 0x000fe400078e006f */
[----:B------:R-:W-:Y:S01]  /*5990*/  IMAD.MOV.U32 R166, RZ, RZ, R115 ;  /* 0x000000ffffa67224 */ /* 0x000fe200078e0073 */
[----:B------:R-:W-:Y:S01]  /*59a0*/  HMMA.16816.F32.BF16 R88, R4, R34, R88 ;  /* 0x000000220458723c */ /* 0x000fe20000041858 */
[----:B------:R-:W-:Y:S02]  /*59b0*/  IMAD.MOV.U32 R132, RZ, RZ, R114 ;  /* 0x000000ffff847224 */ /* 0x000fe400078e0072 */
[----:B------:R-:W-:Y:S02]  /*59c0*/  IMAD.MOV.U32 R140, RZ, RZ, R113 ;  /* 0x000000ffff8c7224 */ /* 0x000fe400078e0071 */
[----:B------:R-:W-:-:S03]  /*59d0*/  IMAD.MOV.U32 R141, RZ, RZ, R112 ;  /* 0x000000ffff8d7224 */ /* 0x000fc600078e0070 */
[C---:B------:R-:W-:Y:S08]  /*59e0*/  HMMA.16816.F32.BF16 R72, R4.reuse, R70, R72 ;  /* 0x000000460448723c */ /* 0x040ff00000041848 */
[C---:B------:R-:W-:Y:S08]  /*59f0*/  HMMA.16816.F32.BF16 R108, R4.reuse, R78, R20 ;  /* 0x0000004e046c723c */ /* 0x040ff00000041814 */
[----:B------:R-:W-:Y:S08]  /*5a00*/  HMMA.16816.F32.BF16 R112, R4, R66, R12 ;  /* 0x000000420470723c */ /* 0x000ff0000004180c */
[----:B------:R-:W-:Y:S01]  /*5a10*/  HMMA.16816.F32.BF16 R4, R16, R46, RZ ;  /* 0x0000002e1004723c */ /* 0x000fe200000418ff */
[----:B------:R-:W-:-:S02]  /*5a20*/  IMAD.MOV.U32 R65, RZ, RZ, R37 ;  /* 0x000000ffff417224 */ /* 0x000fc400078e0025 */
[--C-:B------:R-:W-:Y:S02]  /*5a30*/  FFMA.FTZ R44, R163, c[0x0][0x2d0], -R3.reuse ;  /* 0x0000b400a32c7a23 */ /* 0x100fe40000010803 */
[----:B------:R-:W-:Y:S02]  /*5a40*/  FFMA.FTZ R37, R162, c[0x0][0x2d0], -R3 ;  /* 0x0000b400a2257a23 */ /* 0x000fe40000010803 */
[----:B------:R-:W-:Y:S02]  /*5a50*/  IMAD.MOV.U32 R162, RZ, RZ, R69 ;  /* 0x000000ffffa27224 */ /* 0x000fe400078e0045 */
[----:B------:R-:W-:Y:S11]  /*5a60*/  IMAD.MOV.U32 R163, RZ, RZ, R68 ;  /* 0x000000ffffa37224 */ /* 0x000ff600078e0044 */
[----:B------:R-:W-:Y:S04]  /*5a70*/  @!UPT UIADD3 URZ, URZ, URZ, URZ ;  /* 0x0000003f3f3ff290 */ /* 0x000fe8000fffe03f */
[----:B------:R-:W-:Y:S08]  /*5a80*/  HMMA.16816.F32.BF16 R68, R8, R70, R4 ;  /* 0x000000460844723c */ /* 0x000ff00000041804 */
[----:B------:R-:W-:Y:S01]  /*5a90*/  HMMA.16816.F32.BF16 R4, R16, R58, RZ ;  /* 0x0000003a1004723c */ /* 0x000fe200000418ff */
[----:B------:R-:W-:Y:S02]  /*5aa0*/  IMAD.MOV.U32 R221, RZ, RZ, R96 ;  /* 0x000000ffffdd7224 */ /* 0x000fe400078e0060 */
[----:B------:R-:W-:-:S02]  /*5ab0*/  IMAD.MOV.U32 R167, RZ, RZ, R36 ;  /* 0x000000ffffa77224 */ /* 0x000fc400078e0024 */
[--C-:B------:R-:W-:Y:S02]  /*5ac0*/  FFMA.FTZ R36, R160, c[0x0][0x2d0], -R3.reuse ;  /* 0x0000b400a0247a23 */ /* 0x100fe40000010803 */
[--C-:B------:R-:W-:Y:S02]  /*5ad0*/  FFMA.FTZ R96, R159, c[0x0][0x2d0], -R3.reuse ;  /* 0x0000b4009f607a23 */ /* 0x100fe40000010803 */
[--C-:B------:R-:W-:Y:S02]  /*5ae0*/  FFMA.FTZ R157, R157, c[0x0][0x2d0], -R3.reuse ;  /* 0x0000b4009d9d7a23 */ /* 0x100fe40000010803 */
[----:B------:R-:W-:Y:S02]  /*5af0*/  FFMA.FTZ R168, R149, c[0x0][0x2d0], -R3 ;  /* 0x0000b40095a87a23 */ /* 0x000fe40000010803 */
[----:B------:R-:W-:Y:S02]  /*5b00*/  IMAD.MOV.U32 R149, RZ, RZ, R29 ;  /* 0x000000ffff957224 */ /* 0x000fe400078e001d */
[----:B------:R-:W-:-:S09]  /*5b10*/  IMAD.MOV.U32 R3, RZ, RZ, R28 ;  /* 0x000000ffff037224 */ /* 0x000fd200078e001c */
[----:B------:R-:W-:Y:S08]  /*5b20*/  HMMA.16816.F32.BF16 R28, R8, R30, R4 ;  /* 0x0000001e081c723c */ /* 0x000ff00000041804 */
[----:B------:R-:W-:Y:S01]  /*5b30*/  HMMA.16816.F32.BF16 R4, R16, R62, RZ ;  /* 0x0000003e1004723c */ /* 0x000fe200000418ff */
[----:B------:R-:W-:Y:S02]  /*5b40*/  IMAD.MOV.U32 R164, RZ, RZ, R49 ;  /* 0x000000ffffa47224 */ /* 0x000fe400078e0031 */
[----:B------:R-:W-:-:S02]  /*5b50*/  IMAD.MOV.U32 R160, RZ, RZ, R48 ;  /* 0x000000ffffa07224 */ /* 0x000fc400078e0030 */
[----:B------:R-:W-:Y:S11]  /*5b60*/  IMAD.MOV.U32 R142, RZ, RZ, R41 ;  /* 0x000000ffff8e7224 */ /* 0x000ff600078e0029 */
[----:B------:R-:W-:Y:S08]  /*5b70*/  @!UPT UIADD3 URZ, URZ, URZ, URZ ;  /* 0x0000003f3f3ff290 */ /* 0x000ff0000fffe03f */
[----:B------:R-:W-:Y:S08]  /*5b80*/  HMMA.16816.F32.BF16 R48, R8, R50, R4 ;  /* 0x000000320830723c */ /* 0x000ff00000041804 */
[----:B------:R-:W-:Y:S01]  /*5b90*/  HMMA.16816.F32.BF16 R4, R16, R86, RZ ;  /* 0x000000561004723c */ /* 0x000fe200000418ff */
[----:B------:R-:W-:Y:S02]  /*5ba0*/  IMAD.MOV.U32 R143, RZ, RZ, R40 ;  /* 0x000000ffff8f7224 */ /* 0x000fe400078e0028 */
[----:B------:R-:W-:-:S02]  /*5bb0*/  IMAD.MOV.U32 R22, RZ, RZ, R157 ;  /* 0x000000ffff167224 */ /* 0x000fc400078e009d */
[----:B------:R-:W-:-:S03]  /*5bc0*/  IMAD.MOV.U32 R14, RZ, RZ, R141 ;  /* 0x000000ffff0e7224 */ /* 0x000fc600078e008d */
[----:B------:R-:W-:Y:S01]  /*5bd0*/  HMMA.16816.F32.BF16 R40, R16, R42, RZ ;  /* 0x0000002a1028723c */ /* 0x000fe200000418ff */
[----:B------:R-:W-:Y:S02]  /*5be0*/  IMAD.MOV.U32 R15, RZ, RZ, R142 ;  /* 0x000000ffff0f7224 */ /* 0x000fe400078e008e */
[----:B------:R-:W-:Y:S02]  /*5bf0*/  IMAD.MOV.U32 R23, RZ, RZ, R148 ;  /* 0x000000ffff177224 */ /* 0x000fe400078e0094 */
[----:B------:R-:W-:Y:S02]  /*5c00*/  IMAD.MOV.U32 R157, RZ, RZ, R53 ;  /* 0x000000ffff9d7224 */ /* 0x000fe400078e0035 */
[----:B------:R-:W-:Y:S02]  /*5c10*/  IMAD.MOV.U32 R159, RZ, RZ, R52 ;  /* 0x000000ffff9f7224 */ /* 0x000fe400078e0034 */
[----:B------:R-:W-:Y:S02]  /*5c20*/  IMAD.MOV.U32 R148, RZ, RZ, R25 ;  /* 0x000000ffff947224 */ /* 0x000fe400078e0019 */
[----:B------:R-:W-:-:S02]  /*5c30*/  IMAD.MOV.U32 R150, RZ, RZ, R24 ;  /* 0x000000ffff967224 */ /* 0x000fc400078e0018 */
[----:B------:R-:W-:Y:S01]  /*5c40*/  HMMA.16816.F32.BF16 R24, R16, R26, RZ ;  /* 0x0000001a1018723c */ /* 0x000fe200000418ff */
[----:B------:R-:W-:Y:S02]  /*5c50*/  IMAD.MOV.U32 R142, RZ, RZ, R3 ;  /* 0x000000ffff8e7224 */ /* 0x000fe400078e0003 */
[----:B------:R-:W-:Y:S02]  /*5c60*/  FADD.FTZ R3, R171, R165 ;  /* 0x000000a5ab037221 */ /* 0x000fe40000010000 */
[----:B------:R-:W-:-:S03]  /*5c70*/  IMAD.MOV.U32 R171, RZ, RZ, R14 ;  /* 0x000000ffffab7224 */ /* 0x000fc600078e000e */
[----:B------:R-:W-:Y:S08]  /*5c80*/  HMMA.16816.F32.BF16 R52, R8, R54, R4 ;  /* 0x000000360834723c */ /* 0x000ff00000041804 */
[C---:B------:R-:W-:Y:S08]  /*5c90*/  HMMA.16816.F32.BF16 R4, R16.reuse, R82, RZ ;  /* 0x000000521004723c */ /* 0x040ff000000418ff */
[----:B------:R-:W-:Y:S07]  /*5ca0*/  HMMA.16816.F32.BF16 R16, R16, R118, RZ ;  /* 0x000000761010723c */ /* 0x000fee00000418ff */
[----:B------:R-:W-:-:S02]  /*5cb0*/  IMAD.MOV.U32 R118, RZ, RZ, R15 ;  /* 0x000000ffff767224 */ /* 0x000fc400078e000f */
[----:B------:R-:W1:Y:S01]  /*5cc0*/  LDSM.16.MT88.4 R12, [R229+0x1000] ;  /* 0x00100000e50c783b */ /* 0x000e620000004200 */
[----:B------:R-:W-:Y:S01]  /*5cd0*/  IMAD.MOV.U32 R83, RZ, RZ, R132 ;  /* 0x000000ffff537224 */ /* 0x000fe200078e0084 */
[----:B------:R-:W-:Y:S01]  /*5ce0*/  MUFU.EX2 R59, R60 ;  /* 0x0000003c003b7308 */ /* 0x000fe20000000800 */
[----:B------:R-:W-:Y:S01]  /*5cf0*/  HMMA.16816.F32.BF16 R40, R8, R38, R40 ;  /* 0x000000260828723c */ /* 0x000fe20000041828 */
[----:B------:R-:W-:-:S06]  /*5d00*/  IMAD.MOV.U32 R145, RZ, RZ, R32 ;  /* 0x000000ffff917224 */ /* 0x000fcc00078e0020 */
[----:B------:R-:W-:Y:S01]  /*5d10*/  MUFU.EX2 R63, R56 ;  /* 0x00000038003f7308 */ /* 0x000fe20000000800 */
[----:B------:R-:W-:Y:S02]  /*5d20*/  IMAD.MOV.U32 R82, RZ, RZ, R140 ;  /* 0x000000ffff527224 */ /* 0x000fe400078e008c */
[----:B------:R-:W-:-:S05]  /*5d30*/  FFMA.FTZ R129, R129, c[0x0][0x2d0], -R0 ;  /* 0x0000b40081817a23 */ /* 0x000fca0000010800 */
[----:B------:R-:W-:Y:S01]  /*5d40*/  MUFU.EX2 R62, R57 ;  /* 0x00000039003e7308 */ /* 0x000fe20000000800 */
[----:B------:R-:W-:Y:S02]  /*5d50*/  FFMA.FTZ R128, R128, c[0x0][0x2d0], -R0 ;  /* 0x0000b40080807a23 */ /* 0x000fe40000010800 */
[----:B------:R-:W-:-:S05]  /*5d60*/  IMAD.MOV.U32 R144, RZ, RZ, R33 ;  /* 0x000000ffff907224 */ /* 0x000fca00078e0021 */
[----:B------:R-:W-:Y:S01]  /*5d70*/  MUFU.EX2 R132, R45 ;  /* 0x0000002d00847308 */ /* 0x000fe20000000800 */
[----:B------:R-:W-:Y:S02]  /*5d80*/  IMAD.MOV.U32 R140, RZ, RZ, R145 ;  /* 0x000000ffff8c7224 */ /* 0x000fe400078e0091 */
[----:B------:R-:W-:-:S05]  /*5d90*/  IMAD.MOV.U32 R141, RZ, RZ, R149 ;  /* 0x000000ffff8d7224 */ /* 0x000fca00078e0095 */
[----:B------:R-:W-:Y:S01]  /*5da0*/  MUFU.EX2 R56, R44 ;  /* 0x0000002c00387308 */ /* 0x000fe20000000800 */
[----:B------:R-:W-:-:S07]  /*5db0*/  IMAD.MOV.U32 R145, RZ, RZ, R77 ;  /* 0x000000ffff917224 */ /* 0x000fce00078e004d */
[----:B------:R-:W-:Y:S01]  /*5dc0*/  MUFU.EX2 R58, R37 ;  /* 0x00000025003a7308 */ /* 0x000fe20000000800 */
[----:B------:R-:W-:-:S07]  /*5dd0*/  IMAD.MOV.U32 R149, RZ, RZ, R76 ;  /* 0x000000ffff957224 */ /* 0x000fce00078e004c */
[----:B------:R-:W-:Y:S01]  /*5de0*/  MUFU.EX2 R60, R36 ;  /* 0x00000024003c7308 */ /* 0x000fe20000000800 */
[----:B------:R-:W-:Y:S01]  /*5df0*/  FADD.FTZ R0, R175, R174 ;  /* 0x000000aeaf007221 */ /* 0x000fe20000010000 */
[----:B------:R-:W-:Y:S06]  /*5e00*/  HMMA.16816.F32.BF16 R76, R8, R78, R4 ;  /* 0x0000004e084c723c */ /* 0x000fec0000041804 */
[----:B------:R-:W-:Y:S01]  /*5e10*/  MUFU.EX2 R57, R96 ;  /* 0x0000006000397308 */ /* 0x000fe20000000800 */
[----:B------:R-:W-:-:S07]  /*5e20*/  IMAD.MOV.U32 R20, RZ, RZ, R143 ;  /* 0x000000ffff147224 */ /* 0x000fce00078e008f */
[----:B------:R-:W-:Y:S01]  /*5e30*/  MUFU.EX2 R39, R98 ;  /* 0x0000006200277308 */ /* 0x000fe20000000800 */
[----:B------:R-:W-:-:S07]  /*5e40*/  FADD.FTZ R5, R156, R155 ;  /* 0x0000009b9c057221 */ /* 0x000fce0000010000 */
[----:B------:R-:W-:Y:S08]  /*5e50*/  MUFU.EX2 R45, R97 ;  /* 0x00000061002d7308 */ /* 0x000ff00000000800 */
[----:B------:R-:W-:Y:S08]  /*5e60*/  MUFU.EX2 R46, R85 ;  /* 0x00000055002e7308 */ /* 0x000ff00000000800 */
[----:B------:R-:W2:Y:S08]  /*5e70*/  MUFU.EX2 R47, R84 ;  /* 0x00000054002f7308 */ /* 0x000eb00000000800 */
[----:B------:R-:W-:Y:S08]  /*5e80*/  MUFU.EX2 R36, R80 ;  /* 0x0000005000247308 */ /* 0x000ff00000000800 */
[----:B------:R3:W4:Y:S08]  /*5e90*/  MUFU.EX2 R38, R2 ;  /* 0x0000000200267308 */ /* 0x0007300000000800 */
[----:B------:R-:W-:Y:S08]  /*5ea0*/  MUFU.EX2 R44, R61 ;  /* 0x0000003d002c7308 */ /* 0x000ff00000000800 */
[----:B------:R-:W5:Y:S01]  /*5eb0*/  MUFU.EX2 R37, R81 ;  /* 0x0000005100257308 */ /* 0x000f620000000800 */
[----:B------:R-:W-:-:S02]  /*5ec0*/  IMAD.MOV.U32 R21, RZ, RZ, R144 ;  /* 0x000000ffff157224 */ /* 0x000fc400078e0090 */
[----:B------:R-:W-:Y:S02]  /*5ed0*/  IMAD.MOV.U32 R143, RZ, RZ, R166 ;  /* 0x000000ffff8f7224 */ /* 0x000fe400078e00a6 */
[----:B------:R-:W-:Y:S02]  /*5ee0*/  IMAD.MOV.U32 R166, RZ, RZ, R167 ;  /* 0x000000ffffa67224 */ /* 0x000fe400078e00a7 */
[----:B---3--:R-:W-:Y:S02]  /*5ef0*/  FADD.FTZ R2, R177, R0 ;  /* 0x00000000b1027221 */ /* 0x008fe40000010000 */
[----:B------:R-:W-:Y:S02]  /*5f00*/  IMAD.MOV.U32 R167, RZ, RZ, R64 ;  /* 0x000000ffffa77224 */ /* 0x000fe400078e0040 */
[----:B------:R-:W-:Y:S02]  /*5f10*/  IMAD.MOV.U32 R144, RZ, RZ, R65 ;  /* 0x000000ffff907224 */ /* 0x000fe400078e0041 */
[----:B------:R-:W-:Y:S01]  /*5f20*/  FADD.FTZ R0, R172, R3 ;  /* 0x00000003ac007221 */ /* 0x000fe20000010000 */
[----:B------:R-:W-:Y:S01]  /*5f30*/  HMMA.16816.F32.BF16 R64, R8, R66, R16 ;  /* 0x000000420840723c */ /* 0x000fe20000041810 */
[----:B------:R-:W-:-:S02]  /*5f40*/  FADD.FTZ R4, R147, R146 ;  /* 0x0000009293047221 */ /* 0x000fc40000010000 */
[----:B------:R-:W-:-:S04]  /*5f50*/  FADD.FTZ R5, R158, R5 ;  /* 0x000000059e057221 */ /* 0x000fc80000010000 */
[----:B------:R-:W-:Y:S02]  /*5f60*/  IMAD.MOV.U32 R16, RZ, RZ, R21 ;  /* 0x000000ffff107224 */ /* 0x000fe400078e0015 */
[----:B------:R-:W-:Y:S01]  /*5f70*/  FADD.FTZ R21, R176, R2 ;  /* 0x00000002b0157221 */ /* 0x000fe20000010000 */
[----:B------:R-:W-:Y:S01]  /*5f80*/  HMMA.16816.F32.BF16 R32, R8, R34, R24 ;  /* 0x000000220820723c */ /* 0x000fe20000041818 */
[----:B------:R-:W-:Y:S01]  /*5f90*/  FADD.FTZ R2, R173, R0 ;  /* 0x00000000ad027221 */ /* 0x000fe20000010000 */
[----:B--2---:R-:W-:Y:S01]  /*5fa0*/  F2FP.BF16.PACK_AB R6, R47, R46 ;  /* 0x0000002e2f06723e */ /* 0x004fe200000010ff */
[----:B------:R-:W-:Y:S01]  /*5fb0*/  FADD.FTZ R3, R151, R4 ;  /* 0x0000000497037221 */ /* 0x000fe20000010000 */
[----:B------:R-:W-:Y:S01]  /*5fc0*/  F2FP.BF16.PACK_AB R4, R45, R39 ;  /* 0x000000272d04723e */ /* 0x000fe200000010ff */
[----:B------:R-:W-:Y:S01]  /*5fd0*/  FADD.FTZ R0, R161, R5 ;  /* 0x00000005a1007221 */ /* 0x000fe20000010000 */
[----:B----4-:R-:W-:Y:S02]  /*5fe0*/  F2FP.BF16.PACK_AB R5, R38, R36 ;  /* 0x000000242605723e */ /* 0x010fe400000010ff */
[----:B------:R-:W-:-:S02]  /*5ff0*/  F2FP.BF16.PACK_AB R8, R62, R59 ;  /* 0x0000003b3e08723e */ /* 0x000fc400000010ff */
[----:B------:R-:W-:Y:S02]  /*6000*/  F2FP.BF16.PACK_AB R9, R58, R56 ;  /* 0x000000383a09723e */ /* 0x000fe400000010ff */
[----:B------:R-:W-:Y:S02]  /*6010*/  F2FP.BF16.PACK_AB R10, R132, R63 ;  /* 0x0000003f840a723e */ /* 0x000fe400000010ff */
[----:B------:R-:W-:Y:S02]  /*6020*/  F2FP.BF16.PACK_AB R11, R57, R60 ;  /* 0x0000003c390b723e */ /* 0x000fe400000010ff */
[----:B-----5:R-:W-:Y:S01]  /*6030*/  F2FP.BF16.PACK_AB R7, R37, R44 ;  /* 0x0000002c2507723e */ /* 0x020fe200000010ff */
[----:B------:R-:W-:Y:S02]  /*6040*/  IMAD.MOV.U32 R119, RZ, RZ, R20 ;  /* 0x000000ffff777224 */ /* 0x000fe400078e0014 */
[----:B------:R-:W-:Y:S02]  /*6050*/  FADD.FTZ R20, R153, R3 ;  /* 0x0000000399147221 */ /* 0x000fe40000010000 */
[----:B------:R-:W-:Y:S01]  /*6060*/  IMAD.MOV.U32 R17, RZ, RZ, R140 ;  /* 0x000000ffff117224 */ /* 0x000fe200078e008c */
[----:B-1----:R-:W-:Y:S01]  /*6070*/  HMMA.16816.F32.BF16 R24, R8, R14, R40 ;  /* 0x0000000e0818723c */ /* 0x002fe20000041828 */
[----:B------:R-:W-:-:S02]  /*6080*/  IMAD.MOV.U32 R18, RZ, RZ, R141 ;  /* 0x000000ffff127224 */ /* 0x000fc400078e008d */
[----:B------:R-:W-:Y:S02]  /*6090*/  IMAD.MOV.U32 R19, RZ, RZ, R142 ;  /* 0x000000ffff137224 */ /* 0x000fe400078e008e */
[----:B------:R-:W-:Y:S02]  /*60a0*/  IMAD.MOV.U32 R155, RZ, RZ, R143 ;  /* 0x000000ffff9b7224 */ /* 0x000fe400078e008f */
[----:B------:R-:W-:Y:S01]  /*60b0*/  IMAD.MOV.U32 R96, RZ, RZ, R144 ;  /* 0x000000ffff607224 */ /* 0x000fe200078e0090 */
[----:B------:R-:W-:Y:S01]  /*60c0*/  HMMA.16816.F32.BF16 R140, R4, R12, R192 ;  /* 0x0000000c048c723c */ /* 0x000fe200000418c0 */
[----:B------:R-:W-:Y:S02]  /*60d0*/  IMAD.MOV.U32 R98, RZ, RZ, R145 ;  /* 0x000000ffff627224 */ /* 0x000fe400078e0091 */
[----:B------:R-:W-:Y:S02]  /*60e0*/  IMAD.MOV.U32 R97, RZ, RZ, R149 ;  /* 0x000000ffff617224 */ /* 0x000fe400078e0095 */
[----:B------:R-:W-:-:S02]  /*60f0*/  IMAD.MOV.U32 R81, RZ, RZ, R148 ;  /* 0x000000ffff517224 */ /* 0x000fc400078e0094 */
[----:B------:R-:W-:Y:S01]  /*6100*/  IMAD.MOV.U32 R3, RZ, RZ, R150 ;  /* 0x000000ffff037224 */ /* 0x000fe200078e0096 */
[----:B------:R-:W-:Y:S08]  /*6110*/  HMMA.16816.F32.BF16 R144, R8, R12, R180 ;  /* 0x0000000c0890723c */ /* 0x000ff000000418b4 */
[----:B------:R-:W-:Y:S01]  /*6120*/  HMMA.16816.F32.BF16 R148, R4, R14, R92 ;  /* 0x0000000e0494723c */ /* 0x000fe2000004185c */
[----:B------:R-:W1:Y:S01]  /*6130*/  LDSM.16.MT88.4 R12, [R230+0x1000] ;  /* 0x00100000e60c783b */ /* 0x000e620000004200 */
[----:B------:R-:W-:-:S02]  /*6140*/  IMAD.MOV.U32 R80, RZ, RZ, R157 ;  /* 0x000000ffff507224 */ /* 0x000fc400078e009d */
[----:B------:R-:W-:Y:S02]  /*6150*/  IMAD.MOV.U32 R61, RZ, RZ, R159 ;  /* 0x000000ffff3d7224 */ /* 0x000fe400078e009f */
[----:B------:R-:W-:Y:S02]  /*6160*/  IMAD.MOV.U32 R84, RZ, RZ, R166 ;  /* 0x000000ffff547224 */ /* 0x000fe400078e00a6 */
[----:B------:R-:W-:Y:S02]  /*6170*/  IMAD.MOV.U32 R92, RZ, RZ, R160 ;  /* 0x000000ffff5c7224 */ /* 0x000fe400078e00a0 */
[----:B------:R-:W-:Y:S02]  /*6180*/  IMAD.MOV.U32 R93, RZ, RZ, R162 ;  /* 0x000000ffff5d7224 */ /* 0x000fe400078e00a2 */
[----:B------:R-:W-:Y:S02]  /*6190*/  IMAD.MOV.U32 R94, RZ, RZ, R163 ;  /* 0x000000ffff5e7224 */ /* 0x000fe400078e00a3 */
[----:B------:R-:W-:-:S02]  /*61a0*/  IMAD.MOV.U32 R95, RZ, RZ, R164 ;  /* 0x000000ffff5f7224 */ /* 0x000fc400078e00a4 */
[----:B------:R-:W-:Y:S01]  /*61b0*/  IMAD.MOV.U32 R85, RZ, RZ, R167 ;  /* 0x000000ffff557224 */ /* 0x000fe200078e00a7 */
[-C--:B-1----:R-:W-:Y:S08]  /*61c0*/  HMMA.16816.F32.BF16 R156, R8, R12.reuse, R204 ;  /* 0x0000000c089c723c */ /* 0x082ff000000418cc */
[C---:B------:R-:W-:Y:S08]  /*61d0*/  HMMA.16816.F32.BF16 R160, R4.reuse, R12, R200 ;  /* 0x0000000c04a0723c */ /* 0x040ff000000418c8 */
[-C--:B------:R-:W-:Y:S08]  /*61e0*/  HMMA.16816.F32.BF16 R164, R4, R14.reuse, R88 ;  /* 0x0000000e04a4723c */ /* 0x080ff00000041858 */
[----:B------:R-:W-:Y:S01]  /*61f0*/  HMMA.16816.F32.BF16 R32, R8, R14, R32 ;  /* 0x0000000e0820723c */ /* 0x000fe20000041820 */
[----:B------:R-:W1:Y:S01]  /*6200*/  LDSM.16.MT88.4 R12, [R233+0x1000] ;  /* 0x00100000e90c783b */ /* 0x000e620000004200 */
[----:B------:R-:W-:-:S02]  /*6210*/  IMAD.MOV.U32 R202, RZ, RZ, R179 ;  /* 0x000000ffffca7224 */ /* 0x000fc400078e00b3 */
[----:B------:R-:W-:-:S04]  /*6220*/  IMAD.MOV.U32 R203, RZ, RZ, R178 ;  /* 0x000000ffffcb7224 */ /* 0x000fc800078e00b2 */
[-C--:B-1----:R-:W-:Y:S08]  /*6230*/  HMMA.16816.F32.BF16 R172, R8, R12.reuse, R212 ;  /* 0x0000000c08ac723c */ /* 0x082ff000000418d4 */
[C---:B------:R-:W-:Y:S08]  /*6240*/  HMMA.16816.F32.BF16 R176, R4.reuse, R12, R208 ;  /* 0x0000000c04b0723c */ /* 0x040ff000000418d0 */
[-C--:B------:R-:W-:Y:S08]  /*6250*/  HMMA.16816.F32.BF16 R180, R4, R14.reuse, R72 ;  /* 0x0000000e04b4723c */ /* 0x080ff00000041848 */
[----:B------:R-:W-:Y:S01]  /*6260*/  HMMA.16816.F32.BF16 R68, R8, R14, R68 ;  /* 0x0000000e0844723c */ /* 0x000fe20000041844 */
[----:B------:R-:W1:Y:S01]  /*6270*/  LDSM.16.MT88.4 R12, [R232+0x1000] ;  /* 0x00100000e80c783b */ /* 0x000e620000004200 */
[----:B------:R-:W-:-:S02]  /*6280*/  IMAD.MOV.U32 R86, RZ, RZ, R223 ;  /* 0x000000ffff567224 */ /* 0x000fc400078e00df */
[----:B------:R-:W-:Y:S02]  /*6290*/  IMAD.MOV.U32 R87, RZ, RZ, R222 ;  /* 0x000000ffff577224 */ /* 0x000fe400078e00de */
[----:B------:R-:W-:Y:S02]  /*62a0*/  IMAD.MOV.U32 R200, RZ, RZ, R221 ;  /* 0x000000ffffc87224 */ /* 0x000fe400078e00dd */
[----:B------:R-:W-:Y:S02]  /*62b0*/  IMAD.MOV.U32 R201, RZ, RZ, R220 ;  /* 0x000000ffffc97224 */ /* 0x000fe400078e00dc */
[-C--:B-1----:R-:W-:Y:S08]  /*62c0*/  HMMA.16816.F32.BF16 R220, R8, R12.reuse, R124 ;  /* 0x0000000c08dc723c */ /* 0x082ff0000004187c */
[C---:B------:R-:W-:Y:S08]  /*62d0*/  HMMA.16816.F32.BF16 R192, R4.reuse, R12, R120 ;  /* 0x0000000c04c0723c */ /* 0x040ff00000041878 */
[-C--:B------:R-:W-:Y:S08]  /*62e0*/  HMMA.16816.F32.BF16 R196, R4, R14.reuse, R196 ;  /* 0x0000000e04c4723c */ /* 0x080ff000000418c4 */
[----:B------:R-:W-:Y:S01]  /*62f0*/  HMMA.16816.F32.BF16 R212, R8, R14, R28 ;  /* 0x0000000e08d4723c */ /* 0x000fe2000004181c */
[----:B------:R-:W1:Y:S07]  /*6300*/  LDSM.16.MT88.4 R12, [R229+0x3000] ;  /* 0x00300000e50c783b */ /* 0x000e6e0000004200 */
[-C--:B-1----:R-:W-:Y:S08]  /*6310*/  HMMA.16816.F32.BF16 R72, R4, R12.reuse, R84 ;  /* 0x0000000c0448723c */ /* 0x082ff00000041854 */
[----:B------:R-:W-:Y:S08]  /*6320*/  HMMA.16816.F32.BF16 R216, R8, R12, R216 ;  /* 0x0000000c08d8723c */ /* 0x000ff000000418d8 */
[-C--:B------:R-:W-:Y:S08]  /*6330*/  HMMA.16816.F32.BF16 R40, R4, R14.reuse, R100 ;  /* 0x0000000e0428723c */ /* 0x080ff00000041864 */
[----:B------:R-:W-:Y:S01]  /*6340*/  HMMA.16816.F32.BF16 R84, R8, R14, R48 ;  /* 0x0000000e0854723c */ /* 0x000fe20000041830 */
[----:B------:R-:W1:Y:S01]  /*6350*/  LDSM.16.MT88.4 R12, [R230+0x3000] ;  /* 0x00300000e60c783b */ /* 0x000e620000004200 */
[----:B------:R-:W-:-:S02]  /*6360*/  IMAD.MOV.U32 R120, RZ, RZ, R97 ;  /* 0x000000ffff787224 */ /* 0x000fc400078e0061 */
[----:B------:R-:W-:Y:S02]  /*6370*/  IMAD.MOV.U32 R121, RZ, RZ, R98 ;  /* 0x000000ffff797224 */ /* 0x000fe400078e0062 */
[----:B------:R-:W-:Y:S02]  /*6380*/  IMAD.MOV.U32 R122, RZ, RZ, R96 ;  /* 0x000000ffff7a7224 */ /* 0x000fe400078e0060 */
[-C--:B-1----:R-:W-:Y:S08]  /*6390*/  HMMA.16816.F32.BF16 R208, R8, R12.reuse, R92 ;  /* 0x0000000c08d0723c */ /* 0x082ff0000004185c */
[C---:B------:R-:W-:Y:S01]  /*63a0*/  HMMA.16816.F32.BF16 R88, R4.reuse, R12, R16 ;  /* 0x0000000c0458723c */ /* 0x040fe20000041810 */
[----:B------:R-:W1:Y:S07]  /*63b0*/  LDSM.16.MT88.4 R16, [R233+0x3000] ;  /* 0x00300000e910783b */ /* 0x000e6e0000004200 */
[-C--:B------:R-:W-:Y:S08]  /*63c0*/  HMMA.16816.F32.BF16 R92, R4, R14.reuse, R104 ;  /* 0x0000000e045c723c */ /* 0x080ff00000041868 */
[----:B------:R-:W-:Y:S01]  /*63d0*/  HMMA.16816.F32.BF16 R204, R8, R14, R52 ;  /* 0x0000000e08cc723c */ /* 0x000fe20000041834 */
[----:B------:R-:W2:Y:S01]  /*63e0*/  LDSM.16.MT88.4 R12, [R232+0x3000] ;  /* 0x00300000e80c783b */ /* 0x000ea20000004200 */
[----:B------:R-:W-:-:S02]  /*63f0*/  IMAD.MOV.U32 R123, RZ, RZ, R155 ;  /* 0x000000ffff7b7224 */ /* 0x000fc400078e009b */
[----:B------:R-:W-:Y:S02]  /*6400*/  IMAD.MOV.U32 R124, RZ, RZ, R3 ;  /* 0x000000ffff7c7224 */ /* 0x000fe400078e0003 */
[----:B------:R-:W-:Y:S02]  /*6410*/  IMAD.MOV.U32 R125, RZ, RZ, R81 ;  /* 0x000000ffff7d7224 */ /* 0x000fe400078e0051 */
[----:B------:R-:W-:Y:S02]  /*6420*/  IMAD.MOV.U32 R126, RZ, RZ, R61 ;  /* 0x000000ffff7e7224 */ /* 0x000fe400078e003d */
[----:B------:R-:W-:Y:S02]  /*6430*/  IMAD.MOV.U32 R127, RZ, RZ, R80 ;  /* 0x000000ffff7f7224 */ /* 0x000fe400078e0050 */
[----:B------:R-:W-:Y:S02]  /*6440*/  FADD.FTZ R0, R187, R0 ;  /* 0x00000000bb007221 */ /* 0x000fe40000010000 */
[----:B------:R-:W-:-:S02]  /*6450*/  FADD.FTZ R3, R250, R21 ;  /* 0x00000015fa037221 */ /* 0x000fc40000010000 */
[----:B------:R-:W-:Y:S01]  /*6460*/  FADD.FTZ R2, R224, R2 ;  /* 0x00000002e0027221 */ /* 0x000fe20000010000 */
[C---:B-1----:R-:W-:Y:S08]  /*6470*/  HMMA.16816.F32.BF16 R104, R4.reuse, R16, R120 ;  /* 0x000000100468723c */ /* 0x042ff00000041878 */
[C---:B------:R-:W-:Y:S08]  /*6480*/  HMMA.16816.F32.BF16 R108, R4.reuse, R18, R108 ;  /* 0x00000012046c723c */ /* 0x040ff0000004186c */
[C---:B--2---:R-:W-:Y:S08]  /*6490*/  HMMA.16816.F32.BF16 R120, R4.reuse, R12, R124 ;  /* 0x0000000c0478723c */ /* 0x044ff0000004187c */
[----:B------:R-:W-:Y:S01]  /*64a0*/  HMMA.16816.F32.BF16 R48, R4, R14, R112 ;  /* 0x0000000e0430723c */ /* 0x000fe20000041870 */
[----:B------:R-:W-:Y:S01]  /*64b0*/  MUFU.EX2 R23, R23 ;  /* 0x0000001700177308 */ /* 0x000fe20000000800 */
[----:B------:R-:W-:Y:S05]  /*64c0*/  LDSM.16.MT88.4 R112, [R233+0x3800] ;  /* 0x00380000e970783b */ /* 0x000fea0000004200 */
[----:B------:R-:W-:Y:S01]  /*64d0*/  FADD.FTZ R4, R190, R0 ;  /* 0x00000000be047221 */ /* 0x000fe20000010000 */
[----:B------:R-:W-:Y:S01]  /*64e0*/  HMMA.16816.F32.BF16 R100, R8, R16, R200 ;  /* 0x000000100864723c */ /* 0x000fe200000418c8 */
[----:B------:R-:W-:Y:S01]  /*64f0*/  MUFU.EX2 R17, R152 ;  /* 0x0000009800117308 */ /* 0x000fe20000000800 */
[----:B------:R-:W-:Y:S01]  /*6500*/  FADD.FTZ R7, R184, R20 ;  /* 0x00000014b8077221 */ /* 0x000fe20000010000 */
[----:B------:R-:W-:Y:S01]  /*6510*/  LDSM.16.MT88.4 R200, [R232+0x1800] ;  /* 0x00180000e8c8783b */ /* 0x000fe20000004200 */
[----:B------:R-:W-:-:S04]  /*6520*/  FADD.FTZ R6, R249, R3 ;  /* 0x00000003f9067221 */ /* 0x000fc80000010000 */
[----:B------:R-:W-:Y:S01]  /*6530*/  HMMA.16816.F32.BF16 R64, R8, R14, R64 ;  /* 0x0000000e0840723c */ /* 0x000fe20000041840 */
[----:B------:R1:W2:Y:S01]  /*6540*/  MUFU.EX2 R14, R154 ;  /* 0x0000009a000e7308 */ /* 0x0002a20000000800 */
[----:B------:R-:W-:Y:S02]  /*6550*/  FADD.FTZ R5, R225, R2 ;  /* 0x00000002e1057221 */ /* 0x000fe40000010000 */
[----:B------:R-:W-:Y:S02]  /*6560*/  FADD.FTZ R4, R188, R4 ;  /* 0x00000004bc047221 */ /* 0x000fe40000010000 */
[----:B------:R-:W-:Y:S02]  /*6570*/  FADD.FTZ R3, R185, R7 ;  /* 0x00000007b9037221 */ /* 0x000fe40000010000 */
[----:B------:R-:W-:Y:S02]  /*6580*/  FADD.FTZ R2, R251, R6 ;  /* 0x00000006fb027221 */ /* 0x000fe40000010000 */
[----:B------:R-:W-:Y:S01]  /*6590*/  FADD.FTZ R0, R226, R5 ;  /* 0x00000005e2007221 */ /* 0x000fe20000010000 */
[----:B-1----:R-:W1:Y:S01]  /*65a0*/  LDSM.16.MT88.4 R152, [R229+0x1800] ;  /* 0x00180000e598783b */ /* 0x002e620000004200 */
[----:B------:R-:W-:-:S03]  /*65b0*/  FADD.FTZ R21, R191, R4 ;  /* 0x00000004bf157221 */ /* 0x000fc60000010000 */
[----:B------:R-:W3:Y:S01]  /*65c0*/  LDSM.16.MT88.4 R4, [R232+0x3800] ;  /* 0x00380000e804783b */ /* 0x000ee20000004200 */
[C---:B------:R-:W-:Y:S01]  /*65d0*/  HMMA.16816.F32.BF16 R116, R8.reuse, R12, R116 ;  /* 0x0000000c0874723c */ /* 0x040fe20000041874 */
[----:B------:R-:W-:Y:S07]  /*65e0*/  MUFU.EX2 R12, R22 ;  /* 0x00000016000c7308 */ /* 0x000fee0000000800 */
[----:B------:R-:W-:Y:S01]  /*65f0*/  HMMA.16816.F32.BF16 R52, R8, R18, R76 ;  /* 0x000000120834723c */ /* 0x000fe2000004184c */
[----:B------:R-:W-:Y:S08]  /*6600*/  MUFU.EX2 R11, R171 ;  /* 0x000000ab000b7308 */ /* 0x000ff00000000800 */
[----:B------:R-:W4:Y:S08]  /*6610*/  MUFU.EX2 R15, R82 ;  /* 0x00000052000f7308 */ /* 0x000f300000000800 */
[----:B------:R-:W-:Y:S08]  /*6620*/  MUFU.EX2 R18, R83 ;  /* 0x0000005300127308 */ /* 0x000ff00000000800 */
[----:B------:R-:W5:Y:S08]  /*6630*/  MUFU.EX2 R16, R170 ;  /* 0x000000aa00107308 */ /* 0x000f700000000800 */
[----:B------:R-:W-:Y:S08]  /*6640*/  MUFU.EX2 R19, R169 ;  /* 0x000000a900137308 */ /* 0x000ff00000000800 */
[----:B------:R-:W-:Y:S08]  /*6650*/  MUFU.EX2 R28, R168 ;  /* 0x000000a8001c7308 */ /* 0x000ff00000000800 */
[----:B------:R-:W-:Y:S01]  /*6660*/  MUFU.EX2 R29, R99 ;  /* 0x00000063001d7308 */ /* 0x000fe20000000800 */
[----:B------:R-:W-:Y:S01]  /*6670*/  FADD.FTZ R31, R252, R2 ;  /* 0x00000002fc1f7221 */ /* 0x000fe20000010000 */
[----:B--2---:R-:W-:-:S06]  /*6680*/  F2FP.BF16.PACK_AB R124, R17, R14 ;  /* 0x0000000e117c723e */ /* 0x004fcc00000010ff */
[----:B------:R-:W-:Y:S08]  /*6690*/  MUFU.EX2 R22, R139 ;  /* 0x0000008b00167308 */ /* 0x000ff00000000800 */
[----:B------:R-:W-:Y:S08]  /*66a0*/  MUFU.EX2 R8, R129 ;  /* 0x0000008100087308 */ /* 0x000ff00000000800 */
[----:B------:R4:W2:Y:S08]  /*66b0*/  MUFU.EX2 R10, R128 ;  /* 0x00000080000a7308 */ /* 0x0008b00000000800 */
[----:B------:R1:W-:Y:S08]  /*66c0*/  MUFU.EX2 R9, R130 ;  /* 0x0000008200097308 */ /* 0x0003f00000000800 */
[----:B------:R3:W3:Y:S01]  /*66d0*/  MUFU.EX2 R13, R131 ;  /* 0x00000083000d7308 */ /* 0x0006e20000000800 */
[----:B------:R-:W-:Y:S01]  /*66e0*/  @P4 IMAD.HI.U32 R2, R133, c[0x0][0x2c8], RZ ;  /* 0x0000b20085024a27 */ /* 0x000fe200078e00ff */
[----:B----4-:R-:W-:Y:S01]  /*66f0*/  F2FP.BF16.PACK_AB R128, R15, R11 ;  /* 0x0000000b0f80723e */ /* 0x010fe200000010ff */
[----:B------:R-:W-:Y:S02]  /*6700*/  LDSM.16.MT88.4 R80, [R229+0x3800] ;  /* 0x00380000e550783b */ /* 0x000fe40000004200 */
[----:B------:R-:W-:-:S02]  /*6710*/  FADD.FTZ R30, R227, R0 ;  /* 0x00000000e31e7221 */ /* 0x000fc40000010000 */
[----:B------:R-:W-:Y:S01]  /*6720*/  IMAD.MOV.U32 R0, RZ, RZ, R133 ;  /* 0x000000ffff007224 */ /* 0x000fe200078e0085 */
[----:B------:R-:W-:Y:S01]  /*6730*/  @P4 SHF.R.U32.HI R0, RZ, c[0x0][0x2cc], R2 ;  /* 0x0000b300ff004a19 */ /* 0x000fe20000011602 */
[----:B------:R-:W-:Y:S01]  /*6740*/  IMAD.MOV.U32 R2, RZ, RZ, c[0x0][0x168] ;  /* 0x00005a00ff027624 */ /* 0x000fe200078e00ff */
[----:B-----5:R-:W-:Y:S01]  /*6750*/  F2FP.BF16.PACK_AB R129, R16, R12 ;  /* 0x0000000c1081723e */ /* 0x020fe200000010ff */
[----:B------:R-:W-:Y:S01]  /*6760*/  FADD.FTZ R3, R186, R3 ;  /* 0x00000003ba037221 */ /* 0x000fe20000010000 */
[----:B-1----:R-:W-:Y:S01]  /*6770*/  F2FP.BF16.PACK_AB R130, R23, R18 ;  /* 0x000000121782723e */ /* 0x002fe200000010ff */
[----:B------:R-:W1:Y:S01]  /*6780*/  LDSM.16.MT88.4 R184, [R233+0x1800] ;  /* 0x00180000e9b8783b */ /* 0x000e620000004200 */
[----:B--2---:R-:W-:Y:S02]  /*6790*/  F2FP.BF16.PACK_AB R125, R10, R8 ;  /* 0x000000080a7d723e */ /* 0x004fe400000010ff */
[----:B---3--:R-:W-:Y:S01]  /*67a0*/  F2FP.BF16.PACK_AB R131, R28, R19 ;  /* 0x000000131c83723e */ /* 0x008fe200000010ff */
[----:B------:R-:W2:Y:S01]  /*67b0*/  LDSM.16.MT88.4 R168, [R230+0x1800] ;  /* 0x00180000e6a8783b */ /* 0x000ea20000004200 */
[----:B------:R-:W-:-:S02]  /*67c0*/  F2FP.BF16.PACK_AB R126, R29, R22 ;  /* 0x000000161d7e723e */ /* 0x000fc400000010ff */
[----:B------:R-:W-:Y:S01]  /*67d0*/  F2FP.BF16.PACK_AB R127, R13, R9 ;  /* 0x000000090d7f723e */ /* 0x000fe200000010ff */
[----:B------:R-:W3:Y:S01]  /*67e0*/  LDSM.16.MT88.4 R96, [R230+0x3800] ;  /* 0x00380000e660783b */ /* 0x000ee20000004200 */
[----:B------:R-:W-:Y:S01]  /*67f0*/  IADD3 R0, R0, c[0x0][0x1d0], -R2 ;  /* 0x0000740000007a10 */ /* 0x000fe20007ffe802 */
[----:B------:R-:W-:Y:S01]  /*6800*/  HMMA.16816.F32.BF16 R144, R128, R152, R144 ;  /* 0x000000988090723c */ /* 0x000fe20000041890 */
[----:B------:R-:W-:-:S07]  /*6810*/  FADD.FTZ R20, R189, R3 ;  /* 0x00000003bd147221 */ /* 0x000fce0000010000 */
[C---:B------:R-:W-:Y:S08]  /*6820*/  HMMA.16816.F32.BF16 R140, R124.reuse, R152, R140 ;  /* 0x000000987c8c723c */ /* 0x040ff0000004188c */
[----:B------:R-:W-:Y:S01]  /*6830*/  HMMA.16816.F32.BF16 R148, R124, R154, R148 ;  /* 0x0000009a7c94723c */ /* 0x000fe20000041894 */
[----:B------:R-:W-:-:S07]  /*6840*/  FADD.FTZ R3, R56, R30 ;  /* 0x0000001e38037221 */ /* 0x000fce0000010000 */
[----:B------:R-:W-:Y:S07]  /*6850*/  HMMA.16816.F32.BF16 R152, R128, R154, R24 ;  /* 0x0000009a8098723c */ /* 0x000fee0000041818 */
[----:B------:R-:W-:Y:S01]  /*6860*/  SHF.R.S32.HI R24, RZ, 0x1f, R0 ;  /* 0x0000001fff187819 */ /* 0x000fe20000011400 */
[----:B------:R-:W-:Y:S03]  /*6870*/  HMMA.16816.F32.BF16 R120, R124, R4, R120 ;  /* 0x000000047c78723c */ /* 0x000fe60000041878 */
[----:B------:R-:W-:Y:S01]  /*6880*/  LEA.HI R24, R24, R0, RZ, 0x6 ;  /* 0x0000000018187211 */ /* 0x000fe200078f30ff */
[----:B------:R-:W-:-:S04]  /*6890*/  FADD.FTZ R0, R59, R31 ;  /* 0x0000001f3b007221 */ /* 0x000fc80000010000 */
[----:B------:R-:W-:Y:S01]  /*68a0*/  HMMA.16816.F32.BF16 R116, R128, R4, R116 ;  /* 0x000000048074723c */ /* 0x000fe20000041874 */
[----:B------:R-:W-:Y:S02]  /*68b0*/  FADD.FTZ R0, R62, R0 ;  /* 0x000000003e007221 */ /* 0x000fe40000010000 */
[----:B------:R-:W-:-:S04]  /*68c0*/  FADD.FTZ R3, R58, R3 ;  /* 0x000000033a037221 */ /* 0x000fc80000010000 */
        /* <DEDUP_REMOVED lines=16> */
[----:B------:R-:W-:Y:S01]  /*69d0*/  SHF.R.S32.HI R5, RZ, 0x6, R24 ;  /* 0x00000006ff057819 */ /* 0x000fe20000011418 */
[----:B------:R-:W-:Y:S02]  /*69e0*/  FADD.FTZ R3, R15, R3 ;  /* 0x000000030f037221 */ /* 0x000fe40000010000 */
[----:B------:R-:W-:Y:S01]  /*69f0*/  FADD.FTZ R2, R16, R2 ;  /* 0x0000000210027221 */ /* 0x000fe20000010000 */
[----:B------:R-:W-:Y:S01]  /*6a00*/  IMNMX R5, RZ, R5, !PT ;  /* 0x00000005ff057217 */ /* 0x000fe20007800200 */
[----:B------:R-:W-:Y:S01]  /*6a10*/  FADD.FTZ R0, R17, R0 ;  /* 0x0000000011007221 */ /* 0x000fe20000010000 */
[----:B------:R-:W-:Y:S01]  /*6a20*/  IADD3 R249, R138, -0x2, RZ ;  /* 0xfffffffe8af97810 */ /* 0x000fe20007ffe0ff */
[----:B------:R-:W-:-:S02]  /*6a30*/  FADD.FTZ R4, R10, R4 ;  /* 0x000000040a047221 */ /* 0x000fc40000010000 */
[----:B------:R-:W-:Y:S02]  /*6a40*/  FADD.FTZ R3, R18, R3 ;  /* 0x0000000312037221 */ /* 0x000fe40000010000 */
[----:B------:R-:W-:Y:S01]  /*6a50*/  FADD.FTZ R2, R19, R2 ;  /* 0x0000000213027221 */ /* 0x000fe20000010000 */
[----:B------:R4:W-:Y:S01]  /*6a60*/  STL [R1+0x8], R5 ;  /* 0x0000080501007387 */ /* 0x0009e20000100800 */
[----:B------:R-:W-:Y:S01]  /*6a70*/  FADD.FTZ R0, R22, R0 ;  /* 0x0000000016007221 */ /* 0x000fe20000010000 */
[----:B------:R-:W-:Y:S01]  /*6a80*/  ISETP.GE.AND P0, PT, R249, R5, PT ;  /* 0x00000005f900720c */ /* 0x000fe20003f06270 */
[----:B------:R-:W-:Y:S01]  /*6a90*/  FADD.FTZ R4, R9, R4 ;  /* 0x0000000409047221 */ /* 0x000fe20000010000 */
[----:B-1----:R-:W-:Y:S01]  /*6aa0*/  HMMA.16816.F32.BF16 R172, R128, R184, R172 ;  /* 0x000000b880ac723c */ /* 0x002fe200000418ac */
[----:B----4-:R-:W-:Y:S02]  /*6ab0*/  FADD.FTZ R5, R23, R3 ;  /* 0x0000000317057221 */ /* 0x010fe40000010000 */
[----:B------:R-:W-:-:S02]  /*6ac0*/  FADD.FTZ R3, R28, R2 ;  /* 0x000000021c037221 */ /* 0x000fc40000010000 */
[----:B------:R-:W-:Y:S02]  /*6ad0*/  FADD.FTZ R2, R29, R0 ;  /* 0x000000001d027221 */ /* 0x000fe40000010000 */
[----:B------:R-:W-:Y:S01]  /*6ae0*/  FADD.FTZ R0, R13, R4 ;  /* 0x000000040d007221 */ /* 0x000fe20000010000 */
[----:B------:R1:W-:Y:S04]  /*6af0*/  STL [R1+0x18], R5 ;  /* 0x0000180501007387 */ /* 0x0003e80000100800 */
[----:B------:R1:W-:Y:S04]  /*6b00*/  STL [R1+0x1c], R3 ;  /* 0x00001c0301007387 */ /* 0x0003e80000100800 */
[----:B------:R1:W-:Y:S04]  /*6b10*/  STL [R1+0x24], R0 ;  /* 0x0000240001007387 */ /* 0x0003e80000100800 */
[----:B------:R1:W-:Y:S01]  /*6b20*/  STL [R1+0x20], R2 ;  /* 0x0000200201007387 */ /* 0x0003e20000100800 */
[C---:B------:R-:W-:Y:S08]  /*6b30*/  HMMA.16816.F32.BF16 R176, R124.reuse, R184, R176 ;  /* 0x000000b87cb0723c */ /* 0x040ff000000418b0 */
[-C--:B------:R-:W-:Y:S08]  /*6b40*/  HMMA.16816.F32.BF16 R180, R124, R186.reuse, R180 ;  /* 0x000000ba7cb4723c */ /* 0x080ff000000418b4 */
[----:B------:R-:W-:Y:S08]  /*6b50*/  HMMA.16816.F32.BF16 R184, R128, R186, R68 ;  /* 0x000000ba80b8723c */ /* 0x000ff00000041844 */
[C---:B------:R-:W-:Y:S08]  /*6b60*/  HMMA.16816.F32.BF16 R72, R124.reuse, R80, R72 ;  /* 0x000000507c48723c */ /* 0x040ff00000041848 */
[----:B------:R-:W-:Y:S08]  /*6b70*/  HMMA.16816.F32.BF16 R76, R124, R82, R40 ;  /* 0x000000527c4c723c */ /* 0x000ff00000041828 */
[C---:B------:R-:W-:Y:S08]  /*6b80*/  HMMA.16816.F32.BF16 R68, R128.reuse, R80, R216 ;  /* 0x000000508044723c */ /* 0x040ff000000418d8 */
[C---:B------:R-:W-:Y:S08]  /*6b90*/  HMMA.16816.F32.BF16 R80, R128.reuse, R82, R84 ;  /* 0x000000528050723c */ /* 0x040ff00000041854 */
[-C--:B--2---:R-:W-:Y:S08]  /*6ba0*/  HMMA.16816.F32.BF16 R156, R128, R168.reuse, R156 ;  /* 0x000000a8809c723c */ /* 0x084ff0000004189c */
[C---:B------:R-:W-:Y:S08]  /*6bb0*/  HMMA.16816.F32.BF16 R160, R124.reuse, R168, R160 ;  /* 0x000000a87ca0723c */ /* 0x040ff000000418a0 */
[C---:B------:R-:W-:Y:S08]  /*6bc0*/  HMMA.16816.F32.BF16 R164, R124.reuse, R170, R164 ;  /* 0x000000aa7ca4723c */ /* 0x040ff000000418a4 */
[C---:B------:R-:W-:Y:S08]  /*6bd0*/  HMMA.16816.F32.BF16 R192, R124.reuse, R200, R192 ;  /* 0x000000c87cc0723c */ /* 0x040ff000000418c0 */
[C---:B------:R-:W-:Y:S08]  /*6be0*/  HMMA.16816.F32.BF16 R196, R124.reuse, R202, R196 ;  /* 0x000000ca7cc4723c */ /* 0x040ff000000418c4 */
[C---:B---3--:R-:W-:Y:S08]  /*6bf0*/  HMMA.16816.F32.BF16 R88, R124.reuse, R96, R88 ;  /* 0x000000607c58723c */ /* 0x048ff00000041858 */
        /* <DEDUP_REMOVED lines=11> */
[----:B------:R-:W-:Y:S01]  /*6cb0*/  HMMA.16816.F32.BF16 R128, R128, R6, R64 ;  /* 0x000000068080723c */ /* 0x000fe20000041840 */
[----:B------:R-:W-:Y:S01]  /*6cc0*/  @!UPT UIADD3 URZ, URZ, URZ, URZ ;  /* 0x0000003f3f3ff290 */ /* 0x000fe2000fffe03f */
[----:B------:R-:W-:Y:S11]  /*6cd0*/  @!P0 BRA `(.L_x_1488) ;  /* 0x0000532000008947 */ /* 0x000ff60003800000 */
[----:B-1----:R1:W-:Y:S01]  /*6ce0*/  STL [R1], R249 ;  /* 0x000000f901007387 */ /* 0x0023e20000100800 */
[----:B------:R-:W-:Y:S01]  /*6cf0*/  IMAD.MOV.U32 R133, RZ, RZ, R136 ;  /* 0x000000ffff857224 */ /* 0x000fe200078e0088 */
[----:B------:R-:W-:Y:S01]  /*6d00*/  MOV R139, R134 ;  /* 0x00000086008b7202 */ /* 0x000fe20000000f00 */
[----:B------:R-:W-:Y:S01]  /*6d10*/  IMAD.MOV.U32 R132, RZ, RZ, R137 ;  /* 0x000000ffff847224 */ /* 0x000fe200078e0089 */
[----:B------:R-:W-:-:S07]  /*6d20*/  MOV R138, R135 ;  /* 0x00000087008a7202 */ /* 0x000fce0000000f00 */
.L_x_1489:
[----:B------:R-:W-:Y:S04]  /*6d30*/  DEPBAR.LE SB0, 0x0 ;  /* 0x000080000000791a */ /* 0x000fe80000000000 */
[----:B------:R-:W-:Y:S01]  /*6d40*/  WARPSYNC 0xffffffff ;  /* 0xffffffff00007948 */ /* 0x000fe20003800000 */
[----:B------:R-:W-:Y:S08]  /*6d50*/  BAR.SYNC.DEFER_BLOCKING 0x0 ;  /* 0x0000000000007b1d */ /* 0x000ff00000010000 */
[----:B-----5:R-:W-:Y:S08]  /*6d60*/  LDSM.16.M88.4 R64, [R235] ;  /* 0x00000000eb40783b */ /* 0x020ff00000000200 */
[----:B------:R-:W2:Y:S08]  /*6d70*/  LDSM.16.M88.4 R16, [R228] ;  /* 0x00000000e410783b */ /* 0x000eb00000000200 */
[----:B------:R-:W3:Y:S08]  /*6d80*/  LDSM.16.M88.4 R60, [R235+0x2000] ;  /* 0x00200000eb3c783b */ /* 0x000ef00000000200 */
[----:B------:R-:W3:Y:S08]  /*6d90*/  LDSM.16.M88.4 R32, [R228+0x800] ;  /* 0x00080000e420783b */ /* 0x000ef00000000200 */
[----:B------:R-:W3:Y:S06]  /*6da0*/  LDL.64 R218, [R1+0x38] ;  /* 0x0000380001da7983 */ /* 0x000eec0000100a00 */
[----:B------:R-:W1:Y:S08]  /*6db0*/  LDSM.16.M88.4 R48, [R228+0x1000] ;  /* 0x00100000e430783b */ /* 0x000e700000000200 */
[----:B------:R-:W3:Y:S01]  /*6dc0*/  LDL R216, [R1+0x40] ;  /* 0x0000400001d87983 */ /* 0x000ee20000100800 */
[-C--:B--2---:R-:W-:Y:S03]  /*6dd0*/  HMMA.16816.F32.BF16 R4, R64, R16.reuse, RZ ;  /* 0x000000104004723c */ /* 0x084fe600000418ff */
[----:B------:R-:W2:Y:S05]  /*6de0*/  LDSM.16.M88.4 R204, [R228+0x1800] ;  /* 0x00180000e4cc783b */ /* 0x000eaa0000000200 */
[C---:B---3--:R-:W-:Y:S03]  /*6df0*/  HMMA.16816.F32.BF16 R8, R60.reuse, R16, RZ ;  /* 0x000000103c08723c */ /* 0x048fe600000418ff */
[----:B------:R-:W-:Y:S05]  /*6e00*/  LDSM.16.M88.4 R208, [R237] ;  /* 0x00000000edd0783b */ /* 0x000fea0000000200 */
[-C--:B------:R-:W-:Y:S03]  /*6e10*/  HMMA.16816.F32.BF16 R12, R60, R18.reuse, RZ ;  /* 0x000000123c0c723c */ /* 0x080fe600000418ff */
[----:B------:R-:W-:Y:S05]  /*6e20*/  LDSM.16.M88.4 R212, [R237+0x2000] ;  /* 0x00200000edd4783b */ /* 0x000fea0000000200 */
[C---:B------:R-:W-:Y:S03]  /*6e30*/  HMMA.16816.F32.BF16 R16, R64.reuse, R18, RZ ;  /* 0x000000124010723c */ /* 0x040fe600000418ff */
[----:B------:R-:W-:Y:S04]  /*6e40*/  STL [R1+0xb0], R128 ;  /* 0x0000b08001007387 */ /* 0x000fe80000100800 */
[----:B------:R-:W-:Y:S01]  /*6e50*/  STL [R1+0xac], R129 ;  /* 0x0000ac8101007387 */ /* 0x000fe20000100800 */
[-C--:B------:R-:W-:Y:S03]  /*6e60*/  HMMA.16816.F32.BF16 R20, R64, R32.reuse, RZ ;  /* 0x000000204014723c */ /* 0x080fe600000418ff */
[----:B------:R-:W-:Y:S04]  /*6e70*/  STL [R1+0xa8], R130 ;  /* 0x0000a88201007387 */ /* 0x000fe80000100800 */
[----:B------:R3:W-:Y:S01]  /*6e80*/  STL [R1+0xa4], R131 ;  /* 0x0000a48301007387 */ /* 0x0007e20000100800 */
[C---:B------:R-:W-:Y:S08]  /*6e90*/  HMMA.16816.F32.BF16 R24, R60.reuse, R32, RZ ;  /* 0x000000203c18723c */ /* 0x040ff000000418ff */
[-C--:B------:R-:W-:Y:S08]  /*6ea0*/  HMMA.16816.F32.BF16 R28, R60, R34.reuse, RZ ;  /* 0x000000223c1c723c */ /* 0x080ff000000418ff */
[C---:B------:R-:W-:Y:S01]  /*6eb0*/  HMMA.16816.F32.BF16 R32, R64.reuse, R34, RZ ;  /* 0x000000224020723c */ /* 0x040fe200000418ff */
[----:B---3--:R-:W3:Y:S07]  /*6ec0*/  LDL.LU R131, [R1] ;  /* 0x0000000001837983 */ /* 0x008eee0000300800 */
[-C--:B-1----:R-:W-:Y:S01]  /*6ed0*/  HMMA.16816.F32.BF16 R36, R64, R48.reuse, RZ ;  /* 0x000000304024723c */ /* 0x082fe200000418ff */
[----:B------:R-:W-:Y:S04]  /*6ee0*/  STL [R1+0x90], R239 ;  /* 0x000090ef01007387 */ /* 0x000fe80000100800 */
[----:B------:R-:W-:Y:S03]  /*6ef0*/  STL [R1+0x94], R247 ;  /* 0x000094f701007387 */ /* 0x000fe60000100800 */
[C---:B------:R-:W-:Y:S01]  /*6f00*/  HMMA.16816.F32.BF16 R40, R60.reuse, R48, RZ ;  /* 0x000000303c28723c */ /* 0x040fe200000418ff */
[----:B------:R-:W-:Y:S07]  /*6f10*/  STL [R1+0x98], R246 ;  /* 0x000098f601007387 */ /* 0x000fee0000100800 */
[-C--:B------:R-:W-:Y:S08]  /*6f20*/  HMMA.16816.F32.BF16 R44, R60, R50.reuse, RZ ;  /* 0x000000323c2c723c */ /* 0x080ff000000418ff */
[C---:B------:R-:W-:Y:S08]  /*6f30*/  HMMA.16816.F32.BF16 R48, R64.reuse, R50, RZ ;  /* 0x000000324030723c */ /* 0x040ff000000418ff */
[-C--:B--2---:R-:W-:Y:S08]  /*6f40*/  HMMA.16816.F32.BF16 R52, R64, R204.reuse, RZ ;  /* 0x000000cc4034723c */ /* 0x084ff000000418ff */
        /* <DEDUP_REMOVED lines=13> */
[----:B------:R1:W2:Y:S08]  /*7020*/  LDSM.16.M88.4 R204, [R246] ;  /* 0x00000000f6cc783b */ /* 0x0002b00000000200 */
[----:B-1----:R-:W4:Y:S06]  /*7030*/  LDL.64 R246, [R1+0x10] ;  /* 0x0000100001f67983 */ /* 0x002f2c0000100a00 */
[----:B------:R-:W-:Y:S04]  /*7040*/  STL [R1+0x9c], R245 ;  /* 0x00009cf501007387 */ /* 0x000fe80000100800 */
[----:B------:R-:W4:Y:S01]  /*7050*/  LDL R239, [R1+0x58] ;  /* 0x0000580001ef7983 */ /* 0x000f220000100800 */
[-C--:B--2---:R-:W-:Y:S08]  /*7060*/  HMMA.16816.F32.BF16 R36, R208, R204.reuse, R36 ;  /* 0x000000ccd024723c */ /* 0x084ff00000041824 */
[C---:B------:R-:W-:Y:S08]  /*7070*/  HMMA.16816.F32.BF16 R40, R212.reuse, R204, R40 ;  /* 0x000000ccd428723c */ /* 0x040ff00000041828 */
[-C--:B------:R-:W-:Y:S08]  /*7080*/  HMMA.16816.F32.BF16 R44, R212, R206.reuse, R44 ;  /* 0x000000ced42c723c */ /* 0x080ff0000004182c */
[C---:B------:R-:W-:Y:S01]  /*7090*/  HMMA.16816.F32.BF16 R48, R208.reuse, R206, R48 ;  /* 0x000000ced030723c */ /* 0x040fe20000041830 */
[----:B------:R1:W2:Y:S08]  /*70a0*/  LDSM.16.M88.4 R204, [R245] ;  /* 0x00000000f5cc783b */ /* 0x0002b00000000200 */
[----:B-1----:R-:W4:Y:S01]  /*70b0*/  LDL R245, [R1+0x5c] ;  /* 0x00005c0001f57983 */ /* 0x002f220000100800 */
[-C--:B--2---:R-:W-:Y:S03]  /*70c0*/  HMMA.16816.F32.BF16 R52, R208, R204.reuse, R52 ;  /* 0x000000ccd034723c */ /* 0x084fe60000041834 */
[C---:B---3--:R-:W-:Y:S05]  /*70d0*/  ISETP.GE.AND P5, PT, R131.reuse, RZ, PT ;  /* 0x000000ff8300720c */ /* 0x048fea0003fa6270 */
[C---:B------:R-:W-:Y:S08]  /*70e0*/  HMMA.16816.F32.BF16 R56, R212.reuse, R204, R56 ;  /* 0x000000ccd438723c */ /* 0x040ff00000041838 */
[-C--:B------:R-:W-:Y:S04]  /*70f0*/  HMMA.16816.F32.BF16 R60, R212, R206.reuse, R60 ;  /* 0x000000ced43c723c */ /* 0x080fe8000004183c */
[----:B------:R-:W-:Y:S01]  /*7100*/  @P5 SHF.R.S32.HI R0, RZ, 0x1f, R131 ;  /* 0x0000001fff005819 */ /* 0x000fe20000011483 */
[C---:B------:R-:W-:Y:S01]  /*7110*/  @P5 IMAD.WIDE.U32 R2, R131.reuse, c[0x0][0x208], RZ ;  /* 0x0000820083025a25 */ /* 0x040fe200078e00ff */
[----:B------:R-:W-:Y:S02]  /*7120*/  @P5 MOV R134, 0x5 ;  /* 0x0000000500865802 */ /* 0x000fe40000000f00 */
[----:B------:R-:W-:Y:S04]  /*7130*/  HMMA.16816.F32.BF16 R64, R208, R206, R64 ;  /* 0x000000ced040723c */ /* 0x000fe80000041840 */
[----:B------:R-:W-:Y:S03]  /*7140*/  @P5 IMAD R0, R0, c[0x0][0x208], RZ ;  /* 0x0000820000005a24 */ /* 0x000fe600078e02ff */
[----:B------:R-:W-:Y:S02]  /*7150*/  @P5 IMAD.MOV.U32 R206, RZ, RZ, c[0x0][0x208] ;  /* 0x00008200ffce5624 */ /* 0x000fe400078e00ff */
[----:B------:R-:W-:Y:S03]  /*7160*/  @P5 IMAD R0, R131, c[0x0][0x20c], R0 ;  /* 0x0000830083005a24 */ /* 0x000fe600078e0200 */
[C---:B------:R-:W-:Y:S02]  /*7170*/  @P5 SHF.L.U32 R207, R206.reuse, 0x5, RZ ;  /* 0x00000005cecf5819 */ /* 0x040fe400000006ff */
[----:B------:R-:W-:Y:S02]  /*7180*/  @P5 IADD3 R0, R3, R0, RZ ;  /* 0x0000000003005210 */ /* 0x000fe40007ffe0ff */
[----:B------:R-:W-:Y:S02]  /*7190*/  @P5 SHF.L.U64.HI R206, R206, R134, c[0x0][0x20c] ;  /* 0x00008300cece5619 */ /* 0x000fe40000010286 */
[C---:B------:R-:W-:Y:S02]  /*71a0*/  @P5 SHF.L.U64.HI R3, R2.reuse, 0x6, R0 ;  /* 0x0000000602035819 */ /* 0x040fe40000010200 */
[----:B------:R-:W-:Y:S04]  /*71b0*/  @P5 SHF.L.U32 R2, R2, 0x6, RZ ;  /* 0x0000000602025819 */ /* 0x000fe800000006ff */
[C---:B------:R-:W-:Y:S02]  /*71c0*/  @P5 IADD3 R0, P3, R2.reuse, R218, RZ ;  /* 0x000000da02005210 */ /* 0x040fe40007f7e0ff */
[----:B------:R-:W-:Y:S03]  /*71d0*/  @P5 IADD3 R2, P2, P1, R2, 0x40, R218 ;  /* 0x0000004002025810 */ /* 0x000fe6000795e0da */
[C-C-:B------:R-:W-:Y:S01]  /*71e0*/  @P5 IMAD.X R135, R3.reuse, 0x1, R216.reuse, P3 ;  /* 0x0000000103875824 */ /* 0x140fe200018e06d8 */
[C---:B------:R-:W-:Y:S02]  /*71f0*/  @P5 LEA R136, P3, R0.reuse, c[0x0][0x1f8], 0x1 ;  /* 0x00007e0000885a11 */ /* 0x040fe400078608ff */
[----:B------:R-:W-:Y:S02]  /*7200*/  @P5 IADD3.X R3, R3, RZ, R216, P2, P1 ;  /* 0x000000ff03035210 */ /* 0x000fe400017e24d8 */
[----:B------:R-:W-:Y:S02]  /*7210*/  @P5 LEA.HI.X R137, R0, c[0x0][0x1fc], R135, 0x1, P3 ;  /* 0x00007f0000895a11 */ /* 0x000fe400018f0c87 */
[----:B------:R-:W-:Y:S01]  /*7220*/  @P5 LEA R204, P2, R2, c[0x0][0x1f8], 0x1 ;  /* 0x00007e0002cc5a11 */ /* 0x000fe200078408ff */
[----:B------:R-:W2:Y:S01]  /*7230*/  LDL R0, [R1+0x48] ;  /* 0x0000480001007983 */ /* 0x000ea20000100800 */
[-C--:B------:R-:W-:Y:S02]  /*7240*/  @P5 IADD3 R134, P1, R136, R207.reuse, RZ ;  /* 0x000000cf88865210 */ /* 0x080fe40007f3e0ff */
[----:B------:R-:W-:Y:S01]  /*7250*/  @P5 LEA.HI.X R205, R2, c[0x0][0x1fc], R3, 0x1, P2 ;  /* 0x00007f0002cd5a11 */ /* 0x000fe200010f0c03 */
[----:B------:R-:W-:Y:S01]  /*7260*/  STL [R1+0xa0], R235 ;  /* 0x0000a0eb01007387 */ /* 0x000fe20000100800 */
[-C--:B------:R-:W-:Y:S02]  /*7270*/  @P5 IADD3.X R135, R137, R206.reuse, RZ, P1, !PT ;  /* 0x000000ce89875210 */ /* 0x080fe40000ffe4ff */
[-C--:B------:R-:W-:Y:S04]  /*7280*/  @P5 IADD3 R2, P2, R134, R207.reuse, RZ ;  /* 0x000000cf86025210 */ /* 0x080fe80007f5e0ff */
[----:B------:R-:W-:Y:S02]  /*7290*/  @P5 IADD3.X R3, R135, R206, RZ, P2, !PT ;  /* 0x000000ce87035210 */ /* 0x000fe400017fe4ff */
[----:B----4-:R-:W-:Y:S11]  /*72a0*/  @P5 ISETP.GE.AND P0, PT, R246, c[0x0][0x1d4], PT ;  /* 0x00007500f6005a0c */ /* 0x010ff60003f06270 */
[----:B------:R-:W-:Y:S02]  /*72b0*/  @!UPT UIADD3 URZ, URZ, URZ, URZ ;  /* 0x0000003f3f3ff290 */ /* 0x000fe4000fffe03f */
[----:B------:R-:W-:Y:S01]  /*72c0*/  @!PT LDS RZ, [RZ] ;  /* 0x00000000fffff984 */ /* 0x000fe20000000800 */
[----:B------:R-:W-:Y:S01]  /*72d0*/  @!PT LDS RZ, [RZ] ;  /* 0x00000000fffff984 */ /* 0x000fe20000000800 */
[----:B------:R-:W-:Y:S01]  /*72e0*/  @!PT LDS RZ, [RZ] ;  /* 0x00000000fffff984 */ /* 0x000fe20000000800 */
[----:B------:R1:W-:Y:S08]  /*72f0*/  @P5 LDGSTS.E.BYPASS.LTC128B.128 [R248+0x100], [R136.64], !P0 ;  /* 0x0010000088f85fae */ /* 0x0003f0000c101d46 */
[----:B------:R3:W-:Y:S08]  /*7300*/  @P5 LDGSTS.E.BYPASS.LTC128B.128 [R248+0x2100], [R204.64], !P6 ;  /* 0x02100000ccf85fae */ /* 0x0007f0000f101d46 */
[----:B------:R4:W-:Y:S08]  /*7310*/  @P5 LDGSTS.E.BYPASS.LTC128B.128 [R248+0x900], [R134.64], !P0 ;  /* 0x0090000086f85fae */ /* 0x0009f0000c101d46 */
[----:B------:R4:W-:Y:S01]  /*7320*/  @P5 LDGSTS.E.BYPASS.LTC128B.128 [R248+0x2900], [R134.64+0x80], !P6 ;  /* 0x0290008086f85fae */ /* 0x0009e2000f101d46 */
[----:B-1----:R-:W-:Y:S07]  /*7330*/  @P5 IADD3 R136, P1, R2, R207, RZ ;  /* 0x000000cf02885210 */ /* 0x002fee0007f3e0ff */
[----:B------:R1:W-:Y:S01]  /*7340*/  @P5 LDGSTS.E.BYPASS.LTC128B.128 [R248+0x1100], [R2.64], !P0 ;  /* 0x0110000002f85fae */ /* 0x0003e2000c101d46 */
[----:B------:R-:W-:Y:S07]  /*7350*/  @P5 IMAD.X R137, R3, 0x1, R206, P1 ;  /* 0x0000000103895824 */ /* 0x000fee00008e06ce */
[----:B------:R1:W-:Y:S08]  /*7360*/  @P5 LDGSTS.E.BYPASS.LTC128B.128 [R248+0x3100], [R2.64+0x80], !P6 ;  /* 0x0310008002f85fae */ /* 0x0003f0000f101d46 */
[----:B------:R1:W-:Y:S08]  /*7370*/  @P5 LDGSTS.E.BYPASS.LTC128B.128 [R248+0x1900], [R136.64], !P0 ;  /* 0x0190000088f85fae */ /* 0x0003f0000c101d46 */
[----:B------:R1:W-:Y:S08]  /*7380*/  @P5 LDGSTS.E.BYPASS.LTC128B.128 [R248+0x3900], [R136.64+0x80], !P6 ;  /* 0x0390008088f85fae */ /* 0x0003f0000f101d46 */
[----:B---3--:R-:W-:Y:S08]  /*7390*/  LDSM.16.M88.4 R204, [R236] ;  /* 0x00000000eccc783b */ /* 0x008ff00000000200 */
[----:B------:R-:W3:Y:S08]  /*73a0*/  LDSM.16.M88.4 R208, [R234] ;  /* 0x00000000ead0783b */ /* 0x000ef00000000200 */
[----:B------:R-:W1:Y:S08]  /*73b0*/  LDSM.16.M88.4 R212, [R236+0x2000] ;  /* 0x00200000ecd4783b */ /* 0x000e700000000200 */
[----:B------:R-:W0:Y:S01]  /*73c0*/  LDGDEPBAR ;  /* 0x00000000000079af */ /* 0x000e220000000000 */
[-C--:B---3--:R-:W-:Y:S08]  /*73d0*/  HMMA.16816.F32.BF16 R4, R204, R208.reuse, R4 ;  /* 0x000000d0cc04723c */ /* 0x088ff00000041804 */
[C---:B-1----:R-:W-:Y:S08]  /*73e0*/  HMMA.16816.F32.BF16 R8, R212.reuse, R208, R8 ;  /* 0x000000d0d408723c */ /* 0x042ff00000041808 */
[-C--:B------:R-:W-:Y:S04]  /*73f0*/  HMMA.16816.F32.BF16 R12, R212, R210.reuse, R12 ;  /* 0x000000d2d40c723c */ /* 0x080fe8000004180c */
[----:B--2---:R-:W-:Y:S04]  /*7400*/  IADD3 R0, R245, R0, RZ ;  /* 0x00000000f5007210 */ /* 0x004fe80007ffe0ff */
[C---:B------:R-:W-:Y:S01]  /*7410*/  HMMA.16816.F32.BF16 R16, R204.reuse, R210, R16 ;  /* 0x000000d2cc10723c */ /* 0x040fe20000041810 */
[----:B------:R-:W1:Y:S03]  /*7420*/  LDSM.16.M88.4 R208, [R234+0x800] ;  /* 0x00080000ead0783b */ /* 0x000e660000000200 */
[----:B------:R-:W-:Y:S05]  /*7430*/  @P4 IMAD.HI.U32 R2, R0, c[0x0][0x2c8], RZ ;  /* 0x0000b20000024a27 */ /* 0x000fea00078e00ff */
[----:B------:R-:W-:Y:S05]  /*7440*/  @P4 SHF.R.U32.HI R0, RZ, c[0x0][0x2cc], R2 ;  /* 0x0000b300ff004a19 */ /* 0x000fea0000011602 */
[----:B------:R-:W-:Y:S08]  /*7450*/  SHFL.IDX PT, R2, R0, 0x2, 0x1c1f ;  /* 0x005c1f0000027f89 */ /* 0x000ff000000e0000 */
[----:B------:R-:W-:Y:S01]  /*7460*/  SHFL.IDX PT, R3, R0, 0x1, 0x1c1f ;  /* 0x003c1f0000037f89 */ /* 0x000fe200000e0000 */
        /* <DEDUP_REMOVED lines=15> */
[----:B------:R-:W-:Y:S08]  /*7560*/  LDSM.16.M88.4 R204, [R238] ;  /* 0x00000000eecc783b */ /* 0x000ff00000000200 */
[----:B------:R-:W1:Y:S02]  /*7570*/  LDSM.16.M88.4 R208, [R231] ;  /* 0x00000000e7d0783b */ /* 0x000e640000000200 */
        /* <DEDUP_REMOVED lines=20> */
[----:B------:R1:W-:Y:S08]  /*76c0*/  LDSM.16.M88.4 R204, [R235+0x4000] ;  /* 0x00400000ebcc783b */ /* 0x0003f00000000200 */
[----:B------:R-:W2:Y:S03]  /*76d0*/  LDSM.16.M88.4 R208, [R228+0x2000] ;  /* 0x00200000e4d0783b */ /* 0x000ea60000000200 */
[----:B-1----:R-:W-:Y:S01]  /*76e0*/  IADD3 R235, R131, -0x1, RZ ;  /* 0xffffffff83eb7810 */ /* 0x002fe20007ffe0ff */
[-C--:B--2---:R-:W-:Y:S08]  /*76f0*/  HMMA.16816.F32.BF16 R4, R204, R208.reuse, R4 ;  /* 0x000000d0cc04723c */ /* 0x084ff00000041804 */
        /* <DEDUP_REMOVED lines=19> */
[----:B------:R-:W-:Y:S08]  /*7830*/  LDSM.16.M88.4 R204, [R237+0x4000] ;  /* 0x00400000edcc783b */ /* 0x000ff00000000200 */
[----:B------:R-:W1:Y:S02]  /*7840*/  LDSM.16.M88.4 R208, [R244] ;  /* 0x00000000f4d0783b */ /* 0x000e640000000200 */
        /* <DEDUP_REMOVED lines=20> */
[----:B------:R-:W-:Y:S08]  /*7990*/  LDSM.16.M88.4 R204, [R236+0x4000] ;  /* 0x00400000eccc783b */ /* 0x000ff00000000200 */
[----:B------:R-:W1:Y:S02]  /*79a0*/  LDSM.16.M88.4 R208, [R234+0x2000] ;  /* 0x00200000ead0783b */ /* 0x000e640000000200 */
        /* <DEDUP_REMOVED lines=45> */
[----:B------:R-:W-:Y:S09]  /*7c80*/  FMUL.FTZ R13, R13, c[0x0][0x320] ;  /* 0x0000c8000d0d7a20 */ /* 0x000ff20000410000 */
[----:B------:R-:W-:Y:S10]  /*7c90*/  MUFU.TANH R250, R9 ;  /* 0x0000000900fa7308 */ /* 0x000ff40000002400 */
[----:B------:R2:W-:Y:S10]  /*7ca0*/  MUFU.TANH R252, R7 ;  /* 0x0000000700fc7308 */ /* 0x0005f40000002400 */
[----:B------:R-:W-:Y:S10]  /*7cb0*/  MUFU.TANH R211, R11 ;  /* 0x0000000b00d37308 */ /* 0x000ff40000002400 */
[----:B------:R-:W-:Y:S01]  /*7cc0*/  MUFU.TANH R222, R18 ;  /* 0x0000001200de7308 */ /* 0x000fe20000002400 */
[----:B--2---:R-:W2:Y:S09]  /*7cd0*/  LDSM.16.M88.4 R4, [R231+0x2800] ;  /* 0x00280000e704783b */ /* 0x004eb20000000200 */
[----:B------:R-:W3:Y:S10]  /*7ce0*/  MUFU.TANH R251, R8 ;  /* 0x0000000800fb7308 */ /* 0x000ef40000002400 */
[----:B------:R-:W1:Y:S10]  /*7cf0*/  MUFU.TANH R225, R15 ;  /* 0x0000000f00e17308 */ /* 0x000e740000002400 */
[----:B------:R-:W-:Y:S10]  /*7d00*/  MUFU.TANH R226, R14 ;  /* 0x0000000e00e27308 */ /* 0x000ff40000002400 */
[----:B------:R-:W-:Y:S01]  /*7d10*/  MUFU.TANH R249, R12 ;  /* 0x0000000c00f97308 */ /* 0x000fe20000002400 */
[-C--:B--2---:R-:W-:Y:S09]  /*7d20*/  HMMA.16816.F32.BF16 R20, R204, R4.reuse, R20 ;  /* 0x00000004cc14723c */ /* 0x084ff20000041814 */
[----:B------:R-:W-:Y:S01]  /*7d30*/  MUFU.TANH R223, R17 ;  /* 0x0000001100df7308 */ /* 0x000fe20000002400 */
[C---:B------:R-:W-:Y:S09]  /*7d40*/  HMMA.16816.F32.BF16 R24, R212.reuse, R4, R24 ;  /* 0x00000004d418723c */ /* 0x040ff20000041818 */
[----:B------:R-:W-:Y:S01]  /*7d50*/  MUFU.TANH R227, R13 ;  /* 0x0000000d00e37308 */ /* 0x000fe20000002400 */
[-C--:B------:R-:W-:Y:S04]  /*7d60*/  HMMA.16816.F32.BF16 R28, R212, R6.reuse, R28 ;  /* 0x00000006d41c723c */ /* 0x080fe8000004181c */
[----:B------:R-:W-:Y:S04]  /*7d70*/  FMUL.FTZ R23, R23, c[0x0][0x320] ;  /* 0x0000c80017177a20 */ /* 0x000fe80000410000 */
[C---:B------:R-:W-:Y:S01]  /*7d80*/  HMMA.16816.F32.BF16 R32, R204.reuse, R6, R32 ;  /* 0x00000006cc20723c */ /* 0x040fe20000041820 */
[----:B------:R-:W-:Y:S01]  /*7d90*/  MUFU.TANH R221, R19 ;  /* 0x0000001300dd7308 */ /* 0x000fe20000002400 */
[----:B------:R-:W2:Y:S02]  /*7da0*/  LDSM.16.M88.4 R4, [R231+0x3000] ;  /* 0x00300000e704783b */ /* 0x000ea40000000200 */
[----:B------:R-:W-:Y:S02]  /*7db0*/  FMUL.FTZ R22, R22, c[0x0][0x320] ;  /* 0x0000c80016167a20 */ /* 0x000fe40000410000 */
[----:B------:R-:W-:Y:S02]  /*7dc0*/  FMUL.FTZ R21, R21, c[0x0][0x320] ;  /* 0x0000c80015157a20 */ /* 0x000fe40000410000 */
[----:B------:R-:W-:Y:S03]  /*7dd0*/  FMUL.FTZ R20, R20, c[0x0][0x320] ;  /* 0x0000c80014147a20 */ /* 0x000fe60000410000 */
[----:B----4-:R-:W-:Y:S01]  /*7de0*/  MUFU.TANH R135, R23 ;  /* 0x0000001700877308 */ /* 0x010fe20000002400 */
        /* <DEDUP_REMOVED lines=14> */
[----:B------:R1:W-:Y:S01]  /*7ed0*/  MUFU.TANH R30, R29 ;  /* 0x0000001d001e7308 */ /* 0x0003e20000002400 */
[-C--:B--2---:R-:W-:Y:S08]  /*7ee0*/  HMMA.16816.F32.BF16 R36, R204, R4.reuse, R36 ;  /* 0x00000004cc24723c */ /* 0x084ff00000041824 */
[C---:B------:R-:W-:Y:S01]  /*7ef0*/  HMMA.16816.F32.BF16 R40, R212.reuse, R4, R40 ;  /* 0x00000004d428723c */ /* 0x040fe20000041828 */
[----:B------:R-:W2:Y:S03]  /*7f00*/  MUFU.TANH R220, R20 ;  /* 0x0000001400dc7308 */ /* 0x000ea60000002400 */
[----:B----4-:R-:W-:Y:S04]  /*7f10*/  IMAD.MOV.U32 R28, RZ, RZ, R246 ;  /* 0x000000ffff1c7224 */ /* 0x010fe800078e00f6 */
[-C--:B------:R-:W-:Y:S03]  /*7f20*/  HMMA.16816.F32.BF16 R44, R212, R6.reuse, R44 ;  /* 0x00000006d42c723c */ /* 0x080fe6000004182c */
[----:B------:R-:W2:Y:S01]  /*7f30*/  MUFU.TANH R217, R26 ;  /* 0x0000001a00d97308 */ /* 0x000ea20000002400 */
[----:B-1----:R-:W-:Y:S04]  /*7f40*/  MOV R29, R247 ;  /* 0x000000f7001d7202 */ /* 0x002fe80000000f00 */
[C---:B------:R-:W-:Y:S01]  /*7f50*/  HMMA.16816.F32.BF16 R48, R204.reuse, R6, R48 ;  /* 0x00000006cc30723c */ /* 0x040fe20000041830 */
[----:B------:R-:W1:Y:S01]  /*7f60*/  LDSM.16.M88.4 R4, [R231+0x3800] ;  /* 0x00380000e704783b */ /* 0x000e620000000200 */
[----:B------:R-:W-:Y:S04]  /*7f70*/  DEPBAR.LE SB0, 0x0 ;  /* 0x000080000000791a */ /* 0x000fe80000000000 */
[----:B------:R-:W-:Y:S01]  /*7f80*/  MUFU.TANH R26, R33 ;  /* 0x00000021001a7308 */ /* 0x000fe20000002400 */
[----:B------:R-:W-:Y:S02]  /*7f90*/  FMUL.FTZ R38, R38, c[0x0][0x320] ;  /* 0x0000c80026267a20 */ /* 0x000fe40000410000 */
[----:B------:R-:W4:Y:S03]  /*7fa0*/  LDL.64 R246, [R1+0x30] ;  /* 0x0000300001f67983 */ /* 0x000f260000100a00 */
[----:B------:R-:W-:Y:S02]  /*7fb0*/  FMUL.FTZ R41, R41, c[0x0][0x320] ;  /* 0x0000c80029297a20 */ /* 0x000fe40000410000 */
[----:B------:R-:W-:Y:S02]  /*7fc0*/  FMUL.FTZ R39, R39, c[0x0][0x320] ;  /* 0x0000c80027277a20 */ /* 0x000fe40000410000 */
[----:B------:R3:W-:Y:S01]  /*7fd0*/  MUFU.TANH R15, R38 ;  /* 0x00000026000f7308 */ /* 0x0007e20000002400 */
        /* <DEDUP_REMOVED lines=14> */
[-C--:B-1----:R-:W-:Y:S06]  /*80c0*/  HMMA.16816.F32.BF16 R52, R204, R4.reuse, R52 ;  /* 0x00000004cc34723c */ /* 0x082fec0000041834 */
[----:B------:R-:W-:Y:S01]  /*80d0*/  MUFU.TANH R9, R45 ;  /* 0x0000002d00097308 */ /* 0x000fe20000002400 */
[----:B------:R-:W-:Y:S01]  /*80e0*/  FMUL.FTZ R43, R43, c[0x0][0x320] ;  /* 0x0000c8002b2b7a20 */ /* 0x000fe20000410000 */
[C---:B------:R-:W-:Y:S01]  /*80f0*/  HMMA.16816.F32.BF16 R56, R212.reuse, R4, R56 ;  /* 0x00000004d438723c */ /* 0x040fe20000041838 */
[----:B------:R-:W1:Y:S07]  /*8100*/  SHFL.IDX PT, R4, R0, RZ, 0x1c1f ;  /* 0x001c1fff00047589 */ /* 0x000e6e00000e0000 */
[----:B------:R-:W-:Y:S01]  /*8110*/  MUFU.TANH R209, R24 ;  /* 0x0000001800d17308 */ /* 0x000fe20000002400 */
[-C--:B------:R-:W-:Y:S01]  /*8120*/  HMMA.16816.F32.BF16 R60, R212, R6.reuse, R60 ;  /* 0x00000006d43c723c */ /* 0x080fe2000004183c */
[----:B------:R1:W2:Y:S07]  /*8130*/  SHFL.IDX PT, R5, R0, 0x3, 0x1c1f ;  /* 0x007c1f0000057f89 */ /* 0x0002ae00000e0000 */
[----:B------:R-:W-:Y:S01]  /*8140*/  HMMA.16816.F32.BF16 R64, R204, R6, R64 ;  /* 0x00000006cc40723c */ /* 0x000fe20000041840 */
[----:B------:R-:W-:Y:S03]  /*8150*/  MUFU.TANH R8, R46 ;  /* 0x0000002e00087308 */ /* 0x000fe60000002400 */
[----:B------:R-:W-:Y:S02]  /*8160*/  FMUL.FTZ R52, R52, c[0x0][0x320] ;  /* 0x0000c80034347a20 */ /* 0x000fe40000410000 */
[----:B------:R-:W-:Y:S02]  /*8170*/  FMUL.FTZ R53, R53, c[0x0][0x320] ;  /* 0x0000c80035357a20 */ /* 0x000fe40000410000 */
[----:B------:R-:W-:Y:S03]  /*8180*/  FMUL.FTZ R6, R55, c[0x0][0x320] ;  /* 0x0000c80037067a20 */ /* 0x000fe60000410000 */
[----:B------:R2:W-:Y:S01]  /*8190*/  MUFU.TANH R7, R47 ;  /* 0x0000002f00077308 */ /* 0x0005e20000002400 */
[----:B------:R-:W-:Y:S02]  /*81a0*/  FMUL.FTZ R54, R54, c[0x0][0x320] ;  /* 0x0000c80036367a20 */ /* 0x000fe40000410000 */
[----:B------:R-:W-:Y:S01]  /*81b0*/  FMUL.FTZ R56, R56, c[0x0][0x320] ;  /* 0x0000c80038387a20 */ /* 0x000fe20000410000 */
[----:B-1----:R-:W-:Y:S01]  /*81c0*/  MOV R0, 0xffffffc0 ;  /* 0xffffffc000007802 */ /* 0x002fe20000000f00 */
[----:B------:R-:W-:Y:S02]  /*81d0*/  FMUL.FTZ R60, R60, c[0x0][0x320] ;  /* 0x0000c8003c3c7a20 */ /* 0x000fe40000410000 */
[----:B------:R-:W-:Y:S03]  /*81e0*/  FMUL.FTZ R58, R58, c[0x0][0x320] ;  /* 0x0000c8003a3a7a20 */ /* 0x000fe60000410000 */
[----:B------:R-:W-:Y:S01]  /*81f0*/  MUFU.TANH R11, R41 ;  /* 0x00000029000b7308 */ /* 0x000fe20000002400 */
[----:B------:R-:W-:Y:S02]  /*8200*/  IMAD R0, R131, R0, 0x1 ;  /* 0x0000000183007424 */ /* 0x000fe400078e0200 */
[----:B------:R-:W-:Y:S02]  /*8210*/  FMUL.FTZ R57, R57, c[0x0][0x320] ;  /* 0x0000c80039397a20 */ /* 0x000fe40000410000 */
[----:B------:R-:W-:Y:S01]  /*8220*/  FMUL.FTZ R59, R59, c[0x0][0x320] ;  /* 0x0000c8003b3b7a20 */ /* 0x000fe20000410000 */
[----:B------:R-:W-:Y:S01]  /*8230*/  IADD3 R0, R0, c[0x0][0x1d0], -R239 ;  /* 0x0000740000007a10 */ /* 0x000fe20007ffe8ef */
[----:B------:R-:W-:Y:S03]  /*8240*/  FMUL.FTZ R62, R62, c[0x0][0x320] ;  /* 0x0000c8003e3e7a20 */ /* 0x000fe60000410000 */
[----:B------:R-:W-:Y:S01]  /*8250*/  IADD3 R0, R0, -c[0x0][0x168], RZ ;  /* 0x80005a0000007a10 */ /* 0x000fe20007ffe0ff */
[----:B------:R1:W-:Y:S03]  /*8260*/  MUFU.TANH R208, R25 ;  /* 0x0000001900d07308 */ /* 0x0003e60000002400 */
[C---:B------:R-:W-:Y:S01]  /*8270*/  IADD3 R4, R0.reuse, R4, RZ ;  /* 0x0000000400047210 */ /* 0x040fe20007ffe0ff */
[C---:B------:R-:W-:Y:S01]  /*8280*/  IMAD.IADD R3, R0.reuse, 0x1, R3 ;  /* 0x0000000100037824 */ /* 0x040fe200078e0203 */
[----:B------:R-:W-:Y:S02]  /*8290*/  IADD3 R2, R0, R2, RZ ;  /* 0x0000000200027210 */ /* 0x000fe40007ffe0ff */
[----:B------:R-:W-:Y:S02]  /*82a0*/  ISETP.GT.AND P0, PT, R4, 0x1, PT ;  /* 0x000000010400780c */ /* 0x000fe40003f04270 */
[----:B------:R-:W-:Y:S01]  /*82b0*/  ISETP.GT.AND P1, PT, R2, RZ, PT ;  /* 0x000000ff0200720c */ /* 0x000fe20003f24270 */
[----:B------:R-:W1:Y:S01]  /*82c0*/  MUFU.TANH R35, R35 ;  /* 0x0000002300237308 */ /* 0x000e620000002400 */
[----:B------:R-:W-:Y:S02]  /*82d0*/  FSEL R18, R128, -INF , P0 ;  /* 0xff80000080127808 */ /* 0x000fe40000000000 */
[----:B------:R-:W4:Y:S01]  /*82e0*/  LDL R128, [R1+0x28] ;  /* 0x0000280001807983 */ /* 0x000f220000100800 */
[----:B------:R-:W-:Y:S02]  /*82f0*/  ISETP.GT.AND P2, PT, R3, RZ, PT ;  /* 0x000000ff0300720c */ /* 0x000fe40003f44270 */
[----:B---3--:R-:W-:Y:S02]  /*8300*/  FSEL R38, R251, -INF , P1 ;  /* 0xff800000fb267808 */ /* 0x008fe40000800000 */
[----:B------:R-:W-:Y:S02]  /*8310*/  MOV R251, R29 ;  /* 0x0000001d00fb7202 */ /* 0x000fe40000000f00 */
[----:B------:R-:W-:Y:S01]  /*8320*/  FSEL R23, R129, -INF , P2 ;  /* 0xff80000081177808 */ /* 0x000fe20001000000 */
[----:B------:R3:W-:Y:S01]  /*8330*/  MUFU.TANH R29, R52 ;  /* 0x00000034001d7308 */ /* 0x0007e20000002400 */
[----:B------:R-:W-:Y:S02]  /*8340*/  ISETP.GT.AND P2, PT, R2, 0x1, PT ;  /* 0x000000010200780c */ /* 0x000fe40003f44270 */
[----:B--2---:R-:W-:Y:S01]  /*8350*/  IADD3 R0, R0, R5, RZ ;  /* 0x0000000500007210 */ /* 0x004fe20007ffe0ff */
[----:B------:R-:W-:Y:S01]  /*8360*/  FMUL.FTZ R5, R51, c[0x0][0x320] ;  /* 0x0000c80033057a20 */ /* 0x000fe20000410000 */
[----:B------:R-:W-:Y:S01]  /*8370*/  FSEL R39, R250, -INF , P2 ;  /* 0xff800000fa277808 */ /* 0x000fe20001000000 */
[----:B------:R-:W-:Y:S01]  /*8380*/  IMAD.MOV.U32 R250, RZ, RZ, R28 ;  /* 0x000000fffffa7224 */ /* 0x000fe200078e001c */
[C---:B------:R-:W-:Y:S02]  /*8390*/  ISETP.GT.AND P2, PT, R0.reuse, 0x9, PT ;  /* 0x000000090000780c */ /* 0x040fe40003f44270 */
[----:B------:R-:W-:Y:S01]  /*83a0*/  ISETP.GT.AND P1, PT, R0, 0x8, PT ;  /* 0x000000080000780c */ /* 0x000fe20003f24270 */
[----:B------:R2:W1:Y:S01]  /*83b0*/  MUFU.TANH R136, R22 ;  /* 0x0000001600887308 */ /* 0x0004620000002400 */
[----:B------:R-:W-:Y:S02]  /*83c0*/  FSEL R215, R225, -INF , P2 ;  /* 0xff800000e1d77808 */ /* 0x000fe40001000000 */
[----:B------:R-:W-:Y:S02]  /*83d0*/  ISETP.GT.AND P2, PT, R4, 0x10, PT ;  /* 0x000000100400780c */ /* 0x000fe40003f44270 */
[----:B------:R-:W-:Y:S02]  /*83e0*/  ISETP.GT.AND P5, PT, R3, 0x1, PT ;  /* 0x000000010300780c */ /* 0x000fe40003fa4270 */
[----:B------:R-:W-:Y:S02]  /*83f0*/  FSEL R47, R220, -INF , P2 ;  /* 0xff800000dc2f7808 */ /* 0x000fe40001000000 */
[----:B------:R-:W-:Y:S01]  /*8400*/  ISETP.GT.AND P2, PT, R0, 0x10, PT ;  /* 0x000000100000780c */ /* 0x000fe20003f44270 */
[----:B------:R2:W2:Y:S01]  /*8410*/  MUFU.TANH R216, R27 ;  /* 0x0000001b00d87308 */ /* 0x0004a20000002400 */
[----:B------:R-:W-:Y:S02]  /*8420*/  FSEL R212, R226, -INF , P1 ;  /* 0xff800000e2d47808 */ /* 0x000fe40000800000 */
[----:B------:R-:W-:Y:S02]  /*8430*/  FSEL R217, R217, -INF , P2 ;  /* 0xff800000d9d97808 */ /* 0x000fe40001000000 */
[----:B------:R-:W-:Y:S02]  /*8440*/  ISETP.GT.AND P2, PT, R2, 0x19, PT ;  /* 0x000000190200780c */ /* 0x000fe40003f44270 */
[C---:B------:R-:W-:Y:S02]  /*8450*/  ISETP.GT.AND P1, PT, R3.reuse, 0x8, PT ;  /* 0x000000080300780c */ /* 0x040fe40003f24270 */
[----:B------:R-:W-:Y:S01]  /*8460*/  ISETP.GT.AND P3, PT, R4, RZ, PT ;  /* 0x000000ff0400720c */ /* 0x000fe20003f64270 */
[----:B------:R-:W2:Y:S01]  /*8470*/  MUFU.TANH R224, R16 ;  /* 0x0000001000e07308 */ /* 0x000ea20000002400 */
[----:B------:R-:W-:Y:S02]  /*8480*/  FSEL R24, R252, -INF , P5 ;  /* 0xff800000fc187808 */ /* 0x000fe40002800000 */
[----:B------:R-:W-:Y:S02]  /*8490*/  ISETP.GT.AND P5, PT, R2, 0x8, PT ;  /* 0x000000080200780c */ /* 0x000fe40003fa4270 */
[----:B-1----:R-:W-:Y:S02]  /*84a0*/  FSEL R25, R222, -INF , P1 ;  /* 0xff800000de197808 */ /* 0x002fe40000800000 */
[C---:B------:R-:W-:Y:S02]  /*84b0*/  ISETP.GT.AND P1, PT, R3.reuse, 0x11, PT ;  /* 0x000000110300780c */ /* 0x040fe40003f24270 */
[----:B------:R-:W-:Y:S01]  /*84c0*/  FSEL R206, R30, -INF , P2 ;  /* 0xff8000001ece7808 */ /* 0x000fe20001000000 */
[----:B------:R1:W-:Y:S01]  /*84d0*/  MUFU.TANH R137, R21 ;  /* 0x0000001500897308 */ /* 0x0003e20000002400 */
[----:B------:R-:W-:Y:S02]  /*84e0*/  ISETP.GT.AND P2, PT, R3, 0x19, PT ;  /* 0x000000190300780c */ /* 0x000fe40003f44270 */
[----:B------:R-:W-:Y:S02]  /*84f0*/  FSEL R17, R130, -INF , P3 ;  /* 0xff80000082117808 */ /* 0x000fe40001800000 */
[----:B------:R-:W-:Y:S02]  /*8500*/  FSEL R51, R249, -INF , P5 ;  /* 0xff800000f9337808 */ /* 0x000fe40002800000 */
[----:B------:R-:W-:Y:S02]  /*8510*/  ISETP.GT.AND P5, PT, R4, 0x9, PT ;  /* 0x000000090400780c */ /* 0x000fe40003fa4270 */
[----:B------:R-:W-:Y:S01]  /*8520*/  ISETP.GT.AND P3, PT, R0, RZ, PT ;  /* 0x000000ff0000720c */ /* 0x000fe20003f64270 */
[----:B------:R-:W1:Y:S01]  /*8530*/  MUFU.TANH R32, R32 ;  /* 0x0000002000207308 */ /* 0x000e620000002400 */
[----:B------:R-:W-:Y:S02]  /*8540*/  FSEL R204, R135, -INF , P1 ;  /* 0xff80000087cc7808 */ /* 0x000fe40000800000 */
[----:B------:R-:W-:Y:S02]  /*8550*/  ISETP.GT.AND P1, PT, R2, 0x18, PT ;  /* 0x000000180200780c */ /* 0x000fe40003f24270 */
[----:B---3--:R-:W-:Y:S02]  /*8560*/  FSEL R52, R35, -INF , P2 ;  /* 0xff80000023347808 */ /* 0x008fe40001000000 */
[----:B--2---:R-:W-:Y:S02]  /*8570*/  FSEL R22, R223, -INF , P5 ;  /* 0xff800000df167808 */ /* 0x004fe40002800000 */
[----:B------:R-:W-:Y:S01]  /*8580*/  FSEL R210, R210, -INF , P3 ;  /* 0xff800000d2d27808 */ /* 0x000fe20001800000 */
[----:B------:R-:W2:Y:S01]  /*8590*/  MUFU.TANH R16, R37 ;  /* 0x0000002500107308 */ /* 0x000ea20000002400 */
[----:B------:R-:W-:Y:S02]  /*85a0*/  ISETP.GT.AND P3, PT, R2, 0x9, PT ;  /* 0x000000090200780c */ /* 0x000fe40003f64270 */
[----:B------:R-:W-:Y:S02]  /*85b0*/  ISETP.GT.AND P5, PT, R3, 0x10, PT ;  /* 0x000000100300780c */ /* 0x000fe40003fa4270 */
[----:B------:R-:W-:Y:S02]  /*85c0*/  FSEL R207, R134, -INF , P1 ;  /* 0xff80000086cf7808 */ /* 0x000fe40000800000 */
[----:B------:R-:W-:Y:S02]  /*85d0*/  ISETP.GT.AND P1, PT, R4, 0x19, PT ;  /* 0x000000190400780c */ /* 0x000fe40003f24270 */
[----:B------:R-:W-:Y:S01]  /*85e0*/  FSEL R55, R227, -INF , P3 ;  /* 0xff800000e3377808 */ /* 0x000fe20001800000 */
[----:B------:R2:W-:Y:S01]  /*85f0*/  MUFU.TANH R13, R40 ;  /* 0x00000028000d7308 */ /* 0x0005e20000002400 */
[----:B------:R-:W-:Y:S02]  /*8600*/  FSEL R205, R136, -INF , P5 ;  /* 0xff80000088cd7808 */ /* 0x000fe40002800000 */
[C---:B------:R-:W-:Y:S02]  /*8610*/  ISETP.GT.AND P0, PT, R0.reuse, 0x1, PT ;  /* 0x000000010000780c */ /* 0x040fe40003f04270 */
[----:B------:R-:W-:Y:S02]  /*8620*/  ISETP.GT.AND P3, PT, R3, 0x9, PT ;  /* 0x000000090300780c */ /* 0x000fe40003f64270 */
[----:B------:R-:W-:Y:S02]  /*8630*/  ISETP.GT.AND P5, PT, R0, 0x11, PT ;  /* 0x000000110000780c */ /* 0x000fe40003fa4270 */
[----:B------:R-:W-:Y:S01]  /*8640*/  FSEL R44, R26, -INF , P1 ;  /* 0xff8000001a2c7808 */ /* 0x000fe20000800000 */
[----:B------:R-:W3:Y:S01]  /*8650*/  MUFU.TANH R20, R34 ;  /* 0x0000002200147308 */ /* 0x000ee20000002400 */
[----:B------:R-:W-:Y:S01]  /*8660*/  FMUL.FTZ R26, R64, c[0x0][0x320] ;  /* 0x0000c800401a7a20 */ /* 0x000fe20000410000 */
[----:B------:R-:W-:Y:S02]  /*8670*/  FSEL R27, R221, -INF , P3 ;  /* 0xff800000dd1b7808 */ /* 0x000fe40001800000 */
[----:B------:R-:W-:Y:S02]  /*8680*/  ISETP.GT.AND P3, PT, R2, 0x10, PT ;  /* 0x000000100200780c */ /* 0x000fe40003f64270 */
[----:B------:R-:W-:Y:S02]  /*8690*/  FSEL R216, R216, -INF , P5 ;  /* 0xff800000d8d87808 */ /* 0x000fe40002800000 */
[----:B------:R-:W-:Y:S02]  /*86a0*/  FSEL R211, R211, -INF , P0 ;  /* 0xff800000d3d37808 */ /* 0x000fe40000000000 */
[----:B------:R-:W-:Y:S01]  /*86b0*/  MUFU.TANH R19, R36 ;  /* 0x0000002400137308 */ /* 0x000fe20000002400 */
[C---:B------:R-:W-:Y:S02]  /*86c0*/  ISETP.GT.AND P0, PT, R4.reuse, 0x8, PT ;  /* 0x000000080400780c */ /* 0x040fe40003f04270 */
[----:B------:R-:W-:Y:S02]  /*86d0*/  ISETP.GT.AND P5, PT, R4, 0x18, PT ;  /* 0x000000180400780c */ /* 0x000fe40003fa4270 */
[----:B-1----:R-:W-:Y:S02]  /*86e0*/  FSEL R21, R224, -INF , P0 ;  /* 0xff800000e0157808 */ /* 0x002fe40000000000 */
[----:B------:R-:W-:Y:S02]  /*86f0*/  FSEL R45, R32, -INF , P5 ;  /* 0xff800000202d7808 */ /* 0x000fe40002800000 */
[----:B------:R-:W-:Y:S01]  /*8700*/  ISETP.GT.AND P0, PT, R4, 0x11, PT ;  /* 0x000000110400780c */ /* 0x000fe20003f04270 */
[----:B------:R1:W-:Y:S01]  /*8710*/  MUFU.TANH R36, R50 ;  /* 0x0000003200247308 */ /* 0x0003e20000002400 */
[----:B------:R-:W-:Y:S02]  /*8720*/  FSEL R209, R209, -INF , P3 ;  /* 0xff800000d1d17808 */ /* 0x000fe40001800000 */
[----:B------:R-:W-:Y:S02]  /*8730*/  ISETP.GT.AND P3, PT, R0, 0x18, PT ;  /* 0x000000180000780c */ /* 0x000fe40003f64270 */
[----:B------:R-:W-:Y:S02]  /*8740*/  ISETP.GT.AND P5, PT, R4, 0x21, PT ;  /* 0x000000210400780c */ /* 0x000fe40003fa4270 */
[----:B------:R-:W-:Y:S02]  /*8750*/  FSEL R46, R137, -INF , P0 ;  /* 0xff800000892e7808 */ /* 0x000fe40000000000 */
[----:B------:R-:W-:Y:S01]  /*8760*/  ISETP.GT.AND P0, PT, R2, 0x11, PT ;  /* 0x000000110200780c */ /* 0x000fe20003f04270 */
[----:B------:R3:W-:Y:S01]  /*8770*/  MUFU.TANH R28, R53 ;  /* 0x00000035001c7308 */ /* 0x0007e20000002400 */
[----:B------:R-:W-:Y:S02]  /*8780*/  FSEL R219, R219, -INF , P3 ;  /* 0xff800000dbdb7808 */ /* 0x000fe40001800000 */
[C---:B------:R-:W-:Y:S02]  /*8790*/  ISETP.GT.AND P3, PT, R3.reuse, 0x18, PT ;  /* 0x000000180300780c */ /* 0x040fe40003f64270 */
[----:B--2---:R-:W-:Y:S02]  /*87a0*/  FSEL R40, R16, -INF , P5 ;  /* 0xff80000010287808 */ /* 0x004fe40002800000 */
[----:B------:R-:W-:Y:S02]  /*87b0*/  ISETP.GT.AND P5, PT, R2, 0x21, PT ;  /* 0x000000210200780c */ /* 0x000fe40003fa4270 */
[----:B------:R-:W-:Y:S01]  /*87c0*/  FSEL R208, R208, -INF , P0 ;  /* 0xff800000d0d07808 */ /* 0x000fe20000000000 */
[----:B------:R-:W2:Y:S01]  /*87d0*/  MUFU.TANH R218, R31 ;  /* 0x0000001f00da7308 */ /* 0x000ea20000002400 */
[C---:B------:R-:W-:Y:S02]  /*87e0*/  ISETP.GT.AND P0, PT, R0.reuse, 0x19, PT ;  /* 0x000000190000780c */ /* 0x040fe40003f04270 */
[----:B------:R-:W-:Y:S02]  /*87f0*/  ISETP.GT.AND P1, PT, R3, 0x20, PT ;  /* 0x000000200300780c */ /* 0x000fe40003f24270 */
[----:B-1----:R-:W-:Y:S02]  /*8800*/  FSEL R50, R11, -INF , P5 ;  /* 0xff8000000b327808 */ /* 0x002fe40002800000 */
[----:B------:R-:W-:Y:S02]  /*8810*/  ISETP.GT.AND P5, PT, R0, 0x29, PT ;  /* 0x000000290000780c */ /* 0x000fe40003fa4270 */
[----:B------:R-:W-:Y:S01]  /*8820*/  ISETP.GT.AND P2, PT, R2, 0x20, PT ;  /* 0x000000200200780c */ /* 0x000fe20003f44270 */
[----:B------:R1:W1:Y:S01]  /*8830*/  MUFU.TANH R12, R42 ;  /* 0x0000002a000c7308 */ /* 0x0002620000002400 */
[----:B------:R-:W-:Y:S02]  /*8840*/  FMNMX.FTZ R137, R17, R132, !PT ;  /* 0x0000008411897209 */ /* 0x000fe40007810000 */
[----:B---3--:R-:W-:Y:S01]  /*8850*/  FSEL R53, R20, -INF , P3 ;  /* 0xff80000014357808 */ /* 0x008fe20001800000 */
[----:B------:R-:W-:Y:S01]  /*8860*/  FMUL.FTZ R20, R65, c[0x0][0x320] ;  /* 0x0000c80041147a20 */ /* 0x000fe20000410000 */
[----:B------:R-:W-:Y:S02]  /*8870*/  ISETP.GT.AND P3, PT, R3, 0x21, PT ;  /* 0x000000210300780c */ /* 0x000fe40003f64270 */
[----:B------:R-:W-:Y:S03]  /*8880*/  FMNMX.FTZ R137, R18, R137, !PT ;  /* 0x0000008912897209 */ /* 0x000fe60007810000 */
[----:B------:R3:W3:Y:S01]  /*8890*/  MUFU.TANH R213, R43 ;  /* 0x0000002b00d57308 */ /* 0x0006e20000002400 */
[----:B------:R-:W-:Y:S02]  /*88a0*/  FMNMX.FTZ R137, R21, R137, !PT ;  /* 0x0000008915897209 */ /* 0x000fe40007810000 */
[----:B--2---:R-:W-:Y:S02]  /*88b0*/  FSEL R218, R218, -INF , P0 ;  /* 0xff800000dada7808 */ /* 0x004fe40000000000 */
[----:B------:R-:W-:Y:S02]  /*88c0*/  ISETP.GT.AND P0, PT, R4, 0x20, PT ;  /* 0x000000200400780c */ /* 0x000fe40003f04270 */
[----:B------:R-:W-:Y:S03]  /*88d0*/  FMNMX.FTZ R137, R22, R137, !PT ;  /* 0x0000008916897209 */ /* 0x000fe60007810000 */
[----:B------:R2:W-:Y:S01]  /*88e0*/  MUFU.TANH R35, R57 ;  /* 0x0000003900237308 */ /* 0x0005e20000002400 */
[----:B------:R-:W-:Y:S01]  /*88f0*/  FSEL R41, R19, -INF , P0 ;  /* 0xff80000013297808 */ /* 0x000fe20000000000 */
[----:B------:R-:W-:Y:S01]  /*8900*/  FMUL.FTZ R19, R66, c[0x0][0x320] ;  /* 0x0000c80042137a20 */ /* 0x000fe20000410000 */
[----:B------:R-:W-:Y:S02]  /*8910*/  ISETP.GT.AND P0, PT, R0, 0x20, PT ;  /* 0x000000200000780c */ /* 0x000fe40003f04270 */
[----:B-1----:R-:W-:Y:S02]  /*8920*/  FSEL R42, R14, -INF , P3 ;  /* 0xff8000000e2a7808 */ /* 0x002fe40001800000 */
[----:B------:R-:W-:Y:S02]  /*8930*/  ISETP.GT.AND P3, PT, R2, 0x28, PT ;  /* 0x000000280200780c */ /* 0x000fe40003f64270 */
[----:B------:R-:W-:Y:S01]  /*8940*/  FSEL R214, R12, -INF , P0 ;  /* 0xff8000000cd67808 */ /* 0x000fe20000000000 */
[----:B------:R1:W1:Y:S01]  /*8950*/  MUFU.TANH R33, R49 ;  /* 0x0000003100217308 */ /* 0x0002620000002400 */
[----:B------:R-:W-:Y:S01]  /*8960*/  ISETP.GT.AND P0, PT, R2, 0x29, PT ;  /* 0x000000290200780c */ /* 0x000fe20003f04270 */
[----:B------:R-:W-:Y:S01]  /*8970*/  FMUL.FTZ R12, R67, c[0x0][0x320] ;  /* 0x0000c800430c7a20 */ /* 0x000fe20000410000 */
[----:B------:R-:W-:Y:S02]  /*8980*/  FMNMX.FTZ R137, R47, R137, !PT ;  /* 0x000000892f897209 */ /* 0x000fe40007810000 */
[----:B---3--:R-:W-:Y:S02]  /*8990*/  FSEL R43, R15, -INF , P1 ;  /* 0xff8000000f2b7808 */ /* 0x008fe40000800000 */
[----:B------:R-:W-:Y:S02]  /*89a0*/  ISETP.GT.AND P1, PT, R0, 0x21, PT ;  /* 0x000000210000780c */ /* 0x000fe40003f24270 */
[----:B------:R-:W-:Y:S01]  /*89b0*/  FMNMX.FTZ R137, R46, R137, !PT ;  /* 0x000000892e897209 */ /* 0x000fe20007810000 */
[----:B------:R-:W3:Y:S01]  /*89c0*/  MUFU.TANH R6, R6 ;  /* 0x0000000600067308 */ /* 0x000ee20000002400 */
[----:B------:R-:W-:Y:S02]  /*89d0*/  FSEL R213, R213, -INF , P1 ;  /* 0xff800000d5d57808 */ /* 0x000fe40000800000 */
[C---:B------:R-:W-:Y:S02]  /*89e0*/  ISETP.GT.AND P1, PT, R4.reuse, 0x28, PT ;  /* 0x000000280400780c */ /* 0x040fe40003f24270 */
[----:B--2---:R-:W-:Y:S02]  /*89f0*/  FSEL R57, R7, -INF , P5 ;  /* 0xff80000007397808 */ /* 0x004fe40002800000 */
[----:B------:R-:W-:Y:S02]  /*8a00*/  ISETP.GT.AND P5, PT, R4, 0x30, PT ;  /* 0x000000300400780c */ /* 0x000fe40003fa4270 */
[----:B------:R-:W-:Y:S01]  /*8a10*/  FMNMX.FTZ R137, R45, R137, !PT ;  /* 0x000000892d897209 */ /* 0x000fe20007810000 */
[----:B------:R-:W2:Y:S01]  /*8a20*/  MUFU.TANH R34, R48 ;  /* 0x0000003000227308 */ /* 0x000ea20000002400 */
[----:B------:R-:W-:Y:S02]  /*8a30*/  FSEL R29, R29, -INF , P5 ;  /* 0xff8000001d1d7808 */ /* 0x000fe40002800000 */
[----:B------:R-:W-:Y:S02]  /*8a40*/  ISETP.GT.AND P5, PT, R3, 0x31, PT ;  /* 0x000000310300780c */ /* 0x000fe40003fa4270 */
[----:B-1----:R-:W-:Y:S02]  /*8a50*/  FSEL R49, R10, -INF , P3 ;  /* 0xff8000000a317808 */ /* 0x002fe40001800000 */
[----:B------:R-:W-:Y:S02]  /*8a60*/  ISETP.GT.AND P3, PT, R4, 0x29, PT ;  /* 0x000000290400780c */ /* 0x000fe40003f64270 */
[----:B------:R-:W-:Y:S01]  /*8a70*/  FMNMX.FTZ R137, R44, R137, !PT ;  /* 0x000000892c897209 */ /* 0x000fe20007810000 */
[----:B------:R-:W1:Y:S01]  /*8a80*/  MUFU.TANH R26, R26 ;  /* 0x0000001a001a7308 */ /* 0x000e620000002400 */
[----:B------:R-:W-:Y:S02]  /*8a90*/  FSEL R33, R33, -INF , P3 ;  /* 0xff80000021217808 */ /* 0x000fe40001800000 */
[----:B------:R-:W-:Y:S02]  /*8aa0*/  ISETP.GT.AND P3, PT, R4, 0x38, PT ;  /* 0x000000380400780c */ /* 0x000fe40003f64270 */
[----:B---3--:R-:W-:Y:S01]  /*8ab0*/  FSEL R30, R6, -INF , P5 ;  /* 0xff800000061e7808 */ /* 0x008fe20002800000 */
[----:B------:R-:W-:Y:S01]  /*8ac0*/  FMUL.FTZ R6, R63, c[0x0][0x320] ;  /* 0x0000c8003f067a20 */ /* 0x000fe20000410000 */
[C---:B------:R-:W-:Y:S02]  /*8ad0*/  ISETP.GT.AND P5, PT, R2.reuse, 0x31, PT ;  /* 0x000000310200780c */ /* 0x040fe40003fa4270 */
[----:B------:R-:W-:Y:S01]  /*8ae0*/  FMNMX.FTZ R137, R41, R137, !PT ;  /* 0x0000008929897209 */ /* 0x000fe20007810000 */
[----:B------:R-:W3:Y:S01]  /*8af0*/  MUFU.TANH R5, R5 ;  /* 0x0000000500057308 */ /* 0x000ee20000002400 */
[----:B------:R-:W-:Y:S02]  /*8b00*/  FSEL R35, R35, -INF , P5 ;  /* 0xff80000023237808 */ /* 0x000fe40002800000 */
[----:B------:R-:W-:Y:S02]  /*8b10*/  ISETP.GT.AND P5, PT, R2, 0x38, PT ;  /* 0x000000380200780c */ /* 0x000fe40003fa4270 */
[----:B--2---:R-:W-:Y:S02]  /*8b20*/  FSEL R34, R34, -INF , P1 ;  /* 0xff80000022227808 */ /* 0x004fe40000800000 */
[----:B------:R-:W-:Y:S02]  /*8b30*/  ISETP.GT.AND P1, PT, R4, 0x31, PT ;  /* 0x000000310400780c */ /* 0x000fe40003f24270 */
[----:B------:R-:W-:Y:S01]  /*8b40*/  FSEL R48, R9, -INF , P0 ;  /* 0xff80000009307808 */ /* 0x000fe20000000000 */
[----:B------:R2:W2:Y:S01]  /*8b50*/  MUFU.TANH R31, R54 ;  /* 0x00000036001f7308 */ /* 0x0004a20000002400 */
[----:B------:R-:W-:Y:S02]  /*8b60*/  FSEL R28, R28, -INF , P1 ;  /* 0xff8000001c1c7808 */ /* 0x000fe40000800000 */
[----:B------:R-:W-:Y:S02]  /*8b70*/  ISETP.GT.AND P1, PT, R2, 0x30, PT ;  /* 0x000000300200780c */ /* 0x000fe40003f24270 */
[----:B-1----:R-:W-:Y:S02]  /*8b80*/  FSEL R26, R26, -INF , P3 ;  /* 0xff8000001a1a7808 */ /* 0x002fe40001800000 */
[----:B------:R-:W-:Y:S02]  /*8b90*/  ISETP.GT.AND P3, PT, R2, 0x39, PT ;  /* 0x000000390200780c */ /* 0x000fe40003f64270 */
[----:B------:R-:W-:Y:S01]  /*8ba0*/  FMNMX.FTZ R2, R23, R133, !PT ;  /* 0x0000008517027209 */ /* 0x000fe20007810000 */
[----:B------:R-:W1:Y:S01]  /*8bb0*/  MUFU.TANH R37, R56 ;  /* 0x0000003800257308 */ /* 0x000e620000002400 */
[----:B------:R-:W-:Y:S02]  /*8bc0*/  ISETP.GT.AND P0, PT, R3, 0x29, PT ;  /* 0x000000290300780c */ /* 0x000fe40003f04270 */
[----:B------:R-:W-:Y:S02]  /*8bd0*/  FMNMX.FTZ R2, R24, R2, !PT ;  /* 0x0000000218027209 */ /* 0x000fe40007810000 */
[----:B---3--:R-:W-:Y:S02]  /*8be0*/  FSEL R32, R5, -INF , P0 ;  /* 0xff80000005207808 */ /* 0x008fe40000000000 */
[----:B------:R-:W-:Y:S02]  /*8bf0*/  ISETP.GT.AND P0, PT, R3, 0x30, PT ;  /* 0x000000300300780c */ /* 0x000fe40003f04270 */
[----:B------:R-:W-:Y:S01]  /*8c00*/  FMNMX.FTZ R2, R25, R2, !PT ;  /* 0x0000000219027209 */ /* 0x000fe20007810000 */
[----:B------:R3:W3:Y:S01]  /*8c10*/  MUFU.TANH R56, R58 ;  /* 0x0000003a00387308 */ /* 0x0006e20000002400 */
[----:B------:R-:W-:Y:S02]  /*8c20*/  FMNMX.FTZ R137, R40, R137, !PT ;  /* 0x0000008928897209 */ /* 0x000fe40007810000 */
[----:B------:R-:W-:Y:S02]  /*8c30*/  FMNMX.FTZ R2, R27, R2, !PT ;  /* 0x000000021b027209 */ /* 0x000fe40007810000 */
[----:B--2---:R-:W-:Y:S01]  /*8c40*/  FSEL R54, R13, -INF , P2 ;  /* 0xff8000000d367808 */ /* 0x004fe20001000000 */
[----:B------:R-:W-:Y:S01]  /*8c50*/  FMUL.FTZ R13, R61, c[0x0][0x320] ;  /* 0x0000c8003d0d7a20 */ /* 0x000fe20000410000 */
[C---:B------:R-:W-:Y:S02]  /*8c60*/  ISETP.GT.AND P2, PT, R0.reuse, 0x28, PT ;  /* 0x000000280000780c */ /* 0x040fe40003f44270 */
[----:B------:R-:W-:Y:S01]  /*8c70*/  FSEL R31, R31, -INF , P0 ;  /* 0xff8000001f1f7808 */ /* 0x000fe20000000000 */
[----:B------:R-:W2:Y:S01]  /*8c80*/  MUFU.TANH R20, R20 ;  /* 0x0000001400147308 */ /* 0x000ea20000002400 */
[----:B------:R-:W-:Y:S02]  /*8c90*/  ISETP.GT.AND P0, PT, R0, 0x30, PT ;  /* 0x000000300000780c */ /* 0x000fe40003f04270 */
[----:B------:R-:W-:Y:S02]  /*8ca0*/  FMNMX.FTZ R2, R205, R2, !PT ;  /* 0x00000002cd027209 */ /* 0x000fe40007810000 */
[----:B-1----:R-:W-:Y:S02]  /*8cb0*/  FSEL R37, R37, -INF , P1 ;  /* 0xff80000025257808 */ /* 0x002fe40000800000 */
[----:B------:R-:W-:Y:S02]  /*8cc0*/  ISETP.GT.AND P1, PT, R3, 0x38, PT ;  /* 0x000000380300780c */ /* 0x000fe40003f24270 */
[----:B------:R-:W-:Y:S01]  /*8cd0*/  FMNMX.FTZ R2, R204, R2, !PT ;  /* 0x00000002cc027209 */ /* 0x000fe20007810000 */
[----:B------:R-:W1:Y:S01]  /*8ce0*/  MUFU.TANH R12, R12 ;  /* 0x0000000c000c7308 */ /* 0x000e620000002400 */
[----:B------:R-:W-:Y:S02]  /*8cf0*/  FMNMX.FTZ R137, R34, R137, !PT ;  /* 0x0000008922897209 */ /* 0x000fe40007810000 */
[----:B------:R-:W-:Y:S02]  /*8d00*/  FMNMX.FTZ R2, R53, R2, !PT ;  /* 0x0000000235027209 */ /* 0x000fe40007810000 */
[----:B---3--:R-:W-:Y:S02]  /*8d10*/  FSEL R58, R8, -INF , P2 ;  /* 0xff800000083a7808 */ /* 0x008fe40001000000 */
[C---:B------:R-:W-:Y:S02]  /*8d20*/  ISETP.GT.AND P2, PT, R3.reuse, 0x28, PT ;  /* 0x000000280300780c */ /* 0x040fe40003f44270 */
[----:B------:R-:W-:Y:S01]  /*8d30*/  FSEL R56, R56, -INF , P0 ;  /* 0xff80000038387808 */ /* 0x000fe20000000000 */
[----:B------:R-:W3:Y:S01]  /*8d40*/  MUFU.TANH R19, R19 ;  /* 0x0000001300137308 */ /* 0x000ee20000002400 */
[----:B------:R-:W-:Y:S02]  /*8d50*/  FSEL R36, R36, -INF , P2 ;  /* 0xff80000024247808 */ /* 0x000fe40001000000 */
[----:B------:R-:W-:Y:S02]  /*8d60*/  ISETP.GT.AND P2, PT, R4, 0x39, PT ;  /* 0x000000390400780c */ /* 0x000fe40003f44270 */
[----:B------:R-:W-:Y:S02]  /*8d70*/  ISETP.GT.AND P0, PT, R3, 0x39, PT ;  /* 0x000000390300780c */ /* 0x000fe40003f04270 */
        /* <DEDUP_REMOVED lines=37> */
[----:B--2---:R-:W-:Y:S02]  /*8fd0*/  FSEL R20, R20, -INF , P2 ;  /* 0xff80000014147808 */ /* 0x004fe40001000000 */
[----:B-1----:R-:W-:Y:S02]  /*8fe0*/  FSEL R12, R12, -INF , P0 ;  /* 0xff8000000c0c7808 */ /* 0x002fe40000000000 */
[C---:B------:R-:W-:Y:S02]  /*8ff0*/  ISETP.GT.AND P0, PT, R0.reuse, 0x39, PT ;  /* 0x000000390000780c */ /* 0x040fe40003f04270 */
[----:B---3--:R-:W-:Y:S02]  /*9000*/  FSEL R19, R19, -INF , P1 ;  /* 0xff80000013137808 */ /* 0x008fe40000800000 */
[C---:B------:R-:W-:Y:S02]  /*9010*/  ISETP.GT.AND P2, PT, R0.reuse, 0x31, PT ;  /* 0x000000310000780c */ /* 0x040fe40003f44270 */
[----:B------:R-:W-:Y:S02]  /*9020*/  FMNMX.FTZ R2, R57, R2, !PT ;  /* 0x0000000239027209 */ /* 0x000fe40007810000 */
[----:B------:R-:W-:Y:S02]  /*9030*/  ISETP.GT.AND P1, PT, R0, 0x38, PT ;  /* 0x000000380000780c */ /* 0x000fe40003f24270 */
[----:B------:R-:W-:Y:S02]  /*9040*/  FMNMX.FTZ R0, R48, R3, !PT ;  /* 0x0000000330007209 */ /* 0x000fe40007810000 */
[----:B------:R-:W-:Y:S02]  /*9050*/  FMNMX.FTZ R137, R26, R137, !PT ;  /* 0x000000891a897209 */ /* 0x000fe40007810000 */
[----:B------:R-:W-:Y:S02]  /*9060*/  FMNMX.FTZ R0, R37, R0, !PT ;  /* 0x0000000025007209 */ /* 0x000fe40007810000 */
[----:B------:R-:W-:Y:S02]  /*9070*/  FSEL R15, R15, -INF , P2 ;  /* 0xff8000000f0f7808 */ /* 0x000fe40001000000 */
[----:B------:R-:W-:Y:S02]  /*9080*/  FMNMX.FTZ R2, R56, R2, !PT ;  /* 0x0000000238027209 */ /* 0x000fe40007810000 */
[----:B------:R-:W-:Y:S02]  /*9090*/  FMNMX.FTZ R137, R20, R137, !PT ;  /* 0x0000008914897209 */ /* 0x000fe40007810000 */
[----:B------:R-:W-:Y:S02]  /*90a0*/  FMNMX.FTZ R4, R19, R5, !PT ;  /* 0x0000000513047209 */ /* 0x000fe40007810000 */
[----:B------:R-:W-:Y:S01]  /*90b0*/  FSEL R14, R14, -INF , P5 ;  /* 0xff8000000e0e7808 */ /* 0x000fe20002800000 */
[----:B------:R-:W1:Y:S01]  /*90c0*/  SHFL.BFLY PT, R5, R137, 0x2, 0x1f ;  /* 0x0c401f0089057f89 */ /* 0x000e6200000e0000 */
[----:B------:R-:W-:Y:S02]  /*90d0*/  FSEL R16, R16, -INF , P1 ;  /* 0xff80000010107808 */ /* 0x000fe40000800000 */
[----:B------:R-:W-:Y:S02]  /*90e0*/  FMNMX.FTZ R2, R15, R2, !PT ;  /* 0x000000020f027209 */ /* 0x000fe40007810000 */
[----:B------:R-:W-:Y:S02]  /*90f0*/  FMNMX.FTZ R0, R35, R0, !PT ;  /* 0x0000000023007209 */ /* 0x000fe40007810000 */
[----:B------:R-:W-:Y:S02]  /*9100*/  FMNMX.FTZ R4, R12, R4, !PT ;  /* 0x000000040c047209 */ /* 0x000fe40007810000 */
[----:B------:R-:W-:Y:S02]  /*9110*/  FSEL R6, R6, -INF , P0 ;  /* 0xff80000006067808 */ /* 0x000fe40000000000 */
[----:B------:R-:W-:Y:S01]  /*9120*/  FMNMX.FTZ R3, R14, R0, !PT ;  /* 0x000000000e037209 */ /* 0x000fe20007810000 */
[----:B------:R-:W2:Y:S01]  /*9130*/  SHFL.BFLY PT, R7, R4, 0x2, 0x1f ;  /* 0x0c401f0004077f89 */ /* 0x000ea200000e0000 */
[----:B------:R-:W-:Y:S02]  /*9140*/  FMNMX.FTZ R0, R16, R2, !PT ;  /* 0x0000000210007209 */ /* 0x000fe40007810000 */
[----:B------:R-:W-:Y:S02]  /*9150*/  FSEL R13, R13, -INF , P3 ;  /* 0xff8000000d0d7808 */ /* 0x000fe40001800000 */
[----:B------:R-:W-:Y:S02]  /*9160*/  FMNMX.FTZ R0, R6, R0, !PT ;  /* 0x0000000006007209 */ /* 0x000fe40007810000 */
[----:B------:R-:W-:Y:S02]  /*9170*/  FMNMX.FTZ R3, R13, R3, !PT ;  /* 0x000000030d037209 */ /* 0x000fe40007810000 */
[----:B------:R-:W-:Y:S01]  /*9180*/  ISETP.GE.AND P5, PT, R131, 0x1, PT ;  /* 0x000000018300780c */ /* 0x000fe20003fa6270 */
[----:B------:R-:W3:Y:S01]  /*9190*/  SHFL.BFLY PT, R2, R0, 0x2, 0x1f ;  /* 0x0c401f0000027f89 */ /* 0x000ee200000e0000 */
[----:B-1----:R-:W-:Y:S07]  /*91a0*/  FMNMX.FTZ R137, R137, R5, !PT ;  /* 0x0000000589897209 */ /* 0x002fee0007810000 */
[----:B------:R-:W1:Y:S04]  /*91b0*/  SHFL.BFLY PT, R135, R3, 0x2, 0x1f ;  /* 0x0c401f0003877f89 */ /* 0x000e6800000e0000 */
[----:B------:R-:W-:Y:S01]  /*91c0*/  @P5 IMAD.WIDE.U32 R8, R235, c[0x0][0x1e0], RZ ;  /* 0x00007800eb085a25 */ /* 0x000fe200078e00ff */
[----:B------:R-:W-:Y:S02]  /*91d0*/  @P5 ISETP.GE.AND P3, PT, R250, c[0x0][0x1d4], PT ;  /* 0x00007500fa005a0c */ /* 0x000fe40003f66270 */
[----:B--2---:R-:W-:Y:S01]  /*91e0*/  FMNMX.FTZ R4, R4, R7, !PT ;  /* 0x0000000704047209 */ /* 0x004fe20007810000 */
[----:B------:R-:W2:Y:S01]  /*91f0*/  SHFL.BFLY PT, R5, R137, 0x1, 0x1f ;  /* 0x0c201f0089057f89 */ /* 0x000ea200000e0000 */
[----:B---3--:R-:W-:Y:S07]  /*9200*/  FMNMX.FTZ R0, R0, R2, !PT ;  /* 0x0000000200007209 */ /* 0x008fee0007810000 */
[----:B------:R-:W3:Y:S01]  /*9210*/  SHFL.BFLY PT, R136, R4, 0x1, 0x1f ;  /* 0x0c201f0004887f89 */ /* 0x000ee200000e0000 */
[----:B------:R-:W-:Y:S05]  /*9220*/  @P5 SHF.R.S32.HI R2, RZ, 0x1f, R235 ;  /* 0x0000001fff025819 */ /* 0x000fea00000114eb */
[----:B------:R-:W-:Y:S01]  /*9230*/  @P5 IMAD R2, R2, c[0x0][0x1e0], RZ ;  /* 0x0000780002025a24 */ /* 0x000fe200078e02ff */
[----:B-1----:R-:W-:Y:S02]  /*9240*/  FMNMX.FTZ R135, R3, R135, !PT ;  /* 0x0000008703877209 */ /* 0x002fe40007810000 */
[----:B------:R-:W1:Y:S01]  /*9250*/  SHFL.BFLY PT, R3, R0, 0x1, 0x1f ;  /* 0x0c201f0000037f89 */ /* 0x000e6200000e0000 */
[----:B------:R-:W-:Y:S05]  /*9260*/  @P5 IMAD R2, R235, c[0x0][0x1e4], R2 ;  /* 0x00007900eb025a24 */ /* 0x000fea00078e0202 */
[----:B------:R-:W-:Y:S02]  /*9270*/  @P5 IADD3 R2, R9, R2, RZ ;  /* 0x0000000209025210 */ /* 0x000fe40007ffe0ff */
[----:B--2---:R-:W-:Y:S01]  /*9280*/  FMNMX.FTZ R137, R137, R5, !PT ;  /* 0x0000000589897209 */ /* 0x004fe20007810000 */
[----:B------:R-:W2:Y:S03]  /*9290*/  SHFL.BFLY PT, R7, R135, 0x1, 0x1f ;  /* 0x0c201f0087077f89 */ /* 0x000ea600000e0000 */
[C---:B------:R-:W-:Y:S02]  /*92a0*/  FSETP.NEU.FTZ.AND P2, PT, R137.reuse, -INF , PT ;  /* 0xff8000008900780b */ /* 0x040fe40003f5d000 */
[----:B---3--:R-:W-:Y:S02]  /*92b0*/  FMNMX.FTZ R136, R4, R136, !PT ;  /* 0x0000008804887209 */ /* 0x008fe40007810000 */
[C---:B------:R-:W-:Y:S01]  /*92c0*/  @P5 SHF.L.U64.HI R4, R8.reuse, 0x6, R2 ;  /* 0x0000000608045819 */ /* 0x040fe20000010202 */
[----:B------:R-:W-:Y:S01]  /*92d0*/  @P5 IMAD.SHL.U32 R8, R8, 0x40, RZ ;  /* 0x0000004008085824 */ /* 0x000fe200078e00ff */
[----:B------:R-:W-:Y:S02]  /*92e0*/  FSEL R2, R137, RZ, P2 ;  /* 0x000000ff89027208 */ /* 0x000fe40001000000 */
[----:B-1----:R-:W-:Y:S03]  /*92f0*/  FMNMX.FTZ R134, R0, R3, !PT ;  /* 0x0000000300867209 */ /* 0x002fe60007810000 */
[----:B------:R-:W-:Y:S01]  /*9300*/  FADD.FTZ R5, -R2, R132 ;  /* 0x0000008402057221 */ /* 0x000fe20000010100 */
[----:B----4-:R-:W-:Y:S04]  /*9310*/  @P5 IADD3 R0, P1, R8, R246, RZ ;  /* 0x000000f608005210 */ /* 0x010fe80007f3e0ff */
[----:B------:R-:W-:Y:S02]  /*9320*/  @P5 LEA R10, P0, R0, c[0x0][0x1c8], 0x1 ;  /* 0x00007200000a5a11 */ /* 0x000fe400078008ff */
[----:B------:R-:W-:Y:S02]  /*9330*/  @P5 IADD3.X R2, R4, R128, RZ, P1, !PT ;  /* 0x0000008004025210 */ /* 0x000fe40000ffe4ff */
[----:B--2---:R-:W-:Y:S02]  /*9340*/  FMNMX.FTZ R135, R135, R7, !PT ;  /* 0x0000000787877209 */ /* 0x004fe40007810000 */
[----:B------:R-:W-:Y:S02]  /*9350*/  @P5 LEA.HI.X R11, R0, c[0x0][0x1cc], R2, 0x1, P0 ;  /* 0x00007300000b5a11 */ /* 0x000fe400000f0c02 */
[----:B------:R-:W-:Y:S03]  /*9360*/  @P5 IADD3 R0, P1, P0, R8, 0x40, R246 ;  /* 0x0000004008005810 */ /* 0x000fe6000783e0f6 */
[----:B------:R1:W-:Y:S01]  /*9370*/  @P5 LDGSTS.E.BYPASS.LTC128B.128 [R248+0x4100], [R10.64], !P3 ;  /* 0x041000000af85fae */ /* 0x0003e2000d901d46 */
[----:B------:R-:W-:Y:S02]  /*9380*/  @P5 IADD3.X R4, R4, RZ, R128, P1, P0 ;  /* 0x000000ff04045210 */ /* 0x000fe40000fe0480 */
[----:B------:R-:W-:Y:S02]  /*9390*/  @P5 LEA R8, P0, R0, c[0x0][0x1c8], 0x1 ;  /* 0x0000720000085a11 */ /* 0x000fe400078008ff */
[----:B------:R-:W-:Y:S02]  /*93a0*/  FSETP.NEU.FTZ.AND P1, PT, R136, -INF , PT ;  /* 0xff8000008800780b */ /* 0x000fe40003f3d000 */
[----:B------:R-:W-:Y:S02]  /*93b0*/  @P5 LEA.HI.X R9, R0, c[0x0][0x1cc], R4, 0x1, P0 ;  /* 0x0000730000095a11 */ /* 0x000fe400000f0c04 */
[C---:B------:R-:W-:Y:S02]  /*93c0*/  FSETP.NEU.FTZ.AND P0, PT, R135.reuse, -INF , PT ;  /* 0xff8000008700780b */ /* 0x040fe40003f1d000 */
[----:B------:R-:W-:Y:S01]  /*93d0*/  FSEL R2, R136, RZ, P1 ;  /* 0x000000ff88027208 */ /* 0x000fe20000800000 */
[----:B------:R2:W-:Y:S01]  /*93e0*/  @P5 LDGSTS.E.BYPASS.LTC128B.128 [R248+0x6100], [R8.64], !P6 ;  /* 0x0610000008f85fae */ /* 0x0005e2000f101d46 */
[----:B------:R-:W-:Y:S03]  /*93f0*/  FSEL R0, R135, RZ, P0 ;  /* 0x000000ff87007208 */ /* 0x000fe60000000000 */
[----:B------:R-:W-:Y:S01]  /*9400*/  FADD.FTZ R4, -R2, R133 ;  /* 0x0000008502047221 */ /* 0x000fe20000010100 */
[----:B------:R-:W-:Y:S01]  /*9410*/  @P5 MOV R2, c[0x0][0x1e0] ;  /* 0x0000780000025a02 */ /* 0x000fe20000000f00 */
[----:B------:R-:W-:Y:S02]  /*9420*/  FADD.FTZ R3, -R0, R138 ;  /* 0x0000008a00037221 */ /* 0x000fe40000010100 */
[----:B------:R-:W-:Y:S05]  /*9430*/  @P5 IMAD.MOV.U32 R0, RZ, RZ, 0x5 ;  /* 0x00000005ff005424 */ /* 0x000fea00078e00ff */
[C---:B------:R-:W-:Y:S02]  /*9440*/  @P5 SHF.L.U64.HI R0, R2.reuse, R0, c[0x0][0x1e4] ;  /* 0x0000790002005619 */ /* 0x040fe40000010200 */
[----:B------:R-:W-:Y:S01]  /*9450*/  @P5 SHF.L.U32 R2, R2, 0x5, RZ ;  /* 0x0000000502025819 */ /* 0x000fe200000006ff */
[----:B--2---:R-:W-:Y:S05]  /*9460*/  FMUL.FTZ R8, R137, c[0x0][0x2d0] ;  /* 0x0000b40089087a20 */ /* 0x004fea0000410000 */
[----:B------:R-:W-:Y:S02]  /*9470*/  FSEL R8, R8, RZ, P2 ;  /* 0x000000ff08087208 */ /* 0x000fe40001000000 */
[-C--:B-1----:R-:W-:Y:S03]  /*9480*/  @P5 IADD3 R10, P2, R10, R2.reuse, RZ ;  /* 0x000000020a0a5210 */ /* 0x082fe60007f5e0ff */
[--C-:B------:R-:W-:Y:S01]  /*9490*/  FFMA.FTZ R7, R17, c[0x0][0x2d0], -R8.reuse ;  /* 0x0000b40011077a23 */ /* 0x100fe20000010808 */
[----:B------:R-:W-:Y:S01]  /*94a0*/  @P5 IADD3.X R11, R0, R11, RZ, P2, !PT ;  /* 0x0000000b000b5210 */ /* 0x000fe200017fe4ff */
[--C-:B------:R-:W-:Y:S02]  /*94b0*/  FFMA.FTZ R9, R22, c[0x0][0x2d0], -R8.reuse ;  /* 0x0000b40016097a23 */ /* 0x100fe40000010808 */
[----:B------:R1:W-:Y:S01]  /*94c0*/  MUFU.EX2 R221, R7 ;  /* 0x0000000700dd7308 */ /* 0x0003e20000000800 */
[--C-:B------:R-:W-:Y:S01]  /*94d0*/  FFMA.FTZ R128, R46, c[0x0][0x2d0], -R8.reuse ;  /* 0x0000b4002e807a23 */ /* 0x100fe20000010808 */
[----:B------:R2:W-:Y:S01]  /*94e0*/  @P5 LDGSTS.E.BYPASS.LTC128B.128 [R248+0x4900], [R10.64], !P3 ;  /* 0x049000000af85fae */ /* 0x0005e2000d901d46 */
[--C-:B------:R-:W-:Y:S02]  /*94f0*/  FFMA.FTZ R129, R45, c[0x0][0x2d0], -R8.reuse ;  /* 0x0000b4002d817a23 */ /* 0x100fe40000010808 */
[--C-:B------:R-:W-:Y:S02]  /*9500*/  FFMA.FTZ R130, R44, c[0x0][0x2d0], -R8.reuse ;  /* 0x0000b4002c827a23 */ /* 0x100fe40000010808 */
[--C-:B------:R-:W-:Y:S02]  /*9510*/  FFMA.FTZ R63, R20, c[0x0][0x2d0], -R8.reuse ;  /* 0x0000b400143f7a23 */ /* 0x100fe40000010808 */
[--C-:B------:R-:W-:Y:S01]  /*9520*/  FFMA.FTZ R61, R34, c[0x0][0x2d0], -R8.reuse ;  /* 0x0000b400223d7a23 */ /* 0x100fe20000010808 */
[----:B------:R-:W3:Y:S01]  /*9530*/  MUFU.EX2 R59, R9 ;  /* 0x00000009003b7308 */ /* 0x000ee20000000800 */
[----:B------:R2:W-:Y:S01]  /*9540*/  @P5 LDGSTS.E.BYPASS.LTC128B.128 [R248+0x6900], [R10.64+0x80], !P6 ;  /* 0x069000800af85fae */ /* 0x0005e2000f101d46 */
[--C-:B------:R-:W-:Y:S02]  /*9550*/  FFMA.FTZ R60, R33, c[0x0][0x2d0], -R8.reuse ;  /* 0x0000b400213c7a23 */ /* 0x100fe40000010808 */
[--C-:B------:R-:W-:Y:S02]  /*9560*/  FFMA.FTZ R62, R26, c[0x0][0x2d0], -R8.reuse ;  /* 0x0000b4001a3e7a23 */ /* 0x100fe40000010808 */
[--C-:B------:R-:W-:Y:S02]  /*9570*/  FFMA.FTZ R47, R47, c[0x0][0x2d0], -R8.reuse ;  /* 0x0000b4002f2f7a23 */ /* 0x100fe40000010808 */
[----:B------:R-:W-:Y:S02]  /*9580*/  IMAD.MOV.U32 R45, RZ, RZ, R235 ;  /* 0x000000ffff2d7224 */ /* 0x000fe400078e00eb */
[--C-:B-1----:R-:W-:Y:S02]  /*9590*/  FFMA.FTZ R7, R18, c[0x0][0x2d0], -R8.reuse ;  /* 0x0000b40012077a23 */ /* 0x102fe40000010808 */
[--C-:B------:R-:W-:Y:S02]  /*95a0*/  FFMA.FTZ R18, R40, c[0x0][0x2d0], -R8.reuse ;  /* 0x0000b40028127a23 */ /* 0x100fe40000010808 */
[----:B------:R1:W-:Y:S01]  /*95b0*/  MUFU.EX2 R226, R7 ;  /* 0x0000000700e27308 */ /* 0x0003e20000000800 */
[----:B------:R-:W-:Y:S01]  /*95c0*/  FFMA.FTZ R40, R29, c[0x0][0x2d0], -R8 ;  /* 0x0000b4001d287a23 */ /* 0x000fe20000010808 */
[-C--:B--2---:R-:W-:Y:S05]  /*95d0*/  @P5 IADD3 R10, P2, R10, R2.reuse, RZ ;  /* 0x000000020a0a5210 */ /* 0x084fea0007f5e0ff */
[----:B------:R-:W-:Y:S05]  /*95e0*/  @P5 IMAD.X R11, R11, 0x1, R0, P2 ;  /* 0x000000010b0b5824 */ /* 0x000fea00010e0600 */
[----:B------:R2:W-:Y:S01]  /*95f0*/  @P5 LDGSTS.E.BYPASS.LTC128B.128 [R248+0x5100], [R10.64], !P3 ;  /* 0x051000000af85fae */ /* 0x0005e2000d901d46 */
[--C-:B-1----:R-:W-:Y:S04]  /*9600*/  FFMA.FTZ R7, R21, c[0x0][0x2d0], -R8.reuse ;  /* 0x0000b40015077a23 */ /* 0x102fe80000010808 */
[----:B------:R1:W-:Y:S03]  /*9610*/  MUFU.EX2 R249, R7 ;  /* 0x0000000700f97308 */ /* 0x0003e60000000800 */
[----:B------:R2:W-:Y:S01]  /*9620*/  @P5 LDGSTS.E.BYPASS.LTC128B.128 [R248+0x7100], [R10.64+0x80], !P6 ;  /* 0x071000800af85fae */ /* 0x0005e2000f101d46 */
[----:B-1----:R-:W-:Y:S05]  /*9630*/  FMUL.FTZ R7, R136, c[0x0][0x2d0] ;  /* 0x0000b40088077a20 */ /* 0x002fea0000410000 */
[----:B------:R-:W-:Y:S02]  /*9640*/  FSEL R7, R7, RZ, P1 ;  /* 0x000000ff07077208 */ /* 0x000fe40000800000 */
[----:B--2---:R-:W-:Y:S03]  /*9650*/  @P5 IADD3 R10, P1, R10, R2, RZ ;  /* 0x000000020a0a5210 */ /* 0x004fe60007f3e0ff */
[--C-:B------:R-:W-:Y:S01]  /*9660*/  FFMA.FTZ R9, R23, c[0x0][0x2d0], -R7.reuse ;  /* 0x0000b40017097a23 */ /* 0x100fe20000010807 */
[----:B------:R-:W-:Y:S01]  /*9670*/  @P5 IADD3.X R11, R11, R0, RZ, P1, !PT ;  /* 0x000000000b0b5210 */ /* 0x000fe20000ffe4ff */
[--C-:B------:R-:W-:Y:S01]  /*9680*/  FFMA.FTZ R2, R27, c[0x0][0x2d0], -R7.reuse ;  /* 0x0000b4001b027a23 */ /* 0x100fe20000010807 */
[----:B------:R-:W-:Y:S01]  /*9690*/  FSETP.NEU.FTZ.AND P1, PT, R134, -INF , PT ;  /* 0xff8000008600780b */ /* 0x000fe20003f3d000 */
[----:B------:R1:W-:Y:S01]  /*96a0*/  MUFU.EX2 R220, R9 ;  /* 0x0000000900dc7308 */ /* 0x0003e20000000800 */
[--C-:B------:R-:W-:Y:S01]  /*96b0*/  FFMA.FTZ R27, R28, c[0x0][0x2d0], -R8.reuse ;  /* 0x0000b4001c1b7a23 */ /* 0x100fe20000010808 */
[----:B------:R2:W-:Y:S01]  /*96c0*/  @P5 LDGSTS.E.BYPASS.LTC128B.128 [R248+0x5900], [R10.64], !P3 ;  /* 0x059000000af85fae */ /* 0x0005e2000d901d46 */
[----:B------:R-:W-:Y:S01]  /*96d0*/  FSEL R0, R134, RZ, P1 ;  /* 0x000000ff86007208 */ /* 0x000fe20000800000 */
[--C-:B------:R-:W-:Y:S02]  /*96e0*/  FFMA.FTZ R53, R53, c[0x0][0x2d0], -R7.reuse ;  /* 0x0000b40035357a23 */ /* 0x100fe40000010807 */
[--C-:B------:R-:W-:Y:S02]  /*96f0*/  FFMA.FTZ R43, R43, c[0x0][0x2d0], -R7.reuse ;  /* 0x0000b4002b2b7a23 */ /* 0x100fe40000010807 */
[--C-:B------:R-:W-:Y:S02]  /*9700*/  FFMA.FTZ R64, R31, c[0x0][0x2d0], -R7.reuse ;  /* 0x0000b4001f407a23 */ /* 0x100fe40000010807 */
[----:B------:R4:W-:Y:S01]  /*9710*/  MUFU.EX2 R227, R2 ;  /* 0x0000000200e37308 */ /* 0x0009e20000000800 */
[----:B------:R2:W-:Y:S01]  /*9720*/  @P5 LDGSTS.E.BYPASS.LTC128B.128 [R248+0x7900], [R10.64+0x80], !P6 ;  /* 0x079000800af85fae */ /* 0x0005e2000f101d46 */
[--C-:B------:R-:W-:Y:S02]  /*9730*/  FFMA.FTZ R65, R30, c[0x0][0x2d0], -R7.reuse ;  /* 0x0000b4001e417a23 */ /* 0x100fe40000010807 */
[--C-:B------:R-:W-:Y:S02]  /*9740*/  FFMA.FTZ R67, R12, c[0x0][0x2d0], -R7.reuse ;  /* 0x0000b4000c437a23 */ /* 0x100fe40000010807 */
[--C-:B------:R-:W-:Y:S01]  /*9750*/  FFMA.FTZ R17, R42, c[0x0][0x2d0], -R7.reuse ;  /* 0x0000b4002a117a23 */ /* 0x100fe20000010807 */
[----:B------:R-:W-:Y:S01]  /*9760*/  MOV R42, R27 ;  /* 0x0000001b002a7202 */ /* 0x000fe20000000f00 */
[--C-:B------:R-:W-:Y:S01]  /*9770*/  FFMA.FTZ R34, R32, c[0x0][0x2d0], -R7.reuse ;  /* 0x0000b40020227a23 */ /* 0x100fe20000010807 */
[----:B------:R-:W2:Y:S01]  /*9780*/  LDSM.16.MT88.4 R20, [R229] ;  /* 0x00000000e514783b */ /* 0x000ea20000004200 */
[--C-:B------:R-:W-:Y:S02]  /*9790*/  FFMA.FTZ R66, R19, c[0x0][0x2d0], -R7.reuse ;  /* 0x0000b40013427a23 */ /* 0x100fe40000010807 */
[--C-:B-1----:R-:W-:Y:S02]  /*97a0*/  FFMA.FTZ R9, R24, c[0x0][0x2d0], -R7.reuse ;  /* 0x0000b40018097a23 */ /* 0x102fe40000010807 */
[----:B------:R-:W-:Y:S03]  /*97b0*/  FFMA.FTZ R24, R52, c[0x0][0x2d0], -R7 ;  /* 0x0000b40034187a23 */ /* 0x000fe60000010807 */
[----:B------:R-:W0:Y:S01]  /*97c0*/  LDGDEPBAR ;  /* 0x00000000000079af */ /* 0x000e220000000000 */
[----:B------:R1:W1:Y:S01]  /*97d0*/  MUFU.EX2 R224, R9 ;  /* 0x0000000900e07308 */ /* 0x0002620000000800 */
[----:B----4-:R-:W-:Y:S02]  /*97e0*/  FADD.FTZ R2, -R0, R139 ;  /* 0x0000008b00027221 */ /* 0x010fe40000010100 */
[--C-:B-1----:R-:W-:Y:S02]  /*97f0*/  FFMA.FTZ R9, R25, c[0x0][0x2d0], -R7.reuse ;  /* 0x0000b40019097a23 */ /* 0x102fe40000010807 */
[----:B------:R-:W-:Y:S05]  /*9800*/  FFMA.FTZ R25, R36, c[0x0][0x2d0], -R7 ;  /* 0x0000b40024197a23 */ /* 0x000fea0000010807 */
[----:B------:R1:W4:Y:S02]  /*9810*/  MUFU.EX2 R225, R9 ;  /* 0x0000000900e17308 */ /* 0x0003240000000800 */
[----:B-1----:R-:W-:Y:S05]  /*9820*/  FMUL.FTZ R9, R135, c[0x0][0x2d0] ;  /* 0x0000b40087097a20 */ /* 0x002fea0000410000 */
[----:B------:R-:W-:Y:S05]  /*9830*/  FSEL R9, R9, RZ, P0 ;  /* 0x000000ff09097208 */ /* 0x000fea0000000000 */
[--C-:B------:R-:W-:Y:S02]  /*9840*/  FFMA.FTZ R0, R39, c[0x0][0x2d0], -R9.reuse ;  /* 0x0000b40027007a23 */ /* 0x100fe40000010809 */
[----:B------:R-:W-:Y:S01]  /*9850*/  FFMA.FTZ R39, R41, c[0x0][0x2d0], -R8 ;  /* 0x0000b40029277a23 */ /* 0x000fe20000010808 */
[----:B---3--:R-:W-:Y:S01]  /*9860*/  MOV R41, R59 ;  /* 0x0000003b00297202 */ /* 0x008fe20000000f00 */
[----:B------:R1:W-:Y:S01]  /*9870*/  MUFU.EX2 R223, R0 ;  /* 0x0000000000df7308 */ /* 0x0003e20000000800 */
[----:B------:R-:W-:Y:S02]  /*9880*/  FMUL.FTZ R8, R134, c[0x0][0x2d0] ;  /* 0x0000b40086087a20 */ /* 0x000fe40000410000 */
[----:B--2---:R-:W-:Y:S01]  /*9890*/  FFMA.FTZ R10, R38, c[0x0][0x2d0], -R9 ;  /* 0x0000b400260a7a23 */ /* 0x004fe20000010809 */
[----:B------:R-:W-:Y:S01]  /*98a0*/  MOV R38, R131 ;  /* 0x0000008300267202 */ /* 0x000fe20000000f00 */
[--C-:B------:R-:W-:Y:S01]  /*98b0*/  FFMA.FTZ R131, R205, c[0x0][0x2d0], -R7.reuse ;  /* 0x0000b400cd837a23 */ /* 0x100fe20000010807 */
[----:B------:R-:W-:Y:S01]  /*98c0*/  F2FP.BF16.PACK_AB R205, R224, R220 ;  /* 0x000000dce0cd723e */ /* 0x000fe200000010ff */
[----:B------:R-:W-:Y:S01]  /*98d0*/  FFMA.FTZ R59, R204, c[0x0][0x2d0], -R7 ;  /* 0x0000b400cc3b7a23 */ /* 0x000fe20000010807 */
[----:B------:R-:W-:Y:S01]  /*98e0*/  FSEL R7, R8, RZ, P1 ;  /* 0x000000ff08077208 */ /* 0x000fe20000800000 */
[--C-:B------:R-:W-:Y:S01]  /*98f0*/  FFMA.FTZ R54, R54, c[0x0][0x2d0], -R9.reuse ;  /* 0x0000b40036367a23 */ /* 0x100fe20000010809 */
[----:B------:R-:W-:Y:S01]  /*9900*/  MUFU.EX2 R138, R10 ;  /* 0x0000000a008a7308 */ /* 0x000fe20000000800 */
[--C-:B------:R-:W-:Y:S01]  /*9910*/  FFMA.FTZ R46, R37, c[0x0][0x2d0], -R9.reuse ;  /* 0x0000b400252e7a23 */ /* 0x100fe20000010809 */
[----:B------:R-:W-:Y:S01]  /*9920*/  F2FP.BF16.PACK_AB R204, R226, R221 ;  /* 0x000000dde2cc723e */ /* 0x000fe200000010ff */
[--C-:B------:R-:W-:Y:S02]  /*9930*/  FFMA.FTZ R52, R14, c[0x0][0x2d0], -R9.reuse ;  /* 0x0000b4000e347a23 */ /* 0x100fe40000010809 */
[--C-:B------:R-:W-:Y:S02]  /*9940*/  FFMA.FTZ R235, R13, c[0x0][0x2d0], -R9.reuse ;  /* 0x0000b4000deb7a23 */ /* 0x100fe40000010809 */
[--C-:B------:R-:W-:Y:S02]  /*9950*/  FFMA.FTZ R252, R208, c[0x0][0x2d0], -R9.reuse ;  /* 0x0000b400d0fc7a23 */ /* 0x100fe40000010809 */
[--C-:B------:R-:W-:Y:S01]  /*9960*/  FFMA.FTZ R44, R35, c[0x0][0x2d0], -R9.reuse ;  /* 0x0000b400232c7a23 */ /* 0x100fe20000010809 */
[----:B------:R-:W-:Y:S01]  /*9970*/  MOV R35, R17 ;  /* 0x0000001100237202 */ /* 0x000fe20000000f00 */
[--C-:B------:R-:W-:Y:S02]  /*9980*/  FFMA.FTZ R33, R209, c[0x0][0x2d0], -R9.reuse ;  /* 0x0000b400d1217a23 */ /* 0x100fe40000010809 */
[--C-:B------:R-:W-:Y:S01]  /*9990*/  FFMA.FTZ R251, R207, c[0x0][0x2d0], -R9.reuse ;  /* 0x0000b400cffb7a23 */ /* 0x100fe20000010809 */
[----:B----4-:R-:W-:Y:S01]  /*99a0*/  F2FP.BF16.PACK_AB R207, R227, R225 ;  /* 0x000000e1e3cf723e */ /* 0x010fe200000010ff */
[--C-:B-1----:R-:W-:Y:S02]  /*99b0*/  FFMA.FTZ R0, R51, c[0x0][0x2d0], -R9.reuse ;  /* 0x0000b40033007a23 */ /* 0x102fe40000010809 */
[--C-:B------:R-:W-:Y:S01]  /*99c0*/  FFMA.FTZ R250, R206, c[0x0][0x2d0], -R9.reuse ;  /* 0x0000b400cefa7a23 */ /* 0x100fe20000010809 */
[----:B------:R-:W-:Y:S01]  /*99d0*/  F2FP.BF16.PACK_AB R206, R41, R249 ;  /* 0x000000f929ce723e */ /* 0x000fe200000010ff */
[----:B------:R1:W-:Y:S01]  /*99e0*/  MUFU.EX2 R222, R0 ;  /* 0x0000000000de7308 */ /* 0x0003e20000000800 */
[--C-:B------:R-:W-:Y:S02]  /*99f0*/  FFMA.FTZ R50, R50, c[0x0][0x2d0], -R9.reuse ;  /* 0x0000b40032327a23 */ /* 0x100fe40000010809 */
[--C-:B------:R-:W-:Y:S02]  /*9a00*/  FFMA.FTZ R49, R49, c[0x0][0x2d0], -R9.reuse ;  /* 0x0000b40031317a23 */ /* 0x100fe40000010809 */
[----:B------:R-:W-:Y:S02]  /*9a10*/  FFMA.FTZ R48, R48, c[0x0][0x2d0], -R9 ;  /* 0x0000b40030307a23 */ /* 0x000fe40000010809 */
[--C-:B------:R-:W-:Y:S02]  /*9a20*/  FFMA.FTZ R8, R211, c[0x0][0x2d0], -R7.reuse ;  /* 0x0000b400d3087a23 */ /* 0x100fe40000010807 */
[--C-:B------:R-:W-:Y:S02]  /*9a30*/  FFMA.FTZ R217, R217, c[0x0][0x2d0], -R7.reuse ;  /* 0x0000b400d9d97a23 */ /* 0x100fe40000010807 */
[----:B------:R-:W-:Y:S01]  /*9a40*/  MUFU.EX2 R208, R8 ;  /* 0x0000000800d07308 */ /* 0x000fe20000000800 */
[--C-:B------:R-:W-:Y:S02]  /*9a50*/  FFMA.FTZ R216, R216, c[0x0][0x2d0], -R7.reuse ;  /* 0x0000b400d8d87a23 */ /* 0x100fe40000010807 */
[--C-:B------:R-:W-:Y:S02]  /*9a60*/  FFMA.FTZ R219, R219, c[0x0][0x2d0], -R7.reuse ;  /* 0x0000b400dbdb7a23 */ /* 0x100fe40000010807 */
[--C-:B------:R-:W-:Y:S02]  /*9a70*/  FFMA.FTZ R218, R218, c[0x0][0x2d0], -R7.reuse ;  /* 0x0000b400dada7a23 */ /* 0x100fe40000010807 */
[--C-:B------:R-:W-:Y:S02]  /*9a80*/  FFMA.FTZ R214, R214, c[0x0][0x2d0], -R7.reuse ;  /* 0x0000b400d6d67a23 */ /* 0x100fe40000010807 */
[--C-:B------:R-:W-:Y:S02]  /*9a90*/  FFMA.FTZ R213, R213, c[0x0][0x2d0], -R7.reuse ;  /* 0x0000b400d5d57a23 */ /* 0x100fe40000010807 */
[----:B------:R-:W-:Y:S02]  /*9aa0*/  FFMA.FTZ R245, R15, c[0x0][0x2d0], -R7 ;  /* 0x0000b4000ff57a23 */ /* 0x000fe40000010807 */
[----:B-1----:R-:W-:Y:S01]  /*9ab0*/  FFMA.FTZ R0, R55, c[0x0][0x2d0], -R9 ;  /* 0x0000b40037007a23 */ /* 0x002fe20000010809 */
[----:B------:R-:W-:Y:S01]  /*9ac0*/  MOV R55, R25 ;  /* 0x0000001900377202 */ /* 0x000fe20000000f00 */
[--C-:B------:R-:W-:Y:S02]  /*9ad0*/  FFMA.FTZ R9, R210, c[0x0][0x2d0], -R7.reuse ;  /* 0x0000b400d2097a23 */ /* 0x100fe40000010807 */
[----:B------:R1:W-:Y:S01]  /*9ae0*/  MUFU.EX2 R246, R0 ;  /* 0x0000000000f67308 */ /* 0x0003e20000000800 */
[--C-:B------:R-:W-:Y:S02]  /*9af0*/  FFMA.FTZ R247, R16, c[0x0][0x2d0], -R7.reuse ;  /* 0x0000b40010f77a23 */ /* 0x100fe40000010807 */
[--C-:B------:R-:W-:Y:S02]  /*9b00*/  FFMA.FTZ R239, R6, c[0x0][0x2d0], -R7.reuse ;  /* 0x0000b40006ef7a23 */ /* 0x100fe40000010807 */
[--C-:B------:R-:W-:Y:S02]  /*9b10*/  FFMA.FTZ R211, R57, c[0x0][0x2d0], -R7.reuse ;  /* 0x0000b40039d37a23 */ /* 0x100fe40000010807 */
[----:B------:R-:W-:Y:S02]  /*9b20*/  IMAD.MOV.U32 R51, RZ, RZ, R38 ;  /* 0x000000ffff337224 */ /* 0x000fe400078e0026 */
[----:B------:R-:W-:Y:S01]  /*9b30*/  IMAD.MOV.U32 R57, RZ, RZ, R24 ;  /* 0x000000ffff397224 */ /* 0x000fe200078e0018 */
[----:B------:R-:W-:Y:S01]  /*9b40*/  MUFU.EX2 R139, R9 ;  /* 0x00000009008b7308 */ /* 0x000fe20000000800 */
[----:B-1----:R-:W-:Y:S02]  /*9b50*/  FMUL.FTZ R0, R5, c[0x0][0x2d0] ;  /* 0x0000b40005007a20 */ /* 0x002fe40000410000 */
[--C-:B------:R-:W-:Y:S07]  /*9b60*/  FFMA.FTZ R5, R212, c[0x0][0x2d0], -R7.reuse ;  /* 0x0000b400d4057a23 */ /* 0x100fee0000010807 */
[----:B------:R1:W2:Y:S01]  /*9b70*/  MUFU.EX2 R133, R0 ;  /* 0x0000000000857308 */ /* 0x0002a20000000800 */
[--C-:B------:R-:W-:Y:S01]  /*9b80*/  FFMA.FTZ R212, R58, c[0x0][0x2d0], -R7.reuse ;  /* 0x0000b4003ad47a23 */ /* 0x100fe20000010807 */
[----:B------:R-:W-:Y:S08]  /*9b90*/  MOV R58, R18 ;  /* 0x00000012003a7202 */ /* 0x000ff00000000f00 */
[----:B------:R3:W-:Y:S01]  /*9ba0*/  MUFU.EX2 R209, R5 ;  /* 0x0000000500d17308 */ /* 0x0007e20000000800 */
[----:B-1----:R-:W-:Y:S02]  /*9bb0*/  FMUL.FTZ R0, R4, c[0x0][0x2d0] ;  /* 0x0000b40004007a20 */ /* 0x002fe40000410000 */
[--C-:B------:R-:W-:Y:S07]  /*9bc0*/  FFMA.FTZ R4, R215, c[0x0][0x2d0], -R7.reuse ;  /* 0x0000b400d7047a23 */ /* 0x100fee0000010807 */
[----:B------:R1:W4:Y:S01]  /*9bd0*/  MUFU.EX2 R132, R0 ;  /* 0x0000000000847308 */ /* 0x0003220000000800 */
[----:B------:R-:W-:Y:S02]  /*9be0*/  FFMA.FTZ R215, R56, c[0x0][0x2d0], -R7 ;  /* 0x0000b40038d77a23 */ /* 0x000fe40000010807 */
[C---:B--2---:R-:W-:Y:S01]  /*9bf0*/  FMUL.FTZ R16, R133.reuse, R152 ;  /* 0x0000009885107220 */ /* 0x044fe20000410000 */
[----:B------:R-:W-:Y:S01]  /*9c00*/  MOV R152, R62 ;  /* 0x0000003e00987202 */ /* 0x000fe20000000f00 */
[C---:B------:R-:W-:Y:S01]  /*9c10*/  FMUL.FTZ R17, R133.reuse, R153 ;  /* 0x0000009985117220 */ /* 0x040fe20000410000 */
[----:B------:R-:W-:Y:S01]  /*9c20*/  MOV R153, R63 ;  /* 0x0000003f00997202 */ /* 0x000fe20000000f00 */
[C---:B---3--:R-:W-:Y:S02]  /*9c30*/  FMUL.FTZ R5, R133.reuse, R145 ;  /* 0x0000009185057220 */ /* 0x048fe40000410000 */
[C---:B------:R-:W-:Y:S01]  /*9c40*/  FMUL.FTZ R32, R133.reuse, R168 ;  /* 0x000000a885207220 */ /* 0x040fe20000410000 */
[----:B------:R2:W-:Y:S01]  /*9c50*/  MUFU.EX2 R210, R4 ;  /* 0x0000000400d27308 */ /* 0x0005e20000000800 */
[----:B------:R-:W-:Y:S01]  /*9c60*/  MOV R168, R47 ;  /* 0x0000002f00a87202 */ /* 0x000fe20000000f00 */
[C---:B------:R-:W-:Y:S02]  /*9c70*/  FMUL.FTZ R68, R133.reuse, R68 ;  /* 0x0000004485447220 */ /* 0x040fe40000410000 */
[C---:B------:R-:W-:Y:S02]  /*9c80*/  FMUL.FTZ R69, R133.reuse, R69 ;  /* 0x0000004585457220 */ /* 0x040fe40000410000 */
[C---:B------:R-:W-:Y:S02]  /*9c90*/  FMUL.FTZ R80, R133.reuse, R80 ;  /* 0x0000005085507220 */ /* 0x040fe40000410000 */
[C---:B------:R-:W-:Y:S02]  /*9ca0*/  FMUL.FTZ R81, R133.reuse, R81 ;  /* 0x0000005185517220 */ /* 0x040fe40000410000 */
[C---:B------:R-:W-:Y:S01]  /*9cb0*/  FMUL.FTZ R84, R133.reuse, R84 ;  /* 0x0000005485547220 */ /* 0x040fe20000410000 */
[----:B------:R-:W-:Y:S01]  /*9cc0*/  MUFU.EX2 R168, R168 ;  /* 0x000000a800a87308 */ /* 0x000fe20000000800 */
[----:B------:R-:W-:Y:S02]  /*9cd0*/  FMUL.FTZ R85, R133, R85 ;  /* 0x0000005585557220 */ /* 0x000fe40000410000 */
[----:B-1----:R-:W-:Y:S02]  /*9ce0*/  FMUL.FTZ R0, R3, c[0x0][0x2d0] ;  /* 0x0000b40003007a20 */ /* 0x002fe40000410000 */
[C---:B----4-:R-:W-:Y:S02]  /*9cf0*/  FMUL.FTZ R6, R132.reuse, R146 ;  /* 0x0000009284067220 */ /* 0x050fe40000410000 */
[C---:B------:R-:W-:Y:S02]  /*9d00*/  FMUL.FTZ R7, R132.reuse, R147 ;  /* 0x0000009384077220 */ /* 0x040fe40000410000 */
[C---:B------:R-:W-:Y:S01]  /*9d10*/  FMUL.FTZ R18, R132.reuse, R154 ;  /* 0x0000009a84127220 */ /* 0x040fe20000410000 */
[----:B------:R1:W3:Y:S01]  /*9d20*/  MUFU.EX2 R3, R0 ;  /* 0x0000000000037308 */ /* 0x0002e20000000800 */
[C---:B------:R-:W-:Y:S01]  /*9d30*/  FMUL.FTZ R19, R132.reuse, R155 ;  /* 0x0000009b84137220 */ /* 0x040fe20000410000 */
[----:B------:R-:W-:Y:S01]  /*9d40*/  MOV R155, R65 ;  /* 0x00000041009b7202 */ /* 0x000fe20000000f00 */
[C---:B--2---:R-:W-:Y:S02]  /*9d50*/  FMUL.FTZ R4, R133.reuse, R144 ;  /* 0x0000009085047220 */ /* 0x044fe40000410000 */
[----:B------:R-:W-:Y:S01]  /*9d60*/  LDSM.16.MT88.4 R144, [R232] ;  /* 0x00000000e890783b */ /* 0x000fe20000004200 */
[----:B------:R-:W-:Y:S02]  /*9d70*/  IMAD.MOV.U32 R154, RZ, RZ, R64 ;  /* 0x000000ffff9a7224 */ /* 0x000fe400078e0040 */
[C---:B------:R-:W-:Y:S02]  /*9d80*/  FMUL.FTZ R64, R133.reuse, R200 ;  /* 0x000000c885407220 */ /* 0x040fe40000410000 */
[-C--:B------:R-:W-:Y:S01]  /*9d90*/  HMMA.16816.F32.BF16 R4, R204, R20.reuse, R4 ;  /* 0x00000014cc04723c */ /* 0x080fe20000041804 */
[----:B------:R-:W-:Y:S02]  /*9da0*/  MUFU.EX2 R200, R212 ;  /* 0x000000d400c87308 */ /* 0x000fe40000000800 */
[----:B------:R-:W-:Y:S02]  /*9db0*/  FMUL.FTZ R65, R133, R201 ;  /* 0x000000c985417220 */ /* 0x000fe40000410000 */
[C---:B------:R-:W-:Y:S02]  /*9dc0*/  FMUL.FTZ R70, R132.reuse, R70 ;  /* 0x0000004684467220 */ /* 0x040fe40000410000 */
[C---:B------:R-:W-:Y:S02]  /*9dd0*/  FMUL.FTZ R71, R132.reuse, R71 ;  /* 0x0000004784477220 */ /* 0x040fe40000410000 */
[C---:B------:R-:W-:Y:S03]  /*9de0*/  FMUL.FTZ R82, R132.reuse, R82 ;  /* 0x0000005284527220 */ /* 0x040fe60000410000 */
[----:B------:R-:W-:Y:S02]  /*9df0*/  FMUL.FTZ R83, R132, R83 ;  /* 0x0000005384537220 */ /* 0x000fe40000410000 */
[----:B-1----:R-:W-:Y:S02]  /*9e00*/  FMUL.FTZ R0, R2, c[0x0][0x2d0] ;  /* 0x0000b40002007a20 */ /* 0x002fe40000410000 */
[C---:B---3--:R-:W-:Y:S01]  /*9e10*/  FMUL.FTZ R12, R3.reuse, R148 ;  /* 0x00000094030c7220 */ /* 0x048fe20000410000 */
[----:B------:R-:W-:Y:S01]  /*9e20*/  MOV R148, R39 ;  /* 0x0000002700947202 */ /* 0x000fe20000000f00 */
[C---:B------:R-:W-:Y:S01]  /*9e30*/  FMUL.FTZ R8, R3.reuse, R140 ;  /* 0x0000008c03087220 */ /* 0x040fe20000410000 */
[----:B------:R-:W1:Y:S01]  /*9e40*/  LDSM.16.MT88.4 R36, [R230] ;  /* 0x00000000e624783b */ /* 0x000e620000004200 */
[----:B------:R-:W2:Y:S01]  /*9e50*/  MUFU.EX2 R0, R0 ;  /* 0x0000000000007308 */ /* 0x000ea20000000800 */
[----:B------:R-:W-:Y:S01]  /*9e60*/  FMUL.FTZ R9, R3, R141 ;  /* 0x0000008d03097220 */ /* 0x000fe20000410000 */
[----:B------:R-:W-:Y:S01]  /*9e70*/  F2FP.BF16.PACK_AB R140, R223, R138 ;  /* 0x0000008adf8c723e */ /* 0x000fe200000010ff */
[C---:B------:R-:W-:Y:S01]  /*9e80*/  FMUL.FTZ R13, R3.reuse, R149 ;  /* 0x00000095030d7220 */ /* 0x040fe20000410000 */
[----:B------:R-:W-:Y:S01]  /*9e90*/  F2FP.BF16.PACK_AB R141, R208, R139 ;  /* 0x0000008bd08d723e */ /* 0x000fe200000010ff */
[C---:B------:R-:W-:Y:S01]  /*9ea0*/  FMUL.FTZ R24, R3.reuse, R160 ;  /* 0x000000a003187220 */ /* 0x040fe20000410000 */
[----:B------:R-:W-:Y:S01]  /*9eb0*/  MOV R160, R46 ;  /* 0x0000002e00a07202 */ /* 0x000fe20000000f00 */
[C---:B------:R-:W-:Y:S01]  /*9ec0*/  FMUL.FTZ R25, R3.reuse, R161 ;  /* 0x000000a103197220 */ /* 0x040fe20000410000 */
[----:B------:R-:W-:Y:S01]  /*9ed0*/  MOV R161, R45 ;  /* 0x0000002d00a17202 */ /* 0x000fe20000000f00 */
[C---:B------:R-:W-:Y:S01]  /*9ee0*/  FMUL.FTZ R28, R3.reuse, R164 ;  /* 0x000000a4031c7220 */ /* 0x040fe20000410000 */
[----:B------:R-:W-:Y:S01]  /*9ef0*/  MOV R149, R58 ;  /* 0x0000003a00957202 */ /* 0x000fe20000000f00 */
[----:B------:R-:W-:Y:S02]  /*9f00*/  FMUL.FTZ R29, R3, R165 ;  /* 0x000000a5031d7220 */ /* 0x000fe40000410000 */
[----:B------:R-:W-:Y:S02]  /*9f10*/  IMAD.MOV.U32 R165, RZ, RZ, R35 ;  /* 0x000000ffffa57224 */ /* 0x000fe400078e0023 */
[----:B------:R-:W-:Y:S02]  /*9f20*/  IMAD.MOV.U32 R164, RZ, RZ, R33 ;  /* 0x000000ffffa47224 */ /* 0x000fe400078e0021 */
[----:B------:R-:W-:Y:S01]  /*9f30*/  FMUL.FTZ R33, R133, R169 ;  /* 0x000000a985217220 */ /* 0x000fe20000410000 */
[----:B------:R-:W-:Y:S01]  /*9f40*/  MOV R169, R57 ;  /* 0x0000003900a97202 */ /* 0x000fe20000000f00 */
[----:B------:R-:W-:Y:S01]  /*9f50*/  FMUL.FTZ R35, R132, R171 ;  /* 0x000000ab84237220 */ /* 0x000fe20000410000 */
[----:B------:R-:W-:Y:S01]  /*9f60*/  MOV R171, R59 ;  /* 0x0000003b00ab7202 */ /* 0x000fe20000000f00 */
[----:B------:R-:W-:Y:S01]  /*9f70*/  IMAD.MOV.U32 R2, RZ, RZ, R43 ;  /* 0x000000ffff027224 */ /* 0x000fe200078e002b */
[----:B------:R-:W-:Y:S01]  /*9f80*/  MUFU.EX2 R164, R164 ;  /* 0x000000a400a47308 */ /* 0x000fe20000000800 */
[C---:B------:R-:W-:Y:S02]  /*9f90*/  FMUL.FTZ R45, R3.reuse, R181 ;  /* 0x000000b5032d7220 */ /* 0x040fe40000410000 */
[----:B--2---:R-:W-:Y:S01]  /*9fa0*/  FMUL.FTZ R10, R0, R142 ;  /* 0x0000008e000a7220 */ /* 0x004fe20000410000 */
[----:B------:R-:W-:Y:S01]  /*9fb0*/  F2FP.BF16.PACK_AB R142, R246, R222 ;  /* 0x000000def68e723e */ /* 0x000fe200000010ff */
[----:B------:R-:W-:Y:S01]  /*9fc0*/  FMUL.FTZ R11, R0, R143 ;  /* 0x0000008f000b7220 */ /* 0x000fe20000410000 */
[----:B------:R-:W-:Y:S01]  /*9fd0*/  F2FP.BF16.PACK_AB R143, R210, R209 ;  /* 0x000000d1d28f723e */ /* 0x000fe200000010ff */
[C---:B------:R-:W-:Y:S02]  /*9fe0*/  FMUL.FTZ R56, R3.reuse, R192 ;  /* 0x000000c003387220 */ /* 0x040fe40000410000 */
[C---:B------:R-:W-:Y:S01]  /*9ff0*/  FMUL.FTZ R57, R3.reuse, R193 ;  /* 0x000000c103397220 */ /* 0x040fe20000410000 */
[----:B------:R-:W-:Y:S01]  /*a000*/  MUFU.EX2 R171, R171 ;  /* 0x000000ab00ab7308 */ /* 0x000fe20000000800 */
[C---:B------:R-:W-:Y:S02]  /*a010*/  FMUL.FTZ R72, R3.reuse, R72 ;  /* 0x0000004803487220 */ /* 0x040fe40000410000 */
[C---:B------:R-:W-:Y:S04]  /*a020*/  HMMA.16816.F32.BF16 R8, R140.reuse, R20, R8 ;  /* 0x000000148c08723c */ /* 0x040fe80000041808 */
[C---:B------:R-:W-:Y:S01]  /*a030*/  FMUL.FTZ R14, R0.reuse, R150 ;  /* 0x00000096000e7220 */ /* 0x040fe20000410000 */
[----:B------:R-:W-:Y:S01]  /*a040*/  MOV R150, R61 ;  /* 0x0000003d00967202 */ /* 0x000fe20000000f00 */
[----:B------:R-:W-:Y:S01]  /*a050*/  FMUL.FTZ R15, R0, R151 ;  /* 0x00000097000f7220 */ /* 0x000fe20000410000 */
[----:B------:R-:W-:Y:S01]  /*a060*/  MOV R151, R60 ;  /* 0x0000003c00977202 */ /* 0x000fe20000000f00 */
[C---:B------:R-:W-:Y:S01]  /*a070*/  FMUL.FTZ R60, R3.reuse, R196 ;  /* 0x000000c4033c7220 */ /* 0x040fe20000410000 */
[----:B------:R-:W-:Y:S03]  /*a080*/  MOV R192, R150 ;  /* 0x0000009600c07202 */ /* 0x000fe60000000f00 */
[C---:B------:R-:W-:Y:S01]  /*a090*/  FMUL.FTZ R61, R3.reuse, R197 ;  /* 0x000000c5033d7220 */ /* 0x040fe20000410000 */
[-C--:B------:R-:W-:Y:S03]  /*a0a0*/  HMMA.16816.F32.BF16 R12, R140, R22.reuse, R12 ;  /* 0x000000168c0c723c */ /* 0x080fe6000004180c */
[C---:B------:R-:W-:Y:S02]  /*a0b0*/  FMUL.FTZ R73, R3.reuse, R73 ;  /* 0x0000004903497220 */ /* 0x040fe40000410000 */
[C---:B------:R-:W-:Y:S02]  /*a0c0*/  FMUL.FTZ R76, R3.reuse, R76 ;  /* 0x0000004c034c7220 */ /* 0x040fe40000410000 */
[----:B------:R-:W-:Y:S01]  /*a0d0*/  FMUL.FTZ R77, R3, R77 ;  /* 0x0000004d034d7220 */ /* 0x000fe20000410000 */
[C---:B------:R-:W-:Y:S04]  /*a0e0*/  HMMA.16816.F32.BF16 R16, R204.reuse, R22, R16 ;  /* 0x00000016cc10723c */ /* 0x040fe80000041810 */
[C---:B------:R-:W-:Y:S01]  /*a0f0*/  FMUL.FTZ R20, R133.reuse, R156 ;  /* 0x0000009c85147220 */ /* 0x040fe20000410000 */
[----:B------:R-:W-:Y:S01]  /*a100*/  MOV R156, R42 ;  /* 0x0000002a009c7202 */ /* 0x000fe20000000f00 */
[----:B------:R-:W-:Y:S01]  /*a110*/  FMUL.FTZ R21, R133, R157 ;  /* 0x0000009d85157220 */ /* 0x000fe20000410000 */
[----:B------:R-:W-:Y:S01]  /*a120*/  MOV R157, R40 ;  /* 0x00000028009d7202 */ /* 0x000fe20000000f00 */
[C---:B------:R-:W-:Y:S01]  /*a130*/  FMUL.FTZ R22, R132.reuse, R158 ;  /* 0x0000009e84167220 */ /* 0x040fe20000410000 */
[----:B------:R-:W-:Y:S03]  /*a140*/  MOV R158, R66 ;  /* 0x00000042009e7202 */ /* 0x000fe60000000f00 */
[----:B------:R-:W-:Y:S02]  /*a150*/  FMUL.FTZ R23, R132, R159 ;  /* 0x0000009f84177220 */ /* 0x000fe40000410000 */
[C---:B------:R-:W-:Y:S02]  /*a160*/  FMUL.FTZ R40, R3.reuse, R176 ;  /* 0x000000b003287220 */ /* 0x040fe40000410000 */
[C---:B------:R-:W-:Y:S02]  /*a170*/  FMUL.FTZ R88, R3.reuse, R88 ;  /* 0x0000005803587220 */ /* 0x040fe40000410000 */
[C---:B------:R-:W-:Y:S01]  /*a180*/  FMUL.FTZ R89, R3.reuse, R89 ;  /* 0x0000005903597220 */ /* 0x040fe20000410000 */
[-C--:B-1----:R-:W-:Y:S03]  /*a190*/  HMMA.16816.F32.BF16 R20, R204, R36.reuse, R20 ;  /* 0x00000024cc14723c */ /* 0x082fe60000041814 */
[C---:B------:R-:W-:Y:S02]  /*a1a0*/  FMUL.FTZ R26, R0.reuse, R162 ;  /* 0x000000a2001a7220 */ /* 0x040fe40000410000 */
[C---:B------:R-:W-:Y:S01]  /*a1b0*/  FMUL.FTZ R27, R0.reuse, R163 ;  /* 0x000000a3001b7220 */ /* 0x040fe20000410000 */
[----:B------:R-:W-:Y:S01]  /*a1c0*/  MOV R163, R51 ;  /* 0x0000003300a37202 */ /* 0x000fe20000000f00 */
[C---:B------:R-:W-:Y:S02]  /*a1d0*/  FMUL.FTZ R92, R3.reuse, R92 ;  /* 0x0000005c035c7220 */ /* 0x040fe40000410000 */
[----:B------:R-:W-:Y:S03]  /*a1e0*/  FMUL.FTZ R93, R3, R93 ;  /* 0x0000005d035d7220 */ /* 0x000fe60000410000 */
[C---:B------:R-:W-:Y:S04]  /*a1f0*/  HMMA.16816.F32.BF16 R24, R140.reuse, R36, R24 ;  /* 0x000000248c18723c */ /* 0x040fe80000041818 */
[C---:B------:R-:W-:Y:S01]  /*a200*/  FMUL.FTZ R30, R0.reuse, R166 ;  /* 0x000000a6001e7220 */ /* 0x040fe20000410000 */
[----:B------:R-:W-:Y:S01]  /*a210*/  MOV R166, R55 ;  /* 0x0000003700a67202 */ /* 0x000fe20000000f00 */
[----:B------:R-:W-:Y:S01]  /*a220*/  FMUL.FTZ R31, R0, R167 ;  /* 0x000000a7001f7220 */ /* 0x000fe20000410000 */
[----:B------:R-:W-:Y:S01]  /*a230*/  MOV R167, R34 ;  /* 0x0000002200a77202 */ /* 0x000fe20000000f00 */
[C---:B------:R-:W-:Y:S04]  /*a240*/  FMUL.FTZ R34, R132.reuse, R170 ;  /* 0x000000aa84227220 */ /* 0x040fe80000410000 */
[----:B------:R-:W-:Y:S01]  /*a250*/  IMAD.MOV.U32 R170, RZ, RZ, R54 ;  /* 0x000000ffffaa7224 */ /* 0x000fe200078e0036 */
[-C--:B------:R-:W-:Y:S03]  /*a260*/  HMMA.16816.F32.BF16 R28, R140, R38.reuse, R28 ;  /* 0x000000268c1c723c */ /* 0x080fe6000004181c */
[----:B------:R-:W-:Y:S02]  /*a270*/  FMUL.FTZ R36, R133, R172 ;  /* 0x000000ac85247220 */ /* 0x000fe40000410000 */
[----:B------:R-:W-:Y:S02]  /*a280*/  IMAD.MOV.U32 R172, RZ, RZ, R53 ;  /* 0x000000ffffac7224 */ /* 0x000fe400078e0035 */
[----:B------:R-:W-:Y:S01]  /*a290*/  IMAD.MOV.U32 R176, RZ, RZ, R41 ;  /* 0x000000ffffb07224 */ /* 0x000fe200078e0029 */
[C---:B------:R-:W-:Y:S03]  /*a2a0*/  HMMA.16816.F32.BF16 R32, R204.reuse, R38, R32 ;  /* 0x00000026cc20723c */ /* 0x040fe60000041820 */
[----:B------:R-:W-:Y:S01]  /*a2b0*/  MUFU.EX2 R172, R172 ;  /* 0x000000ac00ac7308 */ /* 0x000fe20000000800 */
[----:B------:R-:W-:Y:S01]  /*a2c0*/  FMUL.FTZ R41, R3, R177 ;  /* 0x000000b103297220 */ /* 0x000fe20000410000 */
[----:B------:R-:W-:Y:S01]  /*a2d0*/  MOV R177, R52 ;  /* 0x0000003400b17202 */ /* 0x000fe20000000f00 */
[----:B------:R-:W-:Y:S01]  /*a2e0*/  FMUL.FTZ R37, R133, R173 ;  /* 0x000000ad85257220 */ /* 0x000fe20000410000 */
[----:B------:R-:W1:Y:S01]  /*a2f0*/  LDSM.16.MT88.4 R52, [R233] ;  /* 0x00000000e934783b */ /* 0x000e620000004200 */
[C---:B------:R-:W-:Y:S01]  /*a300*/  FMUL.FTZ R38, R132.reuse, R174 ;  /* 0x000000ae84267220 */ /* 0x040fe20000410000 */
[----:B------:R-:W-:Y:S03]  /*a310*/  MOV R173, R50 ;  /* 0x0000003200ad7202 */ /* 0x000fe60000000f00 */
[----:B------:R-:W-:Y:S01]  /*a320*/  FMUL.FTZ R39, R132, R175 ;  /* 0x000000af84277220 */ /* 0x000fe20000410000 */
        /* <DEDUP_REMOVED lines=11> */
[----:B------:R-:W-:Y:S02]  /*a3e0*/  IMAD.MOV.U32 R162, RZ, RZ, R44 ;  /* 0x000000ffffa27224 */ /* 0x000fe400078e002c */
[----:B------:R-:W-:Y:S02]  /*a3f0*/  FMUL.FTZ R44, R3, R180 ;  /* 0x000000b4032c7220 */ /* 0x000fe40000410000 */
[C---:B------:R-:W-:Y:S02]  /*a400*/  FMUL.FTZ R46, R0.reuse, R182 ;  /* 0x000000b6002e7220 */ /* 0x040fe40000410000 */
[C---:B------:R-:W-:Y:S02]  /*a410*/  FMUL.FTZ R47, R0.reuse, R183 ;  /* 0x000000b7002f7220 */ /* 0x040fe40000410000 */
[C---:B------:R-:W-:Y:S02]  /*a420*/  FMUL.FTZ R49, R133.reuse, R185 ;  /* 0x000000b985317220 */ /* 0x040fe40000410000 */
[C---:B------:R-:W-:Y:S02]  /*a430*/  FMUL.FTZ R58, R0.reuse, R194 ;  /* 0x000000c2003a7220 */ /* 0x040fe40000410000 */
[C---:B------:R-:W-:Y:S01]  /*a440*/  FMUL.FTZ R59, R0.reuse, R195 ;  /* 0x000000c3003b7220 */ /* 0x040fe20000410000 */
[-C--:B-1----:R-:W-:Y:S03]  /*a450*/  HMMA.16816.F32.BF16 R36, R204, R52.reuse, R36 ;  /* 0x00000034cc24723c */ /* 0x082fe60000041824 */
[C---:B------:R-:W-:Y:S02]  /*a460*/  FMUL.FTZ R62, R0.reuse, R198 ;  /* 0x000000c6003e7220 */ /* 0x040fe40000410000 */
[----:B------:R-:W-:Y:S02]  /*a470*/  FMUL.FTZ R63, R0, R199 ;  /* 0x000000c7003f7220 */ /* 0x000fe40000410000 */
[----:B------:R-:W-:Y:S01]  /*a480*/  MUFU.EX2 R199, R213 ;  /* 0x000000d500c77308 */ /* 0x000fe20000000800 */
[C---:B------:R-:W-:Y:S04]  /*a490*/  HMMA.16816.F32.BF16 R40, R140.reuse, R52, R40 ;  /* 0x000000348c28723c */ /* 0x040fe80000041828 */
[----:B------:R-:W-:Y:S02]  /*a4a0*/  IMAD.MOV.U32 R159, RZ, RZ, R67 ;  /* 0x000000ffff9f7224 */ /* 0x000fe400078e0043 */
[C---:B------:R-:W-:Y:S02]  /*a4b0*/  FMUL.FTZ R66, R132.reuse, R202 ;  /* 0x000000ca84427220 */ /* 0x040fe40000410000 */
[-C--:B------:R-:W-:Y:S04]  /*a4c0*/  HMMA.16816.F32.BF16 R44, R140, R54.reuse, R44 ;  /* 0x000000368c2c723c */ /* 0x080fe8000004182c */
[----:B------:R-:W-:Y:S02]  /*a4d0*/  IMAD.MOV.U32 R175, RZ, RZ, R48 ;  /* 0x000000ffffaf7224 */ /* 0x000fe400078e0030 */
[C---:B------:R-:W-:Y:S02]  /*a4e0*/  FMUL.FTZ R48, R133.reuse, R184 ;  /* 0x000000b885307220 */ /* 0x040fe40000410000 */
[C---:B------:R-:W-:Y:S01]  /*a4f0*/  FMUL.FTZ R50, R132.reuse, R186 ;  /* 0x000000ba84327220 */ /* 0x040fe20000410000 */
[----:B------:R-:W-:Y:S02]  /*a500*/  MOV R186, R166 ;  /* 0x000000a600ba7202 */ /* 0x000fe40000000f00 */
[----:B------:R1:W2:Y:S01]  /*a510*/  MUFU.EX2 R166, R252 ;  /* 0x000000fc00a67308 */ /* 0x0002a20000000800 */
[C---:B------:R-:W-:Y:S01]  /*a520*/  FMUL.FTZ R51, R132.reuse, R187 ;  /* 0x000000bb84337220 */ /* 0x040fe20000410000 */
[----:B------:R-:W-:Y:S01]  /*a530*/  MOV R187, R165 ;  /* 0x000000a500bb7202 */ /* 0x000fe20000000f00 */
[C---:B------:R-:W-:Y:S02]  /*a540*/  FMUL.FTZ R52, R133.reuse, R188 ;  /* 0x000000bc85347220 */ /* 0x040fe40000410000 */
[C---:B------:R-:W-:Y:S02]  /*a550*/  FMUL.FTZ R53, R133.reuse, R189 ;  /* 0x000000bd85357220 */ /* 0x040fe40000410000 */
[----:B------:R-:W-:Y:S01]  /*a560*/  FMUL.FTZ R67, R132, R203 ;  /* 0x000000cb84437220 */ /* 0x000fe20000410000 */
[C---:B------:R-:W-:Y:S02]  /*a570*/  HMMA.16816.F32.BF16 R48, R204.reuse, R54, R48 ;  /* 0x00000036cc30723c */ /* 0x040fe40000041830 */
[----:B------:R-:W-:Y:S02]  /*a580*/  MUFU.EX2 R165, R217 ;  /* 0x000000d900a57308 */ /* 0x000fe40000000800 */
[C---:B------:R-:W-:Y:S02]  /*a590*/  FMUL.FTZ R74, R0.reuse, R74 ;  /* 0x0000004a004a7220 */ /* 0x040fe40000410000 */
[----:B------:R-:W-:Y:S02]  /*a5a0*/  FMUL.FTZ R75, R0, R75 ;  /* 0x0000004b004b7220 */ /* 0x000fe40000410000 */
[C---:B------:R-:W-:Y:S04]  /*a5b0*/  FMUL.FTZ R54, R132.reuse, R190 ;  /* 0x000000be84367220 */ /* 0x040fe80000410000 */
[----:B------:R-:W-:Y:S01]  /*a5c0*/  FMUL.FTZ R55, R132, R191 ;  /* 0x000000bf84377220 */ /* 0x000fe20000410000 */
[----:B------:R-:W-:Y:S01]  /*a5d0*/  MUFU.EX2 R190, R218 ;  /* 0x000000da00be7308 */ /* 0x000fe20000000800 */
[----:B------:R-:W-:Y:S01]  /*a5e0*/  FMUL.FTZ R78, R0, R78 ;  /* 0x0000004e004e7220 */ /* 0x000fe20000410000 */
[----:B------:R-:W-:Y:S01]  /*a5f0*/  MOV R191, R148 ;  /* 0x0000009400bf7202 */ /* 0x000fe20000000f00 */
[----:B-1----:R-:W-:Y:S01]  /*a600*/  IMAD.MOV.U32 R252, RZ, RZ, R157 ;  /* 0x000000fffffc7224 */ /* 0x002fe200078e009d */
[----:B--2---:R-:W-:Y:S01]  /*a610*/  F2FP.BF16.PACK_AB R148, R166, R164 ;  /* 0x000000a4a694723e */ /* 0x004fe200000010ff */
[----:B------:R-:W-:Y:S01]  /*a620*/  FMUL.FTZ R79, R0, R79 ;  /* 0x0000004f004f7220 */ /* 0x000fe20000410000 */
[-C--:B------:R-:W-:Y:S03]  /*a630*/  HMMA.16816.F32.BF16 R52, R204, R144.reuse, R52 ;  /* 0x00000090cc34723c */ /* 0x080fe60000041834 */
[C---:B------:R-:W-:Y:S01]  /*a640*/  FMUL.FTZ R86, R132.reuse, R86 ;  /* 0x0000005684567220 */ /* 0x040fe20000410000 */
[----:B------:R-:W-:Y:S01]  /*a650*/  MUFU.EX2 R203, R192 ;  /* 0x000000c000cb7308 */ /* 0x000fe20000000800 */
[----:B------:R-:W-:Y:S02]  /*a660*/  FMUL.FTZ R87, R132, R87 ;  /* 0x0000005784577220 */ /* 0x000fe40000410000 */
[C---:B------:R-:W-:Y:S01]  /*a670*/  FMUL.FTZ R90, R0.reuse, R90 ;  /* 0x0000005a005a7220 */ /* 0x040fe20000410000 */
[C---:B------:R-:W-:Y:S04]  /*a680*/  HMMA.16816.F32.BF16 R56, R140.reuse, R144, R56 ;  /* 0x000000908c38723c */ /* 0x040fe80000041838 */
[C---:B------:R-:W-:Y:S02]  /*a690*/  FMUL.FTZ R91, R0.reuse, R91 ;  /* 0x0000005b005b7220 */ /* 0x040fe40000410000 */
[----:B------:R-:W-:Y:S01]  /*a6a0*/  MUFU.EX2 R202, R186 ;  /* 0x000000ba00ca7308 */ /* 0x000fe20000000800 */
[C---:B------:R-:W-:Y:S01]  /*a6b0*/  FMUL.FTZ R94, R0.reuse, R94 ;  /* 0x0000005e005e7220 */ /* 0x040fe20000410000 */
[-C--:B------:R-:W-:Y:S04]  /*a6c0*/  HMMA.16816.F32.BF16 R60, R140, R146.reuse, R60 ;  /* 0x000000928c3c723c */ /* 0x080fe8000004183c */
[----:B------:R-:W-:Y:S02]  /*a6d0*/  FMUL.FTZ R95, R0, R95 ;  /* 0x0000005f005f7220 */ /* 0x000fe40000410000 */
[C---:B------:R-:W-:Y:S02]  /*a6e0*/  FMUL.FTZ R96, R133.reuse, R96 ;  /* 0x0000006085607220 */ /* 0x040fe40000410000 */
[C---:B------:R-:W-:Y:S01]  /*a6f0*/  HMMA.16816.F32.BF16 R64, R204.reuse, R146, R64 ;  /* 0x00000092cc40723c */ /* 0x040fe20000041840 */
[----:B------:R-:W1:Y:S01]  /*a700*/  LDSM.16.MT88.4 R144, [R229+0x2000] ;  /* 0x00200000e590783b */ /* 0x000e620000004200 */
[----:B------:R-:W-:Y:S02]  /*a710*/  MUFU.EX2 R192, R214 ;  /* 0x000000d600c07308 */ /* 0x000fe40000000800 */
[C---:B------:R-:W-:Y:S02]  /*a720*/  FMUL.FTZ R97, R133.reuse, R97 ;  /* 0x0000006185617220 */ /* 0x040fe40000410000 */
[C---:B------:R-:W-:Y:S02]  /*a730*/  FMUL.FTZ R98, R132.reuse, R98 ;  /* 0x0000006284627220 */ /* 0x040fe40000410000 */
[C---:B------:R-:W-:Y:S04]  /*a740*/  FMUL.FTZ R99, R132.reuse, R99 ;  /* 0x0000006384637220 */ /* 0x040fe80000410000 */
[----:B------:R-:W-:Y:S01]  /*a750*/  MUFU.EX2 R186, R211 ;  /* 0x000000d300ba7308 */ /* 0x000fe20000000800 */
[C---:B------:R-:W-:Y:S02]  /*a760*/  FMUL.FTZ R100, R133.reuse, R100 ;  /* 0x0000006485647220 */ /* 0x040fe40000410000 */
[C---:B------:R-:W-:Y:S02]  /*a770*/  FMUL.FTZ R101, R133.reuse, R101 ;  /* 0x0000006585657220 */ /* 0x040fe40000410000 */
[C---:B------:R-:W-:Y:S02]  /*a780*/  FMUL.FTZ R102, R132.reuse, R102 ;  /* 0x0000006684667220 */ /* 0x040fe40000410000 */
[----:B------:R-:W-:Y:S02]  /*a790*/  FMUL.FTZ R103, R132, R103 ;  /* 0x0000006784677220 */ /* 0x000fe40000410000 */
[C---:B------:R-:W-:Y:S01]  /*a7a0*/  FMUL.FTZ R106, R0.reuse, R106 ;  /* 0x0000006a006a7220 */ /* 0x040fe20000410000 */
[----:B------:R-:W-:Y:S01]  /*a7b0*/  MUFU.EX2 R189, R250 ;  /* 0x000000fa00bd7308 */ /* 0x000fe20000000800 */
[C---:B------:R-:W-:Y:S02]  /*a7c0*/  FMUL.FTZ R107, R0.reuse, R107 ;  /* 0x0000006b006b7220 */ /* 0x040fe40000410000 */
[C---:B------:R-:W-:Y:S02]  /*a7d0*/  FMUL.FTZ R110, R0.reuse, R110 ;  /* 0x0000006e006e7220 */ /* 0x040fe40000410000 */
[----:B------:R-:W-:Y:S02]  /*a7e0*/  FMUL.FTZ R111, R0, R111 ;  /* 0x0000006f006f7220 */ /* 0x000fe40000410000 */
[C---:B------:R-:W-:Y:S02]  /*a7f0*/  FMUL.FTZ R112, R133.reuse, R112 ;  /* 0x0000007085707220 */ /* 0x040fe40000410000 */
[C---:B------:R-:W-:Y:S01]  /*a800*/  FMUL.FTZ R113, R133.reuse, R113 ;  /* 0x0000007185717220 */ /* 0x040fe20000410000 */
[----:B------:R-:W-:Y:S01]  /*a810*/  MUFU.EX2 R191, R191 ;  /* 0x000000bf00bf7308 */ /* 0x000fe20000000800 */
[C---:B------:R-:W-:Y:S02]  /*a820*/  FMUL.FTZ R114, R132.reuse, R114 ;  /* 0x0000007284727220 */ /* 0x040fe40000410000 */
[C---:B------:R-:W-:Y:S02]  /*a830*/  FMUL.FTZ R115, R132.reuse, R115 ;  /* 0x0000007384737220 */ /* 0x040fe40000410000 */
[C---:B------:R-:W-:Y:S02]  /*a840*/  FMUL.FTZ R116, R133.reuse, R116 ;  /* 0x0000007485747220 */ /* 0x040fe40000410000 */
[----:B------:R-:W-:Y:S01]  /*a850*/  FMUL.FTZ R117, R133, R117 ;  /* 0x0000007585757220 */ /* 0x000fe20000410000 */
[-C--:B-1----:R-:W-:Y:S02]  /*a860*/  HMMA.16816.F32.BF16 R68, R204, R144.reuse, R68 ;  /* 0x00000090cc44723c */ /* 0x082fe40000041844 */
[----:B------:R-:W-:Y:S01]  /*a870*/  MUFU.EX2 R250, R252 ;  /* 0x000000fc00fa7308 */ /* 0x000fe20000000800 */
[C---:B------:R-:W-:Y:S02]  /*a880*/  FMUL.FTZ R118, R132.reuse, R118 ;  /* 0x0000007684767220 */ /* 0x040fe40000410000 */
[----:B------:R-:W-:Y:S02]  /*a890*/  FMUL.FTZ R119, R132, R119 ;  /* 0x0000007784777220 */ /* 0x000fe40000410000 */
[C---:B------:R-:W-:Y:S01]  /*a8a0*/  FMUL.FTZ R122, R0.reuse, R122 ;  /* 0x0000007a007a7220 */ /* 0x040fe20000410000 */
[C---:B------:R-:W-:Y:S04]  /*a8b0*/  HMMA.16816.F32.BF16 R72, R140.reuse, R144, R72 ;  /* 0x000000908c48723c */ /* 0x040fe80000041848 */
[C---:B------:R-:W-:Y:S02]  /*a8c0*/  FMUL.FTZ R123, R0.reuse, R123 ;  /* 0x0000007b007b7220 */ /* 0x040fe40000410000 */
[C---:B------:R-:W-:Y:S02]  /*a8d0*/  FMUL.FTZ R126, R0.reuse, R126 ;  /* 0x0000007e007e7220 */ /* 0x040fe40000410000 */
[-C--:B------:R-:W-:Y:S04]  /*a8e0*/  HMMA.16816.F32.BF16 R76, R140, R146.reuse, R76 ;  /* 0x000000928c4c723c */ /* 0x080fe8000004184c */
[----:B------:R-:W-:Y:S02]  /*a8f0*/  FMUL.FTZ R127, R0, R127 ;  /* 0x0000007f007f7220 */ /* 0x000fe40000410000 */
[----:B------:R-:W-:Y:S02]  /*a900*/  IMAD.MOV.U32 R184, RZ, RZ, R167 ;  /* 0x000000ffffb87224 */ /* 0x000fe400078e00a7 */
[C---:B------:R-:W-:Y:S01]  /*a910*/  HMMA.16816.F32.BF16 R80, R204.reuse, R146, R80 ;  /* 0x00000092cc50723c */ /* 0x040fe20000041850 */
[----:B------:R-:W1:Y:S01]  /*a920*/  LDSM.16.MT88.4 R144, [R230+0x2000] ;  /* 0x00200000e690783b */ /* 0x000e620000004200 */
[----:B------:R-:W2:Y:S02]  /*a930*/  MUFU.EX2 R167, R216 ;  /* 0x000000d800a77308 */ /* 0x000ea40000000800 */
[----:B------:R-:W-:Y:S02]  /*a940*/  IMAD.MOV.U32 R193, RZ, RZ, R149 ;  /* 0x000000ffffc17224 */ /* 0x000fe400078e0095 */
[----:B------:R-:W-:Y:S01]  /*a950*/  IMAD.MOV.U32 R178, RZ, RZ, R177 ;  /* 0x000000ffffb27224 */ /* 0x000fe200078e00b1 */
[----:B------:R-:W-:Y:S02]  /*a960*/  MOV R177, R176 ;  /* 0x000000b000b17202 */ /* 0x000fe40000000f00 */
[----:B------:R-:W-:Y:S03]  /*a970*/  MOV R176, R175 ;  /* 0x000000af00b07202 */ /* 0x000fe60000000f00 */
[----:B------:R-:W-:Y:S01]  /*a980*/  MUFU.EX2 R184, R184 ;  /* 0x000000b800b87308 */ /* 0x000fe20000000800 */
[----:B------:R-:W-:Y:S01]  /*a990*/  IMAD.MOV.U32 R175, RZ, RZ, R174 ;  /* 0x000000ffffaf7224 */ /* 0x000fe200078e00ae */
[----:B------:R-:W-:Y:S01]  /*a9a0*/  MOV R174, R173 ;  /* 0x000000ad00ae7202 */ /* 0x000fe20000000f00 */
[----:B------:R-:W-:Y:S01]  /*a9b0*/  IMAD.MOV.U32 R179, RZ, RZ, R177 ;  /* 0x000000ffffb37224 */ /* 0x000fe200078e00b1 */
[----:B------:R-:W-:Y:S02]  /*a9c0*/  MOV R173, R170 ;  /* 0x000000aa00ad7202 */ /* 0x000fe40000000f00 */
[----:B------:R-:W-:Y:S02]  /*a9d0*/  MOV R185, R174 ;  /* 0x000000ae00b97202 */ /* 0x000fe40000000f00 */
[----:B------:R-:W-:Y:S02]  /*a9e0*/  MOV R177, R176 ;  /* 0x000000b000b17202 */ /* 0x000fe40000000f00 */
[----:B------:R3:W-:Y:S01]  /*a9f0*/  MUFU.EX2 R170, R128 ;  /* 0x0000008000aa7308 */ /* 0x0007e20000000800 */
[----:B------:R-:W-:Y:S02]  /*aa00*/  MOV R176, R175 ;  /* 0x000000af00b07202 */ /* 0x000fe40000000f00 */
[----:B------:R-:W-:Y:S01]  /*aa10*/  IMAD.MOV.U32 R180, RZ, RZ, R177 ;  /* 0x000000ffffb47224 */ /* 0x000fe200078e00b1 */
[----:B--2---:R-:W-:Y:S02]  /*aa20*/  F2FP.BF16.PACK_AB R149, R167, R165 ;  /* 0x000000a5a795723e */ /* 0x004fe400000010ff */
[----:B------:R-:W-:Y:S04]  /*aa30*/  MOV R177, R176 ;  /* 0x000000b000b17202 */ /* 0x000fe80000000f00 */
[----:B------:R2:W-:Y:S01]  /*aa40*/  MUFU.EX2 R175, R129 ;  /* 0x0000008100af7308 */ /* 0x0005e20000000800 */
[----:B------:R-:W-:Y:S01]  /*aa50*/  MOV R181, R177 ;  /* 0x000000b100b57202 */ /* 0x000fe20000000f00 */
[----:B------:R-:W-:Y:S03]  /*aa60*/  IMAD.MOV.U32 R177, RZ, RZ, R169 ;  /* 0x000000ffffb17224 */ /* 0x000fe600078e00a9 */
[----:B------:R-:W-:Y:S02]  /*aa70*/  MOV R182, R181 ;  /* 0x000000b500b67202 */ /* 0x000fe40000000f00 */
[----:B------:R-:W-:Y:S01]  /*aa80*/  MOV R181, R2 ;  /* 0x0000000200b57202 */ /* 0x000fe20000000f00 */
[-C--:B-1----:R-:W-:Y:S02]  /*aa90*/  HMMA.16816.F32.BF16 R84, R204, R144.reuse, R84 ;  /* 0x00000090cc54723c */ /* 0x082fe40000041854 */
[----:B------:R1:W-:Y:S01]  /*aaa0*/  MUFU.EX2 R176, R130 ;  /* 0x0000008200b07308 */ /* 0x0003e20000000800 */
[----:B------:R-:W-:Y:S01]  /*aab0*/  IMAD.MOV.U32 R183, RZ, RZ, R182 ;  /* 0x000000ffffb77224 */ /* 0x000fe200078e00b6 */
[----:B------:R-:W-:Y:S01]  /*aac0*/  MOV R182, R173 ;  /* 0x000000ad00b67202 */ /* 0x000fe20000000f00 */
[----:B---3--:R-:W3:Y:S03]  /*aad0*/  LDL.LU R128, [R1+0xb0] ;  /* 0x0000b00001807983 */ /* 0x008ee60000300800 */
[C---:B------:R-:W-:Y:S04]  /*aae0*/  HMMA.16816.F32.BF16 R88, R140.reuse, R144, R88 ;  /* 0x000000908c58723c */ /* 0x040fe80000041858 */
[----:B------:R4:W-:Y:S01]  /*aaf0*/  MUFU.EX2 R169, R131 ;  /* 0x0000008300a97308 */ /* 0x0009e20000000800 */
[----:B--2---:R-:W2:Y:S03]  /*ab00*/  LDL.LU R129, [R1+0xac] ;  /* 0x0000ac0001817983 */ /* 0x004ea60000300800 */
[-C--:B------:R-:W-:Y:S06]  /*ab10*/  HMMA.16816.F32.BF16 R92, R140, R146.reuse, R92 ;  /* 0x000000928c5c723c */ /* 0x080fec000004185c */
[----:B------:R4:W-:Y:S02]  /*ab20*/  MUFU.EX2 R174, R219 ;  /* 0x000000db00ae7308 */ /* 0x0009e40000000800 */
[C---:B------:R-:W-:Y:S01]  /*ab30*/  HMMA.16816.F32.BF16 R96, R204.reuse, R146, R96 ;  /* 0x00000092cc60723c */ /* 0x040fe20000041860 */
[----:B------:R-:W4:Y:S07]  /*ab40*/  LDSM.16.MT88.4 R144, [R233+0x2000] ;  /* 0x00200000e990783b */ /* 0x000f2e0000004200 */
[----:B------:R4:W-:Y:S01]  /*ab50*/  MUFU.EX2 R201, R183 ;  /* 0x000000b700c97308 */ /* 0x0009e20000000800 */
[----:B-1----:R-:W2:Y:S04]  /*ab60*/  LDL.LU R130, [R1+0xa8] ;  /* 0x0000a80001827983 */ /* 0x002ea80000300800 */
[----:B----4-:R-:W2:Y:S05]  /*ab70*/  LDL.LU R131, [R1+0xa4] ;  /* 0x0000a40001837983 */ /* 0x010eaa0000300800 */
[----:B------:R-:W1:Y:S01]  /*ab80*/  MUFU.EX2 R173, R251 ;  /* 0x000000fb00ad7308 */ /* 0x000e620000000800 */
[----:B------:R-:W-:Y:S09]  /*ab90*/  LDSM.16.MT88.4 R216, [R230+0x3800] ;  /* 0x00380000e6d8783b */ /* 0x000ff20000004200 */
[----:B------:R-:W-:Y:S01]  /*aba0*/  MUFU.EX2 R198, R185 ;  /* 0x000000b900c67308 */ /* 0x000fe20000000800 */
[----:B------:R-:W-:Y:S01]  /*abb0*/  MOV R183, R162 ;  /* 0x000000a200b77202 */ /* 0x000fe20000000f00 */
[----:B------:R-:W-:Y:S01]  /*abc0*/  IMAD.MOV.U32 R162, RZ, RZ, R158 ;  /* 0x000000ffffa27224 */ /* 0x000fe200078e009e */
[----:B------:R-:W-:Y:S07]  /*abd0*/  MOV R158, R152 ;  /* 0x00000098009e7202 */ /* 0x000fee0000000f00 */
[----:B------:R1:W-:Y:S01]  /*abe0*/  MUFU.EX2 R185, R180 ;  /* 0x000000b400b97308 */ /* 0x0003e20000000800 */
[-C--:B------:R-:W-:Y:S03]  /*abf0*/  HMMA.16816.F32.BF16 R100, R204, R144.reuse, R100 ;  /* 0x00000090cc64723c */ /* 0x080fe60000041864 */
[----:B-1----:R-:W-:Y:S06]  /*ac00*/  F2FP.BF16.PACK_AB R150, R189, R173 ;  /* 0x000000adbd96723e */ /* 0x002fec00000010ff */
[----:B------:R-:W1:Y:S01]  /*ac10*/  MUFU.EX2 R177, R177 ;  /* 0x000000b100b17308 */ /* 0x000e620000000800 */
[C---:B------:R-:W-:Y:S08]  /*ac20*/  HMMA.16816.F32.BF16 R104, R140.reuse, R144, R104 ;  /* 0x000000908c68723c */ /* 0x040ff00000041868 */
[-C--:B------:R-:W-:Y:S01]  /*ac30*/  HMMA.16816.F32.BF16 R108, R140, R146.reuse, R108 ;  /* 0x000000928c6c723c */ /* 0x080fe2000004186c */
[----:B------:R1:W-:Y:S03]  /*ac40*/  MUFU.EX2 R195, R193 ;  /* 0x000000c100c37308 */ /* 0x0003e60000000800 */
[----:B------:R-:W-:Y:S01]  /*ac50*/  IMAD.MOV.U32 R180, RZ, RZ, R161 ;  /* 0x000000ffffb47224 */ /* 0x000fe200078e00a1 */
[----:B------:R-:W-:Y:S03]  /*ac60*/  MOV R161, R155 ;  /* 0x0000009b00a17202 */ /* 0x000fe60000000f00 */
[C---:B------:R-:W-:Y:S01]  /*ac70*/  HMMA.16816.F32.BF16 R112, R204.reuse, R146, R112 ;  /* 0x00000092cc70723c */ /* 0x040fe20000041870 */
[----:B------:R-:W1:Y:S02]  /*ac80*/  LDSM.16.MT88.4 R144, [R232+0x2000] ;  /* 0x00200000e890783b */ /* 0x000e640000004200 */
[----:B------:R-:W-:Y:S01]  /*ac90*/  MUFU.EX2 R181, R181 ;  /* 0x000000b500b57308 */ /* 0x000fe20000000800 */
[----:B------:R-:W-:Y:S02]  /*aca0*/  MOV R197, R180 ;  /* 0x000000b400c57202 */ /* 0x000fe40000000f00 */
[----:B------:R-:W-:Y:S07]  /*acb0*/  MOV R180, R158 ;  /* 0x0000009e00b47202 */ /* 0x000fee0000000f00 */
[----:B------:R-:W-:Y:S01]  /*acc0*/  MUFU.EX2 R182, R182 ;  /* 0x000000b600b67308 */ /* 0x000fe20000000800 */
[----:B-1----:R-:W-:Y:S02]  /*acd0*/  MOV R193, R179 ;  /* 0x000000b300c17202 */ /* 0x002fe40000000f00 */
[----:B------:R-:W-:Y:S02]  /*ace0*/  MOV R179, R160 ;  /* 0x000000a000b37202 */ /* 0x000fe40000000f00 */
[----:B------:R-:W-:Y:S05]  /*acf0*/  MOV R160, R154 ;  /* 0x0000009a00a07202 */ /* 0x000fea0000000f00 */
[----:B------:R-:W-:Y:S01]  /*ad00*/  MUFU.EX2 R180, R180 ;  /* 0x000000b400b47308 */ /* 0x000fe20000000800 */
[-C--:B------:R-:W-:Y:S08]  /*ad10*/  HMMA.16816.F32.BF16 R116, R204, R144.reuse, R116 ;  /* 0x00000090cc74723c */ /* 0x080ff00000041874 */
[C---:B------:R-:W-:Y:S08]  /*ad20*/  HMMA.16816.F32.BF16 R120, R140.reuse, R144, R120 ;  /* 0x000000908c78723c */ /* 0x040ff00000041878 */
[-C--:B------:R-:W-:Y:S01]  /*ad30*/  HMMA.16816.F32.BF16 R124, R140, R146.reuse, R124 ;  /* 0x000000928c7c723c */ /* 0x080fe2000004187c */
[----:B------:R-:W4:Y:S04]  /*ad40*/  LDL.LU R140, [R1+0x18] ;  /* 0x00001800018c7983 */ /* 0x000f280000300800 */
[----:B------:R-:W4:Y:S02]  /*ad50*/  LDL.LU R2, [R1+0x1c] ;  /* 0x00001c0001027983 */ /* 0x000f240000300800 */
[----:B------:R-:W-:Y:S02]  /*ad60*/  F2FP.BF16.PACK_AB R141, R171, R169 ;  /* 0x000000a9ab8d723e */ /* 0x000fe400000010ff */
[----:B------:R-:W4:Y:S03]  /*ad70*/  LDL.LU R188, [R1+0x20] ;  /* 0x0000200001bc7983 */ /* 0x000f260000300800 */
[----:B------:R-:W-:Y:S02]  /*ad80*/  F2FP.BF16.PACK_AB R142, R176, R175 ;  /* 0x000000afb08e723e */ /* 0x000fe400000010ff */
[----:B------:R-:W-:Y:S01]  /*ad90*/  F2FP.BF16.PACK_AB R143, R177, R172 ;  /* 0x000000acb18f723e */ /* 0x000fe200000010ff */
[C---:B---3--:R-:W-:Y:S02]  /*ada0*/  FMUL.FTZ R128, R133.reuse, R128 ;  /* 0x0000008085807220 */ /* 0x048fe40000410000 */
[----:B--2---:R-:W-:Y:S02]  /*adb0*/  FMUL.FTZ R129, R133, R129 ;  /* 0x0000008185817220 */ /* 0x004fe40000410000 */
[C---:B------:R-:W-:Y:S02]  /*adc0*/  FMUL.FTZ R130, R132.reuse, R130 ;  /* 0x0000008284827220 */ /* 0x040fe40000410000 */
[----:B------:R-:W-:Y:S07]  /*add0*/  FMUL.FTZ R131, R132, R131 ;  /* 0x0000008384837220 */ /* 0x000fee0000410000 */
[----:B------:R-:W-:Y:S01]  /*ade0*/  HMMA.16816.F32.BF16 R128, R204, R146, R128 ;  /* 0x00000092cc80723c */ /* 0x000fe20000041880 */
[----:B------:R-:W1:Y:S06]  /*adf0*/  LDSM.16.MT88.4 R144, [R229+0x800] ;  /* 0x00080000e590783b */ /* 0x000e6c0000004200 */
[----:B------:R-:W-:Y:S01]  /*ae00*/  IMAD.MOV.U32 R204, RZ, RZ, R160 ;  /* 0x000000ffffcc7224 */ /* 0x000fe200078e00a0 */
[----:B------:R-:W-:Y:S01]  /*ae10*/  MOV R205, R179 ;  /* 0x000000b300cd7202 */ /* 0x000fe20000000f00 */
[----:B------:R-:W-:Y:S02]  /*ae20*/  IMAD.MOV.U32 R206, RZ, RZ, R183 ;  /* 0x000000ffffce7224 */ /* 0x000fe400078e00b7 */
[----:B------:R-:W-:Y:S01]  /*ae30*/  MUFU.EX2 R251, R204 ;  /* 0x000000cc00fb7308 */ /* 0x000fe20000000800 */
[----:B------:R-:W-:Y:S02]  /*ae40*/  MOV R179, R162 ;  /* 0x000000a200b37202 */ /* 0x000fe40000000f00 */
[----:B------:R-:W-:Y:S07]  /*ae50*/  MOV R183, R161 ;  /* 0x000000a100b77202 */ /* 0x000fee0000000f00 */
[----:B------:R-:W2:Y:S10]  /*ae60*/  MUFU.EX2 R183, R183 ;  /* 0x000000b700b77308 */ /* 0x000eb40000000800 */
[----:B------:R-:W-:Y:S10]  /*ae70*/  MUFU.EX2 R179, R179 ;  /* 0x000000b300b37308 */ /* 0x000ff40000000800 */
[----:B------:R2:W-:Y:S02]  /*ae80*/  MUFU.EX2 R252, R205 ;  /* 0x000000cd00fc7308 */ /* 0x0005e40000000800 */
[----:B--2---:R-:W-:Y:S01]  /*ae90*/  F2FP.BF16.PACK_AB R205, R183, R251 ;  /* 0x000000fbb7cd723e */ /* 0x004fe200000010ff */
[----:B----4-:R-:W-:Y:S01]  /*aea0*/  FFMA.FTZ R133, R133, R140, R221 ;  /* 0x0000008c85857223 */ /* 0x010fe200000100dd */
[----:B------:R-:W-:Y:S01]  /*aeb0*/  F2FP.BF16.PACK_AB R140, R170, R168 ;  /* 0x000000a8aa8c723e */ /* 0x000fe200000010ff */
[----:B------:R-:W-:Y:S06]  /*aec0*/  FFMA.FTZ R2, R132, R2, R220 ;  /* 0x0000000284027223 */ /* 0x000fec00000100dc */
[-C--:B-1----:R-:W-:Y:S05]  /*aed0*/  HMMA.16816.F32.BF16 R4, R140, R144.reuse, R4 ;  /* 0x000000908c04723c */ /* 0x082fea0000041804 */
[----:B------:R-:W-:Y:S02]  /*aee0*/  FFMA.FTZ R138, R3, R188, R138 ;  /* 0x000000bc038a7223 */ /* 0x000fe4000001008a */
[----:B------:R-:W-:Y:S01]  /*aef0*/  IMAD.MOV.U32 R188, RZ, RZ, R187 ;  /* 0x000000ffffbc7224 */ /* 0x000fe200078e00bb */
[----:B------:R-:W-:Y:S01]  /*af00*/  MOV R187, R151 ;  /* 0x0000009700bb7202 */ /* 0x000fe20000000f00 */
[----:B------:R-:W2:Y:S02]  /*af10*/  LDL.LU R3, [R1+0x24] ;  /* 0x0000240001037983 */ /* 0x000ea40000300800 */
[----:B------:R1:W-:Y:S01]  /*af20*/  MUFU.EX2 R196, R188 ;  /* 0x000000bc00c47308 */ /* 0x0003e20000000800 */
[----:B------:R-:W-:Y:S01]  /*af30*/  F2FP.BF16.PACK_AB R151, R190, R174 ;  /* 0x000000aebe97723e */ /* 0x000fe200000010ff */
[----:B------:R-:W-:Y:S04]  /*af40*/  FADD.FTZ R2, R224, R2 ;  /* 0x00000002e0027221 */ /* 0x000fe80000010000 */
[----:B------:R-:W-:Y:S02]  /*af50*/  FADD.FTZ R2, R225, R2 ;  /* 0x00000002e1027221 */ /* 0x000fe40000010000 */
[C---:B------:R-:W-:Y:S02]  /*af60*/  HMMA.16816.F32.BF16 R8, R148.reuse, R144, R8 ;  /* 0x000000909408723c */ /* 0x040fe40000041808 */
[----:B------:R-:W-:Y:S06]  /*af70*/  MUFU.EX2 R224, R245 ;  /* 0x000000f500e07308 */ /* 0x000fec0000000800 */
[-C--:B------:R-:W-:Y:S04]  /*af80*/  HMMA.16816.F32.BF16 R12, R148, R146.reuse, R12 ;  /* 0x00000092940c723c */ /* 0x080fe8000004180c */
[----:B------:R-:W-:Y:S04]  /*af90*/  MUFU.EX2 R187, R187 ;  /* 0x000000bb00bb7308 */ /* 0x000fe80000000800 */
[C---:B------:R-:W-:Y:S01]  /*afa0*/  HMMA.16816.F32.BF16 R16, R140.reuse, R146, R16 ;  /* 0x000000928c10723c */ /* 0x040fe20000041810 */
[----:B------:R-:W3:Y:S03]  /*afb0*/  LDSM.16.MT88.4 R144, [R230+0x800] ;  /* 0x00080000e690783b */ /* 0x000ee60000004200 */
[----:B-1----:R-:W-:Y:S01]  /*afc0*/  IMAD.MOV.U32 R188, RZ, RZ, R178 ;  /* 0x000000ffffbc7224 */ /* 0x002fe200078e00b2 */
[----:B------:R-:W-:Y:S01]  /*afd0*/  MOV R178, R163 ;  /* 0x000000a300b27202 */ /* 0x000fe20000000f00 */
[----:B------:R1:W-:Y:S01]  /*afe0*/  MUFU.EX2 R225, R215 ;  /* 0x000000d700e17308 */ /* 0x0003e20000000800 */
[----:B------:R-:W-:Y:S01]  /*aff0*/  MOV R163, R159 ;  /* 0x0000009f00a37202 */ /* 0x000fe20000000f00 */
[----:B------:R-:W-:Y:S01]  /*b000*/  IMAD.MOV.U32 R159, RZ, RZ, R153 ;  /* 0x000000ffff9f7224 */ /* 0x000fe200078e0099 */
[----:B------:R-:W-:Y:S01]  /*b010*/  MOV R207, R188 ;  /* 0x000000bc00cf7202 */ /* 0x000fe20000000f00 */
[----:B------:R-:W-:Y:S02]  /*b020*/  LDSM.16.MT88.4 R152, [R230+0x1000] ;  /* 0x00100000e698783b */ /* 0x000fe40000004200 */
[----:B------:R-:W-:Y:S01]  /*b030*/  MOV R188, R156 ;  /* 0x0000009c00bc7202 */ /* 0x000fe20000000f00 */
[----:B------:R-:W-:Y:S05]  /*b040*/  IMAD.MOV.U32 R194, RZ, RZ, R163 ;  /* 0x000000ffffc27224 */ /* 0x000fea00078e00a3 */
[----:B------:R-:W-:Y:S01]  /*b050*/  LDSM.16.MT88.4 R160, [R232+0x1000] ;  /* 0x00100000e8a0783b */ /* 0x000fe20000004200 */
[----:B------:R-:W4:Y:S10]  /*b060*/  MUFU.EX2 R188, R188 ;  /* 0x000000bc00bc7308 */ /* 0x000f340000000800 */
[----:B------:R-:W-:Y:S01]  /*b070*/  MUFU.EX2 R194, R194 ;  /* 0x000000c200c27308 */ /* 0x000fe20000000800 */
[----:B-1----:R-:W-:Y:S01]  /*b080*/  LDSM.16.MT88.4 R212, [R229+0x3800] ;  /* 0x00380000e5d4783b */ /* 0x002fe20000004200 */
[-C--:B---3--:R-:W-:Y:S03]  /*b090*/  HMMA.16816.F32.BF16 R20, R140, R144.reuse, R20 ;  /* 0x000000908c14723c */ /* 0x088fe60000041814 */
[----:B----4-:R-:W-:Y:S05]  /*b0a0*/  F2FP.BF16.PACK_AB R204, R188, R250 ;  /* 0x000000fabccc723e */ /* 0x010fea00000010ff */
        /* <DEDUP_REMOVED lines=18> */
[----:B------:R-:W1:Y:S03]  /*b1d0*/  LDSM.16.MT88.4 R144, [R230+0x2800] ;  /* 0x00280000e690783b */ /* 0x000e660000004200 */
[----:B--2---:R-:W-:Y:S02]  /*b1e0*/  FFMA.FTZ R132, R0, R3, R139 ;  /* 0x0000000300847223 */ /* 0x004fe4000001008b */
[----:B------:R-:W-:Y:S01]  /*b1f0*/  MUFU.EX2 R139, R247 ;  /* 0x000000f7008b7308 */ /* 0x000fe20000000800 */
[----:B------:R-:W-:Y:S02]  /*b200*/  FADD.FTZ R0, R223, R138 ;  /* 0x0000008adf007221 */ /* 0x000fe40000010000 */
[----:B------:R-:W-:Y:S03]  /*b210*/  FADD.FTZ R3, R226, R133 ;  /* 0x00000085e2037221 */ /* 0x000fe60000010000 */
[----:B------:R-:W-:Y:S02]  /*b220*/  FADD.FTZ R133, R222, R0 ;  /* 0x00000000de857221 */ /* 0x000fe40000010000 */
[----:B------:R-:W-:Y:S01]  /*b230*/  LDSM.16.MT88.4 R220, [R233+0x3800] ;  /* 0x00380000e9dc783b */ /* 0x000fe20000004200 */
[----:B------:R-:W-:Y:S01]  /*b240*/  FADD.FTZ R3, R249, R3 ;  /* 0x00000003f9037221 */ /* 0x000fe20000010000 */
[----:B------:R2:W-:Y:S01]  /*b250*/  MUFU.EX2 R226, R235 ;  /* 0x000000eb00e27308 */ /* 0x0005e20000000800 */
[----:B------:R-:W-:Y:S02]  /*b260*/  FADD.FTZ R132, R208, R132 ;  /* 0x00000084d0847221 */ /* 0x000fe40000010000 */
[----:B------:R-:W-:Y:S01]  /*b270*/  FADD.FTZ R3, R193, R3 ;  /* 0x00000003c1037221 */ /* 0x000fe20000010000 */
[----:B------:R-:W-:Y:S01]  /*b280*/  MOV R193, R159 ;  /* 0x0000009f00c17202 */ /* 0x000fe20000000f00 */
[----:B------:R-:W-:Y:S01]  /*b290*/  FADD.FTZ R0, R209, R132 ;  /* 0x00000084d1007221 */ /* 0x000fe20000010000 */
[----:B------:R-:W-:Y:S01]  /*b2a0*/  LDSM.16.MT88.4 R156, [R233+0x1000] ;  /* 0x00100000e99c783b */ /* 0x000fe20000004200 */
[----:B------:R-:W-:Y:S01]  /*b2b0*/  FADD.FTZ R3, R168, R3 ;  /* 0x00000003a8037221 */ /* 0x000fe20000010000 */
[----:B------:R-:W-:Y:S01]  /*b2c0*/  F2FP.BF16.PACK_AB R209, R224, R225 ;  /* 0x000000e1e0d1723e */ /* 0x000fe200000010ff */
[----:B------:R-:W-:Y:S01]  /*b2d0*/  FADD.FTZ R132, R227, R2 ;  /* 0x00000002e3847221 */ /* 0x000fe20000010000 */
[----:B------:R-:W3:Y:S01]  /*b2e0*/  MUFU.EX2 R138, R239 ;  /* 0x000000ef008a7308 */ /* 0x000ee20000000800 */
[----:B------:R-:W-:Y:S02]  /*b2f0*/  FADD.FTZ R2, R246, R133 ;  /* 0x00000085f6027221 */ /* 0x000fe40000010000 */
[----:B------:R-:W-:Y:S01]  /*b300*/  FADD.FTZ R132, R169, R132 ;  /* 0x00000084a9847221 */ /* 0x000fe20000010000 */
[-C--:B-1----:R-:W-:Y:S03]  /*b310*/  HMMA.16816.F32.BF16 R84, R140, R144.reuse, R84 ;  /* 0x000000908c54723c */ /* 0x082fe60000041854 */
[----:B------:R-:W-:Y:S02]  /*b320*/  FADD.FTZ R3, R170, R3 ;  /* 0x00000003aa037221 */ /* 0x000fe40000010000 */
[----:B------:R-:W-:Y:S01]  /*b330*/  FADD.FTZ R133, R171, R132 ;  /* 0x00000084ab857221 */ /* 0x000fe20000010000 */
[----:B------:R-:W1:Y:S01]  /*b340*/  MUFU.EX2 R193, R193 ;  /* 0x000000c100c17308 */ /* 0x000e620000000800 */
[----:B------:R-:W-:Y:S01]  /*b350*/  LDSM.16.MT88.4 R168, [R230+0x1800] ;  /* 0x00180000e6a8783b */ /* 0x000fe20000004200 */
[C---:B------:R-:W-:Y:S04]  /*b360*/  HMMA.16816.F32.BF16 R88, R148.reuse, R144, R88 ;  /* 0x000000909458723c */ /* 0x040fe80000041858 */
[----:B------:R-:W-:Y:S01]  /*b370*/  FADD.FTZ R2, R164, R2 ;  /* 0x00000002a4027221 */ /* 0x000fe20000010000 */
[----:B------:R-:W-:Y:S01]  /*b380*/  MOV R164, R203 ;  /* 0x000000cb00a47202 */ /* 0x000fe20000000f00 */
[----:B------:R-:W-:Y:S01]  /*b390*/  FADD.FTZ R0, R210, R0 ;  /* 0x00000000d2007221 */ /* 0x000fe20000010000 */
[----:B--2---:R2:W5:Y:S01]  /*b3a0*/  LDL.LU R235, [R1+0xa0] ;  /* 0x0000a00001eb7983 */ /* 0x0045620000300800 */
[-C--:B------:R-:W-:Y:S01]  /*b3b0*/  HMMA.16816.F32.BF16 R92, R148, R146.reuse, R92 ;  /* 0x00000092945c723c */ /* 0x080fe2000004185c */
[----:B------:R1:W4:Y:S02]  /*b3c0*/  MUFU.EX2 R249, R206 ;  /* 0x000000ce00f97308 */ /* 0x0003240000000800 */
[----:B------:R2:W5:Y:S01]  /*b3d0*/  LDL.LU R245, [R1+0x9c] ;  /* 0x00009c0001f57983 */ /* 0x0005620000300800 */
[----:B------:R-:W-:Y:S01]  /*b3e0*/  FADD.FTZ R0, R165, R0 ;  /* 0x00000000a5007221 */ /* 0x000fe20000010000 */
[----:B------:R-:W-:Y:S01]  /*b3f0*/  MOV R165, R202 ;  /* 0x000000ca00a57202 */ /* 0x000fe20000000f00 */
[----:B------:R-:W-:Y:S01]  /*b400*/  FADD.FTZ R132, R166, R2 ;  /* 0x00000002a6847221 */ /* 0x000fe20000010000 */
[----:B------:R2:W5:Y:S01]  /*b410*/  LDL.LU R246, [R1+0x98] ;  /* 0x0000980001f67983 */ /* 0x0005620000300800 */
[C---:B------:R-:W-:Y:S03]  /*b420*/  HMMA.16816.F32.BF16 R96, R140.reuse, R146, R96 ;  /* 0x000000928c60723c */ /* 0x040fe60000041860 */
[----:B------:R-:W2:Y:S01]  /*b430*/  LDSM.16.MT88.4 R144, [R233+0x2800] ;  /* 0x00280000e990783b */ /* 0x000ea20000004200 */
[----:B------:R-:W-:Y:S01]  /*b440*/  MOV R166, R187 ;  /* 0x000000bb00a67202 */ /* 0x000fe20000000f00 */
[----:B------:R-:W-:Y:S01]  /*b450*/  FADD.FTZ R2, R167, R0 ;  /* 0x00000000a7027221 */ /* 0x000fe20000010000 */
[----:B------:R-:W-:Y:S01]  /*b460*/  MOV R167, R184 ;  /* 0x000000b800a77202 */ /* 0x000fe20000000f00 */
[----:B------:R2:W2:Y:S01]  /*b470*/  MUFU.EX2 R227, R207 ;  /* 0x000000cf00e37308 */ /* 0x0004a20000000800 */
[----:B---3--:R-:W-:Y:S01]  /*b480*/  F2FP.BF16.PACK_AB R211, R138, R139 ;  /* 0x0000008b8ad3723e */ /* 0x008fe200000010ff */
[----:B------:R-:W-:Y:S02]  /*b490*/  FADD.FTZ R133, R172, R133 ;  /* 0x00000085ac857221 */ /* 0x000fe40000010000 */
[----:B------:R3:W5:Y:S01]  /*b4a0*/  LDL.LU R247, [R1+0x94] ;  /* 0x0000940001f77983 */ /* 0x0007620000300800 */
[----:B------:R-:W-:Y:S02]  /*b4b0*/  FADD.FTZ R0, R175, R3 ;  /* 0x00000003af007221 */ /* 0x000fe40000010000 */
[----:B------:R-:W-:Y:S01]  /*b4c0*/  FADD.FTZ R3, R177, R133 ;  /* 0x00000085b1037221 */ /* 0x000fe20000010000 */
[----:B------:R3:W5:Y:S01]  /*b4d0*/  LDL.LU R239, [R1+0x90] ;  /* 0x0000900001ef7983 */ /* 0x0007620000300800 */
[----:B------:R-:W-:Y:S01]  /*b4e0*/  IMAD.MOV.U32 R133, RZ, RZ, R197 ;  /* 0x000000ffff857224 */ /* 0x000fe200078e00c5 */
[----:B-1----:R-:W-:Y:S01]  /*b4f0*/  F2FP.BF16.PACK_AB R206, R193, R180 ;  /* 0x000000b4c1ce723e */ /* 0x002fe200000010ff */
[----:B------:R-:W-:Y:S01]  /*b500*/  FADD.FTZ R173, R173, R132 ;  /* 0x00000084adad7221 */ /* 0x000fe20000010000 */
[----:B----4-:R-:W-:Y:S01]  /*b510*/  F2FP.BF16.PACK_AB R208, R249, R252 ;  /* 0x000000fcf9d0723e */ /* 0x010fe200000010ff */
[----:B------:R-:W-:Y:S01]  /*b520*/  FADD.FTZ R132, R176, R0 ;  /* 0x00000000b0847221 */ /* 0x000fe20000010000 */
[----:B------:R-:W-:Y:S01]  /*b530*/  MOV R0, R190 ;  /* 0x000000be00007202 */ /* 0x000fe20000000f00 */
[----:B------:R-:W-:Y:S02]  /*b540*/  FADD.FTZ R174, R174, R2 ;  /* 0x00000002aeae7221 */ /* 0x000fe40000010000 */
[----:B------:R-:W-:Y:S01]  /*b550*/  IMAD.MOV.U32 R2, RZ, RZ, R189 ;  /* 0x000000ffff027224 */ /* 0x000fe200078e00bd */
[----:B--2---:R-:W-:Y:S02]  /*b560*/  F2FP.BF16.PACK_AB R207, R194, R179 ;  /* 0x000000b3c2cf723e */ /* 0x004fe400000010ff */
[----:B------:R-:W-:Y:S01]  /*b570*/  F2FP.BF16.PACK_AB R210, R226, R227 ;  /* 0x000000e3e2d2723e */ /* 0x000fe200000010ff */
[-C--:B------:R-:W-:Y:S08]  /*b580*/  HMMA.16816.F32.BF16 R100, R140, R144.reuse, R100 ;  /* 0x000000908c64723c */ /* 0x080ff00000041864 */
        /* <DEDUP_REMOVED lines=12> */
[----:B------:R-:W-:Y:S03]  /*b650*/  F2FP.BF16.PACK_AB R143, R184, R202 ;  /* 0x000000cab88f723e */ /* 0x000fe600000010ff */
        /* <DEDUP_REMOVED lines=18> */
[----:B------:R-:W4:Y:S07]  /*b780*/  LDSM.16.MT88.4 R156, [R233+0x3000] ;  /* 0x00300000e99c783b */ /* 0x000f2e0000004200 */
        /* <DEDUP_REMOVED lines=14> */
[-C--:B----4-:R-:W-:Y:S08]  /*b870*/  HMMA.16816.F32.BF16 R100, R140, R156.reuse, R100 ;  /* 0x0000009c8c64723c */ /* 0x090ff00000041864 */
[C---:B------:R-:W-:Y:S07]  /*b880*/  HMMA.16816.F32.BF16 R104, R144.reuse, R156, R104 ;  /* 0x0000009c9068723c */ /* 0x040fee0000041868 */
[----:B------:R-:W-:Y:S01]  /*b890*/  IMAD.MOV.U32 R157, RZ, RZ, R185 ;  /* 0x000000ffff9d7224 */ /* 0x000fe200078e00b9 */
[-C--:B------:R-:W-:Y:S04]  /*b8a0*/  HMMA.16816.F32.BF16 R108, R144, R158.reuse, R108 ;  /* 0x0000009e906c723c */ /* 0x080fe8000004186c */
[----:B------:R-:W-:Y:S02]  /*b8b0*/  MOV R156, R186 ;  /* 0x000000ba009c7202 */ /* 0x000fe40000000f00 */
[----:B------:R-:W2:Y:S02]  /*b8c0*/  LDSM.16.MT88.4 R184, [R233+0x1800] ;  /* 0x00180000e9b8783b */ /* 0x000ea40000004200 */
[C---:B------:R-:W-:Y:S08]  /*b8d0*/  HMMA.16816.F32.BF16 R112, R140.reuse, R158, R112 ;  /* 0x0000009e8c70723c */ /* 0x040ff00000041870 */
[-C--:B---3--:R-:W-:Y:S08]  /*b8e0*/  HMMA.16816.F32.BF16 R116, R140, R160.reuse, R116 ;  /* 0x000000a08c74723c */ /* 0x088ff00000041874 */
[C---:B------:R-:W-:Y:S07]  /*b8f0*/  HMMA.16816.F32.BF16 R120, R144.reuse, R160, R120 ;  /* 0x000000a09078723c */ /* 0x040fee0000041878 */
[----:B------:R-:W-:Y:S01]  /*b900*/  IMAD.MOV.U32 R161, RZ, RZ, R201 ;  /* 0x000000ffffa17224 */ /* 0x000fe200078e00c9 */
[-C--:B------:R-:W-:Y:S04]  /*b910*/  HMMA.16816.F32.BF16 R124, R144, R162.reuse, R124 ;  /* 0x000000a2907c723c */ /* 0x080fe8000004187c */
[----:B------:R-:W-:Y:S02]  /*b920*/  MOV R160, R200 ;  /* 0x000000c800a07202 */ /* 0x000fe40000000f00 */
[----:B------:R-:W3:Y:S02]  /*b930*/  LDSM.16.MT88.4 R200, [R232+0x1800] ;  /* 0x00180000e8c8783b */ /* 0x000ee40000004200 */
[----:B------:R-:W-:Y:S08]  /*b940*/  HMMA.16816.F32.BF16 R128, R140, R162, R128 ;  /* 0x000000a28c80723c */ /* 0x000ff00000041880 */
[-C--:B-1----:R-:W-:Y:S01]  /*b950*/  HMMA.16816.F32.BF16 R144, R204, R152.reuse, R4 ;  /* 0x00000098cc90723c */ /* 0x082fe20000041804 */
[----:B------:R-:W1:Y:S07]  /*b960*/  LDSM.16.MT88.4 R4, [R232+0x3800] ;  /* 0x00380000e804783b */ /* 0x000e6e0000004200 */
[C---:B------:R-:W-:Y:S07]  /*b970*/  HMMA.16816.F32.BF16 R140, R208.reuse, R152, R8 ;  /* 0x00000098d08c723c */ /* 0x040fee0000041808 */
[----:B------:R-:W-:Y:S01]  /*b980*/  MOV R11, R195 ;  /* 0x000000c3000b7202 */ /* 0x000fe20000000f00 */
[-C--:B------:R-:W-:Y:S04]  /*b990*/  HMMA.16816.F32.BF16 R148, R208, R154.reuse, R12 ;  /* 0x0000009ad094723c */ /* 0x080fe8000004180c */
[----:B------:R-:W-:Y:S02]  /*b9a0*/  MOV R9, R198 ;  /* 0x000000c600097202 */ /* 0x000fe40000000f00 */
[----:B------:R-:W-:Y:S01]  /*b9b0*/  MOV R10, R196 ;  /* 0x000000c4000a7202 */ /* 0x000fe20000000f00 */
[----:B------:R-:W-:Y:S01]  /*b9c0*/  IMAD.MOV.U32 R14, RZ, RZ, R193 ;  /* 0x000000ffff0e7224 */ /* 0x000fe200078e00c1 */
[C---:B------:R-:W-:Y:S04]  /*b9d0*/  HMMA.16816.F32.BF16 R152, R204.reuse, R154, R16 ;  /* 0x0000009acc98723c */ /* 0x040fe80000041810 */
[----:B------:R-:W-:Y:S01]  /*b9e0*/  IMAD.MOV.U32 R13, RZ, RZ, R179 ;  /* 0x000000ffff0d7224 */ /* 0x000fe200078e00b3 */
[----:B------:R-:W-:Y:S02]  /*b9f0*/  MOV R15, R194 ;  /* 0x000000c2000f7202 */ /* 0x000fe40000000f00 */
[----:B------:R-:W-:Y:S02]  /*ba00*/  MOV R17, R156 ;  /* 0x0000009c00117202 */ /* 0x000fe40000000f00 */
[----:B------:R-:W-:Y:S02]  /*ba10*/  MOV R16, R157 ;  /* 0x0000009d00107202 */ /* 0x000fe40000000f00 */
[-C--:B------:R-:W-:Y:S03]  /*ba20*/  HMMA.16816.F32.BF16 R156, R204, R168.reuse, R20 ;  /* 0x000000a8cc9c723c */ /* 0x080fe60000041814 */
[----:B------:R-:W-:Y:S02]  /*ba30*/  MOV R12, R180 ;  /* 0x000000b4000c7202 */ /* 0x000fe40000000f00 */
[----:B------:R-:W-:Y:S02]  /*ba40*/  MOV R19, R183 ;  /* 0x000000b700137202 */ /* 0x000fe40000000f00 */
[----:B------:R-:W-:Y:S01]  /*ba50*/  MOV R21, R160 ;  /* 0x000000a000157202 */ /* 0x000fe20000000f00 */
[----:B------:R-:W-:Y:S01]  /*ba60*/  IMAD.MOV.U32 R23, RZ, RZ, R167 ;  /* 0x000000ffff177224 */ /* 0x000fe200078e00a7 */
[----:B------:R-:W-:Y:S02]  /*ba70*/  MOV R20, R161 ;  /* 0x000000a100147202 */ /* 0x000fe40000000f00 */
[C---:B------:R-:W-:Y:S04]  /*ba80*/  HMMA.16816.F32.BF16 R160, R208.reuse, R168, R24 ;  /* 0x000000a8d0a0723c */ /* 0x040fe80000041818 */
[----:B------:R-:W-:Y:S02]  /*ba90*/  MOV R22, R166 ;  /* 0x000000a600167202 */ /* 0x000fe40000000f00 */
[----:B------:R-:W-:Y:S01]  /*baa0*/  MOV R18, R188 ;  /* 0x000000bc00127202 */ /* 0x000fe20000000f00 */
[----:B------:R-:W-:Y:S01]  /*bab0*/  IMAD.MOV.U32 R27, RZ, RZ, R165 ;  /* 0x000000ffff1b7224 */ /* 0x000fe200078e00a5 */
[----:B------:R-:W-:Y:S02]  /*bac0*/  MOV R26, R164 ;  /* 0x000000a4001a7202 */ /* 0x000fe40000000f00 */
[-C--:B------:R-:W-:Y:S03]  /*bad0*/  HMMA.16816.F32.BF16 R164, R208, R170.reuse, R28 ;  /* 0x000000aad0a4723c */ /* 0x080fe6000004181c */
[----:B------:R-:W-:Y:S02]  /*bae0*/  MOV R24, R192 ;  /* 0x000000c000187202 */ /* 0x000fe40000000f00 */
[----:B------:R-:W-:Y:S02]  /*baf0*/  MOV R25, R199 ;  /* 0x000000c700197202 */ /* 0x000fe40000000f00 */
[----:B------:R-:W-:Y:S01]  /*bb00*/  MOV R31, R182 ;  /* 0x000000b6001f7202 */ /* 0x000fe20000000f00 */
[C---:B------:R-:W-:Y:S01]  /*bb10*/  HMMA.16816.F32.BF16 R168, R204.reuse, R170, R32 ;  /* 0x000000aacca8723c */ /* 0x040fe20000041820 */
[----:B------:R-:W4:Y:S03]  /*bb20*/  LDL R34, [R1+0x8] ;  /* 0x0000080001227983 */ /* 0x000f260000100800 */
[----:B------:R-:W-:Y:S01]  /*bb30*/  MOV R28, R173 ;  /* 0x000000ad001c7202 */ /* 0x000fe20000000f00 */
[----:B------:R-:W-:Y:S01]  /*bb40*/  IMAD.MOV.U32 R29, RZ, RZ, R174 ;  /* 0x000000ffff1d7224 */ /* 0x000fe200078e00ae */
[----:B------:R-:W-:Y:S02]  /*bb50*/  MOV R30, R181 ;  /* 0x000000b5001e7202 */ /* 0x000fe40000000f00 */
[-C--:B--2---:R-:W-:Y:S04]  /*bb60*/  HMMA.16816.F32.BF16 R172, R204, R184.reuse, R36 ;  /* 0x000000b8ccac723c */ /* 0x084fe80000041824 */
[----:B------:R-:W-:Y:S01]  /*bb70*/  MOV R35, R178 ;  /* 0x000000b200237202 */ /* 0x000fe20000000f00 */
[----:B------:R-:W-:Y:S01]  /*bb80*/  FADD.FTZ R3, R30, R3 ;  /* 0x000000031e037221 */ /* 0x000fe20000010000 */
[----:B------:R-:W-:Y:S01]  /*bb90*/  MOV R8, R191 ;  /* 0x000000bf00087202 */ /* 0x000fe20000000f00 */
        /* <DEDUP_REMOVED lines=9> */
[----:B------:R-:W-:Y:S01]  /*bc30*/  FADD.FTZ R8, R8, R132 ;  /* 0x0000008408087221 */ /* 0x000fe20000010000 */
[----:B------:R-:W-:Y:S01]  /*bc40*/  MOV R132, R137 ;  /* 0x0000008900847202 */ /* 0x000fe20000000f00 */
        /* <DEDUP_REMOVED lines=15> */
[----:B------:R-:W-:Y:S04]  /*bd40*/  FADD.FTZ R3, R224, R3 ;  /* 0x00000003e0037221 */ /* 0x000fe80000010000 */
        /* <DEDUP_REMOVED lines=21> */
[----:B------:R-:W-:Y:S01]  /*bea0*/  FADD.FTZ R0, R249, R5 ;  /* 0x00000005f9007221 */ /* 0x000fe20000010000 */
[-C--:B------:R-:W-:Y:S01]  /*beb0*/  MOV R249, R133.reuse ;  /* 0x0000008500f97202 */ /* 0x080fe20000000f00 */
        /* <DEDUP_REMOVED lines=10> */
[----:B------:R-:W-:Y:S01]  /*bf60*/  MOV R0, R133 ;  /* 0x0000008500007202 */ /* 0x000fe20000000f00 */
[----:B------:R-:W-:Y:S01]  /*bf70*/  IMAD.MOV.U32 R139, RZ, RZ, R134 ;  /* 0x000000ffff8b7224 */ /* 0x000fe200078e0086 */
[----:B------:R1:W-:Y:S01]  /*bf80*/  STL [R1+0x20], R3 ;  /* 0x0000200301007387 */ /* 0x0003e20000100800 */
[----:B------:R-:W-:Y:S02]  /*bf90*/  MOV R133, R136 ;  /* 0x0000008800857202 */ /* 0x000fe40000000f00 */
[----:B------:R-:W-:Y:S01]  /*bfa0*/  MOV R138, R135 ;  /* 0x00000087008a7202 */ /* 0x000fe20000000f00 */
[----:B------:R1:W-:Y:S04]  /*bfb0*/  STL [R1+0x24], R2 ;  /* 0x0000240201007387 */ /* 0x0003e80000100800 */
[----:B------:R1:W-:Y:S01]  /*bfc0*/  STL [R1], R0 ;  /* 0x0000000001007387 */ /* 0x0003e20000100800 */
[----:B----4-:R-:W-:Y:S11]  /*bfd0*/  ISETP.GT.AND P0, PT, R35, R34, PT ;  /* 0x000000222300720c */ /* 0x010ff60003f04270 */
[----:B------:R-:W-:Y:S02]  /*bfe0*/  @!UPT UIADD3 URZ, URZ, URZ, URZ ;  /* 0x0000003f3f3ff290 */ /* 0x000fe4000fffe03f */
[----:B-1----:R-:W-:-:S05]  /*bff0*/  @P0 BRA `(.L_x_1489) ;  /* 0xffffad3000000947 */ /* 0x002fca000383ffff */
.L_x_1488:
[----:B-1----:R-:W-:-:S13]  /*c000*/  ISETP.GE.AND P0, PT, R249, RZ, PT ;  /* 0x000000fff900720c */ /* 0x002fda0003f06270 */
[----:B------:R-:W-:Y:S05]  /*c010*/  @!P0 BRA `(.L_x_1490) ;  /* 0x00004e3000008947 */ /* 0x000fea0003800000 */
[----:B------:R-:W-:Y:S01]  /*c020*/  IMAD.MOV.U32 R3, RZ, RZ, R136 ;  /* 0x000000ffff037224 */ /* 0x000fe200078e0088 */
[----:B------:R-:W-:Y:S01]  /*c030*/  MOV R139, R134 ;  /* 0x00000086008b7202 */ /* 0x000fe20000000f00 */
[----:B------:R-:W-:Y:S01]  /*c040*/  IMAD.MOV.U32 R2, RZ, RZ, R137 ;  /* 0x000000ffff027224 */ /* 0x000fe200078e0089 */
[----:B------:R-:W-:Y:S02]  /*c050*/  MOV R138, R135 ;  /* 0x00000087008a7202 */ /* 0x000fe40000000f00 */
.L_x_1491:
[----:B--2---:R-:W2:Y:S01]  /*c060*/  LDL.64 R30, [R1+0x38] ;  /* 0x00003800011e7983 */ /* 0x004ea20000100a00 */
[----:B------:R-:W-:Y:S04]  /*c070*/  DEPBAR.LE SB0, 0x0 ;  /* 0x000080000000791a */ /* 0x000fe80000000000 */
[----:B------:R-:W-:Y:S01]  /*c080*/  WARPSYNC 0xffffffff ;  /* 0xffffffff00007948 */ /* 0x000fe20003800000 */
[----:B------:R-:W3:Y:S01]  /*c090*/  LDL R37, [R1+0x40] ;  /* 0x0000400001257983 */ /* 0x000ee20000100800 */
[----:B------:R-:W-:Y:S01]  /*c0a0*/  SHF.R.S32.HI R0, RZ, 0x1f, R249 ;  /* 0x0000001fff007819 */ /* 0x000fe200000114f9 */
[C---:B------:R-:W-:Y:S02]  /*c0b0*/  IMAD.WIDE.U32 R28, R249.reuse, c[0x0][0x208], RZ ;  /* 0x00008200f91c7a25 */ /* 0x040fe400078e00ff */
[----:B------:R-:W4:Y:S02]  /*c0c0*/  LDL.64 R38, [R1+0x10] ;  /* 0x0000100001267983 */ /* 0x000f240000100a00 */
[----:B------:R-:W-:Y:S01]  /*c0d0*/  IMAD R0, R0, c[0x0][0x208], RZ ;  /* 0x0000820000007a24 */ /* 0x000fe200078e02ff */
[C---:B------:R-:W-:Y:S03]  /*c0e0*/  SHF.L.U32 R36, R28.reuse, 0x6, RZ ;  /* 0x000000061c247819 */ /* 0x040fe600000006ff */
[----:B------:R-:W-:Y:S01]  /*c0f0*/  BAR.SYNC.DEFER_BLOCKING 0x0 ;  /* 0x0000000000007b1d */ /* 0x000fe20000010000 */
[----:B------:R-:W-:Y:S05]  /*c100*/  IMAD R0, R249, c[0x0][0x20c], R0 ;  /* 0x00008300f9007a24 */ /* 0x000fea00078e0200 */
[----:B------:R-:W-:Y:S02]  /*c110*/  IADD3 R0, R29, R0, RZ ;  /* 0x000000001d007210 */ /* 0x000fe40007ffe0ff */
[----:B------:R-:W-:Y:S02]  /*c120*/  STL [R1+0xd0], R131 ;  /* 0x0000d08301007387 */ /* 0x000fe40000100800 */
[----:B------:R-:W-:Y:S02]  /*c130*/  SHF.L.U64.HI R0, R28, 0x6, R0 ;  /* 0x000000061c007819 */ /* 0x000fe40000010200 */
[----:B-----5:R-:W-:Y:S04]  /*c140*/  STL [R1+0x90], R239 ;  /* 0x000090ef01007387 */ /* 0x020fe80000100800 */
[----:B------:R-:W-:Y:S04]  /*c150*/  STL [R1+0x94], R247 ;  /* 0x000094f701007387 */ /* 0x000fe80000100800 */
[----:B------:R-:W-:Y:S04]  /*c160*/  STL [R1+0x98], R246 ;  /* 0x000098f601007387 */ /* 0x000fe80000100800 */
[----:B------:R-:W-:Y:S08]  /*c170*/  LDSM.16.M88.4 R64, [R235] ;  /* 0x00000000eb40783b */ /* 0x000ff00000000200 */
[----:B------:R-:W1:Y:S08]  /*c180*/  LDSM.16.M88.4 R16, [R228] ;  /* 0x00000000e410783b */ /* 0x000e700000000200 */
[----:B------:R-:W1:Y:S08]  /*c190*/  LDSM.16.M88.4 R60, [R235+0x2000] ;  /* 0x00200000eb3c783b */ /* 0x000e700000000200 */
[----:B------:R-:W1:Y:S08]  /*c1a0*/  LDSM.16.M88.4 R32, [R228+0x800] ;  /* 0x00080000e420783b */ /* 0x000e700000000200 */
[----:B------:R-:W2:Y:S08]  /*c1b0*/  LDSM.16.M88.4 R48, [R228+0x1000] ;  /* 0x00100000e430783b */ /* 0x000eb00000000200 */
[----:B------:R-:W2:Y:S01]  /*c1c0*/  LDSM.16.M88.4 R132, [R228+0x1800] ;  /* 0x00180000e484783b */ /* 0x000ea20000000200 */
[-C--:B-1----:R-:W-:Y:S07]  /*c1d0*/  HMMA.16816.F32.BF16 R4, R64, R16.reuse, RZ ;  /* 0x000000104004723c */ /* 0x082fee00000418ff */
[----:B------:R-:W-:Y:S01]  /*c1e0*/  LDSM.16.M88.4 R204, [R237] ;  /* 0x00000000edcc783b */ /* 0x000fe20000000200 */
[C---:B------:R-:W-:Y:S07]  /*c1f0*/  HMMA.16816.F32.BF16 R8, R60.reuse, R16, RZ ;  /* 0x000000103c08723c */ /* 0x040fee00000418ff */
[----:B------:R-:W1:Y:S01]  /*c200*/  LDSM.16.M88.4 R208, [R239] ;  /* 0x00000000efd0783b */ /* 0x000e620000000200 */
[-C--:B------:R-:W-:Y:S07]  /*c210*/  HMMA.16816.F32.BF16 R12, R60, R18.reuse, RZ ;  /* 0x000000123c0c723c */ /* 0x080fee00000418ff */
[----:B------:R-:W1:Y:S01]  /*c220*/  LDSM.16.M88.4 R212, [R237+0x2000] ;  /* 0x00200000edd4783b */ /* 0x000e620000000200 */
[C---:B------:R-:W-:Y:S07]  /*c230*/  HMMA.16816.F32.BF16 R16, R64.reuse, R18, RZ ;  /* 0x000000124010723c */ /* 0x040fee00000418ff */
[----:B------:R-:W1:Y:S01]  /*c240*/  LDSM.16.M88.4 R216, [R247] ;  /* 0x00000000f7d8783b */ /* 0x000e620000000200 */
[-C--:B------:R-:W-:Y:S07]  /*c250*/  HMMA.16816.F32.BF16 R20, R64, R32.reuse, RZ ;  /* 0x000000204014723c */ /* 0x080fee00000418ff */
[----:B------:R-:W1:Y:S01]  /*c260*/  LDSM.16.M88.4 R220, [R246] ;  /* 0x00000000f6dc783b */ /* 0x000e620000000200 */
[C---:B------:R-:W-:Y:S07]  /*c270*/  HMMA.16816.F32.BF16 R24, R60.reuse, R32, RZ ;  /* 0x000000203c18723c */ /* 0x040fee00000418ff */
        /* <DEDUP_REMOVED lines=14> */
[C---:B--2---:R-:W-:Y:S02]  /*c360*/  IADD3 R32, P1, R36.reuse, R30, RZ ;  /* 0x0000001e24207210 */ /* 0x044fe40007f3e0ff */
[----:B------:R-:W-:Y:S02]  /*c370*/  IADD3 R36, P3, P2, R36, 0x40, R30 ;  /* 0x0000004024247810 */ /* 0x000fe40007a7e01e */
[-C--:B------:R-:W-:Y:S01]  /*c380*/  HMMA.16816.F32.BF16 R28, R60, R34.reuse, RZ ;  /* 0x000000223c1c723c */ /* 0x080fe200000418ff */
[----:B------:R-:W-:Y:S02]  /*c390*/  LEA R40, P0, R32, c[0x0][0x1f8], 0x1 ;  /* 0x00007e0020287a11 */ /* 0x000fe400078008ff */
[----:B---3--:R-:W-:Y:S02]  /*c3a0*/  IADD3.X R33, R0, R37, RZ, P1, !PT ;  /* 0x0000002500217210 */ /* 0x008fe40000ffe4ff */
[----:B------:R-:W-:Y:S02]  /*c3b0*/  LEA R46, P1, R36, c[0x0][0x1f8], 0x1 ;  /* 0x00007e00242e7a11 */ /* 0x000fe400078208ff */
[----:B------:R-:W-:Y:S02]  /*c3c0*/  LEA.HI.X R41, R32, c[0x0][0x1fc], R33, 0x1, P0 ;  /* 0x00007f0020297a11 */ /* 0x000fe400000f0c21 */
[C---:B------:R-:W-:Y:S02]  /*c3d0*/  HMMA.16816.F32.BF16 R32, R64.reuse, R34, RZ ;  /* 0x000000224020723c */ /* 0x040fe400000418ff */
[----:B----4-:R-:W-:Y:S02]  /*c3e0*/  ISETP.GE.AND P0, PT, R38, c[0x0][0x1d4], PT ;  /* 0x0000750026007a0c */ /* 0x010fe40003f06270 */
[----:B------:R-:W-:Y:S02]  /*c3f0*/  IADD3.X R0, R0, RZ, R37, P3, P2 ;  /* 0x000000ff00007210 */ /* 0x000fe40001fe4425 */
[----:B------:R-:W-:Y:S02]  /*c400*/  MOV R37, c[0x0][0x208] ;  /* 0x0000820000257a02 */ /* 0x000fe40000000f00 */
[----:B------:R-:W-:Y:S04]  /*c410*/  LEA.HI.X R47, R36, c[0x0][0x1fc], R0, 0x1, P1 ;  /* 0x00007f00242f7a11 */ /* 0x000fe800008f0c00 */
[C---:B------:R-:W-:Y:S02]  /*c420*/  SHF.L.U32 R54, R37.reuse, 0x5, RZ ;  /* 0x0000000525367819 */ /* 0x040fe400000006ff */
[----:B------:R-:W-:Y:S01]  /*c430*/  MOV R38, 0x5 ;  /* 0x0000000500267802 */ /* 0x000fe20000000f00 */
[----:B------:R-:W-:Y:S01]  /*c440*/  @!PT LDS RZ, [RZ] ;  /* 0x00000000fffff984 */ /* 0x000fe20000000800 */
[----:B------:R-:W-:Y:S01]  /*c450*/  @!PT LDS RZ, [RZ] ;  /* 0x00000000fffff984 */ /* 0x000fe20000000800 */
[----:B------:R-:W-:Y:S01]  /*c460*/  @!PT LDS RZ, [RZ] ;  /* 0x00000000fffff984 */ /* 0x000fe20000000800 */
[----:B------:R2:W-:Y:S01]  /*c470*/  LDGSTS.E.BYPASS.LTC128B.128 [R248+0x100], [R40.64], !P0 ;  /* 0x0010000028f87fae */ /* 0x0005e2000c101d46 */
[----:B------:R-:W-:Y:S02]  /*c480*/  IADD3 R44, P1, R40, R54, RZ ;  /* 0x00000036282c7210 */ /* 0x000fe40007f3e0ff */
[----:B------:R-:W-:Y:S02]  /*c490*/  SHF.L.U64.HI R0, R37, R38, c[0x0][0x20c] ;  /* 0x0000830025007619 */ /* 0x000fe40000010226 */
[-C--:B------:R-:W-:Y:S01]  /*c4a0*/  HMMA.16816.F32.BF16 R36, R64, R48.reuse, RZ ;  /* 0x000000304024723c */ /* 0x080fe200000418ff */
[----:B------:R-:W-:Y:S02]  /*c4b0*/  IADD3 R52, P2, R44, R54, RZ ;  /* 0x000000362c347210 */ /* 0x000fe40007f5e0ff */
[----:B------:R3:W-:Y:S01]  /*c4c0*/  LDGSTS.E.BYPASS.LTC128B.128 [R248+0x2100], [R46.64], !P6 ;  /* 0x021000002ef87fae */ /* 0x0007e2000f101d46 */
[----:B------:R-:W-:Y:S02]  /*c4d0*/  IADD3.X R45, R41, R0, RZ, P1, !PT ;  /* 0x00000000292d7210 */ /* 0x000fe40000ffe4ff */
[----:B------:R-:W-:Y:S02]  /*c4e0*/  IADD3 R54, P1, R52, R54, RZ ;  /* 0x0000003634367210 */ /* 0x000fe40007f3e0ff */
[-C--:B------:R-:W-:Y:S03]  /*c4f0*/  IADD3.X R53, R45, R0.reuse, RZ, P2, !PT ;  /* 0x000000002d357210 */ /* 0x080fe600017fe4ff */
[----:B------:R3:W-:Y:S01]  /*c500*/  LDGSTS.E.BYPASS.LTC128B.128 [R248+0x900], [R44.64], !P0 ;  /* 0x009000002cf87fae */ /* 0x0007e2000c101d46 */
[----:B------:R-:W-:Y:S02]  /*c510*/  IADD3.X R55, R53, R0, RZ, P1, !PT ;  /* 0x0000000035377210 */ /* 0x000fe40000ffe4ff */
[C---:B------:R-:W-:Y:S02]  /*c520*/  ISETP.GT.AND P1, PT, R249.reuse, RZ, PT ;  /* 0x000000fff900720c */ /* 0x040fe40003f24270 */
[----:B------:R-:W-:Y:S03]  /*c530*/  IADD3 R249, R249, -0x1, RZ ;  /* 0xfffffffff9f97810 */ /* 0x000fe60007ffe0ff */
[----:B------:R3:W-:Y:S01]  /*c540*/  LDGSTS.E.BYPASS.LTC128B.128 [R248+0x2900], [R44.64+0x80], !P6 ;  /* 0x029000802cf87fae */ /* 0x0007e2000f101d46 */
[C---:B--2---:R-:W-:Y:S07]  /*c550*/  HMMA.16816.F32.BF16 R40, R60.reuse, R48, RZ ;  /* 0x000000303c28723c */ /* 0x044fee00000418ff */
[----:B------:R2:W-:Y:S08]  /*c560*/  LDGSTS.E.BYPASS.LTC128B.128 [R248+0x1100], [R52.64], !P0 ;  /* 0x0110000034f87fae */ /* 0x0005f0000c101d46 */
[----:B------:R2:W-:Y:S08]  /*c570*/  LDGSTS.E.BYPASS.LTC128B.128 [R248+0x3100], [R52.64+0x80], !P6 ;  /* 0x0310008034f87fae */ /* 0x0005f0000f101d46 */
[----:B------:R2:W-:Y:S01]  /*c580*/  LDGSTS.E.BYPASS.LTC128B.128 [R248+0x1900], [R54.64], !P0 ;  /* 0x0190000036f87fae */ /* 0x0005e2000c101d46 */
[-C--:B---3--:R-:W-:Y:S07]  /*c590*/  HMMA.16816.F32.BF16 R44, R60, R50.reuse, RZ ;  /* 0x000000323c2c723c */ /* 0x088fee00000418ff */
[----:B------:R2:W-:Y:S01]  /*c5a0*/  LDGSTS.E.BYPASS.LTC128B.128 [R248+0x3900], [R54.64+0x80], !P6 ;  /* 0x0390008036f87fae */ /* 0x0005e2000f101d46 */
[C---:B------:R-:W-:Y:S07]  /*c5b0*/  HMMA.16816.F32.BF16 R48, R64.reuse, R50, RZ ;  /* 0x000000324030723c */ /* 0x040fee00000418ff */
[----:B------:R-:W0:Y:S01]  /*c5c0*/  LDGDEPBAR ;  /* 0x00000000000079af */ /* 0x000e220000000000 */
[-C--:B--2---:R-:W-:Y:S08]  /*c5d0*/  HMMA.16816.F32.BF16 R52, R64, R132.reuse, RZ ;  /* 0x000000844034723c */ /* 0x084ff000000418ff */
[C---:B------:R-:W-:Y:S08]  /*c5e0*/  HMMA.16816.F32.BF16 R56, R60.reuse, R132, RZ ;  /* 0x000000843c38723c */ /* 0x040ff000000418ff */
[-C--:B------:R-:W-:Y:S08]  /*c5f0*/  HMMA.16816.F32.BF16 R60, R60, R134.reuse, RZ ;  /* 0x000000863c3c723c */ /* 0x080ff000000418ff */
[----:B------:R-:W-:Y:S01]  /*c600*/  HMMA.16816.F32.BF16 R64, R64, R134, RZ ;  /* 0x000000864040723c */ /* 0x000fe200000418ff */
[----:B------:R-:W-:Y:S07]  /*c610*/  LDSM.16.M88.4 R132, [R236] ;  /* 0x00000000ec84783b */ /* 0x000fee0000000200 */
        /* <DEDUP_REMOVED lines=83> */
[----:B------:R2:W-:Y:S07]  /*cb50*/  LDSM.16.M88.4 R216, [R242] ;  /* 0x00000000f2d8783b */ /* 0x0005ee0000000200 */
[----:B------:R-:W-:Y:S01]  /*cb60*/  HMMA.16816.F32.BF16 R64, R132, R222, R64 ;  /* 0x000000de8440723c */ /* 0x000fe20000041840 */
[----:B------:R-:W4:Y:S07]  /*cb70*/  LDSM.16.M88.4 R132, [R243] ;  /* 0x00000000f384783b */ /* 0x000f2e0000000200 */
[-C--:B-1----:R-:W-:Y:S01]  /*cb80*/  HMMA.16816.F32.BF16 R4, R204, R208.reuse, R4 ;  /* 0x000000d0cc04723c */ /* 0x082fe20000041804 */
[----:B------:R-:W1:Y:S07]  /*cb90*/  LDSM.16.M88.4 R220, [R241] ;  /* 0x00000000f1dc783b */ /* 0x000e6e0000000200 */
[C---:B---3--:R-:W-:Y:S01]  /*cba0*/  HMMA.16816.F32.BF16 R8, R212.reuse, R208, R8 ;  /* 0x000000d0d408723c */ /* 0x048fe20000041808 */
[----:B--2---:R-:W-:Y:S07]  /*cbb0*/  MOV R242, 0x5 ;  /* 0x0000000500f27802 */ /* 0x004fee0000000f00 */
[-C--:B------:R-:W-:Y:S08]  /*cbc0*/  HMMA.16816.F32.BF16 R12, R212, R210.reuse, R12 ;  /* 0x000000d2d40c723c */ /* 0x080ff0000004180c */
[C---:B------:R-:W-:Y:S01]  /*cbd0*/  HMMA.16816.F32.BF16 R16, R204.reuse, R210, R16 ;  /* 0x000000d2cc10723c */ /* 0x040fe20000041810 */
[----:B------:R-:W-:Y:S07]  /*cbe0*/  LDSM.16.M88.4 R208, [R234+0x2000] ;  /* 0x00200000ead0783b */ /* 0x000fee0000000200 */
[-C--:B----4-:R-:W-:Y:S08]  /*cbf0*/  HMMA.16816.F32.BF16 R20, R204, R132.reuse, R20 ;  /* 0x00000084cc14723c */ /* 0x090ff00000041814 */
        /* <DEDUP_REMOVED lines=59> */
[----:B------:R-:W-:Y:S10]  /*cfb0*/  MUFU.TANH R217, R8 ;  /* 0x0000000800d97308 */ /* 0x000ff40000002400 */
[----:B------:R-:W-:Y:S01]  /*cfc0*/  MUFU.TANH R218, R9 ;  /* 0x0000000900da7308 */ /* 0x000fe20000002400 */
[----:B--2---:R-:W2:Y:S09]  /*cfd0*/  LDSM.16.M88.4 R4, [R231+0x2800] ;  /* 0x00280000e704783b */ /* 0x004eb20000000200 */
[----:B------:R-:W-:Y:S10]  /*cfe0*/  MUFU.TANH R219, R10 ;  /* 0x0000000a00db7308 */ /* 0x000ff40000002400 */
[----:B------:R4:W-:Y:S10]  /*cff0*/  MUFU.TANH R220, R11 ;  /* 0x0000000b00dc7308 */ /* 0x0009f40000002400 */
[----:B------:R-:W-:Y:S10]  /*d000*/  MUFU.TANH R16, R16 ;  /* 0x0000001000107308 */ /* 0x000ff40000002400 */
[----:B------:R-:W-:Y:S01]  /*d010*/  MUFU.TANH R17, R17 ;  /* 0x0000001100117308 */ /* 0x000fe20000002400 */
[----:B----4-:R-:W4:Y:S01]  /*d020*/  LDSM.16.M88.4 R8, [R231+0x3000] ;  /* 0x00300000e708783b */ /* 0x010f220000000200 */
[-C--:B--2---:R-:W-:Y:S08]  /*d030*/  HMMA.16816.F32.BF16 R20, R208, R4.reuse, R20 ;  /* 0x00000004d014723c */ /* 0x084ff00000041814 */
[----:B------:R-:W-:Y:S01]  /*d040*/  MUFU.TANH R12, R12 ;  /* 0x0000000c000c7308 */ /* 0x000fe20000002400 */
[C---:B------:R-:W-:Y:S09]  /*d050*/  HMMA.16816.F32.BF16 R24, R204.reuse, R4, R24 ;  /* 0x00000004cc18723c */ /* 0x040ff20000041818 */
[----:B------:R-:W3:Y:S01]  /*d060*/  MUFU.TANH R18, R18 ;  /* 0x0000001200127308 */ /* 0x000ee20000002400 */
[-C--:B------:R-:W-:Y:S08]  /*d070*/  HMMA.16816.F32.BF16 R28, R204, R6.reuse, R28 ;  /* 0x00000006cc1c723c */ /* 0x080ff0000004181c */
        /* <DEDUP_REMOVED lines=8> */
[----:B------:R-:W-:Y:S01]  /*d100*/  FMUL.FTZ R21, R21, c[0x0][0x320] ;  /* 0x0000c80015157a20 */ /* 0x000fe20000410000 */
[-C--:B----4-:R-:W-:Y:S05]  /*d110*/  HMMA.16816.F32.BF16 R36, R208, R8.reuse, R36 ;  /* 0x00000008d024723c */ /* 0x090fea0000041824 */
[----:B------:R-:W-:Y:S02]  /*d120*/  FMUL.FTZ R22, R22, c[0x0][0x320] ;  /* 0x0000c80016167a20 */ /* 0x000fe40000410000 */
[----:B------:R-:W-:Y:S01]  /*d130*/  MUFU.TANH R246, R26 ;  /* 0x0000001a00f67308 */ /* 0x000fe20000002400 */
[----:B------:R-:W-:Y:S01]  /*d140*/  FMUL.FTZ R23, R23, c[0x0][0x320] ;  /* 0x0000c80017177a20 */ /* 0x000fe20000410000 */
[C---:B------:R-:W-:Y:S04]  /*d150*/  HMMA.16816.F32.BF16 R40, R204.reuse, R8, R40 ;  /* 0x00000008cc28723c */ /* 0x040fe80000041828 */
[----:B------:R-:W-:Y:S02]  /*d160*/  FMUL.FTZ R24, R24, c[0x0][0x320] ;  /* 0x0000c80018187a20 */ /* 0x000fe40000410000 */
[----:B------:R-:W-:Y:S01]  /*d170*/  FMUL.FTZ R25, R25, c[0x0][0x320] ;  /* 0x0000c80019197a20 */ /* 0x000fe20000410000 */
[----:B------:R-:W-:Y:S01]  /*d180*/  @P1 MOV R9, c[0x0][0x1e0] ;  /* 0x0000780000091a02 */ /* 0x000fe20000000f00 */
[----:B------:R4:W-:Y:S01]  /*d190*/  MUFU.TANH R223, R21 ;  /* 0x0000001500df7308 */ /* 0x0009e20000002400 */
[-C--:B------:R-:W-:Y:S03]  /*d1a0*/  HMMA.16816.F32.BF16 R44, R204, R10.reuse, R44 ;  /* 0x0000000acc2c723c */ /* 0x080fe6000004182c */
[----:B------:R-:W-:Y:S02]  /*d1b0*/  FMUL.FTZ R32, R32, c[0x0][0x320] ;  /* 0x0000c80020207a20 */ /* 0x000fe40000410000 */
[----:B------:R-:W-:Y:S02]  /*d1c0*/  FMUL.FTZ R31, R31, c[0x0][0x320] ;  /* 0x0000c8001f1f7a20 */ /* 0x000fe40000410000 */
[----:B------:R-:W-:Y:S01]  /*d1d0*/  FMUL.FTZ R39, R39, c[0x0][0x320] ;  /* 0x0000c80027277a20 */ /* 0x000fe20000410000 */
[C---:B------:R-:W-:Y:S01]  /*d1e0*/  HMMA.16816.F32.BF16 R48, R208.reuse, R10, R48 ;  /* 0x0000000ad030723c */ /* 0x040fe20000041830 */
[----:B------:R-:W3:Y:S01]  /*d1f0*/  MUFU.TANH R19, R19 ;  /* 0x0000001300137308 */ /* 0x000ee20000002400 */
[----:B------:R-:W2:Y:S02]  /*d200*/  LDL.64 R10, [R1+0x30] ;  /* 0x00003000010a7983 */ /* 0x000ea40000100a00 */
[----:B------:R-:W-:Y:S02]  /*d210*/  FMUL.FTZ R28, R28, c[0x0][0x320] ;  /* 0x0000c8001c1c7a20 */ /* 0x000fe40000410000 */
[----:B------:R-:W-:Y:S02]  /*d220*/  FMUL.FTZ R36, R36, c[0x0][0x320] ;  /* 0x0000c80024247a20 */ /* 0x000fe40000410000 */
[-C--:B-1----:R-:W-:Y:S03]  /*d230*/  HMMA.16816.F32.BF16 R52, R208, R4.reuse, R52 ;  /* 0x00000004d034723c */ /* 0x082fe60000041834 */
[----:B------:R-:W-:Y:S01]  /*d240*/  MUFU.TANH R252, R24 ;  /* 0x0000001800fc7308 */ /* 0x000fe20000002400 */
[----:B------:R-:W-:Y:S02]  /*d250*/  FMUL.FTZ R40, R40, c[0x0][0x320] ;  /* 0x0000c80028287a20 */ /* 0x000fe40000410000 */
[----:B------:R-:W-:Y:S01]  /*d260*/  FMUL.FTZ R37, R37, c[0x0][0x320] ;  /* 0x0000c80025257a20 */ /* 0x000fe20000410000 */
[----:B----4-:R-:W4:Y:S01]  /*d270*/  LDL R21, [R1+0x28] ;  /* 0x0000280001157983 */ /* 0x010f220000100800 */
[C---:B------:R-:W-:Y:S04]  /*d280*/  HMMA.16816.F32.BF16 R56, R204.reuse, R4, R56 ;  /* 0x00000004cc38723c */ /* 0x040fe80000041838 */
[----:B------:R-:W-:Y:S01]  /*d290*/  FMUL.FTZ R45, R45, c[0x0][0x320] ;  /* 0x0000c8002d2d7a20 */ /* 0x000fe20000410000 */
[----:B------:R-:W1:Y:S01]  /*d2a0*/  MUFU.TANH R0, R40 ;  /* 0x0000002800007308 */ /* 0x000e620000002400 */
[----:B------:R-:W-:Y:S01]  /*d2b0*/  FMUL.FTZ R38, R38, c[0x0][0x320] ;  /* 0x0000c80026267a20 */ /* 0x000fe20000410000 */
[----:B------:R-:W-:Y:S01]  /*d2c0*/  FMNMX.FTZ R4, R216, R3, !PT ;  /* 0x00000003d8047209 */ /* 0x000fe20007810000 */
[----:B------:R-:W-:Y:S01]  /*d2d0*/  FMUL.FTZ R49, R49, c[0x0][0x320] ;  /* 0x0000c80031317a20 */ /* 0x000fe20000410000 */
[-C--:B------:R-:W-:Y:S03]  /*d2e0*/  HMMA.16816.F32.BF16 R60, R204, R6.reuse, R60 ;  /* 0x00000006cc3c723c */ /* 0x080fe6000004183c */
[----:B---3--:R-:W-:Y:S01]  /*d2f0*/  FMNMX.FTZ R4, R213, R4, !PT ;  /* 0x00000004d5047209 */ /* 0x008fe20007810000 */
[----:B------:R-:W-:Y:S02]  /*d300*/  FMUL.FTZ R44, R44, c[0x0][0x320] ;  /* 0x0000c8002c2c7a20 */ /* 0x000fe40000410000 */
[----:B------:R-:W3:Y:S01]  /*d310*/  MUFU.TANH R137, R45 ;  /* 0x0000002d00897308 */ /* 0x000ee20000002400 */
[----:B------:R-:W-:Y:S01]  /*d320*/  FMUL.FTZ R52, R52, c[0x0][0x320] ;  /* 0x0000c80034347a20 */ /* 0x000fe20000410000 */
[----:B------:R-:W-:Y:S01]  /*d330*/  FMNMX.FTZ R4, R18, R4, !PT ;  /* 0x0000000412047209 */ /* 0x000fe20007810000 */
[----:B------:R-:W-:Y:S01]  /*d340*/  FMUL.FTZ R53, R53, c[0x0][0x320] ;  /* 0x0000c80035357a20 */ /* 0x000fe20000410000 */
[----:B------:R-:W-:Y:S04]  /*d350*/  HMMA.16816.F32.BF16 R64, R208, R6, R64 ;  /* 0x00000006d040723c */ /* 0x000fe80000041840 */
[----:B------:R-:W-:Y:S01]  /*d360*/  FMUL.FTZ R54, R54, c[0x0][0x320] ;  /* 0x0000c80036367a20 */ /* 0x000fe20000410000 */
[----:B------:R-:W-:Y:S01]  /*d370*/  FMNMX.FTZ R4, R19, R4, !PT ;  /* 0x0000000413047209 */ /* 0x000fe20007810000 */
[----:B------:R1:W-:Y:S01]  /*d380*/  MUFU.TANH R45, R49 ;  /* 0x00000031002d7308 */ /* 0x0003e20000002400 */
[----:B------:R-:W-:Y:S02]  /*d390*/  FMUL.FTZ R41, R41, c[0x0][0x320] ;  /* 0x0000c80029297a20 */ /* 0x000fe40000410000 */
[----:B------:R-:W-:Y:S03]  /*d3a0*/  FMUL.FTZ R57, R57, c[0x0][0x320] ;  /* 0x0000c80039397a20 */ /* 0x000fe60000410000 */
        /* <DEDUP_REMOVED lines=24> */
[----:B---3--:R-:W-:Y:S01]  /*d530*/  MOV R57, R137 ;  /* 0x0000008900397202 */ /* 0x008fe20000000f00 */
[----:B------:R-:W-:Y:S01]  /*d540*/  FMUL.FTZ R29, R29, c[0x0][0x320] ;  /* 0x0000c8001d1d7a20 */ /* 0x000fe20000410000 */
[----:B------:R-:W-:Y:S01]  /*d550*/  FMNMX.FTZ R137, R212, R2, !PT ;  /* 0x00000002d4897209 */ /* 0x000fe20007810000 */
[----:B------:R-:W-:Y:S02]  /*d560*/  FMUL.FTZ R35, R35, c[0x0][0x320] ;  /* 0x0000c80023237a20 */ /* 0x000fe40000410000 */
[----:B------:R-:W-:Y:S01]  /*d570*/  FMUL.FTZ R56, R56, c[0x0][0x320] ;  /* 0x0000c80038387a20 */ /* 0x000fe20000410000 */
[----:B------:R-:W3:Y:S01]  /*d580*/  MUFU.TANH R222, R32 ;  /* 0x0000002000de7308 */ /* 0x000ee20000002400 */
[----:B------:R-:W-:Y:S01]  /*d590*/  FMNMX.FTZ R137, R134, R137, !PT ;  /* 0x0000008986897209 */ /* 0x000fe20007810000 */
[----:B------:R-:W-:Y:S02]  /*d5a0*/  FMUL.FTZ R30, R30, c[0x0][0x320] ;  /* 0x0000c8001e1e7a20 */ /* 0x000fe40000410000 */
[----:B------:R-:W-:Y:S01]  /*d5b0*/  FMUL.FTZ R43, R43, c[0x0][0x320] ;  /* 0x0000c8002b2b7a20 */ /* 0x000fe20000410000 */
[----:B------:R-:W-:Y:S04]  /*d5c0*/  FMNMX.FTZ R137, R16, R137, !PT ;  /* 0x0000008910897209 */ /* 0x000fe80007810000 */
[----:B------:R-:W-:Y:S01]  /*d5d0*/  FMNMX.FTZ R137, R17, R137, !PT ;  /* 0x0000008911897209 */ /* 0x000fe20007810000 */
[----:B------:R-:W3:Y:S03]  /*d5e0*/  MUFU.TANH R225, R22 ;  /* 0x0000001600e17308 */ /* 0x000ee60000002400 */
[----:B------:R-:W-:Y:S02]  /*d5f0*/  FMNMX.FTZ R137, R221, R137, !PT ;  /* 0x00000089dd897209 */ /* 0x000fe40007810000 */
[----:B-1----:R-:W-:Y:S02]  /*d600*/  MOV R60, R0 ;  /* 0x00000000003c7202 */ /* 0x002fe40000000f00 */
[----:B------:R-:W-:Y:S02]  /*d610*/  FMNMX.FTZ R0, R217, R138, !PT ;  /* 0x0000008ad9007209 */ /* 0x000fe40007810000 */
[----:B------:R-:W-:Y:S01]  /*d620*/  FMNMX.FTZ R137, R223, R137, !PT ;  /* 0x00000089df897209 */ /* 0x000fe20007810000 */
[----:B------:R-:W1:Y:S01]  /*d630*/  MUFU.TANH R251, R25 ;  /* 0x0000001900fb7308 */ /* 0x000e620000002400 */
[----:B------:R-:W-:Y:S02]  /*d640*/  FMNMX.FTZ R0, R218, R0, !PT ;  /* 0x00000000da007209 */ /* 0x000fe40007810000 */
[----:B---3--:R-:W-:Y:S02]  /*d650*/  FMNMX.FTZ R137, R222, R137, !PT ;  /* 0x00000089de897209 */ /* 0x008fe40007810000 */
[----:B------:R-:W-:Y:S05]  /*d660*/  FMNMX.FTZ R0, R12, R0, !PT ;  /* 0x000000000c007209 */ /* 0x000fea0007810000 */
[----:B------:R-:W3:Y:S01]  /*d670*/  MUFU.TANH R239, R28 ;  /* 0x0000001c00ef7308 */ /* 0x000ee20000002400 */
[----:B------:R-:W-:Y:S02]  /*d680*/  FMNMX.FTZ R0, R13, R0, !PT ;  /* 0x000000000d007209 */ /* 0x000fe40007810000 */
[----:B------:R-:W-:Y:S02]  /*d690*/  FMNMX.FTZ R4, R225, R4, !PT ;  /* 0x00000004e1047209 */ /* 0x000fe40007810000 */
[----:B------:R-:W-:Y:S05]  /*d6a0*/  FMNMX.FTZ R0, R252, R0, !PT ;  /* 0x00000000fc007209 */ /* 0x000fea0007810000 */
[----:B------:R3:W-:Y:S01]  /*d6b0*/  MUFU.TANH R28, R66 ;  /* 0x00000042001c7308 */ /* 0x0007e20000002400 */
[----:B-1----:R-:W-:Y:S09]  /*d6c0*/  FMNMX.FTZ R0, R251, R0, !PT ;  /* 0x00000000fb007209 */ /* 0x002ff20007810000 */
[----:B------:R-:W1:Y:S10]  /*d6d0*/  MUFU.TANH R224, R33 ;  /* 0x0000002100e07308 */ /* 0x000e740000002400 */
[----:B------:R-:W1:Y:S01]  /*d6e0*/  MUFU.TANH R226, R23 ;  /* 0x0000001700e27308 */ /* 0x000e620000002400 */
[----:B---3--:R-:W-:Y:S04]  /*d6f0*/  MOV R66, R239 ;  /* 0x000000ef00427202 */ /* 0x008fe80000000f00 */
[----:B------:R-:W-:Y:S05]  /*d700*/  FMNMX.FTZ R0, R66, R0, !PT ;  /* 0x0000000042007209 */ /* 0x000fea0007810000 */
[----:B------:R-:W3:Y:S01]  /*d710*/  MUFU.TANH R247, R39 ;  /* 0x0000002700f77308 */ /* 0x000ee20000002400 */
[----:B-1----:R-:W-:Y:S09]  /*d720*/  FMNMX.FTZ R137, R224, R137, !PT ;  /* 0x00000089e0897209 */ /* 0x002ff20007810000 */
[----:B------:R3:W-:Y:S01]  /*d730*/  MUFU.TANH R136, R42 ;  /* 0x0000002a00887308 */ /* 0x0007e20000002400 */
[----:B------:R-:W-:Y:S09]  /*d740*/  FMNMX.FTZ R4, R226, R4, !PT ;  /* 0x00000004e2047209 */ /* 0x000ff20007810000 */
[----:B------:R-:W-:Y:S10]  /*d750*/  MUFU.TANH R237, R31 ;  /* 0x0000001f00ed7308 */ /* 0x000ff40000002400 */
[----:B------:R-:W1:Y:S01]  /*d760*/  MUFU.TANH R31, R36 ;  /* 0x00000024001f7308 */ /* 0x000e620000002400 */
[----:B---3--:R-:W-:Y:S09]  /*d770*/  MOV R42, R247 ;  /* 0x000000f7002a7202 */ /* 0x008ff20000000f00 */
[----:B------:R-:W3:Y:S10]  /*d780*/  MUFU.TANH R227, R34 ;  /* 0x0000002200e37308 */ /* 0x000ef40000002400 */
[----:B------:R-:W3:Y:S01]  /*d790*/  MUFU.TANH R245, R48 ;  /* 0x0000003000f57308 */ /* 0x000ee20000002400 */
[----:B-1----:R-:W-:Y:S09]  /*d7a0*/  FMNMX.FTZ R137, R31, R137, !PT ;  /* 0x000000891f897209 */ /* 0x002ff20007810000 */
[----:B------:R1:W-:Y:S01]  /*d7b0*/  MUFU.TANH R8, R51 ;  /* 0x0000003300087308 */ /* 0x0003e20000002400 */
[----:B---3--:R-:W-:Y:S09]  /*d7c0*/  FMNMX.FTZ R4, R227, R4, !PT ;  /* 0x00000004e3047209 */ /* 0x008ff20007810000 */
[----:B------:R-:W-:Y:S10]  /*d7d0*/  MUFU.TANH R244, R27 ;  /* 0x0000001b00f47308 */ /* 0x000ff40000002400 */
[----:B------:R-:W3:Y:S01]  /*d7e0*/  MUFU.TANH R27, R29 ;  /* 0x0000001d001b7308 */ /* 0x000ee20000002400 */
[----:B-1----:R-:W-:Y:S09]  /*d7f0*/  MOV R51, R245 ;  /* 0x000000f500337202 */ /* 0x002ff20000000f00 */
[----:B------:R-:W1:Y:S10]  /*d800*/  MUFU.TANH R24, R37 ;  /* 0x0000002500187308 */ /* 0x000e740000002400 */
[----:B------:R-:W1:Y:S01]  /*d810*/  MUFU.TANH R250, R35 ;  /* 0x0000002300fa7308 */ /* 0x000e620000002400 */
[----:B---3--:R-:W-:Y:S04]  /*d820*/  FMNMX.FTZ R0, R27, R0, !PT ;  /* 0x000000001b007209 */ /* 0x008fe80007810000 */
[----:B------:R-:W-:Y:S05]  /*d830*/  FMNMX.FTZ R0, R49, R0, !PT ;  /* 0x0000000031007209 */ /* 0x000fea0007810000 */
[----:B------:R-:W3:Y:S01]  /*d840*/  MUFU.TANH R235, R38 ;  /* 0x0000002600eb7308 */ /* 0x000ee20000002400 */
[----:B------:R-:W-:Y:S02]  /*d850*/  FMNMX.FTZ R0, R26, R0, !PT ;  /* 0x000000001a007209 */ /* 0x000fe40007810000 */
[----:B-1----:R-:W-:Y:S04]  /*d860*/  FMNMX.FTZ R137, R24, R137, !PT ;  /* 0x0000008918897209 */ /* 0x002fe80007810000 */
[----:B------:R-:W-:Y:S03]  /*d870*/  FMNMX.FTZ R137, R51, R137, !PT ;  /* 0x0000008933897209 */ /* 0x000fe60007810000 */
[----:B------:R-:W1:Y:S01]  /*d880*/  MUFU.TANH R131, R44 ;  /* 0x0000002c00837308 */ /* 0x000e620000002400 */
[----:B------:R-:W-:Y:S02]  /*d890*/  FMNMX.FTZ R137, R45, R137, !PT ;  /* 0x000000892d897209 */ /* 0x000fe40007810000 */
[----:B------:R-:W-:Y:S02]  /*d8a0*/  FMNMX.FTZ R4, R250, R4, !PT ;  /* 0x00000004fa047209 */ /* 0x000fe40007810000 */
[----:B------:R-:W-:Y:S05]  /*d8b0*/  FMNMX.FTZ R137, R60, R137, !PT ;  /* 0x000000893c897209 */ /* 0x000fea0007810000 */
[----:B------:R-:W2:Y:S01]  /*d8c0*/  MUFU.TANH R44, R50 ;  /* 0x00000032002c7308 */ /* 0x000ea20000002400 */
[----:B---3--:R-:W-:Y:S04]  /*d8d0*/  FMNMX.FTZ R4, R235, R4, !PT ;  /* 0x00000004eb047209 */ /* 0x008fe80007810000 */
[----:B------:R-:W-:Y:S05]  /*d8e0*/  FMNMX.FTZ R4, R42, R4, !PT ;  /* 0x000000042a047209 */ /* 0x000fea0007810000 */
[----:B------:R3:W3:Y:S01]  /*d8f0*/  MUFU.TANH R48, R56 ;  /* 0x0000003800307308 */ /* 0x0006e20000002400 */
[----:B-1----:R-:W-:Y:S04]  /*d900*/  FMNMX.FTZ R0, R131, R0, !PT ;  /* 0x0000000083007209 */ /* 0x002fe80007810000 */
[----:B------:R-:W-:Y:S05]  /*d910*/  FMNMX.FTZ R0, R57, R0, !PT ;  /* 0x0000000039007209 */ /* 0x000fea0007810000 */
[----:B------:R-:W1:Y:S01]  /*d920*/  MUFU.TANH R50, R53 ;  /* 0x0000003500327308 */ /* 0x000e620000002400 */
[----:B--2---:R-:W-:Y:S09]  /*d930*/  FMNMX.FTZ R4, R44, R4, !PT ;  /* 0x000000042c047209 */ /* 0x004ff20007810000 */
[----:B------:R-:W2:Y:S01]  /*d940*/  MUFU.TANH R247, R64 ;  /* 0x0000004000f77308 */ /* 0x000ea20000002400 */
[----:B---3--:R-:W-:Y:S02]  /*d950*/  MOV R56, R8 ;  /* 0x0000000800387202 */ /* 0x008fe40000000f00 */
[----:B------:R-:W-:Y:S02]  /*d960*/  FMNMX.FTZ R0, R48, R0, !PT ;  /* 0x0000000030007209 */ /* 0x000fe40007810000 */
[----:B------:R-:W-:Y:S05]  /*d970*/  FMNMX.FTZ R4, R56, R4, !PT ;  /* 0x0000000438047209 */ /* 0x000fea0007810000 */
[----:B------:R-:W3:Y:S01]  /*d980*/  MUFU.TANH R25, R54 ;  /* 0x0000003600197308 */ /* 0x000ee20000002400 */
[----:B------:R-:W-:Y:S02]  /*d990*/  FMNMX.FTZ R0, R41, R0, !PT ;  /* 0x0000000029007209 */ /* 0x000fe40007810000 */
[----:B-1----:R-:W-:Y:S07]  /*d9a0*/  FMNMX.FTZ R137, R50, R137, !PT ;  /* 0x0000008932897209 */ /* 0x002fee0007810000 */
[----:B------:R-:W-:Y:S01]  /*d9b0*/  MUFU.TANH R29, R67 ;  /* 0x00000043001d7308 */ /* 0x000fe20000002400 */
[----:B--2---:R-:W-:Y:S09]  /*d9c0*/  FMNMX.FTZ R137, R247, R137, !PT ;  /* 0x00000089f7897209 */ /* 0x004ff20007810000 */
[----:B------:R1:W2:Y:S01]  /*d9d0*/  MUFU.TANH R67, R61 ;  /* 0x0000003d00437308 */ /* 0x0002a20000002400 */
[----:B---3--:R-:W-:Y:S09]  /*d9e0*/  FMNMX.FTZ R4, R25, R4, !PT ;  /* 0x0000000419047209 */ /* 0x008ff20007810000 */
[----:B------:R-:W3:Y:S10]  /*d9f0*/  MUFU.TANH R245, R65 ;  /* 0x0000004100f57308 */ /* 0x000ef40000002400 */
[----:B------:R-:W4:Y:S01]  /*da00*/  MUFU.TANH R228, R55 ;  /* 0x0000003700e47308 */ /* 0x000f220000002400 */
[----:B-1----:R-:W-:Y:S02]  /*da10*/  MOV R61, R5 ;  /* 0x00000005003d7202 */ /* 0x002fe40000000f00 */
[----:B------:R-:W-:Y:S02]  /*da20*/  FMNMX.FTZ R5, R219, R139, !PT ;  /* 0x0000008bdb057209 */ /* 0x000fe40007810000 */
[----:B------:R-:W-:Y:S05]  /*da30*/  FMNMX.FTZ R0, R61, R0, !PT ;  /* 0x000000003d007209 */ /* 0x000fea0007810000 */
[----:B------:R-:W1:Y:S01]  /*da40*/  MUFU.TANH R14, R14 ;  /* 0x0000000e000e7308 */ /* 0x000e620000002400 */
[----:B------:R-:W-:Y:S02]  /*da50*/  FMNMX.FTZ R5, R220, R5, !PT ;  /* 0x00000005dc057209 */ /* 0x000fe40007810000 */
[----:B--2---:R-:W-:Y:S02]  /*da60*/  FMNMX.FTZ R0, R67, R0, !PT ;  /* 0x0000000043007209 */ /* 0x004fe40007810000 */
[----:B---3--:R-:W-:Y:S02]  /*da70*/  FMNMX.FTZ R137, R245, R137, !PT ;  /* 0x00000089f5897209 */ /* 0x008fe40007810000 */
[----:B------:R-:W-:Y:S01]  /*da80*/  MOV R65, R237 ;  /* 0x000000ed00417202 */ /* 0x000fe20000000f00 */
[----:B------:R-:W2:Y:S02]  /*da90*/  SHFL.BFLY PT, R135, R0, 0x2, 0x1f ;  /* 0x0c401f0000877f89 */ /* 0x000ea400000e0000 */
[----:B------:R-:W3:Y:S01]  /*daa0*/  MUFU.TANH R15, R15 ;  /* 0x0000000f000f7308 */ /* 0x000ee20000002400 */
[----:B----4-:R-:W-:Y:S05]  /*dab0*/  FMNMX.FTZ R4, R228, R4, !PT ;  /* 0x00000004e4047209 */ /* 0x010fea0007810000 */
[----:B------:R-:W4:Y:S01]  /*dac0*/  SHFL.BFLY PT, R7, R137, 0x2, 0x1f ;  /* 0x0c401f0089077f89 */ /* 0x000f2200000e0000 */
[----:B------:R-:W-:Y:S03]  /*dad0*/  FMNMX.FTZ R4, R28, R4, !PT ;  /* 0x000000041c047209 */ /* 0x000fe60007810000 */
[----:B------:R-:W4:Y:S01]  /*dae0*/  MUFU.TANH R30, R30 ;  /* 0x0000001e001e7308 */ /* 0x000f220000002400 */
[----:B------:R-:W-:Y:S02]  /*daf0*/  FMNMX.FTZ R4, R29, R4, !PT ;  /* 0x000000041d047209 */ /* 0x000fe40007810000 */
[----:B-1----:R-:W-:Y:S03]  /*db00*/  FMNMX.FTZ R5, R14, R5, !PT ;  /* 0x000000050e057209 */ /* 0x002fe60007810000 */
[----:B------:R-:W1:Y:S04]  /*db10*/  SHFL.BFLY PT, R6, R4, 0x2, 0x1f ;  /* 0x0c401f0004067f89 */ /* 0x000e6800000e0000 */
[----:B------:R1:W-:Y:S01]  /*db20*/  MUFU.TANH R239, R59 ;  /* 0x0000003b00ef7308 */ /* 0x0003e20000002400 */
[----:B--2---:R-:W-:Y:S02]  /*db30*/  FMNMX.FTZ R135, R0, R135, !PT ;  /* 0x0000008700877209 */ /* 0x004fe40007810000 */
[----:B---3--:R-:W-:Y:S04]  /*db40*/  FMNMX.FTZ R5, R15, R5, !PT ;  /* 0x000000050f057209 */ /* 0x008fe80007810000 */
[----:B------:R-:W-:Y:S02]  /*db50*/  FMNMX.FTZ R5, R246, R5, !PT ;  /* 0x00000005f6057209 */ /* 0x000fe40007810000 */
[----:B----4-:R-:W-:Y:S01]  /*db60*/  FMNMX.FTZ R137, R137, R7, !PT ;  /* 0x0000000789897209 */ /* 0x010fe20007810000 */
[----:B------:R-:W2:Y:S01]  /*db70*/  MUFU.TANH R43, R43 ;  /* 0x0000002b002b7308 */ /* 0x000ea20000002400 */
[----:B------:R-:W-:Y:S03]  /*db80*/  FMNMX.FTZ R0, R244, R5, !PT ;  /* 0x00000005f4007209 */ /* 0x000fe60007810000 */
[----:B------:R-:W3:Y:S01]  /*db90*/  SHFL.BFLY PT, R7, R137, 0x1, 0x1f ;  /* 0x0c201f0089077f89 */ /* 0x000ee200000e0000 */
[----:B------:R-:W-:Y:S01]  /*dba0*/  FMNMX.FTZ R5, R30, R0, !PT ;  /* 0x000000001e057209 */ /* 0x000fe20007810000 */
[----:B------:R-:W-:Y:S01]  /*dbb0*/  FMUL.FTZ R0, R63, c[0x0][0x320] ;  /* 0x0000c8003f007a20 */ /* 0x000fe20000410000 */
[----:B------:R-:W-:Y:S02]  /*dbc0*/  MOV R63, R28 ;  /* 0x0000001c003f7202 */ /* 0x000fe40000000f00 */
[----:B------:R-:W-:Y:S01]  /*dbd0*/  FMNMX.FTZ R5, R65, R5, !PT ;  /* 0x0000000541057209 */ /* 0x000fe20007810000 */
[----:B------:R4:W-:Y:S01]  /*dbe0*/  MUFU.TANH R204, R0 ;  /* 0x0000000000cc7308 */ /* 0x0009e20000002400 */
[----:B-1----:R-:W-:Y:S02]  /*dbf0*/  FMNMX.FTZ R4, R4, R6, !PT ;  /* 0x0000000604047209 */ /* 0x002fe40007810000 */
[----:B------:R-:W-:Y:S01]  /*dc00*/  MOV R59, R136 ;  /* 0x00000088003b7202 */ /* 0x000fe20000000f00 */
[----:B------:R-:W1:Y:S03]  /*dc10*/  SHFL.BFLY PT, R6, R135, 0x1, 0x1f ;  /* 0x0c201f0087067f89 */ /* 0x000e6600000e0000 */
[----:B------:R-:W-:Y:S03]  /*dc20*/  FMNMX.FTZ R5, R59, R5, !PT ;  /* 0x000000053b057209 */ /* 0x000fe60007810000 */
[----:B------:R-:W1:Y:S02]  /*dc30*/  MUFU.TANH R64, R46 ;  /* 0x0000002e00407308 */ /* 0x000e640000002400 */
[----:B------:R-:W1:Y:S01]  /*dc40*/  SHFL.BFLY PT, R136, R4, 0x1, 0x1f ;  /* 0x0c201f0004887f89 */ /* 0x000e6200000e0000 */
[----:B---3--:R-:W-:Y:S07]  /*dc50*/  FMNMX.FTZ R137, R137, R7, !PT ;  /* 0x0000000789897209 */ /* 0x008fee0007810000 */
[----:B------:R-:W3:Y:S01]  /*dc60*/  MUFU.TANH R237, R47 ;  /* 0x0000002f00ed7308 */ /* 0x000ee20000002400 */
[C---:B------:R-:W-:Y:S02]  /*dc70*/  FMUL.FTZ R206, R137.reuse, c[0x0][0x2d0] ;  /* 0x0000b40089ce7a20 */ /* 0x040fe40000410000 */
[----:B----4-:R-:W-:Y:S01]  /*dc80*/  FADD.FTZ R0, -R137, R2 ;  /* 0x0000000289007221 */ /* 0x010fe20000010100 */
[----:B--2---:R-:W-:Y:S02]  /*dc90*/  FMNMX.FTZ R2, R43, R5, !PT ;  /* 0x000000052b027209 */ /* 0x004fe40007810000 */
[----:B-1----:R-:W-:Y:S01]  /*dca0*/  FMNMX.FTZ R135, R135, R6, !PT ;  /* 0x0000000687877209 */ /* 0x002fe20007810000 */
[----:B------:R-:W-:Y:S03]  /*dcb0*/  FMUL.FTZ R0, R0, c[0x0][0x2d0] ;  /* 0x0000b40000007a20 */ /* 0x000fe60000410000 */
[----:B------:R-:W1:Y:S01]  /*dcc0*/  MUFU.TANH R243, R58 ;  /* 0x0000003a00f37308 */ /* 0x000e620000002400 */
[----:B------:R-:W-:Y:S01]  /*dcd0*/  FMUL.FTZ R208, R135, c[0x0][0x2d0] ;  /* 0x0000b40087d07a20 */ /* 0x000fe20000410000 */
[----:B------:R-:W-:Y:S02]  /*dce0*/  FMNMX.FTZ R2, R64, R2, !PT ;  /* 0x0000000240027209 */ /* 0x000fe40007810000 */
[----:B------:R-:W-:Y:S01]  /*dcf0*/  FMNMX.FTZ R136, R4, R136, !PT ;  /* 0x0000008804887209 */ /* 0x000fe20007810000 */
[----:B------:R-:W-:Y:S01]  /*dd00*/  FFMA.FTZ R4, R212, c[0x0][0x2d0], -R206 ;  /* 0x0000b400d4047a23 */ /* 0x000fe200000108ce */
[----:B------:R-:W-:Y:S01]  /*dd10*/  MOV R46, R27 ;  /* 0x0000001b002e7202 */ /* 0x000fe20000000f00 */
[----:B------:R-:W-:Y:S03]  /*dd20*/  FFMA.FTZ R8, R217, c[0x0][0x2d0], -R208 ;  /* 0x0000b400d9087a23 */ /* 0x000fe600000108d0 */
[----:B------:R2:W4:Y:S01]  /*dd30*/  MUFU.EX2 R132, R0 ;  /* 0x0000000000847308 */ /* 0x0005220000000800 */
[C---:B------:R-:W-:Y:S01]  /*dd40*/  FMUL.FTZ R207, R136.reuse, c[0x0][0x2d0] ;  /* 0x0000b40088cf7a20 */ /* 0x040fe20000410000 */
[----:B---3--:R-:W-:Y:S03]  /*dd50*/  FMNMX.FTZ R2, R237, R2, !PT ;  /* 0x00000002ed027209 */ /* 0x008fe60007810000 */
[----:B------:R-:W-:Y:S01]  /*dd60*/  FFMA.FTZ R5, R19, c[0x0][0x2d0], -R207 ;  /* 0x0000b40013057a23 */ /* 0x000fe200000108cf */
[----:B------:R-:W-:Y:S04]  /*dd70*/  MOV R47, R26 ;  /* 0x0000001a002f7202 */ /* 0x000fe80000000f00 */
[----:B------:R3:W-:Y:S01]  /*dd80*/  MUFU.EX2 R214, R4 ;  /* 0x0000000400d67308 */ /* 0x0007e20000000800 */
[----:B-1----:R-:W-:Y:S02]  /*dd90*/  FMNMX.FTZ R2, R243, R2, !PT ;  /* 0x00000002f3027209 */ /* 0x002fe40007810000 */
[----:B------:R-:W-:Y:S07]  /*dda0*/  MOV R58, R25 ;  /* 0x00000019003a7202 */ /* 0x000fee0000000f00 */
[----:B------:R1:W-:Y:S01]  /*ddb0*/  MUFU.TANH R205, R62 ;  /* 0x0000003e00cd7308 */ /* 0x0003e20000002400 */
[----:B--2---:R-:W-:Y:S02]  /*ddc0*/  FADD.FTZ R0, -R136, R3 ;  /* 0x0000000388007221 */ /* 0x004fe40000010100 */
[----:B----4-:R-:W-:Y:S01]  /*ddd0*/  FMUL.FTZ R32, R132, R168 ;  /* 0x000000a884207220 */ /* 0x010fe20000410000 */
[----:B------:R-:W-:Y:S01]  /*dde0*/  MOV R168, R59 ;  /* 0x0000003b00a87202 */ /* 0x000fe20000000f00 */
[----:B------:R-:W-:Y:S05]  /*ddf0*/  FMUL.FTZ R0, R0, c[0x0][0x2d0] ;  /* 0x0000b40000007a20 */ /* 0x000fea0000410000 */
[----:B------:R-:W-:Y:S01]  /*de00*/  MUFU.EX2 R236, R5 ;  /* 0x0000000500ec7308 */ /* 0x000fe20000000800 */
[----:B------:R-:W-:Y:S02]  /*de10*/  FMUL.FTZ R33, R132, R169 ;  /* 0x000000a984217220 */ /* 0x000fe40000410000 */
[----:B------:R-:W-:Y:S02]  /*de20*/  IMAD.MOV.U32 R169, RZ, RZ, R48 ;  /* 0x000000ffffa97224 */ /* 0x000fe400078e0030 */
[--C-:B---3--:R-:W-:Y:S02]  /*de30*/  FFMA.FTZ R4, R134, c[0x0][0x2d0], -R206.reuse ;  /* 0x0000b40086047a23 */ /* 0x108fe400000108ce */
[C---:B------:R-:W-:Y:S01]  /*de40*/  FMUL.FTZ R48, R132.reuse, R184 ;  /* 0x000000b884307220 */ /* 0x040fe20000410000 */
[----:B------:R-:W-:Y:S01]  /*de50*/  MOV R184, R246 ;  /* 0x000000f600b87202 */ /* 0x000fe20000000f00 */
[C---:B------:R-:W-:Y:S01]  /*de60*/  FMUL.FTZ R68, R132.reuse, R68 ;  /* 0x0000004484447220 */ /* 0x040fe20000410000 */
[----:B------:R2:W-:Y:S01]  /*de70*/  MUFU.EX2 R231, R4 ;  /* 0x0000000400e77308 */ /* 0x0005e20000000800 */
[C---:B------:R-:W-:Y:S02]  /*de80*/  FMUL.FTZ R69, R132.reuse, R69 ;  /* 0x0000004584457220 */ /* 0x040fe40000410000 */
[C---:B------:R-:W-:Y:S01]  /*de90*/  FMUL.FTZ R80, R132.reuse, R80 ;  /* 0x0000005084507220 */ /* 0x040fe20000410000 */
[----:B-1----:R-:W-:Y:S01]  /*dea0*/  MOV R62, R24 ;  /* 0x00000018003e7202 */ /* 0x002fe20000000f00 */
[C---:B------:R-:W-:Y:S02]  /*deb0*/  FMUL.FTZ R81, R132.reuse, R81 ;  /* 0x0000005184517220 */ /* 0x040fe40000410000 */
[C---:B------:R-:W-:Y:S02]  /*dec0*/  FMUL.FTZ R84, R132.reuse, R84 ;  /* 0x0000005484547220 */ /* 0x040fe40000410000 */
[C---:B------:R-:W-:Y:S01]  /*ded0*/  FMUL.FTZ R85, R132.reuse, R85 ;  /* 0x0000005584557220 */ /* 0x040fe20000410000 */
[----:B------:R1:W3:Y:S01]  /*dee0*/  MUFU.EX2 R133, R0 ;  /* 0x0000000000857308 */ /* 0x0002e20000000800 */
        /* <DEDUP_REMOVED lines=8> */
[----:B--2---:R-:W-:Y:S02]  /*df70*/  FFMA.FTZ R4, R16, c[0x0][0x2d0], -R206 ;  /* 0x0000b40010047a23 */ /* 0x004fe400000108ce */
[C---:B------:R-:W-:Y:S02]  /*df80*/  FMUL.FTZ R16, R132.reuse, R152 ;  /* 0x0000009884107220 */ /* 0x040fe40000410000 */
[C---:B------:R-:W-:Y:S01]  /*df90*/  FMUL.FTZ R117, R132.reuse, R117 ;  /* 0x0000007584757220 */ /* 0x040fe20000410000 */
[----:B------:R2:W-:Y:S01]  /*dfa0*/  MUFU.EX2 R238, R4 ;  /* 0x0000000400ee7308 */ /* 0x0005e20000000800 */
[C---:B------:R-:W-:Y:S02]  /*dfb0*/  FMUL.FTZ R128, R132.reuse, R128 ;  /* 0x0000008084807220 */ /* 0x040fe40000410000 */
[----:B------:R-:W-:Y:S01]  /*dfc0*/  FMUL.FTZ R129, R132, R129 ;  /* 0x0000008184817220 */ /* 0x000fe20000410000 */
[----:B-1----:R-:W-:Y:S01]  /*dfd0*/  FMNMX.FTZ R0, R239, R2, !PT ;  /* 0x00000002ef007209 */ /* 0x002fe20007810000 */
[----:B------:R-:W-:Y:S01]  /*dfe0*/  FADD.FTZ R2, -R135, R138 ;  /* 0x0000008a87027221 */ /* 0x000fe20000010100 */
[----:B------:R-:W-:Y:S01]  /*dff0*/  MOV R138, R29 ;  /* 0x0000001d008a7202 */ /* 0x000fe20000000f00 */
[----:B---3--:R-:W-:Y:S01]  /*e000*/  FMUL.FTZ R19, R133, R155 ;  /* 0x0000009b85137220 */ /* 0x008fe20000410000 */
[----:B------:R-:W-:Y:S01]  /*e010*/  FMNMX.FTZ R0, R205, R0, !PT ;  /* 0x00000000cd007209 */ /* 0x000fe20007810000 */
[----:B------:R-:W-:Y:S02]  /*e020*/  FMUL.FTZ R2, R2, c[0x0][0x2d0] ;  /* 0x0000b40002027a20 */ /* 0x000fe40000410000 */
[----:B------:R-:W-:Y:S01]  /*e030*/  FMUL.FTZ R34, R133, R170 ;  /* 0x000000aa85227220 */ /* 0x000fe20000410000 */
[----:B------:R-:W-:Y:S01]  /*e040*/  FMNMX.FTZ R0, R204, R0, !PT ;  /* 0x00000000cc007209 */ /* 0x000fe20007810000 */
[----:B------:R1:W3:Y:S01]  /*e050*/  MUFU.EX2 R3, R2 ;  /* 0x0000000200037308 */ /* 0x0002e20000000800 */
[----:B----4-:R-:W-:Y:S01]  /*e060*/  @P1 SHF.L.U32 R8, R9, 0x5, RZ ;  /* 0x0000000509081819 */ /* 0x010fe200000006ff */
[----:B------:R-:W-:Y:S01]  /*e070*/  FMUL.FTZ R35, R133, R171 ;  /* 0x000000ab85237220 */ /* 0x000fe20000410000 */
[----:B------:R-:W-:Y:S01]  /*e080*/  @P1 SHF.L.U64.HI R9, R9, R242, c[0x0][0x1e4] ;  /* 0x0000790009091619 */ /* 0x000fe200000102f2 */
[C---:B------:R-:W-:Y:S01]  /*e090*/  FMUL.FTZ R70, R133.reuse, R70 ;  /* 0x0000004685467220 */ /* 0x040fe20000410000 */
[----:B------:R-:W-:Y:S01]  /*e0a0*/  MOV R170, R51 ;  /* 0x0000003300aa7202 */ /* 0x000fe20000000f00 */
[C---:B------:R-:W-:Y:S01]  /*e0b0*/  FMUL.FTZ R51, R133.reuse, R187 ;  /* 0x000000bb85337220 */ /* 0x040fe20000410000 */
[----:B------:R-:W-:Y:S01]  /*e0c0*/  MOV R171, R56 ;  /* 0x0000003800ab7202 */ /* 0x000fe20000000f00 */
[C---:B------:R-:W-:Y:S02]  /*e0d0*/  FMUL.FTZ R71, R133.reuse, R71 ;  /* 0x0000004785477220 */ /* 0x040fe40000410000 */
[----:B------:R-:W-:Y:S02]  /*e0e0*/  FMUL.FTZ R82, R133, R82 ;  /* 0x0000005285527220 */ /* 0x000fe40000410000 */
[--C-:B--2---:R-:W-:Y:S02]  /*e0f0*/  FFMA.FTZ R4, R17, c[0x0][0x2d0], -R206.reuse ;  /* 0x0000b40011047a23 */ /* 0x104fe400000108ce */
[----:B------:R-:W-:Y:S02]  /*e100*/  FMUL.FTZ R17, R132, R153 ;  /* 0x0000009984117220 */ /* 0x000fe40000410000 */
[----:B------:R-:W2:Y:S01]  /*e110*/  MUFU.EX2 R20, R4 ;  /* 0x0000000400147308 */ /* 0x000ea20000000800 */
[C---:B------:R-:W-:Y:S02]  /*e120*/  FMUL.FTZ R83, R133.reuse, R83 ;  /* 0x0000005385537220 */ /* 0x040fe40000410000 */
[C---:B------:R-:W-:Y:S02]  /*e130*/  FMUL.FTZ R86, R133.reuse, R86 ;  /* 0x0000005685567220 */ /* 0x040fe40000410000 */
[C---:B------:R-:W-:Y:S02]  /*e140*/  FMUL.FTZ R87, R133.reuse, R87 ;  /* 0x0000005785577220 */ /* 0x040fe40000410000 */
[----:B------:R-:W-:Y:S01]  /*e150*/  FMUL.FTZ R98, R133, R98 ;  /* 0x0000006285627220 */ /* 0x000fe20000410000 */
[----:B-1----:R-:W1:Y:S01]  /*e160*/  SHFL.BFLY PT, R2, R0, 0x2, 0x1f ;  /* 0x0c401f0000027f89 */ /* 0x002e6200000e0000 */
[C---:B---3--:R-:W-:Y:S01]  /*e170*/  FMUL.FTZ R28, R3.reuse, R164 ;  /* 0x000000a4031c7220 */ /* 0x048fe20000410000 */
[----:B------:R-:W-:Y:S01]  /*e180*/  MOV R164, R235 ;  /* 0x000000eb00a47202 */ /* 0x000fe20000000f00 */
[C---:B------:R-:W-:Y:S01]  /*e190*/  FMUL.FTZ R24, R3.reuse, R160 ;  /* 0x000000a003187220 */ /* 0x040fe20000410000 */
[----:B------:R-:W-:Y:S01]  /*e1a0*/  MOV R160, R60 ;  /* 0x0000003c00a07202 */ /* 0x000fe20000000f00 */
[C---:B------:R-:W-:Y:S01]  /*e1b0*/  FMUL.FTZ R25, R3.reuse, R161 ;  /* 0x000000a103197220 */ /* 0x040fe20000410000 */
[----:B------:R-:W-:Y:S01]  /*e1c0*/  MOV R161, R50 ;  /* 0x0000003200a17202 */ /* 0x000fe20000000f00 */
[C---:B------:R-:W-:Y:S01]  /*e1d0*/  FMUL.FTZ R29, R3.reuse, R165 ;  /* 0x000000a5031d7220 */ /* 0x040fe20000410000 */
[----:B------:R-:W-:Y:S01]  /*e1e0*/  MOV R165, R67 ;  /* 0x0000004300a57202 */ /* 0x000fe20000000f00 */
[C---:B------:R-:W-:Y:S02]  /*e1f0*/  FMUL.FTZ R40, R3.reuse, R176 ;  /* 0x000000b003287220 */ /* 0x040fe40000410000 */
[C---:B------:R-:W-:Y:S02]  /*e200*/  FMUL.FTZ R56, R3.reuse, R192 ;  /* 0x000000c003387220 */ /* 0x040fe40000410000 */
[----:B------:R-:W-:Y:S02]  /*e210*/  FMUL.FTZ R60, R3, R196 ;  /* 0x000000c4033c7220 */ /* 0x000fe40000410000 */
[----:B------:R-:W-:Y:S01]  /*e220*/  FMUL.FTZ R50, R133, R186 ;  /* 0x000000ba85327220 */ /* 0x000fe20000410000 */
[----:B--2---:R-:W-:Y:S01]  /*e230*/  MOV R217, R20 ;  /* 0x0000001400d97202 */ /* 0x004fe20000000f00 */
[--C-:B------:R-:W-:Y:S02]  /*e240*/  FFMA.FTZ R4, R213, c[0x0][0x2d0], -R207.reuse ;  /* 0x0000b400d5047a23 */ /* 0x100fe400000108cf */
[----:B------:R-:W-:Y:S02]  /*e250*/  FMUL.FTZ R67, R133, R203 ;  /* 0x000000cb85437220 */ /* 0x000fe40000410000 */
[----:B------:R2:W-:Y:S01]  /*e260*/  MUFU.EX2 R240, R4 ;  /* 0x0000000400f07308 */ /* 0x0005e20000000800 */
[C---:B------:R-:W-:Y:S01]  /*e270*/  FMUL.FTZ R72, R3.reuse, R72 ;  /* 0x0000004803487220 */ /* 0x040fe20000410000 */
[----:B-1----:R-:W-:Y:S01]  /*e280*/  FMNMX.FTZ R0, R0, R2, !PT ;  /* 0x0000000200007209 */ /* 0x002fe20007810000 */
[--C-:B------:R-:W-:Y:S02]  /*e290*/  FFMA.FTZ R2, R216, c[0x0][0x2d0], -R207.reuse ;  /* 0x0000b400d8027a23 */ /* 0x100fe400000108cf */
[C---:B------:R-:W-:Y:S02]  /*e2a0*/  FMUL.FTZ R73, R3.reuse, R73 ;  /* 0x0000004903497220 */ /* 0x040fe40000410000 */
[C---:B------:R-:W-:Y:S03]  /*e2b0*/  FMUL.FTZ R76, R3.reuse, R76 ;  /* 0x0000004c034c7220 */ /* 0x040fe60000410000 */
[----:B------:R1:W-:Y:S01]  /*e2c0*/  MUFU.EX2 R215, R2 ;  /* 0x0000000200d77308 */ /* 0x0003e20000000800 */
[C---:B------:R-:W-:Y:S02]  /*e2d0*/  FMUL.FTZ R77, R3.reuse, R77 ;  /* 0x0000004d034d7220 */ /* 0x040fe40000410000 */
[C---:B------:R-:W-:Y:S02]  /*e2e0*/  FMUL.FTZ R88, R3.reuse, R88 ;  /* 0x0000005803587220 */ /* 0x040fe40000410000 */
[----:B------:R-:W-:Y:S02]  /*e2f0*/  FMUL.FTZ R89, R3, R89 ;  /* 0x0000005903597220 */ /* 0x000fe40000410000 */
[--C-:B------:R-:W-:Y:S02]  /*e300*/  FFMA.FTZ R160, R160, c[0x0][0x2d0], -R206.reuse ;  /* 0x0000b400a0a07a23 */ /* 0x100fe400000108ce */
[----:B------:R-:W-:Y:S02]  /*e310*/  FFMA.FTZ R161, R161, c[0x0][0x2d0], -R206 ;  /* 0x0000b400a1a17a23 */ /* 0x000fe400000108ce */
[C---:B------:R-:W-:Y:S02]  /*e320*/  FMUL.FTZ R92, R3.reuse, R92 ;  /* 0x0000005c035c7220 */ /* 0x040fe40000410000 */
[----:B------:R-:W-:Y:S02]  /*e330*/  FMUL.FTZ R93, R3, R93 ;  /* 0x0000005d035d7220 */ /* 0x000fe40000410000 */
[----:B--2---:R-:W-:Y:S02]  /*e340*/  FFMA.FTZ R4, R18, c[0x0][0x2d0], -R207 ;  /* 0x0000b40012047a23 */ /* 0x004fe400000108cf */
[C---:B------:R-:W-:Y:S02]  /*e350*/  FMUL.FTZ R18, R133.reuse, R154 ;  /* 0x0000009a85127220 */ /* 0x040fe40000410000 */
[----:B------:R2:W-:Y:S01]  /*e360*/  MUFU.EX2 R234, R4 ;  /* 0x0000000400ea7308 */ /* 0x0005e20000000800 */
[C---:B------:R-:W-:Y:S02]  /*e370*/  FMUL.FTZ R99, R133.reuse, R99 ;  /* 0x0000006385637220 */ /* 0x040fe40000410000 */
[C---:B------:R-:W-:Y:S01]  /*e380*/  FMUL.FTZ R102, R133.reuse, R102 ;  /* 0x0000006685667220 */ /* 0x040fe20000410000 */
[----:B-1----:R-:W1:Y:S01]  /*e390*/  SHFL.BFLY PT, R2, R0, 0x1, 0x1f ;  /* 0x0c201f0000027f89 */ /* 0x002e6200000e0000 */
[----:B------:R-:W-:Y:S02]  /*e3a0*/  FMUL.FTZ R103, R133, R103 ;  /* 0x0000006785677220 */ /* 0x000fe40000410000 */
[C---:B------:R-:W-:Y:S02]  /*e3b0*/  FMUL.FTZ R104, R3.reuse, R104 ;  /* 0x0000006803687220 */ /* 0x040fe40000410000 */
[C---:B------:R-:W-:Y:S02]  /*e3c0*/  FMUL.FTZ R105, R3.reuse, R105 ;  /* 0x0000006903697220 */ /* 0x040fe40000410000 */
[C---:B------:R-:W-:Y:S02]  /*e3d0*/  FMUL.FTZ R108, R3.reuse, R108 ;  /* 0x0000006c036c7220 */ /* 0x040fe40000410000 */
[----:B------:R-:W-:Y:S02]  /*e3e0*/  FMUL.FTZ R109, R3, R109 ;  /* 0x0000006d036d7220 */ /* 0x000fe40000410000 */
[C---:B------:R-:W-:Y:S02]  /*e3f0*/  FMUL.FTZ R114, R133.reuse, R114 ;  /* 0x0000007285727220 */ /* 0x040fe40000410000 */
[C---:B------:R-:W-:Y:S02]  /*e400*/  FMUL.FTZ R115, R133.reuse, R115 ;  /* 0x0000007385737220 */ /* 0x040fe40000410000 */
[C---:B------:R-:W-:Y:S02]  /*e410*/  FMUL.FTZ R118, R133.reuse, R118 ;  /* 0x0000007685767220 */ /* 0x040fe40000410000 */
[----:B------:R-:W-:Y:S01]  /*e420*/  FMUL.FTZ R119, R133, R119 ;  /* 0x0000007785777220 */ /* 0x000fe20000410000 */
[----:B--2---:R-:W-:Y:S01]  /*e430*/  @P1 SHF.R.S32.HI R4, RZ, 0x1f, R249 ;  /* 0x0000001fff041819 */ /* 0x004fe200000114f9 */
[C---:B------:R-:W-:Y:S02]  /*e440*/  FMUL.FTZ R120, R3.reuse, R120 ;  /* 0x0000007803787220 */ /* 0x040fe40000410000 */
[----:B------:R-:W-:Y:S01]  /*e450*/  FMUL.FTZ R121, R3, R121 ;  /* 0x0000007903797220 */ /* 0x000fe20000410000 */
[----:B-1----:R-:W-:Y:S01]  /*e460*/  FMNMX.FTZ R134, R0, R2, !PT ;  /* 0x0000000200867209 */ /* 0x002fe20007810000 */
[----:B------:R-:W-:Y:S02]  /*e470*/  @P1 IMAD R2, R4, c[0x0][0x1e0], RZ ;  /* 0x0000780004021a24 */ /* 0x000fe400078e02ff */
[C---:B------:R-:W-:Y:S04]  /*e480*/  @P1 IMAD.WIDE.U32 R4, R249.reuse, c[0x0][0x1e0], RZ ;  /* 0x00007800f9041a25 */ /* 0x040fe800078e00ff */
[----:B------:R-:W-:Y:S01]  /*e490*/  @P1 IMAD R2, R249, c[0x0][0x1e4], R2 ;  /* 0x00007900f9021a24 */ /* 0x000fe200078e0202 */
[----:B------:R-:W-:Y:S01]  /*e4a0*/  @P1 SHF.L.U32 R6, R4, 0x6, RZ ;  /* 0x0000000604061819 */ /* 0x000fe200000006ff */
[----:B------:R-:W-:Y:S01]  /*e4b0*/  FADD.FTZ R0, -R134, R139 ;  /* 0x0000008b86007221 */ /* 0x000fe20000010100 */
[----:B------:R-:W-:Y:S01]  /*e4c0*/  MOV R139, R30 ;  /* 0x0000001e008b7202 */ /* 0x000fe20000000f00 */
[----:B------:R-:W-:Y:S01]  /*e4d0*/  FMUL.FTZ R124, R3, R124 ;  /* 0x0000007c037c7220 */ /* 0x000fe20000410000 */
[----:B------:R-:W-:Y:S01]  /*e4e0*/  @P1 IADD3 R2, R5, R2, RZ ;  /* 0x0000000205021210 */ /* 0x000fe20007ffe0ff */
[----:B------:R-:W-:Y:S01]  /*e4f0*/  FMUL.FTZ R0, R0, c[0x0][0x2d0] ;  /* 0x0000b40000007a20 */ /* 0x000fe20000410000 */
[----:B------:R-:W-:Y:S01]  /*e500*/  @P1 IADD3 R5, P3, R6, R10, RZ ;  /* 0x0000000a06051210 */ /* 0x000fe20007f7e0ff */
[----:B------:R-:W-:Y:S01]  /*e510*/  FMUL.FTZ R125, R3, R125 ;  /* 0x0000007d037d7220 */ /* 0x000fe20000410000 */
[----:B------:R-:W-:Y:S01]  /*e520*/  @P1 SHF.L.U64.HI R2, R4, 0x6, R2 ;  /* 0x0000000604021819 */ /* 0x000fe20000010202 */
[----:B------:R-:W-:Y:S01]  /*e530*/  FMUL.FTZ R130, R133, R130 ;  /* 0x0000008285827220 */ /* 0x000fe20000410000 */
[----:B------:R-:W-:Y:S01]  /*e540*/  @P1 LEA R4, P2, R5, c[0x0][0x1c8], 0x1 ;  /* 0x0000720005041a11 */ /* 0x000fe200078408ff */
[----:B------:R-:W1:Y:S01]  /*e550*/  MUFU.EX2 R0, R0 ;  /* 0x0000000000007308 */ /* 0x000e620000000800 */
[----:B------:R-:W-:Y:S01]  /*e560*/  MOV R176, R139 ;  /* 0x0000008b00b07202 */ /* 0x000fe20000000f00 */
[----:B------:R-:W-:Y:S01]  /*e570*/  @P1 IMAD.X R7, R2, 0x1, R21, P3 ;  /* 0x0000000102071824 */ /* 0x000fe200018e0615 */
[----:B------:R-:W-:Y:S02]  /*e580*/  @P1 IADD3 R6, P4, P3, R6, 0x40, R10 ;  /* 0x0000004006061810 */ /* 0x000fe40007b9e00a */
[----:B------:R-:W-:Y:S01]  /*e590*/  MOV R139, R45 ;  /* 0x0000002d008b7202 */ /* 0x000fe20000000f00 */
[----:B------:R-:W-:Y:S01]  /*e5a0*/  FMUL.FTZ R45, R3, R181 ;  /* 0x000000b5032d7220 */ /* 0x000fe20000410000 */
[----:B------:R-:W-:Y:S01]  /*e5b0*/  @P1 LEA.HI.X R5, R5, c[0x0][0x1cc], R7, 0x1, P2 ;  /* 0x0000730005051a11 */ /* 0x000fe200010f0c07 */
[----:B------:R-:W-:Y:S01]  /*e5c0*/  FFMA.FTZ R7, R218, c[0x0][0x2d0], -R208 ;  /* 0x0000b400da077a23 */ /* 0x000fe200000108d0 */
[----:B------:R-:W-:Y:S01]  /*e5d0*/  @P1 IADD3.X R2, R2, RZ, R21, P4, P3 ;  /* 0x000000ff02021210 */ /* 0x000fe200027e6415 */
[----:B------:R-:W-:Y:S01]  /*e5e0*/  FFMA.FTZ R139, R139, c[0x0][0x2d0], -R206 ;  /* 0x0000b4008b8b7a23 */ /* 0x000fe200000108ce */
[C---:B------:R-:W-:Y:S01]  /*e5f0*/  @P1 LEA R10, P2, R6.reuse, c[0x0][0x1c8], 0x1 ;  /* 0x00007200060a1a11 */ /* 0x040fe200078408ff */
[----:B------:R2:W-:Y:S01]  /*e600*/  MUFU.EX2 R216, R7 ;  /* 0x0000000700d87308 */ /* 0x0005e20000000800 */
[----:B------:R3:W-:Y:S01]  /*e610*/  @P1 LDGSTS.E.BYPASS.LTC128B.128 [R248+0x4100], [R4.64], !P0 ;  /* 0x0410000004f81fae */ /* 0x0007e2000c101d46 */
[----:B------:R-:W-:Y:S02]  /*e620*/  MOV R181, R46 ;  /* 0x0000002e00b57202 */ /* 0x000fe40000000f00 */
[----:B------:R-:W-:Y:S01]  /*e630*/  @P1 LEA.HI.X R11, R6, c[0x0][0x1cc], R2, 0x1, P2 ;  /* 0x00007300060b1a11 */ /* 0x000fe200010f0c02 */
[--C-:B------:R-:W-:Y:S01]  /*e640*/  FFMA.FTZ R2, R12, c[0x0][0x2d0], -R208.reuse ;  /* 0x0000b4000c027a23 */ /* 0x100fe200000108d0 */
[----:B------:R-:W-:Y:S01]  /*e650*/  @P1 IADD3 R6, P2, R4, R8, RZ ;  /* 0x0000000804061210 */ /* 0x000fe20007f5e0ff */
[C---:B------:R-:W-:Y:S01]  /*e660*/  FMUL.FTZ R12, R3.reuse, R148 ;  /* 0x00000094030c7220 */ /* 0x040fe20000410000 */
[----:B------:R-:W-:Y:S01]  /*e670*/  MOV R218, R49 ;  /* 0x0000003100da7202 */ /* 0x000fe20000000f00 */
[----:B------:R4:W-:Y:S01]  /*e680*/  @P1 LDGSTS.E.BYPASS.LTC128B.128 [R248+0x6100], [R10.64], !P6 ;  /* 0x061000000af81fae */ /* 0x0009e2000f101d46 */
[----:B------:R4:W-:Y:S01]  /*e690*/  MUFU.EX2 R213, R2 ;  /* 0x0000000200d57308 */ /* 0x0009e20000000800 */
[----:B------:R-:W-:Y:S02]  /*e6a0*/  FMUL.FTZ R49, R132, R185 ;  /* 0x000000b984317220 */ /* 0x000fe40000410000 */
[C---:B-1----:R-:W-:Y:S01]  /*e6b0*/  FMUL.FTZ R26, R0.reuse, R162 ;  /* 0x000000a2001a7220 */ /* 0x042fe20000410000 */
[----:B------:R-:W-:Y:S01]  /*e6c0*/  MOV R162, R64 ;  /* 0x0000004000a27202 */ /* 0x000fe20000000f00 */
[C---:B------:R-:W-:Y:S01]  /*e6d0*/  FMUL.FTZ R27, R0.reuse, R163 ;  /* 0x000000a3001b7220 */ /* 0x040fe20000410000 */
[----:B------:R-:W-:Y:S01]  /*e6e0*/  MOV R163, R57 ;  /* 0x0000003900a37202 */ /* 0x000fe20000000f00 */
[C---:B------:R-:W-:Y:S02]  /*e6f0*/  FMUL.FTZ R59, R0.reuse, R195 ;  /* 0x000000c3003b7220 */ /* 0x040fe40000410000 */
[C---:B------:R-:W-:Y:S01]  /*e700*/  FMUL.FTZ R30, R0.reuse, R166 ;  /* 0x000000a6001e7220 */ /* 0x040fe20000410000 */
[----:B------:R-:W-:Y:S01]  /*e710*/  MOV R166, R61 ;  /* 0x0000003d00a67202 */ /* 0x000fe20000000f00 */
[----:B------:R-:W-:Y:S01]  /*e720*/  FMUL.FTZ R46, R0, R182 ;  /* 0x000000b6002e7220 */ /* 0x000fe20000410000 */
[----:B------:R-:W-:Y:S01]  /*e730*/  MOV R182, R66 ;  /* 0x0000004200b67202 */ /* 0x000fe20000000f00 */
[----:B------:R-:W-:Y:S01]  /*e740*/  FMUL.FTZ R61, R3, R197 ;  /* 0x000000c5033d7220 */ /* 0x000fe20000410000 */
[----:B--2---:R-:W-:Y:S01]  /*e750*/  @P1 IADD3.X R7, R5, R9, RZ, P2, !PT ;  /* 0x0000000905071210 */ /* 0x004fe200017fe4ff */
[----:B------:R-:W-:Y:S02]  /*e760*/  FMUL.FTZ R57, R3, R193 ;  /* 0x000000c103397220 */ /* 0x000fe40000410000 */
[----:B------:R-:W-:Y:S01]  /*e770*/  FMUL.FTZ R64, R132, R200 ;  /* 0x000000c884407220 */ /* 0x000fe20000410000 */
[----:B---3--:R-:W-:Y:S01]  /*e780*/  @P1 IADD3 R4, P3, R6, R8, RZ ;  /* 0x0000000806041210 */ /* 0x008fe20007f7e0ff */
[----:B------:R1:W-:Y:S01]  /*e790*/  @P1 LDGSTS.E.BYPASS.LTC128B.128 [R248+0x4900], [R6.64], !P0 ;  /* 0x0490000006f81fae */ /* 0x0003e2000c101d46 */
[----:B------:R-:W-:Y:S02]  /*e7a0*/  FMUL.FTZ R66, R133, R202 ;  /* 0x000000ca85427220 */ /* 0x000fe40000410000 */
[-C--:B------:R-:W-:Y:S01]  /*e7b0*/  @P1 IADD3.X R5, R7, R9.reuse, RZ, P3, !PT ;  /* 0x0000000907051210 */ /* 0x080fe20001ffe4ff */
[----:B------:R-:W-:Y:S01]  /*e7c0*/  FMUL.FTZ R74, R0, R74 ;  /* 0x0000004a004a7220 */ /* 0x000fe20000410000 */
[----:B------:R-:W-:Y:S01]  /*e7d0*/  @P1 IADD3 R8, P2, R4, R8, RZ ;  /* 0x0000000804081210 */ /* 0x000fe20007f5e0ff */
[----:B----4-:R-:W-:Y:S02]  /*e7e0*/  FFMA.FTZ R2, R13, c[0x0][0x2d0], -R208 ;  /* 0x0000b4000d027a23 */ /* 0x010fe400000108d0 */
[----:B------:R1:W-:Y:S01]  /*e7f0*/  @P1 LDGSTS.E.BYPASS.LTC128B.128 [R248+0x6900], [R6.64+0x80], !P6 ;  /* 0x0690008006f81fae */ /* 0x0003e2000f101d46 */
[----:B------:R-:W-:Y:S01]  /*e800*/  @P1 IADD3.X R9, R5, R9, RZ, P2, !PT ;  /* 0x0000000905091210 */ /* 0x000fe200017fe4ff */
[----:B------:R-:W2:Y:S01]  /*e810*/  MUFU.EX2 R241, R2 ;  /* 0x0000000200f17308 */ /* 0x000ea20000000800 */
[C---:B------:R-:W-:Y:S02]  /*e820*/  FMUL.FTZ R10, R0.reuse, R142 ;  /* 0x0000008e000a7220 */ /* 0x040fe40000410000 */
[C---:B------:R-:W-:Y:S02]  /*e830*/  FMUL.FTZ R11, R0.reuse, R143 ;  /* 0x0000008f000b7220 */ /* 0x040fe40000410000 */
[----:B------:R-:W-:Y:S01]  /*e840*/  FMUL.FTZ R13, R3, R149 ;  /* 0x00000095030d7220 */ /* 0x000fe20000410000 */
[----:B------:R3:W-:Y:S01]  /*e850*/  @P1 LDGSTS.E.BYPASS.LTC128B.128 [R248+0x5100], [R4.64], !P0 ;  /* 0x0510000004f81fae */ /* 0x0007e2000c101d46 */
[C---:B------:R-:W-:Y:S02]  /*e860*/  FMUL.FTZ R75, R0.reuse, R75 ;  /* 0x0000004b004b7220 */ /* 0x040fe40000410000 */
[C---:B------:R-:W-:Y:S02]  /*e870*/  FMUL.FTZ R78, R0.reuse, R78 ;  /* 0x0000004e004e7220 */ /* 0x040fe40000410000 */
[C---:B------:R-:W-:Y:S02]  /*e880*/  FMUL.FTZ R79, R0.reuse, R79 ;  /* 0x0000004f004f7220 */ /* 0x040fe40000410000 */
[C---:B------:R-:W-:Y:S01]  /*e890*/  FMUL.FTZ R90, R0.reuse, R90 ;  /* 0x0000005a005a7220 */ /* 0x040fe20000410000 */
[----:B------:R3:W-:Y:S01]  /*e8a0*/  @P1 LDGSTS.E.BYPASS.LTC128B.128 [R248+0x7100], [R4.64+0x80], !P6 ;  /* 0x0710008004f81fae */ /* 0x0007e2000f101d46 */
[C---:B------:R-:W-:Y:S02]  /*e8b0*/  FMUL.FTZ R91, R0.reuse, R91 ;  /* 0x0000005b005b7220 */ /* 0x040fe40000410000 */
[C---:B------:R-:W-:Y:S02]  /*e8c0*/  FMUL.FTZ R94, R0.reuse, R94 ;  /* 0x0000005e005e7220 */ /* 0x040fe40000410000 */
[C---:B------:R-:W-:Y:S02]  /*e8d0*/  FMUL.FTZ R95, R0.reuse, R95 ;  /* 0x0000005f005f7220 */ /* 0x040fe40000410000 */
[C---:B------:R-:W-:Y:S01]  /*e8e0*/  FMUL.FTZ R106, R0.reuse, R106 ;  /* 0x0000006a006a7220 */ /* 0x040fe20000410000 */
[----:B------:R4:W-:Y:S01]  /*e8f0*/  @P1 LDGSTS.E.BYPASS.LTC128B.128 [R248+0x5900], [R8.64], !P0 ;  /* 0x0590000008f81fae */ /* 0x0009e2000c101d46 */
[----:B------:R-:W-:Y:S01]  /*e900*/  FMUL.FTZ R107, R0, R107 ;  /* 0x0000006b006b7220 */ /* 0x000fe20000410000 */
[----:B--2---:R-:W-:Y:S01]  /*e910*/  F2FP.BF16.PACK_AB R142, R241, R213 ;  /* 0x000000d5f18e723e */ /* 0x004fe200000010ff */
[----:B------:R-:W-:Y:S02]  /*e920*/  FMUL.FTZ R2, R134, c[0x0][0x2d0] ;  /* 0x0000b40086027a20 */ /* 0x000fe40000410000 */
[----:B-1----:R-:W-:Y:S01]  /*e930*/  FMUL.FTZ R7, R133, R147 ;  /* 0x0000009385077220 */ /* 0x002fe20000410000 */
[----:B------:R-:W-:Y:S01]  /*e940*/  F2FP.BF16.PACK_AB R147, R236, R234 ;  /* 0x000000eaec93723e */ /* 0x000fe200000010ff */
[--C-:B------:R-:W-:Y:S01]  /*e950*/  FFMA.FTZ R6, R219, c[0x0][0x2d0], -R2.reuse ;  /* 0x0000b400db067a23 */ /* 0x100fe20000010802 */
[----:B------:R4:W-:Y:S01]  /*e960*/  @P1 LDGSTS.E.BYPASS.LTC128B.128 [R248+0x7900], [R8.64+0x80], !P6 ;  /* 0x0790008008f81fae */ /* 0x0009e2000f101d46 */
[----:B------:R-:W-:Y:S01]  /*e970*/  MOV R219, R41 ;  /* 0x0000002900db7202 */ /* 0x000fe20000000f00 */
[----:B------:R-:W-:Y:S01]  /*e980*/  FMUL.FTZ R41, R3, R177 ;  /* 0x000000b103297220 */ /* 0x000fe20000410000 */
[----:B------:R1:W-:Y:S01]  /*e990*/  MUFU.EX2 R209, R6 ;  /* 0x0000000600d17308 */ /* 0x0003e20000000800 */
[----:B------:R-:W-:Y:S01]  /*e9a0*/  MOV R177, R42 ;  /* 0x0000002a00b17202 */ /* 0x000fe20000000f00 */
[C---:B------:R-:W-:Y:S02]  /*e9b0*/  FMUL.FTZ R42, R0.reuse, R178 ;  /* 0x000000b2002a7220 */ /* 0x040fe40000410000 */
[C---:B------:R-:W-:Y:S01]  /*e9c0*/  FMUL.FTZ R110, R0.reuse, R110 ;  /* 0x0000006e006e7220 */ /* 0x040fe20000410000 */
[----:B------:R-:W2:Y:S01]  /*e9d0*/  LDSM.16.MT88.4 R20, [R229] ;  /* 0x00000000e514783b */ /* 0x000ea20000004200 */
[----:B------:R-:W-:Y:S02]  /*e9e0*/  FMUL.FTZ R111, R0, R111 ;  /* 0x0000006f006f7220 */ /* 0x000fe40000410000 */
[--C-:B---3--:R-:W-:Y:S01]  /*e9f0*/  FFMA.FTZ R4, R220, c[0x0][0x2d0], -R2.reuse ;  /* 0x0000b400dc047a23 */ /* 0x108fe20000010802 */
[----:B------:R-:W-:Y:S01]  /*ea00*/  MOV R220, R245 ;  /* 0x000000f500dc7202 */ /* 0x000fe20000000f00 */
[----:B------:R-:W-:Y:S01]  /*ea10*/  FMUL.FTZ R5, R132, R145 ;  /* 0x0000009184057220 */ /* 0x000fe20000410000 */
[----:B------:R-:W-:Y:S01]  /*ea20*/  F2FP.BF16.PACK_AB R145, R240, R215 ;  /* 0x000000d7f091723e */ /* 0x000fe200000010ff */
[----:B------:R3:W3:Y:S01]  /*ea30*/  MUFU.EX2 R210, R4 ;  /* 0x0000000400d27308 */ /* 0x0006e20000000800 */
[----:B------:R-:W2:Y:S01]  /*ea40*/  LDSM.16.MT88.4 R36, [R230] ;  /* 0x00000000e624783b */ /* 0x000ea20000004200 */
[C---:B------:R-:W-:Y:S02]  /*ea50*/  FMUL.FTZ R122, R0.reuse, R122 ;  /* 0x0000007a007a7220 */ /* 0x040fe40000410000 */
[C---:B------:R-:W-:Y:S02]  /*ea60*/  FMUL.FTZ R123, R0.reuse, R123 ;  /* 0x0000007b007b7220 */ /* 0x040fe40000410000 */
[C---:B------:R-:W-:Y:S02]  /*ea70*/  FMUL.FTZ R126, R0.reuse, R126 ;  /* 0x0000007e007e7220 */ /* 0x040fe40000410000 */
[----:B------:R-:W-:Y:S01]  /*ea80*/  FMUL.FTZ R127, R0, R127 ;  /* 0x0000007f007f7220 */ /* 0x000fe20000410000 */
[----:B------:R-:W2:Y:S01]  /*ea90*/  LDSM.16.MT88.4 R52, [R233] ;  /* 0x00000000e934783b */ /* 0x000ea20000004200 */
[----:B-1----:R-:W-:Y:S01]  /*eaa0*/  FMUL.FTZ R6, R133, R146 ;  /* 0x0000009285067220 */ /* 0x002fe20000410000 */
[----:B------:R-:W-:Y:S01]  /*eab0*/  F2FP.BF16.PACK_AB R146, R217, R238 ;  /* 0x000000eed992723e */ /* 0x000fe200000010ff */
[C---:B----4-:R-:W-:Y:S01]  /*eac0*/  FMUL.FTZ R8, R3.reuse, R140 ;  /* 0x0000008c03087220 */ /* 0x050fe20000410000 */
[----:B------:R-:W-:Y:S01]  /*ead0*/  F2FP.BF16.PACK_AB R140, R216, R212 ;  /* 0x000000d4d88c723e */ /* 0x000fe200000010ff */
[----:B------:R-:W-:Y:S03]  /*eae0*/  FMUL.FTZ R9, R3, R141 ;  /* 0x0000008d03097220 */ /* 0x000fe60000410000 */
[----:B------:R-:W-:Y:S01]  /*eaf0*/  LDSM.16.MT88.4 R152, [R229+0x2000] ;  /* 0x00200000e598783b */ /* 0x000fe20000004200 */
[--C-:B---3--:R-:W-:Y:S01]  /*eb00*/  FFMA.FTZ R4, R14, c[0x0][0x2d0], -R2.reuse ;  /* 0x0000b4000e047a23 */ /* 0x108fe20000010802 */
[----:B------:R-:W-:Y:S01]  /*eb10*/  F2FP.BF16.PACK_AB R141, R210, R209 ;  /* 0x000000d1d28d723e */ /* 0x000fe200000010ff */
[C---:B------:R-:W-:Y:S05]  /*eb20*/  FMUL.FTZ R14, R0.reuse, R150 ;  /* 0x00000096000e7220 */ /* 0x040fea0000410000 */
[----:B------:R-:W0:Y:S01]  /*eb30*/  LDGDEPBAR ;  /* 0x00000000000079af */ /* 0x000e220000000000 */
[----:B------:R1:W-:Y:S02]  /*eb40*/  MUFU.EX2 R211, R4 ;  /* 0x0000000400d37308 */ /* 0x0003e40000000800 */
[----:B-1----:R-:W-:Y:S02]  /*eb50*/  FFMA.FTZ R4, R15, c[0x0][0x2d0], -R2 ;  /* 0x0000b4000f047a23 */ /* 0x002fe40000010802 */
[----:B------:R-:W-:Y:S06]  /*eb60*/  FMUL.FTZ R15, R0, R151 ;  /* 0x00000097000f7220 */ /* 0x000fec0000410000 */
[----:B------:R1:W3:Y:S01]  /*eb70*/  MUFU.EX2 R242, R4 ;  /* 0x0000000400f27308 */ /* 0x0002e20000000800 */
[----:B------:R-:W4:Y:S01]  /*eb80*/  LDSM.16.MT88.4 R148, [R232] ;  /* 0x00000000e894783b */ /* 0x000f220000004200 */
[----:B-1----:R-:W-:Y:S01]  /*eb90*/  FMUL.FTZ R4, R132, R144 ;  /* 0x0000009084047220 */ /* 0x002fe20000410000 */
[----:B------:R-:W-:Y:S02]  /*eba0*/  F2FP.BF16.PACK_AB R144, R231, R214 ;  /* 0x000000d6e790723e */ /* 0x000fe400000010ff */
[----:B---3--:R-:W-:Y:S05]  /*ebb0*/  F2FP.BF16.PACK_AB R143, R242, R211 ;  /* 0x000000d3f28f723e */ /* 0x008fea00000010ff */
[-C--:B--2---:R-:W-:Y:S08]  /*ebc0*/  HMMA.16816.F32.BF16 R4, R144, R20.reuse, R4 ;  /* 0x000000149004723c */ /* 0x084ff00000041804 */
[C---:B------:R-:W-:Y:S07]  /*ebd0*/  HMMA.16816.F32.BF16 R8, R140.reuse, R20, R8 ;  /* 0x000000148c08723c */ /* 0x040fee0000041808 */
[C---:B------:R-:W-:Y:S01]  /*ebe0*/  FMUL.FTZ R20, R132.reuse, R156 ;  /* 0x0000009c84147220 */ /* 0x040fe20000410000 */
[-C--:B------:R-:W-:Y:S04]  /*ebf0*/  HMMA.16816.F32.BF16 R12, R140, R22.reuse, R12 ;  /* 0x000000168c0c723c */ /* 0x080fe8000004180c */
[----:B------:R-:W-:Y:S01]  /*ec00*/  MOV R156, R138 ;  /* 0x0000008a009c7202 */ /* 0x000fe20000000f00 */
[--C-:B------:R-:W-:Y:S02]  /*ec10*/  FFMA.FTZ R138, R221, c[0x0][0x2d0], -R206.reuse ;  /* 0x0000b400dd8a7a23 */ /* 0x100fe400000108ce */
[----:B------:R-:W-:Y:S01]  /*ec20*/  FMUL.FTZ R21, R132, R157 ;  /* 0x0000009d84157220 */ /* 0x000fe20000410000 */
[C---:B------:R-:W-:Y:S04]  /*ec30*/  HMMA.16816.F32.BF16 R16, R144.reuse, R22, R16 ;  /* 0x000000169010723c */ /* 0x040fe80000041810 */
[----:B------:R-:W-:Y:S01]  /*ec40*/  MOV R157, R63 ;  /* 0x0000003f009d7202 */ /* 0x000fe20000000f00 */
[C---:B------:R-:W-:Y:S02]  /*ec50*/  FMUL.FTZ R63, R0.reuse, R199 ;  /* 0x000000c7003f7220 */ /* 0x040fe40000410000 */
[C---:B------:R-:W-:Y:S01]  /*ec60*/  FMUL.FTZ R22, R133.reuse, R158 ;  /* 0x0000009e85167220 */ /* 0x040fe20000410000 */
[----:B------:R-:W-:Y:S01]  /*ec70*/  MOV R158, R31 ;  /* 0x0000001f009e7202 */ /* 0x000fe20000000f00 */
[C---:B------:R-:W-:Y:S03]  /*ec80*/  FMUL.FTZ R31, R0.reuse, R167 ;  /* 0x000000a7001f7220 */ /* 0x040fe60000410000 */
[----:B------:R-:W-:Y:S01]  /*ec90*/  MOV R167, R243 ;  /* 0x000000f300a77202 */ /* 0x000fe20000000f00 */
[----:B------:R-:W-:Y:S01]  /*eca0*/  FMUL.FTZ R23, R133, R159 ;  /* 0x0000009f85177220 */ /* 0x000fe20000410000 */
[----:B------:R1:W-:Y:S01]  /*ecb0*/  MUFU.EX2 R243, R138 ;  /* 0x0000008a00f37308 */ /* 0x0003e20000000800 */
[----:B------:R-:W-:Y:S01]  /*ecc0*/  MOV R159, R58 ;  /* 0x0000003a009f7202 */ /* 0x000fe20000000f00 */
[----:B------:R-:W-:Y:S04]  /*ecd0*/  FMUL.FTZ R58, R0, R194 ;  /* 0x000000c2003a7220 */ /* 0x000fe80000410000 */
[-C--:B------:R-:W-:Y:S08]  /*ece0*/  HMMA.16816.F32.BF16 R20, R144, R36.reuse, R20 ;  /* 0x000000249014723c */ /* 0x080ff00000041814 */
[C---:B------:R-:W-:Y:S07]  /*ecf0*/  HMMA.16816.F32.BF16 R24, R140.reuse, R36, R24 ;  /* 0x000000248c18723c */ /* 0x040fee0000041818 */
[----:B------:R-:W-:Y:S01]  /*ed00*/  FMUL.FTZ R36, R132, R172 ;  /* 0x000000ac84247220 */ /* 0x000fe20000410000 */
[-C--:B------:R-:W-:Y:S04]  /*ed10*/  HMMA.16816.F32.BF16 R28, R140, R38.reuse, R28 ;  /* 0x000000268c1c723c */ /* 0x080fe8000004181c */
[----:B-1----:R-:W-:Y:S01]  /*ed20*/  FFMA.FTZ R138, R223, c[0x0][0x2d0], -R206 ;  /* 0x0000b400df8a7a23 */ /* 0x002fe200000108ce */
[----:B------:R-:W-:Y:S01]  /*ed30*/  MOV R172, R43 ;  /* 0x0000002b00ac7202 */ /* 0x000fe20000000f00 */
[----:B------:R-:W-:Y:S02]  /*ed40*/  FMUL.FTZ R43, R0, R179 ;  /* 0x000000b3002b7220 */ /* 0x000fe40000410000 */
[C---:B------:R-:W-:Y:S01]  /*ed50*/  HMMA.16816.F32.BF16 R32, R144.reuse, R38, R32 ;  /* 0x000000269020723c */ /* 0x040fe20000041820 */
[----:B------:R1:W2:Y:S03]  /*ed60*/  MUFU.EX2 R235, R138 ;  /* 0x0000008a00eb7308 */ /* 0x0002a60000000800 */
[----:B------:R-:W-:Y:S02]  /*ed70*/  FMUL.FTZ R37, R132, R173 ;  /* 0x000000ad84257220 */ /* 0x000fe40000410000 */
[----:B------:R-:W-:Y:S02]  /*ed80*/  IMAD.MOV.U32 R173, RZ, RZ, R44 ;  /* 0x000000ffffad7224 */ /* 0x000fe400078e002c */
[----:B------:R-:W-:Y:S01]  /*ed90*/  FMUL.FTZ R38, R133, R174 ;  /* 0x000000ae85267220 */ /* 0x000fe20000410000 */
[----:B------:R-:W-:Y:S03]  /*eda0*/  MOV R174, R47 ;  /* 0x0000002f00ae7202 */ /* 0x000fe60000000f00 */
[C---:B------:R-:W-:Y:S01]  /*edb0*/  FMUL.FTZ R47, R0.reuse, R183 ;  /* 0x000000b7002f7220 */ /* 0x040fe20000410000 */
[----:B------:R-:W-:Y:S01]  /*edc0*/  MOV R183, R244 ;  /* 0x000000f400b77202 */ /* 0x000fe20000000f00 */
[----:B------:R-:W-:Y:S01]  /*edd0*/  FMUL.FTZ R44, R3, R180 ;  /* 0x000000b4032c7220 */ /* 0x000fe20000410000 */
[----:B------:R-:W-:Y:S01]  /*ede0*/  MOV R180, R62 ;  /* 0x0000003e00b47202 */ /* 0x000fe20000000f00 */
[----:B------:R-:W-:Y:S02]  /*edf0*/  FMUL.FTZ R62, R0, R198 ;  /* 0x000000c6003e7220 */ /* 0x000fe40000410000 */
[----:B------:R-:W-:Y:S01]  /*ee00*/  FMUL.FTZ R39, R133, R175 ;  /* 0x000000af85277220 */ /* 0x000fe20000410000 */
[----:B------:R-:W-:Y:S01]  /*ee10*/  MOV R175, R65 ;  /* 0x0000004100af7202 */ /* 0x000fe20000000f00 */
[C---:B------:R-:W-:Y:S02]  /*ee20*/  FMUL.FTZ R65, R132.reuse, R201 ;  /* 0x000000c984417220 */ /* 0x040fe40000410000 */
[----:B------:R-:W-:Y:S03]  /*ee30*/  LDSM.16.MT88.4 R200, [R232+0x1800] ;  /* 0x00180000e8c8783b */ /* 0x000fe60000004200 */
[-C--:B------:R-:W-:Y:S03]  /*ee40*/  HMMA.16816.F32.BF16 R36, R144, R52.reuse, R36 ;  /* 0x000000349024723c */ /* 0x080fe60000041824 */
[--C-:B-1----:R-:W-:Y:S04]  /*ee50*/  FFMA.FTZ R138, R225, c[0x0][0x2d0], -R207.reuse ;  /* 0x0000b400e18a7a23 */ /* 0x102fe800000108cf */
[----:B------:R1:W-:Y:S01]  /*ee60*/  MUFU.EX2 R179, R138 ;  /* 0x0000008a00b37308 */ /* 0x0003e20000000800 */
[C---:B------:R-:W-:Y:S07]  /*ee70*/  HMMA.16816.F32.BF16 R40, R140.reuse, R52, R40 ;  /* 0x000000348c28723c */ /* 0x040fee0000041828 */
[C---:B------:R-:W-:Y:S01]  /*ee80*/  FMUL.FTZ R53, R132.reuse, R189 ;  /* 0x000000bd84357220 */ /* 0x040fe20000410000 */
[-C--:B------:R-:W-:Y:S04]  /*ee90*/  HMMA.16816.F32.BF16 R44, R140, R54.reuse, R44 ;  /* 0x000000368c2c723c */ /* 0x080fe8000004182c */
[----:B------:R-:W-:Y:S04]  /*eea0*/  FMUL.FTZ R52, R132, R188 ;  /* 0x000000bc84347220 */ /* 0x000fe80000410000 */
[C---:B------:R-:W-:Y:S04]  /*eeb0*/  HMMA.16816.F32.BF16 R48, R144.reuse, R54, R48 ;  /* 0x000000369030723c */ /* 0x040fe80000041830 */
[--C-:B-1----:R-:W-:Y:S03]  /*eec0*/  FFMA.FTZ R138, R226, c[0x0][0x2d0], -R207.reuse ;  /* 0x0000b400e28a7a23 */ /* 0x102fe600000108cf */
[C---:B------:R-:W-:Y:S01]  /*eed0*/  FMUL.FTZ R54, R133.reuse, R190 ;  /* 0x000000be85367220 */ /* 0x040fe20000410000 */
[----:B------:R1:W3:Y:S01]  /*eee0*/  MUFU.EX2 R245, R138 ;  /* 0x0000008a00f57308 */ /* 0x0002e20000000800 */
[----:B------:R-:W-:Y:S07]  /*eef0*/  FMUL.FTZ R55, R133, R191 ;  /* 0x000000bf85377220 */ /* 0x000fee0000410000 */
[-C--:B----4-:R-:W-:Y:S02]  /*ef00*/  HMMA.16816.F32.BF16 R52, R144, R148.reuse, R52 ;  /* 0x000000949034723c */ /* 0x090fe40000041834 */
[----:B------:R-:W-:Y:S06]  /*ef10*/  MUFU.EX2 R191, R160 ;  /* 0x000000a000bf7308 */ /* 0x000fec0000000800 */
[C---:B------:R-:W-:Y:S08]  /*ef20*/  HMMA.16816.F32.BF16 R56, R140.reuse, R148, R56 ;  /* 0x000000948c38723c */ /* 0x040ff00000041838 */
[-C--:B------:R-:W-:Y:S04]  /*ef30*/  HMMA.16816.F32.BF16 R60, R140, R150.reuse, R60 ;  /* 0x000000968c3c723c */ /* 0x080fe8000004183c */
[--C-:B-1----:R-:W-:Y:S04]  /*ef40*/  FFMA.FTZ R138, R222, c[0x0][0x2d0], -R206.reuse ;  /* 0x0000b400de8a7a23 */ /* 0x102fe800000108ce */
[C---:B------:R-:W-:Y:S01]  /*ef50*/  HMMA.16816.F32.BF16 R64, R144.reuse, R150, R64 ;  /* 0x000000969040723c */ /* 0x040fe20000041840 */
[----:B------:R1:W-:Y:S01]  /*ef60*/  MUFU.EX2 R178, R138 ;  /* 0x0000008a00b27308 */ /* 0x0003e20000000800 */
[----:B------:R-:W4:Y:S06]  /*ef70*/  LDSM.16.MT88.4 R148, [R230+0x2000] ;  /* 0x00200000e694783b */ /* 0x000f2c0000004200 */
[-C--:B------:R-:W-:Y:S08]  /*ef80*/  HMMA.16816.F32.BF16 R68, R144, R152.reuse, R68 ;  /* 0x000000989044723c */ /* 0x080ff00000041844 */
[C---:B------:R-:W-:Y:S08]  /*ef90*/  HMMA.16816.F32.BF16 R72, R140.reuse, R152, R72 ;  /* 0x000000988c48723c */ /* 0x040ff00000041848 */
[-C--:B------:R-:W-:Y:S04]  /*efa0*/  HMMA.16816.F32.BF16 R76, R140, R154.reuse, R76 ;  /* 0x0000009a8c4c723c */ /* 0x080fe8000004184c */
[----:B-1----:R-:W-:Y:S02]  /*efb0*/  FFMA.FTZ R138, R224, c[0x0][0x2d0], -R206 ;  /* 0x0000b400e08a7a23 */ /* 0x002fe400000108ce */
[----:B------:R-:W-:Y:S02]  /*efc0*/  FFMA.FTZ R224, R167, c[0x0][0x2d0], -R2 ;  /* 0x0000b400a7e07a23 */ /* 0x000fe40000010802 */
[C---:B------:R-:W-:Y:S01]  /*efd0*/  HMMA.16816.F32.BF16 R80, R144.reuse, R154, R80 ;  /* 0x0000009a9050723c */ /* 0x040fe20000041850 */
[----:B------:R1:W1:Y:S01]  /*efe0*/  MUFU.EX2 R221, R138 ;  /* 0x0000008a00dd7308 */ /* 0x0002620000000800 */
[----:B------:R-:W2:Y:S06]  /*eff0*/  LDSM.16.MT88.4 R152, [R233+0x2000] ;  /* 0x00200000e998783b */ /* 0x000eac0000004200 */
[-C--:B----4-:R-:W-:Y:S03]  /*f000*/  HMMA.16816.F32.BF16 R84, R144, R148.reuse, R84 ;  /* 0x000000949054723c */ /* 0x090fe60000041854 */
[----:B------:R-:W-:Y:S05]  /*f010*/  MUFU.EX2 R224, R224 ;  /* 0x000000e000e07308 */ /* 0x000fea0000000800 */
        /* <DEDUP_REMOVED lines=8> */
[--C-:B-1----:R-:W-:Y:S04]  /*f0a0*/  FFMA.FTZ R138, R250, c[0x0][0x2d0], -R207.reuse ;  /* 0x0000b400fa8a7a23 */ /* 0x102fe800000108cf */
        /* <DEDUP_REMOVED lines=8> */
[----:B------:R1:W-:Y:S06]  /*f130*/  MUFU.EX2 R244, R138 ;  /* 0x0000008a00f47308 */ /* 0x0003ec0000000800 */
[----:B------:R-:W-:Y:S02]  /*f140*/  F2FP.BF16.PACK_AB R140, R235, R243 ;  /* 0x000000f3eb8c723e */ /* 0x000fe400000010ff */
[----:B---3--:R-:W-:Y:S03]  /*f150*/  F2FP.BF16.PACK_AB R141, R245, R179 ;  /* 0x000000b3f58d723e */ /* 0x008fe600000010ff */
[----:B------:R-:W-:Y:S02]  /*f160*/  F2FP.BF16.PACK_AB R142, R221, R178 ;  /* 0x000000b2dd8e723e */ /* 0x000fe400000010ff */
[----:B--2---:R-:W-:Y:S01]  /*f170*/  F2FP.BF16.PACK_AB R143, R223, R195 ;  /* 0x000000c3df8f723e */ /* 0x004fe200000010ff */
[----:B-1----:R-:W-:Y:S04]  /*f180*/  FFMA.FTZ R138, R251, c[0x0][0x2d0], -R208 ;  /* 0x0000b400fb8a7a23 */ /* 0x002fe800000108d0 */
[----:B------:R1:W2:Y:S02]  /*f190*/  MUFU.EX2 R246, R138 ;  /* 0x0000008a00f67308 */ /* 0x0002a40000000800 */
        /* <DEDUP_REMOVED lines=9> */
[----:B-1----:R-:W-:Y:S01]  /*f230*/  FFMA.FTZ R138, R184, c[0x0][0x2d0], -R2 ;  /* 0x0000b400b88a7a23 */ /* 0x002fe20000010802 */
[----:B------:R-:W-:Y:S02]  /*f240*/  MOV R184, R183 ;  /* 0x000000b700b87202 */ /* 0x000fe40000000f00 */
[----:B------:R-:W-:Y:S02]  /*f250*/  MOV R183, R182 ;  /* 0x000000b600b77202 */ /* 0x000fe40000000f00 */
[----:B------:R-:W-:Y:S02]  /*f260*/  MOV R182, R180 ;  /* 0x000000b400b67202 */ /* 0x000fe40000000f00 */
[----:B------:R-:W-:Y:S02]  /*f270*/  MOV R180, R176 ;  /* 0x000000b000b47202 */ /* 0x000fe40000000f00 */
[----:B------:R-:W-:Y:S02]  /*f280*/  MOV R176, R164 ;  /* 0x000000a400b07202 */ /* 0x000fe40000000f00 */
[----:B------:R-:W-:Y:S02]  /*f290*/  MOV R164, R247 ;  /* 0x000000f700a47202 */ /* 0x000fe40000000f00 */
[----:B------:R1:W3:Y:S02]  /*f2a0*/  MUFU.EX2 R247, R138 ;  /* 0x0000008a00f77308 */ /* 0x0002e40000000800 */
[----:B-1----:R-:W-:Y:S01]  /*f2b0*/  FFMA.FTZ R138, R184, c[0x0][0x2d0], -R208 ;  /* 0x0000b400b88a7a23 */ /* 0x002fe200000108d0 */
[----:B------:R-:W-:Y:S01]  /*f2c0*/  MOV R184, R183 ;  /* 0x000000b700b87202 */ /* 0x000fe20000000f00 */
[----:B------:R-:W-:Y:S01]  /*f2d0*/  IMAD.MOV.U32 R183, RZ, RZ, R182 ;  /* 0x000000ffffb77224 */ /* 0x000fe200078e00b6 */
[----:B------:R-:W-:Y:S05]  /*f2e0*/  MOV R182, R180 ;  /* 0x000000b400b67202 */ /* 0x000fea0000000f00 */
[----:B------:R1:W-:Y:S01]  /*f2f0*/  MUFU.EX2 R198, R138 ;  /* 0x0000008a00c67308 */ /* 0x0003e20000000800 */
[----:B------:R-:W-:Y:S02]  /*f300*/  MOV R180, R176 ;  /* 0x000000b000b47202 */ /* 0x000fe40000000f00 */
[----:B------:R-:W-:Y:S02]  /*f310*/  MOV R176, R175 ;  /* 0x000000af00b07202 */ /* 0x000fe40000000f00 */
[----:B------:R-:W-:Y:S02]  /*f320*/  MOV R175, R171 ;  /* 0x000000ab00af7202 */ /* 0x000fe40000000f00 */
[----:B------:R-:W-:Y:S02]  /*f330*/  MOV R171, R170 ;  /* 0x000000aa00ab7202 */ /* 0x000fe40000000f00 */
[----:B------:R-:W-:Y:S02]  /*f340*/  MOV R170, R131 ;  /* 0x0000008300aa7202 */ /* 0x000fe40000000f00 */
[----:B------:R-:W4:Y:S01]  /*f350*/  LDL.LU R131, [R1+0xd0] ;  /* 0x0000d00001837983 */ /* 0x000f220000300800 */
[----:B-1----:R-:W-:Y:S01]  /*f360*/  FFMA.FTZ R138, R184, c[0x0][0x2d0], -R208 ;  /* 0x0000b400b88a7a23 */ /* 0x002fe200000108d0 */
[----:B------:R-:W-:Y:S02]  /*f370*/  MOV R184, R183 ;  /* 0x000000b700b87202 */ /* 0x000fe40000000f00 */
[----:B------:R-:W-:Y:S02]  /*f380*/  MOV R183, R176 ;  /* 0x000000b000b77202 */ /* 0x000fe40000000f00 */
[----:B------:R-:W-:Y:S02]  /*f390*/  MOV R176, R171 ;  /* 0x000000ab00b07202 */ /* 0x000fe40000000f00 */
[----:B------:R-:W-:Y:S02]  /*f3a0*/  MOV R171, R237 ;  /* 0x000000ed00ab7202 */ /* 0x000fe40000000f00 */
[----:B------:R1:W1:Y:S02]  /*f3b0*/  MUFU.EX2 R237, R138 ;  /* 0x0000008a00ed7308 */ /* 0x0002640000000800 */
[--C-:B-1----:R-:W-:Y:S02]  /*f3c0*/  FFMA.FTZ R138, R184, c[0x0][0x2d0], -R2.reuse ;  /* 0x0000b400b88a7a23 */ /* 0x102fe40000010802 */
[----:B------:R-:W-:Y:S06]  /*f3d0*/  LDSM.16.MT88.4 R184, [R233+0x1800] ;  /* 0x00180000e9b8783b */ /* 0x000fec0000004200 */
[----:B------:R1:W-:Y:S02]  /*f3e0*/  MUFU.EX2 R192, R138 ;  /* 0x0000008a00c07308 */ /* 0x0003e40000000800 */
[----:B-1----:R-:W-:Y:S08]  /*f3f0*/  FFMA.FTZ R138, R183, c[0x0][0x2d0], -R2 ;  /* 0x0000b400b78a7a23 */ /* 0x002ff00000010802 */
[----:B------:R-:W-:Y:S10]  /*f400*/  MUFU.EX2 R183, R161 ;  /* 0x000000a100b77308 */ /* 0x000ff40000000800 */
[----:B------:R1:W1:Y:S02]  /*f410*/  MUFU.EX2 R189, R138 ;  /* 0x0000008a00bd7308 */ /* 0x0002640000000800 */
[--C-:B-1----:R-:W-:Y:S08]  /*f420*/  FFMA.FTZ R138, R182, c[0x0][0x2d0], -R206.reuse ;  /* 0x0000b400b68a7a23 */ /* 0x102ff000000108ce */
[----:B------:R1:W-:Y:S02]  /*f430*/  MUFU.EX2 R188, R138 ;  /* 0x0000008a00bc7308 */ /* 0x0003e40000000800 */
[--C-:B-1----:R-:W-:Y:S08]  /*f440*/  FFMA.FTZ R138, R181, c[0x0][0x2d0], -R206.reuse ;  /* 0x0000b400b58a7a23 */ /* 0x102ff000000108ce */
[----:B------:R1:W-:Y:S02]  /*f450*/  MUFU.EX2 R196, R138 ;  /* 0x0000008a00c47308 */ /* 0x0003e40000000800 */
[--C-:B-1----:R-:W-:Y:S08]  /*f460*/  FFMA.FTZ R138, R180, c[0x0][0x2d0], -R207.reuse ;  /* 0x0000b400b48a7a23 */ /* 0x102ff000000108cf */
[----:B------:R1:W-:Y:S02]  /*f470*/  MUFU.EX2 R181, R138 ;  /* 0x0000008a00b57308 */ /* 0x0003e40000000800 */
[--C-:B-1----:R-:W-:Y:S01]  /*f480*/  FFMA.FTZ R138, R177, c[0x0][0x2d0], -R207.reuse ;  /* 0x0000b400b18a7a23 */ /* 0x102fe200000108cf */
[----:B------:R-:W-:Y:S02]  /*f490*/  MOV R177, R175 ;  /* 0x000000af00b17202 */ /* 0x000fe40000000f00 */
[----:B------:R-:W-:Y:S05]  /*f4a0*/  MOV R175, R174 ;  /* 0x000000ae00af7202 */ /* 0x000fea0000000f00 */
[----:B------:R1:W-:Y:S01]  /*f4b0*/  MUFU.EX2 R197, R138 ;  /* 0x0000008a00c57308 */ /* 0x0003e20000000800 */
[----:B------:R-:W-:Y:S02]  /*f4c0*/  MOV R174, R168 ;  /* 0x000000a800ae7202 */ /* 0x000fe40000000f00 */
[----:B------:R-:W-:Y:S02]  /*f4d0*/  MOV R168, R164 ;  /* 0x000000a400a87202 */ /* 0x000fe40000000f00 */
[----:B------:R-:W-:Y:S05]  /*f4e0*/  MOV R164, R220 ;  /* 0x000000dc00a47202 */ /* 0x000fea0000000f00 */
[----:B------:R2:W-:Y:S01]  /*f4f0*/  MUFU.EX2 R220, R139 ;  /* 0x0000008b00dc7308 */ /* 0x0005e20000000800 */
[----:B-1----:R-:W-:Y:S01]  /*f500*/  FFMA.FTZ R138, R176, c[0x0][0x2d0], -R206 ;  /* 0x0000b400b08a7a23 */ /* 0x002fe200000108ce */
[----:B------:R-:W-:Y:S08]  /*f510*/  MOV R176, R218 ;  /* 0x000000da00b07202 */ /* 0x000ff00000000f00 */
[----:B------:R1:W-:Y:S01]  /*f520*/  MUFU.EX2 R218, R138 ;  /* 0x0000008a00da7308 */ /* 0x0003e20000000800 */
[--C-:B--2---:R-:W-:Y:S02]  /*f530*/  FFMA.FTZ R139, R175, c[0x0][0x2d0], -R208.reuse ;  /* 0x0000b400af8b7a23 */ /* 0x104fe400000108d0 */
[--C-:B------:R-:W-:Y:S07]  /*f540*/  FFMA.FTZ R175, R156, c[0x0][0x2d0], -R207.reuse ;  /* 0x0000b4009caf7a23 */ /* 0x100fee00000108cf */
[----:B------:R-:W-:Y:S10]  /*f550*/  MUFU.EX2 R199, R139 ;  /* 0x0000008b00c77308 */ /* 0x000ff40000000800 */
[----:B------:R-:W-:Y:S01]  /*f560*/  MUFU.EX2 R175, R175 ;  /* 0x000000af00af7308 */ /* 0x000fe20000000800 */
[----:B-1----:R-:W-:Y:S01]  /*f570*/  FFMA.FTZ R138, R173, c[0x0][0x2d0], -R207 ;  /* 0x0000b400ad8a7a23 */ /* 0x002fe200000108cf */
[----:B------:R-:W-:Y:S02]  /*f580*/  MOV R173, R172 ;  /* 0x000000ac00ad7202 */ /* 0x000fe40000000f00 */
[----:B------:R-:W-:Y:S02]  /*f590*/  MOV R172, R171 ;  /* 0x000000ab00ac7202 */ /* 0x000fe40000000f00 */
[----:B------:R-:W-:Y:S01]  /*f5a0*/  MOV R171, R170 ;  /* 0x000000aa00ab7202 */ /* 0x000fe20000000f00 */
[----:B------:R-:W-:Y:S01]  /*f5b0*/  IMAD.MOV.U32 R170, RZ, RZ, R169 ;  /* 0x000000ffffaa7224 */ /* 0x000fe200078e00a9 */
[----:B------:R-:W-:Y:S02]  /*f5c0*/  MOV R169, R219 ;  /* 0x000000db00a97202 */ /* 0x000fe40000000f00 */
[----:B------:R1:W-:Y:S02]  /*f5d0*/  MUFU.EX2 R219, R138 ;  /* 0x0000008a00db7308 */ /* 0x0003e40000000800 */
[--C-:B-1----:R-:W-:Y:S01]  /*f5e0*/  FFMA.FTZ R138, R177, c[0x0][0x2d0], -R207.reuse ;  /* 0x0000b400b18a7a23 */ /* 0x102fe200000108cf */
[----:B------:R-:W-:Y:S02]  /*f5f0*/  MOV R177, R172 ;  /* 0x000000ac00b17202 */ /* 0x000fe40000000f00 */
[----:B------:R-:W-:Y:S05]  /*f600*/  MOV R172, R165 ;  /* 0x000000a500ac7202 */ /* 0x000fea0000000f00 */
[----:B------:R1:W-:Y:S01]  /*f610*/  MUFU.EX2 R225, R138 ;  /* 0x0000008a00e17308 */ /* 0x0003e20000000800 */
[----:B----4-:R-:W-:Y:S07]  /*f620*/  FMUL.FTZ R131, R133, R131 ;  /* 0x0000008385837220 */ /* 0x010fee0000410000 */
[----:B------:R-:W-:Y:S01]  /*f630*/  HMMA.16816.F32.BF16 R128, R144, R150, R128 ;  /* 0x000000969080723c */ /* 0x000fe20000041880 */
[----:B------:R-:W2:Y:S03]  /*f640*/  LDSM.16.MT88.4 R148, [R230+0x800] ;  /* 0x00080000e694783b */ /* 0x000ea60000004200 */
[----:B-1----:R-:W-:Y:S01]  /*f650*/  FFMA.FTZ R138, R176, c[0x0][0x2d0], -R208 ;  /* 0x0000b400b08a7a23 */ /* 0x002fe200000108d0 */
[----:B------:R-:W-:Y:S01]  /*f660*/  MOV R176, R169 ;  /* 0x000000a900b07202 */ /* 0x000fe20000000f00 */
[----:B------:R-:W-:Y:S01]  /*f670*/  FFMA.FTZ R169, R168, c[0x0][0x2d0], -R206 ;  /* 0x0000b400a8a97a23 */ /* 0x000fe200000108ce */
[----:B------:R-:W-:Y:S01]  /*f680*/  F2FP.BF16.PACK_AB R144, R246, R244 ;  /* 0x000000f4f690723e */ /* 0x000fe200000010ff */
[-C--:B------:R-:W-:Y:S01]  /*f690*/  HMMA.16816.F32.BF16 R4, R140, R152.reuse, R4 ;  /* 0x000000988c04723c */ /* 0x080fe20000041804 */
[----:B------:R1:W-:Y:S04]  /*f6a0*/  MUFU.EX2 R194, R138 ;  /* 0x0000008a00c27308 */ /* 0x0003e80000000800 */
[----:B---3--:R-:W-:Y:S01]  /*f6b0*/  F2FP.BF16.PACK_AB R145, R247, R228 ;  /* 0x000000e4f791723e */ /* 0x008fe200000010ff */
[--C-:B------:R-:W-:Y:S01]  /*f6c0*/  FFMA.FTZ R168, R158, c[0x0][0x2d0], -R207.reuse ;  /* 0x0000b4009ea87a23 */ /* 0x100fe200000108cf */
[----:B------:R-:W-:Y:S01]  /*f6d0*/  F2FP.BF16.PACK_AB R146, R237, R198 ;  /* 0x000000c6ed92723e */ /* 0x000fe200000010ff */
[----:B------:R-:W-:Y:S01]  /*f6e0*/  FFMA.FTZ R176, R176, c[0x0][0x2d0], -R208 ;  /* 0x0000b400b0b07a23 */ /* 0x000fe200000108d0 */
[----:B------:R-:W-:Y:S02]  /*f6f0*/  F2FP.BF16.PACK_AB R147, R189, R192 ;  /* 0x000000c0bd93723e */ /* 0x000fe400000010ff */
[----:B------:R-:W-:Y:S05]  /*f700*/  MUFU.EX2 R182, R168 ;  /* 0x000000a800b67308 */ /* 0x000fea0000000800 */
[C---:B------:R-:W-:Y:S05]  /*f710*/  HMMA.16816.F32.BF16 R8, R144.reuse, R152, R8 ;  /* 0x000000989008723c */ /* 0x040fea0000041808 */
[----:B------:R-:W-:Y:S03]  /*f720*/  MUFU.EX2 R180, R169 ;  /* 0x000000a900b47308 */ /* 0x000fe60000000800 */
[-C--:B------:R-:W-:Y:S04]  /*f730*/  HMMA.16816.F32.BF16 R12, R144, R154.reuse, R12 ;  /* 0x0000009a900c723c */ /* 0x080fe8000004180c */
[----:B-1----:R-:W-:Y:S02]  /*f740*/  FFMA.FTZ R138, R174, c[0x0][0x2d0], -R2 ;  /* 0x0000b400ae8a7a23 */ /* 0x002fe40000010802 */
[----:B------:R-:W-:Y:S01]  /*f750*/  FFMA.FTZ R174, R164, c[0x0][0x2d0], -R206 ;  /* 0x0000b400a4ae7a23 */ /* 0x000fe200000108ce */
[----:B------:R-:W-:Y:S01]  /*f760*/  MUFU.EX2 R176, R176 ;  /* 0x000000b000b07308 */ /* 0x000fe20000000800 */
[C---:B------:R-:W-:Y:S01]  /*f770*/  HMMA.16816.F32.BF16 R16, R140.reuse, R154, R16 ;  /* 0x0000009a8c10723c */ /* 0x040fe20000041810 */
[----:B------:R-:W1:Y:S03]  /*f780*/  LDSM.16.MT88.4 R152, [R233+0x800] ;  /* 0x00080000e998783b */ /* 0x000e660000004200 */
[--C-:B------:R-:W-:Y:S04]  /*f790*/  FFMA.FTZ R164, R159, c[0x0][0x2d0], -R207.reuse ;  /* 0x0000b4009fa47a23 */ /* 0x100fe800000108cf */
[-C--:B--2---:R-:W-:Y:S01]  /*f7a0*/  HMMA.16816.F32.BF16 R20, R140, R148.reuse, R20 ;  /* 0x000000948c14723c */ /* 0x084fe20000041814 */
[----:B------:R2:W-:Y:S07]  /*f7b0*/  MUFU.EX2 R250, R138 ;  /* 0x0000008a00fa7308 */ /* 0x0005ee0000000800 */
[C---:B------:R-:W-:Y:S03]  /*f7c0*/  HMMA.16816.F32.BF16 R24, R144.reuse, R148, R24 ;  /* 0x000000949018723c */ /* 0x040fe60000041818 */
[----:B------:R-:W-:Y:S05]  /*f7d0*/  MUFU.EX2 R174, R174 ;  /* 0x000000ae00ae7308 */ /* 0x000fea0000000800 */
[-C--:B------:R-:W-:Y:S08]  /*f7e0*/  HMMA.16816.F32.BF16 R28, R144, R150.reuse, R28 ;  /* 0x00000096901c723c */ /* 0x080ff0000004181c */
[C---:B------:R-:W-:Y:S01]  /*f7f0*/  HMMA.16816.F32.BF16 R32, R140.reuse, R150, R32 ;  /* 0x000000968c20723c */ /* 0x040fe20000041820 */
[----:B------:R-:W3:Y:S03]  /*f800*/  LDSM.16.MT88.4 R148, [R232+0x800] ;  /* 0x00080000e894783b */ /* 0x000ee60000004200 */
[----:B--2---:R-:W-:Y:S01]  /*f810*/  FFMA.FTZ R138, R173, c[0x0][0x2d0], -R2 ;  /* 0x0000b400ad8a7a23 */ /* 0x004fe20000010802 */
[----:B------:R-:W-:Y:S03]  /*f820*/  MOV R173, R166 ;  /* 0x000000a600ad7202 */ /* 0x000fe60000000f00 */
[----:B------:R2:W-:Y:S01]  /*f830*/  MUFU.EX2 R251, R138 ;  /* 0x0000008a00fb7308 */ /* 0x0005e20000000800 */
[-C--:B-1----:R-:W-:Y:S01]  /*f840*/  HMMA.16816.F32.BF16 R36, R140, R152.reuse, R36 ;  /* 0x000000988c24723c */ /* 0x082fe20000041824 */
[----:B------:R-:W4:Y:S04]  /*f850*/  LDL.LU R166, [R1+0x18] ;  /* 0x0000180001a67983 */ /* 0x000f280000300800 */
[----:B------:R-:W4:Y:S03]  /*f860*/  LDL.LU R165, [R1+0x1c] ;  /* 0x00001c0001a57983 */ /* 0x000f260000300800 */
[C---:B------:R-:W-:Y:S08]  /*f870*/  HMMA.16816.F32.BF16 R40, R144.reuse, R152, R40 ;  /* 0x000000989028723c */ /* 0x040ff00000041828 */
[-C--:B------:R-:W-:Y:S04]  /*f880*/  HMMA.16816.F32.BF16 R44, R144, R154.reuse, R44 ;  /* 0x0000009a902c723c */ /* 0x080fe8000004182c */
[--C-:B--2---:R-:W-:Y:S04]  /*f890*/  FFMA.FTZ R138, R171, c[0x0][0x2d0], -R208.reuse ;  /* 0x0000b400ab8a7a23 */ /* 0x104fe800000108d0 */
[C---:B------:R-:W-:Y:S01]  /*f8a0*/  HMMA.16816.F32.BF16 R48, R140.reuse, R154, R48 ;  /* 0x0000009a8c30723c */ /* 0x040fe20000041830 */
[----:B------:R-:W1:Y:S01]  /*f8b0*/  LDSM.16.MT88.4 R152, [R229+0x2800] ;  /* 0x00280000e598783b */ /* 0x000e620000004200 */
[----:B------:R2:W-:Y:S02]  /*f8c0*/  MUFU.EX2 R222, R138 ;  /* 0x0000008a00de7308 */ /* 0x0005e40000000800 */
[----:B------:R-:W-:Y:S01]  /*f8d0*/  MOV R171, R170 ;  /* 0x000000aa00ab7202 */ /* 0x000fe20000000f00 */
[----:B------:R-:W-:Y:S03]  /*f8e0*/  FFMA.FTZ R170, R157, c[0x0][0x2d0], -R207 ;  /* 0x0000b4009daa7a23 */ /* 0x000fe600000108cf */
[-C--:B---3--:R-:W-:Y:S01]  /*f8f0*/  HMMA.16816.F32.BF16 R52, R140, R148.reuse, R52 ;  /* 0x000000948c34723c */ /* 0x088fe20000041834 */
[----:B------:R-:W-:Y:S03]  /*f900*/  LDSM.16.MT88.4 R156, [R230+0x1000] ;  /* 0x00100000e69c783b */ /* 0x000fe60000004200 */
[--C-:B------:R-:W-:Y:S01]  /*f910*/  FFMA.FTZ R171, R171, c[0x0][0x2d0], -R208.reuse ;  /* 0x0000b400abab7a23 */ /* 0x100fe200000108d0 */
[----:B------:R-:W3:Y:S03]  /*f920*/  MUFU.EX2 R193, R170 ;  /* 0x000000aa00c17308 */ /* 0x000ee60000000800 */
[C---:B------:R-:W-:Y:S07]  /*f930*/  HMMA.16816.F32.BF16 R56, R144.reuse, R148, R56 ;  /* 0x000000949038723c */ /* 0x040fee0000041838 */
[----:B------:R1:W-:Y:S01]  /*f940*/  MUFU.EX2 R190, R171 ;  /* 0x000000ab00be7308 */ /* 0x0003e20000000800 */
[-C--:B------:R-:W-:Y:S04]  /*f950*/  HMMA.16816.F32.BF16 R60, R144, R150.reuse, R60 ;  /* 0x00000096903c723c */ /* 0x080fe8000004183c */
[----:B--2---:R-:W-:Y:S02]  /*f960*/  FFMA.FTZ R138, R163, c[0x0][0x2d0], -R208 ;  /* 0x0000b400a38a7a23 */ /* 0x004fe400000108d0 */
[----:B------:R-:W2:Y:S02]  /*f970*/  LDL.LU R163, [R1+0x20] ;  /* 0x0000200001a37983 */ /* 0x000ea40000300800 */
[C---:B------:R-:W-:Y:S01]  /*f980*/  HMMA.16816.F32.BF16 R64, R140.reuse, R150, R64 ;  /* 0x000000968c40723c */ /* 0x040fe20000041840 */
[----:B------:R1:W1:Y:S01]  /*f990*/  MUFU.EX2 R139, R138 ;  /* 0x0000008a008b7308 */ /* 0x0002620000000800 */
[----:B------:R-:W1:Y:S02]  /*f9a0*/  LDSM.16.MT88.4 R148, [R230+0x2800] ;  /* 0x00280000e694783b */ /* 0x000e640000004200 */
[----:B---3--:R-:W-:Y:S04]  /*f9b0*/  F2FP.BF16.PACK_AB R207, R175, R193 ;  /* 0x000000c1afcf723e */ /* 0x008fe800000010ff */
[-C--:B-1----:R-:W-:Y:S02]  /*f9c0*/  HMMA.16816.F32.BF16 R68, R140, R152.reuse, R68 ;  /* 0x000000988c44723c */ /* 0x082fe40000041844 */
[----:B------:R-:W-:Y:S06]  /*f9d0*/  LDSM.16.MT88.4 R168, [R230+0x1800] ;  /* 0x00180000e6a8783b */ /* 0x000fec0000004200 */
[C---:B------:R-:W-:Y:S08]  /*f9e0*/  HMMA.16816.F32.BF16 R72, R144.reuse, R152, R72 ;  /* 0x000000989048723c */ /* 0x040ff00000041848 */
[-C--:B------:R-:W-:Y:S04]  /*f9f0*/  HMMA.16816.F32.BF16 R76, R144, R154.reuse, R76 ;  /* 0x0000009a904c723c */ /* 0x080fe8000004184c */
[--C-:B------:R-:W-:Y:S01]  /*fa00*/  FFMA.FTZ R138, R162, c[0x0][0x2d0], -R2.reuse ;  /* 0x0000b400a28a7a23 */ /* 0x100fe20000010802 */
[----:B------:R-:W-:Y:S01]  /*fa10*/  MOV R206, R139 ;  /* 0x0000008b00ce7202 */ /* 0x000fe20000000f00 */
[----:B------:R-:W3:Y:S01]  /*fa20*/  LDL.LU R162, [R1+0x24] ;  /* 0x0000240001a27983 */ /* 0x000ee20000300800 */
[--C-:B------:R-:W-:Y:S01]  /*fa30*/  FFMA.FTZ R139, R239, c[0x0][0x2d0], -R2.reuse ;  /* 0x0000b400ef8b7a23 */ /* 0x100fe20000010802 */
[C---:B------:R-:W-:Y:S01]  /*fa40*/  HMMA.16816.F32.BF16 R80, R140.reuse, R154, R80 ;  /* 0x0000009a8c50723c */ /* 0x040fe20000041850 */
[----:B------:R-:W1:Y:S01]  /*fa50*/  MUFU.EX2 R239, R164 ;  /* 0x000000a400ef7308 */ /* 0x000e620000000800 */
[----:B------:R-:W1:Y:S06]  /*fa60*/  LDSM.16.MT88.4 R152, [R233+0x2800] ;  /* 0x00280000e998783b */ /* 0x000e6c0000004200 */
[-C--:B------:R-:W-:Y:S03]  /*fa70*/  HMMA.16816.F32.BF16 R84, R140, R148.reuse, R84 ;  /* 0x000000948c54723c */ /* 0x080fe60000041854 */
[----:B------:R1:W-:Y:S05]  /*fa80*/  MUFU.EX2 R226, R138 ;  /* 0x0000008a00e27308 */ /* 0x0003ea0000000800 */
[C---:B------:R-:W-:Y:S05]  /*fa90*/  HMMA.16816.F32.BF16 R88, R144.reuse, R148, R88 ;  /* 0x000000949058723c */ /* 0x040fea0000041858 */
[----:B------:R-:W-:Y:S03]  /*faa0*/  MUFU.EX2 R139, R139 ;  /* 0x0000008b008b7308 */ /* 0x000fe60000000800 */
[-C--:B------:R-:W-:Y:S08]  /*fab0*/  HMMA.16816.F32.BF16 R92, R144, R150.reuse, R92 ;  /* 0x00000096905c723c */ /* 0x080ff0000004185c */
[C---:B------:R-:W-:Y:S01]  /*fac0*/  HMMA.16816.F32.BF16 R96, R140.reuse, R150, R96 ;  /* 0x000000968c60723c */ /* 0x040fe20000041860 */
[----:B------:R-:W1:Y:S03]  /*fad0*/  LDSM.16.MT88.4 R148, [R232+0x2800] ;  /* 0x00280000e894783b */ /* 0x000e660000004200 */
[----:B-1----:R-:W-:Y:S02]  /*fae0*/  FFMA.FTZ R138, R177, c[0x0][0x2d0], -R2 ;  /* 0x0000b400b18a7a23 */ /* 0x002fe40000010802 */
[--C-:B------:R-:W-:Y:S02]  /*faf0*/  FFMA.FTZ R177, R173, c[0x0][0x2d0], -R208.reuse ;  /* 0x0000b400adb17a23 */ /* 0x100fe400000108d0 */
[----:B------:R-:W-:Y:S01]  /*fb00*/  FFMA.FTZ R208, R172, c[0x0][0x2d0], -R208 ;  /* 0x0000b400acd07a23 */ /* 0x000fe200000108d0 */
[-C--:B------:R-:W-:Y:S01]  /*fb10*/  HMMA.16816.F32.BF16 R100, R140, R152.reuse, R100 ;  /* 0x000000988c64723c */ /* 0x080fe20000041864 */
[----:B------:R1:W1:Y:S07]  /*fb20*/  MUFU.EX2 R227, R138 ;  /* 0x0000008a00e37308 */ /* 0x00026e0000000800 */
[C---:B------:R-:W-:Y:S03]  /*fb30*/  HMMA.16816.F32.BF16 R104, R144.reuse, R152, R104 ;  /* 0x000000989068723c */ /* 0x040fe60000041868 */
[----:B------:R1:W-:Y:S05]  /*fb40*/  MUFU.EX2 R252, R208 ;  /* 0x000000d000fc7308 */ /* 0x0003ea0000000800 */
[-C--:B------:R-:W-:Y:S05]  /*fb50*/  HMMA.16816.F32.BF16 R108, R144, R154.reuse, R108 ;  /* 0x0000009a906c723c */ /* 0x080fea000004186c */
[----:B------:R-:W2:Y:S03]  /*fb60*/  MUFU.EX2 R177, R177 ;  /* 0x000000b100b17308 */ /* 0x000ea60000000800 */
[C---:B------:R-:W-:Y:S01]  /*fb70*/  HMMA.16816.F32.BF16 R112, R140.reuse, R154, R112 ;  /* 0x0000009a8c70723c */ /* 0x040fe20000041870 */
[----:B------:R-:W1:Y:S03]  /*fb80*/  LDSM.16.MT88.4 R152, [R229+0x1000] ;  /* 0x00100000e598783b */ /* 0x000e660000004200 */
[--C-:B-1----:R-:W-:Y:S01]  /*fb90*/  FFMA.FTZ R138, R205, c[0x0][0x2d0], -R2.reuse ;  /* 0x0000b400cd8a7a23 */ /* 0x102fe20000010802 */
[----:B------:R-:W-:Y:S01]  /*fba0*/  F2FP.BF16.PACK_AB R205, R182, R239 ;  /* 0x000000efb6cd723e */ /* 0x000fe200000010ff */
[----:B------:R-:W-:Y:S01]  /*fbb0*/  FFMA.FTZ R2, R204, c[0x0][0x2d0], -R2 ;  /* 0x0000b400cc027a23 */ /* 0x000fe20000010802 */
[----:B------:R-:W-:Y:S01]  /*fbc0*/  F2FP.BF16.PACK_AB R204, R183, R191 ;  /* 0x000000bfb7cc723e */ /* 0x000fe200000010ff */
[-C--:B------:R-:W-:Y:S02]  /*fbd0*/  HMMA.16816.F32.BF16 R116, R140, R148.reuse, R116 ;  /* 0x000000948c74723c */ /* 0x080fe40000041874 */
[----:B------:R-:W-:Y:S02]  /*fbe0*/  MUFU.EX2 R138, R138 ;  /* 0x0000008a008a7308 */ /* 0x000fe40000000800 */
[----:B------:R-:W-:Y:S04]  /*fbf0*/  F2FP.BF16.PACK_AB R208, R176, R190 ;  /* 0x000000beb0d0723e */ /* 0x000fe800000010ff */
[C---:B------:R-:W-:Y:S08]  /*fc00*/  HMMA.16816.F32.BF16 R120, R144.reuse, R148, R120 ;  /* 0x000000949078723c */ /* 0x040ff00000041878 */
[-C--:B------:R-:W-:Y:S07]  /*fc10*/  HMMA.16816.F32.BF16 R124, R144, R150.reuse, R124 ;  /* 0x00000096907c723c */ /* 0x080fee000004187c */
[----:B------:R-:W-:Y:S01]  /*fc20*/  F2FP.BF16.PACK_AB R146, R206, R222 ;  /* 0x000000dece92723e */ /* 0x000fe200000010ff */
[----:B------:R-:W-:Y:S01]  /*fc30*/  HMMA.16816.F32.BF16 R128, R140, R150, R128 ;  /* 0x000000968c80723c */ /* 0x000fe20000041880 */
[----:B------:R-:W1:Y:S03]  /*fc40*/  LDSM.16.MT88.4 R148, [R233+0x1000] ;  /* 0x00100000e994783b */ /* 0x000e660000004200 */
[----:B------:R-:W-:Y:S02]  /*fc50*/  F2FP.BF16.PACK_AB R144, R199, R194 ;  /* 0x000000c2c790723e */ /* 0x000fe400000010ff */
[----:B------:R-:W-:Y:S02]  /*fc60*/  F2FP.BF16.PACK_AB R145, R251, R250 ;  /* 0x000000fafb91723e */ /* 0x000fe400000010ff */
[----:B------:R-:W-:Y:S04]  /*fc70*/  F2FP.BF16.PACK_AB R142, R220, R218 ;  /* 0x000000dadc8e723e */ /* 0x000fe800000010ff */
[----:B------:R-:W-:Y:S02]  /*fc80*/  F2FP.BF16.PACK_AB R143, R225, R219 ;  /* 0x000000dbe18f723e */ /* 0x000fe400000010ff */
[----:B------:R-:W-:Y:S02]  /*fc90*/  F2FP.BF16.PACK_AB R140, R196, R188 ;  /* 0x000000bcc48c723e */ /* 0x000fe400000010ff */
[----:B------:R-:W-:Y:S02]  /*fca0*/  F2FP.BF16.PACK_AB R141, R197, R181 ;  /* 0x000000b5c58d723e */ /* 0x000fe400000010ff */
[----:B------:R-:W-:Y:S05]  /*fcb0*/  F2FP.BF16.PACK_AB R147, R227, R226 ;  /* 0x000000e2e393723e */ /* 0x000fea00000010ff */
        /* <DEDUP_REMOVED lines=9> */
[----:B------:R-:W-:Y:S07]  /*fd50*/  LDSM.16.MT88.4 R156, [R230+0x3000] ;  /* 0x00300000e69c783b */ /* 0x000fee0000004200 */
[-C--:B-1----:R-:W-:Y:S08]  /*fd60*/  HMMA.16816.F32.BF16 R36, R140, R148.reuse, R36 ;  /* 0x000000948c24723c */ /* 0x082ff00000041824 */
[C---:B------:R-:W-:Y:S08]  /*fd70*/  HMMA.16816.F32.BF16 R40, R144.reuse, R148, R40 ;  /* 0x000000949028723c */ /* 0x040ff00000041828 */
[-C--:B------:R-:W-:Y:S08]  /*fd80*/  HMMA.16816.F32.BF16 R44, R144, R150.reuse, R44 ;  /* 0x00000096902c723c */ /* 0x080ff0000004182c */
[C---:B------:R-:W-:Y:S01]  /*fd90*/  HMMA.16816.F32.BF16 R48, R140.reuse, R150, R48 ;  /* 0x000000968c30723c */ /* 0x040fe20000041830 */
[----:B------:R-:W-:Y:S03]  /*fda0*/  LDSM.16.MT88.4 R148, [R232+0x3000] ;  /* 0x00300000e894783b */ /* 0x000fe60000004200 */
[----:B----4-:R-:W-:Y:S02]  /*fdb0*/  FFMA.FTZ R132, R132, R166, R214 ;  /* 0x000000a684847223 */ /* 0x010fe400000100d6 */
[----:B------:R-:W-:Y:S02]  /*fdc0*/  FFMA.FTZ R173, R133, R165, R215 ;  /* 0x000000a585ad7223 */ /* 0x000fe400000100d7 */
[-C--:B------:R-:W-:Y:S01]  /*fdd0*/  HMMA.16816.F32.BF16 R52, R140, R152.reuse, R52 ;  /* 0x000000988c34723c */ /* 0x080fe20000041834 */
[----:B------:R-:W-:Y:S01]  /*fde0*/  LDSM.16.MT88.4 R164, [R233+0x3000] ;  /* 0x00300000e9a4783b */ /* 0x000fe20000004200 */
[----:B------:R1:W4:Y:S02]  /*fdf0*/  MUFU.EX2 R133, R2 ;  /* 0x0000000200857308 */ /* 0x0003240000000800 */
[----:B------:R-:W-:Y:S04]  /*fe00*/  FADD.FTZ R132, R231, R132 ;  /* 0x00000084e7847221 */ /* 0x000fe80000010000 */
[C---:B------:R-:W-:Y:S01]  /*fe10*/  HMMA.16816.F32.BF16 R56, R144.reuse, R152, R56 ;  /* 0x000000989038723c */ /* 0x040fe20000041838 */
[----:B------:R1:W5:Y:S07]  /*fe20*/  LDL.LU R231, [R1+0xcc] ;  /* 0x0000cc0001e77983 */ /* 0x00036e0000300800 */
[-C--:B------:R-:W-:Y:S08]  /*fe30*/  HMMA.16816.F32.BF16 R60, R144, R154.reuse, R60 ;  /* 0x0000009a903c723c */ /* 0x080ff0000004183c */
[C---:B------:R-:W-:Y:S01]  /*fe40*/  HMMA.16816.F32.BF16 R64, R140.reuse, R154, R64 ;  /* 0x0000009a8c40723c */ /* 0x040fe20000041840 */
[----:B------:R-:W-:Y:S03]  /*fe50*/  LDSM.16.MT88.4 R152, [R229+0x1800] ;  /* 0x00180000e598783b */ /* 0x000fe60000004200 */
[----:B--2---:R-:W-:Y:S02]  /*fe60*/  FFMA.FTZ R172, R3, R163, R212 ;  /* 0x000000a303ac7223 */ /* 0x004fe400000100d4 */
[----:B------:R-:W-:Y:S03]  /*fe70*/  FADD.FTZ R3, R240, R173 ;  /* 0x000000adf0037221 */ /* 0x000fe60000010000 */
[----:B------:R2:W5:Y:S03]  /*fe80*/  LDL.LU R240, [R1+0xc8] ;  /* 0x0000c80001f07983 */ /* 0x0005660000300800 */
[----:B-1----:R-:W-:Y:S02]  /*fe90*/  FADD.FTZ R2, R216, R172 ;  /* 0x000000acd8027221 */ /* 0x002fe40000010000 */
[----:B------:R-:W-:Y:S02]  /*fea0*/  FADD.FTZ R3, R234, R3 ;  /* 0x00000003ea037221 */ /* 0x000fe40000010000 */
[----:B------:R-:W-:Y:S02]  /*feb0*/  FADD.FTZ R2, R213, R2 ;  /* 0x00000002d5027221 */ /* 0x000fe40000010000 */
[----:B------:R-:W-:Y:S01]  /*fec0*/  LDSM.16.MT88.4 R212, [R229+0x3800] ;  /* 0x00380000e5d4783b */ /* 0x000fe20000004200 */
[----:B------:R-:W-:Y:S02]  /*fed0*/  FADD.FTZ R3, R236, R3 ;  /* 0x00000003ec037221 */ /* 0x000fe40000010000 */
[----:B------:R-:W-:Y:S04]  /*fee0*/  FADD.FTZ R2, R241, R2 ;  /* 0x00000002f1027221 */ /* 0x000fe80000010000 */
[----:B------:R-:W-:Y:S02]  /*fef0*/  FADD.FTZ R2, R244, R2 ;  /* 0x00000002f4027221 */ /* 0x000fe40000010000 */
[----:B---3--:R-:W-:Y:S01]  /*ff00*/  FFMA.FTZ R0, R0, R162, R209 ;  /* 0x000000a200007223 */ /* 0x008fe200000100d1 */
[----:B------:R-:W-:Y:S01]  /*ff10*/  F2FP.BF16.PACK_AB R209, R139, R224 ;  /* 0x000000e08bd1723e */ /* 0x000fe200000010ff */
[----:B------:R-:W1:Y:S02]  /*ff20*/  LDSM.16.MT88.4 R160, [R229+0x3000] ;  /* 0x00300000e5a0783b */ /* 0x000e640000004200 */
[----:B------:R-:W-:Y:S01]  /*ff30*/  FADD.FTZ R0, R210, R0 ;  /* 0x00000000d2007221 */ /* 0x000fe20000010000 */
[----:B------:R-:W-:Y:S01]  /*ff40*/  F2FP.BF16.PACK_AB R210, R252, R177 ;  /* 0x000000b1fcd2723e */ /* 0x000fe200000010ff */
[-C--:B-1----:R-:W-:Y:S08]  /*ff50*/  HMMA.16816.F32.BF16 R68, R140, R160.reuse, R68 ;  /* 0x000000a08c44723c */ /* 0x082ff00000041844 */
[C---:B------:R-:W-:Y:S07]  /*ff60*/  HMMA.16816.F32.BF16 R72, R144.reuse, R160, R72 ;  /* 0x000000a09048723c */ /* 0x040fee0000041848 */
[----:B------:R-:W-:Y:S01]  /*ff70*/  MOV R161, R222 ;  /* 0x000000de00a17202 */ /* 0x000fe20000000f00 */
[-C--:B------:R-:W-:Y:S04]  /*ff80*/  HMMA.16816.F32.BF16 R76, R144, R162.reuse, R76 ;  /* 0x000000a2904c723c */ /* 0x080fe8000004184c */
[----:B------:R-:W-:Y:S04]  /*ff90*/  MOV R160, R221 ;  /* 0x000000dd00a07202 */ /* 0x000fe80000000f00 */
[C---:B------:R-:W-:Y:S07]  /*ffa0*/  HMMA.16816.F32.BF16 R80, R140.reuse, R162, R80 ;  /* 0x000000a28c50723c */ /* 0x040fee0000041850 */
[----:B------:R-:W-:Y:S01]  /*ffb0*/  MOV R162, R223 ;  /* 0x000000df00a27202 */ /* 0x000fe20000000f00 */
[-C--:B------:R-:W-:Y:S04]  /*ffc0*/  HMMA.16816.F32.BF16 R84, R140, R156.reuse, R84 ;  /* 0x0000009c8c54723c */ /* 0x080fe80000041854 */
[----:B------:R-:W-:Y:S02]  /*ffd0*/  MOV R163, R220 ;  /* 0x000000dc00a37202 */ /* 0x000fe40000000f00 */
[----:B------:R-:W-:Y:S02]  /*ffe0*/  LDSM.16.MT88.4 R220, [R233+0x3800] ;  /* 0x00380000e9dc783b */ /* 0x000fe40000004200 */
[C---:B------:R-:W-:Y:S07]  /*fff0*/  HMMA.16816.F32.BF16 R88, R144.reuse, R156, R88 ;  /* 0x0000009c9058723c */ /* 0x040fee0000041858 */
[----:B------:R-:W-:Y:S01]  /*10000*/  MOV R157, R225 ;  /* 0x000000e1009d7202 */ /* 0x000fe20000000f00 */
[-C--:B------:R-:W-:Y:S04]  /*10010*/  HMMA.16816.F32.BF16 R92, R144, R158.reuse, R92 ;  /* 0x0000009e905c723c */ /* 0x080fe8000004185c */
[----:B------:R-:W-:Y:S01]  /*10020*/  FADD.FTZ R225, R238, R132 ;  /* 0x00000084eee17221 */ /* 0x000fe20000010000 */
[----:B------:R-:W-:Y:S01]  /*10030*/  MOV R156, R206 ;  /* 0x000000ce009c7202 */ /* 0x000fe20000000f00 */
[----:B------:R2:W5:Y:S01]  /*10040*/  LDL.LU R238, [R1+0xc4] ;  /* 0x0000c40001ee7983 */ /* 0x0005620000300800 */
[----:B------:R-:W-:Y:S01]  /*10050*/  F2FP.BF16.PACK_AB R206, R174, R180 ;  /* 0x000000b4aece723e */ /* 0x000fe200000010ff */
[C---:B------:R-:W-:Y:S02]  /*10060*/  HMMA.16816.F32.BF16 R96, R140.reuse, R158, R96 ;  /* 0x0000009e8c60723c */ /* 0x040fe40000041860 */
[----:B------:R2:W5:Y:S02]  /*10070*/  LDL.LU R234, [R1+0xc0] ;  /* 0x0000c00001ea7983 */ /* 0x0005640000300800 */
[----:B------:R-:W-:Y:S01]  /*10080*/  FADD.FTZ R132, R211, R0 ;  /* 0x00000000d3847221 */ /* 0x000fe20000010000 */
[----:B----4-:R-:W-:Y:S01]  /*10090*/  F2FP.BF16.PACK_AB R211, R133, R138 ;  /* 0x0000008a85d3723e */ /* 0x010fe200000010ff */
[----:B------:R2:W5:Y:S02]  /*100a0*/  LDL.LU R236, [R1+0xbc] ;  /* 0x0000bc0001ec7983 */ /* 0x0005640000300800 */
[-C--:B------:R-:W-:Y:S02]  /*100b0*/  HMMA.16816.F32.BF16 R100, R140, R164.reuse, R100 ;  /* 0x000000a48c64723c */ /* 0x080fe40000041864 */
[----:B------:R2:W5:Y:S06]  /*100c0*/  LDL.LU R241, [R1+0xb8] ;  /* 0x0000b80001f17983 */ /* 0x00056c0000300800 */
[C---:B------:R-:W-:Y:S07]  /*100d0*/  HMMA.16816.F32.BF16 R104, R144.reuse, R164, R104 ;  /* 0x000000a49068723c */ /* 0x040fee0000041868 */
[----:B------:R-:W-:Y:S01]  /*100e0*/  MOV R164, R218 ;  /* 0x000000da00a47202 */ /* 0x000fe20000000f00 */
[-C--:B------:R-:W-:Y:S04]  /*100f0*/  HMMA.16816.F32.BF16 R108, R144, R166.reuse, R108 ;  /* 0x000000a6906c723c */ /* 0x080fe8000004186c */
[----:B------:R-:W-:Y:S02]  /*10100*/  MOV R165, R192 ;  /* 0x000000c000a57202 */ /* 0x000fe40000000f00 */
[----:B------:R-:W-:Y:S02]  /*10110*/  MOV R192, R217 ;  /* 0x000000d900c07202 */ /* 0x000fe40000000f00 */
[C---:B------:R-:W-:Y:S04]  /*10120*/  HMMA.16816.F32.BF16 R112, R140.reuse, R166, R112 ;  /* 0x000000a68c70723c */ /* 0x040fe80000041870 */
[----:B------:R-:W-:Y:S03]  /*10130*/  MOV R0, R192 ;  /* 0x000000c000007202 */ /* 0x000fe60000000f00 */
[----:B------:R-:W-:Y:S01]  /*10140*/  MOV R167, R219 ;  /* 0x000000db00a77202 */ /* 0x000fe20000000f00 */
[-C--:B------:R-:W-:Y:S01]  /*10150*/  HMMA.16816.F32.BF16 R116, R140, R148.reuse, R116 ;  /* 0x000000948c74723c */ /* 0x080fe20000041874 */
[----:B------:R-:W1:Y:S03]  /*10160*/  LDSM.16.MT88.4 R216, [R230+0x3800] ;  /* 0x00380000e6d8783b */ /* 0x000e660000004200 */
[----:B------:R-:W-:Y:S04]  /*10170*/  FADD.FTZ R0, R0, R225 ;  /* 0x000000e100007221 */ /* 0x000fe80000010000 */
[C---:B------:R-:W-:Y:S08]  /*10180*/  HMMA.16816.F32.BF16 R120, R144.reuse, R148, R120 ;  /* 0x000000949078723c */ /* 0x040ff00000041878 */
[-C--:B------:R-:W-:Y:S08]  /*10190*/  HMMA.16816.F32.BF16 R124, R144, R150.reuse, R124 ;  /* 0x00000096907c723c */ /* 0x080ff0000004187c */
[----:B------:R-:W-:Y:S08]  /*101a0*/  HMMA.16816.F32.BF16 R128, R140, R150, R128 ;  /* 0x000000968c80723c */ /* 0x000ff00000041880 */
[-C--:B------:R-:W-:Y:S01]  /*101b0*/  HMMA.16816.F32.BF16 R144, R204, R152.reuse, R4 ;  /* 0x00000098cc90723c */ /* 0x080fe20000041804 */
[----:B------:R-:W3:Y:S07]  /*101c0*/  LDSM.16.MT88.4 R4, [R232+0x3800] ;  /* 0x00380000e804783b */ /* 0x000eee0000004200 */
[C---:B------:R-:W-:Y:S07]  /*101d0*/  HMMA.16816.F32.BF16 R140, R208.reuse, R152, R8 ;  /* 0x00000098d08c723c */ /* 0x040fee0000041808 */
[----:B------:R-:W-:Y:S01]  /*101e0*/  MOV R10, R156 ;  /* 0x0000009c000a7202 */ /* 0x000fe20000000f00 */
[-C--:B------:R-:W-:Y:S04]  /*101f0*/  HMMA.16816.F32.BF16 R148, R208, R154.reuse, R12 ;  /* 0x0000009ad094723c */ /* 0x080fe8000004180c */
[----:B------:R-:W-:Y:S01]  /*10200*/  MOV R9, R157 ;  /* 0x0000009d00097202 */ /* 0x000fe20000000f00 */
[----:B------:R-:W-:Y:S01]  /*10210*/  IMAD.MOV.U32 R8, RZ, RZ, R162 ;  /* 0x000000ffff087224 */ /* 0x000fe200078e00a2 */
[----:B------:R-:W-:Y:S02]  /*10220*/  MOV R11, R191 ;  /* 0x000000bf000b7202 */ /* 0x000fe40000000f00 */
[C---:B------:R-:W-:Y:S04]  /*10230*/  HMMA.16816.F32.BF16 R152, R204.reuse, R154, R16 ;  /* 0x0000009acc98723c */ /* 0x040fe80000041810 */
[----:B------:R-:W-:Y:S02]  /*10240*/  MOV R15, R175 ;  /* 0x000000af000f7202 */ /* 0x000fe40000000f00 */
[----:B------:R-:W-:Y:S02]  /*10250*/  MOV R14, R174 ;  /* 0x000000ae000e7202 */ /* 0x000fe40000000f00 */
[-C--:B------:R-:W-:Y:S04]  /*10260*/  HMMA.16816.F32.BF16 R156, R204, R168.reuse, R20 ;  /* 0x000000a8cc9c723c */ /* 0x080fe80000041814 */
[----:B------:R-:W-:Y:S02]  /*10270*/  MOV R13, R177 ;  /* 0x000000b1000d7202 */ /* 0x000fe40000000f00 */
[----:B------:R-:W-:Y:S02]  /*10280*/  MOV R18, R176 ;  /* 0x000000b000127202 */ /* 0x000fe40000000f00 */
[----:B------:R-:W-:Y:S04]  /*10290*/  MOV R22, R163 ;  /* 0x000000a300167202 */ /* 0x000fe80000000f00 */
        /* <DEDUP_REMOVED lines=14> */
[----:B------:R-:W-:Y:S01]  /*10380*/  MOV R31, R198 ;  /* 0x000000c6001f7202 */ /* 0x000fe20000000f00 */
[----:B------:R-:W-:Y:S01]  /*10390*/  IMAD.MOV.U32 R33, RZ, RZ, R188 ;  /* 0x000000ffff217224 */ /* 0x000fe200078e00bc */
[-C--:B------:R-:W-:Y:S04]  /*103a0*/  HMMA.16816.F32.BF16 R172, R204, R184.reuse, R36 ;  /* 0x000000b8ccac723c */ /* 0x080fe80000041824 */
[----:B------:R-:W-:Y:S02]  /*103b0*/  MOV R30, R197 ;  /* 0x000000c5001e7202 */ /* 0x000fe40000000f00 */
[----:B------:R-:W-:Y:S02]  /*103c0*/  MOV R29, R196 ;  /* 0x000000c4001d7202 */ /* 0x000fe40000000f00 */
[----:B------:R-:W-:Y:S04]  /*103d0*/  MOV R38, R179 ;  /* 0x000000b300267202 */ /* 0x000fe80000000f00 */
        /* <DEDUP_REMOVED lines=16> */
[----:B------:R-:W-:Y:S01]  /*104e0*/  IMAD.MOV.U32 R22, RZ, RZ, R8 ;  /* 0x000000ffff167224 */ /* 0x000fe200078e0008 */
        /* <DEDUP_REMOVED lines=23> */
[----:B------:R-:W-:Y:S01]  /*10660*/  MOV R38, R39 ;  /* 0x0000002700267202 */ /* 0x000fe20000000f00 */
[----:B------:R-:W-:Y:S01]  /*10670*/  FADD.FTZ R9, R246, R2 ;  /* 0x00000002f6097221 */ /* 0x000fe20000010000 */
[----:B------:R-:W-:Y:S02]  /*10680*/  MOV R39, R31 ;  /* 0x0000001f00277202 */ /* 0x000fe40000000f00 */
        /* <DEDUP_REMOVED lines=9> */
[----:B------:R2:W5:Y:S01]  /*10720*/  LDL.LU R237, [R1+0xac] ;  /* 0x0000ac0001ed7983 */ /* 0x0005620000300800 */
[----:B------:R-:W-:Y:S02]  /*10730*/  MOV R43, R36 ;  /* 0x00000024002b7202 */ /* 0x000fe40000000f00 */
[----:B------:R-:W-:Y:S01]  /*10740*/  MOV R36, R37 ;  /* 0x0000002500247202 */ /* 0x000fe20000000f00 */
[----:B------:R2:W5:Y:S01]  /*10750*/  LDL.LU R244, [R1+0xa8] ;  /* 0x0000a80001f47983 */ /* 0x0005620000300800 */
[----:B------:R-:W-:Y:S02]  /*10760*/  MOV R37, R38 ;  /* 0x0000002600257202 */ /* 0x000fe40000000f00 */
        /* <DEDUP_REMOVED lines=13> */
[----:B------:R-:W-:Y:S01]  /*10840*/  IMAD.MOV.U32 R36, RZ, RZ, R37 ;  /* 0x000000ffff247224 */ /* 0x000fe200078e0025 */
        /* <DEDUP_REMOVED lines=13> */
[----:B------:R2:W5:Y:S01]  /*10920*/  LDL.LU R246, [R1+0x98] ;  /* 0x0000980001f67983 */ /* 0x0005620000300800 */
        /* <DEDUP_REMOVED lines=10> */
[----:B------:R-:W-:Y:S01]  /*109d0*/  MOV R22, R239 ;  /* 0x000000ef00167202 */ /* 0x000fe20000000f00 */
[----:B------:R-:W-:Y:S01]  /*109e0*/  FADD.FTZ R11, R36, R8 ;  /* 0x00000008240b7221 */ /* 0x000fe20000010000 */
[----:B------:R2:W5:Y:S01]  /*109f0*/  LDL.LU R239, [R1+0x90] ;  /* 0x0000900001ef7983 */ /* 0x0005620000300800 */
[----:B------:R-:W-:Y:S01]  /*10a00*/  MOV R34, R181 ;  /* 0x000000b500227202 */ /* 0x000fe20000000f00 */
[----:B------:R-:W-:Y:S01]  /*10a10*/  FADD.FTZ R9, R38, R2 ;  /* 0x0000000226097221 */ /* 0x000fe20000010000 */
[-C--:B------:R-:W-:Y:S03]  /*10a20*/  HMMA.16816.F32.BF16 R180, R208, R186.reuse, R44 ;  /* 0x000000bad0b4723c */ /* 0x080fe6000004182c */
[----:B------:R-:W-:Y:S01]  /*10a30*/  FADD.FTZ R2, R33, R10 ;  /* 0x0000000a21027221 */ /* 0x000fe20000010000 */
        /* <DEDUP_REMOVED lines=52> */
[----:B------:R-:W-:Y:S01]  /*10d80*/  FADD.FTZ R3, R12, R0 ;  /* 0x000000000c037221 */ /* 0x000fe20000010000 */
[----:B------:R-:W-:Y:S01]  /*10d90*/  STL [R1+0x18], R4 ;  /* 0x0000180401007387 */ /* 0x000fe20000100800 */
[----:B------:R-:W-:Y:S02]  /*10da0*/  FADD.FTZ R2, R252, R2 ;  /* 0x00000002fc027221 */ /* 0x000fe40000010000 */
[----:B------:R-:W-:Y:S02]  /*10db0*/  FADD.FTZ R3, R15, R3 ;  /* 0x000000030f037221 */ /* 0x000fe40000010000 */
[----:B------:R-:W-:Y:S01]  /*10dc0*/  FADD.FTZ R0, R138, R6 ;  /* 0x000000068a007221 */ /* 0x000fe20000010000 */
[----:B------:R-:W-:Y:S02]  /*10dd0*/  MOV R138, R135 ;  /* 0x00000087008a7202 */ /* 0x000fe40000000f00 */
[----:B------:R1:W-:Y:S01]  /*10de0*/  STL [R1+0x1c], R3 ;  /* 0x00001c0301007387 */ /* 0x0003e20000100800 */
[----:B------:R-:W-:Y:S03]  /*10df0*/  FADD.FTZ R0, R133, R0 ;  /* 0x0000000085007221 */ /* 0x000fe60000010000 */
[----:B------:R3:W-:Y:S04]  /*10e00*/  STL [R1+0x20], R2 ;  /* 0x0000200201007387 */ /* 0x0007e80000100800 */
[----:B------:R2:W-:Y:S01]  /*10e10*/  STL [R1+0x24], R0 ;  /* 0x0000240001007387 */ /* 0x0005e20000100800 */
[----:B-1----:R-:W-:Y:S02]  /*10e20*/  MOV R3, R136 ;  /* 0x0000008800037202 */ /* 0x002fe40000000f00 */
[----:B---3--:R-:W-:Y:S01]  /*10e30*/  MOV R2, R137 ;  /* 0x0000008900027202 */ /* 0x008fe20000000f00 */
[----:B------:R-:W-:-:S05]  /*10e40*/  @P1 BRA `(.L_x_1491) ;  /* 0xffffb21000001947 */ /* 0x000fca000383ffff */
.L_x_1490:
[----:B------:R-:W-:Y:S02]  /*10e50*/  MOV R10, 0x1f ;  /* 0x0000001f000a7802 */ /* 0x000fe40000000f00 */
[----:B------:R-:W-:Y:S01]  /*10e60*/  MOV R9, 0xffffffff ;  /* 0xffffffff00097802 */ /* 0x000fe20000000f00 */
[----:B------:R-:W-:Y:S05]  /*10e70*/  BRA.DIV ~URZ, `(.L_x_1492) ;  /* 0x00003b027f007947 */ /* 0x000fea000b800000 */
[----:B--2---:R-:W2:Y:S04]  /*10e80*/  LDL R0, [R1+0x18] ;  /* 0x0000180001007983 */ /* 0x004ea80000100800 */
[----:B--2---:R1:W2:Y:S02]  /*10e90*/  SHFL.BFLY PT, R4, R0, 0x2, 0x1f ;  /* 0x0c401f0000047f89 */ /* 0x0042a400000e0000 */
.L_x_1558:
[----:B-1----:R-:W3:Y:S02]  /*10ea0*/  LDL.LU R0, [R1+0x18] ;  /* 0x0000180001007983 */ /* 0x002ee40000300800 */
[----:B--23--:R-:W-:Y:S01]  /*10eb0*/  FADD.FTZ R4, R4, R0 ;  /* 0x0000000004047221 */ /* 0x00cfe20000010000 */
[----:B------:R-:W-:Y:S05]  /*10ec0*/  BRA.DIV ~URZ, `(.L_x_1493) ;  /* 0x00003b127f007947 */ /* 0x000fea000b800000 */
[----:B------:R-:W2:Y:S04]  /*10ed0*/  LDL.LU R2, [R1+0x1c] ;  /* 0x00001c0001027983 */ /* 0x000ea80000300800 */
[----:B------:R-:W3:Y:S04]  /*10ee0*/  LDL.LU R0, [R1+0x20] ;  /* 0x0000200001007983 */ /* 0x000ee80000300800 */
[----:B------:R-:W4:Y:S04]  /*10ef0*/  LDL.LU R9, [R1+0x24] ;  /* 0x0000240001097983 */ /* 0x000f280000300800 */
[----:B--2---:R-:W1:Y:S04]  /*10f00*/  SHFL.BFLY PT, R5, R2, 0x2, 0x1f ;  /* 0x0c401f0002057f89 */ /* 0x004e6800000e0000 */
[----:B---3--:R-:W2:Y:S04]  /*10f10*/  SHFL.BFLY PT, R6, R0, 0x2, 0x1f ;  /* 0x0c401f0000067f89 */ /* 0x008ea800000e0000 */
[----:B----4-:R-:W3:Y:S01]  /*10f20*/  SHFL.BFLY PT, R7, R9, 0x2, 0x1f ;  /* 0x0c401f0009077f89 */ /* 0x010ee200000e0000 */
[----:B-1----:R-:W-:-:S02]  /*10f30*/  FADD.FTZ R5, R5, R2 ;  /* 0x0000000205057221 */ /* 0x002fc40000010000 */
[----:B--2---:R-:W-:-:S03]  /*10f40*/  FADD.FTZ R6, R6, R0 ;  /* 0x0000000006067221 */ /* 0x004fc60000010000 */
[----:B------:R-:W1:Y:S01]  /*10f50*/  SHFL.BFLY PT, R2, R5, 0x1, 0x1f ;  /* 0x0c201f0005027f89 */ /* 0x000e6200000e0000 */
[----:B---3--:R-:W-:-:S03]  /*10f60*/  FADD.FTZ R7, R7, R9 ;  /* 0x0000000907077221 */ /* 0x008fc60000010000 */
[----:B------:R-:W2:Y:S04]  /*10f70*/  SHFL.BFLY PT, R0, R4, 0x1, 0x1f ;  /* 0x0c201f0004007f89 */ /* 0x000ea800000e0000 */
[----:B------:R-:W3:Y:S04]  /*10f80*/  SHFL.BFLY PT, R3, R6, 0x1, 0x1f ;  /* 0x0c201f0006037f89 */ /* 0x000ee800000e0000 */
[----:B------:R4:W4:Y:S01]  /*10f90*/  SHFL.BFLY PT, R8, R7, 0x1, 0x1f ;  /* 0x0c201f0007087f89 */ /* 0x00092200000e0000 */
[----:B-1----:R-:W-:Y:S02]  /*10fa0*/  FADD.FTZ R5, R5, R2 ;  /* 0x0000000205057221 */ /* 0x002fe40000010000 */
[----:B--2---:R-:W-:-:S02]  /*10fb0*/  FADD.FTZ R4, R4, R0 ;  /* 0x0000000004047221 */ /* 0x004fc40000010000 */
[----:B---3--:R-:W-:-:S03]  /*10fc0*/  FADD.FTZ R6, R6, R3 ;  /* 0x0000000306067221 */ /* 0x008fc60000010000 */
.L_x_1559:
[----:B------:R-:W-:Y:S01]  /*10fd0*/  FSETP.NE.FTZ.AND P3, PT, R4, RZ, PT ;  /* 0x000000ff0400720b */ /* 0x000fe20003f75000 */
[----:B------:R-:W-:Y:S01]  /*10fe0*/  CS2R R2, SRZ ;  /* 0x0000000000027805 */ /* 0x000fe2000001ff00 */
[----:B------:R-:W-:Y:S01]  /*10ff0*/  FSETP.NE.FTZ.AND P2, PT, R5, RZ, PT ;  /* 0x000000ff0500720b */ /* 0x000fe20003f55000 */
[----:B----4-:R-:W-:Y:S01]  /*11000*/  FADD.FTZ R7, R8, R7 ;  /* 0x0000000708077221 */ /* 0x010fe20000010000 */
[----:B------:R-:W-:Y:S02]  /*11010*/  FSETP.NE.FTZ.AND P1, PT, R6, RZ, PT ;  /* 0x000000ff0600720b */ /* 0x000fe40003f35000 */
[----:B------:R-:W-:Y:S02]  /*11020*/  MOV R0, RZ ;  /* 0x000000ff00007202 */ /* 0x000fe40000000f00 */
[----:B------:R-:W-:Y:S02]  /*11030*/  FSETP.NE.FTZ.AND P0, PT, R7, RZ, PT ;  /* 0x000000ff0700720b */ /* 0x000fe40003f15000 */
[----:B------:R-:W-:-:S02]  /*11040*/  MOV R60, 0xff800000 ;  /* 0xff800000003c7802 */ /* 0x000fc40000000f00 */
[----:B------:R-:W-:Y:S01]  /*11050*/  MOV R59, 0xff800000 ;  /* 0xff800000003b7802 */ /* 0x000fe20000000f00 */
[----:B------:R-:W1:Y:S01]  /*11060*/  @P3 MUFU.RCP R0, R4 ;  /* 0x0000000400003308 */ /* 0x000e620000001000 */
[----:B------:R-:W-:Y:S02]  /*11070*/  MOV R58, 0xff800000 ;  /* 0xff800000003a7802 */ /* 0x000fe40000000f00 */
[----:B------:R-:W-:Y:S02]  /*11080*/  MOV R57, 0xff800000 ;  /* 0xff80000000397802 */ /* 0x000fe40000000f00 */
[----:B------:R-:W-:-:S03]  /*11090*/  @P1 MOV R13, 0x3f317218 ;  /* 0x3f317218000d1802 */ /* 0x000fc60000000f00 */
[----:B------:R-:W2:Y:S08]  /*110a0*/  @P2 MUFU.RCP R3, R5 ;  /* 0x0000000500032308 */ /* 0x000eb00000001000 */
[----:B------:R-:W3:Y:S01]  /*110b0*/  @P1 MUFU.RCP R2, R6 ;  /* 0x0000000600021308 */ /* 0x000ee20000001000 */
[C---:B-1----:R-:W-:Y:S02]  /*110c0*/  FMUL.FTZ R144, R0.reuse, R144 ;  /* 0x0000009000907220 */ /* 0x042fe40000410000 */
[----:B------:R-:W-:-:S02]  /*110d0*/  FMUL.FTZ R56, R0, R145 ;  /* 0x0000009100387220 */ /* 0x000fc40000410000 */
[C---:B------:R-:W-:Y:S02]  /*110e0*/  FMUL.FTZ R152, R0.reuse, R152 ;  /* 0x0000009800987220 */ /* 0x040fe40000410000 */
[C---:B------:R-:W-:Y:S01]  /*110f0*/  FMUL.FTZ R53, R0.reuse, R153 ;  /* 0x0000009900357220 */ /* 0x040fe20000410000 */
[----:B------:R-:W1:Y:S01]  /*11100*/  @P3 MUFU.LG2 R8, R4 ;  /* 0x0000000400083308 */ /* 0x000e620000000c00 */
        /* <DEDUP_REMOVED lines=14> */
[----:B----4-:R-:W-:Y:S01]  /*111f0*/  @P3 MOV R5, 0x3f317218 ;  /* 0x3f31721800053802 */ /* 0x010fe20000000f00 */
        /* <DEDUP_REMOVED lines=20> */
[----:B------:R-:W-:Y:S01]  /*11340*/  @P0 MUFU.RCP R0, R7 ;  /* 0x0000000700000308 */ /* 0x000fe20000001000 */
        /* <DEDUP_REMOVED lines=30> */
[C---:B---3--:R-:W-:Y:S02]  /*11530*/  FMUL.FTZ R140, R2.reuse, R140 ;  /* 0x0000008c028c7220 */ /* 0x048fe40000410000 */
        /* <DEDUP_REMOVED lines=31> */
[----:B------:R-:W2:Y:S01]  /*11730*/  @P0 MUFU.LG2 R2, R7 ;  /* 0x0000000700020308 */ /* 0x000ea20000000c00 */
[----:B-1----:R-:W-:Y:S02]  /*11740*/  @P3 FMUL.FTZ R9, R8, 0.69314718246459960938 ;  /* 0x3f31721808093820 */ /* 0x002fe40000410000 */
[----:B------:R-:W-:Y:S02]  /*11750*/  @P2 FMUL.FTZ R8, R4, 0.69314718246459960938 ;  /* 0x3f31721804082820 */ /* 0x000fe40000410000 */
[----:B------:R-:W-:-:S02]  /*11760*/  @P2 FMUL.FTZ R4, R3, c[0x0][0x2d0] ;  /* 0x0000b40003042a20 */ /* 0x000fc40000410000 */
[----:B------:R-:W-:Y:S02]  /*11770*/  @P1 FMUL.FTZ R6, R6, 0.69314718246459960938 ;  /* 0x3f31721806061820 */ /* 0x000fe40000410000 */
[----:B------:R-:W-:Y:S02]  /*11780*/  @P1 FMUL.FTZ R3, R13, c[0x0][0x2d0] ;  /* 0x0000b4000d031a20 */ /* 0x000fe40000410000 */
[----:B------:R-:W-:Y:S02]  /*11790*/  @P3 FMUL.FTZ R5, R5, c[0x0][0x2d0] ;  /* 0x0000b40005053a20 */ /* 0x000fe40000410000 */
[----:B------:R-:W-:Y:S01]  /*117a0*/  @P1 FFMA.FTZ R60, R3, R135, R6 ;  /* 0x00000087033c1223 */ /* 0x000fe20000010006 */
[----:B------:R-:W-:Y:S01]  /*117b0*/  @P0 MOV R3, 0x3f317218 ;  /* 0x3f31721800030802 */ /* 0x000fe20000000f00 */
[----:B------:R-:W-:Y:S01]  /*117c0*/  @P2 FFMA.FTZ R59, R4, R136, R8 ;  /* 0x00000088043b2223 */ /* 0x000fe20000010008 */
[----:B------:R-:W-:Y:S01]  /*117d0*/  MOV R4, 0x1 ;  /* 0x0000000100047802 */ /* 0x000fe20000000f00 */
[----:B--2---:R-:W-:-:S02]  /*117e0*/  @P0 FMUL.FTZ R2, R2, 0.69314718246459960938 ;  /* 0x3f31721802020820 */ /* 0x004fc40000410000 */
[----:B------:R-:W-:Y:S02]  /*117f0*/  @P0 FMUL.FTZ R3, R3, c[0x0][0x2d0] ;  /* 0x0000b40003030a20 */ /* 0x000fe40000410000 */
[----:B------:R-:W-:Y:S02]  /*11800*/  @P3 FFMA.FTZ R58, R5, R137, R9 ;  /* 0x00000089053a3223 */ /* 0x000fe40000010009 */
        /* <DEDUP_REMOVED lines=32> */
[----:B------:R-:W-:Y:S01]  /*11a10*/  PRMT R0, R4, 0x7610, R0 ;  /* 0x0000761004007816 */ /* 0x000fe20000000000 */
[----:B------:R-:W-:Y:S02]  /*11a20*/  @P0 FFMA.FTZ R57, R3, R134, R2 ;  /* 0x0000008603390223 */ /* 0x000fe40000010002 */
.L_x_1459:
        /* <DEDUP_REMOVED lines=19> */
.L_x_1495:
[----:B-1----:R-:W-:Y:S05]  /*11b60*/  BSYNC B0 ;  /* 0x0000000000007941 */ /* 0x002fea0003800000 */
.L_x_1494:
[----:B------:R-:W-:Y:S01]  /*11b70*/  PRMT R0, R0, 0x9910, RZ ;  /* 0x0000991000007816 */ /* 0x000fe200000000ff */
[----:B------:R-:W-:Y:S01]  /*11b80*/  BSSY B1, `(.L_x_1496) ;  /* 0x0000266000017945 */ /* 0x000fe20003800000 */
[----:B-----5:R-:W-:Y:S02]  /*11b90*/  IMAD.MOV.U32 R73, RZ, RZ, R8 ;  /* 0x000000ffff497224 */ /* 0x020fe400078e0008 */
[----:B------:R-:W-:-:S13]  /*11ba0*/  ISETP.NE.AND P0, PT, R0, RZ, PT ;  /* 0x000000ff0000720c */ /* 0x000fda0003f05270 */
[----:B------:R-:W-:Y:S05]  /*11bb0*/  @!P0 BRA `(.L_x_1497) ;  /* 0x000017d000008947 */ /* 0x000fea0003800000 */
[----:B------:R-:W2:Y:S04]  /*11bc0*/  LDL R71, [R1+0x64] ;  /* 0x0000640001477983 */ /* 0x000ea80000100800 */
[----:B------:R-:W3:Y:S04]  /*11bd0*/  LDL R69, [R1+0x68] ;  /* 0x0000680001457983 */ /* 0x000ee80000100800 */
[----:B------:R-:W4:Y:S04]  /*11be0*/  LDL R67, [R1+0x70] ;  /* 0x0000700001437983 */ /* 0x000f280000100800 */
[----:B------:R-:W5:Y:S04]  /*11bf0*/  LDL R66, [R1+0x6c] ;  /* 0x00006c0001427983 */ /* 0x000f680000100800 */
[----:B------:R-:W4:Y:S04]  /*11c00*/  LDL R65, [R1+0x80] ;  /* 0x0000800001417983 */ /* 0x000f280000100800 */
[----:B------:R-:W4:Y:S04]  /*11c10*/  LDL R64, [R1+0x78] ;  /* 0x0000780001407983 */ /* 0x000f280000100800 */
[----:B------:R-:W4:Y:S04]  /*11c20*/  LDL R63, [R1+0x7c] ;  /* 0x00007c00013f7983 */ /* 0x000f280000100800 */
[----:B------:R-:W4:Y:S01]  /*11c30*/  LDL R62, [R1+0x74] ;  /* 0x00007400013e7983 */ /* 0x000f220000100800 */
        /* <DEDUP_REMOVED lines=65> */
[----:B------:R-:W-:Y:S01]  /*12050*/  F2FP.BF16.PACK_AB R0, R127, R126 ;  /* 0x0000007e7f00723e */ /* 0x000fe200000010ff */
[----:B--2---:R1:W-:Y:S04]  /*12060*/  STS [R71], R56 ;  /* 0x0000003847007388 */ /* 0x0043e80000000800 */
[----:B------:R1:W-:Y:S04]  /*12070*/  STS [R71+0x400], R55 ;  /* 0x0004003747007388 */ /* 0x0003e80000000800 */
[----:B---3--:R1:W-:Y:S04]  /*12080*/  STS [R69], R53 ;  /* 0x0000003545007388 */ /* 0x0083e80000000800 */
[----:B------:R1:W-:Y:S04]  /*12090*/  STS [R69+0x400], R52 ;  /* 0x0004003445007388 */ /* 0x0003e80000000800 */
[----:B------:R1:W-:Y:S04]  /*120a0*/  STS [R71+0x2000], R54 ;  /* 0x0020003647007388 */ /* 0x0003e80000000800 */
[----:B------:R1:W-:Y:S04]  /*120b0*/  STS [R71+0x2400], R142 ;  /* 0x0024008e47007388 */ /* 0x0003e80000000800 */
[----:B------:R1:W-:Y:S04]  /*120c0*/  STS [R69+0x2000], R51 ;  /* 0x0020003345007388 */ /* 0x0003e80000000800 */
[----:B------:R1:W-:Y:S04]  /*120d0*/  STS [R69+0x2400], R150 ;  /* 0x0024009645007388 */ /* 0x0003e80000000800 */
[----:B----4-:R1:W-:Y:S04]  /*120e0*/  STS [R67], R50 ;  /* 0x0000003243007388 */ /* 0x0103e80000000800 */
[----:B------:R1:W-:Y:S04]  /*120f0*/  STS [R67+0x400], R49 ;  /* 0x0004003143007388 */ /* 0x0003e80000000800 */
[----:B-----5:R1:W-:Y:S04]  /*12100*/  STS [R66], R47 ;  /* 0x0000002f42007388 */ /* 0x0203e80000000800 */
[----:B------:R1:W-:Y:S04]  /*12110*/  STS [R66+0x400], R46 ;  /* 0x0004002e42007388 */ /* 0x0003e80000000800 */
[----:B------:R1:W-:Y:S04]  /*12120*/  STS [R67+0x2000], R48 ;  /* 0x0020003043007388 */ /* 0x0003e80000000800 */
[----:B------:R1:W-:Y:S04]  /*12130*/  STS [R67+0x2400], R162 ;  /* 0x002400a243007388 */ /* 0x0003e80000000800 */
[----:B------:R1:W-:Y:S04]  /*12140*/  STS [R66+0x2000], R45 ;  /* 0x0020002d42007388 */ /* 0x0003e80000000800 */
        /* <DEDUP_REMOVED lines=57> */
[----:B------:R-:W-:Y:S05]  /*124e0*/  CALL.REL.NOINC `($__internal_5_$__cuda_sm70_shflsync_idx_p) ;  /* 0x00002e5000007944 */ /* 0x000fea0003c00000 */
.L_x_1498:
[----:B-1----:R-:W2:Y:S04]  /*124f0*/  LDL R2, [R1+0x5c] ;  /* 0x00005c0001027983 */ /* 0x002ea80000100800 */
[----:B------:R-:W3:Y:S04]  /*12500*/  LDL.LU R8, [R1+0x50] ;  /* 0x0000500001087983 */ /* 0x000ee80000300800 */
[----:B------:R-:W4:Y:S04]  /*12510*/  LDL.LU R15, [R1+0x54] ;  /* 0x00005400010f7983 */ /* 0x000f280000300800 */
[----:B------:R-:W2:Y:S04]  /*12520*/  LDL R13, [R1+0x84] ;  /* 0x00008400010d7983 */ /* 0x000ea80000100800 */
[----:B------:R-:W2:Y:S01]  /*12530*/  LDL.LU R78, [R1+0x48] ;  /* 0x00004800014e7983 */ /* 0x000ea20000300800 */
[----:B------:R-:W-:-:S03]  /*12540*/  IMAD.MOV.U32 R0, RZ, RZ, 0x1 ;  /* 0x00000001ff007424 */ /* 0x000fc600078e00ff */
[----:B------:R-:W4:Y:S02]  /*12550*/  LDL R14, [R1+0x8c] ;  /* 0x00008c00010e7983 */ /* 0x000f240000100800 */
[----:B------:R-:W-:Y:S02]  /*12560*/  ISETP.NE.AND P1, PT, R0, c[0x0][0x4e8], PT ;  /* 0x00013a0000007a0c */ /* 0x000fe40003f25270 */
[----:B------:R1:W5:Y:S04]  /*12570*/  LDL.64 R76, [R1+0x10] ;  /* 0x00001000014c7983 */ /* 0x0003680000100a00 */
[----:B------:R1:W5:Y:S04]  /*12580*/  LDL R74, [R1+0x4c] ;  /* 0x00004c00014a7983 */ /* 0x0003680000100800 */
[----:B------:R1:W5:Y:S01]  /*12590*/  LDL R72, [R1+0x44] ;  /* 0x0000440001487983 */ /* 0x0003620000100800 */
[----:B------:R-:W-:-:S02]  /*125a0*/  ULDC UR5, c[0x0][0x4e8] ;  /* 0x00013a0000057ab9 */ /* 0x000fc40000000800 */
[----:B------:R-:W-:Y:S02]  /*125b0*/  ULDC UR4, c[0x0][0x388] ;  /* 0x0000e20000047ab9 */ /* 0x000fe40000000800 */
[----:B------:R-:W-:Y:S01]  /*125c0*/  UIMAD UR4, UR5, UR4, URZ ;  /* 0x00000004050472a4 */ /* 0x000fe2000f8e023f */
[----:B------:R-:W1:Y:S02]  /*125d0*/  S2R R79, SR_TID.X ;  /* 0x00000000004f7919 */ /* 0x000e640000002100 */
[----:B-1----:R-:W-:-:S04]  /*125e0*/  SHF.R.S32.HI R75, RZ, 0x1f, R79 ;  /* 0x0000001fff4b7819 */ /* 0x002fc8000001144f */
[----:B------:R-:W-:-:S04]  /*125f0*/  LEA.HI R75, R75, R79, RZ, 0x3 ;  /* 0x0000004f4b4b7211 */ /* 0x000fc800078f18ff */
[----:B------:R-:W-:Y:S01]  /*12600*/  SHF.R.S32.HI R75, RZ, 0x3, R75 ;  /* 0x00000003ff4b7819 */ /* 0x000fe2000001144b */
[----:B------:R-:W-:Y:S01]  /*12610*/  BSSY B0, `(.L_x_1499) ;  /* 0x000006e000007945 */ /* 0x000fe20003800000 */
[----:B---3--:R-:W-:-:S05]  /*12620*/  SHF.R.S32.HI R5, RZ, 0x1f, R8 ;  /* 0x0000001fff057819 */ /* 0x008fca0000011408 */
[----:B------:R-:W-:-:S04]  /*12630*/  IMAD R6, R5, c[0x0][0x490], RZ ;  /* 0x0001240005067a24 */ /* 0x000fc800078e02ff */
[----:B------:R-:W-:Y:S02]  /*12640*/  IMAD R6, R8, c[0x0][0x494], R6 ;  /* 0x0001250008067a24 */ /* 0x000fe400078e0206 */
[----:B--2---:R-:W-:Y:S02]  /*12650*/  IMAD.IADD R4, R2, 0x1, R78 ;  /* 0x0000000102047824 */ /* 0x004fe400078e024e */
[----:B------:R-:W-:-:S03]  /*12660*/  IMAD.WIDE.U32 R2, R8, c[0x0][0x490], RZ ;  /* 0x0001240008027a25 */ /* 0x000fc600078e00ff */
[----:B------:R-:W-:Y:S01]  /*12670*/  MOV R0, R4 ;  /* 0x0000000400007202 */ /* 0x000fe20000000f00 */
[----:B------:R-:W-:-:S04]  /*12680*/  @P1 IMAD.HI.U32 R7, R4, c[0x0][0x4ec], RZ ;  /* 0x00013b0004071a27 */ /* 0x000fc800078e00ff */
[----:B------:R-:W-:Y:S01]  /*12690*/  IMAD.IADD R3, R3, 0x1, R6 ;  /* 0x0000000103037824 */ /* 0x000fe200078e0206 */
[----:B------:R-:W-:Y:S01]  /*126a0*/  @P1 SHF.R.U32.HI R0, RZ, c[0x0][0x4f0], R7 ;  /* 0x00013c00ff001a19 */ /* 0x000fe20000011607 */
[----:B------:R-:W-:Y:S01]  /*126b0*/  IMAD R6, R5, c[0x0][0x3e8], RZ ;  /* 0x0000fa0005067a24 */ /* 0x000fe200078e02ff */
[----:B----4-:R-:W-:-:S03]  /*126c0*/  SHF.R.S32.HI R5, RZ, 0x1f, R15 ;  /* 0x0000001fff057819 */ /* 0x010fc6000001140f */
[----:B------:R-:W-:Y:S02]  /*126d0*/  IMAD.MOV R7, RZ, RZ, -R0 ;  /* 0x000000ffff077224 */ /* 0x000fe400078e0a00 */
[C---:B------:R-:W-:Y:S02]  /*126e0*/  IMAD R10, R8.reuse, c[0x0][0x3ec], R6 ;  /* 0x0000fb00080a7a24 */ /* 0x040fe400078e0206 */
[----:B------:R-:W-:Y:S02]  /*126f0*/  IMAD R4, R7, c[0x0][0x4e8], R4 ;  /* 0x00013a0007047a24 */ /* 0x000fe400078e0204 */
[----:B------:R-:W-:-:S04]  /*12700*/  IMAD.WIDE.U32 R8, R8, c[0x0][0x3e8], RZ ;  /* 0x0000fa0008087a25 */ /* 0x000fc800078e00ff */
[----:B------:R-:W-:Y:S02]  /*12710*/  IMAD R11, R5, c[0x0][0x498], RZ ;  /* 0x00012600050b7a24 */ /* 0x000fe400078e02ff */
[----:B------:R-:W-:Y:S01]  /*12720*/  IMAD.WIDE.U32 R6, R15, c[0x0][0x498], R2 ;  /* 0x000126000f067a25 */ /* 0x000fe200078e0002 */
[----:B------:R-:W-:-:S03]  /*12730*/  IADD3 R3, R9, R10, RZ ;  /* 0x0000000a09037210 */ /* 0x000fc60007ffe0ff */
[----:B------:R-:W-:Y:S01]  /*12740*/  IMAD R12, R5, c[0x0][0x3f0], RZ ;  /* 0x0000fc00050c7a24 */ /* 0x000fe200078e02ff */
[----:B------:R-:W-:Y:S01]  /*12750*/  SHF.R.S32.HI R5, RZ, 0x1f, R0 ;  /* 0x0000001fff057819 */ /* 0x000fe20000011400 */
[----:B------:R-:W-:Y:S01]  /*12760*/  IMAD R11, R15, c[0x0][0x49c], R11 ;  /* 0x000127000f0b7a24 */ /* 0x000fe200078e020b */
[----:B------:R-:W-:Y:S01]  /*12770*/  IADD3 R6, P0, R0, R6, RZ ;  /* 0x0000000600067210 */ /* 0x000fe20007f1e0ff */
[----:B------:R-:W-:-:S03]  /*12780*/  IMAD.MOV.U32 R2, RZ, RZ, R8 ;  /* 0x000000ffff027224 */ /* 0x000fc600078e0008 */
[----:B------:R-:W-:Y:S01]  /*12790*/  IADD3.X R7, R5, R7, R11, P0, !PT ;  /* 0x0000000705077210 */ /* 0x000fe200007fe40b */
[C---:B------:R-:W-:Y:S02]  /*127a0*/  IMAD R11, R15.reuse, c[0x0][0x3f4], R12 ;  /* 0x0000fd000f0b7a24 */ /* 0x040fe400078e020c */
[----:B------:R-:W-:Y:S02]  /*127b0*/  IMAD.WIDE.U32 R8, R15, c[0x0][0x3f0], R2 ;  /* 0x0000fc000f087a25 */ /* 0x000fe400078e0002 */
[----:B------:R-:W1:Y:S01]  /*127c0*/  S2R R15, SR_TID.X ;  /* 0x00000000000f7919 */ /* 0x000e620000002100 */
[----:B------:R-:W-:Y:S01]  /*127d0*/  SHF.R.S32.HI R0, RZ, 0x1f, R4 ;  /* 0x0000001fff007819 */ /* 0x000fe20000011404 */
[----:B------:R-:W-:-:S04]  /*127e0*/  IMAD.IADD R5, R13, 0x1, R78 ;  /* 0x000000010d057824 */ /* 0x000fc800078e024e */
[----:B------:R-:W-:Y:S02]  /*127f0*/  IMAD R0, R0, c[0x0][0x488], RZ ;  /* 0x0001220000007a24 */ /* 0x000fe400078e02ff */
[----:B------:R-:W-:-:S04]  /*12800*/  IMAD.WIDE.U32 R2, R4, c[0x0][0x488], R6 ;  /* 0x0001220004027a25 */ /* 0x000fc800078e0006 */
[----:B------:R-:W-:Y:S02]  /*12810*/  IMAD R10, R4, c[0x0][0x48c], R0 ;  /* 0x00012300040a7a24 */ /* 0x000fe400078e0200 */
[----:B------:R-:W-:Y:S01]  /*12820*/  @P1 IMAD.HI.U32 R6, R5, c[0x0][0x4ec], RZ ;  /* 0x00013b0005061a27 */ /* 0x000fe200078e00ff */
[----:B------:R-:W-:Y:S02]  /*12830*/  LEA R4, P0, R2, c[0x0][0x450], 0x2 ;  /* 0x0001140002047a11 */ /* 0x000fe400078010ff */
[----:B-1----:R-:W-:-:S04]  /*12840*/  SHF.R.S32.HI R13, RZ, 0x1f, R15 ;  /* 0x0000001fff0d7819 */ /* 0x002fc8000001140f */
[----:B------:R-:W-:Y:S02]  /*12850*/  LEA.HI R13, R13, R15, RZ, 0x5 ;  /* 0x0000000f0d0d7211 */ /* 0x000fe400078f28ff */
[----:B------:R-:W-:Y:S02]  /*12860*/  IADD3 R3, R3, R10, RZ ;  /* 0x0000000a03037210 */ /* 0x000fe40007ffe0ff */
[----:B------:R-:W-:Y:S02]  /*12870*/  LOP3.LUT R13, R13, 0xffffffe0, RZ, 0xc0, !PT ;  /* 0xffffffe00d0d7812 */ /* 0x000fe400078ec0ff */
[----:B------:R-:W-:Y:S02]  /*12880*/  MOV R0, R5 ;  /* 0x0000000500007202 */ /* 0x000fe40000000f00 */
[----:B------:R-:W-:Y:S01]  /*12890*/  @P1 SHF.R.U32.HI R0, RZ, c[0x0][0x4f0], R6 ;  /* 0x00013c00ff001a19 */ /* 0x000fe20000011606 */
[----:B------:R-:W-:Y:S01]  /*128a0*/  IMAD.MOV.U32 R6, RZ, RZ, R8 ;  /* 0x000000ffff067224 */ /* 0x000fe200078e0008 */
[----:B------:R-:W-:-:S02]  /*128b0*/  LEA.HI.X R3, R2, c[0x0][0x454], R3, 0x2, P0 ;  /* 0x0001150002037a11 */ /* 0x000fc400000f1403 */
[----:B------:R-:W-:Y:S02]  /*128c0*/  IADD3 R13, -R13, R15, RZ ;  /* 0x0000000f0d0d7210 */ /* 0x000fe40007ffe1ff */
[----:B------:R-:W-:Y:S01]  /*128d0*/  SHF.R.S32.HI R8, RZ, 0x1f, R0 ;  /* 0x0000001fff087819 */ /* 0x000fe20000011400 */
[----:B------:R-:W-:Y:S01]  /*128e0*/  IMAD.IADD R2, R14, 0x1, R78 ;  /* 0x000000010e027824 */ /* 0x000fe200078e024e */
[----:B------:R-:W-:Y:S01]  /*128f0*/  LOP3.LUT P0, RZ, R13, 0x3, RZ, 0xc0, !PT ;  /* 0x000000030dff7812 */ /* 0x000fe2000780c0ff */
[----:B------:R-:W-:Y:S01]  /*12900*/  SHFL.IDX PT, R14, R4, RZ, 0x1c1f ;  /* 0x001c1fff040e7589 */ /* 0x000fe200000e0000 */
[----:B------:R-:W-:-:S03]  /*12910*/  IMAD.IADD R7, R9, 0x1, R11 ;  /* 0x0000000109077824 */ /* 0x000fc600078e020b */
[----:B------:R-:W1:Y:S01]  /*12920*/  SHFL.IDX PT, R15, R3, RZ, 0x1c1f ;  /* 0x001c1fff030f7589 */ /* 0x000e6200000e0000 */
[----:B------:R-:W-:-:S03]  /*12930*/  IMAD R16, R8, c[0x0][0x3e0], RZ ;  /* 0x0000f80008107a24 */ /* 0x000fc600078e02ff */
[----:B------:R-:W-:Y:S04]  /*12940*/  SHFL.IDX PT, R12, R4, 0x1, 0x1c1f ;  /* 0x003c1f00040c7f89 */ /* 0x000fe800000e0000 */
[----:B------:R-:W2:Y:S04]  /*12950*/  SHFL.IDX PT, R13, R3, 0x1, 0x1c1f ;  /* 0x003c1f00030d7f89 */ /* 0x000ea800000e0000 */
[----:B------:R-:W-:Y:S04]  /*12960*/  SHFL.IDX PT, R10, R4, 0x2, 0x1c1f ;  /* 0x005c1f00040a7f89 */ /* 0x000fe800000e0000 */
[----:B------:R-:W3:Y:S04]  /*12970*/  SHFL.IDX PT, R11, R3, 0x2, 0x1c1f ;  /* 0x005c1f00030b7f89 */ /* 0x000ee800000e0000 */
[----:B------:R-:W-:Y:S04]  /*12980*/  SHFL.IDX PT, R8, R4, 0x3, 0x1c1f ;  /* 0x007c1f0004087f89 */ /* 0x000fe800000e0000 */
[----:B------:R4:W1:Y:S01]  /*12990*/  SHFL.IDX PT, R9, R3, 0x3, 0x1c1f ;  /* 0x007c1f0003097f89 */ /* 0x00086200000e0000 */
[----:B------:R-:W-:-:S02]  /*129a0*/  IADD3 R17, R2, 0x8, RZ ;  /* 0x0000000802117810 */ /* 0x000fc40007ffe0ff */
[----:B------:R-:W-:Y:S02]  /*129b0*/  ISETP.GE.OR P3, PT, R2, UR4, P0 ;  /* 0x0000000402007c0c */ /* 0x000fe40008766670 */
[----:B------:R-:W-:Y:S01]  /*129c0*/  ISETP.GE.OR P2, PT, R17, UR4, P0 ;  /* 0x0000000411007c0c */ /* 0x000fe20008746670 */
[C---:B------:R-:W-:Y:S02]  /*129d0*/  IMAD R16, R0.reuse, c[0x0][0x3e4], R16 ;  /* 0x0000f90000107a24 */ /* 0x040fe400078e0210 */
[----:B------:R-:W-:Y:S01]  /*129e0*/  IMAD.WIDE.U32 R6, R0, c[0x0][0x3e0], R6 ;  /* 0x0000f80000067a25 */ /* 0x000fe200078e0006 */
[C---:B----4-:R-:W-:Y:S02]  /*129f0*/  IADD3 R3, R2.reuse, 0x40, RZ ;  /* 0x0000004002037810 */ /* 0x050fe40007ffe0ff */
[----:B------:R-:W-:Y:S02]  /*12a00*/  IADD3 R2, R2, 0x48, RZ ;  /* 0x0000004802027810 */ /* 0x000fe40007ffe0ff */
[----:B------:R-:W-:-:S02]  /*12a10*/  ISETP.GE.OR P1, PT, R3, UR4, P0 ;  /* 0x0000000403007c0c */ /* 0x000fc40008726670 */
[----:B------:R-:W-:Y:S02]  /*12a20*/  ISETP.GE.OR P0, PT, R2, UR4, P0 ;  /* 0x0000000402007c0c */ /* 0x000fe40008706670 */
[----:B------:R-:W-:Y:S01]  /*12a30*/  IADD3 R4, -R0, RZ, RZ ;  /* 0x000000ff00047210 */ /* 0x000fe20007ffe1ff */
[----:B-1----:R1:W-:Y:S04]  /*12a40*/  @!P3 ST.E [R14.64], R58 ;  /* 0x0000003a0e00b985 */ /* 0x0023e8000c101906 */
[----:B------:R-:W-:Y:S01]  /*12a50*/  IMAD R0, R4, c[0x0][0x4e8], R5 ;  /* 0x00013a0004007a24 */ /* 0x000fe200078e0205 */
[----:B--2---:R1:W-:Y:S01]  /*12a60*/  @!P2 ST.E [R12.64], R59 ;  /* 0x0000003b0c00a985 */ /* 0x0043e2000c101906 */
[----:B------:R-:W-:-:S03]  /*12a70*/  IMAD.IADD R3, R7, 0x1, R16 ;  /* 0x0000000107037824 */ /* 0x000fc600078e0210 */
[----:B------:R-:W-:Y:S01]  /*12a80*/  SHF.R.S32.HI R4, RZ, 0x1f, R0 ;  /* 0x0000001fff047819 */ /* 0x000fe20000011400 */
[----:B---3--:R1:W-:Y:S01]  /*12a90*/  @!P1 ST.E [R10.64], R60 ;  /* 0x0000003c0a009985 */ /* 0x0083e2000c101906 */
[----:B------:R-:W-:-:S03]  /*12aa0*/  MOV R2, R6 ;  /* 0x0000000600027202 */ /* 0x000fc60000000f00 */
[----:B------:R1:W-:Y:S01]  /*12ab0*/  @!P0 ST.E [R8.64], R57 ;  /* 0x0000003908008985 */ /* 0x0003e2000c101906 */
[----:B------:R-:W-:-:S03]  /*12ac0*/  IMAD R4, R4, c[0x0][0x3d8], RZ ;  /* 0x0000f60004047a24 */ /* 0x000fc600078e02ff */
[----:B------:R1:W2:Y:S04]  /*12ad0*/  LDS.128 R20, [R248+0x880] ;  /* 0x00088000f8147984 */ /* 0x0002a80000000c00 */
[----:B------:R1:W3:Y:S04]  /*12ae0*/  LDS.128 R28, [R248+0x1080] ;  /* 0x00108000f81c7984 */ /* 0x0002e80000000c00 */
[----:B------:R1:W4:Y:S04]  /*12af0*/  LDS.128 R36, [R248+0x1880] ;  /* 0x00188000f8247984 */ /* 0x0003280000000c00 */
        /* <DEDUP_REMOVED lines=10> */
[----:B------:R1:W1:Y:S01]  /*12ba0*/  LDS.128 R68, [R248+0x7880] ;  /* 0x00788000f8447984 */ /* 0x0002620000000c00 */
[----:B------:R-:W-:-:S02]  /*12bb0*/  IMAD R4, R0, c[0x0][0x3dc], R4 ;  /* 0x0000f70000047a24 */ /* 0x000fc400078e0204 */
[----:B------:R-:W-:-:S04]  /*12bc0*/  IMAD.WIDE.U32 R2, R0, c[0x0][0x3d8], R2 ;  /* 0x0000f60000027a25 */ /* 0x000fc800078e0002 */
[----:B------:R-:W-:Y:S01]  /*12bd0*/  IMAD.IADD R0, R3, 0x1, R4 ;  /* 0x0000000103007824 */ /* 0x000fe200078e0204 */
[----:B------:R-:W-:-:S04]  /*12be0*/  LEA R3, P0, R2, c[0x0][0x380], 0x1 ;  /* 0x0000e00002037a11 */ /* 0x000fc800078008ff */
[----:B------:R-:W-:Y:S02]  /*12bf0*/  LEA.HI.X R2, R2, c[0x0][0x384], R0, 0x1, P0 ;  /* 0x0000e10002027a11 */ /* 0x000fe400000f0c00 */
[----:B------:R-:W-:-:S04]  /*12c00*/  IADD3 R0, R75, R78, RZ ;  /* 0x0000004e4b007210 */ /* 0x000fc80007ffe0ff */
[----:B------:R-:W-:Y:S01]  /*12c10*/  ISETP.GE.AND P0, PT, R0, UR4, PT ;  /* 0x0000000400007c0c */ /* 0x000fe2000bf06270 */
[----:B------:R1:W1:Y:S04]  /*12c20*/  SHFL.IDX PT, R4, R3, RZ, 0x181f ;  /* 0x00181fff03047589 */ /* 0x00026800000e0000 */
[----:B------:R1:W1:Y:S08]  /*12c30*/  SHFL.IDX PT, R5, R2, RZ, 0x181f ;  /* 0x00181fff02057589 */ /* 0x00027000000e0000 */
[----:B------:R-:W-:Y:S05]  /*12c40*/  @P0 BRA `(.L_x_1500) ;  /* 0x000000a000000947 */ /* 0x000fea0003800000 */
[----:B-1234-:R-:W1:Y:S01]  /*12c50*/  LDS.128 R12, [R248+0x80] ;  /* 0x00008000f80c7984 */ /* 0x01ee620000000c00 */
[----:B-----5:R-:W-:-:S02]  /*12c60*/  ISETP.GE.AND P3, PT, R76, c[0x0][0x3c8], PT ;  /* 0x0000f2004c007a0c */ /* 0x020fc40003f66270 */
[----:B------:R-:W-:Y:S01]  /*12c70*/  ISETP.GE.AND P2, PT, R72, c[0x0][0x3c8], PT ;  /* 0x0000f20048007a0c */ /* 0x000fe20003f46270 */
[----:B------:R-:W2:Y:S10]  /*12c80*/  LDS.128 R8, [R248+0x4080] ;  /* 0x00408000f8087984 */ /* 0x000eb40000000c00 */
[----:B------:R-:W-:-:S02]  /*12c90*/  @!P3 LEA R6, P1, R76, R4, 0x1 ;  /* 0x000000044c06b211 */ /* 0x000fc400078208ff */
[----:B------:R-:W-:Y:S02]  /*12ca0*/  @!P2 LEA R4, P0, R72, R4, 0x1 ;  /* 0x000000044804a211 */ /* 0x000fe400078008ff */
[-C--:B------:R-:W-:Y:S02]  /*12cb0*/  @!P3 LEA.HI.X R7, R76, R5.reuse, R77, 0x1, P1 ;  /* 0x000000054c07b211 */ /* 0x080fe400008f0c4d */
[----:B------:R-:W-:-:S03]  /*12cc0*/  @!P2 LEA.HI.X R5, R72, R5, R74, 0x1, P0 ;  /* 0x000000054805a211 */ /* 0x000fc600000f0c4a */
[----:B-1----:R1:W-:Y:S04]  /*12cd0*/  @!P3 ST.E.128 [R6.64], R12 ;  /* 0x0000000c0600b985 */ /* 0x0023e8000c101d06 */
[----:B--2---:R1:W-:Y:S02]  /*12ce0*/  @!P2 ST.E.128 [R4.64], R8 ;  /* 0x000000080400a985 */ /* 0x0043e4000c101d06 */
.L_x_1500:
[----:B--234-:R-:W-:Y:S05]  /*12cf0*/  BSYNC B0 ;  /* 0x0000000000007941 */ /* 0x01cfea0003800000 */
.L_x_1499:
[----:B-1----:R-:W-:Y:S01]  /*12d00*/  IADD3 R6, R0, 0x10, RZ ;  /* 0x0000001000067810 */ /* 0x002fe20007ffe0ff */
[----:B------:R1:W2:Y:S01]  /*12d10*/  SHFL.IDX PT, R5, R2, 0x1, 0x181f ;  /* 0x00381f0002057f89 */ /* 0x0002a200000e0000 */
        /* <DEDUP_REMOVED lines=12> */
.L_x_1502:
[----:B------:R-:W-:Y:S05]  /*12de0*/  BSYNC B0 ;  /* 0x0000000000007941 */ /* 0x000fea0003800000 */
.L_x_1501:
        /* <DEDUP_REMOVED lines=14> */
.L_x_1504:
[----:B------:R-:W-:Y:S05]  /*12ed0*/  BSYNC B0 ;  /* 0x0000000000007941 */ /* 0x000fea0003800000 */
.L_x_1503:
[----:B---3--:R-:W-:Y:S01]  /*12ee0*/  IADD3 R6, R0, 0x30, RZ ;  /* 0x0000003000067810 */ /* 0x008fe20007ffe0ff */
[----:B----4-:R3:W4:Y:S01]  /*12ef0*/  SHFL.IDX PT, R5, R2, 0x3, 0x181f ;  /* 0x00781f0002057f89 */ /* 0x01072200000e0000 */
[----:B------:R-:W-:Y:S02]  /*12f00*/  BSSY B0, `(.L_x_1505) ;  /* 0x000000c000007945 */ /* 0x000fe40003800000 */
[----:B------:R-:W-:Y:S01]  /*12f10*/  ISETP.GE.AND P0, PT, R6, UR4, PT ;  /* 0x0000000406007c0c */ /* 0x000fe2000bf06270 */
[----:B------:R3:W1:-:S12]  /*12f20*/  SHFL.IDX PT, R4, R3, 0x3, 0x181f ;  /* 0x00781f0003047f89 */ /* 0x00065800000e0000 */
[----:B------:R-:W-:Y:S05]  /*12f30*/  @P0 BRA `(.L_x_1506) ;  /* 0x0000008000000947 */ /* 0x000fea0003800000 */
[----:B-----5:R-:W-:Y:S02]  /*12f40*/  ISETP.GE.AND P1, PT, R76, c[0x0][0x3c8], PT ;  /* 0x0000f2004c007a0c */ /* 0x020fe40003f26270 */
[----:B------:R-:W-:-:S11]  /*12f50*/  ISETP.GE.AND P0, PT, R72, c[0x0][0x3c8], PT ;  /* 0x0000f20048007a0c */ /* 0x000fd60003f06270 */
[-C--:B-1----:R-:W-:Y:S02]  /*12f60*/  @!P1 LEA R6, P3, R76, R4.reuse, 0x1 ;  /* 0x000000044c069211 */ /* 0x082fe400078608ff */
[----:B------:R-:W-:Y:S02]  /*12f70*/  @!P0 LEA R4, P2, R72, R4, 0x1 ;  /* 0x0000000448048211 */ /* 0x000fe400078408ff */
[-C--:B----4-:R-:W-:Y:S02]  /*12f80*/  @!P1 LEA.HI.X R7, R76, R5.reuse, R77, 0x1, P3 ;  /* 0x000000054c079211 */ /* 0x090fe400018f0c4d */
[----:B------:R-:W-:-:S03]  /*12f90*/  @!P0 LEA.HI.X R5, R72, R5, R74, 0x1, P2 ;  /* 0x0000000548058211 */ /* 0x000fc600010f0c4a */
[----:B------:R1:W-:Y:S04]  /*12fa0*/  @!P1 ST.E.128 [R6.64], R36 ;  /* 0x0000002406009985 */ /* 0x0003e8000c101d06 */
[----:B------:R1:W-:Y:S02]  /*12fb0*/  @!P0 ST.E.128 [R4.64], R32 ;  /* 0x0000002004008985 */ /* 0x0003e4000c101d06 */
.L_x_1506:
[----:B------:R-:W-:Y:S05]  /*12fc0*/  BSYNC B0 ;  /* 0x0000000000007941 */ /* 0x000fea0003800000 */
.L_x_1505:
[----:B-1----:R-:W-:Y:S01]  /*12fd0*/  IADD3 R6, R0, 0x40, RZ ;  /* 0x0000004000067810 */ /* 0x002fe20007ffe0ff */
[----:B----4-:R1:W4:Y:S01]  /*12fe0*/  SHFL.IDX PT, R5, R2, 0x4, 0x181f ;  /* 0x00981f0002057f89 */ /* 0x01032200000e0000 */
[----:B------:R-:W-:Y:S02]  /*12ff0*/  BSSY B0, `(.L_x_1507) ;  /* 0x000000c000007945 */ /* 0x000fe40003800000 */
[----:B------:R-:W-:Y:S01]  /*13000*/  ISETP.GE.AND P0, PT, R6, UR4, PT ;  /* 0x0000000406007c0c */ /* 0x000fe2000bf06270 */
[----:B------:R1:W2:-:S12]  /*13010*/  SHFL.IDX PT, R4, R3, 0x4, 0x181f ;  /* 0x00981f0003047f89 */ /* 0x00029800000e0000 */
[----:B------:R-:W-:Y:S05]  /*13020*/  @P0 BRA `(.L_x_1508) ;  /* 0x0000008000000947 */ /* 0x000fea0003800000 */
[----:B-----5:R-:W-:Y:S02]  /*13030*/  ISETP.GE.AND P1, PT, R76, c[0x0][0x3c8], PT ;  /* 0x0000f2004c007a0c */ /* 0x020fe40003f26270 */
[----:B------:R-:W-:-:S11]  /*13040*/  ISETP.GE.AND P0, PT, R72, c[0x0][0x3c8], PT ;  /* 0x0000f20048007a0c */ /* 0x000fd60003f06270 */
[-C--:B--2---:R-:W-:Y:S02]  /*13050*/  @!P1 LEA R6, P3, R76, R4.reuse, 0x1 ;  /* 0x000000044c069211 */ /* 0x084fe400078608ff */
[----:B------:R-:W-:Y:S02]  /*13060*/  @!P0 LEA R4, P2, R72, R4, 0x1 ;  /* 0x0000000448048211 */ /* 0x000fe400078408ff */
[-C--:B----4-:R-:W-:Y:S02]  /*13070*/  @!P1 LEA.HI.X R7, R76, R5.reuse, R77, 0x1, P3 ;  /* 0x000000054c079211 */ /* 0x090fe400018f0c4d */
[----:B------:R-:W-:-:S03]  /*13080*/  @!P0 LEA.HI.X R5, R72, R5, R74, 0x1, P2 ;  /* 0x0000000548058211 */ /* 0x000fc600010f0c4a */
[----:B------:R2:W-:Y:S04]  /*13090*/  @!P1 ST.E.128 [R6.64], R44 ;  /* 0x0000002c06009985 */ /* 0x0005e8000c101d06 */
[----:B------:R2:W-:Y:S02]  /*130a0*/  @!P0 ST.E.128 [R4.64], R40 ;  /* 0x0000002804008985 */ /* 0x0005e4000c101d06 */
.L_x_1508:
[----:B------:R-:W-:Y:S05]  /*130b0*/  BSYNC B0 ;  /* 0x0000000000007941 */ /* 0x000fea0003800000 */
.L_x_1507:
[----:B--2---:R-:W-:Y:S01]  /*130c0*/  IADD3 R6, R0, 0x50, RZ ;  /* 0x0000005000067810 */ /* 0x004fe20007ffe0ff */
        /* <DEDUP_REMOVED lines=13> */
.L_x_1510:
[----:B------:R-:W-:Y:S05]  /*131a0*/  BSYNC B0 ;  /* 0x0000000000007941 */ /* 0x000fea0003800000 */
.L_x_1509:
        /* <DEDUP_REMOVED lines=14> */
.L_x_1512:
[----:B------:R-:W-:Y:S05]  /*13290*/  BSYNC B0 ;  /* 0x0000000000007941 */ /* 0x000fea0003800000 */
.L_x_1511:
[----:B------:R-:W-:Y:S01]  /*132a0*/  IADD3 R0, R0, 0x70, RZ ;  /* 0x0000007000007810 */ /* 0x000fe20007ffe0ff */
[----:B--2-4-:R2:W4:Y:S03]  /*132b0*/  SHFL.IDX PT, R5, R2, 0x7, 0x181f ;  /* 0x00f81f0002057f89 */ /* 0x01452600000e0000 */
        /* <DEDUP_REMOVED lines=13> */
.L_x_1497:
        /* <DEDUP_REMOVED lines=40> */
.L_x_1515:
[----:B------:R-:W-:Y:S05]  /*13610*/  BSYNC B0 ;  /* 0x0000000000007941 */ /* 0x000fea0003800000 */
.L_x_1514:
[----:B------:R-:W2:Y:S01]  /*13620*/  LDL R2, [R1+0x84] ;  /* 0x0000840001027983 */ /* 0x000ea20000100800 */
[----:B-1----:R-:W-:Y:S01]  /*13630*/  MOV R0, c[0x0][0x4e8] ;  /* 0x00013a0000007a02 */ /* 0x002fe20000000f00 */
[----:B------:R-:W-:Y:S01]  /*13640*/  IMAD R6, R10, c[0x0][0x3f0], RZ ;  /* 0x0000fc000a067a24 */ /* 0x000fe200078e02ff */
[----:B------:R-:W-:Y:S02]  /*13650*/  SHF.R.S32.HI R9, RZ, 0x1f, R12 ;  /* 0x0000001fff097819 */ /* 0x000fe4000001140c */
[----:B------:R-:W-:Y:S01]  /*13660*/  ISETP.NE.AND P0, PT, R0, 0x1, PT ;  /* 0x000000010000780c */ /* 0x000fe20003f05270 */
[----:B------:R-:W-:Y:S01]  /*13670*/  IMAD R0, R7, c[0x0][0x3e8], RZ ;  /* 0x0000fa0007007a24 */ /* 0x000fe200078e02ff */
[----:B------:R-:W-:Y:S01]  /*13680*/  LEA.HI R9, R9, R12, RZ, 0x3 ;  /* 0x0000000c09097211 */ /* 0x000fe200078f18ff */
[----:B------:R-:W-:Y:S02]  /*13690*/  IMAD R8, R13, c[0x0][0x3f4], R6 ;  /* 0x0000fd000d087a24 */ /* 0x000fe400078e0206 */
[----:B------:R-:W-:Y:S01]  /*136a0*/  IMAD R5, R14, c[0x0][0x3ec], R0 ;  /* 0x0000fb000e057a24 */ /* 0x000fe200078e0200 */
[----:B------:R-:W-:-:S02]  /*136b0*/  SHF.R.S32.HI R9, RZ, 0x3, R9 ;  /* 0x00000003ff097819 */ /* 0x000fc40000011409 */
[----:B--2---:R-:W-:Y:S01]  /*136c0*/  IADD3 R4, R2, R11, RZ ;  /* 0x0000000b02047210 */ /* 0x004fe20007ffe0ff */
[----:B------:R-:W-:-:S03]  /*136d0*/  IMAD.WIDE.U32 R2, R14, c[0x0][0x3e8], RZ ;  /* 0x0000fa000e027a25 */ /* 0x000fc600078e00ff */
[----:B------:R-:W-:Y:S01]  /*136e0*/  MOV R0, R4 ;  /* 0x0000000400007202 */ /* 0x000fe20000000f00 */
[----:B------:R-:W-:-:S04]  /*136f0*/  @P0 IMAD.HI.U32 R7, R4, c[0x0][0x4ec], RZ ;  /* 0x00013b0004070a27 */ /* 0x000fc800078e00ff */
[----:B------:R-:W-:Y:S01]  /*13700*/  IMAD.IADD R3, R3, 0x1, R5 ;  /* 0x0000000103037824 */ /* 0x000fe200078e0205 */
[----:B------:R-:W-:-:S03]  /*13710*/  @P0 SHF.R.U32.HI R0, RZ, c[0x0][0x4f0], R7 ;  /* 0x00013c00ff000a19 */ /* 0x000fc60000011607 */
[----:B------:R-:W-:Y:S01]  /*13720*/  IMAD.WIDE.U32 R2, R13, c[0x0][0x3f0], R2 ;  /* 0x0000fc000d027a25 */ /* 0x000fe200078e0002 */
[----:B------:R-:W-:Y:S02]  /*13730*/  SHF.R.S32.HI R5, RZ, 0x1f, R0 ;  /* 0x0000001fff057819 */ /* 0x000fe40000011400 */
[----:B------:R-:W-:Y:S02]  /*13740*/  IADD3 R6, -R0, RZ, RZ ;  /* 0x000000ff00067210 */ /* 0x000fe40007ffe1ff */
[----:B------:R-:W-:Y:S01]  /*13750*/  IADD3 R3, R3, R8, RZ ;  /* 0x0000000803037210 */ /* 0x000fe20007ffe0ff */
        /* <DEDUP_REMOVED lines=15> */
.L_x_1560:
[----:B------:R-:W-:Y:S05]  /*13850*/  BRA.DIV ~URZ, `(.L_x_1517) ;  /* 0x000014527f007947 */ /* 0x000fea000b800000 */
[----:B------:R3:W4:Y:S02]  /*13860*/  SHFL.IDX PT, R4, R3, RZ, 0x181f ;  /* 0x00181fff03047589 */ /* 0x00072400000e0000 */
.L_x_1561:
        /* <DEDUP_REMOVED lines=16> */
.L_x_1519:
[----:B------:R-:W-:Y:S05]  /*13970*/  BSYNC B0 ;  /* 0x0000000000007941 */ /* 0x000fea0003800000 */
.L_x_1518:
[----:B------:R-:W-:Y:S05]  /*13980*/  BRA.DIV ~URZ, `(.L_x_1520) ;  /* 0x000013827f007947 */ /* 0x000fea000b800000 */
[----:B--2---:R2:W1:Y:S04]  /*13990*/  SHFL.IDX PT, R5, R2, 0x1, 0x181f ;  /* 0x00381f0002057f89 */ /* 0x00446800000e0000 */
[----:B----4-:R2:W4:Y:S02]  /*139a0*/  SHFL.IDX PT, R4, R3, 0x1, 0x181f ;  /* 0x00381f0003047f89 */ /* 0x01052400000e0000 */
.L_x_1562:
        /* <DEDUP_REMOVED lines=15> */
.L_x_1522:
[----:B------:R-:W-:Y:S05]  /*13aa0*/  BSYNC B0 ;  /* 0x0000000000007941 */ /* 0x000fea0003800000 */
.L_x_1521:
[----:B------:R-:W-:Y:S05]  /*13ab0*/  BRA.DIV ~URZ, `(.L_x_1523) ;  /* 0x000013127f007947 */ /* 0x000fea000b800000 */
[----:B-1----:R1:W2:Y:S02]  /*13ac0*/  SHFL.IDX PT, R5, R2, 0x2, 0x181f ;  /* 0x00581f0002057f89 */ /* 0x0022a400000e0000 */
.L_x_1563:
[----:B------:R-:W-:Y:S05]  /*13ad0*/  BRA.DIV ~URZ, `(.L_x_1524) ;  /* 0x000013627f007947 */ /* 0x000fea000b800000 */
[----:B----4-:R4:W1:Y:S02]  /*13ae0*/  SHFL.IDX PT, R4, R3, 0x2, 0x181f ;  /* 0x00581f0003047f89 */ /* 0x01086400000e0000 */
.L_x_1564:
        /* <DEDUP_REMOVED lines=15> */
.L_x_1526:
[----:B------:R-:W-:Y:S05]  /*13be0*/  BSYNC B0 ;  /* 0x0000000000007941 */ /* 0x000fea0003800000 */
.L_x_1525:
[----:B------:R-:W-:Y:S05]  /*13bf0*/  BRA.DIV ~URZ, `(.L_x_1527) ;  /* 0x000012a27f007947 */ /* 0x000fea000b800000 */
[----:B-12---:R1:W2:Y:S04]  /*13c00*/  SHFL.IDX PT, R5, R2, 0x3, 0x181f ;  /* 0x00781f0002057f89 */ /* 0x0062a800000e0000 */
[----:B------:R1:W3:Y:S02]  /*13c10*/  SHFL.IDX PT, R4, R3, 0x3, 0x181f ;  /* 0x00781f0003047f89 */ /* 0x0002e400000e0000 */
.L_x_1565:
[----:B------:R-:W-:Y:S01]  /*13c20*/  IADD3 R6, R0, 0x30, RZ ;  /* 0x0000003000067810 */ /* 0x000fe20007ffe0ff */
[----:B------:R-:W-:Y:S03]  /*13c30*/  BSSY B0, `(.L_x_1528) ;  /* 0x000000e000007945 */ /* 0x000fe60003800000 */
[----:B------:R-:W-:-:S13]  /*13c40*/  ISETP.GE.AND P0, PT, R6, R11, PT ;  /* 0x0000000b0600720c */ /* 0x000fda0003f06270 */
[----:B------:R-:W-:Y:S05]  /*13c50*/  @P0 BRA `(.L_x_1529) ;  /* 0x000000b000000947 */ /* 0x000fea0003800000 */
[----:B------:R-:W5:Y:S04]  /*13c60*/  LDL.64 R12, [R1+0x10] ;  /* 0x00001000010c7983 */ /* 0x000f680000100a00 */
[----:B----4-:R-:W4:Y:S04]  /*13c70*/  LDL R8, [R1+0x44] ;  /* 0x0000440001087983 */ /* 0x010f280000100800 */
[----:B---3--:R-:W3:Y:S01]  /*13c80*/  LDL R9, [R1+0x4c] ;  /* 0x00004c0001097983 */ /* 0x008ee20000100800 */
[----:B-----5:R-:W-:Y:S02]  /*13c90*/  ISETP.GE.AND P1, PT, R12, c[0x0][0x3c8], PT ;  /* 0x0000f2000c007a0c */ /* 0x020fe40003f26270 */
[----:B----4-:R-:W-:-:S11]  /*13ca0*/  ISETP.GE.AND P0, PT, R8, c[0x0][0x3c8], PT ;  /* 0x0000f20008007a0c */ /* 0x010fd60003f06270 */
[-C--:B------:R-:W-:Y:S02]  /*13cb0*/  @!P1 LEA R6, P3, R12, R4.reuse, 0x1 ;  /* 0x000000040c069211 */ /* 0x080fe400078608ff */
[----:B------:R-:W-:Y:S02]  /*13cc0*/  @!P0 LEA R4, P2, R8, R4, 0x1 ;  /* 0x0000000408048211 */ /* 0x000fe400078408ff */
[-C--:B--2---:R-:W-:Y:S02]  /*13cd0*/  @!P1 LEA.HI.X R7, R12, R5.reuse, R13, 0x1, P3 ;  /* 0x000000050c079211 */ /* 0x084fe400018f0c0d */
[----:B---3--:R-:W-:-:S03]  /*13ce0*/  @!P0 LEA.HI.X R5, R8, R5, R9, 0x1, P2 ;  /* 0x0000000508058211 */ /* 0x008fc600010f0c09 */
[----:B------:R2:W-:Y:S04]  /*13cf0*/  @!P1 ST.E.128 [R6.64], RZ ;  /* 0x000000ff06009985 */ /* 0x0005e8000c101d06 */
[----:B------:R2:W-:Y:S02]  /*13d00*/  @!P0 ST.E.128 [R4.64], RZ ;  /* 0x000000ff04008985 */ /* 0x0005e4000c101d06 */
.L_x_1529:
[----:B------:R-:W-:Y:S05]  /*13d10*/  BSYNC B0 ;  /* 0x0000000000007941 */ /* 0x000fea0003800000 */
.L_x_1528:
[----:B------:R-:W-:Y:S05]  /*13d20*/  BRA.DIV ~URZ, `(.L_x_1530) ;  /* 0x000012327f007947 */ /* 0x000fea000b800000 */
[----:B--2---:R2:W1:Y:S02]  /*13d30*/  SHFL.IDX PT, R5, R2, 0x4, 0x181f ;  /* 0x00981f0002057f89 */ /* 0x00446400000e0000 */
.L_x_1566:
[----:B------:R-:W-:Y:S05]  /*13d40*/  BRA.DIV ~URZ, `(.L_x_1531) ;  /* 0x000012827f007947 */ /* 0x000fea000b800000 */
[----:B---3--:R3:W2:Y:S02]  /*13d50*/  SHFL.IDX PT, R4, R3, 0x4, 0x181f ;  /* 0x00981f0003047f89 */ /* 0x0086a400000e0000 */
.L_x_1567:
        /* <DEDUP_REMOVED lines=9> */
[-C--:B--2---:R-:W-:Y:S02]  /*13df0*/  @!P1 LEA R6, P3, R12, R4.reuse, 0x1 ;  /* 0x000000040c069211 */ /* 0x084fe400078608ff */
[----:B------:R-:W-:Y:S02]  /*13e00*/  @!P0 LEA R4, P2, R8, R4, 0x1 ;  /* 0x0000000408048211 */ /* 0x000fe400078408ff */
[-C--:B-1----:R-:W-:Y:S02]  /*13e10*/  @!P1 LEA.HI.X R7, R12, R5.reuse, R13, 0x1, P3 ;  /* 0x000000050c079211 */ /* 0x082fe400018f0c0d */
[----:B----4-:R-:W-:-:S03]  /*13e20*/  @!P0 LEA.HI.X R5, R8, R5, R9, 0x1, P2 ;  /* 0x0000000508058211 */ /* 0x010fc600010f0c09 */
[----:B------:R1:W-:Y:S04]  /*13e30*/  @!P1 ST.E.128 [R6.64], RZ ;  /* 0x000000ff06009985 */ /* 0x0003e8000c101d06 */
[----:B------:R1:W-:Y:S02]  /*13e40*/  @!P0 ST.E.128 [R4.64], RZ ;  /* 0x000000ff04008985 */ /* 0x0003e4000c101d06 */
.L_x_1533:
[----:B------:R-:W-:Y:S05]  /*13e50*/  BSYNC B0 ;  /* 0x0000000000007941 */ /* 0x000fea0003800000 */
.L_x_1532:
[----:B------:R-:W-:Y:S05]  /*13e60*/  BRA.DIV ~URZ, `(.L_x_1534) ;  /* 0x000011c27f007947 */ /* 0x000fea000b800000 */
[----:B-1----:R1:W3:Y:S04]  /*13e70*/  SHFL.IDX PT, R5, R2, 0x5, 0x181f ;  /* 0x00b81f0002057f89 */ /* 0x0022e800000e0000 */
[----:B--2---:R1:W2:Y:S02]  /*13e80*/  SHFL.IDX PT, R4, R3, 0x5, 0x181f ;  /* 0x00b81f0003047f89 */ /* 0x0042a400000e0000 */
.L_x_1568:
        /* <DEDUP_REMOVED lines=9> */
[-C--:B--2---:R-:W-:Y:S02]  /*13f20*/  @!P1 LEA R6, P3, R12, R4.reuse, 0x1 ;  /* 0x000000040c069211 */ /* 0x084fe400078608ff */
[----:B------:R-:W-:Y:S02]  /*13f30*/  @!P0 LEA R4, P2, R8, R4, 0x1 ;  /* 0x0000000408048211 */ /* 0x000fe400078408ff */
[-C--:B------:R-:W-:Y:S02]  /*13f40*/  @!P1 LEA.HI.X R7, R12, R5.reuse, R13, 0x1, P3 ;  /* 0x000000050c079211 */ /* 0x080fe400018f0c0d */
[----:B---3--:R-:W-:-:S03]  /*13f50*/  @!P0 LEA.HI.X R5, R8, R5, R9, 0x1, P2 ;  /* 0x0000000508058211 */ /* 0x008fc600010f0c09 */
[----:B------:R2:W-:Y:S04]  /*13f60*/  @!P1 ST.E.128 [R6.64], RZ ;  /* 0x000000ff06009985 */ /* 0x0005e8000c101d06 */
[----:B------:R2:W-:Y:S02]  /*13f70*/  @!P0 ST.E.128 [R4.64], RZ ;  /* 0x000000ff04008985 */ /* 0x0005e4000c101d06 */
.L_x_1536:
[----:B------:R-:W-:Y:S05]  /*13f80*/  BSYNC B0 ;  /* 0x0000000000007941 */ /* 0x000fea0003800000 */
.L_x_1535:
[----:B------:R-:W-:Y:S05]  /*13f90*/  BRA.DIV ~URZ, `(.L_x_1537) ;  /* 0x000011527f007947 */ /* 0x000fea000b800000 */
[----:B--23--:R2:W3:Y:S02]  /*13fa0*/  SHFL.IDX PT, R5, R2, 0x6, 0x181f ;  /* 0x00d81f0002057f89 */ /* 0x00c4e400000e0000 */
.L_x_1569:
[----:B------:R-:W-:Y:S05]  /*13fb0*/  BRA.DIV ~URZ, `(.L_x_1538) ;  /* 0x000011a27f007947 */ /* 0x000fea000b800000 */
[----:B------:R1:W2:Y:S02]  /*13fc0*/  SHFL.IDX PT, R4, R3, 0x6, 0x181f ;  /* 0x00d81f0003047f89 */ /* 0x0002a400000e0000 */
.L_x_1570:
        /* <DEDUP_REMOVED lines=15> */
.L_x_1540:
[----:B------:R-:W-:Y:S05]  /*140c0*/  BSYNC B0 ;  /* 0x0000000000007941 */ /* 0x000fea0003800000 */
.L_x_1539:
[----:B------:R-:W-:Y:S05]  /*140d0*/  BRA.DIV ~URZ, `(.L_x_1541) ;  /* 0x000010e27f007947 */ /* 0x000fea000b800000 */
[----:B--2---:R2:W1:Y:S04]  /*140e0*/  SHFL.IDX PT, R6, R2, 0x7, 0x181f ;  /* 0x00f81f0002067f89 */ /* 0x00446800000e0000 */
[----:B-1--4-:R-:W1:Y:S02]  /*140f0*/  SHFL.IDX PT, R3, R3, 0x7, 0x181f ;  /* 0x00f81f0003037f89 */ /* 0x012e6400000e0000 */
.L_x_1571:
[----:B------:R-:W-:-:S04]  /*14100*/  IADD3 R0, R0, 0x70, RZ ;  /* 0x0000007000007810 */ /* 0x000fc80007ffe0ff */
[----:B------:R-:W-:-:S13]  /*14110*/  ISETP.GE.AND P0, PT, R0, R11, PT ;  /* 0x0000000b0000720c */ /* 0x000fda0003f06270 */
[----:B------:R-:W-:Y:S05]  /*14120*/  @P0 BRA `(.L_x_1513) ;  /* 0x000000b000000947 */ /* 0x000fea0003800000 */
[----:B------:R-:W4:Y:S04]  /*14130*/  LDL.64 R12, [R1+0x10] ;  /* 0x00001000010c7983 */ /* 0x000f280000100a00 */
[----:B------:R-:W5:Y:S04]  /*14140*/  LDL R7, [R1+0x44] ;  /* 0x0000440001077983 */ /* 0x000f680000100800 */
[----:B--2---:R-:W2:Y:S01]  /*14150*/  LDL R8, [R1+0x4c] ;  /* 0x00004c0001087983 */ /* 0x004ea20000100800 */
[----:B----4-:R-:W-:Y:S02]  /*14160*/  ISETP.GE.AND P1, PT, R12, c[0x0][0x3c8], PT ;  /* 0x0000f2000c007a0c */ /* 0x010fe40003f26270 */
[----:B-----5:R-:W-:-:S11]  /*14170*/  ISETP.GE.AND P0, PT, R7, c[0x0][0x3c8], PT ;  /* 0x0000f20007007a0c */ /* 0x020fd60003f06270 */
[CC--:B-1----:R-:W-:Y:S02]  /*14180*/  @!P1 LEA R4, P3, R12.reuse, R3.reuse, 0x1 ;  /* 0x000000030c049211 */ /* 0x0c2fe400078608ff */
[C---:B------:R-:W-:Y:S02]  /*14190*/  @!P0 LEA R2, P2, R7.reuse, R3, 0x1 ;  /* 0x0000000307028211 */ /* 0x040fe400078408ff */
[-C--:B---3--:R-:W-:Y:S02]  /*141a0*/  @!P1 LEA.HI.X R5, R12, R6.reuse, R13, 0x1, P3 ;  /* 0x000000060c059211 */ /* 0x088fe400018f0c0d */
[----:B--2---:R-:W-:-:S03]  /*141b0*/  @!P0 LEA.HI.X R3, R7, R6, R8, 0x1, P2 ;  /* 0x0000000607038211 */ /* 0x004fc600010f0c08 */
[----:B------:R1:W-:Y:S04]  /*141c0*/  @!P1 ST.E.128 [R4.64], RZ ;  /* 0x000000ff04009985 */ /* 0x0003e8000c101d06 */
[----:B------:R1:W-:Y:S02]  /*141d0*/  @!P0 ST.E.128 [R2.64], RZ ;  /* 0x000000ff02008985 */ /* 0x0003e4000c101d06 */
.L_x_1513:
[----:B------:R-:W-:Y:S05]  /*141e0*/  BSYNC B1 ;  /* 0x0000000000017941 */ /* 0x000fea0003800000 */
.L_x_1496:
[----:B--2---:R-:W2:Y:S02]  /*141f0*/  LDL R0, [R1+0x88] ;  /* 0x0000880001007983 */ /* 0x004ea40000100800 */
[----:B--2---:R-:W-:-:S13]  /*14200*/  ISETP.NE.AND P0, PT, R0, RZ, PT ;  /* 0x000000ff0000720c */ /* 0x004fda0003f05270 */
[----:B------:R-:W-:Y:S01]  /*14210*/  @P0 WARPSYNC 0xffffffff ;  /* 0xffffffff00000948 */ /* 0x000fe20003800000 */
[----:B------:R-:W-:Y:S06]  /*14220*/  @P0 BAR.SYNC.DEFER_BLOCKING 0x5, 0x80 ;  /* 0x0142000000000b1d */ /* 0x000fec0000010000 */
[----:B------:R-:W2:Y:S04]  /*14230*/  @P0 LDS R0, [0x10100] ;  /* 0x01010000ff000984 */ /* 0x000ea80000000800 */
[----:B--2---:R2:W-:Y:S04]  /*14240*/  @P0 STL [R1+0x60], R0 ;  /* 0x0000600001000387 */ /* 0x0045e80000100800 */
[----:B------:R-:W-:Y:S06]  /*14250*/  @P0 BAR.ARV 0x4, 0x80 ;  /* 0x0102000000000b1d */ /* 0x000fec0000002000 */
[----:B------:R-:W-:Y:S05]  /*14260*/  @P0 BRA `(.L_x_1542) ;  /* 0x0000007000000947 */ /* 0x000fea0003800000 */
[----:B------:R-:W-:Y:S05]  /*14270*/  BRA.DIV ~URZ, `(.L_x_1543) ;  /* 0x000010127f007947 */ /* 0x000fea000b800000 */
[----:B--2---:R2:W4:Y:S02]  /*14280*/  SHFL.IDX PT, R0, R73, RZ, 0x1f ;  /* 0x00001fff49007589 */ /* 0x00452400000e0000 */
.L_x_1572:
[----:B------:R-:W-:Y:S01]  /*14290*/  WARPSYNC 0xffffffff ;  /* 0xffffffff00007948 */ /* 0x000fe20003800000 */
[----:B------:R-:W-:Y:S06]  /*142a0*/  BAR.SYNC.DEFER_BLOCKING 0x4, 0x80 ;  /* 0x0102000000007b1d */ /* 0x000fec0000010000 */
[----:B----4-:R4:W-:Y:S04]  /*142b0*/  STL [R1+0x60], R0 ;  /* 0x0000600001007387 */ /* 0x0109e80000100800 */
[----:B------:R4:W-:Y:S04]  /*142c0*/  @!P4 STS [0x10100], R73 ;  /* 0x01010049ff00c388 */ /* 0x0009e80000000800 */
[----:B------:R-:W-:Y:S06]  /*142d0*/  BAR.ARV 0x5, 0x80 ;  /* 0x0142000000007b1d */ /* 0x000fec0000002000 */
.L_x_1542:
[----:B--2-4-:R-:W2:Y:S02]  /*142e0*/  LDL R0, [R1+0x60] ;  /* 0x0000600001007983 */ /* 0x014ea40000100800 */
[----:B--2---:R-:W-:-:S13]  /*142f0*/  ISETP.GE.AND P0, PT, R0, c[0x0][0x538], PT ;  /* 0x00014e0000007a0c */ /* 0x004fda0003f06270 */
[----:B-1-3-5:R-:W-:Y:S01]  /*14300*/  @P0 CALL.REL.NOINC `(.L_x_1544) ;  /* 0x0000001000000944 */ /* 0x02afe20003c00000 */
[----:B------:R-:W-:Y:S05]  /*14310*/  BRA `(.L_x_1545) ;  /* 0xfffec68000007947 */ /* 0x000fea000383ffff */
.L_x_1544:
[----:B------:R-:W-:Y:S05]  /*14320*/  EXIT ;  /* 0x000000000000794d */ /* 0x000fea0003800000 */
.L_x_1460:
[----:B------:R-:W-:Y:S01]  /*14330*/  IMAD.MOV.U32 R10, RZ, RZ, R2 ;  /* 0x000000ffff0a7224 */ /* 0x000fe200078e0002 */
[----:B------:R-:W-:Y:S01]  /*14340*/  MOV R7, RZ ;  /* 0x000000ff00077202 */ /* 0x000fe20000000f00 */
[----:B-1----:R-:W-:Y:S01]  /*14350*/  IMAD.MOV.U32 R4, RZ, RZ, 0x181f ;  /* 0x0000181fff047424 */ /* 0x002fe200078e00ff */
[----:B------:R-:W-:Y:S02]  /*14360*/  MOV R8, 0x14380 ;  /* 0x0001438000087802 */ /* 0x000fe40000000f00 */
[----:B------:R-:W-:Y:S05]  /*14370*/  CALL.REL.NOINC `($__internal_5_$__cuda_sm70_shflsync_idx_p) ;  /* 0x00000fc000007944 */ /* 0x000fea0003c00000 */
[----:B------:R-:W-:Y:S01]  /*14380*/  MOV R5, R4 ;  /* 0x0000000400057202 */ /* 0x000fe20000000f00 */
[----:B------:R-:W-:Y:S05]  /*14390*/  BRA `(.L_x_1546) ;  /* 0xfffed4b000007947 */ /* 0x000fea000383ffff */
.L_x_1461:
[----:B------:R-:W-:Y:S01]  /*143a0*/  IMAD.MOV.U32 R10, RZ, RZ, R3 ;  /* 0x000000ffff0a7224 */ /* 0x000fe200078e0003 */
[----:B------:R-:W-:Y:S01]  /*143b0*/  MOV R7, RZ ;  /* 0x000000ff00077202 */ /* 0x000fe20000000f00 */
[----:B-1----:R-:W-:Y:S01]  /*143c0*/  IMAD.MOV.U32 R4, RZ, RZ, 0x181f ;  /* 0x0000181fff047424 */ /* 0x002fe200078e00ff */
[----:B------:R-:W-:Y:S02]  /*143d0*/  MOV R8, 0x143f0 ;  /* 0x000143f000087802 */ /* 0x000fe40000000f00 */
[----:B--23--:R-:W-:Y:S05]  /*143e0*/  CALL.REL.NOINC `($__internal_5_$__cuda_sm70_shflsync_idx_p) ;  /* 0x00000f5000007944 */ /* 0x00cfea0003c00000 */
[----:B------:R-:W-:Y:S05]  /*143f0*/  BRA `(.L_x_1547) ;  /* 0xfffed47000007947 */ /* 0x000fea000383ffff */
.L_x_1464:
[----:B------:R-:W-:Y:S01]  /*14400*/  IMAD.MOV.U32 R10, RZ, RZ, R2 ;  /* 0x000000ffff0a7224 */ /* 0x000fe200078e0002 */
[----:B--2---:R-:W-:Y:S01]  /*14410*/  MOV R7, 0x1 ;  /* 0x0000000100077802 */ /* 0x004fe20000000f00 */
[----:B----4-:R-:W-:Y:S01]  /*14420*/  IMAD.MOV.U32 R4, RZ, RZ, 0x181f ;  /* 0x0000181fff047424 */ /* 0x010fe200078e00ff */
[----:B------:R-:W-:-:S02]  /*14430*/  MOV R8, 0x14450 ;  /* 0x0001445000087802 */ /* 0x000fc40000000f00 */
[----:B-1-3--:R-:W-:Y:S05]  /*14440*/  CALL.REL.NOINC `($__internal_5_$__cuda_sm70_shflsync_idx_p) ;  /* 0x00000ef000007944 */ /* 0x00afea0003c00000 */
[----:B------:R-:W-:Y:S01]  /*14450*/  IMAD.MOV.U32 R5, RZ, RZ, R4 ;  /* 0x000000ffff057224 */ /* 0x000fe200078e0004 */
[----:B------:R-:W-:Y:S01]  /*14460*/  MOV R7, 0x1 ;  /* 0x0000000100077802 */ /* 0x000fe20000000f00 */
[----:B------:R-:W-:Y:S01]  /*14470*/  IMAD.MOV.U32 R10, RZ, RZ, R3 ;  /* 0x000000ffff0a7224 */ /* 0x000fe200078e0003 */
[----:B------:R-:W-:-:S02]  /*14480*/  MOV R4, 0x181f ;  /* 0x0000181f00047802 */ /* 0x000fc40000000f00 */
[----:B------:R-:W-:Y:S02]  /*14490*/  MOV R8, 0x144b0 ;  /* 0x000144b000087802 */ /* 0x000fe40000000f00 */
[----:B------:R-:W-:Y:S05]  /*144a0*/  CALL.REL.NOINC `($__internal_5_$__cuda_sm70_shflsync_idx_p) ;  /* 0x00000e9000007944 */ /* 0x000fea0003c00000 */
[----:B------:R-:W-:Y:S05]  /*144b0*/  BRA `(.L_x_1548) ;  /* 0xfffed50000007947 */ /* 0x000fea000383ffff */
.L_x_1467:
[----:B------:R-:W-:Y:S01]  /*144c0*/  IMAD.MOV.U32 R10, RZ, RZ, R2 ;  /* 0x000000ffff0a7224 */ /* 0x000fe200078e0002 */
[----:B--2---:R-:W-:Y:S01]  /*144d0*/  MOV R7, 0x2 ;  /* 0x0000000200077802 */ /* 0x004fe20000000f00 */
[----:B----4-:R-:W-:Y:S01]  /*144e0*/  IMAD.MOV.U32 R4, RZ, RZ, 0x181f ;  /* 0x0000181fff047424 */ /* 0x010fe200078e00ff */
[----:B------:R-:W-:Y:S02]  /*144f0*/  MOV R8, 0x14510 ;  /* 0x0001451000087802 */ /* 0x000fe40000000f00 */
[----:B-1-3--:R-:W-:Y:S05]  /*14500*/  CALL.REL.NOINC `($__internal_5_$__cuda_sm70_shflsync_idx_p) ;  /* 0x00000e3000007944 */ /* 0x00afea0003c00000 */
[----:B------:R-:W-:Y:S01]  /*14510*/  MOV R5, R4 ;  /* 0x0000000400057202 */ /* 0x000fe20000000f00 */
[----:B------:R-:W-:Y:S05]  /*14520*/  BRA `(.L_x_1549) ;  /* 0xfffed5c000007947 */ /* 0x000fea000383ffff */
.L_x_1468:
[----:B------:R-:W-:Y:S01]  /*14530*/  IMAD.MOV.U32 R10, RZ, RZ, R3 ;  /* 0x000000ffff0a7224 */ /* 0x000fe200078e0003 */
[----:B------:R-:W-:Y:S01]  /*14540*/  MOV R7, 0x2 ;  /* 0x0000000200077802 */ /* 0x000fe20000000f00 */
[----:B----4-:R-:W-:Y:S01]  /*14550*/  IMAD.MOV.U32 R4, RZ, RZ, 0x181f ;  /* 0x0000181fff047424 */ /* 0x010fe200078e00ff */
[----:B------:R-:W-:Y:S02]  /*14560*/  MOV R8, 0x14580 ;  /* 0x0001458000087802 */ /* 0x000fe40000000f00 */
[----:B-123--:R-:W-:Y:S05]  /*14570*/  CALL.REL.NOINC `($__internal_5_$__cuda_sm70_shflsync_idx_p) ;  /* 0x00000dc000007944 */ /* 0x00efea0003c00000 */
[----:B------:R-:W-:Y:S05]  /*14580*/  BRA `(.L_x_1550) ;  /* 0xfffed58000007947 */ /* 0x000fea000383ffff */
.L_x_1471:
[----:B------:R-:W-:Y:S01]  /*14590*/  IMAD.MOV.U32 R10, RZ, RZ, R2 ;  /* 0x000000ffff0a7224 */ /* 0x000fe200078e0002 */
[----:B-1----:R-:W-:Y:S01]  /*145a0*/  MOV R7, 0x3 ;  /* 0x0000000300077802 */ /* 0x002fe20000000f00 */
[----:B------:R-:W-:Y:S01]  /*145b0*/  IMAD.MOV.U32 R4, RZ, RZ, 0x181f ;  /* 0x0000181fff047424 */ /* 0x000fe200078e00ff */
[----:B------:R-:W-:-:S02]  /*145c0*/  MOV R8, 0x145e0 ;  /* 0x000145e000087802 */ /* 0x000fc40000000f00 */
[----:B--234-:R-:W-:Y:S05]  /*145d0*/  CALL.REL.NOINC `($__internal_5_$__cuda_sm70_shflsync_idx_p) ;  /* 0x00000d6000007944 */ /* 0x01cfea0003c00000 */
[----:B------:R-:W-:Y:S01]  /*145e0*/  IMAD.MOV.U32 R5, RZ, RZ, R4 ;  /* 0x000000ffff057224 */ /* 0x000fe200078e0004 */
[----:B------:R-:W-:Y:S01]  /*145f0*/  MOV R7, 0x3 ;  /* 0x0000000300077802 */ /* 0x000fe20000000f00 */
[----:B------:R-:W-:Y:S01]  /*14600*/  IMAD.MOV.U32 R10, RZ, RZ, R3 ;  /* 0x000000ffff0a7224 */ /* 0x000fe200078e0003 */
[----:B------:R-:W-:-:S02]  /*14610*/  MOV R4, 0x181f ;  /* 0x0000181f00047802 */ /* 0x000fc40000000f00 */
[----:B------:R-:W-:Y:S02]  /*14620*/  MOV R8, 0x14640 ;  /* 0x0001464000087802 */ /* 0x000fe40000000f00 */
[----:B------:R-:W-:Y:S05]  /*14630*/  CALL.REL.NOINC `($__internal_5_$__cuda_sm70_shflsync_idx_p) ;  /* 0x00000d0000007944 */ /* 0x000fea0003c00000 */
[----:B------:R-:W-:Y:S05]  /*14640*/  BRA `(.L_x_1551) ;  /* 0xfffed60000007947 */ /* 0x000fea000383ffff */
.L_x_1474:
[----:B------:R-:W-:Y:S01]  /*14650*/  IMAD.MOV.U32 R10, RZ, RZ, R2 ;  /* 0x000000ffff0a7224 */ /* 0x000fe200078e0002 */
[----:B--2---:R-:W-:Y:S01]  /*14660*/  MOV R7, 0x4 ;  /* 0x0000000400077802 */ /* 0x004fe20000000f00 */
[----:B------:R-:W-:Y:S01]  /*14670*/  IMAD.MOV.U32 R4, RZ, RZ, 0x181f ;  /* 0x0000181fff047424 */ /* 0x000fe200078e00ff */
[----:B------:R-:W-:Y:S02]  /*14680*/  MOV R8, 0x146a0 ;  /* 0x000146a000087802 */ /* 0x000fe40000000f00 */
[----:B-1-34-:R-:W-:Y:S05]  /*14690*/  CALL.REL.NOINC `($__internal_5_$__cuda_sm70_shflsync_idx_p) ;  /* 0x00000ca000007944 */ /* 0x01afea0003c00000 */
[----:B------:R-:W-:Y:S01]  /*146a0*/  MOV R5, R4 ;  /* 0x0000000400057202 */ /* 0x000fe20000000f00 */
[----:B------:R-:W-:Y:S05]  /*146b0*/  BRA `(.L_x_1552) ;  /* 0xfffed6c000007947 */ /* 0x000fea000383ffff */
.L_x_1475:
[----:B------:R-:W-:Y:S01]  /*146c0*/  IMAD.MOV.U32 R10, RZ, RZ, R3 ;  /* 0x000000ffff0a7224 */ /* 0x000fe200078e0003 */
[----:B------:R-:W-:Y:S01]  /*146d0*/  MOV R7, 0x4 ;  /* 0x0000000400077802 */ /* 0x000fe20000000f00 */
[----:B------:R-:W-:Y:S01]  /*146e0*/  IMAD.MOV.U32 R4, RZ, RZ, 0x181f ;  /* 0x0000181fff047424 */ /* 0x000fe200078e00ff */
[----:B------:R-:W-:Y:S02]  /*146f0*/  MOV R8, 0x14710 ;  /* 0x0001471000087802 */ /* 0x000fe40000000f00 */
[----:B-1234-:R-:W-:Y:S05]  /*14700*/  CALL.REL.NOINC `($__internal_5_$__cuda_sm70_shflsync_idx_p) ;  /* 0x00000c3000007944 */ /* 0x01efea0003c00000 */
[----:B------:R-:W-:Y:S05]  /*14710*/  BRA `(.L_x_1553) ;  /* 0xfffed68000007947 */ /* 0x000fea000383ffff */
.L_x_1478:
[----:B------:R-:W-:Y:S01]  /*14720*/  IMAD.MOV.U32 R10, RZ, RZ, R2 ;  /* 0x000000ffff0a7224 */ /* 0x000fe200078e0002 */
[----:B--2---:R-:W-:Y:S01]  /*14730*/  MOV R7, 0x5 ;  /* 0x0000000500077802 */ /* 0x004fe20000000f00 */
[----:B------:R-:W-:Y:S01]  /*14740*/  IMAD.MOV.U32 R4, RZ, RZ, 0x181f ;  /* 0x0000181fff047424 */ /* 0x000fe200078e00ff */
[----:B------:R-:W-:-:S02]  /*14750*/  MOV R8, 0x14770 ;  /* 0x0001477000087802 */ /* 0x000fc40000000f00 */
[----:B-1-34-:R-:W-:Y:S05]  /*14760*/  CALL.REL.NOINC `($__internal_5_$__cuda_sm70_shflsync_idx_p) ;  /* 0x00000bd000007944 */ /* 0x01afea0003c00000 */
[----:B------:R-:W-:Y:S01]  /*14770*/  IMAD.MOV.U32 R5, RZ, RZ, R4 ;  /* 0x000000ffff057224 */ /* 0x000fe200078e0004 */
[----:B------:R-:W-:Y:S01]  /*14780*/  MOV R7, 0x5 ;  /* 0x0000000500077802 */ /* 0x000fe20000000f00 */
[----:B------:R-:W-:Y:S01]  /*14790*/  IMAD.MOV.U32 R10, RZ, RZ, R3 ;  /* 0x000000ffff0a7224 */ /* 0x000fe200078e0003 */
[----:B------:R-:W-:-:S02]  /*147a0*/  MOV R4, 0x181f ;  /* 0x0000181f00047802 */ /* 0x000fc40000000f00 */
[----:B------:R-:W-:Y:S02]  /*147b0*/  MOV R8, 0x147d0 ;  /* 0x000147d000087802 */ /* 0x000fe40000000f00 */
[----:B------:R-:W-:Y:S05]  /*147c0*/  CALL.REL.NOINC `($__internal_5_$__cuda_sm70_shflsync_idx_p) ;  /* 0x00000b7000007944 */ /* 0x000fea0003c00000 */
[----:B------:R-:W-:Y:S05]  /*147d0*/  BRA `(.L_x_1554) ;  /* 0xfffed70000007947 */ /* 0x000fea000383ffff */
.L_x_1481:
[----:B------:R-:W-:Y:S01]  /*147e0*/  IMAD.MOV.U32 R10, RZ, RZ, R2 ;  /* 0x000000ffff0a7224 */ /* 0x000fe200078e0002 */
[----:B-1----:R-:W-:Y:S01]  /*147f0*/  MOV R7, 0x6 ;  /* 0x0000000600077802 */ /* 0x002fe20000000f00 */
[----:B------:R-:W-:Y:S01]  /*14800*/  IMAD.MOV.U32 R4, RZ, RZ, 0x181f ;  /* 0x0000181fff047424 */ /* 0x000fe200078e00ff */
[----:B------:R-:W-:Y:S02]  /*14810*/  MOV R8, 0x14830 ;  /* 0x0001483000087802 */ /* 0x000fe40000000f00 */
[----:B--234-:R-:W-:Y:S05]  /*14820*/  CALL.REL.NOINC `($__internal_5_$__cuda_sm70_shflsync_idx_p) ;  /* 0x00000b1000007944 */ /* 0x01cfea0003c00000 */
[----:B------:R-:W-:Y:S01]  /*14830*/  MOV R5, R4 ;  /* 0x0000000400057202 */ /* 0x000fe20000000f00 */
[----:B------:R-:W-:Y:S05]  /*14840*/  BRA `(.L_x_1555) ;  /* 0xfffed7c000007947 */ /* 0x000fea000383ffff */
.L_x_1482:
[----:B------:R-:W-:Y:S01]  /*14850*/  IMAD.MOV.U32 R10, RZ, RZ, R3 ;  /* 0x000000ffff0a7224 */ /* 0x000fe200078e0003 */
[----:B------:R-:W-:Y:S01]  /*14860*/  MOV R7, 0x6 ;  /* 0x0000000600077802 */ /* 0x000fe20000000f00 */
[----:B------:R-:W-:Y:S01]  /*14870*/  IMAD.MOV.U32 R4, RZ, RZ, 0x181f ;  /* 0x0000181fff047424 */ /* 0x000fe200078e00ff */
[----:B------:R-:W-:Y:S02]  /*14880*/  MOV R8, 0x148a0 ;  /* 0x000148a000087802 */ /* 0x000fe40000000f00 */
[----:B-1234-:R-:W-:Y:S05]  /*14890*/  CALL.REL.NOINC `($__internal_5_$__cuda_sm70_shflsync_idx_p) ;  /* 0x00000aa000007944 */ /* 0x01efea0003c00000 */
[----:B------:R-:W-:Y:S05]  /*148a0*/  BRA `(.L_x_1556) ;  /* 0xfffed78000007947 */ /* 0x000fea000383ffff */
.L_x_1485:
        /* <DEDUP_REMOVED lines=11> */
[----:B------:R-:W-:Y:S01]  /*14960*/  MOV R3, R4 ;  /* 0x0000000400037202 */ /* 0x000fe20000000f00 */
[----:B------:R-:W-:Y:S05]  /*14970*/  BRA `(.L_x_1557) ;  /* 0xfffed7f000007947 */ /* 0x000fea000383ffff */
.L_x_1492:
[----:B--2---:R1:W5:Y:S01]  /*14980*/  LDL R0, [R1+0x18] ;  /* 0x0000180001007983 */ /* 0x0043620000100800 */
[----:B------:R-:W-:Y:S02]  /*14990*/  MOV R3, 0x2 ;  /* 0x0000000200037802 */ /* 0x000fe40000000f00 */
[----:B------:R-:W-:Y:S02]  /*149a0*/  MOV R2, 0x149c0 ;  /* 0x000149c000027802 */ /* 0x000fe40000000f00 */
[----:B-1---5:R-:W-:Y:S05]  /*149b0*/  CALL.REL.NOINC `($__internal_4_$__cuda_sm70_shflsync_bfly_p) ;  /* 0x0000094000007944 */ /* 0x022fea0003c00000 */
[----:B------:R-:W-:Y:S01]  /*149c0*/  MOV R4, R8 ;  /* 0x0000000800047202 */ /* 0x000fe20000000f00 */
[----:B------:R-:W-:Y:S05]  /*149d0*/  BRA `(.L_x_1558) ;  /* 0xffffc4c000007947 */ /* 0x000fea000383ffff */
.L_x_1493:
[----:B------:R-:W-:Y:S01]  /*149e0*/  IMAD.MOV.U32 R0, RZ, RZ, R4 ;  /* 0x000000ffff007224 */ /* 0x000fe200078e0004 */
[----:B------:R-:W-:Y:S02]  /*149f0*/  MOV R3, 0x1 ;  /* 0x0000000100037802 */ /* 0x000fe40000000f00 */
[----:B------:R-:W-:Y:S02]  /*14a00*/  MOV R2, 0x14a20 ;  /* 0x00014a2000027802 */ /* 0x000fe40000000f00 */
[----:B-----5:R-:W-:Y:S05]  /*14a10*/  CALL.REL.NOINC `($__internal_4_$__cuda_sm70_shflsync_bfly_p) ;  /* 0x000008e000007944 */ /* 0x020fea0003c00000 */
[----:B------:R1:W5:Y:S01]  /*14a20*/  LDL R0, [R1+0x1c] ;  /* 0x00001c0001007983 */ /* 0x0003620000100800 */
[----:B------:R-:W-:Y:S01]  /*14a30*/  FADD.FTZ R4, R4, R8 ;  /* 0x0000000804047221 */ /* 0x000fe20000010000 */
[----:B------:R-:W-:-:S02]  /*14a40*/  MOV R3, 0x2 ;  /* 0x0000000200037802 */ /* 0x000fc40000000f00 */
[----:B------:R-:W-:Y:S02]  /*14a50*/  MOV R2, 0x14a70 ;  /* 0x00014a7000027802 */ /* 0x000fe40000000f00 */
[----:B-1---5:R-:W-:Y:S05]  /*14a60*/  CALL.REL.NOINC `($__internal_4_$__cuda_sm70_shflsync_bfly_p) ;  /* 0x0000089000007944 */ /* 0x022fea0003c00000 */
[----:B------:R-:W2:Y:S01]  /*14a70*/  LDL.LU R0, [R1+0x1c] ;  /* 0x00001c0001007983 */ /* 0x000ea20000300800 */
[----:B------:R-:W-:Y:S02]  /*14a80*/  MOV R3, 0x1 ;  /* 0x0000000100037802 */ /* 0x000fe40000000f00 */
[----:B------:R-:W-:Y:S01]  /*14a90*/  MOV R2, 0x14ad0 ;  /* 0x00014ad000027802 */ /* 0x000fe20000000f00 */
[----:B--2---:R-:W-:-:S05]  /*14aa0*/  FADD.FTZ R5, R0, R8 ;  /* 0x0000000800057221 */ /* 0x004fca0000010000 */
[----:B------:R-:W-:Y:S02]  /*14ab0*/  MOV R0, R5 ;  /* 0x0000000500007202 */ /* 0x000fe40000000f00 */
[----:B------:R-:W-:Y:S05]  /*14ac0*/  CALL.REL.NOINC `($__internal_4_$__cuda_sm70_shflsync_bfly_p) ;  /* 0x0000083000007944 */ /* 0x000fea0003c00000 */
[----:B------:R1:W5:Y:S01]  /*14ad0*/  LDL R0, [R1+0x20] ;  /* 0x0000200001007983 */ /* 0x0003620000100800 */
[----:B------:R-:W-:Y:S01]  /*14ae0*/  FADD.FTZ R5, R5, R8 ;  /* 0x0000000805057221 */ /* 0x000fe20000010000 */
[----:B------:R-:W-:Y:S02]  /*14af0*/  MOV R3, 0x2 ;  /* 0x0000000200037802 */ /* 0x000fe40000000f00 */
        /* <DEDUP_REMOVED lines=19> */
[----:B------:R-:W-:Y:S05]  /*14c30*/  BRA `(.L_x_1559) ;  /* 0xffffc39000007947 */ /* 0x000fea000383ffff */
.L_x_1516:
[----:B------:R-:W-:Y:S01]  /*14c40*/  IMAD.MOV.U32 R10, RZ, RZ, R2 ;  /* 0x000000ffff0a7224 */ /* 0x000fe200078e0002 */
[----:B------:R-:W-:Y:S01]  /*14c50*/  MOV R7, RZ ;  /* 0x000000ff00077202 */ /* 0x000fe20000000f00 */
[----:B------:R-:W-:Y:S01]  /*14c60*/  IMAD.MOV.U32 R4, RZ, RZ, 0x181f ;  /* 0x0000181fff047424 */ /* 0x000fe200078e00ff */
[----:B------:R-:W-:Y:S02]  /*14c70*/  MOV R8, 0x14c90 ;  /* 0x00014c9000087802 */ /* 0x000fe40000000f00 */
[----:B------:R-:W-:Y:S05]  /*14c80*/  CALL.REL.NOINC `($__internal_5_$__cuda_sm70_shflsync_idx_p) ;  /* 0x000006b000007944 */ /* 0x000fea0003c00000 */
[----:B------:R-:W-:Y:S01]  /*14c90*/  MOV R5, R4 ;  /* 0x0000000400057202 */ /* 0x000fe20000000f00 */
[----:B------:R-:W-:Y:S05]  /*14ca0*/  BRA `(.L_x_1560) ;  /* 0xffffeba000007947 */ /* 0x000fea000383ffff */
.L_x_1517:
[----:B------:R-:W-:Y:S01]  /*14cb0*/  IMAD.MOV.U32 R10, RZ, RZ, R3 ;  /* 0x000000ffff0a7224 */ /* 0x000fe200078e0003 */
[----:B------:R-:W-:Y:S01]  /*14cc0*/  MOV R7, RZ ;  /* 0x000000ff00077202 */ /* 0x000fe20000000f00 */
[----:B------:R-:W-:Y:S01]  /*14cd0*/  IMAD.MOV.U32 R4, RZ, RZ, 0x181f ;  /* 0x0000181fff047424 */ /* 0x000fe200078e00ff */
[----:B------:R-:W-:Y:S02]  /*14ce0*/  MOV R8, 0x14d00 ;  /* 0x00014d0000087802 */ /* 0x000fe40000000f00 */
[----:B-12---:R-:W-:Y:S05]  /*14cf0*/  CALL.REL.NOINC `($__internal_5_$__cuda_sm70_shflsync_idx_p) ;  /* 0x0000064000007944 */ /* 0x006fea0003c00000 */
[----:B------:R-:W-:Y:S05]  /*14d00*/  BRA `(.L_x_1561) ;  /* 0xffffeb6000007947 */ /* 0x000fea000383ffff */
.L_x_1520:
        /* <DEDUP_REMOVED lines=12> */
.L_x_1523:
[----:B------:R-:W-:Y:S01]  /*14dd0*/  IMAD.MOV.U32 R10, RZ, RZ, R2 ;  /* 0x000000ffff0a7224 */ /* 0x000fe200078e0002 */
[----:B-1----:R-:W-:Y:S01]  /*14de0*/  MOV R7, 0x2 ;  /* 0x0000000200077802 */ /* 0x002fe20000000f00 */
[----:B----4-:R-:W-:Y:S01]  /*14df0*/  IMAD.MOV.U32 R4, RZ, RZ, 0x181f ;  /* 0x0000181fff047424 */ /* 0x010fe200078e00ff */
[----:B------:R-:W-:Y:S02]  /*14e00*/  MOV R8, 0x14e20 ;  /* 0x00014e2000087802 */ /* 0x000fe40000000f00 */
[----:B--23--:R-:W-:Y:S05]  /*14e10*/  CALL.REL.NOINC `($__internal_5_$__cuda_sm70_shflsync_idx_p) ;  /* 0x0000052000007944 */ /* 0x00cfea0003c00000 */
[----:B------:R-:W-:Y:S01]  /*14e20*/  MOV R5, R4 ;  /* 0x0000000400057202 */ /* 0x000fe20000000f00 */
[----:B------:R-:W-:Y:S05]  /*14e30*/  BRA `(.L_x_1563) ;  /* 0xffffec9000007947 */ /* 0x000fea000383ffff */
.L_x_1524:
[----:B------:R-:W-:Y:S01]  /*14e40*/  IMAD.MOV.U32 R10, RZ, RZ, R3 ;  /* 0x000000ffff0a7224 */ /* 0x000fe200078e0003 */
[----:B------:R-:W-:Y:S01]  /*14e50*/  MOV R7, 0x2 ;  /* 0x0000000200077802 */ /* 0x000fe20000000f00 */
[----:B----4-:R-:W-:Y:S01]  /*14e60*/  IMAD.MOV.U32 R4, RZ, RZ, 0x181f ;  /* 0x0000181fff047424 */ /* 0x010fe200078e00ff */
[----:B------:R-:W-:Y:S02]  /*14e70*/  MOV R8, 0x14e90 ;  /* 0x00014e9000087802 */ /* 0x000fe40000000f00 */
[----:B-123--:R-:W-:Y:S05]  /*14e80*/  CALL.REL.NOINC `($__internal_5_$__cuda_sm70_shflsync_idx_p) ;  /* 0x000004b000007944 */ /* 0x00efea0003c00000 */
[----:B------:R-:W-:Y:S05]  /*14e90*/  BRA `(.L_x_1564) ;  /* 0xffffec5000007947 */ /* 0x000fea000383ffff */
.L_x_1527:
        /* <DEDUP_REMOVED lines=12> */
.L_x_1530:
[----:B------:R-:W-:Y:S01]  /*14f60*/  IMAD.MOV.U32 R10, RZ, RZ, R2 ;  /* 0x000000ffff0a7224 */ /* 0x000fe200078e0002 */
[----:B--2---:R-:W-:Y:S01]  /*14f70*/  MOV R7, 0x4 ;  /* 0x0000000400077802 */ /* 0x004fe20000000f00 */
[----:B---3--:R-:W-:Y:S01]  /*14f80*/  IMAD.MOV.U32 R4, RZ, RZ, 0x181f ;  /* 0x0000181fff047424 */ /* 0x008fe200078e00ff */
[----:B------:R-:W-:Y:S02]  /*14f90*/  MOV R8, 0x14fb0 ;  /* 0x00014fb000087802 */ /* 0x000fe40000000f00 */
[----:B-1--4-:R-:W-:Y:S05]  /*14fa0*/  CALL.REL.NOINC `($__internal_5_$__cuda_sm70_shflsync_idx_p) ;  /* 0x0000039000007944 */ /* 0x012fea0003c00000 */
[----:B------:R-:W-:Y:S01]  /*14fb0*/  MOV R5, R4 ;  /* 0x0000000400057202 */ /* 0x000fe20000000f00 */
[----:B------:R-:W-:Y:S05]  /*14fc0*/  BRA `(.L_x_1566) ;  /* 0xffffed7000007947 */ /* 0x000fea000383ffff */
.L_x_1531:
[----:B------:R-:W-:Y:S01]  /*14fd0*/  IMAD.MOV.U32 R10, RZ, RZ, R3 ;  /* 0x000000ffff0a7224 */ /* 0x000fe200078e0003 */
[----:B------:R-:W-:Y:S01]  /*14fe0*/  MOV R7, 0x4 ;  /* 0x0000000400077802 */ /* 0x000fe20000000f00 */
[----:B---3--:R-:W-:Y:S01]  /*14ff0*/  IMAD.MOV.U32 R4, RZ, RZ, 0x181f ;  /* 0x0000181fff047424 */ /* 0x008fe200078e00ff */
[----:B------:R-:W-:Y:S02]  /*15000*/  MOV R8, 0x15020 ;  /* 0x0001502000087802 */ /* 0x000fe40000000f00 */
[----:B-12-4-:R-:W-:Y:S05]  /*15010*/  CALL.REL.NOINC `($__internal_5_$__cuda_sm70_shflsync_idx_p) ;  /* 0x0000032000007944 */ /* 0x016fea0003c00000 */
[----:B------:R-:W-:Y:S05]  /*15020*/  BRA `(.L_x_1567) ;  /* 0xffffed3000007947 */ /* 0x000fea000383ffff */
.L_x_1534:
[----:B------:R-:W-:Y:S01]  /*15030*/  IMAD.MOV.U32 R10, RZ, RZ, R2 ;  /* 0x000000ffff0a7224 */ /* 0x000fe200078e0002 */
[----:B-1----:R-:W-:Y:S01]  /*15040*/  MOV R7, 0x5 ;  /* 0x0000000500077802 */ /* 0x002fe20000000f00 */
[----:B--2---:R-:W-:Y:S01]  /*15050*/  IMAD.MOV.U32 R4, RZ, RZ, 0x181f ;  /* 0x0000181fff047424 */ /* 0x004fe200078e00ff */
[----:B------:R-:W-:-:S02]  /*15060*/  MOV R8, 0x15080 ;  /* 0x0001508000087802 */ /* 0x000fc40000000f00 */
[----:B---34-:R-:W-:Y:S05]  /*15070*/  CALL.REL.NOINC `($__internal_5_$__cuda_sm70_shflsync_idx_p) ;  /* 0x000002c000007944 */ /* 0x018fea0003c00000 */
[----:B------:R-:W-:Y:S01]  /*15080*/  IMAD.MOV.U32 R5, RZ, RZ, R4 ;  /* 0x000000ffff057224 */ /* 0x000fe200078e0004 */
[----:B------:R-:W-:Y:S01]  /*15090*/  MOV R7, 0x5 ;  /* 0x0000000500077802 */ /* 0x000fe20000000f00 */
[----:B------:R-:W-:Y:S01]  /*150a0*/  IMAD.MOV.U32 R10, RZ, RZ, R3 ;  /* 0x000000ffff0a7224 */ /* 0x000fe200078e0003 */
[----:B------:R-:W-:-:S02]  /*150b0*/  MOV R4, 0x181f ;  /* 0x0000181f00047802 */ /* 0x000fc40000000f00 */
[----:B------:R-:W-:Y:S02]  /*150c0*/  MOV R8, 0x150e0 ;  /* 0x000150e000087802 */ /* 0x000fe40000000f00 */
[----:B------:R-:W-:Y:S05]  /*150d0*/  CALL.REL.NOINC `($__internal_5_$__cuda_sm70_shflsync_idx_p) ;  /* 0x0000026000007944 */ /* 0x000fea0003c00000 */
[----:B------:R-:W-:Y:S05]  /*150e0*/  BRA `(.L_x_1568) ;  /* 0xffffeda000007947 */ /* 0x000fea000383ffff */
.L_x_1537:
[----:B------:R-:W-:Y:S01]  /*150f0*/  IMAD.MOV.U32 R10, RZ, RZ, R2 ;  /* 0x000000ffff0a7224 */ /* 0x000fe200078e0002 */
[----:B--2---:R-:W-:Y:S01]  /*15100*/  MOV R7, 0x6 ;  /* 0x0000000600077802 */ /* 0x004fe20000000f00 */
[----:B------:R-:W-:Y:S01]  /*15110*/  IMAD.MOV.U32 R4, RZ, RZ, 0x181f ;  /* 0x0000181fff047424 */ /* 0x000fe200078e00ff */
[----:B------:R-:W-:Y:S02]  /*15120*/  MOV R8, 0x15140 ;  /* 0x0001514000087802 */ /* 0x000fe40000000f00 */
[----:B-1-34-:R-:W-:Y:S05]  /*15130*/  CALL.REL.NOINC `($__internal_5_$__cuda_sm70_shflsync_idx_p) ;  /* 0x0000020000007944 */ /* 0x01afea0003c00000 */
[----:B------:R-:W-:Y:S01]  /*15140*/  MOV R5, R4 ;  /* 0x0000000400057202 */ /* 0x000fe20000000f00 */
[----:B------:R-:W-:Y:S05]  /*15150*/  BRA `(.L_x_1569) ;  /* 0xffffee5000007947 */ /* 0x000fea000383ffff */
.L_x_1538:
[----:B------:R-:W-:Y:S01]  /*15160*/  IMAD.MOV.U32 R10, RZ, RZ, R3 ;  /* 0x000000ffff0a7224 */ /* 0x000fe200078e0003 */
[----:B------:R-:W-:Y:S01]  /*15170*/  MOV R7, 0x6 ;  /* 0x0000000600077802 */ /* 0x000fe20000000f00 */
[----:B------:R-:W-:Y:S01]  /*15180*/  IMAD.MOV.U32 R4, RZ, RZ, 0x181f ;  /* 0x0000181fff047424 */ /* 0x000fe200078e00ff */
[----:B------:R-:W-:Y:S02]  /*15190*/  MOV R8, 0x151b0 ;  /* 0x000151b000087802 */ /* 0x000fe40000000f00 */
[----:B-1234-:R-:W-:Y:S05]  /*151a0*/  CALL.REL.NOINC `($__internal_5_$__cuda_sm70_shflsync_idx_p) ;  /* 0x0000019000007944 */ /* 0x01efea0003c00000 */
[----:B------:R-:W-:Y:S05]  /*151b0*/  BRA `(.L_x_1570) ;  /* 0xffffee1000007947 */ /* 0x000fea000383ffff */
.L_x_1541:
        /* <DEDUP_REMOVED lines=13> */
.L_x_1543:
[----:B------:R-:W-:Y:S01]  /*15290*/  IMAD.MOV.U32 R10, RZ, RZ, R73 ;  /* 0x000000ffff0a7224 */ /* 0x000fe200078e0049 */
[----:B------:R-:W-:Y:S01]  /*152a0*/  MOV R7, RZ ;  /* 0x000000ff00077202 */ /* 0x000fe20000000f00 */
[----:B-1----:R-:W-:Y:S01]  /*152b0*/  IMAD.MOV.U32 R4, RZ, RZ, 0x1f ;  /* 0x0000001fff047424 */ /* 0x002fe200078e00ff */
[----:B------:R-:W-:Y:S02]  /*152c0*/  MOV R8, 0x152e0 ;  /* 0x000152e000087802 */ /* 0x000fe40000000f00 */
[----:B--2345:R-:W-:Y:S05]  /*152d0*/  CALL.REL.NOINC `($__internal_5_$__cuda_sm70_shflsync_idx_p) ;  /* 0x0000006000007944 */ /* 0x03cfea0003c00000 */
[----:B------:R-:W-:Y:S01]  /*152e0*/  MOV R0, R4 ;  /* 0x0000000400007202 */ /* 0x000fe20000000f00 */
[----:B------:R-:W-:Y:S05]  /*152f0*/  BRA `(.L_x_1572) ;  /* 0xffffef9000007947 */ /* 0x000fea000383ffff */
        .weak           $__internal_4_$__cuda_sm70_shflsync_bfly_p
        .type           $__internal_4_$__cuda_sm70_shflsync_bfly_p,@function
        .size           $__internal_4_$__cuda_sm70_shflsync_bfly_p,($__internal_5_$__cuda_sm70_shflsync_idx_p - $__internal_4_$__cuda_sm70_shflsync_bfly_p)
$__internal_4_$__cuda_sm70_shflsync_bfly_p:
[----:B------:R-:W-:Y:S04]  /*15300*/  WARPSYNC R9 ;  /* 0x0000000900007348 */ /* 0x000fe80003800000 */
[----:B------:R1:W2:Y:S02]  /*15310*/  SHFL.BFLY PT, R8, R0, R3, R10 ;  /* 0x0c00000300087389 */ /* 0x0002a400000e000a */
[----:B-1----:R-:W-:-:S04]  /*15320*/  MOV R3, 0x0 ;  /* 0x0000000000037802 */ /* 0x002fc80000000f00 */
[----:B--2---:R-:W-:Y:S05]  /*15330*/  RET.REL.NODEC R2 `(_ZN7cutlass13device_kernelIN5flash19enable_sm80_to_sm89INS1_16FlashAttnFwdSm80INS1_25CollectiveMainloopFwdSm80ILi4ELi1ELb0EN4cute5tupleIJNS5_1CILi128EEENS7_ILi64EEES8_EEELi128ENS_10bfloat16_tEfNS_4arch4Sm80ELb1ELb0ELb1ELb0ELb0ELb0ELb1ELb0EEENS1_21CollectiveEpilogueFwdINS6_IJS8_S8_S9_EEENS6_IJNS7_ILi1EEESH_SH_EEESB_SD_Li128ELb0ELb1ELb0ELb0EEENS1_30DynamicPersistentTileSchedulerILi128ELi128ELb0ELb1ELb0EEEEEEEEEvNT_6ParamsE) ;  /* 0xfffeacc002007950 */ /* 0x004fea0003c3ffff */
        .weak           $__internal_5_$__cuda_sm70_shflsync_idx_p
        .type           $__internal_5_$__cuda_sm70_shflsync_idx_p,@function
        .size           $__internal_5_$__cuda_sm70_shflsync_idx_p,(.L_x_3778 - $__internal_5_$__cuda_sm70_shflsync_idx_p)
$__internal_5_$__cuda_sm70_shflsync_idx_p:
[----:B------:R-:W-:-:S04]  /*15340*/  MOV R9, 0xffffffff ;  /* 0xffffffff00097802 */ /* 0x000fc80000000f00 */
[----:B------:R-:W-:Y:S04]  /*15350*/  WARPSYNC R9 ;  /* 0x0000000900007348 */ /* 0x000fe80003800000 */
[----:B------:R1:W2:Y:S02]  /*15360*/  SHFL.IDX PT, R4, R10, R7, R4 ;  /* 0x000000070a047389 */ /* 0x0002a400000e0004 */
[----:B-1----:R-:W-:-:S04]  /*15370*/  MOV R9, 0x0 ;  /* 0x0000000000097802 */ /* 0x002fc80000000f00 */
[----:B--2---:R-:W-:Y:S05]  /*15380*/  RET.REL.NODEC R8 `(_ZN7cutlass13device_kernelIN5flash19enable_sm80_to_sm89INS1_16FlashAttnFwdSm80INS1_25CollectiveMainloopFwdSm80ILi4ELi1ELb0EN4cute5tupleIJNS5_1CILi128EEENS7_ILi64EEES8_EEELi128ENS_10bfloat16_tEfNS_4arch4Sm80ELb1ELb0ELb1ELb0ELb0ELb0ELb1ELb0EEENS1_21CollectiveEpilogueFwdINS6_IJS8_S8_S9_EEENS6_IJNS7_ILi1EEESH_SH_EEESB_SD_Li128ELb0ELb1ELb0ELb0EEENS1_30DynamicPersistentTileSchedulerILi128ELi128ELb0ELb1ELb0EEEEEEEEEvNT_6ParamsE) ;  /* 0xfffeac7008007950 */ /* 0x004fea0003c3ffff */
.L_x_1573:
        /* <DEDUP_REMOVED lines=15> */
.L_x_3778:


//--------------------- .text._ZN7cutlass13device_kernelIN5flash19enable_sm80_to_sm89INS1_16FlashAttnFwdSm80INS1_25CollectiveMainloopFwdSm80ILi4ELi1ELb0EN4cute5tupleIJNS5_1CILi128EEENS7_ILi64EEES8_EEELi128ENS_10bfloat16_tEfNS_4arch4Sm80ELb1ELb0ELb1ELb1ELb0ELb0ELb1ELb0EEENS1_21CollectiveEpilogueFwdINS6_IJS8_S8_S9_EEENS6_IJNS7_ILi1EEESH_SH_EEESB_SD_Li128ELb1ELb1ELb0ELb0EEENS1_19SingleTileSchedulerILb1ELb0ELb1ELi128EEEEEEEEEvNT_6ParamsE --------------------------
	.section	.text._ZN7cutlass13device_kernelIN5flash19enable_sm80_to_sm89INS1_16FlashAttnFwdSm80INS1_25CollectiveMainloopFwdSm80ILi4ELi1ELb0EN4cute5tupleIJNS5_1CILi128EEENS7_ILi64EEES8_EEELi128ENS_10bfloat16_tEfNS_4arch4Sm80ELb1ELb0ELb1ELb1ELb0ELb0ELb1ELb0EEENS1_21CollectiveEpilogueFwdINS6_IJS8_S8_S9_EEENS6_IJNS7_ILi1EEESH_SH_EEESB_SD_Li128ELb1ELb1ELb0ELb0EEENS1_19SingleTileSchedulerILb1ELb0ELb1ELi128EEEEEEEEEvNT_6ParamsE,"ax",@progbits
	.sectioninfo	@"SHI_REGISTERS=255"
	.align	128
.text._ZN7cutlass13device_kernelIN5flash19enable_sm80_to_sm89INS1_16FlashAttnFwdSm80INS1_25CollectiveMainloopFwdSm80ILi4ELi1ELb0EN4cute5tupleIJNS5_1CILi128EEENS7_ILi64EEES8_EEELi128ENS_10bfloat16_tEfNS_4arch4Sm80ELb1ELb0ELb1ELb1ELb0ELb0ELb1ELb0EEENS1_21CollectiveEpilogueFwdINS6_IJS8_S8_S9_EEENS6_IJNS7_ILi1EEESH_SH_EEESB_SD_Li128ELb1ELb1ELb0ELb0EEENS1_19SingleTileSchedulerILb1ELb0ELb1ELi128EEEEEEEEEvNT_6ParamsE:
        .type           _ZN7cutlass13device_kernelIN5flash19enable_sm80_to_sm89INS1_16FlashAttnFwdSm80INS1_25CollectiveMainloopFwdSm80ILi4ELi1ELb0EN4cute5tupleIJNS5_1CILi128EEENS7_ILi64EEES8_EEELi128ENS_10bfloat16_tEfNS_4arch4Sm80ELb1ELb0ELb1ELb1ELb0ELb0ELb1ELb0EEENS1_21CollectiveEpilogueFwdINS6_IJS8_S8_S9_EEENS6_IJNS7_ILi1EEESH_SH_EEESB_SD_Li128ELb1ELb1ELb0ELb0EEENS1_19SingleTileSchedulerILb1ELb0ELb1ELi128EEEEEEEEEvNT_6ParamsE,@function
        .size           _ZN7cutlass13device_kernelIN5flash19enable_sm80_to_sm89INS1_16FlashAttnFwdSm80INS1_25CollectiveMainloopFwdSm80ILi4ELi1ELb0EN4cute5tupleIJNS5_1CILi128EEENS7_ILi64EEES8_EEELi128ENS_10bfloat16_tEfNS_4arch4Sm80ELb1ELb0ELb1ELb1ELb0ELb0ELb1ELb0EEENS1_21CollectiveEpilogueFwdINS6_IJS8_S8_S9_EEENS6_IJNS7_ILi1EEESH_SH_EEESB_SD_Li128ELb1ELb1ELb0ELb0EEENS1_19SingleTileSchedulerILb1ELb0ELb1ELi128EEEEEEEEEvNT_6ParamsE,(.L_x_3781 - _ZN7cutlass13device_kernelIN5flash19enable_sm80_to_sm89INS1_16FlashAttnFwdSm80INS1_25CollectiveMainloopFwdSm80ILi4ELi1ELb0EN4cute5tupleIJNS5_1CILi128EEENS7_ILi64EEES8_EEELi128ENS_10bfloat16_tEfNS_4arch4Sm80ELb1ELb0ELb1ELb1ELb0ELb0ELb1ELb0EEENS1_21CollectiveEpilogueFwdINS6_IJS8_S8_S9_EEENS6_IJNS7_ILi1EEESH_SH_EEESB_SD_Li128ELb1ELb1ELb0ELb0EEENS1_19SingleTileSchedulerILb1ELb0ELb1ELi128EEEEEEEEEvNT_6ParamsE)
        .other          _ZN7cutlass13device_kernelIN5flash19enable_sm80_to_sm89INS1_16FlashAttnFwdSm80INS1_25CollectiveMainloopFwdSm80ILi4ELi1ELb0EN4cute5tupleIJNS5_1CILi128EEENS7_ILi64EEES8_EEELi128ENS_10bfloat16_tEfNS_4arch4Sm80ELb1ELb0ELb1ELb1ELb0ELb0ELb1ELb0EEENS1_21CollectiveEpilogueFwdINS6_IJS8_S8_S9_EEENS6_IJNS7_ILi1EEESH_SH_EEESB_SD_Li128ELb1ELb1ELb0ELb0EEENS1_19SingleTileSchedulerILb1ELb0ELb1ELi128EEEEEEEEEvNT_6ParamsE,@"STO_CUDA_ENTRY STV_DEFAULT"
_ZN7cutlass13device_kernelIN5flash19enable_sm80_to_sm89INS1_16FlashAttnFwdSm80INS1_25CollectiveMainloopFwdSm80ILi4ELi1ELb0EN4cute5tupleIJNS5_1CILi128EEENS7_ILi64EEES8_EEELi128ENS_10bfloat16_tEfNS_4arch4Sm80ELb1ELb0ELb1ELb1ELb0ELb0ELb1ELb0EEENS1_21CollectiveEpilogueFwdINS6_IJS8_S8_S9_EEENS6_IJNS7_ILi1EEESH_SH_EEESB_SD_Li128ELb1ELb1ELb0ELb0EEENS1_19SingleTileSchedulerILb1ELb0ELb1ELi128EEEEEEEEEvNT_6ParamsE:
        /* <DEDUP_REMOVED lines=17> */
.L_x_1575:
        /* <DEDUP_REMOVED lines=8> */
.L_x_1577:
[----:B------:R-:W-:-:S04]  /*0190*/  MOV R0, c[0x0][0x54c] ;  /* 0x0001530000007a02 */ /* 0x000fc80000000f00 */
.L_x_1576:
[----:B------:R-:W-:Y:S01]  /*01a0*/  USHF.L.U32 UR17, UR17, 0x7, URZ ;  /* 0x0000000711117899 */ /* 0x000fe2000800063f */
[----:B-----5:R-:W-:-:S05]  /*01b0*/  IMAD R0, R0, c[0x0][0x548], RZ ;  /* 0x0001520000007a24 */ /* 0x020fca00078e02ff */
[----:B------:R-:W-:-:S04]  /*01c0*/  ISETP.LE.AND P0, PT, R0, UR17, PT ;  /* 0x0000001100007c0c */ /* 0x000fc8000bf03270 */
[----:B------:R-:W-:-:S05]  /*01d0*/  SEL R0, R5, 0xffffffff, !P0 ;  /* 0xffffffff05007807 */ /* 0x000fca0004000000 */
[----:B------:R2:W-:Y:S01]  /*01e0*/  STL [R1+0x58], R0 ;  /* 0x0000580001007387 */ /* 0x0005e20000100800 */
[----:B------:R-:W-:Y:S05]  /*01f0*/  BRA `(.L_x_1578) ;  /* 0x0000013000007947 */ /* 0x000fea0003800000 */
.L_x_1574:
[----:B------:R-:W-:-:S04]  /*0200*/  ISETP.NE.U32.AND P0, PT, RZ, c[0x0][0x568], PT ;  /* 0x00015a00ff007a0c */ /* 0x000fc80003f05070 */
[----:B------:R-:W-:-:S13]  /*0210*/  ISETP.NE.AND.EX P0, PT, RZ, c[0x0][0x56c], PT, P0 ;  /* 0x00015b00ff007a0c */ /* 0x000fda0003f05300 */
[----:B------:R-:W-:Y:S05]  /*0220*/  @!P0 BRA `(.L_x_1579) ;  /* 0x0000002000008947 */ /* 0x000fea0003800000 */
[----:B------:R1:W5:Y:S01]  /*0230*/  LDG.E R0, [R2.64] ;  /* 0x0000001202007981 */ /* 0x000362000c1e1900 */
[----:B------:R-:W-:Y:S05]  /*0240*/  BRA `(.L_x_1580) ;  /* 0x0000009000007947 */ /* 0x000fea0003800000 */
.L_x_1579:
        /* <DEDUP_REMOVED lines=8> */
.L_x_1581:
[----:B------:R-:W-:-:S04]  /*02d0*/  MOV R0, c[0x0][0x54c] ;  /* 0x0001530000007a02 */ /* 0x000fc80000000f00 */
.L_x_1580:
[----:B------:R-:W-:Y:S01]  /*02e0*/  USHF.L.U32 UR17, UR17, 0x7, URZ ;  /* 0x0000000711117899 */ /* 0x000fe2000800063f */
[----:B-----5:R-:W-:-:S05]  /*02f0*/  IMAD R0, R0, c[0x0][0x548], RZ ;  /* 0x0001520000007a24 */ /* 0x020fca00078e02ff */
[----:B------:R-:W-:-:S04]  /*0300*/  ISETP.LE.AND P0, PT, R0, UR17, PT ;  /* 0x0000001100007c0c */ /* 0x000fc8000bf03270 */
[----:B------:R-:W-:-:S05]  /*0310*/  SEL R0, R5, 0xffffffff, !P0 ;  /* 0xffffffff05007807 */ /* 0x000fca0004000000 */
[----:B------:R2:W-:Y:S04]  /*0320*/  STL [R1+0x58], R0 ;  /* 0x0000580001007387 */ /* 0x0005e80000100800 */
.L_x_1578:
        /* <DEDUP_REMOVED lines=32> */
.L_x_1582:
[----:B------:R-:W-:-:S04]  /*0530*/  ISETP.NE.U32.AND P1, PT, RZ, c[0x0][0x368], PT ;  /* 0x0000da00ff007a0c */ /* 0x000fc80003f25070 */
[----:B------:R-:W-:-:S13]  /*0540*/  ISETP.NE.AND.EX P1, PT, RZ, c[0x0][0x36c], PT, P1 ;  /* 0x0000db00ff007a0c */ /* 0x000fda0003f25310 */
[----:B------:R-:W-:Y:S05]  /*0550*/  @!P1 BRA `(.L_x_1583) ;  /* 0x0000004000009947 */ /* 0x000fea0003800000 */
[----:B------:R-:W-:-:S05]  /*0560*/  IMAD.WIDE R2, R60, R9, c[0x0][0x368] ;  /* 0x0000da003c027625 */ /* 0x000fca00078e0209 */
[----:B------:R-:W2:Y:S02]  /*0570*/  LDG.E R0, [R2.64] ;  /* 0x0000001202007981 */ /* 0x000ea4000c1e1900 */
[----:B--2---:R1:W2:Y:S02]  /*0580*/  R2UR UR8, R0 ;  /* 0x00000000000873c2 */ /* 0x0042a400000e0000 */
[----:B-12---:R-:W-:Y:S05]  /*0590*/  BRA `(.L_x_1584) ;  /* 0x0000006000007947 */ /* 0x006fea0003800000 */
.L_x_1583:
[----:B------:R-:W-:Y:S05]  /*05a0*/  @!P2 BRA `(.L_x_1584) ;  /* 0x000000500000a947 */ /* 0x000fea0003800000 */
[----:B------:R1:W2:Y:S04]  /*05b0*/  LDG.E R0, [R2.64] ;  /* 0x0000001202007981 */ /* 0x0002a8000c1e1900 */
[----:B-1----:R-:W4:Y:S01]  /*05c0*/  LDG.E R2, [R2.64+0x4] ;  /* 0x0000041202027981 */ /* 0x002f22000c1e1900 */
[----:B--2---:R-:W1:Y:S08]  /*05d0*/  R2UR UR8, R0 ;  /* 0x00000000000873c2 */ /* 0x004e7000000e0000 */
[----:B----4-:R-:W1:Y:S02]  /*05e0*/  R2UR UR4, R2 ;  /* 0x00000000020473c2 */ /* 0x010e6400000e0000 */
[----:B-1----:R-:W-:-:S06]  /*05f0*/  UIADD3 UR8, -UR8, UR4, URZ ;  /* 0x0000000408087290 */ /* 0x002fcc000fffe13f */
.L_x_1584:
[----:B------:R-:W-:Y:S01]  /*0600*/  ULDC UR4, c[0x0][0x2c4] ;  /* 0x0000b10000047ab9 */ /* 0x000fe20000000800 */
[----:B-----5:R-:W-:Y:S01]  /*0610*/  IADD3 R7, R7, UR6, RZ ;  /* 0x0000000607077c10 */ /* 0x020fe2000fffe0ff */
[----:B------:R-:W-:Y:S01]  /*0620*/  UISETP.NE.AND UP1, UPT, UR4, 0x1, UPT ;  /* 0x000000010400788c */ /* 0x000fe2000bf25270 */
[----:B------:R-:W-:Y:S01]  /*0630*/  PLOP3.LUT P1, PT, PT, PT, PT, 0x80, 0x0 ;  /* 0x000000000000781c */ /* 0x000fe20003f2f070 */
[----:B------:R-:W-:Y:S01]  /*0640*/  UIADD3 UR8, -UR6, UR8, URZ ;  /* 0x0000000806087290 */ /* 0x000fe2000fffe13f */
[----:B------:R-:W-:Y:S01]  /*0650*/  CS2R R14, SRZ ;  /* 0x00000000000e7805 */ /* 0x000fe2000001ff00 */
[----:B------:R-:W-:Y:S01]  /*0660*/  ULDC.64 UR4, c[0x0][0x2c8] ;  /* 0x0000b20000047ab9 */ /* 0x000fe20000000a00 */
[----:B------:R-:W-:Y:S01]  /*0670*/  IMAD.MOV.U32 R126, RZ, RZ, RZ ;  /* 0x000000ffff7e7224 */ /* 0x000fe200078e00ff */
[----:B---3--:R-:W-:Y:S01]  /*0680*/  UIADD3 UR6, UR8, 0x40, -UR11 ;  /* 0x0000004008067890 */ /* 0x008fe2000fffe80b */
[----:B------:R-:W-:Y:S01]  /*0690*/  IMAD.MOV.U32 R124, RZ, RZ, RZ ;  /* 0x000000ffff7c7224 */ /* 0x000fe200078e00ff */
[----:B------:R-:W-:Y:S01]  /*06a0*/  CS2R R130, SRZ ;  /* 0x0000000000827805 */ /* 0x000fe2000001ff00 */
[----:B------:R-:W-:Y:S01]  /*06b0*/  CS2R R128, SRZ ;  /* 0x0000000000807805 */ /* 0x000fe2000001ff00 */
[----:B------:R-:W-:Y:S01]  /*06c0*/  CS2R R16, SRZ ;  /* 0x0000000000107805 */ /* 0x000fe2000001ff00 */
[----:B------:R-:W-:Y:S01]  /*06d0*/  @UP1 UIADD3 UR12, UR17, 0x7f, URZ ;  /* 0x0000007f110c1890 */ /* 0x000fe2000fffe03f */
[----:B------:R-:W-:Y:S01]  /*06e0*/  MOV R122, RZ ;  /* 0x000000ff007a7202 */ /* 0x000fe20000000f00 */
[----:B------:R-:W-:Y:S01]  /*06f0*/  IMAD.MOV.U32 R11, RZ, RZ, RZ ;  /* 0x000000ffff0b7224 */ /* 0x000fe200078e00ff */
[----:B------:R-:W-:Y:S01]  /*0700*/  MOV R120, RZ ;  /* 0x000000ff00787202 */ /* 0x000fe20000000f00 */
[----:B------:R-:W-:Y:S01]  /*0710*/  UIMAD.WIDE.U32 UR12, UR12, UR4, URZ ;  /* 0x000000040c0c72a5 */ /* 0x000fe2000f8e003f */
[----:B------:R-:W-:Y:S01]  /*0720*/  CS2R R12, SRZ ;  /* 0x00000000000c7805 */ /* 0x000fe2000001ff00 */
[----:B------:R-:W-:Y:S01]  /*0730*/  UIADD3 UR4, UR17, 0x7f, URZ ;  /* 0x0000007f11047890 */ /* 0x000fe2000fffe03f */
[----:B------:R-:W-:Y:S01]  /*0740*/  IMAD.MOV.U32 R118, RZ, RZ, RZ ;  /* 0x000000ffff767224 */ /* 0x000fe200078e00ff */
[----:B------:R-:W-:Y:S01]  /*0750*/  @UP1 USHF.R.U32.HI UR4, URZ, UR5, UR13 ;  /* 0x000000053f041299 */ /* 0x000fe2000801160d */
[----:B------:R-:W-:Y:S01]  /*0760*/  MOV R116, RZ ;  /* 0x000000ff00747202 */ /* 0x000fe20000000f00 */
[----:B------:R-:W-:Y:S01]  /*0770*/  UIADD3 UR5, UR8, 0x3f, URZ ;  /* 0x0000003f08057890 */ /* 0x000fe2000fffe03f */
[----:B------:R-:W-:Y:S01]  /*0780*/  IMAD.MOV.U32 R110, RZ, RZ, RZ ;  /* 0x000000ffff6e7224 */ /* 0x000fe200078e00ff */
[----:B------:R-:W-:Y:S01]  /*0790*/  UIADD3 UR6, UR6, UR4, URZ ;  /* 0x0000000406067290 */ /* 0x000fe2000fffe03f */
[----:B------:R-:W-:Y:S01]  /*07a0*/  CS2R R18, SRZ ;  /* 0x0000000000127805 */ /* 0x000fe2000001ff00 */
[----:B------:R-:W-:Y:S01]  /*07b0*/  USHF.R.S32.HI UR7, URZ, 0x1f, UR5 ;  /* 0x0000001f3f077899 */ /* 0x000fe20008011405 */
[----:B------:R-:W-:Y:S01]  /*07c0*/  MOV R108, RZ ;  /* 0x000000ff006c7202 */ /* 0x000fe20000000f00 */
[----:B------:R-:W-:Y:S01]  /*07d0*/  USHF.R.S32.HI UR4, URZ, 0x1f, UR6 ;  /* 0x0000001f3f047899 */ /* 0x000fe20008011406 */
[----:B------:R-:W-:Y:S01]  /*07e0*/  IMAD.MOV.U32 R114, RZ, RZ, RZ ;  /* 0x000000ffff727224 */ /* 0x000fe200078e00ff */
[----:B------:R-:W-:Y:S01]  /*07f0*/  ULEA.HI UR7, UR7, UR5, URZ, 0x6 ;  /* 0x0000000507077291 */ /* 0x000fe2000f8f303f */
[----:B------:R-:W-:Y:S01]  /*0800*/  CS2R R20, SRZ ;  /* 0x0000000000147805 */ /* 0x000fe2000001ff00 */
[----:B------:R-:W-:Y:S01]  /*0810*/  ULEA.HI UR4, UR4, UR6, URZ, 0x6 ;  /* 0x0000000604047291 */ /* 0x000fe2000f8f303f */
[----:B------:R-:W-:Y:S01]  /*0820*/  MOV R112, RZ ;  /* 0x000000ff00707202 */ /* 0x000fe20000000f00 */
[----:B------:R-:W-:Y:S01]  /*0830*/  USHF.R.S32.HI UR7, URZ, 0x6, UR7 ;  /* 0x000000063f077899 */ /* 0x000fe20008011407 */
[----:B------:R-:W-:Y:S01]  /*0840*/  IMAD.MOV.U32 R106, RZ, RZ, RZ ;  /* 0x000000ffff6a7224 */ /* 0x000fe200078e00ff */
[----:B------:R-:W-:Y:S01]  /*0850*/  USHF.R.S32.HI UR4, URZ, 0x6, UR4 ;  /* 0x000000063f047899 */ /* 0x000fe20008011404 */
[----:B------:R-:W-:Y:S01]  /*0860*/  CS2R R22, SRZ ;  /* 0x0000000000167805 */ /* 0x000fe2000001ff00 */
[----:B------:R-:W-:Y:S01]  /*0870*/  MOV R104, RZ ;  /* 0x000000ff00687202 */ /* 0x000fe20000000f00 */
[----:B------:R-:W-:Y:S01]  /*0880*/  IMAD.MOV.U32 R102, RZ, RZ, RZ ;  /* 0x000000ffff667224 */ /* 0x000fe200078e00ff */
[----:B------:R-:W-:Y:S01]  /*0890*/  UISETP.LT.AND UP0, UPT, UR7, UR4, UPT ;  /* 0x000000040700728c */ /* 0x000fe2000bf01270 */
[----:B------:R-:W-:Y:S01]  /*08a0*/  CS2R R24, SRZ ;  /* 0x0000000000187805 */ /* 0x000fe2000001ff00 */
[----:B------:R-:W-:Y:S01]  /*08b0*/  MOV R100, RZ ;  /* 0x000000ff00647202 */ /* 0x000fe20000000f00 */
[----:B------:R-:W-:Y:S01]  /*08c0*/  IMAD.MOV.U32 R94, RZ, RZ, RZ ;  /* 0x000000ffff5e7224 */ /* 0x000fe200078e00ff */
[----:B------:R-:W-:Y:S01]  /*08d0*/  USEL UR25, UR7, UR4, UP0 ;  /* 0x0000000407197287 */ /* 0x000fe20008000000 */
[----:B------:R-:W-:Y:S01]  /*08e0*/  CS2R R26, SRZ ;  /* 0x00000000001a7805 */ /* 0x000fe2000001ff00 */
[----:B------:R-:W-:Y:S01]  /*08f0*/  MOV R92, RZ ;  /* 0x000000ff005c7202 */ /* 0x000fe20000000f00 */
[----:B------:R-:W-:Y:S01]  /*0900*/  IMAD.MOV.U32 R98, RZ, RZ, RZ ;  /* 0x000000ffff627224 */ /* 0x000fe200078e00ff */
[----:B------:R-:W-:Y:S01]  /*0910*/  UISETP.GE.AND UP0, UPT, UR25, 0x1, UPT ;  /* 0x000000011900788c */ /* 0x000fe2000bf06270 */
[----:B------:R-:W-:Y:S01]  /*0920*/  CS2R R28, SRZ ;  /* 0x00000000001c7805 */ /* 0x000fe2000001ff00 */
[----:B------:R-:W-:Y:S01]  /*0930*/  MOV R96, RZ ;  /* 0x000000ff00607202 */ /* 0x000fe20000000f00 */
[----:B------:R-:W-:Y:S01]  /*0940*/  IMAD.MOV.U32 R90, RZ, RZ, RZ ;  /* 0x000000ffff5a7224 */ /* 0x000fe200078e00ff */
[----:B------:R-:W-:Y:S01]  /*0950*/  CS2R R30, SRZ ;  /* 0x00000000001e7805 */ /* 0x000fe2000001ff00 */
[----:B------:R-:W-:Y:S01]  /*0960*/  MOV R88, RZ ;  /* 0x000000ff00587202 */ /* 0x000fe20000000f00 */
[----:B------:R-:W-:Y:S01]  /*0970*/  IMAD.MOV.U32 R86, RZ, RZ, RZ ;  /* 0x000000ffff567224 */ /* 0x000fe200078e00ff */
[----:B------:R-:W-:Y:S01]  /*0980*/  PLOP3.LUT P3, PT, PT, PT, UP0, 0x80, 0x0 ;  /* 0x000000000000781c */ /* 0x000fe20003f6f008 */
[----:B------:R-:W-:Y:S01]  /*0990*/  IMAD.MOV.U32 R84, RZ, RZ, RZ ;  /* 0x000000ffff547224 */ /* 0x000fe200078e00ff */
[----:B------:R-:W-:Y:S01]  /*09a0*/  MOV R33, RZ ;  /* 0x000000ff00217202 */ /* 0x000fe20000000f00 */
        /* <DEDUP_REMOVED lines=61> */
[----:B------:R-:W-:Y:S01]  /*0d80*/  ULDC UR4, c[0x0][0x2c4] ;  /* 0x0000b10000047ab9 */ /* 0x000fe20000000800 */
[----:B------:R-:W-:Y:S01]  /*0d90*/  SHF.R.S32.HI R0, RZ, 0x1f, R6 ;  /* 0x0000001fff007819 */ /* 0x000fe20000011406 */
[----:B------:R-:W3:Y:S01]  /*0da0*/  S2R R17, SR_CTAID.Y ;  /* 0x0000000000117919 */ /* 0x000ee20000002600 */
[-C--:B------:R-:W-:Y:S01]  /*0db0*/  LEA.HI R4, R157, R159.reuse, RZ, 0x3 ;  /* 0x0000009f9d047211 */ /* 0x080fe200078f18ff */
[----:B------:R-:W-:Y:S01]  /*0dc0*/  UIMAD UR4, UR11, UR4, URZ ;  /* 0x000000040b0472a4 */ /* 0x000fe2000f8e023f */
[----:B------:R-:W-:Y:S01]  /*0dd0*/  SHF.R.S32.HI R8, RZ, 0x1f, R7 ;  /* 0x0000001fff087819 */ /* 0x000fe20000011407 */
[----:B------:R-:W-:Y:S01]  /*0de0*/  IMAD R0, R0, c[0x0][0x178], RZ ;  /* 0x00005e0000007a24 */ /* 0x000fe200078e02ff */
[----:B------:R-:W-:Y:S01]  /*0df0*/  SHF.R.S32.HI R19, RZ, 0x3, R4 ;  /* 0x00000003ff137819 */ /* 0x000fe20000011404 */
[----:B------:R-:W-:Y:S01]  /*0e00*/  BSSY B0, `(.L_x_1586) ;  /* 0x0000076000007945 */ /* 0x000fe20003800000 */
[----:B------:R-:W-:Y:S01]  /*0e10*/  LOP3.LUT R4, R4, 0xfffffff8, RZ, 0xc0, !PT ;  /* 0xfffffff804047812 */ /* 0x000fe200078ec0ff */
[----:B------:R-:W-:Y:S01]  /*0e20*/  IMAD R0, R6, c[0x0][0x17c], R0 ;  /* 0x00005f0006007a24 */ /* 0x000fe200078e0200 */
[----:B------:R-:W-:Y:S01]  /*0e30*/  SHF.R.S32.HI R18, RZ, 0x1f, R60 ;  /* 0x0000001fff127819 */ /* 0x000fe2000001143c */
[----:B------:R-:W-:Y:S01]  /*0e40*/  IMAD.SHL.U32 R5, R19, 0x40, RZ ;  /* 0x0000004013057824 */ /* 0x000fe200078e00ff */
[----:B------:R-:W-:Y:S01]  /*0e50*/  LEA.HI R24, R157, R159, RZ, 0x4 ;  /* 0x0000009f9d187211 */ /* 0x000fe200078f20ff */
[----:B------:R-:W-:Y:S01]  /*0e60*/  IMAD.IADD R44, R159, 0x1, -R4 ;  /* 0x000000019f2c7824 */ /* 0x000fe200078e0a04 */
[----:B------:R-:W-:-:S03]  /*0e70*/  SEL R10, R18, RZ, !P0 ;  /* 0x000000ff120a7207 */ /* 0x000fc60004000000 */
[C---:B------:R-:W-:Y:S02]  /*0e80*/  IMAD.SHL.U32 R12, R44.reuse, 0x8, RZ ;  /* 0x000000082c0c7824 */ /* 0x040fe400078e00ff */
[----:B------:R-:W-:Y:S02]  /*0e90*/  IMAD R9, R44, 0x10, R19 ;  /* 0x000000102c097824 */ /* 0x000fe400078e0213 */
[----:B------:R-:W-:Y:S01]  /*0ea0*/  IMAD R10, R10, c[0x0][0x1c0], RZ ;  /* 0x000070000a0a7a24 */ /* 0x000fe200078e02ff */
[----:B------:R-:W-:Y:S01]  /*0eb0*/  IADD3 R4, R12, 0x40, RZ ;  /* 0x000000400c047810 */ /* 0x000fe20007ffe0ff */
[----:B-1----:R-:W-:Y:S01]  /*0ec0*/  IMAD.WIDE.U32 R2, R6, c[0x0][0x178], RZ ;  /* 0x00005e0006027a25 */ /* 0x002fe200078e00ff */
[----:B------:R-:W-:Y:S02]  /*0ed0*/  IADD3 R9, R9, UR17, RZ ;  /* 0x0000001109097c10 */ /* 0x000fe4000fffe0ff */
[----:B------:R-:W-:Y:S02]  /*0ee0*/  ISETP.GE.AND P4, PT, R4, c[0x0][0x1d4], PT ;  /* 0x0000750004007a0c */ /* 0x000fe40003f86270 */
[----:B------:R-:W-:-:S02]  /*0ef0*/  IADD3 R3, R3, R0, RZ ;  /* 0x0000000003037210 */ /* 0x000fc40007ffe0ff */
[----:B------:R-:W-:Y:S02]  /*0f00*/  LOP3.LUT R0, R5, 0x1c0, RZ, 0xc0, !PT ;  /* 0x000001c005007812 */ /* 0x000fe400078ec0ff */
[----:B---3--:R-:W-:Y:S01]  /*0f10*/  SHF.R.S32.HI R16, RZ, 0x1f, R17 ;  /* 0x0000001fff107819 */ /* 0x008fe20000011411 */
[----:B------:R-:W-:Y:S01]  /*0f20*/  IMAD.WIDE.U32 R2, R17, c[0x0][0x1b8], R2 ;  /* 0x00006e0011027a25 */ /* 0x000fe200078e0002 */
[----:B------:R-:W-:Y:S02]  /*0f30*/  LOP3.LUT R6, R0, 0x38, R12, 0xf8, !PT ;  /* 0x0000003800067812 */ /* 0x000fe400078ef80c */
[----:B------:R-:W-:Y:S02]  /*0f40*/  SHF.R.U32.HI R5, RZ, 0x3, R0 ;  /* 0x00000003ff057819 */ /* 0x000fe40000011600 */
[----:B------:R-:W-:Y:S02]  /*0f50*/  IADD3 R0, P3, R7, R19, RZ ;  /* 0x0000001307007210 */ /* 0x000fe40007f7e0ff */
[----:B------:R-:W-:Y:S01]  /*0f60*/  LOP3.LUT R21, R6, R5, RZ, 0x3c, !PT ;  /* 0x0000000506157212 */ /* 0x000fe200078e3cff */
[----:B------:R-:W-:Y:S01]  /*0f70*/  IMAD R5, R16, c[0x0][0x1b8], RZ ;  /* 0x00006e0010057a24 */ /* 0x000fe200078e02ff */
[----:B------:R-:W-:-:S02]  /*0f80*/  LEA.HI.X.SX32 R4, R19, R8, 0x1, P3 ;  /* 0x0000000813047211 */ /* 0x000fc400018f0eff */
[----:B------:R-:W-:Y:S01]  /*0f90*/  PLOP3.LUT P3, PT, PT, PT, UP1, 0x80, 0x0 ;  /* 0x000000000000781c */ /* 0x000fe20003f6f018 */
[----:B------:R-:W-:Y:S01]  /*0fa0*/  IMAD R8, R17, c[0x0][0x1bc], R5 ;  /* 0x00006f0011087a24 */ /* 0x000fe200078e0205 */
[----:B------:R-:W-:Y:S01]  /*0fb0*/  SHF.R.S32.HI R13, RZ, 0x1f, R12 ;  /* 0x0000001fff0d7819 */ /* 0x000fe2000001140c */
[----:B------:R-:W-:Y:S01]  /*0fc0*/  IMAD R5, R4, c[0x0][0x1e0], RZ ;  /* 0x0000780004057a24 */ /* 0x000fe200078e02ff */
[----:B------:R-:W-:Y:S01]  /*0fd0*/  ISETP.GE.AND P5, PT, R12, c[0x0][0x1d4], PT ;  /* 0x000075000c007a0c */ /* 0x000fe20003fa6270 */
[----:B------:R-:W-:Y:S01]  /*0fe0*/  IMAD R4, R4, c[0x0][0x208], RZ ;  /* 0x0000820004047a24 */ /* 0x000fe200078e02ff */
[----:B------:R-:W-:Y:S01]  /*0ff0*/  IADD3 R3, R3, R8, RZ ;  /* 0x0000000803037210 */ /* 0x000fe20007ffe0ff */
[----:B------:R-:W-:Y:S01]  /*1000*/  IMAD R14, R0, c[0x0][0x1e4], R5 ;  /* 0x00007900000e7a24 */ /* 0x000fe200078e0205 */
[----:B------:R-:W-:Y:S01]  /*1010*/  SEL R8, R60, RZ, !P0 ;  /* 0x000000ff3c087207 */ /* 0x000fe20004000000 */
[C---:B------:R-:W-:Y:S02]  /*1020*/  IMAD R15, R0.reuse, c[0x0][0x20c], R4 ;  /* 0x00008300000f7a24 */ /* 0x040fe400078e0204 */
[----:B------:R-:W-:-:S04]  /*1030*/  IMAD.WIDE.U32 R6, R0, c[0x0][0x1e0], R12 ;  /* 0x0000780000067a25 */ /* 0x000fc800078e000c */
[----:B------:R-:W-:-:S04]  /*1040*/  @P3 IMAD.HI.U32 R11, R9, c[0x0][0x2c8], RZ ;  /* 0x0000b200090b3a27 */ /* 0x000fc800078e00ff */
[----:B------:R-:W-:-:S04]  /*1050*/  IMAD.WIDE.U32 R4, R0, c[0x0][0x208], R12 ;  /* 0x0000820000047a25 */ /* 0x000fc800078e000c */
[----:B------:R-:W-:Y:S01]  /*1060*/  IMAD.MOV.U32 R0, RZ, RZ, R9 ;  /* 0x000000ffff007224 */ /* 0x000fe200078e0009 */
[----:B------:R-:W-:Y:S01]  /*1070*/  @P3 SHF.R.U32.HI R0, RZ, c[0x0][0x2cc], R11 ;  /* 0x0000b300ff003a19 */ /* 0x000fe2000001160b */
[C---:B------:R-:W-:Y:S01]  /*1080*/  IMAD R11, R8.reuse, c[0x0][0x1c4], R10 ;  /* 0x00007100080b7a24 */ /* 0x040fe200078e020a */
[----:B------:R-:W-:Y:S01]  /*1090*/  IADD3 R5, R5, R15, RZ ;  /* 0x0000000f05057210 */ /* 0x000fe20007ffe0ff */
[----:B------:R-:W-:Y:S01]  /*10a0*/  IMAD.WIDE.U32 R2, R8, c[0x0][0x1c0], R2 ;  /* 0x0000700008027a25 */ /* 0x000fe200078e0002 */
[----:B------:R-:W-:-:S03]  /*10b0*/  SHF.R.S32.HI R8, RZ, 0x1f, R0 ;  /* 0x0000001fff087819 */ /* 0x000fc60000011400 */
[----:B------:R-:W-:Y:S02]  /*10c0*/  IMAD.MOV R10, RZ, RZ, -R0 ;  /* 0x000000ffff0a7224 */ /* 0x000fe400078e0a00 */
[----:B------:R-:W-:Y:S02]  /*10d0*/  IMAD.IADD R3, R3, 0x1, R11 ;  /* 0x0000000103037824 */ /* 0x000fe400078e020b */
[----:B------:R-:W-:Y:S01]  /*10e0*/  IMAD R10, R10, c[0x0][0x2c4], R9 ;  /* 0x0000b1000a0a7a24 */ /* 0x000fe200078e0209 */
[----:B------:R-:W-:Y:S01]  /*10f0*/  LOP3.LUT R9, R24, 0xfffffff0, RZ, 0xc0, !PT ;  /* 0xfffffff018097812 */ /* 0x000fe200078ec0ff */
[----:B------:R-:W-:Y:S02]  /*1100*/  IMAD R8, R8, c[0x0][0x1b0], RZ ;  /* 0x00006c0008087a24 */ /* 0x000fe400078e02ff */
[----:B------:R-:W-:Y:S01]  /*1110*/  IMAD.WIDE.U32 R2, R0, c[0x0][0x1b0], R2 ;  /* 0x00006c0000027a25 */ /* 0x000fe200078e0002 */
[----:B------:R-:W-:-:S03]  /*1120*/  SHF.R.S32.HI R11, RZ, 0x1f, R10 ;  /* 0x0000001fff0b7819 */ /* 0x000fc6000001140a */
[----:B------:R-:W-:Y:S01]  /*1130*/  IMAD R8, R0, c[0x0][0x1b4], R8 ;  /* 0x00006d0000087a24 */ /* 0x000fe200078e0208 */
[----:B------:R-:W-:Y:S01]  /*1140*/  IADD3 R0, -R9, R159, RZ ;  /* 0x0000009f09007210 */ /* 0x000fe20007ffe1ff */
[----:B------:R-:W-:Y:S02]  /*1150*/  IMAD.IADD R7, R7, 0x1, R14 ;  /* 0x0000000107077824 */ /* 0x000fe400078e020e */
[----:B------:R-:W-:Y:S02]  /*1160*/  IMAD.IADD R3, R3, 0x1, R8 ;  /* 0x0000000103037824 */ /* 0x000fe400078e0208 */
        /* <DEDUP_REMOVED lines=14> */
[----:B------:R-:W-:Y:S01]  /*1250*/  LEA.HI R11, R157, R159, RZ, 0x6 ;  /* 0x0000009f9d0b7211 */ /* 0x000fe200078f30ff */
[----:B------:R-:W-:Y:S01]  /*1260*/  IMAD.IADD R22, R0, 0x1, -R10 ;  /* 0x0000000100167824 */ /* 0x000fe200078e0a0a */
[----:B------:R-:W-:Y:S01]  /*1270*/  IADD3 R7, R7, R15, RZ ;  /* 0x0000000f07077210 */ /* 0x000fe20007ffe0ff */
[----:B------:R-:W-:Y:S01]  /*1280*/  IMAD.IADD R9, R9, 0x1, R14 ;  /* 0x0000000109097824 */ /* 0x000fe200078e020e */
[----:B------:R-:W-:Y:S01]  /*1290*/  LEA.HI.X R16, R4, c[0x0][0x164], R2, 0x1, P0 ;  /* 0x0000590004107a11 */ /* 0x000fe200000f0c02 */
[----:B------:R-:W-:Y:S01]  /*12a0*/  IMAD.SHL.U32 R11, R11, 0x8, RZ ;  /* 0x000000080b0b7824 */ /* 0x000fe200078e00ff */
[----:B------:R-:W-:Y:S01]  /*12b0*/  IADD3 R15, R19, UR17, RZ ;  /* 0x00000011130f7c10 */ /* 0x000fe2000fffe0ff */
[----:B------:R1:W3:Y:S01]  /*12c0*/  SHFL.IDX PT, R4, R17, RZ, 0x181f ;  /* 0x00181fff11047589 */ /* 0x0002e200000e0000 */
[----:B------:R-:W-:-:S02]  /*12d0*/  SHF.L.U32 R14, R44, 0x3, RZ ;  /* 0x000000032c0e7819 */ /* 0x000fc400000006ff */
[----:B------:R-:W-:Y:S01]  /*12e0*/  ISETP.GE.AND P0, PT, R15, UR4, PT ;  /* 0x000000040f007c0c */ /* 0x000fe2000bf06270 */
[----:B------:R1:W4:Y:S01]  /*12f0*/  SHFL.IDX PT, R5, R16, RZ, 0x181f ;  /* 0x00181fff10057589 */ /* 0x00032200000e0000 */
[----:B------:R-:W-:Y:S02]  /*1300*/  LOP3.LUT R11, R21, 0xfffffe00, R11, 0xf8, !PT ;  /* 0xfffffe00150b7812 */ /* 0x000fe400078ef80b */
[----:B--2---:R-:W-:Y:S01]  /*1310*/  @P1 MOV R2, R20 ;  /* 0x0000001400021202 */ /* 0x004fe20000000f00 */
[----:B------:R-:W-:Y:S01]  /*1320*/  @!P1 IMAD.MOV.U32 R2, RZ, RZ, R60 ;  /* 0x000000ffff029224 */ /* 0x000fe200078e003c */
[----:B------:R-:W-:Y:S01]  /*1330*/  @P1 SHF.R.S32.HI R3, RZ, 0x1f, R20 ;  /* 0x0000001fff031819 */ /* 0x000fe20000011414 */
[----:B------:R-:W-:Y:S01]  /*1340*/  @!P1 IMAD.MOV.U32 R3, RZ, RZ, R18 ;  /* 0x000000ffff039224 */ /* 0x000fe200078e0012 */
[----:B------:R-:W-:Y:S01]  /*1350*/  IADD3 R18, R14, 0x40, RZ ;  /* 0x000000400e127810 */ /* 0x000fe20007ffe0ff */
[----:B------:R-:W-:Y:S01]  /*1360*/  IMAD.MOV.U32 R20, RZ, RZ, 0x20 ;  /* 0x00000020ff147424 */ /* 0x000fe200078e00ff */
[----:B------:R-:W-:-:S02]  /*1370*/  SEL R0, R2, RZ, !P2 ;  /* 0x000000ff02007207 */ /* 0x000fc40005000000 */
[----:B------:R-:W-:Y:S02]  /*1380*/  SEL R2, R3, RZ, !P2 ;  /* 0x000000ff03027207 */ /* 0x000fe40005000000 */
[----:B------:R-:W-:Y:S01]  /*1390*/  R2P PR, R22, 0x6 ;  /* 0x0000000616007804 */ /* 0x000fe20000000000 */
[----:B------:R-:W-:Y:S01]  /*13a0*/  IMAD.WIDE.U32 R30, R0, c[0x0][0x218], R6 ;  /* 0x00008600001e7a25 */ /* 0x000fe200078e0006 */
[----:B------:R-:W-:Y:S02]  /*13b0*/  MOV R3, 0x10 ;  /* 0x0000001000037802 */ /* 0x000fe40000000f00 */
[----:B------:R-:W-:Y:S01]  /*13c0*/  ISETP.GE.AND P6, PT, R14, c[0x0][0x198], PT ;  /* 0x000066000e007a0c */ /* 0x000fe20003fc6270 */
[C---:B------:R-:W-:Y:S01]  /*13d0*/  IMAD R10, R2.reuse, c[0x0][0x1f0], RZ ;  /* 0x00007c00020a7a24 */ /* 0x040fe200078e02ff */
[----:B------:R-:W-:Y:S01]  /*13e0*/  SEL R3, R3, 0xfffffff0, !P1 ;  /* 0xfffffff003037807 */ /* 0x000fe20004800000 */
[----:B------:R-:W-:Y:S01]  /*13f0*/  IMAD R2, R2, c[0x0][0x218], RZ ;  /* 0x0000860002027a24 */ /* 0x000fe200078e02ff */
[----:B------:R-:W-:Y:S01]  /*1400*/  ISETP.GE.AND P1, PT, R18, c[0x0][0x198], PT ;  /* 0x0000660012007a0c */ /* 0x000fe20003f26270 */
[----:B------:R-:W-:-:S02]  /*1410*/  IMAD R10, R0, c[0x0][0x1f4], R10 ;  /* 0x00007d00000a7a24 */ /* 0x000fc400078e020a */
[C---:B------:R-:W-:Y:S02]  /*1420*/  IMAD R2, R0.reuse, c[0x0][0x21c], R2 ;  /* 0x0000870000027a24 */ /* 0x040fe400078e0202 */
[----:B------:R-:W-:Y:S01]  /*1430*/  IMAD.WIDE.U32 R26, R0, c[0x0][0x1f0], R8 ;  /* 0x00007c00001a7a25 */ /* 0x000fe200078e0008 */
[----:B------:R-:W-:Y:S02]  /*1440*/  SEL R0, R20, 0xffffffe0, !P2 ;  /* 0xffffffe014007807 */ /* 0x000fe40005000000 */
[----:B------:R-:W-:Y:S01]  /*1450*/  IADD3 R29, R31, R2, RZ ;  /* 0x000000021f1d7210 */ /* 0x000fe20007ffe0ff */
[----:B------:R-:W-:Y:S01]  /*1460*/  IMAD.IADD R33, R27, 0x1, R10 ;  /* 0x000000011b217824 */ /* 0x000fe200078e020a */
[----:B------:R1:W-:Y:S04]  /*1470*/  STL.64 [R1+0x48], R26 ;  /* 0x0000481a01007387 */ /* 0x0003e80000100a00 */
        /* <DEDUP_REMOVED lines=14> */
.L_x_1587:
[----:B---34-:R-:W-:Y:S05]  /*1560*/  BSYNC B0 ;  /* 0x0000000000007941 */ /* 0x018fea0003800000 */
.L_x_1586:
[----:B--2---:R-:W-:Y:S01]  /*1570*/  IADD3 R2, R15, 0x10, RZ ;  /* 0x000000100f027810 */ /* 0x004fe20007ffe0ff */
[----:B------:R2:W3:Y:S01]  /*1580*/  SHFL.IDX PT, R5, R16, 0x1, 0x181f ;  /* 0x00381f0010057f89 */ /* 0x0004e200000e0000 */
[----:B------:R-:W-:Y:S02]  /*1590*/  BSSY B0, `(.L_x_1588) ;  /* 0x000000e000007945 */ /* 0x000fe40003800000 */
[----:B------:R-:W-:Y:S01]  /*15a0*/  ISETP.GE.AND P0, PT, R2, UR4, PT ;  /* 0x0000000402007c0c */ /* 0x000fe2000bf06270 */
        /* <DEDUP_REMOVED lines=12> */
.L_x_1589:
[----:B------:R-:W-:Y:S05]  /*1670*/  BSYNC B0 ;  /* 0x0000000000007941 */ /* 0x000fea0003800000 */
.L_x_1588:
[----:B---3--:R-:W-:Y:S01]  /*1680*/  IADD3 R2, R15, 0x20, RZ ;  /* 0x000000200f027810 */ /* 0x008fe20007ffe0ff */
[----:B------:R3:W1:Y:S01]  /*1690*/  SHFL.IDX PT, R5, R16, 0x2, 0x181f ;  /* 0x00581f0010057f89 */ /* 0x00066200000e0000 */
[----:B------:R-:W-:Y:S02]  /*16a0*/  BSSY B0, `(.L_x_1590) ;  /* 0x000000e000007945 */ /* 0x000fe40003800000 */
[----:B------:R-:W-:Y:S01]  /*16b0*/  ISETP.GE.AND P0, PT, R2, UR4, PT ;  /* 0x0000000402007c0c */ /* 0x000fe2000bf06270 */
        /* <DEDUP_REMOVED lines=12> */
.L_x_1591:
[----:B------:R-:W-:Y:S05]  /*1780*/  BSYNC B0 ;  /* 0x0000000000007941 */ /* 0x000fea0003800000 */
.L_x_1590:
[----:B-1----:R-:W-:Y:S01]  /*1790*/  IADD3 R2, R15, 0x30, RZ ;  /* 0x000000300f027810 */ /* 0x002fe20007ffe0ff */
[----:B------:R1:W2:Y:S01]  /*17a0*/  SHFL.IDX PT, R5, R16, 0x3, 0x181f ;  /* 0x00781f0010057f89 */ /* 0x0002a200000e0000 */
[----:B------:R-:W-:Y:S02]  /*17b0*/  BSSY B0, `(.L_x_1592) ;  /* 0x000000e000007945 */ /* 0x000fe40003800000 */
[----:B------:R-:W-:Y:S01]  /*17c0*/  ISETP.GE.AND P0, PT, R2, UR4, PT ;  /* 0x0000000402007c0c */ /* 0x000fe2000bf06270 */
        /* <DEDUP_REMOVED lines=12> */
.L_x_1593:
[----:B------:R-:W-:Y:S05]  /*1890*/  BSYNC B0 ;  /* 0x0000000000007941 */ /* 0x000fea0003800000 */
.L_x_1592:
[----:B--2---:R-:W-:Y:S01]  /*18a0*/  IADD3 R2, R15, 0x40, RZ ;  /* 0x000000400f027810 */ /* 0x004fe20007ffe0ff */
        /* <DEDUP_REMOVED lines=15> */
.L_x_1595:
[----:B------:R-:W-:Y:S05]  /*19a0*/  BSYNC B0 ;  /* 0x0000000000007941 */ /* 0x000fea0003800000 */
.L_x_1594:
        /* <DEDUP_REMOVED lines=16> */
.L_x_1597:
[----:B------:R-:W-:Y:S05]  /*1ab0*/  BSYNC B0 ;  /* 0x0000000000007941 */ /* 0x000fea0003800000 */
.L_x_1596:
        /* <DEDUP_REMOVED lines=16> */
.L_x_1599:
[----:B------:R-:W-:Y:S05]  /*1bc0*/  BSYNC B0 ;  /* 0x0000000000007941 */ /* 0x000fea0003800000 */
.L_x_1598:
[----:B-1----:R-:W-:Y:S01]  /*1bd0*/  IADD3 R2, R15, 0x70, RZ ;  /* 0x000000700f027810 */ /* 0x002fe20007ffe0ff */
[----:B------:R-:W1:Y:S01]  /*1be0*/  SHFL.IDX PT, R6, R17, 0x7, 0x181f ;  /* 0x00f81f0011067f89 */ /* 0x000e6200000e0000 */
[----:B------:R-:W-:Y:S01]  /*1bf0*/  UIADD3 UR21, UR25, -0x1, URZ ;  /* 0xffffffff19157890 */ /* 0x000fe2000fffe03f */
[----:B----4-:R-:W-:Y:S01]  /*1c00*/  IADD3 R4, -R19, UR8, RZ ;  /* 0x0000000813047c10 */ /* 0x010fe2000fffe1ff */
[----:B------:R-:W-:Y:S01]  /*1c10*/  ULDC.64 UR6, c[0x0][0x1e0] ;  /* 0x0000780000067ab9 */ /* 0x000fe20000000a00 */
[----:B------:R-:W-:Y:S01]  /*1c20*/  ISETP.GE.AND P2, PT, R2, UR4, PT ;  /* 0x0000000402007c0c */ /* 0x000fe2000bf46270 */
[----:B------:R-:W4:Y:S01]  /*1c30*/  SHFL.IDX PT, R7, R16, 0x7, 0x181f ;  /* 0x00f81f0010077f89 */ /* 0x000f2200000e0000 */
[----:B------:R-:W-:Y:S01]  /*1c40*/  UMOV UR22, 0x6 ;  /* 0x0000000600167882 */ /* 0x000fe20000000000 */
[----:B------:R-:W-:Y:S01]  /*1c50*/  IMAD.U32 R2, RZ, RZ, UR21 ;  /* 0x00000015ff027e24 */ /* 0x000fe2000f8e00ff */
[----:B------:R-:W-:Y:S01]  /*1c60*/  USHF.L.U32 UR23, UR6, 0x6, URZ ;  /* 0x0000000606177899 */ /* 0x000fe2000800063f */
[----:B------:R-:W-:Y:S01]  /*1c70*/  IMAD.SHL.U32 R245, R11, 0x2, RZ ;  /* 0x000000020bf57824 */ /* 0x000fe200078e00ff */
[----:B------:R-:W-:Y:S01]  /*1c80*/  USHF.L.U64.HI UR22, UR6, UR22, UR7 ;  /* 0x0000001606167299 */ /* 0x000fe20008010207 */
[----:B------:R-:W-:Y:S01]  /*1c90*/  IMAD R2, R2, -0x40, R4 ;  /* 0xffffffc002027824 */ /* 0x000fe200078e0204 */
[----:B------:R-:W-:Y:S01]  /*1ca0*/  USHF.R.S32.HI UR10, URZ, 0x1f, UR21 ;  /* 0x0000001f3f0a7899 */ /* 0x000fe20008011415 */
[----:B------:R-:W-:Y:S01]  /*1cb0*/  IMAD.MOV.U32 R160, RZ, RZ, R32 ;  /* 0x000000ffffa07224 */ /* 0x000fe200078e0020 */
[----:B------:R-:W-:Y:S01]  /*1cc0*/  UIMAD UR4, UR22, UR21, URZ ;  /* 0x00000015160472a4 */ /* 0x000fe2000f8e023f */
[----:B------:R-:W-:Y:S01]  /*1cd0*/  IMAD.MOV.U32 R161, RZ, RZ, R33 ;  /* 0x000000ffffa17224 */ /* 0x000fe200078e0021 */
[----:B------:R-:W-:Y:S01]  /*1ce0*/  UIMAD.WIDE.U32 UR12, UR6, 0x20, URZ ;  /* 0x00000020060c78a5 */ /* 0x000fe2000f8e003f */
[----:B------:R-:W-:Y:S01]  /*1cf0*/  @!P2 SHF.R.S32.HI R4, RZ, 0x1f, R18 ;  /* 0x0000001fff04a819 */ /* 0x000fe20000011412 */
[----:B------:R-:W-:Y:S01]  /*1d00*/  IMAD.U32 R155, RZ, RZ, UR23 ;  /* 0x00000017ff9b7e24 */ /* 0x000fe2000f8e00ff */
[----:B------:R-:W-:Y:S01]  /*1d10*/  UIMAD UR4, UR10, UR23, UR4 ;  /* 0x000000170a0472a4 */ /* 0x000fe2000f8e0204 */
[----:B------:R-:W-:Y:S01]  /*1d20*/  IMAD.MOV.U32 R160, RZ, RZ, R26 ;  /* 0x000000ffffa07224 */ /* 0x000fe200078e001a */
[----:B------:R-:W-:Y:S01]  /*1d30*/  @!P2 LEA.HI R10, R4, R18, RZ, 0x3 ;  /* 0x00000012040aa211 */ /* 0x000fe200078f18ff */
[----:B------:R-:W-:Y:S01]  /*1d40*/  USHF.L.U32 UR9, UR7, 0x5, URZ ;  /* 0x0000000507097899 */ /* 0x000fe2000800063f */
[----:B------:R-:W-:Y:S01]  /*1d50*/  SHF.R.S32.HI R12, RZ, 0x4, R24 ;  /* 0x00000004ff0c7819 */ /* 0x000fe20000011418 */
[----:B------:R-:W-:Y:S01]  /*1d60*/  IMAD.WIDE.U32 R4, R155, UR21, R160 ;  /* 0x000000159b047c25 */ /* 0x000fe2000f8e00a0 */
[----:B-1----:R-:W-:Y:S01]  /*1d70*/  @!P2 LEA R8, P0, R14, R6, 0x1 ;  /* 0x000000060e08a211 */ /* 0x002fe200078008ff */
[----:B------:R-:W-:Y:S01]  /*1d80*/  UIADD3 UR9, UR13, UR9, URZ ;  /* 0x000000090d097290 */ /* 0x000fe2000fffe03f */
[----:B------:R-:W-:Y:S01]  /*1d90*/  @!P2 LOP3.LUT R10, R10, 0xfffffff8, RZ, 0xc0, !PT ;  /* 0xfffffff80a0aa812 */ /* 0x000fe200078ec0ff */
[----:B------:R-:W-:Y:S01]  /*1da0*/  UIMAD UR20, UR21, -0x40, UR8 ;  /* 0xffffffc0151478a4 */ /* 0x000fe2000f8e0208 */
[----:B----4-:R-:W-:Y:S01]  /*1db0*/  @!P2 LEA.HI.X R9, R14, R7, R13, 0x1, P0 ;  /* 0x000000070e09a211 */ /* 0x010fe200000f0c0d */
[----:B------:R-:W-:Y:S01]  /*1dc0*/  STL.64 [R1+0x38], R160 ;  /* 0x000038a001007387 */ /* 0x000fe20000100a00 */
[----:B------:R-:W-:Y:S01]  /*1dd0*/  ISETP.GE.AND P0, PT, R2, 0x1, PT ;  /* 0x000000010200780c */ /* 0x000fe20003f06270 */
[----:B------:R-:W-:Y:S01]  /*1de0*/  @!P2 IMAD.WIDE R6, R10, 0x2, R6 ;  /* 0x000000020a06a825 */ /* 0x000fe200078e0206 */
[----:B------:R-:W-:Y:S01]  /*1df0*/  IADD3 R5, R5, UR4, RZ ;  /* 0x0000000405057c10 */ /* 0x000fe2000fffe0ff */
[----:B------:R-:W-:Y:S01]  /*1e00*/  @!PT LDS RZ, [RZ] ;  /* 0x00000000fffff984 */ /* 0x000fe20000000800 */
[----:B------:R1:W-:Y:S01]  /*1e10*/  @!P2 LDGSTS.E.BYPASS.LTC128B.128 [R245+0xb900], [R8.64], !P6 ;  /* 0x0b90000008f5afae */ /* 0x0003e2000f101d52 */
[----:B------:R-:W-:-:S03]  /*1e20*/  LEA.HI R156, R157, R159, RZ, 0x5 ;  /* 0x0000009f9d9c7211 */ /* 0x000fc600078f28ff */
[----:B------:R4:W-:Y:S01]  /*1e30*/  @!P2 LDGSTS.E.BYPASS.LTC128B.128 [R245+0xf900], [R6.64], !P1 ;  /* 0x0f90000006f5afae */ /* 0x0009e2000c901d52 */
[C---:B------:R-:W-:Y:S02]  /*1e40*/  ISETP.GE.AND P2, PT, R2.reuse, 0x21, PT ;  /* 0x000000210200780c */ /* 0x040fe40003f46270 */
[----:B------:R-:W-:Y:S01]  /*1e50*/  ISETP.GE.AND P1, PT, R2, 0x31, PT ;  /* 0x000000310200780c */ /* 0x000fe20003f26270 */
[----:B------:R-:W0:Y:S01]  /*1e60*/  LDGDEPBAR ;  /* 0x00000000000079af */ /* 0x000e220000000000 */
[----:B------:R-:W-:-:S11]  /*1e70*/  SHF.R.S32.HI R154, RZ, 0x5, R156 ;  /* 0x00000005ff9a7819 */ /* 0x000fd6000001149c */
[----:B------:R-:W-:-:S05]  /*1e80*/  VOTEU.ANY UP0, P1 ;  /* 0x00000000003f7886 */ /* 0x000fca0000800100 */
[----:B------:R-:W-:Y:S01]  /*1e90*/  @UP0 UIMAD UR4, UR7, 0x30, URZ ;  /* 0x00000030070408a4 */ /* 0x000fe2000f8e023f */
[----:B------:R-:W-:Y:S01]  /*1ea0*/  BAR.SYNC.DEFER_BLOCKING 0x0 ;  /* 0x0000000000007b1d */ /* 0x000fe20000010000 */
[----:B-1----:R-:W-:-:S04]  /*1eb0*/  @P0 LEA R8, P6, R4, c[0x0][0x1c8], 0x1 ;  /* 0x0000720004080a11 */ /* 0x002fc800078c08ff */
[----:B------:R-:W-:Y:S01]  /*1ec0*/  @P0 LEA.HI.X R9, R4, c[0x0][0x1cc], R5, 0x1, P6 ;  /* 0x0000730004090a11 */ /* 0x000fe200030f0c05 */
[----:B----4-:R-:W-:Y:S01]  /*1ed0*/  IMAD.MOV.U32 R7, RZ, RZ, c[0x0][0x1e0] ;  /* 0x00007800ff077624 */ /* 0x010fe200078e00ff */
[----:B------:R-:W-:Y:S01]  /*1ee0*/  ISETP.GE.AND P6, PT, R2, 0x11, PT ;  /* 0x000000110200780c */ /* 0x000fe20003fc6270 */
[----:B------:R-:W-:Y:S02]  /*1ef0*/  IMAD.U32 R6, RZ, RZ, UR7 ;  /* 0x00000007ff067e24 */ /* 0x000fe4000f8e00ff */
[----:B------:R-:W-:Y:S01]  /*1f00*/  @!PT LDS RZ, [RZ] ;  /* 0x00000000fffff984 */ /* 0x000fe20000000800 */
[----:B------:R-:W-:Y:S01]  /*1f10*/  @!PT LDS RZ, [RZ] ;  /* 0x00000000fffff984 */ /* 0x000fe20000000800 */
[----:B------:R-:W-:Y:S01]  /*1f20*/  @!PT LDS RZ, [RZ] ;  /* 0x00000000fffff984 */ /* 0x000fe20000000800 */
[----:B------:R1:W-:Y:S04]  /*1f30*/  @P0 LDGSTS.E.BYPASS.LTC128B.128 [R245+0x4100], [R8.64], !P5 ;  /* 0x0410000008f50fae */ /* 0x0003e8000e901d52 */
[----:B------:R1:W-:Y:S06]  /*1f40*/  @P0 LDGSTS.E.BYPASS.LTC128B.128 [R245+0x6100], [R8.64+0x80], !P4 ;  /* 0x0610008008f50fae */ /* 0x0003ec000e101d52 */
[----:B------:R-:W-:-:S04]  /*1f50*/  @P6 LEA R2, P0, R7, R4, 0x4 ;  /* 0x0000000407026211 */ /* 0x000fc800078020ff */
[----:B------:R-:W-:Y:S02]  /*1f60*/  @P6 LEA.HI.X R6, R7, R5, R6, 0x4, P0 ;  /* 0x0000000507066211 */ /* 0x000fe400000f2406 */
[----:B------:R-:W-:-:S04]  /*1f70*/  @P6 LEA R10, P0, R2, c[0x0][0x1c8], 0x1 ;  /* 0x00007200020a6a11 */ /* 0x000fc800078008ff */
[----:B------:R-:W-:Y:S02]  /*1f80*/  @P6 LEA.HI.X R11, R2, c[0x0][0x1cc], R6, 0x1, P0 ;  /* 0x00007300020b6a11 */ /* 0x000fe400000f0c06 */
[----:B------:R-:W-:-:S03]  /*1f90*/  @P2 IADD3 R2, P0, R4, UR12, RZ ;  /* 0x0000000c04022c10 */ /* 0x000fc6000ff1e0ff */
[----:B------:R4:W-:Y:S04]  /*1fa0*/  @P6 LDGSTS.E.BYPASS.LTC128B.128 [R245+0x4900], [R10.64], !P5 ;  /* 0x049000000af56fae */ /* 0x0009e8000e901d52 */
[----:B------:R4:W-:Y:S01]  /*1fb0*/  @P6 LDGSTS.E.BYPASS.LTC128B.128 [R245+0x6900], [R10.64+0x80], !P4 ;  /* 0x069000800af56fae */ /* 0x0009e2000e101d52 */
[----:B-1----:R-:W-:Y:S01]  /*1fc0*/  @P1 IMAD.WIDE.U32 R8, R7, 0x30, R4 ;  /* 0x0000003007081825 */ /* 0x002fe200078e0004 */
[----:B------:R-:W-:Y:S02]  /*1fd0*/  @P2 IADD3.X R4, R5, UR9, RZ, P0, !PT ;  /* 0x0000000905042c10 */ /* 0x000fe400087fe4ff */
[----:B------:R-:W-:Y:S02]  /*1fe0*/  LEA.HI R5, R24, R12, RZ, 0x1 ;  /* 0x0000000c18057211 */ /* 0x000fe400078f08ff */
[----:B------:R-:W-:-:S02]  /*1ff0*/  @P2 LEA R6, P0, R2, c[0x0][0x1c8], 0x1 ;  /* 0x0000720002062a11 */ /* 0x000fc400078008ff */
[----:B------:R-:W-:Y:S02]  /*2000*/  LOP3.LUT R5, R5, 0xfffffffe, RZ, 0xc0, !PT ;  /* 0xfffffffe05057812 */ /* 0x000fe400078ec0ff */
[----:B------:R-:W-:Y:S02]  /*2010*/  @P2 LEA.HI.X R7, R2, c[0x0][0x1cc], R4, 0x1, P0 ;  /* 0x0000730002072a11 */ /* 0x000fe400000f0c04 */
[----:B------:R-:W-:Y:S01]  /*2020*/  @P1 IADD3 R2, R9, UR4, RZ ;  /* 0x0000000409021c10 */ /* 0x000fe2000fffe0ff */
[----:B------:R-:W-:Y:S01]  /*2030*/  IMAD.IADD R9, R12, 0x1, -R5 ;  /* 0x000000010c097824 */ /* 0x000fe200078e0a05 */
[C---:B------:R-:W-:Y:S01]  /*2040*/  @P1 LEA R4, P0, R8.reuse, c[0x0][0x1c8], 0x1 ;  /* 0x0000720008041a11 */ /* 0x040fe200078008ff */
[----:B------:R1:W-:Y:S01]  /*2050*/  @P2 LDGSTS.E.BYPASS.LTC128B.128 [R245+0x5100], [R6.64], !P5 ;  /* 0x0510000006f52fae */ /* 0x0003e2000e901d52 */
[----:B------:R-:W-:Y:S02]  /*2060*/  ULDC.64 UR4, c[0x0][0x208] ;  /* 0x0000820000047ab9 */ /* 0x000fe40000000a00 */
[----:B------:R-:W-:Y:S01]  /*2070*/  @P1 LEA.HI.X R5, R8, c[0x0][0x1cc], R2, 0x1, P0 ;  /* 0x0000730008051a11 */ /* 0x000fe200000f0c02 */
[----:B------:R1:W-:Y:S01]  /*2080*/  @P2 LDGSTS.E.BYPASS.LTC128B.128 [R245+0x7100], [R6.64+0x80], !P4 ;  /* 0x0710008006f52fae */ /* 0x0003e2000e101d52 */
[----:B------:R-:W-:Y:S01]  /*2090*/  IMAD.SHL.U32 R2, R44, 0x40, RZ ;  /* 0x000000402c027824 */ /* 0x000fe200078e00ff */
[----:B------:R-:W-:-:S02]  /*20a0*/  UIMAD UR10, UR10, UR4, URZ ;  /* 0x000000040a0a72a4 */ /* 0x000fc4000f8e023f */
[----:B------:R5:W-:Y:S01]  /*20b0*/  @P1 LDGSTS.E.BYPASS.LTC128B.128 [R245+0x5900], [R4.64], !P5 ;  /* 0x0590000004f51fae */ /* 0x000be2000e901d52 */
[----:B------:R-:W-:Y:S01]  /*20c0*/  UIMAD.WIDE.U32 UR14, UR21, UR4, URZ ;  /* 0x00000004150e72a5 */ /* 0x000fe2000f8e003f */
[----:B------:R-:W-:Y:S01]  /*20d0*/  LOP3.LUT R2, R2, 0x1c0, RZ, 0xc0, !PT ;  /* 0x000001c002027812 */ /* 0x000fe200078ec0ff */
[----:B------:R-:W-:Y:S01]  /*20e0*/  UIMAD UR10, UR21, UR5, UR10 ;  /* 0x00000005150a72a4 */ /* 0x000fe2000f8e020a */
[----:B------:R5:W-:Y:S01]  /*20f0*/  @P1 LDGSTS.E.BYPASS.LTC128B.128 [R245+0x7900], [R4.64+0x80], !P4 ;  /* 0x0790008004f51fae */ /* 0x000be2000e101d52 */
[----:B------:R-:W-:Y:S02]  /*2100*/  LOP3.LUT P1, RZ, R44, 0x2, RZ, 0xc0, !PT ;  /* 0x000000022cff7812 */ /* 0x000fe4000782c0ff */
[----:B------:R-:W-:Y:S01]  /*2110*/  UIADD3 UR10, UR15, UR10, URZ ;  /* 0x0000000a0f0a7290 */ /* 0x000fe2000fffe03f */
[----:B------:R-:W0:Y:S01]  /*2120*/  LDGDEPBAR ;  /* 0x00000000000079af */ /* 0x000e220000000000 */
[----:B-1----:R-:W-:Y:S02]  /*2130*/  IMAD.SHL.U32 R6, R22, 0x40, RZ ;  /* 0x0000004016067824 */ /* 0x002fe400078e00ff */
        /* <DEDUP_REMOVED lines=19> */
[----:B------:R-:W-:Y:S01]  /*2270*/  IADD3 R235, R224, 0x4120, RZ ;  /* 0x00004120e0eb7810 */ /* 0x000fe20007ffe0ff */
[C-C-:B------:R-:W-:Y:S02]  /*2280*/  IMAD R233, R3.reuse, 0x2, R231.reuse ;  /* 0x0000000203e97824 */ /* 0x140fe400078e02e7 */
[C---:B------:R-:W-:Y:S02]  /*2290*/  IMAD R232, R0.reuse, 0x2, R231 ;  /* 0x0000000200e87824 */ /* 0x040fe400078e02e7 */
[----:B------:R-:W-:Y:S02]  /*22a0*/  IMAD R234, R0, 0x2, R233 ;  /* 0x0000000200ea7824 */ /* 0x000fe400078e02e9 */
[----:B------:R-:W-:Y:S01]  /*22b0*/  IMAD R236, R3, 0x2, R232 ;  /* 0x0000000203ec7824 */ /* 0x000fe200078e02e8 */
[----:B------:R-:W-:Y:S04]  /*22c0*/  LDSM.16.M88.4 R4, [R231+0xa100] ;  /* 0x00a10000e704783b */ /* 0x000fe80000000200 */
[----:B----4-:R-:W1:Y:S04]  /*22d0*/  LDSM.16.M88.4 R8, [R224+0x4100] ;  /* 0x00410000e008783b */ /* 0x010e680000000200 */
[----:B------:R-:W4:Y:S04]  /*22e0*/  LDSM.16.M88.4 R12, [R224+0x4900] ;  /* 0x00490000e00c783b */ /* 0x000f280000000200 */
[----:B------:R-:W5:Y:S04]  /*22f0*/  LDSM.16.M88.4 R24, [R224+0x5100] ;  /* 0x00510000e018783b */ /* 0x000f680000000200 */
[----:B------:R-:W2:Y:S04]  /*2300*/  LDSM.16.M88.4 R48, [R224+0x5900] ;  /* 0x00590000e030783b */ /* 0x000ea80000000200 */
[----:B------:R-:W3:Y:S01]  /*2310*/  LDSM.16.M88.4 R20, [R231+0x8100] ;  /* 0x00810000e714783b */ /* 0x000ee20000000200 */
[C---:B-1----:R-:W-:Y:S08]  /*2320*/  HMMA.16816.F32.BF16 R52, R4.reuse, R8, RZ ;  /* 0x000000080434723c */ /* 0x042ff000000418ff */
[C---:B----4-:R-:W-:Y:S08]  /*2330*/  HMMA.16816.F32.BF16 R60, R4.reuse, R12, RZ ;  /* 0x0000000c043c723c */ /* 0x050ff000000418ff */
[C---:B-----5:R-:W-:Y:S08]  /*2340*/  HMMA.16816.F32.BF16 R64, R4.reuse, R24, RZ ;  /* 0x000000180440723c */ /* 0x060ff000000418ff */
[C---:B--2---:R-:W-:Y:S08]  /*2350*/  HMMA.16816.F32.BF16 R72, R4.reuse, R48, RZ ;  /* 0x000000300448723c */ /* 0x044ff000000418ff */
[C---:B------:R-:W-:Y:S08]  /*2360*/  HMMA.16816.F32.BF16 R96, R4.reuse, R10, RZ ;  /* 0x0000000a0460723c */ /* 0x040ff000000418ff */
[C---:B------:R-:W-:Y:S08]  /*2370*/  HMMA.16816.F32.BF16 R112, R4.reuse, R14, RZ ;  /* 0x0000000e0470723c */ /* 0x040ff000000418ff */
[C---:B------:R-:W-:Y:S08]  /*2380*/  HMMA.16816.F32.BF16 R120, R4.reuse, R26, RZ ;  /* 0x0000001a0478723c */ /* 0x040ff000000418ff */
[----:B------:R-:W-:Y:S07]  /*2390*/  HMMA.16816.F32.BF16 R100, R4, R50, RZ ;  /* 0x000000320464723c */ /* 0x000fee00000418ff */
[----:B------:R-:W-:Y:S01]  /*23a0*/  IMAD.U32 R4, RZ, RZ, UR14 ;  /* 0x0000000eff047e24 */ /* 0x000fe2000f8e00ff */
[----:B------:R-:W-:Y:S01]  /*23b0*/  IADD3 R6, R224, 0x4100, RZ ;  /* 0x00004100e0067810 */ /* 0x000fe20007ffe0ff */
[----:B------:R-:W-:Y:S01]  /*23c0*/  IMAD.U32 R5, RZ, RZ, UR15 ;  /* 0x0000000fff057e24 */ /* 0x000fe2000f8e00ff */
[----:B------:R-:W-:Y:S01]  /*23d0*/  UMOV UR14, 0x5 ;  /* 0x00000005000e7882 */ /* 0x000fe20000000000 */
[----:B------:R-:W-:Y:S01]  /*23e0*/  IMAD.U32 R5, RZ, RZ, UR10 ;  /* 0x0000000aff057e24 */ /* 0x000fe2000f8e00ff */
[----:B------:R-:W-:Y:S01]  /*23f0*/  LEA R2, P0, R4, R30, 0x6 ;  /* 0x0000001e04027211 */ /* 0x000fe200078030ff */
[----:B------:R-:W-:Y:S01]  /*2400*/  USHF.L.U32 UR10, UR4, 0x5, URZ ;  /* 0x00000005040a7899 */ /* 0x000fe2000800063f */
[----:B------:R-:W-:Y:S01]  /*2410*/  @P1 IADD3 R235, R6, -0x20, RZ ;  /* 0xffffffe006eb1810 */ /* 0x000fe20007ffe0ff */
[----:B------:R-:W-:Y:S01]  /*2420*/  USHF.L.U64.HI UR14, UR4, UR14, UR5 ;  /* 0x0000000e040e7299 */ /* 0x000fe20008010205 */
[----:B------:R-:W-:Y:S01]  /*2430*/  LEA.HI.X R5, R4, R29, R5, 0x6, P0 ;  /* 0x0000001d04057211 */ /* 0x000fe200000f3405 */
[----:B---3--:R-:W-:Y:S01]  /*2440*/  HMMA.16816.F32.BF16 R80, R20, R24, RZ ;  /* 0x000000181450723c */ /* 0x008fe200000418ff */
[C---:B------:R-:W-:Y:S01]  /*2450*/  LEA R4, P0, R2.reuse, c[0x0][0x1f8], 0x1 ;  /* 0x00007e0002047a11 */ /* 0x040fe200078008ff */
[----:B------:R-:W-:Y:S01]  /*2460*/  IMAD.U32 R7, RZ, RZ, UR10 ;  /* 0x0000000aff077e24 */ /* 0x000fe2000f8e00ff */
[----:B------:R-:W-:Y:S01]  /*2470*/  UIADD3 UR16, UP0, UR10, 0x80, URZ ;  /* 0x000000800a107890 */ /* 0x000fe2000ff1e03f */
[----:B------:R-:W-:Y:S01]  /*2480*/  LDSM.16.M88.4 R40, [R235] ;  /* 0x00000000eb28783b */ /* 0x000fe20000000200 */
[----:B------:R-:W-:-:S02]  /*2490*/  LEA.HI.X R5, R2, c[0x0][0x1fc], R5, 0x1, P0 ;  /* 0x00007f0002057a11 */ /* 0x000fc400000f0c05 */
[----:B------:R-:W-:Y:S01]  /*24a0*/  IADD3 R2, -R19, UR20, RZ ;  /* 0x0000001413027c10 */ /* 0x000fe2000fffe1ff */
[----:B------:R-:W-:Y:S01]  /*24b0*/  UIADD3.X UR15, URZ, UR14, URZ, UP0, !UPT ;  /* 0x0000000e3f0f7290 */ /* 0x000fe200087fe43f */
[----:B------:R-:W-:Y:S01]  /*24c0*/  IADD3 R6, P6, R4, UR10, RZ ;  /* 0x0000000a04067c10 */ /* 0x000fe2000ffde0ff */
[C---:B------:R-:W-:Y:S01]  /*24d0*/  HMMA.16816.F32.BF16 R84, R20.reuse, R26, RZ ;  /* 0x0000001a1454723c */ /* 0x040fe200000418ff */
[----:B------:R-:W-:Y:S01]  /*24e0*/  ISETP.LT.OR P2, PT, R2, 0x1, P5 ;  /* 0x000000010200780c */ /* 0x000fe20002f41670 */
[----:B------:R-:W-:Y:S01]  /*24f0*/  LDSM.16.M88.4 R36, [R235+0x800] ;  /* 0x00080000eb24783b */ /* 0x000fe20000000200 */
[----:B------:R-:W-:Y:S01]  /*2500*/  IADD3 R24, P1, P0, R7, 0x80, R4 ;  /* 0x0000008007187810 */ /* 0x000fe2000783e004 */
[----:B------:R-:W-:Y:S01]  /*2510*/  UISETP.GE.AND UP0, UPT, UR25, 0x2, UPT ;  /* 0x000000021900788c */ /* 0x000fe2000bf06270 */
[----:B------:R-:W-:Y:S01]  /*2520*/  IADD3.X R7, R5, UR14, RZ, P6, !PT ;  /* 0x0000000e05077c10 */ /* 0x000fe2000b7fe4ff */
[----:B------:R-:W-:Y:S01]  /*2530*/  LDSM.16.M88.4 R32, [R235+0x1000] ;  /* 0x00100000eb20783b */ /* 0x000fe20000000200 */
[----:B------:R-:W-:Y:S01]  /*2540*/  IADD3 R16, P6, R6, UR10, RZ ;  /* 0x0000000a06107c10 */ /* 0x000fe2000ffde0ff */
[----:B------:R-:W-:Y:S01]  /*2550*/  HMMA.16816.F32.BF16 R124, R20, R8, RZ ;  /* 0x00000008147c723c */ /* 0x000fe200000418ff */
[----:B------:R-:W-:Y:S01]  /*2560*/  IADD3.X R25, RZ, UR14, R5, P1, P0 ;  /* 0x0000000eff197c10 */ /* 0x000fe20008fe0405 */
[----:B------:R-:W-:Y:S01]  /*2570*/  LDSM.16.M88.4 R28, [R235+0x1800] ;  /* 0x00180000eb1c783b */ /* 0x000fe20000000200 */
[----:B------:R-:W-:-:S02]  /*2580*/  ISETP.LT.OR P0, PT, R2, 0x1, P4 ;  /* 0x000000010200780c */ /* 0x000fc40002701670 */
[----:B------:R-:W-:Y:S02]  /*2590*/  IADD3 R18, P1, R6, UR16, RZ ;  /* 0x0000001006127c10 */ /* 0x000fe4000ff3e0ff */
[C---:B------:R-:W-:Y:S01]  /*25a0*/  IADD3.X R17, R7.reuse, UR14, RZ, P6, !PT ;  /* 0x0000000e07117c10 */ /* 0x040fe2000b7fe4ff */
[C---:B------:R-:W-:Y:S01]  /*25b0*/  HMMA.16816.F32.BF16 R104, R20.reuse, R10, RZ ;  /* 0x0000000a1468723c */ /* 0x040fe200000418ff */
[----:B------:R-:W-:Y:S01]  /*25c0*/  IADD3 R26, P6, R16, UR10, RZ ;  /* 0x0000000a101a7c10 */ /* 0x000fe2000ffde0ff */
[----:B------:R-:W1:Y:S01]  /*25d0*/  LDSM.16.M88.4 R8, [R233+0xa100] ;  /* 0x00a10000e908783b */ /* 0x000e620000000200 */
[----:B------:R-:W-:Y:S02]  /*25e0*/  IADD3.X R19, R7, UR15, RZ, P1, !PT ;  /* 0x0000000f07137c10 */ /* 0x000fe40008ffe4ff */
[C---:B------:R-:W-:Y:S02]  /*25f0*/  ISETP.LT.OR P1, PT, R2.reuse, 0x11, P5 ;  /* 0x000000110200780c */ /* 0x040fe40002f21670 */
[----:B------:R-:W-:Y:S01]  /*2600*/  IADD3.X R27, R17, UR14, RZ, P6, !PT ;  /* 0x0000000e111b7c10 */ /* 0x000fe2000b7fe4ff */
[----:B------:R-:W-:Y:S01]  /*2610*/  HMMA.16816.F32.BF16 R92, R20, R12, RZ ;  /* 0x0000000c145c723c */ /* 0x000fe200000418ff */
[----:B------:R-:W-:-:S02]  /*2620*/  ISETP.LT.OR P6, PT, R2, 0x11, P4 ;  /* 0x000000110200780c */ /* 0x000fc400027c1670 */
[C---:B------:R-:W-:Y:S02]  /*2630*/  IADD3 R243, R235.reuse, 0x800, RZ ;  /* 0x00000800ebf37810 */ /* 0x040fe40007ffe0ff */
[C---:B------:R-:W-:Y:S02]  /*2640*/  IADD3 R242, R235.reuse, 0x1000, RZ ;  /* 0x00001000ebf27810 */ /* 0x040fe40007ffe0ff */
[C---:B------:R-:W-:Y:S01]  /*2650*/  IADD3 R241, R235.reuse, 0x1800, RZ ;  /* 0x00001800ebf17810 */ /* 0x040fe20007ffe0ff */
[----:B------:R-:W-:Y:S01]  /*2660*/  HMMA.16816.F32.BF16 R88, R20, R14, RZ ;  /* 0x0000000e1458723c */ /* 0x000fe200000418ff */
[----:B------:R-:W2:Y:S01]  /*2670*/  LDSM.16.M88.4 R12, [R233+0x8100] ;  /* 0x00810000e90c783b */ /* 0x000ea20000000200 */
[C---:B------:R-:W-:Y:S02]  /*2680*/  IADD3 R240, R235.reuse, 0x2000, RZ ;  /* 0x00002000ebf07810 */ /* 0x040fe40007ffe0ff */
[----:B------:R-:W-:Y:S01]  /*2690*/  IADD3 R239, R235, 0x2800, RZ ;  /* 0x00002800ebef7810 */ /* 0x000fe20007ffe0ff */
[----:B------:R-:W-:Y:S01]  /*26a0*/  @!PT LDS RZ, [RZ] ;  /* 0x00000000fffff984 */ /* 0x000fe20000000800 */
[----:B------:R-:W-:Y:S01]  /*26b0*/  @!PT LDS RZ, [RZ] ;  /* 0x00000000fffff984 */ /* 0x000fe20000000800 */
[----:B------:R-:W-:Y:S01]  /*26c0*/  @!PT LDS RZ, [RZ] ;  /* 0x00000000fffff984 */ /* 0x000fe20000000800 */
[----:B------:R3:W-:Y:S01]  /*26d0*/  LDGSTS.E.BYPASS.LTC128B.128 [R245+0x100], [R4.64], !P2 ;  /* 0x0010000004f57fae */ /* 0x0007e2000d101d52 */
[----:B------:R-:W-:-:S02]  /*26e0*/  ISETP.LT.OR P2, PT, R2, 0x21, P5 ;  /* 0x000000210200780c */ /* 0x000fc40002f41670 */
[C---:B------:R-:W-:Y:S01]  /*26f0*/  HMMA.16816.F32.BF16 R76, R20.reuse, R48, RZ ;  /* 0x00000030144c723c */ /* 0x040fe200000418ff */
[----:B------:R3:W-:Y:S01]  /*2700*/  LDGSTS.E.BYPASS.LTC128B.128 [R245+0x2100], [R4.64+0x80], !P0 ;  /* 0x0210008004f57fae */ /* 0x0007e2000c101d52 */
[----:B------:R-:W-:Y:S02]  /*2710*/  ISETP.LT.OR P0, PT, R2, 0x21, P4 ;  /* 0x000000210200780c */ /* 0x000fe40002701670 */
[----:B------:R-:W-:Y:S01]  /*2720*/  IADD3 R238, R235, 0x3000, RZ ;  /* 0x00003000ebee7810 */ /* 0x000fe20007ffe0ff */
[----:B------:R4:W-:Y:S01]  /*2730*/  LDGSTS.E.BYPASS.LTC128B.128 [R245+0x900], [R6.64], !P1 ;  /* 0x0090000006f57fae */ /* 0x0009e2000c901d52 */
[----:B------:R-:W-:Y:S02]  /*2740*/  LOP3.LUT P1, RZ, R44, 0x4, RZ, 0xc0, !PT ;  /* 0x000000042cff7812 */ /* 0x000fe4000782c0ff */
[----:B------:R-:W-:Y:S01]  /*2750*/  HMMA.16816.F32.BF16 R68, R20, R50, RZ ;  /* 0x000000321444723c */ /* 0x000fe200000418ff */
[----:B------:R5:W-:Y:S01]  /*2760*/  LDGSTS.E.BYPASS.LTC128B.128 [R245+0x2900], [R24.64], !P6 ;  /* 0x0290000018f57fae */ /* 0x000be2000f101d52 */
[----:B------:R-:W-:-:S02]  /*2770*/  ISETP.LT.OR P6, PT, R2, 0x31, P5 ;  /* 0x000000310200780c */ /* 0x000fc40002fc1670 */
[----:B------:R-:W-:Y:S01]  /*2780*/  IADD3 R237, R235, 0x3800, RZ ;  /* 0x00003800ebed7810 */ /* 0x000fe20007ffe0ff */
[----:B------:R2:W-:Y:S01]  /*2790*/  LDGSTS.E.BYPASS.LTC128B.128 [R245+0x1100], [R16.64], !P2 ;  /* 0x0110000010f57fae */ /* 0x0005e2000d101d52 */
[----:B------:R-:W-:Y:S01]  /*27a0*/  ISETP.LT.OR P2, PT, R2, 0x31, P4 ;  /* 0x000000310200780c */ /* 0x000fe20002741670 */
[----:B------:R-:W-:Y:S02]  /*27b0*/  IMAD.MOV.U32 R2, RZ, RZ, 0x40 ;  /* 0x00000040ff027424 */ /* 0x000fe400078e00ff */
[----:B------:R2:W-:Y:S01]  /*27c0*/  LDGSTS.E.BYPASS.LTC128B.128 [R245+0x3100], [R18.64], !P0 ;  /* 0x0310000012f57fae */ /* 0x0005e2000c101d52 */
[----:B-1----:R-:W-:Y:S02]  /*27d0*/  HMMA.16816.F32.BF16 R20, R8, R40, R52 ;  /* 0x000000280814723c */ /* 0x002fe40000041834 */
[----:B------:R-:W-:-:S03]  /*27e0*/  SEL R2, R2, 0xffffffc0, !P1 ;  /* 0xffffffc002027807 */ /* 0x000fc60004800000 */
[----:B------:R5:W-:Y:S02]  /*27f0*/  LDGSTS.E.BYPASS.LTC128B.128 [R245+0x1900], [R26.64], !P6 ;  /* 0x019000001af57fae */ /* 0x000be4000f101d52 */
[----:B------:R-:W-:Y:S01]  /*2800*/  IMAD.IADD R230, R224, 0x1, R2 ;  /* 0x00000001e0e67824 */ /* 0x000fe200078e0202 */
[C---:B------:R-:W-:Y:S01]  /*2810*/  HMMA.16816.F32.BF16 R60, R8.reuse, R36, R60 ;  /* 0x00000024083c723c */ /* 0x040fe2000004183c */
[----:B------:R-:W-:Y:S01]  /*2820*/  IMAD.IADD R229, R2, 0x1, R235 ;  /* 0x0000000102e57824 */ /* 0x000fe200078e02eb */
[----:B---3--:R-:W-:Y:S02]  /*2830*/  IADD3 R4, P0, R16, UR16, RZ ;  /* 0x0000001010047c10 */ /* 0x008fe4000ff1e0ff */
[----:B------:R-:W-:Y:S02]  /*2840*/  LOP3.LUT R2, R152, R153, RZ, 0xfc, !PT ;  /* 0x0000009998027212 */ /* 0x000fe400078efcff */
[----:B------:R-:W-:Y:S02]  /*2850*/  IADD3.X R5, R17, UR15, RZ, P0, !PT ;  /* 0x0000000f11057c10 */ /* 0x000fe400087fe4ff */
[----:B------:R-:W-:Y:S01]  /*2860*/  HMMA.16816.F32.BF16 R64, R8, R32, R64 ;  /* 0x000000200840723c */ /* 0x000fe20000041840 */
[----:B------:R-:W-:-:S02]  /*2870*/  PLOP3.LUT P0, PT, PT, PT, UP0, 0x80, 0x0 ;  /* 0x000000000000781c */ /* 0x000fc40003f0f008 */
[----:B------:R4:W-:Y:S04]  /*2880*/  LDGSTS.E.BYPASS.LTC128B.128 [R245+0x3900], [R4.64], !P2 ;  /* 0x0390000004f57fae */ /* 0x0009e8000d101d52 */
[----:B------:R-:W-:Y:S01]  /*2890*/  LDSM.16.M88.4 R56, [R230+0x4100] ;  /* 0x00410000e638783b */ /* 0x000fe20000000200 */
[C---:B------:R-:W-:Y:S03]  /*28a0*/  HMMA.16816.F32.BF16 R72, R8.reuse, R28, R72 ;  /* 0x0000001c0848723c */ /* 0x040fe60000041848 */
[----:B--2---:R-:W1:Y:S04]  /*28b0*/  LDSM.16.M88.4 R16, [R232+0xa100] ;  /* 0x00a10000e810783b */ /* 0x004e680000000200 */
[----:B------:R-:W2:Y:S01]  /*28c0*/  LDSM.16.M88.4 R48, [R230+0x5100] ;  /* 0x00510000e630783b */ /* 0x000ea20000000200 */
[C---:B------:R-:W-:Y:S03]  /*28d0*/  HMMA.16816.F32.BF16 R132, R8.reuse, R42, R96 ;  /* 0x0000002a0884723c */ /* 0x040fe60000041860 */
[----:B------:R-:W3:Y:S04]  /*28e0*/  LDSM.16.M88.4 R52, [R230+0x4900] ;  /* 0x00490000e634783b */ /* 0x000ee80000000200 */
[----:B------:R-:W1:Y:S01]  /*28f0*/  LDSM.16.M88.4 R44, [R230+0x5900] ;  /* 0x00590000e62c783b */ /* 0x000e620000000200 */
[C---:B------:R-:W-:Y:S03]  /*2900*/  HMMA.16816.F32.BF16 R112, R8.reuse, R38, R112 ;  /* 0x000000260870723c */ /* 0x040fe60000041870 */
[----:B-----5:R-:W-:Y:S04]  /*2910*/  LDSM.16.M88.4 R24, [R229+0x800] ;  /* 0x00080000e518783b */ /* 0x020fe80000000200 */
[----:B----4-:R-:W-:Y:S01]  /*2920*/  LDSM.16.M88.4 R4, [R234+0xa100] ;  /* 0x00a10000ea04783b */ /* 0x010fe20000000200 */
[C---:B------:R-:W-:Y:S03]  /*2930*/  HMMA.16816.F32.BF16 R120, R8.reuse, R34, R120 ;  /* 0x000000220878723c */ /* 0x040fe60000041878 */
[----:B------:R-:W0:Y:S05]  /*2940*/  LDGDEPBAR ;  /* 0x00000000000079af */ /* 0x000e2a0000000000 */
[----:B------:R-:W-:Y:S01]  /*2950*/  HMMA.16816.F32.BF16 R116, R8, R30, R100 ;  /* 0x0000001e0874723c */ /* 0x000fe20000041864 */
[----:B------:R-:W4:Y:S07]  /*2960*/  LDSM.16.M88.4 R8, [R232+0x8100] ;  /* 0x00810000e808783b */ /* 0x000f2e0000000200 */
[C---:B------:R-:W-:Y:S08]  /*2970*/  HMMA.16816.F32.BF16 R124, R12.reuse, R40, R124 ;  /* 0x000000280c7c723c */ /* 0x040ff0000004187c */
[C---:B------:R-:W-:Y:S08]  /*2980*/  HMMA.16816.F32.BF16 R136, R12.reuse, R32, R80 ;  /* 0x000000200c88723c */ /* 0x040ff00000041850 */
[C---:B------:R-:W-:Y:S08]  /*2990*/  HMMA.16816.F32.BF16 R40, R12.reuse, R42, R104 ;  /* 0x0000002a0c28723c */ /* 0x040ff00000041868 */
[C---:B------:R-:W-:Y:S08]  /*29a0*/  HMMA.16816.F32.BF16 R32, R12.reuse, R34, R84 ;  /* 0x000000220c20723c */ /* 0x040ff00000041854 */
[C---:B------:R-:W-:Y:S08]  /*29b0*/  HMMA.16816.F32.BF16 R128, R12.reuse, R36, R92 ;  /* 0x000000240c80723c */ /* 0x040ff0000004185c */
[C---:B------:R-:W-:Y:S08]  /*29c0*/  HMMA.16816.F32.BF16 R140, R12.reuse, R28, R76 ;  /* 0x0000001c0c8c723c */ /* 0x040ff0000004184c */
[C---:B------:R-:W-:Y:S01]  /*29d0*/  HMMA.16816.F32.BF16 R108, R12.reuse, R38, R88 ;  /* 0x000000260c6c723c */ /* 0x040fe20000041858 */
[----:B------:R-:W-:Y:S07]  /*29e0*/  LDSM.16.M88.4 R36, [R229+0x1800] ;  /* 0x00180000e524783b */ /* 0x000fee0000000200 */
[----:B------:R-:W-:Y:S01]  /*29f0*/  HMMA.16816.F32.BF16 R104, R12, R30, R68 ;  /* 0x0000001e0c68723c */ /* 0x000fe20000041844 */
[----:B------:R-:W5:Y:S04]  /*2a00*/  LDSM.16.M88.4 R28, [R229] ;  /* 0x00000000e51c783b */ /* 0x000f680000000200 */
[----:B------:R-:W-:Y:S03]  /*2a10*/  LDSM.16.M88.4 R12, [R234+0x8100] ;  /* 0x00810000ea0c783b */ /* 0x000fe60000000200 */
[C---:B-1----:R-:W-:Y:S01]  /*2a20*/  HMMA.16816.F32.BF16 R100, R16.reuse, R56, R20 ;  /* 0x000000381064723c */ /* 0x042fe20000041814 */
[----:B------:R-:W1:Y:S07]  /*2a30*/  LDSM.16.M88.4 R20, [R229+0x1000] ;  /* 0x00100000e514783b */ /* 0x000e6e0000000200 */
[C---:B--2---:R-:W-:Y:S08]  /*2a40*/  HMMA.16816.F32.BF16 R92, R16.reuse, R48, R64 ;  /* 0x00000030105c723c */ /* 0x044ff00000041840 */
[C---:B---3--:R-:W-:Y:S08]  /*2a50*/  HMMA.16816.F32.BF16 R96, R16.reuse, R52, R60 ;  /* 0x000000341060723c */ /* 0x048ff0000004183c */
[C---:B------:R-:W-:Y:S08]  /*2a60*/  HMMA.16816.F32.BF16 R72, R16.reuse, R44, R72 ;  /* 0x0000002c1048723c */ /* 0x040ff00000041848 */
[C---:B------:R-:W-:Y:S08]  /*2a70*/  HMMA.16816.F32.BF16 R84, R16.reuse, R58, R132 ;  /* 0x0000003a1054723c */ /* 0x040ff00000041884 */
[C---:B------:R-:W-:Y:S08]  /*2a80*/  HMMA.16816.F32.BF16 R80, R16.reuse, R54, R112 ;  /* 0x000000361050723c */ /* 0x040ff00000041870 */
[C---:B------:R-:W-:Y:S08]  /*2a90*/  HMMA.16816.F32.BF16 R76, R16.reuse, R50, R120 ;  /* 0x00000032104c723c */ /* 0x040ff00000041878 */
[----:B------:R-:W-:Y:S08]  /*2aa0*/  HMMA.16816.F32.BF16 R64, R16, R46, R116 ;  /* 0x0000002e1040723c */ /* 0x000ff00000041874 */
[C---:B----4-:R-:W-:Y:S08]  /*2ab0*/  HMMA.16816.F32.BF16 R88, R8.reuse, R56, R124 ;  /* 0x000000380858723c */ /* 0x050ff0000004187c */
        /* <DEDUP_REMOVED lines=8> */
[----:B------:R-:W2:Y:S07]  /*2b40*/  LDSM.16.M88.4 R8, [R231+0xe100] ;  /* 0x00e10000e708783b */ /* 0x000eae0000000200 */
[C---:B-----5:R-:W-:Y:S08]  /*2b50*/  HMMA.16816.F32.BF16 R60, R4.reuse, R28, R100 ;  /* 0x0000001c043c723c */ /* 0x060ff00000041864 */
[C---:B------:R-:W-:Y:S08]  /*2b60*/  HMMA.16816.F32.BF16 R100, R4.reuse, R30, R84 ;  /* 0x0000001e0464723c */ /* 0x040ff00000041854 */
[C---:B------:R-:W-:Y:S08]  /*2b70*/  HMMA.16816.F32.BF16 R104, R4.reuse, R24, R96 ;  /* 0x000000180468723c */ /* 0x040ff00000041860 */
[C---:B-1----:R-:W-:Y:S08]  /*2b80*/  HMMA.16816.F32.BF16 R132, R4.reuse, R20, R92 ;  /* 0x000000140484723c */ /* 0x042ff0000004185c */
[C---:B------:R-:W-:Y:S08]  /*2b90*/  HMMA.16816.F32.BF16 R128, R4.reuse, R22, R76 ;  /* 0x000000160480723c */ /* 0x040ff0000004184c */
[----:B------:R-:W-:Y:S08]  /*2ba0*/  HMMA.16816.F32.BF16 R120, R4, R38, R64 ;  /* 0x000000260478723c */ /* 0x000ff00000041840 */
[C---:B------:R-:W-:Y:S08]  /*2bb0*/  HMMA.16816.F32.BF16 R76, R12.reuse, R28, R88 ;  /* 0x0000001c0c4c723c */ /* 0x040ff00000041858 */
[C---:B------:R-:W-:Y:S01]  /*2bc0*/  HMMA.16816.F32.BF16 R64, R12.reuse, R30, R68 ;  /* 0x0000001e0c40723c */ /* 0x040fe20000041844 */
[----:B------:R-:W-:Y:S07]  /*2bd0*/  LDSM.16.M88.4 R28, [R235+0x2000] ;  /* 0x00200000eb1c783b */ /* 0x000fee0000000200 */
[C---:B------:R-:W-:Y:S08]  /*2be0*/  HMMA.16816.F32.BF16 R116, R12.reuse, R24, R56 ;  /* 0x000000180c74723c */ /* 0x040ff00000041838 */
[C---:B------:R-:W-:Y:S01]  /*2bf0*/  HMMA.16816.F32.BF16 R112, R12.reuse, R26, R52 ;  /* 0x0000001a0c70723c */ /* 0x040fe20000041834 */
[----:B------:R-:W-:Y:S07]  /*2c00*/  LDSM.16.M88.4 R52, [R235+0x3800] ;  /* 0x00380000eb34783b */ /* 0x000fee0000000200 */
[C---:B------:R-:W-:Y:S01]  /*2c10*/  HMMA.16816.F32.BF16 R108, R12.reuse, R20, R40 ;  /* 0x000000140c6c723c */ /* 0x040fe20000041828 */
[----:B------:R-:W1:Y:S07]  /*2c20*/  LDSM.16.M88.4 R40, [R224+0x6900] ;  /* 0x00690000e028783b */ /* 0x000e6e0000000200 */
[C---:B------:R-:W-:Y:S01]  /*2c30*/  HMMA.16816.F32.BF16 R84, R12.reuse, R22, R16 ;  /* 0x000000160c54723c */ /* 0x040fe20000041810 */
[----:B------:R-:W-:Y:S04]  /*2c40*/  LDSM.16.M88.4 R16, [R224+0x7900] ;  /* 0x00790000e010783b */ /* 0x000fe80000000200 */
[----:B------:R-:W-:Y:S03]  /*2c50*/  LDSM.16.M88.4 R20, [R233+0xc100] ;  /* 0x00c10000e914783b */ /* 0x000fe60000000200 */
[C---:B------:R-:W-:Y:S01]  /*2c60*/  HMMA.16816.F32.BF16 R96, R12.reuse, R36, R32 ;  /* 0x000000240c60723c */ /* 0x040fe20000041820 */
[----:B------:R-:W-:Y:S07]  /*2c70*/  LDSM.16.M88.4 R32, [R224+0x7100] ;  /* 0x00710000e020783b */ /* 0x000fee0000000200 */
[----:B------:R-:W-:Y:S01]  /*2c80*/  HMMA.16816.F32.BF16 R92, R12, R38, R44 ;  /* 0x000000260c5c723c */ /* 0x000fe2000004182c */
[----:B------:R-:W3:Y:S04]  /*2c90*/  LDSM.16.M88.4 R12, [R231+0xc100] ;  /* 0x00c10000e70c783b */ /* 0x000ee80000000200 */
[----:B------:R-:W-:Y:S03]  /*2ca0*/  LDSM.16.M88.4 R44, [R235+0x3000] ;  /* 0x00300000eb2c783b */ /* 0x000fe60000000200 */
[C---:B------:R-:W-:Y:S01]  /*2cb0*/  HMMA.16816.F32.BF16 R80, R4.reuse, R26, R80 ;  /* 0x0000001a0450723c */ /* 0x040fe20000041850 */
[----:B------:R-:W4:Y:S07]  /*2cc0*/  LDSM.16.M88.4 R24, [R235+0x2800] ;  /* 0x00280000eb18783b */ /* 0x000f2e0000000200 */
[----:B------:R-:W-:Y:S01]  /*2cd0*/  HMMA.16816.F32.BF16 R124, R4, R36, R72 ;  /* 0x00000024047c723c */ /* 0x000fe20000041848 */
[----:B------:R-:W5:Y:S07]  /*2ce0*/  LDSM.16.M88.4 R4, [R233+0xe100] ;  /* 0x00e10000e904783b */ /* 0x000f6e0000000200 */
[C---:B--2---:R-:W-:Y:S08]  /*2cf0*/  HMMA.16816.F32.BF16 R72, R8.reuse, R48, R60 ;  /* 0x000000300848723c */ /* 0x044ff0000004183c */
[C---:B-1----:R-:W-:Y:S08]  /*2d00*/  HMMA.16816.F32.BF16 R60, R8.reuse, R40, R104 ;  /* 0x00000028083c723c */ /* 0x042ff00000041868 */
[----:B------:R-:W-:Y:S08]  /*2d10*/  HMMA.16816.F32.BF16 R56, R8, R42, R80 ;  /* 0x0000002a0838723c */ /* 0x000ff00000041850 */
[C---:B---3--:R-:W-:Y:S08]  /*2d20*/  HMMA.16816.F32.BF16 R36, R12.reuse, R40, R116 ;  /* 0x000000280c24723c */ /* 0x048ff00000041874 */
[----:B------:R-:W-:Y:S08]  /*2d30*/  HMMA.16816.F32.BF16 R40, R12, R42, R112 ;  /* 0x0000002a0c28723c */ /* 0x000ff00000041870 */
[----:B------:R-:W-:Y:S08]  /*2d40*/  HMMA.16816.F32.BF16 R68, R8, R50, R100 ;  /* 0x000000320844723c */ /* 0x000ff00000041864 */
[C---:B------:R-:W-:Y:S08]  /*2d50*/  HMMA.16816.F32.BF16 R76, R12.reuse, R48, R76 ;  /* 0x000000300c4c723c */ /* 0x040ff0000004184c */
[----:B------:R-:W-:Y:S01]  /*2d60*/  HMMA.16816.F32.BF16 R64, R12, R50, R64 ;  /* 0x000000320c40723c */ /* 0x000fe20000041840 */
[----:B------:R-:W-:Y:S07]  /*2d70*/  LDSM.16.M88.4 R48, [R230+0x6100] ;  /* 0x00610000e630783b */ /* 0x000fee0000000200 */
[C---:B------:R-:W-:Y:S08]  /*2d80*/  HMMA.16816.F32.BF16 R88, R8.reuse, R32, R132 ;  /* 0x000000200858723c */ /* 0x040ff00000041884 */
[C---:B------:R-:W-:Y:S08]  /*2d90*/  HMMA.16816.F32.BF16 R104, R8.reuse, R34, R128 ;  /* 0x000000220868723c */ /* 0x040ff00000041880 */
[C---:B------:R-:W-:Y:S08]  /*2da0*/  HMMA.16816.F32.BF16 R100, R8.reuse, R16, R124 ;  /* 0x000000100864723c */ /* 0x040ff0000004187c */
[----:B------:R-:W-:Y:S08]  /*2db0*/  HMMA.16816.F32.BF16 R80, R8, R18, R120 ;  /* 0x000000120850723c */ /* 0x000ff00000041878 */
[C---:B------:R-:W-:Y:S08]  /*2dc0*/  HMMA.16816.F32.BF16 R8, R12.reuse, R32, R108 ;  /* 0x000000200c08723c */ /* 0x040ff0000004186c */
[C---:B------:R-:W-:Y:S01]  /*2dd0*/  HMMA.16816.F32.BF16 R84, R12.reuse, R34, R84 ;  /* 0x000000220c54723c */ /* 0x040fe20000041854 */
[----:B------:R-:W-:Y:S07]  /*2de0*/  LDSM.16.M88.4 R32, [R230+0x7900] ;  /* 0x00790000e620783b */ /* 0x000fee0000000200 */
[C---:B------:R-:W-:Y:S08]  /*2df0*/  HMMA.16816.F32.BF16 R96, R12.reuse, R16, R96 ;  /* 0x000000100c60723c */ /* 0x040ff00000041860 */
[----:B------:R-:W-:Y:S01]  /*2e00*/  HMMA.16816.F32.BF16 R92, R12, R18, R92 ;  /* 0x000000120c5c723c */ /* 0x000fe2000004185c */
[----:B------:R-:W1:Y:S04]  /*2e10*/  LDSM.16.M88.4 R16, [R232+0xe100] ;  /* 0x00e10000e810783b */ /* 0x000e680000000200 */
[----:B------:R-:W2:Y:S03]  /*2e20*/  LDSM.16.M88.4 R12, [R232+0xc100] ;  /* 0x00c10000e80c783b */ /* 0x000ea60000000200 */
[C---:B----4-:R-:W-:Y:S01]  /*2e30*/  HMMA.16816.F32.BF16 R112, R20.reuse, R26, R40 ;  /* 0x0000001a1470723c */ /* 0x050fe20000041828 */
[----:B------:R-:W3:Y:S07]  /*2e40*/  LDSM.16.M88.4 R40, [R230+0x6900] ;  /* 0x00690000e628783b */ /* 0x000eee0000000200 */
[-C--:B------:R-:W-:Y:S01]  /*2e50*/  HMMA.16816.F32.BF16 R120, R20, R24.reuse, R36 ;  /* 0x000000181478723c */ /* 0x080fe20000041824 */
[----:B------:R-:W4:Y:S07]  /*2e60*/  LDSM.16.M88.4 R36, [R230+0x7100] ;  /* 0x00710000e624783b */ /* 0x000f2e0000000200 */
[C---:B-----5:R-:W-:Y:S08]  /*2e70*/  HMMA.16816.F32.BF16 R144, R4.reuse, R24, R60 ;  /* 0x000000180490723c */ /* 0x060ff0000004183c */
[C---:B------:R-:W-:Y:S01]  /*2e80*/  HMMA.16816.F32.BF16 R140, R4.reuse, R26, R56 ;  /* 0x0000001a048c723c */ /* 0x040fe20000041838 */
[----:B------:R-:W-:Y:S07]  /*2e90*/  LDSM.16.M88.4 R24, [R229+0x3000] ;  /* 0x00300000e518783b */ /* 0x000fee0000000200 */
[C---:B------:R-:W-:Y:S08]  /*2ea0*/  HMMA.16816.F32.BF16 R116, R4.reuse, R28, R72 ;  /* 0x0000001c0474723c */ /* 0x040ff00000041848 */
[----:B------:R-:W-:Y:S08]  /*2eb0*/  HMMA.16816.F32.BF16 R148, R4, R30, R68 ;  /* 0x0000001e0494723c */ /* 0x000ff00000041844 */
[C---:B------:R-:W-:Y:S08]  /*2ec0*/  HMMA.16816.F32.BF16 R60, R20.reuse, R28, R76 ;  /* 0x0000001c143c723c */ /* 0x040ff0000004184c */
[----:B------:R-:W-:Y:S01]  /*2ed0*/  HMMA.16816.F32.BF16 R56, R20, R30, R64 ;  /* 0x0000001e1438723c */ /* 0x000fe20000041840 */
[----:B------:R-:W-:Y:S07]  /*2ee0*/  LDSM.16.M88.4 R28, [R229+0x2800] ;  /* 0x00280000e51c783b */ /* 0x000fee0000000200 */
[C---:B------:R-:W-:Y:S08]  /*2ef0*/  HMMA.16816.F32.BF16 R136, R4.reuse, R44, R88 ;  /* 0x0000002c0488723c */ /* 0x040ff00000041858 */
[----:B------:R-:W-:Y:S08]  /*2f00*/  HMMA.16816.F32.BF16 R132, R4, R46, R104 ;  /* 0x0000002e0484723c */ /* 0x000ff00000041868 */
[----:B------:R-:W-:Y:S01]  /*2f10*/  HMMA.16816.F32.BF16 R108, R20, R44, R8 ;  /* 0x0000002c146c723c */ /* 0x000fe20000041808 */
[----:B------:R-:W-:Y:S07]  /*2f20*/  LDSM.16.M88.4 R8, [R234+0xc100] ;  /* 0x00c10000ea08783b */ /* 0x000fee0000000200 */
[C---:B------:R-:W-:Y:S08]  /*2f30*/  HMMA.16816.F32.BF16 R128, R4.reuse, R52, R100 ;  /* 0x000000340480723c */ /* 0x040ff00000041864 */
[----:B------:R-:W-:Y:S01]  /*2f40*/  HMMA.16816.F32.BF16 R124, R4, R54, R80 ;  /* 0x00000036047c723c */ /* 0x000fe20000041850 */
[----:B------:R-:W-:Y:S07]  /*2f50*/  LDSM.16.M88.4 R4, [R236+0xe100] ;  /* 0x00e10000ec04783b */ /* 0x000fee0000000200 */
[C---:B------:R-:W-:Y:S01]  /*2f60*/  HMMA.16816.F32.BF16 R104, R20.reuse, R46, R84 ;  /* 0x0000002e1468723c */ /* 0x040fe20000041854 */
[----:B------:R-:W5:Y:S07]  /*2f70*/  LDSM.16.M88.4 R44, [R229+0x2000] ;  /* 0x00200000e52c783b */ /* 0x000f6e0000000200 */
[C---:B------:R-:W-:Y:S08]  /*2f80*/  HMMA.16816.F32.BF16 R72, R20.reuse, R52, R96 ;  /* 0x000000341448723c */ /* 0x040ff00000041860 */
[----:B------:R-:W-:Y:S01]  /*2f90*/  HMMA.16816.F32.BF16 R68, R20, R54, R92 ;  /* 0x000000361444723c */ /* 0x000fe2000004185c */
[----:B------:R-:W4:Y:S01]  /*2fa0*/  LDSM.16.M88.4 R20, [R229+0x3800] ;  /* 0x00380000e514783b */ /* 0x000f220000000200 */
[----:B------:R-:W-:-:S06]  /*2fb0*/  DEPBAR.LE SB0, 0x0 ;  /* 0x000080000000791a */ /* 0x000fcc0000000000 */
[C---:B-1----:R-:W-:Y:S08]  /*2fc0*/  HMMA.16816.F32.BF16 R100, R16.reuse, R48, R116 ;  /* 0x000000301064723c */ /* 0x042ff00000041874 */
[----:B------:R-:W-:Y:S08]  /*2fd0*/  HMMA.16816.F32.BF16 R96, R16, R50, R148 ;  /* 0x000000321060723c */ /* 0x000ff00000041894 */
[C---:B--2---:R-:W-:Y:S08]  /*2fe0*/  HMMA.16816.F32.BF16 R60, R12.reuse, R48, R60 ;  /* 0x000000300c3c723c */ /* 0x044ff0000004183c */
[----:B------:R-:W-:Y:S08]  /*2ff0*/  HMMA.16816.F32.BF16 R56, R12, R50, R56 ;  /* 0x000000320c38723c */ /* 0x000ff00000041838 */
[C---:B---3--:R-:W-:Y:S08]  /*3000*/  HMMA.16816.F32.BF16 R92, R16.reuse, R40, R144 ;  /* 0x00000028105c723c */ /* 0x048ff00000041890 */
[----:B------:R-:W-:Y:S08]  /*3010*/  HMMA.16816.F32.BF16 R88, R16, R42, R140 ;  /* 0x0000002a1058723c */ /* 0x000ff0000004188c */
[C---:B------:R-:W-:Y:S08]  /*3020*/  HMMA.16816.F32.BF16 R52, R12.reuse, R40, R120 ;  /* 0x000000280c34723c */ /* 0x040ff00000041878 */
[----:B------:R-:W-:Y:S08]  /*3030*/  HMMA.16816.F32.BF16 R48, R12, R42, R112 ;  /* 0x0000002a0c30723c */ /* 0x000ff00000041870 */
[C---:B----4-:R-:W-:Y:S08]  /*3040*/  HMMA.16816.F32.BF16 R84, R16.reuse, R36, R136 ;  /* 0x000000241054723c */ /* 0x050ff00000041888 */
[----:B------:R-:W-:Y:S08]  /*3050*/  HMMA.16816.F32.BF16 R80, R16, R38, R132 ;  /* 0x000000261050723c */ /* 0x000ff00000041884 */
[----:B------:R-:W-:Y:S08]  /*3060*/  HMMA.16816.F32.BF16 R40, R12, R36, R108 ;  /* 0x000000240c28723c */ /* 0x000ff0000004186c */
[C---:B------:R-:W-:Y:S08]  /*3070*/  HMMA.16816.F32.BF16 R76, R16.reuse, R32, R128 ;  /* 0x00000020104c723c */ /* 0x040ff00000041880 */
[----:B------:R-:W-:Y:S08]  /*3080*/  HMMA.16816.F32.BF16 R64, R16, R34, R124 ;  /* 0x000000221040723c */ /* 0x000ff0000004187c */
[C---:B------:R-:W-:Y:S08]  /*3090*/  HMMA.16816.F32.BF16 R36, R12.reuse, R38, R104 ;  /* 0x000000260c24723c */ /* 0x040ff00000041868 */
[C---:B------:R-:W-:Y:S08]  /*30a0*/  HMMA.16816.F32.BF16 R16, R12.reuse, R32, R72 ;  /* 0x000000200c10723c */ /* 0x040ff00000041848 */
[----:B------:R-:W-:Y:S08]  /*30b0*/  HMMA.16816.F32.BF16 R12, R12, R34, R68 ;  /* 0x000000220c0c723c */ /* 0x000ff00000041844 */
[C---:B-----5:R-:W-:Y:S08]  /*30c0*/  HMMA.16816.F32.BF16 R100, R4.reuse, R44, R100 ;  /* 0x0000002c0464723c */ /* 0x060ff00000041864 */
[----:B------:R-:W-:Y:S08]  /*30d0*/  HMMA.16816.F32.BF16 R96, R4, R46, R96 ;  /* 0x0000002e0460723c */ /* 0x000ff00000041860 */
[C---:B------:R-:W-:Y:S08]  /*30e0*/  HMMA.16816.F32.BF16 R60, R8.reuse, R44, R60 ;  /* 0x0000002c083c723c */ /* 0x040ff0000004183c */
[----:B------:R-:W-:Y:S08]  /*30f0*/  HMMA.16816.F32.BF16 R56, R8, R46, R56 ;  /* 0x0000002e0838723c */ /* 0x000ff00000041838 */
[C---:B------:R-:W-:Y:S08]  /*3100*/  HMMA.16816.F32.BF16 R84, R4.reuse, R24, R84 ;  /* 0x000000180454723c */ /* 0x040ff00000041854 */
[----:B------:R-:W-:Y:S08]  /*3110*/  HMMA.16816.F32.BF16 R80, R4, R26, R80 ;  /* 0x0000001a0450723c */ /* 0x000ff00000041850 */
[C---:B------:R-:W-:Y:S08]  /*3120*/  HMMA.16816.F32.BF16 R40, R8.reuse, R24, R40 ;  /* 0x000000180828723c */ /* 0x040ff00000041828 */
[----:B------:R-:W-:Y:S08]  /*3130*/  HMMA.16816.F32.BF16 R44, R8, R26, R36 ;  /* 0x0000001a082c723c */ /* 0x000ff00000041824 */
[C---:B------:R-:W-:Y:S08]  /*3140*/  HMMA.16816.F32.BF16 R76, R4.reuse, R20, R76 ;  /* 0x00000014044c723c */ /* 0x040ff0000004184c */
[----:B------:R-:W-:Y:S08]  /*3150*/  HMMA.16816.F32.BF16 R64, R4, R22, R64 ;  /* 0x000000160440723c */ /* 0x000ff00000041840 */
[----:B------:R-:W-:Y:S08]  /*3160*/  HMMA.16816.F32.BF16 R24, R8, R20, R16 ;  /* 0x000000140818723c */ /* 0x000ff00000041810 */
[C---:B------:R-:W-:Y:S08]  /*3170*/  HMMA.16816.F32.BF16 R92, R4.reuse, R28, R92 ;  /* 0x0000001c045c723c */ /* 0x040ff0000004185c */
[----:B------:R-:W-:Y:S08]  /*3180*/  HMMA.16816.F32.BF16 R88, R4, R30, R88 ;  /* 0x0000001e0458723c */ /* 0x000ff00000041858 */
        /* <DEDUP_REMOVED lines=12> */
[----:B------:R-:W-:Y:S02]  /*3250*/  USHF.L.U64.HI UR6, UR6, 0x5, UR7 ;  /* 0x0000000506067899 */ /* 0x000fe40008010207 */
[----:B------:R-:W-:Y:S01]  /*3260*/  UIADD3 UR7, UP0, UR12, 0x80, URZ ;  /* 0x000000800c077890 */ /* 0x000fe2000ff1e03f */
[----:B------:R-:W-:Y:S01]  /*3270*/  IADD3 R5, R7, UR4, RZ ;  /* 0x0000000407057c10 */ /* 0x000fe2000fffe0ff */
[----:B------:R-:W-:-:S02]  /*3280*/  IMAD.U32 R7, RZ, RZ, UR5 ;  /* 0x00000005ff077e24 */ /* 0x000fc4000f8e00ff */
        /* <DEDUP_REMOVED lines=25> */
.L_x_1600:
[----:B---3--:R-:W-:Y:S01]  /*3420*/  FMUL.FTZ R4, R60, c[0x0][0x320] ;  /* 0x0000c8003c047a20 */ /* 0x008fe20000410000 */
[----:B------:R-:W-:Y:S01]  /*3430*/  LEA.HI R6, R157, R159, RZ, 0x2 ;  /* 0x0000009f9d067211 */ /* 0x000fe200078f10ff */
[----:B------:R-:W-:Y:S01]  /*3440*/  FMUL.FTZ R5, R77, c[0x0][0x320] ;  /* 0x0000c8004d057a20 */ /* 0x000fe20000410000 */
[----:B------:R-:W-:Y:S01]  /*3450*/  SHF.R.S32.HI R7, RZ, 0x1f, R154 ;  /* 0x0000001fff077819 */ /* 0x000fe2000001149a */
[----:B------:R1:W-:Y:S01]  /*3460*/  MUFU.TANH R71, R4 ;  /* 0x0000000400477308 */ /* 0x0003e20000002400 */
[----:B------:R-:W-:Y:S01]  /*3470*/  LOP3.LUT R6, R6, 0xfffffffc, RZ, 0xc0, !PT ;  /* 0xfffffffc06067812 */ /* 0x000fe200078ec0ff */
[----:B------:R-:W-:Y:S01]  /*3480*/  FMUL.FTZ R8, R78, c[0x0][0x320] ;  /* 0x0000c8004e087a20 */ /* 0x000fe20000410000 */
[-C--:B------:R-:W-:Y:S01]  /*3490*/  LEA.HI R7, R7, R154.reuse, RZ, 0x2 ;  /* 0x0000009a07077211 */ /* 0x080fe200078f10ff */
[----:B------:R-:W-:Y:S01]  /*34a0*/  STL [R1+0x9c], R245 ;  /* 0x00009cf501007387 */ /* 0x000fe20000100800 */
[----:B------:R-:W-:Y:S01]  /*34b0*/  UMOV UR4, 0xffffffc0 ;  /* 0xffffffc000047882 */ /* 0x000fe20000000000 */
[----:B------:R-:W-:Y:S01]  /*34c0*/  IMAD.IADD R6, R159, 0x1, -R6 ;  /* 0x000000019f067824 */ /* 0x000fe200078e0a06 */
[----:B------:R-:W-:Y:S01]  /*34d0*/  LOP3.LUT R9, R7, 0xffffffc, RZ, 0xc0, !PT ;  /* 0x0ffffffc07097812 */ /* 0x000fe200078ec0ff */
[----:B------:R-:W-:Y:S01]  /*34e0*/  MUFU.TANH R17, R5 ;  /* 0x0000000500117308 */ /* 0x000fe20000002400 */
[----:B------:R-:W-:Y:S01]  /*34f0*/  STL [R1+0x98], R243 ;  /* 0x000098f301007387 */ /* 0x000fe20000100800 */
[----:B------:R-:W-:Y:S01]  /*3500*/  UIMAD UR4, UR21, UR4, 0x1 ;  /* 0x00000001150474a4 */ /* 0x000fe2000f8e0204 */
[----:B------:R-:W-:Y:S01]  /*3510*/  IADD3 R11, -R9, R154, RZ ;  /* 0x0000009a090b7210 */ /* 0x000fe20007ffe1ff */
[----:B------:R-:W-:Y:S01]  /*3520*/  FMUL.FTZ R12, R79, c[0x0][0x320] ;  /* 0x0000c8004f0c7a20 */ /* 0x000fe20000410000 */
[----:B------:R-:W-:Y:S01]  /*3530*/  STL [R1+0x94], R242 ;  /* 0x000094f201007387 */ /* 0x000fe20000100800 */
[----:B------:R-:W-:-:S02]  /*3540*/  IMAD.SHL.U32 R225, R2, 0x2, RZ ;  /* 0x0000000202e17824 */ /* 0x000fc400078e00ff */
[----:B-1----:R-:W-:Y:S01]  /*3550*/  FMUL.FTZ R4, R61, c[0x0][0x320] ;  /* 0x0000c8003d047a20 */ /* 0x002fe20000410000 */
[----:B------:R-:W-:Y:S01]  /*3560*/  STL [R1+0x90], R241 ;  /* 0x000090f101007387 */ /* 0x000fe20000100800 */
[----:B------:R-:W-:Y:S01]  /*3570*/  MUFU.TANH R36, R12 ;  /* 0x0000000c00247308 */ /* 0x000fe20000002400 */
[----:B------:R-:W-:Y:S01]  /*3580*/  LEA R226, R3, R225, 0x1 ;  /* 0x000000e103e27211 */ /* 0x000fe200078e08ff */
[C---:B------:R-:W-:Y:S01]  /*3590*/  IMAD R228, R0.reuse, 0x2, R225 ;  /* 0x0000000200e47824 */ /* 0x040fe200078e02e1 */
[----:B------:R-:W-:Y:S03]  /*35a0*/  STL [R1+0x8c], R240 ;  /* 0x00008cf001007387 */ /* 0x000fe60000100800 */
[----:B------:R-:W-:Y:S01]  /*35b0*/  IMAD R227, R0, 0x2, R226 ;  /* 0x0000000200e37824 */ /* 0x000fe200078e02e2 */
[----:B------:R-:W-:Y:S01]  /*35c0*/  STL [R1+0x88], R239 ;  /* 0x000088ef01007387 */ /* 0x000fe20000100800 */
[----:B------:R1:W-:Y:S03]  /*35d0*/  MUFU.TANH R70, R4 ;  /* 0x0000000400467308 */ /* 0x0003e60000002400 */
[----:B------:R-:W-:Y:S04]  /*35e0*/  STL [R1+0x84], R238 ;  /* 0x000084ee01007387 */ /* 0x000fe80000100800 */
[----:B------:R-:W-:Y:S04]  /*35f0*/  STL [R1+0x80], R237 ;  /* 0x000080ed01007387 */ /* 0x000fe80000100800 */
[----:B------:R-:W-:Y:S04]  /*3600*/  STL [R1+0x7c], R236 ;  /* 0x00007cec01007387 */ /* 0x000fe80000100800 */
[----:B------:R-:W-:Y:S01]  /*3610*/  STL [R1+0x78], R235 ;  /* 0x000078eb01007387 */ /* 0x000fe20000100800 */
[----:B-1----:R-:W-:-:S03]  /*3620*/  FMUL.FTZ R4, R56, c[0x0][0x320] ;  /* 0x0000c80038047a20 */ /* 0x002fc60000410000 */
        /* <DEDUP_REMOVED lines=10> */
[----:B------:R-:W-:Y:S04]  /*36d0*/  LDSM.16.MT88.4 R112, [R225+0x2100] ;  /* 0x00210000e170783b */ /* 0x000fe80000004200 */
[----:B------:R-:W-:Y:S04]  /*36e0*/  LDSM.16.MT88.4 R120, [R226+0x2100] ;  /* 0x00210000e278783b */ /* 0x000fe80000004200 */
[----:B------:R-:W-:Y:S01]  /*36f0*/  LDSM.16.MT88.4 R108, [R228+0x2100] ;  /* 0x00210000e46c783b */ /* 0x000fe20000004200 */
[----:B-1----:R-:W-:-:S03]  /*3700*/  FMUL.FTZ R4, R52, c[0x0][0x320] ;  /* 0x0000c80034047a20 */ /* 0x002fc60000410000 */
[----:B------:R-:W-:Y:S01]  /*3710*/  LDSM.16.MT88.4 R116, [R227+0x2100] ;  /* 0x00210000e374783b */ /* 0x000fe20000004200 */
[----:B------:R1:W-:Y:S01]  /*3720*/  MUFU.TANH R61, R4 ;  /* 0x00000004003d7308 */ /* 0x0003e20000002400 */
[----:B------:R-:W-:Y:S02]  /*3730*/  UIADD3 UR25, UR25, -0x2, URZ ;  /* 0xfffffffe19197890 */ /* 0x000fe4000fffe03f */
[----:B------:R-:W0:Y:S01]  /*3740*/  LDGDEPBAR ;  /* 0x00000000000079af */ /* 0x000e220000000000 */
[----:B-1----:R-:W-:-:S04]  /*3750*/  FMUL.FTZ R4, R53, c[0x0][0x320] ;  /* 0x0000c80035047a20 */ /* 0x002fc80000410000 */
        /* <DEDUP_REMOVED lines=36> */
[----:B-1----:R-:W-:Y:S02]  /*39a0*/  FMUL.FTZ R4, R95, c[0x0][0x320] ;  /* 0x0000c8005f047a20 */ /* 0x002fe40000410000 */
[----:B------:R-:W-:Y:S04]  /*39b0*/  LDSM.16.MT88.4 R92, [R226+0x100] ;  /* 0x00010000e25c783b */ /* 0x000fe80000004200 */
        /* <DEDUP_REMOVED lines=37> */
[----:B------:R1:W3:Y:S02]  /*3c10*/  MUFU.TANH R15, R4 ;  /* 0x00000004000f7308 */ /* 0x0002e40000002400 */
[----:B-1----:R-:W-:Y:S02]  /*3c20*/  FMUL.FTZ R4, R76, c[0x0][0x320] ;  /* 0x0000c8004c047a20 */ /* 0x002fe40000410000 */
[----:B------:R-:W-:Y:S04]  /*3c30*/  LDSM.16.MT88.4 R76, [R225+0x2900] ;  /* 0x00290000e14c783b */ /* 0x000fe80000004200 */
[----:B------:R1:W-:Y:S02]  /*3c40*/  MUFU.TANH R21, R4 ;  /* 0x0000000400157308 */ /* 0x0003e40000002400 */
[----:B-1----:R-:W-:-:S05]  /*3c50*/  LOP3.LUT R4, R156, 0xffffffe0, RZ, 0xc0, !PT ;  /* 0xffffffe09c047812 */ /* 0x002fca00078ec0ff */
[----:B------:R-:W-:-:S05]  /*3c60*/  IMAD.IADD R4, R159, 0x1, -R4 ;  /* 0x000000019f047824 */ /* 0x000fca00078e0a04 */
[----:B------:R-:W-:-:S04]  /*3c70*/  SHF.R.S32.HI R5, RZ, 0x1f, R4 ;  /* 0x0000001fff057819 */ /* 0x000fc80000011404 */
[----:B------:R-:W-:Y:S02]  /*3c80*/  LEA.HI R7, R5, R4, RZ, 0x2 ;  /* 0x0000000405077211 */ /* 0x000fe400078f10ff */
[----:B------:R-:W-:Y:S02]  /*3c90*/  LEA.HI R5, R6, R6, RZ, 0x1 ;  /* 0x0000000606057211 */ /* 0x000fe400078f08ff */
[----:B------:R-:W-:Y:S02]  /*3ca0*/  LEA.HI.SX32 R8, R7, UR17, 0x1e ;  /* 0x0000001107087c11 */ /* 0x000fe4000f8ff2ff */
[C---:B------:R-:W-:Y:S01]  /*3cb0*/  LOP3.LUT R10, R5.reuse, 0x1ffffffe, RZ, 0xc0, !PT ;  /* 0x1ffffffe050a7812 */ /* 0x040fe200078ec0ff */
[----:B------:R-:W-:Y:S02]  /*3cc0*/  IMAD.SHL.U32 R9, R5, 0x20, RZ ;  /* 0x0000002005097824 */ /* 0x000fe400078e00ff */
[----:B------:R-:W-:-:S03]  /*3cd0*/  IMAD R5, R11, 0x10, R8 ;  /* 0x000000100b057824 */ /* 0x000fc600078e0208 */
[----:B------:R-:W-:Y:S02]  /*3ce0*/  LOP3.LUT R8, R9, 0xffffffc0, RZ, 0xc0, !PT ;  /* 0xffffffc009087812 */ /* 0x000fe400078ec0ff */
[----:B------:R-:W-:-:S03]  /*3cf0*/  IADD3 R9, R6, -R10, RZ ;  /* 0x8000000a06097210 */ /* 0x000fc60007ffe0ff */
[----:B------:R-:W-:Y:S02]  /*3d00*/  IMAD.IADD R6, R8, 0x1, R5 ;  /* 0x0000000108067824 */ /* 0x000fe400078e0205 */
[----:B------:R-:W-:Y:S02]  /*3d10*/  FMUL.FTZ R5, R97, c[0x0][0x320] ;  /* 0x0000c80061057a20 */ /* 0x000fe40000410000 */
[----:B------:R-:W-:Y:S02]  /*3d20*/  IMAD R14, R9, 0x8, R6 ;  /* 0x00000008090e7824 */ /* 0x000fe400078e0206 */
[----:B------:R1:W4:Y:S02]  /*3d30*/  MUFU.TANH R13, R5 ;  /* 0x00000005000d7308 */ /* 0x0003240000002400 */
[----:B------:R-:W-:Y:S01]  /*3d40*/  @P3 IMAD.HI.U32 R6, R14, c[0x0][0x2c8], RZ ;  /* 0x0000b2000e063a27 */ /* 0x000fe200078e00ff */
[----:B------:R-:W-:Y:S01]  /*3d50*/  MOV R8, R14 ;  /* 0x0000000e00087202 */ /* 0x000fe20000000f00 */
[----:B------:R2:W-:Y:S03]  /*3d60*/  STL [R1+0x30], R14 ;  /* 0x0000300e01007387 */ /* 0x0005e60000100800 */
[----:B------:R-:W-:Y:S01]  /*3d70*/  @P3 SHF.R.U32.HI R8, RZ, c[0x0][0x2cc], R6 ;  /* 0x0000b300ff083a19 */ /* 0x000fe20000011606 */
[----:B------:R-:W-:-:S04]  /*3d80*/  FMUL.FTZ R6, R65, c[0x0][0x320] ;  /* 0x0000c80041067a20 */ /* 0x000fc80000410000 */
[----:B------:R-:W-:Y:S01]  /*3d90*/  SHFL.IDX PT, R9, R8, 0x2, 0x1c1f ;  /* 0x005c1f0008097f89 */ /* 0x000fe200000e0000 */
[----:B------:R2:W-:Y:S01]  /*3da0*/  MUFU.TANH R20, R6 ;  /* 0x0000000600147308 */ /* 0x0005e20000002400 */
[----:B-1----:R-:W-:-:S07]  /*3db0*/  FMUL.FTZ R5, R98, c[0x0][0x320] ;  /* 0x0000c80062057a20 */ /* 0x002fce0000410000 */
[----:B------:R1:W-:Y:S01]  /*3dc0*/  MUFU.TANH R18, R5 ;  /* 0x0000000500127308 */ /* 0x0003e20000002400 */
[----:B--2---:R-:W2:Y:S01]  /*3dd0*/  SHFL.IDX PT, R6, R8, 0x3, 0x1c1f ;  /* 0x007c1f0008067f89 */ /* 0x004ea200000e0000 */
[----:B-1----:R-:W-:-:S06]  /*3de0*/  FMUL.FTZ R5, R64, c[0x0][0x320] ;  /* 0x0000c80040057a20 */ /* 0x002fcc0000410000 */
[----:B------:R1:W1:Y:S02]  /*3df0*/  MUFU.TANH R14, R5 ;  /* 0x00000005000e7308 */ /* 0x0002640000002400 */
[----:B-1----:R-:W-:Y:S01]  /*3e00*/  LOP3.LUT R5, R7, 0x7ffffffc, RZ, 0xc0, !PT ;  /* 0x7ffffffc07057812 */ /* 0x002fe200078ec0ff */
[----:B------:R-:W-:Y:S01]  /*3e10*/  IMAD.U32 R7, RZ, RZ, UR4 ;  /* 0x00000004ff077e24 */ /* 0x000fe2000f8e00ff */
[----:B------:R-:W-:-:S03]  /*3e20*/  ULDC.64 UR4, c[0x0][0x2c8] ;  /* 0x0000b20000047ab9 */ /* 0x000fc60000000a00 */
[----:B------:R-:W-:Y:S02]  /*3e30*/  IMAD.IADD R5, R4, 0x1, -R5 ;  /* 0x0000000104057824 */ /* 0x000fe400078e0a05 */
[----:B------:R-:W-:-:S03]  /*3e40*/  FMUL.FTZ R4, R66, c[0x0][0x320] ;  /* 0x0000c80042047a20 */ /* 0x000fc60000410000 */
[----:B------:R-:W-:Y:S01]  /*3e50*/  SHF.L.U32 R11, R5, 0x1, RZ ;  /* 0x00000001050b7819 */ /* 0x000fe200000006ff */
[----:B------:R1:W-:Y:S03]  /*3e60*/  MUFU.TANH R29, R4 ;  /* 0x00000004001d7308 */ /* 0x0003e60000002400 */
[----:B------:R-:W-:Y:S01]  /*3e70*/  IADD3 R5, -R11, UR8, R7 ;  /* 0x000000080b057c10 */ /* 0x000fe2000fffe107 */
[----:B------:R3:W-:Y:S01]  /*3e80*/  STL [R1+0x34], R11 ;  /* 0x0000340b01007387 */ /* 0x0007e20000100800 */
[----:B------:R-:W-:Y:S02]  /*3e90*/  FMUL.FTZ R7, R90, c[0x0][0x320] ;  /* 0x0000c8005a077a20 */ /* 0x000fe40000410000 */
[----:B------:R-:W-:Y:S01]  /*3ea0*/  IADD3 R10, R5, -UR11, RZ ;  /* 0x8000000b050a7c10 */ /* 0x000fe2000fffe0ff */
[----:B------:R-:W-:Y:S01]  /*3eb0*/  FMUL.FTZ R5, R99, c[0x0][0x320] ;  /* 0x0000c80063057a20 */ /* 0x000fe20000410000 */
[----:B------:R-:W-:Y:S02]  /*3ec0*/  LDSM.16.MT88.4 R88, [R225+0x100] ;  /* 0x00010000e158783b */ /* 0x000fe40000004200 */
[----:B------:R-:W-:Y:S01]  /*3ed0*/  MUFU.TANH R7, R7 ;  /* 0x0000000700077308 */ /* 0x000fe20000002400 */
[----:B--2---:R-:W-:Y:S01]  /*3ee0*/  IMAD.IADD R6, R10, 0x1, R6 ;  /* 0x000000010a067824 */ /* 0x004fe200078e0206 */
[----:B------:R-:W-:Y:S01]  /*3ef0*/  LDSM.16.MT88.4 R96, [R228+0x100] ;  /* 0x00010000e460783b */ /* 0x000fe20000004200 */
[----:B-1----:R-:W-:-:S03]  /*3f00*/  FMUL.FTZ R4, R67, c[0x0][0x320] ;  /* 0x0000c80043047a20 */ /* 0x002fc60000410000 */
[----:B------:R-:W-:Y:S02]  /*3f10*/  LDSM.16.MT88.4 R64, [R228+0x2900] ;  /* 0x00290000e440783b */ /* 0x000fe40000004200 */
[----:B------:R-:W1:Y:S08]  /*3f20*/  MUFU.TANH R19, R5 ;  /* 0x0000000500137308 */ /* 0x000e700000002400 */
[----:B------:R2:W1:Y:S01]  /*3f30*/  MUFU.TANH R28, R4 ;  /* 0x00000004001c7308 */ /* 0x0004620000002400 */
[----:B---3--:R-:W-:Y:S01]  /*3f40*/  IADD3 R11, -R11, UR20, RZ ;  /* 0x000000140b0b7c10 */ /* 0x008fe2000fffe1ff */
[----:B--2---:R-:W-:-:S05]  /*3f50*/  IMAD.IADD R4, R10, 0x1, R9 ;  /* 0x000000010a047824 */ /* 0x004fca00078e0209 */
[----:B------:R-:W-:-:S04]  /*3f60*/  IMNMX R4, R11, R4, PT ;  /* 0x000000040b047217 */ /* 0x000fc80003800200 */
[C---:B------:R-:W-:Y:S02]  /*3f70*/  ISETP.GT.AND P2, PT, R4.reuse, 0x1, PT ;  /* 0x000000010400780c */ /* 0x040fe40003f44270 */
[C---:B------:R-:W-:Y:S02]  /*3f80*/  ISETP.GT.AND P0, PT, R4.reuse, RZ, PT ;  /* 0x000000ff0400720c */ /* 0x040fe40003f04270 */
[C---:B------:R-:W-:Y:S02]  /*3f90*/  ISETP.GT.AND P1, PT, R4.reuse, 0x8, PT ;  /* 0x000000080400780c */ /* 0x040fe40003f24270 */
[----:B------:R-:W-:Y:S02]  /*3fa0*/  ISETP.GT.AND P6, PT, R4, 0x9, PT ;  /* 0x000000090400780c */ /* 0x000fe40003fc4270 */
[----:B------:R-:W-:Y:S02]  /*3fb0*/  FSEL R12, R16, -INF , P2 ;  /* 0xff800000100c7808 */ /* 0x000fe40001000000 */
[----:B------:R-:W-:-:S02]  /*3fc0*/  FSEL R9, R37, -INF , P0 ;  /* 0xff80000025097808 */ /* 0x000fc40000000000 */
[----:B------:R-:W-:Y:S02]  /*3fd0*/  FSEL R15, R15, -INF , P1 ;  /* 0xff8000000f0f7808 */ /* 0x000fe40000800000 */
[----:B----4-:R-:W-:Y:S02]  /*3fe0*/  FSEL R16, R13, -INF , P6 ;  /* 0xff8000000d107808 */ /* 0x010fe40003000000 */
[C---:B------:R-:W-:Y:S02]  /*3ff0*/  ISETP.GT.AND P0, PT, R4.reuse, 0x10, PT ;  /* 0x000000100400780c */ /* 0x040fe40003f04270 */
[C---:B------:R-:W-:Y:S02]  /*4000*/  ISETP.GT.AND P2, PT, R4.reuse, 0x11, PT ;  /* 0x000000110400780c */ /* 0x040fe40003f44270 */
[C---:B------:R-:W-:Y:S02]  /*4010*/  ISETP.GT.AND P1, PT, R4.reuse, 0x18, PT ;  /* 0x000000180400780c */ /* 0x040fe40003f24270 */
[----:B------:R-:W-:-:S02]  /*4020*/  ISETP.GT.AND P6, PT, R4, 0x19, PT ;  /* 0x000000190400780c */ /* 0x000fc40003fc4270 */
[----:B------:R-:W-:Y:S02]  /*4030*/  FSEL R31, R31, -INF , P0 ;  /* 0xff8000001f1f7808 */ /* 0x000fe40000000000 */
[----:B------:R-:W-:Y:S02]  /*4040*/  FSEL R33, R33, -INF , P2 ;  /* 0xff80000021217808 */ /* 0x000fe40001000000 */
[----:B------:R-:W-:Y:S02]  /*4050*/  FSEL R37, R35, -INF , P1 ;  /* 0xff80000023257808 */ /* 0x000fe40000800000 */
[----:B------:R-:W-:Y:S02]  /*4060*/  FSEL R38, R34, -INF , P6 ;  /* 0xff80000022267808 */ /* 0x000fe40003000000 */
[C---:B------:R-:W-:Y:S02]  /*4070*/  ISETP.GT.AND P0, PT, R4.reuse, 0x20, PT ;  /* 0x000000200400780c */ /* 0x040fe40003f04270 */
[----:B------:R-:W-:-:S02]  /*4080*/  ISETP.GT.AND P2, PT, R4, 0x21, PT ;  /* 0x000000210400780c */ /* 0x000fc40003f44270 */
[C---:B------:R-:W-:Y:S02]  /*4090*/  ISETP.GT.AND P1, PT, R4.reuse, 0x28, PT ;  /* 0x000000280400780c */ /* 0x040fe40003f24270 */
[----:B------:R-:W-:Y:S02]  /*40a0*/  ISETP.GT.AND P6, PT, R4, 0x29, PT ;  /* 0x000000290400780c */ /* 0x000fe40003fc4270 */
[----:B------:R-:W-:Y:S02]  /*40b0*/  FMNMX.FTZ R5, R9, R12, !PT ;  /* 0x0000000c09057209 */ /* 0x000fe40007810000 */
[----:B------:R-:W-:Y:S02]  /*40c0*/  FSEL R180, R32, -INF , P0 ;  /* 0xff80000020b47808 */ /* 0x000fe40000000000 */
[----:B------:R-:W-:Y:S02]  /*40d0*/  FSEL R182, R30, -INF , P2 ;  /* 0xff8000001eb67808 */ /* 0x000fe40001000000 */
[----:B------:R-:W-:-:S02]  /*40e0*/  FSEL R181, R25, -INF , P1 ;  /* 0xff80000019b57808 */ /* 0x000fc40000800000 */
[----:B------:R-:W-:Y:S02]  /*40f0*/  FSEL R183, R24, -INF , P6 ;  /* 0xff80000018b77808 */ /* 0x000fe40003000000 */
[C---:B------:R-:W-:Y:S02]  /*4100*/  ISETP.GT.AND P0, PT, R4.reuse, 0x30, PT ;  /* 0x000000300400780c */ /* 0x040fe40003f04270 */
[C---:B------:R-:W-:Y:S02]  /*4110*/  ISETP.GT.AND P2, PT, R4.reuse, 0x31, PT ;  /* 0x000000310400780c */ /* 0x040fe40003f44270 */
[C---:B------:R-:W-:Y:S02]  /*4120*/  ISETP.GT.AND P1, PT, R4.reuse, 0x38, PT ;  /* 0x000000380400780c */ /* 0x040fe40003f24270 */
[----:B------:R-:W-:Y:S02]  /*4130*/  ISETP.GT.AND P6, PT, R4, 0x39, PT ;  /* 0x000000390400780c */ /* 0x000fe40003fc4270 */
[----:B------:R-:W-:-:S02]  /*4140*/  FMNMX.FTZ R5, R15, R5, !PT ;  /* 0x000000050f057209 */ /* 0x000fc40007810000 */
[----:B------:R-:W-:Y:S01]  /*4150*/  IMNMX R4, R11, R6, PT ;  /* 0x000000060b047217 */ /* 0x000fe20003800200 */
[----:B------:R-:W-:Y:S01]  /*4160*/  FMUL.FTZ R6, R43, c[0x0][0x320] ;  /* 0x0000c8002b067a20 */ /* 0x000fe20000410000 */
[----:B------:R-:W-:Y:S02]  /*4170*/  FSEL R209, R21, -INF , P0 ;  /* 0xff80000015d17808 */ /* 0x000fe40000000000 */
[----:B------:R-:W-:Y:S01]  /*4180*/  FSEL R207, R17, -INF , P2 ;  /* 0xff80000011cf7808 */ /* 0x000fe20001000000 */
[----:B------:R2:W-:Y:S01]  /*4190*/  MUFU.TANH R138, R6 ;  /* 0x00000006008a7308 */ /* 0x0005e20000002400 */
[----:B------:R-:W-:Y:S02]  /*41a0*/  FMNMX.FTZ R5, R16, R5, !PT ;  /* 0x0000000510057209 */ /* 0x000fe40007810000 */
[C---:B------:R-:W-:Y:S02]  /*41b0*/  ISETP.GT.AND P0, PT, R4.reuse, RZ, PT ;  /* 0x000000ff0400720c */ /* 0x040fe40003f04270 */
[----:B------:R-:W-:-:S02]  /*41c0*/  ISETP.GT.AND P2, PT, R4, 0x1, PT ;  /* 0x000000010400780c */ /* 0x000fc40003f44270 */
[----:B------:R-:W-:Y:S02]  /*41d0*/  FSEL R62, R14, -INF , P1 ;  /* 0xff8000000e3e7808 */ /* 0x000fe40000800000 */
[----:B------:R-:W-:Y:S02]  /*41e0*/  FMNMX.FTZ R135, R31, R5, !PT ;  /* 0x000000051f877209 */ /* 0x000fe40007810000 */
[----:B------:R-:W-:Y:S01]  /*41f0*/  ISETP.GT.AND P1, PT, R4, 0x8, PT ;  /* 0x000000080400780c */ /* 0x000fe20003f24270 */
[----:B------:R-:W-:Y:S01]  /*4200*/  STL [R1+0x8], R62 ;  /* 0x0000083e01007387 */ /* 0x000fe20000100800 */
[----:B------:R-:W-:Y:S02]  /*4210*/  FSEL R14, R48, -INF , P0 ;  /* 0xff800000300e7808 */ /* 0x000fe40000000000 */
[----:B------:R-:W-:Y:S01]  /*4220*/  FSEL R17, R39, -INF , P2 ;  /* 0xff80000027117808 */ /* 0x000fe20001000000 */
[----:B--2---:R-:W-:Y:S01]  /*4230*/  FMUL.FTZ R6, R63, c[0x0][0x320] ;  /* 0x0000c8003f067a20 */ /* 0x004fe20000410000 */
[----:B------:R-:W-:-:S02]  /*4240*/  FMNMX.FTZ R135, R33, R135, !PT ;  /* 0x0000008721877209 */ /* 0x000fc40007810000 */
[----:B------:R-:W-:Y:S02]  /*4250*/  ISETP.GT.AND P0, PT, R4, 0x9, PT ;  /* 0x000000090400780c */ /* 0x000fe40003f04270 */
[----:B------:R-:W-:Y:S02]  /*4260*/  FSEL R18, R18, -INF , P1 ;  /* 0xff80000012127808 */ /* 0x000fe40000800000 */
[----:B------:R-:W-:Y:S02]  /*4270*/  FMNMX.FTZ R5, R14, R17, !PT ;  /* 0x000000110e057209 */ /* 0x000fe40007810000 */
[----:B------:R-:W-:Y:S02]  /*4280*/  FMNMX.FTZ R135, R37, R135, !PT ;  /* 0x0000008725877209 */ /* 0x000fe40007810000 */
[----:B------:R-:W-:Y:S02]  /*4290*/  ISETP.GT.AND P2, PT, R4, 0x10, PT ;  /* 0x000000100400780c */ /* 0x000fe40003f44270 */
[----:B-1----:R-:W-:-:S02]  /*42a0*/  FSEL R19, R19, -INF , P0 ;  /* 0xff80000013137808 */ /* 0x002fc40000000000 */
        /* <DEDUP_REMOVED lines=29> */
[----:B------:R-:W-:-:S02]  /*4480*/  FSEL R20, R20, -INF , P6 ;  /* 0xff80000014147808 */ /* 0x000fc40003000000 */
[----:B------:R-:W-:Y:S02]  /*4490*/  FMNMX.FTZ R135, R62, R135, !PT ;  /* 0x000000873e877209 */ /* 0x000fe40007810000 */
[----:B------:R-:W-:Y:S01]  /*44a0*/  ISETP.GT.AND P1, PT, R4, 0x30, PT ;  /* 0x000000300400780c */ /* 0x000fe20003f24270 */
[----:B------:R-:W-:Y:S01]  /*44b0*/  STL [R1+0x4], R20 ;  /* 0x0000041401007387 */ /* 0x000fe20000100800 */
[----:B------:R-:W-:Y:S02]  /*44c0*/  FSEL R176, R41, -INF , P0 ;  /* 0xff80000029b07808 */ /* 0x000fe40000000000 */
[----:B------:R-:W-:Y:S02]  /*44d0*/  FMNMX.FTZ R5, R177, R5, !PT ;  /* 0x00000005b1057209 */ /* 0x000fe40007810000 */
[----:B------:R-:W-:Y:S02]  /*44e0*/  FMNMX.FTZ R135, R20, R135, !PT ;  /* 0x0000008714877209 */ /* 0x000fe40007810000 */
[----:B------:R-:W-:-:S02]  /*44f0*/  ISETP.GT.AND P0, PT, R4, 0x31, PT ;  /* 0x000000310400780c */ /* 0x000fc40003f04270 */
[----:B------:R-:W-:Y:S01]  /*4500*/  FSEL R208, R40, -INF , P1 ;  /* 0xff80000028d07808 */ /* 0x000fe20000800000 */
[----:B------:R-:W1:Y:S01]  /*4510*/  SHFL.BFLY PT, R7, R135, 0x2, 0x1f ;  /* 0x0c401f0087077f89 */ /* 0x000e6200000e0000 */
[----:B------:R-:W-:Y:S02]  /*4520*/  FMNMX.FTZ R5, R176, R5, !PT ;  /* 0x00000005b0057209 */ /* 0x000fe40007810000 */
[----:B------:R-:W-:Y:S02]  /*4530*/  ISETP.GT.AND P1, PT, R4, 0x38, PT ;  /* 0x000000380400780c */ /* 0x000fe40003f24270 */
[----:B------:R-:W-:Y:S02]  /*4540*/  FSEL R172, R36, -INF , P0 ;  /* 0xff80000024ac7808 */ /* 0x000fe40000000000 */
[----:B------:R-:W-:Y:S01]  /*4550*/  FMNMX.FTZ R5, R208, R5, !PT ;  /* 0x00000005d0057209 */ /* 0x000fe20007810000 */
[----:B------:R2:W-:Y:S01]  /*4560*/  MUFU.TANH R36, R6 ;  /* 0x0000000600247308 */ /* 0x0005e20000002400 */
[----:B------:R-:W-:-:S02]  /*4570*/  ISETP.GT.AND P0, PT, R4, 0x39, PT ;  /* 0x000000390400780c */ /* 0x000fc40003f04270 */
[----:B------:R-:W-:Y:S02]  /*4580*/  FSEL R13, R29, -INF , P1 ;  /* 0xff8000001d0d7808 */ /* 0x000fe40000800000 */
[----:B------:R-:W-:Y:S01]  /*4590*/  FMNMX.FTZ R4, R172, R5, !PT ;  /* 0x00000005ac047209 */ /* 0x000fe20007810000 */
[----:B------:R-:W-:Y:S01]  /*45a0*/  FMUL.FTZ R5, R58, c[0x0][0x320] ;  /* 0x0000c8003a057a20 */ /* 0x000fe20000410000 */
[----:B------:R-:W-:Y:S01]  /*45b0*/  FSEL R245, R28, -INF , P0 ;  /* 0xff8000001cf57808 */ /* 0x000fe20000000000 */
[----:B------:R-:W-:Y:S01]  /*45c0*/  STL [R1], R13 ;  /* 0x0000000d01007387 */ /* 0x000fe20000100800 */
[----:B------:R-:W-:Y:S01]  /*45d0*/  FMNMX.FTZ R4, R13, R4, !PT ;  /* 0x000000040d047209 */ /* 0x000fe20007810000 */
[----:B------:R3:W-:Y:S02]  /*45e0*/  MUFU.TANH R24, R5 ;  /* 0x0000000500187308 */ /* 0x0007e40000002400 */
[----:B------:R-:W-:Y:S01]  /*45f0*/  STL [R1+0xa0], R245 ;  /* 0x0000a0f501007387 */ /* 0x000fe20000100800 */
[----:B------:R-:W-:-:S02]  /*4600*/  FMNMX.FTZ R4, R245, R4, !PT ;  /* 0x00000004f5047209 */ /* 0x000fc40007810000 */
[----:B-1----:R-:W-:-:S03]  /*4610*/  FMNMX.FTZ R135, R135, R7, !PT ;  /* 0x0000000787877209 */ /* 0x002fc60007810000 */
[----:B--2---:R-:W1:Y:S04]  /*4620*/  SHFL.BFLY PT, R6, R4, 0x2, 0x1f ;  /* 0x0c401f0004067f89 */ /* 0x004e6800000e0000 */
[----:B------:R-:W2:Y:S01]  /*4630*/  SHFL.BFLY PT, R7, R135, 0x1, 0x1f ;  /* 0x0c201f0087077f89 */ /* 0x000ea200000e0000 */
[----:B---3--:R-:W-:-:S04]  /*4640*/  FMUL.FTZ R5, R46, c[0x0][0x320] ;  /* 0x0000c8002e057a20 */ /* 0x008fc80000410000 */
[----:B------:R3:W-:Y:S01]  /*4650*/  MUFU.TANH R133, R5 ;  /* 0x0000000500857308 */ /* 0x0007e20000002400 */
[----:B-1----:R-:W-:Y:S02]  /*4660*/  FMNMX.FTZ R4, R4, R6, !PT ;  /* 0x0000000604047209 */ /* 0x002fe40007810000 */
[----:B------:R-:W-:Y:S01]  /*4670*/  SHFL.IDX PT, R6, R8, 0x1, 0x1c1f ;  /* 0x003c1f0008067f89 */ /* 0x000fe200000e0000 */
[----:B---3--:R-:W-:Y:S01]  /*4680*/  FMUL.FTZ R5, R47, c[0x0][0x320] ;  /* 0x0000c8002f057a20 */ /* 0x008fe20000410000 */
[----:B--2---:R-:W-:Y:S02]  /*4690*/  FMNMX.FTZ R135, R135, R7, !PT ;  /* 0x0000000787877209 */ /* 0x004fe40007810000 */
[----:B------:R-:W1:Y:S01]  /*46a0*/  SHFL.BFLY PT, R134, R4, 0x1, 0x1f ;  /* 0x0c201f0004867f89 */ /* 0x000e6200000e0000 */
[----:B------:R2:W-:Y:S01]  /*46b0*/  MUFU.TANH R132, R5 ;  /* 0x0000000500847308 */ /* 0x0005e20000002400 */
[C---:B------:R-:W-:Y:S02]  /*46c0*/  FSETP.NEU.FTZ.AND P0, PT, R135.reuse, -INF , PT ;  /* 0xff8000008700780b */ /* 0x040fe40003f1d000 */
[----:B------:R-:W3:Y:S01]  /*46d0*/  SHFL.IDX PT, R7, R8, RZ, 0x1c1f ;  /* 0x001c1fff08077589 */ /* 0x000ee200000e0000 */
[----:B------:R-:W-:-:S03]  /*46e0*/  FMUL.FTZ R13, R135, c[0x0][0x2d0] ;  /* 0x0000b400870d7a20 */ /* 0x000fc60000410000 */
[----:B------:R-:W-:Y:S02]  /*46f0*/  LDSM.16.MT88.4 R44, [R225+0x900] ;  /* 0x00090000e12c783b */ /* 0x000fe40000004200 */
[----:B------:R-:W-:Y:S02]  /*4700*/  FSEL R13, R13, RZ, P0 ;  /* 0x000000ff0d0d7208 */ /* 0x000fe40000000000 */
[----:B------:R-:W-:Y:S01]  /*4710*/  STL [R1+0xa4], R135 ;  /* 0x0000a48701007387 */ /* 0x000fe20000100800 */
[----:B--2---:R-:W-:-:S04]  /*4720*/  FMUL.FTZ R5, R59, c[0x0][0x320] ;  /* 0x0000c8003b057a20 */ /* 0x004fc80000410000 */
[----:B------:R2:W-:Y:S01]  /*4730*/  MUFU.TANH R21, R5 ;  /* 0x0000000500157308 */ /* 0x0005e20000002400 */
[----:B-1----:R-:W-:Y:S01]  /*4740*/  FMNMX.FTZ R134, R4, R134, !PT ;  /* 0x0000008604867209 */ /* 0x002fe20007810000 */
[----:B------:R-:W-:-:S03]  /*4750*/  FFMA.FTZ R4, R15, c[0x0][0x2d0], -R13 ;  /* 0x0000b4000f047a23 */ /* 0x000fc6000001080d */
[----:B------:R-:W-:Y:S01]  /*4760*/  FSETP.NEU.FTZ.AND P0, PT, R134, -INF , PT ;  /* 0xff8000008600780b */ /* 0x000fe20003f1d000 */
[----:B------:R-:W-:Y:S01]  /*4770*/  STL [R1+0xa8], R134 ;  /* 0x0000a88601007387 */ /* 0x000fe20000100800 */
[----:B---3--:R-:W-:Y:S01]  /*4780*/  IADD3 R8, R10, R7, RZ ;  /* 0x000000070a087210 */ /* 0x008fe20007ffe0ff */
[----:B------:R1:W-:Y:S03]  /*4790*/  MUFU.EX2 R233, R4 ;  /* 0x0000000400e97308 */ /* 0x0003e60000000800 */
[----:B------:R-:W-:Y:S01]  /*47a0*/  IMNMX R8, R11, R8, PT ;  /* 0x000000080b087217 */ /* 0x000fe20003800200 */
[----:B--2---:R-:W-:-:S03]  /*47b0*/  FMUL.FTZ R5, R26, c[0x0][0x320] ;  /* 0x0000c8001a057a20 */ /* 0x004fc60000410000 */
[C---:B------:R-:W-:Y:S02]  /*47c0*/  ISETP.GT.AND P6, PT, R8.reuse, RZ, PT ;  /* 0x000000ff0800720c */ /* 0x040fe40003fc4270 */
[C---:B------:R-:W-:Y:S01]  /*47d0*/  ISETP.GT.AND P2, PT, R8.reuse, 0x1, PT ;  /* 0x000000010800780c */ /* 0x040fe20003f44270 */
[----:B------:R2:W-:Y:S01]  /*47e0*/  MUFU.TANH R186, R5 ;  /* 0x0000000500ba7308 */ /* 0x0005e20000002400 */
[----:B------:R-:W-:Y:S02]  /*47f0*/  ISETP.GT.AND P1, PT, R8, 0x8, PT ;  /* 0x000000080800780c */ /* 0x000fe40003f24270 */
[----:B------:R-:W-:Y:S01]  /*4800*/  FSEL R20, R70, -INF , P2 ;  /* 0xff80000046147808 */ /* 0x000fe20001000000 */
[----:B-1----:R-:W-:Y:S01]  /*4810*/  FFMA.FTZ R4, R16, c[0x0][0x2d0], -R13 ;  /* 0x0000b40010047a23 */ /* 0x002fe2000001080d */
[----:B------:R-:W-:Y:S02]  /*4820*/  FSEL R16, R71, -INF , P6 ;  /* 0xff80000047107808 */ /* 0x000fe40003000000 */
[C---:B------:R-:W-:Y:S01]  /*4830*/  ISETP.GT.AND P6, PT, R8.reuse, 0x10, PT ;  /* 0x000000100800780c */ /* 0x040fe20003fc4270 */
[----:B------:R-:W1:Y:S01]  /*4840*/  MUFU.EX2 R238, R4 ;  /* 0x0000000400ee7308 */ /* 0x000e620000000800 */
[----:B------:R-:W-:-:S02]  /*4850*/  ISETP.GT.AND P2, PT, R8, 0x11, PT ;  /* 0x000000110800780c */ /* 0x000fc40003f44270 */
[----:B------:R-:W-:Y:S02]  /*4860*/  FSEL R26, R61, -INF , P6 ;  /* 0xff8000003d1a7808 */ /* 0x000fe40003000000 */
[----:B------:R-:W-:Y:S01]  /*4870*/  ISETP.GT.AND P6, PT, R8, 0x20, PT ;  /* 0x000000200800780c */ /* 0x000fe20003fc4270 */
[----:B--2---:R-:W-:Y:S01]  /*4880*/  FMUL.FTZ R5, R27, c[0x0][0x320] ;  /* 0x0000c8001b057a20 */ /* 0x004fe20000410000 */
[----:B------:R-:W-:Y:S02]  /*4890*/  FSEL R27, R60, -INF , P2 ;  /* 0xff8000003c1b7808 */ /* 0x000fe40001000000 */
[----:B------:R-:W-:Y:S01]  /*48a0*/  ISETP.GT.AND P2, PT, R8, 0x21, PT ;  /* 0x000000210800780c */ /* 0x000fe20003f44270 */
[----:B------:R2:W3:Y:S01]  /*48b0*/  MUFU.TANH R187, R5 ;  /* 0x0000000500bb7308 */ /* 0x0004e20000002400 */
[----:B------:R-:W-:Y:S02]  /*48c0*/  FSEL R168, R168, -INF , P6 ;  /* 0xff800000a8a87808 */ /* 0x000fe40003000000 */
[----:B------:R-:W-:-:S02]  /*48d0*/  FSEL R171, R171, -INF , P2 ;  /* 0xff800000abab7808 */ /* 0x000fc40001000000 */
[C---:B------:R-:W-:Y:S01]  /*48e0*/  ISETP.GT.AND P6, PT, R8.reuse, 0x30, PT ;  /* 0x000000300800780c */ /* 0x040fe20003fc4270 */
[----:B-1----:R-:W-:Y:S01]  /*48f0*/  STL [R1+0xac], R238 ;  /* 0x0000acee01007387 */ /* 0x002fe20000100800 */
[----:B------:R-:W-:Y:S02]  /*4900*/  ISETP.GT.AND P2, PT, R8, 0x31, PT ;  /* 0x000000310800780c */ /* 0x000fe40003f44270 */
[----:B------:R-:W-:Y:S02]  /*4910*/  FSEL R191, R191, -INF , P6 ;  /* 0xff800000bfbf7808 */ /* 0x000fe40003000000 */
[----:B------:R-:W-:Y:S01]  /*4920*/  FSEL R200, R200, -INF , P2 ;  /* 0xff800000c8c87808 */ /* 0x000fe20001000000 */
[----:B--2---:R-:W-:-:S04]  /*4930*/  FMUL.FTZ R5, R22, c[0x0][0x320] ;  /* 0x0000c80016057a20 */ /* 0x004fc80000410000 */
[----:B------:R1:W2:Y:S02]  /*4940*/  MUFU.TANH R188, R5 ;  /* 0x0000000500bc7308 */ /* 0x0002a40000002400 */
[----:B-1----:R-:W-:Y:S02]  /*4950*/  FFMA.FTZ R5, R9, c[0x0][0x2d0], -R13 ;  /* 0x0000b40009057a23 */ /* 0x002fe4000001080d */
[----:B------:R-:W-:-:S04]  /*4960*/  FMUL.FTZ R9, R23, c[0x0][0x320] ;  /* 0x0000c80017097a20 */ /* 0x000fc80000410000 */
[----:B------:R1:W-:Y:S08]  /*4970*/  MUFU.EX2 R205, R5 ;  /* 0x0000000500cd7308 */ /* 0x0003f00000000800 */
[----:B------:R-:W4:Y:S01]  /*4980*/  MUFU.TANH R185, R9 ;  /* 0x0000000900b97308 */ /* 0x000f220000002400 */
[----:B-1----:R-:W-:Y:S02]  /*4990*/  FFMA.FTZ R5, R12, c[0x0][0x2d0], -R13 ;  /* 0x0000b4000c057a23 */ /* 0x002fe4000001080d */
[----:B------:R-:W-:-:S05]  /*49a0*/  FMUL.FTZ R12, R134, c[0x0][0x2d0] ;  /* 0x0000b400860c7a20 */ /* 0x000fca0000410000 */
[----:B------:R1:W1:Y:S01]  /*49b0*/  MUFU.EX2 R206, R5 ;  /* 0x0000000500ce7308 */ /* 0x0002620000000800 */
[----:B------:R-:W-:Y:S02]  /*49c0*/  FSEL R12, R12, RZ, P0 ;  /* 0x000000ff0c0c7208 */ /* 0x000fe40000000000 */
[----:B------:R-:W-:-:S03]  /*49d0*/  ISETP.GT.AND P0, PT, R8, 0x9, PT ;  /* 0x000000090800780c */ /* 0x000fc60003f04270 */
[--C-:B------:R-:W-:Y:S01]  /*49e0*/  FFMA.FTZ R0, R18, c[0x0][0x2d0], -R12.reuse ;  /* 0x0000b40012007a23 */ /* 0x100fe2000001080c */
[----:B------:R-:W-:Y:S01]  /*49f0*/  FSEL R25, R68, -INF , P0 ;  /* 0xff80000044197808 */ /* 0x000fe20000000000 */
[--C-:B------:R-:W-:Y:S01]  /*4a00*/  FFMA.FTZ R3, R17, c[0x0][0x2d0], -R12.reuse ;  /* 0x0000b40011037a23 */ /* 0x100fe2000001080c */
[----:B------:R-:W-:Y:S01]  /*4a10*/  ISETP.GT.AND P0, PT, R8, 0x19, PT ;  /* 0x000000190800780c */ /* 0x000fe20003f04270 */
[----:B------:R2:W-:Y:S01]  /*4a20*/  MUFU.EX2 R234, R0 ;  /* 0x0000000000ea7308 */ /* 0x0005e20000000800 */
[----:B------:R-:W-:Y:S02]  /*4a30*/  FFMA.FTZ R4, R14, c[0x0][0x2d0], -R12 ;  /* 0x0000b4000e047a23 */ /* 0x000fe4000001080c */
[----:B------:R-:W-:Y:S01]  /*4a40*/  FSEL R30, R56, -INF , P0 ;  /* 0xff800000381e7808 */ /* 0x000fe20000000000 */
[----:B-1----:R-:W-:Y:S01]  /*4a50*/  IMAD.IADD R5, R10, 0x1, R6 ;  /* 0x000000010a057824 */ /* 0x002fe200078e0206 */
[----:B------:R-:W-:Y:S02]  /*4a60*/  ISETP.GT.AND P0, PT, R8, 0x29, PT ;  /* 0x000000290800780c */ /* 0x000fe40003f04270 */
[----:B------:R-:W-:Y:S01]  /*4a70*/  F2FP.BF16.PACK_AB R6, R238, R233 ;  /* 0x000000e9ee06723e */ /* 0x000fe200000010ff */
[----:B------:R1:W-:Y:S01]  /*4a80*/  MUFU.EX2 R203, R3 ;  /* 0x0000000300cb7308 */ /* 0x0003e20000000800 */
[----:B------:R-:W-:-:S02]  /*4a90*/  IMNMX R2, R11, R5, PT ;  /* 0x000000050b027217 */ /* 0x000fc40003800200 */
[----:B------:R-:W-:Y:S02]  /*4aa0*/  FSEL R169, R169, -INF , P0 ;  /* 0xff800000a9a97808 */ /* 0x000fe40000000000 */
[C---:B------:R-:W-:Y:S02]  /*4ab0*/  ISETP.GT.AND P6, PT, R2.reuse, RZ, PT ;  /* 0x000000ff0200720c */ /* 0x040fe40003fc4270 */
[----:B------:R-:W-:Y:S01]  /*4ac0*/  ISETP.GT.AND P2, PT, R2, 0x1, PT ;  /* 0x000000010200780c */ /* 0x000fe20003f44270 */
[----:B--2---:R-:W-:Y:S01]  /*4ad0*/  FFMA.FTZ R0, R19, c[0x0][0x2d0], -R12 ;  /* 0x0000b40013007a23 */ /* 0x004fe2000001080c */
[----:B------:R-:W-:Y:S01]  /*4ae0*/  FSEL R19, R69, -INF , P1 ;  /* 0xff80000045137808 */ /* 0x000fe20000800000 */
[----:B------:R-:W2:Y:S01]  /*4af0*/  MUFU.EX2 R173, R4 ;  /* 0x0000000400ad7308 */ /* 0x000ea20000000800 */
[C---:B------:R-:W-:Y:S01]  /*4b00*/  ISETP.GT.AND P1, PT, R8.reuse, 0x18, PT ;  /* 0x000000180800780c */ /* 0x040fe20003f24270 */
[----:B------:R-:W-:Y:S01]  /*4b10*/  LDSM.16.MT88.4 R68, [R226+0x900] ;  /* 0x00090000e244783b */ /* 0x000fe20000004200 */
[----:B------:R-:W-:-:S02]  /*4b20*/  ISETP.GT.AND P0, PT, R8, 0x39, PT ;  /* 0x000000390800780c */ /* 0x000fc40003f04270 */
[----:B------:R-:W-:Y:S01]  /*4b30*/  FSEL R29, R57, -INF , P1 ;  /* 0xff800000391d7808 */ /* 0x000fe20000800000 */
[----:B-1----:R-:W-:Y:S01]  /*4b40*/  FFMA.FTZ R3, R31, c[0x0][0x2d0], -R13 ;  /* 0x0000b4001f037a23 */ /* 0x002fe2000001080d */
[----:B------:R-:W-:Y:S01]  /*4b50*/  ISETP.GT.AND P1, PT, R8, 0x28, PT ;  /* 0x000000280800780c */ /* 0x000fe20003f24270 */
[----:B------:R1:W1:Y:S01]  /*4b60*/  MUFU.EX2 R174, R0 ;  /* 0x0000000000ae7308 */ /* 0x0002620000000800 */
[----:B------:R-:W-:Y:S01]  /*4b70*/  FSEL R18, R50, -INF , P6 ;  /* 0xff80000032127808 */ /* 0x000fe20003000000 */
[----:B------:R-:W-:Y:S01]  /*4b80*/  LDSM.16.MT88.4 R56, [R228+0x900] ;  /* 0x00090000e438783b */ /* 0x000fe20000004200 */
[----:B------:R-:W-:Y:S02]  /*4b90*/  FSEL R170, R170, -INF , P1 ;  /* 0xff800000aaaa7808 */ /* 0x000fe40000800000 */
[----:B------:R-:W-:Y:S02]  /*4ba0*/  ISETP.GT.AND P1, PT, R8, 0x38, PT ;  /* 0x000000380800780c */ /* 0x000fe40003f24270 */
[----:B------:R-:W-:Y:S01]  /*4bb0*/  FSEL R17, R36, -INF , P2 ;  /* 0xff80000024117808 */ /* 0x000fe20001000000 */
[----:B------:R2:W-:Y:S01]  /*4bc0*/  MUFU.EX2 R210, R3 ;  /* 0x0000000300d27308 */ /* 0x0005e20000000800 */
[----:B------:R-:W-:-:S02]  /*4bd0*/  FSEL R201, R201, -INF , P1 ;  /* 0xff800000c9c97808 */ /* 0x000fc40000800000 */
[----:B------:R-:W-:Y:S02]  /*4be0*/  ISETP.GT.AND P1, PT, R2, 0x8, PT ;  /* 0x000000080200780c */ /* 0x000fe40003f24270 */
[----:B------:R-:W-:Y:S02]  /*4bf0*/  FSEL R202, R202, -INF , P0 ;  /* 0xff800000caca7808 */ /* 0x000fe40000000000 */
[----:B------:R-:W-:Y:S02]  /*4c00*/  ISETP.GT.AND P0, PT, R2, 0x9, PT ;  /* 0x000000090200780c */ /* 0x000fe40003f04270 */
[----:B-1----:R-:W-:Y:S02]  /*4c10*/  FMNMX.FTZ R0, R16, R20, !PT ;  /* 0x0000001410007209 */ /* 0x002fe40007810000 */
[----:B------:R-:W-:Y:S02]  /*4c20*/  FSEL R24, R24, -INF , P1 ;  /* 0xff80000018187808 */ /* 0x000fe40000800000 */
[----:B------:R-:W-:-:S02]  /*4c30*/  FMNMX.FTZ R0, R19, R0, !PT ;  /* 0x0000000013007209 */ /* 0x000fc40007810000 */
[----:B------:R-:W-:Y:S01]  /*4c40*/  FMNMX.FTZ R8, R18, R17, !PT ;  /* 0x0000001112087209 */ /* 0x000fe20007810000 */
[----:B--2---:R-:W-:Y:S01]  /*4c50*/  FFMA.FTZ R3, R33, c[0x0][0x2d0], -R13 ;  /* 0x0000b40021037a23 */ /* 0x004fe2000001080d */
[----:B------:R-:W-:Y:S02]  /*4c60*/  FMNMX.FTZ R0, R25, R0, !PT ;  /* 0x0000000019007209 */ /* 0x000fe40007810000 */
[----:B------:R-:W-:Y:S01]  /*4c70*/  ISETP.GT.AND P6, PT, R2, 0x10, PT ;  /* 0x000000100200780c */ /* 0x000fe20003fc4270 */
[----:B------:R1:W2:Y:S01]  /*4c80*/  MUFU.EX2 R229, R3 ;  /* 0x0000000300e57308 */ /* 0x0002a20000000800 */
[----:B------:R-:W-:Y:S02]  /*4c90*/  FMNMX.FTZ R0, R26, R0, !PT ;  /* 0x000000001a007209 */ /* 0x000fe40007810000 */
[----:B------:R-:W-:Y:S02]  /*4ca0*/  FSEL R23, R21, -INF , P0 ;  /* 0xff80000015177808 */ /* 0x000fe40000000000 */
[----:B------:R-:W-:-:S02]  /*4cb0*/  FMNMX.FTZ R0, R27, R0, !PT ;  /* 0x000000001b007209 */ /* 0x000fc40007810000 */
[----:B------:R-:W-:Y:S02]  /*4cc0*/  FMNMX.FTZ R8, R24, R8, !PT ;  /* 0x0000000818087209 */ /* 0x000fe40007810000 */
[----:B------:R-:W-:Y:S02]  /*4cd0*/  FMNMX.FTZ R0, R29, R0, !PT ;  /* 0x000000001d007209 */ /* 0x000fe40007810000 */
[----:B------:R-:W-:Y:S02]  /*4ce0*/  ISETP.GT.AND P2, PT, R2, 0x11, PT ;  /* 0x000000110200780c */ /* 0x000fe40003f44270 */
[----:B------:R-:W-:Y:S02]  /*4cf0*/  FMNMX.FTZ R0, R30, R0, !PT ;  /* 0x000000001e007209 */ /* 0x000fe40007810000 */
[----:B------:R-:W-:Y:S02]  /*4d00*/  FSEL R22, R72, -INF , P6 ;  /* 0xff80000048167808 */ /* 0x000fe40003000000 */
[----:B------:R-:W-:Y:S01]  /*4d10*/  FMNMX.FTZ R0, R168, R0, !PT ;  /* 0x00000000a8007209 */ /* 0x000fe20007810000 */
[----:B------:R-:W-:Y:S01]  /*4d20*/  LDSM.16.MT88.4 R72, [R226+0x2900] ;  /* 0x00290000e248783b */ /* 0x000fe20000004200 */
[----:B-1----:R-:W-:Y:S01]  /*4d30*/  FMNMX.FTZ R3, R23, R8, !PT ;  /* 0x0000000817037209 */ /* 0x002fe20007810000 */
[----:B------:R-:W-:Y:S01]  /*4d40*/  FFMA.FTZ R8, R37, c[0x0][0x2d0], -R13 ;  /* 0x0000b40025087a23 */ /* 0x000fe2000001080d */
[----:B------:R-:W-:-:S02]  /*4d50*/  FMNMX.FTZ R0, R171, R0, !PT ;  /* 0x00000000ab007209 */ /* 0x000fc40007810000 */
[----:B------:R-:W-:Y:S01]  /*4d60*/  ISETP.GT.AND P1, PT, R2, 0x18, PT ;  /* 0x000000180200780c */ /* 0x000fe20003f24270 */
[----:B------:R1:W-:Y:S01]  /*4d70*/  MUFU.EX2 R204, R8 ;  /* 0x0000000800cc7308 */ /* 0x0003e20000000800 */
[----:B------:R-:W-:Y:S02]  /*4d80*/  FMNMX.FTZ R0, R170, R0, !PT ;  /* 0x00000000aa007209 */ /* 0x000fe40007810000 */
[----:B------:R-:W-:Y:S02]  /*4d90*/  FSEL R21, R55, -INF , P2 ;  /* 0xff80000037157808 */ /* 0x000fe40001000000 */
[----:B------:R-:W-:Y:S02]  /*4da0*/  FMNMX.FTZ R0, R169, R0, !PT ;  /* 0x00000000a9007209 */ /* 0x000fe40007810000 */
[----:B------:R-:W-:Y:S02]  /*4db0*/  FMNMX.FTZ R3, R22, R3, !PT ;  /* 0x0000000316037209 */ /* 0x000fe40007810000 */
[----:B------:R-:W-:-:S02]  /*4dc0*/  FMNMX.FTZ R0, R191, R0, !PT ;  /* 0x00000000bf007209 */ /* 0x000fc40007810000 */
[----:B------:R-:W-:Y:S02]  /*4dd0*/  ISETP.GT.AND P0, PT, R2, 0x19, PT ;  /* 0x000000190200780c */ /* 0x000fe40003f04270 */
[----:B------:R-:W-:Y:S02]  /*4de0*/  FMNMX.FTZ R0, R200, R0, !PT ;  /* 0x00000000c8007209 */ /* 0x000fe40007810000 */
[----:B------:R-:W-:Y:S01]  /*4df0*/  FSEL R28, R54, -INF , P1 ;  /* 0xff800000361c7808 */ /* 0x000fe20000800000 */
[----:B-1----:R-:W-:Y:S01]  /*4e00*/  FFMA.FTZ R8, R38, c[0x0][0x2d0], -R13 ;  /* 0x0000b40026087a23 */ /* 0x002fe2000001080d */
[----:B------:R-:W-:Y:S01]  /*4e10*/  FMNMX.FTZ R0, R201, R0, !PT ;  /* 0x00000000c9007209 */ /* 0x000fe20007810000 */
[----:B------:R-:W-:Y:S01]  /*4e20*/  LDSM.16.MT88.4 R52, [R227+0x900] ;  /* 0x00090000e334783b */ /* 0x000fe20000004200 */
[----:B------:R-:W-:Y:S01]  /*4e30*/  FMNMX.FTZ R3, R21, R3, !PT ;  /* 0x0000000315037209 */ /* 0x000fe20007810000 */
[----:B------:R1:W1:Y:S01]  /*4e40*/  MUFU.EX2 R232, R8 ;  /* 0x0000000800e87308 */ /* 0x0002620000000800 */
[----:B------:R-:W-:-:S02]  /*4e50*/  FMNMX.FTZ R0, R202, R0, !PT ;  /* 0x00000000ca007209 */ /* 0x000fc40007810000 */
[----:B------:R-:W-:Y:S02]  /*4e60*/  ISETP.GT.AND P6, PT, R2, 0x20, PT ;  /* 0x000000200200780c */ /* 0x000fe40003fc4270 */
[----:B------:R-:W-:Y:S01]  /*4e70*/  FSEL R36, R51, -INF , P0 ;  /* 0xff80000033247808 */ /* 0x000fe20000000000 */
[----:B------:R-:W2:Y:S01]  /*4e80*/  SHFL.BFLY PT, R9, R0, 0x2, 0x1f ;  /* 0x0c401f0000097f89 */ /* 0x000ea200000e0000 */
[----:B------:R-:W-:Y:S02]  /*4e90*/  FMNMX.FTZ R3, R28, R3, !PT ;  /* 0x000000031c037209 */ /* 0x000fe40007810000 */
[----:B------:R-:W-:Y:S02]  /*4ea0*/  ISETP.GT.AND P2, PT, R2, 0x21, PT ;  /* 0x000000210200780c */ /* 0x000fe40003f44270 */
[----:B------:R-:W-:Y:S02]  /*4eb0*/  FSEL R139, R139, -INF , P6 ;  /* 0xff8000008b8b7808 */ /* 0x000fe40003000000 */
[----:B------:R-:W-:-:S02]  /*4ec0*/  FMNMX.FTZ R3, R36, R3, !PT ;  /* 0x0000000324037209 */ /* 0x000fc40007810000 */
[----:B------:R-:W-:Y:S01]  /*4ed0*/  ISETP.GT.AND P1, PT, R2, 0x28, PT ;  /* 0x000000280200780c */ /* 0x000fe20003f24270 */
[----:B-1----:R-:W-:Y:S01]  /*4ee0*/  FFMA.FTZ R8, R32, c[0x0][0x2d0], -R12 ;  /* 0x0000b40020087a23 */ /* 0x002fe2000001080c */
[----:B------:R-:W-:Y:S02]  /*4ef0*/  FSEL R138, R138, -INF , P2 ;  /* 0xff8000008a8a7808 */ /* 0x000fe40001000000 */
[----:B------:R-:W-:Y:S01]  /*4f00*/  FMNMX.FTZ R3, R139, R3, !PT ;  /* 0x000000038b037209 */ /* 0x000fe20007810000 */
[----:B------:R1:W-:Y:S01]  /*4f10*/  MUFU.EX2 R231, R8 ;  /* 0x0000000800e77308 */ /* 0x0003e20000000800 */
[----:B------:R-:W-:Y:S02]  /*4f20*/  ISETP.GT.AND P0, PT, R2, 0x29, PT ;  /* 0x000000290200780c */ /* 0x000fe40003f04270 */
[----:B------:R-:W-:Y:S02]  /*4f30*/  FSEL R133, R133, -INF , P1 ;  /* 0xff80000085857808 */ /* 0x000fe40000800000 */
[----:B------:R-:W-:-:S02]  /*4f40*/  FMNMX.FTZ R3, R138, R3, !PT ;  /* 0x000000038a037209 */ /* 0x000fc40007810000 */
[----:B------:R-:W-:Y:S02]  /*4f50*/  ISETP.GT.AND P6, PT, R2, 0x30, PT ;  /* 0x000000300200780c */ /* 0x000fe40003fc4270 */
[----:B------:R-:W-:Y:S02]  /*4f60*/  FSEL R132, R132, -INF , P0 ;  /* 0xff80000084847808 */ /* 0x000fe40000000000 */
[----:B------:R-:W-:Y:S02]  /*4f70*/  FMNMX.FTZ R3, R133, R3, !PT ;  /* 0x0000000385037209 */ /* 0x000fe40007810000 */
[----:B------:R-:W-:Y:S02]  /*4f80*/  ISETP.GT.AND P2, PT, R2, 0x31, PT ;  /* 0x000000310200780c */ /* 0x000fe40003f44270 */
[----:B------:R-:W-:Y:S02]  /*4f90*/  FSEL R186, R186, -INF , P6 ;  /* 0xff800000baba7808 */ /* 0x000fe40003000000 */
[----:B------:R-:W-:-:S02]  /*4fa0*/  FMNMX.FTZ R3, R132, R3, !PT ;  /* 0x0000000384037209 */ /* 0x000fc40007810000 */
[----:B--2---:R-:W-:Y:S02]  /*4fb0*/  FMNMX.FTZ R0, R0, R9, !PT ;  /* 0x0000000900007209 */ /* 0x004fe40007810000 */
[----:B------:R-:W-:Y:S02]  /*4fc0*/  ISETP.GT.AND P1, PT, R2, 0x38, PT ;  /* 0x000000380200780c */ /* 0x000fe40003f24270 */
[----:B---3--:R-:W-:Y:S01]  /*4fd0*/  FSEL R187, R187, -INF , P2 ;  /* 0xff800000bbbb7808 */ /* 0x008fe20001000000 */
[----:B------:R-:W2:Y:S01]  /*4fe0*/  SHFL.BFLY PT, R15, R0, 0x1, 0x1f ;  /* 0x0c201f00000f7f89 */ /* 0x000ea200000e0000 */
[----:B------:R-:W-:Y:S02]  /*4ff0*/  FMNMX.FTZ R3, R186, R3, !PT ;  /* 0x00000003ba037209 */ /* 0x000fe40007810000 */
[----:B------:R-:W-:Y:S01]  /*5000*/  ISETP.GT.AND P0, PT, R2, 0x39, PT ;  /* 0x000000390200780c */ /* 0x000fe20003f04270 */
[----:B------:R-:W-:Y:S01]  /*5010*/  FFMA.FTZ R2, R35, c[0x0][0x2d0], -R12 ;  /* 0x0000b40023027a23 */ /* 0x000fe2000001080c */
[----:B------:R-:W-:-:S02]  /*5020*/  FSEL R188, R188, -INF , P1 ;  /* 0xff800000bcbc7808 */ /* 0x000fc40000800000 */
[----:B------:R-:W-:Y:S01]  /*5030*/  FMNMX.FTZ R3, R187, R3, !PT ;  /* 0x00000003bb037209 */ /* 0x000fe20007810000 */
[----:B------:R3:W2:Y:S01]  /*5040*/  MUFU.EX2 R224, R2 ;  /* 0x0000000200e07308 */ /* 0x0006a20000000800 */
[----:B----4-:R-:W-:Y:S02]  /*5050*/  FSEL R185, R185, -INF , P0 ;  /* 0xff800000b9b97808 */ /* 0x010fe40000000000 */
[----:B------:R-:W-:Y:S02]  /*5060*/  FMNMX.FTZ R3, R188, R3, !PT ;  /* 0x00000003bc037209 */ /* 0x000fe40007810000 */
[----:B------:R-:W-:Y:S02]  /*5070*/  F2FP.BF16.PACK_AB R4, R206, R205 ;  /* 0x000000cdce04723e */ /* 0x000fe400000010ff */
[----:B------:R-:W-:Y:S02]  /*5080*/  FMNMX.FTZ R3, R185, R3, !PT ;  /* 0x00000003b9037209 */ /* 0x000fe40007810000 */
[----:B------:R-:W-:-:S02]  /*5090*/  F2FP.BF16.PACK_AB R5, R203, R173 ;  /* 0x000000adcb05723e */ /* 0x000fc400000010ff */
[----:B------:R-:W-:Y:S01]  /*50a0*/  F2FP.BF16.PACK_AB R7, R174, R234 ;  /* 0x000000eaae07723e */ /* 0x000fe200000010ff */
[----:B------:R-:W4:Y:S01]  /*50b0*/  SHFL.BFLY PT, R14, R3, 0x2, 0x1f ;  /* 0x0c401f00030e7f89 */ /* 0x000f2200000e0000 */
[----:B-1----:R-:W-:Y:S02]  /*50c0*/  F2FP.BF16.PACK_AB R8, R229, R210 ;  /* 0x000000d2e508723e */ /* 0x002fe400000010ff */
[----:B------:R-:W-:Y:S01]  /*50d0*/  F2FP.BF16.PACK_AB R10, R232, R204 ;  /* 0x000000cce80a723e */ /* 0x000fe200000010ff */
[----:B---3--:R-:W-:Y:S01]  /*50e0*/  FFMA.FTZ R2, R34, c[0x0][0x2d0], -R12 ;  /* 0x0000b40022027a23 */ /* 0x008fe2000001080c */
[----:B--2---:R-:W-:Y:S01]  /*50f0*/  FMNMX.FTZ R137, R0, R15, !PT ;  /* 0x0000000f00897209 */ /* 0x004fe20007810000 */
[----:B------:R-:W-:Y:S01]  /*5100*/  HMMA.16816.F32.BF16 R152, R4, R112, RZ ;  /* 0x000000700498723c */ /* 0x000fe200000418ff */
[----:B------:R-:W-:Y:S01]  /*5110*/  F2FP.BF16.PACK_AB R9, R224, R231 ;  /* 0x000000e7e009723e */ /* 0x000fe200000010ff */
[----:B------:R1:W-:Y:S01]  /*5120*/  MUFU.EX2 R236, R2 ;  /* 0x0000000200ec7308 */ /* 0x0003e20000000800 */
[----:B------:R-:W-:-:S05]  /*5130*/  FSETP.NEU.FTZ.AND P0, PT, R137, -INF , PT ;  /* 0xff8000008900780b */ /* 0x000fca0003f1d000 */
[C---:B------:R-:W-:Y:S08]  /*5140*/  HMMA.16816.F32.BF16 R60, R4.reuse, R88, RZ ;  /* 0x00000058043c723c */ /* 0x040ff000000418ff */
[----:B------:R-:W-:Y:S01]  /*5150*/  HMMA.16816.F32.BF16 R164, R4, R92, RZ ;  /* 0x0000005c04a4723c */ /* 0x000fe200000418ff */
[----:B-1----:R-:W-:Y:S01]  /*5160*/  FFMA.FTZ R2, R39, c[0x0][0x2d0], -R12 ;  /* 0x0000b40027027a23 */ /* 0x002fe2000001080c */
[----:B----4-:R-:W-:-:S03]  /*5170*/  FMNMX.FTZ R0, R3, R14, !PT ;  /* 0x0000000e03007209 */ /* 0x010fc60007810000 */
[----:B------:R1:W2:Y:S03]  /*5180*/  MUFU.EX2 R235, R2 ;  /* 0x0000000200eb7308 */ /* 0x0002a60000000800 */
[C---:B------:R-:W-:Y:S08]  /*5190*/  HMMA.16816.F32.BF16 R160, R4.reuse, R96, RZ ;  /* 0x0000006004a0723c */ /* 0x040ff000000418ff */
[----:B------:R-:W-:Y:S01]  /*51a0*/  HMMA.16816.F32.BF16 R156, R4, R100, RZ ;  /* 0x00000064049c723c */ /* 0x000fe200000418ff */
[----:B-1----:R-:W-:Y:S01]  /*51b0*/  FMUL.FTZ R2, R137, c[0x0][0x2d0] ;  /* 0x0000b40089027a20 */ /* 0x002fe20000410000 */
[----:B--2---:R-:W-:-:S06]  /*51c0*/  F2FP.BF16.PACK_AB R11, R235, R236 ;  /* 0x000000eceb0b723e */ /* 0x004fcc00000010ff */
[----:B------:R-:W-:Y:S01]  /*51d0*/  HMMA.16816.F32.BF16 R148, R4, R120, RZ ;  /* 0x000000780494723c */ /* 0x000fe200000418ff */
[----:B------:R-:W-:-:S05]  /*51e0*/  FSEL R2, R2, RZ, P0 ;  /* 0x000000ff02027208 */ /* 0x000fca0000000000 */
[--C-:B------:R-:W-:Y:S02]  /*51f0*/  FFMA.FTZ R3, R16, c[0x0][0x2d0], -R2.reuse ;  /* 0x0000b40010037a23 */ /* 0x100fe40000010802 */
[C---:B------:R-:W-:Y:S02]  /*5200*/  HMMA.16816.F32.BF16 R144, R4.reuse, R108, RZ ;  /* 0x0000006c0490723c */ /* 0x040fe400000418ff */
[----:B------:R1:W-:Y:S06]  /*5210*/  MUFU.EX2 R189, R3 ;  /* 0x0000000300bd7308 */ /* 0x0003ec0000000800 */
        /* <DEDUP_REMOVED lines=12> */
[----:B------:R1:W2:Y:S03]  /*52e0*/  MUFU.EX2 R19, R3 ;  /* 0x0000000300137308 */ /* 0x0002a60000000800 */
[C---:B------:R-:W-:Y:S08]  /*52f0*/  HMMA.16816.F32.BF16 R40, R4.reuse, R110, RZ ;  /* 0x0000006e0428723c */ /* 0x040ff000000418ff */
[----:B------:R-:W-:Y:S01]  /*5300*/  HMMA.16816.F32.BF16 R32, R4, R118, RZ ;  /* 0x000000760420723c */ /* 0x000fe200000418ff */
[----:B------:R-:W3:Y:S01]  /*5310*/  SHFL.BFLY PT, R4, R0, 0x1, 0x1f ;  /* 0x0c201f0000047f89 */ /* 0x000ee200000e0000 */
[----:B-1----:R-:W-:-:S06]  /*5320*/  FFMA.FTZ R3, R26, c[0x0][0x2d0], -R2 ;  /* 0x0000b4001a037a23 */ /* 0x002fcc0000010802 */
[C---:B------:R-:W-:Y:S01]  /*5330*/  HMMA.16816.F32.BF16 R192, R8.reuse, R76, R152 ;  /* 0x0000004c08c0723c */ /* 0x040fe20000041898 */
[----:B------:R1:W-:Y:S06]  /*5340*/  MUFU.EX2 R7, R3 ;  /* 0x0000000300077308 */ /* 0x0003ec0000000800 */
[----:B------:R-:W-:Y:S01]  /*5350*/  MOV R155, R174 ;  /* 0x000000ae009b7202 */ /* 0x000fe20000000f00 */
[----:B------:R-:W-:Y:S01]  /*5360*/  HMMA.16816.F32.BF16 R220, R8, R56, R160 ;  /* 0x0000003808dc723c */ /* 0x000fe200000418a0 */
[----:B------:R-:W-:Y:S02]  /*5370*/  IMAD.MOV.U32 R154, RZ, RZ, R173 ;  /* 0x000000ffff9a7224 */ /* 0x000fe400078e00ad */
[----:B------:R-:W-:-:S05]  /*5380*/  IMAD.MOV.U32 R153, RZ, RZ, R172 ;  /* 0x000000ffff997224 */ /* 0x000fca00078e00ac */
[----:B------:R-:W-:Y:S01]  /*5390*/  HMMA.16816.F32.BF16 R196, R8, R54, R84 ;  /* 0x0000003608c4723c */ /* 0x000fe20000041854 */
[----:B---3--:R-:W-:Y:S01]  /*53a0*/  FMNMX.FTZ R136, R0, R4, !PT ;  /* 0x0000000400887209 */ /* 0x008fe20007810000 */
[----:B-1----:R-:W-:-:S03]  /*53b0*/  FFMA.FTZ R3, R27, c[0x0][0x2d0], -R2 ;  /* 0x0000b4001b037a23 */ /* 0x002fc60000010802 */
[C---:B------:R-:W-:Y:S01]  /*53c0*/  FSETP.NEU.FTZ.AND P0, PT, R136.reuse, -INF , PT ;  /* 0xff8000008800780b */ /* 0x040fe20003f1d000 */
[----:B------:R-:W-:Y:S01]  /*53d0*/  FMUL.FTZ R0, R136, c[0x0][0x2d0] ;  /* 0x0000b40088007a20 */ /* 0x000fe20000410000 */
[----:B------:R1:W-:Y:S01]  /*53e0*/  MUFU.EX2 R230, R3 ;  /* 0x0000000300e67308 */ /* 0x0003e20000000800 */
[----:B------:R-:W-:Y:S01]  /*53f0*/  MOV R162, R193 ;  /* 0x000000c100a27202 */ /* 0x000fe20000000f00 */
[----:B------:R-:W-:Y:S01]  /*5400*/  IMAD.MOV.U32 R161, RZ, RZ, R194 ;  /* 0x000000ffffa17224 */ /* 0x000fe200078e00c2 */
[----:B------:R-:W-:Y:S01]  /*5410*/  MOV R15, R192 ;  /* 0x000000c0000f7202 */ /* 0x000fe20000000f00 */
[----:B------:R-:W-:Y:S01]  /*5420*/  IMAD.MOV.U32 R160, RZ, RZ, R195 ;  /* 0x000000ffffa07224 */ /* 0x000fe200078e00c3 */
[----:B------:R-:W-:Y:S01]  /*5430*/  FSEL R0, R0, RZ, P0 ;  /* 0x000000ff00007208 */ /* 0x000fe20000000000 */
[C---:B------:R-:W-:Y:S07]  /*5440*/  HMMA.16816.F32.BF16 R192, R8.reuse, R58, R104 ;  /* 0x0000003a08c0723c */ /* 0x040fee0000041868 */
[----:B--2---:R-:W-:Y:S01]  /*5450*/  IMAD.MOV.U32 R107, RZ, RZ, R19 ;  /* 0x000000ffff6b7224 */ /* 0x004fe200078e0013 */
[----:B------:R-:W-:Y:S01]  /*5460*/  HMMA.16816.F32.BF16 R148, R8, R72, R148 ;  /* 0x000000480894723c */ /* 0x000fe20000041894 */
[----:B-1----:R-:W-:-:S04]  /*5470*/  FFMA.FTZ R3, R29, c[0x0][0x2d0], -R2 ;  /* 0x0000b4001d037a23 */ /* 0x002fc80000010802 */
[----:B------:R1:W-:Y:S03]  /*5480*/  MUFU.EX2 R4, R3 ;  /* 0x0000000300047308 */ /* 0x0003e60000000800 */
[C---:B------:R-:W-:Y:S01]  /*5490*/  HMMA.16816.F32.BF16 R212, R8.reuse, R44, R60 ;  /* 0x0000002c08d4723c */ /* 0x040fe2000004183c */
[----:B------:R-:W2:Y:S07]  /*54a0*/  LDSM.16.MT88.4 R60, [R227+0x2900] ;  /* 0x00290000e33c783b */ /* 0x000eae0000004200 */
[----:B------:R-:W-:Y:S01]  /*54b0*/  HMMA.16816.F32.BF16 R216, R8, R68, R164 ;  /* 0x0000004408d8723c */ /* 0x000fe200000418a4 */
[----:B-1----:R-:W-:-:S07]  /*54c0*/  FFMA.FTZ R3, R30, c[0x0][0x2d0], -R2 ;  /* 0x0000b4001e037a23 */ /* 0x002fce0000010802 */
[----:B------:R-:W-:Y:S01]  /*54d0*/  IMAD.MOV.U32 R6, RZ, RZ, R149 ;  /* 0x000000ffff067224 */ /* 0x000fe200078e0095 */
[----:B------:R-:W-:Y:S01]  /*54e0*/  MOV R163, R151 ;  /* 0x0000009700a37202 */ /* 0x000fe20000000f00 */
[----:B------:R1:W3:Y:S01]  /*54f0*/  MUFU.EX2 R16, R3 ;  /* 0x0000000300107308 */ /* 0x0002e20000000800 */
[----:B------:R-:W-:Y:S01]  /*5500*/  IMAD.MOV.U32 R211, RZ, RZ, R150 ;  /* 0x000000ffffd37224 */ /* 0x000fe200078e0096 */
[----:B------:R-:W-:Y:S01]  /*5510*/  HMMA.16816.F32.BF16 R248, R8, R52, R156 ;  /* 0x0000003408f8723c */ /* 0x000fe2000004189c */
[----:B------:R-:W-:-:S07]  /*5520*/  IMAD.MOV.U32 R14, RZ, RZ, R148 ;  /* 0x000000ffff0e7224 */ /* 0x000fce00078e0094 */
[----:B------:R-:W-:Y:S01]  /*5530*/  HMMA.16816.F32.BF16 R148, R8, R64, R144 ;  /* 0x000000400894723c */ /* 0x000fe20000041890 */
[----:B-1----:R-:W-:-:S06]  /*5540*/  FFMA.FTZ R3, R18, c[0x0][0x2d0], -R0 ;  /* 0x0000b40012037a23 */ /* 0x002fcc0000010800 */
[----:B------:R-:W-:Y:S01]  /*5550*/  MOV R147, R6 ;  /* 0x0000000600937202 */ /* 0x000fe20000000f00 */
[----:B---3--:R-:W-:Y:S01]  /*5560*/  IMAD.MOV.U32 R86, RZ, RZ, R16 ;  /* 0x000000ffff567224 */ /* 0x008fe200078e0010 */
[C---:B------:R-:W-:Y:S01]  /*5570*/  HMMA.16816.F32.BF16 R164, R8.reuse, R70, R124 ;  /* 0x0000004608a4723c */ /* 0x040fe2000004187c */
[----:B------:R1:W-:Y:S07]  /*5580*/  MUFU.EX2 R104, R3 ;  /* 0x0000000300687308 */ /* 0x0003ee0000000800 */
[----:B--2---:R-:W-:Y:S07]  /*5590*/  HMMA.16816.F32.BF16 R140, R8, R60, R140 ;  /* 0x0000003c088c723c */ /* 0x004fee000004188c */
[----:B------:R-:W-:Y:S01]  /*55a0*/  IMAD.MOV.U32 R5, RZ, RZ, R150 ;  /* 0x000000ffff057224 */ /* 0x000fe200078e0096 */
[----:B------:R-:W-:Y:S01]  /*55b0*/  MOV R146, R151 ;  /* 0x0000009700927202 */ /* 0x000fe20000000f00 */
[----:B-1----:R-:W-:-:S02]  /*55c0*/  FFMA.FTZ R3, R17, c[0x0][0x2d0], -R0 ;  /* 0x0000b40011037a23 */ /* 0x002fc40000010800 */
[----:B------:R-:W-:Y:S01]  /*55d0*/  HMMA.16816.F32.BF16 R16, R8, R78, R80 ;  /* 0x0000004e0810723c */ /* 0x000fe20000041850 */
[----:B------:R-:W-:Y:S01]  /*55e0*/  IMAD.MOV.U32 R145, RZ, RZ, R149 ;  /* 0x000000ffff917224 */ /* 0x000fe200078e0095 */
[----:B------:R1:W2:Y:S01]  /*55f0*/  MUFU.EX2 R84, R3 ;  /* 0x0000000300547308 */ /* 0x0002a20000000800 */
[----:B------:R-:W-:-:S05]  /*5600*/  IMAD.MOV.U32 R144, RZ, RZ, R148 ;  /* 0x000000ffff907224 */ /* 0x000fca00078e0094 */
[----:B------:R-:W-:Y:S05]  /*5610*/  HMMA.16816.F32.BF16 R148, R8, R46, R128 ;  /* 0x0000002e0894723c */ /* 0x000fea0000041880 */
[----:B------:R-:W-:Y:S01]  /*5620*/  MOV R238, R140 ;  /* 0x0000008c00ee7202 */ /* 0x000fe20000000f00 */
[----:B------:R-:W-:Y:S01]  /*5630*/  IMAD.MOV.U32 R134, RZ, RZ, R141 ;  /* 0x000000ffff867224 */ /* 0x000fe200078e008d */
[----:B------:R-:W-:Y:S01]  /*5640*/  MOV R245, R143 ;  /* 0x0000008f00f57202 */ /* 0x000fe20000000f00 */
[----:B------:R-:W-:Y:S02]  /*5650*/  IMAD.MOV.U32 R135, RZ, RZ, R142 ;  /* 0x000000ffff877224 */ /* 0x000fe400078e008e */
[----:B-1----:R-:W-:-:S04]  /*5660*/  FFMA.FTZ R3, R24, c[0x0][0x2d0], -R0 ;  /* 0x0000b40018037a23 */ /* 0x002fc80000010800 */
[----:B------:R1:W-:Y:S02]  /*5670*/  MUFU.EX2 R239, R3 ;  /* 0x0000000300ef7308 */ /* 0x0003e40000000800 */
[----:B------:R-:W-:Y:S01]  /*5680*/  MOV R243, R16 ;  /* 0x0000001000f37202 */ /* 0x000fe20000000f00 */
[----:B------:R-:W-:Y:S01]  /*5690*/  IMAD.MOV.U32 R242, RZ, RZ, R17 ;  /* 0x000000fffff27224 */ /* 0x000fe200078e0011 */
[----:B------:R-:W-:Y:S01]  /*56a0*/  MOV R240, R19 ;  /* 0x0000001300f07202 */ /* 0x000fe20000000f00 */
[----:B------:R-:W-:Y:S02]  /*56b0*/  IMAD.MOV.U32 R241, RZ, RZ, R18 ;  /* 0x000000fffff17224 */ /* 0x000fe400078e0012 */
[----:B------:R-:W-:Y:S01]  /*56c0*/  HMMA.16816.F32.BF16 R16, R8, R74, R48 ;  /* 0x0000004a0810723c */ /* 0x000fe20000041830 */
[----:B-1----:R-:W-:-:S04]  /*56d0*/  FFMA.FTZ R3, R23, c[0x0][0x2d0], -R0 ;  /* 0x0000b40017037a23 */ /* 0x002fc80000010800 */
[----:B------:R1:W3:Y:S11]  /*56e0*/  MUFU.EX2 R105, R3 ;  /* 0x0000000300697308 */ /* 0x0002f60000000800 */
[----:B------:R-:W-:Y:S08]  /*56f0*/  @!UPT UIADD3 URZ, URZ, URZ, URZ ;  /* 0x0000003f3f3ff290 */ /* 0x000ff0000fffe03f */
[----:B------:R-:W-:Y:S01]  /*5700*/  IMAD.MOV.U32 R51, RZ, RZ, R17 ;  /* 0x000000ffff337224 */ /* 0x000fe200078e0011 */
[----:B------:R-:W-:Y:S01]  /*5710*/  MOV R49, R18 ;  /* 0x0000001200317202 */ /* 0x000fe20000000f00 */
[----:B------:R-:W-:Y:S02]  /*5720*/  IMAD.MOV.U32 R50, RZ, RZ, R19 ;  /* 0x000000ffff327224 */ /* 0x000fe400078e0013 */
[----:B------:R-:W-:Y:S02]  /*5730*/  IMAD.MOV.U32 R48, RZ, RZ, R16 ;  /* 0x000000ffff307224 */ /* 0x000fe400078e0010 */
[----:B------:R-:W-:Y:S01]  /*5740*/  HMMA.16816.F32.BF16 R16, R8, R66, R40 ;  /* 0x000000420810723c */ /* 0x000fe20000041828 */
[----:B-1----:R-:W-:-:S04]  /*5750*/  FFMA.FTZ R3, R22, c[0x0][0x2d0], -R0 ;  /* 0x0000b40016037a23 */ /* 0x002fc80000010800 */
[----:B------:R1:W-:Y:S03]  /*5760*/  MUFU.EX2 R252, R3 ;  /* 0x0000000300fc7308 */ /* 0x0003e60000000800 */
[----:B------:R-:W-:Y:S01]  /*5770*/  HMMA.16816.F32.BF16 R8, R8, R62, R32 ;  /* 0x0000003e0808723c */ /* 0x000fe20000041820 */
[----:B-1----:R-:W-:Y:S11]  /*5780*/  FFMA.FTZ R3, R21, c[0x0][0x2d0], -R0 ;  /* 0x0000b40015037a23 */ /* 0x002ff60000010800 */
[----:B------:R-:W-:Y:S04]  /*5790*/  @!UPT UIADD3 URZ, URZ, URZ, URZ ;  /* 0x0000003f3f3ff290 */ /* 0x000fe8000fffe03f */
[----:B------:R-:W-:Y:S01]  /*57a0*/  IMAD.MOV.U32 R40, RZ, RZ, R17 ;  /* 0x000000ffff287224 */ /* 0x000fe200078e0011 */
[----:B------:R1:W4:Y:S01]  /*57b0*/  MUFU.EX2 R247, R3 ;  /* 0x0000000300f77308 */ /* 0x0003220000000800 */
[----:B------:R-:W-:Y:S01]  /*57c0*/  MOV R39, R18 ;  /* 0x0000001200277202 */ /* 0x000fe20000000f00 */
[----:B------:R-:W-:Y:S02]  /*57d0*/  IMAD.MOV.U32 R38, RZ, RZ, R19 ;  /* 0x000000ffff267224 */ /* 0x000fe400078e0013 */
[----:B------:R-:W-:-:S03]  /*57e0*/  IMAD.MOV.U32 R37, RZ, RZ, R16 ;  /* 0x000000ffff257224 */ /* 0x000fc600078e0010 */
[----:B------:R-:W-:Y:S01]  /*57f0*/  MOV R237, R8 ;  /* 0x0000000800ed7202 */ /* 0x000fe20000000f00 */
[----:B------:R-:W-:Y:S01]  /*5800*/  IMAD.MOV.U32 R106, RZ, RZ, R9 ;  /* 0x000000ffff6a7224 */ /* 0x000fe200078e0009 */
[----:B------:R-:W-:Y:S01]  /*5810*/  MOV R85, R11 ;  /* 0x0000000b00557202 */ /* 0x000fe20000000f00 */
[----:B------:R-:W-:Y:S01]  /*5820*/  IMAD.MOV.U32 R87, RZ, RZ, R10 ;  /* 0x000000ffff577224 */ /* 0x000fe200078e000a */
[----:B------:R-:W-:Y:S02]  /*5830*/  F2FP.BF16.PACK_AB R8, R184, R189 ;  /* 0x000000bdb808723e */ /* 0x000fe400000010ff */
[----:B------:R-:W-:Y:S02]  /*5840*/  F2FP.BF16.PACK_AB R10, R107, R190 ;  /* 0x000000be6b0a723e */ /* 0x000fe400000010ff */
[----:B--2---:R-:W-:Y:S01]  /*5850*/  F2FP.BF16.PACK_AB R9, R84, R104 ;  /* 0x000000685409723e */ /* 0x004fe200000010ff */
[----:B-1----:R-:W-:Y:S01]  /*5860*/  FFMA.FTZ R3, R28, c[0x0][0x2d0], -R0 ;  /* 0x0000b4001c037a23 */ /* 0x002fe20000010800 */
[----:B---3--:R-:W-:-:S03]  /*5870*/  F2FP.BF16.PACK_AB R11, R105, R239 ;  /* 0x000000ef690b723e */ /* 0x008fc600000010ff */
[----:B------:R1:W-:Y:S04]  /*5880*/  MUFU.EX2 R246, R3 ;  /* 0x0000000300f67308 */ /* 0x0003e80000000800 */
[C---:B------:R-:W-:Y:S07]  /*5890*/  HMMA.16816.F32.BF16 R20, R8.reuse, R96, RZ ;  /* 0x000000600814723c */ /* 0x040fee00000418ff */
[----:B------:R-:W-:Y:S01]  /*58a0*/  IMAD.MOV.U32 R97, RZ, RZ, R7 ;  /* 0x000000ffff617224 */ /* 0x000fe200078e0007 */
[----:B------:R-:W-:Y:S01]  /*58b0*/  HMMA.16816.F32.BF16 R16, R8, R100, RZ ;  /* 0x000000640810723c */ /* 0x000fe200000418ff */
[----:B------:R-:W-:-:S02]  /*58c0*/  IMAD.MOV.U32 R96, RZ, RZ, R209 ;  /* 0x000000ffff607224 */ /* 0x000fc400078e00d1 */
[----:B-1----:R-:W-:-:S04]  /*58d0*/  FFMA.FTZ R3, R36, c[0x0][0x2d0], -R0 ;  /* 0x0000b40024037a23 */ /* 0x002fc80000010800 */
[----:B------:R-:W-:Y:S01]  /*58e0*/  IMAD.MOV.U32 R100, RZ, RZ, R4 ;  /* 0x000000ffff647224 */ /* 0x000fe200078e0004 */
[----:B------:R-:W1:Y:S01]  /*58f0*/  MUFU.EX2 R244, R3 ;  /* 0x0000000300f47308 */ /* 0x000e620000000800 */
[----:B------:R-:W-:Y:S01]  /*5900*/  HMMA.16816.F32.BF16 R28, R8, R88, RZ ;  /* 0x00000058081c723c */ /* 0x000fe200000418ff */
[----:B------:R-:W-:Y:S01]  /*5910*/  F2FP.BF16.PACK_AB R4, R230, R97 ;  /* 0x00000061e604723e */ /* 0x000fe200000010ff */
[----:B------:R-:W-:Y:S01]  /*5920*/  IMAD.MOV.U32 R101, RZ, RZ, R155 ;  /* 0x000000ffff657224 */ /* 0x000fe200078e009b */
[----:B------:R-:W-:-:S04]  /*5930*/  F2FP.BF16.PACK_AB R6, R86, R100 ;  /* 0x000000645606723e */ /* 0x000fc800000010ff */
[----:B------:R-:W-:Y:S01]  /*5940*/  IMAD.MOV.U32 R89, RZ, RZ, R5 ;  /* 0x000000ffff597224 */ /* 0x000fe200078e0005 */
[----:B----4-:R-:W-:Y:S01]  /*5950*/  F2FP.BF16.PACK_AB R5, R247, R252 ;  /* 0x000000fcf705723e */ /* 0x010fe200000010ff */
[----:B------:R-:W-:Y:S01]  /*5960*/  HMMA.16816.F32.BF16 R32, R8, R90, RZ ;  /* 0x0000005a0820723c */ /* 0x000fe200000418ff */
[----:B------:R-:W-:Y:S02]  /*5970*/  IMAD.MOV.U32 R88, RZ, RZ, R14 ;  /* 0x000000ffff587224 */ /* 0x000fe400078e000e */
[----:B------:R-:W-:Y:S01]  /*5980*/  IMAD.MOV.U32 R14, RZ, RZ, R208 ;  /* 0x000000ffff0e7224 */ /* 0x000fe200078e00d0 */
[----:B-1----:R-:W-:Y:S01]  /*5990*/  F2FP.BF16.PACK_AB R7, R244, R246 ;  /* 0x000000f6f407723e */ /* 0x002fe200000010ff */
[----:B------:R-:W-:-:S03]  /*59a0*/  FFMA.FTZ R3, R168, c[0x0][0x2d0], -R2 ;  /* 0x0000b400a8037a23 */ /* 0x000fc60000010802 */
[----:B------:R-:W-:Y:S01]  /*59b0*/  HMMA.16816.F32.BF16 R24, R8, R92, RZ ;  /* 0x0000005c0818723c */ /* 0x000fe200000418ff */
[----:B------:R-:W-:Y:S01]  /*59c0*/  MOV R90, R211 ;  /* 0x000000d3005a7202 */ /* 0x000fe20000000f00 */
[----:B------:R-:W-:Y:S01]  /*59d0*/  IMAD.MOV.U32 R91, RZ, RZ, R163 ;  /* 0x000000ffff5b7224 */ /* 0x000fe200078e00a3 */
[----:B------:R1:W-:Y:S04]  /*59e0*/  MUFU.EX2 R208, R3 ;  /* 0x0000000300d07308 */ /* 0x0003e80000000800 */
[----:B------:R-:W-:Y:S01]  /*59f0*/  IMAD.MOV.U32 R93, RZ, RZ, R51 ;  /* 0x000000ffff5d7224 */ /* 0x000fe200078e0033 */
[----:B------:R-:W-:Y:S01]  /*5a00*/  HMMA.16816.F32.BF16 R172, R4, R56, R20 ;  /* 0x0000003804ac723c */ /* 0x000fe20000041814 */
[----:B------:R-:W-:-:S07]  /*5a10*/  IMAD.MOV.U32 R92, RZ, RZ, R48 ;  /* 0x000000ffff5c7224 */ /* 0x000fce00078e0030 */
[----:B------:R-:W-:Y:S01]  /*5a20*/  HMMA.16816.F32.BF16 R20, R8, R108, RZ ;  /* 0x0000006c0814723c */ /* 0x000fe200000418ff */
[----:B-1----:R-:W-:-:S06]  /*5a30*/  FFMA.FTZ R3, R171, c[0x0][0x2d0], -R2 ;  /* 0x0000b400ab037a23 */ /* 0x002fcc0000010802 */
[----:B------:R-:W-:Y:S01]  /*5a40*/  MOV R109, R40 ;  /* 0x00000028006d7202 */ /* 0x000fe20000000f00 */
[----:B------:R-:W-:Y:S01]  /*5a50*/  HMMA.16816.F32.BF16 R140, R4, R44, R28 ;  /* 0x0000002c048c723c */ /* 0x000fe2000004181c */
[----:B------:R-:W-:Y:S01]  /*5a60*/  MOV R108, R37 ;  /* 0x00000025006c7202 */ /* 0x000fe20000000f00 */
[----:B------:R1:W2:Y:S05]  /*5a70*/  MUFU.EX2 R209, R3 ;  /* 0x0000000300d17308 */ /* 0x0002aa0000000800 */
[----:B------:R-:W-:Y:S01]  /*5a80*/  MOV R45, R210 ;  /* 0x000000d2002d7202 */ /* 0x000fe20000000f00 */
[----:B------:R-:W-:Y:S01]  /*5a90*/  HMMA.16816.F32.BF16 R28, R8, R112, RZ ;  /* 0x00000070081c723c */ /* 0x000fe200000418ff */
[----:B------:R-:W-:-:S06]  /*5aa0*/  MOV R44, R205 ;  /* 0x000000cd002c7202 */ /* 0x000fcc0000000f00 */
[----:B------:R-:W-:Y:S01]  /*5ab0*/  MOV R113, R154 ;  /* 0x0000009a00717202 */ /* 0x000fe20000000f00 */
[----:B------:R-:W-:Y:S01]  /*5ac0*/  HMMA.16816.F32.BF16 R40, R4, R46, R32 ;  /* 0x0000002e0428723c */ /* 0x000fe20000041820 */
[----:B------:R-:W-:Y:S02]  /*5ad0*/  IMAD.MOV.U32 R112, RZ, RZ, R206 ;  /* 0x000000ffff707224 */ /* 0x000fe400078e00ce */
[----:B-1----:R-:W-:-:S04]  /*5ae0*/  FFMA.FTZ R3, R170, c[0x0][0x2d0], -R2 ;  /* 0x0000b400aa037a23 */ /* 0x002fc80000010802 */
[----:B------:R-:W-:Y:S01]  /*5af0*/  IMAD.MOV.U32 R46, RZ, RZ, R39 ;  /* 0x000000ffff2e7224 */ /* 0x000fe200078e0027 */
[C---:B------:R-:W-:Y:S01]  /*5b00*/  HMMA.16816.F32.BF16 R156, R4.reuse, R68, R24 ;  /* 0x00000044049c723c */ /* 0x040fe20000041818 */
[----:B------:R-:W-:Y:S01]  /*5b10*/  IMAD.MOV.U32 R47, RZ, RZ, R38 ;  /* 0x000000ffff2f7224 */ /* 0x000fe200078e0026 */
[----:B------:R1:W-:Y:S06]  /*5b20*/  MUFU.EX2 R210, R3 ;  /* 0x0000000300d27308 */ /* 0x0003ec0000000800 */
[----:B------:R-:W-:Y:S08]  /*5b30*/  HMMA.16816.F32.BF16 R124, R4, R64, R20 ;  /* 0x00000040047c723c */ /* 0x000ff00000041814 */
[----:B------:R-:W-:Y:S01]  /*5b40*/  HMMA.16816.F32.BF16 R36, R8, R94, RZ ;  /* 0x0000005e0824723c */ /* 0x000fe200000418ff */
[----:B-1----:R-:W-:-:S04]  /*5b50*/  FFMA.FTZ R3, R169, c[0x0][0x2d0], -R2 ;  /* 0x0000b400a9037a23 */ /* 0x002fc80000010802 */
[----:B------:R1:W-:Y:S02]  /*5b60*/  MUFU.EX2 R211, R3 ;  /* 0x0000000300d37308 */ /* 0x0003e40000000800 */
[----:B------:R-:W-:Y:S01]  /*5b70*/  IMAD.MOV.U32 R94, RZ, RZ, R89 ;  /* 0x000000ffff5e7224 */ /* 0x000fe200078e0059 */
[----:B------:R-:W-:Y:S01]  /*5b80*/  HMMA.16816.F32.BF16 R24, R8, R120, RZ ;  /* 0x000000780818723c */ /* 0x000fe200000418ff */
[----:B------:R-:W-:Y:S02]  /*5b90*/  IMAD.MOV.U32 R95, RZ, RZ, R146 ;  /* 0x000000ffff5f7224 */ /* 0x000fe400078e0092 */
[----:B------:R-:W-:-:S04]  /*5ba0*/  IMAD.MOV.U32 R89, RZ, RZ, R147 ;  /* 0x000000ffff597224 */ /* 0x000fc800078e0093 */
[----:B------:R-:W-:Y:S01]  /*5bb0*/  MOV R120, R50 ;  /* 0x0000003200787202 */ /* 0x000fe20000000f00 */
[----:B------:R-:W-:Y:S01]  /*5bc0*/  HMMA.16816.F32.BF16 R20, R8, R122, RZ ;  /* 0x0000007a0814723c */ /* 0x000fe200000418ff */
[----:B------:R-:W-:Y:S02]  /*5bd0*/  IMAD.MOV.U32 R121, RZ, RZ, R153 ;  /* 0x000000ffff797224 */ /* 0x000fe400078e0099 */
[----:B-1----:R-:W-:-:S05]  /*5be0*/  FFMA.FTZ R3, R139, c[0x0][0x2d0], -R0 ;  /* 0x0000b4008b037a23 */ /* 0x002fca0000010800 */
[----:B------:R-:W-:Y:S01]  /*5bf0*/  HMMA.16816.F32.BF16 R80, R4, R52, R16 ;  /* 0x000000340450723c */ /* 0x000fe20000041810 */
[----:B------:R1:W-:Y:S07]  /*5c00*/  MUFU.EX2 R139, R3 ;  /* 0x00000003008b7308 */ /* 0x0003ee0000000800 */
[C---:B------:R-:W-:Y:S07]  /*5c10*/  HMMA.16816.F32.BF16 R16, R8.reuse, R116, RZ ;  /* 0x000000740810723c */ /* 0x040fee00000418ff */
[----:B------:R-:W-:Y:S01]  /*5c20*/  IMAD.MOV.U32 R117, RZ, RZ, R49 ;  /* 0x000000ffff757224 */ /* 0x000fe200078e0031 */
[----:B------:R-:W-:Y:S01]  /*5c30*/  HMMA.16816.F32.BF16 R32, R8, R98, RZ ;  /* 0x000000620820723c */ /* 0x000fe200000418ff */
[----:B------:R-:W-:-:S02]  /*5c40*/  IMAD.MOV.U32 R116, RZ, RZ, R207 ;  /* 0x000000ffff747224 */ /* 0x000fc400078e00cf */
[----:B-1----:R-:W-:-:S04]  /*5c50*/  FFMA.FTZ R3, R138, c[0x0][0x2d0], -R0 ;  /* 0x0000b4008a037a23 */ /* 0x002fc80000010800 */
[----:B------:R-:W-:Y:S01]  /*5c60*/  MOV R99, R145 ;  /* 0x0000009100637202 */ /* 0x000fe20000000f00 */
[----:B------:R-:W-:Y:S01]  /*5c70*/  HMMA.16816.F32.BF16 R48, R4, R76, R28 ;  /* 0x0000004c0430723c */ /* 0x000fe2000004181c */
[----:B------:R-:W-:-:S07]  /*5c80*/  IMAD.MOV.U32 R98, RZ, RZ, R144 ;  /* 0x000000ffff627224 */ /* 0x000fce00078e0090 */
[----:B------:R-:W-:Y:S07]  /*5c90*/  HMMA.16816.F32.BF16 R28, R8, R102, RZ ;  /* 0x00000066081c723c */ /* 0x000fee00000418ff */
[----:B------:R-:W-:Y:S01]  /*5ca0*/  IMAD.MOV.U32 R102, RZ, RZ, R161 ;  /* 0x000000ffff667224 */ /* 0x000fe200078e00a1 */
[----:B------:R-:W-:Y:S01]  /*5cb0*/  HMMA.16816.F32.BF16 R68, R4, R70, R36 ;  /* 0x000000460444723c */ /* 0x000fe20000041824 */
[----:B------:R-:W-:-:S07]  /*5cc0*/  IMAD.MOV.U32 R103, RZ, RZ, R160 ;  /* 0x000000ffff677224 */ /* 0x000fce00078e00a0 */
[C---:B------:R-:W-:Y:S07]  /*5cd0*/  HMMA.16816.F32.BF16 R128, R4.reuse, R72, R24 ;  /* 0x000000480480723c */ /* 0x040fee0000041818 */
[----:B------:R-:W-:Y:S01]  /*5ce0*/  MOV R72, R15 ;  /* 0x0000000f00487202 */ /* 0x000fe20000000f00 */
[----:B------:R-:W-:Y:S01]  /*5cf0*/  HMMA.16816.F32.BF16 R36, R4, R74, R20 ;  /* 0x0000004a0424723c */ /* 0x000fe20000041814 */
[----:B------:R-:W-:Y:S01]  /*5d00*/  IMAD.MOV.U32 R15, RZ, RZ, R204 ;  /* 0x000000ffff0f7224 */ /* 0x000fe200078e00cc */
[----:B------:R-:W-:Y:S01]  /*5d10*/  MOV R73, R162 ;  /* 0x000000a200497202 */ /* 0x000fe20000000f00 */
[----:B------:R1:W3:Y:S01]  /*5d20*/  MUFU.EX2 R204, R3 ;  /* 0x0000000300cc7308 */ /* 0x0002e20000000800 */
[----:B------:R-:W2:Y:S03]  /*5d30*/  LDSM.16.MT88.4 R20, [R225+0x1100] ;  /* 0x00110000e114783b */ /* 0x000ea60000004200 */
[----:B------:R-:W-:Y:S01]  /*5d40*/  MOV R74, R102 ;  /* 0x00000066004a7202 */ /* 0x000fe20000000f00 */
[----:B------:R-:W-:Y:S01]  /*5d50*/  HMMA.16816.F32.BF16 R24, R8, R114, RZ ;  /* 0x000000720818723c */ /* 0x000fe200000418ff */
[----:B------:R-:W-:-:S02]  /*5d60*/  IMAD.MOV.U32 R75, RZ, RZ, R103 ;  /* 0x000000ffff4b7224 */ /* 0x000fc400078e0067 */
        /* <DEDUP_REMOVED lines=11> */
[----:B------:R-:W-:-:S02]  /*5e20*/  IMAD.MOV.U32 R120, RZ, RZ, R238 ;  /* 0x000000ffff787224 */ /* 0x000fc400078e00ee */
[----:B------:R-:W-:Y:S01]  /*5e30*/  IMAD.MOV.U32 R47, RZ, RZ, R245 ;  /* 0x000000ffff2f7224 */ /* 0x000fe200078e00f5 */
[----:B------:R-:W4:Y:S01]  /*5e40*/  LDL.LU R238, [R1+0xac] ;  /* 0x0000ac0001ee7983 */ /* 0x000f220000300800 */
[----:B------:R-:W-:Y:S01]  /*5e50*/  IMAD.MOV.U32 R46, RZ, RZ, R135 ;  /* 0x000000ffff2e7224 */ /* 0x000fe200078e0087 */
[C---:B------:R-:W-:Y:S01]  /*5e60*/  HMMA.16816.F32.BF16 R16, R8.reuse, R110, RZ ;  /* 0x0000006e0810723c */ /* 0x040fe200000418ff */
[----:B-1----:R-:W-:Y:S01]  /*5e70*/  FFMA.FTZ R3, R133, c[0x0][0x2d0], -R0 ;  /* 0x0000b40085037a23 */ /* 0x002fe20000010800 */
[----:B------:R1:W5:Y:S01]  /*5e80*/  LDL.LU R134, [R1+0xa8] ;  /* 0x0000a80001867983 */ /* 0x0003620000300800 */
[----:B------:R-:W-:Y:S01]  /*5e90*/  MOV R123, R103 ;  /* 0x00000067007b7202 */ /* 0x000fe20000000f00 */
[----:B------:R-:W-:Y:S01]  /*5ea0*/  IMAD.MOV.U32 R103, RZ, RZ, R47 ;  /* 0x000000ffff677224 */ /* 0x000fe200078e002f */
[----:B------:R2:W-:Y:S01]  /*5eb0*/  MUFU.EX2 R206, R3 ;  /* 0x0000000300ce7308 */ /* 0x0005e20000000800 */
[----:B------:R1:W5:Y:S01]  /*5ec0*/  LDL.LU R135, [R1+0xa4] ;  /* 0x0000a40001877983 */ /* 0x0003620000300800 */
[----:B------:R-:W-:Y:S01]  /*5ed0*/  MOV R110, R114 ;  /* 0x00000072006e7202 */ /* 0x000fe20000000f00 */
[----:B------:R-:W-:Y:S01]  /*5ee0*/  IMAD.MOV.U32 R114, RZ, RZ, R98 ;  /* 0x000000ffff727224 */ /* 0x000fe200078e0062 */
[----:B------:R-:W-:Y:S01]  /*5ef0*/  HMMA.16816.F32.BF16 R8, R8, R118, RZ ;  /* 0x000000760808723c */ /* 0x000fe200000418ff */
[----:B------:R-:W4:Y:S01]  /*5f00*/  LDL.LU R245, [R1+0xa0] ;  /* 0x0000a00001f57983 */ /* 0x000f220000300800 */
[----:B------:R-:W-:-:S03]  /*5f10*/  IMAD.MOV.U32 R98, RZ, RZ, R112 ;  /* 0x000000ffff627224 */ /* 0x000fc600078e0070 */
[----:B------:R-:W4:Y:S03]  /*5f20*/  LDL.LU R47, [R1+0x4] ;  /* 0x00000400012f7983 */ /* 0x000f260000300800 */
[C---:B------:R-:W-:Y:S01]  /*5f30*/  HMMA.16816.F32.BF16 R56, R4.reuse, R58, R32 ;  /* 0x0000003a0438723c */ /* 0x040fe20000041820 */
[----:B------:R-:W4:Y:S01]  /*5f40*/  LDL.LU R112, [R1+0x8] ;  /* 0x0000080001707983 */ /* 0x000f220000300800 */
[----:B------:R-:W-:Y:S01]  /*5f50*/  IMAD.MOV.U32 R122, RZ, RZ, R102 ;  /* 0x000000ffff7a7224 */ /* 0x000fe200078e0066 */
[----:B------:R-:W-:Y:S01]  /*5f60*/  MOV R102, R46 ;  /* 0x0000002e00667202 */ /* 0x000fe20000000f00 */
[----:B------:R-:W-:Y:S02]  /*5f70*/  IMAD.MOV.U32 R46, RZ, RZ, R15 ;  /* 0x000000ffff2e7224 */ /* 0x000fe400078e000f */
[----:B------:R-:W4:Y:S01]  /*5f80*/  LDL.LU R15, [R1] ;  /* 0x00000000010f7983 */ /* 0x000f220000300800 */
[----:B--2---:R-:W-:Y:S01]  /*5f90*/  FFMA.FTZ R3, R132, c[0x0][0x2d0], -R0 ;  /* 0x0000b40084037a23 */ /* 0x004fe20000010800 */
[C---:B------:R-:W-:Y:S02]  /*5fa0*/  HMMA.16816.F32.BF16 R64, R4.reuse, R66, R16 ;  /* 0x000000420440723c */ /* 0x040fe40000041810 */
[----:B------:R-:W2:Y:S01]  /*5fb0*/  LDSM.16.MT88.4 R16, [R226+0x1100] ;  /* 0x00110000e210783b */ /* 0x000ea20000004200 */
[----:B------:R1:W1:Y:S05]  /*5fc0*/  MUFU.EX2 R207, R3 ;  /* 0x0000000300cf7308 */ /* 0x00026a0000000800 */
[C---:B------:R-:W-:Y:S07]  /*5fd0*/  HMMA.16816.F32.BF16 R32, R4.reuse, R62, R8 ;  /* 0x0000003e0420723c */ /* 0x040fee0000041808 */
[----:B------:R-:W-:Y:S01]  /*5fe0*/  F2FP.BF16.PACK_AB R8, R209, R208 ;  /* 0x000000d0d108723e */ /* 0x000fe200000010ff */
[----:B------:R-:W-:Y:S01]  /*5ff0*/  HMMA.16816.F32.BF16 R52, R4, R54, R28 ;  /* 0x000000360434723c */ /* 0x000fe2000004181c */
[----:B---3--:R-:W-:Y:S01]  /*6000*/  F2FP.BF16.PACK_AB R9, R204, R139 ;  /* 0x0000008bcc09723e */ /* 0x008fe200000010ff */
[----:B------:R-:W3:Y:S01]  /*6010*/  LDSM.16.MT88.4 R28, [R228+0x1100] ;  /* 0x00110000e41c783b */ /* 0x000ee20000004200 */
[----:B-1----:R-:W-:Y:S01]  /*6020*/  FFMA.FTZ R3, R180, c[0x0][0x2d0], -R13 ;  /* 0x0000b400b4037a23 */ /* 0x002fe2000001080d */
[----:B------:R-:W-:-:S02]  /*6030*/  F2FP.BF16.PACK_AB R10, R211, R210 ;  /* 0x000000d2d30a723e */ /* 0x000fc400000010ff */
[----:B------:R-:W-:Y:S01]  /*6040*/  F2FP.BF16.PACK_AB R11, R207, R206 ;  /* 0x000000cecf0b723e */ /* 0x000fe200000010ff */
[----:B------:R1:W-:Y:S01]  /*6050*/  MUFU.EX2 R62, R3 ;  /* 0x00000003003e7308 */ /* 0x0003e20000000800 */
[----:B------:R-:W-:Y:S01]  /*6060*/  HMMA.16816.F32.BF16 R76, R4, R78, R24 ;  /* 0x0000004e044c723c */ /* 0x000fe20000041818 */
[----:B------:R-:W-:Y:S07]  /*6070*/  LDSM.16.MT88.4 R24, [R225+0x3100] ;  /* 0x00310000e118783b */ /* 0x000fee0000004200 */
[----:B------:R-:W-:Y:S01]  /*6080*/  HMMA.16816.F32.BF16 R140, R8, R20, R140 ;  /* 0x00000014088c723c */ /* 0x000fe2000004188c */
[----:B-1----:R-:W-:-:S07]  /*6090*/  FFMA.FTZ R3, R182, c[0x0][0x2d0], -R13 ;  /* 0x0000b400b6037a23 */ /* 0x002fce000001080d */
[C---:B------:R-:W-:Y:S01]  /*60a0*/  HMMA.16816.F32.BF16 R40, R8.reuse, R22, R40 ;  /* 0x000000160828723c */ /* 0x040fe20000041828 */
[----:B------:R1:W1:Y:S07]  /*60b0*/  MUFU.EX2 R132, R3 ;  /* 0x0000000300847308 */ /* 0x00026e0000000800 */
[C---:B--2---:R-:W-:Y:S08]  /*60c0*/  HMMA.16816.F32.BF16 R156, R8.reuse, R16, R156 ;  /* 0x00000010089c723c */ /* 0x044ff0000004189c */
[----:B------:R-:W-:Y:S01]  /*60d0*/  HMMA.16816.F32.BF16 R68, R8, R18, R68 ;  /* 0x000000120844723c */ /* 0x000fe20000041844 */
[----:B-1----:R-:W-:Y:S01]  /*60e0*/  FFMA.FTZ R3, R181, c[0x0][0x2d0], -R13 ;  /* 0x0000b400b5037a23 */ /* 0x002fe2000001080d */
[----:B------:R-:W-:-:S03]  /*60f0*/  F2FP.BF16.PACK_AB R4, R132, R62 ;  /* 0x0000003e8404723e */ /* 0x000fc600000010ff */
[----:B------:R1:W-:Y:S03]  /*6100*/  MUFU.EX2 R138, R3 ;  /* 0x00000003008a7308 */ /* 0x0003e60000000800 */
[C---:B---3--:R-:W-:Y:S08]  /*6110*/  HMMA.16816.F32.BF16 R172, R8.reuse, R28, R172 ;  /* 0x0000001c08ac723c */ /* 0x048ff000000418ac */
[----:B------:R-:W-:Y:S01]  /*6120*/  HMMA.16816.F32.BF16 R56, R8, R30, R56 ;  /* 0x0000001e0838723c */ /* 0x000fe20000041838 */
[----:B-1----:R-:W-:-:S04]  /*6130*/  FFMA.FTZ R3, R183, c[0x0][0x2d0], -R13 ;  /* 0x0000b400b7037a23 */ /* 0x002fc8000001080d */
[----:B------:R1:W2:Y:S02]  /*6140*/  MUFU.EX2 R205, R3 ;  /* 0x0000000300cd7308 */ /* 0x0002a40000000800 */
[----:B-1----:R-:W-:Y:S01]  /*6150*/  FFMA.FTZ R3, R179, c[0x0][0x2d0], -R12 ;  /* 0x0000b400b3037a23 */ /* 0x002fe2000001080c */
[----:B--2---:R-:W-:-:S05]  /*6160*/  F2FP.BF16.PACK_AB R6, R205, R138 ;  /* 0x0000008acd06723e */ /* 0x004fca00000010ff */
[----:B------:R1:W-:Y:S02]  /*6170*/  MUFU.EX2 R60, R3 ;  /* 0x00000003003c7308 */ /* 0x0003e40000000800 */
[----:B-1----:R-:W-:-:S06]  /*6180*/  FFMA.FTZ R3, R178, c[0x0][0x2d0], -R12 ;  /* 0x0000b400b2037a23 */ /* 0x002fcc000001080c */
[----:B------:R1:W2:Y:S02]  /*6190*/  MUFU.EX2 R61, R3 ;  /* 0x00000003003d7308 */ /* 0x0002a40000000800 */
[----:B-1----:R-:W-:Y:S01]  /*61a0*/  FFMA.FTZ R3, R177, c[0x0][0x2d0], -R12 ;  /* 0x0000b400b1037a23 */ /* 0x002fe2000001080c */
[----:B--2---:R-:W-:-:S05]  /*61b0*/  F2FP.BF16.PACK_AB R5, R61, R60 ;  /* 0x0000003c3d05723e */ /* 0x004fca00000010ff */
[----:B------:R1:W-:Y:S02]  /*61c0*/  MUFU.EX2 R63, R3 ;  /* 0x00000003003f7308 */ /* 0x0003e40000000800 */
[----:B-1----:R-:W-:-:S06]  /*61d0*/  FFMA.FTZ R3, R176, c[0x0][0x2d0], -R12 ;  /* 0x0000b400b0037a23 */ /* 0x002fcc000001080c */
[----:B------:R-:W1:Y:S02]  /*61e0*/  MUFU.EX2 R133, R3 ;  /* 0x0000000300857308 */ /* 0x000e640000000800 */
[----:B-1----:R-:W-:-:S07]  /*61f0*/  F2FP.BF16.PACK_AB R7, R133, R63 ;  /* 0x0000003f8507723e */ /* 0x002fce00000010ff */
[C---:B------:R-:W-:Y:S08]  /*6200*/  HMMA.16816.F32.BF16 R160, R4.reuse, R16, R216 ;  /* 0x0000001004a0723c */ /* 0x040ff000000418d8 */
[C---:B------:R-:W-:Y:S01]  /*6210*/  HMMA.16816.F32.BF16 R164, R4.reuse, R18, R164 ;  /* 0x0000001204a4723c */ /* 0x040fe200000418a4 */
[----:B------:R-:W1:Y:S07]  /*6220*/  LDSM.16.MT88.4 R16, [R227+0x1100] ;  /* 0x00110000e310783b */ /* 0x000e6e0000004200 */
[C---:B------:R-:W-:Y:S08]  /*6230*/  HMMA.16816.F32.BF16 R180, R4.reuse, R30, R192 ;  /* 0x0000001e04b4723c */ /* 0x040ff000000418c0 */
[C---:B------:R-:W-:Y:S08]  /*6240*/  HMMA.16816.F32.BF16 R144, R4.reuse, R20, R212 ;  /* 0x000000140490723c */ /* 0x040ff000000418d4 */
[C---:B------:R-:W-:Y:S01]  /*6250*/  HMMA.16816.F32.BF16 R148, R4.reuse, R22, R148 ;  /* 0x000000160494723c */ /* 0x040fe20000041894 */
[----:B------:R-:W-:Y:S07]  /*6260*/  LDSM.16.MT88.4 R20, [R226+0x3100] ;  /* 0x00310000e214783b */ /* 0x000fee0000004200 */
[C---:B------:R-:W-:Y:S01]  /*6270*/  HMMA.16816.F32.BF16 R176, R4.reuse, R28, R220 ;  /* 0x0000001c04b0723c */ /* 0x040fe200000418dc */
[----:B------:R-:W-:Y:S07]  /*6280*/  LDSM.16.MT88.4 R28, [R227+0x3100] ;  /* 0x00310000e31c783b */ /* 0x000fee0000004200 */
[-C--:B-1----:R-:W-:Y:S08]  /*6290*/  HMMA.16816.F32.BF16 R192, R4, R16.reuse, R248 ;  /* 0x0000001004c0723c */ /* 0x082ff000000418f8 */
[----:B------:R-:W-:Y:S08]  /*62a0*/  HMMA.16816.F32.BF16 R168, R8, R16, R80 ;  /* 0x0000001008a8723c */ /* 0x000ff00000041850 */
[-C--:B------:R-:W-:Y:S08]  /*62b0*/  HMMA.16816.F32.BF16 R196, R4, R18.reuse, R196 ;  /* 0x0000001204c4723c */ /* 0x080ff000000418c4 */
[----:B------:R-:W-:Y:S01]  /*62c0*/  HMMA.16816.F32.BF16 R248, R8, R18, R52 ;  /* 0x0000001208f8723c */ /* 0x000fe20000041834 */
[----:B------:R-:W1:Y:S01]  /*62d0*/  LDSM.16.MT88.4 R16, [R228+0x3100] ;  /* 0x00310000e410783b */ /* 0x000e620000004200 */
[----:B------:R-:W-:-:S02]  /*62e0*/  IMAD.MOV.U32 R111, RZ, RZ, R115 ;  /* 0x000000ffff6f7224 */ /* 0x000fc400078e0073 */
[----:B------:R-:W-:Y:S01]  /*62f0*/  IMAD.MOV.U32 R115, RZ, RZ, R99 ;  /* 0x000000ffff737224 */ /* 0x000fe200078e0063 */
[----:B------:R-:W-:-:S03]  /*6300*/  MOV R99, R44 ;  /* 0x0000002c00637202 */ /* 0x000fc60000000f00 */
        /* <DEDUP_REMOVED lines=13> */
[----:B----4-:R-:W-:Y:S02]  /*63e0*/  IMAD.MOV.U32 R44, RZ, RZ, R245 ;  /* 0x000000ffff2c7224 */ /* 0x010fe400078e00f5 */
[----:B------:R-:W-:Y:S01]  /*63f0*/  IMAD.MOV.U32 R115, RZ, RZ, R98 ;  /* 0x000000ffff737224 */ /* 0x000fe200078e0062 */
[----:B------:R-:W-:Y:S01]  /*6400*/  HMMA.16816.F32.BF16 R220, R8, R24, R48 ;  /* 0x0000001808dc723c */ /* 0x000fe20000041830 */
        /* <DEDUP_REMOVED lines=11> */
[----:B-1----:R-:W-:Y:S01]  /*64c0*/  HMMA.16816.F32.BF16 R48, R4, R16, R168 ;  /* 0x000000100430723c */ /* 0x002fe200000418a8 */
[----:B------:R-:W-:Y:S01]  /*64d0*/  IMAD.MOV.U32 R97, RZ, RZ, R241 ;  /* 0x000000ffff617224 */ /* 0x000fe200078e00f1 */
[----:B------:R-:W-:Y:S01]  /*64e0*/  UIMAD.WIDE.U32 UR6, UR17, UR4, URZ ;  /* 0x00000004110672a5 */ /* 0x000fe2000f8e003f */
        /* <DEDUP_REMOVED lines=10> */
[----:B------:R-:W-:Y:S01]  /*6590*/  HMMA.16816.F32.BF16 R72, R4, R24, R72 ;  /* 0x000000180448723c */ /* 0x000fe20000041848 */
[----:B------:R-:W-:Y:S01]  /*65a0*/  IMAD.MOV.U32 R122, RZ, RZ, R123 ;  /* 0x000000ffff7a7224 */ /* 0x000fe200078e007b */
[----:B------:R1:W5:Y:S01]  /*65b0*/  LDL.LU R245, [R1+0x9c] ;  /* 0x00009c0001f57983 */ /* 0x0003620000300800 */
[----:B------:R-:W-:Y:S02]  /*65c0*/  IMAD.MOV.U32 R102, RZ, RZ, R46 ;  /* 0x000000ffff667224 */ /* 0x000fe400078e002e */
[----:B------:R-:W-:-:S02]  /*65d0*/  IMAD.MOV.U32 R99, RZ, RZ, R47 ;  /* 0x000000ffff637224 */ /* 0x000fc400078e002f */
[----:B------:R-:W-:Y:S02]  /*65e0*/  IMAD.MOV.U32 R215, RZ, RZ, R231 ;  /* 0x000000ffffd77224 */ /* 0x000fe400078e00e7 */
[----:B------:R-:W-:Y:S01]  /*65f0*/  IMAD.MOV.U32 R44, RZ, RZ, R45 ;  /* 0x000000ffff2c7224 */ /* 0x000fe200078e002d */
[----:B------:R-:W-:Y:S01]  /*6600*/  MOV R45, R96 ;  /* 0x00000060002d7202 */ /* 0x000fe20000000f00 */
[----:B------:R-:W-:Y:S01]  /*6610*/  IMAD.MOV.U32 R123, RZ, RZ, R114 ;  /* 0x000000ffff7b7224 */ /* 0x000fe200078e0072 */
[----:B------:R-:W-:Y:S01]  /*6620*/  HMMA.16816.F32.BF16 R88, R4, R20, R88 ;  /* 0x000000140458723c */ /* 0x000fe20000041858 */
[----:B------:R-:W-:-:S07]  /*6630*/  IMAD.MOV.U32 R46, RZ, RZ, R97 ;  /* 0x000000ffff2e7224 */ /* 0x000fce00078e0061 */
[----:B------:R-:W-:Y:S01]  /*6640*/  HMMA.16816.F32.BF16 R92, R4, R22, R92 ;  /* 0x00000016045c723c */ /* 0x000fe2000004185c */
[----:B------:R-:W-:Y:S01]  /*6650*/  IMAD.MOV.U32 R47, RZ, RZ, R240 ;  /* 0x000000ffff2f7224 */ /* 0x000fe200078e00f0 */
[----:B------:R-:W-:-:S06]  /*6660*/  MOV R171, R115 ;  /* 0x0000007300ab7202 */ /* 0x000fcc0000000f00 */
[C---:B------:R-:W-:Y:S08]  /*6670*/  HMMA.16816.F32.BF16 R108, R4.reuse, R18, R108 ;  /* 0x00000012046c723c */ /* 0x040ff0000004186c */
[----:B------:R-:W-:Y:S01]  /*6680*/  HMMA.16816.F32.BF16 R52, R4, R30, R216 ;  /* 0x0000001e0434723c */ /* 0x000fe200000418d8 */
[----:B------:R-:W-:-:S07]  /*6690*/  IMAD.MOV.U32 R170, RZ, RZ, R224 ;  /* 0x000000ffffaa7224 */ /* 0x000fce00078e00e0 */
[----:B------:R-:W-:Y:S01]  /*66a0*/  HMMA.16816.F32.BF16 R36, R8, R22, R36 ;  /* 0x000000160824723c */ /* 0x000fe20000041824 */
[----:B------:R-:W-:Y:S02]  /*66b0*/  IMAD.MOV.U32 R25, RZ, RZ, R168 ;  /* 0x000000ffff197224 */ /* 0x000fe400078e00a8 */
[----:B------:R-:W-:-:S05]  /*66c0*/  IMAD.MOV.U32 R169, RZ, RZ, R229 ;  /* 0x000000ffffa97224 */ /* 0x000fca00078e00e5 */
[C---:B------:R-:W-:Y:S08]  /*66d0*/  HMMA.16816.F32.BF16 R64, R8.reuse, R18, R64 ;  /* 0x000000120840723c */ /* 0x040ff00000041840 */
[----:B------:R-:W-:Y:S01]  /*66e0*/  HMMA.16816.F32.BF16 R32, R8, R30, R32 ;  /* 0x0000001e0820723c */ /* 0x000fe20000041820 */
[----:B------:R-:W-:Y:S01]  /*66f0*/  IMAD.MOV.U32 R106, RZ, RZ, R234 ;  /* 0x000000ffff6a7224 */ /* 0x000fe200078e00ea */
[----:B------:R-:W-:Y:S01]  /*6700*/  @UP1 USHF.R.U32.HI UR17, URZ, UR5, UR7 ;  /* 0x000000053f111299 */ /* 0x000fe20008011607 */
[----:B------:R-:W-:Y:S01]  /*6710*/  IMAD.MOV.U32 R85, RZ, RZ, R235 ;  /* 0x000000ffff557224 */ /* 0x000fe200078e00eb */
[----:B------:R1:W5:Y:S04]  /*6720*/  LDL.LU R243, [R1+0x98] ;  /* 0x0000980001f37983 */ /* 0x0003680000300800 */
[C---:B------:R-:W-:Y:S08]  /*6730*/  HMMA.16816.F32.BF16 R120, R4.reuse, R28, R120 ;  /* 0x0000001c0478723c */ /* 0x040ff00000041878 */
[----:B------:R-:W-:Y:S01]  /*6740*/  HMMA.16816.F32.BF16 R44, R4, R26, R44 ;  /* 0x0000001a042c723c */ /* 0x000fe2000004182c */
[----:B------:R-:W-:-:S07]  /*6750*/  IMAD.MOV.U32 R168, RZ, RZ, R102 ;  /* 0x000000ffffa87224 */ /* 0x000fce00078e0066 */
[C---:B------:R-:W-:Y:S01]  /*6760*/  HMMA.16816.F32.BF16 R216, R8.reuse, R26, R76 ;  /* 0x0000001a08d8723c */ /* 0x040fe2000004184c */
[----:B------:R-:W-:Y:S01]  /*6770*/  IMAD.MOV.U32 R6, RZ, RZ, R3 ;  /* 0x000000ffff067224 */ /* 0x000fe200078e0003 */
[----:B------:R-:W-:Y:S01]  /*6780*/  MOV R114, R233 ;  /* 0x000000e900727202 */ /* 0x000fe20000000f00 */
[----:B------:R-:W-:Y:S01]  /*6790*/  FFMA.FTZ R3, R191, c[0x0][0x2d0], -R2 ;  /* 0x0000b400bf037a23 */ /* 0x000fe20000010802 */
[----:B------:R-:W-:Y:S02]  /*67a0*/  MOV R7, R215 ;  /* 0x000000d700077202 */ /* 0x000fe40000000f00 */
[----:B------:R-:W-:Y:S01]  /*67b0*/  MOV R97, R239 ;  /* 0x000000ef00617202 */ /* 0x000fe20000000f00 */
[----:B------:R-:W-:Y:S01]  /*67c0*/  IMAD.MOV.U32 R96, RZ, RZ, R238 ;  /* 0x000000ffff607224 */ /* 0x000fe200078e00ee */
[----:B------:R-:W-:Y:S01]  /*67d0*/  HMMA.16816.F32.BF16 R212, R8, R20, R128 ;  /* 0x0000001408d4723c */ /* 0x000fe20000041880 */
[----:B------:R2:W-:Y:S01]  /*67e0*/  MUFU.EX2 R21, R3 ;  /* 0x0000000300157308 */ /* 0x0005e20000000800 */
[----:B------:R-:W-:Y:S01]  /*67f0*/  MOV R4, R170 ;  /* 0x000000aa00047202 */ /* 0x000fe20000000f00 */
[----:B------:R-:W-:Y:S01]  /*6800*/  IMAD.MOV.U32 R77, RZ, RZ, R171 ;  /* 0x000000ffff4d7224 */ /* 0x000fe200078e00ab */
[----:B------:R-:W-:-:S02]  /*6810*/  MOV R170, R113 ;  /* 0x0000007100aa7202 */ /* 0x000fc40000000f00 */
[----:B------:R-:W-:Y:S01]  /*6820*/  MOV R115, R236 ;  /* 0x000000ec00737202 */ /* 0x000fe20000000f00 */
[----:B------:R-:W-:Y:S01]  /*6830*/  IMAD.MOV.U32 R87, RZ, RZ, R232 ;  /* 0x000000ffff577224 */ /* 0x000fe200078e00e8 */
[----:B------:R-:W-:Y:S01]  /*6840*/  UIADD3 UR17, UR17, UR8, -UR11 ;  /* 0x0000000811117290 */ /* 0x000fe2000fffe80b */
[----:B------:R1:W5:Y:S01]  /*6850*/  LDL.LU R242, [R1+0x94] ;  /* 0x0000940001f27983 */ /* 0x0003620000300800 */
[----:B--2---:R-:W-:Y:S01]  /*6860*/  FFMA.FTZ R3, R200, c[0x0][0x2d0], -R2 ;  /* 0x0000b400c8037a23 */ /* 0x004fe20000010802 */
[----:B------:R-:W-:Y:S01]  /*6870*/  MOV R78, R103 ;  /* 0x00000067004e7202 */ /* 0x000fe20000000f00 */
[----:B------:R-:W-:Y:S02]  /*6880*/  IMAD.MOV.U32 R171, RZ, RZ, R100 ;  /* 0x000000ffffab7224 */ /* 0x000fe400078e0064 */
[----:B------:R-:W-:Y:S01]  /*6890*/  IMAD.MOV.U32 R5, RZ, RZ, R169 ;  /* 0x000000ffff057224 */ /* 0x000fe200078e00a9 */
[----:B------:R2:W3:Y:S01]  /*68a0*/  MUFU.EX2 R23, R3 ;  /* 0x0000000300177308 */ /* 0x0004e20000000800 */
[----:B------:R-:W-:-:S02]  /*68b0*/  IMAD.MOV.U32 R113, RZ, RZ, R101 ;  /* 0x000000ffff717224 */ /* 0x000fc400078e0065 */
[----:B------:R-:W-:Y:S01]  /*68c0*/  IMAD.MOV.U32 R79, RZ, RZ, R116 ;  /* 0x000000ffff4f7224 */ /* 0x000fe200078e0074 */
[C---:B------:R-:W-:Y:S01]  /*68d0*/  HMMA.16816.F32.BF16 R100, R8.reuse, R16, R124 ;  /* 0x000000100864723c */ /* 0x040fe2000004187c */
[----:B------:R-:W-:Y:S01]  /*68e0*/  IMAD.MOV.U32 R27, RZ, RZ, R119 ;  /* 0x000000ffff1b7224 */ /* 0x000fe200078e0077 */
[----:B------:R-:W-:Y:S02]  /*68f0*/  MOV R76, R118 ;  /* 0x00000076004c7202 */ /* 0x000fe40000000f00 */
[----:B------:R-:W-:Y:S01]  /*6900*/  MOV R191, R80 ;  /* 0x0000005000bf7202 */ /* 0x000fe20000000f00 */
[----:B------:R-:W-:Y:S01]  /*6910*/  FADD.FTZ R25, R25, R77 ;  /* 0x0000004d19197221 */ /* 0x000fe20000010000 */
[----:B------:R-:W-:Y:S01]  /*6920*/  MOV R26, R98 ;  /* 0x00000062001a7202 */ /* 0x000fe20000000f00 */
[----:B------:R1:W5:Y:S01]  /*6930*/  LDL.LU R241, [R1+0x90] ;  /* 0x0000900001f17983 */ /* 0x0003620000300800 */
[--C-:B--2---:R-:W-:Y:S02]  /*6940*/  FFMA.FTZ R3, R201, c[0x0][0x2d0], -R2.reuse ;  /* 0x0000b400c9037a23 */ /* 0x104fe40000010802 */
[----:B------:R-:W-:Y:S01]  /*6950*/  IMAD.MOV.U32 R169, RZ, RZ, R117 ;  /* 0x000000ffffa97224 */ /* 0x000fe200078e0075 */
[----:B---3--:R-:W-:Y:S01]  /*6960*/  F2FP.BF16.PACK_AB R128, R23, R21 ;  /* 0x000000151780723e */ /* 0x008fe200000010ff */
[----:B------:R-:W-:Y:S01]  /*6970*/  FFMA.FTZ R2, R202, c[0x0][0x2d0], -R2 ;  /* 0x0000b400ca027a23 */ /* 0x000fe20000010802 */
[----:B------:R-:W-:Y:S01]  /*6980*/  MOV R31, R26 ;  /* 0x0000001a001f7202 */ /* 0x000fe20000000f00 */
[----:B------:R-:W-:Y:S01]  /*6990*/  USHF.R.S32.HI UR4, URZ, 0x1f, UR17 ;  /* 0x0000001f3f047899 */ /* 0x000fe20008011411 */
[----:B------:R1:W5:Y:S01]  /*69a0*/  LDL.LU R240, [R1+0x8c] ;  /* 0x00008c0001f07983 */ /* 0x0003620000300800 */
[----:B------:R2:W-:Y:S01]  /*69b0*/  MUFU.EX2 R22, R2 ;  /* 0x0000000200167308 */ /* 0x0005e20000000800 */
[----:B------:R-:W-:Y:S02]  /*69c0*/  HMMA.16816.F32.BF16 R116, R8, R28, R152 ;  /* 0x0000001c0874723c */ /* 0x000fe40000041898 */
[----:B------:R-:W3:Y:S05]  /*69d0*/  LDSM.16.MT88.4 R152, [R225+0x1900] ;  /* 0x00190000e198783b */ /* 0x000eea0000004200 */
[----:B------:R4:W1:Y:S01]  /*69e0*/  MUFU.EX2 R24, R3 ;  /* 0x0000000300187308 */ /* 0x0008620000000800 */
[----:B------:R-:W-:Y:S01]  /*69f0*/  MOV R26, R87 ;  /* 0x00000057001a7202 */ /* 0x000fe20000000f00 */
[----:B------:R1:W5:Y:S01]  /*6a00*/  LDL.LU R239, [R1+0x88] ;  /* 0x0000880001ef7983 */ /* 0x0003620000300800 */
[----:B--2---:R-:W-:Y:S01]  /*6a10*/  FFMA.FTZ R2, R186, c[0x0][0x2d0], -R0 ;  /* 0x0000b400ba027a23 */ /* 0x004fe20000010800 */
[----:B------:R-:W-:-:S02]  /*6a20*/  MOV R29, R114 ;  /* 0x00000072001d7202 */ /* 0x000fc40000000f00 */
[----:B------:R2:W5:Y:S02]  /*6a30*/  LDL.LU R238, [R1+0x84] ;  /* 0x0000840001ee7983 */ /* 0x0005640000300800 */
[----:B------:R1:W-:Y:S01]  /*6a40*/  MUFU.EX2 R17, R2 ;  /* 0x0000000200117308 */ /* 0x0003e20000000800 */
[----:B------:R-:W-:Y:S01]  /*6a50*/  ULEA.HI UR4, UR4, UR17, URZ, 0x6 ;  /* 0x0000001104047291 */ /* 0x000fe2000f8f303f */
[----:B------:R2:W5:Y:S01]  /*6a60*/  LDL.LU R237, [R1+0x80] ;  /* 0x0000800001ed7983 */ /* 0x0005620000300800 */
[----:B----4-:R-:W-:Y:S02]  /*6a70*/  FADD.FTZ R3, R189, R184 ;  /* 0x000000b8bd037221 */ /* 0x010fe40000010000 */
[--C-:B-1----:R-:W-:Y:S01]  /*6a80*/  FFMA.FTZ R2, R187, c[0x0][0x2d0], -R0.reuse ;  /* 0x0000b400bb027a23 */ /* 0x102fe20000010800 */
[----:B------:R-:W-:Y:S01]  /*6a90*/  F2FP.BF16.PACK_AB R130, R22, R24 ;  /* 0x000000181682723e */ /* 0x000fe200000010ff */
[----:B------:R2:W5:Y:S02]  /*6aa0*/  LDL.LU R236, [R1+0x7c] ;  /* 0x00007c0001ec7983 */ /* 0x0005640000300800 */
[----:B------:R1:W4:Y:S01]  /*6ab0*/  MUFU.EX2 R18, R2 ;  /* 0x0000000200127308 */ /* 0x0003220000000800 */
[----:B------:R-:W-:Y:S01]  /*6ac0*/  FADD.FTZ R8, R190, R3 ;  /* 0x00000003be087221 */ /* 0x000fe20000010000 */
[----:B------:R-:W-:Y:S01]  /*6ad0*/  MOV R189, R82 ;  /* 0x0000005200bd7202 */ /* 0x000fe20000000f00 */
[----:B------:R2:W5:Y:S01]  /*6ae0*/  LDL.LU R235, [R1+0x78] ;  /* 0x0000780001eb7983 */ /* 0x0005620000300800 */
[--C-:B-1----:R-:W-:Y:S01]  /*6af0*/  FFMA.FTZ R2, R188, c[0x0][0x2d0], -R0.reuse ;  /* 0x0000b400bc027a23 */ /* 0x102fe20000010800 */
[----:B----4-:R-:W-:Y:S01]  /*6b00*/  F2FP.BF16.PACK_AB R129, R18, R17 ;  /* 0x000000111281723e */ /* 0x010fe200000010ff */
[----:B------:R-:W-:Y:S01]  /*6b10*/  FFMA.FTZ R0, R185, c[0x0][0x2d0], -R0 ;  /* 0x0000b400b9007a23 */ /* 0x000fe20000010800 */
[----:B------:R2:W5:Y:S03]  /*6b20*/  LDL.LU R234, [R1+0x74] ;  /* 0x0000740001ea7983 */ /* 0x0005660000300800 */
[----:B------:R1:W-:Y:S01]  /*6b30*/  MUFU.EX2 R19, R0 ;  /* 0x0000000000137308 */ /* 0x0003e20000000800 */
[----:B------:R-:W-:Y:S01]  /*6b40*/  IMAD.MOV.U32 R188, RZ, RZ, R83 ;  /* 0x000000ffffbc7224 */ /* 0x000fe200078e0053 */
[----:B------:R-:W4:Y:S01]  /*6b50*/  LDSM.16.MT88.4 R184, [R228+0x1900] ;  /* 0x00190000e4b8783b */ /* 0x000f220000004200 */
[----:B------:R-:W-:-:S03]  /*6b60*/  IMAD.MOV.U32 R190, RZ, RZ, R81 ;  /* 0x000000ffffbe7224 */ /* 0x000fc600078e0051 */
[----:B------:R-:W2:Y:S02]  /*6b70*/  LDSM.16.MT88.4 R80, [R225+0x3900] ;  /* 0x00390000e150783b */ /* 0x000ea40000004200 */
[----:B------:R-:W3:Y:S01]  /*6b80*/  MUFU.EX2 R20, R2 ;  /* 0x0000000200147308 */ /* 0x000ee20000000800 */
[----:B------:R-:W-:Y:S01]  /*6b90*/  IMAD.MOV.U32 R3, RZ, RZ, R97 ;  /* 0x000000ffff037224 */ /* 0x000fe200078e0061 */
[----:B------:R2:W5:Y:S01]  /*6ba0*/  LDL.LU R233, [R1+0x70] ;  /* 0x0000700001e97983 */ /* 0x0005620000300800 */
[----:B------:R-:W-:-:S03]  /*6bb0*/  USHF.R.S32.HI UR24, URZ, 0x6, UR4 ;  /* 0x000000063f187899 */ /* 0x000fc60008011404 */
[----:B------:R2:W5:Y:S01]  /*6bc0*/  LDL.LU R232, [R1+0x6c] ;  /* 0x00006c0001e87983 */ /* 0x0005620000300800 */
[----:B-1----:R-:W-:Y:S01]  /*6bd0*/  FFMA.FTZ R0, R78, c[0x0][0x2d0], -R13 ;  /* 0x0000b4004e007a23 */ /* 0x002fe2000001080d */
[----:B------:R-:W-:Y:S02]  /*6be0*/  MOV R78, R14 ;  /* 0x0000000e004e7202 */ /* 0x000fe40000000f00 */
[----:B------:R1:W5:Y:S01]  /*6bf0*/  LDL.LU R231, [R1+0x68] ;  /* 0x0000680001e77983 */ /* 0x0003620000300800 */
[----:B------:R1:W-:Y:S01]  /*6c00*/  MUFU.EX2 R14, R0 ;  /* 0x00000000000e7308 */ /* 0x0003e20000000800 */
[----:B---3--:R-:W-:Y:S02]  /*6c10*/  F2FP.BF16.PACK_AB R131, R19, R20 ;  /* 0x000000141383723e */ /* 0x008fe400000010ff */
[----:B------:R3:W5:Y:S01]  /*6c20*/  LDL.LU R230, [R1+0x64] ;  /* 0x0000640001e67983 */ /* 0x0007620000300800 */
[----:B------:R-:W-:-:S03]  /*6c30*/  UISETP.LT.AND UP0, UPT, URZ, UR24, UPT ;  /* 0x000000183f00728c */ /* 0x000fc6000bf01270 */
[----:B------:R3:W5:Y:S01]  /*6c40*/  LDL.LU R229, [R1+0x60] ;  /* 0x0000600001e57983 */ /* 0x0007620000300800 */
[----:B-1----:R-:W-:Y:S01]  /*6c50*/  FFMA.FTZ R0, R79, c[0x0][0x2d0], -R13 ;  /* 0x0000b4004f007a23 */ /* 0x002fe2000001080d */
[----:B------:R-:W-:Y:S01]  /*6c60*/  HMMA.16816.F32.BF16 R140, R128, R152, R140 ;  /* 0x00000098808c723c */ /* 0x000fe2000004188c */
[----:B------:R-:W-:Y:S01]  /*6c70*/  IMAD.MOV.U32 R79, RZ, RZ, R169 ;  /* 0x000000ffff4f7224 */ /* 0x000fe200078e00a9 */
[----:B------:R-:W-:Y:S01]  /*6c80*/  MOV R169, R170 ;  /* 0x000000aa00a97202 */ /* 0x000fe20000000f00 */
[----:B------:R-:W-:Y:S01]  /*6c90*/  IMAD.MOV.U32 R170, RZ, RZ, R171 ;  /* 0x000000ffffaa7224 */ /* 0x000fe200078e00ab */
[----:B------:R-:W-:Y:S01]  /*6ca0*/  MOV R171, R15 ;  /* 0x0000000f00ab7202 */ /* 0x000fe20000000f00 */
[----:B------:R3:W5:Y:S01]  /*6cb0*/  LDL.LU R224, [R1+0x5c] ;  /* 0x00005c0001e07983 */ /* 0x0007620000300800 */
[----:B------:R1:W1:Y:S02]  /*6cc0*/  MUFU.EX2 R15, R0 ;  /* 0x00000000000f7308 */ /* 0x0002640000000800 */
[----:B-1----:R-:W-:-:S06]  /*6cd0*/  FFMA.FTZ R0, R27, c[0x0][0x2d0], -R13 ;  /* 0x0000b4001b007a23 */ /* 0x002fcc000001080d */
[----:B------:R1:W-:Y:S01]  /*6ce0*/  MUFU.EX2 R16, R0 ;  /* 0x0000000000107308 */ /* 0x0003e20000000800 */
[----:B------:R-:W-:Y:S02]  /*6cf0*/  FFMA.FTZ R2, R171, c[0x0][0x2d0], -R12 ;  /* 0x0000b400ab027a23 */ /* 0x000fe4000001080c */
[----:B-1----:R-:W-:-:S05]  /*6d00*/  FFMA.FTZ R0, R76, c[0x0][0x2d0], -R13 ;  /* 0x0000b4004c007a23 */ /* 0x002fca000001080d */
[----:B------:R1:W-:Y:S02]  /*6d10*/  MUFU.EX2 R13, R0 ;  /* 0x00000000000d7308 */ /* 0x0003e40000000800 */
[----:B-1----:R-:W-:-:S06]  /*6d20*/  FFMA.FTZ R0, R78, c[0x0][0x2d0], -R12 ;  /* 0x0000b4004e007a23 */ /* 0x002fcc000001080c */
[----:B------:R1:W-:Y:S02]  /*6d30*/  MUFU.EX2 R9, R0 ;  /* 0x0000000000097308 */ /* 0x0003e40000000800 */
[----:B-1----:R-:W-:-:S06]  /*6d40*/  FFMA.FTZ R0, R79, c[0x0][0x2d0], -R12 ;  /* 0x0000b4004f007a23 */ /* 0x002fcc000001080c */
[----:B------:R1:W1:Y:S08]  /*6d50*/  MUFU.EX2 R10, R0 ;  /* 0x00000000000a7308 */ /* 0x0002700000000800 */
[----:B------:R-:W-:Y:S01]  /*6d60*/  MUFU.EX2 R11, R2 ;  /* 0x00000002000b7308 */ /* 0x000fe20000000800 */
[----:B-1----:R-:W-:-:S07]  /*6d70*/  FFMA.FTZ R0, R168, c[0x0][0x2d0], -R12 ;  /* 0x0000b400a8007a23 */ /* 0x002fce000001080c */
[----:B------:R-:W1:Y:S01]  /*6d80*/  MUFU.EX2 R12, R0 ;  /* 0x00000000000c7308 */ /* 0x000e620000000800 */
[----:B------:R-:W-:Y:S02]  /*6d90*/  F2FP.BF16.PACK_AB R124, R15, R14 ;  /* 0x0000000e0f7c723e */ /* 0x000fe400000010ff */
[----:B------:R-:W-:Y:S02]  /*6da0*/  F2FP.BF16.PACK_AB R125, R10, R9 ;  /* 0x000000090a7d723e */ /* 0x000fe400000010ff */
[----:B------:R-:W-:Y:S02]  /*6db0*/  F2FP.BF16.PACK_AB R126, R13, R16 ;  /* 0x000000100d7e723e */ /* 0x000fe400000010ff */
[----:B-1----:R-:W-:-:S07]  /*6dc0*/  F2FP.BF16.PACK_AB R127, R12, R11 ;  /* 0x0000000b0c7f723e */ /* 0x002fce00000010ff */
[C---:B------:R-:W-:Y:S08]  /*6dd0*/  HMMA.16816.F32.BF16 R144, R124.reuse, R152, R144 ;  /* 0x000000987c90723c */ /* 0x040ff00000041890 */
[-C--:B------:R-:W-:Y:S08]  /*6de0*/  HMMA.16816.F32.BF16 R148, R124, R154.reuse, R148 ;  /* 0x0000009a7c94723c */ /* 0x080ff00000041894 */
[----:B------:R-:W-:Y:S07]  /*6df0*/  HMMA.16816.F32.BF16 R152, R128, R154, R40 ;  /* 0x0000009a8098723c */ /* 0x000fee0000041828 */
[----:B------:R-:W-:Y:S01]  /*6e00*/  MOV R43, R4 ;  /* 0x00000004002b7202 */ /* 0x000fe20000000f00 */
[----:B------:R-:W-:Y:S01]  /*6e10*/  IMAD.MOV.U32 R42, RZ, RZ, R5 ;  /* 0x000000ffff2a7224 */ /* 0x000fe200078e0005 */
[----:B------:R-:W-:Y:S01]  /*6e20*/  MOV R41, R6 ;  /* 0x0000000600297202 */ /* 0x000fe20000000f00 */
[----:B------:R-:W-:-:S02]  /*6e30*/  IMAD.MOV.U32 R40, RZ, RZ, R7 ;  /* 0x000000ffff287224 */ /* 0x000fc400078e0007 */
[----:B------:R-:W1:Y:S01]  /*6e40*/  LDSM.16.MT88.4 R4, [R227+0x3900] ;  /* 0x00390000e304783b */ /* 0x000e620000004200 */
[----:B------:R-:W-:Y:S01]  /*6e50*/  MOV R79, R170 ;  /* 0x000000aa004f7202 */ /* 0x000fe20000000f00 */
[----:B------:R-:W-:Y:S01]  /*6e60*/  IMAD.MOV.U32 R78, RZ, RZ, R169 ;  /* 0x000000ffff4e7224 */ /* 0x000fe200078e00a9 */
[----:B----4-:R-:W-:Y:S01]  /*6e70*/  HMMA.16816.F32.BF16 R172, R128, R184, R172 ;  /* 0x000000b880ac723c */ /* 0x010fe200000418ac */
[----:B------:R-:W-:Y:S01]  /*6e80*/  FADD.FTZ R2, R104, R84 ;  /* 0x0000005468027221 */ /* 0x000fe20000010000 */
[----:B------:R-:W4:Y:S01]  /*6e90*/  LDSM.16.MT88.4 R168, [R226+0x1900] ;  /* 0x00190000e2a8783b */ /* 0x000f220000004200 */
[----:B------:R-:W-:Y:S02]  /*6ea0*/  FADD.FTZ R0, R78, R203 ;  /* 0x000000cb4e007221 */ /* 0x000fe40000010000 */
[----:B------:R-:W-:Y:S01]  /*6eb0*/  IMAD.MOV.U32 R30, RZ, RZ, R79 ;  /* 0x000000ffff1e7224 */ /* 0x000fe200078e004f */
[----:B------:R-:W1:Y:S02]  /*6ec0*/  LDSM.16.MT88.4 R200, [R227+0x1900] ;  /* 0x00190000e3c8783b */ /* 0x000e640000004200 */
[----:B--2---:R-:W-:Y:S01]  /*6ed0*/  HMMA.16816.F32.BF16 R76, R124, R82, R44 ;  /* 0x000000527c4c723c */ /* 0x004fe2000004182c */
[----:B------:R-:W-:-:S06]  /*6ee0*/  FADD.FTZ R3, R3, R2 ;  /* 0x0000000203037221 */ /* 0x000fcc0000010000 */
[----:B------:R-:W-:Y:S01]  /*6ef0*/  IMAD.MOV.U32 R45, RZ, RZ, R106 ;  /* 0x000000ffff2d7224 */ /* 0x000fe200078e006a */
[----:B------:R-:W-:Y:S01]  /*6f00*/  MOV R46, R107 ;  /* 0x0000006b002e7202 */ /* 0x000fe20000000f00 */
[----:B------:R-:W-:Y:S01]  /*6f10*/  HMMA.16816.F32.BF16 R176, R124, R184, R176 ;  /* 0x000000b87cb0723c */ /* 0x000fe200000418b0 */
[----:B------:R-:W-:Y:S01]  /*6f20*/  MOV R44, R29 ;  /* 0x0000001d002c7202 */ /* 0x000fe20000000f00 */
[----:B------:R-:W-:Y:S02]  /*6f30*/  FADD.FTZ R0, R45, R0 ;  /* 0x000000002d007221 */ /* 0x000fe40000010000 */
[----:B------:R-:W-:-:S04]  /*6f40*/  FADD.FTZ R8, R46, R8 ;  /* 0x000000082e087221 */ /* 0x000fc80000010000 */
[----:B------:R-:W-:Y:S01]  /*6f50*/  HMMA.16816.F32.BF16 R180, R124, R186, R180 ;  /* 0x000000ba7cb4723c */ /* 0x000fe200000418b4 */
[----:B------:R-:W-:Y:S02]  /*6f60*/  IMAD.MOV.U32 R47, RZ, RZ, R105 ;  /* 0x000000ffff2f7224 */ /* 0x000fe400078e0069 */
[----:B------:R-:W-:-:S05]  /*6f70*/  FADD.FTZ R2, R44, R25 ;  /* 0x000000192c027221 */ /* 0x000fca0000010000 */
[----:B------:R-:W-:Y:S01]  /*6f80*/  HMMA.16816.F32.BF16 R184, R128, R186, R56 ;  /* 0x000000ba80b8723c */ /* 0x000fe20000041838 */
[----:B------:R-:W-:-:S06]  /*6f90*/  FADD.FTZ R3, R47, R3 ;  /* 0x000000032f037221 */ /* 0x000fcc0000010000 */
[----:B------:R-:W-:Y:S01]  /*6fa0*/  MOV R58, R112 ;  /* 0x00000070003a7202 */ /* 0x000fe20000000f00 */
[----:B------:R-:W-:Y:S01]  /*6fb0*/  IMAD.MOV.U32 R57, RZ, RZ, R113 ;  /* 0x000000ffff397224 */ /* 0x000fe200078e0071 */
[----:B------:R-:W-:-:S03]  /*6fc0*/  MOV R56, R96 ;  /* 0x0000006000387202 */ /* 0x000fc60000000f00 */
[----:B------:R-:W-:Y:S02]  /*6fd0*/  FADD.FTZ R0, R57, R0 ;  /* 0x0000000039007221 */ /* 0x000fe40000010000 */
[----:B------:R-:W-:Y:S01]  /*6fe0*/  FADD.FTZ R8, R58, R8 ;  /* 0x000000083a087221 */ /* 0x000fe20000010000 */
[-C--:B-1----:R-:W-:Y:S01]  /*6ff0*/  HMMA.16816.F32.BF16 R120, R124, R4.reuse, R120 ;  /* 0x000000047c78723c */ /* 0x082fe20000041878 */
[----:B------:R-:W-:Y:S02]  /*7000*/  IMAD.MOV.U32 R59, RZ, RZ, R99 ;  /* 0x000000ffff3b7224 */ /* 0x000fe400078e0063 */
[----:B------:R-:W-:Y:S01]  /*7010*/  FADD.FTZ R2, R56, R2 ;  /* 0x0000000238027221 */ /* 0x000fe20000010000 */
[----:B------:R-:W1:Y:S04]  /*7020*/  LDSM.16.MT88.4 R96, [R226+0x3900] ;  /* 0x00390000e260783b */ /* 0x000e680000004200 */
[----:B------:R-:W-:Y:S01]  /*7030*/  HMMA.16816.F32.BF16 R116, R128, R4, R116 ;  /* 0x000000048074723c */ /* 0x000fe20000041874 */
[----:B------:R-:W-:-:S02]  /*7040*/  IMAD.MOV.U32 R27, RZ, RZ, R115 ;  /* 0x000000ffff1b7224 */ /* 0x000fc400078e0073 */
[----:B------:R-:W-:Y:S01]  /*7050*/  IMAD.MOV.U32 R29, RZ, RZ, R86 ;  /* 0x000000ffff1d7224 */ /* 0x000fe200078e0056 */
[----:B------:R-:W2:Y:S03]  /*7060*/  LDSM.16.MT88.4 R112, [R228+0x3900] ;  /* 0x00390000e470783b */ /* 0x000ea60000004200 */
[----:B------:R-:W-:Y:S02]  /*7070*/  FADD.FTZ R4, R40, R0 ;  /* 0x0000000028047221 */ /* 0x000fe40000010000 */
[----:B------:R-:W-:Y:S02]  /*7080*/  FADD.FTZ R0, R41, R8 ;  /* 0x0000000829007221 */ /* 0x000fe40000010000 */
[----:B------:R-:W-:Y:S02]  /*7090*/  FADD.FTZ R5, R252, R3 ;  /* 0x00000003fc057221 */ /* 0x000fe40000010000 */
[----:B------:R-:W-:-:S02]  /*70a0*/  FADD.FTZ R3, R59, R2 ;  /* 0x000000023b037221 */ /* 0x000fc40000010000 */
[----:B------:R-:W-:Y:S02]  /*70b0*/  FADD.FTZ R0, R30, R0 ;  /* 0x000000001e007221 */ /* 0x000fe40000010000 */
[----:B------:R-:W-:Y:S02]  /*70c0*/  FADD.FTZ R2, R247, R5 ;  /* 0x00000005f7027221 */ /* 0x000fe40000010000 */
[----:B------:R-:W-:Y:S02]  /*70d0*/  IMAD.MOV.U32 R28, RZ, RZ, R27 ;  /* 0x000000ffff1c7224 */ /* 0x000fe400078e001b */
[----:B------:R-:W-:Y:S02]  /*70e0*/  FADD.FTZ R4, R43, R4 ;  /* 0x000000042b047221 */ /* 0x000fe40000010000 */
[----:B------:R-:W-:Y:S01]  /*70f0*/  FADD.FTZ R3, R42, R3 ;  /* 0x000000032a037221 */ /* 0x000fe20000010000 */
[----:B------:R-:W-:Y:S01]  /*7100*/  MOV R27, R85 ;  /* 0x00000055001b7202 */ /* 0x000fe20000000f00 */
        /* <DEDUP_REMOVED lines=35> */
[----:B------:R-:W-:Y:S01]  /*7340*/  FADD.FTZ R3, R16, R3 ;  /* 0x0000000310037221 */ /* 0x000fe20000010000 */
[----:B------:R1:W-:Y:S01]  /*7350*/  STL [R1+0x10], R0 ;  /* 0x0000100001007387 */ /* 0x0003e20000100800 */
[----:B------:R-:W-:Y:S01]  /*7360*/  FADD.FTZ R5, R19, R2 ;  /* 0x0000000213057221 */ /* 0x000fe20000010000 */
[----:B------:R-:W-:Y:S01]  /*7370*/  USEL UR24, URZ, UR24, !UP0 ;  /* 0x000000183f187287 */ /* 0x000fe2000c000000 */
[----:B------:R-:W-:-:S03]  /*7380*/  FADD.FTZ R2, R13, R3 ;  /* 0x000000030d027221 */ /* 0x000fc60000010000 */
[----:B------:R3:W-:Y:S01]  /*7390*/  STL [R1+0x18], R5 ;  /* 0x0000180501007387 */ /* 0x0007e20000100800 */
[----:B------:R-:W-:-:S06]  /*73a0*/  UISETP.GE.AND UP0, UPT, UR25, UR24, UPT ;  /* 0x000000181900728c */ /* 0x000fcc000bf06270 */
[----:B------:R-:W-:Y:S01]  /*73b0*/  PLOP3.LUT P0, PT, PT, PT, UP0, 0x80, 0x0 ;  /* 0x000000000000781c */ /* 0x000fe20003f0f008 */
[----:B-1----:R-:W-:-:S05]  /*73c0*/  FADD.FTZ R0, R12, R4 ;  /* 0x000000040c007221 */ /* 0x002fca0000010000 */
[----:B------:R3:W-:Y:S04]  /*73d0*/  STL [R1+0x1c], R0 ;  /* 0x00001c0001007387 */ /* 0x0007e80000100800 */
[----:B------:R3:W-:Y:S01]  /*73e0*/  STL [R1+0x14], R2 ;  /* 0x0000140201007387 */ /* 0x0007e20000100800 */
[-C--:B----4-:R-:W-:Y:S08]  /*73f0*/  HMMA.16816.F32.BF16 R156, R128, R168.reuse, R156 ;  /* 0x000000a8809c723c */ /* 0x090ff0000004189c */
[C---:B------:R-:W-:Y:S08]  /*7400*/  HMMA.16816.F32.BF16 R160, R124.reuse, R168, R160 ;  /* 0x000000a87ca0723c */ /* 0x040ff000000418a0 */
[-C--:B------:R-:W-:Y:S08]  /*7410*/  HMMA.16816.F32.BF16 R164, R124, R170.reuse, R164 ;  /* 0x000000aa7ca4723c */ /* 0x080ff000000418a4 */
[----:B------:R-:W-:Y:S08]  /*7420*/  HMMA.16816.F32.BF16 R168, R128, R170, R68 ;  /* 0x000000aa80a8723c */ /* 0x000ff00000041844 */
        /* <DEDUP_REMOVED lines=17> */
[----:B------:R-:W-:Y:S07]  /*7540*/  @!P0 BRA `(.L_x_1601) ;  /* 0x0000554000008947 */ /* 0x000fee0003800000 */
[----:B---3--:R-:W2:Y:S04]  /*7550*/  LDL.64 R42, [R1+0x50] ;  /* 0x00005000012a7983 */ /* 0x008ea80000100a00 */
[----:B------:R-:W3:Y:S04]  /*7560*/  LDL.64 R30, [R1+0x48] ;  /* 0x00004800011e7983 */ /* 0x000ee80000100a00 */
[----:B------:R-:W4:Y:S04]  /*7570*/  LDL R41, [R1+0x30] ;  /* 0x0000300001297983 */ /* 0x000f280000100800 */
[----:B------:R-:W4:Y:S04]  /*7580*/  LDL.64 R28, [R1+0x40] ;  /* 0x00004000011c7983 */ /* 0x000f280000100a00 */
[----:B------:R-:W4:Y:S01]  /*7590*/  LDL.64 R26, [R1+0x38] ;  /* 0x00003800011a7983 */ /* 0x000f220000100a00 */
[----:B------:R-:W-:Y:S01]  /*75a0*/  IMAD.MOV.U32 R133, RZ, RZ, R136 ;  /* 0x000000ffff857224 */ /* 0x000fe200078e0088 */
[----:B-----5:R-:W-:Y:S01]  /*75b0*/  MOV R139, R134 ;  /* 0x00000086008b7202 */ /* 0x020fe20000000f00 */
[----:B------:R-:W-:Y:S01]  /*75c0*/  IMAD.MOV.U32 R132, RZ, RZ, R137 ;  /* 0x000000ffff847224 */ /* 0x000fe200078e0089 */
[----:B------:R-:W-:Y:S01]  /*75d0*/  UMOV UR26, UR25 ;  /* 0x00000019001a7c82 */ /* 0x000fe20008000000 */
[----:B------:R-:W-:Y:S01]  /*75e0*/  IMAD.MOV.U32 R138, RZ, RZ, R135 ;  /* 0x000000ffff8a7224 */ /* 0x000fe200078e0087 */
[----:B------:R-:W-:-:S02]  /*75f0*/  UMOV UR17, 0xffffffc0 ;  /* 0xffffffc000117882 */ /* 0x000fc40000000000 */
[----:B------:R-:W-:Y:S02]  /*7600*/  ULDC.64 UR6, c[0x0][0x208] ;  /* 0x0000820000067ab9 */ /* 0x000fe40000000a00 */
[----:B------:R-:W-:Y:S01]  /*7610*/  ULDC.64 UR4, c[0x0][0x1e0] ;  /* 0x0000780000047ab9 */ /* 0x000fe20000000a00 */
[----:B--2---:R-:W-:Y:S02]  /*7620*/  IADD3 R3, P1, R42, 0x40, RZ ;  /* 0x000000402a037810 */ /* 0x004fe40007f3e0ff */
[----:B---3--:R-:W-:Y:S01]  /*7630*/  IADD3 R2, P0, R30, 0x40, RZ ;  /* 0x000000401e027810 */ /* 0x008fe20007f1e0ff */
[----:B----4-:R-:W-:Y:S02]  /*7640*/  @P3 IMAD.HI.U32 R0, R41, c[0x0][0x2c8], RZ ;  /* 0x0000b20029003a27 */ /* 0x010fe400078e00ff */
[----:B------:R1:W-:Y:S04]  /*7650*/  STL [R1+0x2c], R3 ;  /* 0x00002c0301007387 */ /* 0x0003e80000100800 */
[----:B------:R2:W-:Y:S01]  /*7660*/  STL [R1+0x28], R2 ;  /* 0x0000280201007387 */ /* 0x0005e20000100800 */
[----:B-1----:R-:W-:Y:S01]  /*7670*/  @P3 SHF.R.U32.HI R3, RZ, c[0x0][0x2cc], R0 ;  /* 0x0000b300ff033a19 */ /* 0x002fe20000011600 */
[----:B------:R-:W-:Y:S01]  /*7680*/  IMAD.X R0, RZ, RZ, R27, P0 ;  /* 0x000000ffff007224 */ /* 0x000fe200000e061b */
[----:B--2---:R-:W-:-:S03]  /*7690*/  IADD3.X R2, RZ, R29, RZ, P1, !PT ;  /* 0x0000001dff027210 */ /* 0x004fc60000ffe4ff */
[----:B------:R1:W-:Y:S04]  /*76a0*/  @P3 STL [R1+0xc], R3 ;  /* 0x00000c0301003387 */ /* 0x0003e80000100800 */
[----:B------:R1:W-:Y:S04]  /*76b0*/  STL [R1+0x24], R2 ;  /* 0x0000240201007387 */ /* 0x0003e80000100800 */
[----:B------:R1:W-:Y:S02]  /*76c0*/  STL [R1+0x20], R0 ;  /* 0x0000200001007387 */ /* 0x0003e40000100800 */
.L_x_1602:
[----:B------:R-:W2:Y:S01]  /*76d0*/  LDL.64 R134, [R1+0x50] ;  /* 0x0000500001867983 */ /* 0x000ea20000100a00 */
[----:B------:R-:W-:Y:S04]  /*76e0*/  DEPBAR.LE SB0, 0x0 ;  /* 0x000080000000791a */ /* 0x000fe80000000000 */
[----:B------:R-:W-:Y:S01]  /*76f0*/  UISETP.GE.AND UP0, UPT, UR26, URZ, UPT ;  /* 0x0000003f1a00728c */ /* 0x000fe2000bf06270 */
[----:B------:R-:W3:Y:S01]  /*7700*/  LDL.64 R136, [R1+0x40] ;  /* 0x0000400001887983 */ /* 0x000ee20000100a00 */
        /* <DEDUP_REMOVED lines=12> */
[----:B-----5:R-:W-:Y:S08]  /*77d0*/  LDSM.16.M88.4 R64, [R231+0x8100] ;  /* 0x00810000e740783b */ /* 0x020ff00000000200 */
[----:B-1----:R-:W4:Y:S04]  /*77e0*/  LDL R3, [R1+0x2c] ;  /* 0x00002c0001037983 */ /* 0x002f280000100800 */
[----:B------:R-:W4:Y:S04]  /*77f0*/  LDL R220, [R1+0x24] ;  /* 0x0000240001dc7983 */ /* 0x000f280000100800 */
        /* <DEDUP_REMOVED lines=12> */
[----:B------:R1:W-:Y:S04]  /*78c0*/  STL [R1+0x80], R131 ;  /* 0x0000808301007387 */ /* 0x0003e80000100800 */
[----:B------:R1:W-:Y:S01]  /*78d0*/  STL [R1+0x5c], R235 ;  /* 0x00005ceb01007387 */ /* 0x0003e20000100800 */
[-C--:B------:R-:W-:Y:S03]  /*78e0*/  HMMA.16816.F32.BF16 R20, R64, R32.reuse, RZ ;  /* 0x000000204014723c */ /* 0x080fe600000418ff */
[----:B------:R-:W-:Y:S04]  /*78f0*/  STL [R1+0x60], R243 ;  /* 0x000060f301007387 */ /* 0x000fe80000100800 */
[----:B------:R-:W-:Y:S01]  /*7900*/  STL [R1+0x64], R242 ;  /* 0x000064f201007387 */ /* 0x000fe20000100800 */
[C---:B------:R-:W-:Y:S03]  /*7910*/  HMMA.16816.F32.BF16 R24, R60.reuse, R32, RZ ;  /* 0x000000203c18723c */ /* 0x040fe600000418ff */
[----:B------:R-:W-:Y:S05]  /*7920*/  STL [R1+0x68], R241 ;  /* 0x000068f101007387 */ /* 0x000fea0000100800 */
[-C--:B------:R-:W-:Y:S01]  /*7930*/  HMMA.16816.F32.BF16 R28, R60, R34.reuse, RZ ;  /* 0x000000223c1c723c */ /* 0x080fe200000418ff */
[----:B-1----:R-:W4:Y:S04]  /*7940*/  LDL R131, [R1+0x34] ;  /* 0x0000340001837983 */ /* 0x002f280000100800 */
[----:B------:R-:W4:Y:S03]  /*7950*/  LDL R235, [R1+0xc] ;  /* 0x00000c0001eb7983 */ /* 0x000f260000100800 */
[C---:B------:R-:W-:Y:S01]  /*7960*/  HMMA.16816.F32.BF16 R32, R64.reuse, R34, RZ ;  /* 0x000000224020723c */ /* 0x040fe200000418ff */
[----:B------:R-:W-:Y:S04]  /*7970*/  STL [R1+0x6c], R231 ;  /* 0x00006ce701007387 */ /* 0x000fe80000100800 */
[----:B------:R-:W-:Y:S03]  /*7980*/  STL [R1+0x70], R224 ;  /* 0x000070e001007387 */ /* 0x000fe60000100800 */
[-C--:B------:R-:W-:Y:S01]  /*7990*/  HMMA.16816.F32.BF16 R36, R64, R48.reuse, RZ ;  /* 0x000000304024723c */ /* 0x080fe200000418ff */
[----:B------:R-:W-:Y:S04]  /*79a0*/  STL [R1+0x74], R240 ;  /* 0x000074f001007387 */ /* 0x000fe80000100800 */
[----:B------:R-:W-:Y:S03]  /*79b0*/  STL [R1+0x78], R233 ;  /* 0x000078e901007387 */ /* 0x000fe60000100800 */
[C---:B------:R-:W-:Y:S01]  /*79c0*/  HMMA.16816.F32.BF16 R40, R60.reuse, R48, RZ ;  /* 0x000000303c28723c */ /* 0x040fe200000418ff */
[----:B------:R-:W-:Y:S07]  /*79d0*/  STL [R1+0x7c], R239 ;  /* 0x00007cef01007387 */ /* 0x000fee0000100800 */
[-C--:B------:R-:W-:Y:S08]  /*79e0*/  HMMA.16816.F32.BF16 R44, R60, R50.reuse, RZ ;  /* 0x000000323c2c723c */ /* 0x080ff000000418ff */
[C---:B------:R-:W-:Y:S08]  /*79f0*/  HMMA.16816.F32.BF16 R48, R64.reuse, R50, RZ ;  /* 0x000000324030723c */ /* 0x040ff000000418ff */
[-C--:B------:R-:W-:Y:S08]  /*7a00*/  HMMA.16816.F32.BF16 R52, R64, R204.reuse, RZ ;  /* 0x000000cc4034723c */ /* 0x080ff000000418ff */
[C---:B------:R-:W-:Y:S08]  /*7a10*/  HMMA.16816.F32.BF16 R56, R60.reuse, R204, RZ ;  /* 0x000000cc3c38723c */ /* 0x040ff000000418ff */
[-C--:B------:R-:W-:Y:S08]  /*7a20*/  HMMA.16816.F32.BF16 R60, R60, R206.reuse, RZ ;  /* 0x000000ce3c3c723c */ /* 0x080ff000000418ff */
[----:B------:R-:W-:Y:S01]  /*7a30*/  HMMA.16816.F32.BF16 R64, R64, R206, RZ ;  /* 0x000000ce4040723c */ /* 0x000fe200000418ff */
[----:B------:R-:W1:Y:S07]  /*7a40*/  LDSM.16.M88.4 R204, [R243] ;  /* 0x00000000f3cc783b */ /* 0x000e6e0000000200 */
[-C--:B------:R-:W-:Y:S08]  /*7a50*/  HMMA.16816.F32.BF16 R4, R208, R212.reuse, R4 ;  /* 0x000000d4d004723c */ /* 0x080ff00000041804 */
        /* <DEDUP_REMOVED lines=9> */
[-C--:B--2---:R-:W-:Y:S08]  /*7af0*/  HMMA.16816.F32.BF16 R36, R208, R212.reuse, R36 ;  /* 0x000000d4d024723c */ /* 0x084ff00000041824 */
[C---:B------:R-:W-:Y:S04]  /*7b00*/  HMMA.16816.F32.BF16 R40, R216.reuse, R212, R40 ;  /* 0x000000d4d828723c */ /* 0x040fe80000041828 */
[----:B------:R-:W-:Y:S04]  /*7b10*/  @P0 IADD3 R0, P1, R134, UR21, RZ ;  /* 0x0000001586000c10 */ /* 0x000fe8000ff3e0ff */
[-C--:B------:R-:W-:Y:S04]  /*7b20*/  HMMA.16816.F32.BF16 R44, R216, R214.reuse, R44 ;  /* 0x000000d6d82c723c */ /* 0x080fe8000004182c */
[C---:B------:R-:W-:Y:S02]  /*7b30*/  @P0 LEA R134, P2, R0.reuse, c[0x0][0x1f8], 0x1 ;  /* 0x00007e0000860a11 */ /* 0x040fe400078408ff */
[----:B---3--:R-:W-:Y:S02]  /*7b40*/  @P0 IADD3.X R2, R137, UR20, RZ, P1, !PT ;  /* 0x0000001489020c10 */ /* 0x008fe40008ffe4ff */
[C---:B------:R-:W-:Y:S04]  /*7b50*/  HMMA.16816.F32.BF16 R48, R208.reuse, R214, R48 ;  /* 0x000000d6d030723c */ /* 0x040fe80000041830 */
[----:B------:R-:W-:Y:S04]  /*7b60*/  @P0 LEA.HI.X R135, R0, c[0x0][0x1fc], R2, 0x1, P2 ;  /* 0x00007f0000870a11 */ /* 0x000fe800010f0c02 */
[-C--:B-1----:R-:W-:Y:S01]  /*7b70*/  HMMA.16816.F32.BF16 R52, R208, R204.reuse, R52 ;  /* 0x000000ccd034723c */ /* 0x082fe20000041834 */
[----:B------:R-:W-:Y:S01]  /*7b80*/  @!PT LDS RZ, [RZ] ;  /* 0x00000000fffff984 */ /* 0x000fe20000000800 */
[----:B------:R-:W-:Y:S01]  /*7b90*/  @!PT LDS RZ, [RZ] ;  /* 0x00000000fffff984 */ /* 0x000fe20000000800 */
[----:B------:R-:W-:Y:S01]  /*7ba0*/  @!PT LDS RZ, [RZ] ;  /* 0x00000000fffff984 */ /* 0x000fe20000000800 */
[----:B------:R1:W-:Y:S07]  /*7bb0*/  @P0 LDGSTS.E.BYPASS.LTC128B.128 [R245+0x100], [R134.64], !P5 ;  /* 0x0010000086f50fae */ /* 0x0003ee000e901d52 */
[C---:B------:R-:W-:Y:S08]  /*7bc0*/  HMMA.16816.F32.BF16 R56, R216.reuse, R204, R56 ;  /* 0x000000ccd838723c */ /* 0x040ff00000041838 */
[-C--:B------:R-:W-:Y:S08]  /*7bd0*/  HMMA.16816.F32.BF16 R60, R216, R206.reuse, R60 ;  /* 0x000000ced83c723c */ /* 0x080ff0000004183c */
[----:B------:R-:W-:Y:S04]  /*7be0*/  HMMA.16816.F32.BF16 R64, R208, R206, R64 ;  /* 0x000000ced040723c */ /* 0x000fe80000041840 */
[----:B----4-:R-:W-:Y:S01]  /*7bf0*/  @P0 IADD3 R3, P1, R3, UR21, RZ ;  /* 0x0000001503030c10 */ /* 0x010fe2000ff3e0ff */
[----:B------:R-:W-:Y:S03]  /*7c00*/  UIMAD UR21, UR26, UR17, 0x1 ;  /* 0x000000011a1574a4 */ /* 0x000fe6000f8e0211 */
[C---:B------:R-:W-:Y:S04]  /*7c10*/  @P0 LEA R136, P2, R3.reuse, c[0x0][0x1f8], 0x1 ;  /* 0x00007e0003880a11 */ /* 0x040fe800078408ff */
[----:B------:R-:W-:Y:S01]  /*7c20*/  @P0 IADD3.X R0, R220, UR20, RZ, P1, !PT ;  /* 0x00000014dc000c10 */ /* 0x000fe20008ffe4ff */
[----:B------:R-:W-:Y:S01]  /*7c30*/  @UP1 USHF.R.S32.HI UR20, URZ, 0x1f, UR25 ;  /* 0x0000001f3f141899 */ /* 0x000fe20008011419 */
[----:B------:R-:W-:Y:S02]  /*7c40*/  @P0 IADD3 R2, P1, R134, UR10, RZ ;  /* 0x0000000a86020c10 */ /* 0x000fe4000ff3e0ff */
[----:B------:R-:W-:Y:S01]  /*7c50*/  @P0 LEA.HI.X R137, R3, c[0x0][0x1fc], R0, 0x1, P2 ;  /* 0x00007f0003890a11 */ /* 0x000fe200010f0c00 */
[----:B------:R-:W-:Y:S01]  /*7c60*/  @UP1 UIMAD UR20, UR20, UR4, URZ ;  /* 0x00000004141412a4 */ /* 0x000fe2000f8e023f */
[----:B------:R-:W-:Y:S01]  /*7c70*/  @P0 IADD3.X R3, R135, UR14, RZ, P1, !PT ;  /* 0x0000000e87030c10 */ /* 0x000fe20008ffe4ff */
[----:B------:R2:W3:Y:S01]  /*7c80*/  LDL R0, [R1+0x30] ;  /* 0x0000300001007983 */ /* 0x0004e20000100800 */
[C---:B-1----:R-:W-:Y:S01]  /*7c90*/  @P0 IADD3 R134, P1, R2.reuse, UR10, RZ ;  /* 0x0000000a02860c10 */ /* 0x042fe2000ff3e0ff */
[----:B------:R-:W-:Y:S01]  /*7ca0*/  @UP1 UIMAD UR20, UR25, UR5, UR20 ;  /* 0x00000005191412a4 */ /* 0x000fe2000f8e0214 */
[----:B------:R-:W-:Y:S01]  /*7cb0*/  @P0 IADD3 R204, P6, R2, UR16, RZ ;  /* 0x0000001002cc0c10 */ /* 0x000fe2000ffde0ff */
[----:B------:R1:W-:Y:S01]  /*7cc0*/  @P0 LDGSTS.E.BYPASS.LTC128B.128 [R245+0x2100], [R136.64], !P4 ;  /* 0x0210000088f50fae */ /* 0x0003e2000e101d52 */
[C---:B------:R-:W-:Y:S01]  /*7cd0*/  @P0 IADD3.X R135, R3.reuse, UR14, RZ, P1, !PT ;  /* 0x0000000e03870c10 */ /* 0x040fe20008ffe4ff */
[----:B------:R-:W-:Y:S01]  /*7ce0*/  @UP1 UIADD3 UR20, UR23, UR20, URZ ;  /* 0x0000001417141290 */ /* 0x000fe2000fffe03f */
[----:B------:R-:W-:Y:S01]  /*7cf0*/  @P0 IADD3.X R205, R3, UR15, RZ, P6, !PT ;  /* 0x0000000f03cd0c10 */ /* 0x000fe2000b7fe4ff */
[----:B------:R-:W-:Y:S01]  /*7d00*/  @UP1 USHF.L.U64.HI UR23, UR4, 0x5, UR5 ;  /* 0x0000000504171899 */ /* 0x000fe20008010205 */
[----:B------:R-:W-:Y:S01]  /*7d10*/  PLOP3.LUT P6, PT, PT, PT, UP1, 0x80, 0x0 ;  /* 0x000000000000781c */ /* 0x000fe20003fcf018 */
[----:B------:R-:W-:Y:S02]  /*7d20*/  @UP1 USHF.L.U64.HI UR20, UR22, 0x6, UR20 ;  /* 0x0000000616141899 */ /* 0x000fe40008010214 */
[----:B------:R4:W-:Y:S08]  /*7d30*/  @P0 LDGSTS.E.BYPASS.LTC128B.128 [R245+0x900], [R2.64], !P5 ;  /* 0x0090000002f50fae */ /* 0x0009f0000e901d52 */
[----:B------:R4:W-:Y:S08]  /*7d40*/  @P0 LDGSTS.E.BYPASS.LTC128B.128 [R245+0x2900], [R2.64+0x80], !P4 ;  /* 0x0290008002f50fae */ /* 0x0009f0000e101d52 */
[----:B------:R2:W-:Y:S01]  /*7d50*/  @P0 LDGSTS.E.BYPASS.LTC128B.128 [R245+0x1100], [R134.64], !P5 ;  /* 0x0110000086f50fae */ /* 0x0005e2000e901d52 */
[C---:B-1----:R-:W-:Y:S04]  /*7d60*/  @P0 IADD3 R136, P2, R134.reuse, UR10, RZ ;  /* 0x0000000a86880c10 */ /* 0x042fe8000ff5e0ff */
[C---:B------:R-:W-:Y:S03]  /*7d70*/  @P0 IADD3.X R137, R135.reuse, UR14, RZ, P2, !PT ;  /* 0x0000000e87890c10 */ /* 0x040fe600097fe4ff */
[----:B------:R1:W-:Y:S08]  /*7d80*/  @P0 LDGSTS.E.BYPASS.LTC128B.128 [R245+0x3100], [R204.64], !P4 ;  /* 0x03100000ccf50fae */ /* 0x0003f0000e101d52 */
[----:B------:R1:W-:Y:S01]  /*7d90*/  @P0 LDGSTS.E.BYPASS.LTC128B.128 [R245+0x1900], [R136.64], !P5 ;  /* 0x0190000088f50fae */ /* 0x0003e2000e901d52 */
[----:B----4-:R-:W-:Y:S04]  /*7da0*/  @P0 IADD3 R2, P1, R134, UR16, RZ ;  /* 0x0000001086020c10 */ /* 0x010fe8000ff3e0ff */
[----:B------:R-:W-:Y:S05]  /*7db0*/  @P0 IADD3.X R3, R135, UR15, RZ, P1, !PT ;  /* 0x0000000f87030c10 */ /* 0x000fea0008ffe4ff */
[----:B------:R4:W-:Y:S08]  /*7dc0*/  @P0 LDGSTS.E.BYPASS.LTC128B.128 [R245+0x3900], [R2.64], !P4 ;  /* 0x0390000002f50fae */ /* 0x0009f0000e101d52 */
[----:B------:R-:W-:Y:S08]  /*7dd0*/  LDSM.16.M88.4 R212, [R232+0x8100] ;  /* 0x00810000e8d4783b */ /* 0x000ff00000000200 */
[----:B------:R-:W2:Y:S08]  /*7de0*/  LDSM.16.M88.4 R216, [R230+0x4100] ;  /* 0x00410000e6d8783b */ /* 0x000eb00000000200 */
[----:B-1----:R-:W1:Y:S08]  /*7df0*/  LDSM.16.M88.4 R204, [R232+0xa100] ;  /* 0x00a10000e8cc783b */ /* 0x002e700000000200 */
[----:B------:R-:W4:Y:S08]  /*7e00*/  LDSM.16.M88.4 R208, [R230+0x4900] ;  /* 0x00490000e6d0783b */ /* 0x000f300000000200 */
[----:B------:R-:W0:Y:S01]  /*7e10*/  LDGDEPBAR ;  /* 0x00000000000079af */ /* 0x000e220000000000 */
[-C--:B--2---:R-:W-:Y:S08]  /*7e20*/  HMMA.16816.F32.BF16 R4, R212, R216.reuse, R4 ;  /* 0x000000d8d404723c */ /* 0x084ff00000041804 */
        /* <DEDUP_REMOVED lines=14> */
[-C--:B--2---:R-:W-:Y:S08]  /*7f10*/  HMMA.16816.F32.BF16 R52, R212, R208.reuse, R52 ;  /* 0x000000d0d434723c */ /* 0x084ff00000041834 */
[C---:B------:R-:W-:Y:S08]  /*7f20*/  HMMA.16816.F32.BF16 R56, R204.reuse, R208, R56 ;  /* 0x000000d0cc38723c */ /* 0x040ff00000041838 */
[-C--:B------:R-:W-:Y:S01]  /*7f30*/  HMMA.16816.F32.BF16 R60, R204, R210.reuse, R60 ;  /* 0x000000d2cc3c723c */ /* 0x080fe2000004183c */
[----:B------:R-:W1:Y:S07]  /*7f40*/  LDSM.16.M88.4 R204, [R234+0x8100] ;  /* 0x00810000eacc783b */ /* 0x000e6e0000000200 */
[----:B------:R-:W-:Y:S01]  /*7f50*/  HMMA.16816.F32.BF16 R64, R212, R210, R64 ;  /* 0x000000d2d440723c */ /* 0x000fe20000041840 */
[----:B------:R-:W2:Y:S08]  /*7f60*/  LDSM.16.M88.4 R208, [R234+0xa100] ;  /* 0x00a10000ead0783b */ /* 0x000eb00000000200 */
[----:B------:R-:W4:Y:S01]  /*7f70*/  LDSM.16.M88.4 R212, [R229+0x800] ;  /* 0x00080000e5d4783b */ /* 0x000f220000000200 */
[-C--:B-1----:R-:W-:Y:S08]  /*7f80*/  HMMA.16816.F32.BF16 R4, R204, R216.reuse, R4 ;  /* 0x000000d8cc04723c */ /* 0x082ff00000041804 */
[C---:B--2---:R-:W-:Y:S08]  /*7f90*/  HMMA.16816.F32.BF16 R8, R208.reuse, R216, R8 ;  /* 0x000000d8d008723c */ /* 0x044ff00000041808 */
[-C--:B------:R-:W-:Y:S08]  /*7fa0*/  HMMA.16816.F32.BF16 R12, R208, R218.reuse, R12 ;  /* 0x000000dad00c723c */ /* 0x080ff0000004180c */
[C---:B------:R-:W-:Y:S01]  /*7fb0*/  HMMA.16816.F32.BF16 R16, R204.reuse, R218, R16 ;  /* 0x000000dacc10723c */ /* 0x040fe20000041810 */
[----:B------:R-:W1:Y:S07]  /*7fc0*/  LDSM.16.M88.4 R216, [R229+0x1000] ;  /* 0x00100000e5d8783b */ /* 0x000e6e0000000200 */
[-C--:B----4-:R-:W-:Y:S04]  /*7fd0*/  HMMA.16816.F32.BF16 R20, R204, R212.reuse, R20 ;  /* 0x000000d4cc14723c */ /* 0x090fe80000041814 */
[----:B---3--:R-:W-:Y:S04]  /*7fe0*/  @P3 MOV R0, R235 ;  /* 0x000000eb00003202 */ /* 0x008fe80000000f00 */
[C---:B------:R-:W-:Y:S01]  /*7ff0*/  HMMA.16816.F32.BF16 R24, R208.reuse, R212, R24 ;  /* 0x000000d4d018723c */ /* 0x040fe20000041818 */
[----:B------:R-:W-:Y:S07]  /*8000*/  SHFL.IDX PT, R2, R0, 0x1, 0x1c1f ;  /* 0x003c1f0000027f89 */ /* 0x000fee00000e0000 */
[-C--:B------:R-:W-:Y:S01]  /*8010*/  HMMA.16816.F32.BF16 R28, R208, R214.reuse, R28 ;  /* 0x000000d6d01c723c */ /* 0x080fe2000004181c */
[----:B------:R-:W-:Y:S07]  /*8020*/  SHFL.IDX PT, R3, R0, RZ, 0x1c1f ;  /* 0x001c1fff00037589 */ /* 0x000fee00000e0000 */
[C---:B------:R-:W-:Y:S01]  /*8030*/  HMMA.16816.F32.BF16 R32, R204.reuse, R214, R32 ;  /* 0x000000d6cc20723c */ /* 0x040fe20000041820 */
[----:B------:R-:W2:Y:S07]  /*8040*/  LDSM.16.M88.4 R212, [R229+0x1800] ;  /* 0x00180000e5d4783b */ /* 0x000eae0000000200 */
[-C--:B-1----:R-:W-:Y:S08]  /*8050*/  HMMA.16816.F32.BF16 R36, R204, R216.reuse, R36 ;  /* 0x000000d8cc24723c */ /* 0x082ff00000041824 */
[C---:B------:R-:W-:Y:S08]  /*8060*/  HMMA.16816.F32.BF16 R40, R208.reuse, R216, R40 ;  /* 0x000000d8d028723c */ /* 0x040ff00000041828 */
[-C--:B------:R-:W-:Y:S08]  /*8070*/  HMMA.16816.F32.BF16 R44, R208, R218.reuse, R44 ;  /* 0x000000dad02c723c */ /* 0x080ff0000004182c */
[C---:B------:R-:W-:Y:S01]  /*8080*/  HMMA.16816.F32.BF16 R48, R204.reuse, R218, R48 ;  /* 0x000000dacc30723c */ /* 0x040fe20000041830 */
[----:B------:R-:W-:Y:S07]  /*8090*/  LDSM.16.M88.4 R216, [R224+0x6100] ;  /* 0x00610000e0d8783b */ /* 0x000fee0000000200 */
[-C--:B--2---:R-:W-:Y:S08]  /*80a0*/  HMMA.16816.F32.BF16 R52, R204, R212.reuse, R52 ;  /* 0x000000d4cc34723c */ /* 0x084ff00000041834 */
[C---:B------:R-:W-:Y:S08]  /*80b0*/  HMMA.16816.F32.BF16 R56, R208.reuse, R212, R56 ;  /* 0x000000d4d038723c */ /* 0x040ff00000041838 */
[-C--:B------:R-:W-:Y:S01]  /*80c0*/  HMMA.16816.F32.BF16 R60, R208, R214.reuse, R60 ;  /* 0x000000d6d03c723c */ /* 0x080fe2000004183c */
[----:B------:R-:W1:Y:S07]  /*80d0*/  LDSM.16.M88.4 R208, [R231+0xc100] ;  /* 0x00c10000e7d0783b */ /* 0x000e6e0000000200 */
[----:B------:R-:W-:Y:S01]  /*80e0*/  HMMA.16816.F32.BF16 R64, R204, R214, R64 ;  /* 0x000000d6cc40723c */ /* 0x000fe20000041840 */
[----:B------:R-:W2:Y:S08]  /*80f0*/  LDSM.16.M88.4 R204, [R231+0xe100] ;  /* 0x00e10000e7cc783b */ /* 0x000eb00000000200 */
[----:B------:R-:W3:Y:S01]  /*8100*/  LDSM.16.M88.4 R212, [R224+0x6900] ;  /* 0x00690000e0d4783b */ /* 0x000ee20000000200 */
[-C--:B-1----:R-:W-:Y:S08]  /*8110*/  HMMA.16816.F32.BF16 R4, R208, R216.reuse, R4 ;  /* 0x000000d8d004723c */ /* 0x082ff00000041804 */
        /* <DEDUP_REMOVED lines=20> */
[----:B------:R-:W3:Y:S01]  /*8260*/  LDSM.16.M88.4 R212, [R239] ;  /* 0x00000000efd4783b */ /* 0x000ee20000000200 */
[-C--:B-1----:R-:W-:Y:S08]  /*8270*/  HMMA.16816.F32.BF16 R4, R204, R216.reuse, R4 ;  /* 0x000000d8cc04723c */ /* 0x082ff00000041804 */
[C---:B--2---:R-:W-:Y:S08]  /*8280*/  HMMA.16816.F32.BF16 R8, R208.reuse, R216, R8 ;  /* 0x000000d8d008723c */ /* 0x044ff00000041808 */
[-C--:B------:R-:W-:Y:S08]  /*8290*/  HMMA.16816.F32.BF16 R12, R208, R218.reuse, R12 ;  /* 0x000000dad00c723c */ /* 0x080ff0000004180c */
[C---:B------:R-:W-:Y:S01]  /*82a0*/  HMMA.16816.F32.BF16 R16, R204.reuse, R218, R16 ;  /* 0x000000dacc10723c */ /* 0x040fe20000041810 */
[----:B------:R-:W1:Y:S07]  /*82b0*/  LDSM.16.M88.4 R216, [R238] ;  /* 0x00000000eed8783b */ /* 0x000e6e0000000200 */
[-C--:B---3--:R-:W-:Y:S08]  /*82c0*/  HMMA.16816.F32.BF16 R20, R204, R212.reuse, R20 ;  /* 0x000000d4cc14723c */ /* 0x088ff00000041814 */
        /* <DEDUP_REMOVED lines=36> */
[----:B------:R-:W2:Y:S07]  /*8510*/  LDSM.16.M88.4 R208, [R236+0xe100] ;  /* 0x00e10000ecd0783b */ /* 0x000eae0000000200 */
        /* <DEDUP_REMOVED lines=24> */
[----:B------:R4:W1:Y:S10]  /*86a0*/  MUFU.TANH R223, R7 ;  /* 0x0000000700df7308 */ /* 0x0008740000002400 */
[----:B------:R-:W-:Y:S01]  /*86b0*/  MUFU.TANH R135, R17 ;  /* 0x0000001100877308 */ /* 0x000fe20000002400 */
[----:B---3--:R-:W3:Y:S09]  /*86c0*/  LDL R13, [R1+0x28] ;  /* 0x00002800010d7983 */ /* 0x008ef20000100800 */
[----:B------:R-:W-:Y:S01]  /*86d0*/  MUFU.TANH R222, R8 ;  /* 0x0000000800de7308 */ /* 0x000fe20000002400 */
[----:B----4-:R-:W4:Y:S09]  /*86e0*/  LDSM.16.M88.4 R4, [R229+0x2800] ;  /* 0x00280000e504783b */ /* 0x010f320000000200 */
[----:B------:R-:W-:Y:S10]  /*86f0*/  MUFU.TANH R17, R18 ;  /* 0x0000001200117308 */ /* 0x000ff40000002400 */
[----:B------:R-:W1:Y:S10]  /*8700*/  MUFU.TANH R221, R9 ;  /* 0x0000000900dd7308 */ /* 0x000e740000002400 */
[----:B------:R-:W1:Y:S10]  /*8710*/  MUFU.TANH R220, R10 ;  /* 0x0000000a00dc7308 */ /* 0x000e740000002400 */
[----:B------:R1:W-:Y:S01]  /*8720*/  MUFU.TANH R215, R11 ;  /* 0x0000000b00d77308 */ /* 0x0003e20000002400 */
[-C--:B----4-:R-:W-:Y:S09]  /*8730*/  HMMA.16816.F32.BF16 R20, R216, R4.reuse, R20 ;  /* 0x00000004d814723c */ /* 0x090ff20000041814 */
[----:B------:R-:W-:Y:S01]  /*8740*/  MUFU.TANH R212, R14 ;  /* 0x0000000e00d47308 */ /* 0x000fe20000002400 */
[C---:B------:R-:W-:Y:S09]  /*8750*/  HMMA.16816.F32.BF16 R24, R208.reuse, R4, R24 ;  /* 0x00000004d018723c */ /* 0x040ff20000041818 */
[----:B------:R4:W-:Y:S01]  /*8760*/  MUFU.TANH R213, R15 ;  /* 0x0000000f00d57308 */ /* 0x0009e20000002400 */
[-C--:B------:R-:W-:Y:S01]  /*8770*/  HMMA.16816.F32.BF16 R28, R208, R6.reuse, R28 ;  /* 0x00000006d01c723c */ /* 0x080fe2000004181c */
[----:B-1----:R-:W1:Y:S03]  /*8780*/  LDSM.16.M88.4 R8, [R229+0x3000] ;  /* 0x00300000e508783b */ /* 0x002e660000000200 */
[----:B------:R-:W-:Y:S04]  /*8790*/  FMUL.FTZ R20, R20, c[0x0][0x320] ;  /* 0x0000c80014147a20 */ /* 0x000fe80000410000 */
[C---:B------:R-:W-:Y:S01]  /*87a0*/  HMMA.16816.F32.BF16 R32, R216.reuse, R6, R32 ;  /* 0x00000006d820723c */ /* 0x040fe20000041820 */
[----:B------:R2:W1:Y:S01]  /*87b0*/  MUFU.TANH R214, R12 ;  /* 0x0000000c00d67308 */ /* 0x0004620000002400 */
[----:B------:R-:W1:Y:S02]  /*87c0*/  LDSM.16.M88.4 R4, [R229+0x3800] ;  /* 0x00380000e504783b */ /* 0x000e640000000200 */
[----:B------:R-:W-:Y:S02]  /*87d0*/  FMUL.FTZ R21, R21, c[0x0][0x320] ;  /* 0x0000c80015157a20 */ /* 0x000fe40000410000 */
[----:B------:R-:W-:Y:S02]  /*87e0*/  FMUL.FTZ R22, R22, c[0x0][0x320] ;  /* 0x0000c80016167a20 */ /* 0x000fe40000410000 */
[----:B------:R-:W-:Y:S04]  /*87f0*/  DEPBAR.LE SB0, 0x0 ;  /* 0x000080000000791a */ /* 0x000fe80000000000 */
[----:B------:R-:W1:Y:S01]  /*8800*/  MUFU.TANH R136, R16 ;  /* 0x0000001000887308 */ /* 0x000e620000002400 */
[----:B------:R-:W-:Y:S01]  /*8810*/  FMUL.FTZ R24, R24, c[0x0][0x320] ;  /* 0x0000c80018187a20 */ /* 0x000fe20000410000 */
[----:B------:R-:W-:Y:S01]  /*8820*/  BAR.SYNC.DEFER_BLOCKING 0x0 ;  /* 0x0000000000007b1d */ /* 0x000fe20000010000 */
[----:B------:R-:W-:Y:S02]  /*8830*/  FMUL.FTZ R23, R23, c[0x0][0x320] ;  /* 0x0000c80017177a20 */ /* 0x000fe40000410000 */
[----:B------:R-:W-:Y:S02]  /*8840*/  FMUL.FTZ R31, R31, c[0x0][0x320] ;  /* 0x0000c8001f1f7a20 */ /* 0x000fe40000410000 */
[----:B------:R-:W-:Y:S02]  /*8850*/  FMUL.FTZ R28, R28, c[0x0][0x320] ;  /* 0x0000c8001c1c7a20 */ /* 0x000fe40000410000 */
[----:B------:R-:W-:Y:S01]  /*8860*/  FMUL.FTZ R25, R25, c[0x0][0x320] ;  /* 0x0000c80019197a20 */ /* 0x000fe20000410000 */
[----:B------:R-:W3:Y:S01]  /*8870*/  MUFU.TANH R134, R19 ;  /* 0x0000001300867308 */ /* 0x000ee20000002400 */
[----:B----4-:R-:W4:Y:S01]  /*8880*/  LDL.64 R14, [R1+0x38] ;  /* 0x00003800010e7983 */ /* 0x010f220000100a00 */
[----:B------:R-:W-:Y:S02]  /*8890*/  FMUL.FTZ R34, R34, c[0x0][0x320] ;  /* 0x0000c80022227a20 */ /* 0x000fe40000410000 */
[----:B------:R-:W-:Y:S02]  /*88a0*/  FMUL.FTZ R27, R27, c[0x0][0x320] ;  /* 0x0000c8001b1b7a20 */ /* 0x000fe40000410000 */
[----:B------:R-:W-:Y:S01]  /*88b0*/  FMUL.FTZ R26, R26, c[0x0][0x320] ;  /* 0x0000c8001a1a7a20 */ /* 0x000fe20000410000 */
[----:B--2---:R-:W2:Y:S01]  /*88c0*/  LDL R12, [R1+0x20] ;  /* 0x00002000010c7983 */ /* 0x004ea20000100800 */
[----:B------:R-:W-:Y:S02]  /*88d0*/  FMUL.FTZ R32, R32, c[0x0][0x320] ;  /* 0x0000c80020207a20 */ /* 0x000fe40000410000 */
[----:B------:R-:W-:Y:S01]  /*88e0*/  MUFU.TANH R28, R28 ;  /* 0x0000001c001c7308 */ /* 0x000fe20000002400 */
[----:B------:R-:W-:Y:S01]  /*88f0*/  FMUL.FTZ R29, R29, c[0x0][0x320] ;  /* 0x0000c8001d1d7a20 */ /* 0x000fe20000410000 */
[-C--:B-1----:R-:W-:Y:S05]  /*8900*/  HMMA.16816.F32.BF16 R36, R216, R8.reuse, R36 ;  /* 0x00000008d824723c */ /* 0x082fea0000041824 */
[----:B------:R-:W-:Y:S03]  /*8910*/  FMUL.FTZ R33, R33, c[0x0][0x320] ;  /* 0x0000c80021217a20 */ /* 0x000fe60000410000 */
[----:B------:R-:W1:Y:S01]  /*8920*/  MUFU.TANH R21, R21 ;  /* 0x0000001500157308 */ /* 0x000e620000002400 */
[C---:B------:R-:W-:Y:S01]  /*8930*/  HMMA.16816.F32.BF16 R40, R208.reuse, R8, R40 ;  /* 0x00000008d028723c */ /* 0x040fe20000041828 */
[----:B------:R-:W1:Y:S03]  /*8940*/  SHFL.IDX PT, R9, R0, 0x2, 0x1c1f ;  /* 0x005c1f0000097f89 */ /* 0x000e6600000e0000 */
[----:B------:R-:W-:Y:S02]  /*8950*/  FMUL.FTZ R30, R30, c[0x0][0x320] ;  /* 0x0000c8001e1e7a20 */ /* 0x000fe40000410000 */
[----:B------:R-:W-:Y:S02]  /*8960*/  FMUL.FTZ R35, R35, c[0x0][0x320] ;  /* 0x0000c80023237a20 */ /* 0x000fe40000410000 */
[-C--:B------:R-:W-:Y:S01]  /*8970*/  HMMA.16816.F32.BF16 R44, R208, R10.reuse, R44 ;  /* 0x0000000ad02c723c */ /* 0x080fe2000004182c */
[----:B------:R-:W-:Y:S07]  /*8980*/  MUFU.TANH R244, R34 ;  /* 0x0000002200f47308 */ /* 0x000fee0000002400 */
[C---:B------:R-:W-:Y:S01]  /*8990*/  HMMA.16816.F32.BF16 R48, R216.reuse, R10, R48 ;  /* 0x0000000ad830723c */ /* 0x040fe20000041830 */
[----:B------:R-:W2:Y:S02]  /*89a0*/  LDL.64 R10, [R1+0x48] ;  /* 0x00004800010a7983 */ /* 0x000ea40000100a00 */
[----:B------:R-:W-:Y:S01]  /*89b0*/  MUFU.TANH R20, R20 ;  /* 0x0000001400147308 */ /* 0x000fe20000002400 */
[----:B------:R-:W-:Y:S02]  /*89c0*/  FMUL.FTZ R36, R36, c[0x0][0x320] ;  /* 0x0000c80024247a20 */ /* 0x000fe40000410000 */
[----:B------:R-:W-:Y:S02]  /*89d0*/  FMUL.FTZ R38, R38, c[0x0][0x320] ;  /* 0x0000c80026267a20 */ /* 0x000fe40000410000 */
[-C--:B------:R-:W-:Y:S04]  /*89e0*/  HMMA.16816.F32.BF16 R52, R216, R4.reuse, R52 ;  /* 0x00000004d834723c */ /* 0x080fe80000041834 */
[----:B------:R-:W-:Y:S01]  /*89f0*/  FMUL.FTZ R42, R42, c[0x0][0x320] ;  /* 0x0000c8002a2a7a20 */ /* 0x000fe20000410000 */
[----:B------:R-:W1:Y:S01]  /*8a00*/  MUFU.TANH R22, R22 ;  /* 0x0000001600167308 */ /* 0x000e620000002400 */
[----:B------:R-:W-:Y:S02]  /*8a10*/  FMUL.FTZ R40, R40, c[0x0][0x320] ;  /* 0x0000c80028287a20 */ /* 0x000fe40000410000 */
[C---:B------:R-:W-:Y:S01]  /*8a20*/  HMMA.16816.F32.BF16 R56, R208.reuse, R4, R56 ;  /* 0x00000004d038723c */ /* 0x040fe20000041838 */
[----:B------:R1:W1:Y:S03]  /*8a30*/  SHFL.IDX PT, R5, R0, 0x3, 0x1c1f ;  /* 0x007c1f0000057f89 */ /* 0x00026600000e0000 */
[----:B------:R-:W-:Y:S02]  /*8a40*/  FMUL.FTZ R45, R45, c[0x0][0x320] ;  /* 0x0000c8002d2d7a20 */ /* 0x000fe40000410000 */
[----:B------:R-:W-:Y:S01]  /*8a50*/  FMUL.FTZ R39, R39, c[0x0][0x320] ;  /* 0x0000c80027277a20 */ /* 0x000fe20000410000 */
[----:B------:R-:W2:Y:S01]  /*8a60*/  MUFU.TANH R24, R24 ;  /* 0x0000001800187308 */ /* 0x000ea20000002400 */
[-C--:B------:R-:W-:Y:S04]  /*8a70*/  HMMA.16816.F32.BF16 R60, R208, R6.reuse, R60 ;  /* 0x00000006d03c723c */ /* 0x080fe8000004183c */
[----:B------:R-:W-:Y:S02]  /*8a80*/  FMUL.FTZ R44, R44, c[0x0][0x320] ;  /* 0x0000c8002c2c7a20 */ /* 0x000fe40000410000 */
[----:B------:R-:W-:Y:S02]  /*8a90*/  FMUL.FTZ R43, R43, c[0x0][0x320] ;  /* 0x0000c8002b2b7a20 */ /* 0x000fe40000410000 */
[----:B------:R-:W-:Y:S01]  /*8aa0*/  HMMA.16816.F32.BF16 R64, R216, R6, R64 ;  /* 0x00000006d840723c */ /* 0x000fe20000041840 */
[----:B------:R-:W-:Y:S03]  /*8ab0*/  MUFU.TANH R34, R45 ;  /* 0x0000002d00227308 */ /* 0x000fe60000002400 */
[----:B------:R-:W-:Y:S02]  /*8ac0*/  FMUL.FTZ R54, R54, c[0x0][0x320] ;  /* 0x0000c80036367a20 */ /* 0x000fe40000410000 */
[----:B------:R-:W-:Y:S02]  /*8ad0*/  FMUL.FTZ R55, R55, c[0x0][0x320] ;  /* 0x0000c80037377a20 */ /* 0x000fe40000410000 */
[----:B-1----:R-:W-:Y:S03]  /*8ae0*/  IMAD.U32 R0, RZ, RZ, UR8 ;  /* 0x00000008ff007e24 */ /* 0x002fe6000f8e00ff */
[----:B------:R-:W-:Y:S01]  /*8af0*/  MUFU.TANH R23, R23 ;  /* 0x0000001700177308 */ /* 0x000fe20000002400 */
[----:B------:R-:W-:Y:S01]  /*8b00*/  FMUL.FTZ R57, R57, c[0x0][0x320] ;  /* 0x0000c80039397a20 */ /* 0x000fe20000410000 */
[----:B------:R-:W-:Y:S01]  /*8b10*/  IADD3 R0, R0, UR21, -R131 ;  /* 0x0000001500007c10 */ /* 0x000fe2000fffe883 */
[----:B------:R-:W-:Y:S01]  /*8b20*/  @UP1 USHF.L.U32 UR21, UR22, 0x6, URZ ;  /* 0x0000000616151899 */ /* 0x000fe2000800063f */
[----:B------:R-:W-:Y:S01]  /*8b30*/  FMUL.FTZ R59, R59, c[0x0][0x320] ;  /* 0x0000c8003b3b7a20 */ /* 0x000fe20000410000 */
[----:B------:R-:W-:Y:S01]  /*8b40*/  @UP1 USHF.L.U32 UR22, UR4, 0x5, URZ ;  /* 0x0000000504161899 */ /* 0x000fe2000800063f */
[----:B------:R-:W-:Y:S01]  /*8b50*/  IADD3 R4, R0, -UR11, RZ ;  /* 0x8000000b00047c10 */ /* 0x000fe2000fffe0ff */
[----:B------:R-:W-:Y:S02]  /*8b60*/  FMUL.FTZ R53, R53, c[0x0][0x320] ;  /* 0x0000c80035357a20 */ /* 0x000fe40000410000 */
[----:B------:R-:W-:Y:S01]  /*8b70*/  FMUL.FTZ R56, R56, c[0x0][0x320] ;  /* 0x0000c80038387a20 */ /* 0x000fe20000410000 */
[----:B------:R-:W1:Y:S01]  /*8b80*/  MUFU.TANH R25, R25 ;  /* 0x0000001900197308 */ /* 0x000e620000002400 */
[C---:B------:R-:W-:Y:S01]  /*8b90*/  IADD3 R0, R4.reuse, R9, RZ ;  /* 0x0000000904007210 */ /* 0x040fe20007ffe0ff */
[C---:B------:R-:W-:Y:S01]  /*8ba0*/  IMAD.IADD R2, R4.reuse, 0x1, R2 ;  /* 0x0000000104027824 */ /* 0x040fe200078e0202 */
[C---:B------:R-:W-:Y:S01]  /*8bb0*/  IADD3 R3, R4.reuse, R3, RZ ;  /* 0x0000000304037210 */ /* 0x040fe20007ffe0ff */
[----:B------:R-:W-:Y:S02]  /*8bc0*/  IMAD.IADD R4, R4, 0x1, R5 ;  /* 0x0000000104047824 */ /* 0x000fe400078e0205 */
[----:B------:R-:W-:Y:S01]  /*8bd0*/  FMUL.FTZ R60, R60, c[0x0][0x320] ;  /* 0x0000c8003c3c7a20 */ /* 0x000fe20000410000 */
[----:B------:R-:W-:Y:S01]  /*8be0*/  ISETP.GT.AND P2, PT, R3, 0x1, PT ;  /* 0x000000010300780c */ /* 0x000fe20003f44270 */
        /* <DEDUP_REMOVED lines=9> */
[----:B------:R-:W-:Y:S07]  /*8c80*/  FMUL.FTZ R58, R58, c[0x0][0x320] ;  /* 0x0000c8003a3a7a20 */ /* 0x000fee0000410000 */
[----:B------:R-:W1:Y:S10]  /*8c90*/  MUFU.TANH R32, R32 ;  /* 0x0000002000207308 */ /* 0x000e740000002400 */
[----:B------:R-:W1:Y:S10]  /*8ca0*/  MUFU.TANH R29, R29 ;  /* 0x0000001d001d7308 */ /* 0x000e740000002400 */
[----:B------:R-:W1:Y:S10]  /*8cb0*/  MUFU.TANH R33, R33 ;  /* 0x0000002100217308 */ /* 0x000e740000002400 */
[----:B------:R-:W1:Y:S10]  /*8cc0*/  MUFU.TANH R36, R36 ;  /* 0x0000002400247308 */ /* 0x000e740000002400 */
[----:B------:R1:W1:Y:S10]  /*8cd0*/  MUFU.TANH R18, R37 ;  /* 0x0000002500127308 */ /* 0x0002740000002400 */
[----:B------:R-:W-:Y:S10]  /*8ce0*/  MUFU.TANH R251, R43 ;  /* 0x0000002b00fb7308 */ /* 0x000ff40000002400 */
[----:B------:R-:W-:Y:S01]  /*8cf0*/  MUFU.TANH R43, R65 ;  /* 0x00000041002b7308 */ /* 0x000fe20000002400 */
[----:B-1----:R-:W-:Y:S09]  /*8d00*/  FMUL.FTZ R37, R51, c[0x0][0x320] ;  /* 0x0000c80033257a20 */ /* 0x002ff20000410000 */
[----:B------:R-:W-:Y:S10]  /*8d10*/  MUFU.TANH R19, R44 ;  /* 0x0000002c00137308 */ /* 0x000ff40000002400 */
        /* <DEDUP_REMOVED lines=10> */
[----:B------:R-:W-:Y:S01]  /*8dc0*/  MUFU.TANH R37, R37 ;  /* 0x0000002500257308 */ /* 0x000fe20000002400 */
[----:B--2---:R-:W-:Y:S04]  /*8dd0*/  @P6 IADD3 R8, P1, R10, UR21, RZ ;  /* 0x000000150a086c10 */ /* 0x004fe8000ff3e0ff */
[----:B------:R-:W-:Y:S02]  /*8de0*/  @P6 LEA R10, P0, R8, c[0x0][0x1c8], 0x1 ;  /* 0x00007200080a6a11 */ /* 0x000fe400078008ff */
[----:B----4-:R-:W-:Y:S01]  /*8df0*/  @P6 IADD3.X R9, R15, UR20, RZ, P1, !PT ;  /* 0x000000140f096c10 */ /* 0x010fe20008ffe4ff */
[----:B------:R-:W-:Y:S01]  /*8e00*/  FMUL.FTZ R15, R50, c[0x0][0x320] ;  /* 0x0000c800320f7a20 */ /* 0x000fe20000410000 */
[----:B---3--:R-:W-:Y:S01]  /*8e10*/  @P6 IADD3 R5, P1, R13, UR21, RZ ;  /* 0x000000150d056c10 */ /* 0x008fe2000ff3e0ff */
[----:B------:R-:W-:Y:S01]  /*8e20*/  @UP1 UIADD3 UR21, UP0, UR12, 0x80, URZ ;  /* 0x000000800c151890 */ /* 0x000fe2000ff1e03f */
[----:B------:R-:W-:Y:S01]  /*8e30*/  @P6 LEA.HI.X R11, R8, c[0x0][0x1cc], R9, 0x1, P0 ;  /* 0x00007300080b6a11 */ /* 0x000fe200000f0c09 */
[----:B------:R-:W-:Y:S01]  /*8e40*/  FMUL.FTZ R9, R48, c[0x0][0x320] ;  /* 0x0000c80030097a20 */ /* 0x000fe20000410000 */
[----:B------:R-:W-:Y:S01]  /*8e50*/  @P6 LEA R204, P0, R5, c[0x0][0x1c8], 0x1 ;  /* 0x0000720005cc6a11 */ /* 0x000fe200078008ff */
[----:B------:R1:W-:Y:S01]  /*8e60*/  MUFU.TANH R38, R15 ;  /* 0x0000000f00267308 */ /* 0x0003e20000002400 */
[----:B------:R-:W-:Y:S01]  /*8e70*/  @P6 IADD3.X R8, R12, UR20, RZ, P1, !PT ;  /* 0x000000140c086c10 */ /* 0x000fe20008ffe4ff */
[----:B------:R-:W-:Y:S01]  /*8e80*/  FMUL.FTZ R12, R49, c[0x0][0x320] ;  /* 0x0000c800310c7a20 */ /* 0x000fe20000410000 */
[----:B------:R-:W-:Y:S01]  /*8e90*/  ISETP.GT.AND P1, PT, R3, RZ, PT ;  /* 0x000000ff0300720c */ /* 0x000fe20003f24270 */
[----:B------:R-:W-:Y:S01]  /*8ea0*/  @!PT LDS RZ, [RZ] ;  /* 0x00000000fffff984 */ /* 0x000fe20000000800 */
[----:B------:R2:W-:Y:S01]  /*8eb0*/  @P6 LDGSTS.E.BYPASS.LTC128B.128 [R245+0x4100], [R10.64], !P5 ;  /* 0x041000000af56fae */ /* 0x0005e2000e901d52 */
[----:B------:R-:W-:Y:S01]  /*8ec0*/  @P6 LEA.HI.X R205, R5, c[0x0][0x1cc], R8, 0x1, P0 ;  /* 0x0000730005cd6a11 */ /* 0x000fe200000f0c08 */
[----:B------:R-:W-:Y:S01]  /*8ed0*/  @UP1 UIADD3.X UR20, URZ, UR9, URZ, UP0, !UPT ;  /* 0x000000093f141290 */ /* 0x000fe200087fe43f */
[----:B------:R-:W-:Y:S01]  /*8ee0*/  ISETP.GT.AND P0, PT, R2, RZ, PT ;  /* 0x000000ff0200720c */ /* 0x000fe20003f04270 */
[----:B------:R-:W-:Y:S01]  /*8ef0*/  UISETP.GT.AND UP0, UPT, UR26, UR24, UPT ;  /* 0x000000181a00728c */ /* 0x000fe2000bf04270 */
[----:B------:R-:W-:Y:S01]  /*8f00*/  FSEL R8, R250, -INF , P1 ;  /* 0xff800000fa087808 */ /* 0x000fe20000800000 */
[----:B------:R-:W3:Y:S01]  /*8f10*/  MUFU.TANH R16, R9 ;  /* 0x0000000900107308 */ /* 0x000ee20000002400 */
[----:B------:R-:W-:Y:S01]  /*8f20*/  ISETP.GT.AND P1, PT, R2, 0x1, PT ;  /* 0x000000010200780c */ /* 0x000fe20003f24270 */
[----:B------:R4:W-:Y:S01]  /*8f30*/  @P6 LDGSTS.E.BYPASS.LTC128B.128 [R245+0x6100], [R204.64], !P4 ;  /* 0x06100000ccf56fae */ /* 0x0009e2000e101d52 */
[----:B------:R-:W-:Y:S01]  /*8f40*/  FSEL R13, R246, -INF , P0 ;  /* 0xff800000f60d7808 */ /* 0x000fe20000000000 */
[----:B------:R-:W-:Y:S01]  /*8f50*/  UMOV UR26, UR25 ;  /* 0x00000019001a7c82 */ /* 0x000fe20008000000 */
[----:B------:R-:W-:Y:S02]  /*8f60*/  ISETP.GT.AND P0, PT, R0, 0x1, PT ;  /* 0x000000010000780c */ /* 0x000fe40003f04270 */
[----:B------:R-:W-:Y:S02]  /*8f70*/  FSEL R14, R223, -INF , P1 ;  /* 0xff800000df0e7808 */ /* 0x000fe40000800000 */
[----:B------:R-:W-:Y:S01]  /*8f80*/  FSEL R49, R221, -INF , P0 ;  /* 0xff800000dd317808 */ /* 0x000fe20000000000 */
[----:B------:R2:W2:Y:S01]  /*8f90*/  MUFU.TANH R9, R12 ;  /* 0x0000000c00097308 */ /* 0x0004a20000002400 */
[----:B------:R-:W-:Y:S02]  /*8fa0*/  ISETP.GT.AND P1, PT, R4, RZ, PT ;  /* 0x000000ff0400720c */ /* 0x000fe40003f24270 */
[C---:B------:R-:W-:Y:S01]  /*8fb0*/  ISETP.GT.AND P0, PT, R0.reuse, 0x8, PT ;  /* 0x000000080000780c */ /* 0x040fe20003f04270 */
[----:B-1----:R-:W-:Y:S01]  /*8fc0*/  FMUL.FTZ R15, R47, c[0x0][0x320] ;  /* 0x0000c8002f0f7a20 */ /* 0x002fe20000410000 */
[----:B------:R-:W-:Y:S02]  /*8fd0*/  FSEL R5, R249, -INF , P2 ;  /* 0xff800000f9057808 */ /* 0x000fe40001000000 */
[----:B------:R-:W-:Y:S02]  /*8fe0*/  ISETP.GT.AND P2, PT, R0, RZ, PT ;  /* 0x000000ff0000720c */ /* 0x000fe40003f44270 */
[----:B------:R-:W-:Y:S01]  /*8ff0*/  FSEL R207, R220, -INF , P1 ;  /* 0xff800000dccf7808 */ /* 0x000fe20000800000 */
[----:B------:R-:W-:Y:S01]  /*9000*/  MUFU.TANH R246, R46 ;  /* 0x0000002e00f67308 */ /* 0x000fe20000002400 */
[----:B------:R-:W-:Y:S02]  /*9010*/  FSEL R48, R222, -INF , P2 ;  /* 0xff800000de307808 */ /* 0x000fe40001000000 */
[----:B------:R-:W-:Y:S02]  /*9020*/  ISETP.GT.AND P2, PT, R4, 0x1, PT ;  /* 0x000000010400780c */ /* 0x000fe40003f44270 */
[----:B------:R-:W-:Y:S02]  /*9030*/  ISETP.GT.AND P1, PT, R0, 0x9, PT ;  /* 0x000000090000780c */ /* 0x000fe40003f24270 */
[----:B------:R-:W-:Y:S02]  /*9040*/  FSEL R50, R214, -INF , P0 ;  /* 0xff800000d6327808 */ /* 0x000fe40000000000 */
[----:B------:R-:W-:Y:S01]  /*9050*/  ISETP.GT.AND P0, PT, R4, 0x9, PT ;  /* 0x000000090400780c */ /* 0x000fe20003f04270 */
[----:B------:R1:W1:Y:S01]  /*9060*/  MUFU.TANH R46, R53 ;  /* 0x00000035002e7308 */ /* 0x0002620000002400 */
[----:B------:R-:W-:Y:S02]  /*9070*/  FSEL R206, R206, -INF , P1 ;  /* 0xff800000cece7808 */ /* 0x000fe40000800000 */
[----:B------:R-:W-:Y:S02]  /*9080*/  FSEL R213, R213, -INF , P0 ;  /* 0xff800000d5d57808 */ /* 0x000fe40000000000 */
[----:B------:R-:W-:Y:S02]  /*9090*/  ISETP.GT.AND P0, PT, R2, 0x8, PT ;  /* 0x000000080200780c */ /* 0x000fe40003f04270 */
[----:B------:R-:W-:Y:S02]  /*90a0*/  FSEL R208, R215, -INF , P2 ;  /* 0xff800000d7d07808 */ /* 0x000fe40001000000 */
[----:B------:R-:W-:Y:S01]  /*90b0*/  ISETP.GT.AND P2, PT, R4, 0x8, PT ;  /* 0x000000080400780c */ /* 0x000fe20003f44270 */
[----:B------:R-:W-:Y:S01]  /*90c0*/  MUFU.TANH R15, R15 ;  /* 0x0000000f000f7308 */ /* 0x000fe20000002400 */
[----:B------:R-:W-:Y:S02]  /*90d0*/  ISETP.GT.AND P1, PT, R3, 0x8, PT ;  /* 0x000000080300780c */ /* 0x000fe40003f24270 */
[----:B------:R-:W-:Y:S02]  /*90e0*/  FMNMX.FTZ R7, R8, R132, !PT ;  /* 0x0000008408077209 */ /* 0x000fe40007810000 */
[----:B------:R-:W-:Y:S02]  /*90f0*/  FSEL R17, R17, -INF , P0 ;  /* 0xff80000011117808 */ /* 0x000fe40000000000 */
[----:B------:R-:W-:Y:S02]  /*9100*/  FSEL R212, R212, -INF , P2 ;  /* 0xff800000d4d47808 */ /* 0x000fe40001000000 */
[----:B------:R-:W-:Y:S02]  /*9110*/  FSEL R6, R136, -INF , P1 ;  /* 0xff80000088067808 */ /* 0x000fe40000800000 */
[----:B------:R-:W-:Y:S02]  /*9120*/  ISETP.GT.AND P1, PT, R2, 0x9, PT ;  /* 0x000000090200780c */ /* 0x000fe40003f24270 */
[C---:B------:R-:W-:Y:S02]  /*9130*/  ISETP.GT.AND P2, PT, R3.reuse, 0x9, PT ;  /* 0x000000090300780c */ /* 0x040fe40003f44270 */
[----:B------:R-:W-:Y:S02]  /*9140*/  ISETP.GT.AND P0, PT, R3, 0x11, PT ;  /* 0x000000110300780c */ /* 0x000fe40003f04270 */
[----:B------:R-:W-:Y:S02]  /*9150*/  FMNMX.FTZ R7, R5, R7, !PT ;  /* 0x0000000705077209 */ /* 0x000fe40007810000 */
[----:B--2---:R-:W-:Y:S02]  /*9160*/  FSEL R12, R135, -INF , P2 ;  /* 0xff800000870c7808 */ /* 0x004fe40001000000 */
[----:B------:R-:W-:Y:S02]  /*9170*/  ISETP.GT.AND P2, PT, R3, 0x10, PT ;  /* 0x000000100300780c */ /* 0x000fe40003f44270 */
[----:B------:R-:W-:Y:S02]  /*9180*/  FMNMX.FTZ R7, R6, R7, !PT ;  /* 0x0000000706077209 */ /* 0x000fe40007810000 */
[----:B------:R-:W-:Y:S02]  /*9190*/  FSEL R45, R134, -INF , P1 ;  /* 0xff800000862d7808 */ /* 0x000fe40000800000 */
[----:B------:R-:W-:Y:S02]  /*91a0*/  ISETP.GT.AND P1, PT, R2, 0x10, PT ;  /* 0x000000100200780c */ /* 0x000fe40003f24270 */
[----:B------:R-:W-:Y:S01]  /*91b0*/  FSEL R216, R21, -INF , P0 ;  /* 0xff80000015d87808 */ /* 0x000fe20000000000 */
[----:B------:R-:W-:Y:S01]  /*91c0*/  FMUL.FTZ R21, R66, c[0x0][0x320] ;  /* 0x0000c80042157a20 */ /* 0x000fe20000410000 */
[----:B------:R-:W-:Y:S02]  /*91d0*/  ISETP.GT.AND P0, PT, R0, 0x10, PT ;  /* 0x000000100000780c */ /* 0x000fe40003f04270 */
[----:B------:R-:W-:Y:S02]  /*91e0*/  FMNMX.FTZ R7, R12, R7, !PT ;  /* 0x000000070c077209 */ /* 0x000fe40007810000 */
[----:B------:R-:W-:Y:S01]  /*91f0*/  FSEL R215, R22, -INF , P1 ;  /* 0xff80000016d77808 */ /* 0x000fe20000800000 */
[----:B------:R-:W-:Y:S01]  /*9200*/  MUFU.TANH R21, R21 ;  /* 0x0000001500157308 */ /* 0x000fe20000002400 */
[----:B------:R-:W-:Y:S02]  /*9210*/  ISETP.GT.AND P1, PT, R0, 0x11, PT ;  /* 0x000000110000780c */ /* 0x000fe40003f24270 */
[----:B------:R-:W-:Y:S02]  /*9220*/  FSEL R223, R24, -INF , P0 ;  /* 0xff80000018df7808 */ /* 0x000fe40000000000 */
[----:B------:R-:W-:Y:S02]  /*9230*/  ISETP.GT.AND P0, PT, R4, 0x11, PT ;  /* 0x000000110400780c */ /* 0x000fe40003f04270 */
[----:B------:R-:W-:Y:S01]  /*9240*/  FSEL R217, R20, -INF , P2 ;  /* 0xff80000014d97808 */ /* 0x000fe20001000000 */
[----:B------:R-:W-:Y:S01]  /*9250*/  FMUL.FTZ R20, R67, c[0x0][0x320] ;  /* 0x0000c80043147a20 */ /* 0x000fe20000410000 */
[----:B------:R-:W-:Y:S01]  /*9260*/  ISETP.GT.AND P2, PT, R2, 0x11, PT ;  /* 0x000000110200780c */ /* 0x000fe20003f44270 */
[----:B------:R-:W-:Y:S01]  /*9270*/  MUFU.TANH R22, R55 ;  /* 0x0000003700167308 */ /* 0x000fe20000002400 */
[----:B------:R-:W-:Y:S02]  /*9280*/  FSEL R220, R25, -INF , P1 ;  /* 0xff80000019dc7808 */ /* 0x000fe40000800000 */
[----:B------:R-:W-:Y:S02]  /*9290*/  ISETP.GT.AND P1, PT, R0, 0x18, PT ;  /* 0x000000180000780c */ /* 0x000fe40003f24270 */
[----:B------:R-:W-:Y:S02]  /*92a0*/  FSEL R221, R27, -INF , P0 ;  /* 0xff8000001bdd7808 */ /* 0x000fe40000000000 */
[----:B------:R-:W-:Y:S02]  /*92b0*/  FSEL R214, R23, -INF , P2 ;  /* 0xff80000017d67808 */ /* 0x000fe40001000000 */
[----:B------:R-:W-:Y:S01]  /*92c0*/  ISETP.GT.AND P2, PT, R4, 0x10, PT ;  /* 0x000000100400780c */ /* 0x000fe20003f44270 */
[----:B------:R-:W2:Y:S01]  /*92d0*/  MUFU.TANH R23, R54 ;  /* 0x0000003600177308 */ /* 0x000ea20000002400 */
[----:B------:R-:W-:Y:S02]  /*92e0*/  ISETP.GT.AND P0, PT, R3, 0x18, PT ;  /* 0x000000180300780c */ /* 0x000fe40003f04270 */
[----:B------:R-:W-:Y:S02]  /*92f0*/  FMNMX.FTZ R7, R217, R7, !PT ;  /* 0x00000007d9077209 */ /* 0x000fe40007810000 */
[----:B------:R-:W-:Y:S02]  /*9300*/  FSEL R222, R26, -INF , P2 ;  /* 0xff8000001ade7808 */ /* 0x000fe40001000000 */
[----:B------:R-:W-:Y:S02]  /*9310*/  ISETP.GT.AND P2, PT, R0, 0x19, PT ;  /* 0x000000190000780c */ /* 0x000fe40003f44270 */
[----:B------:R-:W-:Y:S01]  /*9320*/  FSEL R219, R28, -INF , P1 ;  /* 0xff8000001cdb7808 */ /* 0x000fe20000800000 */
[----:B------:R-:W1:Y:S01]  /*9330*/  MUFU.TANH R20, R20 ;  /* 0x0000001400147308 */ /* 0x000e620000002400 */
[----:B------:R-:W-:Y:S02]  /*9340*/  FSEL R211, R32, -INF , P0 ;  /* 0xff80000020d37808 */ /* 0x000fe40000000000 */
[----:B------:R-:W-:Y:S02]  /*9350*/  ISETP.GT.AND P1, PT, R3, 0x19, PT ;  /* 0x000000190300780c */ /* 0x000fe40003f24270 */
[----:B------:R-:W-:Y:S02]  /*9360*/  FMNMX.FTZ R7, R216, R7, !PT ;  /* 0x00000007d8077209 */ /* 0x000fe40007810000 */
[----:B------:R-:W-:Y:S02]  /*9370*/  FSEL R218, R29, -INF , P2 ;  /* 0xff8000001dda7808 */ /* 0x000fe40001000000 */
[----:B------:R-:W-:Y:S01]  /*9380*/  FSEL R210, R33, -INF , P1 ;  /* 0xff80000021d27808 */ /* 0x000fe20000800000 */
[----:B------:R-:W-:Y:S01]  /*9390*/  MUFU.TANH R26, R57 ;  /* 0x00000039001a7308 */ /* 0x000fe20000002400 */
[----:B------:R-:W-:Y:S02]  /*93a0*/  FMNMX.FTZ R7, R211, R7, !PT ;  /* 0x00000007d3077209 */ /* 0x000fe40007810000 */
[C---:B------:R-:W-:Y:S02]  /*93b0*/  ISETP.GT.AND P2, PT, R3.reuse, 0x20, PT ;  /* 0x000000200300780c */ /* 0x040fe40003f44270 */
[----:B------:R-:W-:Y:S02]  /*93c0*/  FMNMX.FTZ R7, R210, R7, !PT ;  /* 0x00000007d2077209 */ /* 0x000fe40007810000 */
[----:B------:R-:W-:Y:S02]  /*93d0*/  FSEL R209, R36, -INF , P2 ;  /* 0xff80000024d17808 */ /* 0x000fe40001000000 */
[C---:B------:R-:W-:Y:S01]  /*93e0*/  ISETP.GT.AND P0, PT, R3.reuse, 0x21, PT ;  /* 0x000000210300780c */ /* 0x040fe20003f04270 */
[----:B------:R-:W2:Y:S01]  /*93f0*/  MUFU.TANH R33, R56 ;  /* 0x0000003800217308 */ /* 0x000ea20000002400 */
[C---:B------:R-:W-:Y:S02]  /*9400*/  ISETP.GT.AND P2, PT, R3.reuse, 0x29, PT ;  /* 0x000000290300780c */ /* 0x040fe40003f44270 */
[----:B------:R-:W-:Y:S02]  /*9410*/  ISETP.GT.AND P1, PT, R3, 0x28, PT ;  /* 0x000000280300780c */ /* 0x000fe40003f24270 */
[----:B------:R-:W-:Y:S01]  /*9420*/  FSEL R65, R18, -INF , P0 ;  /* 0xff80000012417808 */ /* 0x000fe20000000000 */
[----:B------:R-:W-:Y:S01]  /*9430*/  FMUL.FTZ R18, R62, c[0x0][0x320] ;  /* 0x0000c8003e127a20 */ /* 0x000fe20000410000 */
[----:B------:R-:W-:Y:S02]  /*9440*/  FMNMX.FTZ R7, R209, R7, !PT ;  /* 0x00000007d1077209 */ /* 0x000fe40007810000 */
[----:B------:R-:W-:Y:S01]  /*9450*/  ISETP.GT.AND P0, PT, R3, 0x30, PT ;  /* 0x000000300300780c */ /* 0x000fe20003f04270 */
[----:B------:R-:W2:Y:S01]  /*9460*/  MUFU.TANH R25, R60 ;  /* 0x0000003c00197308 */ /* 0x000ea20000002400 */
[----:B---3--:R-:W-:Y:S02]  /*9470*/  FSEL R64, R16, -INF , P1 ;  /* 0xff80000010407808 */ /* 0x008fe40000800000 */
[----:B-1----:R-:W-:Y:S02]  /*9480*/  FSEL R53, R9, -INF , P2 ;  /* 0xff80000009357808 */ /* 0x002fe40001000000 */
[----:B------:R-:W-:Y:S02]  /*9490*/  FSEL R52, R52, -INF , P0 ;  /* 0xff80000034347808 */ /* 0x000fe40000000000 */
[C---:B------:R-:W-:Y:S02]  /*94a0*/  ISETP.GT.AND P1, PT, R3.reuse, 0x31, PT ;  /* 0x000000310300780c */ /* 0x040fe40003f24270 */
[C---:B------:R-:W-:Y:S01]  /*94b0*/  ISETP.GT.AND P0, PT, R3.reuse, 0x39, PT ;  /* 0x000000390300780c */ /* 0x040fe20003f04270 */
[----:B------:R-:W1:Y:S01]  /*94c0*/  MUFU.TANH R24, R61 ;  /* 0x0000003d00187308 */ /* 0x000e620000002400 */
[----:B------:R-:W-:Y:S02]  /*94d0*/  ISETP.GT.AND P2, PT, R3, 0x38, PT ;  /* 0x000000380300780c */ /* 0x000fe40003f44270 */
[----:B------:R-:W-:Y:S02]  /*94e0*/  FMNMX.FTZ R3, R65, R7, !PT ;  /* 0x0000000741037209 */ /* 0x000fe40007810000 */
[----:B------:R-:W-:Y:S02]  /*94f0*/  FMNMX.FTZ R7, R13, R133, !PT ;  /* 0x000000850d077209 */ /* 0x000fe40007810000 */
[----:B------:R-:W-:Y:S02]  /*9500*/  FSEL R46, R46, -INF , P1 ;  /* 0xff8000002e2e7808 */ /* 0x000fe40000800000 */
[----:B------:R-:W-:Y:S01]  /*9510*/  FMNMX.FTZ R7, R14, R7, !PT ;  /* 0x000000070e077209 */ /* 0x000fe20007810000 */
[----:B------:R-:W3:Y:S01]  /*9520*/  MUFU.TANH R27, R58 ;  /* 0x0000003a001b7308 */ /* 0x000ee20000002400 */
[----:B------:R-:W-:Y:S02]  /*9530*/  ISETP.GT.AND P1, PT, R4, 0x18, PT ;  /* 0x000000180400780c */ /* 0x000fe40003f24270 */
[----:B------:R-:W-:Y:S02]  /*9540*/  FMNMX.FTZ R7, R17, R7, !PT ;  /* 0x0000000711077209 */ /* 0x000fe40007810000 */
[----:B------:R-:W-:Y:S02]  /*9550*/  FSEL R43, R43, -INF , P0 ;  /* 0xff8000002b2b7808 */ /* 0x000fe40000000000 */
[----:B------:R-:W-:Y:S02]  /*9560*/  FMNMX.FTZ R7, R45, R7, !PT ;  /* 0x000000072d077209 */ /* 0x000fe40007810000 */
[----:B------:R-:W-:Y:S01]  /*9570*/  ISETP.GT.AND P0, PT, R2, 0x18, PT ;  /* 0x000000180200780c */ /* 0x000fe20003f04270 */
[----:B------:R-:W-:Y:S01]  /*9580*/  MUFU.TANH R18, R18 ;  /* 0x0000001200127308 */ /* 0x000fe20000002400 */
[----:B------:R-:W-:Y:S02]  /*9590*/  FMNMX.FTZ R7, R215, R7, !PT ;  /* 0x00000007d7077209 */ /* 0x000fe40007810000 */
[----:B------:R-:W-:Y:S02]  /*95a0*/  FMNMX.FTZ R3, R64, R3, !PT ;  /* 0x0000000340037209 */ /* 0x000fe40007810000 */
[----:B------:R-:W-:Y:S02]  /*95b0*/  FSEL R42, R244, -INF , P0 ;  /* 0xff800000f42a7808 */ /* 0x000fe40000000000 */
[----:B------:R-:W-:Y:S02]  /*95c0*/  FSEL R44, R44, -INF , P2 ;  /* 0xff8000002c2c7808 */ /* 0x000fe40001000000 */
[----:B------:R-:W-:Y:S02]  /*95d0*/  ISETP.GT.AND P2, PT, R4, 0x19, PT ;  /* 0x000000190400780c */ /* 0x000fe40003f44270 */
[----:B------:R-:W-:Y:S02]  /*95e0*/  FSEL R51, R248, -INF , P1 ;  /* 0xff800000f8337808 */ /* 0x000fe40000800000 */
[----:B------:R-:W-:Y:S02]  /*95f0*/  ISETP.GT.AND P1, PT, R2, 0x19, PT ;  /* 0x000000190200780c */ /* 0x000fe40003f24270 */
[----:B------:R-:W-:Y:S02]  /*9600*/  FMNMX.FTZ R7, R214, R7, !PT ;  /* 0x00000007d6077209 */ /* 0x000fe40007810000 */
[----:B------:R-:W-:Y:S02]  /*9610*/  FMNMX.FTZ R3, R53, R3, !PT ;  /* 0x0000000335037209 */ /* 0x000fe40007810000 */
[----:B------:R-:W-:Y:S02]  /*9620*/  FSEL R47, R247, -INF , P2 ;  /* 0xff800000f72f7808 */ /* 0x000fe40001000000 */
[----:B------:R-:W-:Y:S02]  /*9630*/  ISETP.GT.AND P2, PT, R2, 0x20, PT ;  /* 0x000000200200780c */ /* 0x000fe40003f44270 */
[----:B------:R-:W-:Y:S02]  /*9640*/  FSEL R41, R137, -INF , P1 ;  /* 0xff80000089297808 */ /* 0x000fe40000800000 */
[----:B------:R-:W-:Y:S02]  /*9650*/  FMNMX.FTZ R7, R42, R7, !PT ;  /* 0x000000072a077209 */ /* 0x000fe40007810000 */
[----:B------:R-:W-:Y:S02]  /*9660*/  FMNMX.FTZ R3, R52, R3, !PT ;  /* 0x0000000334037209 */ /* 0x000fe40007810000 */
[----:B------:R-:W-:Y:S02]  /*9670*/  ISETP.GT.AND P0, PT, R2, 0x21, PT ;  /* 0x000000210200780c */ /* 0x000fe40003f04270 */
[----:B------:R-:W-:Y:S02]  /*9680*/  FSEL R40, R30, -INF , P2 ;  /* 0xff8000001e287808 */ /* 0x000fe40001000000 */
[----:B------:R-:W-:Y:S02]  /*9690*/  FMNMX.FTZ R7, R41, R7, !PT ;  /* 0x0000000729077209 */ /* 0x000fe40007810000 */
[----:B------:R-:W-:Y:S02]  /*96a0*/  FMNMX.FTZ R3, R46, R3, !PT ;  /* 0x000000032e037209 */ /* 0x000fe40007810000 */
[----:B------:R-:W-:Y:S02]  /*96b0*/  FSEL R39, R39, -INF , P0 ;  /* 0xff80000027277808 */ /* 0x000fe40000000000 */
[C---:B------:R-:W-:Y:S02]  /*96c0*/  ISETP.GT.AND P1, PT, R2.reuse, 0x28, PT ;  /* 0x000000280200780c */ /* 0x040fe40003f24270 */
[C---:B------:R-:W-:Y:S02]  /*96d0*/  ISETP.GT.AND P2, PT, R2.reuse, 0x29, PT ;  /* 0x000000290200780c */ /* 0x040fe40003f44270 */
[----:B------:R-:W-:Y:S02]  /*96e0*/  ISETP.GT.AND P0, PT, R2, 0x30, PT ;  /* 0x000000300200780c */ /* 0x000fe40003f04270 */
[----:B------:R-:W-:Y:S02]  /*96f0*/  FMNMX.FTZ R7, R40, R7, !PT ;  /* 0x0000000728077209 */ /* 0x000fe40007810000 */
[----:B------:R-:W-:Y:S02]  /*9700*/  FMNMX.FTZ R3, R44, R3, !PT ;  /* 0x000000032c037209 */ /* 0x000fe40007810000 */
[----:B------:R-:W-:Y:S02]  /*9710*/  FSEL R38, R38, -INF , P1 ;  /* 0xff80000026267808 */ /* 0x000fe40000800000 */
[----:B------:R-:W-:Y:S02]  /*9720*/  FSEL R37, R37, -INF , P2 ;  /* 0xff80000025257808 */ /* 0x000fe40001000000 */
[----:B--2---:R-:W-:Y:S02]  /*9730*/  FSEL R23, R23, -INF , P0 ;  /* 0xff80000017177808 */ /* 0x004fe40000000000 */
[C---:B------:R-:W-:Y:S02]  /*9740*/  ISETP.GT.AND P1, PT, R2.reuse, 0x31, PT ;  /* 0x000000310200780c */ /* 0x040fe40003f24270 */
[C---:B------:R-:W-:Y:S02]  /*9750*/  ISETP.GT.AND P2, PT, R2.reuse, 0x38, PT ;  /* 0x000000380200780c */ /* 0x040fe40003f44270 */
[----:B------:R-:W-:Y:S02]  /*9760*/  ISETP.GT.AND P0, PT, R2, 0x39, PT ;  /* 0x000000390200780c */ /* 0x000fe40003f04270 */
[----:B------:R-:W-:Y:S02]  /*9770*/  FMNMX.FTZ R2, R39, R7, !PT ;  /* 0x0000000727027209 */ /* 0x000fe40007810000 */
[----:B------:R-:W-:Y:S02]  /*9780*/  FMNMX.FTZ R3, R43, R3, !PT ;  /* 0x000000032b037209 */ /* 0x000fe40007810000 */
[----:B------:R-:W-:Y:S02]  /*9790*/  FMNMX.FTZ R2, R38, R2, !PT ;  /* 0x0000000226027209 */ /* 0x000fe40007810000 */
[----:B------:R-:W-:Y:S01]  /*97a0*/  FMNMX.FTZ R7, R48, R138, !PT ;  /* 0x0000008a30077209 */ /* 0x000fe20007810000 */
[----:B------:R-:W2:Y:S01]  /*97b0*/  SHFL.BFLY PT, R9, R3, 0x2, 0x1f ;  /* 0x0c401f0003097f89 */ /* 0x000ea200000e0000 */
[----:B------:R-:W-:Y:S02]  /*97c0*/  FMNMX.FTZ R2, R37, R2, !PT ;  /* 0x0000000225027209 */ /* 0x000fe40007810000 */
[----:B------:R-:W-:Y:S02]  /*97d0*/  FMNMX.FTZ R7, R49, R7, !PT ;  /* 0x0000000731077209 */ /* 0x000fe40007810000 */
[----:B------:R-:W-:Y:S02]  /*97e0*/  FSEL R22, R22, -INF , P1 ;  /* 0xff80000016167808 */ /* 0x000fe40000800000 */
        /* <DEDUP_REMOVED lines=8> */
[----:B------:R-:W-:Y:S02]  /*9870*/  FMNMX.FTZ R136, R20, R2, !PT ;  /* 0x0000000214887209 */ /* 0x000fe40007810000 */
[----:B------:R-:W-:Y:S02]  /*9880*/  FMNMX.FTZ R2, R220, R7, !PT ;  /* 0x00000007dc027209 */ /* 0x000fe40007810000 */
[C---:B------:R-:W-:Y:S01]  /*9890*/  ISETP.GT.AND P1, PT, R0.reuse, 0x20, PT ;  /* 0x000000200000780c */ /* 0x040fe20003f24270 */
[----:B------:R-:W1:Y:S01]  /*98a0*/  SHFL.BFLY PT, R7, R136, 0x2, 0x1f ;  /* 0x0c401f0088077f89 */ /* 0x000e6200000e0000 */
[C---:B------:R-:W-:Y:S02]  /*98b0*/  ISETP.GT.AND P2, PT, R0.reuse, 0x21, PT ;  /* 0x000000210000780c */ /* 0x040fe40003f44270 */
[----:B------:R-:W-:Y:S02]  /*98c0*/  FMNMX.FTZ R2, R219, R2, !PT ;  /* 0x00000002db027209 */ /* 0x000fe40007810000 */
[----:B--2---:R-:W-:Y:S01]  /*98d0*/  FMNMX.FTZ R3, R3, R9, !PT ;  /* 0x0000000903037209 */ /* 0x004fe20007810000 */
[----:B------:R-:W-:Y:S01]  /*98e0*/  FMUL.FTZ R9, R63, c[0x0][0x320] ;  /* 0x0000c8003f097a20 */ /* 0x000fe20000410000 */
[----:B------:R-:W-:Y:S02]  /*98f0*/  FSEL R36, R31, -INF , P1 ;  /* 0xff8000001f247808 */ /* 0x000fe40000800000 */
[C---:B------:R-:W-:Y:S01]  /*9900*/  ISETP.GT.AND P0, PT, R0.reuse, 0x28, PT ;  /* 0x000000280000780c */ /* 0x040fe20003f04270 */
[----:B------:R-:W2:Y:S01]  /*9910*/  SHFL.BFLY PT, R137, R3, 0x1, 0x1f ;  /* 0x0c201f0003897f89 */ /* 0x000ea200000e0000 */
[----:B------:R-:W-:Y:S01]  /*9920*/  ISETP.GT.AND P1, PT, R0, 0x29, PT ;  /* 0x000000290000780c */ /* 0x000fe20003f24270 */
[----:B------:R-:W-:Y:S01]  /*9930*/  MUFU.TANH R9, R9 ;  /* 0x0000000900097308 */ /* 0x000fe20000002400 */
[----:B------:R-:W-:Y:S02]  /*9940*/  FMNMX.FTZ R2, R218, R2, !PT ;  /* 0x00000002da027209 */ /* 0x000fe40007810000 */
[----:B------:R-:W-:Y:S02]  /*9950*/  FSEL R35, R35, -INF , P2 ;  /* 0xff80000023237808 */ /* 0x000fe40001000000 */
[C---:B------:R-:W-:Y:S02]  /*9960*/  ISETP.GT.AND P2, PT, R0.reuse, 0x30, PT ;  /* 0x000000300000780c */ /* 0x040fe40003f44270 */
[----:B------:R-:W-:Y:S02]  /*9970*/  FSEL R32, R19, -INF , P0 ;  /* 0xff80000013207808 */ /* 0x000fe40000000000 */
[----:B------:R-:W-:Y:S01]  /*9980*/  ISETP.GT.AND P0, PT, R0, 0x31, PT ;  /* 0x000000310000780c */ /* 0x000fe20003f04270 */
[----:B------:R-:W1:Y:S01]  /*9990*/  MUFU.TANH R19, R59 ;  /* 0x0000003b00137308 */ /* 0x000e620000002400 */
[----:B------:R-:W-:Y:S02]  /*99a0*/  FSEL R34, R34, -INF , P1 ;  /* 0xff80000022227808 */ /* 0x000fe40000800000 */
[C---:B------:R-:W-:Y:S02]  /*99b0*/  ISETP.GT.AND P1, PT, R0.reuse, 0x38, PT ;  /* 0x000000380000780c */ /* 0x040fe40003f24270 */
[----:B------:R-:W-:Y:S02]  /*99c0*/  FSEL R33, R33, -INF , P2 ;  /* 0xff80000021217808 */ /* 0x000fe40001000000 */
[----:B------:R-:W-:Y:S02]  /*99d0*/  ISETP.GT.AND P2, PT, R0, 0x39, PT ;  /* 0x000000390000780c */ /* 0x000fe40003f44270 */
[----:B------:R-:W-:Y:S02]  /*99e0*/  FMNMX.FTZ R0, R36, R2, !PT ;  /* 0x0000000224007209 */ /* 0x000fe40007810000 */
[----:B------:R-:W-:Y:S02]  /*99f0*/  FMNMX.FTZ R2, R207, R139, !PT ;  /* 0x0000008bcf027209 */ /* 0x000fe40007810000 */
[----:B------:R-:W-:Y:S02]  /*9a00*/  FMNMX.FTZ R0, R35, R0, !PT ;  /* 0x0000000023007209 */ /* 0x000fe40007810000 */
[----:B------:R-:W-:Y:S02]  /*9a10*/  FMNMX.FTZ R2, R208, R2, !PT ;  /* 0x00000002d0027209 */ /* 0x000fe40007810000 */
[----:B------:R-:W-:Y:S02]  /*9a20*/  FMNMX.FTZ R0, R32, R0, !PT ;  /* 0x0000000020007209 */ /* 0x000fe40007810000 */
[----:B------:R-:W-:Y:S02]  /*9a30*/  FMNMX.FTZ R2, R212, R2, !PT ;  /* 0x00000002d4027209 */ /* 0x000fe40007810000 */
[----:B------:R-:W-:Y:S02]  /*9a40*/  FMNMX.FTZ R0, R34, R0, !PT ;  /* 0x0000000022007209 */ /* 0x000fe40007810000 */
[----:B------:R-:W-:Y:S02]  /*9a50*/  FSEL R26, R26, -INF , P0 ;  /* 0xff8000001a1a7808 */ /* 0x000fe40000000000 */
[----:B------:R-:W-:Y:S02]  /*9a60*/  FMNMX.FTZ R0, R33, R0, !PT ;  /* 0x0000000021007209 */ /* 0x000fe40007810000 */
[----:B------:R-:W-:Y:S02]  /*9a70*/  FMNMX.FTZ R2, R213, R2, !PT ;  /* 0x00000002d5027209 */ /* 0x000fe40007810000 */
[----:B------:R-:W-:Y:S02]  /*9a80*/  FSEL R25, R25, -INF , P1 ;  /* 0xff80000019197808 */ /* 0x000fe40000800000 */
[----:B------:R-:W-:Y:S02]  /*9a90*/  FMNMX.FTZ R0, R26, R0, !PT ;  /* 0x000000001a007209 */ /* 0x000fe40007810000 */
[----:B-1----:R-:W-:Y:S02]  /*9aa0*/  FMNMX.FTZ R136, R136, R7, !PT ;  /* 0x0000000788887209 */ /* 0x002fe40007810000 */
[----:B------:R-:W-:Y:S02]  /*9ab0*/  FMNMX.FTZ R2, R222, R2, !PT ;  /* 0x00000002de027209 */ /* 0x000fe40007810000 */
[----:B--2---:R-:W-:Y:S02]  /*9ac0*/  FMNMX.FTZ R137, R3, R137, !PT ;  /* 0x0000008903897209 */ /* 0x004fe40007810000 */
[----:B------:R-:W-:Y:S01]  /*9ad0*/  FSEL R24, R24, -INF , P2 ;  /* 0xff80000018187808 */ /* 0x000fe20001000000 */
[----:B------:R-:W1:Y:S01]  /*9ae0*/  SHFL.BFLY PT, R3, R136, 0x1, 0x1f ;  /* 0x0c201f0088037f89 */ /* 0x000e6200000e0000 */
[----:B------:R-:W-:Y:S01]  /*9af0*/  FMNMX.FTZ R0, R25, R0, !PT ;  /* 0x0000000019007209 */ /* 0x000fe20007810000 */
[----:B------:R-:W-:Y:S01]  /*9b00*/  FMUL.FTZ R7, R137, c[0x0][0x2d0] ;  /* 0x0000b40089077a20 */ /* 0x000fe20000410000 */
[----:B------:R-:W-:Y:S02]  /*9b10*/  FMNMX.FTZ R2, R221, R2, !PT ;  /* 0x00000002dd027209 */ /* 0x000fe40007810000 */
[----:B------:R-:W-:Y:S02]  /*9b20*/  ISETP.GT.AND P0, PT, R4, 0x20, PT ;  /* 0x000000200400780c */ /* 0x000fe40003f04270 */
[----:B------:R-:W-:Y:S02]  /*9b30*/  FMNMX.FTZ R0, R24, R0, !PT ;  /* 0x0000000018007209 */ /* 0x000fe40007810000 */
[----:B------:R-:W-:Y:S02]  /*9b40*/  FMNMX.FTZ R2, R51, R2, !PT ;  /* 0x0000000233027209 */ /* 0x000fe40007810000 */
[----:B------:R-:W-:Y:S01]  /*9b50*/  FSEL R31, R252, -INF , P0 ;  /* 0xff800000fc1f7808 */ /* 0x000fe20000000000 */
[----:B------:R-:W2:Y:S01]  /*9b60*/  SHFL.BFLY PT, R135, R0, 0x2, 0x1f ;  /* 0x0c401f0000877f89 */ /* 0x000ea200000e0000 */
[----:B------:R-:W-:Y:S02]  /*9b70*/  FSETP.NEU.FTZ.AND P0, PT, R137, -INF , PT ;  /* 0xff8000008900780b */ /* 0x000fe40003f1d000 */
[C---:B------:R-:W-:Y:S02]  /*9b80*/  ISETP.GT.AND P1, PT, R4.reuse, 0x21, PT ;  /* 0x000000210400780c */ /* 0x040fe40003f24270 */
[----:B------:R-:W-:Y:S02]  /*9b90*/  FMNMX.FTZ R2, R47, R2, !PT ;  /* 0x000000022f027209 */ /* 0x000fe40007810000 */
[----:B------:R-:W-:Y:S02]  /*9ba0*/  FSEL R7, R7, RZ, P0 ;  /* 0x000000ff07077208 */ /* 0x000fe40000000000 */
[----:B------:R-:W-:Y:S02]  /*9bb0*/  ISETP.GT.AND P2, PT, R4, 0x28, PT ;  /* 0x000000280400780c */ /* 0x000fe40003f44270 */
[----:B------:R-:W-:Y:S01]  /*9bc0*/  FSEL R30, R251, -INF , P1 ;  /* 0xff800000fb1e7808 */ /* 0x000fe20000800000 */
[--C-:B------:R-:W-:Y:S01]  /*9bd0*/  FFMA.FTZ R8, R8, c[0x0][0x2d0], -R7.reuse ;  /* 0x0000b40008087a23 */ /* 0x100fe20000010807 */
[----:B------:R-:W-:Y:S01]  /*9be0*/  FMNMX.FTZ R2, R31, R2, !PT ;  /* 0x000000021f027209 */ /* 0x000fe20007810000 */
[--C-:B------:R-:W-:Y:S01]  /*9bf0*/  FFMA.FTZ R5, R5, c[0x0][0x2d0], -R7.reuse ;  /* 0x0000b40005057a23 */ /* 0x100fe20000010807 */
[----:B------:R-:W-:Y:S01]  /*9c00*/  ISETP.GT.AND P1, PT, R4, 0x29, PT ;  /* 0x000000290400780c */ /* 0x000fe20003f24270 */
[----:B------:R4:W-:Y:S01]  /*9c10*/  MUFU.EX2 R249, R8 ;  /* 0x0000000800f97308 */ /* 0x0009e20000000800 */
[----:B------:R-:W-:Y:S01]  /*9c20*/  FMNMX.FTZ R2, R30, R2, !PT ;  /* 0x000000021e027209 */ /* 0x000fe20007810000 */
[--C-:B------:R-:W-:Y:S01]  /*9c30*/  FFMA.FTZ R53, R53, c[0x0][0x2d0], -R7.reuse ;  /* 0x0000b40035357a23 */ /* 0x100fe20000010807 */
[----:B------:R-:W-:Y:S01]  /*9c40*/  FSEL R29, R246, -INF , P2 ;  /* 0xff800000f61d7808 */ /* 0x000fe20001000000 */
[--C-:B------:R-:W-:Y:S01]  /*9c50*/  FFMA.FTZ R52, R52, c[0x0][0x2d0], -R7.reuse ;  /* 0x0000b40034347a23 */ /* 0x100fe20000010807 */
[----:B------:R-:W-:Y:S01]  /*9c60*/  ISETP.GT.AND P2, PT, R4, 0x30, PT ;  /* 0x000000300400780c */ /* 0x000fe20003f44270 */
[--C-:B------:R-:W-:Y:S01]  /*9c70*/  FFMA.FTZ R54, R46, c[0x0][0x2d0], -R7.reuse ;  /* 0x0000b4002e367a23 */ /* 0x100fe20000010807 */
[----:B------:R-:W-:Y:S01]  /*9c80*/  FSEL R28, R15, -INF , P1 ;  /* 0xff8000000f1c7808 */ /* 0x000fe20000800000 */
[--C-:B------:R-:W-:Y:S01]  /*9c90*/  FFMA.FTZ R217, R217, c[0x0][0x2d0], -R7.reuse ;  /* 0x0000b400d9d97a23 */ /* 0x100fe20000010807 */
[----:B------:R-:W-:Y:S01]  /*9ca0*/  FMNMX.FTZ R2, R29, R2, !PT ;  /* 0x000000021d027209 */ /* 0x000fe20007810000 */
[----:B------:R4:W4:Y:S01]  /*9cb0*/  MUFU.EX2 R250, R5 ;  /* 0x0000000500fa7308 */ /* 0x0009220000000800 */
[----:B------:R-:W-:Y:S01]  /*9cc0*/  ISETP.GT.AND P1, PT, R4, 0x31, PT ;  /* 0x000000310400780c */ /* 0x000fe20003f24270 */
[--C-:B------:R-:W-:Y:S01]  /*9cd0*/  FFMA.FTZ R216, R216, c[0x0][0x2d0], -R7.reuse ;  /* 0x0000b400d8d87a23 */ /* 0x100fe20000010807 */
[----:B---3--:R-:W-:Y:S01]  /*9ce0*/  FSEL R27, R27, -INF , P2 ;  /* 0xff8000001b1b7808 */ /* 0x008fe20001000000 */
[--C-:B------:R-:W-:Y:S01]  /*9cf0*/  FFMA.FTZ R66, R210, c[0x0][0x2d0], -R7.reuse ;  /* 0x0000b400d2427a23 */ /* 0x100fe20000010807 */
[----:B------:R-:W-:Y:S01]  /*9d00*/  FMNMX.FTZ R2, R28, R2, !PT ;  /* 0x000000021c027209 */ /* 0x000fe20007810000 */
[--C-:B------:R-:W-:Y:S01]  /*9d10*/  FFMA.FTZ R61, R209, c[0x0][0x2d0], -R7.reuse ;  /* 0x0000b400d13d7a23 */ /* 0x100fe20000010807 */
[----:B-1----:R-:W-:Y:S01]  /*9d20*/  FMNMX.FTZ R136, R136, R3, !PT ;  /* 0x0000000388887209 */ /* 0x002fe20007810000 */
[--C-:B------:R-:W-:Y:S01]  /*9d30*/  FFMA.FTZ R3, R12, c[0x0][0x2d0], -R7.reuse ;  /* 0x0000b4000c037a23 */ /* 0x100fe20000010807 */
[----:B------:R-:W-:Y:S01]  /*9d40*/  FSEL R19, R19, -INF , P1 ;  /* 0xff80000013137808 */ /* 0x000fe20000800000 */
[--C-:B------:R-:W-:Y:S01]  /*9d50*/  FFMA.FTZ R65, R65, c[0x0][0x2d0], -R7.reuse ;  /* 0x0000b40041417a23 */ /* 0x100fe20000010807 */
[----:B------:R-:W-:Y:S01]  /*9d60*/  FMNMX.FTZ R2, R27, R2, !PT ;  /* 0x000000021b027209 */ /* 0x000fe20007810000 */
[----:B------:R1:W-:Y:S01]  /*9d70*/  MUFU.EX2 R56, R3 ;  /* 0x0000000300387308 */ /* 0x0003e20000000800 */
[----:B--2---:R-:W-:Y:S01]  /*9d80*/  FMNMX.FTZ R135, R0, R135, !PT ;  /* 0x0000008700877209 */ /* 0x004fe20007810000 */
[----:B----4-:R-:W-:Y:S01]  /*9d90*/  FMUL.FTZ R8, R136, c[0x0][0x2d0] ;  /* 0x0000b40088087a20 */ /* 0x010fe20000410000 */
[----:B------:R-:W-:Y:S01]  /*9da0*/  FMNMX.FTZ R0, R19, R2, !PT ;  /* 0x0000000213007209 */ /* 0x000fe20007810000 */
[--C-:B------:R-:W-:Y:S01]  /*9db0*/  FFMA.FTZ R2, R6, c[0x0][0x2d0], -R7.reuse ;  /* 0x0000b40006027a23 */ /* 0x100fe20000010807 */
[----:B------:R-:W-:Y:S01]  /*9dc0*/  ISETP.GT.AND P2, PT, R4, 0x38, PT ;  /* 0x000000380400780c */ /* 0x000fe20003f44270 */
[--C-:B------:R-:W-:Y:S01]  /*9dd0*/  FFMA.FTZ R64, R64, c[0x0][0x2d0], -R7.reuse ;  /* 0x0000b40040407a23 */ /* 0x100fe20000010807 */
[----:B------:R-:W-:Y:S01]  /*9de0*/  ISETP.GT.AND P1, PT, R4, 0x39, PT ;  /* 0x000000390400780c */ /* 0x000fe20003f24270 */
[--C-:B------:R-:W-:Y:S01]  /*9df0*/  FFMA.FTZ R44, R44, c[0x0][0x2d0], -R7.reuse ;  /* 0x0000b4002c2c7a23 */ /* 0x100fe20000010807 */
[----:B------:R-:W-:Y:S01]  /*9e00*/  FSEL R18, R18, -INF , P2 ;  /* 0xff80000012127808 */ /* 0x000fe20001000000 */
[----:B------:R2:W-:Y:S01]  /*9e10*/  MUFU.EX2 R58, R2 ;  /* 0x00000002003a7308 */ /* 0x0005e20000000800 */
[----:B------:R-:W-:Y:S01]  /*9e20*/  FSETP.NEU.FTZ.AND P2, PT, R136, -INF , PT ;  /* 0xff8000008800780b */ /* 0x000fe20003f5d000 */
[----:B------:R-:W-:Y:S01]  /*9e30*/  FFMA.FTZ R43, R43, c[0x0][0x2d0], -R7 ;  /* 0x0000b4002b2b7a23 */ /* 0x000fe20000010807 */
[----:B------:R-:W-:Y:S02]  /*9e40*/  FSEL R6, R9, -INF , P1 ;  /* 0xff80000009067808 */ /* 0x000fe40000800000 */
[----:B------:R-:W-:Y:S01]  /*9e50*/  FSEL R8, R8, RZ, P2 ;  /* 0x000000ff08087208 */ /* 0x000fe20001000000 */
[----:B------:R-:W3:Y:S01]  /*9e60*/  SHFL.BFLY PT, R9, R135, 0x1, 0x1f ;  /* 0x0c201f0087097f89 */ /* 0x000ee200000e0000 */
[----:B------:R-:W-:Y:S02]  /*9e70*/  FMNMX.FTZ R0, R18, R0, !PT ;  /* 0x0000000012007209 */ /* 0x000fe40007810000 */
[----:B------:R-:W-:Y:S01]  /*9e80*/  @P6 IADD3 R4, P1, R10, UR22, RZ ;  /* 0x000000160a046c10 */ /* 0x000fe2000ff3e0ff */
[--C-:B------:R-:W-:Y:S01]  /*9e90*/  FFMA.FTZ R59, R23, c[0x0][0x2d0], -R8.reuse ;  /* 0x0000b400173b7a23 */ /* 0x100fe20000010808 */
[----:B------:R-:W-:Y:S01]  /*9ea0*/  FMNMX.FTZ R0, R6, R0, !PT ;  /* 0x0000000006007209 */ /* 0x000fe20007810000 */
[--C-:B------:R-:W-:Y:S01]  /*9eb0*/  FFMA.FTZ R62, R22, c[0x0][0x2d0], -R8.reuse ;  /* 0x0000b400163e7a23 */ /* 0x100fe20000010808 */
[----:B------:R-:W-:Y:S01]  /*9ec0*/  @P6 IADD3.X R5, R11, UR23, RZ, P1, !PT ;  /* 0x000000170b056c10 */ /* 0x000fe20008ffe4ff */
[--C-:B-1----:R-:W-:Y:S01]  /*9ed0*/  FFMA.FTZ R3, R13, c[0x0][0x2d0], -R8.reuse ;  /* 0x0000b4000d037a23 */ /* 0x102fe20000010808 */
[----:B------:R-:W-:Y:S01]  /*9ee0*/  @P6 IADD3 R10, P1, R4, UR22, RZ ;  /* 0x00000016040a6c10 */ /* 0x000fe2000ff3e0ff */
[--C-:B------:R-:W-:Y:S01]  /*9ef0*/  FFMA.FTZ R67, R21, c[0x0][0x2d0], -R8.reuse ;  /* 0x0000b40015437a23 */ /* 0x100fe20000010808 */
[----:B------:R-:W-:Y:S01]  /*9f00*/  F2FP.BF16.PACK_AB R204, R250, R249 ;  /* 0x000000f9facc723e */ /* 0x000fe200000010ff */
[----:B------:R1:W-:Y:S01]  /*9f10*/  MUFU.EX2 R247, R3 ;  /* 0x0000000300f77308 */ /* 0x0003e20000000800 */
[----:B------:R4:W-:Y:S01]  /*9f20*/  @P6 LDGSTS.E.BYPASS.LTC128B.128 [R245+0x4900], [R4.64], !P5 ;  /* 0x0490000004f56fae */ /* 0x0009e2000e901d52 */
[----:B------:R-:W-:Y:S01]  /*9f30*/  @P6 IADD3.X R11, R5, UR23, RZ, P1, !PT ;  /* 0x00000017050b6c10 */ /* 0x000fe20008ffe4ff */
[--C-:B------:R-:W-:Y:S02]  /*9f40*/  FFMA.FTZ R57, R20, c[0x0][0x2d0], -R8.reuse ;  /* 0x0000b40014397a23 */ /* 0x100fe40000010808 */
[--C-:B------:R-:W-:Y:S02]  /*9f50*/  FFMA.FTZ R215, R215, c[0x0][0x2d0], -R8.reuse ;  /* 0x0000b400d7d77a23 */ /* 0x100fe40000010808 */
[--C-:B------:R-:W-:Y:S02]  /*9f60*/  FFMA.FTZ R214, R214, c[0x0][0x2d0], -R8.reuse ;  /* 0x0000b400d6d67a23 */ /* 0x100fe40000010808 */
[----:B--2---:R-:W2:Y:S01]  /*9f70*/  SHFL.BFLY PT, R2, R0, 0x2, 0x1f ;  /* 0x0c401f0000027f89 */ /* 0x004ea200000e0000 */
[--C-:B------:R-:W-:Y:S01]  /*9f80*/  FFMA.FTZ R40, R40, c[0x0][0x2d0], -R8.reuse ;  /* 0x0000b40028287a23 */ /* 0x100fe20000010808 */
[----:B---3--:R-:W-:Y:S01]  /*9f90*/  FMNMX.FTZ R135, R135, R9, !PT ;  /* 0x0000000987877209 */ /* 0x008fe20007810000 */
[--C-:B------:R-:W-:Y:S05]  /*9fa0*/  FFMA.FTZ R41, R41, c[0x0][0x2d0], -R8.reuse ;  /* 0x0000b40029297a23 */ /* 0x100fea0000010808 */
[----:B------:R4:W-:Y:S01]  /*9fb0*/  @P6 LDGSTS.E.BYPASS.LTC128B.128 [R245+0x6900], [R4.64+0x80], !P4 ;  /* 0x0690008004f56fae */ /* 0x0009e2000e101d52 */
[--C-:B-1----:R-:W-:Y:S07]  /*9fc0*/  FFMA.FTZ R3, R14, c[0x0][0x2d0], -R8.reuse ;  /* 0x0000b4000e037a23 */ /* 0x102fee0000010808 */
[----:B------:R1:W-:Y:S01]  /*9fd0*/  @P6 LDGSTS.E.BYPASS.LTC128B.128 [R245+0x5100], [R10.64], !P5 ;  /* 0x051000000af56fae */ /* 0x0003e2000e901d52 */
[----:B------:R-:W-:Y:S01]  /*9fe0*/  @P6 IADD3 R14, P1, R4, UR21, RZ ;  /* 0x00000015040e6c10 */ /* 0x000fe2000ff3e0ff */
[----:B------:R-:W3:Y:S03]  /*9ff0*/  MUFU.EX2 R248, R3 ;  /* 0x0000000300f87308 */ /* 0x000ee60000000800 */
[----:B------:R-:W-:Y:S02]  /*a000*/  @P6 IADD3.X R15, R5, UR20, RZ, P1, !PT ;  /* 0x00000014050f6c10 */ /* 0x000fe40008ffe4ff */
[----:B------:R-:W-:Y:S02]  /*a010*/  @P6 IADD3 R16, P1, R10, UR22, RZ ;  /* 0x000000160a106c10 */ /* 0x000fe4000ff3e0ff */
[----:B--2---:R-:W-:Y:S01]  /*a020*/  FMNMX.FTZ R0, R0, R2, !PT ;  /* 0x0000000200007209 */ /* 0x004fe20007810000 */
[----:B------:R-:W-:Y:S01]  /*a030*/  FFMA.FTZ R2, R17, c[0x0][0x2d0], -R8 ;  /* 0x0000b40011027a23 */ /* 0x000fe20000010808 */
[C---:B------:R-:W-:Y:S01]  /*a040*/  @P6 IADD3.X R17, R11.reuse, UR23, RZ, P1, !PT ;  /* 0x000000170b116c10 */ /* 0x040fe20008ffe4ff */
[----:B------:R2:W-:Y:S01]  /*a050*/  @P6 LDGSTS.E.BYPASS.LTC128B.128 [R245+0x7100], [R14.64], !P4 ;  /* 0x071000000ef56fae */ /* 0x0005e2000e101d52 */
[----:B------:R-:W-:Y:S01]  /*a060*/  @P6 IADD3 R12, P1, R10, UR21, RZ ;  /* 0x000000150a0c6c10 */ /* 0x000fe2000ff3e0ff */
[----:B------:R2:W-:Y:S03]  /*a070*/  MUFU.EX2 R55, R2 ;  /* 0x0000000200377308 */ /* 0x0005e60000000800 */
[----:B------:R-:W-:Y:S02]  /*a080*/  @P6 IADD3.X R13, R11, UR20, RZ, P1, !PT ;  /* 0x000000140b0d6c10 */ /* 0x000fe40008ffe4ff */
[----:B------:R-:W-:Y:S01]  /*a090*/  FSETP.NEU.FTZ.AND P1, PT, R135, -INF , PT ;  /* 0xff8000008700780b */ /* 0x000fe20003f3d000 */
[----:B------:R2:W-:Y:S01]  /*a0a0*/  @P6 LDGSTS.E.BYPASS.LTC128B.128 [R245+0x5900], [R16.64], !P5 ;  /* 0x0590000010f56fae */ /* 0x0005e2000e901d52 */
[----:B----4-:R-:W-:Y:S05]  /*a0b0*/  FSEL R4, R137, RZ, P0 ;  /* 0x000000ff89047208 */ /* 0x010fea0000000000 */
[----:B------:R-:W-:Y:S01]  /*a0c0*/  FADD.FTZ R5, -R4, R132 ;  /* 0x0000008404057221 */ /* 0x000fe20000010100 */
[----:B---3--:R-:W-:Y:S01]  /*a0d0*/  F2FP.BF16.PACK_AB R205, R248, R247 ;  /* 0x000000f7f8cd723e */ /* 0x008fe200000010ff */
[--C-:B------:R-:W-:Y:S01]  /*a0e0*/  FFMA.FTZ R3, R45, c[0x0][0x2d0], -R8.reuse ;  /* 0x0000b4002d037a23 */ /* 0x100fe20000010808 */
[----:B------:R3:W-:Y:S01]  /*a0f0*/  @P6 LDGSTS.E.BYPASS.LTC128B.128 [R245+0x7900], [R12.64], !P4 ;  /* 0x079000000cf56fae */ /* 0x0007e2000e101d52 */
[----:B-1----:R-:W-:Y:S02]  /*a100*/  FMUL.FTZ R10, R135, c[0x0][0x2d0] ;  /* 0x0000b400870a7a20 */ /* 0x002fe40000410000 */
[----:B------:R1:W4:Y:S03]  /*a110*/  MUFU.EX2 R131, R3 ;  /* 0x0000000300837308 */ /* 0x0003260000000800 */
[----:B------:R-:W-:Y:S02]  /*a120*/  FSEL R10, R10, RZ, P1 ;  /* 0x000000ff0a0a7208 */ /* 0x000fe40000800000 */
[----:B------:R-:W-:Y:S01]  /*a130*/  LDSM.16.MT88.4 R20, [R225+0x100] ;  /* 0x00010000e114783b */ /* 0x000fe20000004200 */
[----:B--2---:R-:W-:Y:S02]  /*a140*/  FFMA.FTZ R14, R39, c[0x0][0x2d0], -R8 ;  /* 0x0000b400270e7a23 */ /* 0x004fe40000010808 */
[--C-:B------:R-:W-:Y:S02]  /*a150*/  FFMA.FTZ R223, R223, c[0x0][0x2d0], -R10.reuse ;  /* 0x0000b400dfdf7a23 */ /* 0x100fe4000001080a */
[--C-:B------:R-:W-:Y:S03]  /*a160*/  FFMA.FTZ R220, R220, c[0x0][0x2d0], -R10.reuse ;  /* 0x0000b400dcdc7a23 */ /* 0x100fe6000001080a */
[----:B------:R-:W2:Y:S01]  /*a170*/  SHFL.BFLY PT, R2, R0, 0x1, 0x1f ;  /* 0x0c201f0000027f89 */ /* 0x000ea200000e0000 */
[--C-:B------:R-:W-:Y:S02]  /*a180*/  FFMA.FTZ R219, R219, c[0x0][0x2d0], -R10.reuse ;  /* 0x0000b400dbdb7a23 */ /* 0x100fe4000001080a */
[--C-:B------:R-:W-:Y:S02]  /*a190*/  FFMA.FTZ R218, R218, c[0x0][0x2d0], -R10.reuse ;  /* 0x0000b400dada7a23 */ /* 0x100fe4000001080a */
[--C-:B------:R-:W-:Y:S02]  /*a1a0*/  FFMA.FTZ R239, R26, c[0x0][0x2d0], -R10.reuse ;  /* 0x0000b4001aef7a23 */ /* 0x100fe4000001080a */
[--C-:B------:R-:W-:Y:S01]  /*a1b0*/  FFMA.FTZ R224, R25, c[0x0][0x2d0], -R10.reuse ;  /* 0x0000b40019e07a23 */ /* 0x100fe2000001080a */
[----:B------:R-:W0:Y:S01]  /*a1c0*/  LDGDEPBAR ;  /* 0x00000000000079af */ /* 0x000e220000000000 */
[--C-:B------:R-:W-:Y:S02]  /*a1d0*/  FFMA.FTZ R231, R24, c[0x0][0x2d0], -R10.reuse ;  /* 0x0000b40018e77a23 */ /* 0x100fe4000001080a */
[--C-:B-1----:R-:W-:Y:S01]  /*a1e0*/  FFMA.FTZ R3, R48, c[0x0][0x2d0], -R10.reuse ;  /* 0x0000b40030037a23 */ /* 0x102fe2000001080a */
[----:B----4-:R-:W-:Y:S01]  /*a1f0*/  MOV R15, R131 ;  /* 0x00000083000f7202 */ /* 0x010fe20000000f00 */
[--C-:B------:R-:W-:Y:S02]  /*a200*/  FFMA.FTZ R48, R36, c[0x0][0x2d0], -R10.reuse ;  /* 0x0000b40024307a23 */ /* 0x100fe4000001080a */
[----:B------:R1:W-:Y:S01]  /*a210*/  MUFU.EX2 R246, R3 ;  /* 0x0000000300f67308 */ /* 0x0003e20000000800 */
[--C-:B------:R-:W-:Y:S02]  /*a220*/  FFMA.FTZ R32, R32, c[0x0][0x2d0], -R10.reuse ;  /* 0x0000b40020207a23 */ /* 0x100fe4000001080a */
[--C-:B------:R-:W-:Y:S02]  /*a230*/  FFMA.FTZ R60, R34, c[0x0][0x2d0], -R10.reuse ;  /* 0x0000b400223c7a23 */ /* 0x100fe4000001080a */
[--C-:B------:R-:W-:Y:S02]  /*a240*/  FFMA.FTZ R35, R35, c[0x0][0x2d0], -R10.reuse ;  /* 0x0000b40023237a23 */ /* 0x100fe4000001080a */
[--C-:B------:R-:W-:Y:S01]  /*a250*/  FFMA.FTZ R33, R33, c[0x0][0x2d0], -R10.reuse ;  /* 0x0000b40021217a23 */ /* 0x100fe2000001080a */
[----:B--2---:R-:W-:Y:S01]  /*a260*/  FMNMX.FTZ R134, R0, R2, !PT ;  /* 0x0000000200867209 */ /* 0x004fe20007810000 */
[--C-:B------:R-:W-:Y:S01]  /*a270*/  FFMA.FTZ R0, R206, c[0x0][0x2d0], -R10.reuse ;  /* 0x0000b400ce007a23 */ /* 0x100fe2000001080a */
[----:B------:R-:W-:Y:S02]  /*a280*/  FSEL R2, R135, RZ, P1 ;  /* 0x000000ff87027208 */ /* 0x000fe40000800000 */
[C---:B------:R-:W-:Y:S01]  /*a290*/  FSETP.NEU.FTZ.AND P0, PT, R134.reuse, -INF , PT ;  /* 0xff8000008600780b */ /* 0x040fe20003f1d000 */
[----:B------:R2:W-:Y:S01]  /*a2a0*/  MUFU.EX2 R242, R0 ;  /* 0x0000000000f27308 */ /* 0x0005e20000000800 */
[----:B------:R-:W-:Y:S01]  /*a2b0*/  FMUL.FTZ R9, R134, c[0x0][0x2d0] ;  /* 0x0000b40086097a20 */ /* 0x000fe20000410000 */
[----:B------:R-:W-:Y:S04]  /*a2c0*/  F2FP.BF16.PACK_AB R206, R56, R58 ;  /* 0x0000003a38ce723e */ /* 0x000fe800000010ff */
[----:B------:R-:W-:Y:S01]  /*a2d0*/  FSEL R9, R9, RZ, P0 ;  /* 0x000000ff09097208 */ /* 0x000fe20000000000 */
[----:B-1----:R-:W-:Y:S04]  /*a2e0*/  FFMA.FTZ R3, R49, c[0x0][0x2d0], -R10 ;  /* 0x0000b40031037a23 */ /* 0x002fe8000001080a */
[--C-:B------:R-:W-:Y:S01]  /*a2f0*/  FFMA.FTZ R11, R212, c[0x0][0x2d0], -R9.reuse ;  /* 0x0000b400d40b7a23 */ /* 0x100fe20000010809 */
[----:B------:R1:W4:Y:S01]  /*a300*/  MUFU.EX2 R63, R3 ;  /* 0x00000003003f7308 */ /* 0x0003220000000800 */
[--C-:B------:R-:W-:Y:S02]  /*a310*/  FFMA.FTZ R235, R6, c[0x0][0x2d0], -R9.reuse ;  /* 0x0000b40006eb7a23 */ /* 0x100fe40000010809 */
[----:B------:R-:W-:Y:S02]  /*a320*/  FFMA.FTZ R49, R37, c[0x0][0x2d0], -R8 ;  /* 0x0000b40025317a23 */ /* 0x000fe40000010808 */
[--C-:B------:R-:W-:Y:S02]  /*a330*/  FFMA.FTZ R222, R222, c[0x0][0x2d0], -R9.reuse ;  /* 0x0000b400dede7a23 */ /* 0x100fe40000010809 */
[--C-:B------:R-:W-:Y:S02]  /*a340*/  FFMA.FTZ R221, R221, c[0x0][0x2d0], -R9.reuse ;  /* 0x0000b400dddd7a23 */ /* 0x100fe40000010809 */
[--C-:B------:R-:W-:Y:S01]  /*a350*/  FFMA.FTZ R131, R30, c[0x0][0x2d0], -R9.reuse ;  /* 0x0000b4001e837a23 */ /* 0x100fe20000010809 */
[----:B------:R-:W-:Y:S01]  /*a360*/  MUFU.EX2 R212, R11 ;  /* 0x0000000b00d47308 */ /* 0x000fe20000000800 */
[--C-:B--2---:R-:W-:Y:S01]  /*a370*/  FFMA.FTZ R0, R207, c[0x0][0x2d0], -R9.reuse ;  /* 0x0000b400cf007a23 */ /* 0x104fe20000010809 */
[----:B------:R-:W-:Y:S01]  /*a380*/  F2FP.BF16.PACK_AB R207, R15, R55 ;  /* 0x000000370fcf723e */ /* 0x000fe200000010ff */
[--C-:B------:R-:W-:Y:S02]  /*a390*/  FFMA.FTZ R233, R27, c[0x0][0x2d0], -R9.reuse ;  /* 0x0000b4001be97a23 */ /* 0x100fe40000010809 */
[--C-:B------:R-:W-:Y:S02]  /*a3a0*/  FFMA.FTZ R240, R19, c[0x0][0x2d0], -R9.reuse ;  /* 0x0000b40013f07a23 */ /* 0x100fe40000010809 */
[--C-:B------:R-:W-:Y:S02]  /*a3b0*/  FFMA.FTZ R241, R18, c[0x0][0x2d0], -R9.reuse ;  /* 0x0000b40012f17a23 */ /* 0x100fe40000010809 */
[--C-:B------:R-:W-:Y:S01]  /*a3c0*/  FFMA.FTZ R29, R29, c[0x0][0x2d0], -R9.reuse ;  /* 0x0000b4001d1d7a23 */ /* 0x100fe20000010809 */
[----:B------:R2:W-:Y:S01]  /*a3d0*/  MUFU.EX2 R244, R0 ;  /* 0x0000000000f47308 */ /* 0x0005e20000000800 */
[--C-:B------:R-:W-:Y:S02]  /*a3e0*/  FFMA.FTZ R31, R31, c[0x0][0x2d0], -R9.reuse ;  /* 0x0000b4001f1f7a23 */ /* 0x100fe40000010809 */
[--C-:B------:R-:W-:Y:S02]  /*a3f0*/  FFMA.FTZ R45, R28, c[0x0][0x2d0], -R9.reuse ;  /* 0x0000b4001c2d7a23 */ /* 0x100fe40000010809 */
[----:B-1----:R-:W-:Y:S02]  /*a400*/  FFMA.FTZ R3, R50, c[0x0][0x2d0], -R10 ;  /* 0x0000b40032037a23 */ /* 0x002fe4000001080a */
[----:B------:R-:W-:Y:S02]  /*a410*/  FFMA.FTZ R50, R38, c[0x0][0x2d0], -R8 ;  /* 0x0000b40026327a23 */ /* 0x000fe40000010808 */
[----:B------:R-:W1:Y:S01]  /*a420*/  LDSM.16.MT88.4 R36, [R226+0x100] ;  /* 0x00010000e224783b */ /* 0x000e620000004200 */
[----:B------:R3:W3:Y:S01]  /*a430*/  MUFU.EX2 R252, R3 ;  /* 0x0000000300fc7308 */ /* 0x0006e20000000800 */
[----:B--2---:R-:W-:Y:S01]  /*a440*/  FFMA.FTZ R0, R208, c[0x0][0x2d0], -R9 ;  /* 0x0000b400d0007a23 */ /* 0x004fe20000010809 */
[----:B----4-:R-:W-:Y:S08]  /*a450*/  F2FP.BF16.PACK_AB R208, R63, R246 ;  /* 0x000000f63fd0723e */ /* 0x010ff000000010ff */
[----:B------:R2:W4:Y:S01]  /*a460*/  MUFU.EX2 R251, R0 ;  /* 0x0000000000fb7308 */ /* 0x0005220000000800 */
[----:B---3--:R-:W-:Y:S02]  /*a470*/  FSEL R3, R136, RZ, P2 ;  /* 0x000000ff88037208 */ /* 0x008fe40001000000 */
[----:B------:R-:W-:Y:S03]  /*a480*/  F2FP.BF16.PACK_AB R210, R242, R252 ;  /* 0x000000fcf2d2723e */ /* 0x000fe600000010ff */
[----:B------:R-:W-:Y:S02]  /*a490*/  FADD.FTZ R4, -R3, R133 ;  /* 0x0000008503047221 */ /* 0x000fe40000010100 */
[----:B------:R-:W-:Y:S02]  /*a4a0*/  FADD.FTZ R3, -R2, R138 ;  /* 0x0000008a02037221 */ /* 0x000fe40000010100 */
[----:B------:R-:W-:Y:S01]  /*a4b0*/  FFMA.FTZ R138, R51, c[0x0][0x2d0], -R9 ;  /* 0x0000b400338a7a23 */ /* 0x000fe20000010809 */
[----:B--2---:R-:W-:Y:S02]  /*a4c0*/  FSEL R0, R134, RZ, P0 ;  /* 0x000000ff86007208 */ /* 0x004fe40000000000 */
[----:B----4-:R-:W-:Y:S02]  /*a4d0*/  F2FP.BF16.PACK_AB R209, R251, R244 ;  /* 0x000000f4fbd1723e */ /* 0x010fe400000010ff */
[----:B------:R-:W-:Y:S01]  /*a4e0*/  PLOP3.LUT P0, PT, PT, PT, UP0, 0x80, 0x0 ;  /* 0x000000000000781c */ /* 0x000fe20003f0f008 */
[----:B------:R-:W-:Y:S02]  /*a4f0*/  FADD.FTZ R2, -R0, R139 ;  /* 0x0000008b00027221 */ /* 0x000fe40000010100 */
[----:B------:R-:W-:Y:S02]  /*a500*/  FFMA.FTZ R0, R213, c[0x0][0x2d0], -R9 ;  /* 0x0000b400d5007a23 */ /* 0x000fe40000010809 */
[----:B------:R-:W-:Y:S02]  /*a510*/  FFMA.FTZ R139, R211, c[0x0][0x2d0], -R7 ;  /* 0x0000b400d38b7a23 */ /* 0x000fe40000010807 */
[----:B------:R2:W3:Y:S01]  /*a520*/  MUFU.EX2 R243, R0 ;  /* 0x0000000000f37308 */ /* 0x0004e20000000800 */
[----:B------:R-:W-:Y:S02]  /*a530*/  FFMA.FTZ R213, R42, c[0x0][0x2d0], -R8 ;  /* 0x0000b4002ad57a23 */ /* 0x000fe40000010808 */
[----:B--2---:R-:W-:Y:S01]  /*a540*/  FMUL.FTZ R0, R5, c[0x0][0x2d0] ;  /* 0x0000b40005007a20 */ /* 0x004fe20000410000 */
[----:B---3--:R-:W-:Y:S06]  /*a550*/  F2FP.BF16.PACK_AB R211, R243, R212 ;  /* 0x000000d4f3d3723e */ /* 0x008fec00000010ff */
[----:B------:R2:W3:Y:S02]  /*a560*/  MUFU.EX2 R133, R0 ;  /* 0x0000000000857308 */ /* 0x0004e40000000800 */
[----:B--2---:R-:W-:Y:S02]  /*a570*/  FMUL.FTZ R0, R4, c[0x0][0x2d0] ;  /* 0x0000b40004007a20 */ /* 0x004fe40000410000 */
[C---:B---3--:R-:W-:Y:S06]  /*a580*/  FMUL.FTZ R4, R133.reuse, R140 ;  /* 0x0000008c85047220 */ /* 0x048fec0000410000 */
[----:B------:R2:W3:Y:S01]  /*a590*/  MUFU.EX2 R132, R0 ;  /* 0x0000000000847308 */ /* 0x0004e20000000800 */
[C---:B------:R-:W-:Y:S02]  /*a5a0*/  FMUL.FTZ R5, R133.reuse, R141 ;  /* 0x0000008d85057220 */ /* 0x040fe40000410000 */
[C---:B------:R-:W-:Y:S01]  /*a5b0*/  FMUL.FTZ R16, R133.reuse, R152 ;  /* 0x0000009885107220 */ /* 0x040fe20000410000 */
[----:B------:R-:W-:Y:S01]  /*a5c0*/  MOV R152, R64 ;  /* 0x0000004000987202 */ /* 0x000fe20000000f00 */
        /* <DEDUP_REMOVED lines=11> */
[----:B--2---:R-:W-:Y:S02]  /*a680*/  FMUL.FTZ R0, R3, c[0x0][0x2d0] ;  /* 0x0000b40003007a20 */ /* 0x004fe40000410000 */
[C---:B---3--:R-:W-:Y:S02]  /*a690*/  FMUL.FTZ R6, R132.reuse, R142 ;  /* 0x0000008e84067220 */ /* 0x048fe40000410000 */
[----:B------:R2:W3:Y:S01]  /*a6a0*/  MUFU.EX2 R3, R0 ;  /* 0x0000000000037308 */ /* 0x0004e20000000800 */
[C---:B------:R-:W-:Y:S02]  /*a6b0*/  FMUL.FTZ R7, R132.reuse, R143 ;  /* 0x0000008f84077220 */ /* 0x040fe40000410000 */
[----:B------:R-:W-:Y:S01]  /*a6c0*/  LDSM.16.MT88.4 R140, [R227+0x100] ;  /* 0x00010000e38c783b */ /* 0x000fe20000004200 */
[C---:B------:R-:W-:Y:S02]  /*a6d0*/  FMUL.FTZ R18, R132.reuse, R154 ;  /* 0x0000009a84127220 */ /* 0x040fe40000410000 */
[----:B------:R-:W-:Y:S02]  /*a6e0*/  IMAD.MOV.U32 R154, RZ, RZ, R57 ;  /* 0x000000ffff9a7224 */ /* 0x000fe400078e0039 */
[-C--:B------:R-:W-:Y:S05]  /*a6f0*/  HMMA.16816.F32.BF16 R4, R204, R20.reuse, R4 ;  /* 0x00000014cc04723c */ /* 0x080fea0000041804 */
[C---:B------:R-:W-:Y:S01]  /*a700*/  FMUL.FTZ R19, R132.reuse, R155 ;  /* 0x0000009b84137220 */ /* 0x040fe20000410000 */
[----:B------:R-:W-:Y:S01]  /*a710*/  MOV R155, R56 ;  /* 0x00000038009b7202 */ /* 0x000fe20000000f00 */
[C---:B------:R-:W-:Y:S01]  /*a720*/  FMUL.FTZ R34, R132.reuse, R170 ;  /* 0x000000aa84227220 */ /* 0x040fe20000410000 */
[----:B------:R-:W-:Y:S01]  /*a730*/  MOV R170, R58 ;  /* 0x0000003a00aa7202 */ /* 0x000fe20000000f00 */
[C---:B------:R-:W-:Y:S03]  /*a740*/  FMUL.FTZ R51, R132.reuse, R187 ;  /* 0x000000bb84337220 */ /* 0x040fe60000410000 */
[C---:B------:R-:W-:Y:S02]  /*a750*/  FMUL.FTZ R70, R132.reuse, R70 ;  /* 0x0000004684467220 */ /* 0x040fe40000410000 */
[----:B------:R-:W-:Y:S02]  /*a760*/  FMUL.FTZ R71, R132, R71 ;  /* 0x0000004784477220 */ /* 0x000fe40000410000 */
[----:B--2---:R-:W-:Y:S02]  /*a770*/  FMUL.FTZ R0, R2, c[0x0][0x2d0] ;  /* 0x0000b40002007a20 */ /* 0x004fe40000410000 */
[----:B------:R-:W-:Y:S02]  /*a780*/  FFMA.FTZ R2, R47, c[0x0][0x2d0], -R9 ;  /* 0x0000b4002f027a23 */ /* 0x000fe40000010809 */
[C---:B---3--:R-:W-:Y:S02]  /*a790*/  FMUL.FTZ R8, R3.reuse, R144 ;  /* 0x0000009003087220 */ /* 0x048fe40000410000 */
[----:B------:R-:W2:Y:S01]  /*a7a0*/  MUFU.EX2 R0, R0 ;  /* 0x0000000000007308 */ /* 0x000ea20000000800 */
[C---:B------:R-:W-:Y:S01]  /*a7b0*/  FMUL.FTZ R9, R3.reuse, R145 ;  /* 0x0000009103097220 */ /* 0x040fe20000410000 */
[----:B------:R-:W-:Y:S01]  /*a7c0*/  MOV R145, R40 ;  /* 0x0000002800917202 */ /* 0x000fe20000000f00 */
[C---:B------:R-:W-:Y:S02]  /*a7d0*/  FMUL.FTZ R12, R3.reuse, R148 ;  /* 0x00000094030c7220 */ /* 0x040fe40000410000 */
[C---:B------:R-:W-:Y:S02]  /*a7e0*/  FMUL.FTZ R13, R3.reuse, R149 ;  /* 0x00000095030d7220 */ /* 0x040fe40000410000 */
[----:B------:R-:W-:Y:S02]  /*a7f0*/  IMAD.MOV.U32 R149, RZ, RZ, R15 ;  /* 0x000000ffff957224 */ /* 0x000fe400078e000f */
[C---:B------:R-:W-:Y:S01]  /*a800*/  FMUL.FTZ R24, R3.reuse, R160 ;  /* 0x000000a003187220 */ /* 0x040fe20000410000 */
[----:B------:R-:W-:Y:S01]  /*a810*/  MOV R160, R29 ;  /* 0x0000001d00a07202 */ /* 0x000fe20000000f00 */
[C---:B------:R-:W-:Y:S02]  /*a820*/  FMUL.FTZ R29, R3.reuse, R165 ;  /* 0x000000a5031d7220 */ /* 0x040fe40000410000 */
[----:B------:R-:W-:Y:S02]  /*a830*/  IMAD.MOV.U32 R165, RZ, RZ, R54 ;  /* 0x000000ffffa57224 */ /* 0x000fe400078e0036 */
[C---:B------:R-:W-:Y:S01]  /*a840*/  FMUL.FTZ R25, R3.reuse, R161 ;  /* 0x000000a103197220 */ /* 0x040fe20000410000 */
[----:B------:R-:W-:Y:S01]  /*a850*/  MOV R161, R48 ;  /* 0x0000003000a17202 */ /* 0x000fe20000000f00 */
[C---:B------:R-:W-:Y:S02]  /*a860*/  FMUL.FTZ R28, R3.reuse, R164 ;  /* 0x000000a4031c7220 */ /* 0x040fe40000410000 */
[----:B------:R-:W-:Y:S02]  /*a870*/  FMUL.FTZ R40, R3, R176 ;  /* 0x000000b003287220 */ /* 0x000fe40000410000 */
[----:B------:R-:W-:Y:S01]  /*a880*/  FMUL.FTZ R48, R133, R184 ;  /* 0x000000b885307220 */ /* 0x000fe20000410000 */
[----:B------:R-:W-:Y:S01]  /*a890*/  MUFU.EX2 R176, R217 ;  /* 0x000000d900b07308 */ /* 0x000fe20000000800 */
[----:B------:R-:W-:Y:S02]  /*a8a0*/  IMAD.MOV.U32 R164, RZ, RZ, R59 ;  /* 0x000000ffffa47224 */ /* 0x000fe400078e003b */
[C---:B--2---:R-:W-:Y:S02]  /*a8b0*/  FMUL.FTZ R10, R0.reuse, R146 ;  /* 0x00000092000a7220 */ /* 0x044fe40000410000 */
[C---:B------:R-:W-:Y:S01]  /*a8c0*/  FMUL.FTZ R11, R0.reuse, R147 ;  /* 0x00000093000b7220 */ /* 0x040fe20000410000 */
[----:B------:R-:W-:Y:S01]  /*a8d0*/  MOV R147, R14 ;  /* 0x0000000e00937202 */ /* 0x000fe20000000f00 */
[----:B------:R-:W-:Y:S02]  /*a8e0*/  IMAD.MOV.U32 R146, RZ, RZ, R32 ;  /* 0x000000ffff927224 */ /* 0x000fe400078e0020 */
[----:B------:R-:W-:Y:S02]  /*a8f0*/  IMAD.MOV.U32 R144, RZ, RZ, R65 ;  /* 0x000000ffff907224 */ /* 0x000fe400078e0041 */
[C---:B------:R-:W-:Y:S01]  /*a900*/  FMUL.FTZ R15, R0.reuse, R151 ;  /* 0x00000097000f7220 */ /* 0x040fe20000410000 */
[C---:B------:R-:W-:Y:S04]  /*a910*/  HMMA.16816.F32.BF16 R8, R208.reuse, R20, R8 ;  /* 0x00000014d008723c */ /* 0x040fe80000041808 */
[C---:B------:R-:W-:Y:S01]  /*a920*/  FMUL.FTZ R14, R0.reuse, R150 ;  /* 0x00000096000e7220 */ /* 0x040fe20000410000 */
[----:B------:R-:W-:Y:S01]  /*a930*/  MOV R150, R33 ;  /* 0x0000002100967202 */ /* 0x000fe20000000f00 */
[----:B------:R-:W-:Y:S02]  /*a940*/  IMAD.MOV.U32 R151, RZ, RZ, R53 ;  /* 0x000000ffff977224 */ /* 0x000fe400078e0035 */
[C---:B------:R-:W-:Y:S01]  /*a950*/  FMUL.FTZ R30, R0.reuse, R166 ;  /* 0x000000a6001e7220 */ /* 0x040fe20000410000 */
[----:B------:R-:W-:Y:S02]  /*a960*/  MOV R166, R52 ;  /* 0x0000003400a67202 */ /* 0x000fe40000000f00 */
[-C--:B------:R-:W-:Y:S03]  /*a970*/  HMMA.16816.F32.BF16 R12, R208, R22.reuse, R12 ;  /* 0x00000016d00c723c */ /* 0x080fe6000004180c */
[----:B------:R-:W-:Y:S02]  /*a980*/  FMUL.FTZ R42, R0, R178 ;  /* 0x000000b2002a7220 */ /* 0x000fe40000410000 */
[----:B------:R-:W-:Y:S01]  /*a990*/  MUFU.EX2 R178, R215 ;  /* 0x000000d700b27308 */ /* 0x000fe20000000800 */
[----:B------:R-:W-:Y:S02]  /*a9a0*/  FMUL.FTZ R56, R3, R192 ;  /* 0x000000c003387220 */ /* 0x000fe40000410000 */
[C---:B------:R-:W-:Y:S04]  /*a9b0*/  HMMA.16816.F32.BF16 R16, R204.reuse, R22, R16 ;  /* 0x00000016cc10723c */ /* 0x040fe80000041810 */
[C---:B------:R-:W-:Y:S01]  /*a9c0*/  FMUL.FTZ R20, R133.reuse, R156 ;  /* 0x0000009c85147220 */ /* 0x040fe20000410000 */
[----:B------:R-:W-:Y:S01]  /*a9d0*/  MOV R156, R50 ;  /* 0x00000032009c7202 */ /* 0x000fe20000000f00 */
[----:B------:R-:W-:Y:S02]  /*a9e0*/  FMUL.FTZ R21, R133, R157 ;  /* 0x0000009d85157220 */ /* 0x000fe40000410000 */
[C---:B------:R-:W-:Y:S01]  /*a9f0*/  FMUL.FTZ R22, R132.reuse, R158 ;  /* 0x0000009e84167220 */ /* 0x040fe20000410000 */
[----:B------:R-:W-:Y:S03]  /*aa00*/  MOV R158, R43 ;  /* 0x0000002b009e7202 */ /* 0x000fe60000000f00 */
[----:B------:R-:W-:Y:S02]  /*aa10*/  FMUL.FTZ R23, R132, R159 ;  /* 0x0000009f84177220 */ /* 0x000fe40000410000 */
[----:B------:R-:W-:Y:S02]  /*aa20*/  FMUL.FTZ R26, R0, R162 ;  /* 0x000000a2001a7220 */ /* 0x000fe40000410000 */
[----:B------:R-:W-:Y:S02]  /*aa30*/  IMAD.MOV.U32 R162, RZ, RZ, R35 ;  /* 0x000000ffffa27224 */ /* 0x000fe400078e0023 */
[----:B------:R-:W-:Y:S01]  /*aa40*/  FMUL.FTZ R35, R132, R171 ;  /* 0x000000ab84237220 */ /* 0x000fe20000410000 */
[-C--:B-1----:R-:W-:Y:S03]  /*aa50*/  HMMA.16816.F32.BF16 R20, R204, R36.reuse, R20 ;  /* 0x00000024cc14723c */ /* 0x082fe60000041814 */
[----:B------:R-:W-:Y:S01]  /*aa60*/  MOV R171, R55 ;  /* 0x0000003700ab7202 */ /* 0x000fe20000000f00 */
[----:B------:R-:W-:Y:S01]  /*aa70*/  FMUL.FTZ R27, R0, R163 ;  /* 0x000000a3001b7220 */ /* 0x000fe20000410000 */
[----:B------:R-:W1:Y:S01]  /*aa80*/  LDSM.16.MT88.4 R52, [R228+0x100] ;  /* 0x00010000e434783b */ /* 0x000e620000004200 */
[----:B------:R-:W-:Y:S01]  /*aa90*/  IMAD.MOV.U32 R157, RZ, RZ, R49 ;  /* 0x000000ffff9d7224 */ /* 0x000fe200078e0031 */
[----:B------:R-:W-:Y:S01]  /*aaa0*/  MOV R163, R31 ;  /* 0x0000001f00a37202 */ /* 0x000fe20000000f00 */
[----:B------:R-:W-:Y:S03]  /*aab0*/  FMUL.FTZ R50, R132, R186 ;  /* 0x000000ba84327220 */ /* 0x000fe60000410000 */
[C---:B------:R-:W-:Y:S04]  /*aac0*/  HMMA.16816.F32.BF16 R24, R208.reuse, R36, R24 ;  /* 0x00000024d018723c */ /* 0x040fe80000041818 */
[C---:B------:R-:W-:Y:S01]  /*aad0*/  FMUL.FTZ R31, R0.reuse, R167 ;  /* 0x000000a7001f7220 */ /* 0x040fe20000410000 */
[----:B------:R-:W-:Y:S01]  /*aae0*/  MOV R167, R45 ;  /* 0x0000002d00a77202 */ /* 0x000fe20000000f00 */
[----:B------:R-:W-:Y:S02]  /*aaf0*/  FMUL.FTZ R57, R3, R193 ;  /* 0x000000c103397220 */ /* 0x000fe40000410000 */
[C---:B------:R-:W-:Y:S03]  /*ab00*/  FMUL.FTZ R58, R0.reuse, R194 ;  /* 0x000000c2003a7220 */ /* 0x040fe60000410000 */
[-C--:B------:R-:W-:Y:S03]  /*ab10*/  HMMA.16816.F32.BF16 R28, R208, R38.reuse, R28 ;  /* 0x00000026d01c723c */ /* 0x080fe6000004181c */
[C---:B------:R-:W-:Y:S01]  /*ab20*/  FMUL.FTZ R32, R133.reuse, R168 ;  /* 0x000000a885207220 */ /* 0x040fe20000410000 */
[----:B------:R-:W-:Y:S01]  /*ab30*/  MOV R168, R63 ;  /* 0x0000003f00a87202 */ /* 0x000fe20000000f00 */
[C---:B------:R-:W-:Y:S02]  /*ab40*/  FMUL.FTZ R33, R133.reuse, R169 ;  /* 0x000000a985217220 */ /* 0x040fe40000410000 */
[----:B------:R-:W-:Y:S02]  /*ab50*/  FMUL.FTZ R59, R0, R195 ;  /* 0x000000c3003b7220 */ /* 0x000fe40000410000 */
[----:B------:R2:W-:Y:S03]  /*ab60*/  MUFU.EX2 R195, R139 ;  /* 0x0000008b00c37308 */ /* 0x0005e60000000800 */
[C---:B------:R-:W-:Y:S04]  /*ab70*/  HMMA.16816.F32.BF16 R32, R204.reuse, R38, R32 ;  /* 0x00000026cc20723c */ /* 0x040fe80000041820 */
[C---:B------:R-:W-:Y:S01]  /*ab80*/  FMUL.FTZ R36, R133.reuse, R172 ;  /* 0x000000ac85247220 */ /* 0x040fe20000410000 */
[----:B------:R-:W-:Y:S01]  /*ab90*/  MOV R172, R44 ;  /* 0x0000002c00ac7202 */ /* 0x000fe20000000f00 */
[----:B------:R-:W-:Y:S01]  /*aba0*/  FMUL.FTZ R37, R133, R173 ;  /* 0x000000ad85257220 */ /* 0x000fe20000410000 */
[----:B------:R-:W-:Y:S01]  /*abb0*/  MOV R173, R41 ;  /* 0x0000002900ad7202 */ /* 0x000fe20000000f00 */
[C---:B------:R-:W-:Y:S01]  /*abc0*/  FMUL.FTZ R38, R132.reuse, R174 ;  /* 0x000000ae84267220 */ /* 0x040fe20000410000 */
[----:B------:R-:W-:Y:S03]  /*abd0*/  MOV R174, R66 ;  /* 0x0000004200ae7202 */ /* 0x000fe60000000f00 */
[----:B------:R-:W-:Y:S01]  /*abe0*/  FMUL.FTZ R39, R132, R175 ;  /* 0x000000af84277220 */ /* 0x000fe20000410000 */
[----:B------:R3:W-:Y:S01]  /*abf0*/  MUFU.EX2 R217, R174 ;  /* 0x000000ae00d97308 */ /* 0x0007e20000000800 */
[----:B------:R-:W-:Y:S01]  /*ac00*/  IMAD.MOV.U32 R148, RZ, RZ, R61 ;  /* 0x000000ffff947224 */ /* 0x000fe200078e003d */
[----:B------:R-:W-:Y:S01]  /*ac10*/  MOV R175, R170 ;  /* 0x000000aa00af7202 */ /* 0x000fe20000000f00 */
[C---:B------:R-:W-:Y:S01]  /*ac20*/  FMUL.FTZ R60, R3.reuse, R196 ;  /* 0x000000c4033c7220 */ /* 0x040fe20000410000 */
[----:B------:R-:W-:Y:S01]  /*ac30*/  MOV R170, R162 ;  /* 0x000000a200aa7202 */ /* 0x000fe20000000f00 */
[C---:B------:R-:W-:Y:S01]  /*ac40*/  FMUL.FTZ R61, R3.reuse, R197 ;  /* 0x000000c5033d7220 */ /* 0x040fe20000410000 */
[-C--:B-1----:R-:W-:Y:S03]  /*ac50*/  HMMA.16816.F32.BF16 R36, R204, R52.reuse, R36 ;  /* 0x00000034cc24723c */ /* 0x082fe60000041824 */
[C---:B------:R-:W-:Y:S01]  /*ac60*/  FMUL.FTZ R41, R3.reuse, R177 ;  /* 0x000000b103297220 */ /* 0x040fe20000410000 */
[----:B------:R-:W-:Y:S01]  /*ac70*/  MOV R162, R149 ;  /* 0x0000009500a27202 */ /* 0x000fe20000000f00 */
[C---:B------:R-:W-:Y:S01]  /*ac80*/  FMUL.FTZ R43, R0.reuse, R179 ;  /* 0x000000b3002b7220 */ /* 0x040fe20000410000 */
[----:B------:R-:W-:Y:S01]  /*ac90*/  MUFU.EX2 R196, R213 ;  /* 0x000000d500c47308 */ /* 0x000fe20000000800 */
[----:B------:R-:W-:Y:S01]  /*aca0*/  IMAD.MOV.U32 R149, RZ, RZ, R131 ;  /* 0x000000ffff957224 */ /* 0x000fe200078e0083 */
[----:B------:R-:W-:Y:S01]  /*acb0*/  MOV R177, R171 ;  /* 0x000000ab00b17202 */ /* 0x000fe20000000f00 */
[----:B------:R-:W4:Y:S03]  /*acc0*/  LDL.LU R131, [R1+0x80] ;  /* 0x0000800001837983 */ /* 0x000f260000300800 */
[C---:B------:R-:W-:Y:S01]  /*acd0*/  HMMA.16816.F32.BF16 R40, R208.reuse, R52, R40 ;  /* 0x00000034d028723c */ /* 0x040fe20000041828 */
[----:B--2---:R-:W2:Y:S03]  /*ace0*/  LDL.LU R139, [R1+0x10] ;  /* 0x00001000018b7983 */ /* 0x004ea60000300800 */
[C---:B------:R-:W-:Y:S01]  /*acf0*/  FMUL.FTZ R44, R3.reuse, R180 ;  /* 0x000000b4032c7220 */ /* 0x040fe20000410000 */
[----:B------:R-:W-:Y:S01]  /*ad00*/  MOV R184, R177 ;  /* 0x000000b100b87202 */ /* 0x000fe20000000f00 */
[----:B------:R-:W-:Y:S01]  /*ad10*/  FMUL.FTZ R45, R3, R181 ;  /* 0x000000b5032d7220 */ /* 0x000fe20000410000 */
[----:B------:R-:W-:Y:S01]  /*ad20*/  MUFU.EX2 R177, R221 ;  /* 0x000000dd00b17308 */ /* 0x000fe20000000800 */
[C---:B------:R-:W-:Y:S01]  /*ad30*/  FMUL.FTZ R46, R0.reuse, R182 ;  /* 0x000000b6002e7220 */ /* 0x040fe20000410000 */
[----:B------:R-:W-:Y:S03]  /*ad40*/  MOV R182, R173 ;  /* 0x000000ad00b67202 */ /* 0x000fe60000000f00 */
[C---:B------:R-:W-:Y:S01]  /*ad50*/  FMUL.FTZ R47, R0.reuse, R183 ;  /* 0x000000b7002f7220 */ /* 0x040fe20000410000 */
[----:B------:R-:W-:Y:S01]  /*ad60*/  MOV R173, R168 ;  /* 0x000000a800ad7202 */ /* 0x000fe20000000f00 */
[C---:B------:R-:W-:Y:S02]  /*ad70*/  FMUL.FTZ R52, R133.reuse, R188 ;  /* 0x000000bc85347220 */ /* 0x040fe40000410000 */
[C---:B------:R-:W-:Y:S01]  /*ad80*/  FMUL.FTZ R53, R133.reuse, R189 ;  /* 0x000000bd85357220 */ /* 0x040fe20000410000 */
[----:B------:R-:W-:Y:S01]  /*ad90*/  MUFU.EX2 R180, R214 ;  /* 0x000000d600b47308 */ /* 0x000fe20000000800 */
[----:B------:R-:W-:Y:S01]  /*ada0*/  FMUL.FTZ R63, R0, R199 ;  /* 0x000000c7003f7220 */ /* 0x000fe20000410000 */
[-C--:B------:R-:W-:Y:S03]  /*adb0*/  HMMA.16816.F32.BF16 R44, R208, R54.reuse, R44 ;  /* 0x00000036d02c723c */ /* 0x080fe6000004182c */
[C---:B------:R-:W-:Y:S01]  /*adc0*/  FMUL.FTZ R49, R133.reuse, R185 ;  /* 0x000000b985317220 */ /* 0x040fe20000410000 */
[----:B------:R-:W-:Y:S01]  /*add0*/  MOV R185, R173 ;  /* 0x000000ad00b97202 */ /* 0x000fe20000000f00 */
[----:B------:R-:W-:Y:S02]  /*ade0*/  IMAD.MOV.U32 R159, RZ, RZ, R67 ;  /* 0x000000ffff9f7224 */ /* 0x000fe400078e0043 */
[----:B------:R-:W-:Y:S01]  /*adf0*/  FMUL.FTZ R65, R133, R201 ;  /* 0x000000c985417220 */ /* 0x000fe20000410000 */
[----:B------:R1:W-:Y:S01]  /*ae00*/  MUFU.EX2 R214, R182 ;  /* 0x000000b600d67308 */ /* 0x0003e20000000800 */
[----:B------:R-:W-:Y:S01]  /*ae10*/  FMUL.FTZ R66, R132, R202 ;  /* 0x000000ca84427220 */ /* 0x000fe20000410000 */
[C---:B------:R-:W-:Y:S04]  /*ae20*/  HMMA.16816.F32.BF16 R48, R204.reuse, R54, R48 ;  /* 0x00000036cc30723c */ /* 0x040fe80000041830 */
[----:B------:R-:W-:Y:S01]  /*ae30*/  IMAD.MOV.U32 R169, RZ, RZ, R62 ;  /* 0x000000ffffa97224 */ /* 0x000fe200078e003e */
[----:B------:R-:W-:Y:S01]  /*ae40*/  MOV R201, R148 ;  /* 0x0000009400c97202 */ /* 0x000fe20000000f00 */
[----:B------:R-:W-:Y:S02]  /*ae50*/  FMUL.FTZ R62, R0, R198 ;  /* 0x000000c6003e7220 */ /* 0x000fe40000410000 */
[C---:B------:R-:W-:Y:S01]  /*ae60*/  FMUL.FTZ R54, R132.reuse, R190 ;  /* 0x000000be84367220 */ /* 0x040fe20000410000 */
[----:B------:R-:W-:Y:S03]  /*ae70*/  MUFU.EX2 R173, R223 ;  /* 0x000000df00ad7308 */ /* 0x000fe60000000800 */
[C---:B------:R-:W-:Y:S01]  /*ae80*/  FMUL.FTZ R55, R132.reuse, R191 ;  /* 0x000000bf84377220 */ /* 0x040fe20000410000 */
[----:B------:R-:W-:Y:S01]  /*ae90*/  MOV R190, R185 ;  /* 0x000000b900be7202 */ /* 0x000fe20000000f00 */
[----:B------:R-:W-:Y:S02]  /*aea0*/  FMUL.FTZ R67, R132, R203 ;  /* 0x000000cb84437220 */ /* 0x000fe40000410000 */
[C---:B------:R-:W-:Y:S02]  /*aeb0*/  FMUL.FTZ R72, R3.reuse, R72 ;  /* 0x0000004803487220 */ /* 0x040fe40000410000 */
[C---:B------:R-:W-:Y:S01]  /*aec0*/  FMUL.FTZ R73, R3.reuse, R73 ;  /* 0x0000004903497220 */ /* 0x040fe20000410000 */
[-C--:B------:R-:W-:Y:S01]  /*aed0*/  HMMA.16816.F32.BF16 R52, R204, R140.reuse, R52 ;  /* 0x0000008ccc34723c */ /* 0x080fe20000041834 */
[----:B------:R-:W-:Y:S02]  /*aee0*/  MUFU.EX2 R202, R201 ;  /* 0x000000c900ca7308 */ /* 0x000fe40000000800 */
[C---:B------:R-:W-:Y:S02]  /*aef0*/  FMUL.FTZ R74, R0.reuse, R74 ;  /* 0x0000004a004a7220 */ /* 0x040fe40000410000 */
[C---:B------:R-:W-:Y:S02]  /*af00*/  FMUL.FTZ R75, R0.reuse, R75 ;  /* 0x0000004b004b7220 */ /* 0x040fe40000410000 */
[C---:B------:R-:W-:Y:S01]  /*af10*/  FMUL.FTZ R76, R3.reuse, R76 ;  /* 0x0000004c034c7220 */ /* 0x040fe20000410000 */
[C---:B------:R-:W-:Y:S03]  /*af20*/  HMMA.16816.F32.BF16 R56, R208.reuse, R140, R56 ;  /* 0x0000008cd038723c */ /* 0x040fe60000041838 */
[----:B------:R-:W-:Y:S01]  /*af30*/  MUFU.EX2 R199, R138 ;  /* 0x0000008a00c77308 */ /* 0x000fe20000000800 */
[C---:B------:R-:W-:Y:S02]  /*af40*/  FMUL.FTZ R77, R3.reuse, R77 ;  /* 0x0000004d034d7220 */ /* 0x040fe40000410000 */
[C---:B------:R-:W-:Y:S02]  /*af50*/  FMUL.FTZ R78, R0.reuse, R78 ;  /* 0x0000004e004e7220 */ /* 0x040fe40000410000 */
[-C--:B------:R-:W-:Y:S04]  /*af60*/  HMMA.16816.F32.BF16 R60, R208, R142.reuse, R60 ;  /* 0x0000008ed03c723c */ /* 0x080fe8000004183c */
[----:B------:R-:W-:Y:S01]  /*af70*/  FMUL.FTZ R79, R0, R79 ;  /* 0x0000004f004f7220 */ /* 0x000fe20000410000 */
[----:B------:R1:W-:Y:S01]  /*af80*/  MUFU.EX2 R179, R216 ;  /* 0x000000d800b37308 */ /* 0x0003e20000000800 */
[C---:B------:R-:W-:Y:S02]  /*af90*/  FMUL.FTZ R82, R132.reuse, R82 ;  /* 0x0000005284527220 */ /* 0x040fe40000410000 */
[C---:B------:R-:W-:Y:S01]  /*afa0*/  HMMA.16816.F32.BF16 R64, R204.reuse, R142, R64 ;  /* 0x0000008ecc40723c */ /* 0x040fe20000041840 */
[----:B------:R-:W1:Y:S03]  /*afb0*/  LDSM.16.MT88.4 R140, [R225+0x2100] ;  /* 0x00210000e18c783b */ /* 0x000e660000004200 */
[C---:B------:R-:W-:Y:S02]  /*afc0*/  FMUL.FTZ R83, R132.reuse, R83 ;  /* 0x0000005384537220 */ /* 0x040fe40000410000 */
[C---:B------:R-:W-:Y:S02]  /*afd0*/  FMUL.FTZ R86, R132.reuse, R86 ;  /* 0x0000005684567220 */ /* 0x040fe40000410000 */
[----:B------:R-:W-:Y:S04]  /*afe0*/  FMUL.FTZ R87, R132, R87 ;  /* 0x0000005784577220 */ /* 0x000fe80000410000 */
        /* <DEDUP_REMOVED lines=9> */
[C---:B------:R-:W-:Y:S02]  /*b080*/  FMUL.FTZ R99, R132.reuse, R99 ;  /* 0x0000006384637220 */ /* 0x040fe40000410000 */
[C---:B------:R-:W-:Y:S02]  /*b090*/  FMUL.FTZ R100, R133.reuse, R100 ;  /* 0x0000006485647220 */ /* 0x040fe40000410000 */
[----:B------:R-:W-:Y:S02]  /*b0a0*/  FMUL.FTZ R101, R133, R101 ;  /* 0x0000006585657220 */ /* 0x000fe40000410000 */
[C---:B------:R-:W-:Y:S02]  /*b0b0*/  FMUL.FTZ R102, R132.reuse, R102 ;  /* 0x0000006684667220 */ /* 0x040fe40000410000 */
[----:B------:R-:W-:Y:S02]  /*b0c0*/  FMUL.FTZ R103, R132, R103 ;  /* 0x0000006784677220 */ /* 0x000fe40000410000 */
[C---:B------:R-:W-:Y:S01]  /*b0d0*/  FMUL.FTZ R104, R3.reuse, R104 ;  /* 0x0000006803687220 */ /* 0x040fe20000410000 */
[-C--:B-1----:R-:W-:Y:S03]  /*b0e0*/  HMMA.16816.F32.BF16 R68, R204, R140.reuse, R68 ;  /* 0x0000008ccc44723c */ /* 0x082fe60000041844 */
[C---:B------:R-:W-:Y:S02]  /*b0f0*/  FMUL.FTZ R105, R3.reuse, R105 ;  /* 0x0000006903697220 */ /* 0x040fe40000410000 */
[C---:B------:R-:W-:Y:S02]  /*b100*/  FMUL.FTZ R106, R0.reuse, R106 ;  /* 0x0000006a006a7220 */ /* 0x040fe40000410000 */
[C---:B------:R-:W-:Y:S01]  /*b110*/  FMUL.FTZ R107, R0.reuse, R107 ;  /* 0x0000006b006b7220 */ /* 0x040fe20000410000 */
[C---:B------:R-:W-:Y:S04]  /*b120*/  HMMA.16816.F32.BF16 R72, R208.reuse, R140, R72 ;  /* 0x0000008cd048723c */ /* 0x040fe80000041848 */
[C---:B------:R-:W-:Y:S02]  /*b130*/  FMUL.FTZ R108, R3.reuse, R108 ;  /* 0x0000006c036c7220 */ /* 0x040fe40000410000 */
[----:B------:R-:W-:Y:S02]  /*b140*/  FMUL.FTZ R109, R3, R109 ;  /* 0x0000006d036d7220 */ /* 0x000fe40000410000 */
[-C--:B------:R-:W-:Y:S04]  /*b150*/  HMMA.16816.F32.BF16 R76, R208, R142.reuse, R76 ;  /* 0x0000008ed04c723c */ /* 0x080fe8000004184c */
[C---:B------:R-:W-:Y:S02]  /*b160*/  FMUL.FTZ R110, R0.reuse, R110 ;  /* 0x0000006e006e7220 */ /* 0x040fe40000410000 */
[----:B------:R-:W-:Y:S02]  /*b170*/  FMUL.FTZ R111, R0, R111 ;  /* 0x0000006f006f7220 */ /* 0x000fe40000410000 */
[C---:B------:R-:W-:Y:S01]  /*b180*/  HMMA.16816.F32.BF16 R80, R204.reuse, R142, R80 ;  /* 0x0000008ecc50723c */ /* 0x040fe20000041850 */
[----:B------:R-:W1:Y:S03]  /*b190*/  LDSM.16.MT88.4 R140, [R226+0x2100] ;  /* 0x00210000e28c783b */ /* 0x000e660000004200 */
[C---:B------:R-:W-:Y:S02]  /*b1a0*/  FMUL.FTZ R112, R133.reuse, R112 ;  /* 0x0000007085707220 */ /* 0x040fe40000410000 */
[C---:B------:R-:W-:Y:S02]  /*b1b0*/  FMUL.FTZ R113, R133.reuse, R113 ;  /* 0x0000007185717220 */ /* 0x040fe40000410000 */
[C---:B------:R-:W-:Y:S04]  /*b1c0*/  FMUL.FTZ R114, R132.reuse, R114 ;  /* 0x0000007284727220 */ /* 0x040fe80000410000 */
[C---:B------:R-:W-:Y:S02]  /*b1d0*/  FMUL.FTZ R115, R132.reuse, R115 ;  /* 0x0000007384737220 */ /* 0x040fe40000410000 */
[C---:B------:R-:W-:Y:S02]  /*b1e0*/  FMUL.FTZ R118, R132.reuse, R118 ;  /* 0x0000007684767220 */ /* 0x040fe40000410000 */
[C---:B------:R-:W-:Y:S02]  /*b1f0*/  FMUL.FTZ R119, R132.reuse, R119 ;  /* 0x0000007784777220 */ /* 0x040fe40000410000 */
[----:B------:R-:W-:Y:S02]  /*b200*/  FMUL.FTZ R130, R132, R130 ;  /* 0x0000008284827220 */ /* 0x000fe40000410000 */
[----:B------:R-:W-:Y:S01]  /*b210*/  IMAD.MOV.U32 R181, RZ, RZ, R172 ;  /* 0x000000ffffb57224 */ /* 0x000fe200078e00ac */
[----:B------:R-:W-:Y:S01]  /*b220*/  MOV R172, R167 ;  /* 0x000000a700ac7202 */ /* 0x000fe20000000f00 */
[----:B---3--:R-:W-:Y:S01]  /*b230*/  IMAD.MOV.U32 R174, RZ, RZ, R169 ;  /* 0x000000ffffae7224 */ /* 0x008fe200078e00a9 */
        /* <DEDUP_REMOVED lines=8> */
[----:B------:R-:W3:Y:S01]  /*b2c0*/  MUFU.EX2 R175, R220 ;  /* 0x000000dc00af7308 */ /* 0x000ee20000000800 */
[----:B------:R-:W-:Y:S01]  /*b2d0*/  MOV R183, R181 ;  /* 0x000000b500b77202 */ /* 0x000fe20000000f00 */
[----:B------:R-:W-:Y:S01]  /*b2e0*/  IMAD.MOV.U32 R192, RZ, RZ, R190 ;  /* 0x000000ffffc07224 */ /* 0x000fe200078e00be */
[----:B------:R-:W-:Y:S01]  /*b2f0*/  MOV R182, R174 ;  /* 0x000000ae00b67202 */ /* 0x000fe20000000f00 */
[C---:B------:R-:W-:Y:S01]  /*b300*/  FMUL.FTZ R116, R133.reuse, R116 ;  /* 0x0000007485747220 */ /* 0x040fe20000410000 */
[----:B------:R-:W-:Y:S01]  /*b310*/  MOV R185, R169 ;  /* 0x000000a900b97202 */ /* 0x000fe20000000f00 */
[----:B------:R-:W-:Y:S01]  /*b320*/  FMUL.FTZ R117, R133, R117 ;  /* 0x0000007585757220 */ /* 0x000fe20000410000 */
[----:B------:R-:W-:Y:S01]  /*b330*/  MOV R169, R155 ;  /* 0x0000009b00a97202 */ /* 0x000fe20000000f00 */
[C---:B------:R-:W-:Y:S01]  /*b340*/  FMUL.FTZ R120, R3.reuse, R120 ;  /* 0x0000007803787220 */ /* 0x040fe20000410000 */
[----:B------:R-:W-:Y:S01]  /*b350*/  MOV R200, R150 ;  /* 0x0000009600c87202 */ /* 0x000fe20000000f00 */
[-C--:B-1----:R-:W-:Y:S01]  /*b360*/  HMMA.16816.F32.BF16 R84, R204, R140.reuse, R84 ;  /* 0x0000008ccc54723c */ /* 0x082fe20000041854 */
[----:B------:R1:W1:Y:S02]  /*b370*/  MUFU.EX2 R174, R222 ;  /* 0x000000de00ae7308 */ /* 0x0002640000000800 */
[----:B------:R-:W-:Y:S01]  /*b380*/  MOV R197, R185 ;  /* 0x000000b900c57202 */ /* 0x000fe20000000f00 */
[----:B------:R-:W-:Y:S01]  /*b390*/  FMUL.FTZ R121, R3, R121 ;  /* 0x0000007903797220 */ /* 0x000fe20000410000 */
[----:B------:R-:W-:Y:S01]  /*b3a0*/  MOV R216, R192 ;  /* 0x000000c000d87202 */ /* 0x000fe20000000f00 */
[C---:B------:R-:W-:Y:S01]  /*b3b0*/  FMUL.FTZ R122, R0.reuse, R122 ;  /* 0x0000007a007a7220 */ /* 0x040fe20000410000 */
[----:B------:R-:W-:Y:S01]  /*b3c0*/  MOV R188, R172 ;  /* 0x000000ac00bc7202 */ /* 0x000fe20000000f00 */
[C---:B------:R-:W-:Y:S03]  /*b3d0*/  HMMA.16816.F32.BF16 R88, R208.reuse, R140, R88 ;  /* 0x0000008cd058723c */ /* 0x040fe60000041858 */
[----:B------:R-:W-:Y:S01]  /*b3e0*/  MUFU.EX2 R181, R219 ;  /* 0x000000db00b57308 */ /* 0x000fe20000000800 */
[C---:B------:R-:W-:Y:S01]  /*b3f0*/  FMUL.FTZ R123, R0.reuse, R123 ;  /* 0x0000007b007b7220 */ /* 0x040fe20000410000 */
[----:B---3--:R-:W-:Y:S01]  /*b400*/  F2FP.BF16.PACK_AB R148, R175, R173 ;  /* 0x000000adaf94723e */ /* 0x008fe200000010ff */
[C---:B------:R-:W-:Y:S02]  /*b410*/  FMUL.FTZ R124, R3.reuse, R124 ;  /* 0x0000007c037c7220 */ /* 0x040fe40000410000 */
[-C--:B------:R-:W-:Y:S04]  /*b420*/  HMMA.16816.F32.BF16 R92, R208, R142.reuse, R92 ;  /* 0x0000008ed05c723c */ /* 0x080fe8000004185c */
[----:B------:R-:W-:Y:S01]  /*b430*/  FMUL.FTZ R125, R3, R125 ;  /* 0x0000007d037d7220 */ /* 0x000fe20000410000 */
[----:B------:R-:W-:Y:S01]  /*b440*/  MUFU.EX2 R203, R200 ;  /* 0x000000c800cb7308 */ /* 0x000fe20000000800 */
[C---:B------:R-:W-:Y:S02]  /*b450*/  FMUL.FTZ R126, R0.reuse, R126 ;  /* 0x0000007e007e7220 */ /* 0x040fe40000410000 */
[C---:B------:R-:W-:Y:S01]  /*b460*/  HMMA.16816.F32.BF16 R96, R204.reuse, R142, R96 ;  /* 0x0000008ecc60723c */ /* 0x040fe20000041860 */
[----:B------:R-:W3:Y:S03]  /*b470*/  LDSM.16.MT88.4 R140, [R228+0x2100] ;  /* 0x00210000e48c783b */ /* 0x000ee60000004200 */
[----:B------:R-:W-:Y:S02]  /*b480*/  FMUL.FTZ R127, R0, R127 ;  /* 0x0000007f007f7220 */ /* 0x000fe40000410000 */
[----:B------:R-:W-:Y:S01]  /*b490*/  IMAD.MOV.U32 R171, RZ, RZ, R163 ;  /* 0x000000ffffab7224 */ /* 0x000fe200078e00a3 */
[----:B------:R-:W-:Y:S01]  /*b4a0*/  MUFU.EX2 R201, R197 ;  /* 0x000000c500c97308 */ /* 0x000fe20000000800 */
[----:B------:R-:W-:Y:S01]  /*b4b0*/  MOV R163, R151 ;  /* 0x0000009700a37202 */ /* 0x000fe20000000f00 */
[----:B-1----:R-:W-:Y:S03]  /*b4c0*/  LDSM.16.MT88.4 R220, [R228+0x3900] ;  /* 0x00390000e4dc783b */ /* 0x002fe60000004200 */
[----:B------:R-:W-:Y:S01]  /*b4d0*/  MOV R151, R145 ;  /* 0x0000009100977202 */ /* 0x000fe20000000f00 */
[----:B------:R-:W-:Y:S01]  /*b4e0*/  IMAD.MOV.U32 R187, RZ, RZ, R171 ;  /* 0x000000ffffbb7224 */ /* 0x000fe200078e00ab */
[----:B------:R-:W-:Y:S01]  /*b4f0*/  MOV R171, R167 ;  /* 0x000000a700ab7202 */ /* 0x000fe20000000f00 */
[----:B------:R-:W-:Y:S01]  /*b500*/  IMAD.MOV.U32 R167, RZ, RZ, R154 ;  /* 0x000000ffffa77224 */ /* 0x000fe200078e009a */
[----:B------:R-:W-:Y:S01]  /*b510*/  MOV R198, R151 ;  /* 0x0000009700c67202 */ /* 0x000fe20000000f00 */
[----:B------:R-:W-:Y:S01]  /*b520*/  LDSM.16.MT88.4 R144, [R225+0x900] ;  /* 0x00090000e190783b */ /* 0x000fe20000004200 */
[----:B------:R-:W-:Y:S01]  /*b530*/  MUFU.EX2 R192, R160 ;  /* 0x000000a000c07308 */ /* 0x000fe20000000800 */
[----:B------:R-:W-:Y:S01]  /*b540*/  MOV R193, R187 ;  /* 0x000000bb00c17202 */ /* 0x000fe20000000f00 */
[C---:B------:R-:W-:Y:S01]  /*b550*/  FMUL.FTZ R128, R133.reuse, R128 ;  /* 0x0000008085807220 */ /* 0x040fe20000410000 */
[----:B------:R-:W-:Y:S01]  /*b560*/  MOV R187, R157 ;  /* 0x0000009d00bb7202 */ /* 0x000fe20000000f00 */
[----:B------:R-:W-:Y:S01]  /*b570*/  FMUL.FTZ R129, R133, R129 ;  /* 0x0000008185817220 */ /* 0x000fe20000410000 */
[----:B------:R-:W-:Y:S01]  /*b580*/  MOV R194, R171 ;  /* 0x000000ab00c27202 */ /* 0x000fe20000000f00 */
[----:B------:R-:W-:Y:S02]  /*b590*/  IMAD.MOV.U32 R171, RZ, RZ, R156 ;  /* 0x000000ffffab7224 */ /* 0x000fe400078e009c */
[----:B------:R-:W-:Y:S01]  /*b5a0*/  IMAD.MOV.U32 R189, RZ, RZ, R186 ;  /* 0x000000ffffbd7224 */ /* 0x000fe200078e00ba */
[----:B------:R-:W-:Y:S01]  /*b5b0*/  MOV R186, R170 ;  /* 0x000000aa00ba7202 */ /* 0x000fe20000000f00 */
[----:B------:R1:W-:Y:S01]  /*b5c0*/  MUFU.EX2 R200, R198 ;  /* 0x000000c600c87308 */ /* 0x0003e20000000800 */
[----:B------:R-:W-:Y:S01]  /*b5d0*/  MOV R170, R163 ;  /* 0x000000a300aa7202 */ /* 0x000fe20000000f00 */
[----:B------:R-:W-:Y:S01]  /*b5e0*/  IMAD.MOV.U32 R163, RZ, RZ, R159 ;  /* 0x000000ffffa37224 */ /* 0x000fe200078e009f */
[----:B------:R-:W-:Y:S01]  /*b5f0*/  MOV R159, R153 ;  /* 0x00000099009f7202 */ /* 0x000fe20000000f00 */
[----:B------:R-:W-:Y:S01]  /*b600*/  IMAD.MOV.U32 R172, RZ, RZ, R168 ;  /* 0x000000ffffac7224 */ /* 0x000fe200078e00a8 */
[----:B------:R-:W-:Y:S02]  /*b610*/  MOV R168, R158 ;  /* 0x0000009e00a87202 */ /* 0x000fe40000000f00 */
[----:B------:R-:W-:Y:S01]  /*b620*/  MOV R158, R152 ;  /* 0x00000098009e7202 */ /* 0x000fe20000000f00 */
[----:B------:R-:W-:Y:S01]  /*b630*/  IMAD.MOV.U32 R190, RZ, RZ, R172 ;  /* 0x000000ffffbe7224 */ /* 0x000fe200078e00ac */
[----:B------:R-:W-:Y:S01]  /*b640*/  LDSM.16.MT88.4 R152, [R226+0x900] ;  /* 0x00090000e298783b */ /* 0x000fe20000004200 */
[----:B------:R-:W-:Y:S01]  /*b650*/  MUFU.EX2 R187, R187 ;  /* 0x000000bb00bb7308 */ /* 0x000fe20000000800 */
[----:B------:R-:W-:Y:S01]  /*b660*/  MOV R185, R158 ;  /* 0x0000009e00b97202 */ /* 0x000fe20000000f00 */
[----:B------:R-:W-:Y:S01]  /*b670*/  IMAD.MOV.U32 R172, RZ, RZ, R149 ;  /* 0x000000ffffac7224 */ /* 0x000fe200078e0095 */
[-C--:B---3--:R-:W-:Y:S03]  /*b680*/  HMMA.16816.F32.BF16 R100, R204, R140.reuse, R100 ;  /* 0x0000008ccc64723c */ /* 0x088fe60000041864 */
[----:B------:R-:W-:Y:S02]  /*b690*/  F2FP.BF16.PACK_AB R149, R177, R174 ;  /* 0x000000aeb195723e */ /* 0x000fe400000010ff */
[----:B------:R-:W-:Y:S01]  /*b6a0*/  MOV R191, R170 ;  /* 0x000000aa00bf7202 */ /* 0x000fe20000000f00 */
[----:B------:R-:W-:Y:S01]  /*b6b0*/  IMAD.MOV.U32 R170, RZ, RZ, R159 ;  /* 0x000000ffffaa7224 */ /* 0x000fe200078e009f */
[----:B------:R-:W-:Y:S01]  /*b6c0*/  MUFU.EX2 R185, R185 ;  /* 0x000000b900b97308 */ /* 0x000fe20000000800 */
[C---:B------:R-:W-:Y:S01]  /*b6d0*/  HMMA.16816.F32.BF16 R104, R208.reuse, R140, R104 ;  /* 0x0000008cd068723c */ /* 0x040fe20000041868 */
[----:B------:R-:W-:Y:S03]  /*b6e0*/  LDSM.16.MT88.4 R156, [R228+0x900] ;  /* 0x00090000e49c783b */ /* 0x000fe60000004200 */
[----:B-1----:R-:W-:Y:S01]  /*b6f0*/  IMAD.MOV.U32 R198, RZ, RZ, R189 ;  /* 0x000000ffffc67224 */ /* 0x002fe200078e00bd */
[----:B------:R-:W-:Y:S03]  /*b700*/  MOV R197, R184 ;  /* 0x000000b800c57202 */ /* 0x000fe60000000f00 */
[-C--:B------:R-:W-:Y:S01]  /*b710*/  HMMA.16816.F32.BF16 R108, R208, R142.reuse, R108 ;  /* 0x0000008ed06c723c */ /* 0x080fe2000004186c */
[----:B------:R1:W-:Y:S07]  /*b720*/  MUFU.EX2 R184, R172 ;  /* 0x000000ac00b87308 */ /* 0x0003ee0000000800 */
[C---:B------:R-:W-:Y:S01]  /*b730*/  HMMA.16816.F32.BF16 R112, R204.reuse, R142, R112 ;  /* 0x0000008ecc70723c */ /* 0x040fe20000041870 */
[----:B------:R-:W3:Y:S02]  /*b740*/  LDSM.16.MT88.4 R140, [R227+0x2100] ;  /* 0x00210000e38c783b */ /* 0x000ee40000004200 */
[----:B------:R-:W-:Y:S10]  /*b750*/  MUFU.EX2 R186, R186 ;  /* 0x000000ba00ba7308 */ /* 0x000ff40000000800 */
[----:B------:R2:W-:Y:S01]  /*b760*/  MUFU.EX2 R189, R170 ;  /* 0x000000aa00bd7308 */ /* 0x0005e20000000800 */
[----:B-1----:R-:W-:Y:S02]  /*b770*/  MOV R172, R169 ;  /* 0x000000a900ac7202 */ /* 0x002fe40000000f00 */
[----:B------:R-:W-:Y:S07]  /*b780*/  MOV R169, R162 ;  /* 0x000000a200a97202 */ /* 0x000fee0000000f00 */
[----:B------:R-:W-:Y:S01]  /*b790*/  MUFU.EX2 R191, R191 ;  /* 0x000000bf00bf7308 */ /* 0x000fe20000000800 */
[----:B----4-:R-:W-:Y:S09]  /*b7a0*/  FMUL.FTZ R131, R132, R131 ;  /* 0x0000008384837220 */ /* 0x010ff20000410000 */
[----:B------:R-:W-:Y:S01]  /*b7b0*/  MUFU.EX2 R194, R194 ;  /* 0x000000c200c27308 */ /* 0x000fe20000000800 */
[----:B--2---:R-:W-:Y:S01]  /*b7c0*/  FFMA.FTZ R133, R133, R139, R249 ;  /* 0x0000008b85857223 */ /* 0x004fe200000100f9 */
[----:B------:R-:W-:Y:S01]  /*b7d0*/  MOV R170, R163 ;  /* 0x000000a300aa7202 */ /* 0x000fe20000000f00 */
[-C--:B---3--:R-:W-:Y:S07]  /*b7e0*/  HMMA.16816.F32.BF16 R116, R204, R140.reuse, R116 ;  /* 0x0000008ccc74723c */ /* 0x088fee0000041874 */
[----:B------:R-:W-:Y:S01]  /*b7f0*/  MUFU.EX2 R190, R190 ;  /* 0x000000be00be7308 */ /* 0x000fe20000000800 */
[C---:B------:R-:W-:Y:S09]  /*b800*/  HMMA.16816.F32.BF16 R120, R208.reuse, R140, R120 ;  /* 0x0000008cd078723c */ /* 0x040ff20000041878 */
[----:B------:R-:W-:Y:S03]  /*b810*/  MUFU.EX2 R188, R188 ;  /* 0x000000bc00bc7308 */ /* 0x000fe60000000800 */
[----:B------:R-:W-:Y:S01]  /*b820*/  F2FP.BF16.PACK_AB R140, R179, R176 ;  /* 0x000000b0b38c723e */ /* 0x000fe200000010ff */
[-C--:B------:R-:W-:Y:S03]  /*b830*/  HMMA.16816.F32.BF16 R124, R208, R142.reuse, R124 ;  /* 0x0000008ed07c723c */ /* 0x080fe6000004187c */
[----:B------:R-:W-:Y:S03]  /*b840*/  F2FP.BF16.PACK_AB R141, R180, R178 ;  /* 0x000000b2b48d723e */ /* 0x000fe600000010ff */
[----:B------:R1:W2:Y:S02]  /*b850*/  MUFU.EX2 R210, R2 ;  /* 0x0000000200d27308 */ /* 0x0002a40000000800 */
[----:B------:R-:W-:Y:S07]  /*b860*/  HMMA.16816.F32.BF16 R128, R204, R142, R128 ;  /* 0x0000008ecc80723c */ /* 0x000fee0000041880 */
[----:B------:R-:W-:Y:S01]  /*b870*/  F2FP.BF16.PACK_AB R142, R217, R195 ;  /* 0x000000c3d98e723e */ /* 0x000fe200000010ff */
[----:B------:R-:W3:Y:S01]  /*b880*/  MUFU.EX2 R211, R218 ;  /* 0x000000da00d37308 */ /* 0x000ee20000000800 */
[----:B------:R-:W-:Y:S07]  /*b890*/  F2FP.BF16.PACK_AB R143, R214, R196 ;  /* 0x000000c4d68f723e */ /* 0x000fee00000010ff */
[-C--:B------:R-:W-:Y:S02]  /*b8a0*/  HMMA.16816.F32.BF16 R4, R140, R144.reuse, R4 ;  /* 0x000000908c04723c */ /* 0x080fe40000041804 */
[----:B------:R-:W4:Y:S01]  /*b8b0*/  MUFU.EX2 R209, R193 ;  /* 0x000000c100d17308 */ /* 0x000f220000000800 */
[----:B-1----:R-:W4:Y:S02]  /*b8c0*/  LDL.LU R2, [R1+0x18] ;  /* 0x0000180001027983 */ /* 0x002f240000300800 */
[----:B--2---:R-:W-:Y:S07]  /*b8d0*/  F2FP.BF16.PACK_AB R151, R210, R199 ;  /* 0x000000c7d297723e */ /* 0x004fee00000010ff */
[----:B------:R1:W2:Y:S01]  /*b8e0*/  MUFU.EX2 R193, R171 ;  /* 0x000000ab00c17308 */ /* 0x0002a20000000800 */
[----:B---3--:R-:W-:Y:S07]  /*b8f0*/  F2FP.BF16.PACK_AB R150, R211, R181 ;  /* 0x000000b5d396723e */ /* 0x008fee00000010ff */
[C---:B------:R-:W-:Y:S08]  /*b900*/  HMMA.16816.F32.BF16 R8, R148.reuse, R144, R8 ;  /* 0x000000909408723c */ /* 0x040ff00000041808 */
[-C--:B------:R-:W-:Y:S04]  /*b910*/  HMMA.16816.F32.BF16 R12, R148, R146.reuse, R12 ;  /* 0x00000092940c723c */ /* 0x080fe8000004180c */
[----:B-1----:R-:W-:Y:S02]  /*b920*/  IMAD.MOV.U32 R171, RZ, RZ, R168 ;  /* 0x000000ffffab7224 */ /* 0x002fe400078e00a8 */
[----:B------:R-:W-:Y:S02]  /*b930*/  IMAD.MOV.U32 R168, RZ, RZ, R161 ;  /* 0x000000ffffa87224 */ /* 0x000fe400078e00a1 */
[C---:B------:R-:W-:Y:S01]  /*b940*/  HMMA.16816.F32.BF16 R16, R140.reuse, R146, R16 ;  /* 0x000000928c10723c */ /* 0x040fe20000041810 */
[----:B------:R-:W1:Y:S01]  /*b950*/  LDSM.16.MT88.4 R144, [R227+0x900] ;  /* 0x00090000e390783b */ /* 0x000e620000004200 */
[----:B------:R-:W-:Y:S06]  /*b960*/  MUFU.EX2 R208, R171 ;  /* 0x000000ab00d07308 */ /* 0x000fec0000000800 */
[-C--:B------:R-:W-:Y:S01]  /*b970*/  HMMA.16816.F32.BF16 R20, R140, R152.reuse, R20 ;  /* 0x000000988c14723c */ /* 0x080fe20000041814 */
[----:B------:R-:W-:Y:S03]  /*b980*/  LDSM.16.MT88.4 R160, [R226+0x1100] ;  /* 0x00110000e2a0783b */ /* 0x000fe60000004200 */
[----:B------:R-:W-:Y:S04]  /*b990*/  MUFU.EX2 R249, R168 ;  /* 0x000000a800f97308 */ /* 0x000fe80000000800 */
        /* <DEDUP_REMOVED lines=8> */
[----:B------:R-:W2:Y:S07]  /*ba20*/  LDSM.16.MT88.4 R156, [R226+0x2900] ;  /* 0x00290000e29c783b */ /* 0x000eae0000004200 */
[-C--:B-1----:R-:W-:Y:S08]  /*ba30*/  HMMA.16816.F32.BF16 R52, R140, R144.reuse, R52 ;  /* 0x000000908c34723c */ /* 0x082ff00000041834 */
[C---:B------:R-:W-:Y:S08]  /*ba40*/  HMMA.16816.F32.BF16 R56, R148.reuse, R144, R56 ;  /* 0x000000909438723c */ /* 0x040ff00000041838 */
[-C--:B------:R-:W-:Y:S08]  /*ba50*/  HMMA.16816.F32.BF16 R60, R148, R146.reuse, R60 ;  /* 0x00000092943c723c */ /* 0x080ff0000004183c */
[C---:B------:R-:W-:Y:S01]  /*ba60*/  HMMA.16816.F32.BF16 R64, R140.reuse, R146, R64 ;  /* 0x000000928c40723c */ /* 0x040fe20000041840 */
[----:B------:R-:W1:Y:S07]  /*ba70*/  LDSM.16.MT88.4 R144, [R228+0x2900] ;  /* 0x00290000e490783b */ /* 0x000e6e0000004200 */
[-C--:B---3--:R-:W-:Y:S08]  /*ba80*/  HMMA.16816.F32.BF16 R68, R140, R152.reuse, R68 ;  /* 0x000000988c44723c */ /* 0x088ff00000041844 */
[C---:B------:R-:W-:Y:S08]  /*ba90*/  HMMA.16816.F32.BF16 R72, R148.reuse, R152, R72 ;  /* 0x000000989448723c */ /* 0x040ff00000041848 */
[-C--:B------:R-:W-:Y:S08]  /*baa0*/  HMMA.16816.F32.BF16 R76, R148, R154.reuse, R76 ;  /* 0x0000009a944c723c */ /* 0x080ff0000004184c */
[C---:B------:R-:W-:Y:S01]  /*bab0*/  HMMA.16816.F32.BF16 R80, R140.reuse, R154, R80 ;  /* 0x0000009a8c50723c */ /* 0x040fe20000041850 */
[----:B------:R-:W3:Y:S07]  /*bac0*/  LDSM.16.MT88.4 R152, [R227+0x2900] ;  /* 0x00290000e398783b */ /* 0x000eee0000004200 */
[-C--:B--2---:R-:W-:Y:S08]  /*bad0*/  HMMA.16816.F32.BF16 R84, R140, R156.reuse, R84 ;  /* 0x0000009c8c54723c */ /* 0x084ff00000041854 */
[C---:B------:R-:W-:Y:S08]  /*bae0*/  HMMA.16816.F32.BF16 R88, R148.reuse, R156, R88 ;  /* 0x0000009c9458723c */ /* 0x040ff00000041858 */
[-C--:B------:R-:W-:Y:S08]  /*baf0*/  HMMA.16816.F32.BF16 R92, R148, R158.reuse, R92 ;  /* 0x0000009e945c723c */ /* 0x080ff0000004185c */
[C---:B------:R-:W-:Y:S01]  /*bb00*/  HMMA.16816.F32.BF16 R96, R140.reuse, R158, R96 ;  /* 0x0000009e8c60723c */ /* 0x040fe20000041860 */
[----:B------:R-:W2:Y:S07]  /*bb10*/  LDSM.16.MT88.4 R156, [R225+0x1100] ;  /* 0x00110000e19c783b */ /* 0x000eae0000004200 */
[-C--:B-1----:R-:W-:Y:S08]  /*bb20*/  HMMA.16816.F32.BF16 R100, R140, R144.reuse, R100 ;  /* 0x000000908c64723c */ /* 0x082ff00000041864 */
[C---:B------:R-:W-:Y:S07]  /*bb30*/  HMMA.16816.F32.BF16 R104, R148.reuse, R144, R104 ;  /* 0x000000909468723c */ /* 0x040fee0000041868 */
[----:B------:R-:W-:Y:S01]  /*bb40*/  F2FP.BF16.PACK_AB R144, R186, R201 ;  /* 0x000000c9ba90723e */ /* 0x000fe200000010ff */
[-C--:B------:R-:W-:Y:S04]  /*bb50*/  HMMA.16816.F32.BF16 R108, R148, R146.reuse, R108 ;  /* 0x00000092946c723c */ /* 0x080fe8000004186c */
[----:B----4-:R-:W-:Y:S04]  /*bb60*/  F2FP.BF16.PACK_AB R145, R184, R209 ;  /* 0x000000d1b891723e */ /* 0x010fe800000010ff */
[C---:B------:R-:W-:Y:S07]  /*bb70*/  HMMA.16816.F32.BF16 R112, R140.reuse, R146, R112 ;  /* 0x000000928c70723c */ /* 0x040fee0000041870 */
[----:B------:R-:W-:Y:S01]  /*bb80*/  F2FP.BF16.PACK_AB R146, R189, R193 ;  /* 0x000000c1bd92723e */ /* 0x000fe200000010ff */
[-C--:B---3--:R-:W-:Y:S04]  /*bb90*/  HMMA.16816.F32.BF16 R116, R140, R152.reuse, R116 ;  /* 0x000000988c74723c */ /* 0x088fe80000041874 */
[----:B------:R-:W-:Y:S04]  /*bba0*/  F2FP.BF16.PACK_AB R147, R188, R192 ;  /* 0x000000c0bc93723e */ /* 0x000fe800000010ff */
[C---:B------:R-:W-:Y:S08]  /*bbb0*/  HMMA.16816.F32.BF16 R120, R148.reuse, R152, R120 ;  /* 0x000000989478723c */ /* 0x040ff00000041878 */
[-C--:B------:R-:W-:Y:S01]  /*bbc0*/  HMMA.16816.F32.BF16 R124, R148, R154.reuse, R124 ;  /* 0x0000009a947c723c */ /* 0x080fe2000004187c */
[----:B------:R-:W1:Y:S07]  /*bbd0*/  LDSM.16.MT88.4 R148, [R228+0x1100] ;  /* 0x00110000e494783b */ /* 0x000e6e0000004200 */
[----:B------:R-:W-:Y:S01]  /*bbe0*/  HMMA.16816.F32.BF16 R128, R140, R154, R128 ;  /* 0x0000009a8c80723c */ /* 0x000fe20000041880 */
[----:B------:R-:W3:Y:S06]  /*bbf0*/  LDSM.16.MT88.4 R152, [R227+0x1100] ;  /* 0x00110000e398783b */ /* 0x000eec0000004200 */
[----:B------:R-:W-:Y:S02]  /*bc00*/  F2FP.BF16.PACK_AB R140, R203, R202 ;  /* 0x000000cacb8c723e */ /* 0x000fe400000010ff */
[----:B------:R-:W-:Y:S03]  /*bc10*/  F2FP.BF16.PACK_AB R141, R187, R200 ;  /* 0x000000c8bb8d723e */ /* 0x000fe600000010ff */
[----:B------:R-:W-:Y:S02]  /*bc20*/  F2FP.BF16.PACK_AB R142, R191, R185 ;  /* 0x000000b9bf8e723e */ /* 0x000fe400000010ff */
[----:B------:R-:W-:Y:S07]  /*bc30*/  F2FP.BF16.PACK_AB R143, R190, R194 ;  /* 0x000000c2be8f723e */ /* 0x000fee00000010ff */
[-C--:B--2---:R-:W-:Y:S08]  /*bc40*/  HMMA.16816.F32.BF16 R4, R140, R156.reuse, R4 ;  /* 0x0000009c8c04723c */ /* 0x084ff00000041804 */
[C---:B------:R-:W-:Y:S08]  /*bc50*/  HMMA.16816.F32.BF16 R8, R144.reuse, R156, R8 ;  /* 0x0000009c9008723c */ /* 0x040ff00000041808 */
[-C--:B------:R-:W-:Y:S04]  /*bc60*/  HMMA.16816.F32.BF16 R12, R144, R158.reuse, R12 ;  /* 0x0000009e900c723c */ /* 0x080fe8000004180c */
[----:B------:R-:W-:Y:S04]  /*bc70*/  FFMA.FTZ R132, R132, R2, R247 ;  /* 0x0000000284847223 */ /* 0x000fe800000100f7 */
[C---:B------:R-:W-:Y:S01]  /*bc80*/  HMMA.16816.F32.BF16 R16, R140.reuse, R158, R16 ;  /* 0x0000009e8c10723c */ /* 0x040fe20000041810 */
[----:B------:R-:W2:Y:S01]  /*bc90*/  LDL.LU R2, [R1+0x14] ;  /* 0x0000140001027983 */ /* 0x000ea20000300800 */
[----:B------:R-:W-:Y:S03]  /*bca0*/  MUFU.EX2 R247, R233 ;  /* 0x000000e900f77308 */ /* 0x000fe60000000800 */
[----:B------:R-:W4:Y:S03]  /*bcb0*/  LDSM.16.MT88.4 R156, [R225+0x3100] ;  /* 0x00310000e19c783b */ /* 0x000f260000004200 */
        /* <DEDUP_REMOVED lines=8> */
[C---:B------:R-:W-:Y:S01]  /*bd40*/  HMMA.16816.F32.BF16 R48, R140.reuse, R150, R48 ;  /* 0x000000968c30723c */ /* 0x040fe20000041830 */
[----:B------:R-:W-:Y:S07]  /*bd50*/  LDSM.16.MT88.4 R148, [R227+0x3100] ;  /* 0x00310000e394783b */ /* 0x000fee0000004200 */
[-C--:B---3--:R-:W-:Y:S08]  /*bd60*/  HMMA.16816.F32.BF16 R52, R140, R152.reuse, R52 ;  /* 0x000000988c34723c */ /* 0x088ff00000041834 */
[C---:B------:R-:W-:Y:S08]  /*bd70*/  HMMA.16816.F32.BF16 R56, R144.reuse, R152, R56 ;  /* 0x000000989038723c */ /* 0x040ff00000041838 */
[-C--:B------:R-:W-:Y:S08]  /*bd80*/  HMMA.16816.F32.BF16 R60, R144, R154.reuse, R60 ;  /* 0x0000009a903c723c */ /* 0x080ff0000004183c */
[C---:B------:R-:W-:Y:S01]  /*bd90*/  HMMA.16816.F32.BF16 R64, R140.reuse, R154, R64 ;  /* 0x0000009a8c40723c */ /* 0x040fe20000041840 */
[----:B------:R-:W-:Y:S07]  /*bda0*/  LDSM.16.MT88.4 R152, [R225+0x1900] ;  /* 0x00190000e198783b */ /* 0x000fee0000004200 */
[-C--:B----4-:R-:W-:Y:S08]  /*bdb0*/  HMMA.16816.F32.BF16 R68, R140, R156.reuse, R68 ;  /* 0x0000009c8c44723c */ /* 0x090ff00000041844 */
[C---:B------:R-:W-:Y:S07]  /*bdc0*/  HMMA.16816.F32.BF16 R72, R144.reuse, R156, R72 ;  /* 0x0000009c9048723c */ /* 0x040fee0000041848 */
[----:B------:R-:W-:Y:S01]  /*bdd0*/  MOV R157, R203 ;  /* 0x000000cb009d7202 */ /* 0x000fe20000000f00 */
[-C--:B------:R-:W-:Y:S08]  /*bde0*/  HMMA.16816.F32.BF16 R76, R144, R158.reuse, R76 ;  /* 0x0000009e904c723c */ /* 0x080ff0000004184c */
[C---:B------:R-:W-:Y:S08]  /*bdf0*/  HMMA.16816.F32.BF16 R80, R140.reuse, R158, R80 ;  /* 0x0000009e8c50723c */ /* 0x040ff00000041850 */
[-C--:B------:R-:W-:Y:S08]  /*be00*/  HMMA.16816.F32.BF16 R84, R140, R160.reuse, R84 ;  /* 0x000000a08c54723c */ /* 0x080ff00000041854 */
[C---:B------:R-:W-:Y:S08]  /*be10*/  HMMA.16816.F32.BF16 R88, R144.reuse, R160, R88 ;  /* 0x000000a09058723c */ /* 0x040ff00000041858 */
[-C--:B------:R-:W-:Y:S08]  /*be20*/  HMMA.16816.F32.BF16 R92, R144, R162.reuse, R92 ;  /* 0x000000a2905c723c */ /* 0x080ff0000004185c */
[C---:B------:R-:W-:Y:S04]  /*be30*/  HMMA.16816.F32.BF16 R96, R140.reuse, R162, R96 ;  /* 0x000000a28c60723c */ /* 0x040fe80000041860 */
[----:B--2---:R-:W-:Y:S02]  /*be40*/  FFMA.FTZ R139, R3, R2, R246 ;  /* 0x00000002038b7223 */ /* 0x004fe400000100f6 */
[----:B------:R-:W2:Y:S01]  /*be50*/  LDL.LU R2, [R1+0x1c] ;  /* 0x00001c0001027983 */ /* 0x000ea20000300800 */
[----:B------:R-:W-:Y:S01]  /*be60*/  FADD.FTZ R3, R250, R133 ;  /* 0x00000085fa037221 */ /* 0x000fe20000010000 */
[----:B------:R-:W-:Y:S04]  /*be70*/  MUFU.EX2 R246, R240 ;  /* 0x000000f000f67308 */ /* 0x000fe80000000800 */
[----:B------:R-:W-:Y:S04]  /*be80*/  FADD.FTZ R3, R198, R3 ;  /* 0x00000003c6037221 */ /* 0x000fe80000010000 */
[----:B------:R-:W-:Y:S02]  /*be90*/  FADD.FTZ R172, R172, R3 ;  /* 0x00000003acac7221 */ /* 0x000fe40000010000 */
[----:B------:R-:W-:Y:S10]  /*bea0*/  MUFU.EX2 R198, R165 ;  /* 0x000000a500c67308 */ /* 0x000ff40000000800 */
[----:B------:R-:W-:Y:S01]  /*beb0*/  MUFU.EX2 R133, R235 ;  /* 0x000000eb00857308 */ /* 0x000fe20000000800 */
[----:B--2---:R-:W-:Y:S02]  /*bec0*/  FFMA.FTZ R138, R0, R2, R244 ;  /* 0x00000002008a7223 */ /* 0x004fe400000100f4 */
[----:B------:R-:W-:Y:S07]  /*bed0*/  FADD.FTZ R2, R248, R132 ;  /* 0x00000084f8027221 */ /* 0x000fee0000010000 */
[----:B------:R-:W-:Y:S01]  /*bee0*/  MUFU.EX2 R244, R224 ;  /* 0x000000e000f47308 */ /* 0x000fe20000000800 */
[----:B------:R-:W-:Y:S01]  /*bef0*/  FADD.FTZ R0, R216, R139 ;  /* 0x0000008bd8007221 */ /* 0x000fe20000010000 */
[----:B------:R-:W-:Y:S01]  /*bf00*/  MOV R216, R183 ;  /* 0x000000b700d87202 */ /* 0x000fe20000000f00 */
[----:B------:R-:W-:Y:S01]  /*bf10*/  FADD.FTZ R2, R197, R2 ;  /* 0x00000002c5027221 */ /* 0x000fe20000010000 */
[----:B------:R-:W-:Y:S01]  /*bf20*/  MOV R197, R182 ;  /* 0x000000b600c57202 */ /* 0x000fe20000000f00 */
[----:B------:R-:W-:Y:S02]  /*bf30*/  FADD.FTZ R132, R251, R138 ;  /* 0x0000008afb847221 */ /* 0x000fe40000010000 */
[----:B------:R-:W-:Y:S02]  /*bf40*/  FADD.FTZ R3, R169, R2 ;  /* 0x00000002a9037221 */ /* 0x000fe40000010000 */
[----:B------:R-:W-:Y:S01]  /*bf50*/  IMAD.MOV.U32 R169, RZ, RZ, R167 ;  /* 0x000000ffffa97224 */ /* 0x000fe200078e00a7 */
[----:B------:R-:W1:Y:S01]  /*bf60*/  MUFU.EX2 R183, R166 ;  /* 0x000000a600b77308 */ /* 0x000e620000000800 */
[----:B------:R-:W-:Y:S02]  /*bf70*/  FADD.FTZ R0, R252, R0 ;  /* 0x00000000fc007221 */ /* 0x000fe40000010000 */
[----:B------:R-:W-:Y:S02]  /*bf80*/  FADD.FTZ R132, R212, R132 ;  /* 0x00000084d4847221 */ /* 0x000fe40000010000 */
[----:B------:R-:W-:Y:S02]  /*bf90*/  FADD.FTZ R0, R242, R0 ;  /* 0x00000000f2007221 */ /* 0x000fe40000010000 */
[----:B------:R-:W-:Y:S02]  /*bfa0*/  FADD.FTZ R2, R243, R132 ;  /* 0x00000084f3027221 */ /* 0x000fe40000010000 */
[----:B------:R-:W-:Y:S01]  /*bfb0*/  FADD.FTZ R0, R173, R0 ;  /* 0x00000000ad007221 */ /* 0x000fe20000010000 */
[----:B------:R2:W-:Y:S01]  /*bfc0*/  MUFU.EX2 R182, R164 ;  /* 0x000000a400b67308 */ /* 0x0005e20000000800 */
[----:B------:R-:W-:Y:S01]  /*bfd0*/  FADD.FTZ R2, R174, R2 ;  /* 0x00000002ae027221 */ /* 0x000fe20000010000 */
[----:B------:R-:W-:Y:S01]  /*bfe0*/  MOV R173, R210 ;  /* 0x000000d200ad7202 */ /* 0x000fe20000000f00 */
[----:B------:R-:W-:Y:S02]  /*bff0*/  IMAD.MOV.U32 R174, RZ, RZ, R202 ;  /* 0x000000ffffae7224 */ /* 0x000fe400078e00ca */
[----:B------:R-:W-:Y:S01]  /*c000*/  FADD.FTZ R132, R176, R172 ;  /* 0x000000acb0847221 */ /* 0x000fe20000010000 */
[----:B------:R-:W-:Y:S01]  /*c010*/  MOV R172, R217 ;  /* 0x000000d900ac7202 */ /* 0x000fe20000000f00 */
[----:B------:R-:W-:Y:S01]  /*c020*/  FADD.FTZ R3, R178, R3 ;  /* 0x00000003b2037221 */ /* 0x000fe20000010000 */
[----:B------:R-:W-:Y:S01]  /*c030*/  MOV R176, R214 ;  /* 0x000000d600b07202 */ /* 0x000fe20000000f00 */
[----:B------:R-:W-:Y:S01]  /*c040*/  FADD.FTZ R179, R179, R132 ;  /* 0x00000084b3b37221 */ /* 0x000fe20000010000 */
[----:B------:R3:W-:Y:S01]  /*c050*/  MUFU.EX2 R248, R239 ;  /* 0x000000ef00f87308 */ /* 0x0007e20000000800 */
[----:B------:R-:W-:Y:S01]  /*c060*/  LDSM.16.MT88.4 R212, [R225+0x3900] ;  /* 0x00390000e1d4783b */ /* 0x000fe20000004200 */
[----:B------:R-:W-:Y:S01]  /*c070*/  FADD.FTZ R132, R175, R0 ;  /* 0x00000000af847221 */ /* 0x000fe20000010000 */
[----:B------:R-:W-:Y:S01]  /*c080*/  MOV R175, R201 ;  /* 0x000000c900af7202 */ /* 0x000fe20000000f00 */
[----:B------:R-:W-:Y:S01]  /*c090*/  IMAD.MOV.U32 R0, RZ, RZ, R200 ;  /* 0x000000ffff007224 */ /* 0x000fe200078e00c8 */
[----:B-1----:R-:W-:Y:S01]  /*c0a0*/  F2FP.BF16.PACK_AB R204, R198, R183 ;  /* 0x000000b7c6cc723e */ /* 0x002fe200000010ff */
[----:B------:R-:W-:Y:S02]  /*c0b0*/  IMAD.MOV.U32 R178, RZ, RZ, R211 ;  /* 0x000000ffffb27224 */ /* 0x000fe400078e00d3 */
[----:B------:R-:W-:Y:S01]  /*c0c0*/  FADD.FTZ R180, R180, R3 ;  /* 0x00000003b4b47221 */ /* 0x000fe20000010000 */
[----:B------:R-:W-:Y:S01]  /*c0d0*/  LDSM.16.MT88.4 R200, [R227+0x1900] ;  /* 0x00190000e3c8783b */ /* 0x000fe20000004200 */
[----:B------:R-:W1:Y:S01]  /*c0e0*/  MUFU.EX2 R139, R231 ;  /* 0x000000e7008b7308 */ /* 0x000e620000000800 */
[----:B------:R-:W-:Y:S01]  /*c0f0*/  FADD.FTZ R3, R177, R2 ;  /* 0x00000002b1037221 */ /* 0x000fe20000010000 */
[----:B------:R-:W-:Y:S02]  /*c100*/  MOV R2, R208 ;  /* 0x000000d000027202 */ /* 0x000fe40000000f00 */
[----:B------:R-:W-:Y:S02]  /*c110*/  MOV R177, R209 ;  /* 0x000000d100b17202 */ /* 0x000fe40000000f00 */
[----:B------:R-:W-:Y:S01]  /*c120*/  F2FP.BF16.PACK_AB R209, R246, R247 ;  /* 0x000000f7f6d1723e */ /* 0x000fe200000010ff */
[----:B--2---:R-:W2:Y:S03]  /*c130*/  LDSM.16.MT88.4 R164, [R228+0x3100] ;  /* 0x00310000e4a4783b */ /* 0x004ea60000004200 */
[----:B------:R-:W-:Y:S05]  /*c140*/  MUFU.EX2 R252, R170 ;  /* 0x000000aa00fc7308 */ /* 0x000fea0000000800 */
[----:B---3--:R3:W5:Y:S04]  /*c150*/  LDL.LU R239, [R1+0x7c] ;  /* 0x00007c0001ef7983 */ /* 0x0087680000300800 */
[----:B------:R3:W5:Y:S01]  /*c160*/  LDL.LU R233, [R1+0x78] ;  /* 0x0000780001e97983 */ /* 0x0007620000300800 */
[----:B------:R4:W3:Y:S03]  /*c170*/  MUFU.EX2 R250, R169 ;  /* 0x000000a900fa7308 */ /* 0x0008e60000000800 */
[----:B------:R2:W5:Y:S01]  /*c180*/  LDL.LU R240, [R1+0x74] ;  /* 0x0000740001f07983 */ /* 0x0005620000300800 */
[----:B-1----:R-:W-:Y:S03]  /*c190*/  F2FP.BF16.PACK_AB R210, R139, R244 ;  /* 0x000000f48bd2723e */ /* 0x002fe600000010ff */
[----:B------:R1:W5:Y:S03]  /*c1a0*/  LDL.LU R224, [R1+0x70] ;  /* 0x0000700001e07983 */ /* 0x0003660000300800 */
[----:B------:R1:W1:Y:S01]  /*c1b0*/  MUFU.EX2 R251, R216 ;  /* 0x000000d800fb7308 */ /* 0x0002620000000800 */
[----:B------:R1:W5:Y:S09]  /*c1c0*/  LDL.LU R231, [R1+0x6c] ;  /* 0x00006c0001e77983 */ /* 0x0003720000300800 */
[----:B------:R1:W-:Y:S01]  /*c1d0*/  MUFU.EX2 R138, R241 ;  /* 0x000000f1008a7308 */ /* 0x0003e20000000800 */
[----:B----4-:R-:W4:Y:S01]  /*c1e0*/  LDSM.16.MT88.4 R168, [R226+0x1900] ;  /* 0x00190000e2a8783b */ /* 0x010f220000004200 */
[----:B---3--:R-:W-:Y:S01]  /*c1f0*/  F2FP.BF16.PACK_AB R207, R250, R252 ;  /* 0x000000fcfacf723e */ /* 0x008fe200000010ff */
[-C--:B--2---:R-:W-:Y:S07]  /*c200*/  HMMA.16816.F32.BF16 R100, R140, R164.reuse, R100 ;  /* 0x000000a48c64723c */ /* 0x084fee0000041864 */
[----:B------:R-:W2:Y:S01]  /*c210*/  MUFU.EX2 R197, R197 ;  /* 0x000000c500c57308 */ /* 0x000ea20000000800 */
[----:B-1----:R-:W-:Y:S01]  /*c220*/  LDSM.16.MT88.4 R216, [R226+0x3900] ;  /* 0x00390000e2d8783b */ /* 0x002fe20000004200 */
[C---:B------:R-:W-:Y:S04]  /*c230*/  HMMA.16816.F32.BF16 R104, R144.reuse, R164, R104 ;  /* 0x000000a49068723c */ /* 0x040fe80000041868 */
[----:B------:R-:W-:Y:S02]  /*c240*/  F2FP.BF16.PACK_AB R206, R208, R251 ;  /* 0x000000fbd0ce723e */ /* 0x000fe400000010ff */
[----:B------:R-:W-:Y:S02]  /*c250*/  F2FP.BF16.PACK_AB R208, R248, R249 ;  /* 0x000000f9f8d0723e */ /* 0x000fe400000010ff */
[-C--:B------:R-:W-:Y:S01]  /*c260*/  HMMA.16816.F32.BF16 R108, R144, R166.reuse, R108 ;  /* 0x000000a6906c723c */ /* 0x080fe2000004186c */
[----:B------:R1:W5:Y:S03]  /*c270*/  LDL.LU R241, [R1+0x68] ;  /* 0x0000680001f17983 */ /* 0x0003660000300800 */
[----:B------:R-:W-:Y:S01]  /*c280*/  MOV R165, R187 ;  /* 0x000000bb00a57202 */ /* 0x000fe20000000f00 */
[----:B------:R1:W5:Y:S01]  /*c290*/  LDL.LU R242, [R1+0x64] ;  /* 0x0000640001f27983 */ /* 0x0003620000300800 */
[----:B------:R-:W-:Y:S02]  /*c2a0*/  MOV R164, R186 ;  /* 0x000000ba00a47202 */ /* 0x000fe40000000f00 */
[C---:B------:R-:W-:Y:S01]  /*c2b0*/  HMMA.16816.F32.BF16 R112, R140.reuse, R166, R112 ;  /* 0x000000a68c70723c */ /* 0x040fe20000041870 */
[----:B------:R1:W5:Y:S03]  /*c2c0*/  LDL.LU R243, [R1+0x60] ;  /* 0x0000600001f37983 */ /* 0x0003660000300800 */
[----:B--2---:R-:W-:Y:S01]  /*c2d0*/  F2FP.BF16.PACK_AB R205, R197, R182 ;  /* 0x000000b6c5cd723e */ /* 0x004fe200000010ff */
[----:B------:R1:W5:Y:S01]  /*c2e0*/  LDL.LU R235, [R1+0x5c] ;  /* 0x00005c0001eb7983 */ /* 0x0003620000300800 */
[----:B------:R-:W-:Y:S01]  /*c2f0*/  F2FP.BF16.PACK_AB R211, R133, R138 ;  /* 0x0000008a85d3723e */ /* 0x000fe200000010ff */
[----:B------:R-:W-:Y:S01]  /*c300*/  IMAD.MOV.U32 R166, RZ, RZ, R185 ;  /* 0x000000ffffa67224 */ /* 0x000fe200078e00b9 */
[-C--:B------:R-:W-:Y:S04]  /*c310*/  HMMA.16816.F32.BF16 R116, R140, R148.reuse, R116 ;  /* 0x000000948c74723c */ /* 0x080fe80000041874 */
[----:B------:R-:W-:Y:S02]  /*c320*/  MOV R167, R184 ;  /* 0x000000b800a77202 */ /* 0x000fe40000000f00 */
[----:B------:R-:W2:Y:S02]  /*c330*/  LDSM.16.MT88.4 R184, [R228+0x1900] ;  /* 0x00190000e4b8783b */ /* 0x000ea40000004200 */
[C---:B------:R-:W-:Y:S08]  /*c340*/  HMMA.16816.F32.BF16 R120, R144.reuse, R148, R120 ;  /* 0x000000949078723c */ /* 0x040ff00000041878 */
[-C--:B------:R-:W-:Y:S08]  /*c350*/  HMMA.16816.F32.BF16 R124, R144, R150.reuse, R124 ;  /* 0x00000096907c723c */ /* 0x080ff0000004187c */
[----:B------:R-:W-:Y:S08]  /*c360*/  HMMA.16816.F32.BF16 R128, R140, R150, R128 ;  /* 0x000000968c80723c */ /* 0x000ff00000041880 */
[-C--:B------:R-:W-:Y:S01]  /*c370*/  HMMA.16816.F32.BF16 R140, R204, R152.reuse, R4 ;  /* 0x00000098cc8c723c */ /* 0x080fe20000041804 */
[----:B------:R-:W3:Y:S07]  /*c380*/  LDSM.16.MT88.4 R4, [R227+0x3900] ;  /* 0x00390000e304783b */ /* 0x000eee0000004200 */
[C---:B------:R-:W-:Y:S07]  /*c390*/  HMMA.16816.F32.BF16 R144, R208.reuse, R152, R8 ;  /* 0x00000098d090723c */ /* 0x040fee0000041808 */
[----:B------:R-:W-:Y:S01]  /*c3a0*/  IMAD.MOV.U32 R11, RZ, RZ, R157 ;  /* 0x000000ffff0b7224 */ /* 0x000fe200078e009d */
[-C--:B------:R-:W-:Y:S04]  /*c3b0*/  HMMA.16816.F32.BF16 R148, R208, R154.reuse, R12 ;  /* 0x0000009ad094723c */ /* 0x080fe8000004180c */
[----:B------:R-:W-:Y:S01]  /*c3c0*/  MOV R9, R174 ;  /* 0x000000ae00097202 */ /* 0x000fe20000000f00 */
[----:B------:R-:W-:Y:S01]  /*c3d0*/  IMAD.MOV.U32 R8, RZ, RZ, R0 ;  /* 0x000000ffff087224 */ /* 0x000fe200078e0000 */
[----:B------:R-:W-:Y:S01]  /*c3e0*/  MOV R10, R173 ;  /* 0x000000ad000a7202 */ /* 0x000fe20000000f00 */
[----:B------:R-:W-:Y:S01]  /*c3f0*/  IMAD.MOV.U32 R0, RZ, RZ, R196 ;  /* 0x000000ffff007224 */ /* 0x000fe200078e00c4 */
[C---:B------:R-:W-:Y:S04]  /*c400*/  HMMA.16816.F32.BF16 R152, R204.reuse, R154, R16 ;  /* 0x0000009acc98723c */ /* 0x040fe80000041810 */
[----:B------:R-:W-:Y:S02]  /*c410*/  MOV R15, R2 ;  /* 0x00000002000f7202 */ /* 0x000fe40000000f00 */
[----:B------:R-:W-:Y:S01]  /*c420*/  MOV R13, R198 ;  /* 0x000000c6000d7202 */ /* 0x000fe20000000f00 */
[----:B------:R-:W-:Y:S01]  /*c430*/  IMAD.MOV.U32 R16, RZ, RZ, R190 ;  /* 0x000000ffff107224 */ /* 0x000fe200078e00be */
[-C--:B----4-:R-:W-:Y:S04]  /*c440*/  HMMA.16816.F32.BF16 R156, R204, R168.reuse, R20 ;  /* 0x000000a8cc9c723c */ /* 0x090fe80000041814 */
[----:B------:R-:W-:Y:S02]  /*c450*/  MOV R14, R197 ;  /* 0x000000c5000e7202 */ /* 0x000fe40000000f00 */
[----:B------:R-:W-:Y:S01]  /*c460*/  MOV R19, R183 ;  /* 0x000000b700137202 */ /* 0x000fe20000000f00 */
[----:B------:R-:W-:Y:S01]  /*c470*/  IMAD.MOV.U32 R21, RZ, RZ, R193 ;  /* 0x000000ffff157224 */ /* 0x000fe200078e00c1 */
[C---:B------:R-:W-:Y:S04]  /*c480*/  HMMA.16816.F32.BF16 R160, R208.reuse, R168, R24 ;  /* 0x000000a8d0a0723c */ /* 0x040fe80000041818 */
[----:B------:R-:W-:Y:S02]  /*c490*/  MOV R12, R182 ;  /* 0x000000b6000c7202 */ /* 0x000fe40000000f00 */
[----:B------:R-:W-:Y:S01]  /*c4a0*/  MOV R17, R189 ;  /* 0x000000bd00117202 */ /* 0x000fe20000000f00 */
[----:B------:R-:W-:Y:S01]  /*c4b0*/  IMAD.MOV.U32 R25, RZ, RZ, R164 ;  /* 0x000000ffff197224 */ /* 0x000fe200078e00a4 */
        /* <DEDUP_REMOVED lines=10> */
[----:B------:R-:W-:Y:S01]  /*c560*/  MOV R31, R11 ;  /* 0x0000000b001f7202 */ /* 0x000fe20000000f00 */
[----:B------:R-:W-:Y:S01]  /*c570*/  IMAD.MOV.U32 R28, RZ, RZ, R178 ;  /* 0x000000ffff1c7224 */ /* 0x000fe200078e00b2 */
[----:B------:R-:W-:Y:S01]  /*c580*/  MOV R34, R172 ;  /* 0x000000ac00227202 */ /* 0x000fe20000000f00 */
[----:B------:R-:W-:Y:S01]  /*c590*/  IMAD.MOV.U32 R33, RZ, RZ, R199 ;  /* 0x000000ffff217224 */ /* 0x000fe200078e00c7 */
[-C--:B--2---:R-:W-:Y:S03]  /*c5a0*/  HMMA.16816.F32.BF16 R172, R204, R184.reuse, R36 ;  /* 0x000000b8ccac723c */ /* 0x084fe60000041824 */
[----:B------:R-:W-:Y:S01]  /*c5b0*/  MOV R35, R176 ;  /* 0x000000b000237202 */ /* 0x000fe20000000f00 */
[----:B------:R-:W-:Y:S01]  /*c5c0*/  IMAD.MOV.U32 R32, RZ, RZ, R180 ;  /* 0x000000ffff207224 */ /* 0x000fe200078e00b4 */
[----:B------:R-:W-:Y:S01]  /*c5d0*/  MOV R22, R192 ;  /* 0x000000c000167202 */ /* 0x000fe20000000f00 */
[----:B------:R-:W-:Y:S01]  /*c5e0*/  IMAD.MOV.U32 R11, RZ, RZ, R181 ;  /* 0x000000ffff0b7224 */ /* 0x000fe200078e00b5 */
[----:B------:R-:W-:Y:S01]  /*c5f0*/  MOV R39, R179 ;  /* 0x000000b300277202 */ /* 0x000fe20000000f00 */
[----:B------:R-:W-:Y:S01]  /*c600*/  FADD.FTZ R3, R33, R3 ;  /* 0x0000000321037221 */ /* 0x000fe20000010000 */
[C---:B------:R-:W-:Y:S04]  /*c610*/  HMMA.16816.F32.BF16 R176, R208.reuse, R184, R40 ;  /* 0x000000b8d0b0723c */ /* 0x040fe80000041828 */
[----:B------:R-:W-:Y:S01]  /*c620*/  FADD.FTZ R10, R10, R3 ;  /* 0x000000030a0a7221 */ /* 0x000fe20000010000 */
[----:B------:R-:W-:Y:S01]  /*c630*/  MOV R2, R195 ;  /* 0x000000c300027202 */ /* 0x000fe20000000f00 */
        /* <DEDUP_REMOVED lines=14> */
[----:B------:R-:W-:Y:S01]  /*c720*/  FADD.FTZ R11, R11, R132 ;  /* 0x000000840b0b7221 */ /* 0x000fe20000010000 */
[----:B------:R-:W-:Y:S03]  /*c730*/  MOV R132, R137 ;  /* 0x0000008900847202 */ /* 0x000fe60000000f00 */
[C---:B------:R-:W-:Y:S04]  /*c740*/  HMMA.16816.F32.BF16 R200, R204.reuse, R202, R64 ;  /* 0x000000caccc8723c */ /* 0x040fe80000041840 */
[----:B------:R-:W-:Y:S04]  /*c750*/  FADD.FTZ R11, R28, R11 ;  /* 0x0000000b1c0b7221 */ /* 0x000fe80000010000 */
        /* <DEDUP_REMOVED lines=47> */
[----:B------:R-:W-:Y:S01]  /*ca50*/  MOV R138, R135 ;  /* 0x00000087008a7202 */ /* 0x000fe20000000f00 */
[----:B------:R-:W-:Y:S03]  /*ca60*/  IMAD.MOV.U32 R133, RZ, RZ, R136 ;  /* 0x000000ffff857224 */ /* 0x000fe600078e0088 */
[----:B------:R1:W-:Y:S01]  /*ca70*/  STL [R1+0x1c], R0 ;  /* 0x00001c0001007387 */ /* 0x0003e20000100800 */
[----:B------:R-:W-:-:S05]  /*ca80*/  @P0 BRA `(.L_x_1602) ;  /* 0xffffac4000000947 */ /* 0x000fca000383ffff */
.L_x_1601:
[----:B---3--:R-:W-:-:S13]  /*ca90*/  ISETP.LE.AND P0, PT, RZ, UR25, PT ;  /* 0x00000019ff007c0c */ /* 0x008fda000bf03270 */
[----:B------:R-:W-:Y:S05]  /*caa0*/  @!P0 BRA `(.L_x_1603) ;  /* 0x00004a9000008947 */ /* 0x000fea0003800000 */
[----:B------:R-:W2:Y:S01]  /*cab0*/  LDL.64 R12, [R1+0x48] ;  /* 0x00004800010c7983 */ /* 0x000ea20000100a00 */
[----:B------:R-:W-:-:S03]  /*cac0*/  ULDC.64 UR4, c[0x0][0x1e0] ;  /* 0x0000780000047ab9 */ /* 0x000fc60000000a00 */
[----:B------:R-:W3:Y:S04]  /*cad0*/  LDL.64 R6, [R1+0x50] ;  /* 0x0000500001067983 */ /* 0x000ee80000100a00 */
[----:B------:R-:W4:Y:S04]  /*cae0*/  LDL.64 R8, [R1+0x38] ;  /* 0x0000380001087983 */ /* 0x000f280000100a00 */
[----:B-1----:R-:W4:Y:S01]  /*caf0*/  LDL.64 R4, [R1+0x40] ;  /* 0x0000400001047983 */ /* 0x002f220000100a00 */
[----:B------:R-:W-:Y:S01]  /*cb00*/  UIADD3 UR12, UP0, UR12, 0x80, URZ ;  /* 0x000000800c0c7890 */ /* 0x000fe2000ff1e03f */
[----:B------:R-:W-:Y:S01]  /*cb10*/  IMAD.MOV.U32 R3, RZ, RZ, R136 ;  /* 0x000000ffff037224 */ /* 0x000fe200078e0088 */
[----:B------:R-:W-:Y:S01]  /*cb20*/  USHF.L.U64.HI UR6, UR4, 0x5, UR5 ;  /* 0x0000000504067899 */ /* 0x000fe20008010205 */
[----:B------:R-:W-:Y:S01]  /*cb30*/  MOV R2, R137 ;  /* 0x0000008900027202 */ /* 0x000fe20000000f00 */
[----:B------:R-:W-:Y:S01]  /*cb40*/  USHF.L.U32 UR8, UR4, 0x5, URZ ;  /* 0x0000000504087899 */ /* 0x000fe2000800063f */
[----:B-----5:R-:W-:Y:S01]  /*cb50*/  IMAD.MOV.U32 R138, RZ, RZ, R134 ;  /* 0x000000ffff8a7224 */ /* 0x020fe200078e0086 */
[----:B------:R-:W-:Y:S01]  /*cb60*/  MOV R132, R135 ;  /* 0x0000008700847202 */ /* 0x000fe20000000f00 */
[----:B------:R-:W-:-:S02]  /*cb70*/  UMOV UR7, 0x6 ;  /* 0x0000000600077882 */ /* 0x000fc40000000000 */
[----:B------:R-:W-:Y:S02]  /*cb80*/  ULDC.64 UR4, c[0x0][0x208] ;  /* 0x0000820000047ab9 */ /* 0x000fe40000000a00 */
[----:B------:R-:W-:Y:S02]  /*cb90*/  USHF.L.U64.HI UR7, UR4, UR7, UR5 ;  /* 0x0000000704077299 */ /* 0x000fe40008010205 */
[----:B------:R-:W-:Y:S02]  /*cba0*/  USHF.L.U32 UR11, UR4, 0x6, URZ ;  /* 0x00000006040b7899 */ /* 0x000fe4000800063f */
[----:B------:R-:W-:Y:S01]  /*cbb0*/  UIADD3.X UR9, URZ, UR9, URZ, UP0, !UPT ;  /* 0x000000093f097290 */ /* 0x000fe200087fe43f */
[----:B--2---:R-:W-:Y:S02]  /*cbc0*/  IADD3 R0, P0, R12, 0x40, RZ ;  /* 0x000000400c007810 */ /* 0x004fe40007f1e0ff */
[----:B---3--:R-:W-:-:S03]  /*cbd0*/  IADD3 R10, P1, R6, 0x40, RZ ;  /* 0x00000040060a7810 */ /* 0x008fc60007f3e0ff */
[----:B------:R1:W-:Y:S02]  /*cbe0*/  STL [R1+0x2c], R0 ;  /* 0x00002c0001007387 */ /* 0x0003e40000100800 */
[----:B----4-:R-:W-:Y:S02]  /*cbf0*/  IMAD.X R11, RZ, RZ, R5, P1 ;  /* 0x000000ffff0b7224 */ /* 0x010fe400008e0605 */
[----:B------:R-:W-:Y:S01]  /*cc00*/  IMAD.MOV.U32 R4, RZ, RZ, R6 ;  /* 0x000000ffff047224 */ /* 0x000fe200078e0006 */
[----:B-1----:R-:W-:-:S05]  /*cc10*/  IADD3.X R0, RZ, R9, RZ, P0, !PT ;  /* 0x00000009ff007210 */ /* 0x002fca00007fe4ff */
[----:B------:R1:W-:Y:S04]  /*cc20*/  STL [R1+0x28], R0 ;  /* 0x0000280001007387 */ /* 0x0003e80000100800 */
[----:B------:R1:W-:Y:S04]  /*cc30*/  STL.64 [R1+0x20], R10 ;  /* 0x0000200a01007387 */ /* 0x0003e80000100a00 */
[----:B------:R1:W-:Y:S02]  /*cc40*/  STL.64 [R1+0x40], R4 ;  /* 0x0000400401007387 */ /* 0x0003e40000100a00 */
.L_x_1604:
[----:B------:R-:W2:Y:S01]  /*cc50*/  LDL.64 R134, [R1+0x40] ;  /* 0x0000400001867983 */ /* 0x000ea20000100a00 */
[----:B------:R-:W-:Y:S04]  /*cc60*/  DEPBAR.LE SB0, 0x0 ;  /* 0x000080000000791a */ /* 0x000fe80000000000 */
[----:B------:R-:W-:Y:S01]  /*cc70*/  USHF.R.S32.HI UR5, URZ, 0x1f, UR25 ;  /* 0x0000001f3f057899 */ /* 0x000fe20008011419 */
[----:B------:R-:W3:Y:S01]  /*cc80*/  LDL.64 R246, [R1+0x20] ;  /* 0x0000200001f67983 */ /* 0x000ee20000100a00 */
[----:B------:R-:W-:Y:S01]  /*cc90*/  UIMAD UR4, UR7, UR25, URZ ;  /* 0x00000019070472a4 */ /* 0x000fe2000f8e023f */
[----:B------:R-:W-:Y:S01]  /*cca0*/  MOV R133, UR11 ;  /* 0x0000000b00857c02 */ /* 0x000fe20008000f00 */
[----:B------:R-:W-:Y:S02]  /*ccb0*/  UISETP.GT.AND UP0, UPT, UR25, URZ, UPT ;  /* 0x0000003f1900728c */ /* 0x000fe4000bf04270 */
[----:B------:R-:W-:Y:S01]  /*ccc0*/  UIMAD UR4, UR5, UR11, UR4 ;  /* 0x0000000b050472a4 */ /* 0x000fe2000f8e0204 */
[----:B------:R-:W-:Y:S08]  /*ccd0*/  BAR.SYNC.DEFER_BLOCKING 0x0 ;  /* 0x0000000000007b1d */ /* 0x000ff00000010000 */
[----:B------:R-:W-:Y:S04]  /*cce0*/  STL [R1+0x80], R128 ;  /* 0x0000808001007387 */ /* 0x000fe80000100800 */
[----:B------:R-:W-:Y:S04]  /*ccf0*/  STL [R1+0x7c], R129 ;  /* 0x00007c8101007387 */ /* 0x000fe80000100800 */
[----:B------:R-:W-:Y:S04]  /*cd00*/  STL [R1+0x78], R130 ;  /* 0x0000788201007387 */ /* 0x000fe80000100800 */
[----:B------:R-:W-:Y:S04]  /*cd10*/  STL [R1+0x74], R131 ;  /* 0x0000748301007387 */ /* 0x000fe80000100800 */
[----:B-----5:R-:W-:Y:S08]  /*cd20*/  LDSM.16.M88.4 R64, [R231+0x8100] ;  /* 0x00810000e740783b */ /* 0x020ff00000000200 */
[----:B----4-:R-:W4:Y:S08]  /*cd30*/  LDSM.16.M88.4 R16, [R224+0x4100] ;  /* 0x00410000e010783b */ /* 0x010f300000000200 */
[----:B------:R-:W1:Y:S08]  /*cd40*/  LDSM.16.M88.4 R60, [R231+0xa100] ;  /* 0x00a10000e73c783b */ /* 0x000e700000000200 */
[----:B------:R-:W1:Y:S08]  /*cd50*/  LDSM.16.M88.4 R32, [R224+0x4900] ;  /* 0x00490000e020783b */ /* 0x000e700000000200 */
[----:B------:R-:W1:Y:S08]  /*cd60*/  LDSM.16.M88.4 R48, [R224+0x5100] ;  /* 0x00510000e030783b */ /* 0x000e700000000200 */
[----:B------:R-:W1:Y:S02]  /*cd70*/  LDSM.16.M88.4 R204, [R224+0x5900] ;  /* 0x00590000e0cc783b */ /* 0x000e640000000200 */
[-C--:B-1--4-:R-:W-:Y:S06]  /*cd80*/  HMMA.16816.F32.BF16 R4, R64, R16.reuse, RZ ;  /* 0x000000104004723c */ /* 0x092fec00000418ff */
[----:B------:R-:W-:Y:S02]  /*cd90*/  LDSM.16.M88.4 R208, [R233+0x8100] ;  /* 0x00810000e9d0783b */ /* 0x000fe40000000200 */
[C---:B------:R-:W-:Y:S06]  /*cda0*/  HMMA.16816.F32.BF16 R8, R60.reuse, R16, RZ ;  /* 0x000000103c08723c */ /* 0x040fec00000418ff */
[----:B------:R-:W1:Y:S02]  /*cdb0*/  LDSM.16.M88.4 R212, [R235] ;  /* 0x00000000ebd4783b */ /* 0x000e640000000200 */
[-C--:B------:R-:W-:Y:S06]  /*cdc0*/  HMMA.16816.F32.BF16 R12, R60, R18.reuse, RZ ;  /* 0x000000123c0c723c */ /* 0x080fec00000418ff */
[----:B------:R-:W4:Y:S02]  /*cdd0*/  LDSM.16.M88.4 R216, [R233+0xa100] ;  /* 0x00a10000e9d8783b */ /* 0x000f240000000200 */
[C---:B------:R-:W-:Y:S06]  /*cde0*/  HMMA.16816.F32.BF16 R16, R64.reuse, R18, RZ ;  /* 0x000000124010723c */ /* 0x040fec00000418ff */
[----:B------:R-:W-:Y:S02]  /*cdf0*/  LDSM.16.M88.4 R220, [R242] ;  /* 0x00000000f2dc783b */ /* 0x000fe40000000200 */
[-C--:B------:R-:W-:Y:S06]  /*ce00*/  HMMA.16816.F32.BF16 R20, R64, R32.reuse, RZ ;  /* 0x000000204014723c */ /* 0x080fec00000418ff */
        /* <DEDUP_REMOVED lines=17> */
[----:B------:R-:W4:Y:S07]  /*cf20*/  LDSM.16.M88.4 R204, [R243] ;  /* 0x00000000f3cc783b */ /* 0x000f2e0000000200 */
[-C--:B-1----:R-:W-:Y:S08]  /*cf30*/  HMMA.16816.F32.BF16 R4, R208, R212.reuse, R4 ;  /* 0x000000d4d004723c */ /* 0x082ff00000041804 */
[C---:B----4-:R-:W-:Y:S08]  /*cf40*/  HMMA.16816.F32.BF16 R8, R216.reuse, R212, R8 ;  /* 0x000000d4d808723c */ /* 0x050ff00000041808 */
[-C--:B------:R-:W-:Y:S08]  /*cf50*/  HMMA.16816.F32.BF16 R12, R216, R214.reuse, R12 ;  /* 0x000000d6d80c723c */ /* 0x080ff0000004180c */
[C---:B------:R-:W-:Y:S08]  /*cf60*/  HMMA.16816.F32.BF16 R16, R208.reuse, R214, R16 ;  /* 0x000000d6d010723c */ /* 0x040ff00000041810 */
[-C--:B------:R-:W-:Y:S08]  /*cf70*/  HMMA.16816.F32.BF16 R20, R208, R204.reuse, R20 ;  /* 0x000000ccd014723c */ /* 0x080ff00000041814 */
[C---:B------:R-:W-:Y:S08]  /*cf80*/  HMMA.16816.F32.BF16 R24, R216.reuse, R204, R24 ;  /* 0x000000ccd818723c */ /* 0x040ff00000041818 */
[-C--:B------:R-:W-:Y:S08]  /*cf90*/  HMMA.16816.F32.BF16 R28, R216, R206.reuse, R28 ;  /* 0x000000ced81c723c */ /* 0x080ff0000004181c */
[C---:B------:R-:W-:Y:S01]  /*cfa0*/  HMMA.16816.F32.BF16 R32, R208.reuse, R206, R32 ;  /* 0x000000ced020723c */ /* 0x040fe20000041820 */
[----:B------:R-:W1:Y:S07]  /*cfb0*/  LDSM.16.M88.4 R204, [R241] ;  /* 0x00000000f1cc783b */ /* 0x000e6e0000000200 */
[-C--:B------:R-:W-:Y:S08]  /*cfc0*/  HMMA.16816.F32.BF16 R36, R208, R220.reuse, R36 ;  /* 0x000000dcd024723c */ /* 0x080ff00000041824 */
[C---:B------:R-:W-:Y:S08]  /*cfd0*/  HMMA.16816.F32.BF16 R40, R216.reuse, R220, R40 ;  /* 0x000000dcd828723c */ /* 0x040ff00000041828 */
[-C--:B------:R-:W-:Y:S04]  /*cfe0*/  HMMA.16816.F32.BF16 R44, R216, R222.reuse, R44 ;  /* 0x000000ded82c723c */ /* 0x080fe8000004182c */
[----:B--2---:R-:W-:Y:S04]  /*cff0*/  IMAD.WIDE.U32 R136, R133, UR25, R134 ;  /* 0x0000001985887c25 */ /* 0x004fe8000f8e0086 */
[C---:B------:R-:W-:Y:S04]  /*d000*/  HMMA.16816.F32.BF16 R48, R208.reuse, R222, R48 ;  /* 0x000000ded030723c */ /* 0x040fe80000041830 */
[----:B------:R-:W-:Y:S02]  /*d010*/  IADD3 R0, R137, UR4, RZ ;  /* 0x0000000489007c10 */ /* 0x000fe4000fffe0ff */
[C---:B------:R-:W-:Y:S02]  /*d020*/  LEA R134, P0, R136.reuse, c[0x0][0x1f8], 0x1 ;  /* 0x00007e0088867a11 */ /* 0x040fe400078008ff */
[-C--:B-1----:R-:W-:Y:S04]  /*d030*/  HMMA.16816.F32.BF16 R52, R208, R204.reuse, R52 ;  /* 0x000000ccd034723c */ /* 0x082fe80000041834 */
[----:B------:R-:W-:Y:S01]  /*d040*/  LEA.HI.X R135, R136, c[0x0][0x1fc], R0, 0x1, P0 ;  /* 0x00007f0088877a11 */ /* 0x000fe200000f0c00 */
[----:B---3--:R-:W-:Y:S01]  /*d050*/  IMAD.WIDE.U32 R136, R133, UR25, R246 ;  /* 0x0000001985887c25 */ /* 0x008fe2000f8e00f6 */
[----:B------:R-:W-:Y:S02]  /*d060*/  UIADD3 UR25, UR25, -0x1, URZ ;  /* 0xffffffff19197890 */ /* 0x000fe4000fffe03f */
[C---:B------:R-:W-:Y:S01]  /*d070*/  HMMA.16816.F32.BF16 R56, R216.reuse, R204, R56 ;  /* 0x000000ccd838723c */ /* 0x040fe20000041838 */
[----:B------:R-:W-:Y:S01]  /*d080*/  @!PT LDS RZ, [RZ] ;  /* 0x00000000fffff984 */ /* 0x000fe20000000800 */
[----:B------:R-:W-:Y:S01]  /*d090*/  @!PT LDS RZ, [RZ] ;  /* 0x00000000fffff984 */ /* 0x000fe20000000800 */
[----:B------:R-:W-:Y:S01]  /*d0a0*/  @!PT LDS RZ, [RZ] ;  /* 0x00000000fffff984 */ /* 0x000fe20000000800 */
[----:B------:R1:W-:Y:S01]  /*d0b0*/  LDGSTS.E.BYPASS.LTC128B.128 [R245+0x100], [R134.64], !P5 ;  /* 0x0010000086f57fae */ /* 0x0003e2000e901d52 */
[----:B------:R-:W-:Y:S02]  /*d0c0*/  @UP0 USHF.R.S32.HI UR13, URZ, 0x1f, UR25 ;  /* 0x0000001f3f0d0899 */ /* 0x000fe40008011419 */
[----:B------:R-:W-:Y:S01]  /*d0d0*/  IADD3 R0, R137, UR4, RZ ;  /* 0x0000000489007c10 */ /* 0x000fe2000fffe0ff */
[----:B------:R-:W-:Y:S01]  /*d0e0*/  ULDC.64 UR4, c[0x0][0x1e0] ;  /* 0x0000780000047ab9 */ /* 0x000fe20000000a00 */
[C---:B------:R-:W-:Y:S02]  /*d0f0*/  LEA R212, P0, R136.reuse, c[0x0][0x1f8], 0x1 ;  /* 0x00007e0088d47a11 */ /* 0x040fe400078008ff */
[-C--:B------:R-:W-:Y:S03]  /*d100*/  HMMA.16816.F32.BF16 R60, R216, R206.reuse, R60 ;  /* 0x000000ced83c723c */ /* 0x080fe6000004183c */
[----:B------:R-:W-:Y:S01]  /*d110*/  @UP0 UIMAD UR13, UR13, UR4, URZ ;  /* 0x000000040d0d02a4 */ /* 0x000fe2000f8e023f */
[----:B------:R-:W-:Y:S01]  /*d120*/  LEA.HI.X R213, R136, c[0x0][0x1fc], R0, 0x1, P0 ;  /* 0x00007f0088d57a11 */ /* 0x000fe200000f0c00 */
[----:B------:R-:W-:Y:S02]  /*d130*/  @UP0 UIMAD.WIDE.U32 UR20, UR25, UR4, URZ ;  /* 0x00000004191402a5 */ /* 0x000fe4000f8e003f */
[----:B------:R-:W-:Y:S01]  /*d140*/  @UP0 UIMAD UR13, UR25, UR5, UR13 ;  /* 0x00000005190d02a4 */ /* 0x000fe2000f8e020d */
[----:B------:R-:W-:Y:S01]  /*d150*/  HMMA.16816.F32.BF16 R64, R208, R206, R64 ;  /* 0x000000ced040723c */ /* 0x000fe20000041840 */
[----:B------:R2:W-:Y:S01]  /*d160*/  LDGSTS.E.BYPASS.LTC128B.128 [R245+0x2100], [R212.64], !P4 ;  /* 0x02100000d4f57fae */ /* 0x0005e2000e101d52 */
[----:B------:R-:W-:Y:S02]  /*d170*/  @UP0 USHF.L.U32 UR4, UR20, 0x6, URZ ;  /* 0x0000000614040899 */ /* 0x000fe4000800063f */
[----:B------:R-:W-:Y:S04]  /*d180*/  @UP0 UIADD3 UR13, UR21, UR13, URZ ;  /* 0x0000000d150d0290 */ /* 0x000fe8000fffe03f */
[----:B------:R-:W-:Y:S01]  /*d190*/  @UP0 USHF.L.U64.HI UR13, UR20, 0x6, UR13 ;  /* 0x00000006140d0899 */ /* 0x000fe2000801020d */
[----:B-1----:R-:W-:Y:S04]  /*d1a0*/  IADD3 R134, P0, R134, UR10, RZ ;  /* 0x0000000a86867c10 */ /* 0x002fe8000ff1e0ff */
[----:B------:R-:W-:Y:S02]  /*d1b0*/  IADD3.X R135, R135, UR14, RZ, P0, !PT ;  /* 0x0000000e87877c10 */ /* 0x000fe400087fe4ff */
[----:B------:R-:W-:Y:S03]  /*d1c0*/  IADD3 R136, P1, R134, UR10, RZ ;  /* 0x0000000a86887c10 */ /* 0x000fe6000ff3e0ff */
[----:B------:R1:W-:Y:S01]  /*d1d0*/  LDGSTS.E.BYPASS.LTC128B.128 [R245+0x900], [R134.64], !P5 ;  /* 0x0090000086f57fae */ /* 0x0003e2000e901d52 */
[----:B------:R-:W-:Y:S02]  /*d1e0*/  IADD3.X R137, R135, UR14, RZ, P1, !PT ;  /* 0x0000000e87897c10 */ /* 0x000fe40008ffe4ff */
[----:B------:R-:W-:Y:S02]  /*d1f0*/  IADD3 R204, P1, R136, UR10, RZ ;  /* 0x0000000a88cc7c10 */ /* 0x000fe4000ff3e0ff */
[----:B--2---:R-:W-:Y:S03]  /*d200*/  IADD3 R212, P0, R134, UR16, RZ ;  /* 0x0000001086d47c10 */ /* 0x004fe6000ff1e0ff */
[----:B------:R1:W-:Y:S01]  /*d210*/  LDGSTS.E.BYPASS.LTC128B.128 [R245+0x2900], [R134.64+0x80], !P4 ;  /* 0x0290008086f57fae */ /* 0x0003e2000e101d52 */
[----:B------:R-:W-:Y:S02]  /*d220*/  IADD3.X R205, R137, UR14, RZ, P1, !PT ;  /* 0x0000000e89cd7c10 */ /* 0x000fe40008ffe4ff */
[----:B------:R-:W-:Y:S05]  /*d230*/  IADD3.X R213, R135, UR15, RZ, P0, !PT ;  /* 0x0000000f87d57c10 */ /* 0x000fea00087fe4ff */
[----:B------:R2:W-:Y:S08]  /*d240*/  LDGSTS.E.BYPASS.LTC128B.128 [R245+0x1100], [R136.64], !P5 ;  /* 0x0110000088f57fae */ /* 0x0005f0000e901d52 */
        /* <DEDUP_REMOVED lines=8> */
[----:B------:R-:W1:Y:S08]  /*d2d0*/  LDSM.16.M88.4 R220, [R232+0xa100] ;  /* 0x00a10000e8dc783b */ /* 0x000e700000000200 */
[----:B----4-:R-:W4:Y:S08]  /*d2e0*/  LDSM.16.M88.4 R204, [R230+0x4900] ;  /* 0x00490000e6cc783b */ /* 0x010f300000000200 */
[----:B------:R-:W0:Y:S08]  /*d2f0*/  LDGDEPBAR ;  /* 0x00000000000079af */ /* 0x000e300000000000 */
[----:B------:R-:W2:Y:S01]  /*d300*/  LDSM.16.M88.4 R208, [R230+0x5100] ;  /* 0x00510000e6d0783b */ /* 0x000ea20000000200 */
[-C--:B---3--:R-:W-:Y:S08]  /*d310*/  HMMA.16816.F32.BF16 R4, R212, R216.reuse, R4 ;  /* 0x000000d8d404723c */ /* 0x088ff00000041804 */
        /* <DEDUP_REMOVED lines=13> */
[----:B------:R-:W2:Y:S07]  /*d3f0*/  LDSM.16.M88.4 R208, [R229] ;  /* 0x00000000e5d0783b */ /* 0x000eae0000000200 */
[-C--:B-1----:R-:W-:Y:S08]  /*d400*/  HMMA.16816.F32.BF16 R52, R212, R216.reuse, R52 ;  /* 0x000000d8d434723c */ /* 0x082ff00000041834 */
[C---:B------:R-:W-:Y:S08]  /*d410*/  HMMA.16816.F32.BF16 R56, R220.reuse, R216, R56 ;  /* 0x000000d8dc38723c */ /* 0x040ff00000041838 */
[-C--:B------:R-:W-:Y:S01]  /*d420*/  HMMA.16816.F32.BF16 R60, R220, R218.reuse, R60 ;  /* 0x000000dadc3c723c */ /* 0x080fe2000004183c */
[----:B------:R-:W1:Y:S07]  /*d430*/  LDSM.16.M88.4 R220, [R234+0xa100] ;  /* 0x00a10000eadc783b */ /* 0x000e6e0000000200 */
[----:B------:R-:W-:Y:S01]  /*d440*/  HMMA.16816.F32.BF16 R64, R212, R218, R64 ;  /* 0x000000dad440723c */ /* 0x000fe20000041840 */
[----:B------:R-:W3:Y:S07]  /*d450*/  LDSM.16.M88.4 R212, [R229+0x800] ;  /* 0x00080000e5d4783b */ /* 0x000eee0000000200 */
[-C--:B--2---:R-:W-:Y:S01]  /*d460*/  HMMA.16816.F32.BF16 R4, R204, R208.reuse, R4 ;  /* 0x000000d0cc04723c */ /* 0x084fe20000041804 */
[----:B------:R-:W-:Y:S07]  /*d470*/  LDSM.16.M88.4 R216, [R229+0x1800] ;  /* 0x00180000e5d8783b */ /* 0x000fee0000000200 */
[C---:B-1----:R-:W-:Y:S08]  /*d480*/  HMMA.16816.F32.BF16 R8, R220.reuse, R208, R8 ;  /* 0x000000d0dc08723c */ /* 0x042ff00000041808 */
[-C--:B------:R-:W-:Y:S08]  /*d490*/  HMMA.16816.F32.BF16 R12, R220, R210.reuse, R12 ;  /* 0x000000d2dc0c723c */ /* 0x080ff0000004180c */
[C---:B------:R-:W-:Y:S01]  /*d4a0*/  HMMA.16816.F32.BF16 R16, R204.reuse, R210, R16 ;  /* 0x000000d2cc10723c */ /* 0x040fe20000041810 */
[----:B------:R-:W1:Y:S07]  /*d4b0*/  LDSM.16.M88.4 R208, [R229+0x1000] ;  /* 0x00100000e5d0783b */ /* 0x000e6e0000000200 */
[-C--:B---3--:R-:W-:Y:S08]  /*d4c0*/  HMMA.16816.F32.BF16 R20, R204, R212.reuse, R20 ;  /* 0x000000d4cc14723c */ /* 0x088ff00000041814 */
[C---:B------:R-:W-:Y:S08]  /*d4d0*/  HMMA.16816.F32.BF16 R24, R220.reuse, R212, R24 ;  /* 0x000000d4dc18723c */ /* 0x040ff00000041818 */
        /* <DEDUP_REMOVED lines=29> */
[----:B------:R-:W1:Y:S07]  /*d6b0*/  LDSM.16.M88.4 R212, [R240] ;  /* 0x00000000f0d4783b */ /* 0x000e6e0000000200 */
[-C--:B------:R-:W-:Y:S08]  /*d6c0*/  HMMA.16816.F32.BF16 R52, R208, R216.reuse, R52 ;  /* 0x000000d8d034723c */ /* 0x080ff00000041834 */
[C---:B------:R-:W-:Y:S08]  /*d6d0*/  HMMA.16816.F32.BF16 R56, R220.reuse, R216, R56 ;  /* 0x000000d8dc38723c */ /* 0x040ff00000041838 */
[-C--:B------:R-:W-:Y:S01]  /*d6e0*/  HMMA.16816.F32.BF16 R60, R220, R218.reuse, R60 ;  /* 0x000000dadc3c723c */ /* 0x080fe2000004183c */
[----:B------:R-:W2:Y:S07]  /*d6f0*/  LDSM.16.M88.4 R220, [R233+0xe100] ;  /* 0x00e10000e9dc783b */ /* 0x000eae0000000200 */
[----:B------:R-:W-:Y:S01]  /*d700*/  HMMA.16816.F32.BF16 R64, R208, R218, R64 ;  /* 0x000000dad040723c */ /* 0x000fe20000041840 */
[----:B------:R-:W3:Y:S07]  /*d710*/  LDSM.16.M88.4 R208, [R239] ;  /* 0x00000000efd0783b */ /* 0x000eee0000000200 */
[-C--:B-1----:R-:W-:Y:S01]  /*d720*/  HMMA.16816.F32.BF16 R4, R204, R212.reuse, R4 ;  /* 0x000000d4cc04723c */ /* 0x082fe20000041804 */
[----:B------:R-:W-:Y:S07]  /*d730*/  LDSM.16.M88.4 R216, [R237] ;  /* 0x00000000edd8783b */ /* 0x000fee0000000200 */
        /* <DEDUP_REMOVED lines=53> */
[----:B------:R-:W2:Y:S01]  /*da90*/  MUFU.TANH R211, R6 ;  /* 0x0000000600d37308 */ /* 0x000ea20000002400 */
[----:B------:R-:W-:Y:S02]  /*daa0*/  FMUL.FTZ R8, R8, c[0x0][0x320] ;  /* 0x0000c80008087a20 */ /* 0x000fe40000410000 */
[----:B------:R-:W-:Y:S03]  /*dab0*/  FMUL.FTZ R9, R9, c[0x0][0x320] ;  /* 0x0000c80009097a20 */ /* 0x000fe60000410000 */
[----:B------:R-:W-:Y:S02]  /*dac0*/  FMUL.FTZ R10, R10, c[0x0][0x320] ;  /* 0x0000c8000a0a7a20 */ /* 0x000fe40000410000 */
[----:B------:R-:W-:Y:S02]  /*dad0*/  FMUL.FTZ R11, R11, c[0x0][0x320] ;  /* 0x0000c8000b0b7a20 */ /* 0x000fe40000410000 */
        /* <DEDUP_REMOVED lines=9> */
[----:B------:R-:W-:Y:S05]  /*db70*/  FMUL.FTZ R19, R19, c[0x0][0x320] ;  /* 0x0000c80013137a20 */ /* 0x000fea0000410000 */
[----:B------:R-:W-:Y:S01]  /*db80*/  MUFU.TANH R213, R9 ;  /* 0x0000000900d57308 */ /* 0x000fe20000002400 */
[----:B----4-:R-:W4:Y:S09]  /*db90*/  LDSM.16.M88.4 R4, [R229+0x2800] ;  /* 0x00280000e504783b */ /* 0x010f320000000200 */
[----:B------:R-:W-:Y:S10]  /*dba0*/  MUFU.TANH R216, R10 ;  /* 0x0000000a00d87308 */ /* 0x000ff40000002400 */
[----:B------:R1:W-:Y:S10]  /*dbb0*/  MUFU.TANH R217, R11 ;  /* 0x0000000b00d97308 */ /* 0x0003f40000002400 */
[----:B------:R-:W2:Y:S10]  /*dbc0*/  MUFU.TANH R16, R16 ;  /* 0x0000001000107308 */ /* 0x000eb40000002400 */
        /* <DEDUP_REMOVED lines=8> */
[----:B------:R-:W-:Y:S01]  /*dc50*/  MUFU.TANH R19, R19 ;  /* 0x0000001300137308 */ /* 0x000fe20000002400 */
[----:B------:R-:W4:Y:S01]  /*dc60*/  LDSM.16.M88.4 R4, [R229+0x3800] ;  /* 0x00380000e504783b */ /* 0x000f220000000200 */
[----:B------:R-:W-:Y:S04]  /*dc70*/  DEPBAR.LE SB0, 0x0 ;  /* 0x000080000000791a */ /* 0x000fe80000000000 */
[----:B------:R-:W-:Y:S02]  /*dc80*/  FMUL.FTZ R20, R20, c[0x0][0x320] ;  /* 0x0000c80014147a20 */ /* 0x000fe40000410000 */
[----:B------:R-:W-:Y:S02]  /*dc90*/  FMUL.FTZ R21, R21, c[0x0][0x320] ;  /* 0x0000c80015157a20 */ /* 0x000fe40000410000 */
[----:B------:R-:W-:Y:S01]  /*dca0*/  MUFU.TANH R246, R20 ;  /* 0x0000001400f67308 */ /* 0x000fe20000002400 */
        /* <DEDUP_REMOVED lines=9> */
[----:B------:R-:W-:Y:S01]  /*dd40*/  MUFU.TANH R218, R32 ;  /* 0x0000002000da7308 */ /* 0x000fe20000002400 */
[-C--:B------:R-:W-:Y:S03]  /*dd50*/  HMMA.16816.F32.BF16 R44, R220, R10.reuse, R44 ;  /* 0x0000000adc2c723c */ /* 0x080fe6000004182c */
[----:B------:R-:W-:Y:S02]  /*dd60*/  FMUL.FTZ R33, R33, c[0x0][0x320] ;  /* 0x0000c80021217a20 */ /* 0x000fe40000410000 */
[----:B------:R-:W-:Y:S02]  /*dd70*/  FMUL.FTZ R35, R35, c[0x0][0x320] ;  /* 0x0000c80023237a20 */ /* 0x000fe40000410000 */
[----:B------:R-:W-:Y:S01]  /*dd80*/  FMUL.FTZ R36, R36, c[0x0][0x320] ;  /* 0x0000c80024247a20 */ /* 0x000fe20000410000 */
[C---:B------:R-:W-:Y:S01]  /*dd90*/  HMMA.16816.F32.BF16 R48, R204.reuse, R10, R48 ;  /* 0x0000000acc30723c */ /* 0x040fe20000041830 */
[----:B------:R-:W-:Y:S01]  /*dda0*/  MUFU.TANH R219, R33 ;  /* 0x0000002100db7308 */ /* 0x000fe20000002400 */
[----:B------:R-:W3:Y:S02]  /*ddb0*/  LDL R11, [R1+0x2c] ;  /* 0x00002c00010b7983 */ /* 0x000ee40000100800 */
[----:B------:R-:W-:Y:S02]  /*ddc0*/  FMUL.FTZ R37, R37, c[0x0][0x320] ;  /* 0x0000c80025257a20 */ /* 0x000fe40000410000 */
[----:B------:R-:W3:Y:S01]  /*ddd0*/  LDL R10, [R1+0x28] ;  /* 0x00002800010a7983 */ /* 0x000ee20000100800 */
[----:B------:R-:W-:Y:S01]  /*dde0*/  FMUL.FTZ R41, R41, c[0x0][0x320] ;  /* 0x0000c80029297a20 */ /* 0x000fe20000410000 */
[-C--:B----4-:R-:W-:Y:S03]  /*ddf0*/  HMMA.16816.F32.BF16 R52, R204, R4.reuse, R52 ;  /* 0x00000004cc34723c */ /* 0x090fe60000041834 */
[----:B------:R-:W1:Y:S01]  /*de00*/  MUFU.TANH R0, R36 ;  /* 0x0000002400007308 */ /* 0x000e620000002400 */
[----:B------:R-:W-:Y:S02]  /*de10*/  FMUL.FTZ R38, R38, c[0x0][0x320] ;  /* 0x0000c80026267a20 */ /* 0x000fe40000410000 */
[----:B------:R-:W-:Y:S02]  /*de20*/  FMUL.FTZ R39, R39, c[0x0][0x320] ;  /* 0x0000c80027277a20 */ /* 0x000fe40000410000 */
[C---:B------:R-:W-:Y:S04]  /*de30*/  HMMA.16816.F32.BF16 R56, R220.reuse, R4, R56 ;  /* 0x00000004dc38723c */ /* 0x040fe80000041838 */
[----:B------:R-:W-:Y:S01]  /*de40*/  FMUL.FTZ R44, R44, c[0x0][0x320] ;  /* 0x0000c8002c2c7a20 */ /* 0x000fe20000410000 */
[----:B------:R1:W-:Y:S01]  /*de50*/  MUFU.TANH R129, R41 ;  /* 0x0000002900817308 */ /* 0x0003e20000002400 */
[----:B------:R-:W-:Y:S01]  /*de60*/  FMUL.FTZ R42, R42, c[0x0][0x320] ;  /* 0x0000c8002a2a7a20 */ /* 0x000fe20000410000 */
[----:B------:R-:W-:Y:S01]  /*de70*/  FMNMX.FTZ R5, R209, R2, !PT ;  /* 0x00000002d1057209 */ /* 0x000fe20007810000 */
[-C--:B------:R-:W-:Y:S04]  /*de80*/  HMMA.16816.F32.BF16 R60, R220, R6.reuse, R60 ;  /* 0x00000006dc3c723c */ /* 0x080fe8000004183c */
[----:B------:R-:W-:Y:S01]  /*de90*/  FMUL.FTZ R51, R51, c[0x0][0x320] ;  /* 0x0000c80033337a20 */ /* 0x000fe20000410000 */
[----:B--2---:R-:W-:Y:S01]  /*dea0*/  FMNMX.FTZ R5, R208, R5, !PT ;  /* 0x00000005d0057209 */ /* 0x004fe20007810000 */
[----:B------:R-:W-:Y:S01]  /*deb0*/  FMUL.FTZ R49, R49, c[0x0][0x320] ;  /* 0x0000c80031317a20 */ /* 0x000fe20000410000 */
[----:B------:R-:W-:Y:S01]  /*dec0*/  MUFU.TANH R9, R42 ;  /* 0x0000002a00097308 */ /* 0x000fe20000002400 */
[----:B------:R-:W-:Y:S04]  /*ded0*/  HMMA.16816.F32.BF16 R64, R204, R6, R64 ;  /* 0x00000006cc40723c */ /* 0x000fe80000041840 */
[----:B------:R-:W-:Y:S01]  /*dee0*/  FMUL.FTZ R52, R52, c[0x0][0x320] ;  /* 0x0000c80034347a20 */ /* 0x000fe20000410000 */
[----:B------:R-:W-:Y:S01]  /*def0*/  FMNMX.FTZ R4, R211, R3, !PT ;  /* 0x00000003d3047209 */ /* 0x000fe20007810000 */
[----:B------:R-:W-:Y:S01]  /*df00*/  FMUL.FTZ R53, R53, c[0x0][0x320] ;  /* 0x0000c80035357a20 */ /* 0x000fe20000410000 */
[----:B------:R-:W-:Y:S01]  /*df10*/  FMNMX.FTZ R5, R16, R5, !PT ;  /* 0x0000000510057209 */ /* 0x000fe20007810000 */
[----:B------:R-:W-:Y:S01]  /*df20*/  FMUL.FTZ R57, R57, c[0x0][0x320] ;  /* 0x0000c80039397a20 */ /* 0x000fe20000410000 */
[----:B------:R-:W2:Y:S03]  /*df30*/  MUFU.TANH R249, R22 ;  /* 0x0000001600f97308 */ /* 0x000ea60000002400 */
[----:B------:R-:W-:Y:S01]  /*df40*/  FMUL.FTZ R54, R54, c[0x0][0x320] ;  /* 0x0000c80036367a20 */ /* 0x000fe20000410000 */
[----:B------:R-:W-:Y:S01]  /*df50*/  FMNMX.FTZ R5, R17, R5, !PT ;  /* 0x0000000511057209 */ /* 0x000fe20007810000 */
[----:B------:R-:W-:Y:S01]  /*df60*/  FMUL.FTZ R55, R55, c[0x0][0x320] ;  /* 0x0000c80037377a20 */ /* 0x000fe20000410000 */
[----:B-1----:R-:W-:Y:S01]  /*df70*/  MOV R41, R0 ;  /* 0x0000000000297202 */ /* 0x002fe20000000f00 */
[----:B------:R-:W-:Y:S01]  /*df80*/  FMUL.FTZ R59, R59, c[0x0][0x320] ;  /* 0x0000c8003b3b7a20 */ /* 0x000fe20000410000 */
[----:B------:R-:W-:Y:S01]  /*df90*/  FMNMX.FTZ R5, R246, R5, !PT ;  /* 0x00000005f6057209 */ /* 0x000fe20007810000 */
[----:B------:R-:W-:Y:S01]  /*dfa0*/  FMUL.FTZ R23, R23, c[0x0][0x320] ;  /* 0x0000c80017177a20 */ /* 0x000fe20000410000 */
[----:B------:R-:W1:Y:S01]  /*dfb0*/  MUFU.TANH R133, R37 ;  /* 0x0000002500857308 */ /* 0x000e620000002400 */
[----:B------:R-:W-:Y:S01]  /*dfc0*/  FMUL.FTZ R29, R29, c[0x0][0x320] ;  /* 0x0000c8001d1d7a20 */ /* 0x000fe20000410000 */
[----:B------:R-:W-:Y:S01]  /*dfd0*/  FMNMX.FTZ R5, R244, R5, !PT ;  /* 0x00000005f4057209 */ /* 0x000fe20007810000 */
[----:B------:R-:W-:Y:S01]  /*dfe0*/  FMUL.FTZ R50, R50, c[0x0][0x320] ;  /* 0x0000c80032327a20 */ /* 0x000fe20000410000 */
[----:B------:R-:W-:Y:S01]  /*dff0*/  FMNMX.FTZ R0, R212, R132, !PT ;  /* 0x00000084d4007209 */ /* 0x000fe20007810000 */
[----:B------:R-:W-:Y:S01]  /*e000*/  FMUL.FTZ R66, R66, c[0x0][0x320] ;  /* 0x0000c80042427a20 */ /* 0x000fe20000410000 */
[----:B------:R-:W-:Y:S01]  /*e010*/  FMNMX.FTZ R5, R218, R5, !PT ;  /* 0x00000005da057209 */ /* 0x000fe20007810000 */
[----:B------:R-:W-:Y:S01]  /*e020*/  FMUL.FTZ R64, R64, c[0x0][0x320] ;  /* 0x0000c80040407a20 */ /* 0x000fe20000410000 */
[----:B------:R-:W-:Y:S01]  /*e030*/  FMNMX.FTZ R6, R210, R4, !PT ;  /* 0x00000004d2067209 */ /* 0x000fe20007810000 */
[----:B------:R-:W-:Y:S01]  /*e040*/  FMUL.FTZ R65, R65, c[0x0][0x320] ;  /* 0x0000c80041417a20 */ /* 0x000fe20000410000 */
[----:B------:R-:W-:Y:S01]  /*e050*/  MUFU.TANH R22, R51 ;  /* 0x0000003300167308 */ /* 0x000fe20000002400 */
        /* <DEDUP_REMOVED lines=9> */
[----:B------:R1:W-:Y:S01]  /*e0f0*/  MUFU.TANH R51, R66 ;  /* 0x0000004200337308 */ /* 0x0003e20000002400 */
[----:B------:R-:W-:Y:S01]  /*e100*/  FMUL.FTZ R25, R25, c[0x0][0x320] ;  /* 0x0000c80019197a20 */ /* 0x000fe20000410000 */
[----:B------:R-:W-:Y:S01]  /*e110*/  FMNMX.FTZ R0, R19, R0, !PT ;  /* 0x0000000013007209 */ /* 0x000fe20007810000 */
[----:B------:R-:W-:Y:S02]  /*e120*/  FMUL.FTZ R24, R24, c[0x0][0x320] ;  /* 0x0000c80018187a20 */ /* 0x000fe40000410000 */
[----:B------:R-:W-:Y:S01]  /*e130*/  FMUL.FTZ R28, R28, c[0x0][0x320] ;  /* 0x0000c8001c1c7a20 */ /* 0x000fe20000410000 */
[----:B--2---:R-:W-:Y:S01]  /*e140*/  FMNMX.FTZ R0, R249, R0, !PT ;  /* 0x00000000f9007209 */ /* 0x004fe20007810000 */
        /* <DEDUP_REMOVED lines=10> */
[----:B------:R-:W-:Y:S01]  /*e1f0*/  FMUL.FTZ R26, R26, c[0x0][0x320] ;  /* 0x0000c8001a1a7a20 */ /* 0x000fe20000410000 */
[----:B-1----:R-:W-:Y:S01]  /*e200*/  MOV R66, R133 ;  /* 0x0000008500427202 */ /* 0x002fe20000000f00 */
[----:B------:R-:W-:Y:S03]  /*e210*/  FMUL.FTZ R27, R27, c[0x0][0x320] ;  /* 0x0000c8001b1b7a20 */ /* 0x000fe60000410000 */
[----:B------:R-:W-:Y:S02]  /*e220*/  FMNMX.FTZ R5, R66, R5, !PT ;  /* 0x0000000542057209 */ /* 0x000fe40007810000 */
[----:B------:R2:W-:Y:S10]  /*e230*/  MUFU.TANH R30, R64 ;  /* 0x00000040001e7308 */ /* 0x0005f40000002400 */
[----:B------:R-:W-:Y:S10]  /*e240*/  MUFU.TANH R20, R44 ;  /* 0x0000002c00147308 */ /* 0x000ff40000002400 */
[----:B------:R-:W1:Y:S01]  /*e250*/  MUFU.TANH R44, R48 ;  /* 0x00000030002c7308 */ /* 0x000e620000002400 */
[----:B--2---:R-:W-:Y:S09]  /*e260*/  MOV R64, R128 ;  /* 0x0000008000407202 */ /* 0x004ff20000000f00 */
[----:B------:R-:W2:Y:S10]  /*e270*/  MUFU.TANH R33, R49 ;  /* 0x0000003100217308 */ /* 0x000eb40000002400 */
[----:B------:R-:W4:Y:S01]  /*e280*/  MUFU.TANH R32, R52 ;  /* 0x0000003400207308 */ /* 0x000f220000002400 */
[----:B-1----:R-:W-:Y:S09]  /*e290*/  FMNMX.FTZ R5, R44, R5, !PT ;  /* 0x000000052c057209 */ /* 0x002ff20007810000 */
[----:B------:R-:W-:Y:S01]  /*e2a0*/  MUFU.TANH R241, R31 ;  /* 0x0000001f00f17308 */ /* 0x000fe20000002400 */
[----:B--2---:R-:W-:Y:S09]  /*e2b0*/  FMNMX.FTZ R5, R33, R5, !PT ;  /* 0x0000000521057209 */ /* 0x004ff20007810000 */
[----:B------:R-:W1:Y:S01]  /*e2c0*/  MUFU.TANH R31, R53 ;  /* 0x00000035001f7308 */ /* 0x000e620000002400 */
[----:B----4-:R-:W-:Y:S09]  /*e2d0*/  FMNMX.FTZ R5, R32, R5, !PT ;  /* 0x0000000520057209 */ /* 0x010ff20007810000 */
[----:B------:R-:W2:Y:S10]  /*e2e0*/  MUFU.TANH R128, R65 ;  /* 0x0000004100807308 */ /* 0x000eb40000002400 */
[----:B------:R-:W-:Y:S01]  /*e2f0*/  MUFU.TANH R248, R34 ;  /* 0x0000002200f87308 */ /* 0x000fe20000002400 */
[----:B-1----:R-:W-:Y:S04]  /*e300*/  FMNMX.FTZ R5, R31, R5, !PT ;  /* 0x000000051f057209 */ /* 0x002fe80007810000 */
[----:B------:R-:W-:Y:S05]  /*e310*/  FMNMX.FTZ R5, R30, R5, !PT ;  /* 0x000000051e057209 */ /* 0x000fea0007810000 */
[----:B------:R1:W-:Y:S01]  /*e320*/  MUFU.TANH R247, R35 ;  /* 0x0000002300f77308 */ /* 0x0003e20000002400 */
[----:B--2---:R-:W-:Y:S05]  /*e330*/  FMNMX.FTZ R5, R128, R5, !PT ;  /* 0x0000000580057209 */ /* 0x004fea0007810000 */
[----:B------:R-:W2:Y:S04]  /*e340*/  SHFL.BFLY PT, R8, R5, 0x2, 0x1f ;  /* 0x0c401f0005087f89 */ /* 0x000ea800000e0000 */
[----:B------:R-:W-:Y:S10]  /*e350*/  MUFU.TANH R251, R25 ;  /* 0x0000001900fb7308 */ /* 0x000ff40000002400 */
[----:B------:R4:W-:Y:S01]  /*e360*/  MUFU.TANH R25, R59 ;  /* 0x0000003b00197308 */ /* 0x0009e20000002400 */
[----:B-1----:R-:W3:Y:S09]  /*e370*/  LDL.64 R34, [R1+0x48] ;  /* 0x0000480001227983 */ /* 0x002ef20000100a00 */
[----:B------:R-:W1:Y:S01]  /*e380*/  MUFU.TANH R13, R13 ;  /* 0x0000000d000d7308 */ /* 0x000e620000002400 */
[----:B--2---:R-:W-:Y:S09]  /*e390*/  FMNMX.FTZ R5, R5, R8, !PT ;  /* 0x0000000805057209 */ /* 0x004ff20007810000 */
[----:B------:R-:W2:Y:S01]  /*e3a0*/  MUFU.TANH R252, R23 ;  /* 0x0000001700fc7308 */ /* 0x000ea20000002400 */
[----:B----4-:R-:W-:Y:S02]  /*e3b0*/  MOV R59, R9 ;  /* 0x00000009003b7202 */ /* 0x010fe40000000f00 */
[----:B------:R-:W4:Y:S07]  /*e3c0*/  LDL.64 R8, [R1+0x38] ;  /* 0x0000380001087983 */ /* 0x000f2e0000100a00 */
[----:B------:R-:W2:Y:S01]  /*e3d0*/  MUFU.TANH R243, R24 ;  /* 0x0000001800f37308 */ /* 0x000ea20000002400 */
[----:B-1----:R-:W-:Y:S09]  /*e3e0*/  FMNMX.FTZ R6, R13, R4, !PT ;  /* 0x000000040d067209 */ /* 0x002ff20007810000 */
[----:B------:R-:W1:Y:S01]  /*e3f0*/  MUFU.TANH R250, R28 ;  /* 0x0000001c00fa7308 */ /* 0x000e620000002400 */
[----:B--2---:R-:W-:Y:S04]  /*e400*/  FMNMX.FTZ R0, R252, R0, !PT ;  /* 0x00000000fc007209 */ /* 0x004fe80007810000 */
[----:B------:R-:W-:Y:S05]  /*e410*/  FMNMX.FTZ R0, R248, R0, !PT ;  /* 0x00000000f8007209 */ /* 0x000fea0007810000 */
[----:B------:R-:W2:Y:S01]  /*e420*/  MUFU.TANH R21, R29 ;  /* 0x0000001d00157308 */ /* 0x000ea20000002400 */
[----:B------:R-:W-:Y:S02]  /*e430*/  FMNMX.FTZ R0, R247, R0, !PT ;  /* 0x00000000f7007209 */ /* 0x000fe40007810000 */
[----:B------:R-:W-:Y:S04]  /*e440*/  FMNMX.FTZ R6, R243, R6, !PT ;  /* 0x00000006f3067209 */ /* 0x000fe80007810000 */
[----:B------:R-:W-:Y:S03]  /*e450*/  FMNMX.FTZ R6, R251, R6, !PT ;  /* 0x00000006fb067209 */ /* 0x000fe60007810000 */
[----:B------:R-:W2:Y:S01]  /*e460*/  MUFU.TANH R130, R38 ;  /* 0x0000002600827308 */ /* 0x000ea20000002400 */
[----:B-1----:R-:W-:Y:S09]  /*e470*/  FMNMX.FTZ R6, R250, R6, !PT ;  /* 0x00000006fa067209 */ /* 0x002ff20007810000 */
[----:B------:R-:W1:Y:S01]  /*e480*/  MUFU.TANH R23, R39 ;  /* 0x0000002700177308 */ /* 0x000e620000002400 */
[----:B--2---:R-:W-:Y:S09]  /*e490*/  FMNMX.FTZ R6, R21, R6, !PT ;  /* 0x0000000615067209 */ /* 0x004ff20007810000 */
[----:B------:R-:W-:Y:S01]  /*e4a0*/  MUFU.TANH R24, R27 ;  /* 0x0000001b00187308 */ /* 0x000fe20000002400 */
[----:B------:R-:W-:Y:S09]  /*e4b0*/  FMNMX.FTZ R0, R130, R0, !PT ;  /* 0x0000000082007209 */ /* 0x000ff20007810000 */
[----:B------:R-:W2:Y:S01]  /*e4c0*/  MUFU.TANH R27, R40 ;  /* 0x00000028001b7308 */ /* 0x000ea20000002400 */
[----:B-1----:R-:W-:Y:S09]  /*e4d0*/  FMNMX.FTZ R0, R23, R0, !PT ;  /* 0x0000000017007209 */ /* 0x002ff20007810000 */
[----:B------:R-:W1:Y:S10]  /*e4e0*/  MUFU.TANH R235, R50 ;  /* 0x0000003200eb7308 */ /* 0x000e740000002400 */
[----:B------:R-:W1:Y:S01]  /*e4f0*/  MUFU.TANH R131, R45 ;  /* 0x0000002d00837308 */ /* 0x000e620000002400 */
[----:B--2---:R-:W-:Y:S02]  /*e500*/  FMNMX.FTZ R6, R27, R6, !PT ;  /* 0x000000061b067209 */ /* 0x004fe40007810000 */
[----:B------:R-:W-:Y:S02]  /*e510*/  MOV R40, R241 ;  /* 0x000000f100287202 */ /* 0x000fe40000000f00 */
[----:B------:R-:W-:Y:S05]  /*e520*/  FMNMX.FTZ R6, R129, R6, !PT ;  /* 0x0000000681067209 */ /* 0x000fea0007810000 */
[----:B------:R-:W2:Y:S01]  /*e530*/  MUFU.TANH R49, R54 ;  /* 0x0000003600317308 */ /* 0x000ea20000002400 */
[----:B------:R-:W-:Y:S02]  /*e540*/  FMNMX.FTZ R6, R20, R6, !PT ;  /* 0x0000000614067209 */ /* 0x000fe40007810000 */
[----:B-1----:R-:W-:Y:S04]  /*e550*/  FMNMX.FTZ R0, R235, R0, !PT ;  /* 0x00000000eb007209 */ /* 0x002fe80007810000 */
[----:B------:R-:W-:Y:S03]  /*e560*/  FMNMX.FTZ R0, R22, R0, !PT ;  /* 0x0000000016007209 */ /* 0x000fe60007810000 */
[----:B------:R-:W-:Y:S01]  /*e570*/  MUFU.TANH R29, R60 ;  /* 0x0000003c001d7308 */ /* 0x000fe20000002400 */
[----:B------:R-:W-:Y:S02]  /*e580*/  FMNMX.FTZ R6, R131, R6, !PT ;  /* 0x0000000683067209 */ /* 0x000fe40007810000 */
[----:B------:R-:W-:Y:S07]  /*e590*/  MOV R45, R242 ;  /* 0x000000f2002d7202 */ /* 0x000fee0000000f00 */
[----:B------:R-:W1:Y:S01]  /*e5a0*/  MUFU.TANH R137, R56 ;  /* 0x0000003800897308 */ /* 0x000e620000002400 */
[----:B--2---:R-:W-:Y:S09]  /*e5b0*/  FMNMX.FTZ R0, R49, R0, !PT ;  /* 0x0000000031007209 */ /* 0x004ff20007810000 */
[----:B------:R-:W2:Y:S10]  /*e5c0*/  MUFU.TANH R50, R55 ;  /* 0x0000003700327308 */ /* 0x000eb40000002400 */
[----:B------:R-:W2:Y:S01]  /*e5d0*/  MUFU.TANH R65, R61 ;  /* 0x0000003d00417308 */ /* 0x000ea20000002400 */
[----:B-1----:R-:W-:Y:S02]  /*e5e0*/  MOV R60, R137 ;  /* 0x00000089003c7202 */ /* 0x002fe40000000f00 */
[----:B------:R-:W1:Y:S07]  /*e5f0*/  SHFL.BFLY PT, R137, R5, 0x1, 0x1f ;  /* 0x0c201f0005897f89 */ /* 0x000e6e00000e0000 */
[----:B------:R-:W1:Y:S01]  /*e600*/  MUFU.TANH R14, R14 ;  /* 0x0000000e000e7308 */ /* 0x000e620000002400 */
[----:B--2---:R-:W-:Y:S02]  /*e610*/  FMNMX.FTZ R4, R50, R0, !PT ;  /* 0x0000000032047209 */ /* 0x004fe40007810000 */
[----:B------:R-:W-:Y:S02]  /*e620*/  FMNMX.FTZ R0, R60, R6, !PT ;  /* 0x000000063c007209 */ /* 0x000fe40007810000 */
[----:B------:R-:W-:Y:S05]  /*e630*/  FMNMX.FTZ R6, R216, R138, !PT ;  /* 0x0000008ad8067209 */ /* 0x000fea0007810000 */
[----:B------:R-:W2:Y:S01]  /*e640*/  MUFU.TANH R15, R15 ;  /* 0x0000000f000f7308 */ /* 0x000ea20000002400 */
[----:B------:R-:W-:Y:S02]  /*e650*/  FMNMX.FTZ R0, R64, R0, !PT ;  /* 0x0000000040007209 */ /* 0x000fe40007810000 */
[----:B------:R-:W-:Y:S02]  /*e660*/  FMNMX.FTZ R6, R217, R6, !PT ;  /* 0x00000006d9067209 */ /* 0x000fe40007810000 */
[----:B------:R-:W-:Y:S02]  /*e670*/  FMNMX.FTZ R0, R29, R0, !PT ;  /* 0x000000001d007209 */ /* 0x000fe40007810000 */
[----:B------:R-:W-:Y:S02]  /*e680*/  FMNMX.FTZ R4, R51, R4, !PT ;  /* 0x0000000433047209 */ /* 0x000fe40007810000 */
[----:B------:R-:W-:Y:S01]  /*e690*/  FMNMX.FTZ R0, R65, R0, !PT ;  /* 0x0000000041007209 */ /* 0x000fe20007810000 */
[----:B------:R-:W2:Y:S01]  /*e6a0*/  MUFU.TANH R139, R26 ;  /* 0x0000001a008b7308 */ /* 0x000ea20000002400 */
[----:B-1----:R-:W-:Y:S02]  /*e6b0*/  FMNMX.FTZ R137, R5, R137, !PT ;  /* 0x0000008905897209 */ /* 0x002fe40007810000 */
[----:B------:R-:W-:Y:S01]  /*e6c0*/  MOV R61, R33 ;  /* 0x00000021003d7202 */ /* 0x000fe20000000f00 */
[----:B------:R-:W1:Y:S01]  /*e6d0*/  SHFL.BFLY PT, R135, R0, 0x2, 0x1f ;  /* 0x0c401f0000877f89 */ /* 0x000e6200000e0000 */
[----:B------:R-:W-:Y:S01]  /*e6e0*/  FMNMX.FTZ R6, R14, R6, !PT ;  /* 0x000000060e067209 */ /* 0x000fe20007810000 */
[----:B------:R-:W-:Y:S04]  /*e6f0*/  FMUL.FTZ R207, R137, c[0x0][0x2d0] ;  /* 0x0000b40089cf7a20 */ /* 0x000fe80000410000 */
[----:B------:R-:W1:Y:S01]  /*e700*/  MUFU.TANH R56, R67 ;  /* 0x0000004300387308 */ /* 0x000e620000002400 */
[----:B--2---:R-:W-:Y:S09]  /*e710*/  FMNMX.FTZ R6, R15, R6, !PT ;  /* 0x000000060f067209 */ /* 0x004ff20007810000 */
[----:B------:R-:W2:Y:S01]  /*e720*/  MUFU.TANH R67, R43 ;  /* 0x0000002b00437308 */ /* 0x000ea20000002400 */
[----:B------:R-:W-:Y:S04]  /*e730*/  MOV R28, R139 ;  /* 0x0000008b001c7202 */ /* 0x000fe80000000f00 */
[----:B------:R-:W-:Y:S02]  /*e740*/  FMNMX.FTZ R6, R28, R6, !PT ;  /* 0x000000061c067209 */ /* 0x000fe40007810000 */
[----:B-1----:R-:W-:Y:S03]  /*e750*/  FMNMX.FTZ R135, R0, R135, !PT ;  /* 0x0000008700877209 */ /* 0x002fe60007810000 */
[----:B------:R-:W1:Y:S01]  /*e760*/  MUFU.TANH R26, R46 ;  /* 0x0000002e001a7308 */ /* 0x000e620000002400 */
[----:B------:R-:W-:Y:S02]  /*e770*/  FMNMX.FTZ R6, R24, R6, !PT ;  /* 0x0000000618067209 */ /* 0x000fe40007810000 */
[----:B------:R-:W-:Y:S02]  /*e780*/  FMNMX.FTZ R4, R56, R4, !PT ;  /* 0x0000000438047209 */ /* 0x000fe40007810000 */
[----:B------:R-:W-:Y:S03]  /*e790*/  FMNMX.FTZ R6, R45, R6, !PT ;  /* 0x000000062d067209 */ /* 0x000fe60007810000 */
[----:B------:R-:W1:Y:S01]  /*e7a0*/  SHFL.BFLY PT, R7, R4, 0x2, 0x1f ;  /* 0x0c401f0004077f89 */ /* 0x000e6200000e0000 */
[----:B------:R-:W-:Y:S01]  /*e7b0*/  FMNMX.FTZ R0, R40, R6, !PT ;  /* 0x0000000628007209 */ /* 0x000fe20007810000 */
[----:B------:R1:W1:Y:S03]  /*e7c0*/  MUFU.TANH R57, R47 ;  /* 0x0000002f00397308 */ /* 0x0002660000002400 */
[----:B------:R-:W-:Y:S01]  /*e7d0*/  FMNMX.FTZ R6, R59, R0, !PT ;  /* 0x000000003b067209 */ /* 0x000fe20007810000 */
[----:B------:R-:W-:Y:S01]  /*e7e0*/  FMUL.FTZ R0, R63, c[0x0][0x320] ;  /* 0x0000c8003f007a20 */ /* 0x000fe20000410000 */
[----:B------:R-:W-:Y:S02]  /*e7f0*/  MOV R63, R21 ;  /* 0x00000015003f7202 */ /* 0x000fe40000000f00 */
[----:B--2---:R-:W-:Y:S03]  /*e800*/  FMNMX.FTZ R6, R67, R6, !PT ;  /* 0x0000000643067209 */ /* 0x004fe60007810000 */
[----:B------:R2:W-:Y:S01]  /*e810*/  MUFU.TANH R139, R0 ;  /* 0x00000000008b7308 */ /* 0x0005e20000002400 */
[----:B-1----:R-:W-:Y:S09]  /*e820*/  FMNMX.FTZ R5, R26, R6, !PT ;  /* 0x000000061a057209 */ /* 0x002ff20007810000 */
[----:B------:R-:W1:Y:S01]  /*e830*/  MUFU.TANH R48, R58 ;  /* 0x0000003a00307308 */ /* 0x000e620000002400 */
[----:B------:R-:W-:Y:S02]  /*e840*/  FMNMX.FTZ R4, R4, R7, !PT ;  /* 0x0000000704047209 */ /* 0x000fe40007810000 */
[----:B------:R-:W1:Y:S01]  /*e850*/  SHFL.BFLY PT, R7, R135, 0x1, 0x1f ;  /* 0x0c201f0087077f89 */ /* 0x000e6200000e0000 */
[----:B------:R-:W-:Y:S06]  /*e860*/  MOV R47, R27 ;  /* 0x0000001b002f7202 */ /* 0x000fec0000000f00 */
[----:B------:R1:W-:Y:S01]  /*e870*/  MUFU.TANH R204, R62 ;  /* 0x0000003e00cc7308 */ /* 0x0003e20000002400 */
[----:B------:R-:W1:Y:S01]  /*e880*/  SHFL.BFLY PT, R136, R4, 0x1, 0x1f ;  /* 0x0c201f0004887f89 */ /* 0x000e6200000e0000 */
[----:B--2---:R-:W-:Y:S01]  /*e890*/  FADD.FTZ R0, -R137, R2 ;  /* 0x0000000289007221 */ /* 0x004fe20000010100 */
[----:B------:R-:W-:Y:S03]  /*e8a0*/  FMNMX.FTZ R2, R57, R5, !PT ;  /* 0x0000000539027209 */ /* 0x000fe60007810000 */
[----:B------:R-:W-:Y:S04]  /*e8b0*/  FMUL.FTZ R0, R0, c[0x0][0x2d0] ;  /* 0x0000b40000007a20 */ /* 0x000fe80000410000 */
[----:B------:R2:W2:Y:S01]  /*e8c0*/  MUFU.EX2 R134, R0 ;  /* 0x0000000000867308 */ /* 0x0004a20000000800 */
[----:B-1----:R-:W-:Y:S02]  /*e8d0*/  FMNMX.FTZ R2, R48, R2, !PT ;  /* 0x0000000230027209 */ /* 0x002fe40007810000 */
[----:B------:R-:W-:Y:S02]  /*e8e0*/  MOV R58, R23 ;  /* 0x00000017003a7202 */ /* 0x000fe40000000f00 */
[----:B------:R-:W-:Y:S05]  /*e8f0*/  FMNMX.FTZ R135, R135, R7, !PT ;  /* 0x0000000787877209 */ /* 0x000fea0007810000 */
[----:B------:R-:W-:Y:S01]  /*e900*/  FMUL.FTZ R205, R135, c[0x0][0x2d0] ;  /* 0x0000b40087cd7a20 */ /* 0x000fe20000410000 */
[----:B------:R-:W-:Y:S02]  /*e910*/  MOV R62, R22 ;  /* 0x00000016003e7202 */ /* 0x000fe40000000f00 */
[----:B------:R-:W-:Y:S01]  /*e920*/  FMNMX.FTZ R136, R4, R136, !PT ;  /* 0x0000008804887209 */ /* 0x000fe20007810000 */
[----:B------:R-:W-:Y:S02]  /*e930*/  FFMA.FTZ R7, R212, c[0x0][0x2d0], -R205 ;  /* 0x0000b400d4077a23 */ /* 0x000fe400000108cd */
[----:B------:R-:W-:Y:S02]  /*e940*/  FFMA.FTZ R4, R209, c[0x0][0x2d0], -R207 ;  /* 0x0000b400d1047a23 */ /* 0x000fe400000108cf */
[C---:B------:R-:W-:Y:S01]  /*e950*/  FMUL.FTZ R206, R136.reuse, c[0x0][0x2d0] ;  /* 0x0000b40088ce7a20 */ /* 0x040fe20000410000 */
[----:B------:R-:W-:Y:S01]  /*e960*/  MUFU.EX2 R212, R7 ;  /* 0x0000000700d47308 */ /* 0x000fe20000000800 */
[----:B--2---:R-:W-:Y:S01]  /*e970*/  FMNMX.FTZ R0, R25, R2, !PT ;  /* 0x0000000219007209 */ /* 0x004fe20007810000 */
[----:B------:R-:W-:Y:S02]  /*e980*/  FADD.FTZ R2, -R136, R3 ;  /* 0x0000000388027221 */ /* 0x000fe40000010100 */
[----:B------:R-:W-:Y:S01]  /*e990*/  FMUL.FTZ R33, R134, R169 ;  /* 0x000000a986217220 */ /* 0x000fe20000410000 */
[----:B------:R-:W-:Y:S01]  /*e9a0*/  FMNMX.FTZ R0, R204, R0, !PT ;  /* 0x00000000cc007209 */ /* 0x000fe20007810000 */
[----:B------:R-:W-:Y:S04]  /*e9b0*/  FMUL.FTZ R2, R2, c[0x0][0x2d0] ;  /* 0x0000b40002027a20 */ /* 0x000fe80000410000 */
[----:B------:R3:W-:Y:S01]  /*e9c0*/  MUFU.EX2 R215, R4 ;  /* 0x0000000400d77308 */ /* 0x0007e20000000800 */
[C---:B------:R-:W-:Y:S01]  /*e9d0*/  FMUL.FTZ R68, R134.reuse, R68 ;  /* 0x0000004486447220 */ /* 0x040fe20000410000 */
[----:B------:R-:W-:Y:S01]  /*e9e0*/  FMNMX.FTZ R0, R139, R0, !PT ;  /* 0x000000008b007209 */ /* 0x000fe20007810000 */
[C---:B------:R-:W-:Y:S02]  /*e9f0*/  FMUL.FTZ R69, R134.reuse, R69 ;  /* 0x0000004586457220 */ /* 0x040fe40000410000 */
[C---:B------:R-:W-:Y:S02]  /*ea00*/  FMUL.FTZ R80, R134.reuse, R80 ;  /* 0x0000005086507220 */ /* 0x040fe40000410000 */
[----:B------:R-:W1:Y:S01]  /*ea10*/  SHFL.BFLY PT, R3, R0, 0x2, 0x1f ;  /* 0x0c401f0000037f89 */ /* 0x000e6200000e0000 */
[C---:B------:R-:W-:Y:S02]  /*ea20*/  FMUL.FTZ R81, R134.reuse, R81 ;  /* 0x0000005186517220 */ /* 0x040fe40000410000 */
[----:B------:R2:W2:Y:S01]  /*ea30*/  MUFU.EX2 R133, R2 ;  /* 0x0000000200857308 */ /* 0x0004a20000000800 */
[C---:B------:R-:W-:Y:S02]  /*ea40*/  FMUL.FTZ R84, R134.reuse, R84 ;  /* 0x0000005486547220 */ /* 0x040fe40000410000 */
[C---:B------:R-:W-:Y:S02]  /*ea50*/  FMUL.FTZ R85, R134.reuse, R85 ;  /* 0x0000005586557220 */ /* 0x040fe40000410000 */
[C---:B------:R-:W-:Y:S02]  /*ea60*/  FMUL.FTZ R96, R134.reuse, R96 ;  /* 0x0000006086607220 */ /* 0x040fe40000410000 */
[C---:B------:R-:W-:Y:S02]  /*ea70*/  FMUL.FTZ R97, R134.reuse, R97 ;  /* 0x0000006186617220 */ /* 0x040fe40000410000 */
[C---:B------:R-:W-:Y:S02]  /*ea80*/  FMUL.FTZ R100, R134.reuse, R100 ;  /* 0x0000006486647220 */ /* 0x040fe40000410000 */
[C---:B------:R-:W-:Y:S02]  /*ea90*/  FMUL.FTZ R101, R134.reuse, R101 ;  /* 0x0000006586657220 */ /* 0x040fe40000410000 */
[C---:B------:R-:W-:Y:S01]  /*eaa0*/  FMUL.FTZ R112, R134.reuse, R112 ;  /* 0x0000007086707220 */ /* 0x040fe20000410000 */
[----:B---3--:R-:W-:Y:S01]  /*eab0*/  @P0 IADD3 R4, P2, R11, UR4, RZ ;  /* 0x000000040b040c10 */ /* 0x008fe2000ff5e0ff */
[C---:B------:R-:W-:Y:S02]  /*eac0*/  FMUL.FTZ R113, R134.reuse, R113 ;  /* 0x0000007186717220 */ /* 0x040fe40000410000 */
[C---:B------:R-:W-:Y:S02]  /*ead0*/  FMUL.FTZ R116, R134.reuse, R116 ;  /* 0x0000007486747220 */ /* 0x040fe40000410000 */
[----:B------:R-:W-:Y:S01]  /*eae0*/  FMUL.FTZ R117, R134, R117 ;  /* 0x0000007586757220 */ /* 0x000fe20000410000 */
[----:B-1----:R-:W-:Y:S01]  /*eaf0*/  FMNMX.FTZ R0, R0, R3, !PT ;  /* 0x0000000300007209 */ /* 0x002fe20007810000 */
[--C-:B------:R-:W-:Y:S02]  /*eb00*/  FFMA.FTZ R3, R17, c[0x0][0x2d0], -R207.reuse ;  /* 0x0000b40011037a23 */ /* 0x100fe400000108cf */
[----:B--2---:R-:W-:Y:S02]  /*eb10*/  FADD.FTZ R2, -R135, R132 ;  /* 0x0000008487027221 */ /* 0x004fe40000010100 */
[----:B------:R1:W-:Y:S01]  /*eb20*/  MUFU.EX2 R241, R3 ;  /* 0x0000000300f17308 */ /* 0x0003e20000000800 */
[----:B------:R-:W-:Y:S01]  /*eb30*/  FMUL.FTZ R17, R134, R153 ;  /* 0x0000009986117220 */ /* 0x000fe20000410000 */
[----:B------:R-:W-:Y:S01]  /*eb40*/  MOV R153, R24 ;  /* 0x0000001800997202 */ /* 0x000fe20000000f00 */
[----:B------:R-:W-:Y:S02]  /*eb50*/  FMUL.FTZ R2, R2, c[0x0][0x2d0] ;  /* 0x0000b40002027a20 */ /* 0x000fe40000410000 */
[C---:B------:R-:W-:Y:S01]  /*eb60*/  FMUL.FTZ R35, R133.reuse, R171 ;  /* 0x000000ab85237220 */ /* 0x040fe20000410000 */
[----:B------:R-:W-:Y:S01]  /*eb70*/  MOV R171, R44 ;  /* 0x0000002c00ab7202 */ /* 0x000fe20000000f00 */
[C---:B------:R-:W-:Y:S02]  /*eb80*/  FMUL.FTZ R70, R133.reuse, R70 ;  /* 0x0000004685467220 */ /* 0x040fe40000410000 */
[C---:B------:R-:W-:Y:S01]  /*eb90*/  FMUL.FTZ R71, R133.reuse, R71 ;  /* 0x0000004785477220 */ /* 0x040fe20000410000 */
[----:B------:R2:W3:Y:S01]  /*eba0*/  MUFU.EX2 R132, R2 ;  /* 0x0000000200847308 */ /* 0x0004e20000000800 */
[C---:B------:R-:W-:Y:S02]  /*ebb0*/  FMUL.FTZ R82, R133.reuse, R82 ;  /* 0x0000005285527220 */ /* 0x040fe40000410000 */
[C---:B------:R-:W-:Y:S02]  /*ebc0*/  FMUL.FTZ R83, R133.reuse, R83 ;  /* 0x0000005385537220 */ /* 0x040fe40000410000 */
[C---:B------:R-:W-:Y:S02]  /*ebd0*/  FMUL.FTZ R86, R133.reuse, R86 ;  /* 0x0000005685567220 */ /* 0x040fe40000410000 */
[C---:B------:R-:W-:Y:S02]  /*ebe0*/  FMUL.FTZ R87, R133.reuse, R87 ;  /* 0x0000005785577220 */ /* 0x040fe40000410000 */
[C---:B------:R-:W-:Y:S02]  /*ebf0*/  FMUL.FTZ R98, R133.reuse, R98 ;  /* 0x0000006285627220 */ /* 0x040fe40000410000 */
[C---:B------:R-:W-:Y:S02]  /*ec00*/  FMUL.FTZ R99, R133.reuse, R99 ;  /* 0x0000006385637220 */ /* 0x040fe40000410000 */
[----:B------:R-:W-:Y:S02]  /*ec10*/  FMUL.FTZ R102, R133, R102 ;  /* 0x0000006685667220 */ /* 0x000fe40000410000 */
[--C-:B-1----:R-:W-:Y:S02]  /*ec20*/  FFMA.FTZ R3, R211, c[0x0][0x2d0], -R206.reuse ;  /* 0x0000b400d3037a23 */ /* 0x102fe400000108ce */
[C---:B------:R-:W-:Y:S02]  /*ec30*/  FMUL.FTZ R103, R133.reuse, R103 ;  /* 0x0000006785677220 */ /* 0x040fe40000410000 */
[----:B------:R1:W-:Y:S01]  /*ec40*/  MUFU.EX2 R214, R3 ;  /* 0x0000000300d67308 */ /* 0x0003e20000000800 */
[C---:B------:R-:W-:Y:S02]  /*ec50*/  FMUL.FTZ R114, R133.reuse, R114 ;  /* 0x0000007285727220 */ /* 0x040fe40000410000 */
[C---:B------:R-:W-:Y:S02]  /*ec60*/  FMUL.FTZ R115, R133.reuse, R115 ;  /* 0x0000007385737220 */ /* 0x040fe40000410000 */
[--C-:B--2---:R-:W-:Y:S02]  /*ec70*/  FFMA.FTZ R2, R208, c[0x0][0x2d0], -R207.reuse ;  /* 0x0000b400d0027a23 */ /* 0x104fe400000108cf */
[C---:B---3--:R-:W-:Y:S01]  /*ec80*/  FMUL.FTZ R24, R132.reuse, R160 ;  /* 0x000000a084187220 */ /* 0x048fe20000410000 */
[----:B------:R-:W-:Y:S01]  /*ec90*/  MOV R160, R57 ;  /* 0x0000003900a07202 */ /* 0x000fe20000000f00 */
        /* <DEDUP_REMOVED lines=13> */
[----:B------:R-:W-:Y:S02]  /*ed70*/  FMUL.FTZ R104, R132, R104 ;  /* 0x0000006884687220 */ /* 0x000fe40000410000 */
[----:B--2---:R-:W-:Y:S02]  /*ed80*/  FFMA.FTZ R2, R16, c[0x0][0x2d0], -R207 ;  /* 0x0000b40010027a23 */ /* 0x004fe400000108cf */
[----:B------:R-:W-:Y:S01]  /*ed90*/  FMUL.FTZ R16, R134, R152 ;  /* 0x0000009886107220 */ /* 0x000fe20000410000 */
        /* <DEDUP_REMOVED lines=11> */
[C---:B------:R-:W-:Y:S01]  /*ee50*/  FMUL.FTZ R18, R133.reuse, R154 ;  /* 0x0000009a85127220 */ /* 0x040fe20000410000 */
[----:B------:R-:W-:Y:S01]  /*ee60*/  MOV R154, R65 ;  /* 0x00000041009a7202 */ /* 0x000fe20000000f00 */
[----:B------:R1:W-:Y:S01]  /*ee70*/  MUFU.EX2 R231, R3 ;  /* 0x0000000300e77308 */ /* 0x0003e20000000800 */
[----:B------:R-:W-:Y:S02]  /*ee80*/  FMUL.FTZ R65, R134, R201 ;  /* 0x000000c986417220 */ /* 0x000fe40000410000 */
[----:B------:R-:W-:Y:S01]  /*ee90*/  FMUL.FTZ R125, R132, R125 ;  /* 0x0000007d847d7220 */ /* 0x000fe20000410000 */
[----:B--2---:R-:W2:Y:S01]  /*eea0*/  SHFL.BFLY PT, R2, R0, 0x1, 0x1f ;  /* 0x0c201f0000027f89 */ /* 0x004ea200000e0000 */
[----:B-1----:R-:W-:Y:S01]  /*eeb0*/  @P0 IADD3 R3, P1, R34, UR4, RZ ;  /* 0x0000000422030c10 */ /* 0x002fe2000ff3e0ff */
[----:B------:R-:W-:Y:S01]  /*eec0*/  FMUL.FTZ R34, R133, R170 ;  /* 0x000000aa85227220 */ /* 0x000fe20000410000 */
[----:B------:R-:W-:Y:S02]  /*eed0*/  MOV R170, R59 ;  /* 0x0000003b00aa7202 */ /* 0x000fe40000000f00 */
[----:B------:R-:W-:Y:S02]  /*eee0*/  @P0 LEA R6, P3, R3, c[0x0][0x1c8], 0x1 ;  /* 0x0000720003060a11 */ /* 0x000fe400078608ff */
[----:B----4-:R-:W-:Y:S02]  /*eef0*/  @P0 IADD3.X R5, R9, UR13, RZ, P1, !PT ;  /* 0x0000000d09050c10 */ /* 0x010fe40008ffe4ff */
[----:B------:R-:W-:Y:S02]  /*ef00*/  @P0 LEA R8, P1, R4, c[0x0][0x1c8], 0x1 ;  /* 0x0000720004080a11 */ /* 0x000fe400078208ff */
[----:B------:R-:W-:Y:S01]  /*ef10*/  @P0 LEA.HI.X R7, R3, c[0x0][0x1cc], R5, 0x1, P3 ;  /* 0x0000730003070a11 */ /* 0x000fe200018f0c05 */
[----:B------:R-:W-:Y:S01]  /*ef20*/  FFMA.FTZ R3, R213, c[0x0][0x2d0], -R205 ;  /* 0x0000b400d5037a23 */ /* 0x000fe200000108cd */
[----:B------:R-:W-:Y:S02]  /*ef30*/  @P0 IADD3.X R9, R10, UR13, RZ, P2, !PT ;  /* 0x0000000d0a090c10 */ /* 0x000fe400097fe4ff */
[----:B--2---:R-:W-:Y:S01]  /*ef40*/  FMNMX.FTZ R2, R0, R2, !PT ;  /* 0x0000000200027209 */ /* 0x004fe20007810000 */
[----:B------:R1:W-:Y:S01]  /*ef50*/  @P0 LDGSTS.E.BYPASS.LTC128B.128 [R245+0x4100], [R6.64], !P5 ;  /* 0x0410000006f50fae */ /* 0x0003e2000e901d52 */
[----:B------:R-:W-:Y:S01]  /*ef60*/  @P0 LEA.HI.X R9, R4, c[0x0][0x1cc], R9, 0x1, P1 ;  /* 0x0000730004090a11 */ /* 0x000fe200008f0c09 */
[----:B------:R2:W-:Y:S01]  /*ef70*/  MUFU.EX2 R213, R3 ;  /* 0x0000000300d57308 */ /* 0x0005e20000000800 */
[----:B------:R-:W-:Y:S01]  /*ef80*/  @P0 IADD3 R4, P2, R6, UR8, RZ ;  /* 0x0000000806040c10 */ /* 0x000fe2000ff5e0ff */
[----:B------:R-:W-:Y:S02]  /*ef90*/  FFMA.FTZ R0, R19, c[0x0][0x2d0], -R206 ;  /* 0x0000b40013007a23 */ /* 0x000fe400000108ce */
[----:B------:R-:W-:Y:S01]  /*efa0*/  FMUL.FTZ R19, R133, R155 ;  /* 0x0000009b85137220 */ /* 0x000fe20000410000 */
[----:B------:R-:W-:Y:S01]  /*efb0*/  @P0 IADD3.X R5, R7, UR6, RZ, P2, !PT ;  /* 0x0000000607050c10 */ /* 0x000fe200097fe4ff */
[----:B------:R3:W-:Y:S04]  /*efc0*/  @P0 LDGSTS.E.BYPASS.LTC128B.128 [R245+0x6100], [R8.64], !P4 ;  /* 0x0610000008f50fae */ /* 0x0007e8000e101d52 */
[----:B------:R4:W4:Y:S04]  /*efd0*/  MUFU.EX2 R242, R0 ;  /* 0x0000000000f27308 */ /* 0x0009280000000800 */
[----:B------:R4:W-:Y:S08]  /*efe0*/  @P0 LDGSTS.E.BYPASS.LTC128B.128 [R245+0x4900], [R4.64], !P5 ;  /* 0x0490000004f50fae */ /* 0x0009f0000e901d52 */
[----:B------:R4:W-:Y:S01]  /*eff0*/  @P0 LDGSTS.E.BYPASS.LTC128B.128 [R245+0x6900], [R4.64+0x80], !P4 ;  /* 0x0690008004f50fae */ /* 0x0009e2000e101d52 */
[--C-:B--2---:R-:W-:Y:S01]  /*f000*/  FFMA.FTZ R3, R12, c[0x0][0x2d0], -R205.reuse ;  /* 0x0000b4000c037a23 */ /* 0x104fe200000108cd */
[----:B-1----:R-:W-:Y:S01]  /*f010*/  @P0 IADD3 R6, P1, R4, UR8, RZ ;  /* 0x0000000804060c10 */ /* 0x002fe2000ff3e0ff */
[----:B------:R-:W-:Y:S01]  /*f020*/  FMUL.FTZ R12, R132, R148 ;  /* 0x00000094840c7220 */ /* 0x000fe20000410000 */
[----:B------:R-:W-:Y:S01]  /*f030*/  MOV R148, R31 ;  /* 0x0000001f00947202 */ /* 0x000fe20000000f00 */
[----:B------:R1:W-:Y:S01]  /*f040*/  MUFU.EX2 R220, R3 ;  /* 0x0000000300dc7308 */ /* 0x0003e20000000800 */
[C---:B------:R-:W-:Y:S02]  /*f050*/  @P0 IADD3.X R7, R5.reuse, UR6, RZ, P1, !PT ;  /* 0x0000000605070c10 */ /* 0x040fe40008ffe4ff */
[----:B------:R-:W-:Y:S02]  /*f060*/  @P0 IADD3 R10, P1, R4, UR12, RZ ;  /* 0x0000000c040a0c10 */ /* 0x000fe4000ff3e0ff */
[----:B---3--:R-:W-:Y:S01]  /*f070*/  @P0 IADD3 R8, P2, R6, UR8, RZ ;  /* 0x0000000806080c10 */ /* 0x008fe2000ff5e0ff */
[----:B------:R2:W-:Y:S01]  /*f080*/  @P0 LDGSTS.E.BYPASS.LTC128B.128 [R245+0x5100], [R6.64], !P5 ;  /* 0x0510000006f50fae */ /* 0x0005e2000e901d52 */
[----:B------:R-:W-:Y:S01]  /*f090*/  @P0 IADD3.X R11, R5, UR9, RZ, P1, !PT ;  /* 0x00000009050b0c10 */ /* 0x000fe20008ffe4ff */
[----:B----4-:R-:W-:Y:S01]  /*f0a0*/  FADD.FTZ R0, -R2, R138 ;  /* 0x0000008a02007221 */ /* 0x010fe20000010100 */
[----:B------:R-:W-:Y:S02]  /*f0b0*/  @P0 IADD3.X R9, R7, UR6, RZ, P2, !PT ;  /* 0x0000000607090c10 */ /* 0x000fe400097fe4ff */
[----:B------:R-:W-:Y:S01]  /*f0c0*/  MOV R138, R20 ;  /* 0x00000014008a7202 */ /* 0x000fe20000000f00 */
[----:B------:R-:W-:Y:S02]  /*f0d0*/  FMUL.FTZ R0, R0, c[0x0][0x2d0] ;  /* 0x0000b40000007a20 */ /* 0x000fe40000410000 */
[----:B------:R3:W-:Y:S04]  /*f0e0*/  @P0 LDGSTS.E.BYPASS.LTC128B.128 [R245+0x7100], [R10.64], !P4 ;  /* 0x071000000af50fae */ /* 0x0007e8000e101d52 */
[----:B------:R-:W3:Y:S01]  /*f0f0*/  MUFU.EX2 R0, R0 ;  /* 0x0000000000007308 */ /* 0x000ee20000000800 */
[----:B------:R-:W-:Y:S03]  /*f100*/  @P0 IADD3 R4, P1, R6, UR12, RZ ;  /* 0x0000000c06040c10 */ /* 0x000fe6000ff3e0ff */
[----:B------:R4:W-:Y:S01]  /*f110*/  @P0 LDGSTS.E.BYPASS.LTC128B.128 [R245+0x5900], [R8.64], !P5 ;  /* 0x0590000008f50fae */ /* 0x0009e2000e901d52 */
[----:B-1----:R-:W-:Y:S01]  /*f120*/  FFMA.FTZ R3, R13, c[0x0][0x2d0], -R205 ;  /* 0x0000b4000d037a23 */ /* 0x002fe200000108cd */
[----:B------:R-:W-:Y:S01]  /*f130*/  @P0 IADD3.X R5, R7, UR9, RZ, P1, !PT ;  /* 0x0000000907050c10 */ /* 0x000fe20008ffe4ff */
[----:B------:R-:W-:Y:S01]  /*f140*/  FMUL.FTZ R13, R132, R149 ;  /* 0x00000095840d7220 */ /* 0x000fe20000410000 */
[----:B------:R-:W-:Y:S02]  /*f150*/  MOV R149, R30 ;  /* 0x0000001e00957202 */ /* 0x000fe40000000f00 */
[----:B------:R-:W1:Y:S02]  /*f160*/  MUFU.EX2 R221, R3 ;  /* 0x0000000300dd7308 */ /* 0x000e640000000800 */
[----:B------:R1:W-:Y:S01]  /*f170*/  @P0 LDGSTS.E.BYPASS.LTC128B.128 [R245+0x7900], [R4.64], !P4 ;  /* 0x0790000004f50fae */ /* 0x0003e2000e101d52 */
[----:B--2---:R-:W-:Y:S01]  /*f180*/  FMUL.FTZ R7, R133, R143 ;  /* 0x0000008f85077220 */ /* 0x004fe20000410000 */
[----:B------:R-:W-:Y:S06]  /*f190*/  F2FP.BF16.PACK_AB R143, R242, R231 ;  /* 0x000000e7f28f723e */ /* 0x000fec00000010ff */
[----:B------:R-:W2:Y:S01]  /*f1a0*/  LDSM.16.MT88.4 R20, [R225+0x100] ;  /* 0x00010000e114783b */ /* 0x000ea20000004200 */
[C---:B---3--:R-:W-:Y:S02]  /*f1b0*/  FMUL.FTZ R10, R0.reuse, R146 ;  /* 0x00000092000a7220 */ /* 0x048fe40000410000 */
[C---:B------:R-:W-:Y:S05]  /*f1c0*/  FMUL.FTZ R11, R0.reuse, R147 ;  /* 0x00000093000b7220 */ /* 0x040fea0000410000 */
[----:B------:R-:W3:Y:S01]  /*f1d0*/  LDSM.16.MT88.4 R36, [R226+0x100] ;  /* 0x00010000e224783b */ /* 0x000ee20000004200 */
[----:B------:R-:W-:Y:S02]  /*f1e0*/  FMUL.FTZ R42, R0, R178 ;  /* 0x000000b2002a7220 */ /* 0x000fe40000410000 */
[C---:B----4-:R-:W-:Y:S01]  /*f1f0*/  FMUL.FTZ R8, R132.reuse, R144 ;  /* 0x0000009084087220 */ /* 0x050fe20000410000 */
[----:B------:R-:W-:Y:S01]  /*f200*/  F2FP.BF16.PACK_AB R144, R213, R212 ;  /* 0x000000d4d590723e */ /* 0x000fe200000010ff */
[----:B------:R-:W-:Y:S01]  /*f210*/  FMUL.FTZ R9, R132, R145 ;  /* 0x0000009184097220 */ /* 0x000fe20000410000 */
[----:B-1----:R-:W-:Y:S01]  /*f220*/  F2FP.BF16.PACK_AB R146, R221, R220 ;  /* 0x000000dcdd92723e */ /* 0x002fe200000010ff */
[----:B------:R-:W-:Y:S01]  /*f230*/  FMUL.FTZ R3, R2, c[0x0][0x2d0] ;  /* 0x0000b40002037a20 */ /* 0x000fe20000410000 */
[----:B------:R-:W1:Y:S01]  /*f240*/  LDSM.16.MT88.4 R52, [R228+0x100] ;  /* 0x00010000e434783b */ /* 0x000e620000004200 */
[----:B------:R-:W-:Y:S01]  /*f250*/  FMUL.FTZ R26, R0, R162 ;  /* 0x000000a2001a7220 */ /* 0x000fe20000410000 */
[----:B------:R-:W-:Y:S01]  /*f260*/  MOV R162, R51 ;  /* 0x0000003300a27202 */ /* 0x000fe20000000f00 */
[--C-:B------:R-:W-:Y:S01]  /*f270*/  FFMA.FTZ R4, R217, c[0x0][0x2d0], -R3.reuse ;  /* 0x0000b400d9047a23 */ /* 0x100fe20000010803 */
[----:B------:R-:W-:Y:S01]  /*f280*/  MOV R217, R32 ;  /* 0x0000002000d97202 */ /* 0x000fe20000000f00 */
[--C-:B------:R-:W-:Y:S01]  /*f290*/  FFMA.FTZ R6, R216, c[0x0][0x2d0], -R3.reuse ;  /* 0x0000b400d8067a23 */ /* 0x100fe20000010803 */
[----:B------:R-:W-:Y:S01]  /*f2a0*/  MOV R216, R25 ;  /* 0x0000001900d87202 */ /* 0x000fe20000000f00 */
[----:B------:R4:W-:Y:S01]  /*f2b0*/  MUFU.EX2 R209, R4 ;  /* 0x0000000400d17308 */ /* 0x0009e20000000800 */
[----:B------:R-:W-:Y:S01]  /*f2c0*/  FMUL.FTZ R5, R134, R141 ;  /* 0x0000008d86057220 */ /* 0x000fe20000410000 */
[----:B------:R-:W-:Y:S01]  /*f2d0*/  F2FP.BF16.PACK_AB R141, R222, R214 ;  /* 0x000000d6de8d723e */ /* 0x000fe200000010ff */
[----:B------:R-:W-:Y:S01]  /*f2e0*/  FMUL.FTZ R25, R132, R161 ;  /* 0x000000a184197220 */ /* 0x000fe20000410000 */
[----:B------:R-:W-:Y:S01]  /*f2f0*/  MOV R169, R217 ;  /* 0x000000d900a97202 */ /* 0x000fe20000000f00 */
[C---:B------:R-:W-:Y:S01]  /*f300*/  FMUL.FTZ R27, R0.reuse, R163 ;  /* 0x000000a3001b7220 */ /* 0x040fe20000410000 */
[----:B------:R-:W-:Y:S01]  /*f310*/  MOV R163, R50 ;  /* 0x0000003200a37202 */ /* 0x000fe20000000f00 */
[----:B------:R-:W-:Y:S01]  /*f320*/  FMUL.FTZ R43, R0, R179 ;  /* 0x000000b3002b7220 */ /* 0x000fe20000410000 */
[----:B------:R-:W-:Y:S01]  /*f330*/  MOV R179, R45 ;  /* 0x0000002d00b37202 */ /* 0x000fe20000000f00 */
[----:B------:R-:W-:Y:S01]  /*f340*/  FMUL.FTZ R45, R132, R181 ;  /* 0x000000b5842d7220 */ /* 0x000fe20000410000 */
[----:B------:R1:W1:Y:S01]  /*f350*/  MUFU.EX2 R208, R6 ;  /* 0x0000000600d07308 */ /* 0x0002620000000800 */
[C---:B------:R-:W-:Y:S01]  /*f360*/  FMUL.FTZ R59, R0.reuse, R195 ;  /* 0x000000c3003b7220 */ /* 0x040fe20000410000 */
[----:B------:R-:W-:Y:S01]  /*f370*/  MOV R217, R48 ;  /* 0x0000003000d97202 */ /* 0x000fe20000000f00 */
[C---:B------:R-:W-:Y:S01]  /*f380*/  FMUL.FTZ R30, R0.reuse, R166 ;  /* 0x000000a6001e7220 */ /* 0x040fe20000410000 */
[----:B------:R-:W-:Y:S01]  /*f390*/  MOV R166, R66 ;  /* 0x0000004200a67202 */ /* 0x000fe20000000f00 */
[----:B------:R-:W-:Y:S01]  /*f3a0*/  FMUL.FTZ R31, R0, R167 ;  /* 0x000000a7001f7220 */ /* 0x000fe20000410000 */
[----:B------:R-:W-:Y:S01]  /*f3b0*/  MOV R167, R149 ;  /* 0x0000009500a77202 */ /* 0x000fe20000000f00 */
[----:B------:R-:W-:Y:S01]  /*f3c0*/  FMUL.FTZ R32, R134, R168 ;  /* 0x000000a886207220 */ /* 0x000fe20000410000 */
[----:B------:R-:W-:Y:S01]  /*f3d0*/  MOV R168, R148 ;  /* 0x0000009400a87202 */ /* 0x000fe20000000f00 */
[C---:B------:R-:W-:Y:S01]  /*f3e0*/  FMUL.FTZ R46, R0.reuse, R182 ;  /* 0x000000b6002e7220 */ /* 0x040fe20000410000 */
[----:B------:R-:W-:Y:S01]  /*f3f0*/  MOV R182, R153 ;  /* 0x0000009900b67202 */ /* 0x000fe20000000f00 */
[C---:B------:R-:W-:Y:S01]  /*f400*/  FMUL.FTZ R50, R133.reuse, R186 ;  /* 0x000000ba85327220 */ /* 0x040fe20000410000 */
[----:B------:R-:W-:Y:S01]  /*f410*/  MOV R153, R47 ;  /* 0x0000002f00997202 */ /* 0x000fe20000000f00 */
[----:B------:R-:W-:Y:S01]  /*f420*/  FMUL.FTZ R47, R0, R183 ;  /* 0x000000b7002f7220 */ /* 0x000fe20000410000 */
[----:B------:R-:W-:Y:S01]  /*f430*/  MOV R161, R56 ;  /* 0x0000003800a17202 */ /* 0x000fe20000000f00 */
[--C-:B----4-:R-:W-:Y:S01]  /*f440*/  FFMA.FTZ R4, R14, c[0x0][0x2d0], -R3.reuse ;  /* 0x0000b4000e047a23 */ /* 0x110fe20000010803 */
[----:B------:R-:W0:Y:S01]  /*f450*/  LDGDEPBAR ;  /* 0x00000000000079af */ /* 0x000e220000000000 */
[----:B------:R-:W-:Y:S01]  /*f460*/  FMUL.FTZ R14, R0, R150 ;  /* 0x00000096000e7220 */ /* 0x000fe20000410000 */
[----:B------:R-:W-:Y:S01]  /*f470*/  MOV R150, R29 ;  /* 0x0000001d00967202 */ /* 0x000fe20000000f00 */
[----:B------:R4:W-:Y:S01]  /*f480*/  MUFU.EX2 R210, R4 ;  /* 0x0000000400d27308 */ /* 0x0009e20000000800 */
[----:B------:R-:W-:Y:S01]  /*f490*/  FMUL.FTZ R29, R132, R165 ;  /* 0x000000a5841d7220 */ /* 0x000fe20000410000 */
[----:B------:R-:W-:Y:S01]  /*f4a0*/  MOV R165, R49 ;  /* 0x0000003100a57202 */ /* 0x000fe20000000f00 */
[C---:B------:R-:W-:Y:S01]  /*f4b0*/  FMUL.FTZ R49, R134.reuse, R185 ;  /* 0x000000b986317220 */ /* 0x040fe20000410000 */
[----:B------:R-:W-:Y:S01]  /*f4c0*/  MOV R185, R243 ;  /* 0x000000f300b97202 */ /* 0x000fe20000000f00 */
[----:B-1----:R-:W-:Y:S01]  /*f4d0*/  FMUL.FTZ R6, R133, R142 ;  /* 0x0000008e85067220 */ /* 0x002fe20000410000 */
[----:B------:R-:W-:Y:S01]  /*f4e0*/  F2FP.BF16.PACK_AB R142, R241, R224 ;  /* 0x000000e0f18e723e */ /* 0x000fe200000010ff */
[----:B------:R-:W-:Y:S01]  /*f4f0*/  FMUL.FTZ R48, R134, R184 ;  /* 0x000000b886307220 */ /* 0x000fe20000410000 */
[----:B------:R-:W-:Y:S01]  /*f500*/  F2FP.BF16.PACK_AB R145, R209, R208 ;  /* 0x000000d0d191723e */ /* 0x000fe200000010ff */
[C---:B------:R-:W-:Y:S01]  /*f510*/  FMUL.FTZ R51, R133.reuse, R187 ;  /* 0x000000bb85337220 */ /* 0x040fe20000410000 */
[----:B------:R-:W-:Y:S01]  /*f520*/  MOV R184, R63 ;  /* 0x0000003f00b87202 */ /* 0x000fe20000000f00 */
[----:B------:R-:W-:Y:S01]  /*f530*/  FMUL.FTZ R63, R0, R199 ;  /* 0x000000c7003f7220 */ /* 0x000fe20000410000 */
[----:B------:R-:W-:Y:S01]  /*f540*/  MOV R155, R150 ;  /* 0x00000096009b7202 */ /* 0x000fe20000000f00 */
[----:B------:R-:W-:Y:S01]  /*f550*/  FMUL.FTZ R56, R132, R192 ;  /* 0x000000c084387220 */ /* 0x000fe20000410000 */
[----:B------:R-:W-:Y:S01]  /*f560*/  MOV R187, R184 ;  /* 0x000000b800bb7202 */ /* 0x000fe20000000f00 */
[----:B------:R-:W-:Y:S01]  /*f570*/  FMUL.FTZ R66, R133, R202 ;  /* 0x000000ca85427220 */ /* 0x000fe20000410000 */
[----:B------:R-:W-:Y:S01]  /*f580*/  MOV R184, R179 ;  /* 0x000000b300b87202 */ /* 0x000fe20000000f00 */
[C---:B------:R-:W-:Y:S02]  /*f590*/  FMUL.FTZ R74, R0.reuse, R74 ;  /* 0x0000004a004a7220 */ /* 0x040fe40000410000 */
[C---:B------:R-:W-:Y:S02]  /*f5a0*/  FMUL.FTZ R75, R0.reuse, R75 ;  /* 0x0000004b004b7220 */ /* 0x040fe40000410000 */
[C---:B------:R-:W-:Y:S02]  /*f5b0*/  FMUL.FTZ R78, R0.reuse, R78 ;  /* 0x0000004e004e7220 */ /* 0x040fe40000410000 */
[C---:B------:R-:W-:Y:S02]  /*f5c0*/  FMUL.FTZ R79, R0.reuse, R79 ;  /* 0x0000004f004f7220 */ /* 0x040fe40000410000 */
[----:B----4-:R-:W-:Y:S02]  /*f5d0*/  FFMA.FTZ R4, R15, c[0x0][0x2d0], -R3 ;  /* 0x0000b4000f047a23 */ /* 0x010fe40000010803 */
[----:B------:R-:W-:Y:S01]  /*f5e0*/  FMUL.FTZ R15, R0, R151 ;  /* 0x00000097000f7220 */ /* 0x000fe20000410000 */
[----:B------:R-:W-:Y:S01]  /*f5f0*/  MOV R151, R28 ;  /* 0x0000001c00977202 */ /* 0x000fe20000000f00 */
[----:B------:R-:W1:Y:S01]  /*f600*/  MUFU.EX2 R211, R4 ;  /* 0x0000000400d37308 */ /* 0x000e620000000800 */
[----:B------:R-:W-:Y:S01]  /*f610*/  FMUL.FTZ R28, R132, R164 ;  /* 0x000000a4841c7220 */ /* 0x000fe20000410000 */
[----:B------:R-:W-:Y:S01]  /*f620*/  MOV R164, R138 ;  /* 0x0000008a00a47202 */ /* 0x000fe20000000f00 */
[----:B------:R-:W-:Y:S01]  /*f630*/  FFMA.FTZ R138, R246, c[0x0][0x2d0], -R207 ;  /* 0x0000b400f68a7a23 */ /* 0x000fe200000108cf */
[----:B------:R-:W-:Y:S01]  /*f640*/  MOV R183, R151 ;  /* 0x0000009700b77202 */ /* 0x000fe20000000f00 */
[C---:B------:R-:W-:Y:S01]  /*f650*/  FMUL.FTZ R90, R0.reuse, R90 ;  /* 0x0000005a005a7220 */ /* 0x040fe20000410000 */
[----:B------:R-:W4:Y:S01]  /*f660*/  LDSM.16.MT88.4 R148, [R227+0x100] ;  /* 0x00010000e394783b */ /* 0x000f220000004200 */
[C---:B------:R-:W-:Y:S01]  /*f670*/  FMUL.FTZ R91, R0.reuse, R91 ;  /* 0x0000005b005b7220 */ /* 0x040fe20000410000 */
        /* <DEDUP_REMOVED lines=11> */
[----:B------:R-:W-:Y:S01]  /*f730*/  FMUL.FTZ R4, R134, R140 ;  /* 0x0000008c86047220 */ /* 0x000fe20000410000 */
[----:B------:R-:W-:Y:S01]  /*f740*/  F2FP.BF16.PACK_AB R140, R223, R215 ;  /* 0x000000d7df8c723e */ /* 0x000fe200000010ff */
[----:B------:R-:W-:Y:S02]  /*f750*/  FFMA.FTZ R246, R217, c[0x0][0x2d0], -R3 ;  /* 0x0000b400d9f67a23 */ /* 0x000fe40000010803 */
[C---:B------:R-:W-:Y:S02]  /*f760*/  FMUL.FTZ R126, R0.reuse, R126 ;  /* 0x0000007e007e7220 */ /* 0x040fe40000410000 */
[----:B------:R-:W-:Y:S02]  /*f770*/  FMUL.FTZ R127, R0, R127 ;  /* 0x0000007f007f7220 */ /* 0x000fe40000410000 */
[-C--:B--2---:R-:W-:Y:S01]  /*f780*/  HMMA.16816.F32.BF16 R4, R140, R20.reuse, R4 ;  /* 0x000000148c04723c */ /* 0x084fe20000041804 */
[----:B------:R-:W-:Y:S04]  /*f790*/  MUFU.EX2 R246, R246 ;  /* 0x000000f600f67308 */ /* 0x000fe80000000800 */
[----:B---3--:R-:W-:Y:S02]  /*f7a0*/  FFMA.FTZ R138, R244, c[0x0][0x2d0], -R207 ;  /* 0x0000b400f48a7a23 */ /* 0x008fe400000108cf */
[--C-:B------:R-:W-:Y:S01]  /*f7b0*/  FFMA.FTZ R244, R216, c[0x0][0x2d0], -R3.reuse ;  /* 0x0000b400d8f47a23 */ /* 0x100fe20000010803 */
[C---:B------:R-:W-:Y:S04]  /*f7c0*/  HMMA.16816.F32.BF16 R8, R144.reuse, R20, R8 ;  /* 0x000000149008723c */ /* 0x040fe80000041808 */
[----:B------:R-:W-:Y:S01]  /*f7d0*/  FFMA.FTZ R204, R204, c[0x0][0x2d0], -R3 ;  /* 0x0000b400cccc7a23 */ /* 0x000fe20000010803 */
[----:B------:R-:W-:Y:S02]  /*f7e0*/  MUFU.EX2 R244, R244 ;  /* 0x000000f400f47308 */ /* 0x000fe40000000800 */
[C---:B------:R-:W-:Y:S01]  /*f7f0*/  FMUL.FTZ R20, R134.reuse, R156 ;  /* 0x0000009c86147220 */ /* 0x040fe20000410000 */
[-C--:B------:R-:W-:Y:S04]  /*f800*/  HMMA.16816.F32.BF16 R12, R144, R22.reuse, R12 ;  /* 0x00000016900c723c */ /* 0x080fe8000004180c */
[----:B------:R-:W-:Y:S01]  /*f810*/  MOV R156, R152 ;  /* 0x00000098009c7202 */ /* 0x000fe20000000f00 */
[----:B------:R-:W-:Y:S01]  /*f820*/  FMUL.FTZ R21, R134, R157 ;  /* 0x0000009d86157220 */ /* 0x000fe20000410000 */
[----:B------:R-:W-:Y:S01]  /*f830*/  MOV R157, R67 ;  /* 0x00000043009d7202 */ /* 0x000fe20000000f00 */
[C---:B------:R-:W-:Y:S01]  /*f840*/  FMUL.FTZ R67, R133.reuse, R203 ;  /* 0x000000cb85437220 */ /* 0x040fe20000410000 */
[C---:B------:R-:W-:Y:S04]  /*f850*/  HMMA.16816.F32.BF16 R16, R140.reuse, R22, R16 ;  /* 0x000000168c10723c */ /* 0x040fe80000041810 */
[--C-:B------:R-:W-:Y:S03]  /*f860*/  FFMA.FTZ R152, R252, c[0x0][0x2d0], -R206.reuse ;  /* 0x0000b400fc987a23 */ /* 0x100fe600000108ce */
[C---:B------:R-:W-:Y:S01]  /*f870*/  FMUL.FTZ R22, R133.reuse, R158 ;  /* 0x0000009e85167220 */ /* 0x040fe20000410000 */
[----:B------:R-:W-:Y:S01]  /*f880*/  MOV R158, R64 ;  /* 0x00000040009e7202 */ /* 0x000fe20000000f00 */
[C---:B------:R-:W-:Y:S01]  /*f890*/  FMUL.FTZ R23, R133.reuse, R159 ;  /* 0x0000009f85177220 */ /* 0x040fe20000410000 */
[----:B------:R-:W-:Y:S02]  /*f8a0*/  MUFU.EX2 R243, R152 ;  /* 0x0000009800f37308 */ /* 0x000fe40000000800 */
[----:B------:R-:W-:Y:S01]  /*f8b0*/  MOV R159, R60 ;  /* 0x0000003c009f7202 */ /* 0x000fe20000000f00 */
[----:B------:R-:W-:Y:S02]  /*f8c0*/  FMUL.FTZ R60, R132, R196 ;  /* 0x000000c4843c7220 */ /* 0x000fe40000410000 */
[C---:B------:R-:W-:Y:S01]  /*f8d0*/  FMUL.FTZ R64, R134.reuse, R200 ;  /* 0x000000c886407220 */ /* 0x040fe20000410000 */
[-C--:B------:R-:W-:Y:S08]  /*f8e0*/  HMMA.16816.F32.BF16 R20, R140, R36.reuse, R20 ;  /* 0x000000248c14723c */ /* 0x080ff00000041814 */
[C---:B------:R-:W-:Y:S07]  /*f8f0*/  HMMA.16816.F32.BF16 R24, R144.reuse, R36, R24 ;  /* 0x000000249018723c */ /* 0x040fee0000041818 */
[----:B------:R-:W-:Y:S01]  /*f900*/  FMUL.FTZ R37, R134, R173 ;  /* 0x000000ad86257220 */ /* 0x000fe20000410000 */
[-C--:B------:R-:W-:Y:S04]  /*f910*/  HMMA.16816.F32.BF16 R28, R144, R38.reuse, R28 ;  /* 0x00000026901c723c */ /* 0x080fe8000004181c */
[----:B------:R-:W-:Y:S01]  /*f920*/  MOV R173, R58 ;  /* 0x0000003a00ad7202 */ /* 0x000fe20000000f00 */
[----:B------:R-:W-:Y:S02]  /*f930*/  FMUL.FTZ R58, R0, R194 ;  /* 0x000000c2003a7220 */ /* 0x000fe40000410000 */
[----:B------:R1:W-:Y:S01]  /*f940*/  MUFU.EX2 R194, R138 ;  /* 0x0000008a00c27308 */ /* 0x0003e20000000800 */
        /* <DEDUP_REMOVED lines=9> */
[----:B------:R-:W-:Y:S01]  /*f9e0*/  FMUL.FTZ R38, R133, R174 ;  /* 0x000000ae85267220 */ /* 0x000fe20000410000 */
[----:B------:R-:W-:Y:S01]  /*f9f0*/  MOV R174, R62 ;  /* 0x0000003e00ae7202 */ /* 0x000fe20000000f00 */
[----:B------:R-:W-:Y:S01]  /*fa00*/  FMUL.FTZ R62, R0, R198 ;  /* 0x000000c6003e7220 */ /* 0x000fe20000410000 */
[----:B------:R-:W-:Y:S04]  /*fa10*/  MOV R183, R176 ;  /* 0x000000b000b77202 */ /* 0x000fe80000000f00 */
        /* <DEDUP_REMOVED lines=8> */
[----:B-1----:R-:W-:Y:S03]  /*faa0*/  FFMA.FTZ R138, R219, c[0x0][0x2d0], -R207 ;  /* 0x0000b400db8a7a23 */ /* 0x002fe600000108cf */
[C---:B------:R-:W-:Y:S01]  /*fab0*/  FMUL.FTZ R54, R133.reuse, R190 ;  /* 0x000000be85367220 */ /* 0x040fe20000410000 */
[----:B------:R-:W-:Y:S01]  /*fac0*/  LDSM.16.MT88.4 R216, [R226+0x3900] ;  /* 0x00390000e2d8783b */ /* 0x000fe20000004200 */
[----:B------:R1:W-:Y:S03]  /*fad0*/  MUFU.EX2 R195, R138 ;  /* 0x0000008a00c37308 */ /* 0x0003e60000000800 */
[----:B------:R-:W-:Y:S07]  /*fae0*/  FMUL.FTZ R55, R133, R191 ;  /* 0x000000bf85377220 */ /* 0x000fee0000410000 */
[-C--:B----4-:R-:W-:Y:S08]  /*faf0*/  HMMA.16816.F32.BF16 R52, R140, R148.reuse, R52 ;  /* 0x000000948c34723c */ /* 0x090ff00000041834 */
[C---:B------:R-:W-:Y:S08]  /*fb00*/  HMMA.16816.F32.BF16 R56, R144.reuse, R148, R56 ;  /* 0x000000949038723c */ /* 0x040ff00000041838 */
[-C--:B------:R-:W-:Y:S04]  /*fb10*/  HMMA.16816.F32.BF16 R60, R144, R150.reuse, R60 ;  /* 0x00000096903c723c */ /* 0x080fe8000004183c */
[--C-:B-1----:R-:W-:Y:S04]  /*fb20*/  FFMA.FTZ R138, R249, c[0x0][0x2d0], -R206.reuse ;  /* 0x0000b400f98a7a23 */ /* 0x102fe800000108ce */
[C---:B------:R-:W-:Y:S01]  /*fb30*/  HMMA.16816.F32.BF16 R64, R140.reuse, R150, R64 ;  /* 0x000000968c40723c */ /* 0x040fe20000041840 */
[----:B------:R1:W-:Y:S01]  /*fb40*/  MUFU.EX2 R177, R138 ;  /* 0x0000008a00b17308 */ /* 0x0003e20000000800 */
[----:B------:R-:W2:Y:S02]  /*fb50*/  LDSM.16.MT88.4 R148, [R225+0x2100] ;  /* 0x00210000e194783b */ /* 0x000ea40000004200 */
[--C-:B-1----:R-:W-:Y:S07]  /*fb60*/  FFMA.FTZ R138, R248, c[0x0][0x2d0], -R206.reuse ;  /* 0x0000b400f88a7a23 */ /* 0x102fee00000108ce */
[----:B------:R1:W-:Y:S01]  /*fb70*/  MUFU.EX2 R180, R138 ;  /* 0x0000008a00b47308 */ /* 0x0003e20000000800 */
[-C--:B--2---:R-:W-:Y:S08]  /*fb80*/  HMMA.16816.F32.BF16 R68, R140, R148.reuse, R68 ;  /* 0x000000948c44723c */ /* 0x084ff00000041844 */
[C---:B------:R-:W-:Y:S04]  /*fb90*/  HMMA.16816.F32.BF16 R72, R144.reuse, R148, R72 ;  /* 0x000000949048723c */ /* 0x040fe80000041848 */
[--C-:B-1----:R-:W-:Y:S04]  /*fba0*/  FFMA.FTZ R138, R247, c[0x0][0x2d0], -R206.reuse ;  /* 0x0000b400f78a7a23 */ /* 0x102fe800000108ce */
[-C--:B------:R-:W-:Y:S01]  /*fbb0*/  HMMA.16816.F32.BF16 R76, R144, R150.reuse, R76 ;  /* 0x00000096904c723c */ /* 0x080fe2000004184c */
[----:B------:R1:W-:Y:S07]  /*fbc0*/  MUFU.EX2 R198, R138 ;  /* 0x0000008a00c67308 */ /* 0x0003ee0000000800 */
[C---:B------:R-:W-:Y:S01]  /*fbd0*/  HMMA.16816.F32.BF16 R80, R140.reuse, R150, R80 ;  /* 0x000000968c50723c */ /* 0x040fe20000041850 */
[----:B------:R-:W2:Y:S03]  /*fbe0*/  LDSM.16.MT88.4 R148, [R226+0x2100] ;  /* 0x00210000e294783b */ /* 0x000ea60000004200 */
[--C-:B-1----:R-:W-:Y:S01]  /*fbf0*/  FFMA.FTZ R138, R185, c[0x0][0x2d0], -R205.reuse ;  /* 0x0000b400b98a7a23 */ /* 0x102fe200000108cd */
[----:B------:R-:W-:Y:S02]  /*fc00*/  MOV R185, R182 ;  /* 0x000000b600b97202 */ /* 0x000fe40000000f00 */
[----:B------:R-:W-:Y:S01]  /*fc10*/  MOV R182, R175 ;  /* 0x000000af00b67202 */ /* 0x000fe20000000f00 */
[----:B------:R1:W-:Y:S01]  /*fc20*/  MUFU.EX2 R176, R138 ;  /* 0x0000008a00b07308 */ /* 0x0003e20000000800 */
[----:B------:R-:W-:Y:S01]  /*fc30*/  MOV R175, R235 ;  /* 0x000000eb00af7202 */ /* 0x000fe20000000f00 */
[-C--:B--2---:R-:W-:Y:S03]  /*fc40*/  HMMA.16816.F32.BF16 R84, R140, R148.reuse, R84 ;  /* 0x000000948c54723c */ /* 0x084fe60000041854 */
[--C-:B-1----:R-:W-:Y:S05]  /*fc50*/  FFMA.FTZ R138, R251, c[0x0][0x2d0], -R205.reuse ;  /* 0x0000b400fb8a7a23 */ /* 0x102fea00000108cd */
[C---:B------:R-:W-:Y:S01]  /*fc60*/  HMMA.16816.F32.BF16 R88, R144.reuse, R148, R88 ;  /* 0x000000949058723c */ /* 0x040fe20000041858 */
[----:B------:R1:W2:Y:S07]  /*fc70*/  MUFU.EX2 R235, R138 ;  /* 0x0000008a00eb7308 */ /* 0x0002ae0000000800 */
[-C--:B------:R-:W-:Y:S08]  /*fc80*/  HMMA.16816.F32.BF16 R92, R144, R150.reuse, R92 ;  /* 0x00000096905c723c */ /* 0x080ff0000004185c */
[C---:B------:R-:W-:Y:S01]  /*fc90*/  HMMA.16816.F32.BF16 R96, R140.reuse, R150, R96 ;  /* 0x000000968c60723c */ /* 0x040fe20000041860 */
[----:B------:R-:W3:Y:S03]  /*fca0*/  LDSM.16.MT88.4 R148, [R228+0x2100] ;  /* 0x00210000e494783b */ /* 0x000ee60000004200 */
[--C-:B-1----:R-:W-:Y:S04]  /*fcb0*/  FFMA.FTZ R138, R250, c[0x0][0x2d0], -R205.reuse ;  /* 0x0000b400fa8a7a23 */ /* 0x102fe800000108cd */
[----:B------:R1:W-:Y:S04]  /*fcc0*/  MUFU.EX2 R179, R138 ;  /* 0x0000008a00b37308 */ /* 0x0003e80000000800 */
[--C-:B-1----:R-:W-:Y:S01]  /*fcd0*/  FFMA.FTZ R138, R187, c[0x0][0x2d0], -R205.reuse ;  /* 0x0000b400bb8a7a23 */ /* 0x102fe200000108cd */
[----:B------:R-:W-:Y:S02]  /*fce0*/  MOV R187, R186 ;  /* 0x000000ba00bb7202 */ /* 0x000fe40000000f00 */
[----:B------:R-:W-:Y:S01]  /*fcf0*/  MOV R186, R185 ;  /* 0x000000b900ba7202 */ /* 0x000fe20000000f00 */
[-C--:B---3--:R-:W-:Y:S02]  /*fd00*/  HMMA.16816.F32.BF16 R100, R140, R148.reuse, R100 ;  /* 0x000000948c64723c */ /* 0x088fe40000041864 */
[----:B------:R1:W-:Y:S01]  /*fd10*/  MUFU.EX2 R199, R138 ;  /* 0x0000008a00c77308 */ /* 0x0003e20000000800 */
[----:B------:R-:W-:Y:S02]  /*fd20*/  MOV R185, R184 ;  /* 0x000000b800b97202 */ /* 0x000fe40000000f00 */
[----:B------:R-:W-:Y:S02]  /*fd30*/  MOV R184, R183 ;  /* 0x000000b700b87202 */ /* 0x000fe40000000f00 */
[----:B------:R-:W-:Y:S01]  /*fd40*/  MOV R183, R182 ;  /* 0x000000b600b77202 */ /* 0x000fe20000000f00 */
[C---:B------:R-:W-:Y:S04]  /*fd50*/  HMMA.16816.F32.BF16 R104, R144.reuse, R148, R104 ;  /* 0x000000949068723c */ /* 0x040fe80000041868 */
[----:B------:R-:W-:Y:S02]  /*fd60*/  MOV R182, R175 ;  /* 0x000000af00b67202 */ /* 0x000fe40000000f00 */
[----:B------:R-:W-:Y:S02]  /*fd70*/  MOV R175, R174 ;  /* 0x000000ae00af7202 */ /* 0x000fe40000000f00 */
[-C--:B------:R-:W-:Y:S04]  /*fd80*/  HMMA.16816.F32.BF16 R108, R144, R150.reuse, R108 ;  /* 0x00000096906c723c */ /* 0x080fe8000004186c */
[----:B------:R-:W-:Y:S01]  /*fd90*/  MOV R174, R173 ;  /* 0x000000ad00ae7202 */ /* 0x000fe20000000f00 */
[--C-:B------:R-:W-:Y:S01]  /*fda0*/  FFMA.FTZ R152, R175, c[0x0][0x2d0], -R206.reuse ;  /* 0x0000b400af987a23 */ /* 0x100fe200000108ce */
[----:B------:R-:W-:Y:S01]  /*fdb0*/  MOV R173, R172 ;  /* 0x000000ac00ad7202 */ /* 0x000fe20000000f00 */
[----:B------:R-:W-:Y:S01]  /*fdc0*/  FFMA.FTZ R175, R155, c[0x0][0x2d0], -R205 ;  /* 0x0000b4009baf7a23 */ /* 0x000fe200000108cd */
[C---:B------:R-:W-:Y:S01]  /*fdd0*/  HMMA.16816.F32.BF16 R112, R140.reuse, R150, R112 ;  /* 0x000000968c70723c */ /* 0x040fe20000041870 */
[----:B------:R-:W3:Y:S02]  /*fde0*/  LDSM.16.MT88.4 R148, [R227+0x2100] ;  /* 0x00210000e394783b */ /* 0x000ee40000004200 */
[----:B------:R-:W-:Y:S01]  /*fdf0*/  MUFU.EX2 R252, R175 ;  /* 0x000000af00fc7308 */ /* 0x000fe20000000800 */
[----:B------:R-:W-:Y:S01]  /*fe00*/  MOV R172, R166 ;  /* 0x000000a600ac7202 */ /* 0x000fe20000000f00 */
[--C-:B-1----:R-:W-:Y:S01]  /*fe10*/  FFMA.FTZ R138, R187, c[0x0][0x2d0], -R3.reuse ;  /* 0x0000b400bb8a7a23 */ /* 0x102fe20000010803 */
[----:B------:R-:W-:Y:S02]  /*fe20*/  MOV R187, R185 ;  /* 0x000000b900bb7202 */ /* 0x000fe40000000f00 */
[----:B------:R-:W-:Y:S04]  /*fe30*/  MOV R185, R183 ;  /* 0x000000b700b97202 */ /* 0x000fe80000000f00 */
[----:B------:R-:W-:Y:S02]  /*fe40*/  MOV R183, R174 ;  /* 0x000000ae00b77202 */ /* 0x000fe40000000f00 */
[----:B------:R-:W-:Y:S02]  /*fe50*/  MOV R174, R172 ;  /* 0x000000ac00ae7202 */ /* 0x000fe40000000f00 */
[----:B------:R-:W-:Y:S02]  /*fe60*/  MOV R172, R164 ;  /* 0x000000a400ac7202 */ /* 0x000fe40000000f00 */
[----:B------:R1:W-:Y:S01]  /*fe70*/  MUFU.EX2 R164, R138 ;  /* 0x0000008a00a47308 */ /* 0x0003e20000000800 */
[----:B------:R-:W-:Y:S02]  /*fe80*/  MOV R166, R128 ;  /* 0x0000008000a67202 */ /* 0x000fe40000000f00 */
[----:B------:R-:W4:Y:S01]  /*fe90*/  LDL.LU R128, [R1+0x80] ;  /* 0x0000800001807983 */ /* 0x000f220000300800 */
[----:B------:R-:W-:Y:S02]  /*fea0*/  MOV R188, R186 ;  /* 0x000000ba00bc7202 */ /* 0x000fe40000000f00 */
[----:B------:R-:W-:Y:S02]  /*feb0*/  MOV R186, R184 ;  /* 0x000000b800ba7202 */ /* 0x000fe40000000f00 */
[----:B------:R-:W-:Y:S02]  /*fec0*/  MOV R184, R173 ;  /* 0x000000ad00b87202 */ /* 0x000fe40000000f00 */
[----:B------:R-:W-:Y:S02]  /*fed0*/  MOV R173, R129 ;  /* 0x0000008100ad7202 */ /* 0x000fe40000000f00 */
[----:B------:R-:W4:Y:S01]  /*fee0*/  LDL.LU R129, [R1+0x7c] ;  /* 0x00007c0001817983 */ /* 0x000f220000300800 */
[-C--:B---3--:R-:W-:Y:S03]  /*fef0*/  HMMA.16816.F32.BF16 R116, R140, R148.reuse, R116 ;  /* 0x000000948c74723c */ /* 0x088fe60000041874 */
[--C-:B-1----:R-:W-:Y:S01]  /*ff00*/  FFMA.FTZ R138, R188, c[0x0][0x2d0], -R3.reuse ;  /* 0x0000b400bc8a7a23 */ /* 0x102fe20000010803 */
[----:B------:R-:W-:Y:S02]  /*ff10*/  MOV R188, R187 ;  /* 0x000000bb00bc7202 */ /* 0x000fe40000000f00 */
[----:B------:R-:W-:Y:S01]  /*ff20*/  MOV R187, R186 ;  /* 0x000000ba00bb7202 */ /* 0x000fe20000000f00 */
[----:B------:R1:W3:Y:S01]  /*ff30*/  MUFU.EX2 R201, R138 ;  /* 0x0000008a00c97308 */ /* 0x0002e20000000800 */
[C---:B------:R-:W-:Y:S04]  /*ff40*/  HMMA.16816.F32.BF16 R120, R144.reuse, R148, R120 ;  /* 0x000000949078723c */ /* 0x040fe80000041878 */
[----:B------:R-:W-:Y:S02]  /*ff50*/  MOV R186, R185 ;  /* 0x000000b900ba7202 */ /* 0x000fe40000000f00 */
[----:B------:R-:W-:Y:S02]  /*ff60*/  MOV R185, R174 ;  /* 0x000000ae00b97202 */ /* 0x000fe40000000f00 */
[-C--:B------:R-:W-:Y:S01]  /*ff70*/  HMMA.16816.F32.BF16 R124, R144, R150.reuse, R124 ;  /* 0x00000096907c723c */ /* 0x080fe2000004187c */
[----:B------:R-:W4:Y:S03]  /*ff80*/  LDSM.16.MT88.4 R144, [R225+0x900] ;  /* 0x00090000e190783b */ /* 0x000f260000004200 */
[----:B------:R-:W-:Y:S02]  /*ff90*/  MOV R174, R153 ;  /* 0x0000009900ae7202 */ /* 0x000fe40000000f00 */
[----:B------:R-:W-:Y:S02]  /*ffa0*/  MOV R153, R130 ;  /* 0x0000008200997202 */ /* 0x000fe40000000f00 */
[----:B------:R-:W-:Y:S01]  /*ffb0*/  MOV R189, R186 ;  /* 0x000000ba00bd7202 */ /* 0x000fe20000000f00 */
[----:B------:R-:W4:Y:S03]  /*ffc0*/  LDL.LU R130, [R1+0x78] ;  /* 0x0000780001827983 */ /* 0x000f260000300800 */
[----:B------:R-:W-:Y:S01]  /*ffd0*/  MOV R186, R171 ;  /* 0x000000ab00ba7202 */ /* 0x000fe20000000f00 */
[--C-:B------:R-:W-:Y:S01]  /*ffe0*/  FFMA.FTZ R153, R153, c[0x0][0x2d0], -R206.reuse ;  /* 0x0000b40099997a23 */ /* 0x100fe200000108ce */
[----:B------:R-:W-:Y:S01]  /*fff0*/  MOV R171, R131 ;  /* 0x0000008300ab7202 */ /* 0x000fe20000000f00 */
[--C-:B-1----:R-:W-:Y:S01]  /*10000*/  FFMA.FTZ R138, R188, c[0x0][0x2d0], -R3.reuse ;  /* 0x0000b400bc8a7a23 */ /* 0x102fe20000010803 */
[----:B------:R-:W4:Y:S01]  /*10010*/  LDL.LU R131, [R1+0x74] ;  /* 0x0000740001837983 */ /* 0x000f220000300800 */
[----:B--2---:R-:W-:Y:S02]  /*10020*/  F2FP.BF16.PACK_AB R148, R235, R176 ;  /* 0x000000b0eb94723e */ /* 0x004fe400000010ff */
[----:B------:R1:W-:Y:S01]  /*10030*/  MUFU.EX2 R188, R138 ;  /* 0x0000008a00bc7308 */ /* 0x0003e20000000800 */
[----:B---3--:R-:W-:Y:S01]  /*10040*/  F2FP.BF16.PACK_AB R149, R201, R164 ;  /* 0x000000a4c995723e */ /* 0x008fe200000010ff */
[----:B-1----:R-:W-:Y:S08]  /*10050*/  FFMA.FTZ R138, R189, c[0x0][0x2d0], -R3 ;  /* 0x0000b400bd8a7a23 */ /* 0x002ff00000010803 */
[----:B------:R1:W2:Y:S02]  /*10060*/  MUFU.EX2 R200, R138 ;  /* 0x0000008a00c87308 */ /* 0x0002a40000000800 */
[--C-:B-1----:R-:W-:Y:S08]  /*10070*/  FFMA.FTZ R138, R187, c[0x0][0x2d0], -R207.reuse ;  /* 0x0000b400bb8a7a23 */ /* 0x102ff000000108cf */
[----:B------:R-:W-:Y:S10]  /*10080*/  MUFU.EX2 R187, R153 ;  /* 0x0000009900bb7308 */ /* 0x000ff40000000800 */
[----:B------:R1:W-:Y:S02]  /*10090*/  MUFU.EX2 R202, R138 ;  /* 0x0000008a00ca7308 */ /* 0x0003e40000000800 */
[--C-:B-1----:R-:W-:Y:S08]  /*100a0*/  FFMA.FTZ R138, R185, c[0x0][0x2d0], -R207.reuse ;  /* 0x0000b400b98a7a23 */ /* 0x102ff000000108cf */
[----:B------:R1:W3:Y:S02]  /*100b0*/  MUFU.EX2 R185, R138 ;  /* 0x0000008a00b97308 */ /* 0x0002e40000000800 */
[--C-:B-1----:R-:W-:Y:S08]  /*100c0*/  FFMA.FTZ R138, R186, c[0x0][0x2d0], -R207.reuse ;  /* 0x0000b400ba8a7a23 */ /* 0x102ff000000108cf */
[----:B------:R1:W-:Y:S02]  /*100d0*/  MUFU.EX2 R192, R138 ;  /* 0x0000008a00c07308 */ /* 0x0003e40000000800 */
[----:B-1----:R-:W-:Y:S08]  /*100e0*/  FFMA.FTZ R138, R184, c[0x0][0x2d0], -R207 ;  /* 0x0000b400b88a7a23 */ /* 0x002ff000000108cf */
[----:B------:R1:W-:Y:S02]  /*100f0*/  MUFU.EX2 R189, R138 ;  /* 0x0000008a00bd7308 */ /* 0x0003e40000000800 */
[--C-:B-1----:R-:W-:Y:S08]  /*10100*/  FFMA.FTZ R138, R183, c[0x0][0x2d0], -R206.reuse ;  /* 0x0000b400b78a7a23 */ /* 0x102ff000000108ce */
[----:B------:R-:W-:Y:S10]  /*10110*/  MUFU.EX2 R183, R152 ;  /* 0x0000009800b77308 */ /* 0x000ff40000000800 */
[----:B------:R1:W-:Y:S02]  /*10120*/  MUFU.EX2 R184, R138 ;  /* 0x0000008a00b87308 */ /* 0x0003e40000000800 */
[--C-:B-1----:R-:W-:Y:S08]  /*10130*/  FFMA.FTZ R138, R182, c[0x0][0x2d0], -R206.reuse ;  /* 0x0000b400b68a7a23 */ /* 0x102ff000000108ce */
[----:B------:R1:W-:Y:S02]  /*10140*/  MUFU.EX2 R191, R138 ;  /* 0x0000008a00bf7308 */ /* 0x0003e40000000800 */
[--C-:B-1----:R-:W-:Y:S02]  /*10150*/  FFMA.FTZ R138, R174, c[0x0][0x2d0], -R205.reuse ;  /* 0x0000b400ae8a7a23 */ /* 0x102fe400000108cd */
[--C-:B------:R-:W-:Y:S06]  /*10160*/  FFMA.FTZ R174, R158, c[0x0][0x2d0], -R205.reuse ;  /* 0x0000b4009eae7a23 */ /* 0x100fec00000108cd */
[----:B------:R1:W-:Y:S01]  /*10170*/  MUFU.EX2 R186, R138 ;  /* 0x0000008a00ba7308 */ /* 0x0003e20000000800 */
[C---:B----4-:R-:W-:Y:S09]  /*10180*/  FMUL.FTZ R128, R134.reuse, R128 ;  /* 0x0000008086807220 */ /* 0x050ff20000410000 */
[----:B------:R-:W-:Y:S01]  /*10190*/  MUFU.EX2 R174, R174 ;  /* 0x000000ae00ae7308 */ /* 0x000fe20000000800 */
[----:B------:R-:W-:Y:S02]  /*101a0*/  FMUL.FTZ R129, R134, R129 ;  /* 0x0000008186817220 */ /* 0x000fe40000410000 */
[----:B-1----:R-:W-:Y:S02]  /*101b0*/  FFMA.FTZ R138, R173, c[0x0][0x2d0], -R205 ;  /* 0x0000b400ad8a7a23 */ /* 0x002fe400000108cd */
[----:B------:R-:W-:Y:S05]  /*101c0*/  FFMA.FTZ R173, R169, c[0x0][0x2d0], -R207 ;  /* 0x0000b400a9ad7a23 */ /* 0x000fea00000108cf */
[----:B------:R1:W-:Y:S01]  /*101d0*/  MUFU.EX2 R193, R138 ;  /* 0x0000008a00c17308 */ /* 0x0003e20000000800 */
[--C-:B------:R-:W-:Y:S02]  /*101e0*/  FFMA.FTZ R169, R165, c[0x0][0x2d0], -R206.reuse ;  /* 0x0000b400a5a97a23 */ /* 0x100fe400000108ce */
[--C-:B------:R-:W-:Y:S07]  /*101f0*/  FFMA.FTZ R165, R159, c[0x0][0x2d0], -R205.reuse ;  /* 0x0000b4009fa57a23 */ /* 0x100fee00000108cd */
[----:B------:R-:W-:Y:S10]  /*10200*/  MUFU.EX2 R196, R169 ;  /* 0x000000a900c47308 */ /* 0x000ff40000000800 */
[----:B------:R-:W-:Y:S01]  /*10210*/  MUFU.EX2 R197, R165 ;  /* 0x000000a500c57308 */ /* 0x000fe20000000800 */
[----:B------:R-:W-:Y:S02]  /*10220*/  FMUL.FTZ R130, R133, R130 ;  /* 0x0000008285827220 */ /* 0x000fe40000410000 */
[----:B-1----:R-:W-:Y:S02]  /*10230*/  FFMA.FTZ R138, R172, c[0x0][0x2d0], -R205 ;  /* 0x0000b400ac8a7a23 */ /* 0x002fe400000108cd */
[----:B------:R-:W-:Y:S02]  /*10240*/  FFMA.FTZ R172, R168, c[0x0][0x2d0], -R207 ;  /* 0x0000b400a8ac7a23 */ /* 0x000fe400000108cf */
[--C-:B------:R-:W-:Y:S02]  /*10250*/  FFMA.FTZ R168, R163, c[0x0][0x2d0], -R206.reuse ;  /* 0x0000b400a3a87a23 */ /* 0x100fe400000108ce */
[----:B------:R-:W-:Y:S01]  /*10260*/  FMUL.FTZ R131, R133, R131 ;  /* 0x0000008385837220 */ /* 0x000fe20000410000 */
[----:B------:R1:W-:Y:S06]  /*10270*/  MUFU.EX2 R190, R138 ;  /* 0x0000008a00be7308 */ /* 0x0003ec0000000800 */
[----:B------:R-:W-:Y:S04]  /*10280*/  HMMA.16816.F32.BF16 R128, R140, R150, R128 ;  /* 0x000000968c80723c */ /* 0x000fe80000041880 */
[----:B------:R-:W4:Y:S03]  /*10290*/  MUFU.EX2 R168, R168 ;  /* 0x000000a800a87308 */ /* 0x000f260000000800 */
[----:B------:R-:W-:Y:S02]  /*102a0*/  F2FP.BF16.PACK_AB R141, R243, R177 ;  /* 0x000000b1f38d723e */ /* 0x000fe400000010ff */
[----:B------:R-:W-:Y:S03]  /*102b0*/  F2FP.BF16.PACK_AB R140, R194, R178 ;  /* 0x000000b2c28c723e */ /* 0x000fe600000010ff */
[----:B------:R-:W-:Y:S02]  /*102c0*/  F2FP.BF16.PACK_AB R142, R195, R181 ;  /* 0x000000b5c38e723e */ /* 0x000fe400000010ff */
[----:B------:R-:W-:Y:S01]  /*102d0*/  F2FP.BF16.PACK_AB R143, R198, R180 ;  /* 0x000000b4c68f723e */ /* 0x000fe200000010ff */
[----:B------:R-:W-:Y:S01]  /*102e0*/  MUFU.EX2 R173, R173 ;  /* 0x000000ad00ad7308 */ /* 0x000fe20000000800 */
[----:B------:R-:W-:Y:S02]  /*102f0*/  F2FP.BF16.PACK_AB R150, R199, R179 ;  /* 0x000000b3c796723e */ /* 0x000fe400000010ff */
[----:B--2---:R-:W-:Y:S01]  /*10300*/  F2FP.BF16.PACK_AB R151, R200, R188 ;  /* 0x000000bcc897723e */ /* 0x004fe200000010ff */
[--C-:B-1----:R-:W-:Y:S01]  /*10310*/  FFMA.FTZ R138, R171, c[0x0][0x2d0], -R205.reuse ;  /* 0x0000b400ab8a7a23 */ /* 0x102fe200000108cd */
[----:B---3--:R-:W-:Y:S01]  /*10320*/  MOV R165, R185 ;  /* 0x000000b900a57202 */ /* 0x008fe20000000f00 */
[-C--:B------:R-:W-:Y:S03]  /*10330*/  HMMA.16816.F32.BF16 R4, R140, R144.reuse, R4 ;  /* 0x000000908c04723c */ /* 0x080fe60000041804 */
[----:B------:R-:W-:Y:S01]  /*10340*/  FFMA.FTZ R205, R154, c[0x0][0x2d0], -R205 ;  /* 0x0000b4009acd7a23 */ /* 0x000fe200000108cd */
[----:B------:R1:W2:Y:S01]  /*10350*/  MUFU.EX2 R182, R138 ;  /* 0x0000008a00b67308 */ /* 0x0002a20000000800 */
[----:B------:R-:W-:Y:S01]  /*10360*/  LDSM.16.MT88.4 R152, [R226+0x1100] ;  /* 0x00110000e298783b */ /* 0x000fe20000004200 */
[----:B------:R-:W-:Y:S01]  /*10370*/  FFMA.FTZ R171, R167, c[0x0][0x2d0], -R207 ;  /* 0x0000b400a7ab7a23 */ /* 0x000fe200000108cf */
[----:B----4-:R-:W-:Y:S01]  /*10380*/  MOV R175, R168 ;  /* 0x000000a800af7202 */ /* 0x010fe20000000f00 */
[C---:B------:R-:W-:Y:S04]  /*10390*/  HMMA.16816.F32.BF16 R8, R148.reuse, R144, R8 ;  /* 0x000000909408723c */ /* 0x040fe80000041808 */
[--C-:B------:R-:W-:Y:S02]  /*103a0*/  FFMA.FTZ R167, R162, c[0x0][0x2d0], -R206.reuse ;  /* 0x0000b400a2a77a23 */ /* 0x100fe400000108ce */
[----:B------:R3:W-:Y:S02]  /*103b0*/  MUFU.EX2 R251, R205 ;  /* 0x000000cd00fb7308 */ /* 0x0007e40000000800 */
[-C--:B------:R-:W-:Y:S08]  /*103c0*/  HMMA.16816.F32.BF16 R12, R148, R146.reuse, R12 ;  /* 0x00000092940c723c */ /* 0x080ff0000004180c */
[C---:B------:R-:W-:Y:S01]  /*103d0*/  HMMA.16816.F32.BF16 R16, R140.reuse, R146, R16 ;  /* 0x000000928c10723c */ /* 0x040fe20000041810 */
[----:B------:R-:W4:Y:S01]  /*103e0*/  LDSM.16.MT88.4 R144, [R226+0x900] ;  /* 0x00090000e290783b */ /* 0x000f220000004200 */
[----:B------:R-:W-:Y:S02]  /*103f0*/  MUFU.EX2 R172, R172 ;  /* 0x000000ac00ac7308 */ /* 0x000fe40000000800 */
[----:B-1----:R-:W-:Y:S02]  /*10400*/  FFMA.FTZ R138, R170, c[0x0][0x2d0], -R3 ;  /* 0x0000b400aa8a7a23 */ /* 0x002fe40000010803 */
[----:B------:R-:W-:Y:S02]  /*10410*/  FFMA.FTZ R170, R166, c[0x0][0x2d0], -R207 ;  /* 0x0000b400a6aa7a23 */ /* 0x000fe400000108cf */
[----:B------:R-:W-:Y:S04]  /*10420*/  FFMA.FTZ R166, R161, c[0x0][0x2d0], -R206 ;  /* 0x0000b400a1a67a23 */ /* 0x000fe800000108ce */
[----:B------:R-:W-:Y:S01]  /*10430*/  MUFU.EX2 R206, R171 ;  /* 0x000000ab00ce7308 */ /* 0x000fe20000000800 */
[----:B---3--:R-:W-:Y:S09]  /*10440*/  F2FP.BF16.PACK_AB R205, R175, R196 ;  /* 0x000000c4afcd723e */ /* 0x008ff200000010ff */
[----:B------:R1:W-:Y:S10]  /*10450*/  MUFU.EX2 R248, R138 ;  /* 0x0000008a00f87308 */ /* 0x0003f40000000800 */
[----:B------:R-:W-:Y:S01]  /*10460*/  MUFU.EX2 R166, R166 ;  /* 0x000000a600a67308 */ /* 0x000fe20000000800 */
[-C--:B----4-:R-:W-:Y:S03]  /*10470*/  HMMA.16816.F32.BF16 R20, R140, R144.reuse, R20 ;  /* 0x000000908c14723c */ /* 0x090fe60000041814 */
[--C-:B-1----:R-:W-:Y:S02]  /*10480*/  FFMA.FTZ R138, R157, c[0x0][0x2d0], -R3.reuse ;  /* 0x0000b4009d8a7a23 */ /* 0x102fe40000010803 */
[----:B------:R-:W3:Y:S03]  /*10490*/  LDL.LU R157, [R1+0x10] ;  /* 0x00001000019d7983 */ /* 0x000ee60000300800 */
[C---:B------:R-:W-:Y:S01]  /*104a0*/  HMMA.16816.F32.BF16 R24, R148.reuse, R144, R24 ;  /* 0x000000909418723c */ /* 0x040fe20000041818 */
[----:B------:R1:W-:Y:S07]  /*104b0*/  MUFU.EX2 R249, R138 ;  /* 0x0000008a00f97308 */ /* 0x0003ee0000000800 */
[-C--:B------:R-:W-:Y:S08]  /*104c0*/  HMMA.16816.F32.BF16 R28, R148, R146.reuse, R28 ;  /* 0x00000092941c723c */ /* 0x080ff0000004181c */
[C---:B------:R-:W-:Y:S01]  /*104d0*/  HMMA.16816.F32.BF16 R32, R140.reuse, R146, R32 ;  /* 0x000000928c20723c */ /* 0x040fe20000041820 */
[----:B------:R-:W4:Y:S03]  /*104e0*/  LDSM.16.MT88.4 R144, [R228+0x900] ;  /* 0x00090000e490783b */ /* 0x000f260000004200 */
[--C-:B-1----:R-:W-:Y:S05]  /*104f0*/  FFMA.FTZ R138, R156, c[0x0][0x2d0], -R3.reuse ;  /* 0x0000b4009c8a7a23 */ /* 0x102fea0000010803 */
[----:B------:R-:W2:Y:S01]  /*10500*/  LDL.LU R156, [R1+0x18] ;  /* 0x00001800019c7983 */ /* 0x000ea20000300800 */
[----:B------:R1:W-:Y:S02]  /*10510*/  MUFU.EX2 R247, R138 ;  /* 0x0000008a00f77308 */ /* 0x0003e40000000800 */
[--C-:B-1----:R-:W-:Y:S02]  /*10520*/  FFMA.FTZ R138, R160, c[0x0][0x2d0], -R3.reuse ;  /* 0x0000b400a08a7a23 */ /* 0x102fe40000010803 */
[----:B------:R-:W-:Y:S01]  /*10530*/  LDSM.16.MT88.4 R160, [R227+0x1100] ;  /* 0x00110000e3a0783b */ /* 0x000fe20000004200 */
[----:B------:R-:W-:Y:S01]  /*10540*/  FFMA.FTZ R3, R139, c[0x0][0x2d0], -R3 ;  /* 0x0000b4008b037a23 */ /* 0x000fe20000010803 */
[-C--:B----4-:R-:W-:Y:S04]  /*10550*/  HMMA.16816.F32.BF16 R36, R140, R144.reuse, R36 ;  /* 0x000000908c24723c */ /* 0x090fe80000041824 */
[----:B------:R2:W1:Y:S04]  /*10560*/  MUFU.EX2 R250, R138 ;  /* 0x0000008a00fa7308 */ /* 0x0004680000000800 */
[C---:B------:R-:W-:Y:S08]  /*10570*/  HMMA.16816.F32.BF16 R40, R148.reuse, R144, R40 ;  /* 0x000000909428723c */ /* 0x040ff00000041828 */
[-C--:B------:R-:W-:Y:S08]  /*10580*/  HMMA.16816.F32.BF16 R44, R148, R146.reuse, R44 ;  /* 0x00000092942c723c */ /* 0x080ff0000004182c */
[C---:B------:R-:W-:Y:S01]  /*10590*/  HMMA.16816.F32.BF16 R48, R140.reuse, R146, R48 ;  /* 0x000000928c30723c */ /* 0x040fe20000041830 */
[----:B------:R-:W4:Y:S07]  /*105a0*/  LDSM.16.MT88.4 R144, [R227+0x900] ;  /* 0x00090000e390783b */ /* 0x000f2e0000004200 */
[-C--:B----4-:R-:W-:Y:S08]  /*105b0*/  HMMA.16816.F32.BF16 R52, R140, R144.reuse, R52 ;  /* 0x000000908c34723c */ /* 0x090ff00000041834 */
        /* <DEDUP_REMOVED lines=13> */
[----:B------:R-:W4:Y:S03]  /*10690*/  LDSM.16.MT88.4 R144, [R228+0x2900] ;  /* 0x00290000e490783b */ /* 0x000f260000004200 */
[----:B---3--:R-:W-:Y:S04]  /*106a0*/  FFMA.FTZ R139, R134, R157, R215 ;  /* 0x0000009d868b7223 */ /* 0x008fe800000100d7 */
[-C--:B----4-:R-:W-:Y:S08]  /*106b0*/  HMMA.16816.F32.BF16 R100, R140, R144.reuse, R100 ;  /* 0x000000908c64723c */ /* 0x090ff00000041864 */
[C---:B------:R-:W-:Y:S04]  /*106c0*/  HMMA.16816.F32.BF16 R104, R148.reuse, R144, R104 ;  /* 0x000000909468723c */ /* 0x040fe80000041868 */
[----:B--2---:R-:W-:Y:S02]  /*106d0*/  FFMA.FTZ R138, R133, R156, R214 ;  /* 0x0000009c858a7223 */ /* 0x004fe400000100d6 */
[----:B------:R-:W-:Y:S02]  /*106e0*/  LDSM.16.MT88.4 R156, [R228+0x1100] ;  /* 0x00110000e49c783b */ /* 0x000fe40000004200 */
[-C--:B------:R-:W-:Y:S08]  /*106f0*/  HMMA.16816.F32.BF16 R108, R148, R146.reuse, R108 ;  /* 0x00000092946c723c */ /* 0x080ff0000004186c */
[C---:B------:R-:W-:Y:S01]  /*10700*/  HMMA.16816.F32.BF16 R112, R140.reuse, R146, R112 ;  /* 0x000000928c70723c */ /* 0x040fe20000041870 */
[----:B------:R-:W2:Y:S07]  /*10710*/  LDSM.16.MT88.4 R144, [R227+0x2900] ;  /* 0x00290000e390783b */ /* 0x000eae0000004200 */
[-C--:B--2---:R-:W-:Y:S08]  /*10720*/  HMMA.16816.F32.BF16 R116, R140, R144.reuse, R116 ;  /* 0x000000908c74723c */ /* 0x084ff00000041874 */
[C---:B------:R-:W-:Y:S01]  /*10730*/  HMMA.16816.F32.BF16 R120, R148.reuse, R144, R120 ;  /* 0x000000909478723c */ /* 0x040fe20000041878 */
[----:B------:R-:W2:Y:S04]  /*10740*/  LDL.LU R145, [R1+0x14] ;  /* 0x0000140001917983 */ /* 0x000ea80000300800 */
[----:B------:R-:W3:Y:S03]  /*10750*/  LDL.LU R144, [R1+0x1c] ;  /* 0x00001c0001907983 */ /* 0x000ee60000300800 */
[-C--:B------:R-:W-:Y:S01]  /*10760*/  HMMA.16816.F32.BF16 R124, R148, R146.reuse, R124 ;  /* 0x00000092947c723c */ /* 0x080fe2000004187c */
[----:B------:R-:W4:Y:S07]  /*10770*/  LDSM.16.MT88.4 R148, [R225+0x1100] ;  /* 0x00110000e194783b */ /* 0x000f2e0000004200 */
[----:B------:R-:W-:Y:S07]  /*10780*/  HMMA.16816.F32.BF16 R128, R140, R146, R128 ;  /* 0x000000928c80723c */ /* 0x000fee0000041880 */
[----:B------:R-:W-:Y:S02]  /*10790*/  F2FP.BF16.PACK_AB R140, R185, R202 ;  /* 0x000000cab98c723e */ /* 0x000fe400000010ff */
[----:B------:R-:W-:Y:S03]  /*107a0*/  F2FP.BF16.PACK_AB R141, R184, R187 ;  /* 0x000000bbb88d723e */ /* 0x000fe600000010ff */
[----:B------:R-:W-:Y:S02]  /*107b0*/  F2FP.BF16.PACK_AB R142, R189, R192 ;  /* 0x000000c0bd8e723e */ /* 0x000fe400000010ff */
[----:B------:R-:W-:Y:S02]  /*107c0*/  F2FP.BF16.PACK_AB R143, R183, R191 ;  /* 0x000000bfb78f723e */ /* 0x000fe400000010ff */
[----:B------:R-:W-:Y:S02]  /*107d0*/  F2FP.BF16.PACK_AB R146, R182, R190 ;  /* 0x000000beb692723e */ /* 0x000fe400000010ff */
[----:B-1----:R-:W-:Y:S03]  /*107e0*/  F2FP.BF16.PACK_AB R147, R250, R247 ;  /* 0x000000f7fa93723e */ /* 0x002fe600000010ff */
[-C--:B----4-:R-:W-:Y:S03]  /*107f0*/  HMMA.16816.F32.BF16 R4, R140, R148.reuse, R4 ;  /* 0x000000948c04723c */ /* 0x090fe60000041804 */
[----:B--2---:R-:W-:Y:S01]  /*10800*/  FFMA.FTZ R133, R132, R145, R212 ;  /* 0x0000009184857223 */ /* 0x004fe200000100d4 */
[----:B------:R-:W-:Y:S01]  /*10810*/  F2FP.BF16.PACK_AB R145, R249, R248 ;  /* 0x000000f8f991723e */ /* 0x000fe200000010ff */
[----:B------:R1:W2:Y:S01]  /*10820*/  MUFU.EX2 R132, R170 ;  /* 0x000000aa00847308 */ /* 0x0002a20000000800 */
[----:B---3--:R-:W-:Y:S01]  /*10830*/  FFMA.FTZ R134, R0, R144, R208 ;  /* 0x0000009000867223 */ /* 0x008fe200000100d0 */
[----:B------:R-:W-:Y:S01]  /*10840*/  F2FP.BF16.PACK_AB R144, R193, R186 ;  /* 0x000000bac190723e */ /* 0x000fe200000010ff */
[----:B------:R-:W-:Y:S01]  /*10850*/  FADD.FTZ R0, R222, R138 ;  /* 0x0000008ade007221 */ /* 0x000fe20000010000 */
[----:B------:R-:W-:Y:S03]  /*10860*/  F2FP.BF16.PACK_AB R208, R174, R197 ;  /* 0x000000c5aed0723e */ /* 0x000fe600000010ff */
[----:B------:R-:W-:Y:S02]  /*10870*/  FADD.FTZ R133, R213, R133 ;  /* 0x00000085d5857221 */ /* 0x000fe40000010000 */
[----:B------:R-:W-:Y:S01]  /*10880*/  LDSM.16.MT88.4 R212, [R225+0x3900] ;  /* 0x00390000e1d4783b */ /* 0x000fe20000004200 */
[----:B------:R-:W-:Y:S01]  /*10890*/  FADD.FTZ R0, R231, R0 ;  /* 0x00000000e7007221 */ /* 0x000fe20000010000 */
[C---:B------:R-:W-:Y:S01]  /*108a0*/  HMMA.16816.F32.BF16 R8, R144.reuse, R148, R8 ;  /* 0x000000949008723c */ /* 0x040fe20000041808 */
[----:B------:R3:W-:Y:S03]  /*108b0*/  MUFU.EX2 R138, R3 ;  /* 0x00000003008a7308 */ /* 0x0007e60000000800 */
[----:B------:R-:W-:Y:S02]  /*108c0*/  FADD.FTZ R133, R220, R133 ;  /* 0x00000085dc857221 */ /* 0x000fe40000010000 */
[----:B------:R-:W-:Y:S01]  /*108d0*/  FADD.FTZ R134, R209, R134 ;  /* 0x00000086d1867221 */ /* 0x000fe20000010000 */
[----:B------:R-:W-:Y:S01]  /*108e0*/  F2FP.BF16.PACK_AB R209, R244, R246 ;  /* 0x000000f6f4d1723e */ /* 0x000fe200000010ff */
[-C--:B------:R-:W-:Y:S04]  /*108f0*/  HMMA.16816.F32.BF16 R12, R144, R150.reuse, R12 ;  /* 0x00000096900c723c */ /* 0x080fe8000004180c */
[----:B------:R-:W-:Y:S01]  /*10900*/  FADD.FTZ R134, R210, R134 ;  /* 0x00000086d2867221 */ /* 0x000fe20000010000 */
[----:B------:R-:W-:Y:S01]  /*10910*/  F2FP.BF16.PACK_AB R210, R251, R252 ;  /* 0x000000fcfbd2723e */ /* 0x000fe200000010ff */
[----:B-1----:R-:W-:Y:S02]  /*10920*/  LDSM.16.MT88.4 R168, [R226+0x1900] ;  /* 0x00190000e2a8783b */ /* 0x002fe40000004200 */
[C---:B------:R-:W-:Y:S04]  /*10930*/  HMMA.16816.F32.BF16 R16, R140.reuse, R150, R16 ;  /* 0x000000968c10723c */ /* 0x040fe80000041810 */
[----:B------:R-:W-:Y:S02]  /*10940*/  FADD.FTZ R134, R211, R134 ;  /* 0x00000086d3867221 */ /* 0x000fe40000010000 */
[----:B------:R-:W1:Y:S02]  /*10950*/  LDSM.16.MT88.4 R148, [R225+0x3100] ;  /* 0x00310000e194783b */ /* 0x000e640000004200 */
[-C--:B------:R-:W-:Y:S04]  /*10960*/  HMMA.16816.F32.BF16 R20, R140, R152.reuse, R20 ;  /* 0x000000988c14723c */ /* 0x080fe80000041814 */
[----:B---3--:R-:W-:Y:S02]  /*10970*/  FADD.FTZ R3, R242, R0 ;  /* 0x00000000f2037221 */ /* 0x008fe40000010000 */
[----:B------:R-:W-:Y:S01]  /*10980*/  FADD.FTZ R0, R221, R133 ;  /* 0x00000085dd007221 */ /* 0x000fe20000010000 */
[----:B------:R-:W-:Y:S01]  /*10990*/  MOV R133, R166 ;  /* 0x000000a600857202 */ /* 0x000fe20000000f00 */
[C---:B------:R-:W-:Y:S04]  /*109a0*/  HMMA.16816.F32.BF16 R24, R144.reuse, R152, R24 ;  /* 0x000000989018723c */ /* 0x040fe80000041818 */
[----:B------:R-:W-:Y:S01]  /*109b0*/  MOV R166, R184 ;  /* 0x000000b800a67202 */ /* 0x000fe20000000f00 */
[----:B------:R-:W-:Y:S01]  /*109c0*/  FADD.FTZ R0, R176, R0 ;  /* 0x00000000b0007221 */ /* 0x000fe20000010000 */
[----:B------:R-:W-:Y:S01]  /*109d0*/  MOV R176, R206 ;  /* 0x000000ce00b07202 */ /* 0x000fe20000000f00 */
[----:B------:R-:W-:Y:S01]  /*109e0*/  FADD.FTZ R3, R177, R3 ;  /* 0x00000003b1037221 */ /* 0x000fe20000010000 */
[-C--:B------:R-:W-:Y:S04]  /*109f0*/  HMMA.16816.F32.BF16 R28, R144, R154.reuse, R28 ;  /* 0x0000009a901c723c */ /* 0x080fe8000004181c */
[----:B------:R-:W-:Y:S01]  /*10a00*/  MOV R177, R200 ;  /* 0x000000c800b17202 */ /* 0x000fe20000000f00 */
[----:B------:R-:W-:Y:S02]  /*10a10*/  FADD.FTZ R3, R243, R3 ;  /* 0x00000003f3037221 */ /* 0x000fe40000010000 */
[----:B------:R-:W-:Y:S01]  /*10a20*/  FADD.FTZ R0, R235, R0 ;  /* 0x00000000eb007221 */ /* 0x000fe20000010000 */
[C---:B------:R-:W-:Y:S01]  /*10a30*/  HMMA.16816.F32.BF16 R32, R140.reuse, R154, R32 ;  /* 0x0000009a8c20723c */ /* 0x040fe20000041820 */
[----:B------:R-:W3:Y:S03]  /*10a40*/  LDSM.16.MT88.4 R152, [R226+0x3100] ;  /* 0x00310000e298783b */ /* 0x000ee60000004200 */
[----:B------:R-:W-:Y:S04]  /*10a50*/  FADD.FTZ R134, R164, R134 ;  /* 0x00000086a4867221 */ /* 0x000fe80000010000 */
        /* <DEDUP_REMOVED lines=9> */
[----:B------:R-:W2:Y:S07]  /*10af0*/  LDSM.16.MT88.4 R160, [R227+0x3100] ;  /* 0x00310000e3a0783b */ /* 0x000eae0000004200 */
[-C--:B-1----:R-:W-:Y:S08]  /*10b00*/  HMMA.16816.F32.BF16 R68, R140, R148.reuse, R68 ;  /* 0x000000948c44723c */ /* 0x082ff00000041844 */
[C---:B------:R-:W-:Y:S01]  /*10b10*/  HMMA.16816.F32.BF16 R72, R144.reuse, R148, R72 ;  /* 0x000000949048723c */ /* 0x040fe20000041848 */
[----:B------:R1:W1:Y:S06]  /*10b20*/  MUFU.EX2 R149, R167 ;  /* 0x000000a700957308 */ /* 0x00026c0000000800 */
[----:B------:R-:W-:Y:S01]  /*10b30*/  MOV R148, R202 ;  /* 0x000000ca00947202 */ /* 0x000fe20000000f00 */
[-C--:B------:R-:W-:Y:S08]  /*10b40*/  HMMA.16816.F32.BF16 R76, R144, R150.reuse, R76 ;  /* 0x00000096904c723c */ /* 0x080ff0000004184c */
[C---:B------:R-:W-:Y:S07]  /*10b50*/  HMMA.16816.F32.BF16 R80, R140.reuse, R150, R80 ;  /* 0x000000968c50723c */ /* 0x040fee0000041850 */
[----:B------:R-:W-:Y:S01]  /*10b60*/  MOV R151, R187 ;  /* 0x000000bb00977202 */ /* 0x000fe20000000f00 */
[-C--:B---3--:R-:W-:Y:S04]  /*10b70*/  HMMA.16816.F32.BF16 R84, R140, R152.reuse, R84 ;  /* 0x000000988c54723c */ /* 0x088fe80000041854 */
[----:B-1----:R-:W-:Y:S02]  /*10b80*/  MOV R167, R186 ;  /* 0x000000ba00a77202 */ /* 0x002fe40000000f00 */
[----:B------:R-:W-:Y:S01]  /*10b90*/  LDSM.16.MT88.4 R184, [R228+0x1900] ;  /* 0x00190000e4b8783b */ /* 0x000fe20000004200 */
[----:B--2---:R-:W-:Y:S01]  /*10ba0*/  MOV R150, R132 ;  /* 0x0000008400967202 */ /* 0x004fe20000000f00 */
[C---:B------:R-:W-:Y:S04]  /*10bb0*/  HMMA.16816.F32.BF16 R88, R144.reuse, R152, R88 ;  /* 0x000000989058723c */ /* 0x040fe80000041858 */
[----:B------:R-:W-:Y:S01]  /*10bc0*/  FADD.FTZ R132, R223, R139 ;  /* 0x0000008bdf847221 */ /* 0x000fe20000010000 */
[----:B------:R-:W-:Y:S01]  /*10bd0*/  F2FP.BF16.PACK_AB R206, R150, R176 ;  /* 0x000000b096ce723e */ /* 0x000fe200000010ff */
[----:B------:R-:W-:Y:S01]  /*10be0*/  LDSM.16.MT88.4 R220, [R228+0x3900] ;  /* 0x00390000e4dc783b */ /* 0x000fe20000004200 */
[----:B------:R-:W-:Y:S01]  /*10bf0*/  F2FP.BF16.PACK_AB R207, R133, R149 ;  /* 0x0000009585cf723e */ /* 0x000fe200000010ff */
[-C--:B------:R-:W-:Y:S01]  /*10c00*/  HMMA.16816.F32.BF16 R92, R144, R154.reuse, R92 ;  /* 0x0000009a905c723c */ /* 0x080fe2000004185c */
[----:B------:R1:W2:Y:S03]  /*10c10*/  MUFU.EX2 R139, R204 ;  /* 0x000000cc008b7308 */ /* 0x0002a60000000800 */
[----:B------:R-:W-:Y:S02]  /*10c20*/  FADD.FTZ R132, R224, R132 ;  /* 0x00000084e0847221 */ /* 0x000fe40000010000 */
[----:B------:R3:W5:Y:S02]  /*10c30*/  LDL.LU R224, [R1+0x70] ;  /* 0x0000700001e07983 */ /* 0x0007640000300800 */
[C---:B------:R-:W-:Y:S02]  /*10c40*/  HMMA.16816.F32.BF16 R96, R140.reuse, R154, R96 ;  /* 0x0000009a8c60723c */ /* 0x040fe40000041860 */
[----:B------:R-:W3:Y:S02]  /*10c50*/  LDSM.16.MT88.4 R152, [R225+0x1900] ;  /* 0x00190000e198783b */ /* 0x000ee40000004200 */
[----:B------:R-:W-:Y:S04]  /*10c60*/  FADD.FTZ R132, R241, R132 ;  /* 0x00000084f1847221 */ /* 0x000fe80000010000 */
[-C--:B----4-:R-:W-:Y:S02]  /*10c70*/  HMMA.16816.F32.BF16 R100, R140, R156.reuse, R100 ;  /* 0x0000009c8c64723c */ /* 0x090fe40000041864 */
[----:B------:R4:W5:Y:S02]  /*10c80*/  LDL.LU R231, [R1+0x6c] ;  /* 0x00006c0001e77983 */ /* 0x0009640000300800 */
[----:B------:R-:W-:Y:S01]  /*10c90*/  FADD.FTZ R132, R178, R132 ;  /* 0x00000084b2847221 */ /* 0x000fe20000010000 */
[----:B------:R-:W-:Y:S01]  /*10ca0*/  MOV R178, R201 ;  /* 0x000000c900b27202 */ /* 0x000fe20000000f00 */
[----:B------:R4:W5:Y:S02]  /*10cb0*/  LDL.LU R241, [R1+0x68] ;  /* 0x0000680001f17983 */ /* 0x0009640000300800 */
[C---:B------:R-:W-:Y:S02]  /*10cc0*/  HMMA.16816.F32.BF16 R104, R144.reuse, R156, R104 ;  /* 0x0000009c9068723c */ /* 0x040fe40000041868 */
[----:B------:R-:W3:Y:S02]  /*10cd0*/  LDSM.16.MT88.4 R200, [R227+0x1900] ;  /* 0x00190000e3c8783b */ /* 0x000ee40000004200 */
[----:B-1----:R-:W-:Y:S02]  /*10ce0*/  F2FP.BF16.PACK_AB R204, R172, R173 ;  /* 0x000000adaccc723e */ /* 0x002fe400000010ff */
[----:B--2---:R-:W-:Y:S02]  /*10cf0*/  F2FP.BF16.PACK_AB R211, R138, R139 ;  /* 0x0000008b8ad3723e */ /* 0x004fe400000010ff */
[-C--:B------:R-:W-:Y:S02]  /*10d00*/  HMMA.16816.F32.BF16 R108, R144, R158.reuse, R108 ;  /* 0x0000009e906c723c */ /* 0x080fe4000004186c */
[----:B------:R4:W5:Y:S04]  /*10d10*/  LDL.LU R242, [R1+0x64] ;  /* 0x0000640001f27983 */ /* 0x0009680000300800 */
[----:B------:R4:W5:Y:S02]  /*10d20*/  LDL.LU R243, [R1+0x60] ;  /* 0x0000600001f37983 */ /* 0x0009640000300800 */
[C---:B------:R-:W-:Y:S02]  /*10d30*/  HMMA.16816.F32.BF16 R112, R140.reuse, R158, R112 ;  /* 0x0000009e8c70723c */ /* 0x040fe40000041870 */
[----:B------:R4:W5:Y:S06]  /*10d40*/  LDL.LU R235, [R1+0x5c] ;  /* 0x00005c0001eb7983 */ /* 0x00096c0000300800 */
[-C--:B------:R-:W-:Y:S08]  /*10d50*/  HMMA.16816.F32.BF16 R116, R140, R160.reuse, R116 ;  /* 0x000000a08c74723c */ /* 0x080ff00000041874 */
[C---:B------:R-:W-:Y:S08]  /*10d60*/  HMMA.16816.F32.BF16 R120, R144.reuse, R160, R120 ;  /* 0x000000a09078723c */ /* 0x040ff00000041878 */
[-C--:B------:R-:W-:Y:S08]  /*10d70*/  HMMA.16816.F32.BF16 R124, R144, R162.reuse, R124 ;  /* 0x000000a2907c723c */ /* 0x080ff0000004187c */
[----:B------:R-:W-:Y:S08]  /*10d80*/  HMMA.16816.F32.BF16 R128, R140, R162, R128 ;  /* 0x000000a28c80723c */ /* 0x000ff00000041880 */
[-C--:B---3--:R-:W-:Y:S01]  /*10d90*/  HMMA.16816.F32.BF16 R140, R204, R152.reuse, R4 ;  /* 0x00000098cc8c723c */ /* 0x088fe20000041804 */
[----:B------:R-:W1:Y:S07]  /*10da0*/  LDSM.16.MT88.4 R4, [R227+0x3900] ;  /* 0x00390000e304783b */ /* 0x000e6e0000004200 */
[C---:B------:R-:W-:Y:S07]  /*10db0*/  HMMA.16816.F32.BF16 R144, R208.reuse, R152, R8 ;  /* 0x00000098d090723c */ /* 0x040fee0000041808 */
[----:B------:R-:W-:Y:S02]  /*10dc0*/  MOV R8, R150 ;  /* 0x0000009600087202 */ /* 0x000fe40000000f00 */
[----:B------:R-:W-:Y:S03]  /*10dd0*/  MOV R11, R149 ;  /* 0x00000095000b7202 */ /* 0x000fe60000000f00 */
[----:B------:R-:W-:Y:S02]  /*10de0*/  MOV R9, R151 ;  /* 0x0000009700097202 */ /* 0x000fe40000000f00 */
[----:B------:R-:W-:Y:S02]  /*10df0*/  MOV R10, R148 ;  /* 0x00000094000a7202 */ /* 0x000fe40000000f00 */
[-C--:B------:R-:W-:Y:S07]  /*10e00*/  HMMA.16816.F32.BF16 R148, R208, R154.reuse, R12 ;  /* 0x0000009ad094723c */ /* 0x080fee000004180c */
[----:B------:R-:W-:Y:S01]  /*10e10*/  MOV R15, R167 ;  /* 0x000000a7000f7202 */ /* 0x000fe20000000f00 */
        /* <DEDUP_REMOVED lines=22> */
[----:B------:R-:W-:Y:S01]  /*10f80*/  MOV R21, R182 ;  /* 0x000000b600157202 */ /* 0x000fe20000000f00 */
[----:B------:R-:W-:Y:S01]  /*10f90*/  FADD.FTZ R0, R39, R0 ;  /* 0x0000000027007221 */ /* 0x000fe20000010000 */
[----:B------:R-:W-:Y:S01]  /*10fa0*/  MOV R38, R180 ;  /* 0x000000b400267202 */ /* 0x000fe20000000f00 */
[----:B------:R-:W-:Y:S01]  /*10fb0*/  FADD.FTZ R12, R12, R134 ;  /* 0x000000860c0c7221 */ /* 0x000fe20000010000 */
[----:B------:R-:W-:Y:S02]  /*10fc0*/  MOV R37, R181 ;  /* 0x000000b500257202 */ /* 0x000fe40000000f00 */
[-C--:B------:R-:W-:Y:S03]  /*10fd0*/  HMMA.16816.F32.BF16 R180, R208, R186.reuse, R44 ;  /* 0x000000bad0b4723c */ /* 0x080fe6000004182c */
[----:B------:R-:W-:Y:S01]  /*10fe0*/  MOV R30, R14 ;  /* 0x0000000e001e7202 */ /* 0x000fe20000000f00 */
[----:B------:R-:W-:Y:S01]  /*10ff0*/  FADD.FTZ R3, R38, R3 ;  /* 0x0000000326037221 */ /* 0x000fe20000010000 */
[----:B------:R-:W-:Y:S02]  /*11000*/  MOV R14, R11 ;  /* 0x0000000b000e7202 */ /* 0x000fe40000000f00 */
        /* <DEDUP_REMOVED lines=10> */
[----:B------:R-:W-:Y:S02]  /*110b0*/  MOV R11, R195 ;  /* 0x000000c3000b7202 */ /* 0x000fe40000000f00 */
[----:B------:R-:W-:Y:S02]  /*110c0*/  MOV R8, R194 ;  /* 0x000000c200087202 */ /* 0x000fe40000000f00 */
[C---:B------:R-:W-:Y:S04]  /*110d0*/  HMMA.16816.F32.BF16 R192, R208.reuse, R200, R56 ;  /* 0x000000c8d0c0723c */ /* 0x040fe80000041838 */
[----:B------:R-:W-:Y:S01]  /*110e0*/  MOV R35, R9 ;  /* 0x0000000900237202 */ /* 0x000fe20000000f00 */
[----:B------:R-:W-:Y:S01]  /*110f0*/  FADD.FTZ R8, R8, R132 ;  /* 0x0000008408087221 */ /* 0x000fe20000010000 */
[----:B------:R-:W-:Y:S02]  /*11100*/  MOV R34, R10 ;  /* 0x0000000a00227202 */ /* 0x000fe40000000f00 */
[----:B------:R-:W-:Y:S01]  /*11110*/  MOV R9, R199 ;  /* 0x000000c700097202 */ /* 0x000fe20000000f00 */
[----:B------:R-:W-:Y:S03]  /*11120*/  FADD.FTZ R8, R37, R8 ;  /* 0x0000000825087221 */ /* 0x000fe60000010000 */
[----:B------:R-:W-:Y:S01]  /*11130*/  MOV R10, R198 ;  /* 0x000000c6000a7202 */ /* 0x000fe20000000f00 */
[----:B------:R-:W-:Y:S01]  /*11140*/  FADD.FTZ R11, R11, R8 ;  /* 0x000000080b0b7221 */ /* 0x000fe20000010000 */
[-C--:B------:R-:W-:Y:S03]  /*11150*/  HMMA.16816.F32.BF16 R196, R208, R202.reuse, R60 ;  /* 0x000000cad0c4723c */ /* 0x080fe6000004183c */
[----:B------:R-:W-:Y:S01]  /*11160*/  FADD.FTZ R10, R10, R3 ;  /* 0x000000030a0a7221 */ /* 0x000fe20000010000 */
[-C--:B------:R-:W-:Y:S01]  /*11170*/  MOV R134, R2.reuse ;  /* 0x0000000200867202 */ /* 0x080fe20000000f00 */
        /* <DEDUP_REMOVED lines=55> */
[----:B------:R1:W-:Y:S01]  /*114f0*/  STL [R1+0x14], R3 ;  /* 0x0000140301007387 */ /* 0x0003e20000100800 */
[----:B------:R-:W-:Y:S03]  /*11500*/  MOV R2, R137 ;  /* 0x0000008900027202 */ /* 0x000fe60000000f00 */
[----:B------:R4:W-:Y:S01]  /*11510*/  STL [R1+0x1c], R0 ;  /* 0x00001c0001007387 */ /* 0x0009e20000100800 */
[----:B-1----:R-:W-:Y:S01]  /*11520*/  MOV R3, R136 ;  /* 0x0000008800037202 */ /* 0x002fe20000000f00 */
[----:B------:R-:W-:-:S05]  /*11530*/  @P0 BRA `(.L_x_1604) ;  /* 0xffffb71000000947 */ /* 0x000fca000383ffff */
.L_x_1603:
[----:B-1--4-:R-:W2:Y:S04]  /*11540*/  LDL.LU R0, [R1+0x10] ;  /* 0x0000100001007983 */ /* 0x012ea80000300800 */
        /* <DEDUP_REMOVED lines=184> */
.L_x_1585:
        /* <DEDUP_REMOVED lines=184> */
.L_x_1606:
        /* <DEDUP_REMOVED lines=151> */
.L_x_1608:
[----:B--234-:R-:W-:Y:S05]  /*135c0*/  BSYNC B0 ;  /* 0x0000000000007941 */ /* 0x01cfea0003800000 */
.L_x_1607:
        /* <DEDUP_REMOVED lines=16> */
.L_x_1610:
[----:B------:R-:W-:Y:S05]  /*136d0*/  BSYNC B0 ;  /* 0x0000000000007941 */ /* 0x000fea0003800000 */
.L_x_1609:
        /* <DEDUP_REMOVED lines=16> */
.L_x_1612:
[----:B------:R-:W-:Y:S05]  /*137e0*/  BSYNC B0 ;  /* 0x0000000000007941 */ /* 0x000fea0003800000 */
.L_x_1611:
        /* <DEDUP_REMOVED lines=16> */
.L_x_1614:
[----:B------:R-:W-:Y:S05]  /*138f0*/  BSYNC B0 ;  /* 0x0000000000007941 */ /* 0x000fea0003800000 */
.L_x_1613:
        /* <DEDUP_REMOVED lines=16> */
.L_x_1616:
[----:B------:R-:W-:Y:S05]  /*13a00*/  BSYNC B0 ;  /* 0x0000000000007941 */ /* 0x000fea0003800000 */
.L_x_1615:
        /* <DEDUP_REMOVED lines=16> */
.L_x_1618:
[----:B------:R-:W-:Y:S05]  /*13b10*/  BSYNC B0 ;  /* 0x0000000000007941 */ /* 0x000fea0003800000 */
.L_x_1617:
        /* <DEDUP_REMOVED lines=16> */
.L_x_1620:
[----:B------:R-:W-:Y:S05]  /*13c20*/  BSYNC B0 ;  /* 0x0000000000007941 */ /* 0x000fea0003800000 */
.L_x_1619:
        /* <DEDUP_REMOVED lines=17> */
.L_x_1605:
        /* <DEDUP_REMOVED lines=19> */
.L_x_1621:
        /* <DEDUP_REMOVED lines=42> */
.L_x_1623:
[----:B------:R-:W-:Y:S05]  /*14110*/  BSYNC B0 ;  /* 0x0000000000007941 */ /* 0x000fea0003800000 */
.L_x_1622:
        /* <DEDUP_REMOVED lines=59> */
.L_x_1625:
[----:B------:R-:W-:Y:S05]  /*144d0*/  BSYNC B0 ;  /* 0x0000000000007941 */ /* 0x000fea0003800000 */
.L_x_1624:
        /* <DEDUP_REMOVED lines=15> */
.L_x_1627:
[----:B------:R-:W-:Y:S05]  /*145d0*/  BSYNC B0 ;  /* 0x0000000000007941 */ /* 0x000fea0003800000 */
.L_x_1626:
        /* <DEDUP_REMOVED lines=15> */
.L_x_1629:
[----:B------:R-:W-:Y:S05]  /*146d0*/  BSYNC B0 ;  /* 0x0000000000007941 */ /* 0x000fea0003800000 */
.L_x_1628:
        /* <DEDUP_REMOVED lines=15> */
.L_x_1631:
[----:B------:R-:W-:Y:S05]  /*147d0*/  BSYNC B0 ;  /* 0x0000000000007941 */ /* 0x000fea0003800000 */
.L_x_1630:
        /* <DEDUP_REMOVED lines=15> */
.L_x_1633:
[----:B------:R-:W-:Y:S05]  /*148d0*/  BSYNC B0 ;  /* 0x0000000000007941 */ /* 0x000fea0003800000 */
.L_x_1632:
        /* <DEDUP_REMOVED lines=15> */
.L_x_1635:
[----:B------:R-:W-:Y:S05]  /*149d0*/  BSYNC B0 ;  /* 0x0000000000007941 */ /* 0x000fea0003800000 */
.L_x_1634:
        /* <DEDUP_REMOVED lines=15> */
.L_x_1637:
[----:B------:R-:W-:Y:S05]  /*14ad0*/  BSYNC B0 ;  /* 0x0000000000007941 */ /* 0x000fea0003800000 */
.L_x_1636:
        /* <DEDUP_REMOVED lines=16> */
.L_x_1638:
        /* <DEDUP_REMOVED lines=10> */
.L_x_3781:


//--------------------- .text._ZN7cutlass13device_kernelIN5flash19enable_sm80_to_sm89INS1_16FlashAttnFwdSm80INS1_25CollectiveMainloopFwdSm80ILi4ELi1ELb0EN4cute5tupleIJNS5_1CILi128EEENS7_ILi64EEES8_EEELi128ENS_10bfloat16_tEfNS_4arch4Sm80ELb1ELb0ELb1ELb1ELb0ELb1ELb1ELb0EEENS1_21CollectiveEpilogueFwdINS6_IJS8_S8_S9_EEENS6_IJNS7_ILi1EEESH_SH_EEESB_SD_Li128ELb1ELb1ELb0ELb0EEENS1_19SingleTileSchedulerILb1ELb0ELb1ELi128EEEEEEEEEvNT_6ParamsE --------------------------
	.section	.text._ZN7cutlass13device_kernelIN5flash19enable_sm80_to_sm89INS1_16FlashAttnFwdSm80INS1_25CollectiveMainloopFwdSm80ILi4ELi1ELb0EN4cute5tupleIJNS5_1CILi128EEENS7_ILi64EEES8_EEELi128ENS_10bfloat16_tEfNS_4arch4Sm80ELb1ELb0ELb1ELb1ELb0ELb1ELb1ELb0EEENS1_21CollectiveEpilogueFwdINS6_IJS8_S8_S9_EEENS6_IJNS7_ILi1EEESH_SH_EEESB_SD_Li128ELb1ELb1ELb0ELb0EEENS1_19SingleTileSchedulerILb1ELb0ELb1ELi128EEEEEEEEEvNT_6ParamsE,"ax",@progbits
	.sectioninfo	@"SHI_REGISTERS=255"
	.align	128
.text._ZN7cutlass13device_kernelIN5flash19enable_sm80_to_sm89INS1_16FlashAttnFwdSm80INS1_25CollectiveMainloopFwdSm80ILi4ELi1ELb0EN4cute5tupleIJNS5_1CILi128EEENS7_ILi64EEES8_EEELi128ENS_10bfloat16_tEfNS_4arch4Sm80ELb1ELb0ELb1ELb1ELb0ELb1ELb1ELb0EEENS1_21CollectiveEpilogueFwdINS6_IJS8_S8_S9_EEENS6_IJNS7_ILi1EEESH_SH_EEESB_SD_Li128ELb1ELb1ELb0ELb0EEENS1_19SingleTileSchedulerILb1ELb0ELb1ELi128EEEEEEEEEvNT_6ParamsE:
        .type           _ZN7cutlass13device_kernelIN5flash19enable_sm80_to_sm89INS1_16FlashAttnFwdSm80INS1_25CollectiveMainloopFwdSm80ILi4ELi1ELb0EN4cute5tupleIJNS5_1CILi128EEENS7_ILi64EEES8_EEELi128ENS_10bfloat16_tEfNS_4arch4Sm80ELb1ELb0ELb1ELb1ELb0ELb1ELb1ELb0EEENS1_21CollectiveEpilogueFwdINS6_IJS8_S8_S9_EEENS6_IJNS7_ILi1EEESH_SH_EEESB_SD_Li128ELb1ELb1ELb0ELb0EEENS1_19SingleTileSchedulerILb1ELb0ELb1ELi128EEEEEEEEEvNT_6ParamsE,@function
        .size           _ZN7cutlass13device_kernelIN5flash19enable_sm80_to_sm89INS1_16FlashAttnFwdSm80INS1_25CollectiveMainloopFwdSm80ILi4ELi1ELb0EN4cute5tupleIJNS5_1CILi128EEENS7_ILi64EEES8_EEELi128ENS_10bfloat16_tEfNS_4arch4Sm80ELb1ELb0ELb1ELb1ELb0ELb1ELb1ELb0EEENS1_21CollectiveEpilogueFwdINS6_IJS8_S8_S9_EEENS6_IJNS7_ILi1EEESH_SH_EEESB_SD_Li128ELb1ELb1ELb0ELb0EEENS1_19SingleTileSchedulerILb1ELb0ELb1ELi128EEEEEEEEEvNT_6ParamsE,(.L_x_3782 - _ZN7cutlass13device_kernelIN5flash19enable_sm80_to_sm89INS1_16FlashAttnFwdSm80INS1_25CollectiveMainloopFwdSm80ILi4ELi1ELb0EN4cute5tupleIJNS5_1CILi128EEENS7_ILi64EEES8_EEELi128ENS_10bfloat16_tEfNS_4arch4Sm80ELb1ELb0ELb1ELb1ELb0ELb1ELb1ELb0EEENS1_21CollectiveEpilogueFwdINS6_IJS8_S8_S9_EEENS6_IJNS7_ILi1EEESH_SH_EEESB_SD_Li128ELb1ELb1ELb0ELb0EEENS1_19SingleTileSchedulerILb1ELb0ELb1ELi128EEEEEEEEEvNT_6ParamsE)
        .other          _ZN7cutlass13device_kernelIN5flash19enable_sm80_to_sm89INS1_16FlashAttnFwdSm80INS1_25CollectiveMainloopFwdSm80ILi4ELi1ELb0EN4cute5tupleIJNS5_1CILi128EEENS7_ILi64EEES8_EEELi128ENS_10bfloat16_tEfNS_4arch4Sm80ELb1ELb0ELb1ELb1ELb0ELb1ELb1ELb0EEENS1_21CollectiveEpilogueFwdINS6_IJS8_S8_S9_EEENS6_IJNS7_ILi1EEESH_SH_EEESB_SD_Li128ELb1ELb1ELb0ELb0EEENS1_19SingleTileSchedulerILb1ELb0ELb1ELi128EEEEEEEEEvNT_6ParamsE,@"STO_CUDA_ENTRY STV_DEFAULT"
_ZN7cutlass13device_kernelIN5flash19enable_sm80_to_sm89INS1_16FlashAttnFwdSm80INS1_25CollectiveMainloopFwdSm80ILi4ELi1ELb0EN4cute5tupleIJNS5_1CILi128EEENS7_ILi64EEES8_EEELi128ENS_10bfloat16_tEfNS_4arch4Sm80ELb1ELb0ELb1ELb1ELb0ELb1ELb1ELb0EEENS1_21CollectiveEpilogueFwdINS6_IJS8_S8_S9_EEENS6_IJNS7_ILi1EEESH_SH_EEESB_SD_Li128ELb1ELb1ELb0ELb0EEENS1_19SingleTileSchedulerILb1ELb0ELb1ELi128EEEEEEEEEvNT_6ParamsE:
        /* <DEDUP_REMOVED lines=17> */
.L_x_1640:
        /* <DEDUP_REMOVED lines=8> */
.L_x_1642:
[----:B------:R-:W-:-:S05]  /*0190*/  MOV R0, c[0x0][0x54c] ;  /* 0x0001530000007a02 */ /* 0x000fca0000000f00 */
.L_x_1641:
[----:B-----5:R-:W-:Y:S01]  /*01a0*/  IMAD R0, R0, c[0x0][0x548], RZ ;  /* 0x0001520000007a24 */ /* 0x020fe200078e02ff */
[----:B------:R-:W-:-:S04]  /*01b0*/  SHF.L.U32 R12, R6, 0x7, RZ ;  /* 0x00000007060c7819 */ /* 0x000fc800000006ff */
[----:B------:R-:W-:-:S04]  /*01c0*/  ISETP.GE.AND P0, PT, R12, R0, PT ;  /* 0x000000000c00720c */ /* 0x000fc80003f06270 */
[----:B------:R-:W-:-:S05]  /*01d0*/  SEL R0, R5, 0xffffffff, !P0 ;  /* 0xffffffff05007807 */ /* 0x000fca0004000000 */
[----:B------:R2:W-:Y:S01]  /*01e0*/  STL [R1+0xe4], R0 ;  /* 0x0000e40001007387 */ /* 0x0005e20000100800 */
[----:B------:R-:W-:Y:S05]  /*01f0*/  BRA `(.L_x_1643) ;  /* 0x0000013000007947 */ /* 0x000fea0003800000 */
.L_x_1639:
[----:B---3--:R-:W-:-:S04]  /*0200*/  ISETP.NE.U32.AND P0, PT, RZ, c[0x0][0x568], PT ;  /* 0x00015a00ff007a0c */ /* 0x008fc80003f05070 */
[----:B------:R-:W-:-:S13]  /*0210*/  ISETP.NE.AND.EX P0, PT, RZ, c[0x0][0x56c], PT, P0 ;  /* 0x00015b00ff007a0c */ /* 0x000fda0003f05300 */
[----:B------:R-:W-:Y:S05]  /*0220*/  @!P0 BRA `(.L_x_1644) ;  /* 0x0000002000008947 */ /* 0x000fea0003800000 */
[----:B------:R1:W5:Y:S01]  /*0230*/  LDG.E R0, [R2.64] ;  /* 0x0000000802007981 */ /* 0x000362000c1e1900 */
[----:B------:R-:W-:Y:S05]  /*0240*/  BRA `(.L_x_1645) ;  /* 0x0000009000007947 */ /* 0x000fea0003800000 */
.L_x_1644:
        /* <DEDUP_REMOVED lines=8> */
.L_x_1646:
[----:B------:R-:W-:-:S05]  /*02d0*/  MOV R0, c[0x0][0x54c] ;  /* 0x0001530000007a02 */ /* 0x000fca0000000f00 */
.L_x_1645:
[----:B-----5:R-:W-:Y:S01]  /*02e0*/  IMAD R0, R0, c[0x0][0x548], RZ ;  /* 0x0001520000007a24 */ /* 0x020fe200078e02ff */
[----:B------:R-:W-:-:S04]  /*02f0*/  SHF.L.U32 R12, R6, 0x7, RZ ;  /* 0x00000007060c7819 */ /* 0x000fc800000006ff */
[----:B------:R-:W-:-:S04]  /*0300*/  ISETP.GE.AND P0, PT, R12, R0, PT ;  /* 0x000000000c00720c */ /* 0x000fc80003f06270 */
[----:B------:R-:W-:-:S05]  /*0310*/  SEL R0, R5, 0xffffffff, !P0 ;  /* 0xffffffff05007807 */ /* 0x000fca0004000000 */
[----:B------:R2:W-:Y:S04]  /*0320*/  STL [R1+0xe4], R0 ;  /* 0x0000e40001007387 */ /* 0x0005e80000100800 */
.L_x_1643:
        /* <DEDUP_REMOVED lines=10> */
[----:B------:R-:W-:Y:S02]  /*03d0*/  ISETP.NE.AND.EX P4, PT, RZ, c[0x0][0x354], PT, P1 ;  /* 0x0000d500ff007a0c */ /* 0x000fe40003f85310 */
[----:B------:R-:W-:-:S02]  /*03e0*/  ISETP.NE.AND.EX P1, PT, RZ, c[0x0][0x34c], PT, P3 ;  /* 0x0000d300ff007a0c */ /* 0x000fc40003f25330 */
[----:B------:R-:W-:Y:S01]  /*03f0*/  ISETP.NE.U32.AND P2, PT, RZ, c[0x0][0x358], PT ;  /* 0x0000d600ff007a0c */ /* 0x000fe20003f45070 */
[----:B--2---:R-:W-:-:S03]  /*0400*/  IMAD.MOV.U32 R0, RZ, RZ, RZ ;  /* 0x000000ffff007224 */ /* 0x004fc600078e00ff */
[----:B------:R-:W-:Y:S01]  /*0410*/  ISETP.NE.AND.EX P2, PT, RZ, c[0x0][0x35c], PT, P2 ;  /* 0x0000d700ff007a0c */ /* 0x000fe20003f45320 */
[----:B-1----:R-:W-:-:S04]  /*0420*/  @P0 IMAD.WIDE R2, R15, R31, c[0x0][0x370] ;  /* 0x0000dc000f020625 */ /* 0x002fc800078e021f */
[CC--:B------:R-:W-:Y:S01]  /*0430*/  IMAD.WIDE R6, R15.reuse, R31.reuse, c[0x0][0x348] ;  /* 0x0000d2000f067625 */ /* 0x0c0fe200078e021f */
[----:B------:R1:W2:Y:S03]  /*0440*/  @P0 LDG.E R10, [R2.64] ;  /* 0x00000008020a0981 */ /* 0x0002a6000c1e1900 */
[----:B------:R-:W-:Y:S01]  /*0450*/  IMAD.MOV.U32 R13, RZ, RZ, RZ ;  /* 0x000000ffff0d7224 */ /* 0x000fe200078e00ff */
[----:B------:R-:W3:Y:S04]  /*0460*/  @P1 LDG.E R0, [R6.64] ;  /* 0x0000000806001981 */ /* 0x000ee8000c1e1900 */
[----:B------:R-:W4:Y:S01]  /*0470*/  @P4 LDG.E R14, [R4.64] ;  /* 0x00000008040e4981 */ /* 0x000f22000c1e1900 */
[----:B-1----:R-:W-:-:S05]  /*0480*/  IMAD.WIDE R2, R15, R31, c[0x0][0x358] ;  /* 0x0000d6000f027625 */ /* 0x002fca00078e021f */
[----:B------:R-:W4:Y:S01]  /*0490*/  @P2 LDG.E R13, [R2.64] ;  /* 0x00000008020d2981 */ /* 0x000f22000c1e1900 */
[----:B------:R-:W-:-:S03]  /*04a0*/  ISETP.NE.U32.AND P0, PT, RZ, c[0x0][0x360], PT ;  /* 0x0000d800ff007a0c */ /* 0x000fc60003f05070 */
[----:B------:R-:W1:Y:S01]  /*04b0*/  S2R R19, SR_CTAID.Y ;  /* 0x0000000000137919 */ /* 0x000e620000002600 */
[----:B------:R-:W-:Y:S02]  /*04c0*/  ISETP.NE.AND.EX P0, PT, RZ, c[0x0][0x364], PT, P0 ;  /* 0x0000d900ff007a0c */ /* 0x000fe40003f05300 */
[----:B------:R-:W-:-:S11]  /*04d0*/  MOV R11, c[0x0][0x168] ;  /* 0x00005a00000b7a02 */ /* 0x000fd60000000f00 */
[----:B------:R-:W-:-:S05]  /*04e0*/  @P0 IMAD.WIDE R8, R15, R31, c[0x0][0x360] ;  /* 0x0000d8000f080625 */ /* 0x000fca00078e021f */
[----:B------:R4:W5:Y:S01]  /*04f0*/  @P0 LDG.E R11, [R8.64] ;  /* 0x00000008080b0981 */ /* 0x000962000c1e1900 */
[----:B-1----:R-:W-:-:S03]  /*0500*/  SHF.R.S32.HI R211, RZ, 0x1f, R19 ;  /* 0x0000001fffd37819 */ /* 0x002fc60000011413 */
[----:B---3--:R1:W-:Y:S04]  /*0510*/  STL [R1+0x4c], R0 ;  /* 0x00004c0001007387 */ /* 0x0083e80000100800 */
[----:B--2---:R-:W-:Y:S01]  /*0520*/  STL [R1+0x48], R10 ;  /* 0x0000480a01007387 */ /* 0x004fe20000100800 */
[----:B----4-:R-:W-:Y:S01]  /*0530*/  IMAD.IADD R8, R14, 0x1, R10 ;  /* 0x000000010e087824 */ /* 0x010fe200078e020a */
[----:B-1----:R-:W-:Y:S02]  /*0540*/  MOV R0, c[0x0][0x228] ;  /* 0x00008a0000007a02 */ /* 0x002fe40000000f00 */
[----:B------:R-:W-:Y:S04]  /*0550*/  STL [R1+0x54], R13 ;  /* 0x0000540d01007387 */ /* 0x000fe80000100800 */
[----:B------:R-:W-:Y:S04]  /*0560*/  STL [R1+0xa8], R0 ;  /* 0x0000a80001007387 */ /* 0x000fe80000100800 */
[----:B------:R1:W-:Y:S02]  /*0570*/  STL [R1+0x50], R8 ;  /* 0x0000500801007387 */ /* 0x0003e40000100800 */
[----:B-1----:R-:W-:Y:S01]  /*0580*/  IMAD.MOV.U32 R8, RZ, RZ, c[0x0][0x1d0] ;  /* 0x00007400ff087624 */ /* 0x002fe200078e00ff */
[----:B------:R-:W-:Y:S05]  /*0590*/  @P0 BRA `(.L_x_1647) ;  /* 0x0000004000000947 */ /* 0x000fea0003800000 */
[----:B------:R-:W-:Y:S05]  /*05a0*/  @!P1 BRA `(.L_x_1647) ;  /* 0x0000003000009947 */ /* 0x000fea0003800000 */
[----:B------:R1:W2:Y:S04]  /*05b0*/  LDG.E R0, [R6.64] ;  /* 0x0000000806007981 */ /* 0x0002a8000c1e1900 */
[----:B-1----:R-:W2:Y:S02]  /*05c0*/  LDG.E R6, [R6.64+0x4] ;  /* 0x0000040806067981 */ /* 0x002ea4000c1e1900 */
[----:B--2--5:R-:W-:-:S05]  /*05d0*/  IADD3 R11, -R0, R6, RZ ;  /* 0x00000006000b7210 */ /* 0x024fca0007ffe1ff */
.L_x_1647:
[----:B-----5:R1:W-:Y:S01]  /*05e0*/  STL [R1+0x58], R11 ;  /* 0x0000580b01007387 */ /* 0x0203e20000100800 */
[----:B------:R-:W-:-:S04]  /*05f0*/  ISETP.NE.U32.AND P0, PT, RZ, c[0x0][0x368], PT ;  /* 0x0000da00ff007a0c */ /* 0x000fc80003f05070 */
[----:B------:R-:W-:-:S13]  /*0600*/  ISETP.NE.AND.EX P0, PT, RZ, c[0x0][0x36c], PT, P0 ;  /* 0x0000db00ff007a0c */ /* 0x000fda0003f05300 */
[----:B------:R-:W-:Y:S05]  /*0610*/  @!P0 BRA `(.L_x_1648) ;  /* 0x0000003000008947 */ /* 0x000fea0003800000 */
[----:B------:R-:W-:-:S05]  /*0620*/  IMAD.WIDE R4, R15, R31, c[0x0][0x368] ;  /* 0x0000da000f047625 */ /* 0x000fca00078e021f */
[----:B------:R2:W5:Y:S01]  /*0630*/  LDG.E R8, [R4.64] ;  /* 0x0000000804087981 */ /* 0x000562000c1e1900 */
[----:B------:R-:W-:Y:S05]  /*0640*/  BRA `(.L_x_1649) ;  /* 0x0000004000007947 */ /* 0x000fea0003800000 */
.L_x_1648:
[----:B------:R-:W-:Y:S05]  /*0650*/  @!P4 BRA `(.L_x_1649) ;  /* 0x000000300000c947 */ /* 0x000fea0003800000 */
[----:B------:R2:W3:Y:S04]  /*0660*/  LDG.E R0, [R4.64] ;  /* 0x0000000804007981 */ /* 0x0004e8000c1e1900 */
[----:B--2---:R-:W3:Y:S02]  /*0670*/  LDG.E R4, [R4.64+0x4] ;  /* 0x0000040804047981 */ /* 0x004ee4000c1e1900 */
[----:B---3--:R-:W-:Y:S02]  /*0680*/  IADD3 R8, -R0, R4, RZ ;  /* 0x0000000400087210 */ /* 0x008fe40007ffe1ff */
.L_x_1649:
[----:B------:R3:W4:Y:S04]  /*0690*/  LDL.LU R6, [R1+0xa8] ;  /* 0x0000a80001067983 */ /* 0x0007280000300800 */
[----:B--2---:R2:W4:Y:S04]  /*06a0*/  @P2 LDG.E R5, [R2.64] ;  /* 0x0000000802052981 */ /* 0x004528000c1e1900 */
[----:B------:R2:W4:Y:S01]  /*06b0*/  @P2 LDG.E R4, [R2.64+0x4] ;  /* 0x0000040802042981 */ /* 0x000522000c1e1900 */
[----:B------:R-:W-:Y:S01]  /*06c0*/  ISETP.NE.U32.AND P0, PT, RZ, c[0x0][0x378], PT ;  /* 0x0000de00ff007a0c */ /* 0x000fe20003f05070 */
[----:B-----5:R-:W-:-:S03]  /*06d0*/  IMAD.MOV.U32 R20, RZ, RZ, R8 ;  /* 0x000000ffff147224 */ /* 0x020fc600078e0008 */
[----:B------:R-:W-:-:S13]  /*06e0*/  ISETP.NE.AND.EX P0, PT, RZ, c[0x0][0x37c], PT, P0 ;  /* 0x0000df00ff007a0c */ /* 0x000fda0003f05300 */
[----:B--2---:R-:W-:-:S05]  /*06f0*/  @P0 IMAD.WIDE R2, R15, R31, c[0x0][0x378] ;  /* 0x0000de000f020625 */ /* 0x004fca00078e021f */
[----:B------:R2:W3:Y:S01]  /*0700*/  @P0 LDG.E R20, [R2.64] ;  /* 0x0000000802140981 */ /* 0x0004e2000c1e1900 */
[----:B------:R-:W-:Y:S02]  /*0710*/  IMAD.MOV.U32 R0, RZ, RZ, c[0x0][0x2c4] ;  /* 0x0000b100ff007624 */ /* 0x000fe400078e00ff */
[----:B------:R-:W-:-:S03]  /*0720*/  IMAD.IADD R10, R8, 0x1, -R10 ;  /* 0x00000001080a7824 */ /* 0x000fc600078e0a0a */
[----:B------:R-:W-:Y:S02]  /*0730*/  ISETP.NE.AND P0, PT, R0, 0x1, PT ;  /* 0x000000010000780c */ /* 0x000fe40003f05270 */
[----:B------:R-:W-:Y:S01]  /*0740*/  IADD3 R0, R12, 0x7f, RZ ;  /* 0x0000007f0c007810 */ /* 0x000fe20007ffe0ff */
[----:B------:R1:W-:Y:S10]  /*0750*/  STL [R1+0x5c], R10 ;  /* 0x00005c0a01007387 */ /* 0x0003f40000100800 */
[----:B--2---:R-:W-:-:S05]  /*0760*/  @P0 IMAD.HI.U32 R2, R0, c[0x0][0x2c8], RZ ;  /* 0x0000b20000020a27 */ /* 0x004fca00078e00ff */
[----:B------:R-:W-:Y:S01]  /*0770*/  @P0 SHF.R.U32.HI R0, RZ, c[0x0][0x2cc], R2 ;  /* 0x0000b300ff000a19 */ /* 0x000fe20000011602 */
[----:B----4-:R-:W-:-:S04]  /*0780*/  @P2 IMAD.IADD R6, R4, 0x1, -R5 ;  /* 0x0000000104062824 */ /* 0x010fc800078e0a05 */
[--C-:B------:R-:W-:Y:S01]  /*0790*/  IMAD.IADD R7, R10, 0x1, R6.reuse ;  /* 0x000000010a077824 */ /* 0x100fe200078e0206 */
[----:B------:R1:W-:Y:S01]  /*07a0*/  STL [R1+0xa8], R6 ;  /* 0x0000a80601007387 */ /* 0x0003e20000100800 */
[----:B------:R-:W-:-:S03]  /*07b0*/  IMAD.MOV.U32 R35, RZ, RZ, R6 ;  /* 0x000000ffff237224 */ /* 0x000fc600078e0006 */
[----:B------:R-:W-:Y:S01]  /*07c0*/  IADD3 R0, R0, 0x40, R7 ;  /* 0x0000004000007810 */ /* 0x000fe20007ffe007 */
[----:B------:R1:W-:Y:S01]  /*07d0*/  STL [R1+0xac], R7 ;  /* 0x0000ac0701007387 */ /* 0x0003e20000100800 */
[----:B------:R-:W-:-:S03]  /*07e0*/  IADD3 R2, R7, 0x3f, RZ ;  /* 0x0000003f07027810 */ /* 0x000fc60007ffe0ff */
[----:B------:R-:W-:Y:S01]  /*07f0*/  IMAD.IADD R0, R0, 0x1, -R11 ;  /* 0x0000000100007824 */ /* 0x000fe200078e0a0b */
[----:B------:R-:W-:Y:S01]  /*0800*/  SHF.R.S32.HI R3, RZ, 0x1f, R2 ;  /* 0x0000001fff037819 */ /* 0x000fe20000011402 */
[----:B------:R1:W-:Y:S03]  /*0810*/  STL.64 [R1+0x60], R6 ;  /* 0x0000600601007387 */ /* 0x0003e60000100a00 */
[----:B------:R-:W-:Y:S02]  /*0820*/  SHF.R.S32.HI R4, RZ, 0x1f, R0 ;  /* 0x0000001fff047819 */ /* 0x000fe40000011400 */
[----:B------:R-:W-:Y:S02]  /*0830*/  LEA.HI R2, R3, R2, RZ, 0x6 ;  /* 0x0000000203027211 */ /* 0x000fe400078f30ff */
[----:B------:R-:W-:Y:S02]  /*0840*/  LEA.HI R0, R4, R0, RZ, 0x6 ;  /* 0x0000000004007211 */ /* 0x000fe400078f30ff */
[----:B------:R-:W-:Y:S01]  /*0850*/  SHF.R.S32.HI R3, RZ, 0x6, R2 ;  /* 0x00000006ff037819 */ /* 0x000fe20000011402 */
[----:B------:R-:W-:Y:S01]  /*0860*/  IMAD.MOV R2, RZ, RZ, -R10 ;  /* 0x000000ffff027224 */ /* 0x000fe200078e0a0a */
[----:B------:R-:W-:Y:S01]  /*0870*/  SHF.R.S32.HI R0, RZ, 0x6, R0 ;  /* 0x00000006ff007819 */ /* 0x000fe20000011400 */
[----:B---3--:R1:W-:Y:S03]  /*0880*/  STL [R1+0x68], R20 ;  /* 0x0000681401007387 */ /* 0x0083e60000100800 */
[----:B------:R-:W-:-:S02]  /*0890*/  IMNMX R0, R3, R0, PT ;  /* 0x0000000003007217 */ /* 0x000fc40003800200 */
[----:B------:R-:W-:-:S03]  /*08a0*/  IMNMX R2, RZ, R2, !PT ;  /* 0x00000002ff027217 */ /* 0x000fc60007800200 */
[----:B------:R-:W-:Y:S01]  /*08b0*/  IMAD R0, R0, 0x40, -R10 ;  /* 0x0000004000007824 */ /* 0x000fe200078e0a0a */
[----:B------:R-:W-:-:S04]  /*08c0*/  SHF.R.U32.HI R150, RZ, 0x6, R2 ;  /* 0x00000006ff967819 */ /* 0x000fc80000011602 */
[----:B------:R-:W-:Y:S01]  /*08d0*/  IMNMX R0, R0, R6, PT ;  /* 0x0000000600007217 */ /* 0x000fe20003800200 */
[----:B------:R-:W-:-:S03]  /*08e0*/  IMAD.MOV.U32 R4, RZ, RZ, R150 ;  /* 0x000000ffff047224 */ /* 0x000fc600078e0096 */
[----:B------:R-:W-:-:S13]  /*08f0*/  ISETP.GT.AND P0, PT, R0, R2, PT ;  /* 0x000000020000720c */ /* 0x000fda0003f04270 */
        /* <DEDUP_REMOVED lines=11> */
[----:B------:R-:W-:Y:S01]  /*09b0*/  IMAD.MOV.U32 R190, RZ, RZ, 0x6 ;  /* 0x00000006ffbe7424 */ /* 0x000fe200078e00ff */
[----:B------:R-:W-:Y:S01]  /*09c0*/  SHF.R.S32.HI R9, RZ, 0x1f, R15 ;  /* 0x0000001fff097819 */ /* 0x000fe2000001140f */
[----:B------:R-:W-:Y:S01]  /*09d0*/  IMAD R7, R211, c[0x0][0x1e8], RZ ;  /* 0x00007a00d3077a24 */ /* 0x000fe200078e02ff */
[----:B------:R-:W-:Y:S01]  /*09e0*/  LEA.HI R96, R6, R16, RZ, 0x3 ;  /* 0x0000001006607211 */ /* 0x000fe200078f18ff */
[----:B------:R-:W-:Y:S01]  /*09f0*/  IMAD.WIDE.U32 R24, R19, c[0x0][0x1e8], RZ ;  /* 0x00007a0013187a25 */ /* 0x000fe200078e00ff */
[----:B------:R-:W-:Y:S01]  /*0a00*/  SEL R26, R9, RZ, !P2 ;  /* 0x000000ff091a7207 */ /* 0x000fe20005000000 */
[----:B------:R-:W-:Y:S01]  /*0a10*/  UMOV UR10, 0x30 ;  /* 0x00000030000a7882 */ /* 0x000fe20000000000 */
[----:B------:R-:W-:Y:S01]  /*0a20*/  LOP3.LUT R0, R96, 0xfffffff8, RZ, 0xc0, !PT ;  /* 0xfffffff860007812 */ /* 0x000fe200078ec0ff */
[----:B------:R-:W-:Y:S01]  /*0a30*/  IMAD.MOV.U32 R34, RZ, RZ, c[0x0][0x23c] ;  /* 0x00008f00ff227624 */ /* 0x000fe200078e00ff */
[----:B------:R-:W-:Y:S01]  /*0a40*/  SEL R100, R15, RZ, !P2 ;  /* 0x000000ff0f647207 */ /* 0x000fe20005000000 */
[C---:B------:R-:W-:Y:S01]  /*0a50*/  IMAD R22, R211.reuse, c[0x0][0x210], RZ ;  /* 0x00008400d3167a24 */ /* 0x040fe200078e02ff */
[----:B------:R-:W-:Y:S01]  /*0a60*/  MOV R170, c[0x0][0x238] ;  /* 0x00008e0000aa7a02 */ /* 0x000fe20000000f00 */
[----:B------:R-:W-:Y:S01]  /*0a70*/  IMAD.IADD R28, R16, 0x1, -R0 ;  /* 0x00000001101c7824 */ /* 0x000fe200078e0a00 */
[----:B------:R-:W-:Y:S01]  /*0a80*/  SHF.R.S32.HI R96, RZ, 0x3, R96 ;  /* 0x00000003ff607819 */ /* 0x000fe20000011460 */
[----:B------:R-:W-:Y:S01]  /*0a90*/  IMAD R0, R211, c[0x0][0x240], RZ ;  /* 0x00009000d3007a24 */ /* 0x000fe200078e02ff */
[----:B------:R-:W-:Y:S01]  /*0aa0*/  IADD3 R91, R4, -0x1, RZ ;  /* 0xffffffff045b7810 */ /* 0x000fe20007ffe0ff */
[----:B------:R-:W-:Y:S01]  /*0ab0*/  IMAD.SHL.U32 R32, R28, 0x8, RZ ;  /* 0x000000081c207824 */ /* 0x000fe200078e00ff */
[C---:B------:R-:W-:Y:S01]  /*0ac0*/  SHF.L.U64.HI R199, R170.reuse, R190, c[0x0][0x23c] ;  /* 0x00008f00aac77619 */ /* 0x040fe200000102be */
[C---:B------:R-:W-:Y:S01]  /*0ad0*/  IMAD R0, R19.reuse, c[0x0][0x244], R0 ;  /* 0x0000910013007a24 */ /* 0x040fe200078e0200 */
[----:B------:R-:W-:Y:S01]  /*0ae0*/  SHF.R.S32.HI R30, RZ, 0x1f, R96 ;  /* 0x0000001fff1e7819 */ /* 0x000fe20000011460 */
[----:B------:R-:W-:Y:S01]  /*0af0*/  IMAD.SHL.U32 R208, R170, 0x40, RZ ;  /* 0x00000040aad07824 */ /* 0x000fe200078e00ff */
[--C-:B------:R-:W-:Y:S01]  /*0b00*/  SHF.R.S32.HI R33, RZ, 0x1f, R32.reuse ;  /* 0x0000001fff217819 */ /* 0x100fe20000011420 */
[----:B------:R-:W-:Y:S01]  /*0b10*/  IMAD.SHL.U32 R28, R28, 0x4, RZ ;  /* 0x000000041c1c7824 */ /* 0x000fe200078e00ff */
[----:B------:R-:W-:Y:S01]  /*0b20*/  IADD3 R148, P0, R96, R13, RZ ;  /* 0x0000000d60947210 */ /* 0x000fe20007f1e0ff */
[----:B------:R-:W-:Y:S01]  /*0b30*/  IMAD R18, R30, c[0x0][0x280], RZ ;  /* 0x0000a0001e127a24 */ /* 0x000fe200078e02ff */
[----:B------:R-:W-:Y:S01]  /*0b40*/  SHF.R.S32.HI R5, RZ, 0x1f, R91 ;  /* 0x0000001fff057819 */ /* 0x000fe2000001145b */
[----:B-1----:R-:W-:Y:S01]  /*0b50*/  IMAD.WIDE.U32 R2, R19, c[0x0][0x240], R32 ;  /* 0x0000900013027a25 */ /* 0x002fe200078e0020 */
[----:B------:R-:W-:Y:S01]  /*0b60*/  LEA.HI.X.SX32 R163, R13, R30, 0x1, P0 ;  /* 0x0000001e0da37211 */ /* 0x000fe200000f0eff */
[----:B------:R-:W-:Y:S01]  /*0b70*/  ULDC UR6, c[0x0][0x284] ;  /* 0x0000a10000067ab9 */ /* 0x000fe20000000800 */
[----:B------:R-:W-:Y:S01]  /*0b80*/  LEA.HI R6, R6, R16, RZ, 0x6 ;  /* 0x0000001006067211 */ /* 0x000fe200078f30ff */
[----:B------:R-:W-:Y:S01]  /*0b90*/  IMAD.IADD R3, R3, 0x1, R0 ;  /* 0x0000000103037824 */ /* 0x000fe200078e0200 */
[----:B------:R-:W-:Y:S01]  /*0ba0*/  IADD3 R94, R32, 0x40, RZ ;  /* 0x00000040205e7810 */ /* 0x000fe20007ffe0ff */
[----:B------:R-:W-:Y:S01]  /*0bb0*/  IMAD R0, R26, c[0x0][0x248], RZ ;  /* 0x000092001a007a24 */ /* 0x000fe200078e02ff */
[----:B------:R-:W-:Y:S01]  /*0bc0*/  ISETP.GE.AND P6, PT, R32, c[0x0][0x1d4], PT ;  /* 0x0000750020007a0c */ /* 0x000fe20003fc6270 */
[----:B------:R-:W-:Y:S01]  /*0bd0*/  IMAD.WIDE.U32 R2, R100, c[0x0][0x248], R2 ;  /* 0x0000920064027a25 */ /* 0x000fe200078e0002 */
[----:B------:R-:W-:Y:S01]  /*0be0*/  ISETP.GE.AND P5, PT, R94, c[0x0][0x1d4], PT ;  /* 0x000075005e007a0c */ /* 0x000fe20003fa6270 */
[----:B------:R-:W-:Y:S01]  /*0bf0*/  ULDC UR5, c[0x0][0x294] ;  /* 0x0000a50000057ab9 */ /* 0x000fe20000000800 */
[----:B------:R-:W-:Y:S01]  /*0c00*/  IADD3 R27, R14, R8, RZ ;  /* 0x000000080e1b7210 */ /* 0x000fe20007ffe0ff */
[----:B------:R-:W-:Y:S01]  /*0c10*/  IMAD R4, R100, c[0x0][0x24c], R0 ;  /* 0x0000930064047a24 */ /* 0x000fe200078e0200 */
[----:B------:R-:W-:Y:S01]  /*0c20*/  SHF.R.S32.HI R29, RZ, 0x1f, R28 ;  /* 0x0000001fff1d7819 */ /* 0x000fe2000001141c */
[----:B------:R-:W-:Y:S01]  /*0c30*/  IMAD R0, R199, R91, RZ ;  /* 0x0000005bc7007224 */ /* 0x000fe200078e02ff */
[C---:B------:R-:W-:Y:S01]  /*0c40*/  IADD3 R169, R96.reuse, 0x10, RZ ;  /* 0x0000001060a97810 */ /* 0x040fe20007ffe0ff */
[----:B------:R-:W-:Y:S01]  /*0c50*/  IMAD.IADD R3, R3, 0x1, R4 ;  /* 0x0000000103037824 */ /* 0x000fe200078e0204 */
[C---:B------:R-:W-:Y:S01]  /*0c60*/  IADD3 R168, R96.reuse, 0x20, RZ ;  /* 0x0000002060a87810 */ /* 0x040fe20007ffe0ff */
[----:B------:R-:W-:Y:S01]  /*0c70*/  IMAD R4, R91, -0x40, -R96 ;  /* 0xffffffc05b047824 */ /* 0x000fe200078e0a60 */
[----:B------:R-:W-:Y:S01]  /*0c80*/  IADD3 R167, R96, 0x30, RZ ;  /* 0x0000003060a77810 */ /* 0x000fe20007ffe0ff */
[----:B------:R-:W-:Y:S01]  /*0c90*/  IMAD R5, R5, R208, R0 ;  /* 0x000000d005057224 */ /* 0x000fe200078e0200 */
[----:B------:R-:W-:Y:S01]  /*0ca0*/  UIMAD UR6, UR10, UR6, URZ ;  /* 0x000000060a0672a4 */ /* 0x000fe2000f8e023f */
[----:B------:R-:W-:Y:S01]  /*0cb0*/  IMAD R0, R163, c[0x0][0x238], RZ ;  /* 0x00008e00a3007a24 */ /* 0x000fe200078e02ff */
[----:B------:R-:W-:Y:S01]  /*0cc0*/  IADD3 R10, R4, R35, RZ ;  /* 0x00000023040a7210 */ /* 0x000fe20007ffe0ff */
[----:B------:R-:W-:Y:S01]  /*0cd0*/  IMAD.WIDE.U32 R138, R148, c[0x0][0x238], R2 ;  /* 0x00008e00948a7a25 */ /* 0x000fe200078e0002 */
[----:B------:R-:W-:Y:S01]  /*0ce0*/  UIMAD UR5, UR10, UR5, URZ ;  /* 0x000000050a0572a4 */ /* 0x000fe2000f8e023f */
[----:B------:R-:W-:Y:S01]  /*0cf0*/  P2R R165, PR, RZ, 0x20 ;  /* 0x00000020ffa57803 */ /* 0x000fe20000000000 */
[----:B------:R-:W-:Y:S01]  /*0d00*/  ULDC UR7, c[0x0][0x27c] ;  /* 0x00009f0000077ab9 */ /* 0x000fe20000000800 */
[----:B------:R-:W-:Y:S01]  /*0d10*/  IMAD.SHL.U32 R2, R96, 0x40, RZ ;  /* 0x0000004060027824 */ /* 0x000fe200078e00ff */
[----:B------:R-:W-:Y:S01]  /*0d20*/  ISETP.GE.AND P0, PT, R10, 0x1, PT ;  /* 0x000000010a00780c */ /* 0x000fe20003f06270 */
[----:B------:R-:W-:Y:S01]  /*0d30*/  IMAD R4, R148, c[0x0][0x23c], R0 ;  /* 0x00008f0094047a24 */ /* 0x000fe200078e0200 */
[----:B------:R-:W-:Y:S01]  /*0d40*/  MOV R134, R138 ;  /* 0x0000008a00867202 */ /* 0x000fe20000000f00 */
[----:B------:R-:W-:Y:S01]  /*0d50*/  IMAD.SHL.U32 R0, R6, 0x8, RZ ;  /* 0x0000000806007824 */ /* 0x000fe200078e00ff */
[----:B------:R-:W-:Y:S01]  /*0d60*/  LOP3.LUT R132, R2, 0x1c0, RZ, 0xc0, !PT ;  /* 0x000001c002847812 */ /* 0x000fe200078ec0ff */
[----:B------:R-:W-:Y:S01]  /*0d70*/  IMAD.IADD R135, R139, 0x1, R4 ;  /* 0x000000018b877824 */ /* 0x000fe200078e0204 */
[----:B------:R-:W-:Y:S01]  /*0d80*/  ISETP.GE.AND P2, PT, R10, 0x11, PT ;  /* 0x000000110a00780c */ /* 0x000fe20003f46270 */
[----:B------:R-:W-:Y:S01]  /*0d90*/  IMAD R4, R19, c[0x0][0x1ec], R7 ;  /* 0x00007b0013047a24 */ /* 0x000fe200078e0207 */
[----:B------:R-:W-:Y:S01]  /*0da0*/  LOP3.LUT R145, R0, 0xfffffe00, RZ, 0xc0, !PT ;  /* 0xfffffe0000917812 */ /* 0x000fe200078ec0ff */
[----:B------:R-:W-:Y:S01]  /*0db0*/  IMAD.WIDE.U32 R2, R91, R208, R134 ;  /* 0x000000d05b027225 */ /* 0x000fe200078e0086 */
[----:B------:R-:W-:Y:S01]  /*0dc0*/  LOP3.LUT R74, R132, 0x38, R32, 0xf8, !PT ;  /* 0x00000038844a7812 */ /* 0x000fe200078ef820 */
[----:B------:R-:W-:Y:S01]  /*0dd0*/  USHF.L.U32 UR10, UR7, 0x1, URZ ;  /* 0x00000001070a7899 */ /* 0x000fe2000800063f */
[----:B------:R-:W-:Y:S01]  /*0de0*/  SHF.R.U32.HI R200, RZ, 0x3, R132 ;  /* 0x00000003ffc87819 */ /* 0x000fe20000011684 */
[----:B------:R-:W-:Y:S01]  /*0df0*/  IMAD.IADD R3, R3, 0x1, R5 ;  /* 0x0000000103037824 */ /* 0x000fe200078e0205 */
[C---:B------:R-:W-:Y:S01]  /*0e00*/  @P0 LEA R6, P1, R2.reuse, c[0x0][0x220], 0x1 ;  /* 0x0000880002060a11 */ /* 0x040fe200078208ff */
[----:B------:R-:W-:Y:S01]  /*0e10*/  IMAD R14, R211, c[0x0][0x260], RZ ;  /* 0x00009800d30e7a24 */ /* 0x000fe200078e02ff */
[----:B------:R-:W-:Y:S01]  /*0e20*/  LOP3.LUT R74, R145, R74, R200, 0xf6, !PT ;  /* 0x0000004a914a7212 */ /* 0x000fe200078ef6c8 */
[----:B------:R-:W-:Y:S01]  /*0e30*/  IMAD.IADD R25, R25, 0x1, R4 ;  /* 0x0000000119197824 */ /* 0x000fe200078e0204 */
[----:B------:R-:W-:Y:S01]  /*0e40*/  @P0 LEA.HI.X R7, R2, c[0x0][0x224], R3, 0x1, P1 ;  /* 0x0000890002070a11 */ /* 0x000fe200008f0c03 */
[C---:B------:R-:W-:Y:S01]  /*0e50*/  IMAD R14, R19.reuse, c[0x0][0x264], R14 ;  /* 0x00009900130e7a24 */ /* 0x040fe200078e020e */
[----:B------:R-:W-:Y:S01]  /*0e60*/  ISETP.GE.AND P1, PT, R10, 0x21, PT ;  /* 0x000000210a00780c */ /* 0x000fe20003f26270 */
[----:B------:R-:W-:Y:S01]  /*0e70*/  IMAD.SHL.U32 R74, R74, 0x2, RZ ;  /* 0x000000024a4a7824 */ /* 0x000fe200078e00ff */
[----:B------:R-:W-:Y:S01]  /*0e80*/  P2R R166, PR, RZ, 0x40 ;  /* 0x00000040ffa67803 */ /* 0x000fe20000000000 */
[----:B------:R-:W-:Y:S01]  /*0e90*/  IMAD R18, R96, c[0x0][0x284], R18 ;  /* 0x0000a10060127a24 */ /* 0x000fe200078e0212 */
[----:B------:R-:W-:Y:S01]  /*0ea0*/  ULDC UR4, c[0x0][0x1d4] ;  /* 0x0000750000047ab9 */ /* 0x000fe20000000800 */
[----:B------:R-:W-:Y:S01]  /*0eb0*/  IMAD R22, R19, c[0x0][0x214], R22 ;  /* 0x0000850013167a24 */ /* 0x000fe200078e0216 */
[----:B------:R-:W-:Y:S01]  /*0ec0*/  @!PT LDS RZ, [RZ] ;  /* 0x00000000fffff984 */ /* 0x000fe20000000800 */
[----:B------:R-:W-:Y:S01]  /*0ed0*/  @!PT LDS RZ, [RZ] ;  /* 0x00000000fffff984 */ /* 0x000fe20000000800 */
[----:B------:R-:W-:Y:S01]  /*0ee0*/  @!PT LDS RZ, [RZ] ;  /* 0x00000000fffff984 */ /* 0x000fe20000000800 */
[----:B------:R1:W-:Y:S01]  /*0ef0*/  @P0 LDGSTS.E.BYPASS.LTC128B.128 [R74+0x4100], [R6.64], !P6 ;  /* 0x04100000064a0fae */ /* 0x0003e2000f101d48 */
[----:B------:R-:W-:Y:S01]  /*0f00*/  IMAD.MOV.U32 R176, RZ, RZ, 0x5 ;  /* 0x00000005ffb07424 */ /* 0x000fe200078e00ff */
[----:B------:R-:W-:Y:S01]  /*0f10*/  UISETP.GE.AND UP0, UPT, UR7, 0x1, UPT ;  /* 0x000000010700788c */ /* 0x000fe2000bf06270 */
[----:B------:R-:W-:Y:S01]  /*0f20*/  IMAD.SHL.U32 R171, R170, 0x20, RZ ;  /* 0x00000020aaab7824 */ /* 0x000fe200078e00ff */
[----:B------:R1:W-:Y:S01]  /*0f30*/  @P0 LDGSTS.E.BYPASS.LTC128B.128 [R74+0x6100], [R6.64+0x80], !P5 ;  /* 0x06100080064a0fae */ /* 0x0003e2000e901d48 */
[----:B------:R-:W-:Y:S01]  /*0f40*/  ISETP.GT.AND P0, PT, R10, 0x30, PT ;  /* 0x000000300a00780c */ /* 0x000fe20003f04270 */
[----:B------:R-:W-:Y:S01]  /*0f50*/  IMAD.WIDE.U32 R178, R96, c[0x0][0x1e0], RZ ;  /* 0x0000780060b27a25 */ /* 0x000fe200078e00ff */
[----:B------:R-:W-:-:S03]  /*0f60*/  UIADD3 UR4, -UR10, UR4, URZ ;  /* 0x000000040a047290 */ /* 0x000fc6000fffe13f */
[----:B------:R-:W-:Y:S02]  /*0f70*/  IMAD.MOV.U32 R187, RZ, RZ, c[0x0][0x1e4] ;  /* 0x00007900ffbb7624 */ /* 0x000fe400078e00ff */
[----:B------:R-:W-:-:S04]  /*0f80*/  IMAD.WIDE.U32 R184, R169, c[0x0][0x1e0], RZ ;  /* 0x00007800a9b87a25 */ /* 0x000fc800078e00ff */
[----:B------:R-:W-:-:S04]  /*0f90*/  IMAD.WIDE.U32 R180, R167, c[0x0][0x1e0], RZ ;  /* 0x00007800a7b47a25 */ /* 0x000fc800078e00ff */
[----:B------:R-:W-:Y:S02]  /*0fa0*/  IMAD R187, R187, 0x30, RZ ;  /* 0x00000030bbbb7824 */ /* 0x000fe400078e02ff */
[----:B------:R-:W-:-:S04]  /*0fb0*/  IMAD.WIDE.U32 R182, R168, c[0x0][0x1e0], RZ ;  /* 0x00007800a8b67a25 */ /* 0x000fc800078e00ff */
[----:B------:R-:W-:Y:S02]  /*0fc0*/  IMAD.IADD R162, R35, 0x1, -R96 ;  /* 0x0000000123a27824 */ /* 0x000fe400078e0a60 */
[----:B-1----:R-:W-:Y:S01]  /*0fd0*/  IMAD.WIDE.U32 R6, R19, c[0x0][0x260], R32 ;  /* 0x0000980013067a25 */ /* 0x002fe200078e0020 */
[----:B--2---:R-:W-:-:S03]  /*0fe0*/  @P3 SHF.R.S32.HI R5, RZ, 0x1f, R11 ;  /* 0x0000001fff053819 */ /* 0x004fc6000001140b */
[----:B------:R-:W-:Y:S01]  /*0ff0*/  @P3 IMAD.MOV.U32 R4, RZ, RZ, R11 ;  /* 0x000000ffff043224 */ /* 0x000fe200078e000b */
[----:B------:R-:W-:Y:S01]  /*1000*/  @!P3 MOV R5, R9 ;  /* 0x000000090005b202 */ /* 0x000fe20000000f00 */
[----:B------:R-:W-:Y:S01]  /*1010*/  @!P3 IMAD.MOV.U32 R4, RZ, RZ, R15 ;  /* 0x000000ffff04b224 */ /* 0x000fe200078e000f */
[----:B------:R-:W-:Y:S01]  /*1020*/  @P2 LEA R0, P3, R170, R2, 0x4 ;  /* 0x00000002aa002211 */ /* 0x000fe200078620ff */
[----:B------:R-:W-:Y:S01]  /*1030*/  IMAD.IADD R15, R7, 0x1, R14 ;  /* 0x00000001070f7824 */ /* 0x000fe200078e020e */
[----:B------:R-:W-:Y:S01]  /*1040*/  MOV R14, R6 ;  /* 0x00000006000e7202 */ /* 0x000fe20000000f00 */
[----:B------:R-:W-:Y:S01]  /*1050*/  IMAD.WIDE.U32 R8, R96, c[0x0][0x280], R28 ;  /* 0x0000a00060087a25 */ /* 0x000fe200078e001c */
[----:B------:R-:W-:Y:S02]  /*1060*/  @P2 LEA.HI.X R7, R170, R3, R34, 0x4, P3 ;  /* 0x00000003aa072211 */ /* 0x000fe400018f2422 */
[----:B------:R-:W-:Y:S01]  /*1070*/  @P2 LEA R16, P3, R0, c[0x0][0x220], 0x1 ;  /* 0x0000880000102a11 */ /* 0x000fe200078608ff */
[----:B------:R-:W-:Y:S01]  /*1080*/  IMAD.IADD R13, R9, 0x1, R18 ;  /* 0x00000001090d7824 */ /* 0x000fe200078e0212 */
[----:B------:R-:W-:Y:S01]  /*1090*/  SEL R98, R4, RZ, !P4 ;  /* 0x000000ff04627207 */ /* 0x000fe20006000000 */
[----:B------:R-:W-:Y:S01]  /*10a0*/  IMAD.MOV.U32 R12, RZ, RZ, R8 ;  /* 0x000000ffff0c7224 */ /* 0x000fe200078e0008 */
[----:B------:R-:W-:Y:S01]  /*10b0*/  @P2 LEA.HI.X R17, R0, c[0x0][0x224], R7, 0x1, P3 ;  /* 0x0000890000112a11 */ /* 0x000fe200018f0c07 */
[----:B------:R-:W-:Y:S01]  /*10c0*/  IMAD R0, R30, c[0x0][0x290], RZ ;  /* 0x0000a4001e007a24 */ /* 0x000fe200078e02ff */
[----:B------:R-:W-:Y:S01]  /*10d0*/  ISETP.GE.AND P3, PT, R32, c[0x0][0x27c], PT ;  /* 0x00009f0020007a0c */ /* 0x000fe20003f66270 */
[----:B------:R-:W-:-:S02]  /*10e0*/  IMAD.WIDE.U32 R6, R96, c[0x0][0x280], R32 ;  /* 0x0000a00060067a25 */ /* 0x000fc400078e0020 */
[----:B------:R1:W-:Y:S01]  /*10f0*/  @P2 LDGSTS.E.BYPASS.LTC128B.128 [R74+0x4900], [R16.64], !P6 ;  /* 0x04900000104a2fae */ /* 0x0003e2000f101d48 */
[----:B------:R-:W-:Y:S01]  /*1100*/  SEL R21, RZ, c[0x0][0x27c], !P3 ;  /* 0x00009f00ff157a07 */ /* 0x000fe20005800000 */
[----:B------:R-:W-:Y:S01]  /*1110*/  IMAD.WIDE.U32 R8, R19, c[0x0][0x210], R32 ;  /* 0x0000840013087a25 */ /* 0x000fe200078e0020 */
[----:B------:R-:W-:Y:S01]  /*1120*/  P2R R164, PR, RZ, 0x8 ;  /* 0x00000008ffa47803 */ /* 0x000fe20000000000 */
[----:B------:R1:W-:Y:S01]  /*1130*/  @P2 LDGSTS.E.BYPASS.LTC128B.128 [R74+0x6900], [R16.64+0x80], !P5 ;  /* 0x06900080104a2fae */ /* 0x0003e2000e901d48 */
[----:B------:R-:W-:Y:S01]  /*1140*/  IADD3 R21, R32, R21, RZ ;  /* 0x0000001520157210 */ /* 0x000fe20007ffe0ff */
[C---:B------:R-:W-:Y:S02]  /*1150*/  IMAD R0, R96.reuse, c[0x0][0x294], R0 ;  /* 0x0000a50060007a24 */ /* 0x040fe400078e0200 */
[----:B------:R-:W-:-:S04]  /*1160*/  IMAD.WIDE.U32 R10, R96, c[0x0][0x290], R28 ;  /* 0x0000a400600a7a25 */ /* 0x000fc800078e001c */
[----:B------:R-:W-:Y:S02]  /*1170*/  IMAD.IADD R7, R18, 0x1, R7 ;  /* 0x0000000112077824 */ /* 0x000fe400078e0207 */
[----:B------:R-:W-:-:S04]  /*1180*/  IMAD.WIDE.U32 R18, R96, c[0x0][0x290], R32 ;  /* 0x0000a40060127a25 */ /* 0x000fc800078e0020 */
[----:B------:R-:W-:Y:S02]  /*1190*/  IMAD.IADD R23, R9, 0x1, R22 ;  /* 0x0000000109177824 */ /* 0x000fe400078e0216 */
[----:B------:R-:W-:Y:S02]  /*11a0*/  IMAD.IADD R9, R11, 0x1, R0 ;  /* 0x000000010b097824 */ /* 0x000fe400078e0200 */
[----:B------:R-:W-:Y:S01]  /*11b0*/  IMAD.IADD R11, R0, 0x1, R19 ;  /* 0x00000001000b7824 */ /* 0x000fe200078e0213 */
[----:B------:R-:W-:Y:S01]  /*11c0*/  SHF.R.S32.HI R0, RZ, 0x1f, R21 ;  /* 0x0000001fff007819 */ /* 0x000fe20000011415 */
[----:B------:R-:W-:Y:S01]  /*11d0*/  IMAD.MOV.U32 R22, RZ, RZ, R8 ;  /* 0x000000ffff167224 */ /* 0x000fe200078e0008 */
[----:B------:R-:W-:Y:S01]  /*11e0*/  MOV R8, R10 ;  /* 0x0000000a00087202 */ /* 0x000fe20000000f00 */
[----:B------:R-:W-:Y:S02]  /*11f0*/  IMAD R19, R26, c[0x0][0x268], RZ ;  /* 0x00009a001a137a24 */ /* 0x000fe400078e02ff */
[----:B------:R-:W-:Y:S01]  /*1200*/  IMAD.MOV.U32 R10, RZ, RZ, R18 ;  /* 0x000000ffff0a7224 */ /* 0x000fe200078e0012 */
[-C--:B------:R-:W-:Y:S01]  /*1210*/  LEA.HI R18, R0, R21.reuse, RZ, 0x3 ;  /* 0x0000001500127211 */ /* 0x080fe200078f18ff */
[----:B------:R-:W-:Y:S01]  /*1220*/  IMAD R19, R100, c[0x0][0x26c], R19 ;  /* 0x00009b0064137a24 */ /* 0x000fe200078e0213 */
[----:B------:R-:W-:Y:S01]  /*1230*/  LEA.HI R21, R0, R21, RZ, 0x6 ;  /* 0x0000001500157211 */ /* 0x000fe200078f30ff */
[----:B------:R-:W-:Y:S01]  /*1240*/  IMAD.WIDE.U32 R100, R100, c[0x0][0x268], R14 ;  /* 0x00009a0064647a25 */ /* 0x000fe200078e000e */
[----:B------:R-:W-:-:S02]  /*1250*/  SHF.R.S32.HI R0, RZ, 0x1f, R20 ;  /* 0x0000001fff007819 */ /* 0x000fc40000011414 */
[----:B------:R-:W-:Y:S01]  /*1260*/  SEL R14, R5, RZ, !P4 ;  /* 0x000000ff050e7207 */ /* 0x000fe20006000000 */
[----:B------:R-:W-:Y:S01]  /*1270*/  IMAD.SHL.U32 R15, R34, 0x20, RZ ;  /* 0x00000020220f7824 */ /* 0x000fe200078e00ff */
[----:B------:R-:W-:Y:S01]  /*1280*/  LOP3.LUT R114, R18, 0xfffffff8, RZ, 0xc0, !PT ;  /* 0xfffffff812727812 */ /* 0x000fe200078ec0ff */
[----:B-1----:R-:W-:Y:S01]  /*1290*/  IMAD.WIDE.U32 R16, R170, 0x20, RZ ;  /* 0x00000020aa107825 */ /* 0x002fe200078e00ff */
[----:B------:R-:W-:Y:S02]  /*12a0*/  SHF.R.S32.HI R124, RZ, 0x3, R18 ;  /* 0x00000003ff7c7819 */ /* 0x000fe40000011412 */
[----:B------:R-:W-:Y:S01]  /*12b0*/  IADD3 R111, R101, R19, RZ ;  /* 0x00000013656f7210 */ /* 0x000fe20007ffe0ff */
[----:B------:R-:W-:Y:S01]  /*12c0*/  IMAD R5, R0, c[0x0][0x280], RZ ;  /* 0x0000a00000057a24 */ /* 0x000fe200078e02ff */
[----:B------:R-:W-:Y:S01]  /*12d0*/  IADD3 R128, P3, R16, 0x80, RZ ;  /* 0x0000008010807810 */ /* 0x000fe20007f7e0ff */
[----:B------:R-:W-:Y:S01]  /*12e0*/  IMAD R4, R0, c[0x0][0x290], RZ ;  /* 0x0000a40000047a24 */ /* 0x000fe200078e02ff */
[----:B------:R-:W-:Y:S01]  /*12f0*/  @P1 IADD3 R0, P2, R2, R16, RZ ;  /* 0x0000001002001210 */ /* 0x000fe20007f5e0ff */
[----:B------:R-:W-:Y:S01]  /*1300*/  IMAD.IADD R15, R17, 0x1, R15 ;  /* 0x00000001110f7824 */ /* 0x000fe200078e020f */
[----:B------:R-:W-:Y:S01]  /*1310*/  SHF.R.S32.HI R123, RZ, 0x1f, R114 ;  /* 0x0000001fff7b7819 */ /* 0x000fe20000011472 */
[----:B------:R-:W-:-:S02]  /*1320*/  IMAD R119, R20, c[0x0][0x294], R4 ;  /* 0x0000a50014777a24 */ /* 0x000fc400078e0204 */
[----:B------:R-:W-:Y:S01]  /*1330*/  IMAD.WIDE.U32 R106, R20, c[0x0][0x280], R6 ;  /* 0x0000a000146a7a25 */ /* 0x000fe200078e0006 */
[----:B------:R-:W-:Y:S02]  /*1340*/  @P1 IADD3.X R4, R15, R3, RZ, P2, !PT ;  /* 0x000000030f041210 */ /* 0x000fe400017fe4ff */
[----:B------:R-:W-:Y:S01]  /*1350*/  @P1 LEA R6, P2, R0, c[0x0][0x220], 0x1 ;  /* 0x0000880000061a11 */ /* 0x000fe200078408ff */
[----:B------:R-:W-:Y:S01]  /*1360*/  IMAD R120, R20, c[0x0][0x284], R5 ;  /* 0x0000a10014787a24 */ /* 0x000fe200078e0205 */
[----:B------:R-:W-:Y:S01]  /*1370*/  IADD3.X R125, RZ, R15, RZ, P3, !PT ;  /* 0x0000000fff7d7210 */ /* 0x000fe20001ffe4ff */
[----:B------:R-:W-:Y:S01]  /*1380*/  IMAD.SHL.U32 R5, R169, 0x40, RZ ;  /* 0x00000040a9057824 */ /* 0x000fe200078e00ff */
[----:B------:R-:W-:Y:S01]  /*1390*/  @P1 LEA.HI.X R7, R0, c[0x0][0x224], R4, 0x1, P2 ;  /* 0x0000890000071a11 */ /* 0x000fe200010f0c04 */
[C---:B------:R-:W-:Y:S01]  /*13a0*/  IMAD.WIDE.U32 R104, R20.reuse, c[0x0][0x290], R8 ;  /* 0x0000a40014687a25 */ /* 0x040fe200078e0008 */
[----:B------:R-:W-:Y:S02]  /*13b0*/  SHF.R.S32.HI R4, RZ, 0x1f, R169 ;  /* 0x0000001fff047819 */ /* 0x000fe400000114a9 */
[----:B------:R-:W-:Y:S01]  /*13c0*/  SHF.R.S32.HI R0, RZ, 0x1f, R168 ;  /* 0x0000001fff007819 */ /* 0x000fe200000114a8 */
[----:B------:R-:W-:Y:S01]  /*13d0*/  IMAD.WIDE.U32 R102, R20, c[0x0][0x290], R10 ;  /* 0x0000a40014667a25 */ /* 0x000fe200078e000a */
[----:B------:R-:W-:Y:S01]  /*13e0*/  SHF.R.S32.HI R8, RZ, 0x1f, R167 ;  /* 0x0000001fff087819 */ /* 0x000fe200000114a7 */
[----:B------:R1:W-:Y:S01]  /*13f0*/  @P1 LDGSTS.E.BYPASS.LTC128B.128 [R74+0x5100], [R6.64], !P6 ;  /* 0x05100000064a1fae */ /* 0x0003e2000f101d48 */
[----:B------:R-:W-:Y:S01]  /*1400*/  LEA.HI R4, R4, R169, RZ, 0x3 ;  /* 0x000000a904047211 */ /* 0x000fe200078f18ff */
[----:B------:R-:W-:Y:S01]  /*1410*/  IMAD.SHL.U32 R10, R168, 0x40, RZ ;  /* 0x00000040a80a7824 */ /* 0x000fe200078e00ff */
[----:B------:R-:W-:Y:S01]  /*1420*/  LOP3.LUT R131, R5, 0x1c0, RZ, 0xc0, !PT ;  /* 0x000001c005837812 */ /* 0x000fe200078ec0ff */
[----:B------:R-:W-:Y:S01]  /*1430*/  IMAD.SHL.U32 R9, R167, 0x40, RZ ;  /* 0x00000040a7097824 */ /* 0x000fe200078e00ff */
[----:B------:R-:W-:Y:S01]  /*1440*/  LEA.HI R0, R0, R168, RZ, 0x3 ;  /* 0x000000a800007211 */ /* 0x000fe200078f18ff */
[----:B------:R-:W-:Y:S01]  /*1450*/  @P0 IMAD R11, R34, 0x30, RZ ;  /* 0x00000030220b0824 */ /* 0x000fe200078e02ff */
[----:B------:R-:W-:Y:S01]  /*1460*/  LEA.HI R5, R8, R167, RZ, 0x3 ;  /* 0x000000a708057211 */ /* 0x000fe200078f18ff */
[----:B------:R-:W-:Y:S01]  /*1470*/  @P0 IMAD.WIDE.U32 R2, R170, 0x30, R2 ;  /* 0x00000030aa020825 */ /* 0x000fe200078e0002 */
[----:B------:R-:W-:Y:S01]  /*1480*/  SHF.L.U32 R8, R4, 0x6, RZ ;  /* 0x0000000604087819 */ /* 0x000fe200000006ff */
[----:B------:R1:W-:Y:S01]  /*1490*/  @P1 LDGSTS.E.BYPASS.LTC128B.128 [R74+0x7100], [R6.64+0x80], !P5 ;  /* 0x07100080064a1fae */ /* 0x0003e2000e901d48 */
[----:B------:R-:W-:Y:S01]  /*14a0*/  LOP3.LUT R130, R10, 0x1c0, RZ, 0xc0, !PT ;  /* 0x000001c00a827812 */ /* 0x000fe200078ec0ff */
[----:B------:R-:W-:Y:S01]  /*14b0*/  IMAD.SHL.U32 R4, R0, 0x40, RZ ;  /* 0x0000004000047824 */ /* 0x000fe200078e00ff */
[----:B------:R-:W-:Y:S01]  /*14c0*/  LOP3.LUT R129, R9, 0x1c0, RZ, 0xc0, !PT ;  /* 0x000001c009817812 */ /* 0x000fe200078ec0ff */
[----:B------:R-:W-:Y:S01]  /*14d0*/  IMAD.SHL.U32 R0, R5, 0x40, RZ ;  /* 0x0000004005007824 */ /* 0x000fe200078e00ff */
[----:B------:R-:W-:Y:S01]  /*14e0*/  SHF.R.U32.HI R198, RZ, 0x3, R131 ;  /* 0x00000003ffc67819 */ /* 0x000fe20000011683 */
[----:B------:R-:W-:Y:S01]  /*14f0*/  IMAD.WIDE.U32 R108, R20, c[0x0][0x280], R12 ;  /* 0x0000a000146c7a25 */ /* 0x000fe200078e000c */
[----:B------:R-:W-:-:S02]  /*1500*/  LOP3.LUT R147, R4, 0xfffffe00, RZ, 0xc0, !PT ;  /* 0xfffffe0004937812 */ /* 0x000fc400078ec0ff */
[----:B------:R-:W-:Y:S01]  /*1510*/  LOP3.LUT R146, R0, 0xfffffe00, RZ, 0xc0, !PT ;  /* 0xfffffe0000927812 */ /* 0x000fe200078ec0ff */
[----:B------:R-:W-:Y:S01]  /*1520*/  IMAD.SHL.U32 R0, R21, 0x40, RZ ;  /* 0x0000004015007824 */ /* 0x000fe200078e00ff */
[----:B------:R-:W-:Y:S01]  /*1530*/  LOP3.LUT R149, R8, 0xfffffe00, RZ, 0xc0, !PT ;  /* 0xfffffe0008957812 */ /* 0x000fe200078ec0ff */
[----:B------:R-:W-:Y:S01]  /*1540*/  IMAD.IADD R122, R109, 0x1, R120 ;  /* 0x000000016d7a7824 */ /* 0x000fe200078e0278 */
[--C-:B------:R-:W-:Y:S01]  /*1550*/  LOP3.LUT R4, R132, 0x38, R18.reuse, 0xf8, !PT ;  /* 0x0000003884047812 */ /* 0x100fe200078ef812 */
[----:B------:R-:W-:Y:S01]  /*1560*/  IMAD.IADD R120, R120, 0x1, R107 ;  /* 0x0000000178787824 */ /* 0x000fe200078e026b */
[----:B------:R-:W-:Y:S02]  /*1570*/  LOP3.LUT R5, R131, 0x38, R18, 0xf8, !PT ;  /* 0x0000003883057812 */ /* 0x000fe400078ef812 */
[----:B------:R-:W-:Y:S02]  /*1580*/  SHF.R.U32.HI R197, RZ, 0x3, R130 ;  /* 0x00000003ffc57819 */ /* 0x000fe40000011682 */
[----:B------:R-:W-:-:S02]  /*1590*/  SHF.R.U32.HI R196, RZ, 0x3, R129 ;  /* 0x00000003ffc47819 */ /* 0x000fc40000011681 */
[--C-:B------:R-:W-:Y:S02]  /*15a0*/  LOP3.LUT R8, R130, 0x38, R18.reuse, 0xf8, !PT ;  /* 0x0000003882087812 */ /* 0x100fe400078ef812 */
[----:B------:R-:W-:Y:S02]  /*15b0*/  LOP3.LUT R10, R129, 0x38, R18, 0xf8, !PT ;  /* 0x00000038810a7812 */ /* 0x000fe400078ef812 */
[----:B------:R-:W-:Y:S02]  /*15c0*/  LOP3.LUT R0, R0, 0xfffff000, RZ, 0xc0, !PT ;  /* 0xfffff00000007812 */ /* 0x000fe400078ec0ff */
[----:B------:R-:W-:Y:S02]  /*15d0*/  LOP3.LUT R4, R4, R200, RZ, 0x3c, !PT ;  /* 0x000000c804047212 */ /* 0x000fe400078e3cff */
[----:B------:R-:W-:Y:S02]  /*15e0*/  LOP3.LUT R9, R5, R198, RZ, 0x3c, !PT ;  /* 0x000000c605097212 */ /* 0x000fe400078e3cff */
[----:B------:R-:W-:-:S02]  /*15f0*/  LOP3.LUT R8, R8, R197, RZ, 0x3c, !PT ;  /* 0x000000c508087212 */ /* 0x000fc400078e3cff */
[----:B------:R-:W-:Y:S02]  /*1600*/  LOP3.LUT R5, R10, R196, RZ, 0x3c, !PT ;  /* 0x000000c40a057212 */ /* 0x000fe400078e3cff */
[----:B------:R-:W-:Y:S02]  /*1610*/  @P0 IADD3 R3, R3, R11, RZ ;  /* 0x0000000b03030210 */ /* 0x000fe40007ffe0ff */
[-C--:B------:R-:W-:Y:S02]  /*1620*/  IADD3 R12, R4, R0.reuse, R145 ;  /* 0x00000000040c7210 */ /* 0x080fe40007ffe091 */
[-C--:B------:R-:W-:Y:S02]  /*1630*/  IADD3 R11, R9, R0.reuse, R149 ;  /* 0x00000000090b7210 */ /* 0x080fe40007ffe095 */
[----:B------:R-:W-:Y:S01]  /*1640*/  @P0 LEA R4, P2, R2, c[0x0][0x220], 0x1 ;  /* 0x0000880002040a11 */ /* 0x000fe200078408ff */
[----:B------:R-:W-:Y:S01]  /*1650*/  IMAD.SHL.U32 R154, R12, 0x2, RZ ;  /* 0x000000020c9a7824 */ /* 0x000fe200078e00ff */
[----:B------:R-:W-:-:S02]  /*1660*/  IADD3 R10, R8, R0, R147 ;  /* 0x00000000080a7210 */ /* 0x000fc40007ffe093 */
[----:B------:R-:W-:Y:S01]  /*1670*/  IADD3 R9, R5, R0, R146 ;  /* 0x0000000005097210 */ /* 0x000fe20007ffe092 */
[----:B------:R-:W-:Y:S01]  /*1680*/  IMAD R0, R14, c[0x0][0x1f0], RZ ;  /* 0x00007c000e007a24 */ /* 0x000fe200078e02ff */
[----:B------:R-:W-:Y:S01]  /*1690*/  @P0 LEA.HI.X R5, R2, c[0x0][0x224], R3, 0x1, P2 ;  /* 0x0000890002050a11 */ /* 0x000fe200010f0c03 */
[----:B------:R-:W-:Y:S01]  /*16a0*/  IMAD.WIDE.U32 R2, R98, c[0x0][0x1f0], R24 ;  /* 0x00007c0062027a25 */ /* 0x000fe200078e0018 */
[----:B------:R-:W-:Y:S02]  /*16b0*/  SHF.L.U64.HI R170, R170, R176, c[0x0][0x23c] ;  /* 0x00008f00aaaa7619 */ /* 0x000fe400000102b0 */
[----:B------:R-:W-:Y:S01]  /*16c0*/  IADD3 R161, P1, R27, R96, RZ ;  /* 0x000000601ba17210 */ /* 0x000fe20007f3e0ff */
[----:B-1----:R-:W-:Y:S01]  /*16d0*/  IMAD R6, R98, c[0x0][0x1f4], R0 ;  /* 0x00007d0062067a24 */ /* 0x002fe200078e0200 */
[----:B------:R1:W-:Y:S01]  /*16e0*/  @P0 LDGSTS.E.BYPASS.LTC128B.128 [R74+0x5900], [R4.64], !P6 ;  /* 0x05900000044a0fae */ /* 0x0003e2000f101d48 */
[----:B------:R-:W-:Y:S01]  /*16f0*/  IMAD R0, R14, c[0x0][0x218], RZ ;  /* 0x000086000e007a24 */ /* 0x000fe200078e02ff */
[----:B------:R-:W-:Y:S01]  /*1700*/  SHF.R.S32.HI R7, RZ, 0x1f, R168 ;  /* 0x0000001fff077819 */ /* 0x000fe200000114a8 */
[----:B------:R-:W-:Y:S01]  /*1710*/  IMAD.IADD R3, R3, 0x1, R6 ;  /* 0x0000000103037824 */ /* 0x000fe200078e0206 */
[----:B------:R1:W-:Y:S01]  /*1720*/  @P0 LDGSTS.E.BYPASS.LTC128B.128 [R74+0x7900], [R4.64+0x80], !P5 ;  /* 0x07900080044a0fae */ /* 0x0003e2000e901d48 */
[----:B------:R-:W-:Y:S01]  /*1730*/  IMAD R110, R98, c[0x0][0x21c], R0 ;  /* 0x00008700626e7a24 */ /* 0x000fe200078e0200 */
[----:B------:R-:W-:Y:S01]  /*1740*/  IADD3 R143, P2, R32, R178, RZ ;  /* 0x000000b2208f7210 */ /* 0x000fe20007f5e0ff */
[----:B------:R-:W-:Y:S01]  /*1750*/  IMAD.MOV.U32 R6, RZ, RZ, c[0x0][0x1e0] ;  /* 0x00007800ff067624 */ /* 0x000fe200078e00ff */
[----:B------:R-:W0:Y:S01]  /*1760*/  LDGDEPBAR ;  /* 0x00000000000079af */ /* 0x000e220000000000 */
[----:B------:R-:W-:Y:S01]  /*1770*/  IMAD.MOV.U32 R0, RZ, RZ, c[0x0][0x290] ;  /* 0x0000a400ff007624 */ /* 0x000fe200078e00ff */
[----:B------:R-:W-:Y:S01]  /*1780*/  SHF.R.S32.HI R8, RZ, 0x1f, R167 ;  /* 0x0000001fff087819 */ /* 0x000fe200000114a7 */
[----:B------:R-:W-:Y:S01]  /*1790*/  IMAD.WIDE.U32 R92, R27, c[0x0][0x1e0], R2 ;  /* 0x000078001b5c7a25 */ /* 0x000fe200078e0002 */
[----:B------:R-:W-:-:S02]  /*17a0*/  SHF.L.U64.HI R191, R6, R176, c[0x0][0x1e4] ;  /* 0x0000790006bf7619 */ /* 0x000fc400000102b0 */
[----:B------:R-:W-:Y:S01]  /*17b0*/  SHF.L.U64.HI R188, R6, R190, c[0x0][0x1e4] ;  /* 0x0000790006bc7619 */ /* 0x000fe200000102be */
[C---:B------:R-:W-:Y:S01]  /*17c0*/  IMAD.SHL.U32 R202, R0.reuse, 0x10, RZ ;  /* 0x0000001000ca7824 */ /* 0x040fe200078e00ff */
[CC--:B------:R-:W-:Y:S01]  /*17d0*/  SHF.L.U64.HI R177, R0.reuse, R31.reuse, c[0x0][0x294] ;  /* 0x0000a50000b17619 */ /* 0x0c0fe2000001021f */
[C---:B------:R-:W-:Y:S01]  /*17e0*/  IMAD.WIDE.U32 R192, R0.reuse, 0x30, RZ ;  /* 0x0000003000c07825 */ /* 0x040fe200078e00ff */
[C---:B------:R-:W-:Y:S02]  /*17f0*/  SHF.L.U32 R204, R0.reuse, 0x5, RZ ;  /* 0x0000000500cc7819 */ /* 0x040fe400000006ff */
[----:B------:R-:W-:Y:S01]  /*1800*/  SHF.L.U32 R201, R0, 0x6, RZ ;  /* 0x0000000600c97819 */ /* 0x000fe200000006ff */
[C---:B------:R-:W-:Y:S01]  /*1810*/  IMAD.SHL.U32 R210, R6.reuse, 0x20, RZ ;  /* 0x0000002006d27824 */ /* 0x040fe200078e00ff */
[C---:B------:R-:W-:Y:S01]  /*1820*/  SHF.L.U64.HI R186, R6.reuse, R31, c[0x0][0x1e4] ;  /* 0x0000790006ba7619 */ /* 0x040fe2000001021f */
[C---:B------:R-:W-:Y:S01]  /*1830*/  IMAD.SHL.U32 R207, R6.reuse, 0x40, RZ ;  /* 0x0000004006cf7824 */ /* 0x040fe200078e00ff */
[C---:B------:R-:W-:Y:S01]  /*1840*/  SHF.L.U32 R209, R6.reuse, 0x4, RZ ;  /* 0x0000000406d17819 */ /* 0x040fe200000006ff */
[----:B------:R-:W-:Y:S01]  /*1850*/  IMAD.WIDE.U32 R172, R6, 0x30, RZ ;  /* 0x0000003006ac7825 */ /* 0x000fe200078e00ff */
[----:B------:R-:W-:-:S02]  /*1860*/  IADD3 R121, R105, R119, RZ ;  /* 0x0000007769797210 */ /* 0x000fc40007ffe0ff */
[----:B------:R-:W-:Y:S01]  /*1870*/  ISETP.GE.AND P5, PT, R32, c[0x0][0x1d4], PT ;  /* 0x0000750020007a0c */ /* 0x000fe20003fa6270 */
[----:B------:R-:W-:Y:S01]  /*1880*/  IMAD R3, R30, c[0x0][0x1e0], RZ ;  /* 0x000078001e037a24 */ /* 0x000fe200078e02ff */
[----:B------:R-:W-:Y:S01]  /*1890*/  SHF.L.U32 R153, R11, 0x1, RZ ;  /* 0x000000010b997819 */ /* 0x000fe200000006ff */
[----:B------:R-:W-:Y:S01]  /*18a0*/  IMAD.WIDE.U32 R98, R98, c[0x0][0x218], R22 ;  /* 0x0000860062627a25 */ /* 0x000fe200078e0016 */
[----:B-1----:R-:W-:Y:S02]  /*18b0*/  MOV R5, c[0x0][0x280] ;  /* 0x0000a00000057a02 */ /* 0x002fe40000000f00 */
[----:B------:R-:W-:Y:S01]  /*18c0*/  SHF.R.S32.HI R4, RZ, 0x1f, R27 ;  /* 0x0000001fff047819 */ /* 0x000fe2000001141b */
[----:B------:R-:W-:Y:S01]  /*18d0*/  IMAD.IADD R187, R173, 0x1, R187 ;  /* 0x00000001adbb7824 */ /* 0x000fe200078e02bb */
[C---:B------:R-:W-:Y:S01]  /*18e0*/  SHF.L.U64.HI R175, R5.reuse, R176, c[0x0][0x284] ;  /* 0x0000a10005af7619 */ /* 0x040fe200000102b0 */
[C---:B------:R-:W-:Y:S01]  /*18f0*/  IMAD.SHL.U32 R203, R5.reuse, 0x20, RZ ;  /* 0x0000002005cb7824 */ /* 0x040fe200078e00ff */
[C---:B------:R-:W-:Y:S01]  /*1900*/  SHF.L.U64.HI R189, R5.reuse, R190, c[0x0][0x284] ;  /* 0x0000a10005bd7619 */ /* 0x040fe200000102be */
[C---:B------:R-:W-:Y:S01]  /*1910*/  IMAD.SHL.U32 R205, R5.reuse, 0x40, RZ ;  /* 0x0000004005cd7824 */ /* 0x040fe200078e00ff */
[C---:B------:R-:W-:Y:S01]  /*1920*/  SHF.L.U64.HI R176, R0.reuse, R176, c[0x0][0x294] ;  /* 0x0000a50000b07619 */ /* 0x040fe200000102b0 */
[C---:B------:R-:W-:Y:S01]  /*1930*/  IMAD.SHL.U32 R206, R5.reuse, 0x10, RZ ;  /* 0x0000001005ce7824 */ /* 0x040fe200078e00ff */
[----:B------:R-:W-:Y:S01]  /*1940*/  SHF.L.U64.HI R190, R0, R190, c[0x0][0x294] ;  /* 0x0000a50000be7619 */ /* 0x000fe200000102be */
[----:B------:R-:W-:Y:S01]  /*1950*/  IMAD.WIDE.U32 R194, R5, 0x30, RZ ;  /* 0x0000003005c27825 */ /* 0x000fe200078e00ff */
[----:B------:R-:W-:-:S02]  /*1960*/  IADD3 R0, P0, R96, 0x10, RZ ;  /* 0x0000001060007810 */ /* 0x000fc40007f1e0ff */
[----:B------:R-:W-:Y:S01]  /*1970*/  SHF.L.U64.HI R174, R5, R31, c[0x0][0x284] ;  /* 0x0000a10005ae7619 */ /* 0x000fe2000001021f */
[C---:B------:R-:W-:Y:S01]  /*1980*/  IMAD R5, R4.reuse, c[0x0][0x1e0], RZ ;  /* 0x0000780004057a24 */ /* 0x040fe200078e02ff */
[----:B------:R-:W-:Y:S01]  /*1990*/  IADD3.X R160, R4, R30, RZ, P1, !PT ;  /* 0x0000001e04a07210 */ /* 0x000fe20000ffe4ff */
[----:B------:R-:W-:Y:S01]  /*19a0*/  IMAD.X R2, RZ, RZ, R30, P0 ;  /* 0x000000ffff027224 */ /* 0x000fe200000e061e */
[----:B------:R-:W-:Y:S01]  /*19b0*/  SHF.R.S32.HI R4, RZ, 0x1f, R169 ;  /* 0x0000001fff047819 */ /* 0x000fe200000114a9 */
[----:B------:R-:W-:Y:S01]  /*19c0*/  IMAD.WIDE.U32 R136, R0, c[0x0][0x1e0], RZ ;  /* 0x0000780000887a25 */ /* 0x000fe200078e00ff */
[----:B------:R-:W-:Y:S02]  /*19d0*/  IADD3 R126, R195, UR6, RZ ;  /* 0x00000006c37e7c10 */ /* 0x000fe4000fffe0ff */
[----:B------:R-:W-:Y:S01]  /*19e0*/  IADD3 R30, R28, 0x20, RZ ;  /* 0x000000201c1e7810 */ /* 0x000fe20007ffe0ff */
[----:B------:R-:W-:Y:S01]  /*19f0*/  IMAD R2, R2, c[0x0][0x1e0], RZ ;  /* 0x0000780002027a24 */ /* 0x000fe200078e02ff */
[----:B------:R-:W-:Y:S01]  /*1a00*/  IADD3 R144, P1, R209, R136, RZ ;  /* 0x00000088d1907210 */ /* 0x000fe20007f3e0ff */
[----:B------:R-:W-:Y:S01]  /*1a10*/  IMAD R95, R27, c[0x0][0x1e4], R5 ;  /* 0x000079001b5f7a24 */ /* 0x000fe200078e0205 */
[----:B------:R-:W-:Y:S01]  /*1a20*/  IADD3 R110, R99, R110, RZ ;  /* 0x0000006e636e7210 */ /* 0x000fe20007ffe0ff */
[----:B------:R-:W-:Y:S01]  /*1a30*/  IMAD R6, R0, c[0x0][0x1e4], R2 ;  /* 0x0000790000067a24 */ /* 0x000fe200078e0202 */
[----:B------:R-:W-:Y:S01]  /*1a40*/  IADD3 R159, P0, R209, R144, RZ ;  /* 0x00000090d19f7210 */ /* 0x000fe20007f1e0ff */
[----:B------:R-:W-:Y:S01]  /*1a50*/  IMAD R5, R96, c[0x0][0x1e4], R3 ;  /* 0x0000790060057a24 */ /* 0x000fe200078e0203 */
[----:B------:R-:W-:Y:S01]  /*1a60*/  IADD3 R127, R193, UR5, RZ ;  /* 0x00000005c17f7c10 */ /* 0x000fe2000fffe0ff */
[----:B------:R-:W-:Y:S01]  /*1a70*/  IMAD.IADD R142, R137, 0x1, R6 ;  /* 0x00000001898e7824 */ /* 0x000fe200078e0206 */
[----:B------:R-:W-:Y:S01]  /*1a80*/  ULDC.U8 UR5, c[0x0][0x298] ;  /* 0x0000a60000057ab9 */ /* 0x000fe20000000000 */
[----:B------:R-:W-:-:S02]  /*1a90*/  IMAD.IADD R141, R179, 0x1, R5 ;  /* 0x00000001b38d7824 */ /* 0x000fc400078e0205 */
[----:B------:R-:W-:Y:S01]  /*1aa0*/  IMAD.X R140, R186, 0x1, R142, P1 ;  /* 0x00000001ba8c7824 */ /* 0x000fe200008e068e */
[----:B------:R-:W-:Y:S01]  /*1ab0*/  IADD3 R116, P1, R92, 0x40, RZ ;  /* 0x000000405c747810 */ /* 0x000fe20007f3e0ff */
[----:B------:R-:W-:Y:S02]  /*1ac0*/  IMAD R2, R4, c[0x0][0x1e0], RZ ;  /* 0x0000780004027a24 */ /* 0x000fe400078e02ff */
[----:B------:R-:W-:Y:S01]  /*1ad0*/  IMAD.X R156, R186, 0x1, R140, P0 ;  /* 0x00000001ba9c7824 */ /* 0x000fe200000e068c */
[----:B------:R-:W-:Y:S01]  /*1ae0*/  IADD3 R113, P0, R143, R92, RZ ;  /* 0x0000005c8f717210 */ /* 0x000fe20007f1e0ff */
[----:B------:R-:W-:Y:S02]  /*1af0*/  IMAD R0, R7, c[0x0][0x1e0], RZ ;  /* 0x0000780007007a24 */ /* 0x000fe400078e02ff */
[----:B------:R-:W-:Y:S02]  /*1b00*/  IMAD.X R133, R33, 0x1, R141, P2 ;  /* 0x0000000121857824 */ /* 0x000fe400010e068d */
[----:B------:R-:W-:-:S02]  /*1b10*/  IMAD.IADD R95, R93, 0x1, R95 ;  /* 0x000000015d5f7824 */ /* 0x000fc400078e025f */
[----:B------:R-:W-:Y:S02]  /*1b20*/  IMAD R3, R8, c[0x0][0x1e0], RZ ;  /* 0x0000780008037a24 */ /* 0x000fe400078e02ff */
[----:B------:R-:W-:Y:S01]  /*1b30*/  IMAD R4, R169, c[0x0][0x1e4], R2 ;  /* 0x00007900a9047a24 */ /* 0x000fe200078e0202 */
[----:B------:R-:W-:Y:S01]  /*1b40*/  IADD3.X R115, RZ, R95, RZ, P1, !PT ;  /* 0x0000005fff737210 */ /* 0x000fe20000ffe4ff */
[----:B------:R-:W-:Y:S02]  /*1b50*/  IMAD R2, R168, c[0x0][0x1e4], R0 ;  /* 0x00007900a8027a24 */ /* 0x000fe400078e0200 */
[----:B------:R-:W-:Y:S01]  /*1b60*/  IMAD.X R112, R133, 0x1, R95, P0 ;  /* 0x0000000185707824 */ /* 0x000fe200000e065f */
[----:B------:R-:W-:Y:S01]  /*1b70*/  BAR.SYNC.DEFER_BLOCKING 0x0 ;  /* 0x0000000000007b1d */ /* 0x000fe20000010000 */
[----:B------:R-:W-:Y:S01]  /*1b80*/  IMAD R0, R167, c[0x0][0x1e4], R3 ;  /* 0x00007900a7007a24 */ /* 0x000fe200078e0203 */
[----:B------:R-:W-:Y:S01]  /*1b90*/  IADD3 R118, P0, R113, 0x40, RZ ;  /* 0x0000004071767810 */ /* 0x000fe20007f1e0ff */
[----:B------:R-:W-:Y:S01]  /*1ba0*/  IMAD.IADD R157, R183, 0x1, R2 ;  /* 0x00000001b79d7824 */ /* 0x000fe200078e0202 */
[----:B------:R-:W-:Y:S01]  /*1bb0*/  IADD3 R158, R185, R4, RZ ;  /* 0x00000004b99e7210 */ /* 0x000fe20007ffe0ff */
[----:B------:R-:W-:Y:S01]  /*1bc0*/  IMAD.IADD R119, R119, 0x1, R103 ;  /* 0x0000000177777824 */ /* 0x000fe200078e0267 */
[----:B------:R-:W-:Y:S01]  /*1bd0*/  IADD3 R155, R181, R0, RZ ;  /* 0x00000000b59b7210 */ /* 0x000fe20007ffe0ff */
[----:B------:R-:W-:-:S02]  /*1be0*/  IMAD.SHL.U32 R152, R10, 0x2, RZ ;  /* 0x000000020a987824 */ /* 0x000fc400078e00ff */
[----:B------:R-:W-:Y:S02]  /*1bf0*/  IMAD.SHL.U32 R151, R9, 0x2, RZ ;  /* 0x0000000209977824 */ /* 0x000fe400078e00ff */
[----:B------:R-:W-:Y:S02]  /*1c00*/  IMAD.X R117, RZ, RZ, R112, P0 ;  /* 0x000000ffff757224 */ /* 0x000fe400000e0670 */
.L_x_1697:
[-C--:B------:R-:W-:Y:S01]  /*1c10*/  IMAD R0, R188, R91.reuse, RZ ;  /* 0x0000005bbc007224 */ /* 0x080fe200078e02ff */
[----:B------:R1:W5:Y:S01]  /*1c20*/  LDL R212, [R1+0xa8] ;  /* 0x0000a80001d47983 */ /* 0x0003620000100800 */
[----:B------:R-:W-:Y:S01]  /*1c30*/  PLOP3.LUT P0, PT, PT, PT, UP0, 0x40, 0x0 ;  /* 0x000000000000781c */ /* 0x000fe20003f0e808 */
[----:B------:R-:W-:Y:S01]  /*1c40*/  IMAD.WIDE.U32 R86, R207, R91, RZ ;  /* 0x0000005bcf567225 */ /* 0x000fe200078e00ff */
[----:B------:R-:W-:Y:S04]  /*1c50*/  DEPBAR.LE SB0, 0x0 ;  /* 0x000080000000791a */ /* 0x000fe80000000000 */
[----:B------:R-:W-:Y:S01]  /*1c60*/  BAR.SYNC.DEFER_BLOCKING 0x0 ;  /* 0x0000000000007b1d */ /* 0x000fe20000010000 */
[----:B------:R-:W-:Y:S05]  /*1c70*/  SHF.R.S32.HI R97, RZ, 0x1f, R91 ;  /* 0x0000001fff617819 */ /* 0x000fea000001145b */
[----:B------:R-:W-:Y:S05]  /*1c80*/  IMAD R0, R97, R207, R0 ;  /* 0x000000cf61007224 */ /* 0x000fea00078e0200 */
[----:B------:R-:W-:Y:S01]  /*1c90*/  IADD3 R90, R87, R0, RZ ;  /* 0x00000000575a7210 */ /* 0x000fe20007ffe0ff */
[----:B------:R-:W-:Y:S01]  /*1ca0*/  BSSY B2, `(.L_x_1651) ;  /* 0x0000562000027945 */ /* 0x000fe20003800000 */
[----:B---3--:R-:W-:-:S05]  /*1cb0*/  @P0 BRA `(.L_x_1652) ;  /* 0x0000512000000947 */ /* 0x008fca0003800000 */
[-C--:B------:R-:W-:Y:S01]  /*1cc0*/  IMAD R2, R189, R91.reuse, RZ ;  /* 0x0000005bbd027224 */ /* 0x080fe200078e02ff */
[----:B------:R-:W-:Y:S01]  /*1cd0*/  ISETP.NE.AND P0, PT, RZ, UR5, PT ;  /* 0x00000005ff007c0c */ /* 0x000fe2000bf05270 */
[-C--:B------:R-:W-:Y:S02]  /*1ce0*/  IMAD R0, R190, R91.reuse, RZ ;  /* 0x0000005bbe007224 */ /* 0x080fe400078e02ff */
[----:B-----5:R-:W-:Y:S02]  /*1cf0*/  IMAD R3, R91, -0x40, R212 ;  /* 0xffffffc05b037824 */ /* 0x020fe400078e02d4 */
        /* <DEDUP_REMOVED lines=18> */
[----:B------:R-:W-:Y:S01]  /*1e20*/  IADD3 R2, P0, R104, R10, RZ ;  /* 0x0000000a68027210 */ /* 0x000fe20007f1e0ff */
[----:B------:R-:W-:Y:S01]  /*1e30*/  CS2R R38, SRZ ;  /* 0x0000000000267805 */ /* 0x000fe2000001ff00 */
[----:B------:R-:W-:Y:S01]  /*1e40*/  CS2R R44, SRZ ;  /* 0x00000000002c7805 */ /* 0x000fe2000001ff00 */
[----:B------:R-:W-:Y:S01]  /*1e50*/  IMAD.X R3, R42, 0x1, R122, P1 ;  /* 0x000000012a037824 */ /* 0x000fe200008e067a */
[----:B------:R-:W-:Y:S01]  /*1e60*/  LEA R6, P1, R0, c[0x0][0x270], 0x1 ;  /* 0x00009c0000067a11 */ /* 0x000fe200078208ff */
[----:B------:R-:W-:Y:S01]  /*1e70*/  IMAD.X R5, R41, 0x1, R121, P0 ;  /* 0x0000000129057824 */ /* 0x000fe200000e0679 */
[----:B------:R-:W-:Y:S02]  /*1e80*/  LEA R4, P0, R2, c[0x0][0x288], 0x1 ;  /* 0x0000a20002047a11 */ /* 0x000fe400078008ff */
[----:B------:R-:W-:Y:S02]  /*1e90*/  LEA.HI.X R7, R0, c[0x0][0x274], R3, 0x1, P1 ;  /* 0x00009d0000077a11 */ /* 0x000fe400008f0c03 */
[----:B------:R-:W-:Y:S02]  /*1ea0*/  ISETP.GE.AND P1, PT, R28, c[0x0][0x27c], PT ;  /* 0x00009f001c007a0c */ /* 0x000fe40003f26270 */
[----:B------:R-:W-:Y:S02]  /*1eb0*/  LEA.HI.X R5, R2, c[0x0][0x28c], R5, 0x1, P0 ;  /* 0x0000a30002057a11 */ /* 0x000fe400000f0c05 */
[----:B------:R-:W-:Y:S01]  /*1ec0*/  ISETP.GE.AND P0, PT, R30, c[0x0][0x27c], PT ;  /* 0x00009f001e007a0c */ /* 0x000fe20003f06270 */
[----:B------:R-:W-:Y:S08]  /*1ed0*/  CS2R R2, SRZ ;  /* 0x0000000000027805 */ /* 0x000ff0000001ff00 */
[----:B------:R2:W5:Y:S04]  /*1ee0*/  @!P1 LDG.E.64 R2, [R6.64] ;  /* 0x0000000806029981 */ /* 0x000568000c1e1b00 */
[----:B------:R2:W5:Y:S04]  /*1ef0*/  @!P0 LDG.E.64 R12, [R6.64+0x40] ;  /* 0x00004008060c8981 */ /* 0x000568000c1e1b00 */
[----:B------:R2:W5:Y:S04]  /*1f00*/  @!P1 LDG.E.64 R38, [R4.64] ;  /* 0x0000000804269981 */ /* 0x000568000c1e1b00 */
[----:B------:R2:W5:Y:S02]  /*1f10*/  @!P0 LDG.E.64 R44, [R4.64+0x40] ;  /* 0x00004008042c8981 */ /* 0x000564000c1e1b00 */
.L_x_1655:
[----:B------:R-:W-:Y:S05]  /*1f20*/  BSYNC B0 ;  /* 0x0000000000007941 */ /* 0x000fea0003800000 */
.L_x_1654:
[----:B------:R-:W-:Y:S01]  /*1f30*/  ISETP.GE.AND P3, PT, R169, R75, PT ;  /* 0x0000004ba900720c */ /* 0x000fe20003f66270 */
[----:B-----5:R-:W-:Y:S01]  /*1f40*/  IMAD.MOV.U32 R0, RZ, RZ, R12 ;  /* 0x000000ffff007224 */ /* 0x020fe200078e000c */
[----:B--2---:R-:W-:Y:S01]  /*1f50*/  MOV R6, R44 ;  /* 0x0000002c00067202 */ /* 0x004fe20000000f00 */
        /* <DEDUP_REMOVED lines=36> */
.L_x_1657:
[----:B------:R-:W-:Y:S05]  /*21a0*/  BSYNC B0 ;  /* 0x0000000000007941 */ /* 0x000fea0003800000 */
.L_x_1656:
[----:B------:R-:W-:Y:S01]  /*21b0*/  ISETP.GE.AND P4, PT, R168, R75, PT ;  /* 0x0000004ba800720c */ /* 0x000fe20003f86270 */
[----:B-----5:R-:W-:Y:S01]  /*21c0*/  IMAD.MOV.U32 R0, RZ, RZ, R16 ;  /* 0x000000ffff007224 */ /* 0x020fe200078e0010 */
[----:B--2---:R-:W-:Y:S01]  /*21d0*/  MOV R4, R14 ;  /* 0x0000000e00047202 */ /* 0x004fe20000000f00 */
[----:B------:R-:W-:Y:S01]  /*21e0*/  IMAD.MOV.U32 R5, RZ, RZ, R17 ;  /* 0x000000ffff057224 */ /* 0x000fe200078e0011 */
[----:B------:R-:W-:Y:S01]  /*21f0*/  BSSY B0, `(.L_x_1658) ;  /* 0x0000024000007945 */ /* 0x000fe20003800000 */
[----:B------:R-:W-:Y:S01]  /*2200*/  IMAD.MOV.U32 R6, RZ, RZ, R48 ;  /* 0x000000ffff067224 */ /* 0x000fe200078e0030 */
[----:B------:R-:W-:Y:S01]  /*2210*/  CS2R R24, SRZ ;  /* 0x0000000000187805 */ /* 0x000fe2000001ff00 */
[----:B------:R-:W-:Y:S01]  /*2220*/  CS2R R20, SRZ ;  /* 0x0000000000147805 */ /* 0x000fe2000001ff00 */
[----:B------:R-:W-:Y:S01]  /*2230*/  PRMT R31, R5, 0x5410, R0 ;  /* 0x00005410051f7816 */ /* 0x000fe20000000000 */
[----:B------:R-:W-:Y:S01]  /*2240*/  IMAD.MOV.U32 R0, RZ, RZ, R15 ;  /* 0x000000ffff007224 */ /* 0x000fe200078e000f */
[----:B------:R-:W-:Y:S01]  /*2250*/  MOV R5, R49 ;  /* 0x0000003100057202 */ /* 0x000fe20000000f00 */
[----:B------:R-:W-:Y:S01]  /*2260*/  CS2R R18, SRZ ;  /* 0x0000000000127805 */ /* 0x000fe2000001ff00 */
[----:B------:R-:W-:Y:S01]  /*2270*/  CS2R R52, SRZ ;  /* 0x0000000000347805 */ /* 0x000fe2000001ff00 */
[----:B------:R-:W-:Y:S01]  /*2280*/  CS2R R50, SRZ ;  /* 0x0000000000327805 */ /* 0x000fe2000001ff00 */
        /* <DEDUP_REMOVED lines=26> */
.L_x_1659:
[----:B------:R-:W-:Y:S05]  /*2430*/  BSYNC B0 ;  /* 0x0000000000007941 */ /* 0x000fea0003800000 */
.L_x_1658:
        /* <DEDUP_REMOVED lines=38> */
.L_x_1661:
[----:B------:R-:W-:Y:S05]  /*26a0*/  BSYNC B0 ;  /* 0x0000000000007941 */ /* 0x000fea0003800000 */
.L_x_1660:
[----:B--2--5:R-:W-:Y:S01]  /*26b0*/  MOV R4, R22 ;  /* 0x0000001600047202 */ /* 0x024fe20000000f00 */
        /* <DEDUP_REMOVED lines=18> */
[----:B------:R-:W2:Y:S04]  /*27e0*/  LDS.128 R8, [R74+0x4100] ;  /* 0x004100004a087984 */ /* 0x000ea80000000c00 */
        /* <DEDUP_REMOVED lines=15> */
[----:B--2---:R-:W-:Y:S02]  /*28e0*/  @!P0 LOP3.LUT R2, R8, 0xffff0000, RZ, 0xc0, !PT ;  /* 0xffff000008028812 */ /* 0x004fe400078ec0ff */
        /* <DEDUP_REMOVED lines=38> */
.L_x_1665:
[----:B------:R-:W-:Y:S05]  /*2b50*/  BSYNC B0 ;  /* 0x0000000000007941 */ /* 0x000fea0003800000 */
.L_x_1664:
[----:B------:R-:W-:Y:S11]  /*2b60*/  ISETP.GE.AND P0, PT, R94, c[0x0][0x1d4], PT ;  /* 0x000075005e007a0c */ /* 0x000ff60003f06270 */
[----:B------:R-:W-:Y:S02]  /*2b70*/  @!UPT UIADD3 URZ, URZ, URZ, URZ ;  /* 0x0000003f3f3ff290 */ /* 0x000fe4000fffe03f */
[----:B------:R-:W-:-:S05]  /*2b80*/  @P0 BRA `(.L_x_1663) ;  /* 0x0000038000000947 */ /* 0x000fca0003800000 */
[----:B------:R-:W-:Y:S01]  /*2b90*/  IADD3 R0, P0, R66, R116, RZ ;  /* 0x0000007442007210 */ /* 0x000fe20007f1e0ff */
[----:B--2---:R-:W2:Y:S04]  /*2ba0*/  LDS.128 R8, [R74+0x6100] ;  /* 0x006100004a087984 */ /* 0x004ea80000000c00 */
        /* <DEDUP_REMOVED lines=15> */
[C---:B--2---:R-:W-:Y:S01]  /*2ca0*/  @!P0 IMAD.U32 R26, R9.reuse, 0x10000, RZ ;  /* 0x00010000091a8824 */ /* 0x044fe200078e00ff */
        /* <DEDUP_REMOVED lines=38> */
.L_x_1663:
[----:B------:R-:W-:Y:S05]  /*2f10*/  BSYNC B1 ;  /* 0x0000000000017941 */ /* 0x000fea0003800000 */
.L_x_1662:
[----:B------:R-:W-:Y:S01]  /*2f20*/  BSSY B1, `(.L_x_1666) ;  /* 0x000007a000017945 */ /* 0x000fe20003800000 */
[----:B------:R-:W-:-:S05]  /*2f30*/  @P3 BRA `(.L_x_1667) ;  /* 0x0000078000003947 */ /* 0x000fca0003800000 */
[----:B--2---:R-:W-:Y:S01]  /*2f40*/  IADD3 R41, P1, P0, R136, R86, R32 ;  /* 0x0000005688297210 */ /* 0x004fe2000783e020 */
[----:B------:R-:W-:Y:S03]  /*2f50*/  BSSY B0, `(.L_x_1668) ;  /* 0x000003b000007945 */ /* 0x000fe60003800000 */
[----:B------:R-:W-:Y:S01]  /*2f60*/  IADD3.X R42, R142, R90, R33, P1, P0 ;  /* 0x0000005a8e2a7210 */ /* 0x000fe20000fe0421 */
        /* <DEDUP_REMOVED lines=57> */
.L_x_1669:
[----:B------:R-:W-:Y:S05]  /*3300*/  BSYNC B0 ;  /* 0x0000000000007941 */ /* 0x000fea0003800000 */
.L_x_1668:
        /* <DEDUP_REMOVED lines=59> */
.L_x_1667:
[----:B------:R-:W-:Y:S05]  /*36c0*/  BSYNC B1 ;  /* 0x0000000000017941 */ /* 0x000fea0003800000 */
.L_x_1666:
[----:B------:R-:W-:Y:S01]  /*36d0*/  BSSY B1, `(.L_x_1670) ;  /* 0x000007a000017945 */ /* 0x000fe20003800000 */
[----:B------:R-:W-:-:S05]  /*36e0*/  @P4 BRA `(.L_x_1671) ;  /* 0x0000078000004947 */ /* 0x000fca0003800000 */
[----:B------:R-:W-:Y:S01]  /*36f0*/  IADD3 R31, P1, P0, R144, R86, R32 ;  /* 0x00000056901f7210 */ /* 0x000fe2000783e020 */
[----:B------:R-:W-:Y:S03]  /*3700*/  BSSY B0, `(.L_x_1672) ;  /* 0x000003b000007945 */ /* 0x000fe60003800000 */
[----:B--2---:R-:W-:Y:S01]  /*3710*/  IADD3.X R38, R140, R90, R33, P1, P0 ;  /* 0x0000005a8c267210 */ /* 0x004fe20000fe0421 */
        /* <DEDUP_REMOVED lines=16> */
[C---:B--2---:R-:W-:Y:S01]  /*3820*/  @!P0 IMAD.U32 R12, R8.reuse, 0x10000, RZ ;  /* 0x00010000080c8824 */ /* 0x044fe200078e00ff */
        /* <DEDUP_REMOVED lines=40> */
.L_x_1673:
[----:B------:R-:W-:Y:S05]  /*3ab0*/  BSYNC B0 ;  /* 0x0000000000007941 */ /* 0x000fea0003800000 */
.L_x_1672:
[----:B------:R-:W-:Y:S11]  /*3ac0*/  ISETP.GE.AND P0, PT, R94, c[0x0][0x1d4], PT ;  /* 0x000075005e007a0c */ /* 0x000ff60003f06270 */
[----:B------:R-:W-:Y:S02]  /*3ad0*/  @!UPT UIADD3 URZ, URZ, URZ, URZ ;  /* 0x0000003f3f3ff290 */ /* 0x000fe4000fffe03f */
[----:B------:R-:W-:-:S05]  /*3ae0*/  @P0 BRA `(.L_x_1671) ;  /* 0x0000038000000947 */ /* 0x000fca0003800000 */
[----:B------:R-:W-:Y:S01]  /*3af0*/  ISETP.GE.AND P0, PT, R30, c[0x0][0x27c], PT ;  /* 0x00009f001e007a0c */ /* 0x000fe20003f06270 */
[----:B--2---:R-:W2:Y:S11]  /*3b00*/  LDS.128 R8, [R74+0x7100] ;  /* 0x007100004a087984 */ /* 0x004eb60000000c00 */
        /* <DEDUP_REMOVED lines=54> */
.L_x_1671:
[----:B------:R-:W-:Y:S05]  /*3e70*/  BSYNC B1 ;  /* 0x0000000000017941 */ /* 0x000fea0003800000 */
.L_x_1670:
[----:B------:R-:W-:-:S05]  /*3e80*/  @P6 BRA `(.L_x_1674) ;  /* 0x0000343000006947 */ /* 0x000fca0003800000 */
[----:B--2---:R-:W-:Y:S01]  /*3e90*/  IADD3 R26, P1, P0, R159, R86, R32 ;  /* 0x000000569f1a7210 */ /* 0x004fe2000783e020 */
[----:B------:R-:W-:Y:S03]  /*3ea0*/  BSSY B0, `(.L_x_1675) ;  /* 0x000003b000007945 */ /* 0x000fe60003800000 */
[----:B------:R-:W-:Y:S01]  /*3eb0*/  IADD3.X R27, R156, R90, R33, P1, P0 ;  /* 0x0000005a9c1b7210 */ /* 0x000fe20000fe0421 */
        /* <DEDUP_REMOVED lines=57> */
.L_x_1676:
[----:B------:R-:W-:Y:S05]  /*4250*/  BSYNC B0 ;  /* 0x0000000000007941 */ /* 0x000fea0003800000 */
.L_x_1675:
        /* <DEDUP_REMOVED lines=60> */
.L_x_1653:
[----:B------:R-:W-:Y:S01]  /*4620*/  ISETP.GE.AND P0, PT, R169, R75, PT ;  /* 0x0000004ba900720c */ /* 0x000fe20003f06270 */
[----:B------:R-:W-:Y:S01]  /*4630*/  CS2R R18, SRZ ;  /* 0x0000000000127805 */ /* 0x000fe2000001ff00 */
[----:B------:R-:W-:Y:S01]  /*4640*/  ISETP.NE.AND P6, PT, R164, RZ, PT ;  /* 0x000000ffa400720c */ /* 0x000fe20003fc5270 */
        /* <DEDUP_REMOVED lines=12> */
[----:B------:R-:W-:Y:S02]  /*4710*/  BSSY B0, `(.L_x_1677) ;  /* 0x00000e2000007945 */ /* 0x000fe40003800000 */
[----:B------:R-:W-:Y:S04]  /*4720*/  @!P3 IADD3 R0, P1, P0, R106, R36, R206 ;  /* 0x000000246a00b210 */ /* 0x000fe8000783e0ce */
[----:B------:R-:W-:Y:S02]  /*4730*/  @!P3 IADD3.X R3, R120, R42, R174, P1, P0 ;  /* 0x0000002a7803b210 */ /* 0x000fe40000fe04ae */
        /* <DEDUP_REMOVED lines=8> */
[--C-:B------:R-:W-:Y:S02]  /*47c0*/  @!P2 IADD3.X R11, R119, R176, R41.reuse, P1, P0 ;  /* 0x000000b0770ba210 */ /* 0x100fe40000fe0429 */
        /* <DEDUP_REMOVED lines=10> */
[----:B------:R2:W3:Y:S01]  /*4870*/  @!P3 LDG.E.128 R16, [R2.64] ;  /* 0x000000080210b981 */ /* 0x0004e2000c1e1d00 */
[----:B------:R-:W-:Y:S02]  /*4880*/  @!P3 LEA.HI.X R5, R5, c[0x0][0x28c], R6, 0x1, P0 ;  /* 0x0000a3000505ba11 */ /* 0x000fe400000f0c06 */
[C---:B------:R-:W-:Y:S04]  /*4890*/  @!P2 LEA R6, P0, R7.reuse, c[0x0][0x270], 0x1 ;  /* 0x00009c000706aa11 */ /* 0x040fe800078008ff */
[----:B------:R-:W-:Y:S01]  /*48a0*/  @!P2 LEA.HI.X R7, R7, c[0x0][0x274], R8, 0x1, P0 ;  /* 0x00009d000707aa11 */ /* 0x000fe200000f0c08 */
[----:B------:R4:W3:Y:S01]  /*48b0*/  @!P3 LDG.E.128 R56, [R4.64] ;  /* 0x000000080438b981 */ /* 0x0008e2000c1e1d00 */
[C---:B------:R-:W-:Y:S04]  /*48c0*/  @!P2 LEA R8, P0, R9.reuse, c[0x0][0x288], 0x1 ;  /* 0x0000a2000908aa11 */ /* 0x040fe800078008ff */
[----:B------:R-:W-:Y:S03]  /*48d0*/  @!P2 LEA.HI.X R9, R9, c[0x0][0x28c], R11, 0x1, P0 ;  /* 0x0000a3000909aa11 */ /* 0x000fe600000f0c0b */
[----:B------:R1:W3:Y:S08]  /*48e0*/  @!P2 LDG.E.128 R20, [R6.64] ;  /* 0x000000080614a981 */ /* 0x0002f0000c1e1d00 */
[----:B------:R1:W3:Y:S01]  /*48f0*/  @!P2 LDG.E.128 R60, [R8.64] ;  /* 0x00000008083ca981 */ /* 0x0002e2000c1e1d00 */
[C---:B--2---:R-:W-:Y:S04]  /*4900*/  @!P1 LEA R2, P2, R13.reuse, c[0x0][0x288], 0x1 ;  /* 0x0000a2000d029a11 */ /* 0x044fe800078408ff */
[----:B------:R-:W-:Y:S02]  /*4910*/  @!P1 LEA.HI.X R3, R13, c[0x0][0x28c], R15, 0x1, P2 ;  /* 0x0000a3000d039a11 */ /* 0x000fe400010f0c0f */
[C---:B----4-:R-:W-:Y:S03]  /*4920*/  @!P1 LEA R4, P0, R12.reuse, c[0x0][0x270], 0x1 ;  /* 0x00009c000c049a11 */ /* 0x050fe600078008ff */
[----:B------:R2:W4:Y:S01]  /*4930*/  @!P1 LDG.E.128 R64, [R2.64] ;  /* 0x0000000802409981 */ /* 0x000522000c1e1d00 */
[----:B------:R-:W-:Y:S02]  /*4940*/  @!P1 LEA.HI.X R5, R12, c[0x0][0x274], R14, 0x1, P0 ;  /* 0x00009d000c059a11 */ /* 0x000fe400000f0c0e */
[-C--:B------:R-:W-:Y:S01]  /*4950*/  ISETP.GE.AND P0, PT, R96, R75.reuse, PT ;  /* 0x0000004b6000720c */ /* 0x080fe20003f06270 */
[----:B-1----:R-:W-:Y:S04]  /*4960*/  CS2R R6, SRZ ;  /* 0x0000000000067805 */ /* 0x002fe8000001ff00 */
[----:B------:R1:W4:Y:S01]  /*4970*/  @!P1 LDG.E.128 R24, [R4.64] ;  /* 0x0000000804189981 */ /* 0x000322000c1e1d00 */
[----:B------:R-:W-:Y:S11]  /*4980*/  ISETP.GE.OR P0, PT, R32, c[0x0][0x27c], P0 ;  /* 0x00009f0020007a0c */ /* 0x000ff60000706670 */
[----:B------:R-:W-:Y:S02]  /*4990*/  @!UPT UIADD3 URZ, URZ, URZ, URZ ;  /* 0x0000003f3f3ff290 */ /* 0x000fe4000fffe03f */
[----:B------:R-:W-:Y:S02]  /*49a0*/  @!P0 IADD3 R36, P2, R106, R36, RZ ;  /* 0x000000246a248210 */ /* 0x000fe40007f5e0ff */
[----:B------:R-:W-:Y:S03]  /*49b0*/  @!P0 IADD3 R10, P1, R102, R10, RZ ;  /* 0x0000000a660a8210 */ /* 0x000fe60007f3e0ff */
[----:B------:R-:W-:Y:S01]  /*49c0*/  @!P0 IMAD.X R42, R42, 0x1, R120, P2 ;  /* 0x000000012a2a8824 */ /* 0x000fe200010e0678 */
[----:B------:R-:W-:Y:S01]  /*49d0*/  @!P0 LEA R8, P2, R36, c[0x0][0x270], 0x1 ;  /* 0x00009c0024088a11 */ /* 0x000fe200078408ff */
[----:B------:R-:W-:Y:S01]  /*49e0*/  @!P0 IMAD.X R41, R41, 0x1, R119, P1 ;  /* 0x0000000129298824 */ /* 0x000fe200008e0677 */
[----:B--2---:R-:W-:Y:S02]  /*49f0*/  @!P0 LEA R2, P1, R10, c[0x0][0x288], 0x1 ;  /* 0x0000a2000a028a11 */ /* 0x004fe400078208ff */
[----:B------:R-:W-:Y:S01]  /*4a00*/  @!P0 LEA.HI.X R9, R36, c[0x0][0x274], R42, 0x1, P2 ;  /* 0x00009d0024098a11 */ /* 0x000fe200010f0c2a */
[----:B-1----:R-:W-:Y:S01]  /*4a10*/  CS2R R4, SRZ ;  /* 0x0000000000047805 */ /* 0x002fe2000001ff00 */
[----:B------:R-:W-:Y:S01]  /*4a20*/  @!P0 LEA.HI.X R3, R10, c[0x0][0x28c], R41, 0x1, P1 ;  /* 0x0000a3000a038a11 */ /* 0x000fe200008f0c29 */
[----:B------:R-:W-:Y:S01]  /*4a30*/  CS2R R42, SRZ ;  /* 0x00000000002a7805 */ /* 0x000fe2000001ff00 */
[----:B------:R-:W-:Y:S01]  /*4a40*/  CS2R R40, SRZ ;  /* 0x0000000000287805 */ /* 0x000fe2000001ff00 */
[----:B------:R-:W-:Y:S02]  /*4a50*/  ISETP.GE.OR P1, PT, R96, R75, P5 ;  /* 0x0000004b6000720c */ /* 0x000fe40002f26670 */
[----:B------:R3:W5:Y:S08]  /*4a60*/  @!P0 LDG.E.128 R4, [R8.64] ;  /* 0x0000000808048981 */ /* 0x000770000c1e1d00 */
[----:B------:R1:W5:Y:S01]  /*4a70*/  @!P0 LDG.E.128 R40, [R2.64] ;  /* 0x0000000802288981 */ /* 0x000362000c1e1d00 */
[----:B------:R-:W-:Y:S01]  /*4a80*/  ISETP.GE.AND P0, PT, R32, c[0x0][0x27c], PT ;  /* 0x00009f0020007a0c */ /* 0x000fe20003f06270 */
[----:B---3--:R-:W-:Y:S02]  /*4a90*/  IMAD.MOV.U32 R8, RZ, RZ, R18 ;  /* 0x000000ffff087224 */ /* 0x008fe400078e0012 */
[----:B-1----:R-:W-:Y:S02]  /*4aa0*/  IMAD.MOV.U32 R3, RZ, RZ, R19 ;  /* 0x000000ffff037224 */ /* 0x002fe400078e0013 */
        /* <DEDUP_REMOVED lines=35> */
[----:B------:R-:W-:Y:S01]  /*4ce0*/  IADD3 R8, P1, R178, R86, RZ ;  /* 0x00000056b2087210 */ /* 0x000fe20007f3e0ff */
[----:B------:R-:W-:Y:S01]  /*4cf0*/  IMAD.U32 R0, RZ, RZ, UR10 ;  /* 0x0000000aff007e24 */ /* 0x000fe2000f8e00ff */
[----:B-----5:R-:W-:Y:S01]  /*4d00*/  @!P0 SHF.R.U64 R38, R40, 0x10, R41 ;  /* 0x0000001028268819 */ /* 0x020fe20000001229 */
[----:B------:R-:W1:Y:S01]  /*4d10*/  LDS.128 R52, [R154+0x4100] ;  /* 0x004100009a347984 */ /* 0x000e620000000c00 */
[----:B------:R-:W-:Y:S02]  /*4d20*/  IMAD.MOV.U32 R45, RZ, RZ, R43 ;  /* 0x000000ffff2d7224 */ /* 0x000fe400078e002b */
[----:B------:R-:W-:Y:S01]  /*4d30*/  SEL R0, R0, UR4, !P6 ;  /* 0x0000000400007c07 */ /* 0x000fe2000f000000 */
[----:B------:R-:W-:Y:S01]  /*4d40*/  IMAD.X R3, R90, 0x1, R141, P1 ;  /* 0x000000015a037824 */ /* 0x000fe200008e068d */
[----:B------:R-:W-:Y:S01]  /*4d50*/  IADD3 R47, P2, P1, R92, R8, R114 ;  /* 0x000000085c2f7210 */ /* 0x000fe2000795e072 */
[----:B------:R-:W-:Y:S01]  /*4d60*/  IMAD.MOV.U32 R39, RZ, RZ, R40 ;  /* 0x000000ffff277224 */ /* 0x000fe200078e0028 */
[----:B------:R-:W-:Y:S01]  /*4d70*/  SHF.R.S32.HI R2, RZ, 0x1f, R0 ;  /* 0x0000001fff027819 */ /* 0x000fe20000011400 */
[----:B------:R-:W-:Y:S01]  /*4d80*/  IMAD.MOV.U32 R44, RZ, RZ, R41 ;  /* 0x000000ffff2c7224 */ /* 0x000fe200078e0029 */
[-C--:B------:R-:W-:Y:S01]  /*4d90*/  IADD3.X R49, R95, R3.reuse, R123, P2, P1 ;  /* 0x000000035f317210 */ /* 0x080fe200017e247b */
[----:B------:R-:W-:Y:S01]  /*4da0*/  IMAD.MOV.U32 R10, RZ, RZ, R7 ;  /* 0x000000ffff0a7224 */ /* 0x000fe200078e0007 */
[----:B------:R-:W-:Y:S01]  /*4db0*/  LEA.HI R2, R2, R0, RZ, 0x4 ;  /* 0x0000000002027211 */ /* 0x000fe200078f20ff */
[----:B------:R-:W-:Y:S01]  /*4dc0*/  IMAD.MOV.U32 R40, RZ, RZ, R42 ;  /* 0x000000ffff287224 */ /* 0x000fe200078e002a */
[----:B------:R-:W-:Y:S02]  /*4dd0*/  @!P0 PRMT R39, R39, 0x5410, R38 ;  /* 0x0000541027278816 */ /* 0x000fe40000000026 */
[----:B------:R-:W-:Y:S02]  /*4de0*/  LEA.HI.SX32 R2, R2, R124, 0x1c ;  /* 0x0000007c02027211 */ /* 0x000fe400078fe2ff */
[----:B------:R-:W-:Y:S02]  /*4df0*/  @!P0 SHF.R.U32.HI R41, RZ, 0x10, R41 ;  /* 0x00000010ff298819 */ /* 0x000fe40000011629 */
[----:B------:R-:W-:Y:S01]  /*4e00*/  @!P0 SHF.R.U64 R42, R42, 0x10, R43 ;  /* 0x000000102a2a8819 */ /* 0x000fe2000000122b */
[----:B------:R-:W-:Y:S01]  /*4e10*/  IMAD.SHL.U32 R0, R2, 0x8, RZ ;  /* 0x0000000802007824 */ /* 0x000fe200078e00ff */
[----:B------:R-:W-:Y:S02]  /*4e20*/  @!P0 PRMT R38, R44, 0x5410, R41 ;  /* 0x000054102c268816 */ /* 0x000fe40000000029 */
[----:B------:R-:W-:Y:S02]  /*4e30*/  @!P0 PRMT R46, R40, 0x5410, R42 ;  /* 0x00005410282e8816 */ /* 0x000fe4000000002a */
[----:B------:R-:W-:Y:S01]  /*4e40*/  ISETP.GE.AND P1, PT, R0, c[0x0][0x1d4], PT ;  /* 0x0000750000007a0c */ /* 0x000fe20003f26270 */
[----:B------:R-:W-:Y:S01]  /*4e50*/  @!P0 IMAD.U32 R40, R38, 0x10000, RZ ;  /* 0x0001000026288824 */ /* 0x000fe200078e00ff */
[----:B------:R-:W-:Y:S04]  /*4e60*/  @!P0 SHF.R.U32.HI R43, RZ, 0x10, R43 ;  /* 0x00000010ff2b8819 */ /* 0x000fe8000001162b */
[----:B------:R-:W-:Y:S07]  /*4e70*/  @!P0 PRMT R50, R45, 0x5410, R43 ;  /* 0x000054102d328816 */ /* 0x000fee000000002b */
[--C-:B------:R-:W-:Y:S01]  /*4e80*/  @!P1 IADD3 R48, P3, P2, R92, R8, R0.reuse ;  /* 0x000000085c309210 */ /* 0x100fe20007a7e000 */
[----:B-1----:R-:W-:Y:S01]  /*4e90*/  @!P0 IMAD.U32 R45, R54, 0x10000, RZ ;  /* 0x00010000362d8824 */ /* 0x002fe200078e00ff */
[----:B------:R-:W-:Y:S02]  /*4ea0*/  @!P1 SHF.R.S32.HI R9, RZ, 0x1f, R0 ;  /* 0x0000001fff099819 */ /* 0x000fe40000011400 */
[----:B------:R-:W-:Y:S02]  /*4eb0*/  @!P0 SHF.L.U32 R41, R53, 0x10, RZ ;  /* 0x0000001035298819 */ /* 0x000fe400000006ff */
[----:B------:R-:W-:Y:S01]  /*4ec0*/  @!P1 IADD3.X R51, R95, R3, R9, P3, P2 ;  /* 0x000000035f339210 */ /* 0x000fe20001fe4409 */
[----:B------:R-:W-:Y:S01]  /*4ed0*/  IMAD.MOV.U32 R9, RZ, RZ, R5 ;  /* 0x000000ffff097224 */ /* 0x000fe200078e0005 */
[----:B------:R-:W-:Y:S02]  /*4ee0*/  SHF.R.S32.HI R3, RZ, 0x1f, R2 ;  /* 0x0000001fff037819 */ /* 0x000fe40000011402 */
[----:B------:R-:W-:Y:S02]  /*4ef0*/  LEA R78, P2, R47, c[0x0][0x1c8], 0x1 ;  /* 0x000072002f4e7a11 */ /* 0x000fe400078408ff */
[----:B------:R-:W-:Y:S02]  /*4f00*/  LEA.HI R2, R3, R2, RZ, 0x3 ;  /* 0x0000000203027211 */ /* 0x000fe400078f18ff */
[----:B------:R-:W-:Y:S02]  /*4f10*/  LOP3.LUT R3, R132, 0x38, R0, 0xf8, !PT ;  /* 0x0000003884037812 */ /* 0x000fe400078ef800 */
[----:B------:R-:W-:Y:S01]  /*4f20*/  LEA.HI.X R79, R47, c[0x0][0x1cc], R49, 0x1, P2 ;  /* 0x000073002f4f7a11 */ /* 0x000fe200010f0c31 */
[----:B------:R-:W-:Y:S01]  /*4f30*/  IMAD.SHL.U32 R0, R2, 0x200, RZ ;  /* 0x0000020002007824 */ /* 0x000fe200078e00ff */
[----:B------:R-:W-:Y:S01]  /*4f40*/  LOP3.LUT R2, R3, R200, RZ, 0x3c, !PT ;  /* 0x000000c803027212 */ /* 0x000fe200078e3cff */
[C---:B------:R-:W-:Y:S01]  /*4f50*/  @!P0 IMAD.U32 R49, R55.reuse, 0x10000, RZ ;  /* 0x0001000037318824 */ /* 0x040fe200078e00ff */
[----:B------:R-:W-:Y:S02]  /*4f60*/  @!P1 LEA R76, P2, R48, c[0x0][0x1c8], 0x1 ;  /* 0x00007200304c9a11 */ /* 0x000fe400078408ff */
[----:B------:R-:W-:Y:S02]  /*4f70*/  LOP3.LUT R0, R0, 0x7ffff000, RZ, 0xc0, !PT ;  /* 0x7ffff00000007812 */ /* 0x000fe400078ec0ff */
[----:B------:R-:W-:Y:S02]  /*4f80*/  @!P1 LEA.HI.X R77, R48, c[0x0][0x1cc], R51, 0x1, P2 ;  /* 0x00007300304d9a11 */ /* 0x000fe400010f0c33 */
[----:B------:R-:W-:Y:S02]  /*4f90*/  IADD3 R0, R2, R0, R145 ;  /* 0x0000000002007210 */ /* 0x000fe40007ffe091 */
[----:B------:R-:W-:Y:S02]  /*4fa0*/  @!P0 LOP3.LUT R47, R54, 0xffff0000, RZ, 0xc0, !PT ;  /* 0xffff0000362f8812 */ /* 0x000fe400078ec0ff */
[----:B------:R-:W-:Y:S01]  /*4fb0*/  @!P0 LOP3.LUT R51, R55, 0xffff0000, RZ, 0xc0, !PT ;  /* 0xffff000037338812 */ /* 0x000fe200078ec0ff */
[----:B------:R-:W-:Y:S01]  /*4fc0*/  IMAD.SHL.U32 R0, R0, 0x2, RZ ;  /* 0x0000000200007824 */ /* 0x000fe200078e00ff */
[----:B------:R-:W-:Y:S02]  /*4fd0*/  MOV R3, R4 ;  /* 0x0000000400037202 */ /* 0x000fe40000000f00 */
[----:B------:R-:W-:Y:S02]  /*4fe0*/  @!P0 SHF.R.U64 R4, R4, 0x10, R5 ;  /* 0x0000001004048819 */ /* 0x000fe40000001205 */
[----:B------:R1:W2:Y:S01]  /*4ff0*/  LDS.128 R12, [R0+0x4100] ;  /* 0x00410000000c7984 */ /* 0x0002a20000000c00 */
[C---:B------:R-:W-:Y:S02]  /*5000*/  @!P0 SHF.R.U64 R8, R6.reuse, 0x10, R7 ;  /* 0x0000001006088819 */ /* 0x040fe40000001207 */
[----:B------:R-:W-:Y:S02]  /*5010*/  @!P0 SHF.R.U32.HI R2, RZ, 0x10, R5 ;  /* 0x00000010ff028819 */ /* 0x000fe40000011605 */
[----:B------:R-:W-:Y:S02]  /*5020*/  @!P0 PRMT R8, R6, 0x5410, R8 ;  /* 0x0000541006088816 */ /* 0x000fe40000000008 */
[----:B------:R-:W-:Y:S02]  /*5030*/  @!P0 SHF.L.U32 R6, R39, 0x10, RZ ;  /* 0x0000001027068819 */ /* 0x000fe400000006ff */
[----:B------:R-:W-:Y:S01]  /*5040*/  @!P0 PRMT R5, R9, 0x5410, R2 ;  /* 0x0000541009058816 */ /* 0x000fe20000000002 */
[----:B------:R-:W-:Y:S01]  /*5050*/  @!P0 IMAD.U32 R9, R52, 0x10000, RZ ;  /* 0x0001000034098824 */ /* 0x000fe200078e00ff */
[----:B-1----:R-:W-:Y:S02]  /*5060*/  @!P0 SHF.R.U32.HI R0, RZ, 0x10, R7 ;  /* 0x00000010ff008819 */ /* 0x002fe40000011607 */
[----:B------:R-:W-:Y:S01]  /*5070*/  @!P0 PRMT R7, R3, 0x5410, R4 ;  /* 0x0000541003078816 */ /* 0x000fe20000000004 */
[C---:B------:R-:W-:Y:S01]  /*5080*/  @!P0 IMAD.U32 R4, R5.reuse, 0x10000, RZ ;  /* 0x0001000005048824 */ /* 0x040fe200078e00ff */
[----:B------:R-:W-:Y:S02]  /*5090*/  @!P0 PRMT R10, R10, 0x5410, R0 ;  /* 0x000054100a0a8816 */ /* 0x000fe40000000000 */
[----:B------:R-:W-:Y:S01]  /*50a0*/  @!P0 LOP3.LUT R5, R5, 0xffff0000, RZ, 0xc0, !PT ;  /* 0xffff000005058812 */ /* 0x000fe200078ec0ff */
[C---:B------:R-:W-:Y:S01]  /*50b0*/  @!P0 IMAD.U32 R2, R7.reuse, 0x10000, RZ ;  /* 0x0001000007028824 */ /* 0x040fe200078e00ff */
[----:B------:R-:W-:Y:S01]  /*50c0*/  @!P0 LOP3.LUT R7, R7, 0xffff0000, RZ, 0xc0, !PT ;  /* 0xffff000007078812 */ /* 0x000fe200078ec0ff */
[----:B--2---:R-:W-:Y:S02]  /*50d0*/  @!P0 IMAD.U32 R0, R12, 0x10000, RZ ;  /* 0x000100000c008824 */ /* 0x004fe400078e00ff */
[----:B------:R-:W-:Y:S02]  /*50e0*/  @!P0 IMAD.U32 R3, R13, 0x10000, RZ ;  /* 0x000100000d038824 */ /* 0x000fe400078e00ff */
[C---:B------:R-:W-:Y:S02]  /*50f0*/  @!P0 FMUL.FTZ R42, R0.reuse, R6 ;  /* 0x00000006002a8220 */ /* 0x040fe40000410000 */
[-C--:B------:R-:W-:Y:S02]  /*5100*/  @!P0 FMUL.FTZ R0, R0, R2.reuse ;  /* 0x0000000200008220 */ /* 0x080fe40000410000 */
[----:B------:R-:W-:Y:S01]  /*5110*/  @!P0 FFMA.FTZ R89, R9, R2, -R42 ;  /* 0x0000000209598223 */ /* 0x000fe2000001082a */
[----:B------:R-:W-:Y:S01]  /*5120*/  @!P0 LOP3.LUT R2, R13, 0xffff0000, RZ, 0xc0, !PT ;  /* 0xffff00000d028812 */ /* 0x000fe200078ec0ff */
[----:B------:R-:W-:Y:S01]  /*5130*/  @!P0 FFMA.FTZ R0, R6, R9, R0 ;  /* 0x0000000906008223 */ /* 0x000fe20000010000 */
        /* <DEDUP_REMOVED lines=9> */
[----:B------:R-:W-:Y:S02]  /*51d0*/  @!P0 FMUL.FTZ R44, R6, R38 ;  /* 0x00000026062c8220 */ /* 0x000fe40000410000 */
[----:B------:R-:W-:Y:S02]  /*51e0*/  @!P0 FMUL.FTZ R4, R2, R5 ;  /* 0x0000000502048220 */ /* 0x000fe40000410000 */
        /* <DEDUP_REMOVED lines=13> */
[----:B------:R-:W-:Y:S01]  /*52c0*/  @!P0 FFMA.FTZ R82, R47, R8, -R48 ;  /* 0x000000082f528223 */ /* 0x000fe20000010830 */
[C---:B------:R-:W-:Y:S01]  /*52d0*/  @!P0 SHF.L.U32 R48, R50.reuse, 0x10, RZ ;  /* 0x0000001032308819 */ /* 0x040fe200000006ff */
[----:B------:R-:W-:Y:S01]  /*52e0*/  @!P0 FMUL.FTZ R5, R5, R6 ;  /* 0x0000000605058220 */ /* 0x000fe20000410000 */
[----:B------:R-:W-:Y:S01]  /*52f0*/  @!P0 LOP3.LUT R50, R50, 0xffff0000, RZ, 0xc0, !PT ;  /* 0xffff000032328812 */ /* 0x000fe200078ec0ff */
        /* <DEDUP_REMOVED lines=24> */
[----:B------:R-:W-:Y:S01]  /*5480*/  @!P0 F2FP.BF16.PACK_AB R5, R6, R5 ;  /* 0x000000050605823e */ /* 0x000fe200000010ff */
[----:B------:R-:W-:Y:S02]  /*5490*/  @!P0 IMAD.MOV.U32 R52, RZ, RZ, R9 ;  /* 0x000000ffff348224 */ /* 0x000fe400078e0009 */
        /* <DEDUP_REMOVED lines=9> */
.L_x_1678:
[----:B------:R-:W-:Y:S05]  /*5530*/  BSYNC B0 ;  /* 0x0000000000007941 */ /* 0x000fea0003800000 */
.L_x_1677:
[----:B------:R-:W-:Y:S01]  /*5540*/  ISETP.GE.OR P1, PT, R169, R75, P5 ;  /* 0x0000004ba900720c */ /* 0x000fe20002f26670 */
[----:B------:R-:W-:Y:S01]  /*5550*/  @!UPT UIADD3 URZ, URZ, URZ, URZ ;  /* 0x0000003f3f3ff290 */ /* 0x000fe2000fffe03f */
[----:B------:R-:W-:Y:S11]  /*5560*/  BSSY B0, `(.L_x_1679) ;  /* 0x0000081000007945 */ /* 0x000ff60003800000 */
[----:B------:R-:W-:-:S05]  /*5570*/  @P1 BRA `(.L_x_1680) ;  /* 0x000007f000001947 */ /* 0x000fca0003800000 */
[----:B-----5:R-:W-:Y:S01]  /*5580*/  IADD3 R4, P1, R184, R86, RZ ;  /* 0x00000056b8047210 */ /* 0x020fe20007f3e0ff */
[----:B------:R-:W-:Y:S01]  /*5590*/  IMAD.U32 R0, RZ, RZ, UR10 ;  /* 0x0000000aff007e24 */ /* 0x000fe2000f8e00ff */
[----:B------:R-:W-:Y:S01]  /*55a0*/  @!P0 SHF.R.U32.HI R6, RZ, 0x10, R57 ;  /* 0x00000010ff068819 */ /* 0x000fe20000011639 */
[----:B------:R-:W2:Y:S01]  /*55b0*/  LDS.128 R48, [R153+0x4100] ;  /* 0x0041000099307984 */ /* 0x000ea20000000c00 */
[----:B------:R-:W-:Y:S01]  /*55c0*/  @!P0 SHF.R.U64 R8, R58, 0x10, R59 ;  /* 0x000000103a088819 */ /* 0x000fe2000000123b */
[----:B------:R-:W-:Y:S01]  /*55d0*/  IMAD.X R3, R90, 0x1, R158, P1 ;  /* 0x000000015a037824 */ /* 0x000fe200008e069e */
[----:B------:R-:W-:Y:S02]  /*55e0*/  SEL R0, R0, UR4, !P6 ;  /* 0x0000000400007c07 */ /* 0x000fe4000f000000 */
[----:B------:R-:W-:Y:S02]  /*55f0*/  IADD3 R10, P2, P1, R92, R4, R114 ;  /* 0x000000045c0a7210 */ /* 0x000fe4000795e072 */
[----:B------:R-:W-:Y:S02]  /*5600*/  SHF.R.S32.HI R2, RZ, 0x1f, R0 ;  /* 0x0000001fff027819 */ /* 0x000fe40000011400 */
[-C--:B------:R-:W-:Y:S02]  /*5610*/  IADD3.X R40, R95, R3.reuse, R123, P2, P1 ;  /* 0x000000035f287210 */ /* 0x080fe400017e247b */
[----:B------:R-:W-:Y:S02]  /*5620*/  LEA.HI R2, R2, R0, RZ, 0x4 ;  /* 0x0000000002027211 */ /* 0x000fe400078f20ff */
[----:B------:R-:W-:Y:S02]  /*5630*/  @!P0 SHF.R.U32.HI R9, RZ, 0x10, R59 ;  /* 0x00000010ff098819 */ /* 0x000fe4000001163b */
[----:B------:R-:W-:Y:S02]  /*5640*/  LEA.HI.SX32 R2, R2, R124, 0x1c ;  /* 0x0000007c02027211 */ /* 0x000fe400078fe2ff */
[----:B------:R-:W-:Y:S03]  /*5650*/  @!P0 PRMT R38, R69, 0x5410, R9 ;  /* 0x0000541045268816 */ /* 0x000fe60000000009 */
[----:B------:R-:W-:Y:S01]  /*5660*/  IMAD.SHL.U32 R0, R2, 0x8, RZ ;  /* 0x0000000802007824 */ /* 0x000fe200078e00ff */
[C---:B------:R-:W-:Y:S01]  /*5670*/  @!P0 LOP3.LUT R44, R38.reuse, 0xffff0000, RZ, 0xc0, !PT ;  /* 0xffff0000262c8812 */ /* 0x040fe200078ec0ff */
[----:B------:R-:W-:Y:S03]  /*5680*/  @!P0 IMAD.U32 R42, R38, 0x10000, RZ ;  /* 0x00010000262a8824 */ /* 0x000fe600078e00ff */
[----:B------:R-:W-:Y:S11]  /*5690*/  ISETP.GE.AND P1, PT, R0, c[0x0][0x1d4], PT ;  /* 0x0000750000007a0c */ /* 0x000ff60003f26270 */
[----:B------:R-:W-:Y:S02]  /*56a0*/  @!UPT UIADD3 URZ, URZ, URZ, URZ ;  /* 0x0000003f3f3ff290 */ /* 0x000fe4000fffe03f */
[--C-:B------:R-:W-:Y:S01]  /*56b0*/  @!P1 IADD3 R39, P3, P2, R92, R4, R0.reuse ;  /* 0x000000045c279210 */ /* 0x100fe20007a7e000 */
[C---:B--2---:R-:W-:Y:S01]  /*56c0*/  @!P0 IMAD.U32 R43, R51.reuse, 0x10000, RZ ;  /* 0x00010000332b8824 */ /* 0x044fe200078e00ff */
[----:B------:R-:W-:Y:S02]  /*56d0*/  @!P1 SHF.R.S32.HI R5, RZ, 0x1f, R0 ;  /* 0x0000001fff059819 */ /* 0x000fe40000011400 */
[----:B------:R-:W-:Y:S02]  /*56e0*/  @!P0 LOP3.LUT R45, R51, 0xffff0000, RZ, 0xc0, !PT ;  /* 0xffff0000332d8812 */ /* 0x000fe400078ec0ff */
[----:B------:R-:W-:Y:S02]  /*56f0*/  @!P1 IADD3.X R41, R95, R3, R5, P3, P2 ;  /* 0x000000035f299210 */ /* 0x000fe40001fe4405 */
[----:B------:R-:W-:Y:S02]  /*5700*/  SHF.R.S32.HI R3, RZ, 0x1f, R2 ;  /* 0x0000001fff037819 */ /* 0x000fe40000011402 */
[C---:B-1----:R-:W-:Y:S02]  /*5710*/  LEA R54, P2, R10.reuse, c[0x0][0x1c8], 0x1 ;  /* 0x000072000a367a11 */ /* 0x042fe400078408ff */
[----:B------:R-:W-:Y:S02]  /*5720*/  LEA.HI R2, R3, R2, RZ, 0x3 ;  /* 0x0000000203027211 */ /* 0x000fe400078f18ff */
[----:B------:R-:W-:Y:S02]  /*5730*/  LOP3.LUT R3, R131, 0x38, R0, 0xf8, !PT ;  /* 0x0000003883037812 */ /* 0x000fe400078ef800 */
[----:B------:R-:W-:Y:S01]  /*5740*/  LEA.HI.X R55, R10, c[0x0][0x1cc], R40, 0x1, P2 ;  /* 0x000073000a377a11 */ /* 0x000fe200010f0c28 */
[----:B------:R-:W-:Y:S01]  /*5750*/  IMAD.SHL.U32 R0, R2, 0x200, RZ ;  /* 0x0000020002007824 */ /* 0x000fe200078e00ff */
[----:B------:R-:W-:Y:S02]  /*5760*/  LOP3.LUT R2, R3, R198, RZ, 0x3c, !PT ;  /* 0x000000c603027212 */ /* 0x000fe400078e3cff */
[C---:B------:R-:W-:Y:S02]  /*5770*/  @!P1 LEA R46, P2, R39.reuse, c[0x0][0x1c8], 0x1 ;  /* 0x00007200272e9a11 */ /* 0x040fe400078408ff */
[----:B------:R-:W-:Y:S02]  /*5780*/  LOP3.LUT R0, R0, 0x7ffff000, RZ, 0xc0, !PT ;  /* 0x7ffff00000007812 */ /* 0x000fe400078ec0ff */
[----:B------:R-:W-:Y:S02]  /*5790*/  @!P1 LEA.HI.X R47, R39, c[0x0][0x1cc], R41, 0x1, P2 ;  /* 0x00007300272f9a11 */ /* 0x000fe400010f0c29 */
[----:B------:R-:W-:Y:S02]  /*57a0*/  IADD3 R0, R2, R0, R149 ;  /* 0x0000000002007210 */ /* 0x000fe40007ffe095 */
[----:B------:R-:W-:Y:S02]  /*57b0*/  @!P0 LOP3.LUT R41, R50, 0xffff0000, RZ, 0xc0, !PT ;  /* 0xffff000032298812 */ /* 0x000fe400078ec0ff */
[----:B------:R-:W-:Y:S01]  /*57c0*/  @!P0 SHF.R.U64 R3, R18, 0x10, R19 ;  /* 0x0000001012038819 */ /* 0x000fe20000001213 */
[----:B------:R-:W-:Y:S01]  /*57d0*/  IMAD.SHL.U32 R0, R0, 0x2, RZ ;  /* 0x0000000200007824 */ /* 0x000fe200078e00ff */
[----:B------:R-:W-:Y:S01]  /*57e0*/  @!P0 PRMT R40, R69, 0x5432, R8 ;  /* 0x0000543245288816 */ /* 0x000fe20000000008 */
[----:B------:R-:W-:Y:S01]  /*57f0*/  @!P0 IMAD.U32 R8, R48, 0x10000, RZ ;  /* 0x0001000030088824 */ /* 0x000fe200078e00ff */
[----:B------:R-:W-:Y:S01]  /*5800*/  @!P0 PRMT R10, R31, 0x5432, R3 ;  /* 0x000054321f0a8816 */ /* 0x000fe20000000003 */
[----:B------:R-:W-:Y:S01]  /*5810*/  @!P0 IMAD.U32 R18, R49, 0x10000, RZ ;  /* 0x0001000031128824 */ /* 0x000fe200078e00ff */
[----:B------:R1:W2:Y:S01]  /*5820*/  LDS.128 R12, [R0+0x4100] ;  /* 0x00410000000c7984 */ /* 0x0002a20000000c00 */
[----:B------:R-:W-:Y:S02]  /*5830*/  @!P0 SHF.R.U64 R5, R56, 0x10, R57 ;  /* 0x0000001038058819 */ /* 0x000fe40000001239 */
[----:B------:R-:W-:Y:S02]  /*5840*/  @!P0 SHF.R.U32.HI R2, RZ, 0x10, R17 ;  /* 0x00000010ff028819 */ /* 0x000fe40000011611 */
[----:B------:R-:W-:Y:S02]  /*5850*/  @!P0 SHF.R.U32.HI R4, RZ, 0x10, R19 ;  /* 0x00000010ff048819 */ /* 0x000fe40000011613 */
[----:B------:R-:W-:Y:S02]  /*5860*/  @!P0 PRMT R19, R68, 0x5432, R6 ;  /* 0x0000543244138816 */ /* 0x000fe40000000006 */
[----:B------:R-:W-:Y:S02]  /*5870*/  @!P0 PRMT R9, R31, 0x5410, R4 ;  /* 0x000054101f098816 */ /* 0x000fe40000000004 */
[----:B-1----:R-:W-:Y:S01]  /*5880*/  @!P0 SHF.R.U64 R0, R16, 0x10, R17 ;  /* 0x0000001010008819 */ /* 0x002fe20000001211 */
[----:B------:R-:W-:Y:S01]  /*5890*/  @!P0 IMAD.U32 R17, R19, 0x10000, RZ ;  /* 0x0001000013118824 */ /* 0x000fe200078e00ff */
[----:B------:R-:W-:Y:S02]  /*58a0*/  @!P0 PRMT R16, R68, 0x5410, R5 ;  /* 0x0000541044108816 */ /* 0x000fe40000000005 */
[C---:B------:R-:W-:Y:S02]  /*58b0*/  @!P0 PRMT R7, R11.reuse, 0x5432, R0 ;  /* 0x000054320b078816 */ /* 0x040fe40000000000 */
[----:B------:R-:W-:Y:S01]  /*58c0*/  @!P0 PRMT R5, R11, 0x5410, R2 ;  /* 0x000054100b058816 */ /* 0x000fe20000000002 */
[----:B------:R-:W-:Y:S01]  /*58d0*/  @!P0 IMAD.U32 R6, R16, 0x10000, RZ ;  /* 0x0001000010068824 */ /* 0x000fe200078e00ff */
[----:B------:R-:W-:Y:S01]  /*58e0*/  @!P0 LOP3.LUT R19, R19, 0xffff0000, RZ, 0xc0, !PT ;  /* 0xffff000013138812 */ /* 0x000fe200078ec0ff */
[C---:B------:R-:W-:Y:S01]  /*58f0*/  @!P0 IMAD.U32 R2, R7.reuse, 0x10000, RZ ;  /* 0x0001000007028824 */ /* 0x040fe200078e00ff */
[----:B------:R-:W-:Y:S01]  /*5900*/  @!P0 LOP3.LUT R7, R7, 0xffff0000, RZ, 0xc0, !PT ;  /* 0xffff000007078812 */ /* 0x000fe200078ec0ff */
[C---:B------:R-:W-:Y:S01]  /*5910*/  @!P0 IMAD.U32 R4, R5.reuse, 0x10000, RZ ;  /* 0x0001000005048824 */ /* 0x040fe200078e00ff */
[----:B------:R-:W-:Y:S01]  /*5920*/  @!P0 LOP3.LUT R5, R5, 0xffff0000, RZ, 0xc0, !PT ;  /* 0xffff000005058812 */ /* 0x000fe200078ec0ff */
[----:B--2---:R-:W-:Y:S02]  /*5930*/  @!P0 IMAD.U32 R0, R12, 0x10000, RZ ;  /* 0x000100000c008824 */ /* 0x004fe400078e00ff */
[C---:B------:R-:W-:Y:S02]  /*5940*/  @!P0 IMAD.U32 R3, R13.reuse, 0x10000, RZ ;  /* 0x000100000d038824 */ /* 0x040fe400078e00ff */
        /* <DEDUP_REMOVED lines=12> */
[----:B------:R-:W-:Y:S02]  /*5a10*/  @!P0 FMUL.FTZ R39, R6, R11 ;  /* 0x0000000b06278220 */ /* 0x000fe40000410000 */
[C---:B------:R-:W-:Y:S02]  /*5a20*/  @!P0 FMUL.FTZ R8, R2.reuse, R19 ;  /* 0x0000001302088220 */ /* 0x040fe40000410000 */
[----:B------:R-:W-:Y:S02]  /*5a30*/  @!P0 FMUL.FTZ R4, R2, R5 ;  /* 0x0000000502048220 */ /* 0x000fe40000410000 */
[-C--:B------:R-:W-:Y:S01]  /*5a40*/  @!P0 FMUL.FTZ R2, R6, R7.reuse ;  /* 0x0000000706028220 */ /* 0x080fe20000410000 */
[C---:B------:R-:W-:Y:S01]  /*5a50*/  @!P0 LOP3.LUT R6, R15.reuse, 0xffff0000, RZ, 0xc0, !PT ;  /* 0xffff00000f068812 */ /* 0x040fe200078ec0ff */
[----:B------:R-:W-:Y:S02]  /*5a60*/  @!P0 FFMA.FTZ R58, R16, R7, -R39 ;  /* 0x00000007103a8223 */ /* 0x000fe40000010827 */
[----:B------:R-:W-:Y:S02]  /*5a70*/  @!P0 IMAD.U32 R7, R15, 0x10000, RZ ;  /* 0x000100000f078824 */ /* 0x000fe400078e00ff */
[----:B------:R-:W-:Y:S02]  /*5a80*/  @!P0 FFMA.FTZ R59, R31, R5, -R8 ;  /* 0x000000051f3b8223 */ /* 0x000fe40000010808 */
[C---:B------:R-:W-:Y:S01]  /*5a90*/  @!P0 IMAD.U32 R5, R9.reuse, 0x10000, RZ ;  /* 0x0001000009058824 */ /* 0x040fe200078e00ff */
[----:B------:R-:W-:Y:S01]  /*5aa0*/  @!P0 LOP3.LUT R9, R9, 0xffff0000, RZ, 0xc0, !PT ;  /* 0xffff000009098812 */ /* 0x000fe200078ec0ff */
[----:B------:R-:W-:Y:S02]  /*5ab0*/  @!P0 FMUL.FTZ R8, R7, R42 ;  /* 0x0000002a07088220 */ /* 0x000fe40000410000 */
[C---:B------:R-:W-:Y:S02]  /*5ac0*/  @!P0 FMUL.FTZ R38, R6.reuse, R44 ;  /* 0x0000002c06268220 */ /* 0x040fe40000410000 */
[----:B------:R-:W-:Y:S02]  /*5ad0*/  @!P0 FFMA.FTZ R57, R43, R5, -R8 ;  /* 0x000000052b398223 */ /* 0x000fe40000010808 */
[-C--:B------:R-:W-:Y:S02]  /*5ae0*/  @!P0 FMUL.FTZ R8, R6, R9.reuse ;  /* 0x0000000906088220 */ /* 0x080fe40000410000 */
[----:B------:R-:W-:Y:S01]  /*5af0*/  @!P0 FFMA.FTZ R56, R45, R9, -R38 ;  /* 0x000000092d388223 */ /* 0x000fe20000010826 */
[----:B------:R-:W-:Y:S01]  /*5b00*/  @!P0 LOP3.LUT R9, R14, 0xffff0000, RZ, 0xc0, !PT ;  /* 0xffff00000e098812 */ /* 0x000fe200078ec0ff */
[C---:B------:R-:W-:Y:S01]  /*5b10*/  @!P0 IMAD.U32 R38, R40.reuse, 0x10000, RZ ;  /* 0x0001000028268824 */ /* 0x040fe200078e00ff */
[----:B------:R-:W-:Y:S01]  /*5b20*/  @!P0 LOP3.LUT R40, R40, 0xffff0000, RZ, 0xc0, !PT ;  /* 0xffff000028288812 */ /* 0x000fe200078ec0ff */
[----:B------:R-:W-:Y:S02]  /*5b30*/  @!P0 FMUL.FTZ R7, R7, R5 ;  /* 0x0000000507078220 */ /* 0x000fe40000410000 */
[----:B------:R-:W-:Y:S02]  /*5b40*/  @!P0 IMAD.U32 R5, R14, 0x10000, RZ ;  /* 0x000100000e058824 */ /* 0x000fe400078e00ff */
        /* <DEDUP_REMOVED lines=31> */
[----:B------:R-:W-:Y:S02]  /*5d40*/  @!P0 IMAD.MOV.U32 R14, RZ, RZ, R5 ;  /* 0x000000ffff0e8224 */ /* 0x000fe400078e0005 */
[----:B------:R-:W-:Y:S05]  /*5d50*/  @!P0 IMAD.MOV.U32 R15, RZ, RZ, R7 ;  /* 0x000000ffff0f8224 */ /* 0x000fea00078e0007 */
[----:B------:R1:W-:Y:S02]  /*5d60*/  @!P1 STG.E.128 [R46.64], R12 ;  /* 0x0000000c2e009986 */ /* 0x0003e4000c101d08 */
.L_x_1680:
[----:B------:R-:W-:Y:S05]  /*5d70*/  BSYNC B0 ;  /* 0x0000000000007941 */ /* 0x000fea0003800000 */
.L_x_1679:
        /* <DEDUP_REMOVED lines=8> */
[----:B------:R-:W-:Y:S01]  /*5e00*/  @!P0 SHF.R.U32.HI R8, RZ, 0x10, R63 ;  /* 0x00000010ff088819 */ /* 0x000fe2000001163f */
[----:B------:R-:W-:Y:S01]  /*5e10*/  IMAD.X R3, R90, 0x1, R157, P1 ;  /* 0x000000015a037824 */ /* 0x000fe200008e069d */
[----:B------:R-:W-:Y:S02]  /*5e20*/  SEL R0, R0, UR4, !P6 ;  /* 0x0000000400007c07 */ /* 0x000fe4000f000000 */
[----:B------:R-:W-:Y:S02]  /*5e30*/  IADD3 R9, P2, P1, R92, R4, R114 ;  /* 0x000000045c097210 */ /* 0x000fe4000795e072 */
[----:B------:R-:W-:Y:S02]  /*5e40*/  SHF.R.S32.HI R2, RZ, 0x1f, R0 ;  /* 0x0000001fff027819 */ /* 0x000fe40000011400 */
[-C--:B------:R-:W-:Y:S02]  /*5e50*/  IADD3.X R18, R95, R3.reuse, R123, P2, P1 ;  /* 0x000000035f127210 */ /* 0x080fe400017e247b */
[----:B------:R-:W-:Y:S02]  /*5e60*/  LEA.HI R2, R2, R0, RZ, 0x4 ;  /* 0x0000000002027211 */ /* 0x000fe400078f20ff */
[----:B------:R-:W-:Y:S02]  /*5e70*/  @!P0 PRMT R11, R70, 0x5432, R6 ;  /* 0x00005432460b8816 */ /* 0x000fe40000000006 */
[----:B------:R-:W-:Y:S02]  /*5e80*/  LEA.HI.SX32 R2, R2, R124, 0x1c ;  /* 0x0000007c02027211 */ /* 0x000fe400078fe2ff */
[----:B------:R-:W-:Y:S03]  /*5e90*/  @!P0 SHF.R.U64 R10, R62, 0x10, R63 ;  /* 0x000000103e0a8819 */ /* 0x000fe6000000123f */
[----:B------:R-:W-:Y:S05]  /*5ea0*/  IMAD.SHL.U32 R0, R2, 0x8, RZ ;  /* 0x0000000802007824 */ /* 0x000fea00078e00ff */
[----:B------:R-:W-:Y:S11]  /*5eb0*/  ISETP.GE.AND P1, PT, R0, c[0x0][0x1d4], PT ;  /* 0x0000750000007a0c */ /* 0x000ff60003f26270 */
[----:B------:R-:W-:Y:S02]  /*5ec0*/  @!UPT UIADD3 URZ, URZ, URZ, URZ ;  /* 0x0000003f3f3ff290 */ /* 0x000fe4000fffe03f */
[--C-:B------:R-:W-:Y:S02]  /*5ed0*/  @!P1 IADD3 R17, P3, P2, R92, R4, R0.reuse ;  /* 0x000000045c119210 */ /* 0x100fe40007a7e000 */
[----:B------:R-:W-:Y:S02]  /*5ee0*/  @!P1 SHF.R.S32.HI R5, RZ, 0x1f, R0 ;  /* 0x0000001fff059819 */ /* 0x000fe40000011400 */
[----:B--2---:R-:W-:Y:S02]  /*5ef0*/  @!P0 LOP3.LUT R39, R43, 0xffff0000, RZ, 0xc0, !PT ;  /* 0xffff00002b278812 */ /* 0x004fe400078ec0ff */
[----:B------:R-:W-:Y:S02]  /*5f00*/  @!P1 IADD3.X R19, R95, R3, R5, P3, P2 ;  /* 0x000000035f139210 */ /* 0x000fe40001fe4405 */
[----:B------:R-:W-:Y:S02]  /*5f10*/  SHF.R.S32.HI R3, RZ, 0x1f, R2 ;  /* 0x0000001fff037819 */ /* 0x000fe40000011402 */
[----:B-1----:R-:W-:Y:S02]  /*5f20*/  LEA R50, P2, R9, c[0x0][0x1c8], 0x1 ;  /* 0x0000720009327a11 */ /* 0x002fe400078408ff */
[----:B------:R-:W-:Y:S02]  /*5f30*/  LEA.HI R2, R3, R2, RZ, 0x3 ;  /* 0x0000000203027211 */ /* 0x000fe400078f18ff */
[----:B------:R-:W-:Y:S02]  /*5f40*/  LOP3.LUT R3, R130, 0x38, R0, 0xf8, !PT ;  /* 0x0000003882037812 */ /* 0x000fe400078ef800 */
[----:B------:R-:W-:Y:S01]  /*5f50*/  LEA.HI.X R51, R9, c[0x0][0x1cc], R18, 0x1, P2 ;  /* 0x0000730009337a11 */ /* 0x000fe200010f0c12 */
[----:B------:R-:W-:Y:S01]  /*5f60*/  IMAD.SHL.U32 R0, R2, 0x200, RZ ;  /* 0x0000020002007824 */ /* 0x000fe200078e00ff */
[----:B------:R-:W-:Y:S01]  /*5f70*/  LOP3.LUT R2, R3, R197, RZ, 0x3c, !PT ;  /* 0x000000c503027212 */ /* 0x000fe200078e3cff */
[----:B------:R-:W-:Y:S01]  /*5f80*/  @!P0 IMAD.U32 R18, R41, 0x10000, RZ ;  /* 0x0001000029128824 */ /* 0x000fe200078e00ff */
[C---:B------:R-:W-:Y:S02]  /*5f90*/  @!P1 LEA R48, P2, R17.reuse, c[0x0][0x1c8], 0x1 ;  /* 0x0000720011309a11 */ /* 0x040fe400078408ff */
[----:B------:R-:W-:Y:S02]  /*5fa0*/  LOP3.LUT R0, R0, 0x7ffff000, RZ, 0xc0, !PT ;  /* 0x7ffff00000007812 */ /* 0x000fe400078ec0ff */
[----:B------:R-:W-:Y:S01]  /*5fb0*/  @!P1 LEA.HI.X R49, R17, c[0x0][0x1cc], R19, 0x1, P2 ;  /* 0x0000730011319a11 */ /* 0x000fe200010f0c13 */
[----:B------:R-:W-:Y:S01]  /*5fc0*/  @!P0 IMAD.U32 R17, R11, 0x10000, RZ ;  /* 0x000100000b118824 */ /* 0x000fe200078e00ff */
[----:B------:R-:W-:Y:S02]  /*5fd0*/  IADD3 R0, R2, R0, R147 ;  /* 0x0000000002007210 */ /* 0x000fe40007ffe093 */
[----:B------:R-:W-:Y:S02]  /*5fe0*/  @!P0 LOP3.LUT R31, R42, 0xffff0000, RZ, 0xc0, !PT ;  /* 0xffff00002a1f8812 */ /* 0x000fe400078ec0ff */
[----:B------:R-:W-:Y:S01]  /*5ff0*/  @!P0 SHF.R.U64 R3, R22, 0x10, R23 ;  /* 0x0000001016038819 */ /* 0x000fe20000001217 */
[----:B------:R-:W-:Y:S01]  /*6000*/  IMAD.SHL.U32 R0, R0, 0x2, RZ ;  /* 0x0000000200007824 */ /* 0x000fe200078e00ff */
[----:B------:R-:W-:Y:S02]  /*6010*/  @!P0 SHF.R.U64 R5, R60, 0x10, R61 ;  /* 0x000000103c058819 */ /* 0x000fe4000000123d */
[----:B------:R-:W-:Y:S02]  /*6020*/  @!P0 SHF.R.U32.HI R2, RZ, 0x10, R21 ;  /* 0x00000010ff028819 */ /* 0x000fe40000011615 */
[----:B------:R1:W2:Y:S01]  /*6030*/  LDS.128 R12, [R0+0x4100] ;  /* 0x00410000000c7984 */ /* 0x0002a20000000c00 */
[----:B------:R-:W-:Y:S02]  /*6040*/  @!P0 PRMT R16, R70, 0x5410, R5 ;  /* 0x0000541046108816 */ /* 0x000fe40000000005 */
[----:B------:R-:W-:Y:S02]  /*6050*/  @!P0 PRMT R5, R34, 0x5410, R2 ;  /* 0x0000541022058816 */ /* 0x000fe40000000002 */
[----:B------:R-:W-:Y:S01]  /*6060*/  @!P0 SHF.R.U32.HI R4, RZ, 0x10, R23 ;  /* 0x00000010ff048819 */ /* 0x000fe20000011617 */
[----:B------:R-:W-:Y:S01]  /*6070*/  @!P0 IMAD.U32 R6, R16, 0x10000, RZ ;  /* 0x0001000010068824 */ /* 0x000fe200078e00ff */
[----:B------:R-:W-:Y:S02]  /*6080*/  @!P0 PRMT R23, R71, 0x5432, R10 ;  /* 0x0000543247178816 */ /* 0x000fe4000000000a */
[C---:B------:R-:W-:Y:S02]  /*6090*/  @!P0 PRMT R10, R35.reuse, 0x5432, R3 ;  /* 0x00005432230a8816 */ /* 0x040fe40000000003 */
[----:B------:R-:W-:Y:S01]  /*60a0*/  @!P0 PRMT R9, R35, 0x5410, R4 ;  /* 0x0000541023098816 */ /* 0x000fe20000000004 */
[C---:B------:R-:W-:Y:S01]  /*60b0*/  @!P0 IMAD.U32 R4, R5.reuse, 0x10000, RZ ;  /* 0x0001000005048824 */ /* 0x040fe200078e00ff */
[----:B------:R-:W-:Y:S01]  /*60c0*/  @!P0 LOP3.LUT R5, R5, 0xffff0000, RZ, 0xc0, !PT ;  /* 0xffff000005058812 */ /* 0x000fe200078ec0ff */
[----:B------:R-:W-:Y:S01]  /*60d0*/  @!P0 IMAD.U32 R35, R43, 0x10000, RZ ;  /* 0x000100002b238824 */ /* 0x000fe200078e00ff */
[----:B-1----:R-:W-:Y:S02]  /*60e0*/  @!P0 SHF.R.U64 R0, R20, 0x10, R21 ;  /* 0x0000001014008819 */ /* 0x002fe40000001215 */
[----:B------:R-:W-:Y:S01]  /*60f0*/  @!P0 PRMT R21, R71, 0x5410, R8 ;  /* 0x0000541047158816 */ /* 0x000fe20000000008 */
[----:B------:R-:W-:Y:S01]  /*6100*/  @!P0 IMAD.U32 R8, R40, 0x10000, RZ ;  /* 0x0001000028088824 */ /* 0x000fe200078e00ff */
[----:B------:R-:W-:Y:S02]  /*6110*/  @!P0 PRMT R7, R34, 0x5432, R0 ;  /* 0x0000543222078816 */ /* 0x000fe40000000000 */
[C---:B------:R-:W-:Y:S01]  /*6120*/  @!P0 LOP3.LUT R38, R21.reuse, 0xffff0000, RZ, 0xc0, !PT ;  /* 0xffff000015268812 */ /* 0x040fe200078ec0ff */
[----:B------:R-:W-:Y:S02]  /*6130*/  @!P0 IMAD.U32 R34, R21, 0x10000, RZ ;  /* 0x0001000015228824 */ /* 0x000fe400078e00ff */
        /* <DEDUP_REMOVED lines=10> */
[----:B------:R-:W-:Y:S01]  /*61e0*/  @!P0 FMUL.FTZ R20, R3, R17 ;  /* 0x0000001103148220 */ /* 0x000fe20000410000 */
        /* <DEDUP_REMOVED lines=21> */
[C---:B------:R-:W-:Y:S01]  /*6340*/  @!P0 LOP3.LUT R9, R14.reuse, 0xffff0000, RZ, 0xc0, !PT ;  /* 0xffff00000e098812 */ /* 0x040fe200078ec0ff */
        /* <DEDUP_REMOVED lines=38> */
.L_x_1682:
[----:B------:R-:W-:Y:S05]  /*65b0*/  BSYNC B0 ;  /* 0x0000000000007941 */ /* 0x000fea0003800000 */
.L_x_1681:
[----:B------:R-:W-:Y:S02]  /*65c0*/  ISETP.GE.OR P2, PT, R167, R75, P5 ;  /* 0x0000004ba700720c */ /* 0x000fe40002f46670 */
[----:B------:R-:W-:Y:S05]  /*65d0*/  IADD3 R56, P1, R180, R86, RZ ;  /* 0x00000056b4387210 */ /* 0x000fea0007f3e0ff */
[----:B------:R-:W-:Y:S06]  /*65e0*/  IMAD.X R57, R90, 0x1, R155, P1 ;  /* 0x000000015a397824 */ /* 0x000fec00008e069b */
[----:B------:R-:W-:-:S05]  /*65f0*/  @P2 BRA `(.L_x_1674) ;  /* 0x00000cc000002947 */ /* 0x000fca0003800000 */
[----:B-----5:R-:W-:Y:S01]  /*6600*/  @!P0 SHF.R.U32.HI R5, RZ, 0x10, R65 ;  /* 0x00000010ff058819 */ /* 0x020fe20000011641 */
[----:B------:R-:W-:Y:S01]  /*6610*/  IMAD.U32 R0, RZ, RZ, UR10 ;  /* 0x0000000aff007e24 */ /* 0x000fe2000f8e00ff */
[----:B------:R-:W-:Y:S01]  /*6620*/  @!P0 SHF.R.U32.HI R6, RZ, 0x10, R67 ;  /* 0x00000010ff068819 */ /* 0x000fe20000011643 */
[----:B-1----:R-:W1:Y:S01]  /*6630*/  LDS.128 R40, [R151+0x4100] ;  /* 0x0041000097287984 */ /* 0x002e620000000c00 */
[----:B------:R-:W-:Y:S02]  /*6640*/  @!P0 SHF.R.U32.HI R3, RZ, 0x10, R27 ;  /* 0x00000010ff038819 */ /* 0x000fe4000001161b */
[----:B------:R-:W-:Y:S02]  /*6650*/  SEL R0, R0, UR4, !P6 ;  /* 0x0000000400007c07 */ /* 0x000fe4000f000000 */
[----:B------:R-:W-:Y:S02]  /*6660*/  @!P0 SHF.R.U64 R20, R64, 0x10, R65 ;  /* 0x0000001040148819 */ /* 0x000fe40000001241 */
[----:B------:R-:W-:Y:S02]  /*6670*/  SHF.R.S32.HI R2, RZ, 0x1f, R0 ;  /* 0x0000001fff027819 */ /* 0x000fe40000011400 */
[----:B------:R-:W-:Y:S02]  /*6680*/  @!P0 SHF.R.U64 R4, R26, 0x10, R27 ;  /* 0x000000101a048819 */ /* 0x000fe4000000121b */
[----:B------:R-:W-:Y:S02]  /*6690*/  LEA.HI R0, R2, R0, RZ, 0x4 ;  /* 0x0000000002007211 */ /* 0x000fe400078f20ff */
[----:B------:R-:W-:Y:S02]  /*66a0*/  @!P0 PRMT R9, R73, 0x5410, R6 ;  /* 0x0000541049098816 */ /* 0x000fe40000000006 */
[----:B------:R-:W-:Y:S02]  /*66b0*/  LEA.HI.SX32 R0, R0, R124, 0x1c ;  /* 0x0000007c00007211 */ /* 0x000fe400078fe2ff */
[----:B------:R-:W-:Y:S01]  /*66c0*/  @!P0 PRMT R6, R37, 0x5410, R3 ;  /* 0x0000541025068816 */ /* 0x000fe20000000003 */
[----:B------:R-:W-:Y:S01]  /*66d0*/  @!P0 IMAD.U32 R35, R9, 0x10000, RZ ;  /* 0x0001000009238824 */ /* 0x000fe200078e00ff */
[----:B------:R-:W-:Y:S01]  /*66e0*/  SHF.R.S32.HI R2, RZ, 0x1f, R0 ;  /* 0x0000001fff027819 */ /* 0x000fe20000011400 */
[----:B------:R-:W-:Y:S01]  /*66f0*/  IMAD.SHL.U32 R47, R0, 0x8, RZ ;  /* 0x00000008002f7824 */ /* 0x000fe200078e00ff */
[C---:B------:R-:W-:Y:S01]  /*6700*/  @!P0 LOP3.LUT R16, R6.reuse, 0xffff0000, RZ, 0xc0, !PT ;  /* 0xffff000006108812 */ /* 0x040fe200078ec0ff */
[----:B------:R-:W-:Y:S01]  /*6710*/  @!P0 IMAD.U32 R17, R6, 0x10000, RZ ;  /* 0x0001000006118824 */ /* 0x000fe200078e00ff */
[----:B------:R-:W-:Y:S02]  /*6720*/  LEA.HI R0, R2, R0, RZ, 0x3 ;  /* 0x0000000002007211 */ /* 0x000fe400078f18ff */
[----:B------:R-:W-:Y:S02]  /*6730*/  LOP3.LUT R2, R129, 0x38, R47, 0xf8, !PT ;  /* 0x0000003881027812 */ /* 0x000fe400078ef82f */
[----:B------:R-:W-:Y:S01]  /*6740*/  @!P0 PRMT R20, R72, 0x5432, R20 ;  /* 0x0000543248148816 */ /* 0x000fe20000000014 */
[----:B------:R-:W-:Y:S01]  /*6750*/  IMAD.SHL.U32 R0, R0, 0x200, RZ ;  /* 0x0000020000007824 */ /* 0x000fe200078e00ff */
[----:B------:R-:W-:Y:S02]  /*6760*/  LOP3.LUT R2, R2, R196, RZ, 0x3c, !PT ;  /* 0x000000c402027212 */ /* 0x000fe400078e3cff */
[----:B------:R-:W-:Y:S01]  /*6770*/  @!P0 SHF.R.U64 R8, R66, 0x10, R67 ;  /* 0x0000001042088819 */ /* 0x000fe20000001243 */
[----:B------:R-:W-:Y:S01]  /*6780*/  @!P0 IMAD.U32 R18, R20, 0x10000, RZ ;  /* 0x0001000014128824 */ /* 0x000fe200078e00ff */
[----:B------:R-:W-:Y:S02]  /*6790*/  LOP3.LUT R0, R0, 0x7ffff000, RZ, 0xc0, !PT ;  /* 0x7ffff00000007812 */ /* 0x000fe400078ec0ff */
[----:B------:R-:W-:Y:S02]  /*67a0*/  @!P0 PRMT R31, R73, 0x5432, R8 ;  /* 0x00005432491f8816 */ /* 0x000fe40000000008 */
[----:B------:R-:W-:Y:S02]  /*67b0*/  IADD3 R0, R2, R0, R146 ;  /* 0x0000000002007210 */ /* 0x000fe40007ffe092 */
[--C-:B------:R-:W-:Y:S01]  /*67c0*/  @!P0 SHF.R.U32.HI R2, RZ, 0x10, R25.reuse ;  /* 0x00000010ff028819 */ /* 0x100fe20000011619 */
[----:B-1----:R-:W-:Y:S01]  /*67d0*/  @!P0 IMAD.U32 R19, R40, 0x10000, RZ ;  /* 0x0001000028138824 */ /* 0x002fe200078e00ff */
[----:B------:R-:W-:Y:S01]  /*67e0*/  @!P0 SHF.L.U32 R23, R41, 0x10, RZ ;  /* 0x0000001029178819 */ /* 0x000fe200000006ff */
[----:B------:R-:W-:Y:S01]  /*67f0*/  IMAD.SHL.U32 R12, R0, 0x2, RZ ;  /* 0x00000002000c7824 */ /* 0x000fe200078e00ff */
[----:B------:R-:W-:Y:S01]  /*6800*/  @!P0 LOP3.LUT R21, R40, 0xffff0000, RZ, 0xc0, !PT ;  /* 0xffff000028158812 */ /* 0x000fe200078ec0ff */
[----:B------:R-:W-:Y:S01]  /*6810*/  @!P0 IMAD.U32 R26, R31, 0x10000, RZ ;  /* 0x000100001f1a8824 */ /* 0x000fe200078e00ff */
[----:B------:R-:W-:Y:S02]  /*6820*/  @!P0 LOP3.LUT R38, R43, 0xffff0000, RZ, 0xc0, !PT ;  /* 0xffff00002b268812 */ /* 0x000fe400078ec0ff */
[C---:B------:R-:W-:Y:S01]  /*6830*/  @!P0 SHF.L.U32 R27, R42.reuse, 0x10, RZ ;  /* 0x000000102a1b8819 */ /* 0x040fe200000006ff */
[----:B------:R-:W1:Y:S01]  /*6840*/  LDS.128 R12, [R12+0x4100] ;  /* 0x004100000c0c7984 */ /* 0x000e620000000c00 */
[----:B------:R-:W-:Y:S02]  /*6850*/  @!P0 LOP3.LUT R34, R42, 0xffff0000, RZ, 0xc0, !PT ;  /* 0xffff00002a228812 */ /* 0x000fe400078ec0ff */
[----:B------:R-:W-:Y:S02]  /*6860*/  @!P0 SHF.R.U64 R0, R24, 0x10, R25 ;  /* 0x0000001018008819 */ /* 0x000fe40000001219 */
[----:B------:R-:W-:Y:S02]  /*6870*/  @!P0 LOP3.LUT R25, R41, 0xffff0000, RZ, 0xc0, !PT ;  /* 0xffff000029198812 */ /* 0x000fe400078ec0ff */
[----:B------:R-:W-:Y:S02]  /*6880*/  @!P0 PRMT R7, R36, 0x5410, R2 ;  /* 0x0000541024078816 */ /* 0x000fe40000000002 */
[----:B------:R-:W-:Y:S02]  /*6890*/  IADD3 R2, P2, P1, R92, R56, R114 ;  /* 0x000000385c027210 */ /* 0x000fe4000795e072 */
[----:B------:R-:W-:Y:S02]  /*68a0*/  @!P0 PRMT R24, R72, 0x5410, R5 ;  /* 0x0000541048188816 */ /* 0x000fe40000000005 */
[----:B------:R-:W-:Y:S02]  /*68b0*/  IADD3.X R10, R95, R57, R123, P2, P1 ;  /* 0x000000395f0a7210 */ /* 0x000fe400017e247b */
[----:B------:R-:W-:Y:S01]  /*68c0*/  LEA R48, P1, R2, c[0x0][0x1c8], 0x1 ;  /* 0x0000720002307a11 */ /* 0x000fe200078208ff */
[----:B------:R-:W-:Y:S01]  /*68d0*/  @!P0 IMAD.U32 R22, R24, 0x10000, RZ ;  /* 0x0001000018168824 */ /* 0x000fe200078e00ff */
[----:B------:R-:W-:Y:S01]  /*68e0*/  @!P0 PRMT R5, R36, 0x5432, R0 ;  /* 0x0000543224058816 */ /* 0x000fe20000000000 */
[----:B------:R-:W-:Y:S01]  /*68f0*/  @!P0 IMAD.U32 R0, R7, 0x10000, RZ ;  /* 0x0001000007008824 */ /* 0x000fe200078e00ff */
[----:B------:R-:W-:Y:S01]  /*6900*/  LEA.HI.X R49, R2, c[0x0][0x1cc], R10, 0x1, P1 ;  /* 0x0000730002317a11 */ /* 0x000fe200008f0c0a */
[----:B------:R-:W-:Y:S01]  /*6910*/  @!P0 IMAD.U32 R36, R43, 0x10000, RZ ;  /* 0x000100002b248824 */ /* 0x000fe200078e00ff */
[----:B------:R-:W-:Y:S01]  /*6920*/  @!P0 LOP3.LUT R31, R31, 0xffff0000, RZ, 0xc0, !PT ;  /* 0xffff00001f1f8812 */ /* 0x000fe200078ec0ff */
[C---:B------:R-:W-:Y:S01]  /*6930*/  @!P0 IMAD.U32 R2, R5.reuse, 0x10000, RZ ;  /* 0x0001000005028824 */ /* 0x040fe200078e00ff */
[----:B------:R-:W-:Y:S02]  /*6940*/  @!P0 LOP3.LUT R5, R5, 0xffff0000, RZ, 0xc0, !PT ;  /* 0xffff000005058812 */ /* 0x000fe400078ec0ff */
[----:B------:R-:W-:Y:S02]  /*6950*/  @!P0 PRMT R8, R37, 0x5432, R4 ;  /* 0x0000543225088816 */ /* 0x000fe40000000004 */
[----:B------:R-:W-:Y:S02]  /*6960*/  @!P0 LOP3.LUT R20, R20, 0xffff0000, RZ, 0xc0, !PT ;  /* 0xffff000014148812 */ /* 0x000fe400078ec0ff */
[----:B------:R-:W-:Y:S01]  /*6970*/  @!P0 LOP3.LUT R24, R24, 0xffff0000, RZ, 0xc0, !PT ;  /* 0xffff000018188812 */ /* 0x000fe200078ec0ff */
[C---:B------:R-:W-:Y:S01]  /*6980*/  @!P0 IMAD.U32 R6, R8.reuse, 0x10000, RZ ;  /* 0x0001000008068824 */ /* 0x040fe200078e00ff */
[----:B------:R-:W-:Y:S02]  /*6990*/  @!P0 LOP3.LUT R8, R8, 0xffff0000, RZ, 0xc0, !PT ;  /* 0xffff000008088812 */ /* 0x000fe400078ec0ff */
[----:B------:R-:W-:Y:S02]  /*69a0*/  @!P0 LOP3.LUT R37, R9, 0xffff0000, RZ, 0xc0, !PT ;  /* 0xffff000009258812 */ /* 0x000fe400078ec0ff */
[----:B------:R-:W-:Y:S01]  /*69b0*/  ISETP.GE.AND P1, PT, R47, c[0x0][0x1d4], PT ;  /* 0x000075002f007a0c */ /* 0x000fe20003f26270 */
[----:B-1----:R-:W-:Y:S01]  /*69c0*/  @!P0 IMAD.U32 R3, R13, 0x10000, RZ ;  /* 0x000100000d038824 */ /* 0x002fe200078e00ff */
[----:B------:R-:W-:Y:S02]  /*69d0*/  @!P0 LOP3.LUT R9, R14, 0xffff0000, RZ, 0xc0, !PT ;  /* 0xffff00000e098812 */ /* 0x000fe400078ec0ff */
[C---:B------:R-:W-:Y:S01]  /*69e0*/  @!P0 LOP3.LUT R4, R12.reuse, 0xffff0000, RZ, 0xc0, !PT ;  /* 0xffff00000c048812 */ /* 0x040fe200078ec0ff */
[C---:B------:R-:W-:Y:S02]  /*69f0*/  @!P0 FMUL.FTZ R11, R3.reuse, R22 ;  /* 0x00000016030b8220 */ /* 0x040fe40000410000 */
[-C--:B------:R-:W-:Y:S02]  /*6a00*/  @!P0 FMUL.FTZ R3, R3, R0.reuse ;  /* 0x0000000003038220 */ /* 0x080fe40000410000 */
[----:B------:R-:W-:Y:S02]  /*6a10*/  @!P0 FFMA.FTZ R55, R23, R0, -R11 ;  /* 0x0000000017378223 */ /* 0x000fe4000001080b */
[----:B------:R-:W-:Y:S02]  /*6a20*/  @!P0 IMAD.U32 R0, R12, 0x10000, RZ ;  /* 0x000100000c008824 */ /* 0x000fe400078e00ff */
[----:B------:R-:W-:Y:S02]  /*6a30*/  @!P0 FMUL.FTZ R11, R4, R20 ;  /* 0x00000014040b8220 */ /* 0x000fe40000410000 */
[C---:B------:R-:W-:Y:S02]  /*6a40*/  @!P0 FMUL.FTZ R10, R0.reuse, R18 ;  /* 0x00000012000a8220 */ /* 0x040fe40000410000 */
[-C--:B------:R-:W-:Y:S02]  /*6a50*/  @!P0 FMUL.FTZ R0, R0, R2.reuse ;  /* 0x0000000200008220 */ /* 0x080fe40000410000 */
[----:B------:R-:W-:Y:S02]  /*6a60*/  @!P0 FFMA.FTZ R54, R19, R2, -R10 ;  /* 0x0000000213368223 */ /* 0x000fe4000001080a */
[-C--:B------:R-:W-:Y:S01]  /*6a70*/  @!P0 FMUL.FTZ R2, R4, R5.reuse ;  /* 0x0000000504028220 */ /* 0x080fe20000410000 */
[----:B------:R-:W-:Y:S01]  /*6a80*/  @!P0 LOP3.LUT R4, R7, 0xffff0000, RZ, 0xc0, !PT ;  /* 0xffff000007048812 */ /* 0x000fe200078ec0ff */
[----:B------:R-:W-:Y:S01]  /*6a90*/  @!P0 FFMA.FTZ R53, R21, R5, -R11 ;  /* 0x0000000515358223 */ /* 0x000fe2000001080b */
[----:B------:R-:W-:Y:S01]  /*6aa0*/  @!P0 SHF.L.U32 R7, R14, 0x10, RZ ;  /* 0x000000100e078819 */ /* 0x000fe200000006ff */
[----:B------:R-:W-:Y:S01]  /*6ab0*/  @!P0 IMAD.U32 R10, R15, 0x10000, RZ ;  /* 0x000100000f0a8824 */ /* 0x000fe200078e00ff */
[----:B------:R-:W-:Y:S01]  /*6ac0*/  @!P0 LOP3.LUT R5, R13, 0xffff0000, RZ, 0xc0, !PT ;  /* 0xffff00000d058812 */ /* 0x000fe200078ec0ff */
[----:B------:R-:W-:Y:S01]  /*6ad0*/  @!P0 FMUL.FTZ R45, R9, R31 ;  /* 0x0000001f092d8220 */ /* 0x000fe20000410000 */
[----:B------:R-:W-:Y:S01]  /*6ae0*/  @!P0 LOP3.LUT R11, R15, 0xffff0000, RZ, 0xc0, !PT ;  /* 0xffff00000f0b8812 */ /* 0x000fe200078ec0ff */
        /* <DEDUP_REMOVED lines=47> */
.L_x_1652:
[----:B-----5:R-:W-:Y:S01]  /*6de0*/  IMAD R0, R91, -0x40, R212 ;  /* 0xffffffc05b007824 */ /* 0x020fe200078e02d4 */
[----:B------:R-:W-:Y:S04]  /*6df0*/  BSSY B0, `(.L_x_1683) ;  /* 0x0000012000007945 */ /* 0x000fe80003800000 */
[----:B------:R-:W-:Y:S04]  /*6e00*/  IMNMX R6, R0, 0x40, PT ;  /* 0x0000004000067817 */ /* 0x000fe80003800200 */
[----:B------:R-:W-:Y:S11]  /*6e10*/  ISETP.GE.AND P0, PT, R96, R6, PT ;  /* 0x000000066000720c */ /* 0x000ff60003f06270 */
[----:B------:R-:W-:Y:S02]  /*6e20*/  @!UPT UIADD3 URZ, URZ, URZ, URZ ;  /* 0x0000003f3f3ff290 */ /* 0x000fe4000fffe03f */
[----:B------:R-:W-:-:S05]  /*6e30*/  @P0 BRA `(.L_x_1684) ;  /* 0x000000d000000947 */ /* 0x000fca0003800000 */
[----:B------:R-:W2:Y:S01]  /*6e40*/  @!P5 LDS.128 R12, [R74+0x4100] ;  /* 0x004100004a0cd984 */ /* 0x000ea20000000c00 */
[----:B------:R-:W-:Y:S02]  /*6e50*/  ISETP.GE.AND P0, PT, R94, c[0x0][0x1d4], PT ;  /* 0x000075005e007a0c */ /* 0x000fe40003f06270 */
[-C--:B------:R-:W-:Y:S05]  /*6e60*/  @!P5 IADD3 R0, P2, R113, R86.reuse, RZ ;  /* 0x000000567100d210 */ /* 0x080fea0007f5e0ff */
[----:B------:R-:W-:Y:S01]  /*6e70*/  @!P5 IMAD.X R5, R90, 0x1, R112, P2 ;  /* 0x000000015a05d824 */ /* 0x000fe200010e0670 */
[C---:B------:R-:W-:Y:S04]  /*6e80*/  @!P5 LEA R4, P2, R0.reuse, c[0x0][0x1c8], 0x1 ;  /* 0x000072000004da11 */ /* 0x040fe800078408ff */
[----:B------:R-:W-:Y:S01]  /*6e90*/  @!P5 LEA.HI.X R5, R0, c[0x0][0x1cc], R5, 0x1, P2 ;  /* 0x000073000005da11 */ /* 0x000fe200010f0c05 */
[----:B------:R-:W3:Y:S01]  /*6ea0*/  @!P0 LDS.128 R8, [R74+0x6100] ;  /* 0x006100004a088984 */ /* 0x000ee20000000c00 */
[----:B------:R-:W-:Y:S05]  /*6eb0*/  @!P0 IADD3 R3, P1, R118, R86, RZ ;  /* 0x0000005676038210 */ /* 0x000fea0007f3e0ff */
[----:B------:R-:W-:Y:S01]  /*6ec0*/  @!P0 IMAD.X R7, R90, 0x1, R117, P1 ;  /* 0x000000015a078824 */ /* 0x000fe200008e0675 */
[C---:B------:R-:W-:Y:S04]  /*6ed0*/  @!P0 LEA R2, P1, R3.reuse, c[0x0][0x1c8], 0x1 ;  /* 0x0000720003028a11 */ /* 0x040fe800078208ff */
[----:B------:R-:W-:Y:S01]  /*6ee0*/  @!P0 LEA.HI.X R3, R3, c[0x0][0x1cc], R7, 0x1, P1 ;  /* 0x0000730003038a11 */ /* 0x000fe200008f0c07 */
[----:B--2---:R2:W-:Y:S04]  /*6ef0*/  @!P5 STG.E.128 [R4.64], R12 ;  /* 0x0000000c0400d986 */ /* 0x0045e8000c101d08 */
[----:B---3--:R2:W-:Y:S04]  /*6f00*/  @!P0 STG.E.128 [R2.64], R8 ;  /* 0x0000000802008986 */ /* 0x0085e8000c101d08 */
.L_x_1684:
[----:B------:R-:W-:Y:S05]  /*6f10*/  BSYNC B0 ;  /* 0x0000000000007941 */ /* 0x000fea0003800000 */
.L_x_1683:
[----:B------:R-:W-:Y:S01]  /*6f20*/  ISETP.GE.AND P0, PT, R169, R6, PT ;  /* 0x00000006a900720c */ /* 0x000fe20003f06270 */
[----:B------:R-:W-:Y:S01]  /*6f30*/  @!UPT UIADD3 URZ, URZ, URZ, URZ ;  /* 0x0000003f3f3ff290 */ /* 0x000fe2000fffe03f */
[----:B------:R-:W-:Y:S11]  /*6f40*/  BSSY B0, `(.L_x_1685) ;  /* 0x0000011000007945 */ /* 0x000ff60003800000 */
[----:B------:R-:W-:-:S05]  /*6f50*/  @P0 BRA `(.L_x_1686) ;  /* 0x000000f000000947 */ /* 0x000fca0003800000 */
[----:B--2---:R-:W2:Y:S01]  /*6f60*/  @!P5 LDS.128 R12, [R74+0x4900] ;  /* 0x004900004a0cd984 */ /* 0x004ea20000000c00 */
[----:B------:R-:W-:Y:S02]  /*6f70*/  ISETP.GE.AND P1, PT, R94, c[0x0][0x1d4], PT ;  /* 0x000075005e007a0c */ /* 0x000fe40003f26270 */
[----:B------:R-:W-:Y:S04]  /*6f80*/  IADD3 R2, P0, R209, R86, RZ ;  /* 0x00000056d1027210 */ /* 0x000fe80007f1e0ff */
[----:B------:R-:W-:Y:S01]  /*6f90*/  @!P5 IADD3 R5, P2, R2, R113, RZ ;  /* 0x000000710205d210 */ /* 0x000fe20007f5e0ff */
[----:B------:R-:W-:Y:S04]  /*6fa0*/  IMAD.X R0, R186, 0x1, R90, P0 ;  /* 0x00000001ba007824 */ /* 0x000fe800000e065a */
[----:B------:R-:W-:Y:S01]  /*6fb0*/  @!P5 IMAD.X R7, R0, 0x1, R112, P2 ;  /* 0x000000010007d824 */ /* 0x000fe200010e0670 */
[C---:B------:R-:W-:Y:S01]  /*6fc0*/  @!P5 LEA R4, P2, R5.reuse, c[0x0][0x1c8], 0x1 ;  /* 0x000072000504da11 */ /* 0x040fe200078408ff */
[----:B------:R-:W3:Y:S01]  /*6fd0*/  @!P1 LDS.128 R8, [R74+0x6900] ;  /* 0x006900004a089984 */ /* 0x000ee20000000c00 */
[----:B------:R-:W-:Y:S02]  /*6fe0*/  @!P1 IADD3 R3, P0, R2, R118, RZ ;  /* 0x0000007602039210 */ /* 0x000fe40007f1e0ff */
[----:B------:R-:W-:Y:S03]  /*6ff0*/  @!P5 LEA.HI.X R5, R5, c[0x0][0x1cc], R7, 0x1, P2 ;  /* 0x000073000505da11 */ /* 0x000fe600010f0c07 */
[----:B------:R-:W-:Y:S01]  /*7000*/  @!P1 IMAD.X R0, R0, 0x1, R117, P0 ;  /* 0x0000000100009824 */ /* 0x000fe200000e0675 */
[C---:B------:R-:W-:Y:S04]  /*7010*/  @!P1 LEA R2, P0, R3.reuse, c[0x0][0x1c8], 0x1 ;  /* 0x0000720003029a11 */ /* 0x040fe800078008ff */
[----:B------:R-:W-:Y:S01]  /*7020*/  @!P1 LEA.HI.X R3, R3, c[0x0][0x1cc], R0, 0x1, P0 ;  /* 0x0000730003039a11 */ /* 0x000fe200000f0c00 */
[----:B--2---:R2:W-:Y:S04]  /*7030*/  @!P5 STG.E.128 [R4.64], R12 ;  /* 0x0000000c0400d986 */ /* 0x0045e8000c101d08 */
[----:B---3--:R2:W-:Y:S04]  /*7040*/  @!P1 STG.E.128 [R2.64], R8 ;  /* 0x0000000802009986 */ /* 0x0085e8000c101d08 */
.L_x_1686:
[----:B------:R-:W-:Y:S05]  /*7050*/  BSYNC B0 ;  /* 0x0000000000007941 */ /* 0x000fea0003800000 */
.L_x_1685:
        /* <DEDUP_REMOVED lines=19> */
.L_x_1688:
[----:B------:R-:W-:Y:S05]  /*7190*/  BSYNC B0 ;  /* 0x0000000000007941 */ /* 0x000fea0003800000 */
.L_x_1687:
[----:B------:R-:W-:Y:S11]  /*71a0*/  ISETP.GE.AND P0, PT, R167, R6, PT ;  /* 0x00000006a700720c */ /* 0x000ff60003f06270 */
[----:B------:R-:W-:Y:S02]  /*71b0*/  @!UPT UIADD3 URZ, URZ, URZ, URZ ;  /* 0x0000003f3f3ff290 */ /* 0x000fe4000fffe03f */
        /* <DEDUP_REMOVED lines=16> */
.L_x_1674:
[----:B------:R-:W-:Y:S05]  /*72c0*/  BSYNC B2 ;  /* 0x0000000000027941 */ /* 0x000fea0003800000 */
.L_x_1651:
[----:B-12---:R-:W-:Y:S01]  /*72d0*/  IMAD.SHL.U32 R14, R91, 0x40, RZ ;  /* 0x000000405b0e7824 */ /* 0x006fe200078e00ff */
        /* <DEDUP_REMOVED lines=10> */
[-C--:B------:R-:W-:Y:S01]  /*7380*/  @P3 MOV R3, R111.reuse ;  /* 0x0000006f00033202 */ /* 0x080fe20000000f00 */
        /* <DEDUP_REMOVED lines=71> */
.L_x_1690:
[----:B-1----:R-:W-:Y:S05]  /*7800*/  BSYNC B0 ;  /* 0x0000000000007941 */ /* 0x002fea0003800000 */
.L_x_1689:
        /* <DEDUP_REMOVED lines=19> */
.L_x_1692:
[----:B------:R-:W-:Y:S05]  /*7940*/  BSYNC B0 ;  /* 0x0000000000007941 */ /* 0x000fea0003800000 */
.L_x_1691:
        /* <DEDUP_REMOVED lines=19> */
.L_x_1694:
[----:B------:R-:W-:Y:S05]  /*7a80*/  BSYNC B0 ;  /* 0x0000000000007941 */ /* 0x000fea0003800000 */
.L_x_1693:
        /* <DEDUP_REMOVED lines=19> */
.L_x_1696:
[----:B------:R-:W-:Y:S05]  /*7bc0*/  BSYNC B0 ;  /* 0x0000000000007941 */ /* 0x000fea0003800000 */
.L_x_1695:
        /* <DEDUP_REMOVED lines=11> */
[-C--:B------:R-:W-:Y:S03]  /*7c80*/  @P0 IADD3 R4, P1, R2, R171.reuse, RZ ;  /* 0x000000ab02040210 */ /* 0x080fe60007f3e0ff */
[----:B------:R-:W-:Y:S01]  /*7c90*/  @!PT LDS RZ, [RZ] ;  /* 0x00000000fffff984 */ /* 0x000fe20000000800 */
[----:B------:R-:W-:Y:S01]  /*7ca0*/  @!PT LDS RZ, [RZ] ;  /* 0x00000000fffff984 */ /* 0x000fe20000000800 */
[----:B------:R-:W-:Y:S01]  /*7cb0*/  @!PT LDS RZ, [RZ] ;  /* 0x00000000fffff984 */ /* 0x000fe20000000800 */
[----:B------:R1:W-:Y:S01]  /*7cc0*/  @P0 LDGSTS.E.BYPASS.LTC128B.128 [R74+0x4100], [R2.64], !P4 ;  /* 0x04100000024a0fae */ /* 0x0003e2000e101d48 */
[-C--:B------:R-:W-:Y:S01]  /*7cd0*/  @P0 IADD3 R8, P3, R4, R128.reuse, RZ ;  /* 0x0000008004080210 */ /* 0x080fe20007f7e0ff */
[----:B------:R-:W-:Y:S01]  /*7ce0*/  @P0 IMAD.X R5, R3, 0x1, R170, P1 ;  /* 0x0000000103050824 */ /* 0x000fe200008e06aa */
[----:B------:R-:W-:Y:S01]  /*7cf0*/  @P0 IADD3 R10, P2, P1, R171, 0x80, R2 ;  /* 0x00000080ab0a0810 */ /* 0x000fe2000795e002 */
[----:B------:R1:W-:Y:S02]  /*7d00*/  @P0 LDGSTS.E.BYPASS.LTC128B.128 [R74+0x6100], [R2.64+0x80], !P6 ;  /* 0x06100080024a0fae */ /* 0x0003e4000f101d48 */
[C---:B------:R-:W-:Y:S01]  /*7d10*/  @P0 IMAD.X R9, R5.reuse, 0x1, R125, P3 ;  /* 0x0000000105090824 */ /* 0x040fe200018e067d */
[----:B------:R-:W-:Y:S01]  /*7d20*/  @P0 IADD3.X R11, R170, RZ, R3, P2, P1 ;  /* 0x000000ffaa0b0210 */ /* 0x000fe200017e2403 */
[----:B------:R2:W-:Y:S04]  /*7d30*/  @P0 LDGSTS.E.BYPASS.LTC128B.128 [R74+0x4900], [R4.64], !P4 ;  /* 0x04900000044a0fae */ /* 0x0005e8000e101d48 */
[----:B------:R3:W-:Y:S01]  /*7d40*/  @P0 LDGSTS.E.BYPASS.LTC128B.128 [R74+0x6900], [R10.64], !P6 ;  /* 0x069000000a4a0fae */ /* 0x0007e2000f101d48 */
[-C--:B-1----:R-:W-:Y:S04]  /*7d50*/  @P0 IADD3 R2, P1, R4, R171.reuse, RZ ;  /* 0x000000ab04020210 */ /* 0x082fe80007f3e0ff */
[C---:B------:R-:W-:Y:S01]  /*7d60*/  @P0 IADD3 R6, P2, R2.reuse, R171, RZ ;  /* 0x000000ab02060210 */ /* 0x040fe20007f5e0ff */
[--C-:B------:R-:W-:Y:S01]  /*7d70*/  @P0 IMAD.X R3, R5, 0x1, R170.reuse, P1 ;  /* 0x0000000105030824 */ /* 0x100fe200008e06aa */
[----:B--2---:R-:W-:Y:S03]  /*7d80*/  @P0 IADD3 R4, P1, R2, R128, RZ ;  /* 0x0000008002040210 */ /* 0x004fe60007f3e0ff */
[C---:B------:R-:W-:Y:S01]  /*7d90*/  @P0 IMAD.X R7, R3.reuse, 0x1, R170, P2 ;  /* 0x0000000103070824 */ /* 0x040fe200010e06aa */
[----:B------:R3:W-:Y:S01]  /*7da0*/  @P0 LDGSTS.E.BYPASS.LTC128B.128 [R74+0x5100], [R2.64], !P4 ;  /* 0x05100000024a0fae */ /* 0x0007e2000e101d48 */
[----:B------:R-:W-:Y:S03]  /*7db0*/  @P0 IMAD.X R5, R3, 0x1, R125, P1 ;  /* 0x0000000103050824 */ /* 0x000fe600008e067d */
[----:B------:R3:W-:Y:S04]  /*7dc0*/  @P0 LDGSTS.E.BYPASS.LTC128B.128 [R74+0x7100], [R8.64], !P6 ;  /* 0x07100000084a0fae */ /* 0x0007e8000f101d48 */
[----:B------:R3:W-:Y:S04]  /*7dd0*/  @P0 LDGSTS.E.BYPASS.LTC128B.128 [R74+0x5900], [R6.64], !P4 ;  /* 0x05900000064a0fae */ /* 0x0007e8000e101d48 */
[----:B------:R3:W-:Y:S04]  /*7de0*/  @P0 LDGSTS.E.BYPASS.LTC128B.128 [R74+0x7900], [R4.64], !P6 ;  /* 0x07900000044a0fae */ /* 0x0007e8000f101d48 */
[----:B------:R-:W0:Y:S01]  /*7df0*/  LDGDEPBAR ;  /* 0x00000000000079af */ /* 0x000e220000000000 */
[----:B------:R-:W-:-:S05]  /*7e00*/  @P0 BRA `(.L_x_1697) ;  /* 0xffff9e0000000947 */ /* 0x000fca000383ffff */
[----:B------:R-:W2:Y:S04]  /*7e10*/  LDL R0, [R1+0x64] ;  /* 0x0000640001007983 */ /* 0x000ea80000100800 */
[----:B------:R-:W-:Y:S06]  /*7e20*/  BAR.SYNC.DEFER_BLOCKING 0x0 ;  /* 0x0000000000007b1d */ /* 0x000fec0000010000 */
[----:B--2---:R1:W-:Y:S02]  /*7e30*/  STL [R1+0xac], R0 ;  /* 0x0000ac0001007387 */ /* 0x0043e40000100800 */
[----:B-1----:R-:W-:-:S04]  /*7e40*/  IADD3 R0, R0, 0x3f, RZ ;  /* 0x0000003f00007810 */ /* 0x002fc80007ffe0ff */
[----:B---3--:R-:W-:-:S04]  /*7e50*/  SHF.R.S32.HI R2, RZ, 0x1f, R0 ;  /* 0x0000001fff027819 */ /* 0x008fc80000011400 */
[----:B------:R-:W-:-:S04]  /*7e60*/  LEA.HI R0, R2, R0, RZ, 0x6 ;  /* 0x0000000002007211 */ /* 0x000fc800078f30ff */
[----:B------:R-:W-:Y:S02]  /*7e70*/  SHF.R.S32.HI R3, RZ, 0x6, R0 ;  /* 0x00000006ff037819 */ /* 0x000fe40000011400 */
.L_x_1650:
[----:B-1----:R-:W2:Y:S04]  /*7e80*/  LDL R6, [R1+0xac] ;  /* 0x0000ac0001067983 */ /* 0x002ea80000100800 */
[----:B------:R-:W3:Y:S04]  /*7e90*/  LDL R21, [R1+0x58] ;  /* 0x0000580001157983 */ /* 0x000ee80000100800 */
[----:B------:R-:W1:Y:S01]  /*7ea0*/  S2R R5, SR_CTAID.X ;  /* 0x0000000000057919 */ /* 0x000e620000002500 */
[----:B------:R-:W-:-:S03]  /*7eb0*/  IMAD.MOV.U32 R0, RZ, RZ, c[0x0][0x2c4] ;  /* 0x0000b100ff007624 */ /* 0x000fc600078e00ff */
[----:B------:R-:W4:Y:S02]  /*7ec0*/  S2R R4, SR_TID.X ;  /* 0x0000000000047919 */ /* 0x000f240000002100 */
[----:B------:R-:W-:Y:S02]  /*7ed0*/  ISETP.NE.AND P2, PT, R0, 0x1, PT ;  /* 0x000000010000780c */ /* 0x000fe40003f45270 */
[----:B-1----:R-:W-:-:S11]  /*7ee0*/  LEA R0, R5, 0x7f, 0x7 ;  /* 0x0000007f05007811 */ /* 0x002fd600078e38ff */
[----:B------:R-:W-:-:S05]  /*7ef0*/  @P2 IMAD.HI.U32 R2, R0, c[0x0][0x2c8], RZ ;  /* 0x0000b20000022a27 */ /* 0x000fca00078e00ff */
[----:B------:R-:W-:Y:S01]  /*7f00*/  @P2 SHF.R.U32.HI R0, RZ, c[0x0][0x2cc], R2 ;  /* 0x0000b300ff002a19 */ /* 0x000fe20000011602 */
[----:B----4-:R1:W-:Y:S01]  /*7f10*/  STL.64 [R1], R4 ;  /* 0x0000000401007387 */ /* 0x0103e20000100a00 */
[----:B------:R-:W-:Y:S01]  /*7f20*/  PLOP3.LUT P0, PT, PT, PT, PT, 0x80, 0x0 ;  /* 0x000000000000781c */ /* 0x000fe20003f0f070 */
[----:B------:R-:W-:Y:S01]  /*7f30*/  CS2R R14, SRZ ;  /* 0x00000000000e7805 */ /* 0x000fe2000001ff00 */
[----:B------:R-:W-:Y:S01]  /*7f40*/  MOV R126, RZ ;  /* 0x000000ff007e7202 */ /* 0x000fe20000000f00 */
[----:B------:R-:W-:Y:S01]  /*7f50*/  CS2R R16, SRZ ;  /* 0x0000000000107805 */ /* 0x000fe2000001ff00 */
[----:B------:R-:W-:Y:S01]  /*7f60*/  IMAD.MOV.U32 R124, RZ, RZ, RZ ;  /* 0x000000ffff7c7224 */ /* 0x000fe200078e00ff */
[----:B------:R-:W-:Y:S01]  /*7f70*/  CS2R R130, SRZ ;  /* 0x0000000000827805 */ /* 0x000fe2000001ff00 */
[----:B------:R-:W-:Y:S01]  /*7f80*/  CS2R R10, SRZ ;  /* 0x00000000000a7805 */ /* 0x000fe2000001ff00 */
        /* <DEDUP_REMOVED lines=85> */
[----:B--2---:R-:W-:-:S05]  /*84e0*/  IADD3 R0, R0, 0x40, R6 ;  /* 0x0000004000007810 */ /* 0x004fca0007ffe006 */
[----:B---3--:R-:W-:-:S05]  /*84f0*/  IMAD.IADD R0, R0, 0x1, -R21 ;  /* 0x0000000100007824 */ /* 0x008fca00078e0a15 */
[----:B------:R-:W-:-:S04]  /*8500*/  SHF.R.S32.HI R2, RZ, 0x1f, R0 ;  /* 0x0000001fff027819 */ /* 0x000fc80000011400 */
[----:B------:R-:W-:-:S04]  /*8510*/  LEA.HI R0, R2, R0, RZ, 0x6 ;  /* 0x0000000002007211 */ /* 0x000fc800078f30ff */
[----:B------:R-:W-:-:S04]  /*8520*/  SHF.R.S32.HI R0, RZ, 0x6, R0 ;  /* 0x00000006ff007819 */ /* 0x000fc80000011400 */
[----:B------:R-:W-:-:S05]  /*8530*/  IMNMX R0, R0, R3, PT ;  /* 0x0000000300007217 */ /* 0x000fca0003800200 */
[----:B------:R1:W-:Y:S01]  /*8540*/  STL [R1+0x84], R0 ;  /* 0x0000840001007387 */ /* 0x0003e20000100800 */
[----:B------:R-:W-:-:S13]  /*8550*/  ISETP.GE.AND P1, PT, R0, 0x1, PT ;  /* 0x000000010000780c */ /* 0x000fda0003f26270 */
[----:B------:R-:W-:Y:S05]  /*8560*/  @!P1 BRA `(.L_x_1698) ;  /* 0x000129a000009947 */ /* 0x000fea0003800000 */
[----:B------:R-:W2:Y:S04]  /*8570*/  LDL R57, [R1+0xe4] ;  /* 0x0000e40001397983 */ /* 0x000ea80000100800 */
[----:B-1----:R-:W3:Y:S01]  /*8580*/  LDL R0, [R1+0x4c] ;  /* 0x00004c0001007983 */ /* 0x002ee20000100800 */
[----:B------:R-:W-:-:S03]  /*8590*/  ISETP.NE.U32.AND P1, PT, RZ, c[0x0][0x340], PT ;  /* 0x0000d000ff007a0c */ /* 0x000fc60003f25070 */
[----:B------:R-:W4:Y:S01]  /*85a0*/  LDL R20, [R1+0x50] ;  /* 0x0000500001147983 */ /* 0x000f220000100800 */
[----:B------:R-:W-:-:S03]  /*85b0*/  ISETP.NE.AND.EX P1, PT, RZ, c[0x0][0x344], PT, P1 ;  /* 0x0000d100ff007a0c */ /* 0x000fc60003f25310 */
[----:B------:R-:W1:Y:S04]  /*85c0*/  S2R R8, SR_CTAID.Y ;  /* 0x0000000000087919 */ /* 0x000e680000002600 */
[----:B------:R-:W5:Y:S01]  /*85d0*/  S2R R9, SR_TID.X ;  /* 0x0000000000097919 */ /* 0x000f620000002100 */
[----:B------:R-:W-:-:S03]  /*85e0*/  IMAD R5, R211, c[0x0][0x1e8], RZ ;  /* 0x00007a00d3057a24 */ /* 0x000fc600078e02ff */
[----:B------:R-:W2:Y:S01]  /*85f0*/  S2R R6, SR_CTAID.X ;  /* 0x0000000000067919 */ /* 0x000ea20000002500 */
[----:B------:R-:W-:Y:S01]  /*8600*/  ISETP.NE.U32.AND P0, PT, RZ, c[0x0][0x348], PT ;  /* 0x0000d200ff007a0c */ /* 0x000fe20003f05070 */
[----:B------:R-:W-:Y:S01]  /*8610*/  @P1 IMAD.MOV.U32 R2, RZ, RZ, 0x4 ;  /* 0x00000004ff021424 */ /* 0x000fe200078e00ff */
[----:B------:R-:W-:Y:S01]  /*8620*/  ULDC.64 UR4, c[0x0][0x18] ;  /* 0x0000060000047ab9 */ /* 0x000fe20000000a00 */
[----:B-1----:R-:W-:-:S04]  /*8630*/  IMAD.WIDE.U32 R14, R8, c[0x0][0x1e8], RZ ;  /* 0x00007a00080e7a25 */ /* 0x002fc800078e00ff */
[----:B------:R-:W-:Y:S01]  /*8640*/  IMAD R5, R8, c[0x0][0x1ec], R5 ;  /* 0x00007b0008057a24 */ /* 0x000fe200078e0205 */
[----:B-----5:R-:W-:Y:S01]  /*8650*/  SHF.R.S32.HI R135, RZ, 0x1f, R9 ;  /* 0x0000001fff877819 */ /* 0x020fe20000011409 */
[----:B--2---:R-:W-:-:S05]  /*8660*/  @P1 IMAD.WIDE R2, R57, R2, c[0x0][0x340] ;  /* 0x0000d00039021625 */ /* 0x004fca00078e0202 */
[----:B------:R3:W2:Y:S01]  /*8670*/  @P1 LDG.E R18, [R2.64] ;  /* 0x0000000802121981 */ /* 0x0006a2000c1e1900 */
[----:B------:R-:W-:Y:S01]  /*8680*/  IMAD.IADD R15, R15, 0x1, R5 ;  /* 0x000000010f0f7824 */ /* 0x000fe200078e0205 */
[----:B------:R-:W-:-:S04]  /*8690*/  LEA.HI R5, R135, R9, RZ, 0x3 ;  /* 0x0000000987057211 */ /* 0x000fc800078f18ff */
[----:B------:R-:W-:Y:S02]  /*86a0*/  SHF.R.S32.HI R117, RZ, 0x3, R5 ;  /* 0x00000003ff757819 */ /* 0x000fe40000011405 */
[----:B---3--:R-:W-:-:S05]  /*86b0*/  SHF.R.S32.HI R2, RZ, 0x1f, R0 ;  /* 0x0000001fff027819 */ /* 0x008fca0000011400 */
[----:B------:R-:W-:-:S04]  /*86c0*/  IMAD R2, R2, c[0x0][0x178], RZ ;  /* 0x00005e0002027a24 */ /* 0x000fc800078e02ff */
[C---:B------:R-:W-:Y:S02]  /*86d0*/  IMAD R4, R0.reuse, c[0x0][0x17c], R2 ;  /* 0x00005f0000047a24 */ /* 0x040fe400078e0202 */
[----:B------:R-:W-:Y:S01]  /*86e0*/  IMAD.WIDE.U32 R2, R0, c[0x0][0x178], RZ ;  /* 0x00005e0000027a25 */ /* 0x000fe200078e00ff */
[----:B------:R-:W-:-:S04]  /*86f0*/  LOP3.LUT R0, R5, 0xfffffff8, RZ, 0xc0, !PT ;  /* 0xfffffff805007812 */ /* 0x000fc800078ec0ff */
[----:B------:R-:W-:Y:S01]  /*8700*/  IADD3 R116, -R0, R9, RZ ;  /* 0x0000000900747210 */ /* 0x000fe20007ffe1ff */
[----:B------:R-:W-:Y:S02]  /*8710*/  IMAD.IADD R3, R3, 0x1, R4 ;  /* 0x0000000103037824 */ /* 0x000fe400078e0204 */
[----:B------:R-:W-:Y:S02]  /*8720*/  IMAD R4, R211, c[0x0][0x210], RZ ;  /* 0x00008400d3047a24 */ /* 0x000fe400078e02ff */
[----:B------:R-:W-:Y:S02]  /*8730*/  IMAD R5, R116, 0x10, R117 ;  /* 0x0000001074057824 */ /* 0x000fe400078e0275 */
[----:B------:R-:W-:Y:S02]  /*8740*/  IMAD.SHL.U32 R0, R117, 0x40, RZ ;  /* 0x0000004075007824 */ /* 0x000fe400078e00ff */
[----:B------:R-:W-:Y:S01]  /*8750*/  IMAD.WIDE.U32 R12, R8, c[0x0][0x210], RZ ;  /* 0x00008400080c7a25 */ /* 0x000fe200078e00ff */
[----:B------:R-:W-:-:S03]  /*8760*/  LEA R11, R6, R5, 0x7 ;  /* 0x00000005060b7211 */ /* 0x000fc600078e38ff */
[----:B------:R-:W-:Y:S01]  /*8770*/  IMAD R4, R8, c[0x0][0x214], R4 ;  /* 0x0000850008047a24 */ /* 0x000fe200078e0204 */
[----:B------:R-:W-:Y:S01]  /*8780*/  LOP3.LUT R0, R0, 0x1c0, RZ, 0xc0, !PT ;  /* 0x000001c000007812 */ /* 0x000fe200078ec0ff */
[----:B------:R-:W-:Y:S02]  /*8790*/  IMAD.SHL.U32 R16, R116, 0x8, RZ ;  /* 0x0000000874107824 */ /* 0x000fe400078e00ff */
[----:B------:R-:W-:Y:S02]  /*87a0*/  IMAD.IADD R13, R4, 0x1, R13 ;  /* 0x00000001040d7824 */ /* 0x000fe400078e020d */
[----:B------:R-:W-:Y:S02]  /*87b0*/  IMAD R7, R211, c[0x0][0x1b8], RZ ;  /* 0x00006e00d3077a24 */ /* 0x000fe400078e02ff */
[----:B------:R-:W-:Y:S01]  /*87c0*/  @P2 IMAD.HI.U32 R4, R11, c[0x0][0x2c8], RZ ;  /* 0x0000b2000b042a27 */ /* 0x000fe200078e00ff */
[----:B------:R-:W-:Y:S02]  /*87d0*/  SHF.R.S32.HI R17, RZ, 0x1f, R57 ;  /* 0x0000001fff117819 */ /* 0x000fe40000011439 */
[----:B------:R-:W-:Y:S01]  /*87e0*/  ISETP.NE.AND.EX P0, PT, RZ, c[0x0][0x34c], PT, P0 ;  /* 0x0000d300ff007a0c */ /* 0x000fe20003f05300 */
[----:B------:R-:W-:Y:S01]  /*87f0*/  IMAD R7, R8, c[0x0][0x1bc], R7 ;  /* 0x00006f0008077a24 */ /* 0x000fe200078e0207 */
[----:B------:R-:W-:Y:S01]  /*8800*/  LOP3.LUT R5, R0, 0x38, R16, 0xf8, !PT ;  /* 0x0000003800057812 */ /* 0x000fe200078ef810 */
[----:B------:R-:W-:Y:S01]  /*8810*/  IMAD.MOV.U32 R6, RZ, RZ, R11 ;  /* 0x000000ffff067224 */ /* 0x000fe200078e000b */
[----:B------:R-:W-:Y:S01]  /*8820*/  SHF.R.U32.HI R0, RZ, 0x3, R0 ;  /* 0x00000003ff007819 */ /* 0x000fe20000011600 */
[----:B------:R-:W-:Y:S01]  /*8830*/  IMAD.WIDE.U32 R2, R8, c[0x0][0x1b8], R2 ;  /* 0x00006e0008027a25 */ /* 0x000fe200078e0002 */
[----:B------:R-:W-:Y:S01]  /*8840*/  @P2 SHF.R.U32.HI R6, RZ, c[0x0][0x2cc], R4 ;  /* 0x0000b300ff062a19 */ /* 0x000fe20000011604 */
[----:B------:R-:W-:Y:S01]  /*8850*/  UIADD3 UR4, UP0, UR4, 0x8100, URZ ;  /* 0x0000810004047890 */ /* 0x000fe2000ff1e03f */
[----:B------:R-:W-:-:S02]  /*8860*/  LEA.HI R23, R135, R9, RZ, 0x4 ;  /* 0x0000000987177211 */ /* 0x000fc400078f20ff */
[----:B------:R-:W-:Y:S02]  /*8870*/  SEL R4, R17, RZ, !P0 ;  /* 0x000000ff11047207 */ /* 0x000fe40004000000 */
[----:B------:R-:W-:Y:S02]  /*8880*/  LOP3.LUT R10, R5, R0, RZ, 0x3c, !PT ;  /* 0x00000000050a7212 */ /* 0x000fe400078e3cff */
[----:B------:R-:W-:Y:S01]  /*8890*/  IADD3 R3, R3, R7, RZ ;  /* 0x0000000703037210 */ /* 0x000fe20007ffe0ff */
[----:B------:R-:W-:Y:S01]  /*88a0*/  UIADD3.X UR5, URZ, UR5, URZ, UP0, !UPT ;  /* 0x000000053f057290 */ /* 0x000fe200087fe43f */
[----:B------:R-:W-:Y:S01]  /*88b0*/  SEL R0, R57, RZ, !P0 ;  /* 0x000000ff39007207 */ /* 0x000fe20004000000 */
[----:B------:R-:W-:Y:S01]  /*88c0*/  IMAD R8, R4, c[0x0][0x1c0], RZ ;  /* 0x0000700004087a24 */ /* 0x000fe200078e02ff */
[----:B------:R-:W-:Y:S02]  /*88d0*/  LOP3.LUT R7, R23, 0xfffffff0, RZ, 0xc0, !PT ;  /* 0xfffffff017077812 */ /* 0x000fe400078ec0ff */
[-C--:B------:R-:W-:Y:S01]  /*88e0*/  LEA.HI R19, R135, R9.reuse, RZ, 0x6 ;  /* 0x0000000987137211 */ /* 0x080fe200078f30ff */
[----:B------:R-:W-:Y:S01]  /*88f0*/  IMAD.WIDE.U32 R2, R0, c[0x0][0x1c0], R2 ;  /* 0x0000700000027a25 */ /* 0x000fe200078e0002 */
[----:B------:R-:W-:-:S03]  /*8900*/  IADD3 R7, -R7, R9, RZ ;  /* 0x0000000907077210 */ /* 0x000fc60007ffe1ff */
[----:B------:R-:W-:Y:S02]  /*8910*/  IMAD R9, R0, c[0x0][0x1c4], R8 ;  /* 0x0000710000097a24 */ /* 0x000fe400078e0208 */
[----:B------:R-:W-:Y:S02]  /*8920*/  IMAD.U32 R4, RZ, RZ, UR4 ;  /* 0x00000004ff047e24 */ /* 0x000fe4000f8e00ff */
[----:B------:R-:W-:Y:S02]  /*8930*/  IMAD.U32 R5, RZ, RZ, UR5 ;  /* 0x00000005ff057e24 */ /* 0x000fe4000f8e00ff */
[----:B------:R-:W-:Y:S02]  /*8940*/  IMAD.SHL.U32 R0, R19, 0x8, RZ ;  /* 0x0000000813007824 */ /* 0x000fe400078e00ff */
[----:B------:R-:W-:Y:S01]  /*8950*/  IMAD.IADD R3, R3, 0x1, R9 ;  /* 0x0000000103037824 */ /* 0x000fe200078e0209 */
[----:B------:R-:W-:Y:S01]  /*8960*/  SHF.R.S32.HI R19, RZ, 0x1f, R7 ;  /* 0x0000001fff137819 */ /* 0x000fe20000011407 */
[----:B------:R1:W-:Y:S01]  /*8970*/  STL.64 [R1+0x8], R4 ;  /* 0x0000080401007387 */ /* 0x0003e20000100a00 */
[----:B------:R-:W-:-:S02]  /*8980*/  SHF.R.S32.HI R8, RZ, 0x1f, R6 ;  /* 0x0000001fff087819 */ /* 0x000fc40000011406 */
[----:B------:R-:W-:Y:S02]  /*8990*/  ISETP.NE.U32.AND P0, PT, RZ, c[0x0][0x350], PT ;  /* 0x0000d400ff007a0c */ /* 0x000fe40003f05070 */
[----:B------:R-:W-:Y:S02]  /*89a0*/  LOP3.LUT R252, R10, 0xfffffe00, R0, 0xf8, !PT ;  /* 0xfffffe000afc7812 */ /* 0x000fe400078ef800 */
[----:B------:R-:W-:Y:S01]  /*89b0*/  IADD3 R10, -R6, RZ, RZ ;  /* 0x000000ff060a7210 */ /* 0x000fe20007ffe1ff */
[----:B------:R-:W-:Y:S01]  /*89c0*/  IMAD R0, R8, c[0x0][0x1b0], RZ ;  /* 0x00006c0008007a24 */ /* 0x000fe200078e02ff */
[----:B------:R-:W-:Y:S02]  /*89d0*/  LEA.HI R22, R19, R7, RZ, 0x3 ;  /* 0x0000000713167211 */ /* 0x000fe400078f18ff */
[----:B------:R-:W-:Y:S01]  /*89e0*/  ISETP.NE.AND.EX P0, PT, RZ, c[0x0][0x354], PT, P0 ;  /* 0x0000d500ff007a0c */ /* 0x000fe20003f05300 */
[----:B------:R-:W-:Y:S01]  /*89f0*/  IMAD R10, R10, c[0x0][0x2c4], R11 ;  /* 0x0000b1000a0a7a24 */ /* 0x000fe200078e020b */
[----:B------:R-:W-:Y:S01]  /*8a00*/  LOP3.LUT R8, R22, 0xfffffff8, RZ, 0xc0, !PT ;  /* 0xfffffff816087812 */ /* 0x000fe200078ec0ff */
[----:B------:R-:W-:-:S02]  /*8a10*/  IMAD R0, R6, c[0x0][0x1b4], R0 ;  /* 0x00006d0006007a24 */ /* 0x000fc400078e0200 */
[----:B-1----:R-:W-:-:S04]  /*8a20*/  IMAD.WIDE.U32 R4, R6, c[0x0][0x1b0], R2 ;  /* 0x00006c0006047a25 */ /* 0x002fc800078e0002 */
[----:B------:R-:W-:Y:S02]  /*8a30*/  IMAD.IADD R19, R7, 0x1, -R8 ;  /* 0x0000000107137824 */ /* 0x000fe400078e0a08 */
[----:B------:R-:W-:Y:S01]  /*8a40*/  IMAD.IADD R5, R5, 0x1, R0 ;  /* 0x0000000105057824 */ /* 0x000fe200078e0200 */
[----:B------:R-:W-:-:S05]  /*8a50*/  SHF.R.S32.HI R0, RZ, 0x1f, R10 ;  /* 0x0000001fff007819 */ /* 0x000fca000001140a */
[----:B------:R-:W-:Y:S01]  /*8a60*/  IMAD R0, R0, c[0x0][0x1a8], RZ ;  /* 0x00006a0000007a24 */ /* 0x000fe200078e02ff */
[C---:B------:R-:W-:Y:S02]  /*8a70*/  ISETP.GE.AND P6, PT, R16.reuse, c[0x0][0x1d4], PT ;  /* 0x0000750010007a0c */ /* 0x040fe40003fc6270 */
[----:B------:R-:W-:Y:S01]  /*8a80*/  ISETP.GE.AND P4, PT, R16, c[0x0][0x198], PT ;  /* 0x0000660010007a0c */ /* 0x000fe20003f86270 */
[----:B------:R1:W-:Y:S01]  /*8a90*/  STL [R1+0x10], R21 ;  /* 0x0000101501007387 */ /* 0x0003e20000100800 */
[----:B--2---:R-:W-:Y:S01]  /*8aa0*/  @P1 MOV R2, R18 ;  /* 0x0000001200021202 */ /* 0x004fe20000000f00 */
[----:B------:R-:W-:Y:S01]  /*8ab0*/  @!P1 IMAD.MOV.U32 R2, RZ, RZ, R57 ;  /* 0x000000ffff029224 */ /* 0x000fe200078e0039 */
[----:B------:R-:W-:Y:S01]  /*8ac0*/  @P1 SHF.R.S32.HI R3, RZ, 0x1f, R18 ;  /* 0x0000001fff031819 */ /* 0x000fe20000011412 */
[----:B------:R-:W-:-:S03]  /*8ad0*/  @!P1 IMAD.MOV.U32 R3, RZ, RZ, R17 ;  /* 0x000000ffff039224 */ /* 0x000fc600078e0011 */
[----:B------:R-:W-:Y:S02]  /*8ae0*/  SEL R11, R2, RZ, !P0 ;  /* 0x000000ff020b7207 */ /* 0x000fe40004000000 */
[----:B------:R-:W-:-:S03]  /*8af0*/  SEL R2, R3, RZ, !P0 ;  /* 0x000000ff03027207 */ /* 0x000fc60004000000 */
[----:B------:R-:W-:-:S04]  /*8b00*/  IMAD.WIDE.U32 R6, R11, c[0x0][0x1f0], R14 ;  /* 0x00007c000b067a25 */ /* 0x000fc800078e000e */
[----:B------:R-:W-:Y:S02]  /*8b10*/  IMAD R3, R2, c[0x0][0x1f0], RZ ;  /* 0x00007c0002037a24 */ /* 0x000fe400078e02ff */
[C---:B------:R-:W-:Y:S01]  /*8b20*/  IMAD.WIDE.U32 R8, R11.reuse, c[0x0][0x218], R12 ;  /* 0x000086000b087a25 */ /* 0x040fe200078e000c */
[----:B------:R-:W-:Y:S02]  /*8b30*/  SHF.R.S32.HI R17, RZ, 0x1f, R16 ;  /* 0x0000001fff117819 */ /* 0x000fe40000011410 */
[----:B------:R-:W-:Y:S01]  /*8b40*/  IADD3 R6, P0, R16, R6, RZ ;  /* 0x0000000610067210 */ /* 0x000fe20007f1e0ff */
[----:B------:R-:W-:Y:S02]  /*8b50*/  IMAD R12, R11, c[0x0][0x1f4], R3 ;  /* 0x00007d000b0c7a24 */ /* 0x000fe400078e0203 */
[----:B------:R-:W-:Y:S02]  /*8b60*/  IMAD R14, R2, c[0x0][0x218], RZ ;  /* 0x00008600020e7a24 */ /* 0x000fe400078e02ff */
[----:B------:R-:W-:Y:S01]  /*8b70*/  IMAD.WIDE.U32 R2, R10, c[0x0][0x1a8], R4 ;  /* 0x00006a000a027a25 */ /* 0x000fe200078e0004 */
[----:B------:R-:W-:-:S02]  /*8b80*/  IADD3 R4, P1, R16, R8, RZ ;  /* 0x0000000810047210 */ /* 0x000fc40007f3e0ff */
[----:B------:R-:W-:Y:S01]  /*8b90*/  IADD3.X R7, R17, R7, R12, P0, !PT ;  /* 0x0000000711077210 */ /* 0x000fe200007fe40c */
[----:B------:R-:W-:Y:S01]  /*8ba0*/  IMAD R13, R10, c[0x0][0x1ac], R0 ;  /* 0x00006b000a0d7a24 */ /* 0x000fe200078e0200 */
[----:B----4-:R-:W-:Y:S02]  /*8bb0*/  SHF.R.S32.HI R8, RZ, 0x1f, R20 ;  /* 0x0000001fff087819 */ /* 0x010fe40000011414 */
[----:B------:R-:W-:Y:S01]  /*8bc0*/  IADD3 R0, P0, R117, R20, RZ ;  /* 0x0000001475007210 */ /* 0x000fe20007f1e0ff */
[----:B------:R-:W-:Y:S01]  /*8bd0*/  IMAD R11, R11, c[0x0][0x21c], R14 ;  /* 0x000087000b0b7a24 */ /* 0x000fe200078e020e */
[----:B------:R-:W-:Y:S02]  /*8be0*/  IADD3 R10, R16, 0x40, RZ ;  /* 0x00000040100a7810 */ /* 0x000fe40007ffe0ff */
[----:B------:R-:W-:Y:S02]  /*8bf0*/  LEA.HI.X.SX32 R8, R117, R8, 0x1, P0 ;  /* 0x0000000875087211 */ /* 0x000fe400000f0eff */
[----:B------:R-:W-:-:S02]  /*8c00*/  IADD3.X R5, R17, R9, R11, P1, !PT ;  /* 0x0000000911057210 */ /* 0x000fc40000ffe40b */
[----:B------:R-:W-:Y:S01]  /*8c10*/  ISETP.GE.AND P5, PT, R10, c[0x0][0x1d4], PT ;  /* 0x000075000a007a0c */ /* 0x000fe20003fa6270 */
[----:B------:R-:W-:Y:S01]  /*8c20*/  IMAD R9, R8, c[0x0][0x1e0], RZ ;  /* 0x0000780008097a24 */ /* 0x000fe200078e02ff */
[----:B------:R-:W-:Y:S01]  /*8c30*/  ISETP.GE.AND P3, PT, R10, c[0x0][0x198], PT ;  /* 0x000066000a007a0c */ /* 0x000fe20003f66270 */
[----:B------:R-:W-:Y:S02]  /*8c40*/  IMAD R8, R8, c[0x0][0x208], RZ ;  /* 0x0000820008087a24 */ /* 0x000fe400078e02ff */
[----:B------:R-:W-:Y:S01]  /*8c50*/  IMAD.IADD R3, R3, 0x1, R13 ;  /* 0x0000000103037824 */ /* 0x000fe200078e020d */
[----:B------:R-:W-:Y:S01]  /*8c60*/  R2P PR, R19, 0x6 ;  /* 0x0000000613007804 */ /* 0x000fe20000000000 */
[----:B------:R-:W-:Y:S01]  /*8c70*/  IMAD R9, R0, c[0x0][0x1e4], R9 ;  /* 0x0000790000097a24 */ /* 0x000fe200078e0209 */
[----:B------:R-:W-:Y:S01]  /*8c80*/  LEA R14, P0, R2, c[0x0][0x160], 0x1 ;  /* 0x00005800020e7a11 */ /* 0x000fe200078008ff */
[----:B------:R-:W-:-:S04]  /*8c90*/  IMAD.WIDE.U32 R26, R0, c[0x0][0x1e0], R6 ;  /* 0x00007800001a7a25 */ /* 0x000fc800078e0006 */
[C---:B------:R-:W-:Y:S02]  /*8ca0*/  IMAD R8, R0.reuse, c[0x0][0x20c], R8 ;  /* 0x0000830000087a24 */ /* 0x040fe400078e0208 */
[----:B------:R-:W-:Y:S01]  /*8cb0*/  IMAD.WIDE.U32 R24, R0, c[0x0][0x208], R4 ;  /* 0x0000820000187a25 */ /* 0x000fe200078e0004 */
[----:B------:R-:W-:Y:S02]  /*8cc0*/  LEA.HI.X R15, R2, c[0x0][0x164], R3, 0x1, P0 ;  /* 0x00005900020f7a11 */ /* 0x000fe400000f0c03 */
[----:B------:R-:W-:Y:S01]  /*8cd0*/  IADD3 R3, R27, R9, RZ ;  /* 0x000000091b037210 */ /* 0x000fe20007ffe0ff */
[----:B------:R-:W-:Y:S01]  /*8ce0*/  IMAD.IADD R0, R25, 0x1, R8 ;  /* 0x0000000119007824 */ /* 0x000fe200078e0208 */
[----:B------:R1:W-:Y:S04]  /*8cf0*/  STL.64 [R1+0xd8], R26 ;  /* 0x0000d81a01007387 */ /* 0x0003e80000100a00 */
[----:B------:R1:W-:Y:S04]  /*8d00*/  STL.64 [R1+0xb8], R24 ;  /* 0x0000b81801007387 */ /* 0x0003e80000100a00 */
[----:B------:R1:W-:Y:S04]  /*8d10*/  STL [R1+0xe0], R0 ;  /* 0x0000e00001007387 */ /* 0x0003e80000100800 */
[----:B------:R1:W-:Y:S01]  /*8d20*/  STL [R1+0xd4], R3 ;  /* 0x0000d40301007387 */ /* 0x0003e20000100800 */
[----:B------:R-:W-:Y:S01]  /*8d30*/  IMAD.MOV.U32 R11, RZ, RZ, 0x20 ;  /* 0x00000020ff0b7424 */ /* 0x000fe200078e00ff */
[----:B------:R-:W-:-:S04]  /*8d40*/  MOV R12, 0x10 ;  /* 0x00000010000c7802 */ /* 0x000fc80000000f00 */
[----:B------:R-:W-:Y:S02]  /*8d50*/  SEL R5, R12, 0xfffffff0, !P1 ;  /* 0xfffffff00c057807 */ /* 0x000fe40004800000 */
[----:B------:R-:W-:Y:S01]  /*8d60*/  SEL R4, R11, 0xffffffe0, !P2 ;  /* 0xffffffe00b047807 */ /* 0x000fe20005000000 */
[----:B------:R-:W-:Y:S05]  /*8d70*/  BRA.DIV ~URZ, `(.L_x_1699) ;  /* 0x00014d827f007947 */ /* 0x000fea000b800000 */
[----:B------:R2:W3:Y:S02]  /*8d80*/  SHFL.IDX PT, R7, R15, RZ, 0x181f ;  /* 0x00181fff0f077589 */ /* 0x0004e400000e0000 */
.L_x_1779:
[----:B------:R-:W-:Y:S05]  /*8d90*/  BRA.DIV ~URZ, `(.L_x_1700) ;  /* 0x00014de27f007947 */ /* 0x000fea000b800000 */
[----:B-1----:R1:W4:Y:S02]  /*8da0*/  SHFL.IDX PT, R0, R14, RZ, 0x181f ;  /* 0x00181fff0e007589 */ /* 0x00232400000e0000 */
.L_x_1780:
[----:B------:R-:W5:Y:S01]  /*8db0*/  S2R R2, SR_CTAID.X ;  /* 0x0000000000027919 */ /* 0x000f620000002500 */
[----:B------:R-:W-:Y:S01]  /*8dc0*/  IMAD R9, R21, c[0x0][0x2c4], RZ ;  /* 0x0000b10015097a24 */ /* 0x000fe200078e02ff */
[----:B------:R-:W-:Y:S01]  /*8dd0*/  BSSY B0, `(.L_x_1701) ;  /* 0x0000011000007945 */ /* 0x000fe20003800000 */
[----:B-----5:R-:W-:-:S04]  /*8de0*/  LEA R11, R2, R117, 0x7 ;  /* 0x00000075020b7211 */ /* 0x020fc800078e38ff */
[----:B------:R-:W-:-:S13]  /*8df0*/  ISETP.GE.AND P0, PT, R11, R9, PT ;  /* 0x000000090b00720c */ /* 0x000fda0003f06270 */
[----:B------:R-:W-:Y:S05]  /*8e00*/  @P0 BRA `(.L_x_1702) ;  /* 0x000000d000000947 */ /* 0x000fea0003800000 */
[----:B------:R-:W-:Y:S01]  /*8e10*/  SHF.R.S32.HI R3, RZ, 0x1f, R10 ;  /* 0x0000001fff037819 */ /* 0x000fe2000001140a */
[----:B----4-:R-:W-:Y:S01]  /*8e20*/  IMAD.MOV.U32 R6, RZ, RZ, R0 ;  /* 0x000000ffff067224 */ /* 0x010fe200078e0000 */
[----:B------:R-:W-:Y:S01]  /*8e30*/  LEA R2, P0, R16, R0, 0x1 ;  /* 0x0000000010027211 */ /* 0x000fe200078008ff */
[----:B------:R-:W-:Y:S01]  /*8e40*/  IMAD.SHL.U32 R0, R252, 0x2, RZ ;  /* 0x00000002fc007824 */ /* 0x000fe200078e00ff */
[----:B------:R-:W-:-:S04]  /*8e50*/  LEA.HI R3, R3, R10, RZ, 0x3 ;  /* 0x0000000a03037211 */ /* 0x000fc800078f18ff */
[----:B------:R-:W-:Y:S02]  /*8e60*/  LOP3.LUT R8, R3, 0xfffffff8, RZ, 0xc0, !PT ;  /* 0xfffffff803087812 */ /* 0x000fe400078ec0ff */
[----:B---3--:R-:W-:-:S03]  /*8e70*/  LEA.HI.X R3, R16, R7, R17, 0x1, P0 ;  /* 0x0000000710037211 */ /* 0x008fc600000f0c11 */
[----:B------:R-:W-:Y:S02]  /*8e80*/  IMAD.WIDE R6, R8, 0x2, R6 ;  /* 0x0000000208067825 */ /* 0x000fe400078e0206 */
[----:B------:R-:W-:Y:S01]  /*8e90*/  @!PT LDS RZ, [RZ] ;  /* 0x00000000fffff984 */ /* 0x000fe20000000800 */
[----:B------:R-:W-:Y:S01]  /*8ea0*/  @!PT LDS RZ, [RZ] ;  /* 0x00000000fffff984 */ /* 0x000fe20000000800 */
[----:B------:R-:W-:Y:S01]  /*8eb0*/  @!PT LDS RZ, [RZ] ;  /* 0x00000000fffff984 */ /* 0x000fe20000000800 */
[----:B------:R3:W-:Y:S04]  /*8ec0*/  LDGSTS.E.BYPASS.LTC128B.128 [R0+0x8100], [R2.64], !P4 ;  /* 0x0810000002007fae */ /* 0x0007e8000e101d48 */
[----:B------:R3:W-:Y:S02]  /*8ed0*/  LDGSTS.E.BYPASS.LTC128B.128 [R0+0xc100], [R6.64], !P3 ;  /* 0x0c10000006007fae */ /* 0x0007e4000d901d48 */
.L_x_1702:
[----:B------:R-:W-:Y:S05]  /*8ee0*/  BSYNC B0 ;  /* 0x0000000000007941 */ /* 0x000fea0003800000 */
.L_x_1701:
[----:B------:R-:W-:Y:S05]  /*8ef0*/  BRA.DIV ~URZ, `(.L_x_1703) ;  /* 0x00014d027f007947 */ /* 0x000fea000b800000 */
[----:B---3--:R3:W1:Y:S04]  /*8f00*/  SHFL.IDX PT, R7, R15, 0x1, 0x181f ;  /* 0x00381f000f077f89 */ /* 0x00866800000e0000 */
[----:B----4-:R3:W4:Y:S02]  /*8f10*/  SHFL.IDX PT, R0, R14, 0x1, 0x181f ;  /* 0x00381f000e007f89 */ /* 0x01072400000e0000 */
.L_x_1781:
[----:B------:R-:W-:Y:S01]  /*8f20*/  IADD3 R2, R11, 0x10, RZ ;  /* 0x000000100b027810 */ /* 0x000fe20007ffe0ff */
[----:B------:R-:W-:Y:S03]  /*8f30*/  BSSY B0, `(.L_x_1704) ;  /* 0x0000010000007945 */ /* 0x000fe60003800000 */
        /* <DEDUP_REMOVED lines=8> */
[----:B-1----:R-:W-:-:S03]  /*8fc0*/  LEA.HI.X R3, R16, R7, R17, 0x1, P0 ;  /* 0x0000000710037211 */ /* 0x002fc600000f0c11 */
[----:B------:R-:W-:Y:S02]  /*8fd0*/  IMAD.WIDE R6, R8, 0x2, R6 ;  /* 0x0000000208067825 */ /* 0x000fe400078e0206 */
[----:B------:R-:W-:Y:S01]  /*8fe0*/  @!PT LDS RZ, [RZ] ;  /* 0x00000000fffff984 */ /* 0x000fe20000000800 */
[----:B------:R-:W-:Y:S01]  /*8ff0*/  @!PT LDS RZ, [RZ] ;  /* 0x00000000fffff984 */ /* 0x000fe20000000800 */
[----:B------:R-:W-:Y:S01]  /*9000*/  @!PT LDS RZ, [RZ] ;  /* 0x00000000fffff984 */ /* 0x000fe20000000800 */
[----:B------:R1:W-:Y:S04]  /*9010*/  LDGSTS.E.BYPASS.LTC128B.128 [R0+0x8900], [R2.64], !P4 ;  /* 0x0890000002007fae */ /* 0x0003e8000e101d48 */
[----:B------:R1:W-:Y:S02]  /*9020*/  LDGSTS.E.BYPASS.LTC128B.128 [R0+0xc900], [R6.64], !P3 ;  /* 0x0c90000006007fae */ /* 0x0003e4000d901d48 */
.L_x_1705:
[----:B------:R-:W-:Y:S05]  /*9030*/  BSYNC B0 ;  /* 0x0000000000007941 */ /* 0x000fea0003800000 */
.L_x_1704:
[----:B------:R-:W-:Y:S05]  /*9040*/  BRA.DIV ~URZ, `(.L_x_1706) ;  /* 0x00014ca27f007947 */ /* 0x000fea000b800000 */
[----:B-1----:R1:W2:Y:S02]  /*9050*/  SHFL.IDX PT, R7, R15, 0x2, 0x181f ;  /* 0x00581f000f077f89 */ /* 0x0022a400000e0000 */
.L_x_1782:
[----:B------:R-:W-:Y:S05]  /*9060*/  BRA.DIV ~URZ, `(.L_x_1707) ;  /* 0x00014d027f007947 */ /* 0x000fea000b800000 */
[----:B----4-:R4:W1:Y:S02]  /*9070*/  SHFL.IDX PT, R0, R14, 0x2, 0x181f ;  /* 0x00581f000e007f89 */ /* 0x01086400000e0000 */
.L_x_1783:
[----:B------:R-:W-:Y:S01]  /*9080*/  IADD3 R2, R11, 0x20, RZ ;  /* 0x000000200b027810 */ /* 0x000fe20007ffe0ff */
[----:B------:R-:W-:Y:S03]  /*9090*/  BSSY B0, `(.L_x_1708) ;  /* 0x0000010000007945 */ /* 0x000fe60003800000 */
[----:B------:R-:W-:-:S13]  /*90a0*/  ISETP.GE.AND P0, PT, R2, R9, PT ;  /* 0x000000090200720c */ /* 0x000fda0003f06270 */
[----:B------:R-:W-:Y:S05]  /*90b0*/  @P0 BRA `(.L_x_1709) ;  /* 0x000000d000000947 */ /* 0x000fea0003800000 */
[----:B------:R-:W-:Y:S01]  /*90c0*/  SHF.R.S32.HI R3, RZ, 0x1f, R10 ;  /* 0x0000001fff037819 */ /* 0x000fe2000001140a */
[----:B-1----:R-:W-:Y:S01]  /*90d0*/  IMAD.MOV.U32 R6, RZ, RZ, R0 ;  /* 0x000000ffff067224 */ /* 0x002fe200078e0000 */
[----:B------:R-:W-:Y:S01]  /*90e0*/  LEA R2, P0, R16, R0, 0x1 ;  /* 0x0000000010027211 */ /* 0x000fe200078008ff */
[----:B------:R-:W-:Y:S01]  /*90f0*/  IMAD.SHL.U32 R0, R252, 0x2, RZ ;  /* 0x00000002fc007824 */ /* 0x000fe200078e00ff */
[----:B------:R-:W-:-:S04]  /*9100*/  LEA.HI R3, R3, R10, RZ, 0x3 ;  /* 0x0000000a03037211 */ /* 0x000fc800078f18ff */
[----:B------:R-:W-:Y:S02]  /*9110*/  LOP3.LUT R8, R3, 0xfffffff8, RZ, 0xc0, !PT ;  /* 0xfffffff803087812 */ /* 0x000fe400078ec0ff */
[----:B--2---:R-:W-:-:S03]  /*9120*/  LEA.HI.X R3, R16, R7, R17, 0x1, P0 ;  /* 0x0000000710037211 */ /* 0x004fc600000f0c11 */
[----:B------:R-:W-:Y:S02]  /*9130*/  IMAD.WIDE R6, R8, 0x2, R6 ;  /* 0x0000000208067825 */ /* 0x000fe400078e0206 */
[----:B------:R-:W-:Y:S01]  /*9140*/  @!PT LDS RZ, [RZ] ;  /* 0x00000000fffff984 */ /* 0x000fe20000000800 */
[----:B------:R-:W-:Y:S01]  /*9150*/  @!PT LDS RZ, [RZ] ;  /* 0x00000000fffff984 */ /* 0x000fe20000000800 */
[----:B------:R-:W-:Y:S01]  /*9160*/  @!PT LDS RZ, [RZ] ;  /* 0x00000000fffff984 */ /* 0x000fe20000000800 */
[----:B------:R1:W-:Y:S04]  /*9170*/  LDGSTS.E.BYPASS.LTC128B.128 [R0+0x9100], [R2.64], !P4 ;  /* 0x0910000002007fae */ /* 0x0003e8000e101d48 */
[----:B------:R1:W-:Y:S02]  /*9180*/  LDGSTS.E.BYPASS.LTC128B.128 [R0+0xd100], [R6.64], !P3 ;  /* 0x0d10000006007fae */ /* 0x0003e4000d901d48 */
.L_x_1709:
[----:B------:R-:W-:Y:S05]  /*9190*/  BSYNC B0 ;  /* 0x0000000000007941 */ /* 0x000fea0003800000 */
.L_x_1708:
[----:B------:R-:W-:Y:S05]  /*91a0*/  BRA.DIV ~URZ, `(.L_x_1710) ;  /* 0x00014c427f007947 */ /* 0x000fea000b800000 */
[----:B-12---:R1:W2:Y:S04]  /*91b0*/  SHFL.IDX PT, R7, R15, 0x3, 0x181f ;  /* 0x00781f000f077f89 */ /* 0x0062a800000e0000 */
[----:B------:R1:W3:Y:S02]  /*91c0*/  SHFL.IDX PT, R0, R14, 0x3, 0x181f ;  /* 0x00781f000e007f89 */ /* 0x0002e400000e0000 */
.L_x_1784:
[----:B------:R-:W-:Y:S01]  /*91d0*/  IADD3 R2, R11, 0x30, RZ ;  /* 0x000000300b027810 */ /* 0x000fe20007ffe0ff */
[----:B------:R-:W-:Y:S03]  /*91e0*/  BSSY B0, `(.L_x_1711) ;  /* 0x0000010000007945 */ /* 0x000fe60003800000 */
[----:B------:R-:W-:-:S13]  /*91f0*/  ISETP.GE.AND P0, PT, R2, R9, PT ;  /* 0x000000090200720c */ /* 0x000fda0003f06270 */
[----:B------:R-:W-:Y:S05]  /*9200*/  @P0 BRA `(.L_x_1712) ;  /* 0x000000d000000947 */ /* 0x000fea0003800000 */
[----:B------:R-:W-:Y:S01]  /*9210*/  SHF.R.S32.HI R3, RZ, 0x1f, R10 ;  /* 0x0000001fff037819 */ /* 0x000fe2000001140a */
[----:B---3--:R-:W-:Y:S01]  /*9220*/  IMAD.MOV.U32 R6, RZ, RZ, R0 ;  /* 0x000000ffff067224 */ /* 0x008fe200078e0000 */
        /* <DEDUP_REMOVED lines=11> */
.L_x_1712:
[----:B------:R-:W-:Y:S05]  /*92e0*/  BSYNC B0 ;  /* 0x0000000000007941 */ /* 0x000fea0003800000 */
.L_x_1711:
[----:B------:R-:W-:Y:S05]  /*92f0*/  BRA.DIV ~URZ, `(.L_x_1713) ;  /* 0x00014be27f007947 */ /* 0x000fea000b800000 */
[----:B--2---:R2:W1:Y:S02]  /*9300*/  SHFL.IDX PT, R7, R15, 0x4, 0x181f ;  /* 0x00981f000f077f89 */ /* 0x00446400000e0000 */
.L_x_1785:
[----:B------:R-:W-:Y:S05]  /*9310*/  BRA.DIV ~URZ, `(.L_x_1714) ;  /* 0x00014c427f007947 */ /* 0x000fea000b800000 */
[----:B---3--:R3:W2:Y:S02]  /*9320*/  SHFL.IDX PT, R0, R14, 0x4, 0x181f ;  /* 0x00981f000e007f89 */ /* 0x0086a400000e0000 */
.L_x_1786:
[----:B------:R-:W-:Y:S01]  /*9330*/  IADD3 R2, R11, 0x40, RZ ;  /* 0x000000400b027810 */ /* 0x000fe20007ffe0ff */
[----:B------:R-:W-:Y:S03]  /*9340*/  BSSY B0, `(.L_x_1715) ;  /* 0x0000010000007945 */ /* 0x000fe60003800000 */
[----:B------:R-:W-:-:S13]  /*9350*/  ISETP.GE.AND P0, PT, R2, R9, PT ;  /* 0x000000090200720c */ /* 0x000fda0003f06270 */
[----:B------:R-:W-:Y:S05]  /*9360*/  @P0 BRA `(.L_x_1716) ;  /* 0x000000d000000947 */ /* 0x000fea0003800000 */
[----:B------:R-:W-:Y:S01]  /*9370*/  SHF.R.S32.HI R3, RZ, 0x1f, R10 ;  /* 0x0000001fff037819 */ /* 0x000fe2000001140a */
[----:B--2---:R-:W-:Y:S01]  /*9380*/  IMAD.MOV.U32 R6, RZ, RZ, R0 ;  /* 0x000000ffff067224 */ /* 0x004fe200078e0000 */
        /* <DEDUP_REMOVED lines=11> */
.L_x_1716:
[----:B------:R-:W-:Y:S05]  /*9440*/  BSYNC B0 ;  /* 0x0000000000007941 */ /* 0x000fea0003800000 */
.L_x_1715:
[----:B------:R-:W-:Y:S05]  /*9450*/  BRA.DIV ~URZ, `(.L_x_1717) ;  /* 0x00014b827f007947 */ /* 0x000fea000b800000 */
[----:B-1----:R1:W3:Y:S04]  /*9460*/  SHFL.IDX PT, R7, R15, 0x5, 0x181f ;  /* 0x00b81f000f077f89 */ /* 0x0022e800000e0000 */
[----:B--2---:R1:W2:Y:S02]  /*9470*/  SHFL.IDX PT, R0, R14, 0x5, 0x181f ;  /* 0x00b81f000e007f89 */ /* 0x0042a400000e0000 */
.L_x_1787:
        /* <DEDUP_REMOVED lines=17> */
.L_x_1719:
[----:B------:R-:W-:Y:S05]  /*9590*/  BSYNC B0 ;  /* 0x0000000000007941 */ /* 0x000fea0003800000 */
.L_x_1718:
[----:B------:R-:W-:Y:S05]  /*95a0*/  BRA.DIV ~URZ, `(.L_x_1720) ;  /* 0x00014b227f007947 */ /* 0x000fea000b800000 */
[----:B--23--:R2:W3:Y:S02]  /*95b0*/  SHFL.IDX PT, R7, R15, 0x6, 0x181f ;  /* 0x00d81f000f077f89 */ /* 0x00c4e400000e0000 */
.L_x_1788:
[----:B------:R-:W-:Y:S05]  /*95c0*/  BRA.DIV ~URZ, `(.L_x_1721) ;  /* 0x00014b827f007947 */ /* 0x000fea000b800000 */
[----:B------:R1:W2:Y:S02]  /*95d0*/  SHFL.IDX PT, R0, R14, 0x6, 0x181f ;  /* 0x00d81f000e007f89 */ /* 0x0002a400000e0000 */
.L_x_1789:
        /* <DEDUP_REMOVED lines=17> */
.L_x_1723:
[----:B------:R-:W-:Y:S05]  /*96f0*/  BSYNC B0 ;  /* 0x0000000000007941 */ /* 0x000fea0003800000 */
.L_x_1722:
[----:B------:R-:W-:Y:S05]  /*9700*/  BRA.DIV ~URZ, `(.L_x_1724) ;  /* 0x00014ac27f007947 */ /* 0x000fea000b800000 */
[----:B-12---:R-:W1:Y:S04]  /*9710*/  SHFL.IDX PT, R15, R15, 0x7, 0x181f ;  /* 0x00f81f000f0f7f89 */ /* 0x006e6800000e0000 */
[----:B----4-:R-:W2:Y:S02]  /*9720*/  SHFL.IDX PT, R14, R14, 0x7, 0x181f ;  /* 0x00f81f000e0e7f89 */ /* 0x010ea400000e0000 */
.L_x_1790:
[----:B------:R-:W4:Y:S01]  /*9730*/  LDL R18, [R1+0x84] ;  /* 0x0000840001127983 */ /* 0x000f220000100800 */
[----:B------:R-:W-:Y:S01]  /*9740*/  IADD3 R0, R11, 0x70, RZ ;  /* 0x000000700b007810 */ /* 0x000fe20007ffe0ff */
[----:B------:R-:W-:Y:S01]  /*9750*/  ULDC.64 UR4, c[0x0][0x40] ;  /* 0x0000100000047ab9 */ /* 0x000fe20000000a00 */
[----:B------:R-:W-:Y:S01]  /*9760*/  IADD3 R2, P1, R1, c[0x0][0x20], RZ ;  /* 0x0000080001027a10 */ /* 0x000fe20007f3e0ff */
[----:B------:R-:W-:Y:S01]  /*9770*/  UIADD3 UR4, UP0, UR4, 0x160, URZ ;  /* 0x0000016004047890 */ /* 0x000fe2000ff1e03f */
[----:B------:R-:W-:-:S02]  /*9780*/  ISETP.GE.AND P0, PT, R0, R9, PT ;  /* 0x000000090000720c */ /* 0x000fc40003f06270 */
[----:B------:R-:W-:Y:S01]  /*9790*/  IADD3 R6, P2, R2, 0x8, RZ ;  /* 0x0000000802067810 */ /* 0x000fe20007f5e0ff */
[----:B------:R-:W-:Y:S01]  /*97a0*/  IMAD.X R3, RZ, RZ, c[0x0][0x24], P1 ;  /* 0x00000900ff037624 */ /* 0x000fe200008e06ff */
[----:B------:R-:W-:-:S03]  /*97b0*/  UIADD3.X UR5, URZ, UR5, URZ, UP0, !UPT ;  /* 0x000000053f057290 */ /* 0x000fc600087fe43f */
[--C-:B---3--:R-:W-:Y:S01]  /*97c0*/  IMAD.X R7, RZ, RZ, R3.reuse, P2 ;  /* 0x000000ffff077224 */ /* 0x108fe200010e0603 */
[----:B------:R-:W-:Y:S01]  /*97d0*/  IADD3 R8, P2, R2, 0x10, RZ ;  /* 0x0000001002087810 */ /* 0x000fe20007f5e0ff */
[----:B------:R-:W-:Y:S04]  /*97e0*/  STL.64 [R1+0x20], R2 ;  /* 0x0000200201007387 */ /* 0x000fe80000100a00 */
[C---:B--2---:R-:W-:Y:S01]  /*97f0*/  @!P0 LEA R12, P1, R16.reuse, R14, 0x1 ;  /* 0x0000000e100c8211 */ /* 0x044fe200078208ff */
[----:B------:R2:W-:Y:S01]  /*9800*/  STL.64 [R1+0x40], R6 ;  /* 0x0000400601007387 */ /* 0x0005e20000100a00 */
[----:B------:R-:W-:Y:S01]  /*9810*/  @!P0 SHF.R.S32.HI R0, RZ, 0x1f, R10 ;  /* 0x0000001fff008819 */ /* 0x000fe2000001140a */
[----:B------:R-:W-:Y:S01]  /*9820*/  IMAD.X R9, RZ, RZ, R3, P2 ;  /* 0x000000ffff097224 */ /* 0x000fe200010e0603 */
[----:B-1----:R-:W-:-:S02]  /*9830*/  @!P0 LEA.HI.X R13, R16, R15, R17, 0x1, P1 ;  /* 0x0000000f100d8211 */ /* 0x002fc400008f0c11 */
[----:B------:R-:W-:Y:S02]  /*9840*/  @!P0 LEA.HI R0, R0, R10, RZ, 0x3 ;  /* 0x0000000a00008211 */ /* 0x000fe400078f18ff */
[----:B------:R-:W-:Y:S01]  /*9850*/  IADD3 R10, P1, R2, 0x4, RZ ;  /* 0x00000004020a7810 */ /* 0x000fe20007f3e0ff */
[----:B------:R1:W-:Y:S04]  /*9860*/  STL.64 [R1+0x28], R8 ;  /* 0x0000280801007387 */ /* 0x0003e80000100a00 */
[----:B------:R-:W-:-:S05]  /*9870*/  IMAD.X R11, RZ, RZ, R3, P1 ;  /* 0x000000ffff0b7224 */ /* 0x000fca00008e0603 */
[----:B------:R3:W-:Y:S01]  /*9880*/  STL.64 [R1+0x38], R10 ;  /* 0x0000380a01007387 */ /* 0x0007e20000100a00 */
[----:B--2---:R-:W-:-:S05]  /*9890*/  IADD3 R6, P1, R2, 0x48, RZ ;  /* 0x0000004802067810 */ /* 0x004fca0007f3e0ff */
[----:B------:R-:W-:Y:S02]  /*98a0*/  IMAD.X R7, RZ, RZ, R3, P1 ;  /* 0x000000ffff077224 */ /* 0x000fe400008e0603 */
[----:B-1----:R-:W-:-:S03]  /*98b0*/  IMAD.MOV.U32 R8, RZ, RZ, R14 ;  /* 0x000000ffff087224 */ /* 0x002fc600078e000e */
[----:B------:R1:W-:Y:S01]  /*98c0*/  STL.64 [R1+0x30], R6 ;  /* 0x0000300601007387 */ /* 0x0003e20000100a00 */
[----:B------:R-:W-:Y:S01]  /*98d0*/  IMAD.MOV.U32 R9, RZ, RZ, R15 ;  /* 0x000000ffff097224 */ /* 0x000fe200078e000f */
[----:B---3--:R-:W-:Y:S01]  /*98e0*/  @!P0 LOP3.LUT R10, R0, 0xfffffff8, RZ, 0xc0, !PT ;  /* 0xfffffff8000a8812 */ /* 0x008fe200078ec0ff */
[----:B------:R-:W-:-:S04]  /*98f0*/  @!P0 IMAD.SHL.U32 R0, R252, 0x2, RZ ;  /* 0x00000002fc008824 */ /* 0x000fc800078e00ff */
[----:B------:R-:W-:Y:S01]  /*9900*/  @!P0 IMAD.WIDE R8, R10, 0x2, R8 ;  /* 0x000000020a088825 */ /* 0x000fe200078e0208 */
[----:B------:R-:W-:Y:S01]  /*9910*/  @!PT LDS RZ, [RZ] ;  /* 0x00000000fffff984 */ /* 0x000fe20000000800 */
[----:B------:R-:W-:Y:S01]  /*9920*/  @!PT LDS RZ, [RZ] ;  /* 0x00000000fffff984 */ /* 0x000fe20000000800 */
[----:B------:R-:W-:Y:S01]  /*9930*/  @!PT LDS RZ, [RZ] ;  /* 0x00000000fffff984 */ /* 0x000fe20000000800 */
[----:B------:R2:W-:Y:S03]  /*9940*/  @!P0 LDGSTS.E.BYPASS.LTC128B.128 [R0+0xb900], [R12.64], !P4 ;  /* 0x0b9000000c008fae */ /* 0x0005e6000e101d48 */
[----:B------:R-:W-:Y:S01]  /*9950*/  IMAD.MOV.U32 R10, RZ, RZ, c[0x0][0x1e0] ;  /* 0x00007800ff0a7624 */ /* 0x000fe200078e00ff */
[----:B------:R2:W-:Y:S03]  /*9960*/  @!P0 LDGSTS.E.BYPASS.LTC128B.128 [R0+0xf900], [R8.64], !P3 ;  /* 0x0f90000008008fae */ /* 0x0005e6000d901d48 */
[----:B------:R-:W-:Y:S01]  /*9970*/  IMAD.SHL.U32 R153, R10, 0x40, RZ ;  /* 0x000000400a997824 */ /* 0x000fe200078e00ff */
[----:B------:R-:W0:Y:S01]  /*9980*/  LDGDEPBAR ;  /* 0x00000000000079af */ /* 0x000e220000000000 */
[----:B-1----:R-:W-:-:S02]  /*9990*/  IMAD.U32 R6, RZ, RZ, UR4 ;  /* 0x00000004ff067e24 */ /* 0x002fc4000f8e00ff */
[----:B------:R-:W-:Y:S01]  /*99a0*/  IMAD.U32 R7, RZ, RZ, UR5 ;  /* 0x00000005ff077e24 */ /* 0x000fe2000f8e00ff */
[----:B------:R-:W-:Y:S04]  /*99b0*/  WARPSYNC 0xffffffff ;  /* 0xffffffff00007948 */ /* 0x000fe80003800000 */
[----:B------:R1:W-:Y:S01]  /*99c0*/  STL.64 [R1+0x18], R6 ;  /* 0x0000180601007387 */ /* 0x0003e20000100a00 */
[----:B--2---:R-:W-:-:S05]  /*99d0*/  IMAD.MOV.U32 R0, RZ, RZ, 0x6 ;  /* 0x00000006ff007424 */ /* 0x004fca00078e00ff */
[----:B------:R-:W-:Y:S02]  /*99e0*/  SHF.L.U64.HI R152, R10, R0, c[0x0][0x1e4] ;  /* 0x000079000a987619 */ /* 0x000fe40000010200 */
[----:B----4-:R-:W-:Y:S02]  /*99f0*/  IADD3 R149, R18, -0x1, RZ ;  /* 0xffffffff12957810 */ /* 0x010fe40007ffe0ff */
[----:B-1----:R-:W2:Y:S04]  /*9a00*/  LDL R0, [R1+0x64] ;  /* 0x0000640001007983 */ /* 0x002ea80000100800 */
[----:B------:R-:W3:Y:S04]  /*9a10*/  LDL.64 R24, [R1+0xd8] ;  /* 0x0000d80001187983 */ /* 0x000ee80000100a00 */
[----:B------:R-:W3:Y:S01]  /*9a20*/  LDL.LU.64 R20, [R1+0xd0] ;  /* 0x0000d00001147983 */ /* 0x000ee20000300a00 */
[----:B------:R-:W-:Y:S01]  /*9a30*/  IMAD R3, R149, -0x40, -R117 ;  /* 0xffffffc095037824 */ /* 0x000fe200078e0a75 */
[----:B------:R-:W-:Y:S01]  /*9a40*/  SHF.R.S32.HI R134, RZ, 0x1f, R149 ;  /* 0x0000001fff867819 */ /* 0x000fe20000011495 */
[----:B------:R-:W-:-:S02]  /*9a50*/  ULDC.64 UR4, c[0x0][0x1e0] ;  /* 0x0000780000047ab9 */ /* 0x000fc40000000a00 */
[----:B------:R-:W-:Y:S02]  /*9a60*/  UIMAD.WIDE.U32 UR10, UR4, 0x20, URZ ;  /* 0x00000020040a78a5 */ /* 0x000fe4000f8e003f */
[----:B------:R-:W-:-:S04]  /*9a70*/  USHF.L.U32 UR6, UR5, 0x5, URZ ;  /* 0x0000000505067899 */ /* 0x000fc8000800063f */
[----:B------:R-:W-:Y:S01]  /*9a80*/  UIADD3 UR6, UR11, UR6, URZ ;  /* 0x000000060b067290 */ /* 0x000fe2000fffe03f */
[----:B------:R-:W-:Y:S01]  /*9a90*/  BSSY B2, `(.L_x_1725) ;  /* 0x0000040000027945 */ /* 0x000fe20003800000 */
[----:B------:R-:W-:Y:S02]  /*9aa0*/  IADD3 R69, R2, 0x18, RZ ;  /* 0x0000001802457810 */ /* 0x000fe40007ffe0ff */
[----:B------:R-:W-:Y:S01]  /*9ab0*/  MOV R136, 0x9e90 ;  /* 0x00009e9000887802 */ /* 0x000fe20000000f00 */
[----:B------:R-:W-:Y:S01]  /*9ac0*/  BAR.SYNC.DEFER_BLOCKING 0x0 ;  /* 0x0000000000007b1d */ /* 0x000fe20000010000 */
[----:B--2---:R-:W-:-:S05]  /*9ad0*/  IMAD.IADD R0, R3, 0x1, R0 ;  /* 0x0000000103007824 */ /* 0x004fca00078e0200 */
[----:B------:R-:W-:Y:S01]  /*9ae0*/  ISETP.GE.AND P3, PT, R0, 0x1, PT ;  /* 0x000000010000780c */ /* 0x000fe20003f66270 */
[----:B------:R-:W-:Y:S01]  /*9af0*/  IMAD R3, R152, R149, RZ ;  /* 0x0000009598037224 */ /* 0x000fe200078e02ff */
[----:B------:R-:W-:Y:S01]  /*9b00*/  ISETP.GE.AND P2, PT, R0, 0x11, PT ;  /* 0x000000110000780c */ /* 0x000fe20003f46270 */
[----:B---3--:R-:W-:Y:S02]  /*9b10*/  IMAD.MOV.U32 R20, RZ, RZ, R24 ;  /* 0x000000ffff147224 */ /* 0x008fe400078e0018 */
[-C--:B------:R-:W-:Y:S02]  /*9b20*/  IMAD R3, R134, R153.reuse, R3 ;  /* 0x0000009986037224 */ /* 0x080fe400078e0203 */
[----:B------:R-:W-:Y:S01]  /*9b30*/  IMAD.WIDE.U32 R6, R149, R153, R20 ;  /* 0x0000009995067225 */ /* 0x000fe200078e0014 */
[----:B------:R-:W-:-:S03]  /*9b40*/  ISETP.GE.AND P0, PT, R0, 0x31, PT ;  /* 0x000000310000780c */ /* 0x000fc60003f06270 */
[----:B------:R-:W-:Y:S02]  /*9b50*/  IMAD.IADD R7, R7, 0x1, R3 ;  /* 0x0000000107077824 */ /* 0x000fe400078e0203 */
[----:B------:R-:W-:Y:S02]  /*9b60*/  @P3 LEA R14, P4, R6, c[0x0][0x1c8], 0x1 ;  /* 0x00007200060e3a11 */ /* 0x000fe400078808ff */
[----:B------:R-:W-:Y:S01]  /*9b70*/  ISETP.GE.AND P1, PT, R0, 0x21, PT ;  /* 0x000000210000780c */ /* 0x000fe20003f26270 */
[----:B------:R-:W-:Y:S01]  /*9b80*/  IMAD.MOV.U32 R3, RZ, RZ, c[0x0][0x1e4] ;  /* 0x00007900ff037624 */ /* 0x000fe200078e00ff */
[----:B------:R-:W-:Y:S02]  /*9b90*/  @P3 LEA.HI.X R15, R6, c[0x0][0x1cc], R7, 0x1, P4 ;  /* 0x00007300060f3a11 */ /* 0x000fe400020f0c07 */
[----:B------:R-:W-:-:S04]  /*9ba0*/  @P2 LEA R0, P4, R10, R6, 0x4 ;  /* 0x000000060a002211 */ /* 0x000fc800078820ff */
[----:B------:R-:W-:Y:S02]  /*9bb0*/  @P2 LEA.HI.X R3, R10, R7, R3, 0x4, P4 ;  /* 0x000000070a032211 */ /* 0x000fe400020f2403 */
[----:B------:R-:W-:Y:S01]  /*9bc0*/  @P2 LEA R12, P4, R0, c[0x0][0x1c8], 0x1 ;  /* 0x00007200000c2a11 */ /* 0x000fe200078808ff */
[----:B------:R-:W-:-:S03]  /*9bd0*/  VOTEU.ANY UP0, P0 ;  /* 0x00000000003f7886 */ /* 0x000fc60000000100 */
[----:B------:R-:W-:Y:S02]  /*9be0*/  @P2 LEA.HI.X R13, R0, c[0x0][0x1cc], R3, 0x1, P4 ;  /* 0x00007300000d2a11 */ /* 0x000fe400020f0c03 */
[----:B------:R-:W-:Y:S01]  /*9bf0*/  @P1 IADD3 R0, P4, R6, UR10, RZ ;  /* 0x0000000a06001c10 */ /* 0x000fe2000ff9e0ff */
[----:B------:R-:W-:Y:S01]  /*9c00*/  @P0 IMAD.WIDE.U32 R10, R10, 0x30, R6 ;  /* 0x000000300a0a0825 */ /* 0x000fe200078e0006 */
[----:B------:R-:W-:Y:S02]  /*9c10*/  @UP0 UIMAD UR5, UR5, 0x30, URZ ;  /* 0x00000030050508a4 */ /* 0x000fe4000f8e023f */
[----:B------:R-:W-:Y:S02]  /*9c20*/  @P1 IADD3.X R6, R7, UR6, RZ, P4, !PT ;  /* 0x0000000607061c10 */ /* 0x000fe4000a7fe4ff */
[----:B------:R-:W-:-:S04]  /*9c30*/  @P1 LEA R8, P4, R0, c[0x0][0x1c8], 0x1 ;  /* 0x0000720000081a11 */ /* 0x000fc800078808ff */
[----:B------:R-:W-:Y:S02]  /*9c40*/  @P1 LEA.HI.X R9, R0, c[0x0][0x1cc], R6, 0x1, P4 ;  /* 0x0000730000091a11 */ /* 0x000fe400020f0c06 */
[----:B------:R-:W-:Y:S02]  /*9c50*/  @P0 IADD3 R0, R11, UR5, RZ ;  /* 0x000000050b000c10 */ /* 0x000fe4000fffe0ff */
[----:B------:R-:W-:Y:S01]  /*9c60*/  @P0 LEA R6, P4, R10, c[0x0][0x1c8], 0x1 ;  /* 0x000072000a060a11 */ /* 0x000fe200078808ff */
[----:B------:R-:W-:-:S03]  /*9c70*/  @P3 IMAD.SHL.U32 R3, R252, 0x2, RZ ;  /* 0x00000002fc033824 */ /* 0x000fc600078e00ff */
[----:B------:R-:W-:Y:S01]  /*9c80*/  @P0 LEA.HI.X R7, R10, c[0x0][0x1cc], R0, 0x1, P4 ;  /* 0x000073000a070a11 */ /* 0x000fe200020f0c00 */
[----:B------:R-:W-:Y:S01]  /*9c90*/  @P2 IMAD.SHL.U32 R0, R252, 0x2, RZ ;  /* 0x00000002fc002824 */ /* 0x000fe200078e00ff */
[----:B------:R-:W-:Y:S01]  /*9ca0*/  @!PT LDS RZ, [RZ] ;  /* 0x00000000fffff984 */ /* 0x000fe20000000800 */
[----:B------:R-:W-:Y:S01]  /*9cb0*/  @!PT LDS RZ, [RZ] ;  /* 0x00000000fffff984 */ /* 0x000fe20000000800 */
[----:B------:R-:W-:Y:S01]  /*9cc0*/  @!PT LDS RZ, [RZ] ;  /* 0x00000000fffff984 */ /* 0x000fe20000000800 */
[----:B------:R1:W-:Y:S01]  /*9cd0*/  @P3 LDGSTS.E.BYPASS.LTC128B.128 [R3+0x4100], [R14.64], !P6 ;  /* 0x041000000e033fae */ /* 0x0003e2000f101d48 */
[----:B------:R-:W-:-:S03]  /*9ce0*/  SHF.R.S32.HI R11, RZ, 0x4, R23 ;  /* 0x00000004ff0b7819 */ /* 0x000fc60000011417 */
[----:B------:R1:W-:Y:S04]  /*9cf0*/  @P3 LDGSTS.E.BYPASS.LTC128B.128 [R3+0x6100], [R14.64+0x80], !P5 ;  /* 0x061000800e033fae */ /* 0x0003e8000e901d48 */
[----:B------:R2:W-:Y:S04]  /*9d00*/  @P2 LDGSTS.E.BYPASS.LTC128B.128 [R0+0x4900], [R12.64], !P6 ;  /* 0x049000000c002fae */ /* 0x0005e8000f101d48 */
[----:B------:R2:W-:Y:S01]  /*9d10*/  @P2 LDGSTS.E.BYPASS.LTC128B.128 [R0+0x6900], [R12.64+0x80], !P5 ;  /* 0x069000800c002fae */ /* 0x0005e2000e901d48 */
[----:B------:R-:W-:-:S03]  /*9d20*/  LEA.HI R10, R23, R11, RZ, 0x1 ;  /* 0x0000000b170a7211 */ /* 0x000fc600078f08ff */
[----:B------:R3:W-:Y:S01]  /*9d30*/  STL.64 [R1+0xd0], R20 ;  /* 0x0000d01401007387 */ /* 0x0007e20000100a00 */
[----:B-1----:R-:W-:-:S05]  /*9d40*/  @P1 IMAD.SHL.U32 R3, R252, 0x2, RZ ;  /* 0x00000002fc031824 */ /* 0x002fca00078e00ff */
[----:B------:R1:W-:Y:S01]  /*9d50*/  @P1 LDGSTS.E.BYPASS.LTC128B.128 [R3+0x5100], [R8.64], !P6 ;  /* 0x0510000008031fae */ /* 0x0003e2000f101d48 */
[----:B--2---:R-:W-:-:S03]  /*9d60*/  @P0 IMAD.SHL.U32 R0, R252, 0x2, RZ ;  /* 0x00000002fc000824 */ /* 0x004fc600078e00ff */
[----:B------:R1:W-:Y:S04]  /*9d70*/  @P1 LDGSTS.E.BYPASS.LTC128B.128 [R3+0x7100], [R8.64+0x80], !P5 ;  /* 0x0710008008031fae */ /* 0x0003e8000e901d48 */
[----:B------:R2:W-:Y:S04]  /*9d80*/  @P0 LDGSTS.E.BYPASS.LTC128B.128 [R0+0x5900], [R6.64], !P6 ;  /* 0x0590000006000fae */ /* 0x0005e8000f101d48 */
[----:B------:R2:W-:Y:S04]  /*9d90*/  @P0 LDGSTS.E.BYPASS.LTC128B.128 [R0+0x7900], [R6.64+0x80], !P5 ;  /* 0x0790008006000fae */ /* 0x0005e8000e901d48 */
[----:B------:R-:W0:Y:S01]  /*9da0*/  LDGDEPBAR ;  /* 0x00000000000079af */ /* 0x000e220000000000 */
[----:B-1----:R-:W-:-:S05]  /*9db0*/  LOP3.LUT R3, R10, 0xfffffffe, RZ, 0xc0, !PT ;  /* 0xfffffffe0a037812 */ /* 0x002fca00078ec0ff */
[----:B------:R-:W-:Y:S02]  /*9dc0*/  IMAD.IADD R133, R11, 0x1, -R3 ;  /* 0x000000010b857824 */ /* 0x000fe400078e0a03 */
[----:B--2---:R-:W-:Y:S02]  /*9dd0*/  IMAD.SHL.U32 R0, R19, 0x40, RZ ;  /* 0x0000004013007824 */ /* 0x004fe400078e00ff */
[----:B------:R-:W-:-:S03]  /*9de0*/  IMAD.SHL.U32 R3, R133, 0x8, RZ ;  /* 0x0000000885037824 */ /* 0x000fc600078e00ff */
[----:B------:R-:W-:Y:S01]  /*9df0*/  LOP3.LUT R0, R0, 0x1c0, RZ, 0xc0, !PT ;  /* 0x000001c000007812 */ /* 0x000fe200078ec0ff */
[----:B------:R-:W-:-:S03]  /*9e00*/  IMAD.SHL.U32 R7, R116, 0x40, RZ ;  /* 0x0000004074077824 */ /* 0x000fc600078e00ff */
[----:B------:R-:W-:Y:S02]  /*9e10*/  SHF.R.U32.HI R6, RZ, 0x3, R0 ;  /* 0x00000003ff067819 */ /* 0x000fe40000011600 */
[----:B------:R-:W-:Y:S01]  /*9e20*/  LOP3.LUT R0, R0, 0x8, R3, 0xf8, !PT ;  /* 0x0000000800007812 */ /* 0x000fe200078ef803 */
[----:B------:R-:W-:Y:S01]  /*9e30*/  IMAD.SHL.U32 R3, R22, 0x40, RZ ;  /* 0x0000004016037824 */ /* 0x000fe200078e00ff */
[----:B------:R-:W-:Y:S02]  /*9e40*/  LOP3.LUT P0, RZ, R116, 0x4, RZ, 0xc0, !PT ;  /* 0x0000000474ff7812 */ /* 0x000fe4000780c0ff */
[----:B------:R-:W-:Y:S02]  /*9e50*/  LOP3.LUT R151, R0, R6, RZ, 0x3c, !PT ;  /* 0x0000000600977212 */ /* 0x000fe400078e3cff */
[----:B------:R-:W-:Y:S02]  /*9e60*/  LOP3.LUT R150, R3, 0xfffffe00, RZ, 0xc0, !PT ;  /* 0xfffffe0003967812 */ /* 0x000fe400078ec0ff */
[----:B------:R-:W-:-:S02]  /*9e70*/  LOP3.LUT R132, R7, 0x1c0, RZ, 0xc0, !PT ;  /* 0x000001c007847812 */ /* 0x000fc400078ec0ff */
[----:B---3--:R-:W-:Y:S05]  /*9e80*/  CALL.REL.NOINC `($_ZN7cutlass13device_kernelIN5flash19enable_sm80_to_sm89INS1_16FlashAttnFwdSm80INS1_25CollectiveMainloopFwdSm80ILi4ELi1ELb0EN4cute5tupleIJNS5_1CILi128EEENS7_ILi64EEES8_EEELi128ENS_10bfloat16_tEfNS_4arch4Sm80ELb1ELb0ELb1ELb1ELb0ELb1ELb1ELb0EEENS1_21CollectiveEpilogueFwdINS6_IJS8_S8_S9_EEENS6_IJNS7_ILi1EEESH_SH_EEESB_SD_Li128ELb1ELb1ELb0ELb0EEENS1_19SingleTileSchedulerILb1ELb0ELb1ELi128EEEEEEEEEvNT_6ParamsE$_ZZN5flash25CollectiveMainloopFwdSm80ILi4ELi1ELb0EN4cute5tupleIJNS1_1CILi128EEENS3_ILi64EEES4_EEELi128EN7cutlass10bfloat16_tEfNS7_4arch4Sm80ELb1ELb0ELb1ELb1ELb0ELb1ELb1ELb0EE3mmaINS_16FlashAttnFwdSm80ISB_NS_21CollectiveEpilogueFwdINS2_IJS4_S4_S5_EEENS2_IJNS3_ILi1EEESG_SG_EEES8_SA_Li128ELb1ELb1ELb0ELb0EEENS_19SingleTileSchedulerILb1ELb0ELb1ELi128EEEE13SharedStorageENS1_6TensorINS1_11ArrayEngineIfLm128EEENS1_6LayoutINS2_IJNS2_IJNS3_ILi2EEESR_EEESR_NS3_ILi16EEEEEENS2_IJNS2_IJSG_SR_EEENS3_ILi4EEENS3_ILi8EEEEEEEEEENS_7SoftmaxILi4ELi0EEEEEbRKNSB_6ParamsERT0_RT1_iRKNS_16SeqlenInfoQKNewKILb1ELb1EEENS2_IJiiiiEEERT_ENKUlvE_clEv) ;  /* 0x00014eb000007944 */ /* 0x008fea0003c00000 */
[----:B------:R-:W-:Y:S05]  /*9e90*/  BSYNC B2 ;  /* 0x0000000000027941 */ /* 0x000fea0003800000 */
.L_x_1725:
[----:B------:R-:W2:Y:S01]  /*9ea0*/  LDL R154, [R1+0x10] ;  /* 0x00001000019a7983 */ /* 0x000ea20000100800 */
[----:B------:R-:W-:-:S04]  /*9eb0*/  DEPBAR.LE SB0, 0x0 ;  /* 0x000080000000791a */ /* 0x000fc80000000000 */
[----:B------:R3:W5:Y:S01]  /*9ec0*/  LDL R148, [R1] ;  /* 0x0000000001947983 */ /* 0x0007620000100800 */
[----:B------:R-:W-:Y:S03]  /*9ed0*/  WARPSYNC 0xffffffff ;  /* 0xffffffff00007948 */ /* 0x000fe60003800000 */
[----:B--2---:R3:W-:Y:S02]  /*9ee0*/  STL [R1+0xcc], R154 ;  /* 0x0000cc9a01007387 */ /* 0x0047e40000100800 */
[----:B-1----:R-:W2:Y:S04]  /*9ef0*/  LDL.64 R34, [R1+0xb8] ;  /* 0x0000b80001227983 */ /* 0x002ea80000100a00 */
[----:B------:R-:W4:Y:S04]  /*9f00*/  LDL R32, [R1+0xe0] ;  /* 0x0000e00001207983 */ /* 0x000f280000100800 */
[----:B---3--:R-:W3:Y:S04]  /*9f10*/  LDL R7, [R1+0x64] ;  /* 0x0000640001077983 */ /* 0x008ee80000100800 */
[----:B------:R-:W1:Y:S01]  /*9f20*/  S2R R0, SR_TID.X ;  /* 0x0000000000007919 */ /* 0x000e620000002100 */
[----:B------:R-:W-:Y:S01]  /*9f30*/  SHF.R.U32.HI R3, RZ, 0x3, R132 ;  /* 0x00000003ff037819 */ /* 0x000fe20000011684 */
[----:B------:R-:W-:-:S02]  /*9f40*/  ULDC.64 UR4, c[0x0][0x208] ;  /* 0x0000820000047ab9 */ /* 0x000fc40000000a00 */
[----:B------:R-:W3:Y:S01]  /*9f50*/  LDL R155, [R1+0x84] ;  /* 0x00008400019b7983 */ /* 0x000ee20000100800 */
[----:B-1----:R-:W-:Y:S01]  /*9f60*/  LEA.HI R2, R135, R0, RZ, 0x5 ;  /* 0x0000000087027211 */ /* 0x002fe200078f28ff */
[----:B------:R-:W-:-:S04]  /*9f70*/  IMAD.SHL.U32 R0, R117, 0x8, RZ ;  /* 0x0000000875007824 */ /* 0x000fc800078e00ff */
        /* <DEDUP_REMOVED lines=8> */
[----:B------:R-:W-:Y:S02]  /*a000*/  IMAD.SHL.U32 R232, R0, 0x2, RZ ;  /* 0x0000000200e87824 */ /* 0x000fe400078e00ff */
[----:B------:R-:W-:Y:S01]  /*a010*/  IMAD R0, R134, c[0x0][0x208], RZ ;  /* 0x0000820086007a24 */ /* 0x000fe200078e02ff */
[----:B------:R-:W-:Y:S01]  /*a020*/  LOP3.LUT P1, RZ, R116, 0x2, RZ, 0xc0, !PT ;  /* 0x0000000274ff7812 */ /* 0x000fe2000782c0ff */
[C---:B------:R-:W-:Y:S01]  /*a030*/  IMAD.WIDE.U32 R2, R149.reuse, c[0x0][0x208], RZ ;  /* 0x0000820095027a25 */ /* 0x040fe200078e00ff */
[----:B------:R-:W-:Y:S04]  /*a040*/  LDSM.16.M88.4 R8, [R239+0xa100] ;  /* 0x00a10000ef08783b */ /* 0x000fe80000000200 */
[----:B------:R-:W1:Y:S04]  /*a050*/  LDSM.16.M88.4 R16, [R232+0x4900] ;  /* 0x00490000e810783b */ /* 0x000e680000000200 */
[----:B------:R-:W1:Y:S04]  /*a060*/  LDSM.16.M88.4 R12, [R239+0x8100] ;  /* 0x00810000ef0c783b */ /* 0x000e680000000200 */
[----:B------:R-:W1:Y:S04]  /*a070*/  LDSM.16.M88.4 R20, [R232+0x4100] ;  /* 0x00410000e814783b */ /* 0x000e680000000200 */
[----:B------:R-:W1:Y:S04]  /*a080*/  LDSM.16.M88.4 R24, [R232+0x5100] ;  /* 0x00510000e818783b */ /* 0x000e680000000200 */
[----:B------:R-:W1:Y:S01]  /*a090*/  LDSM.16.M88.4 R28, [R232+0x5900] ;  /* 0x00590000e81c783b */ /* 0x000e620000000200 */
[----:B------:R-:W-:-:S04]  /*a0a0*/  IMAD R0, R149, c[0x0][0x20c], R0 ;  /* 0x0000830095007a24 */ /* 0x000fc800078e0200 */
[----:B------:R-:W-:Y:S01]  /*a0b0*/  IMAD.IADD R0, R3, 0x1, R0 ;  /* 0x0000000103007824 */ /* 0x000fe200078e0200 */
[----:B------:R-:W-:Y:S01]  /*a0c0*/  IADD3 R243, R232, 0x4120, RZ ;  /* 0x00004120e8f37810 */ /* 0x000fe20007ffe0ff */
[----:B------:R-:W-:Y:S02]  /*a0d0*/  USHF.L.U32 UR7, UR4, 0x5, URZ ;  /* 0x0000000504077899 */ /* 0x000fe4000800063f */
[----:B------:R-:W-:Y:S01]  /*a0e0*/  UMOV UR12, 0x5 ;  /* 0x00000005000c7882 */ /* 0x000fe20000000000 */
[----:B------:R-:W-:Y:S01]  /*a0f0*/  IMAD R241, R5, 0x2, R239 ;  /* 0x0000000205f17824 */ /* 0x000fe200078e02ef */
[----:B------:R-:W-:Y:S01]  /*a100*/  USHF.L.U64.HI UR5, UR4, UR12, UR5 ;  /* 0x0000000c04057299 */ /* 0x000fe20008010205 */
[----:B------:R-:W-:Y:S01]  /*a110*/  IMAD.SHL.U32 R252, R252, 0x2, RZ ;  /* 0x00000002fcfc7824 */ /* 0x000fe200078e00ff */
[-C--:B-1----:R-:W-:Y:S08]  /*a120*/  HMMA.16816.F32.BF16 R60, R8, R16.reuse, RZ ;  /* 0x00000010083c723c */ /* 0x082ff000000418ff */
[----:B------:R-:W-:Y:S08]  /*a130*/  HMMA.16816.F32.BF16 R96, R12, R16, RZ ;  /* 0x000000100c60723c */ /* 0x000ff000000418ff */
[-C--:B------:R-:W-:Y:S08]  /*a140*/  HMMA.16816.F32.BF16 R80, R8, R18.reuse, RZ ;  /* 0x000000120850723c */ /* 0x080ff000000418ff */
[----:B------:R-:W-:Y:S01]  /*a150*/  HMMA.16816.F32.BF16 R100, R12, R18, RZ ;  /* 0x000000120c64723c */ /* 0x000fe200000418ff */
[----:B------:R-:W-:-:S07]  /*a160*/  UIADD3 UR12, UP0, UR7, 0x80, URZ ;  /* 0x00000080070c7890 */ /* 0x000fce000ff1e03f */
[C---:B------:R-:W-:Y:S08]  /*a170*/  HMMA.16816.F32.BF16 R44, R8.reuse, R20, RZ ;  /* 0x00000014082c723c */ /* 0x040ff000000418ff */
[C---:B------:R-:W-:Y:S08]  /*a180*/  HMMA.16816.F32.BF16 R68, R8.reuse, R24, RZ ;  /* 0x000000180844723c */ /* 0x040ff000000418ff */
[C---:B------:R-:W-:Y:S08]  /*a190*/  HMMA.16816.F32.BF16 R72, R8.reuse, R28, RZ ;  /* 0x0000001c0848723c */ /* 0x040ff000000418ff */
[C---:B-----5:R-:W-:Y:S08]  /*a1a0*/  HMMA.16816.F32.BF16 R48, R8.reuse, R22, RZ ;  /* 0x000000160830723c */ /* 0x060ff000000418ff */
[C---:B------:R-:W-:Y:S08]  /*a1b0*/  HMMA.16816.F32.BF16 R76, R8.reuse, R26, RZ ;  /* 0x0000001a084c723c */ /* 0x040ff000000418ff */
[----:B------:R-:W-:Y:S01]  /*a1c0*/  HMMA.16816.F32.BF16 R88, R8, R30, RZ ;  /* 0x0000001e0858723c */ /* 0x000fe200000418ff */
[----:B------:R-:W-:Y:S07]  /*a1d0*/  LDSM.16.M88.4 R8, [R241+0x8100] ;  /* 0x00810000f108783b */ /* 0x000fee0000000200 */
[C---:B------:R-:W-:Y:S08]  /*a1e0*/  HMMA.16816.F32.BF16 R112, R12.reuse, R20, RZ ;  /* 0x000000140c70723c */ /* 0x040ff000000418ff */
[C---:B------:R-:W-:Y:S01]  /*a1f0*/  HMMA.16816.F32.BF16 R104, R12.reuse, R22, RZ ;  /* 0x000000160c68723c */ /* 0x040fe200000418ff */
[----:B------:R-:W-:Y:S07]  /*a200*/  LDSM.16.M88.4 R20, [R241+0xa100] ;  /* 0x00a10000f114783b */ /* 0x000fee0000000200 */
[C---:B------:R-:W-:Y:S08]  /*a210*/  HMMA.16816.F32.BF16 R84, R12.reuse, R28, RZ ;  /* 0x0000001c0c54723c */ /* 0x040ff000000418ff */
[----:B------:R-:W-:Y:S01]  /*a220*/  HMMA.16816.F32.BF16 R64, R12, R30, RZ ;  /* 0x0000001e0c40723c */ /* 0x000fe200000418ff */
[----:B------:R-:W-:-:S07]  /*a230*/  UIADD3.X UR4, URZ, UR5, URZ, UP0, !UPT ;  /* 0x000000053f047290 */ /* 0x000fce00087fe43f */
[C---:B------:R-:W-:Y:S08]  /*a240*/  HMMA.16816.F32.BF16 R92, R12.reuse, R24, RZ ;  /* 0x000000180c5c723c */ /* 0x040ff000000418ff */
[----:B------:R-:W-:Y:S01]  /*a250*/  HMMA.16816.F32.BF16 R108, R12, R26, RZ ;  /* 0x0000001a0c6c723c */ /* 0x000fe200000418ff */
[----:B--2---:R-:W-:-:S04]  /*a260*/  LEA R6, P0, R2, R34, 0x6 ;  /* 0x0000002202067211 */ /* 0x004fc800078030ff */
[----:B----4-:R-:W-:Y:S02]  /*a270*/  LEA.HI.X R2, R2, R32, R0, 0x6, P0 ;  /* 0x0000002002027211 */ /* 0x010fe400000f3400 */
[----:B------:R-:W-:-:S04]  /*a280*/  IADD3 R0, R232, 0x4100, RZ ;  /* 0x00004100e8007810 */ /* 0x000fc80007ffe0ff */
[----:B------:R-:W-:Y:S01]  /*a290*/  @P1 IADD3 R243, R0, -0x20, RZ ;  /* 0xffffffe000f31810 */ /* 0x000fe20007ffe0ff */
[----:B---3--:R-:W-:Y:S01]  /*a2a0*/  IMAD R0, R149, -0x40, R7 ;  /* 0xffffffc095007824 */ /* 0x008fe200078e0207 */
[----:B------:R-:W-:-:S03]  /*a2b0*/  LEA R16, P0, R6, c[0x0][0x1f8], 0x1 ;  /* 0x00007e0006107a11 */ /* 0x000fc600078008ff */
[----:B------:R-:W-:Y:S01]  /*a2c0*/  IMAD.IADD R0, R0, 0x1, -R117 ;  /* 0x0000000100007824 */ /* 0x000fe200078e0a75 */
[----:B------:R-:W-:Y:S01]  /*a2d0*/  LEA.HI.X R17, R6, c[0x0][0x1fc], R2, 0x1, P0 ;  /* 0x00007f0006117a11 */ /* 0x000fe200000f0c02 */
[----:B------:R-:W-:Y:S01]  /*a2e0*/  IMAD.U32 R2, RZ, RZ, UR7 ;  /* 0x00000007ff027e24 */ /* 0x000fe2000f8e00ff */
[----:B------:R-:W1:Y:S02]  /*a2f0*/  LDSM.16.M88.4 R40, [R243] ;  /* 0x00000000f328783b */ /* 0x000e640000000200 */
[----:B------:R-:W-:Y:S02]  /*a300*/  ISETP.LT.OR P2, PT, R0, 0x1, P6 ;  /* 0x000000010000780c */ /* 0x000fe40003741670 */
[----:B------:R-:W-:Y:S01]  /*a310*/  IADD3 R18, P1, P0, R2, 0x80, R16 ;  /* 0x0000008002127810 */ /* 0x000fe2000783e010 */
[----:B------:R-:W2:Y:S01]  /*a320*/  LDSM.16.M88.4 R36, [R243+0x800] ;  /* 0x00080000f324783b */ /* 0x000ea20000000200 */
[C---:B------:R-:W-:Y:S02]  /*a330*/  ISETP.LT.OR P3, PT, R0.reuse, 0x1, P5 ;  /* 0x000000010000780c */ /* 0x040fe40002f61670 */
[----:B------:R-:W-:Y:S01]  /*a340*/  IADD3.X R19, RZ, UR5, R17, P1, P0 ;  /* 0x00000005ff137c10 */ /* 0x000fe20008fe0411 */
[----:B------:R-:W-:Y:S01]  /*a350*/  LDSM.16.M88.4 R32, [R243+0x1000] ;  /* 0x00100000f320783b */ /* 0x000fe20000000200 */
[----:B------:R-:W-:-:S03]  /*a360*/  ISETP.LT.OR P1, PT, R0, 0x11, P6 ;  /* 0x000000110000780c */ /* 0x000fc60003721670 */
[----:B------:R-:W3:Y:S01]  /*a370*/  LDSM.16.M88.4 R28, [R243+0x1800] ;  /* 0x00180000f31c783b */ /* 0x000ee20000000200 */
[----:B------:R-:W-:-:S03]  /*a380*/  IADD3 R2, P0, R16, UR7, RZ ;  /* 0x0000000710027c10 */ /* 0x000fc6000ff1e0ff */
[----:B------:R-:W-:Y:S01]  /*a390*/  @!PT LDS RZ, [RZ] ;  /* 0x00000000fffff984 */ /* 0x000fe20000000800 */
[----:B------:R-:W-:Y:S01]  /*a3a0*/  @!PT LDS RZ, [RZ] ;  /* 0x00000000fffff984 */ /* 0x000fe20000000800 */
[----:B------:R-:W-:Y:S01]  /*a3b0*/  @!PT LDS RZ, [RZ] ;  /* 0x00000000fffff984 */ /* 0x000fe20000000800 */
[----:B------:R1:W-:Y:S01]  /*a3c0*/  LDGSTS.E.BYPASS.LTC128B.128 [R252+0x100], [R16.64], !P2 ;  /* 0x0010000010fc7fae */ /* 0x0003e2000d101d48 */
[C---:B------:R-:W-:Y:S02]  /*a3d0*/  ISETP.LT.OR P2, PT, R0.reuse, 0x11, P5 ;  /* 0x000000110000780c */ /* 0x040fe40002f41670 */
[----:B------:R-:W-:Y:S01]  /*a3e0*/  ISETP.LT.OR P4, PT, R0, 0x21, P6 ;  /* 0x000000210000780c */ /* 0x000fe20003781670 */
[----:B------:R1:W-:Y:S01]  /*a3f0*/  LDGSTS.E.BYPASS.LTC128B.128 [R252+0x2100], [R16.64+0x80], !P3 ;  /* 0x0210008010fc7fae */ /* 0x0003e2000d901d48 */
[----:B------:R-:W-:Y:S02]  /*a400*/  IADD3.X R3, R17, UR5, RZ, P0, !PT ;  /* 0x0000000511037c10 */ /* 0x000fe400087fe4ff */
[----:B------:R-:W-:-:S03]  /*a410*/  IADD3 R6, P0, R2, UR7, RZ ;  /* 0x0000000702067c10 */ /* 0x000fc6000ff1e0ff */
[----:B------:R4:W-:Y:S01]  /*a420*/  LDGSTS.E.BYPASS.LTC128B.128 [R252+0x900], [R2.64], !P1 ;  /* 0x0090000002fc7fae */ /* 0x0009e2000c901d48 */
[C---:B------:R-:W-:Y:S02]  /*a430*/  IADD3.X R7, R3.reuse, UR5, RZ, P0, !PT ;  /* 0x0000000503077c10 */ /* 0x040fe400087fe4ff */
[----:B------:R-:W-:Y:S01]  /*a440*/  IADD3 R14, P0, R2, UR12, RZ ;  /* 0x0000000c020e7c10 */ /* 0x000fe2000ff1e0ff */
[----:B------:R1:W-:Y:S01]  /*a450*/  LDGSTS.E.BYPASS.LTC128B.128 [R252+0x2900], [R18.64], !P2 ;  /* 0x0290000012fc7fae */ /* 0x0003e2000d101d48 */
[C---:B------:R-:W-:Y:S02]  /*a460*/  ISETP.LT.OR P3, PT, R0.reuse, 0x21, P5 ;  /* 0x000000210000780c */ /* 0x040fe40002f61670 */
[----:B------:R-:W-:Y:S01]  /*a470*/  IADD3.X R15, R3, UR4, RZ, P0, !PT ;  /* 0x00000004030f7c10 */ /* 0x000fe200087fe4ff */
[----:B------:R1:W-:Y:S01]  /*a480*/  LDGSTS.E.BYPASS.LTC128B.128 [R252+0x1100], [R6.64], !P4 ;  /* 0x0110000006fc7fae */ /* 0x0003e2000e101d48 */
[C---:B------:R-:W-:Y:S02]  /*a490*/  ISETP.LT.OR P2, PT, R0.reuse, 0x31, P6 ;  /* 0x000000310000780c */ /* 0x040fe40003741670 */
[----:B------:R-:W-:Y:S01]  /*a4a0*/  ISETP.LT.OR P1, PT, R0, 0x31, P5 ;  /* 0x000000310000780c */ /* 0x000fe20002f21670 */
[----:B------:R-:W-:Y:S01]  /*a4b0*/  IMAD.MOV.U32 R0, RZ, RZ, 0x40 ;  /* 0x00000040ff007424 */ /* 0x000fe200078e00ff */
[----:B------:R-:W-:-:S02]  /*a4c0*/  IADD3 R12, P0, R6, UR7, RZ ;  /* 0x00000007060c7c10 */ /* 0x000fc4000ff1e0ff */
[----:B------:R-:W-:Y:S02]  /*a4d0*/  LOP3.LUT P4, RZ, R116, 0x4, RZ, 0xc0, !PT ;  /* 0x0000000474ff7812 */ /* 0x000fe4000788c0ff */
[----:B------:R-:W-:Y:S01]  /*a4e0*/  IADD3.X R13, R7, UR5, RZ, P0, !PT ;  /* 0x00000005070d7c10 */ /* 0x000fe200087fe4ff */
[----:B------:R-:W-:Y:S01]  /*a4f0*/  IMAD R240, R4, 0x2, R239 ;  /* 0x0000000204f07824 */ /* 0x000fe200078e02ef */
[----:B------:R-:W-:Y:S01]  /*a500*/  SEL R0, R0, 0xffffffc0, !P4 ;  /* 0xffffffc000007807 */ /* 0x000fe20006000000 */
[----:B------:R2:W-:Y:S01]  /*a510*/  LDGSTS.E.BYPASS.LTC128B.128 [R252+0x3100], [R14.64], !P3 ;  /* 0x031000000efc7fae */ /* 0x0005e2000d901d48 */
[----:B----4-:R-:W-:-:S03]  /*a520*/  IADD3 R2, P0, R6, UR12, RZ ;  /* 0x0000000c06027c10 */ /* 0x010fc6000ff1e0ff */
[----:B------:R-:W-:Y:S01]  /*a530*/  IMAD.IADD R238, R232, 0x1, R0 ;  /* 0x00000001e8ee7824 */ /* 0x000fe200078e0200 */
[----:B------:R2:W-:Y:S01]  /*a540*/  LDGSTS.E.BYPASS.LTC128B.128 [R252+0x1900], [R12.64], !P2 ;  /* 0x019000000cfc7fae */ /* 0x0005e2000d101d48 */
[----:B------:R-:W-:-:S05]  /*a550*/  IADD3.X R3, R7, UR4, RZ, P0, !PT ;  /* 0x0000000407037c10 */ /* 0x000fca00087fe4ff */
[----:B------:R4:W-:Y:S04]  /*a560*/  LDGSTS.E.BYPASS.LTC128B.128 [R252+0x3900], [R2.64], !P1 ;  /* 0x0390000002fc7fae */ /* 0x0009e8000c901d48 */
[----:B------:R-:W-:Y:S04]  /*a570*/  LDSM.16.M88.4 R24, [R240+0xa100] ;  /* 0x00a10000f018783b */ /* 0x000fe80000000200 */
[----:B------:R-:W4:Y:S01]  /*a580*/  LDSM.16.M88.4 R56, [R238+0x4100] ;  /* 0x00410000ee38783b */ /* 0x000f220000000200 */
[C---:B-1----:R-:W-:Y:S03]  /*a590*/  HMMA.16816.F32.BF16 R16, R20.reuse, R40, R44 ;  /* 0x000000281410723c */ /* 0x042fe6000004182c */
[----:B------:R-:W1:Y:S04]  /*a5a0*/  LDSM.16.M88.4 R52, [R238+0x4900] ;  /* 0x00490000ee34783b */ /* 0x000e680000000200 */
[----:B------:R-:W1:Y:S01]  /*a5b0*/  LDSM.16.M88.4 R44, [R238+0x5900] ;  /* 0x00590000ee2c783b */ /* 0x000e620000000200 */
[C---:B------:R-:W-:Y:S03]  /*a5c0*/  HMMA.16816.F32.BF16 R128, R20.reuse, R42, R48 ;  /* 0x0000002a1480723c */ /* 0x040fe60000041830 */
[----:B--2---:R-:W2:Y:S04]  /*a5d0*/  LDSM.16.M88.4 R12, [R240+0x8100] ;  /* 0x00810000f00c783b */ /* 0x004ea80000000200 */
[----:B------:R-:W1:Y:S01]  /*a5e0*/  LDSM.16.M88.4 R48, [R238+0x5100] ;  /* 0x00510000ee30783b */ /* 0x000e620000000200 */
[----:B------:R-:W-:Y:S01]  /*a5f0*/  HMMA.16816.F32.BF16 R60, R20, R36, R60 ;  /* 0x00000024143c723c */ /* 0x000fe2000004183c */
[----:B------:R-:W-:-:S02]  /*a600*/  IMAD R242, R4, 0x2, R241 ;  /* 0x0000000204f27824 */ /* 0x000fc400078e02f1 */
[----:B------:R-:W-:Y:S01]  /*a610*/  IMAD.IADD R237, R0, 0x1, R243 ;  /* 0x0000000100ed7824 */ /* 0x000fe200078e02f3 */
[----:B------:R-:W0:Y:S04]  /*a620*/  LDGDEPBAR ;  /* 0x00000000000079af */ /* 0x000e280000000000 */
[----:B---3--:R-:W-:Y:S08]  /*a630*/  HMMA.16816.F32.BF16 R88, R20, R30, R88 ;  /* 0x0000001e1458723c */ /* 0x008ff00000041858 */
[-C--:B------:R-:W-:Y:S08]  /*a640*/  HMMA.16816.F32.BF16 R136, R8, R28.reuse, R84 ;  /* 0x0000001c0888723c */ /* 0x080ff00000041854 */
[C---:B------:R-:W-:Y:S08]  /*a650*/  HMMA.16816.F32.BF16 R72, R20.reuse, R28, R72 ;  /* 0x0000001c1448723c */ /* 0x040ff00000041848 */
[----:B------:R-:W-:Y:S08]  /*a660*/  HMMA.16816.F32.BF16 R80, R20, R38, R80 ;  /* 0x000000261450723c */ /* 0x000ff00000041850 */
[C---:B------:R-:W-:Y:S08]  /*a670*/  HMMA.16816.F32.BF16 R112, R8.reuse, R40, R112 ;  /* 0x000000280870723c */ /* 0x040ff00000041870 */
[C---:B------:R-:W-:Y:S08]  /*a680*/  HMMA.16816.F32.BF16 R124, R8.reuse, R36, R96 ;  /* 0x00000024087c723c */ /* 0x040ff00000041860 */
[----:B------:R-:W-:Y:S01]  /*a690*/  HMMA.16816.F32.BF16 R84, R8, R42, R104 ;  /* 0x0000002a0854723c */ /* 0x000fe20000041868 */
[----:B------:R-:W-:Y:S07]  /*a6a0*/  LDSM.16.M88.4 R40, [R237+0x1800] ;  /* 0x00180000ed28783b */ /* 0x000fee0000000200 */
[C---:B------:R-:W-:Y:S08]  /*a6b0*/  HMMA.16816.F32.BF16 R68, R20.reuse, R32, R68 ;  /* 0x000000201444723c */ /* 0x040ff00000041844 */
[----:B------:R-:W-:Y:S01]  /*a6c0*/  HMMA.16816.F32.BF16 R76, R20, R34, R76 ;  /* 0x00000022144c723c */ /* 0x000fe2000004184c */
[----:B------:R-:W-:Y:S07]  /*a6d0*/  LDSM.16.M88.4 R20, [R237+0x1000] ;  /* 0x00100000ed14783b */ /* 0x000fee0000000200 */
[C---:B------:R-:W-:Y:S08]  /*a6e0*/  HMMA.16816.F32.BF16 R132, R8.reuse, R32, R92 ;  /* 0x000000200884723c */ /* 0x040ff0000004185c */
[C---:B------:R-:W-:Y:S08]  /*a6f0*/  HMMA.16816.F32.BF16 R36, R8.reuse, R38, R100 ;  /* 0x000000260824723c */ /* 0x040ff00000041864 */
[C---:B------:R-:W-:Y:S01]  /*a700*/  HMMA.16816.F32.BF16 R108, R8.reuse, R34, R108 ;  /* 0x00000022086c723c */ /* 0x040fe2000004186c */
[----:B------:R-:W-:Y:S07]  /*a710*/  LDSM.16.M88.4 R32, [R237] ;  /* 0x00000000ed20783b */ /* 0x000fee0000000200 */
[----:B------:R-:W-:Y:S01]  /*a720*/  HMMA.16816.F32.BF16 R104, R8, R30, R64 ;  /* 0x0000001e0868723c */ /* 0x000fe20000041840 */
[----:B------:R-:W3:Y:S04]  /*a730*/  LDSM.16.M88.4 R8, [R242+0xa100] ;  /* 0x00a10000f208783b */ /* 0x000ee80000000200 */
[----:B------:R-:W2:Y:S03]  /*a740*/  LDSM.16.M88.4 R28, [R237+0x800] ;  /* 0x00080000ed1c783b */ /* 0x000ea60000000200 */
[C---:B----4-:R-:W-:Y:S01]  /*a750*/  HMMA.16816.F32.BF16 R100, R24.reuse, R56, R16 ;  /* 0x000000381864723c */ /* 0x050fe20000041810 */
[----:B------:R-:W4:Y:S07]  /*a760*/  LDSM.16.M88.4 R16, [R242+0x8100] ;  /* 0x00810000f210783b */ /* 0x000f2e0000000200 */
[C---:B-1----:R-:W-:Y:S08]  /*a770*/  HMMA.16816.F32.BF16 R116, R24.reuse, R52, R60 ;  /* 0x000000341874723c */ /* 0x042ff0000004183c */
[C---:B------:R-:W-:Y:S08]  /*a780*/  HMMA.16816.F32.BF16 R60, R24.reuse, R46, R88 ;  /* 0x0000002e183c723c */ /* 0x040ff00000041858 */
[C---:B------:R-:W-:Y:S08]  /*a790*/  HMMA.16816.F32.BF16 R92, R24.reuse, R44, R72 ;  /* 0x0000002c185c723c */ /* 0x040ff00000041848 */
[----:B------:R-:W-:Y:S08]  /*a7a0*/  HMMA.16816.F32.BF16 R96, R24, R58, R128 ;  /* 0x0000003a1860723c */ /* 0x000ff00000041880 */
[C---:B--2---:R-:W-:Y:S08]  /*a7b0*/  HMMA.16816.F32.BF16 R88, R12.reuse, R56, R112 ;  /* 0x000000380c58723c */ /* 0x044ff00000041870 */
[----:B------:R-:W-:Y:S08]  /*a7c0*/  HMMA.16816.F32.BF16 R84, R12, R58, R84 ;  /* 0x0000003a0c54723c */ /* 0x000ff00000041854 */
[C---:B------:R-:W-:Y:S08]  /*a7d0*/  HMMA.16816.F32.BF16 R120, R24.reuse, R48, R68 ;  /* 0x000000301878723c */ /* 0x040ff00000041844 */
[C---:B------:R-:W-:Y:S08]  /*a7e0*/  HMMA.16816.F32.BF16 R80, R24.reuse, R54, R80 ;  /* 0x000000361850723c */ /* 0x040ff00000041850 */
[----:B------:R-:W-:Y:S08]  /*a7f0*/  HMMA.16816.F32.BF16 R72, R24, R50, R76 ;  /* 0x000000321848723c */ /* 0x000ff0000004184c */
[C---:B------:R-:W-:Y:S08]  /*a800*/  HMMA.16816.F32.BF16 R64, R12.reuse, R54, R36 ;  /* 0x000000360c40723c */ /* 0x040ff00000041824 */
[C---:B------:R-:W-:Y:S08]  /*a810*/  HMMA.16816.F32.BF16 R56, R12.reuse, R48, R132 ;  /* 0x000000300c38723c */ /* 0x040ff00000041884 */
[C---:B------:R-:W-:Y:S01]  /*a820*/  HMMA.16816.F32.BF16 R68, R12.reuse, R52, R124 ;  /* 0x000000340c44723c */ /* 0x040fe2000004187c */
[----:B------:R-:W-:Y:S07]  /*a830*/  LDSM.16.M88.4 R52, [R232+0x6100] ;  /* 0x00610000e834783b */ /* 0x000fee0000000200 */
[C---:B------:R-:W-:Y:S08]  /*a840*/  HMMA.16816.F32.BF16 R48, R12.reuse, R50, R108 ;  /* 0x000000320c30723c */ /* 0x040ff0000004186c */
[C---:B------:R-:W-:Y:S08]  /*a850*/  HMMA.16816.F32.BF16 R36, R12.reuse, R44, R136 ;  /* 0x0000002c0c24723c */ /* 0x040ff00000041888 */
[----:B------:R-:W-:Y:S01]  /*a860*/  HMMA.16816.F32.BF16 R24, R12, R46, R104 ;  /* 0x0000002e0c18723c */ /* 0x000fe20000041868 */
[----:B------:R-:W-:Y:S04]  /*a870*/  LDSM.16.M88.4 R12, [R239+0xe100] ;  /* 0x00e10000ef0c783b */ /* 0x000fe80000000200 */
[----:B------:R-:W1:Y:S03]  /*a880*/  LDSM.16.M88.4 R44, [R232+0x6900] ;  /* 0x00690000e82c783b */ /* 0x000e660000000200 */
[C---:B---3--:R-:W-:Y:S08]  /*a890*/  HMMA.16816.F32.BF16 R76, R8.reuse, R32, R100 ;  /* 0x00000020084c723c */ /* 0x048ff00000041864 */
[C---:B------:R-:W-:Y:S08]  /*a8a0*/  HMMA.16816.F32.BF16 R100, R8.reuse, R34, R96 ;  /* 0x000000220864723c */ /* 0x040ff00000041860 */
[C---:B------:R-:W-:Y:S08]  /*a8b0*/  HMMA.16816.F32.BF16 R104, R8.reuse, R28, R116 ;  /* 0x0000001c0868723c */ /* 0x040ff00000041874 */
[----:B------:R-:W-:Y:S08]  /*a8c0*/  HMMA.16816.F32.BF16 R144, R8, R20, R120 ;  /* 0x000000140890723c */ /* 0x000ff00000041878 */
[C---:B----4-:R-:W-:Y:S08]  /*a8d0*/  HMMA.16816.F32.BF16 R128, R16.reuse, R32, R88 ;  /* 0x000000201080723c */ /* 0x050ff00000041858 */
[C---:B------:R-:W-:Y:S01]  /*a8e0*/  HMMA.16816.F32.BF16 R124, R16.reuse, R34, R84 ;  /* 0x00000022107c723c */ /* 0x040fe20000041854 */
[----:B------:R-:W-:Y:S07]  /*a8f0*/  LDSM.16.M88.4 R32, [R243+0x2000] ;  /* 0x00200000f320783b */ /* 0x000fee0000000200 */
[C---:B------:R-:W-:Y:S08]  /*a900*/  HMMA.16816.F32.BF16 R120, R16.reuse, R28, R68 ;  /* 0x0000001c1078723c */ /* 0x040ff00000041844 */
[C---:B------:R-:W-:Y:S08]  /*a910*/  HMMA.16816.F32.BF16 R116, R16.reuse, R30, R64 ;  /* 0x0000001e1074723c */ /* 0x040ff00000041840 */
[C---:B------:R-:W-:Y:S01]  /*a920*/  HMMA.16816.F32.BF16 R112, R16.reuse, R20, R56 ;  /* 0x000000141070723c */ /* 0x040fe20000041838 */
[----:B------:R-:W-:Y:S07]  /*a930*/  LDSM.16.M88.4 R56, [R243+0x3800] ;  /* 0x00380000f338783b */ /* 0x000fee0000000200 */
[C---:B------:R-:W-:Y:S01]  /*a940*/  HMMA.16816.F32.BF16 R88, R16.reuse, R22, R48 ;  /* 0x000000161058723c */ /* 0x040fe20000041830 */
[----:B------:R-:W-:Y:S07]  /*a950*/  LDSM.16.M88.4 R48, [R243+0x3000] ;  /* 0x00300000f330783b */ /* 0x000fee0000000200 */
[C---:B------:R-:W-:Y:S01]  /*a960*/  HMMA.16816.F32.BF16 R108, R16.reuse, R40, R36 ;  /* 0x00000028106c723c */ /* 0x040fe20000041824 */
[----:B------:R-:W-:Y:S07]  /*a970*/  LDSM.16.M88.4 R36, [R232+0x7100] ;  /* 0x00710000e824783b */ /* 0x000fee0000000200 */
[----:B------:R-:W-:Y:S01]  /*a980*/  HMMA.16816.F32.BF16 R96, R16, R42, R24 ;  /* 0x0000002a1060723c */ /* 0x000fe20000041818 */
[----:B------:R-:W2:Y:S04]  /*a990*/  LDSM.16.M88.4 R16, [R239+0xc100] ;  /* 0x00c10000ef10783b */ /* 0x000ea80000000200 */
[----:B------:R-:W-:Y:S03]  /*a9a0*/  LDSM.16.M88.4 R24, [R241+0xc100] ;  /* 0x00c10000f118783b */ /* 0x000fe60000000200 */
[C---:B------:R-:W-:Y:S01]  /*a9b0*/  HMMA.16816.F32.BF16 R80, R8.reuse, R30, R80 ;  /* 0x0000001e0850723c */ /* 0x040fe20000041850 */
[----:B------:R-:W-:Y:S07]  /*a9c0*/  LDSM.16.M88.4 R28, [R243+0x2800] ;  /* 0x00280000f31c783b */ /* 0x000fee0000000200 */
[C---:B------:R-:W-:Y:S01]  /*a9d0*/  HMMA.16816.F32.BF16 R140, R8.reuse, R22, R72 ;  /* 0x00000016088c723c */ /* 0x040fe20000041848 */
[----:B------:R-:W3:Y:S07]  /*a9e0*/  LDSM.16.M88.4 R20, [R232+0x7900] ;  /* 0x00790000e814783b */ /* 0x000eee0000000200 */
[C---:B------:R-:W-:Y:S08]  /*a9f0*/  HMMA.16816.F32.BF16 R136, R8.reuse, R40, R92 ;  /* 0x000000280888723c */ /* 0x040ff0000004185c */
[----:B------:R-:W-:Y:S01]  /*aa00*/  HMMA.16816.F32.BF16 R132, R8, R42, R60 ;  /* 0x0000002a0884723c */ /* 0x000fe2000004183c */
[----:B------:R-:W4:Y:S07]  /*aa10*/  LDSM.16.M88.4 R8, [R241+0xe100] ;  /* 0x00e10000f108783b */ /* 0x000f2e0000000200 */
[C---:B-1----:R-:W-:Y:S08]  /*aa20*/  HMMA.16816.F32.BF16 R64, R12.reuse, R44, R104 ;  /* 0x0000002c0c40723c */ /* 0x042ff00000041868 */
[----:B------:R-:W-:Y:S08]  /*aa30*/  HMMA.16816.F32.BF16 R60, R12, R46, R80 ;  /* 0x0000002e0c3c723c */ /* 0x000ff00000041850 */
[C---:B--2---:R-:W-:Y:S08]  /*aa40*/  HMMA.16816.F32.BF16 R40, R16.reuse, R44, R120 ;  /* 0x0000002c1028723c */ /* 0x044ff00000041878 */
[----:B------:R-:W-:Y:S08]  /*aa50*/  HMMA.16816.F32.BF16 R44, R16, R46, R116 ;  /* 0x0000002e102c723c */ /* 0x000ff00000041874 */
[C---:B------:R-:W-:Y:S08]  /*aa60*/  HMMA.16816.F32.BF16 R76, R12.reuse, R52, R76 ;  /* 0x000000340c4c723c */ /* 0x040ff0000004184c */
[----:B------:R-:W-:Y:S08]  /*aa70*/  HMMA.16816.F32.BF16 R72, R12, R54, R100 ;  /* 0x000000360c48723c */ /* 0x000ff00000041864 */
[C---:B------:R-:W-:Y:S08]  /*aa80*/  HMMA.16816.F32.BF16 R80, R16.reuse, R52, R128 ;  /* 0x000000341050723c */ /* 0x040ff00000041880 */
[----:B------:R-:W-:Y:S01]  /*aa90*/  HMMA.16816.F32.BF16 R68, R16, R54, R124 ;  /* 0x000000361044723c */ /* 0x000fe2000004187c */
[----:B------:R-:W-:Y:S07]  /*aaa0*/  LDSM.16.M88.4 R52, [R238+0x6100] ;  /* 0x00610000ee34783b */ /* 0x000fee0000000200 */
[C---:B------:R-:W-:Y:S08]  /*aab0*/  HMMA.16816.F32.BF16 R92, R12.reuse, R36, R144 ;  /* 0x000000240c5c723c */ /* 0x040ff00000041890 */
[C---:B------:R-:W-:Y:S08]  /*aac0*/  HMMA.16816.F32.BF16 R104, R12.reuse, R38, R140 ;  /* 0x000000260c68723c */ /* 0x040ff0000004188c */
[C---:B---3--:R-:W-:Y:S08]  /*aad0*/  HMMA.16816.F32.BF16 R100, R12.reuse, R20, R136 ;  /* 0x000000140c64723c */ /* 0x048ff00000041888 */
        /* <DEDUP_REMOVED lines=8> */
[C---:B------:R-:W-:Y:S01]  /*ab60*/  HMMA.16816.F32.BF16 R116, R24.reuse, R30, R44 ;  /* 0x0000001e1874723c */ /* 0x040fe2000004182c */
[----:B------:R-:W3:Y:S07]  /*ab70*/  LDSM.16.M88.4 R44, [R238+0x6900] ;  /* 0x00690000ee2c783b */ /* 0x000eee0000000200 */
[-C--:B------:R-:W-:Y:S01]  /*ab80*/  HMMA.16816.F32.BF16 R124, R24, R28.reuse, R40 ;  /* 0x0000001c187c723c */ /* 0x080fe20000041828 */
[----:B------:R-:W1:Y:S07]  /*ab90*/  LDSM.16.M88.4 R40, [R238+0x7100] ;  /* 0x00710000ee28783b */ /* 0x000e6e0000000200 */
[----:B----4-:R-:W-:Y:S01]  /*aba0*/  HMMA.16816.F32.BF16 R140, R8, R28, R64 ;  /* 0x0000001c088c723c */ /* 0x010fe20000041840 */
[----:B------:R-:W-:-:S07]  /*abb0*/  IMAD R244, R5, 0x2, R240 ;  /* 0x0000000205f47824 */ /* 0x000fce00078e02f0 */
        /* <DEDUP_REMOVED lines=8> */
[C---:B------:R-:W-:Y:S08]  /*ac40*/  HMMA.16816.F32.BF16 R104, R8.reuse, R50, R104 ;  /* 0x000000320868723c */ /* 0x040ff00000041868 */
[C---:B------:R-:W-:Y:S08]  /*ac50*/  HMMA.16816.F32.BF16 R100, R8.reuse, R56, R100 ;  /* 0x000000380864723c */ /* 0x040ff00000041864 */
[----:B------:R-:W-:Y:S01]  /*ac60*/  HMMA.16816.F32.BF16 R128, R8, R58, R84 ;  /* 0x0000003a0880723c */ /* 0x000fe20000041854 */
[----:B------:R-:W4:Y:S07]  /*ac70*/  LDSM.16.M88.4 R8, [R244+0xe100] ;  /* 0x00e10000f408783b */ /* 0x000f2e0000000200 */
[C---:B------:R-:W-:Y:S01]  /*ac80*/  HMMA.16816.F32.BF16 R112, R24.reuse, R48, R12 ;  /* 0x000000301870723c */ /* 0x040fe2000004180c */
[----:B------:R-:W2:Y:S07]  /*ac90*/  LDSM.16.M88.4 R12, [R242+0xc100] ;  /* 0x00c10000f20c783b */ /* 0x000eae0000000200 */
[C---:B------:R-:W-:Y:S01]  /*aca0*/  HMMA.16816.F32.BF16 R76, R24.reuse, R50, R88 ;  /* 0x00000032184c723c */ /* 0x040fe20000041858 */
[----:B------:R-:W3:Y:S07]  /*acb0*/  LDSM.16.M88.4 R48, [R237+0x2000] ;  /* 0x00200000ed30783b */ /* 0x000eee0000000200 */
[C---:B------:R-:W-:Y:S08]  /*acc0*/  HMMA.16816.F32.BF16 R80, R24.reuse, R56, R108 ;  /* 0x000000381850723c */ /* 0x040ff0000004186c */
[----:B------:R-:W-:Y:S01]  /*acd0*/  HMMA.16816.F32.BF16 R72, R24, R58, R96 ;  /* 0x0000003a1848723c */ /* 0x000fe20000041860 */
[----:B------:R-:W4:Y:S01]  /*ace0*/  LDSM.16.M88.4 R24, [R237+0x3800] ;  /* 0x00380000ed18783b */ /* 0x000f220000000200 */
[----:B------:R-:W-:Y:S01]  /*acf0*/  ISETP.GE.AND P0, PT, R155, 0x2, PT ;  /* 0x000000029b00780c */ /* 0x000fe20003f06270 */
[----:B------:R-:W-:-:S05]  /*ad00*/  DEPBAR.LE SB0, 0x0 ;  /* 0x000080000000791a */ /* 0x000fca0000000000 */
        /* <DEDUP_REMOVED lines=8> */
[C---:B------:R-:W-:Y:S08]  /*ad90*/  HMMA.16816.F32.BF16 R108, R20.reuse, R40, R132 ;  /* 0x00000028146c723c */ /* 0x040ff00000041884 */
[C---:B------:R-:W-:Y:S08]  /*ada0*/  HMMA.16816.F32.BF16 R104, R20.reuse, R42, R104 ;  /* 0x0000002a1468723c */ /* 0x040ff00000041868 */
[C---:B------:R-:W-:Y:S08]  /*adb0*/  HMMA.16816.F32.BF16 R100, R20.reuse, R36, R100 ;  /* 0x000000241464723c */ /* 0x040ff00000041864 */
[----:B------:R-:W-:Y:S08]  /*adc0*/  HMMA.16816.F32.BF16 R68, R20, R38, R128 ;  /* 0x000000261444723c */ /* 0x000ff00000041880 */
[C---:B------:R-:W-:Y:S08]  /*add0*/  HMMA.16816.F32.BF16 R44, R16.reuse, R40, R112 ;  /* 0x00000028102c723c */ /* 0x040ff00000041870 */
[C---:B------:R-:W-:Y:S08]  /*ade0*/  HMMA.16816.F32.BF16 R40, R16.reuse, R42, R76 ;  /* 0x0000002a1028723c */ /* 0x040ff0000004184c */
[C---:B------:R-:W-:Y:S08]  /*adf0*/  HMMA.16816.F32.BF16 R20, R16.reuse, R36, R80 ;  /* 0x000000241014723c */ /* 0x040ff00000041850 */
[----:B------:R-:W-:Y:S01]  /*ae00*/  HMMA.16816.F32.BF16 R16, R16, R38, R72 ;  /* 0x000000261010723c */ /* 0x000fe20000041848 */
[----:B------:R-:W-:Y:S01]  /*ae10*/  BSSY B0, `(.L_x_1726) ;  /* 0x0000044000007945 */ /* 0x000fe20003800000 */
[----:B------:R-:W-:-:S02]  /*ae20*/  IADD3 R251, R243, 0x800, RZ ;  /* 0x00000800f3fb7810 */ /* 0x000fc40007ffe0ff */
[----:B------:R-:W-:-:S04]  /*ae30*/  IADD3 R250, R243, 0x1000, RZ ;  /* 0x00001000f3fa7810 */ /* 0x000fc80007ffe0ff */
[----:B----4-:R-:W-:Y:S01]  /*ae40*/  HMMA.16816.F32.BF16 R88, R8, R32, R88 ;  /* 0x000000200858723c */ /* 0x010fe20000041858 */
[C---:B------:R-:W-:Y:S02]  /*ae50*/  IADD3 R249, R243.reuse, 0x1800, RZ ;  /* 0x00001800f3f97810 */ /* 0x040fe40007ffe0ff */
[----:B------:R-:W-:-:S05]  /*ae60*/  IADD3 R248, R243, 0x2000, RZ ;  /* 0x00002000f3f87810 */ /* 0x000fca0007ffe0ff */
[----:B------:R-:W-:Y:S01]  /*ae70*/  HMMA.16816.F32.BF16 R84, R8, R34, R84 ;  /* 0x000000220854723c */ /* 0x000fe20000041854 */
[C---:B------:R-:W-:Y:S02]  /*ae80*/  IADD3 R247, R243.reuse, 0x2800, RZ ;  /* 0x00002800f3f77810 */ /* 0x040fe40007ffe0ff */
[----:B------:R-:W-:-:S05]  /*ae90*/  IADD3 R246, R243, 0x3000, RZ ;  /* 0x00003000f3f67810 */ /* 0x000fca0007ffe0ff */
[----:B------:R-:W-:Y:S01]  /*aea0*/  HMMA.16816.F32.BF16 R56, R12, R32, R56 ;  /* 0x000000200c38723c */ /* 0x000fe20000041838 */
[----:B------:R-:W-:-:S07]  /*aeb0*/  IADD3 R245, R243, 0x3800, RZ ;  /* 0x00003800f3f57810 */ /* 0x000fce0007ffe0ff */
[----:B------:R-:W-:Y:S08]  /*aec0*/  HMMA.16816.F32.BF16 R52, R12, R34, R52 ;  /* 0x000000220c34723c */ /* 0x000ff00000041834 */
        /* <DEDUP_REMOVED lines=17> */
[----:B------:R-:W-:Y:S01]  /*afe0*/  IADD3 R0, R155, -0x2, RZ ;  /* 0xfffffffe9b007810 */ /* 0x000fe20007ffe0ff */
[----:B------:R-:W-:-:S03]  /*aff0*/  UIADD3 UR13, UP0, UR10, 0x80, URZ ;  /* 0x000000800a0d7890 */ /* 0x000fc6000ff1e03f */
[----:B------:R-:W-:Y:S01]  /*b000*/  SHF.R.S32.HI R7, RZ, 0x1f, R0 ;  /* 0x0000001fff077819 */ /* 0x000fe20000011400 */
[----:B------:R-:W-:Y:S01]  /*b010*/  IMAD R6, R152, R0, RZ ;  /* 0x0000000098067224 */ /* 0x000fe200078e02ff */
[----:B------:R-:W-:Y:S01]  /*b020*/  UIADD3.X UR12, URZ, UR6, URZ, UP0, !UPT ;  /* 0x000000063f0c7290 */ /* 0x000fe200087fe43f */
[----:B--2---:R-:W-:Y:S02]  /*b030*/  IMAD.MOV.U32 R3, RZ, RZ, R159 ;  /* 0x000000ffff037224 */ /* 0x004fe400078e009f */
[----:B---3--:R-:W-:-:S04]  /*b040*/  IMAD.MOV.U32 R2, RZ, RZ, R156 ;  /* 0x000000ffff027224 */ /* 0x008fc800078e009c */
[----:B------:R-:W-:-:S04]  /*b050*/  IMAD.WIDE.U32 R8, R0, R153, R2 ;  /* 0x0000009900087225 */ /* 0x000fc800078e0002 */
[----:B------:R-:W-:Y:S01]  /*b060*/  IMAD.MOV.U32 R3, RZ, RZ, c[0x0][0x1e0] ;  /* 0x00007800ff037624 */ /* 0x000fe200078e00ff */
[----:B------:R-:W-:Y:S01]  /*b070*/  LEA R2, P1, R8, c[0x0][0x1c8], 0x1 ;  /* 0x0000720008027a11 */ /* 0x000fe200078208ff */
[----:B------:R-:W-:Y:S02]  /*b080*/  IMAD R0, R7, R153, R6 ;  /* 0x0000009907007224 */ /* 0x000fe400078e0206 */
[----:B------:R-:W-:Y:S02]  /*b090*/  IMAD.MOV.U32 R6, RZ, RZ, c[0x0][0x1e4] ;  /* 0x00007900ff067624 */ /* 0x000fe400078e00ff */
[----:B------:R-:W-:Y:S02]  /*b0a0*/  IMAD.SHL.U32 R11, R3, 0x20, RZ ;  /* 0x00000020030b7824 */ /* 0x000fe400078e00ff */
[----:B------:R-:W-:Y:S01]  /*b0b0*/  IMAD.IADD R0, R9, 0x1, R0 ;  /* 0x0000000109007824 */ /* 0x000fe200078e0200 */
[----:B------:R-:W-:Y:S02]  /*b0c0*/  SHF.L.U64.HI R9, R3, 0x5, R6 ;  /* 0x0000000503097819 */ /* 0x000fe40000010206 */
[----:B------:R-:W-:-:S02]  /*b0d0*/  IADD3 R6, P0, R2, R11, RZ ;  /* 0x0000000b02067210 */ /* 0x000fc40007f1e0ff */
[----:B------:R-:W-:Y:S02]  /*b0e0*/  LEA.HI.X R3, R8, c[0x0][0x1cc], R0, 0x1, P1 ;  /* 0x0000730008037a11 */ /* 0x000fe400008f0c00 */
[----:B------:R-:W-:-:S03]  /*b0f0*/  IADD3 R10, P2, R6, UR13, RZ ;  /* 0x0000000d060a7c10 */ /* 0x000fc6000ff5e0ff */
[----:B------:R-:W-:Y:S01]  /*b100*/  IMAD.X R7, R9, 0x1, R3, P0 ;  /* 0x0000000109077824 */ /* 0x000fe200000e0603 */
[----:B------:R-:W-:Y:S01]  /*b110*/  @!PT LDS RZ, [RZ] ;  /* 0x00000000fffff984 */ /* 0x000fe20000000800 */
[----:B------:R-:W-:Y:S01]  /*b120*/  @!PT LDS RZ, [RZ] ;  /* 0x00000000fffff984 */ /* 0x000fe20000000800 */
[----:B------:R-:W-:Y:S01]  /*b130*/  @!PT LDS RZ, [RZ] ;  /* 0x00000000fffff984 */ /* 0x000fe20000000800 */
[----:B------:R1:W-:Y:S01]  /*b140*/  LDGSTS.E.BYPASS.LTC128B.128 [R252+0x4100], [R2.64], !P6 ;  /* 0x0410000002fc7fae */ /* 0x0003e2000f101d48 */
[----:B------:R-:W-:-:S03]  /*b150*/  IADD3 R12, P1, P0, R11, 0x80, R2 ;  /* 0x000000800b0c7810 */ /* 0x000fc6000783e002 */
[----:B------:R1:W-:Y:S01]  /*b160*/  LDGSTS.E.BYPASS.LTC128B.128 [R252+0x6100], [R2.64+0x80], !P5 ;  /* 0x0610008002fc7fae */ /* 0x0003e2000e901d48 */
[----:B------:R-:W-:-:S03]  /*b170*/  IADD3.X R13, R9, RZ, R3, P1, P0 ;  /* 0x000000ff090d7210 */ /* 0x000fc60000fe0403 */
[----:B------:R2:W-:Y:S04]  /*b180*/  LDGSTS.E.BYPASS.LTC128B.128 [R252+0x4900], [R6.64], !P6 ;  /* 0x0490000006fc7fae */ /* 0x0005e8000f101d48 */
[----:B------:R3:W-:Y:S01]  /*b190*/  LDGSTS.E.BYPASS.LTC128B.128 [R252+0x6900], [R12.64], !P5 ;  /* 0x069000000cfc7fae */ /* 0x0007e2000e901d48 */
[----:B-1----:R-:W-:-:S04]  /*b1a0*/  IADD3 R2, P3, R6, R11, RZ ;  /* 0x0000000b06027210 */ /* 0x002fc80007f7e0ff */
[C---:B------:R-:W-:Y:S01]  /*b1b0*/  IADD3 R8, P1, R2.reuse, R11, RZ ;  /* 0x0000000b02087210 */ /* 0x040fe20007f3e0ff */
[C-C-:B------:R-:W-:Y:S01]  /*b1c0*/  IMAD.X R3, R7.reuse, 0x1, R9.reuse, P3 ;  /* 0x0000000107037824 */ /* 0x140fe200018e0609 */
[----:B--2---:R-:W-:Y:S02]  /*b1d0*/  IADD3 R6, P0, R2, UR13, RZ ;  /* 0x0000000d02067c10 */ /* 0x004fe4000ff1e0ff */
[----:B------:R-:W-:Y:S01]  /*b1e0*/  IADD3.X R11, R7, UR12, RZ, P2, !PT ;  /* 0x0000000c070b7c10 */ /* 0x000fe200097fe4ff */
[C---:B------:R-:W-:Y:S01]  /*b1f0*/  IMAD.X R9, R3.reuse, 0x1, R9, P1 ;  /* 0x0000000103097824 */ /* 0x040fe200008e0609 */
[----:B------:R-:W-:Y:S01]  /*b200*/  IADD3.X R7, R3, UR12, RZ, P0, !PT ;  /* 0x0000000c03077c10 */ /* 0x000fe200087fe4ff */
[----:B------:R3:W-:Y:S04]  /*b210*/  LDGSTS.E.BYPASS.LTC128B.128 [R252+0x5100], [R2.64], !P6 ;  /* 0x0510000002fc7fae */ /* 0x0007e8000f101d48 */
[----:B------:R3:W-:Y:S04]  /*b220*/  LDGSTS.E.BYPASS.LTC128B.128 [R252+0x7100], [R10.64], !P5 ;  /* 0x071000000afc7fae */ /* 0x0007e8000e901d48 */
[----:B------:R3:W-:Y:S04]  /*b230*/  LDGSTS.E.BYPASS.LTC128B.128 [R252+0x5900], [R8.64], !P6 ;  /* 0x0590000008fc7fae */ /* 0x0007e8000f101d48 */
[----:B------:R3:W-:Y:S02]  /*b240*/  LDGSTS.E.BYPASS.LTC128B.128 [R252+0x7900], [R6.64], !P5 ;  /* 0x0790000006fc7fae */ /* 0x0007e4000e901d48 */
.L_x_1727:
[----:B------:R-:W-:Y:S05]  /*b250*/  BSYNC B0 ;  /* 0x0000000000007941 */ /* 0x000fea0003800000 */
.L_x_1726:
[----:B------:R-:W2:Y:S04]  /*b260*/  LDL R208, [R1+0x4] ;  /* 0x0000040001d07983 */ /* 0x000ea80000100800 */
[----:B---3--:R-:W3:Y:S01]  /*b270*/  LDL R13, [R1+0xac] ;  /* 0x0000ac00010d7983 */ /* 0x008ee20000100800 */
[----:B------:R-:W-:Y:S01]  /*b280*/  FMUL.FTZ R0, R65, c[0x0][0x320] ;  /* 0x0000c80041007a20 */ /* 0x000fe20000410000 */
[----:B------:R-:W-:Y:S01]  /*b290*/  SHF.R.S32.HI R3, RZ, 0x1f, R148 ;  /* 0x0000001fff037819 */ /* 0x000fe20000011494 */
[----:B------:R-:W-:Y:S01]  /*b2a0*/  IMAD.MOV.U32 R6, RZ, RZ, c[0x0][0x2c4] ;  /* 0x0000b100ff067624 */ /* 0x000fe200078e00ff */
        /* <DEDUP_REMOVED lines=82> */
[----:B------:R1:W-:Y:S01]  /*b7d0*/  MUFU.TANH R20, R0 ;  /* 0x0000000000147308 */ /* 0x0003e20000002400 */
[----:B------:R-:W-:Y:S02]  /*b7e0*/  LEA.HI R2, R3, R148, RZ, 0x2 ;  /* 0x0000009403027211 */ /* 0x000fe400078f10ff */
[----:B------:R-:W-:Y:S01]  /*b7f0*/  ISETP.NE.AND P0, PT, R6, 0x1, PT ;  /* 0x000000010600780c */ /* 0x000fe20003f05270 */
[----:B-1----:R-:W-:-:S04]  /*b800*/  FMUL.FTZ R0, R102, c[0x0][0x320] ;  /* 0x0000c80066007a20 */ /* 0x002fc80000410000 */
[----:B------:R1:W-:Y:S01]  /*b810*/  MUFU.TANH R39, R0 ;  /* 0x0000000000277308 */ /* 0x0003e20000002400 */
[----:B------:R-:W-:Y:S01]  /*b820*/  LOP3.LUT R2, R2, 0xfffffffc, RZ, 0xc0, !PT ;  /* 0xfffffffc02027812 */ /* 0x000fe200078ec0ff */
[----:B-1----:R-:W-:-:S06]  /*b830*/  FMUL.FTZ R0, R103, c[0x0][0x320] ;  /* 0x0000c80067007a20 */ /* 0x002fcc0000410000 */
[----:B------:R1:W-:Y:S02]  /*b840*/  MUFU.TANH R40, R0 ;  /* 0x0000000000287308 */ /* 0x0003e40000002400 */
[----:B-1----:R-:W-:Y:S01]  /*b850*/  LEA.HI R0, R3, R148, RZ, 0x5 ;  /* 0x0000009403007211 */ /* 0x002fe200078f28ff */
[----:B------:R-:W-:-:S03]  /*b860*/  FMUL.FTZ R3, R88, c[0x0][0x320] ;  /* 0x0000c80058037a20 */ /* 0x000fc60000410000 */
[--C-:B------:R-:W-:Y:S02]  /*b870*/  SHF.R.S32.HI R6, RZ, 0x5, R0.reuse ;  /* 0x00000005ff067819 */ /* 0x100fe40000011400 */
[----:B------:R-:W-:Y:S02]  /*b880*/  SHF.R.S32.HI R7, RZ, 0x1f, R0 ;  /* 0x0000001fff077819 */ /* 0x000fe40000011400 */
[----:B------:R-:W-:Y:S02]  /*b890*/  LOP3.LUT R0, R0, 0xffffffe0, RZ, 0xc0, !PT ;  /* 0xffffffe000007812 */ /* 0x000fe400078ec0ff */
[----:B------:R-:W-:Y:S01]  /*b8a0*/  LEA.HI R8, R7, R6, RZ, 0x2 ;  /* 0x0000000607087211 */ /* 0x000fe200078f10ff */
[----:B------:R1:W-:Y:S01]  /*b8b0*/  MUFU.TANH R19, R3 ;  /* 0x0000000300137308 */ /* 0x0003e20000002400 */
[----:B------:R-:W-:Y:S02]  /*b8c0*/  IADD3 R0, R148, -R0, RZ ;  /* 0x8000000094007210 */ /* 0x000fe40007ffe0ff */
[----:B------:R-:W-:-:S02]  /*b8d0*/  LOP3.LUT R8, R8, 0xffffffc, RZ, 0xc0, !PT ;  /* 0x0ffffffc08087812 */ /* 0x000fc400078ec0ff */
[----:B------:R-:W-:-:S03]  /*b8e0*/  SHF.R.S32.HI R11, RZ, 0x1f, R0 ;  /* 0x0000001fff0b7819 */ /* 0x000fc60000011400 */
[----:B------:R-:W-:Y:S01]  /*b8f0*/  IMAD.IADD R10, R6, 0x1, -R8 ;  /* 0x00000001060a7824 */ /* 0x000fe200078e0a08 */
[----:B------:R-:W-:Y:S01]  /*b900*/  LEA.HI R6, R11, R0, RZ, 0x2 ;  /* 0x000000000b067211 */ /* 0x000fe200078f10ff */
[----:B-1----:R-:W-:-:S05]  /*b910*/  IMAD.IADD R3, R148, 0x1, -R2 ;  /* 0x0000000194037824 */ /* 0x002fca00078e0a02 */
[----:B------:R-:W-:Y:S01]  /*b920*/  LEA.HI R2, R3, R3, RZ, 0x1 ;  /* 0x0000000303027211 */ /* 0x000fe200078f08ff */
[----:B------:R-:W-:Y:S01]  /*b930*/  FMUL.FTZ R7, R89, c[0x0][0x320] ;  /* 0x0000c80059077a20 */ /* 0x000fe20000410000 */
[----:B------:R-:W-:Y:S02]  /*b940*/  SHF.R.S32.HI R14, RZ, 0x2, R6 ;  /* 0x00000002ff0e7819 */ /* 0x000fe40000011406 */
[C---:B------:R-:W-:Y:S02]  /*b950*/  LOP3.LUT R9, R2.reuse, 0x1ffffffe, RZ, 0xc0, !PT ;  /* 0x1ffffffe02097812 */ /* 0x040fe400078ec0ff */
[----:B------:R-:W-:Y:S01]  /*b960*/  SHF.L.U32 R2, R2, 0x5, RZ ;  /* 0x0000000502027819 */ /* 0x000fe200000006ff */
[----:B------:R1:W-:Y:S02]  /*b970*/  MUFU.TANH R18, R7 ;  /* 0x0000000700127308 */ /* 0x0003e40000002400 */
[----:B------:R-:W-:Y:S01]  /*b980*/  IMAD.IADD R8, R3, 0x1, -R9 ;  /* 0x0000000103087824 */ /* 0x000fe200078e0a09 */
[----:B------:R-:W-:Y:S01]  /*b990*/  LOP3.LUT R9, R2, 0xffffffc0, RZ, 0xc0, !PT ;  /* 0xffffffc002097812 */ /* 0x000fe200078ec0ff */
[----:B------:R-:W-:-:S02]  /*b9a0*/  IMAD.SHL.U32 R12, R10, 0x10, RZ ;  /* 0x000000100a0c7824 */ /* 0x000fc400078e00ff */
[----:B--2---:R-:W-:-:S05]  /*b9b0*/  IMAD R2, R208, 0x80, R14 ;  /* 0x00000080d0027824 */ /* 0x004fca00078e020e */
[----:B------:R-:W-:Y:S01]  /*b9c0*/  IADD3 R2, R9, R2, R12 ;  /* 0x0000000209027210 */ /* 0x000fe20007ffe00c */
[----:B-1----:R-:W-:-:S04]  /*b9d0*/  FMUL.FTZ R7, R68, c[0x0][0x320] ;  /* 0x0000c80044077a20 */ /* 0x002fc80000410000 */
[----:B------:R1:W-:Y:S01]  /*b9e0*/  MUFU.TANH R17, R7 ;  /* 0x0000000700117308 */ /* 0x0003e20000002400 */
[----:B------:R-:W-:Y:S01]  /*b9f0*/  FMUL.FTZ R3, R69, c[0x0][0x320] ;  /* 0x0000c80045037a20 */ /* 0x000fe20000410000 */
[----:B------:R2:W-:Y:S06]  /*ba00*/  STL [R1+0xc0], R9 ;  /* 0x0000c00901007387 */ /* 0x0005ec0000100800 */
[----:B------:R4:W-:Y:S01]  /*ba10*/  MUFU.TANH R33, R3 ;  /* 0x0000000300217308 */ /* 0x0009e20000002400 */
[----:B-1----:R-:W-:-:S05]  /*ba20*/  SHF.L.U32 R7, R8, 0x3, RZ ;  /* 0x0000000308077819 */ /* 0x002fca00000006ff */
[----:B--2---:R-:W-:Y:S02]  /*ba30*/  IMAD.IADD R9, R7, 0x1, R2 ;  /* 0x0000000107097824 */ /* 0x004fe400078e0202 */
[----:B------:R-:W-:Y:S02]  /*ba40*/  FMUL.FTZ R2, R70, c[0x0][0x320] ;  /* 0x0000c80046027a20 */ /* 0x000fe40000410000 */
[----:B----4-:R-:W-:Y:S02]  /*ba50*/  @P0 IMAD.HI.U32 R3, R9, c[0x0][0x2c8], RZ ;  /* 0x0000b20009030a27 */ /* 0x010fe400078e00ff */
[----:B------:R1:W-:Y:S03]  /*ba60*/  MUFU.TANH R32, R2 ;  /* 0x0000000200207308 */ /* 0x0003e60000002400 */
[----:B------:R-:W-:Y:S01]  /*ba70*/  @P0 SHF.R.U32.HI R9, RZ, c[0x0][0x2cc], R3 ;  /* 0x0000b300ff090a19 */ /* 0x000fe20000011603 */
[----:B------:R-:W-:Y:S01]  /*ba80*/  STL [R1+0xb4], R7 ;  /* 0x0000b40701007387 */ /* 0x000fe20000100800 */
[----:B------:R-:W-:-:S03]  /*ba90*/  FMUL.FTZ R3, R99, c[0x0][0x320] ;  /* 0x0000c80063037a20 */ /* 0x000fc60000410000 */
[----:B------:R-:W2:Y:S01]  /*baa0*/  SHFL.IDX PT, R7, R9, 0x2, 0x1c1f ;  /* 0x005c1f0009077f89 */ /* 0x000ea200000e0000 */
[----:B-1----:R-:W-:-:S03]  /*bab0*/  FMUL.FTZ R2, R71, c[0x0][0x320] ;  /* 0x0000c80047027a20 */ /* 0x002fc60000410000 */
[----:B------:R1:W-:Y:S01]  /*bac0*/  STL [R1+0xc4], R12 ;  /* 0x0000c40c01007387 */ /* 0x0003e20000100800 */
[----:B------:R4:W-:Y:S03]  /*bad0*/  MUFU.TANH R31, R2 ;  /* 0x00000002001f7308 */ /* 0x0009e60000002400 */
[----:B------:R2:W-:Y:S01]  /*bae0*/  STL [R1+0xc8], R14 ;  /* 0x0000c80e01007387 */ /* 0x0005e20000100800 */
[----:B----4-:R-:W-:Y:S01]  /*baf0*/  LOP3.LUT R2, R6, 0x7ffffffc, RZ, 0xc0, !PT ;  /* 0x7ffffffc06027812 */ /* 0x010fe200078ec0ff */
[----:B------:R-:W-:-:S03]  /*bb00*/  IMAD.MOV.U32 R6, RZ, RZ, -0x40 ;  /* 0xffffffc0ff067424 */ /* 0x000fc600078e00ff */
[----:B-1----:R1:W-:Y:S01]  /*bb10*/  MUFU.TANH R12, R3 ;  /* 0x00000003000c7308 */ /* 0x0023e20000002400 */
[----:B------:R-:W4:Y:S01]  /*bb20*/  SHFL.IDX PT, R8, R9, 0x3, 0x1c1f ;  /* 0x007c1f0009087f89 */ /* 0x000f2200000e0000 */
[----:B-1----:R-:W-:Y:S01]  /*bb30*/  IADD3 R3, R0, -R2, RZ ;  /* 0x8000000200037210 */ /* 0x002fe20007ffe0ff */
[----:B------:R-:W-:Y:S02]  /*bb40*/  IMAD R2, R149, R6, 0x1 ;  /* 0x0000000195027424 */ /* 0x000fe400078e0206 */
[----:B------:R-:W-:Y:S02]  /*bb50*/  FMUL.FTZ R0, R96, c[0x0][0x320] ;  /* 0x0000c80060007a20 */ /* 0x000fe40000410000 */
[----:B--2---:R-:W-:Y:S02]  /*bb60*/  IMAD.SHL.U32 R14, R3, 0x2, RZ ;  /* 0x00000002030e7824 */ /* 0x004fe400078e00ff */
[----:B------:R1:W2:Y:S03]  /*bb70*/  MUFU.TANH R10, R0 ;  /* 0x00000000000a7308 */ /* 0x0002a60000002400 */
[--C-:B---3--:R-:W-:Y:S01]  /*bb80*/  IADD3 R2, -R14, R2, R13.reuse ;  /* 0x000000020e027210 */ /* 0x108fe20007ffe10d */
[----:B------:R-:W-:-:S04]  /*bb90*/  IMAD R3, R149, -0x40, R13 ;  /* 0xffffffc095037824 */ /* 0x000fc800078e020d */
[----:B------:R-:W-:Y:S01]  /*bba0*/  IMAD.IADD R13, R2, 0x1, -R154 ;  /* 0x00000001020d7824 */ /* 0x000fe200078e0a9a */
[----:B------:R3:W-:Y:S01]  /*bbb0*/  STL [R1+0xb0], R14 ;  /* 0x0000b00e01007387 */ /* 0x0007e20000100800 */
[----:B-1----:R-:W-:-:S04]  /*bbc0*/  FMUL.FTZ R0, R97, c[0x0][0x320] ;  /* 0x0000c80061007a20 */ /* 0x002fc80000410000 */
[----:B------:R1:W1:Y:S01]  /*bbd0*/  MUFU.TANH R11, R0 ;  /* 0x00000000000b7308 */ /* 0x0002620000002400 */
[----:B------:R-:W-:Y:S01]  /*bbe0*/  IMAD.IADD R2, R13, 0x1, R7 ;  /* 0x000000010d027824 */ /* 0x000fe200078e0207 */
[----:B---3--:R-:W-:-:S04]  /*bbf0*/  IADD3 R14, -R14, R3, RZ ;  /* 0x000000030e0e7210 */ /* 0x008fc80007ffe1ff */
[----:B------:R-:W-:-:S04]  /*bc00*/  IMNMX R2, R14, R2, PT ;  /* 0x000000020e027217 */ /* 0x000fc80003800200 */
[C---:B------:R-:W-:Y:S02]  /*bc10*/  ISETP.GT.AND P0, PT, R2.reuse, RZ, PT ;  /* 0x000000ff0200720c */ /* 0x040fe40003f04270 */
[----:B------:R-:W-:Y:S01]  /*bc20*/  ISETP.GT.AND P1, PT, R2, 0x1, PT ;  /* 0x000000010200780c */ /* 0x000fe20003f24270 */
[----:B-1----:R-:W-:Y:S01]  /*bc30*/  FMUL.FTZ R0, R98, c[0x0][0x320] ;  /* 0x0000c80062007a20 */ /* 0x002fe20000410000 */
[----:B------:R-:W-:Y:S02]  /*bc40*/  ISETP.GT.AND P2, PT, R2, 0x8, PT ;  /* 0x000000080200780c */ /* 0x000fe40003f44270 */
[----:B--2---:R-:W-:Y:S02]  /*bc50*/  FSEL R10, R10, -INF , P0 ;  /* 0xff8000000a0a7808 */ /* 0x004fe40000000000 */
[----:B------:R-:W-:Y:S02]  /*bc60*/  FSEL R11, R11, -INF , P1 ;  /* 0xff8000000b0b7808 */ /* 0x000fe40000800000 */
[----:B------:R-:W-:-:S02]  /*bc70*/  ISETP.GT.AND P0, PT, R2, 0x10, PT ;  /* 0x000000100200780c */ /* 0x000fc40003f04270 */
[C---:B------:R-:W-:Y:S01]  /*bc80*/  ISETP.GT.AND P1, PT, R2.reuse, 0x11, PT ;  /* 0x000000110200780c */ /* 0x040fe20003f24270 */
[----:B------:R1:W2:Y:S01]  /*bc90*/  MUFU.TANH R7, R0 ;  /* 0x0000000000077308 */ /* 0x0002a20000002400 */
[----:B------:R-:W-:Y:S02]  /*bca0*/  FSEL R15, R15, -INF , P2 ;  /* 0xff8000000f0f7808 */ /* 0x000fe40001000000 */
[----:B------:R-:W-:Y:S02]  /*bcb0*/  ISETP.GT.AND P2, PT, R2, 0x18, PT ;  /* 0x000000180200780c */ /* 0x000fe40003f44270 */
[----:B------:R-:W-:Y:S02]  /*bcc0*/  FSEL R21, R19, -INF , P0 ;  /* 0xff80000013157808 */ /* 0x000fe40000000000 */
[----:B------:R-:W-:Y:S01]  /*bcd0*/  FSEL R24, R18, -INF , P1 ;  /* 0xff80000012187808 */ /* 0x000fe20000800000 */
[----:B----4-:R-:W-:Y:S01]  /*bce0*/  IMAD.IADD R6, R13, 0x1, R8 ;  /* 0x000000010d067824 */ /* 0x010fe200078e0208 */
[----:B------:R-:W-:Y:S01]  /*bcf0*/  ISETP.GT.AND P0, PT, R2, 0x20, PT ;  /* 0x000000200200780c */ /* 0x000fe20003f04270 */
[----:B------:R-:W-:Y:S01]  /*bd00*/  FMUL.FTZ R3, R90, c[0x0][0x320] ;  /* 0x0000c8005a037a20 */ /* 0x000fe20000410000 */
[----:B------:R-:W-:-:S02]  /*bd10*/  ISETP.GT.AND P1, PT, R2, 0x21, PT ;  /* 0x000000210200780c */ /* 0x000fc40003f24270 */
[----:B------:R-:W-:Y:S01]  /*bd20*/  FSEL R26, R26, -INF , P2 ;  /* 0xff8000001a1a7808 */ /* 0x000fe20001000000 */
[----:B------:R3:W4:Y:S01]  /*bd30*/  MUFU.TANH R8, R3 ;  /* 0x0000000300087308 */ /* 0x0007220000002400 */
[----:B------:R-:W-:Y:S02]  /*bd40*/  ISETP.GT.AND P2, PT, R2, 0x28, PT ;  /* 0x000000280200780c */ /* 0x000fe40003f44270 */
[----:B------:R-:W-:Y:S02]  /*bd50*/  FSEL R180, R36, -INF , P0 ;  /* 0xff80000024b47808 */ /* 0x000fe40000000000 */
[----:B------:R-:W-:Y:S02]  /*bd60*/  FSEL R181, R30, -INF , P1 ;  /* 0xff8000001eb57808 */ /* 0x000fe40000800000 */
[C---:B------:R-:W-:Y:S02]  /*bd70*/  ISETP.GT.AND P0, PT, R2.reuse, 0x30, PT ;  /* 0x000000300200780c */ /* 0x040fe40003f04270 */
[----:B------:R-:W-:-:S02]  /*bd80*/  ISETP.GT.AND P1, PT, R2, 0x31, PT ;  /* 0x000000310200780c */ /* 0x000fc40003f24270 */
[----:B-1----:R-:W-:Y:S02]  /*bd90*/  IMNMX R0, R14, R6, PT ;  /* 0x000000060e007217 */ /* 0x002fe40003800200 */
[----:B------:R-:W-:Y:S02]  /*bda0*/  ISETP.GT.AND P3, PT, R2, 0x9, PT ;  /* 0x000000090200780c */ /* 0x000fe40003f64270 */
[----:B---3--:R-:W-:Y:S02]  /*bdb0*/  FMNMX.FTZ R3, R10, R11, !PT ;  /* 0x0000000b0a037209 */ /* 0x008fe40007810000 */
[----:B------:R-:W-:Y:S02]  /*bdc0*/  FSEL R182, R29, -INF , P2 ;  /* 0xff8000001db67808 */ /* 0x000fe40001000000 */
[----:B------:R-:W-:Y:S02]  /*bdd0*/  ISETP.GT.AND P2, PT, R2, 0x38, PT ;  /* 0x000000380200780c */ /* 0x000fe40003f44270 */
[----:B------:R-:W-:-:S02]  /*bde0*/  FSEL R224, R25, -INF , P0 ;  /* 0xff80000019e07808 */ /* 0x000fc40000000000 */
[----:B------:R-:W-:Y:S02]  /*bdf0*/  FSEL R179, R20, -INF , P1 ;  /* 0xff80000014b37808 */ /* 0x000fe40000800000 */
[----:B------:R-:W-:Y:S02]  /*be00*/  FSEL R16, R16, -INF , P3 ;  /* 0xff80000010107808 */ /* 0x000fe40001800000 */
[C---:B------:R-:W-:Y:S02]  /*be10*/  ISETP.GT.AND P0, PT, R0.reuse, RZ, PT ;  /* 0x000000ff0000720c */ /* 0x040fe40003f04270 */
[----:B------:R-:W-:Y:S02]  /*be20*/  ISETP.GT.AND P1, PT, R0, 0x1, PT ;  /* 0x000000010000780c */ /* 0x000fe40003f24270 */
[----:B------:R-:W-:Y:S02]  /*be30*/  FMNMX.FTZ R3, R15, R3, !PT ;  /* 0x000000030f037209 */ /* 0x000fe40007810000 */
[----:B------:R-:W-:-:S02]  /*be40*/  FSEL R184, R17, -INF , P2 ;  /* 0xff80000011b87808 */ /* 0x000fc40001000000 */
[----:B------:R-:W-:Y:S02]  /*be50*/  ISETP.GT.AND P2, PT, R0, 0x8, PT ;  /* 0x000000080000780c */ /* 0x000fe40003f44270 */
[----:B--2---:R-:W-:Y:S02]  /*be60*/  FSEL R17, R7, -INF , P0 ;  /* 0xff80000007117808 */ /* 0x004fe40000000000 */
[----:B------:R-:W-:Y:S02]  /*be70*/  FSEL R18, R12, -INF , P1 ;  /* 0xff8000000c127808 */ /* 0x000fe40000800000 */
[----:B------:R-:W-:Y:S02]  /*be80*/  FMNMX.FTZ R3, R16, R3, !PT ;  /* 0x0000000310037209 */ /* 0x000fe40007810000 */
[----:B------:R-:W-:Y:S02]  /*be90*/  ISETP.GT.AND P3, PT, R2, 0x19, PT ;  /* 0x000000190200780c */ /* 0x000fe40003f64270 */
[----:B------:R-:W-:-:S02]  /*bea0*/  ISETP.GT.AND P0, PT, R0, 0x9, PT ;  /* 0x000000090000780c */ /* 0x000fc40003f04270 */
[----:B------:R-:W-:Y:S02]  /*beb0*/  FSEL R19, R37, -INF , P2 ;  /* 0xff80000025137808 */ /* 0x000fe40001000000 */
[----:B------:R-:W-:Y:S02]  /*bec0*/  FMNMX.FTZ R6, R17, R18, !PT ;  /* 0x0000001211067209 */ /* 0x000fe40007810000 */
[----:B------:R-:W-:Y:S02]  /*bed0*/  FMNMX.FTZ R3, R21, R3, !PT ;  /* 0x0000000315037209 */ /* 0x000fe40007810000 */
[----:B------:R-:W-:Y:S02]  /*bee0*/  FSEL R27, R27, -INF , P3 ;  /* 0xff8000001b1b7808 */ /* 0x000fe40001800000 */
[----:B------:R-:W-:Y:S02]  /*bef0*/  ISETP.GT.AND P3, PT, R2, 0x29, PT ;  /* 0x000000290200780c */ /* 0x000fe40003f64270 */
[----:B------:R-:W-:-:S02]  /*bf00*/  ISETP.GT.AND P1, PT, R0, 0x10, PT ;  /* 0x000000100000780c */ /* 0x000fc40003f24270 */
[----:B------:R-:W-:Y:S02]  /*bf10*/  FSEL R20, R38, -INF , P0 ;  /* 0xff80000026147808 */ /* 0x000fe40000000000 */
[----:B------:R-:W-:Y:S02]  /*bf20*/  FMNMX.FTZ R6, R19, R6, !PT ;  /* 0x0000000613067209 */ /* 0x000fe40007810000 */
[----:B------:R-:W-:Y:S02]  /*bf30*/  FMNMX.FTZ R3, R24, R3, !PT ;  /* 0x0000000318037209 */ /* 0x000fe40007810000 */
[----:B------:R-:W-:Y:S02]  /*bf40*/  FSEL R183, R28, -INF , P3 ;  /* 0xff8000001cb77808 */ /* 0x000fe40001800000 */
[----:B------:R-:W-:Y:S02]  /*bf50*/  ISETP.GT.AND P3, PT, R0, 0x11, PT ;  /* 0x000000110000780c */ /* 0x000fe40003f64270 */
[----:B----4-:R-:W-:-:S02]  /*bf60*/  FSEL R25, R8, -INF , P1 ;  /* 0xff80000008197808 */ /* 0x010fc40000800000 */
        /* <DEDUP_REMOVED lines=14> */
[C---:B------:R-:W-:Y:S02]  /*c050*/  ISETP.GT.AND P1, PT, R0.reuse, 0x21, PT ;  /* 0x000000210000780c */ /* 0x040fe40003f24270 */
[----:B------:R-:W-:Y:S02]  /*c060*/  ISETP.GT.AND P0, PT, R0, 0x28, PT ;  /* 0x000000280000780c */ /* 0x000fe40003f04270 */
[----:B------:R-:W-:Y:S02]  /*c070*/  FSEL R175, R48, -INF , P3 ;  /* 0xff80000030af7808 */ /* 0x000fe40001800000 */
[----:B------:R-:W-:-:S02]  /*c080*/  FMNMX.FTZ R6, R30, R6, !PT ;  /* 0x000000061e067209 */ /* 0x000fc40007810000 */
[----:B------:R-:W-:Y:S02]  /*c090*/  FMNMX.FTZ R3, R182, R3, !PT ;  /* 0x00000003b6037209 */ /* 0x000fe40007810000 */
[----:B------:R-:W-:Y:S02]  /*c0a0*/  FSEL R174, R45, -INF , P1 ;  /* 0xff8000002dae7808 */ /* 0x000fe40000800000 */
[----:B------:R-:W-:Y:S02]  /*c0b0*/  FSEL R173, R44, -INF , P0 ;  /* 0xff8000002cad7808 */ /* 0x000fe40000000000 */
[C---:B------:R-:W-:Y:S02]  /*c0c0*/  ISETP.GT.AND P4, PT, R0.reuse, 0x29, PT ;  /* 0x000000290000780c */ /* 0x040fe40003f84270 */
[C---:B------:R-:W-:Y:S02]  /*c0d0*/  ISETP.GT.AND P3, PT, R0.reuse, 0x30, PT ;  /* 0x000000300000780c */ /* 0x040fe40003f64270 */
[----:B------:R-:W-:-:S02]  /*c0e0*/  ISETP.GT.AND P2, PT, R0, 0x31, PT ;  /* 0x000000310000780c */ /* 0x000fc40003f44270 */
[C---:B------:R-:W-:Y:S02]  /*c0f0*/  ISETP.GT.AND P1, PT, R0.reuse, 0x38, PT ;  /* 0x000000380000780c */ /* 0x040fe40003f24270 */
[----:B------:R-:W-:Y:S02]  /*c100*/  ISETP.GT.AND P0, PT, R0, 0x39, PT ;  /* 0x000000390000780c */ /* 0x000fe40003f04270 */
[----:B------:R-:W-:Y:S02]  /*c110*/  FMNMX.FTZ R6, R175, R6, !PT ;  /* 0x00000006af067209 */ /* 0x000fe40007810000 */
[----:B------:R-:W-:Y:S02]  /*c120*/  FMNMX.FTZ R0, R183, R3, !PT ;  /* 0x00000003b7007209 */ /* 0x000fe40007810000 */
[----:B------:R-:W-:Y:S02]  /*c130*/  FMNMX.FTZ R6, R174, R6, !PT ;  /* 0x00000006ae067209 */ /* 0x000fe40007810000 */
[----:B------:R-:W-:-:S02]  /*c140*/  FMNMX.FTZ R0, R224, R0, !PT ;  /* 0x00000000e0007209 */ /* 0x000fc40007810000 */
[----:B------:R-:W-:Y:S02]  /*c150*/  FSEL R172, R41, -INF , P4 ;  /* 0xff80000029ac7808 */ /* 0x000fe40002000000 */
[----:B------:R-:W-:Y:S02]  /*c160*/  ISETP.GT.AND P4, PT, R2, 0x39, PT ;  /* 0x000000390200780c */ /* 0x000fe40003f84270 */
[----:B------:R-:W-:Y:S02]  /*c170*/  FMNMX.FTZ R6, R173, R6, !PT ;  /* 0x00000006ad067209 */ /* 0x000fe40007810000 */
[----:B------:R-:W-:Y:S02]  /*c180*/  FMNMX.FTZ R2, R179, R0, !PT ;  /* 0x00000000b3027209 */ /* 0x000fe40007810000 */
[----:B------:R-:W-:Y:S02]  /*c190*/  FSEL R248, R39, -INF , P3 ;  /* 0xff80000027f87808 */ /* 0x000fe40001800000 */
[----:B------:R-:W-:-:S02]  /*c1a0*/  FMNMX.FTZ R3, R172, R6, !PT ;  /* 0x00000006ac037209 */ /* 0x000fc40007810000 */
[----:B------:R-:W-:Y:S02]  /*c1b0*/  FSEL R185, R33, -INF , P4 ;  /* 0xff80000021b97808 */ /* 0x000fe40002000000 */
[----:B------:R-:W-:Y:S01]  /*c1c0*/  FMNMX.FTZ R2, R184, R2, !PT ;  /* 0x00000002b8027209 */ /* 0x000fe20007810000 */
[----:B------:R-:W-:Y:S01]  /*c1d0*/  FMUL.FTZ R6, R54, c[0x0][0x320] ;  /* 0x0000c80036067a20 */ /* 0x000fe20000410000 */
[----:B------:R-:W-:Y:S02]  /*c1e0*/  FSEL R247, R40, -INF , P2 ;  /* 0xff80000028f77808 */ /* 0x000fe40001000000 */
[----:B------:R-:W-:Y:S02]  /*c1f0*/  FMNMX.FTZ R3, R248, R3, !PT ;  /* 0x00000003f8037209 */ /* 0x000fe40007810000 */
[----:B------:R-:W-:Y:S01]  /*c200*/  FMNMX.FTZ R2, R185, R2, !PT ;  /* 0x00000002b9027209 */ /* 0x000fe20007810000 */
[----:B------:R1:W-:Y:S01]  /*c210*/  MUFU.TANH R39, R6 ;  /* 0x0000000600277308 */ /* 0x0003e20000002400 */
[----:B------:R-:W-:-:S02]  /*c220*/  FSEL R246, R32, -INF , P1 ;  /* 0xff80000020f67808 */ /* 0x000fc40000800000 */
[----:B------:R-:W-:Y:S02]  /*c230*/  FMNMX.FTZ R0, R247, R3, !PT ;  /* 0x00000003f7007209 */ /* 0x000fe40007810000 */
[----:B------:R-:W-:Y:S02]  /*c240*/  FSEL R245, R31, -INF , P0 ;  /* 0xff8000001ff57808 */ /* 0x000fe40000000000 */
[----:B------:R-:W-:Y:S01]  /*c250*/  FMNMX.FTZ R0, R246, R0, !PT ;  /* 0x00000000f6007209 */ /* 0x000fe20007810000 */
[----:B-1----:R-:W1:Y:S03]  /*c260*/  SHFL.BFLY PT, R6, R2, 0x2, 0x1f ;  /* 0x0c401f0002067f89 */ /* 0x002e6600000e0000 */
[----:B------:R-:W-:-:S05]  /*c270*/  FMNMX.FTZ R0, R245, R0, !PT ;  /* 0x00000000f5007209 */ /* 0x000fca0007810000 */
[----:B------:R-:W2:Y:S04]  /*c280*/  SHFL.BFLY PT, R134, R0, 0x2, 0x1f ;  /* 0x0c401f0000867f89 */ /* 0x000ea800000e0000 */
[----:B------:R-:W-:Y:S01]  /*c290*/  SHFL.IDX PT, R7, R9, RZ, 0x1c1f ;  /* 0x001c1fff09077589 */ /* 0x000fe200000e0000 */
[----:B-1----:R-:W-:-:S05]  /*c2a0*/  FMNMX.FTZ R2, R2, R6, !PT ;  /* 0x0000000602027209 */ /* 0x002fca0007810000 */
[----:B------:R-:W1:Y:S01]  /*c2b0*/  SHFL.BFLY PT, R135, R2, 0x1, 0x1f ;  /* 0x0c201f0002877f89 */ /* 0x000e6200000e0000 */
[----:B--2---:R-:W-:Y:S01]  /*c2c0*/  FMNMX.FTZ R134, R0, R134, !PT ;  /* 0x0000008600867209 */ /* 0x004fe20007810000 */
[----:B------:R-:W-:Y:S02]  /*c2d0*/  FMUL.FTZ R0, R58, c[0x0][0x320] ;  /* 0x0000c8003a007a20 */ /* 0x000fe40000410000 */
[----:B------:R-:W-:Y:S02]  /*c2e0*/  FMUL.FTZ R3, R55, c[0x0][0x320] ;  /* 0x0000c80037037a20 */ /* 0x000fe40000410000 */
[----:B------:R2:W-:Y:S08]  /*c2f0*/  MUFU.TANH R33, R0 ;  /* 0x0000000000217308 */ /* 0x0005f00000002400 */
[----:B------:R3:W-:Y:S01]  /*c300*/  MUFU.TANH R38, R3 ;  /* 0x0000000300267308 */ /* 0x0007e20000002400 */
[----:B--2---:R-:W-:-:S07]  /*c310*/  FMUL.FTZ R0, R59, c[0x0][0x320] ;  /* 0x0000c8003b007a20 */ /* 0x004fce0000410000 */
[----:B------:R2:W-:Y:S01]  /*c320*/  MUFU.TANH R31, R0 ;  /* 0x00000000001f7308 */ /* 0x0005e20000002400 */
[----:B---3--:R-:W-:-:S07]  /*c330*/  FMUL.FTZ R3, R47, c[0x0][0x320] ;  /* 0x0000c8002f037a20 */ /* 0x008fce0000410000 */
[----:B------:R3:W-:Y:S01]  /*c340*/  MUFU.TANH R138, R3 ;  /* 0x00000003008a7308 */ /* 0x0007e20000002400 */
[----:B-1----:R-:W-:Y:S01]  /*c350*/  FMNMX.FTZ R135, R2, R135, !PT ;  /* 0x0000008702877209 */ /* 0x002fe20007810000 */
[----:B--2---:R-:W-:-:S06]  /*c360*/  FMUL.FTZ R0, R22, c[0x0][0x320] ;  /* 0x0000c80016007a20 */ /* 0x004fcc0000410000 */
[----:B------:R1:W-:Y:S01]  /*c370*/  MUFU.TANH R163, R0 ;  /* 0x0000000000a37308 */ /* 0x0003e20000002400 */
[----:B---3--:R-:W-:-:S07]  /*c380*/  FMUL.FTZ R3, R62, c[0x0][0x320] ;  /* 0x0000c8003e037a20 */ /* 0x008fce0000410000 */
[----:B------:R2:W-:Y:S01]  /*c390*/  MUFU.TANH R37, R3 ;  /* 0x0000000300257308 */ /* 0x0005e20000002400 */
[C---:B------:R-:W-:Y:S01]  /*c3a0*/  FMUL.FTZ R2, R135.reuse, c[0x0][0x2d0] ;  /* 0x0000b40087027a20 */ /* 0x040fe20000410000 */
[----:B-1----:R-:W-:Y:S02]  /*c3b0*/  IADD3 R0, R150, R151, RZ ;  /* 0x0000009796007210 */ /* 0x002fe40007ffe0ff */
[----:B------:R-:W-:-:S03]  /*c3c0*/  FSETP.NEU.FTZ.AND P0, PT, R135, -INF , PT ;  /* 0xff8000008700780b */ /* 0x000fc60003f1d000 */
[----:B------:R-:W-:Y:S02]  /*c3d0*/  IMAD.SHL.U32 R233, R0, 0x2, RZ ;  /* 0x0000000200e97824 */ /* 0x000fe400078e00ff */
[----:B--2---:R-:W-:Y:S01]  /*c3e0*/  FMUL.FTZ R3, R63, c[0x0][0x320] ;  /* 0x0000c8003f037a20 */ /* 0x004fe20000410000 */
[----:B------:R-:W-:Y:S01]  /*c3f0*/  IADD3 R0, R13, R7, RZ ;  /* 0x000000070d007210 */ /* 0x000fe20007ffe0ff */
[----:B------:R-:W1:Y:S02]  /*c400*/  SHFL.BFLY PT, R6, R134, 0x1, 0x1f ;  /* 0x0c201f0086067f89 */ /* 0x000e6400000e0000 */
[----:B------:R2:W-:Y:S01]  /*c410*/  MUFU.TANH R36, R3 ;  /* 0x0000000300247308 */ /* 0x0005e20000002400 */
[----:B------:R-:W-:Y:S01]  /*c420*/  IMNMX R0, R14, R0, PT ;  /* 0x000000000e007217 */ /* 0x000fe20003800200 */
[----:B------:R-:W-:Y:S01]  /*c430*/  LDSM.16.MT88.4 R112, [R233+0x100] ;  /* 0x00010000e970783b */ /* 0x000fe20000004200 */
[----:B------:R-:W-:Y:S02]  /*c440*/  FSEL R12, R2, RZ, P0 ;  /* 0x000000ff020c7208 */ /* 0x000fe40000000000 */
[C---:B------:R-:W-:Y:S01]  /*c450*/  ISETP.GT.AND P1, PT, R0.reuse, RZ, PT ;  /* 0x000000ff0000720c */ /* 0x040fe20003f24270 */
[----:B------:R-:W-:Y:S01]  /*c460*/  LDSM.16.MT88.4 R96, [R233+0x2100] ;  /* 0x00210000e960783b */ /* 0x000fe20000004200 */
[----:B------:R-:W-:Y:S01]  /*c470*/  ISETP.GT.AND P0, PT, R0, 0x1, PT ;  /* 0x000000010000780c */ /* 0x000fe20003f04270 */
[----:B--2---:R-:W-:-:S04]  /*c480*/  FMUL.FTZ R3, R42, c[0x0][0x320] ;  /* 0x0000c8002a037a20 */ /* 0x004fc80000410000 */
[----:B------:R2:W-:Y:S01]  /*c490*/  MUFU.TANH R133, R3 ;  /* 0x0000000300857308 */ /* 0x0005e20000002400 */
[----:B------:R-:W-:Y:S01]  /*c4a0*/  FFMA.FTZ R2, R10, c[0x0][0x2d0], -R12 ;  /* 0x0000b4000a027a23 */ /* 0x000fe2000001080c */
[----:B------:R-:W-:Y:S02]  /*c4b0*/  ISETP.GT.AND P3, PT, R0, 0x8, PT ;  /* 0x000000080000780c */ /* 0x000fe40003f64270 */
[----:B------:R-:W-:Y:S02]  /*c4c0*/  FSEL R22, R52, -INF , P1 ;  /* 0xff80000034167808 */ /* 0x000fe40000800000 */
[----:B------:R-:W-:Y:S02]  /*c4d0*/  ISETP.GT.AND P4, PT, R0, 0x9, PT ;  /* 0x000000090000780c */ /* 0x000fe40003f84270 */
[----:B------:R3:W-:Y:S01]  /*c4e0*/  MUFU.EX2 R177, R2 ;  /* 0x0000000200b17308 */ /* 0x0007e20000000800 */
[----:B--2---:R-:W-:-:S07]  /*c4f0*/  FMUL.FTZ R3, R43, c[0x0][0x320] ;  /* 0x0000c8002b037a20 */ /* 0x004fce0000410000 */
[----:B------:R2:W-:Y:S01]  /*c500*/  MUFU.TANH R132, R3 ;  /* 0x0000000300847308 */ /* 0x0005e20000002400 */
[----:B------:R-:W-:Y:S01]  /*c510*/  FSEL R32, R60, -INF , P3 ;  /* 0xff8000003c207808 */ /* 0x000fe20001800000 */
[----:B---3--:R-:W-:Y:S01]  /*c520*/  FFMA.FTZ R2, R11, c[0x0][0x2d0], -R12 ;  /* 0x0000b4000b027a23 */ /* 0x008fe2000001080c */
[----:B------:R-:W-:Y:S02]  /*c530*/  ISETP.GT.AND P2, PT, R0, 0x10, PT ;  /* 0x000000100000780c */ /* 0x000fe40003f44270 */
[----:B------:R-:W-:-:S03]  /*c540*/  FSEL R40, R61, -INF , P4 ;  /* 0xff8000003d287808 */ /* 0x000fc60002000000 */
[----:B------:R-:W3:Y:S01]  /*c550*/  MUFU.EX2 R231, R2 ;  /* 0x0000000200e77308 */ /* 0x000ee20000000800 */
[----:B--2---:R-:W-:Y:S01]  /*c560*/  FMUL.FTZ R3, R23, c[0x0][0x320] ;  /* 0x0000c80017037a20 */ /* 0x004fe20000410000 */
[----:B------:R-:W-:-:S06]  /*c570*/  FSEL R23, R65, -INF , P0 ;  /* 0xff80000041177808 */ /* 0x000fcc0000000000 */
[----:B------:R2:W-:Y:S01]  /*c580*/  MUFU.TANH R161, R3 ;  /* 0x0000000300a17308 */ /* 0x0005e20000002400 */
[----:B------:R-:W-:Y:S02]  /*c590*/  ISETP.GT.AND P0, PT, R0, 0x11, PT ;  /* 0x000000110000780c */ /* 0x000fe40003f04270 */
[----:B------:R-:W-:Y:S02]  /*c5a0*/  FSEL R41, R56, -INF , P2 ;  /* 0xff80000038297808 */ /* 0x000fe40001000000 */
[----:B--2---:R-:W-:-:S04]  /*c5b0*/  FMNMX.FTZ R3, R22, R23, !PT ;  /* 0x0000001716037209 */ /* 0x004fc80007810000 */
[----:B------:R-:W-:-:S04]  /*c5c0*/  FMNMX.FTZ R2, R32, R3, !PT ;  /* 0x0000000320027209 */ /* 0x000fc80007810000 */
[----:B------:R-:W-:Y:S02]  /*c5d0*/  FMNMX.FTZ R2, R40, R2, !PT ;  /* 0x0000000228027209 */ /* 0x000fe40007810000 */
[----:B------:R-:W-:Y:S02]  /*c5e0*/  ISETP.GT.AND P1, PT, R0, 0x18, PT ;  /* 0x000000180000780c */ /* 0x000fe40003f24270 */
[----:B------:R-:W-:Y:S02]  /*c5f0*/  FSEL R44, R57, -INF , P0 ;  /* 0xff800000392c7808 */ /* 0x000fe40000000000 */
[----:B------:R-:W-:Y:S01]  /*c600*/  FMNMX.FTZ R2, R41, R2, !PT ;  /* 0x0000000229027209 */ /* 0x000fe20007810000 */
[----:B------:R-:W-:Y:S01]  /*c610*/  FFMA.FTZ R3, R15, c[0x0][0x2d0], -R12 ;  /* 0x0000b4000f037a23 */ /* 0x000fe2000001080c */
[----:B-1----:R-:W-:Y:S02]  /*c620*/  FMNMX.FTZ R134, R134, R6, !PT ;  /* 0x0000000686867209 */ /* 0x002fe40007810000 */
[----:B------:R-:W-:-:S02]  /*c630*/  ISETP.GT.AND P3, PT, R0, 0x19, PT ;  /* 0x000000190000780c */ /* 0x000fc40003f64270 */
[----:B------:R-:W-:Y:S02]  /*c640*/  FSEL R61, R72, -INF , P1 ;  /* 0xff800000483d7808 */ /* 0x000fe40000800000 */
[----:B------:R-:W-:Y:S01]  /*c650*/  FMNMX.FTZ R2, R44, R2, !PT ;  /* 0x000000022c027209 */ /* 0x000fe20007810000 */
[----:B------:R1:W-:Y:S01]  /*c660*/  MUFU.EX2 R225, R3 ;  /* 0x0000000300e17308 */ /* 0x0003e20000000800 */
[----:B------:R-:W-:Y:S02]  /*c670*/  ISETP.GT.AND P2, PT, R0, 0x20, PT ;  /* 0x000000200000780c */ /* 0x000fe40003f44270 */
[----:B------:R-:W-:Y:S02]  /*c680*/  FSEL R60, R53, -INF , P3 ;  /* 0xff800000353c7808 */ /* 0x000fe40001800000 */
[----:B------:R-:W-:Y:S02]  /*c690*/  FMNMX.FTZ R2, R61, R2, !PT ;  /* 0x000000023d027209 */ /* 0x000fe40007810000 */
[----:B------:R-:W-:-:S02]  /*c6a0*/  FSETP.NEU.FTZ.AND P0, PT, R134, -INF , PT ;  /* 0xff8000008600780b */ /* 0x000fc40003f1d000 */
[----:B------:R-:W-:Y:S02]  /*c6b0*/  ISETP.GT.AND P1, PT, R0, 0x21, PT ;  /* 0x000000210000780c */ /* 0x000fe40003f24270 */
[----:B------:R-:W-:Y:S01]  /*c6c0*/  FSEL R167, R167, -INF , P2 ;  /* 0xff800000a7a77808 */ /* 0x000fe20001000000 */
[----:B-1----:R-:W-:Y:S01]  /*c6d0*/  FMUL.FTZ R3, R134, c[0x0][0x2d0] ;  /* 0x0000b40086037a20 */ /* 0x002fe20000410000 */
[----:B------:R-:W-:-:S04]  /*c6e0*/  FMNMX.FTZ R2, R60, R2, !PT ;  /* 0x000000023c027209 */ /* 0x000fc80007810000 */
[----:B------:R-:W-:Y:S02]  /*c6f0*/  FSEL R3, R3, RZ, P0 ;  /* 0x000000ff03037208 */ /* 0x000fe40000000000 */
[----:B------:R-:W-:Y:S02]  /*c700*/  ISETP.GT.AND P0, PT, R0, 0x28, PT ;  /* 0x000000280000780c */ /* 0x000fe40003f04270 */
[----:B------:R-:W-:Y:S02]  /*c710*/  FSEL R166, R166, -INF , P1 ;  /* 0xff800000a6a67808 */ /* 0x000fe40000800000 */
[----:B------:R-:W-:Y:S01]  /*c720*/  FMNMX.FTZ R2, R167, R2, !PT ;  /* 0x00000002a7027209 */ /* 0x000fe20007810000 */
[----:B------:R-:W-:Y:S01]  /*c730*/  IMAD R234, R5, 0x2, R233 ;  /* 0x0000000205ea7824 */ /* 0x000fe200078e02e9 */
[----:B------:R-:W-:Y:S02]  /*c740*/  FSEL R165, R165, -INF , P0 ;  /* 0xff800000a5a57808 */ /* 0x000fe40000000000 */
[----:B------:R-:W-:-:S02]  /*c750*/  ISETP.GT.AND P4, PT, R0, 0x29, PT ;  /* 0x000000290000780c */ /* 0x000fc40003f84270 */
[C---:B------:R-:W-:Y:S02]  /*c760*/  ISETP.GT.AND P3, PT, R0.reuse, 0x30, PT ;  /* 0x000000300000780c */ /* 0x040fe40003f64270 */
[C---:B------:R-:W-:Y:S02]  /*c770*/  ISETP.GT.AND P2, PT, R0.reuse, 0x31, PT ;  /* 0x000000310000780c */ /* 0x040fe40003f44270 */
[----:B------:R-:W-:Y:S02]  /*c780*/  ISETP.GT.AND P1, PT, R0, 0x38, PT ;  /* 0x000000380000780c */ /* 0x000fe40003f24270 */
[----:B------:R-:W-:Y:S01]  /*c790*/  FMNMX.FTZ R2, R166, R2, !PT ;  /* 0x00000002a6027209 */ /* 0x000fe20007810000 */
[----:B------:R-:W-:Y:S01]  /*c7a0*/  IMAD R236, R4, 0x2, R233 ;  /* 0x0000000204ec7824 */ /* 0x000fe200078e02e9 */
[----:B------:R-:W-:Y:S01]  /*c7b0*/  ISETP.GT.AND P0, PT, R0, 0x39, PT ;  /* 0x000000390000780c */ /* 0x000fe20003f04270 */
[----:B------:R-:W-:Y:S01]  /*c7c0*/  FFMA.FTZ R0, R20, c[0x0][0x2d0], -R3 ;  /* 0x0000b40014007a23 */ /* 0x000fe20000010803 */
[----:B------:R-:W-:Y:S01]  /*c7d0*/  LDSM.16.MT88.4 R100, [R234+0x2100] ;  /* 0x00210000ea64783b */ /* 0x000fe20000004200 */
[----:B------:R-:W-:Y:S01]  /*c7e0*/  IMAD R235, R4, 0x2, R234 ;  /* 0x0000000204eb7824 */ /* 0x000fe200078e02ea */
[----:B------:R-:W-:Y:S01]  /*c7f0*/  FSEL R164, R164, -INF , P4 ;  /* 0xff800000a4a47808 */ /* 0x000fe20002000000 */
[----:B------:R1:W-:Y:S01]  /*c800*/  MUFU.EX2 R229, R0 ;  /* 0x0000000000e57308 */ /* 0x0003e20000000800 */
[----:B------:R-:W2:Y:S01]  /*c810*/  SHFL.IDX PT, R4, R9, 0x1, 0x1c1f ;  /* 0x003c1f0009047f89 */ /* 0x000ea200000e0000 */
[----:B------:R-:W-:-:S02]  /*c820*/  FMNMX.FTZ R2, R165, R2, !PT ;  /* 0x00000002a5027209 */ /* 0x000fc40007810000 */
[----:B------:R-:W-:Y:S01]  /*c830*/  FSEL R171, R171, -INF , P3 ;  /* 0xff800000abab7808 */ /* 0x000fe20001800000 */
[----:B------:R-:W-:Y:S01]  /*c840*/  FFMA.FTZ R5, R16, c[0x0][0x2d0], -R12 ;  /* 0x0000b40010057a23 */ /* 0x000fe2000001080c */
[----:B------:R-:W-:Y:S01]  /*c850*/  FMNMX.FTZ R2, R164, R2, !PT ;  /* 0x00000002a4027209 */ /* 0x000fe20007810000 */
[----:B------:R-:W-:Y:S01]  /*c860*/  LDSM.16.MT88.4 R116, [R234+0x100] ;  /* 0x00010000ea74783b */ /* 0x000fe20000004200 */
[----:B------:R-:W-:Y:S02]  /*c870*/  FSEL R170, R170, -INF , P2 ;  /* 0xff800000aaaa7808 */ /* 0x000fe40001000000 */
[----:B------:R-:W-:Y:S01]  /*c880*/  FSEL R169, R169, -INF , P1 ;  /* 0xff800000a9a97808 */ /* 0x000fe20000800000 */
[----:B------:R-:W-:Y:S01]  /*c890*/  LDSM.16.MT88.4 R84, [R236+0x100] ;  /* 0x00010000ec54783b */ /* 0x000fe20000004200 */
[----:B------:R-:W-:-:S03]  /*c8a0*/  FSEL R168, R168, -INF , P0 ;  /* 0xff800000a8a87808 */ /* 0x000fc60000000000 */
[----:B------:R-:W-:Y:S01]  /*c8b0*/  LDSM.16.MT88.4 R88, [R235+0x100] ;  /* 0x00010000eb58783b */ /* 0x000fe20000004200 */
[----:B-1----:R-:W-:Y:S01]  /*c8c0*/  FMUL.FTZ R0, R34, c[0x0][0x320] ;  /* 0x0000c80022007a20 */ /* 0x002fe20000410000 */
[----:B------:R-:W-:Y:S02]  /*c8d0*/  FMNMX.FTZ R2, R171, R2, !PT ;  /* 0x00000002ab027209 */ /* 0x000fe40007810000 */
[----:B------:R-:W-:Y:S01]  /*c8e0*/  LDSM.16.MT88.4 R108, [R236+0x2100] ;  /* 0x00210000ec6c783b */ /* 0x000fe20000004200 */
[----:B------:R1:W-:Y:S01]  /*c8f0*/  MUFU.TANH R162, R0 ;  /* 0x0000000000a27308 */ /* 0x0003e20000002400 */
[----:B------:R-:W-:Y:S02]  /*c900*/  FMNMX.FTZ R2, R170, R2, !PT ;  /* 0x00000002aa027209 */ /* 0x000fe40007810000 */
[----:B------:R-:W-:Y:S02]  /*c910*/  LDSM.16.MT88.4 R104, [R235+0x2100] ;  /* 0x00210000eb68783b */ /* 0x000fe40000004200 */
[----:B------:R-:W-:-:S02]  /*c920*/  FMNMX.FTZ R2, R169, R2, !PT ;  /* 0x00000002a9027209 */ /* 0x000fc40007810000 */
[----:B---3--:R-:W-:Y:S01]  /*c930*/  F2FP.BF16.PACK_AB R8, R231, R177 ;  /* 0x000000b1e708723e */ /* 0x008fe200000010ff */
[----:B------:R-:W-:Y:S01]  /*c940*/  LDSM.16.MT88.4 R52, [R234+0x900] ;  /* 0x00090000ea34783b */ /* 0x000fe20000004200 */
[----:B-1----:R-:W-:-:S04]  /*c950*/  FMUL.FTZ R0, R35, c[0x0][0x320] ;  /* 0x0000c80023007a20 */ /* 0x002fc80000410000 */
[----:B------:R1:W-:Y:S01]  /*c960*/  MUFU.TANH R160, R0 ;  /* 0x0000000000a07308 */ /* 0x0003e20000002400 */
[----:B------:R-:W-:Y:S02]  /*c970*/  FMNMX.FTZ R2, R168, R2, !PT ;  /* 0x00000002a8027209 */ /* 0x000fe40007810000 */
[----:B--2---:R-:W-:-:S05]  /*c980*/  IADD3 R4, R13, R4, RZ ;  /* 0x000000040d047210 */ /* 0x004fca0007ffe0ff */
[----:B------:R2:W-:Y:S01]  /*c990*/  MUFU.EX2 R178, R5 ;  /* 0x0000000500b27308 */ /* 0x0005e20000000800 */
[----:B-1----:R-:W-:-:S07]  /*c9a0*/  FMUL.FTZ R0, R66, c[0x0][0x320] ;  /* 0x0000c80042007a20 */ /* 0x002fce0000410000 */
[----:B------:R1:W3:Y:S01]  /*c9b0*/  MUFU.TANH R15, R0 ;  /* 0x00000000000f7308 */ /* 0x0002e20000002400 */
[----:B--2---:R-:W-:Y:S01]  /*c9c0*/  FFMA.FTZ R5, R17, c[0x0][0x2d0], -R3 ;  /* 0x0000b40011057a23 */ /* 0x004fe20000010803 */
[----:B------:R-:W2:Y:S06]  /*c9d0*/  SHFL.BFLY PT, R6, R2, 0x2, 0x1f ;  /* 0x0c401f0002067f89 */ /* 0x000eac00000e0000 */
[----:B------:R4:W-:Y:S01]  /*c9e0*/  MUFU.EX2 R228, R5 ;  /* 0x0000000500e47308 */ /* 0x0009e20000000800 */
[----:B-1----:R-:W-:-:S07]  /*c9f0*/  FMUL.FTZ R0, R67, c[0x0][0x320] ;  /* 0x0000c80043007a20 */ /* 0x002fce0000410000 */
[----:B------:R1:W1:Y:S01]  /*ca00*/  MUFU.TANH R7, R0 ;  /* 0x0000000000077308 */ /* 0x0002620000002400 */
[----:B----4-:R-:W-:-:S07]  /*ca10*/  FFMA.FTZ R5, R18, c[0x0][0x2d0], -R3 ;  /* 0x0000b40012057a23 */ /* 0x010fce0000010803 */
[----:B------:R4:W2:Y:S01]  /*ca20*/  MUFU.EX2 R195, R5 ;  /* 0x0000000500c37308 */ /* 0x0008a20000000800 */
[----:B-1----:R-:W-:-:S04]  /*ca30*/  IMNMX R0, R14, R4, PT ;  /* 0x000000040e007217 */ /* 0x002fc80003800200 */
[C---:B------:R-:W-:Y:S02]  /*ca40*/  ISETP.GT.AND P0, PT, R0.reuse, RZ, PT ;  /* 0x000000ff0000720c */ /* 0x040fe40003f04270 */
[----:B------:R-:W-:Y:S01]  /*ca50*/  ISETP.GT.AND P2, PT, R0, 0x1, PT ;  /* 0x000000010000780c */ /* 0x000fe20003f44270 */
[----:B----4-:R-:W-:Y:S01]  /*ca60*/  FFMA.FTZ R5, R19, c[0x0][0x2d0], -R3 ;  /* 0x0000b40013057a23 */ /* 0x010fe20000010803 */
[----:B---3--:R-:W-:-:S03]  /*ca70*/  FSEL R14, R15, -INF , P0 ;  /* 0xff8000000f0e7808 */ /* 0x008fc60000000000 */
[----:B------:R1:W3:Y:S01]  /*ca80*/  MUFU.EX2 R230, R5 ;  /* 0x0000000500e67308 */ /* 0x0002e20000000800 */
[C---:B------:R-:W-:Y:S02]  /*ca90*/  ISETP.GT.AND P3, PT, R0.reuse, 0x8, PT ;  /* 0x000000080000780c */ /* 0x040fe40003f64270 */
[----:B------:R-:W-:Y:S01]  /*caa0*/  FSEL R15, R7, -INF , P2 ;  /* 0xff800000070f7808 */ /* 0x000fe20001000000 */
[----:B------:R-:W-:Y:S01]  /*cab0*/  FFMA.FTZ R4, R21, c[0x0][0x2d0], -R12 ;  /* 0x0000b40015047a23 */ /* 0x000fe2000001080c */
[----:B------:R-:W-:Y:S02]  /*cac0*/  ISETP.GT.AND P4, PT, R0, 0x9, PT ;  /* 0x000000090000780c */ /* 0x000fe40003f84270 */
[----:B------:R-:W-:Y:S01]  /*cad0*/  FSEL R16, R37, -INF , P3 ;  /* 0xff80000025107808 */ /* 0x000fe20001800000 */
[----:B------:R-:W-:Y:S01]  /*cae0*/  MUFU.EX2 R194, R4 ;  /* 0x0000000400c27308 */ /* 0x000fe20000000800 */
[----:B-1----:R-:W-:-:S07]  /*caf0*/  FMUL.FTZ R5, R46, c[0x0][0x320] ;  /* 0x0000c8002e057a20 */ /* 0x002fce0000410000 */
[----:B------:R1:W4:Y:S01]  /*cb00*/  MUFU.TANH R13, R5 ;  /* 0x00000005000d7308 */ /* 0x0003220000002400 */
[----:B------:R-:W-:Y:S02]  /*cb10*/  ISETP.GT.AND P1, PT, R0, 0x10, PT ;  /* 0x000000100000780c */ /* 0x000fe40003f24270 */
[----:B------:R-:W-:Y:S02]  /*cb20*/  FSEL R17, R36, -INF , P4 ;  /* 0xff80000024117808 */ /* 0x000fe40002000000 */
[----:B------:R-:W-:Y:S02]  /*cb30*/  ISETP.GT.AND P0, PT, R0, 0x11, PT ;  /* 0x000000110000780c */ /* 0x000fe40003f04270 */
[----:B------:R-:W-:Y:S02]  /*cb40*/  FSEL R18, R33, -INF , P1 ;  /* 0xff80000021127808 */ /* 0x000fe40000800000 */
[----:B-1----:R-:W-:-:S04]  /*cb50*/  FMNMX.FTZ R5, R14, R15, !PT ;  /* 0x0000000f0e057209 */ /* 0x002fc80007810000 */
[----:B------:R-:W-:Y:S02]  /*cb60*/  FMNMX.FTZ R4, R16, R5, !PT ;  /* 0x0000000510047209 */ /* 0x000fe40007810000 */
[----:B--2---:R-:W-:Y:S02]  /*cb70*/  FMNMX.FTZ R2, R2, R6, !PT ;  /* 0x0000000602027209 */ /* 0x004fe40007810000 */
[----:B------:R-:W-:Y:S02]  /*cb80*/  FMNMX.FTZ R4, R17, R4, !PT ;  /* 0x0000000411047209 */ /* 0x000fe40007810000 */
[----:B------:R-:W-:Y:S02]  /*cb90*/  ISETP.GT.AND P3, PT, R0, 0x18, PT ;  /* 0x000000180000780c */ /* 0x000fe40003f64270 */
[----:B------:R-:W-:Y:S02]  /*cba0*/  FSEL R19, R31, -INF , P0 ;  /* 0xff8000001f137808 */ /* 0x000fe40000000000 */
[----:B------:R-:W-:Y:S01]  /*cbb0*/  FMNMX.FTZ R4, R18, R4, !PT ;  /* 0x0000000412047209 */ /* 0x000fe20007810000 */
[----:B------:R-:W1:Y:S01]  /*cbc0*/  SHFL.BFLY PT, R6, R2, 0x1, 0x1f ;  /* 0x0c201f0002067f89 */ /* 0x000e6200000e0000 */
[----:B------:R-:W-:-:S02]  /*cbd0*/  ISETP.GT.AND P4, PT, R0, 0x19, PT ;  /* 0x000000190000780c */ /* 0x000fc40003f84270 */
[----:B------:R-:W-:Y:S02]  /*cbe0*/  FSEL R20, R39, -INF , P3 ;  /* 0xff80000027147808 */ /* 0x000fe40001800000 */
[----:B------:R-:W-:Y:S02]  /*cbf0*/  FMNMX.FTZ R4, R19, R4, !PT ;  /* 0x0000000413047209 */ /* 0x000fe40007810000 */
[----:B------:R-:W-:Y:S02]  /*cc00*/  ISETP.GT.AND P2, PT, R0, 0x20, PT ;  /* 0x000000200000780c */ /* 0x000fe40003f44270 */
[----:B------:R-:W-:Y:S02]  /*cc10*/  FSEL R21, R38, -INF , P4 ;  /* 0xff80000026157808 */ /* 0x000fe40002000000 */
[----:B------:R-:W-:Y:S02]  /*cc20*/  FMNMX.FTZ R4, R20, R4, !PT ;  /* 0x0000000414047209 */ /* 0x000fe40007810000 */
[----:B------:R-:W-:-:S02]  /*cc30*/  ISETP.GT.AND P1, PT, R0, 0x21, PT ;  /* 0x000000210000780c */ /* 0x000fc40003f24270 */
[----:B------:R-:W-:Y:S02]  /*cc40*/  F2FP.BF16.PACK_AB R10, R178, R225 ;  /* 0x000000e1b20a723e */ /* 0x000fe400000010ff */
[----:B------:R-:W-:Y:S02]  /*cc50*/  F2FP.BF16.PACK_AB R9, R195, R228 ;  /* 0x000000e4c309723e */ /* 0x000fe400000010ff */
[----:B---3--:R-:W-:Y:S01]  /*cc60*/  F2FP.BF16.PACK_AB R11, R229, R230 ;  /* 0x000000e6e50b723e */ /* 0x008fe200000010ff */
[----:B------:R-:W-:Y:S01]  /*cc70*/  FFMA.FTZ R5, R24, c[0x0][0x2d0], -R12 ;  /* 0x0000b40018057a23 */ /* 0x000fe2000001080c */
[----:B------:R-:W-:Y:S01]  /*cc80*/  ISETP.GT.AND P0, PT, R0, 0x28, PT ;  /* 0x000000280000780c */ /* 0x000fe20003f04270 */
[----:B------:R-:W-:Y:S01]  /*cc90*/  LDSM.16.MT88.4 R36, [R233+0x900] ;  /* 0x00090000e924783b */ /* 0x000fe20000004200 */
[----:B----4-:R-:W-:Y:S02]  /*cca0*/  FSEL R139, R13, -INF , P2 ;  /* 0xff8000000d8b7808 */ /* 0x010fe40001000000 */
[----:B------:R-:W-:-:S02]  /*ccb0*/  FMNMX.FTZ R4, R21, R4, !PT ;  /* 0x0000000415047209 */ /* 0x000fc40007810000 */
[----:B------:R-:W-:Y:S02]  /*ccc0*/  FSEL R138, R138, -INF , P1 ;  /* 0xff8000008a8a7808 */ /* 0x000fe40000800000 */
[----:B------:R-:W-:Y:S02]  /*ccd0*/  FSEL R133, R133, -INF , P0 ;  /* 0xff80000085857808 */ /* 0x000fe40000000000 */
[C---:B------:R-:W-:Y:S02]  /*cce0*/  ISETP.GT.AND P4, PT, R0.reuse, 0x29, PT ;  /* 0x000000290000780c */ /* 0x040fe40003f84270 */
[C---:B------:R-:W-:Y:S02]  /*ccf0*/  ISETP.GT.AND P3, PT, R0.reuse, 0x30, PT ;  /* 0x000000300000780c */ /* 0x040fe40003f64270 */
[C---:B------:R-:W-:Y:S02]  /*cd00*/  ISETP.GT.AND P2, PT, R0.reuse, 0x31, PT ;  /* 0x000000310000780c */ /* 0x040fe40003f44270 */
[----:B------:R-:W-:-:S02]  /*cd10*/  ISETP.GT.AND P1, PT, R0, 0x38, PT ;  /* 0x000000380000780c */ /* 0x000fc40003f24270 */
[----:B------:R-:W-:Y:S02]  /*cd20*/  ISETP.GT.AND P0, PT, R0, 0x39, PT ;  /* 0x000000390000780c */ /* 0x000fe40003f04270 */
[----:B------:R-:W-:-:S04]  /*cd30*/  FMNMX.FTZ R0, R139, R4, !PT ;  /* 0x000000048b007209 */ /* 0x000fc80007810000 */
[----:B------:R-:W-:Y:S02]  /*cd40*/  FMNMX.FTZ R0, R138, R0, !PT ;  /* 0x000000008a007209 */ /* 0x000fe40007810000 */
[----:B------:R-:W-:Y:S02]  /*cd50*/  FSEL R132, R132, -INF , P4 ;  /* 0xff80000084847808 */ /* 0x000fe40002000000 */
[----:B------:R-:W-:Y:S02]  /*cd60*/  FMNMX.FTZ R0, R133, R0, !PT ;  /* 0x0000000085007209 */ /* 0x000fe40007810000 */
[----:B-1----:R-:W-:Y:S01]  /*cd70*/  FMNMX.FTZ R137, R2, R6, !PT ;  /* 0x0000000602897209 */ /* 0x002fe20007810000 */
[--C-:B------:R-:W-:Y:S01]  /*cd80*/  FFMA.FTZ R2, R28, c[0x0][0x2d0], -R3.reuse ;  /* 0x0000b4001c027a23 */ /* 0x100fe20000010803 */
[----:B------:R-:W-:Y:S02]  /*cd90*/  FSEL R163, R163, -INF , P3 ;  /* 0xff800000a3a37808 */ /* 0x000fe40001800000 */
[----:B------:R-:W-:Y:S01]  /*cda0*/  FMNMX.FTZ R0, R132, R0, !PT ;  /* 0x0000000084007209 */ /* 0x000fe20007810000 */
[----:B------:R-:W-:Y:S01]  /*cdb0*/  FFMA.FTZ R4, R25, c[0x0][0x2d0], -R3 ;  /* 0x0000b40019047a23 */ /* 0x000fe20000010803 */
[----:B------:R1:W-:Y:S01]  /*cdc0*/  MUFU.EX2 R244, R2 ;  /* 0x0000000200f47308 */ /* 0x0003e20000000800 */
[----:B------:R-:W-:-:S02]  /*cdd0*/  FSEL R161, R161, -INF , P2 ;  /* 0xff800000a1a17808 */ /* 0x000fc40001000000 */
[----:B------:R-:W-:Y:S02]  /*cde0*/  FSEL R160, R160, -INF , P0 ;  /* 0xff800000a0a07808 */ /* 0x000fe40000000000 */
[----:B------:R-:W-:-:S03]  /*cdf0*/  FSETP.NEU.FTZ.AND P0, PT, R137, -INF , PT ;  /* 0xff8000008900780b */ /* 0x000fc60003f1d000 */
[----:B------:R2:W-:Y:S01]  /*ce00*/  MUFU.EX2 R193, R4 ;  /* 0x0000000400c17308 */ /* 0x0005e20000000800 */
[----:B-1----:R-:W-:-:S04]  /*ce10*/  FMNMX.FTZ R2, R163, R0, !PT ;  /* 0x00000000a3027209 */ /* 0x002fc80007810000 */
[----:B--2---:R-:W-:Y:S01]  /*ce20*/  FMNMX.FTZ R4, R161, R2, !PT ;  /* 0x00000002a1047209 */ /* 0x004fe20007810000 */
[----:B------:R-:W-:Y:S01]  /*ce30*/  FMUL.FTZ R2, R137, c[0x0][0x2d0] ;  /* 0x0000b40089027a20 */ /* 0x000fe20000410000 */
[----:B------:R-:W-:Y:S04]  /*ce40*/  HMMA.16816.F32.BF16 R48, R8, R112, RZ ;  /* 0x000000700830723c */ /* 0x000fe800000418ff */
[----:B------:R-:W-:-:S04]  /*ce50*/  FSEL R2, R2, RZ, P0 ;  /* 0x000000ff02027208 */ /* 0x000fc80000000000 */
[----:B------:R-:W-:Y:S01]  /*ce60*/  HMMA.16816.F32.BF16 R120, R8, R116, RZ ;  /* 0x000000740878723c */ /* 0x000fe200000418ff */
[----:B------:R-:W-:Y:S01]  /*ce70*/  FFMA.FTZ R0, R29, c[0x0][0x2d0], -R3 ;  /* 0x0000b4001d007a23 */ /* 0x000fe20000010803 */
[----:B------:R-:W-:-:S06]  /*ce80*/  FSEL R162, R162, -INF , P1 ;  /* 0xff800000a2a27808 */ /* 0x000fcc0000800000 */
        /* <DEDUP_REMOVED lines=13> */
[----:B------:R-:W-:Y:S07]  /*cf60*/  HMMA.16816.F32.BF16 R56, R8, R106, RZ ;  /* 0x0000006a0838723c */ /* 0x000fee00000418ff */
[----:B------:R-:W-:-:S02]  /*cf70*/  FFMA.FTZ R8, R32, c[0x0][0x2d0], -R2 ;  /* 0x0000b40020087a23 */ /* 0x000fc40000010802 */
[----:B------:R-:W-:Y:S01]  /*cf80*/  LDSM.16.MT88.4 R32, [R233+0x2900] ;  /* 0x00290000e920783b */ /* 0x000fe20000004200 */
[----:B------:R1:W-:Y:S08]  /*cf90*/  MUFU.EX2 R209, R5 ;  /* 0x0000000500d17308 */ /* 0x0003f00000000800 */
[----:B------:R2:W-:Y:S01]  /*cfa0*/  MUFU.EX2 R176, R0 ;  /* 0x0000000000b07308 */ /* 0x0005e20000000800 */
[----:B-1----:R-:W-:-:S07]  /*cfb0*/  FFMA.FTZ R5, R26, c[0x0][0x2d0], -R12 ;  /* 0x0000b4001a057a23 */ /* 0x002fce000001080c */
[----:B------:R1:W-:Y:S01]  /*cfc0*/  MUFU.EX2 R211, R5 ;  /* 0x0000000500d37308 */ /* 0x0003e20000000800 */
[----:B--2---:R-:W-:Y:S01]  /*cfd0*/  FMNMX.FTZ R0, R162, R4, !PT ;  /* 0x00000004a2007209 */ /* 0x004fe20007810000 */
[----:B------:R-:W-:Y:S02]  /*cfe0*/  FFMA.FTZ R4, R30, c[0x0][0x2d0], -R3 ;  /* 0x0000b4001e047a23 */ /* 0x000fe40000010803 */
[----:B------:R-:W-:Y:S01]  /*cff0*/  FFMA.FTZ R9, R41, c[0x0][0x2d0], -R2 ;  /* 0x0000b40029097a23 */ /* 0x000fe20000010802 */
[----:B------:R-:W-:-:S03]  /*d000*/  FMNMX.FTZ R0, R160, R0, !PT ;  /* 0x00000000a0007209 */ /* 0x000fc60007810000 */
[----:B------:R2:W3:Y:S01]  /*d010*/  MUFU.EX2 R243, R4 ;  /* 0x0000000400f37308 */ /* 0x0004e20000000800 */
[----:B------:R-:W-:Y:S01]  /*d020*/  LDSM.16.MT88.4 R28, [R236+0x900] ;  /* 0x00090000ec1c783b */ /* 0x000fe20000004200 */
[----:B-1----:R-:W-:-:S03]  /*d030*/  FFMA.FTZ R5, R27, c[0x0][0x2d0], -R12 ;  /* 0x0000b4001b057a23 */ /* 0x002fc6000001080c */
[----:B------:R-:W1:Y:S03]  /*d040*/  SHFL.BFLY PT, R13, R0, 0x2, 0x1f ;  /* 0x0c401f00000d7f89 */ /* 0x000e6600000e0000 */
[----:B------:R-:W4:Y:S01]  /*d050*/  MUFU.EX2 R242, R5 ;  /* 0x0000000500f27308 */ /* 0x000f220000000800 */
[----:B------:R-:W-:Y:S01]  /*d060*/  LDSM.16.MT88.4 R24, [R235+0x900] ;  /* 0x00090000eb18783b */ /* 0x000fe20000004200 */
[----:B--2---:R-:W-:-:S06]  /*d070*/  FFMA.FTZ R4, R22, c[0x0][0x2d0], -R2 ;  /* 0x0000b40016047a23 */ /* 0x004fcc0000010802 */
[----:B------:R2:W-:Y:S01]  /*d080*/  MUFU.EX2 R188, R8 ;  /* 0x0000000800bc7308 */ /* 0x0005e20000000800 */
[----:B---3--:R-:W-:-:S07]  /*d090*/  F2FP.BF16.PACK_AB R7, R243, R176 ;  /* 0x000000b0f307723e */ /* 0x008fce00000010ff */
[----:B------:R3:W-:Y:S01]  /*d0a0*/  MUFU.EX2 R192, R4 ;  /* 0x0000000400c07308 */ /* 0x0007e20000000800 */
[--C-:B--2---:R-:W-:Y:S02]  /*d0b0*/  FFMA.FTZ R8, R40, c[0x0][0x2d0], -R2.reuse ;  /* 0x0000b40028087a23 */ /* 0x104fe40000010802 */
[----:B------:R-:W2:Y:S01]  /*d0c0*/  LDSM.16.MT88.4 R40, [R234+0x2900] ;  /* 0x00290000ea28783b */ /* 0x000ea20000004200 */
[----:B------:R-:W-:Y:S01]  /*d0d0*/  F2FP.BF16.PACK_AB R5, R244, R193 ;  /* 0x000000c1f405723e */ /* 0x000fe200000010ff */
[----:B---3--:R-:W-:Y:S01]  /*d0e0*/  FFMA.FTZ R4, R23, c[0x0][0x2d0], -R2 ;  /* 0x0000b40017047a23 */ /* 0x008fe20000010802 */
[----:B----4-:R-:W-:-:S03]  /*d0f0*/  F2FP.BF16.PACK_AB R6, R242, R211 ;  /* 0x000000d3f206723e */ /* 0x010fc600000010ff */
[----:B------:R3:W-:Y:S01]  /*d100*/  MUFU.EX2 R190, R4 ;  /* 0x0000000400be7308 */ /* 0x0007e20000000800 */
[----:B-1----:R-:W-:Y:S02]  /*d110*/  FMNMX.FTZ R0, R0, R13, !PT ;  /* 0x0000000d00007209 */ /* 0x002fe40007810000 */
[----:B---3--:R-:W-:-:S07]  /*d120*/  F2FP.BF16.PACK_AB R4, R209, R194 ;  /* 0x000000c2d104723e */ /* 0x008fce00000010ff */
[C---:B------:R-:W-:Y:S01]  /*d130*/  HMMA.16816.F32.BF16 R212, R4.reuse, R52, R120 ;  /* 0x0000003404d4723c */ /* 0x040fe20000041878 */
[----:B------:R-:W1:Y:S07]  /*d140*/  SHFL.BFLY PT, R10, R0, 0x1, 0x1f ;  /* 0x0c201f00000a7f89 */ /* 0x000e6e00000e0000 */
[C---:B------:R-:W-:Y:S01]  /*d150*/  HMMA.16816.F32.BF16 R120, R4.reuse, R32, R148 ;  /* 0x000000200478723c */ /* 0x040fe20000041894 */
[----:B------:R3:W-:Y:S07]  /*d160*/  MUFU.EX2 R189, R8 ;  /* 0x0000000800bd7308 */ /* 0x0007ee0000000800 */
[----:B------:R-:W-:Y:S01]  /*d170*/  HMMA.16816.F32.BF16 R196, R4, R36, R48 ;  /* 0x0000002404c4723c */ /* 0x000fe20000041830 */
[----:B------:R-:W-:Y:S01]  /*d180*/  LDSM.16.MT88.4 R48, [R235+0x2900] ;  /* 0x00290000eb30783b */ /* 0x000fe20000004200 */
[----:B---3--:R-:W-:-:S03]  /*d190*/  FFMA.FTZ R8, R44, c[0x0][0x2d0], -R2 ;  /* 0x0000b4002c087a23 */ /* 0x008fc60000010802 */
[----:B------:R-:W3:Y:S11]  /*d1a0*/  LDSM.16.MT88.4 R44, [R236+0x2900] ;  /* 0x00290000ec2c783b */ /* 0x000ef60000004200 */
[----:B------:R-:W-:Y:S01]  /*d1b0*/  IMAD.MOV.U32 R151, RZ, RZ, R123 ;  /* 0x000000ffff977224 */ /* 0x000fe200078e007b */
[----:B------:R-:W-:Y:S01]  /*d1c0*/  MOV R150, R121 ;  /* 0x0000007900967202 */ /* 0x000fe20000000f00 */
[----:B------:R-:W-:-:S02]  /*d1d0*/  IMAD.MOV.U32 R149, RZ, RZ, R122 ;  /* 0x000000ffff957224 */ /* 0x000fc400078e007a */
[----:B------:R-:W-:Y:S02]  /*d1e0*/  IMAD.MOV.U32 R148, RZ, RZ, R120 ;  /* 0x000000ffff947224 */ /* 0x000fe400078e0078 */
[----:B--2---:R-:W-:Y:S01]  /*d1f0*/  HMMA.16816.F32.BF16 R120, R4, R40, R156 ;  /* 0x000000280478723c */ /* 0x004fe2000004189c */
[----:B-1----:R-:W-:Y:S01]  /*d200*/  FMNMX.FTZ R136, R0, R10, !PT ;  /* 0x0000000a00887209 */ /* 0x002fe20007810000 */
[----:B------:R-:W-:-:S04]  /*d210*/  FFMA.FTZ R0, R61, c[0x0][0x2d0], -R2 ;  /* 0x0000b4003d007a23 */ /* 0x000fc80000010802 */
[----:B------:R1:W2:Y:S01]  /*d220*/  MUFU.EX2 R11, R0 ;  /* 0x00000000000b7308 */ /* 0x0002a20000000800 */
[----:B------:R-:W-:-:S07]  /*d230*/  FSETP.NEU.FTZ.AND P0, PT, R136, -INF , PT ;  /* 0xff8000008800780b */ /* 0x000fce0003f1d000 */
[----:B------:R4:W-:Y:S01]  /*d240*/  MUFU.EX2 R226, R8 ;  /* 0x0000000800e27308 */ /* 0x0009e20000000800 */
[----:B-1----:R-:W-:-:S07]  /*d250*/  FMUL.FTZ R0, R136, c[0x0][0x2d0] ;  /* 0x0000b40088007a20 */ /* 0x002fce0000410000 */
[----:B------:R-:W-:Y:S01]  /*d260*/  MUFU.EX2 R191, R9 ;  /* 0x0000000900bf7308 */ /* 0x000fe20000000800 */
[----:B------:R-:W-:Y:S01]  /*d270*/  FSEL R0, R0, RZ, P0 ;  /* 0x000000ff00007208 */ /* 0x000fe20000000000 */
[----:B----4-:R-:W-:Y:S01]  /*d280*/  FFMA.FTZ R8, R60, c[0x0][0x2d0], -R2 ;  /* 0x0000b4003c087a23 */ /* 0x010fe20000010802 */
[C---:B------:R-:W-:Y:S05]  /*d290*/  HMMA.16816.F32.BF16 R216, R4.reuse, R28, R128 ;  /* 0x0000001c04d8723c */ /* 0x040fea0000041880 */
[----:B------:R1:W4:Y:S02]  /*d2a0*/  MUFU.EX2 R9, R8 ;  /* 0x0000000800097308 */ /* 0x0003240000000800 */
[----:B------:R-:W-:Y:S01]  /*d2b0*/  IMAD.MOV.U32 R130, RZ, RZ, R123 ;  /* 0x000000ffff827224 */ /* 0x000fe200078e007b */
[----:B------:R-:W-:Y:S01]  /*d2c0*/  MOV R128, R120 ;  /* 0x0000007800807202 */ /* 0x000fe20000000f00 */
[----:B---3--:R-:W-:Y:S01]  /*d2d0*/  HMMA.16816.F32.BF16 R60, R4, R44, R144 ;  /* 0x0000002c043c723c */ /* 0x008fe20000041890 */
[----:B-1----:R-:W-:-:S04]  /*d2e0*/  FFMA.FTZ R8, R14, c[0x0][0x2d0], -R0 ;  /* 0x0000b4000e087a23 */ /* 0x002fc80000010800 */
[----:B------:R1:W-:Y:S03]  /*d2f0*/  MUFU.EX2 R123, R8 ;  /* 0x00000008007b7308 */ /* 0x0003e60000000800 */
[----:B------:R-:W-:Y:S01]  /*d300*/  HMMA.16816.F32.BF16 R140, R4, R48, R140 ;  /* 0x00000030048c723c */ /* 0x000fe2000004188c */
[----:B------:R-:W-:Y:S01]  /*d310*/  IMAD.MOV.U32 R129, RZ, RZ, R122 ;  /* 0x000000ffff817224 */ /* 0x000fe200078e007a */
[----:B------:R-:W-:Y:S01]  /*d320*/  MOV R156, R121 ;  /* 0x00000079009c7202 */ /* 0x000fe20000000f00 */
[----:B-1----:R-:W-:-:S04]  /*d330*/  FFMA.FTZ R8, R15, c[0x0][0x2d0], -R0 ;  /* 0x0000b4000f087a23 */ /* 0x002fc80000010800 */
[----:B------:R1:W3:Y:S01]  /*d340*/  MUFU.EX2 R120, R8 ;  /* 0x0000000800787308 */ /* 0x0002e20000000800 */
[----:B------:R-:W-:Y:S01]  /*d350*/  HMMA.16816.F32.BF16 R200, R4, R24, R152 ;  /* 0x0000001804c8723c */ /* 0x000fe20000041898 */
[----:B-1----:R-:W-:-:S06]  /*d360*/  FFMA.FTZ R8, R16, c[0x0][0x2d0], -R0 ;  /* 0x0000b40010087a23 */ /* 0x002fcc0000010800 */
[----:B------:R1:W-:Y:S01]  /*d370*/  MUFU.EX2 R122, R8 ;  /* 0x00000008007a7308 */ /* 0x0003e20000000800 */
[----:B------:R-:W-:Y:S01]  /*d380*/  HMMA.16816.F32.BF16 R152, R4, R38, R124 ;  /* 0x000000260498723c */ /* 0x000fe2000004187c */
[----:B-1----:R-:W-:-:S06]  /*d390*/  FFMA.FTZ R8, R17, c[0x0][0x2d0], -R0 ;  /* 0x0000b40011087a23 */ /* 0x002fcc0000010800 */
[----:B------:R1:W1:Y:S01]  /*d3a0*/  MUFU.EX2 R121, R8 ;  /* 0x0000000800797308 */ /* 0x0002620000000800 */
[----:B------:R-:W-:Y:S01]  /*d3b0*/  IMAD.MOV.U32 R240, RZ, RZ, R63 ;  /* 0x000000fffff07224 */ /* 0x000fe200078e003f */
[----:B--2---:R-:W-:Y:S01]  /*d3c0*/  MOV R125, R11 ;  /* 0x0000000b007d7202 */ /* 0x004fe20000000f00 */
[----:B------:R-:W-:Y:S02]  /*d3d0*/  IMAD.MOV.U32 R63, RZ, RZ, R143 ;  /* 0x000000ffff3f7224 */ /* 0x000fe400078e008f */
[----:B-1----:R-:W-:-:S04]  /*d3e0*/  FFMA.FTZ R8, R18, c[0x0][0x2d0], -R0 ;  /* 0x0000b40012087a23 */ /* 0x002fc80000010800 */
[----:B------:R1:W-:Y:S01]  /*d3f0*/  MUFU.EX2 R124, R8 ;  /* 0x00000008007c7308 */ /* 0x0003e20000000800 */
[----:B----4-:R-:W-:Y:S01]  /*d400*/  IMAD.MOV.U32 R143, RZ, RZ, R9 ;  /* 0x000000ffff8f7224 */ /* 0x010fe200078e0009 */
[----:B------:R-:W-:Y:S02]  /*d410*/  F2FP.BF16.PACK_AB R10, R189, R188 ;  /* 0x000000bcbd0a723e */ /* 0x000fe400000010ff */
[----:B---3--:R-:W-:Y:S02]  /*d420*/  F2FP.BF16.PACK_AB R9, R120, R123 ;  /* 0x0000007b7809723e */ /* 0x008fe400000010ff */
[----:B------:R-:W-:Y:S01]  /*d430*/  F2FP.BF16.PACK_AB R11, R121, R122 ;  /* 0x0000007a790b723e */ /* 0x000fe200000010ff */
[----:B-1----:R-:W-:-:S04]  /*d440*/  FFMA.FTZ R8, R19, c[0x0][0x2d0], -R0 ;  /* 0x0000b40013087a23 */ /* 0x002fc80000010800 */
[----:B------:R1:W2:Y:S01]  /*d450*/  MUFU.EX2 R15, R8 ;  /* 0x00000008000f7308 */ /* 0x0002a20000000800 */
[----:B------:R-:W-:Y:S01]  /*d460*/  IMAD.MOV.U32 R223, RZ, RZ, R200 ;  /* 0x000000ffffdf7224 */ /* 0x000fe200078e00c8 */
[----:B------:R-:W-:Y:S01]  /*d470*/  MOV R221, R202 ;  /* 0x000000ca00dd7202 */ /* 0x000fe20000000f00 */
[----:B------:R-:W-:Y:S02]  /*d480*/  IMAD.MOV.U32 R222, RZ, RZ, R201 ;  /* 0x000000ffffde7224 */ /* 0x000fe400078e00c9 */
[----:B-1----:R-:W-:-:S04]  /*d490*/  FFMA.FTZ R8, R20, c[0x0][0x2d0], -R0 ;  /* 0x0000b40014087a23 */ /* 0x002fc80000010800 */
[----:B------:R1:W-:Y:S01]  /*d4a0*/  MUFU.EX2 R210, R8 ;  /* 0x0000000800d27308 */ /* 0x0003e20000000800 */
[----:B------:R-:W-:Y:S01]  /*d4b0*/  IMAD.MOV.U32 R220, RZ, RZ, R203 ;  /* 0x000000ffffdc7224 */ /* 0x000fe200078e00cb */
[----:B------:R-:W-:Y:S01]  /*d4c0*/  MOV R22, R184 ;  /* 0x000000b800167202 */ /* 0x000fe20000000f00 */
[----:B------:R-:W-:Y:S01]  /*d4d0*/  IMAD.MOV.U32 R23, RZ, RZ, R185 ;  /* 0x000000ffff177224 */ /* 0x000fe200078e00b9 */
[----:B------:R-:W-:Y:S01]  /*d4e0*/  HMMA.16816.F32.BF16 R204, R4, R34, R64 ;  /* 0x0000002204cc723c */ /* 0x000fe20000041840 */
[----:B------:R-:W-:Y:S01]  /*d4f0*/  MOV R159, R225 ;  /* 0x000000e1009f7202 */ /* 0x000fe20000000f00 */
[----:B------:R-:W-:Y:S01]  /*d500*/  IMAD.MOV.U32 R158, RZ, RZ, R224 ;  /* 0x000000ffff9e7224 */ /* 0x000fe200078e00e0 */
[----:B-1----:R-:W-:-:S05]  /*d510*/  F2FP.BF16.PACK_AB R8, R190, R192 ;  /* 0x000000c0be08723e */ /* 0x002fca00000010ff */
[----:B------:R-:W-:Y:S08]  /*d520*/  HMMA.16816.F32.BF16 R92, R4, R54, R92 ;  /* 0x00000036045c723c */ /* 0x000ff0000004185c */
[----:B------:R-:W-:Y:S07]  /*d530*/  HMMA.16816.F32.BF16 R16, R8, R112, RZ ;  /* 0x000000700810723c */ /* 0x000fee00000418ff */
[----:B------:R-:W-:Y:S01]  /*d540*/  IMAD.MOV.U32 R113, RZ, RZ, R226 ;  /* 0x000000ffff717224 */ /* 0x000fe200078e00e2 */
[----:B------:R-:W-:Y:S01]  /*d550*/  HMMA.16816.F32.BF16 R184, R4, R30, R80 ;  /* 0x0000001e04b8723c */ /* 0x000fe20000041850 */
[----:B------:R-:W-:-:S07]  /*d560*/  FFMA.FTZ R13, R21, c[0x0][0x2d0], -R0 ;  /* 0x0000b400150d7a23 */ /* 0x000fce0000010800 */
[C---:B------:R-:W-:Y:S08]  /*d570*/  HMMA.16816.F32.BF16 R200, R4.reuse, R26, R72 ;  /* 0x0000001a04c8723c */ /* 0x040ff00000041848 */
[C---:B------:R-:W-:Y:S08]  /*d580*/  HMMA.16816.F32.BF16 R224, R4.reuse, R42, R76 ;  /* 0x0000002a04e0723c */ /* 0x040ff0000004184c */
[C---:B------:R-:W-:Y:S08]  /*d590*/  HMMA.16816.F32.BF16 R64, R4.reuse, R46, R68 ;  /* 0x0000002e0440723c */ /* 0x040ff00000041844 */
[----:B------:R-:W-:Y:S01]  /*d5a0*/  HMMA.16816.F32.BF16 R4, R4, R50, R56 ;  /* 0x000000320404723c */ /* 0x000fe20000041838 */
[----:B------:R-:W1:Y:S01]  /*d5b0*/  MUFU.EX2 R126, R13 ;  /* 0x0000000d007e7308 */ /* 0x000e620000000800 */
[----:B--2---:R-:W-:-:S02]  /*d5c0*/  IMAD.MOV.U32 R112, RZ, RZ, R15 ;  /* 0x000000ffff707224 */ /* 0x004fc400078e000f */
[----:B------:R-:W-:-:S05]  /*d5d0*/  IMAD.MOV.U32 R144, RZ, RZ, R60 ;  /* 0x000000ffff907224 */ /* 0x000fca00078e003c */
[----:B------:R-:W-:Y:S11]  /*d5e0*/  MOV R15, R144 ;  /* 0x00000090000f7202 */ /* 0x000ff60000000f00 */
[----:B------:R-:W-:Y:S04]  /*d5f0*/  @!UPT UIADD3 URZ, URZ, URZ, URZ ;  /* 0x0000003f3f3ff290 */ /* 0x000fe8000fffe03f */
[----:B------:R-:W-:Y:S01]  /*d600*/  IMAD.MOV.U32 R57, RZ, RZ, R7 ;  /* 0x000000ffff397224 */ /* 0x000fe200078e0007 */
[----:B------:R-:W-:Y:S01]  /*d610*/  MOV R21, R6 ;  /* 0x0000000600157202 */ /* 0x000fe20000000f00 */
[----:B------:R-:W-:Y:S01]  /*d620*/  IMAD.MOV.U32 R56, RZ, RZ, R5 ;  /* 0x000000ffff387224 */ /* 0x000fe200078e0005 */
[----:B------:R-:W-:Y:S01]  /*d630*/  F2FP.BF16.PACK_AB R5, R112, R124 ;  /* 0x0000007c7005723e */ /* 0x000fe200000010ff */
[----:B------:R-:W-:Y:S01]  /*d640*/  IMAD.MOV.U32 R20, RZ, RZ, R4 ;  /* 0x000000ffff147224 */ /* 0x000fe200078e0004 */
[----:B------:R-:W-:Y:S02]  /*d650*/  F2FP.BF16.PACK_AB R4, R113, R191 ;  /* 0x000000bf7104723e */ /* 0x000fe400000010ff */
[----:B------:R-:W-:Y:S02]  /*d660*/  F2FP.BF16.PACK_AB R6, R143, R125 ;  /* 0x0000007d8f06723e */ /* 0x000fe400000010ff */
[----:B-1----:R-:W-:-:S07]  /*d670*/  F2FP.BF16.PACK_AB R7, R126, R210 ;  /* 0x000000d27e07723e */ /* 0x002fce00000010ff */
[----:B------:R-:W-:Y:S08]  /*d680*/  HMMA.16816.F32.BF16 R144, R4, R36, R16 ;  /* 0x000000240490723c */ /* 0x000ff00000041810 */
[----:B------:R-:W-:Y:S01]  /*d690*/  HMMA.16816.F32.BF16 R16, R8, R116, RZ ;  /* 0x000000740810723c */ /* 0x000fe200000418ff */
[----:B------:R-:W-:Y:S01]  /*d6a0*/  IMAD.MOV.U32 R239, RZ, RZ, R64 ;  /* 0x000000ffffef7224 */ /* 0x000fe200078e0040 */
[----:B------:R-:W-:Y:S01]  /*d6b0*/  MOV R238, R65 ;  /* 0x0000004100ee7202 */ /* 0x000fe20000000f00 */
[----:B------:R-:W-:-:S02]  /*d6c0*/  IMAD.MOV.U32 R237, RZ, RZ, R66 ;  /* 0x000000ffffed7224 */ /* 0x000fc400078e0042 */
[----:B------:R-:W-:Y:S11]  /*d6d0*/  IMAD.MOV.U32 R232, RZ, RZ, R67 ;  /* 0x000000ffffe87224 */ /* 0x000ff600078e0043 */
[----:B------:R-:W-:Y:S08]  /*d6e0*/  @!UPT UIADD3 URZ, URZ, URZ, URZ ;  /* 0x0000003f3f3ff290 */ /* 0x000ff0000fffe03f */
[----:B------:R-:W-:Y:S08]  /*d6f0*/  HMMA.16816.F32.BF16 R64, R4, R52, R16 ;  /* 0x000000340440723c */ /* 0x000ff00000041810 */
[----:B------:R-:W-:Y:S01]  /*d700*/  HMMA.16816.F32.BF16 R16, R8, R84, RZ ;  /* 0x000000540810723c */ /* 0x000fe200000418ff */
[----:B------:R-:W-:Y:S01]  /*d710*/  MOV R13, R23 ;  /* 0x00000017000d7202 */ /* 0x000fe20000000f00 */
[----:B------:R-:W-:Y:S01]  /*d720*/  IMAD.MOV.U32 R77, RZ, RZ, R22 ;  /* 0x000000ffff4d7224 */ /* 0x000fe200078e0016 */
[----:B------:R-:W-:Y:S01]  /*d730*/  MOV R23, R178 ;  /* 0x000000b200177202 */ /* 0x000fe20000000f00 */
[----:B------:R-:W-:-:S02]  /*d740*/  IMAD.MOV.U32 R76, RZ, RZ, R179 ;  /* 0x000000ffff4c7224 */ /* 0x000fc400078e00b3 */
[----:B------:R-:W-:Y:S02]  /*d750*/  IMAD.MOV.U32 R22, RZ, RZ, R177 ;  /* 0x000000ffff167224 */ /* 0x000fe400078e00b1 */
[----:B------:R-:W-:Y:S11]  /*d760*/  IMAD.MOV.U32 R131, RZ, RZ, R176 ;  /* 0x000000ffff837224 */ /* 0x000ff600078e00b0 */
[----:B------:R-:W-:Y:S05]  /*d770*/  @!UPT UIADD3 URZ, URZ, URZ, URZ ;  /* 0x0000003f3f3ff290 */ /* 0x000fea000fffe03f */
[----:B------:R-:W-:Y:S08]  /*d780*/  HMMA.16816.F32.BF16 R176, R4, R28, R16 ;  /* 0x0000001c04b0723c */ /* 0x000ff00000041810 */
[----:B------:R-:W-:Y:S11]  /*d790*/  HMMA.16816.F32.BF16 R16, R8, R88, RZ ;  /* 0x000000580810723c */ /* 0x000ff600000418ff */
[----:B------:R-:W-:Y:S11]  /*d7a0*/  @!UPT UIADD3 URZ, URZ, URZ, URZ ;  /* 0x0000003f3f3ff290 */ /* 0x000ff6000fffe03f */
[----:B------:R-:W-:Y:S02]  /*d7b0*/  @!UPT UIADD3 URZ, URZ, URZ, URZ ;  /* 0x0000003f3f3ff290 */ /* 0x000fe4000fffe03f */
        /* <DEDUP_REMOVED lines=9> */
[----:B------:R-:W-:Y:S01]  /*d850*/  HMMA.16816.F32.BF16 R16, R8, R108, RZ ;  /* 0x0000006c0810723c */ /* 0x000fe200000418ff */
[----:B------:R-:W-:Y:S01]  /*d860*/  IMAD.MOV.U32 R101, RZ, RZ, R158 ;  /* 0x000000ffff657224 */ /* 0x000fe200078e009e */
[----:B------:R-:W-:Y:S01]  /*d870*/  MOV R117, R159 ;  /* 0x0000009f00757202 */ /* 0x000fe20000000f00 */
[----:B------:R-:W-:Y:S11]  /*d880*/  IMAD.MOV.U32 R89, RZ, RZ, R156 ;  /* 0x000000ffff597224 */ /* 0x000ff600078e009c */
[----:B------:R-:W-:Y:S10]  /*d890*/  @!UPT UIADD3 URZ, URZ, URZ, URZ ;  /* 0x0000003f3f3ff290 */ /* 0x000ff4000fffe03f */
[----:B------:R-:W-:Y:S08]  /*d8a0*/  HMMA.16816.F32.BF16 R156, R4, R44, R16 ;  /* 0x0000002c049c723c */ /* 0x000ff00000041810 */
[----:B------:R-:W-:Y:S01]  /*d8b0*/  HMMA.16816.F32.BF16 R16, R8, R104, RZ ;  /* 0x000000680810723c */ /* 0x000fe200000418ff */
[----:B------:R-:W-:Y:S01]  /*d8c0*/  IMAD.MOV.U32 R100, RZ, RZ, R130 ;  /* 0x000000ffff647224 */ /* 0x000fe200078e0082 */
[----:B------:R-:W-:Y:S01]  /*d8d0*/  MOV R109, R129 ;  /* 0x00000081006d7202 */ /* 0x000fe20000000f00 */
[----:B------:R-:W-:-:S02]  /*d8e0*/  IMAD.MOV.U32 R88, RZ, RZ, R128 ;  /* 0x000000ffff587224 */ /* 0x000fc400078e0080 */
[----:B------:R-:W-:Y:S01]  /*d8f0*/  IMAD.MOV.U32 R116, RZ, RZ, R131 ;  /* 0x000000ffff747224 */ /* 0x000fe200078e0083 */
[----:B------:R-:W-:Y:S11]  /*d900*/  MOV R241, R62 ;  /* 0x0000003e00f17202 */ /* 0x000ff60000000f00 */
[----:B------:R-:W-:Y:S07]  /*d910*/  @!UPT UIADD3 URZ, URZ, URZ, URZ ;  /* 0x0000003f3f3ff290 */ /* 0x000fee000fffe03f */
[----:B------:R-:W-:Y:S08]  /*d920*/  HMMA.16816.F32.BF16 R128, R4, R48, R16 ;  /* 0x000000300480723c */ /* 0x000ff00000041810 */
[----:B------:R-:W-:Y:S01]  /*d930*/  HMMA.16816.F32.BF16 R16, R8, R114, RZ ;  /* 0x000000720810723c */ /* 0x000fe200000418ff */
[----:B------:R-:W-:Y:S01]  /*d940*/  IMAD.MOV.U32 R14, RZ, RZ, R61 ;  /* 0x000000ffff0e7224 */ /* 0x000fe200078e003d */
[----:B------:R-:W-:Y:S01]  /*d950*/  MOV R62, R141 ;  /* 0x0000008d003e7202 */ /* 0x000fe20000000f00 */
[----:B------:R-:W-:-:S02]  /*d960*/  IMAD.MOV.U32 R60, RZ, RZ, R140 ;  /* 0x000000ffff3c7224 */ /* 0x000fc400078e008c */
[----:B------:R-:W-:Y:S01]  /*d970*/  IMAD.MOV.U32 R61, RZ, RZ, R142 ;  /* 0x000000ffff3d7224 */ /* 0x000fe200078e008e */
[----:B------:R-:W-:Y:S01]  /*d980*/  MOV R108, R63 ;  /* 0x0000003f006c7202 */ /* 0x000fe20000000f00 */
[----:B------:R-:W-:Y:S01]  /*d990*/  IMAD.MOV.U32 R104, RZ, RZ, R62 ;  /* 0x000000ffff687224 */ /* 0x000fe200078e003e */
[----:B------:R-:W-:Y:S01]  /*d9a0*/  MOV R115, R60 ;  /* 0x0000003c00737202 */ /* 0x000fe20000000f00 */
[----:B------:R-:W-:Y:S11]  /*d9b0*/  IMAD.MOV.U32 R105, RZ, RZ, R61 ;  /* 0x000000ffff697224 */ /* 0x000ff600078e003d */
[----:B------:R-:W-:Y:S04]  /*d9c0*/  @!UPT UIADD3 URZ, URZ, URZ, URZ ;  /* 0x0000003f3f3ff290 */ /* 0x000fe8000fffe03f */
[----:B------:R-:W-:Y:S08]  /*d9d0*/  HMMA.16816.F32.BF16 R60, R4, R38, R16 ;  /* 0x00000026043c723c */ /* 0x000ff00000041810 */
[----:B------:R-:W-:Y:S01]  /*d9e0*/  HMMA.16816.F32.BF16 R16, R8, R118, RZ ;  /* 0x000000760810723c */ /* 0x000fe200000418ff */
[----:B------:R-:W-:-:S06]  /*d9f0*/  IMAD.MOV.U32 R114, RZ, RZ, R57 ;  /* 0x000000ffff727224 */ /* 0x000fcc00078e0039 */
[----:B------:R-:W-:Y:S11]  /*da00*/  IMAD.MOV.U32 R118, RZ, RZ, R56 ;  /* 0x000000ffff767224 */ /* 0x000ff600078e0038 */
[----:B------:R-:W-:Y:S06]  /*da10*/  @!UPT UIADD3 URZ, URZ, URZ, URZ ;  /* 0x0000003f3f3ff290 */ /* 0x000fec000fffe03f */
        /* <DEDUP_REMOVED lines=10> */
[----:B------:R-:W-:Y:S01]  /*dac0*/  MOV R119, R21 ;  /* 0x0000001500777202 */ /* 0x000fe20000000f00 */
[----:B------:R-:W-:-:S02]  /*dad0*/  IMAD.MOV.U32 R87, RZ, RZ, R20 ;  /* 0x000000ffff577224 */ /* 0x000fc400078e0014 */
[----:B------:R-:W-:Y:S02]  /*dae0*/  IMAD.MOV.U32 R78, RZ, RZ, R23 ;  /* 0x000000ffff4e7224 */ /* 0x000fe400078e0017 */
[----:B------:R-:W-:Y:S02]  /*daf0*/  IMAD.MOV.U32 R79, RZ, RZ, R22 ;  /* 0x000000ffff4f7224 */ /* 0x000fe400078e0016 */
[----:B------:R-:W-:Y:S11]  /*db00*/  HMMA.16816.F32.BF16 R20, R8, R102, RZ ;  /* 0x000000660814723c */ /* 0x000ff600000418ff */
[----:B------:R-:W-:Y:S05]  /*db10*/  @!UPT UIADD3 URZ, URZ, URZ, URZ ;  /* 0x0000003f3f3ff290 */ /* 0x000fea000fffe03f */
[----:B------:R-:W-:Y:S08]  /*db20*/  HMMA.16816.F32.BF16 R32, R4, R34, R16 ;  /* 0x000000220420723c */ /* 0x000ff00000041810 */
[C---:B------:R-:W-:Y:S08]  /*db30*/  HMMA.16816.F32.BF16 R16, R8.reuse, R110, RZ ;  /* 0x0000006e0810723c */ /* 0x040ff000000418ff */
[----:B------:R-:W-:Y:S08]  /*db40*/  HMMA.16816.F32.BF16 R8, R8, R106, RZ ;  /* 0x0000006a0808723c */ /* 0x000ff000000418ff */
[C---:B------:R-:W-:Y:S08]  /*db50*/  HMMA.16816.F32.BF16 R20, R4.reuse, R42, R20 ;  /* 0x0000002a0414723c */ /* 0x040ff00000041814 */
[----:B------:R-:W-:Y:S01]  /*db60*/  HMMA.16816.F32.BF16 R44, R4, R46, R16 ;  /* 0x0000002e042c723c */ /* 0x000fe20000041810 */
[----:B------:R-:W-:Y:S01]  /*db70*/  MOV R97, R143 ;  /* 0x0000008f00617202 */ /* 0x000fe20000000f00 */
[----:B------:R-:W-:Y:S01]  /*db80*/  IMAD.MOV.U32 R96, RZ, RZ, R126 ;  /* 0x000000ffff607224 */ /* 0x000fe200078e007e */
[----:B------:R-:W-:-:S05]  /*db90*/  MOV R127, R209 ;  /* 0x000000d1007f7202 */ /* 0x000fca0000000f00 */
[----:B------:R-:W-:Y:S01]  /*dba0*/  HMMA.16816.F32.BF16 R48, R4, R50, R8 ;  /* 0x000000320430723c */ /* 0x000fe20000041808 */
[----:B------:R-:W1:Y:S06]  /*dbb0*/  LDSM.16.MT88.4 R16, [R233+0x1100] ;  /* 0x00110000e910783b */ /* 0x000e6c0000004200 */
[----:B------:R-:W-:-:S04]  /*dbc0*/  FFMA.FTZ R4, R167, c[0x0][0x2d0], -R2 ;  /* 0x0000b400a7047a23 */ /* 0x000fc80000010802 */
[----:B------:R2:W-:Y:S01]  /*dbd0*/  MUFU.EX2 R142, R4 ;  /* 0x00000004008e7308 */ /* 0x0005e20000000800 */
[----:B------:R-:W-:Y:S02]  /*dbe0*/  IMAD.MOV.U32 R126, RZ, RZ, R208 ;  /* 0x000000ffff7e7224 */ /* 0x000fe400078e00d0 */
[----:B--2---:R-:W-:-:S05]  /*dbf0*/  FFMA.FTZ R4, R166, c[0x0][0x2d0], -R2 ;  /* 0x0000b400a6047a23 */ /* 0x004fca0000010802 */
[----:B------:R2:W3:Y:S02]  /*dc00*/  MUFU.EX2 R143, R4 ;  /* 0x00000004008f7308 */ /* 0x0004e40000000800 */
[----:B--2---:R-:W-:-:S06]  /*dc10*/  FFMA.FTZ R4, R165, c[0x0][0x2d0], -R2 ;  /* 0x0000b400a5047a23 */ /* 0x004fcc0000010802 */
[----:B------:R2:W-:Y:S02]  /*dc20*/  MUFU.EX2 R208, R4 ;  /* 0x0000000400d07308 */ /* 0x0005e40000000800 */
[----:B--2---:R-:W-:-:S06]  /*dc30*/  FFMA.FTZ R4, R164, c[0x0][0x2d0], -R2 ;  /* 0x0000b400a4047a23 */ /* 0x004fcc0000010802 */
[----:B------:R2:W-:Y:S02]  /*dc40*/  MUFU.EX2 R209, R4 ;  /* 0x0000000400d17308 */ /* 0x0005e40000000800 */
[----:B--2---:R-:W-:-:S06]  /*dc50*/  FFMA.FTZ R4, R139, c[0x0][0x2d0], -R0 ;  /* 0x0000b4008b047a23 */ /* 0x004fcc0000010800 */
[----:B------:R2:W-:Y:S02]  /*dc60*/  MUFU.EX2 R139, R4 ;  /* 0x00000004008b7308 */ /* 0x0005e40000000800 */
[----:B--2---:R-:W-:-:S06]  /*dc70*/  FFMA.FTZ R4, R138, c[0x0][0x2d0], -R0 ;  /* 0x0000b4008a047a23 */ /* 0x004fcc0000010800 */
[----:B------:R2:W4:Y:S02]  /*dc80*/  MUFU.EX2 R138, R4 ;  /* 0x00000004008a7308 */ /* 0x0005240000000800 */
[----:B--2---:R-:W-:-:S06]  /*dc90*/  FFMA.FTZ R4, R133, c[0x0][0x2d0], -R0 ;  /* 0x0000b40085047a23 */ /* 0x004fcc0000010800 */
[----:B------:R2:W-:Y:S02]  /*dca0*/  MUFU.EX2 R140, R4 ;  /* 0x00000004008c7308 */ /* 0x0005e40000000800 */
[----:B--2---:R-:W-:-:S06]  /*dcb0*/  FFMA.FTZ R4, R132, c[0x0][0x2d0], -R0 ;  /* 0x0000b40084047a23 */ /* 0x004fcc0000010800 */
[----:B------:R2:W1:Y:S02]  /*dcc0*/  MUFU.EX2 R141, R4 ;  /* 0x00000004008d7308 */ /* 0x0004640000000800 */
[----:B--2---:R-:W-:-:S06]  /*dcd0*/  FFMA.FTZ R4, R180, c[0x0][0x2d0], -R12 ;  /* 0x0000b400b4047a23 */ /* 0x004fcc000001080c */
[----:B------:R2:W-:Y:S02]  /*dce0*/  MUFU.EX2 R40, R4 ;  /* 0x0000000400287308 */ /* 0x0005e40000000800 */
        /* <DEDUP_REMOVED lines=9> */
[----:B------:R2:W1:Y:S02]  /*dd80*/  MUFU.EX2 R31, R4 ;  /* 0x00000004001f7308 */ /* 0x0004640000000800 */
[----:B--2---:R-:W-:-:S06]  /*dd90*/  FFMA.FTZ R4, R173, c[0x0][0x2d0], -R3 ;  /* 0x0000b400ad047a23 */ /* 0x004fcc0000010803 */
[----:B------:R2:W-:Y:S02]  /*dda0*/  MUFU.EX2 R42, R4 ;  /* 0x00000004002a7308 */ /* 0x0005e40000000800 */
[----:B--2---:R-:W-:-:S06]  /*ddb0*/  FFMA.FTZ R4, R172, c[0x0][0x2d0], -R3 ;  /* 0x0000b400ac047a23 */ /* 0x004fcc0000010803 */
[----:B------:R2:W2:Y:S01]  /*ddc0*/  MUFU.EX2 R41, R4 ;  /* 0x0000000400297308 */ /* 0x0004a20000000800 */
[----:B---3--:R-:W-:Y:S02]  /*ddd0*/  F2FP.BF16.PACK_AB R8, R143, R142 ;  /* 0x0000008e8f08723e */ /* 0x008fe400000010ff */
[----:B----4-:R-:W-:Y:S02]  /*dde0*/  F2FP.BF16.PACK_AB R9, R138, R139 ;  /* 0x0000008b8a09723e */ /* 0x010fe400000010ff */
[----:B------:R-:W-:Y:S02]  /*ddf0*/  F2FP.BF16.PACK_AB R10, R209, R208 ;  /* 0x000000d0d10a723e */ /* 0x000fe400000010ff */
[----:B-1----:R-:W-:Y:S02]  /*de00*/  F2FP.BF16.PACK_AB R11, R141, R140 ;  /* 0x0000008c8d0b723e */ /* 0x002fe400000010ff */
[----:B------:R-:W-:Y:S02]  /*de10*/  F2FP.BF16.PACK_AB R5, R31, R30 ;  /* 0x0000001e1f05723e */ /* 0x000fe400000010ff */
[----:B------:R-:W-:-:S02]  /*de20*/  F2FP.BF16.PACK_AB R6, R133, R132 ;  /* 0x000000848506723e */ /* 0x000fc400000010ff */
[----:B--2---:R-:W-:Y:S02]  /*de30*/  F2FP.BF16.PACK_AB R4, R43, R40 ;  /* 0x000000282b04723e */ /* 0x004fe400000010ff */
[----:B------:R-:W-:Y:S01]  /*de40*/  F2FP.BF16.PACK_AB R7, R41, R42 ;  /* 0x0000002a2907723e */ /* 0x000fe200000010ff */
[----:B------:R-:W-:Y:S01]  /*de50*/  IMAD.MOV.U32 R90, RZ, RZ, R150 ;  /* 0x000000ffff5a7224 */ /* 0x000fe200078e0096 */
[----:B------:R-:W-:Y:S01]  /*de60*/  MOV R86, R151 ;  /* 0x0000009700567202 */ /* 0x000fe20000000f00 */
[----:B------:R-:W-:Y:S01]  /*de70*/  IMAD.MOV.U32 R91, RZ, RZ, R149 ;  /* 0x000000ffff5b7224 */ /* 0x000fe200078e0095 */
[----:B------:R-:W-:Y:S01]  /*de80*/  MOV R99, R148 ;  /* 0x0000009400637202 */ /* 0x000fe20000000f00 */
[-C--:B------:R-:W-:Y:S08]  /*de90*/  HMMA.16816.F32.BF16 R144, R8, R16.reuse, R144 ;  /* 0x000000100890723c */ /* 0x080ff00000041890 */
[C---:B------:R-:W-:Y:S08]  /*dea0*/  HMMA.16816.F32.BF16 R148, R4.reuse, R16, R196 ;  /* 0x000000100494723c */ /* 0x040ff000000418c4 */
[-C--:B------:R-:W-:Y:S08]  /*deb0*/  HMMA.16816.F32.BF16 R152, R4, R18.reuse, R152 ;  /* 0x000000120498723c */ /* 0x080ff00000041898 */
[----:B------:R-:W-:Y:S01]  /*dec0*/  HMMA.16816.F32.BF16 R60, R8, R18, R60 ;  /* 0x00000012083c723c */ /* 0x000fe2000004183c */
[----:B------:R-:W1:Y:S01]  /*ded0*/  LDSM.16.MT88.4 R16, [R234+0x1100] ;  /* 0x00110000ea10783b */ /* 0x000e620000004200 */
[----:B------:R-:W-:-:S02]  /*dee0*/  IMAD.MOV.U32 R84, RZ, RZ, R15 ;  /* 0x000000ffff547224 */ /* 0x000fc400078e000f */
[----:B------:R-:W-:Y:S02]  /*def0*/  IMAD.MOV.U32 R85, RZ, RZ, R14 ;  /* 0x000000ffff557224 */ /* 0x000fe400078e000e */
[--C-:B------:R-:W-:Y:S02]  /*df00*/  FFMA.FTZ R29, R171, c[0x0][0x2d0], -R2.reuse ;  /* 0x0000b400ab1d7a23 */ /* 0x100fe40000010802 */
[--C-:B------:R-:W-:Y:S02]  /*df10*/  FFMA.FTZ R28, R170, c[0x0][0x2d0], -R2.reuse ;  /* 0x0000b400aa1c7a23 */ /* 0x100fe40000010802 */
[--C-:B------:R-:W-:Y:S02]  /*df20*/  FFMA.FTZ R27, R169, c[0x0][0x2d0], -R2.reuse ;  /* 0x0000b400a91b7a23 */ /* 0x100fe40000010802 */
[----:B------:R-:W-:Y:S02]  /*df30*/  FFMA.FTZ R26, R168, c[0x0][0x2d0], -R2 ;  /* 0x0000b400a81a7a23 */ /* 0x000fe40000010802 */
[----:B------:R-:W-:-:S02]  /*df40*/  FFMA.FTZ R25, R163, c[0x0][0x2d0], -R0 ;  /* 0x0000b400a3197a23 */ /* 0x000fc40000010800 */
[--C-:B------:R-:W-:Y:S02]  /*df50*/  FFMA.FTZ R24, R161, c[0x0][0x2d0], -R0.reuse ;  /* 0x0000b400a1187a23 */ /* 0x100fe40000010800 */
[--C-:B------:R-:W-:Y:S02]  /*df60*/  FFMA.FTZ R15, R162, c[0x0][0x2d0], -R0.reuse ;  /* 0x0000b400a20f7a23 */ /* 0x100fe40000010800 */
[----:B------:R-:W-:Y:S02]  /*df70*/  FFMA.FTZ R14, R160, c[0x0][0x2d0], -R0 ;  /* 0x0000b400a00e7a23 */ /* 0x000fe40000010800 */
[-C--:B-1----:R-:W-:Y:S08]  /*df80*/  HMMA.16816.F32.BF16 R160, R8, R16.reuse, R64 ;  /* 0x0000001008a0723c */ /* 0x082ff00000041840 */
[C---:B------:R-:W-:Y:S08]  /*df90*/  HMMA.16816.F32.BF16 R164, R4.reuse, R16, R212 ;  /* 0x0000001004a4723c */ /* 0x040ff000000418d4 */
[-C--:B------:R-:W-:Y:S08]  /*dfa0*/  HMMA.16816.F32.BF16 R168, R4, R18.reuse, R92 ;  /* 0x0000001204a8723c */ /* 0x080ff0000004185c */
[----:B------:R-:W-:Y:S01]  /*dfb0*/  HMMA.16816.F32.BF16 R56, R8, R18, R56 ;  /* 0x000000120838723c */ /* 0x000fe20000041838 */
[----:B------:R-:W1:Y:S01]  /*dfc0*/  LDSM.16.MT88.4 R16, [R236+0x1100] ;  /* 0x00110000ec10783b */ /* 0x000e620000004200 */
[----:B------:R-:W-:Y:S01]  /*dfd0*/  IMAD.MOV.U32 R172, RZ, RZ, R223 ;  /* 0x000000ffffac7224 */ /* 0x000fe200078e00df */
[----:B------:R-:W-:Y:S01]  /*dfe0*/  MOV R173, R222 ;  /* 0x000000de00ad7202 */ /* 0x000fe20000000f00 */
[----:B------:R-:W-:-:S02]  /*dff0*/  IMAD.MOV.U32 R174, RZ, RZ, R221 ;  /* 0x000000ffffae7224 */ /* 0x000fc400078e00dd */
[----:B------:R-:W-:Y:S02]  /*e000*/  IMAD.MOV.U32 R175, RZ, RZ, R220 ;  /* 0x000000ffffaf7224 */ /* 0x000fe400078e00dc */
[-C--:B-1----:R-:W-:Y:S08]  /*e010*/  HMMA.16816.F32.BF16 R176, R8, R16.reuse, R176 ;  /* 0x0000001008b0723c */ /* 0x082ff000000418b0 */
[C---:B------:R-:W-:Y:S08]  /*e020*/  HMMA.16816.F32.BF16 R180, R4.reuse, R16, R216 ;  /* 0x0000001004b4723c */ /* 0x040ff000000418d8 */
[-C--:B------:R-:W-:Y:S08]  /*e030*/  HMMA.16816.F32.BF16 R184, R4, R18.reuse, R184 ;  /* 0x0000001204b8723c */ /* 0x080ff000000418b8 */
[----:B------:R-:W-:Y:S01]  /*e040*/  HMMA.16816.F32.BF16 R52, R8, R18, R52 ;  /* 0x000000120834723c */ /* 0x000fe20000041834 */
[----:B------:R-:W1:Y:S07]  /*e050*/  LDSM.16.MT88.4 R16, [R235+0x1100] ;  /* 0x00110000eb10783b */ /* 0x000e6e0000004200 */
[----:B-1----:R-:W-:Y:S07]  /*e060*/  HMMA.16816.F32.BF16 R196, R4, R16, R172 ;  /* 0x0000001004c4723c */ /* 0x002fee00000418ac */
[----:B------:R-:W-:Y:S01]  /*e070*/  IMAD.MOV.U32 R174, RZ, RZ, R91 ;  /* 0x000000ffffae7224 */ /* 0x000fe200078e005b */
[----:B------:R-:W-:Y:S01]  /*e080*/  MOV R91, R119 ;  /* 0x00000077005b7202 */ /* 0x000fe20000000f00 */
[----:B------:R-:W-:-:S02]  /*e090*/  IMAD.MOV.U32 R119, RZ, RZ, R105 ;  /* 0x000000ffff777224 */ /* 0x000fc400078e0069 */
[----:B------:R-:W-:Y:S01]  /*e0a0*/  IMAD.MOV.U32 R105, RZ, RZ, R101 ;  /* 0x000000ffff697224 */ /* 0x000fe200078e0065 */
[----:B------:R-:W-:Y:S01]  /*e0b0*/  MOV R101, R248 ;  /* 0x000000f800657202 */ /* 0x000fe20000000f00 */
[----:B------:R-:W-:Y:S01]  /*e0c0*/  IMAD.MOV.U32 R103, RZ, RZ, R119 ;  /* 0x000000ffff677224 */ /* 0x000fe200078e0077 */
[----:B------:R-:W-:Y:S08]  /*e0d0*/  HMMA.16816.F32.BF16 R220, R8, R16, R72 ;  /* 0x0000001008dc723c */ /* 0x000ff00000041848 */
[----:B------:R-:W-:Y:S01]  /*e0e0*/  HMMA.16816.F32.BF16 R200, R4, R18, R200 ;  /* 0x0000001204c8723c */ /* 0x000fe200000418c8 */
[----:B------:R-:W-:-:S07]  /*e0f0*/  MOV R119, R101 ;  /* 0x0000006500777202 */ /* 0x000fce0000000f00 */
[----:B------:R-:W-:Y:S01]  /*e100*/  HMMA.16816.F32.BF16 R216, R8, R18, R36 ;  /* 0x0000001208d8723c */ /* 0x000fe20000041824 */
[----:B------:R-:W2:Y:S04]  /*e110*/  LDL.LU R101, [R1+0x84] ;  /* 0x0000840001657983 */ /* 0x000ea80000300800 */
[----:B------:R-:W1:Y:S01]  /*e120*/  LDSM.16.MT88.4 R16, [R233+0x3100] ;  /* 0x00310000e910783b */ /* 0x000e620000004200 */
        /* <DEDUP_REMOVED lines=18> */
[----:B------:R-:W-:Y:S02]  /*e250*/  IMAD.MOV.U32 R77, RZ, RZ, R246 ;  /* 0x000000ffff4d7224 */ /* 0x000fe400078e00f6 */
        /* <DEDUP_REMOVED lines=8> */
[----:B------:R-:W-:Y:S01]  /*e2e0*/  MOV R104, R78 ;  /* 0x0000004e00687202 */ /* 0x000fe20000000f00 */
[----:B------:R-:W-:Y:S01]  /*e2f0*/  IMAD.MOV.U32 R87, RZ, RZ, R109 ;  /* 0x000000ffff577224 */ /* 0x000fe200078e006d */
[----:B-1----:R-:W-:Y:S01]  /*e300*/  HMMA.16816.F32.BF16 R72, R4, R16, R172 ;  /* 0x000000100448723c */ /* 0x002fe200000418ac */
        /* <DEDUP_REMOVED lines=8> */
[----:B------:R-:W-:Y:S01]  /*e390*/  MOV R174, R86 ;  /* 0x0000005600ae7202 */ /* 0x000fe20000000f00 */
[----:B------:R-:W-:Y:S01]  /*e3a0*/  IMAD.MOV.U32 R105, RZ, RZ, R79 ;  /* 0x000000ffff697224 */ /* 0x000fe200078e004f */
[----:B------:R3:W5:Y:S01]  /*e3b0*/  LDL.LU R246, [R1+0x110] ;  /* 0x0001100001f67983 */ /* 0x0007620000300800 */
[----:B------:R-:W-:Y:S01]  /*e3c0*/  IMAD.MOV.U32 R108, RZ, RZ, R126 ;  /* 0x000000ffff6c7224 */ /* 0x000fe200078e007e */
[----:B------:R-:W-:Y:S01]  /*e3d0*/  HMMA.16816.F32.BF16 R76, R4, R18, R204 ;  /* 0x00000012044c723c */ /* 0x000fe200000418cc */
[----:B------:R-:W-:Y:S01]  /*e3e0*/  IMAD.MOV.U32 R109, RZ, RZ, R243 ;  /* 0x000000ffff6d7224 */ /* 0x000fe200078e00f3 */
[----:B------:R-:W-:Y:S01]  /*e3f0*/  MOV R103, R119 ;  /* 0x0000007700677202 */ /* 0x000fe20000000f00 */
[----:B------:R-:W-:Y:S01]  /*e400*/  IMAD.MOV.U32 R173, RZ, RZ, R99 ;  /* 0x000000ffffad7224 */ /* 0x000fe200078e0063 */
[----:B------:R3:W5:Y:S01]  /*e410*/  LDL.LU R245, [R1+0x10c] ;  /* 0x00010c0001f57983 */ /* 0x0007620000300800 */
[----:B------:R-:W-:-:S02]  /*e420*/  IMAD.MOV.U32 R102, RZ, RZ, R118 ;  /* 0x000000ffff667224 */ /* 0x000fc400078e0076 */
[----:B------:R-:W-:Y:S01]  /*e430*/  MOV R204, R175 ;  /* 0x000000af00cc7202 */ /* 0x000fe20000000f00 */
        /* <DEDUP_REMOVED lines=24> */
[----:B------:R-:W-:-:S02]  /*e5c0*/  IMAD.MOV.U32 R119, RZ, RZ, R115 ;  /* 0x000000ffff777224 */ /* 0x000fc400078e0073 */
[----:B------:R-:W-:Y:S02]  /*e5d0*/  IMAD.MOV.U32 R114, RZ, RZ, R100 ;  /* 0x000000ffff727224 */ /* 0x000fe400078e0064 */
[----:B------:R-:W-:Y:S01]  /*e5e0*/  IMAD.MOV.U32 R100, RZ, RZ, R96 ;  /* 0x000000ffff647224 */ /* 0x000fe200078e0060 */
[----:B------:R-:W-:Y:S01]  /*e5f0*/  MOV R96, R116 ;  /* 0x0000007400607202 */ /* 0x000fe20000000f00 */
[----:B------:R-:W-:Y:S02]  /*e600*/  IMAD.MOV.U32 R116, RZ, RZ, R210 ;  /* 0x000000ffff747224 */ /* 0x000fe400078e00d2 */
[----:B------:R-:W4:Y:S01]  /*e610*/  LDL R210, [R1+0x58] ;  /* 0x0000580001d27983 */ /* 0x000f220000100800 */
        /* <DEDUP_REMOVED lines=8> */
[----:B------:R3:W5:Y:S01]  /*e6a0*/  LDL.LU R240, [R1+0xf8] ;  /* 0x0000f80001f07983 */ /* 0x0007620000300800 */
[----:B------:R-:W-:Y:S02]  /*e6b0*/  IMAD.MOV.U32 R110, RZ, RZ, R237 ;  /* 0x000000ffff6e7224 */ /* 0x000fe400078e00ed */
[----:B------:R-:W-:Y:S01]  /*e6c0*/  IMAD.MOV.U32 R111, RZ, RZ, R232 ;  /* 0x000000ffff6f7224 */ /* 0x000fe200078e00e8 */
[----:B------:R3:W5:Y:S04]  /*e6d0*/  LDL.LU R239, [R1+0xf4] ;  /* 0x0000f40001ef7983 */ /* 0x0007680000300800 */
[----:B------:R3:W5:Y:S04]  /*e6e0*/  LDL.LU R238, [R1+0xf0] ;  /* 0x0000f00001ee7983 */ /* 0x0007680000300800 */
[----:B------:R3:W5:Y:S04]  /*e6f0*/  LDL.LU R237, [R1+0xec] ;  /* 0x0000ec0001ed7983 */ /* 0x0007680000300800 */
[----:B------:R3:W5:Y:S01]  /*e700*/  LDL.LU R232, [R1+0xe8] ;  /* 0x0000e80001e87983 */ /* 0x0007620000300800 */
[C---:B------:R-:W-:Y:S08]  /*e710*/  HMMA.16816.F32.BF16 R68, R8.reuse, R16, R68 ;  /* 0x000000100844723c */ /* 0x040ff00000041844 */
[----:B------:R-:W-:Y:S01]  /*e720*/  HMMA.16816.F32.BF16 R212, R8, R18, R32 ;  /* 0x0000001208d4723c */ /* 0x000fe20000041820 */
[----:B------:R-:W1:Y:S01]  /*e730*/  LDSM.16.MT88.4 R16, [R234+0x3100] ;  /* 0x00310000ea10783b */ /* 0x000e620000004200 */
[----:B--2---:R-:W-:Y:S01]  /*e740*/  MOV R115, R101 ;  /* 0x0000006500737202 */ /* 0x004fe20000000f00 */
[----:B------:R-:W-:-:S02]  /*e750*/  IMAD.MOV.U32 R101, RZ, RZ, R97 ;  /* 0x000000ffff657224 */ /* 0x000fc400078e0061 */
[----:B------:R-:W-:Y:S02]  /*e760*/  IMAD.MOV.U32 R97, RZ, RZ, R211 ;  /* 0x000000ffff617224 */ /* 0x000fe400078e00d3 */
[----:B------:R-:W4:Y:S01]  /*e770*/  LDL R211, [R1+0x64] ;  /* 0x0000640001d37983 */ /* 0x000f220000100800 */
[----:B------:R-:W-:Y:S01]  /*e780*/  IMAD.MOV.U32 R104, RZ, RZ, R84 ;  /* 0x000000ffff687224 */ /* 0x000fe200078e0054 */
[----:B-1----:R-:W-:Y:S01]  /*e790*/  HMMA.16816.F32.BF16 R88, R4, R16, R88 ;  /* 0x000000100458723c */ /* 0x002fe20000041858 */
[----:B------:R-:W-:-:S07]  /*e7a0*/  IMAD.MOV.U32 R105, RZ, RZ, R85 ;  /* 0x000000ffff697224 */ /* 0x000fce00078e0055 */
[----:B------:R-:W-:Y:S01]  /*e7b0*/  HMMA.16816.F32.BF16 R84, R8, R16, R80 ;  /* 0x000000100854723c */ /* 0x000fe20000041850 */
[----:B------:R-:W-:Y:S01]  /*e7c0*/  FFMA.FTZ R0, R174, c[0x0][0x2d0], -R12 ;  /* 0x0000b400ae007a23 */ /* 0x000fe2000001080c */
[----:B------:R-:W-:Y:S06]  /*e7d0*/  MUFU.EX2 R27, R27 ;  /* 0x0000001b001b7308 */ /* 0x000fec0000000800 */
[-C--:B------:R-:W-:Y:S08]  /*e7e0*/  HMMA.16816.F32.BF16 R92, R4, R18.reuse, R224 ;  /* 0x00000012045c723c */ /* 0x080ff000000418e0 */
[----:B------:R-:W-:Y:S01]  /*e7f0*/  HMMA.16816.F32.BF16 R64, R8, R18, R20 ;  /* 0x000000120840723c */ /* 0x000fe20000041814 */
[----:B------:R-:W1:Y:S04]  /*e800*/  LDSM.16.MT88.4 R20, [R236+0x3100] ;  /* 0x00310000ec14783b */ /* 0x000e680000004200 */
[----:B------:R-:W2:Y:S01]  /*e810*/  LDSM.16.MT88.4 R16, [R235+0x3100] ;  /* 0x00310000eb10783b */ /* 0x000ea20000004200 */
[----:B------:R-:W-:-:S02]  /*e820*/  FFMA.FTZ R13, R13, c[0x0][0x2d0], -R3 ;  /* 0x0000b4000d0d7a23 */ /* 0x000fc40000010803 */
[----:B------:R-:W-:Y:S01]  /*e830*/  IMAD.MOV.U32 R174, RZ, RZ, R117 ;  /* 0x000000ffffae7224 */ /* 0x000fe200078e0075 */
[----:B------:R-:W-:Y:S01]  /*e840*/  MUFU.EX2 R26, R26 ;  /* 0x0000001a001a7308 */ /* 0x000fe20000000800 */
[----:B------:R-:W-:Y:S01]  /*e850*/  LDSM.16.MT88.4 R80, [R233+0x3900] ;  /* 0x00390000e950783b */ /* 0x000fe20000004200 */
[C---:B-1----:R-:W-:Y:S08]  /*e860*/  HMMA.16816.F32.BF16 R104, R4.reuse, R20, R104 ;  /* 0x000000140468723c */ /* 0x042ff00000041868 */
[C---:B------:R-:W-:Y:S08]  /*e870*/  HMMA.16816.F32.BF16 R108, R4.reuse, R22, R108 ;  /* 0x00000016046c723c */ /* 0x040ff0000004186c */
[C---:B--2---:R-:W-:Y:S08]  /*e880*/  HMMA.16816.F32.BF16 R36, R4.reuse, R16, R36 ;  /* 0x000000100424723c */ /* 0x044ff00000041824 */
[----:B------:R-:W-:Y:S07]  /*e890*/  HMMA.16816.F32.BF16 R32, R4, R18, R204 ;  /* 0x000000120420723c */ /* 0x000fee00000418cc */
[----:B------:R-:W-:-:S02]  /*e8a0*/  FFMA.FTZ R5, R2, c[0x0][0x2d0], -R12 ;  /* 0x0000b40002057a23 */ /* 0x000fc4000001080c */
[--C-:B------:R-:W-:Y:S02]  /*e8b0*/  FFMA.FTZ R2, R173, c[0x0][0x2d0], -R12.reuse ;  /* 0x0000b400ad027a23 */ /* 0x100fe4000001080c */
[----:B------:R-:W-:Y:S02]  /*e8c0*/  FFMA.FTZ R4, R172, c[0x0][0x2d0], -R12 ;  /* 0x0000b400ac047a23 */ /* 0x000fe4000001080c */
[----:B------:R-:W-:Y:S01]  /*e8d0*/  IMAD.MOV.U32 R206, RZ, RZ, R99 ;  /* 0x000000ffffce7224 */ /* 0x000fe200078e0063 */
[----:B------:R-:W-:Y:S01]  /*e8e0*/  MOV R99, R100 ;  /* 0x0000006400637202 */ /* 0x000fe20000000f00 */
[----:B------:R-:W-:Y:S02]  /*e8f0*/  IMAD.MOV.U32 R173, RZ, RZ, R114 ;  /* 0x000000ffffad7224 */ /* 0x000fe400078e0072 */
[--C-:B------:R-:W-:Y:S02]  /*e900*/  FFMA.FTZ R7, R102, c[0x0][0x2d0], -R3.reuse ;  /* 0x0000b40066077a23 */ /* 0x100fe40000010803 */
[----:B------:R-:W-:-:S02]  /*e910*/  FFMA.FTZ R12, R103, c[0x0][0x2d0], -R3 ;  /* 0x0000b400670c7a23 */ /* 0x000fc40000010803 */
[----:B------:R-:W-:Y:S02]  /*e920*/  IMAD.MOV.U32 R114, RZ, RZ, R101 ;  /* 0x000000ffff727224 */ /* 0x000fe400078e0065 */
[C---:B------:R-:W-:Y:S01]  /*e930*/  HMMA.16816.F32.BF16 R100, R8.reuse, R20, R156 ;  /* 0x000000140864723c */ /* 0x040fe2000004189c */
[----:B------:R-:W1:Y:S01]  /*e940*/  LDSM.16.MT88.4 R156, [R233+0x1900] ;  /* 0x00190000e99c783b */ /* 0x000e620000004200 */
[----:B------:R-:W-:Y:S01]  /*e950*/  FFMA.FTZ R6, R175, c[0x0][0x2d0], -R3 ;  /* 0x0000b400af067a23 */ /* 0x000fe20000010803 */
[----:B------:R-:W-:Y:S01]  /*e960*/  MOV R175, R98 ;  /* 0x0000006200af7202 */ /* 0x000fe20000000f00 */
[----:B------:R-:W-:Y:S02]  /*e970*/  IMAD.MOV.U32 R98, RZ, RZ, R115 ;  /* 0x000000ffff627224 */ /* 0x000fe400078e0073 */
[----:B------:R-:W-:Y:S01]  /*e980*/  IMAD.MOV.U32 R115, RZ, RZ, R96 ;  /* 0x000000ffff737224 */ /* 0x000fe200078e0060 */
[----:B------:R-:W-:Y:S01]  /*e990*/  MOV R96, R97 ;  /* 0x0000006100607202 */ /* 0x000fe20000000f00 */
[----:B------:R-:W-:Y:S01]  /*e9a0*/  HMMA.16816.F32.BF16 R48, R8, R18, R48 ;  /* 0x000000120830723c */ /* 0x000fe20000041830 */
[----:B------:R2:W-:Y:S01]  /*e9b0*/  MUFU.EX2 R19, R2 ;  /* 0x0000000200137308 */ /* 0x0005e20000000800 */
[----:B------:R-:W-:Y:S01]  /*e9c0*/  IMAD.MOV.U32 R207, RZ, RZ, R118 ;  /* 0x000000ffffcf7224 */ /* 0x000fe200078e0076 */
[----:B------:R-:W-:Y:S01]  /*e9d0*/  MOV R172, R119 ;  /* 0x0000007700ac7202 */ /* 0x000fe20000000f00 */
[----:B------:R-:W-:-:S04]  /*e9e0*/  IMAD.MOV.U32 R97, RZ, RZ, R116 ;  /* 0x000000ffff617224 */ /* 0x000fc800078e0074 */
[----:B------:R-:W-:Y:S01]  /*e9f0*/  HMMA.16816.F32.BF16 R44, R8, R22, R44 ;  /* 0x00000016082c723c */ /* 0x000fe2000004182c */
[----:B------:R3:W-:Y:S01]  /*ea00*/  MUFU.EX2 R21, R0 ;  /* 0x0000000000157308 */ /* 0x0007e20000000800 */
[----:B------:R-:W-:-:S06]  /*ea10*/  MOV R205, c[0x0][0x2c4] ;  /* 0x0000b10000cd7a02 */ /* 0x000fcc0000000f00 */
[----:B------:R-:W-:Y:S01]  /*ea20*/  HMMA.16816.F32.BF16 R116, R8, R16, R128 ;  /* 0x000000100874723c */ /* 0x000fe20000041880 */
[----:B--2---:R-:W-:Y:S01]  /*ea30*/  FADD.FTZ R2, R192, R190 ;  /* 0x000000bec0027221 */ /* 0x004fe20000010000 */
[----:B------:R-:W-:Y:S03]  /*ea40*/  MUFU.EX2 R22, R15 ;  /* 0x0000000f00167308 */ /* 0x000fe60000000800 */
[----:B------:R-:W-:Y:S02]  /*ea50*/  FADD.FTZ R3, R188, R2 ;  /* 0x00000002bc037221 */ /* 0x000fe40000010000 */
[----:B---3--:R-:W-:-:S03]  /*ea60*/  FADD.FTZ R0, R123, R120 ;  /* 0x000000787b007221 */ /* 0x008fc60000010000 */
[----:B------:R2:W-:Y:S01]  /*ea70*/  MUFU.EX2 R16, R4 ;  /* 0x0000000400107308 */ /* 0x0005e20000000800 */
[----:B------:R-:W-:-:S07]  /*ea80*/  FADD.FTZ R2, R122, R0 ;  /* 0x000000007a027221 */ /* 0x000fce0000010000 */
[----:B------:R-:W-:Y:S01]  /*ea90*/  MUFU.EX2 R23, R14 ;  /* 0x0000000e00177308 */ /* 0x000fe20000000800 */
[----:B------:R-:W-:-:S07]  /*eaa0*/  ISETP.NE.AND P4, PT, R205, 0x1, PT ;  /* 0x00000001cd00780c */ /* 0x000fce0003f85270 */
[----:B------:R3:W-:Y:S01]  /*eab0*/  MUFU.EX2 R15, R5 ;  /* 0x00000005000f7308 */ /* 0x0007e20000000800 */
[----:B--2---:R-:W-:-:S04]  /*eac0*/  FADD.FTZ R4, R206, R231 ;  /* 0x000000e7ce047221 */ /* 0x004fc80000010000 */
[----:B------:R-:W-:-:S03]  /*ead0*/  FADD.FTZ R0, R174, R4 ;  /* 0x00000004ae007221 */ /* 0x000fc60000010000 */
[----:B------:R-:W-:Y:S01]  /*eae0*/  MUFU.EX2 R17, R29 ;  /* 0x0000001d00117308 */ /* 0x000fe20000000800 */
[----:B------:R-:W-:-:S07]  /*eaf0*/  FADD.FTZ R4, R189, R3 ;  /* 0x00000003bd047221 */ /* 0x000fce0000010000 */
[----:B------:R-:W2:Y:S01]  /*eb00*/  MUFU.EX2 R20, R28 ;  /* 0x0000001c00147308 */ /* 0x000ea20000000800 */
[----:B---3--:R-:W-:-:S07]  /*eb10*/  FADD.FTZ R5, R228, R195 ;  /* 0x000000c3e4057221 */ /* 0x008fce0000010000 */
[----:B------:R3:W-:Y:S01]  /*eb20*/  MUFU.EX2 R8, R25 ;  /* 0x0000001900087308 */ /* 0x0007e20000000800 */
[----:B------:R-:W-:-:S07]  /*eb30*/  FADD.FTZ R5, R230, R5 ;  /* 0x00000005e6057221 */ /* 0x000fce0000010000 */
[----:B------:R-:W1:Y:S01]  /*eb40*/  MUFU.EX2 R18, R24 ;  /* 0x0000001800127308 */ /* 0x000e620000000800 */
[----:B------:R-:W-:-:S07]  /*eb50*/  FADD.FTZ R3, R121, R2 ;  /* 0x0000000279037221 */ /* 0x000fce0000010000 */
[----:B------:R-:W-:Y:S08]  /*eb60*/  MUFU.EX2 R11, R6 ;  /* 0x00000006000b7308 */ /* 0x000ff00000000800 */
[----:B------:R1:W1:Y:S08]  /*eb70*/  MUFU.EX2 R14, R7 ;  /* 0x00000007000e7308 */ /* 0x0002700000000800 */
[----:B------:R-:W-:Y:S08]  /*eb80*/  MUFU.EX2 R10, R12 ;  /* 0x0000000c000a7308 */ /* 0x000ff00000000800 */
[----:B------:R2:W2:Y:S01]  /*eb90*/  MUFU.EX2 R9, R13 ;  /* 0x0000000d00097308 */ /* 0x0004a20000000800 */
[----:B------:R-:W-:Y:S01]  /*eba0*/  FADD.FTZ R2, R175, R0 ;  /* 0x00000000af027221 */ /* 0x000fe20000010000 */
[----:B------:R-:W-:Y:S01]  /*ebb0*/  MOV R204, R207 ;  /* 0x000000cf00cc7202 */ /* 0x000fe20000000f00 */
[----:B------:R-:W-:-:S02]  /*ebc0*/  FADD.FTZ R0, R229, R5 ;  /* 0x00000005e5007221 */ /* 0x000fc40000010000 */
[----:B---3--:R-:W-:Y:S02]  /*ebd0*/  FADD.FTZ R25, R191, R4 ;  /* 0x00000004bf197221 */ /* 0x008fe40000010000 */
[----:B-1----:R-:W1:Y:S01]  /*ebe0*/  LDSM.16.MT88.4 R4, [R235+0x3900] ;  /* 0x00390000eb04783b */ /* 0x002e620000004200 */
[----:B------:R-:W-:Y:S01]  /*ebf0*/  FADD.FTZ R24, R124, R3 ;  /* 0x000000037c187221 */ /* 0x000fe20000010000 */
[----:B------:R-:W-:Y:S01]  /*ec00*/  MOV R230, R125 ;  /* 0x0000007d00e67202 */ /* 0x000fe20000000f00 */
[----:B------:R-:W-:Y:S01]  /*ec10*/  FADD.FTZ R3, R194, R2 ;  /* 0x00000002c2037221 */ /* 0x000fe20000010000 */
[----:B--2---:R-:W-:Y:S01]  /*ec20*/  F2FP.BF16.PACK_AB R128, R20, R17 ;  /* 0x000000111480723e */ /* 0x004fe200000010ff */
[----:B------:R-:W-:Y:S01]  /*ec30*/  IMAD.SHL.U32 R2, R204, 0x80, RZ ;  /* 0x00000080cc027824 */ /* 0x000fe200078e00ff */
[----:B------:R-:W-:Y:S01]  /*ec40*/  F2FP.BF16.PACK_AB R129, R18, R8 ;  /* 0x000000081281723e */ /* 0x000fe200000010ff */
[----:B------:R-:W-:Y:S01]  /*ec50*/  IMAD.MOV.U32 R229, RZ, RZ, R126 ;  /* 0x000000ffffe57224 */ /* 0x000fe200078e007e */
[----:B------:R-:W-:-:S02]  /*ec60*/  F2FP.BF16.PACK_AB R130, R26, R27 ;  /* 0x0000001b1a82723e */ /* 0x000fc400000010ff */
[----:B------:R-:W-:Y:S02]  /*ec70*/  MOV R13, R127 ;  /* 0x0000007f000d7202 */ /* 0x000fe40000000f00 */
[----:B------:R-:W-:Y:S01]  /*ec80*/  F2FP.BF16.PACK_AB R131, R23, R22 ;  /* 0x000000161783723e */ /* 0x000fe200000010ff */
[----:B------:R-:W-:Y:S01]  /*ec90*/  FADD.FTZ R12, R193, R0 ;  /* 0x00000000c10c7221 */ /* 0x000fe20000010000 */
[----:B------:R-:W-:Y:S01]  /*eca0*/  F2FP.BF16.PACK_AB R124, R16, R15 ;  /* 0x0000000f107c723e */ /* 0x000fe200000010ff */
[----:B------:R-:W-:Y:S01]  /*ecb0*/  IMAD.MOV.U32 R206, RZ, RZ, R172 ;  /* 0x000000ffffce7224 */ /* 0x000fe200078e00ac */
[----:B------:R-:W-:Y:S01]  /*ecc0*/  F2FP.BF16.PACK_AB R125, R14, R11 ;  /* 0x0000000b0e7d723e */ /* 0x000fe200000010ff */
[----:B------:R-:W-:Y:S01]  /*ecd0*/  IMAD.MOV.U32 R207, RZ, RZ, R173 ;  /* 0x000000ffffcf7224 */ /* 0x000fe200078e00ad */
[----:B------:R-:W-:Y:S01]  /*ece0*/  F2FP.BF16.PACK_AB R126, R21, R19 ;  /* 0x00000013157e723e */ /* 0x000fe200000010ff */
[----:B------:R-:W-:Y:S01]  /*ecf0*/  IMAD.MOV.U32 R227, RZ, RZ, R98 ;  /* 0x000000ffffe37224 */ /* 0x000fe200078e0062 */
[----:B------:R-:W-:Y:S01]  /*ed00*/  F2FP.BF16.PACK_AB R127, R9, R10 ;  /* 0x0000000a097f723e */ /* 0x000fe200000010ff */
[----:B------:R-:W-:Y:S01]  /*ed10*/  @P4 IMAD.HI.U32 R0, R2, c[0x0][0x2c8], RZ ;  /* 0x0000b20002004a27 */ /* 0x000fe200078e00ff */
[-C--:B------:R-:W-:Y:S01]  /*ed20*/  HMMA.16816.F32.BF16 R144, R128, R156.reuse, R144 ;  /* 0x0000009c8090723c */ /* 0x080fe20000041890 */
[----:B------:R-:W-:Y:S01]  /*ed30*/  MOV R225, R207 ;  /* 0x000000cf00e17202 */ /* 0x000fe20000000f00 */
[----:B------:R-:W2:Y:S01]  /*ed40*/  LDSM.16.MT88.4 R172, [R234+0x1900] ;  /* 0x00190000eaac783b */ /* 0x000ea20000004200 */
[----:B------:R-:W-:Y:S01]  /*ed50*/  IMAD.MOV.U32 R226, RZ, RZ, R206 ;  /* 0x000000ffffe27224 */ /* 0x000fe200078e00ce */
[----:B------:R-:W-:Y:S01]  /*ed60*/  @P4 SHF.R.U32.HI R2, RZ, c[0x0][0x2cc], R0 ;  /* 0x0000b300ff024a19 */ /* 0x000fe20000011600 */
[----:B------:R-:W-:Y:S01]  /*ed70*/  IMAD.MOV.U32 R224, RZ, RZ, R99 ;  /* 0x000000ffffe07224 */ /* 0x000fe200078e0063 */
[----:B------:R-:W-:Y:S01]  /*ed80*/  MOV R29, R114 ;  /* 0x00000072001d7202 */ /* 0x000fe20000000f00 */
[----:B------:R-:W-:Y:S01]  /*ed90*/  IMAD.MOV.U32 R28, RZ, RZ, R115 ;  /* 0x000000ffff1c7224 */ /* 0x000fe200078e0073 */
[C---:B------:R-:W-:Y:S01]  /*eda0*/  HMMA.16816.F32.BF16 R148, R124.reuse, R156, R148 ;  /* 0x0000009c7c94723c */ /* 0x040fe20000041894 */
[----:B------:R-:W-:Y:S01]  /*edb0*/  MOV R231, R96 ;  /* 0x0000006000e77202 */ /* 0x000fe20000000f00 */
[----:B------:R-:W-:Y:S01]  /*edc0*/  IMAD.MOV.U32 R228, RZ, RZ, R97 ;  /* 0x000000ffffe47224 */ /* 0x000fe200078e0061 */
[----:B------:R-:W-:Y:S01]  /*edd0*/  MOV R0, R113 ;  /* 0x0000007100007202 */ /* 0x000fe20000000f00 */
[----:B------:R-:W3:Y:S04]  /*ede0*/  LDSM.16.MT88.4 R188, [R236+0x1900] ;  /* 0x00190000ecbc783b */ /* 0x000ee80000004200 */
[-C--:B------:R-:W-:Y:S01]  /*edf0*/  HMMA.16816.F32.BF16 R152, R124, R158.reuse, R152 ;  /* 0x0000009e7c98723c */ /* 0x080fe20000041898 */
[----:B------:R-:W2:Y:S04]  /*ee00*/  LDSM.16.MT88.4 R204, [R235+0x1900] ;  /* 0x00190000ebcc783b */ /* 0x000ea80000004200 */
[----:B------:R-:W2:Y:S03]  /*ee10*/  LDSM.16.MT88.4 R96, [R234+0x3900] ;  /* 0x00390000ea60783b */ /* 0x000ea60000004200 */
[----:B------:R-:W-:Y:S07]  /*ee20*/  HMMA.16816.F32.BF16 R156, R128, R158, R60 ;  /* 0x0000009e809c723c */ /* 0x000fee000004183c */
[----:B------:R-:W-:-:S02]  /*ee30*/  IMAD.MOV.U32 R63, RZ, RZ, R112 ;  /* 0x000000ffff3f7224 */ /* 0x000fc400078e0070 */
[----:B------:R-:W2:Y:S01]  /*ee40*/  LDSM.16.MT88.4 R112, [R236+0x3900] ;  /* 0x00390000ec70783b */ /* 0x000ea20000004200 */
[----:B------:R-:W-:Y:S01]  /*ee50*/  FADD.FTZ R0, R0, R25 ;  /* 0x0000001900007221 */ /* 0x000fe20000010000 */
[----:B-1----:R-:W-:Y:S03]  /*ee60*/  HMMA.16816.F32.BF16 R120, R124, R4, R36 ;  /* 0x000000047c78723c */ /* 0x002fe60000041824 */
[----:B------:R-:W-:-:S05]  /*ee70*/  FADD.FTZ R0, R230, R0 ;  /* 0x00000000e6007221 */ /* 0x000fca0000010000 */
        /* <DEDUP_REMOVED lines=14> */
[----:B------:R-:W-:Y:S01]  /*ef60*/  FADD.FTZ R5, R30, R5 ;  /* 0x000000051e057221 */ /* 0x000fe20000010000 */
[----:B--2---:R-:W-:Y:S01]  /*ef70*/  HMMA.16816.F32.BF16 R160, R128, R172, R160 ;  /* 0x000000ac80a0723c */ /* 0x004fe200000418a0 */
[----:B------:R-:W-:Y:S01]  /*ef80*/  FADD.FTZ R0, R208, R0 ;  /* 0x00000000d0007221 */ /* 0x000fe20000010000 */
[----:B----4-:R-:W-:Y:S01]  /*ef90*/  IADD3 R2, -R210, R211, R2 ;  /* 0x000000d3d2027210 */ /* 0x010fe20007ffe102 */
[----:B------:R-:W-:-:S02]  /*efa0*/  FADD.FTZ R3, R40, R3 ;  /* 0x0000000328037221 */ /* 0x000fc40000010000 */
[----:B------:R-:W-:Y:S02]  /*efb0*/  FADD.FTZ R4, R138, R4 ;  /* 0x000000048a047221 */ /* 0x000fe40000010000 */
[----:B------:R-:W-:Y:S01]  /*efc0*/  FADD.FTZ R5, R31, R5 ;  /* 0x000000051f057221 */ /* 0x000fe20000010000 */
[----:B------:R-:W-:Y:S01]  /*efd0*/  HMMA.16816.F32.BF16 R164, R124, R172, R164 ;  /* 0x000000ac7ca4723c */ /* 0x000fe200000418a4 */
[----:B------:R-:W-:Y:S02]  /*efe0*/  FADD.FTZ R3, R43, R3 ;  /* 0x000000032b037221 */ /* 0x000fe40000010000 */
[----:B------:R-:W-:-:S05]  /*eff0*/  FADD.FTZ R4, R140, R4 ;  /* 0x000000048c047221 */ /* 0x000fca0000010000 */
[----:B------:R-:W-:Y:S01]  /*f000*/  HMMA.16816.F32.BF16 R168, R124, R174, R168 ;  /* 0x000000ae7ca8723c */ /* 0x000fe200000418a8 */
[----:B------:R-:W-:-:S07]  /*f010*/  FADD.FTZ R5, R42, R5 ;  /* 0x000000052a057221 */ /* 0x000fce0000010000 */
[-C--:B---3--:R-:W-:Y:S08]  /*f020*/  HMMA.16816.F32.BF16 R176, R128, R188.reuse, R176 ;  /* 0x000000bc80b0723c */ /* 0x088ff000000418b0 */
        /* <DEDUP_REMOVED lines=22> */
[----:B------:R-:W-:Y:S01]  /*f190*/  HMMA.16816.F32.BF16 R124, R124, R6, R32 ;  /* 0x000000067c7c723c */ /* 0x000fe20000041820 */
[----:B------:R-:W-:-:S07]  /*f1a0*/  FADD.FTZ R5, R41, R5 ;  /* 0x0000000529057221 */ /* 0x000fce0000010000 */
[----:B------:R-:W-:Y:S07]  /*f1b0*/  HMMA.16816.F32.BF16 R128, R128, R6, R48 ;  /* 0x000000068080723c */ /* 0x000fee0000041830 */
[----:B------:R-:W-:Y:S01]  /*f1c0*/  FADD.FTZ R6, R209, R0 ;  /* 0x00000000d1067221 */ /* 0x000fe20000010000 */
[----:B------:R-:W-:-:S04]  /*f1d0*/  SHF.R.S32.HI R0, RZ, 0x1f, R2 ;  /* 0x0000001fff007819 */ /* 0x000fc80000011402 */
[----:B------:R-:W-:Y:S01]  /*f1e0*/  LEA.HI R2, R0, R2, RZ, 0x6 ;  /* 0x0000000200027211 */ /* 0x000fe200078f30ff */
[----:B------:R-:W-:Y:S02]  /*f1f0*/  FADD.FTZ R6, R17, R6 ;  /* 0x0000000611067221 */ /* 0x000fe40000010000 */
[----:B------:R-:W-:Y:S01]  /*f200*/  FADD.FTZ R3, R133, R3 ;  /* 0x0000000385037221 */ /* 0x000fe20000010000 */
[----:B------:R-:W-:Y:S01]  /*f210*/  SHF.R.S32.HI R2, RZ, 0x6, R2 ;  /* 0x00000006ff027819 */ /* 0x000fe20000011402 */
[----:B------:R-:W-:Y:S02]  /*f220*/  FADD.FTZ R8, R8, R4 ;  /* 0x0000000408087221 */ /* 0x000fe40000010000 */
[----:B------:R-:W-:Y:S02]  /*f230*/  FADD.FTZ R0, R11, R5 ;  /* 0x000000050b007221 */ /* 0x000fe40000010000 */
[----:B------:R-:W-:Y:S01]  /*f240*/  FADD.FTZ R4, R20, R6 ;  /* 0x0000000614047221 */ /* 0x000fe20000010000 */
[----:B------:R-:W-:Y:S01]  /*f250*/  IMNMX R6, RZ, R2, !PT ;  /* 0x00000002ff067217 */ /* 0x000fe20007800200 */
        /* <DEDUP_REMOVED lines=10> */
[----:B------:R-:W-:Y:S02]  /*f300*/  FADD.FTZ R5, R23, R3 ;  /* 0x0000000317057221 */ /* 0x000fe40000010000 */
[----:B------:R-:W-:Y:S01]  /*f310*/  FADD.FTZ R3, R21, R4 ;  /* 0x0000000415037221 */ /* 0x000fe20000010000 */
[----:B------:R2:W-:Y:S01]  /*f320*/  STL [R1+0xa8], R6 ;  /* 0x0000a80601007387 */ /* 0x0005e20000100800 */
[----:B------:R-:W-:-:S03]  /*f330*/  IADD3 R228, R227, -0x2, RZ ;  /* 0xfffffffee3e47810 */ /* 0x000fc60007ffe0ff */
[----:B------:R2:W-:Y:S04]  /*f340*/  STL [R1+0x98], R5 ;  /* 0x0000980501007387 */ /* 0x0005e80000100800 */
[----:B------:R2:W-:Y:S01]  /*f350*/  STL [R1+0xa0], R3 ;  /* 0x0000a00301007387 */ /* 0x0005e20000100800 */
[----:B------:R-:W-:Y:S01]  /*f360*/  ISETP.GE.AND P0, PT, R228, R6, PT ;  /* 0x00000006e400720c */ /* 0x000fe20003f06270 */
[----:B-1----:R-:W-:-:S05]  /*f370*/  FADD.FTZ R0, R9, R2 ;  /* 0x0000000209007221 */ /* 0x002fca0000010000 */
[----:B------:R2:W-:Y:S07]  /*f380*/  STL [R1+0xa4], R0 ;  /* 0x0000a40001007387 */ /* 0x0005ee0000100800 */
[----:B------:R-:W-:Y:S05]  /*f390*/  @!P0 BRA `(.L_x_1728) ;  /* 0x00005f3000008947 */ /* 0x000fea0003800000 */
[----:B------:R1:W-:Y:S01]  /*f3a0*/  STL [R1+0x70], R228 ;  /* 0x000070e401007387 */ /* 0x0003e20000100800 */
[----:B------:R-:W-:Y:S01]  /*f3b0*/  IMAD.MOV.U32 R132, RZ, RZ, R136 ;  /* 0x000000ffff847224 */ /* 0x000fe200078e0088 */
[----:B------:R-:W-:Y:S01]  /*f3c0*/  MOV R139, R134 ;  /* 0x00000086008b7202 */ /* 0x000fe20000000f00 */
[----:B--2---:R-:W-:Y:S01]  /*f3d0*/  IMAD.MOV.U32 R3, RZ, RZ, R137 ;  /* 0x000000ffff037224 */ /* 0x004fe200078e0089 */
[----:B------:R-:W-:-:S02]  /*f3e0*/  MOV R138, R135 ;  /* 0x00000087008a7202 */ /* 0x000fc40000000f00 */
.L_x_1729:
[----:B------:R-:W2:Y:S01]  /*f3f0*/  LDL.LU R36, [R1+0x70] ;  /* 0x0000700001247983 */ /* 0x000ea20000300800 */
[----:B------:R-:W-:Y:S04]  /*f400*/  DEPBAR.LE SB0, 0x0 ;  /* 0x000080000000791a */ /* 0x000fe80000000000 */
[----:B---3--:R-:W3:Y:S01]  /*f410*/  LDL.64 R24, [R1+0xb8] ;  /* 0x0000b80001187983 */ /* 0x008ee20000100a00 */
[----:B------:R-:W-:Y:S05]  /*f420*/  WARPSYNC 0xffffffff ;  /* 0xffffffff00007948 */ /* 0x000fea0003800000 */
[----:B------:R-:W3:Y:S04]  /*f430*/  LDL R30, [R1+0xe0] ;  /* 0x0000e000011e7983 */ /* 0x000ee80000100800 */
[----:B------:R-:W-:Y:S08]  /*f440*/  BAR.SYNC.DEFER_BLOCKING 0x0 ;  /* 0x0000000000007b1d */ /* 0x000ff00000010000 */
[----:B-----5:R-:W-:Y:S04]  /*f450*/  STL [R1+0xe8], R243 ;  /* 0x0000e8f301007387 */ /* 0x020fe80000100800 */
[----:B------:R-:W-:Y:S04]  /*f460*/  STL [R1+0x100], R248 ;  /* 0x000100f801007387 */ /* 0x000fe80000100800 */
[----:B------:R-:W-:Y:S04]  /*f470*/  STL [R1+0x13c], R128 ;  /* 0x00013c8001007387 */ /* 0x000fe80000100800 */
[----:B------:R-:W-:Y:S04]  /*f480*/  STL [R1+0xfc], R232 ;  /* 0x0000fce801007387 */ /* 0x000fe80000100800 */
[----:B------:R-:W-:Y:S08]  /*f490*/  LDSM.16.M88.4 R64, [R239+0x8100] ;  /* 0x00810000ef40783b */ /* 0x000ff00000000200 */
        /* <DEDUP_REMOVED lines=18> */
[----:B------:R1:W-:Y:S04]  /*f5c0*/  STL [R1+0xf0], R250 ;  /* 0x0000f0fa01007387 */ /* 0x0003e80000100800 */
[----:B------:R-:W4:Y:S04]  /*f5d0*/  LDL R128, [R1+0xc0] ;  /* 0x0000c00001807983 */ /* 0x000f280000100800 */
[----:B------:R-:W-:Y:S04]  /*f5e0*/  STL [R1+0x134], R130 ;  /* 0x0001348201007387 */ /* 0x000fe80000100800 */
[----:B------:R1:W-:Y:S04]  /*f5f0*/  STL [R1+0x130], R131 ;  /* 0x0001308301007387 */ /* 0x0003e80000100800 */
[----:B------:R2:W-:Y:S04]  /*f600*/  STL [R1+0xf4], R249 ;  /* 0x0000f4f901007387 */ /* 0x0005e80000100800 */
[----:B------:R-:W-:Y:S04]  /*f610*/  STL [R1+0x138], R129 ;  /* 0x0001388101007387 */ /* 0x000fe80000100800 */
[----:B------:R-:W-:Y:S04]  /*f620*/  STL [R1+0x108], R247 ;  /* 0x000108f701007387 */ /* 0x000fe80000100800 */
[----:B-1----:R-:W4:Y:S06]  /*f630*/  LDL.64 R250, [R1+0xd8] ;  /* 0x0000d80001fa7983 */ /* 0x002f2c0000100a00 */
[----:B------:R-:W-:Y:S04]  /*f640*/  STL [R1+0x104], R241 ;  /* 0x000104f101007387 */ /* 0x000fe80000100800 */
[----:B------:R-:W4:Y:S06]  /*f650*/  LDL.64 R130, [R1+0xd0] ;  /* 0x0000d00001827983 */ /* 0x000f2c0000100a00 */
[----:B------:R-:W-:Y:S04]  /*f660*/  STL [R1+0x118], R238 ;  /* 0x000118ee01007387 */ /* 0x000fe80000100800 */
[----:B------:R-:W-:Y:S04]  /*f670*/  STL [R1+0x124], R237 ;  /* 0x000124ed01007387 */ /* 0x000fe80000100800 */
[----:B------:R-:W-:Y:S04]  /*f680*/  STL [R1+0x120], R244 ;  /* 0x000120f401007387 */ /* 0x000fe80000100800 */
[----:B------:R-:W-:Y:S04]  /*f690*/  STL [R1+0x110], R245 ;  /* 0x000110f501007387 */ /* 0x000fe80000100800 */
[----:B------:R-:W-:Y:S04]  /*f6a0*/  STL [R1+0x11c], R242 ;  /* 0x00011cf201007387 */ /* 0x000fe80000100800 */
[----:B------:R-:W-:Y:S04]  /*f6b0*/  STL [R1+0x10c], R246 ;  /* 0x00010cf601007387 */ /* 0x000fe80000100800 */
[----:B------:R-:W-:Y:S01]  /*f6c0*/  STL [R1+0x114], R240 ;  /* 0x000114f001007387 */ /* 0x000fe20000100800 */
[C---:B--2---:R-:W-:Y:S02]  /*f6d0*/  ISETP.GE.AND P0, PT, R36.reuse, RZ, PT ;  /* 0x000000ff2400720c */ /* 0x044fe40003f06270 */
[----:B------:R-:W-:Y:S04]  /*f6e0*/  MOV R243, R36 ;  /* 0x0000002400f37202 */ /* 0x000fe80000000f00 */
[C---:B------:R-:W-:Y:S02]  /*f6f0*/  ISETP.GE.AND P4, PT, R243.reuse, 0x1, PT ;  /* 0x00000001f300780c */ /* 0x040fe40003f86270 */
[----:B------:R-:W-:Y:S05]  /*f700*/  IADD3 R249, R243, -0x1, RZ ;  /* 0xfffffffff3f97810 */ /* 0x000fea0007ffe0ff */
[----:B------:R-:W-:Y:S01]  /*f710*/  @P0 SHF.R.S32.HI R0, RZ, 0x1f, R36 ;  /* 0x0000001fff000819 */ /* 0x000fe20000011424 */
[----:B------:R-:W-:Y:S04]  /*f720*/  @P0 IMAD.WIDE.U32 R28, R36, c[0x0][0x208], RZ ;  /* 0x00008200241c0a25 */ /* 0x000fe800078e00ff */
[----:B------:R-:W-:Y:S04]  /*f730*/  @P0 IMAD R0, R0, c[0x0][0x208], RZ ;  /* 0x0000820000000a24 */ /* 0x000fe800078e02ff */
[----:B------:R-:W-:Y:S01]  /*f740*/  @P0 IMAD R2, R36, c[0x0][0x20c], R0 ;  /* 0x0000830024020a24 */ /* 0x000fe200078e0200 */
[C---:B---3--:R-:W-:Y:S02]  /*f750*/  @P0 LEA R0, P1, R28.reuse, R24, 0x6 ;  /* 0x000000181c000211 */ /* 0x048fe400078230ff */
[C---:B------:R-:W-:Y:S02]  /*f760*/  HMMA.16816.F32.BF16 R24, R60.reuse, R32, RZ ;  /* 0x000000203c18723c */ /* 0x040fe400000418ff */
[----:B------:R-:W-:Y:S04]  /*f770*/  @P0 IADD3 R2, R29, R2, RZ ;  /* 0x000000021d020210 */ /* 0x000fe80007ffe0ff */
[----:B------:R-:W-:Y:S01]  /*f780*/  @P0 LEA.HI.X R2, R28, R30, R2, 0x6, P1 ;  /* 0x0000001e1c020211 */ /* 0x000fe200008f3402 */
[----:B------:R-:W-:Y:S01]  /*f790*/  IMAD.U32 R32, RZ, RZ, UR7 ;  /* 0x00000007ff207e24 */ /* 0x000fe2000f8e00ff */
[-C--:B------:R-:W-:Y:S01]  /*f7a0*/  HMMA.16816.F32.BF16 R28, R60, R34.reuse, RZ ;  /* 0x000000223c1c723c */ /* 0x080fe200000418ff */
[C---:B------:R-:W-:Y:S04]  /*f7b0*/  @P0 LEA R40, P1, R0.reuse, c[0x0][0x1f8], 0x1 ;  /* 0x00007e0000280a11 */ /* 0x040fe800078208ff */
[----:B------:R-:W-:Y:S02]  /*f7c0*/  @P0 LEA.HI.X R41, R0, c[0x0][0x1fc], R2, 0x1, P1 ;  /* 0x00007f0000290a11 */ /* 0x000fe400008f0c02 */
[----:B------:R-:W-:Y:S02]  /*f7d0*/  @P0 IADD3 R44, P1, R40, UR7, RZ ;  /* 0x00000007282c0c10 */ /* 0x000fe4000ff3e0ff */
[----:B------:R-:W-:Y:S01]  /*f7e0*/  IADD3 R0, R32, 0x80, RZ ;  /* 0x0000008020007810 */ /* 0x000fe20007ffe0ff */
[----:B------:R-:W-:Y:S01]  /*f7f0*/  @!PT LDS RZ, [RZ] ;  /* 0x00000000fffff984 */ /* 0x000fe20000000800 */
[----:B------:R-:W-:Y:S01]  /*f800*/  @!PT LDS RZ, [RZ] ;  /* 0x00000000fffff984 */ /* 0x000fe20000000800 */
[----:B------:R-:W-:Y:S01]  /*f810*/  @!PT LDS RZ, [RZ] ;  /* 0x00000000fffff984 */ /* 0x000fe20000000800 */
[----:B------:R1:W-:Y:S01]  /*f820*/  @P0 LDGSTS.E.BYPASS.LTC128B.128 [R252+0x100], [R40.64], !P6 ;  /* 0x0010000028fc0fae */ /* 0x0003e2000f101d48 */
[C---:B------:R-:W-:Y:S02]  /*f830*/  HMMA.16816.F32.BF16 R32, R64.reuse, R34, RZ ;  /* 0x000000224020723c */ /* 0x040fe400000418ff */
[----:B------:R-:W-:Y:S02]  /*f840*/  @P0 IADD3.X R45, R41, UR5, RZ, P1, !PT ;  /* 0x00000005292d0c10 */ /* 0x000fe40008ffe4ff */
[C---:B------:R-:W-:Y:S02]  /*f850*/  @P0 IADD3 R52, P2, R44.reuse, UR7, RZ ;  /* 0x000000072c340c10 */ /* 0x040fe4000ff5e0ff */
[-C--:B------:R-:W-:Y:S01]  /*f860*/  @P0 IADD3 R46, P1, R44, R0.reuse, RZ ;  /* 0x000000002c2e0210 */ /* 0x080fe20007f3e0ff */
[----:B------:R1:W-:Y:S01]  /*f870*/  @P0 LDGSTS.E.BYPASS.LTC128B.128 [R252+0x2100], [R40.64+0x80], !P5 ;  /* 0x0210008028fc0fae */ /* 0x0003e2000e901d48 */
[-C--:B------:R-:W-:Y:S01]  /*f880*/  HMMA.16816.F32.BF16 R36, R64, R48.reuse, RZ ;  /* 0x000000304024723c */ /* 0x080fe200000418ff */
[C---:B------:R-:W-:Y:S03]  /*f890*/  @P0 IADD3.X R53, R45.reuse, UR5, RZ, P2, !PT ;  /* 0x000000052d350c10 */ /* 0x040fe600097fe4ff */
[----:B------:R-:W-:Y:S02]  /*f8a0*/  @P0 IADD3.X R47, R45, UR4, RZ, P1, !PT ;  /* 0x000000042d2f0c10 */ /* 0x000fe40008ffe4ff */
[----:B------:R-:W-:Y:S01]  /*f8b0*/  @P4 SHF.R.S32.HI R2, RZ, 0x1f, R249 ;  /* 0x0000001fff024819 */ /* 0x000fe200000114f9 */
[----:B------:R2:W-:Y:S05]  /*f8c0*/  @P0 LDGSTS.E.BYPASS.LTC128B.128 [R252+0x900], [R44.64], !P6 ;  /* 0x009000002cfc0fae */ /* 0x0005ea000f101d48 */
[----:B------:R-:W-:Y:S03]  /*f8d0*/  @P4 IMAD R2, R2, c[0x0][0x1e0], RZ ;  /* 0x0000780002024a24 */ /* 0x000fe600078e02ff */
[----:B------:R2:W-:Y:S01]  /*f8e0*/  @P0 LDGSTS.E.BYPASS.LTC128B.128 [R252+0x2900], [R44.64+0x80], !P5 ;  /* 0x029000802cfc0fae */ /* 0x0005e2000e901d48 */
[----:B------:R-:W-:Y:S07]  /*f8f0*/  @P4 IMAD R2, R249, c[0x0][0x1e4], R2 ;  /* 0x00007900f9024a24 */ /* 0x000fee00078e0202 */
[----:B------:R3:W-:Y:S01]  /*f900*/  @P0 LDGSTS.E.BYPASS.LTC128B.128 [R252+0x1100], [R52.64], !P6 ;  /* 0x0110000034fc0fae */ /* 0x0007e2000f101d48 */
[C---:B-1----:R-:W-:Y:S07]  /*f910*/  HMMA.16816.F32.BF16 R40, R60.reuse, R48, RZ ;  /* 0x000000303c28723c */ /* 0x042fee00000418ff */
[----:B------:R2:W-:Y:S01]  /*f920*/  @P0 LDGSTS.E.BYPASS.LTC128B.128 [R252+0x3100], [R46.64], !P5 ;  /* 0x031000002efc0fae */ /* 0x0005e2000e901d48 */
[C---:B------:R-:W-:Y:S04]  /*f930*/  @P0 IADD3 R48, P1, R52.reuse, UR7, RZ ;  /* 0x0000000734300c10 */ /* 0x040fe8000ff3e0ff */
[C---:B------:R-:W-:Y:S05]  /*f940*/  @P0 IADD3.X R49, R53.reuse, UR5, RZ, P1, !PT ;  /* 0x0000000535310c10 */ /* 0x040fea0008ffe4ff */
[----:B------:R1:W-:Y:S01]  /*f950*/  @P0 LDGSTS.E.BYPASS.LTC128B.128 [R252+0x1900], [R48.64], !P6 ;  /* 0x0190000030fc0fae */ /* 0x0003e2000f101d48 */
[----:B---3--:R-:W-:Y:S07]  /*f960*/  @P0 IADD3 R52, P1, R52, R0, RZ ;  /* 0x0000000034340210 */ /* 0x008fee0007f3e0ff */
[----:B------:R-:W3:Y:S01]  /*f970*/  LDL R0, [R1+0x4] ;  /* 0x0000040001007983 */ /* 0x000ee20000100800 */
[----:B------:R-:W-:Y:S01]  /*f980*/  @P0 IADD3.X R53, R53, UR4, RZ, P1, !PT ;  /* 0x0000000435350c10 */ /* 0x000fe20008ffe4ff */
[-C--:B--2---:R-:W-:Y:S04]  /*f990*/  HMMA.16816.F32.BF16 R44, R60, R50.reuse, RZ ;  /* 0x000000323c2c723c */ /* 0x084fe800000418ff */
[----:B------:R2:W-:Y:S08]  /*f9a0*/  @P0 LDGSTS.E.BYPASS.LTC128B.128 [R252+0x3900], [R52.64], !P5 ;  /* 0x0390000034fc0fae */ /* 0x0005f0000e901d48 */
[----:B------:R-:W0:Y:S01]  /*f9b0*/  LDGDEPBAR ;  /* 0x00000000000079af */ /* 0x000e220000000000 */
[C---:B-1----:R-:W-:Y:S08]  /*f9c0*/  HMMA.16816.F32.BF16 R48, R64.reuse, R50, RZ ;  /* 0x000000324030723c */ /* 0x042ff000000418ff */
[-C--:B--2---:R-:W-:Y:S08]  /*f9d0*/  HMMA.16816.F32.BF16 R52, R64, R140.reuse, RZ ;  /* 0x0000008c4034723c */ /* 0x084ff000000418ff */
[C---:B------:R-:W-:Y:S08]  /*f9e0*/  HMMA.16816.F32.BF16 R56, R60.reuse, R140, RZ ;  /* 0x0000008c3c38723c */ /* 0x040ff000000418ff */
[-C--:B------:R-:W-:Y:S08]  /*f9f0*/  HMMA.16816.F32.BF16 R60, R60, R142.reuse, RZ ;  /* 0x0000008e3c3c723c */ /* 0x080ff000000418ff */
[----:B------:R-:W-:Y:S01]  /*fa00*/  HMMA.16816.F32.BF16 R64, R64, R142, RZ ;  /* 0x0000008e4040723c */ /* 0x000fe200000418ff */
[----:B------:R-:W-:Y:S07]  /*fa10*/  LDSM.16.M88.4 R140, [R240+0x8100] ;  /* 0x00810000f08c783b */ /* 0x000fee0000000200 */
[-C--:B------:R-:W-:Y:S08]  /*fa20*/  HMMA.16816.F32.BF16 R4, R208, R212.reuse, R4 ;  /* 0x000000d4d004723c */ /* 0x080ff00000041804 */
        /* <DEDUP_REMOVED lines=19> */
[----:B------:R-:W4:Y:S07]  /*fb60*/  LDSM.16.M88.4 R208, [R238+0x4900] ;  /* 0x00490000eed0783b */ /* 0x000f2e0000000200 */
[-C--:B-1----:R-:W-:Y:S08]  /*fb70*/  HMMA.16816.F32.BF16 R4, R140, R212.reuse, R4 ;  /* 0x000000d48c04723c */ /* 0x082ff00000041804 */
[C---:B--2---:R-:W-:Y:S08]  /*fb80*/  HMMA.16816.F32.BF16 R8, R220.reuse, R212, R8 ;  /* 0x000000d4dc08723c */ /* 0x044ff00000041808 */
[-C--:B------:R-:W-:Y:S08]  /*fb90*/  HMMA.16816.F32.BF16 R12, R220, R214.reuse, R12 ;  /* 0x000000d6dc0c723c */ /* 0x080ff0000004180c */
[C---:B------:R-:W-:Y:S01]  /*fba0*/  HMMA.16816.F32.BF16 R16, R140.reuse, R214, R16 ;  /* 0x000000d68c10723c */ /* 0x040fe20000041810 */
[----:B------:R-:W-:Y:S07]  /*fbb0*/  LDSM.16.M88.4 R212, [R237] ;  /* 0x00000000edd4783b */ /* 0x000fee0000000200 */
[-C--:B----4-:R-:W-:Y:S08]  /*fbc0*/  HMMA.16816.F32.BF16 R20, R140, R208.reuse, R20 ;  /* 0x000000d08c14723c */ /* 0x090ff00000041814 */
        /* <DEDUP_REMOVED lines=14> */
[----:B------:R-:W4:Y:S07]  /*fcb0*/  LDSM.16.M88.4 R140, [R237+0x800] ;  /* 0x00080000ed8c783b */ /* 0x000f2e0000000200 */
[-C--:B-1----:R-:W-:Y:S01]  /*fcc0*/  HMMA.16816.F32.BF16 R4, R208, R212.reuse, R4 ;  /* 0x000000d4d004723c */ /* 0x082fe20000041804 */
[----:B------:R-:W1:Y:S07]  /*fcd0*/  LDSM.16.M88.4 R224, [R237+0x1800] ;  /* 0x00180000ede0783b */ /* 0x000e6e0000000200 */
[C---:B--2---:R-:W-:Y:S08]  /*fce0*/  HMMA.16816.F32.BF16 R8, R216.reuse, R212, R8 ;  /* 0x000000d4d808723c */ /* 0x044ff00000041808 */
        /* <DEDUP_REMOVED lines=12> */
[----:B------:R-:W4:Y:S07]  /*fdb0*/  LDSM.16.M88.4 R220, [R239+0xe100] ;  /* 0x00e10000efdc783b */ /* 0x000f2e0000000200 */
[-C--:B-1----:R-:W-:Y:S08]  /*fdc0*/  HMMA.16816.F32.BF16 R52, R208, R224.reuse, R52 ;  /* 0x000000e0d034723c */ /* 0x082ff00000041834 */
[C---:B------:R-:W-:Y:S08]  /*fdd0*/  HMMA.16816.F32.BF16 R56, R216.reuse, R224, R56 ;  /* 0x000000e0d838723c */ /* 0x040ff00000041838 */
[-C--:B------:R-:W-:Y:S01]  /*fde0*/  HMMA.16816.F32.BF16 R60, R216, R226.reuse, R60 ;  /* 0x000000e2d83c723c */ /* 0x080fe2000004183c */
[----:B------:R-:W-:Y:S07]  /*fdf0*/  LDSM.16.M88.4 R216, [R232+0x7100] ;  /* 0x00710000e8d8783b */ /* 0x000fee0000000200 */
[----:B------:R-:W-:Y:S01]  /*fe00*/  HMMA.16816.F32.BF16 R64, R208, R226, R64 ;  /* 0x000000e2d040723c */ /* 0x000fe20000041840 */
[----:B------:R-:W1:Y:S07]  /*fe10*/  LDSM.16.M88.4 R208, [R232+0x6900] ;  /* 0x00690000e8d0783b */ /* 0x000e6e0000000200 */
[-C--:B--2---:R-:W-:Y:S01]  /*fe20*/  HMMA.16816.F32.BF16 R4, R140, R212.reuse, R4 ;  /* 0x000000d48c04723c */ /* 0x084fe20000041804 */
[----:B------:R2:W3:Y:S07]  /*fe30*/  LDSM.16.M88.4 R224, [R232+0x7900] ;  /* 0x00790000e8e0783b */ /* 0x0004ee0000000200 */
[C---:B----4-:R-:W-:Y:S01]  /*fe40*/  HMMA.16816.F32.BF16 R8, R220.reuse, R212, R8 ;  /* 0x000000d4dc08723c */ /* 0x050fe20000041808 */
[----:B------:R-:W4:Y:S07]  /*fe50*/  LDL R239, [R1+0xb4] ;  /* 0x0000b40001ef7983 */ /* 0x000f2e0000100800 */
[-C--:B------:R-:W-:Y:S08]  /*fe60*/  HMMA.16816.F32.BF16 R12, R220, R214.reuse, R12 ;  /* 0x000000d6dc0c723c */ /* 0x080ff0000004180c */
[C---:B------:R-:W-:Y:S01]  /*fe70*/  HMMA.16816.F32.BF16 R16, R140.reuse, R214, R16 ;  /* 0x000000d68c10723c */ /* 0x040fe20000041810 */
[----:B------:R3:W-:Y:S07]  /*fe80*/  LDSM.16.M88.4 R212, [R248] ;  /* 0x00000000f8d4783b */ /* 0x0007ee0000000200 */
[-C--:B-1----:R-:W-:Y:S01]  /*fe90*/  HMMA.16816.F32.BF16 R20, R140, R208.reuse, R20 ;  /* 0x000000d08c14723c */ /* 0x082fe20000041814 */
[----:B--2---:R-:W2:Y:S07]  /*fea0*/  LDL R232, [R1+0xc4] ;  /* 0x0000c40001e87983 */ /* 0x004eae0000100800 */
[C---:B------:R-:W-:Y:S01]  /*feb0*/  HMMA.16816.F32.BF16 R24, R220.reuse, R208, R24 ;  /* 0x000000d0dc18723c */ /* 0x040fe20000041818 */
[----:B---3--:R-:W3:Y:S07]  /*fec0*/  LDL R248, [R1+0xc8] ;  /* 0x0000c80001f87983 */ /* 0x008eee0000100800 */
[-C--:B------:R-:W-:Y:S08]  /*fed0*/  HMMA.16816.F32.BF16 R28, R220, R210.reuse, R28 ;  /* 0x000000d2dc1c723c */ /* 0x080ff0000004181c */
[C---:B------:R-:W-:Y:S01]  /*fee0*/  HMMA.16816.F32.BF16 R32, R140.reuse, R210, R32 ;  /* 0x000000d28c20723c */ /* 0x040fe20000041820 */
[----:B------:R-:W1:Y:S07]  /*fef0*/  LDSM.16.M88.4 R208, [R241+0xc100] ;  /* 0x00c10000f1d0783b */ /* 0x000e6e0000000200 */
[-C--:B------:R-:W-:Y:S08]  /*ff00*/  HMMA.16816.F32.BF16 R36, R140, R216.reuse, R36 ;  /* 0x000000d88c24723c */ /* 0x080ff00000041824 */
[C---:B------:R-:W-:Y:S08]  /*ff10*/  HMMA.16816.F32.BF16 R40, R220.reuse, R216, R40 ;  /* 0x000000d8dc28723c */ /* 0x040ff00000041828 */
[-C--:B------:R-:W-:Y:S08]  /*ff20*/  HMMA.16816.F32.BF16 R44, R220, R218.reuse, R44 ;  /* 0x000000dadc2c723c */ /* 0x080ff0000004182c */
[C---:B------:R-:W-:Y:S01]  /*ff30*/  HMMA.16816.F32.BF16 R48, R140.reuse, R218, R48 ;  /* 0x000000da8c30723c */ /* 0x040fe20000041830 */
[----:B------:R-:W1:Y:S07]  /*ff40*/  LDSM.16.M88.4 R216, [R241+0xe100] ;  /* 0x00e10000f1d8783b */ /* 0x000e6e0000000200 */
[-C--:B------:R-:W-:Y:S08]  /*ff50*/  HMMA.16816.F32.BF16 R52, R140, R224.reuse, R52 ;  /* 0x000000e08c34723c */ /* 0x080ff00000041834 */
[C---:B------:R-:W-:Y:S08]  /*ff60*/  HMMA.16816.F32.BF16 R56, R220.reuse, R224, R56 ;  /* 0x000000e0dc38723c */ /* 0x040ff00000041838 */
[-C--:B------:R-:W-:Y:S01]  /*ff70*/  HMMA.16816.F32.BF16 R60, R220, R226.reuse, R60 ;  /* 0x000000e2dc3c723c */ /* 0x080fe2000004183c */
[----:B------:R-:W-:Y:S07]  /*ff80*/  LDSM.16.M88.4 R220, [R246] ;  /* 0x00000000f6dc783b */ /* 0x000fee0000000200 */
[----:B------:R-:W-:Y:S01]  /*ff90*/  HMMA.16816.F32.BF16 R64, R140, R226, R64 ;  /* 0x000000e28c40723c */ /* 0x000fe20000041840 */
[----:B------:R-:W1:Y:S07]  /*ffa0*/  LDSM.16.M88.4 R140, [R247] ;  /* 0x00000000f78c783b */ /* 0x000e6e0000000200 */
[-C--:B-1----:R-:W-:Y:S01]  /*ffb0*/  HMMA.16816.F32.BF16 R4, R208, R212.reuse, R4 ;  /* 0x000000d4d004723c */ /* 0x082fe20000041804 */
[----:B------:R-:W1:Y:S07]  /*ffc0*/  LDSM.16.M88.4 R224, [R245] ;  /* 0x00000000f5e0783b */ /* 0x000e6e0000000200 */
[C---:B------:R-:W-:Y:S08]  /*ffd0*/  HMMA.16816.F32.BF16 R8, R216.reuse, R212, R8 ;  /* 0x000000d4d808723c */ /* 0x040ff00000041808 */
[-C--:B------:R-:W-:Y:S08]  /*ffe0*/  HMMA.16816.F32.BF16 R12, R216, R214.reuse, R12 ;  /* 0x000000d6d80c723c */ /* 0x080ff0000004180c */
[C---:B------:R-:W-:Y:S01]  /*fff0*/  HMMA.16816.F32.BF16 R16, R208.reuse, R214, R16 ;  /* 0x000000d6d010723c */ /* 0x040fe20000041810 */
        /* <DEDUP_REMOVED lines=11> */
[-C--:B-1----:R-:W-:Y:S08]  /*100b0*/  HMMA.16816.F32.BF16 R52, R208, R224.reuse, R52 ;  /* 0x000000e0d034723c */ /* 0x082ff00000041834 */
[C---:B------:R-:W-:Y:S08]  /*100c0*/  HMMA.16816.F32.BF16 R56, R216.reuse, R224, R56 ;  /* 0x000000e0d838723c */ /* 0x040ff00000041838 */
[-C--:B------:R-:W-:Y:S01]  /*100d0*/  HMMA.16816.F32.BF16 R60, R216, R226.reuse, R60 ;  /* 0x000000e2d83c723c */ /* 0x080fe2000004183c */
[----:B------:R-:W1:Y:S07]  /*100e0*/  LDSM.16.M88.4 R216, [R238+0x6900] ;  /* 0x00690000eed8783b */ /* 0x000e6e0000000200 */
[----:B------:R-:W-:Y:S01]  /*100f0*/  HMMA.16816.F32.BF16 R64, R208, R226, R64 ;  /* 0x000000e2d040723c */ /* 0x000fe20000041840 */
[----:B------:R-:W4:Y:S07]  /*10100*/  LDSM.16.M88.4 R208, [R238+0x7100] ;  /* 0x00710000eed0783b */ /* 0x000f2e0000000200 */
[-C--:B------:R-:W-:Y:S01]  /*10110*/  HMMA.16816.F32.BF16 R4, R140, R212.reuse, R4 ;  /* 0x000000d48c04723c */ /* 0x080fe20000041804 */
[----:B------:R-:W2:Y:S07]  /*10120*/  LDSM.16.M88.4 R224, [R238+0x7900] ;  /* 0x00790000eee0783b */ /* 0x000eae0000000200 */
        /* <DEDUP_REMOVED lines=13> */
[----:B------:R-:W4:Y:S03]  /*10200*/  LDSM.16.M88.4 R208, [R244+0xe100] ;  /* 0x00e10000f4d0783b */ /* 0x000f260000000200 */
[----:B---3--:R-:W-:Y:S04]  /*10210*/  IMAD R0, R0, 0x80, R248 ;  /* 0x0000008000007824 */ /* 0x008fe800078e02f8 */
[-C--:B--2---:R-:W-:Y:S04]  /*10220*/  HMMA.16816.F32.BF16 R52, R140, R224.reuse, R52 ;  /* 0x000000e08c34723c */ /* 0x084fe80000041834 */
[----:B------:R-:W-:Y:S02]  /*10230*/  IADD3 R0, R128, R0, R232 ;  /* 0x0000000080007210 */ /* 0x000fe40007ffe0e8 */
[----:B------:R-:W-:Y:S02]  /*10240*/  MOV R128, c[0x0][0x2c4] ;  /* 0x0000b10000807a02 */ /* 0x000fe40000000f00 */
[C---:B------:R-:W-:Y:S04]  /*10250*/  HMMA.16816.F32.BF16 R56, R220.reuse, R224, R56 ;  /* 0x000000e0dc38723c */ /* 0x040fe80000041838 */
[----:B------:R-:W-:Y:S01]  /*10260*/  ISETP.NE.AND P3, PT, R128, 0x1, PT ;  /* 0x000000018000780c */ /* 0x000fe20003f65270 */
[----:B------:R-:W-:Y:S03]  /*10270*/  IMAD.IADD R0, R239, 0x1, R0 ;  /* 0x00000001ef007824 */ /* 0x000fe600078e0200 */
[-C--:B------:R-:W-:Y:S08]  /*10280*/  HMMA.16816.F32.BF16 R60, R220, R226.reuse, R60 ;  /* 0x000000e2dc3c723c */ /* 0x080ff0000004183c */
[----:B------:R-:W-:Y:S08]  /*10290*/  HMMA.16816.F32.BF16 R64, R140, R226, R64 ;  /* 0x000000e28c40723c */ /* 0x000ff00000041840 */
        /* <DEDUP_REMOVED lines=25> */
[----:B------:R-:W-:Y:S10]  /*10430*/  MUFU.TANH R135, R15 ;  /* 0x0000000f00877308 */ /* 0x000ff40000002400 */
[----:B------:R-:W-:Y:S01]  /*10440*/  MUFU.TANH R221, R8 ;  /* 0x0000000800dd7308 */ /* 0x000fe20000002400 */
[----:B--2---:R-:W2:Y:S09]  /*10450*/  LDSM.16.M88.4 R4, [R237+0x2800] ;  /* 0x00280000ed04783b */ /* 0x004eb20000000200 */
[----:B------:R-:W3:Y:S10]  /*10460*/  MUFU.TANH R220, R9 ;  /* 0x0000000900dc7308 */ /* 0x000ef40000002400 */
[----:B------:R-:W-:Y:S10]  /*10470*/  MUFU.TANH R216, R10 ;  /* 0x0000000a00d87308 */ /* 0x000ff40000002400 */
[----:B------:R4:W-:Y:S10]  /*10480*/  MUFU.TANH R142, R11 ;  /* 0x0000000b008e7308 */ /* 0x0009f40000002400 */
[----:B------:R-:W1:Y:S01]  /*10490*/  MUFU.TANH R140, R12 ;  /* 0x0000000c008c7308 */ /* 0x000e620000002400 */
[-C--:B--2---:R-:W-:Y:S09]  /*104a0*/  HMMA.16816.F32.BF16 R20, R212, R4.reuse, R20 ;  /* 0x00000004d414723c */ /* 0x084ff20000041814 */
[----:B------:R2:W-:Y:S01]  /*104b0*/  MUFU.TANH R12, R16 ;  /* 0x00000010000c7308 */ /* 0x0005e20000002400 */
[C---:B------:R-:W-:Y:S01]  /*104c0*/  HMMA.16816.F32.BF16 R24, R208.reuse, R4, R24 ;  /* 0x00000004d018723c */ /* 0x040fe20000041818 */
[----:B----4-:R-:W4:Y:S08]  /*104d0*/  LDSM.16.M88.4 R8, [R237+0x3000] ;  /* 0x00300000ed08783b */ /* 0x010f300000000200 */
[----:B------:R-:W1:Y:S01]  /*104e0*/  MUFU.TANH R137, R13 ;  /* 0x0000000d00897308 */ /* 0x000e620000002400 */
[-C--:B------:R-:W-:Y:S04]  /*104f0*/  HMMA.16816.F32.BF16 R28, R208, R6.reuse, R28 ;  /* 0x00000006d01c723c */ /* 0x080fe8000004181c */
[----:B------:R-:W-:Y:S04]  /*10500*/  FMUL.FTZ R20, R20, c[0x0][0x320] ;  /* 0x0000c80014147a20 */ /* 0x000fe80000410000 */
[C---:B------:R-:W-:Y:S01]  /*10510*/  HMMA.16816.F32.BF16 R32, R212.reuse, R6, R32 ;  /* 0x00000006d420723c */ /* 0x040fe20000041820 */
[----:B------:R-:W1:Y:S01]  /*10520*/  MUFU.TANH R13, R17 ;  /* 0x00000011000d7308 */ /* 0x000e620000002400 */
[----:B------:R-:W1:Y:S01]  /*10530*/  LDSM.16.M88.4 R4, [R237+0x3800] ;  /* 0x00380000ed04783b */ /* 0x000e620000000200 */
        /* <DEDUP_REMOVED lines=10> */
[----:B------:R-:W-:Y:S02]  /*105e0*/  FMUL.FTZ R31, R31, c[0x0][0x320] ;  /* 0x0000c8001f1f7a20 */ /* 0x000fe40000410000 */
[----:B------:R-:W-:Y:S01]  /*105f0*/  FMUL.FTZ R33, R33, c[0x0][0x320] ;  /* 0x0000c80021217a20 */ /* 0x000fe20000410000 */
[-C--:B----4-:R-:W-:Y:S05]  /*10600*/  HMMA.16816.F32.BF16 R36, R212, R8.reuse, R36 ;  /* 0x00000008d424723c */ /* 0x090fea0000041824 */
[----:B------:R-:W-:Y:S01]  /*10610*/  FMUL.FTZ R34, R34, c[0x0][0x320] ;  /* 0x0000c80022227a20 */ /* 0x000fe20000410000 */
[----:B------:R-:W-:Y:S01]  /*10620*/  MUFU.TANH R18, R19 ;  /* 0x0000001300127308 */ /* 0x000fe20000002400 */
[----:B------:R-:W-:Y:S01]  /*10630*/  FMUL.FTZ R35, R35, c[0x0][0x320] ;  /* 0x0000c80023237a20 */ /* 0x000fe20000410000 */
[C---:B------:R-:W-:Y:S01]  /*10640*/  HMMA.16816.F32.BF16 R40, R208.reuse, R8, R40 ;  /* 0x00000008d028723c */ /* 0x040fe20000041828 */
[----:B------:R-:W4:Y:S03]  /*10650*/  LDL R9, [R1+0xac] ;  /* 0x0000ac0001097983 */ /* 0x000f260000100800 */
[----:B------:R-:W-:Y:S01]  /*10660*/  FMUL.FTZ R26, R26, c[0x0][0x320] ;  /* 0x0000c8001a1a7a20 */ /* 0x000fe20000410000 */
[----:B------:R-:W3:Y:S01]  /*10670*/  LDL R8, [R1+0xcc] ;  /* 0x0000cc0001087983 */ /* 0x000ee20000100800 */
[----:B------:R-:W-:Y:S02]  /*10680*/  FMUL.FTZ R25, R25, c[0x0][0x320] ;  /* 0x0000c80019197a20 */ /* 0x000fe40000410000 */
[----:B------:R-:W-:Y:S01]  /*10690*/  MUFU.TANH R231, R26 ;  /* 0x0000001a00e77308 */ /* 0x000fe20000002400 */
[-C--:B------:R-:W-:Y:S03]  /*106a0*/  HMMA.16816.F32.BF16 R44, R208, R10.reuse, R44 ;  /* 0x0000000ad02c723c */ /* 0x080fe6000004182c */
[----:B------:R-:W-:Y:S02]  /*106b0*/  FMUL.FTZ R24, R24, c[0x0][0x320] ;  /* 0x0000c80018187a20 */ /* 0x000fe40000410000 */
[----:B------:R-:W-:Y:S02]  /*106c0*/  FMUL.FTZ R32, R32, c[0x0][0x320] ;  /* 0x0000c80020207a20 */ /* 0x000fe40000410000 */
[----:B------:R-:W-:Y:S01]  /*106d0*/  FMUL.FTZ R38, R38, c[0x0][0x320] ;  /* 0x0000c80026267a20 */ /* 0x000fe20000410000 */
[C---:B------:R-:W-:Y:S01]  /*106e0*/  HMMA.16816.F32.BF16 R48, R212.reuse, R10, R48 ;  /* 0x0000000ad430723c */ /* 0x040fe20000041830 */
[----:B------:R-:W2:Y:S01]  /*106f0*/  MUFU.TANH R218, R21 ;  /* 0x0000001500da7308 */ /* 0x000ea20000002400 */
[----:B------:R-:W4:Y:S02]  /*10700*/  LDL R10, [R1+0xb0] ;  /* 0x0000b000010a7983 */ /* 0x000f240000100800 */
[----:B------:R-:W-:Y:S02]  /*10710*/  FMUL.FTZ R39, R39, c[0x0][0x320] ;  /* 0x0000c80027277a20 */ /* 0x000fe40000410000 */
[----:B------:R-:W-:Y:S02]  /*10720*/  FMUL.FTZ R36, R36, c[0x0][0x320] ;  /* 0x0000c80024247a20 */ /* 0x000fe40000410000 */
[-C--:B-1----:R-:W-:Y:S03]  /*10730*/  HMMA.16816.F32.BF16 R52, R212, R4.reuse, R52 ;  /* 0x00000004d434723c */ /* 0x082fe60000041834 */
[----:B------:R-:W-:Y:S01]  /*10740*/  MUFU.TANH R219, R22 ;  /* 0x0000001600db7308 */ /* 0x000fe20000002400 */
[----:B------:R-:W-:Y:S02]  /*10750*/  FMUL.FTZ R37, R37, c[0x0][0x320] ;  /* 0x0000c80025257a20 */ /* 0x000fe40000410000 */
[----:B------:R-:W-:Y:S02]  /*10760*/  FMUL.FTZ R40, R40, c[0x0][0x320] ;  /* 0x0000c80028287a20 */ /* 0x000fe40000410000 */
[C---:B------:R-:W-:Y:S04]  /*10770*/  HMMA.16816.F32.BF16 R56, R208.reuse, R4, R56 ;  /* 0x00000004d038723c */ /* 0x040fe80000041838 */
[----:B------:R-:W-:Y:S01]  /*10780*/  FMUL.FTZ R41, R41, c[0x0][0x320] ;  /* 0x0000c80029297a20 */ /* 0x000fe20000410000 */
[----:B------:R-:W1:Y:S01]  /*10790*/  MUFU.TANH R222, R23 ;  /* 0x0000001700de7308 */ /* 0x000e620000002400 */
[----:B------:R-:W-:Y:S02]  /*107a0*/  FMUL.FTZ R46, R46, c[0x0][0x320] ;  /* 0x0000c8002e2e7a20 */ /* 0x000fe40000410000 */
[----:B------:R-:W-:Y:S01]  /*107b0*/  @P4 IMAD.WIDE.U32 R4, R249, c[0x0][0x1e0], RZ ;  /* 0x00007800f9044a25 */ /* 0x000fe200078e00ff */
[-C--:B------:R-:W-:Y:S03]  /*107c0*/  HMMA.16816.F32.BF16 R60, R208, R6.reuse, R60 ;  /* 0x00000006d03c723c */ /* 0x080fe6000004183c */
[----:B------:R-:W-:Y:S01]  /*107d0*/  FMUL.FTZ R48, R48, c[0x0][0x320] ;  /* 0x0000c80030307a20 */ /* 0x000fe20000410000 */
[----:B------:R-:W-:Y:S01]  /*107e0*/  @P4 IADD3 R2, R5, R2, RZ ;  /* 0x0000000205024210 */ /* 0x000fe20007ffe0ff */
[----:B------:R-:W-:Y:S01]  /*107f0*/  @P3 IMAD.HI.U32 R5, R0, c[0x0][0x2c8], RZ ;  /* 0x0000b20000053a27 */ /* 0x000fe200078e00ff */
[----:B------:R-:W-:Y:S01]  /*10800*/  MUFU.TANH R133, R25 ;  /* 0x0000001900857308 */ /* 0x000fe20000002400 */
[C---:B------:R-:W-:Y:S01]  /*10810*/  @P4 LEA R11, P0, R4.reuse, R250, 0x6 ;  /* 0x000000fa040b4211 */ /* 0x040fe200078030ff */
[----:B------:R-:W-:Y:S04]  /*10820*/  HMMA.16816.F32.BF16 R64, R212, R6, R64 ;  /* 0x00000006d440723c */ /* 0x000fe80000041840 */
[----:B------:R-:W-:Y:S01]  /*10830*/  @P3 SHF.R.U32.HI R0, RZ, c[0x0][0x2cc], R5 ;  /* 0x0000b300ff003a19 */ /* 0x000fe20000011605 */
[----:B------:R-:W-:Y:S01]  /*10840*/  FMUL.FTZ R55, R55, c[0x0][0x320] ;  /* 0x0000c80037377a20 */ /* 0x000fe20000410000 */
[----:B--2---:R-:W-:Y:S01]  /*10850*/  @P4 LEA.HI.X R16, R4, R131, R2, 0x6, P0 ;  /* 0x0000008304104211 */ /* 0x004fe200000f3402 */
[----:B------:R-:W-:Y:S01]  /*10860*/  IMAD.MOV.U32 R2, RZ, RZ, -0x40 ;  /* 0xffffffc0ff027424 */ /* 0x000fe200078e00ff */
[----:B------:R2:W-:Y:S01]  /*10870*/  MUFU.TANH R134, R27 ;  /* 0x0000001b00867308 */ /* 0x0005e20000002400 */
[----:B------:R-:W-:Y:S03]  /*10880*/  SHFL.IDX PT, R5, R0, RZ, 0x1c1f ;  /* 0x001c1fff00057589 */ /* 0x000fe600000e0000 */
[----:B------:R-:W-:Y:S02]  /*10890*/  IMAD R2, R243, R2, 0x1 ;  /* 0x00000001f3027424 */ /* 0x000fe400078e0202 */
[----:B------:R-:W-:Y:S02]  /*108a0*/  FMUL.FTZ R59, R59, c[0x0][0x320] ;  /* 0x0000c8003b3b7a20 */ /* 0x000fe40000410000 */
[----:B------:R-:W-:Y:S01]  /*108b0*/  FMUL.FTZ R60, R60, c[0x0][0x320] ;  /* 0x0000c8003c3c7a20 */ /* 0x000fe20000410000 */
[----:B------:R-:W-:Y:S01]  /*108c0*/  SHFL.IDX PT, R7, R0, 0x2, 0x1c1f ;  /* 0x005c1f0000077f89 */ /* 0x000fe200000e0000 */
[----:B------:R-:W-:Y:S01]  /*108d0*/  MUFU.TANH R225, R24 ;  /* 0x0000001800e17308 */ /* 0x000fe20000002400 */
[----:B------:R-:W-:Y:S02]  /*108e0*/  FMUL.FTZ R61, R61, c[0x0][0x320] ;  /* 0x0000c8003d3d7a20 */ /* 0x000fe40000410000 */
[----:B------:R-:W-:Y:S02]  /*108f0*/  FMUL.FTZ R57, R57, c[0x0][0x320] ;  /* 0x0000c80039397a20 */ /* 0x000fe40000410000 */
[----:B------:R-:W-:Y:S02]  /*10900*/  FMUL.FTZ R49, R49, c[0x0][0x320] ;  /* 0x0000c80031317a20 */ /* 0x000fe40000410000 */
[----:B------:R-:W1:Y:S01]  /*10910*/  SHFL.IDX PT, R4, R0, 0x1, 0x1c1f ;  /* 0x003c1f0000047f89 */ /* 0x000e6200000e0000 */
[----:B------:R-:W-:Y:S02]  /*10920*/  FMUL.FTZ R66, R66, c[0x0][0x320] ;  /* 0x0000c80042427a20 */ /* 0x000fe40000410000 */
[----:B------:R1:W1:Y:S01]  /*10930*/  MUFU.TANH R224, R32 ;  /* 0x0000002000e07308 */ /* 0x0002620000002400 */
[----:B------:R-:W-:Y:S02]  /*10940*/  FMUL.FTZ R28, R28, c[0x0][0x320] ;  /* 0x0000c8001c1c7a20 */ /* 0x000fe40000410000 */
[----:B------:R-:W-:Y:S02]  /*10950*/  FMUL.FTZ R67, R67, c[0x0][0x320] ;  /* 0x0000c80043437a20 */ /* 0x000fe40000410000 */
[----:B------:R4:W3:Y:S01]  /*10960*/  SHFL.IDX PT, R6, R0, 0x3, 0x1c1f ;  /* 0x007c1f0000067f89 */ /* 0x0008e200000e0000 */
[----:B--2---:R-:W-:Y:S02]  /*10970*/  FMUL.FTZ R27, R52, c[0x0][0x320] ;  /* 0x0000c800341b7a20 */ /* 0x004fe40000410000 */
[----:B------:R-:W-:Y:S02]  /*10980*/  FMUL.FTZ R62, R62, c[0x0][0x320] ;  /* 0x0000c8003e3e7a20 */ /* 0x000fe40000410000 */
[----:B------:R2:W2:Y:S01]  /*10990*/  MUFU.TANH R223, R33 ;  /* 0x0000002100df7308 */ /* 0x0004a20000002400 */
        /* <DEDUP_REMOVED lines=8> */
[----:B-1----:R-:W-:Y:S02]  /*10a20*/  FMUL.FTZ R32, R51, c[0x0][0x320] ;  /* 0x0000c80033207a20 */ /* 0x002fe40000410000 */
[----:B------:R-:W-:Y:S03]  /*10a30*/  FMUL.FTZ R47, R47, c[0x0][0x320] ;  /* 0x0000c8002f2f7a20 */ /* 0x000fe60000410000 */
[----:B------:R1:W-:Y:S01]  /*10a40*/  MUFU.TANH R226, R28 ;  /* 0x0000001c00e27308 */ /* 0x0003e20000002400 */
[----:B--2---:R-:W-:Y:S09]  /*10a50*/  FMUL.FTZ R33, R50, c[0x0][0x320] ;  /* 0x0000c80032217a20 */ /* 0x004ff20000410000 */
[----:B------:R2:W-:Y:S10]  /*10a60*/  MUFU.TANH R143, R30 ;  /* 0x0000001e008f7308 */ /* 0x0005f40000002400 */
[----:B------:R-:W3:Y:S01]  /*10a70*/  MUFU.TANH R36, R36 ;  /* 0x0000002400247308 */ /* 0x000ee20000002400 */
[----:B-1----:R-:W-:Y:S09]  /*10a80*/  FMUL.FTZ R28, R65, c[0x0][0x320] ;  /* 0x0000c800411c7a20 */ /* 0x002ff20000410000 */
[----:B------:R1:W-:Y:S01]  /*10a90*/  MUFU.TANH R141, R29 ;  /* 0x0000001d008d7308 */ /* 0x0003e20000002400 */
[----:B--2---:R-:W-:Y:S09]  /*10aa0*/  FMUL.FTZ R30, R53, c[0x0][0x320] ;  /* 0x0000c800351e7a20 */ /* 0x004ff20000410000 */
[----:B------:R-:W2:Y:S10]  /*10ab0*/  MUFU.TANH R37, R37 ;  /* 0x0000002500257308 */ /* 0x000eb40000002400 */
[----:B------:R2:W-:Y:S01]  /*10ac0*/  MUFU.TANH R129, R31 ;  /* 0x0000001f00817308 */ /* 0x0005e20000002400 */
[----:B-1----:R-:W-:Y:S09]  /*10ad0*/  FMUL.FTZ R29, R64, c[0x0][0x320] ;  /* 0x0000c800401d7a20 */ /* 0x002ff20000410000 */
[----:B------:R-:W-:Y:S10]  /*10ae0*/  MUFU.TANH R27, R27 ;  /* 0x0000001b001b7308 */ /* 0x000ff40000002400 */
[----:B------:R-:W-:Y:S01]  /*10af0*/  MUFU.TANH R30, R30 ;  /* 0x0000001e001e7308 */ /* 0x000fe20000002400 */
[----:B--2---:R-:W-:Y:S09]  /*10b00*/  FMUL.FTZ R31, R54, c[0x0][0x320] ;  /* 0x0000c800361f7a20 */ /* 0x004ff20000410000 */
        /* <DEDUP_REMOVED lines=14> */
[----:B----4-:R-:W-:Y:S04]  /*10bf0*/  IADD3 R0, R9, R2, -R10 ;  /* 0x0000000209007210 */ /* 0x010fe80007ffe80a */
[----:B---3--:R-:W-:Y:S04]  /*10c00*/  IADD3 R8, -R8, R0, RZ ;  /* 0x0000000008087210 */ /* 0x008fe80007ffe1ff */
[C---:B------:R-:W-:Y:S01]  /*10c10*/  IADD3 R2, R8.reuse, R4, RZ ;  /* 0x0000000408027210 */ /* 0x040fe20007ffe0ff */
[C---:B------:R-:W-:Y:S01]  /*10c20*/  IMAD.IADD R5, R8.reuse, 0x1, R5 ;  /* 0x0000000108057824 */ /* 0x040fe200078e0205 */
[C---:B------:R-:W-:Y:S01]  /*10c30*/  IADD3 R4, R8.reuse, R6, RZ ;  /* 0x0000000608047210 */ /* 0x040fe20007ffe0ff */
[----:B------:R-:W-:Y:S01]  /*10c40*/  IMAD.IADD R0, R8, 0x1, R7 ;  /* 0x0000000108007824 */ /* 0x000fe200078e0207 */
[----:B------:R-:W-:Y:S01]  /*10c50*/  ISETP.GT.AND P3, PT, R2, RZ, PT ;  /* 0x000000ff0200720c */ /* 0x000fe20003f64270 */
[----:B------:R-:W1:Y:S01]  /*10c60*/  MUFU.TANH R7, R48 ;  /* 0x0000003000077308 */ /* 0x000e620000002400 */
[C---:B------:R-:W-:Y:S02]  /*10c70*/  ISETP.GT.AND P0, PT, R5.reuse, RZ, PT ;  /* 0x000000ff0500720c */ /* 0x040fe40003f04270 */
[----:B------:R-:W-:Y:S02]  /*10c80*/  FSEL R14, R228, -INF , P3 ;  /* 0xff800000e40e7808 */ /* 0x000fe40001800000 */
[----:B------:R-:W-:Y:S02]  /*10c90*/  ISETP.GT.AND P3, PT, R0, 0x1, PT ;  /* 0x000000010000780c */ /* 0x000fe40003f64270 */
[----:B------:R-:W-:Y:S02]  /*10ca0*/  FSEL R9, R230, -INF , P0 ;  /* 0xff800000e6097808 */ /* 0x000fe40000000000 */
[----:B------:R-:W-:Y:S01]  /*10cb0*/  FSEL R20, R220, -INF , P3 ;  /* 0xff800000dc147808 */ /* 0x000fe20001800000 */
[----:B------:R-:W2:Y:S01]  /*10cc0*/  MUFU.TANH R8, R49 ;  /* 0x0000003100087308 */ /* 0x000ea20000002400 */
[----:B------:R-:W-:Y:S02]  /*10cd0*/  ISETP.GT.AND P1, PT, R5, 0x1, PT ;  /* 0x000000010500780c */ /* 0x000fe40003f24270 */
[C---:B------:R-:W-:Y:S02]  /*10ce0*/  ISETP.GT.AND P3, PT, R0.reuse, 0x8, PT ;  /* 0x000000080000780c */ /* 0x040fe40003f64270 */
[----:B------:R-:W-:Y:S02]  /*10cf0*/  ISETP.GT.AND P2, PT, R0, RZ, PT ;  /* 0x000000ff0000720c */ /* 0x000fe40003f44270 */
[----:B------:R-:W-:Y:S02]  /*10d00*/  FSEL R21, R140, -INF , P3 ;  /* 0xff8000008c157808 */ /* 0x000fe40001800000 */
[----:B------:R-:W-:Y:S01]  /*10d10*/  FMNMX.FTZ R6, R9, R3, !PT ;  /* 0x0000000309067209 */ /* 0x000fe20007810000 */
[----:B------:R-:W-:Y:S01]  /*10d20*/  MUFU.TANH R46, R46 ;  /* 0x0000002e002e7308 */ /* 0x000fe20000002400 */
[----:B------:R-:W-:Y:S02]  /*10d30*/  FSEL R19, R221, -INF , P2 ;  /* 0xff800000dd137808 */ /* 0x000fe40001000000 */
[----:B------:R-:W-:Y:S02]  /*10d40*/  ISETP.GT.AND P2, PT, R0, 0x9, PT ;  /* 0x000000090000780c */ /* 0x000fe40003f44270 */
[----:B------:R-:W-:Y:S02]  /*10d50*/  ISETP.GT.AND P3, PT, R5, 0x8, PT ;  /* 0x000000080500780c */ /* 0x000fe40003f64270 */
[----:B------:R-:W-:Y:S02]  /*10d60*/  FSEL R10, R229, -INF , P1 ;  /* 0xff800000e50a7808 */ /* 0x000fe40000800000 */
[----:B------:R-:W-:Y:S01]  /*10d70*/  ISETP.GT.AND P1, PT, R4, RZ, PT ;  /* 0x000000ff0400720c */ /* 0x000fe20003f24270 */
[----:B------:R-:W-:Y:S01]  /*10d80*/  MUFU.TANH R47, R47 ;  /* 0x0000002f002f7308 */ /* 0x000fe20000002400 */
[----:B------:R-:W-:Y:S02]  /*10d90*/  FSEL R22, R137, -INF , P2 ;  /* 0xff80000089167808 */ /* 0x000fe40001000000 */
[----:B------:R-:W-:Y:S02]  /*10da0*/  FSEL R23, R216, -INF , P1 ;  /* 0xff800000d8177808 */ /* 0x000fe40000800000 */
[----:B------:R-:W-:Y:S02]  /*10db0*/  ISETP.GT.AND P2, PT, R5, 0x9, PT ;  /* 0x000000090500780c */ /* 0x000fe40003f44270 */
[----:B------:R-:W-:Y:S02]  /*10dc0*/  FSEL R12, R12, -INF , P3 ;  /* 0xff8000000c0c7808 */ /* 0x000fe40001800000 */
[----:B------:R-:W-:Y:S01]  /*10dd0*/  ISETP.GT.AND P1, PT, R4, 0x8, PT ;  /* 0x000000080400780c */ /* 0x000fe20003f24270 */
[----:B------:R-:W-:Y:S01]  /*10de0*/  MUFU.TANH R140, R63 ;  /* 0x0000003f008c7308 */ /* 0x000fe20000002400 */
[----:B------:R-:W-:Y:S02]  /*10df0*/  FMNMX.FTZ R6, R10, R6, !PT ;  /* 0x000000060a067209 */ /* 0x000fe40007810000 */
[----:B------:R-:W-:Y:S02]  /*10e00*/  ISETP.GT.AND P0, PT, R2, 0x1, PT ;  /* 0x000000010200780c */ /* 0x000fe40003f04270 */
[----:B------:R-:W-:Y:S02]  /*10e10*/  FSEL R13, R13, -INF , P2 ;  /* 0xff8000000d0d7808 */ /* 0x000fe40001000000 */
[----:B------:R-:W-:Y:S02]  /*10e20*/  ISETP.GT.AND P2, PT, R5, 0x10, PT ;  /* 0x000000100500780c */ /* 0x000fe40003f44270 */
[----:B------:R-:W-:Y:S02]  /*10e30*/  FMNMX.FTZ R6, R12, R6, !PT ;  /* 0x000000060c067209 */ /* 0x000fe40007810000 */
[----:B------:R-:W-:Y:S02]  /*10e40*/  FSEL R25, R136, -INF , P1 ;  /* 0xff80000088197808 */ /* 0x000fe40000800000 */
[C---:B------:R-:W-:Y:S02]  /*10e50*/  ISETP.GT.AND P1, PT, R2.reuse, 0x8, PT ;  /* 0x000000080200780c */ /* 0x040fe40003f24270 */
[----:B------:R-:W-:Y:S02]  /*10e60*/  FSEL R217, R217, -INF , P2 ;  /* 0xff800000d9d97808 */ /* 0x000fe40001000000 */
[----:B------:R-:W-:Y:S02]  /*10e70*/  FSEL R15, R227, -INF , P0 ;  /* 0xff800000e30f7808 */ /* 0x000fe40000000000 */
[----:B------:R-:W-:Y:S02]  /*10e80*/  FSEL R17, R17, -INF , P1 ;  /* 0xff80000011117808 */ /* 0x000fe40000800000 */
[----:B------:R-:W-:Y:S02]  /*10e90*/  FMNMX.FTZ R6, R13, R6, !PT ;  /* 0x000000060d067209 */ /* 0x000fe40007810000 */
[----:B------:R-:W-:Y:S02]  /*10ea0*/  ISETP.GT.AND P1, PT, R5, 0x11, PT ;  /* 0x000000110500780c */ /* 0x000fe40003f24270 */
[----:B------:R-:W-:Y:S02]  /*10eb0*/  ISETP.GT.AND P3, PT, R2, 0x11, PT ;  /* 0x000000110200780c */ /* 0x000fe40003f64270 */
[----:B------:R-:W-:Y:S02]  /*10ec0*/  ISETP.GT.AND P0, PT, R4, 0x1, PT ;  /* 0x000000010400780c */ /* 0x000fe40003f04270 */
[----:B------:R-:W-:Y:S02]  /*10ed0*/  FSEL R218, R218, -INF , P1 ;  /* 0xff800000dada7808 */ /* 0x000fe40000800000 */
[----:B------:R-:W-:Y:S02]  /*10ee0*/  FSEL R222, R222, -INF , P3 ;  /* 0xff800000dede7808 */ /* 0x000fe40001800000 */
[----:B------:R-:W-:Y:S02]  /*10ef0*/  FMNMX.FTZ R6, R217, R6, !PT ;  /* 0x00000006d9067209 */ /* 0x000fe40007810000 */
[----:B------:R-:W-:Y:S02]  /*10f00*/  ISETP.GT.AND P3, PT, R5, 0x18, PT ;  /* 0x000000180500780c */ /* 0x000fe40003f64270 */
[----:B------:R-:W-:Y:S02]  /*10f10*/  FSEL R24, R142, -INF , P0 ;  /* 0xff8000008e187808 */ /* 0x000fe40000000000 */
[----:B------:R-:W-:Y:S02]  /*10f20*/  ISETP.GT.AND P0, PT, R4, 0x9, PT ;  /* 0x000000090400780c */ /* 0x000fe40003f04270 */
[----:B------:R-:W-:Y:S02]  /*10f30*/  ISETP.GT.AND P2, PT, R0, 0x10, PT ;  /* 0x000000100000780c */ /* 0x000fe40003f44270 */
[----:B------:R-:W-:Y:S02]  /*10f40*/  FMNMX.FTZ R6, R218, R6, !PT ;  /* 0x00000006da067209 */ /* 0x000fe40007810000 */
[----:B------:R-:W-:Y:S02]  /*10f50*/  FSEL R224, R224, -INF , P3 ;  /* 0xff800000e0e07808 */ /* 0x000fe40001800000 */
[----:B------:R-:W-:Y:S02]  /*10f60*/  FSEL R26, R135, -INF , P0 ;  /* 0xff800000871a7808 */ /* 0x000fe40000000000 */
[----:B------:R-:W-:Y:S02]  /*10f70*/  ISETP.GT.AND P0, PT, R2, 0x9, PT ;  /* 0x000000090200780c */ /* 0x000fe40003f04270 */
[----:B------:R-:W-:Y:S02]  /*10f80*/  ISETP.GT.AND P1, PT, R0, 0x11, PT ;  /* 0x000000110000780c */ /* 0x000fe40003f24270 */
[----:B------:R-:W-:Y:S02]  /*10f90*/  FSEL R225, R225, -INF , P2 ;  /* 0xff800000e1e17808 */ /* 0x000fe40001000000 */
[----:B------:R-:W-:Y:S02]  /*10fa0*/  ISETP.GT.AND P2, PT, R5, 0x19, PT ;  /* 0x000000190500780c */ /* 0x000fe40003f44270 */
[----:B------:R-:W-:Y:S02]  /*10fb0*/  FSEL R18, R18, -INF , P0 ;  /* 0xff80000012127808 */ /* 0x000fe40000000000 */
[----:B------:R-:W-:Y:S02]  /*10fc0*/  FSEL R223, R223, -INF , P2 ;  /* 0xff800000dfdf7808 */ /* 0x000fe40001000000 */
[----:B------:R-:W-:Y:S02]  /*10fd0*/  ISETP.GT.AND P0, PT, R2, 0x10, PT ;  /* 0x000000100200780c */ /* 0x000fe40003f04270 */
[----:B------:R-:W-:Y:S02]  /*10fe0*/  FMNMX.FTZ R6, R224, R6, !PT ;  /* 0x00000006e0067209 */ /* 0x000fe40007810000 */
[----:B------:R-:W-:Y:S02]  /*10ff0*/  FSEL R50, R133, -INF , P1 ;  /* 0xff80000085327808 */ /* 0x000fe40000800000 */
[----:B------:R-:W-:Y:S02]  /*11000*/  ISETP.GT.AND P1, PT, R5, 0x20, PT ;  /* 0x000000200500780c */ /* 0x000fe40003f24270 */
[----:B------:R-:W-:Y:S02]  /*11010*/  FSEL R219, R219, -INF , P0 ;  /* 0xff800000dbdb7808 */ /* 0x000fe40000000000 */
[----:B------:R-:W-:Y:S02]  /*11020*/  FMNMX.FTZ R6, R223, R6, !PT ;  /* 0x00000006df067209 */ /* 0x000fe40007810000 */
[----:B------:R-:W-:Y:S02]  /*11030*/  ISETP.GT.AND P2, PT, R5, 0x21, PT ;  /* 0x000000210500780c */ /* 0x000fe40003f44270 */
[----:B------:R-:W-:Y:S02]  /*11040*/  FSEL R51, R36, -INF , P1 ;  /* 0xff80000024337808 */ /* 0x000fe40000800000 */
[C---:B------:R-:W-:Y:S02]  /*11050*/  ISETP.GT.AND P0, PT, R4.reuse, 0x10, PT ;  /* 0x000000100400780c */ /* 0x040fe40003f04270 */
[----:B------:R-:W-:Y:S02]  /*11060*/  FSEL R130, R37, -INF , P2 ;  /* 0xff80000025827808 */ /* 0x000fe40001000000 */
[----:B------:R-:W-:Y:S02]  /*11070*/  ISETP.GT.AND P1, PT, R5, 0x28, PT ;  /* 0x000000280500780c */ /* 0x000fe40003f24270 */
[----:B------:R-:W-:Y:S02]  /*11080*/  FMNMX.FTZ R6, R51, R6, !PT ;  /* 0x0000000633067209 */ /* 0x000fe40007810000 */
[----:B------:R-:W-:Y:S02]  /*11090*/  FSEL R231, R231, -INF , P0 ;  /* 0xff800000e7e77808 */ /* 0x000fe40000000000 */
[----:B------:R-:W-:Y:S02]  /*110a0*/  ISETP.GT.AND P0, PT, R4, 0x11, PT ;  /* 0x000000110400780c */ /* 0x000fe40003f04270 */
[----:B-1----:R-:W-:Y:S02]  /*110b0*/  FSEL R131, R7, -INF , P1 ;  /* 0xff80000007837808 */ /* 0x002fe40000800000 */
[----:B------:R-:W-:Y:S02]  /*110c0*/  FMNMX.FTZ R6, R130, R6, !PT ;  /* 0x0000000682067209 */ /* 0x000fe40007810000 */
[----:B------:R-:W-:Y:S02]  /*110d0*/  FSEL R239, R134, -INF , P0 ;  /* 0xff80000086ef7808 */ /* 0x000fe40000000000 */
[----:B------:R-:W-:Y:S02]  /*110e0*/  ISETP.GT.AND P0, PT, R5, 0x29, PT ;  /* 0x000000290500780c */ /* 0x000fe40003f04270 */
[----:B------:R-:W-:Y:S02]  /*110f0*/  FMNMX.FTZ R6, R131, R6, !PT ;  /* 0x0000000683067209 */ /* 0x000fe40007810000 */
[----:B--2---:R-:W-:Y:S02]  /*11100*/  FSEL R52, R8, -INF , P0 ;  /* 0xff80000008347808 */ /* 0x004fe40000000000 */
[----:B------:R-:W-:Y:S01]  /*11110*/  FMNMX.FTZ R7, R14, R132, !PT ;  /* 0x000000840e077209 */ /* 0x000fe20007810000 */
[----:B------:R-:W-:Y:S01]  /*11120*/  MUFU.TANH R8, R67 ;  /* 0x0000004300087308 */ /* 0x000fe20000002400 */
[C---:B------:R-:W-:Y:S02]  /*11130*/  ISETP.GT.AND P2, PT, R5.reuse, 0x30, PT ;  /* 0x000000300500780c */ /* 0x040fe40003f44270 */
[----:B------:R-:W-:Y:S02]  /*11140*/  ISETP.GT.AND P1, PT, R5, 0x31, PT ;  /* 0x000000310500780c */ /* 0x000fe40003f24270 */
[----:B------:R-:W-:Y:S02]  /*11150*/  FSEL R54, R27, -INF , P2 ;  /* 0xff8000001b367808 */ /* 0x000fe40001000000 */
[C---:B------:R-:W-:Y:S02]  /*11160*/  ISETP.GT.AND P0, PT, R5.reuse, 0x38, PT ;  /* 0x000000380500780c */ /* 0x040fe40003f04270 */
[----:B------:R-:W-:Y:S01]  /*11170*/  ISETP.GT.AND P2, PT, R5, 0x39, PT ;  /* 0x000000390500780c */ /* 0x000fe20003f44270 */
[----:B------:R1:W-:Y:S01]  /*11180*/  STL [R1+0x74], R54 ;  /* 0x0000743601007387 */ /* 0x0003e20000100800 */
[----:B------:R-:W-:Y:S01]  /*11190*/  FMNMX.FTZ R5, R52, R6, !PT ;  /* 0x0000000634057209 */ /* 0x000fe20007810000 */
[----:B------:R-:W-:Y:S01]  /*111a0*/  MUFU.TANH R27, R66 ;  /* 0x00000042001b7308 */ /* 0x000fe20000002400 */
[----:B------:R-:W-:Y:S02]  /*111b0*/  FMNMX.FTZ R6, R15, R7, !PT ;  /* 0x000000070f067209 */ /* 0x000fe40007810000 */
[----:B------:R-:W-:Y:S02]  /*111c0*/  FSEL R53, R30, -INF , P1 ;  /* 0xff8000001e357808 */ /* 0x000fe40000800000 */
[----:B------:R-:W-:Y:S02]  /*111d0*/  FMNMX.FTZ R6, R17, R6, !PT ;  /* 0x0000000611067209 */ /* 0x000fe40007810000 */
[----:B------:R-:W-:Y:S02]  /*111e0*/  FSEL R247, R28, -INF , P2 ;  /* 0xff8000001cf77808 */ /* 0x000fe40001000000 */
[----:B------:R-:W-:Y:S01]  /*111f0*/  FMNMX.FTZ R6, R18, R6, !PT ;  /* 0x0000000612067209 */ /* 0x000fe20007810000 */
[----:B------:R-:W-:Y:S01]  /*11200*/  MUFU.TANH R30, R57 ;  /* 0x00000039001e7308 */ /* 0x000fe20000002400 */
[----:B------:R-:W-:Y:S02]  /*11210*/  ISETP.GT.AND P2, PT, R2, 0x18, PT ;  /* 0x000000180200780c */ /* 0x000fe40003f44270 */
[----:B------:R-:W-:Y:S02]  /*11220*/  FMNMX.FTZ R6, R219, R6, !PT ;  /* 0x00000006db067209 */ /* 0x000fe40007810000 */
[----:B------:R-:W-:Y:S02]  /*11230*/  ISETP.GT.AND P1, PT, R0, 0x18, PT ;  /* 0x000000180000780c */ /* 0x000fe40003f24270 */
[----:B------:R-:W-:Y:S02]  /*11240*/  FSEL R220, R34, -INF , P2 ;  /* 0xff80000022dc7808 */ /* 0x000fe40001000000 */
[----:B------:R-:W-:Y:S01]  /*11250*/  FMNMX.FTZ R6, R222, R6, !PT ;  /* 0x00000006de067209 */ /* 0x000fe20007810000 */
[----:B------:R2:W-:Y:S01]  /*11260*/  MUFU.TANH R28, R60 ;  /* 0x0000003c001c7308 */ /* 0x0005e20000002400 */
[----:B------:R-:W-:Y:S02]  /*11270*/  FSEL R226, R226, -INF , P1 ;  /* 0xff800000e2e27808 */ /* 0x000fe40000800000 */
[----:B------:R-:W-:Y:S02]  /*11280*/  ISETP.GT.AND P1, PT, R2, 0x19, PT ;  /* 0x000000190200780c */ /* 0x000fe40003f24270 */
[----:B------:R-:W-:Y:S02]  /*11290*/  FSEL R248, R29, -INF , P0 ;  /* 0xff8000001df87808 */ /* 0x000fe40000000000 */
[----:B------:R-:W-:Y:S02]  /*112a0*/  FSEL R221, R35, -INF , P1 ;  /* 0xff80000023dd7808 */ /* 0x000fe40000800000 */
[----:B------:R-:W-:Y:S01]  /*112b0*/  FMNMX.FTZ R6, R220, R6, !PT ;  /* 0x00000006dc067209 */ /* 0x000fe20007810000 */
[----:B------:R-:W3:Y:S01]  /*112c0*/  MUFU.TANH R29, R55 ;  /* 0x00000037001d7308 */ /* 0x000ee20000002400 */
[----:B------:R-:W-:Y:S02]  /*112d0*/  ISETP.GT.AND P0, PT, R0, 0x19, PT ;  /* 0x000000190000780c */ /* 0x000fe40003f04270 */
[----:B------:R-:W-:Y:S02]  /*112e0*/  ISETP.GT.AND P2, PT, R2, 0x20, PT ;  /* 0x000000200200780c */ /* 0x000fe40003f44270 */
[----:B------:R-:W-:Y:S02]  /*112f0*/  FSEL R36, R141, -INF , P0 ;  /* 0xff8000008d247808 */ /* 0x000fe40000000000 */
[----:B------:R-:W-:Y:S02]  /*11300*/  FSEL R35, R38, -INF , P2 ;  /* 0xff80000026237808 */ /* 0x000fe40001000000 */
[----:B------:R-:W-:Y:S02]  /*11310*/  FMNMX.FTZ R6, R221, R6, !PT ;  /* 0x00000006dd067209 */ /* 0x000fe40007810000 */
[----:B------:R-:W-:Y:S02]  /*11320*/  ISETP.GT.AND P1, PT, R2, 0x21, PT ;  /* 0x000000210200780c */ /* 0x000fe40003f24270 */
[----:B------:R-:W-:Y:S02]  /*11330*/  ISETP.GT.AND P0, PT, R4, 0x18, PT ;  /* 0x000000180400780c */ /* 0x000fe40003f04270 */
[----:B------:R-:W-:Y:S02]  /*11340*/  FSEL R37, R39, -INF , P1 ;  /* 0xff80000027257808 */ /* 0x000fe40000800000 */
[----:B------:R-:W-:Y:S02]  /*11350*/  FMNMX.FTZ R6, R35, R6, !PT ;  /* 0x0000000623067209 */ /* 0x000fe40007810000 */
[----:B------:R-:W-:Y:S02]  /*11360*/  FSEL R64, R143, -INF , P0 ;  /* 0xff8000008f407808 */ /* 0x000fe40000000000 */
[----:B------:R-:W-:Y:S02]  /*11370*/  ISETP.GT.AND P0, PT, R2, 0x28, PT ;  /* 0x000000280200780c */ /* 0x000fe40003f04270 */
[----:B------:R-:W-:Y:S02]  /*11380*/  FMNMX.FTZ R5, R54, R5, !PT ;  /* 0x0000000536057209 */ /* 0x000fe40007810000 */
[----:B-1----:R-:W-:Y:S02]  /*11390*/  FSEL R54, R33, -INF , P0 ;  /* 0xff80000021367808 */ /* 0x002fe40000000000 */
[----:B------:R-:W-:Y:S01]  /*113a0*/  FMNMX.FTZ R6, R37, R6, !PT ;  /* 0x0000000625067209 */ /* 0x000fe20007810000 */
[----:B------:R-:W1:Y:S01]  /*113b0*/  MUFU.TANH R33, R56 ;  /* 0x0000003800217308 */ /* 0x000e620000002400 */
[C---:B------:R-:W-:Y:S01]  /*113c0*/  ISETP.GT.AND P2, PT, R2.reuse, 0x29, PT ;  /* 0x000000290200780c */ /* 0x040fe20003f44270 */
[----:B--2---:R-:W-:Y:S01]  /*113d0*/  IMAD.MOV.U32 R60, RZ, RZ, R54 ;  /* 0x000000ffff3c7224 */ /* 0x004fe200078e0036 */
[C---:B------:R-:W-:Y:S02]  /*113e0*/  ISETP.GT.AND P1, PT, R2.reuse, 0x30, PT ;  /* 0x000000300200780c */ /* 0x040fe40003f24270 */
[----:B------:R-:W-:Y:S02]  /*113f0*/  FMNMX.FTZ R5, R53, R5, !PT ;  /* 0x0000000535057209 */ /* 0x000fe40007810000 */
[----:B------:R-:W-:Y:S02]  /*11400*/  ISETP.GT.AND P0, PT, R2, 0x31, PT ;  /* 0x000000310200780c */ /* 0x000fe40003f04270 */
[----:B------:R-:W-:Y:S02]  /*11410*/  FSEL R67, R32, -INF , P2 ;  /* 0xff80000020437808 */ /* 0x000fe40001000000 */
[C---:B------:R-:W-:Y:S02]  /*11420*/  ISETP.GT.AND P2, PT, R2.reuse, 0x38, PT ;  /* 0x000000380200780c */ /* 0x040fe40003f44270 */
[----:B------:R-:W-:Y:S02]  /*11430*/  FSEL R66, R31, -INF , P1 ;  /* 0xff8000001f427808 */ /* 0x000fe40000800000 */
[----:B------:R-:W-:Y:S01]  /*11440*/  ISETP.GT.AND P1, PT, R2, 0x39, PT ;  /* 0x000000390200780c */ /* 0x000fe20003f24270 */
[----:B------:R-:W-:Y:S01]  /*11450*/  MUFU.TANH R31, R58 ;  /* 0x0000003a001f7308 */ /* 0x000fe20000002400 */
[----:B------:R-:W-:Y:S02]  /*11460*/  FMNMX.FTZ R2, R54, R6, !PT ;  /* 0x0000000636027209 */ /* 0x000fe40007810000 */
[----:B------:R-:W-:Y:S02]  /*11470*/  FMNMX.FTZ R5, R248, R5, !PT ;  /* 0x00000005f8057209 */ /* 0x000fe40007810000 */
[----:B------:R-:W-:Y:S02]  /*11480*/  FMNMX.FTZ R2, R67, R2, !PT ;  /* 0x0000000243027209 */ /* 0x000fe40007810000 */
[----:B------:R-:W-:Y:S02]  /*11490*/  FMNMX.FTZ R5, R247, R5, !PT ;  /* 0x00000005f7057209 */ /* 0x000fe40007810000 */
[----:B---3--:R-:W-:Y:S02]  /*114a0*/  FSEL R241, R29, -INF , P0 ;  /* 0xff8000001df17808 */ /* 0x008fe40000000000 */
[----:B------:R-:W-:Y:S01]  /*114b0*/  FMNMX.FTZ R2, R66, R2, !PT ;  /* 0x0000000242027209 */ /* 0x000fe20007810000 */
[----:B------:R-:W2:Y:S01]  /*114c0*/  SHFL.BFLY PT, R7, R5, 0x2, 0x1f ;  /* 0x0c401f0005077f89 */ /* 0x000ea200000e0000 */
[----:B------:R-:W-:Y:S01]  /*114d0*/  FSEL R65, R27, -INF , P2 ;  /* 0xff8000001b417808 */ /* 0x000fe20001000000 */
[----:B------:R3:W-:Y:S01]  /*114e0*/  MUFU.TANH R29, R59 ;  /* 0x0000003b001d7308 */ /* 0x0007e20000002400 */
[----:B------:R-:W-:Y:S02]  /*114f0*/  FMNMX.FTZ R2, R241, R2, !PT ;  /* 0x00000002f1027209 */ /* 0x000fe40007810000 */
[----:B------:R-:W-:Y:S02]  /*11500*/  FMNMX.FTZ R6, R19, R138, !PT ;  /* 0x0000008a13067209 */ /* 0x000fe40007810000 */
[----:B------:R-:W-:Y:S02]  /*11510*/  FSEL R128, R8, -INF , P1 ;  /* 0xff80000008807808 */ /* 0x000fe40000800000 */
[----:B------:R-:W-:Y:S02]  /*11520*/  FMNMX.FTZ R2, R65, R2, !PT ;  /* 0x0000000241027209 */ /* 0x000fe40007810000 */
[----:B------:R-:W-:Y:S01]  /*11530*/  FMNMX.FTZ R6, R20, R6, !PT ;  /* 0x0000000614067209 */ /* 0x000fe20007810000 */
[----:B------:R-:W4:Y:S01]  /*11540*/  MUFU.TANH R27, R61 ;  /* 0x0000003d001b7308 */ /* 0x000f220000002400 */
[----:B------:R-:W-:Y:S02]  /*11550*/  FMNMX.FTZ R2, R128, R2, !PT ;  /* 0x0000000280027209 */ /* 0x000fe40007810000 */
[----:B------:R-:W-:Y:S02]  /*11560*/  FMNMX.FTZ R6, R21, R6, !PT ;  /* 0x0000000615067209 */ /* 0x000fe40007810000 */
[----:B------:R-:W-:Y:S01]  /*11570*/  ISETP.GT.AND P2, PT, R0, 0x20, PT ;  /* 0x000000200000780c */ /* 0x000fe20003f44270 */
[----:B------:R-:W1:Y:S01]  /*11580*/  SHFL.BFLY PT, R8, R2, 0x2, 0x1f ;  /* 0x0c401f0002087f89 */ /* 0x000e6200000e0000 */
[----:B------:R-:W-:Y:S02]  /*11590*/  FMNMX.FTZ R6, R22, R6, !PT ;  /* 0x0000000616067209 */ /* 0x000fe40007810000 */
[----:B------:R-:W-:Y:S02]  /*115a0*/  FSEL R232, R40, -INF , P2 ;  /* 0xff80000028e87808 */ /* 0x000fe40001000000 */
[----:B------:R-:W-:Y:S02]  /*115b0*/  FMNMX.FTZ R6, R225, R6, !PT ;  /* 0x00000006e1067209 */ /* 0x000fe40007810000 */
[----:B--2---:R-:W-:Y:S01]  /*115c0*/  FMNMX.FTZ R5, R5, R7, !PT ;  /* 0x0000000705057209 */ /* 0x004fe20007810000 */
[----:B------:R-:W-:Y:S01]  /*115d0*/  STL [R1+0x12c], R232 ;  /* 0x00012ce801007387 */ /* 0x000fe20000100800 */
[----:B------:R-:W-:Y:S01]  /*115e0*/  FMNMX.FTZ R6, R50, R6, !PT ;  /* 0x0000000632067209 */ /* 0x000fe20007810000 */
[----:B---3--:R-:W-:Y:S01]  /*115f0*/  IMAD.MOV.U32 R59, RZ, RZ, R36 ;  /* 0x000000ffff3b7224 */ /* 0x008fe200078e0024 */
[----:B------:R-:W-:Y:S01]  /*11600*/  FMNMX.FTZ R7, R23, R139, !PT ;  /* 0x0000008b17077209 */ /* 0x000fe20007810000 */
[----:B------:R-:W2:Y:S01]  /*11610*/  SHFL.BFLY PT, R137, R5, 0x1, 0x1f ;  /* 0x0c201f0005897f89 */ /* 0x000ea200000e0000 */
[----:B------:R-:W-:Y:S02]  /*11620*/  FMNMX.FTZ R6, R226, R6, !PT ;  /* 0x00000006e2067209 */ /* 0x000fe40007810000 */
[----:B------:R-:W-:Y:S02]  /*11630*/  ISETP.GT.AND P0, PT, R4, 0x19, PT ;  /* 0x000000190400780c */ /* 0x000fe40003f04270 */
[----:B------:R-:W-:Y:S02]  /*11640*/  FMNMX.FTZ R6, R36, R6, !PT ;  /* 0x0000000624067209 */ /* 0x000fe40007810000 */
[----:B------:R-:W-:Y:S02]  /*11650*/  ISETP.GT.AND P1, PT, R0, 0x21, PT ;  /* 0x000000210000780c */ /* 0x000fe40003f24270 */
[----:B------:R-:W-:Y:S02]  /*11660*/  FSEL R230, R129, -INF , P0 ;  /* 0xff80000081e67808 */ /* 0x000fe40000000000 */
[----:B------:R-:W-:Y:S01]  /*11670*/  FSEL R48, R41, -INF , P1 ;  /* 0xff80000029307808 */ /* 0x000fe20000800000 */
[----:B------:R-:W-:Y:S01]  /*11680*/  IMAD.MOV.U32 R41, RZ, RZ, R53 ;  /* 0x000000ffff297224 */ /* 0x000fe200078e0035 */
[----:B------:R-:W-:Y:S02]  /*11690*/  FMNMX.FTZ R6, R232, R6, !PT ;  /* 0x00000006e8067209 */ /* 0x000fe40007810000 */
[----:B------:R-:W-:Y:S02]  /*116a0*/  ISETP.GT.AND P0, PT, R4, 0x20, PT ;  /* 0x000000200400780c */ /* 0x000fe40003f04270 */
[----:B------:R-:W-:Y:S02]  /*116b0*/  FMNMX.FTZ R7, R24, R7, !PT ;  /* 0x0000000718077209 */ /* 0x000fe40007810000 */
[----:B------:R-:W-:Y:S02]  /*116c0*/  ISETP.GT.AND P2, PT, R0, 0x28, PT ;  /* 0x000000280000780c */ /* 0x000fe40003f44270 */
[----:B-1----:R-:W-:Y:S02]  /*116d0*/  FMNMX.FTZ R2, R2, R8, !PT ;  /* 0x0000000802027209 */ /* 0x002fe40007810000 */
[----:B------:R-:W-:Y:S02]  /*116e0*/  FSEL R251, R42, -INF , P0 ;  /* 0xff8000002afb7808 */ /* 0x000fe40000000000 */
[----:B------:R-:W-:Y:S01]  /*116f0*/  ISETP.GT.AND P0, PT, R0, 0x30, PT ;  /* 0x000000300000780c */ /* 0x000fe20003f04270 */
[----:B------:R-:W1:Y:S01]  /*11700*/  SHFL.BFLY PT, R136, R2, 0x1, 0x1f ;  /* 0x0c201f0002887f89 */ /* 0x000e6200000e0000 */
[----:B------:R-:W-:Y:S02]  /*11710*/  FSEL R44, R44, -INF , P2 ;  /* 0xff8000002c2c7808 */ /* 0x000fe40001000000 */
[----:B------:R-:W-:Y:S02]  /*11720*/  FMNMX.FTZ R7, R25, R7, !PT ;  /* 0x0000000719077209 */ /* 0x000fe40007810000 */
[----:B------:R-:W-:Y:S02]  /*11730*/  FMNMX.FTZ R6, R48, R6, !PT ;  /* 0x0000000630067209 */ /* 0x000fe40007810000 */
[C---:B------:R-:W-:Y:S02]  /*11740*/  ISETP.GT.AND P1, PT, R0.reuse, 0x29, PT ;  /* 0x000000290000780c */ /* 0x040fe40003f24270 */
[C---:B------:R-:W-:Y:S02]  /*11750*/  ISETP.GT.AND P2, PT, R0.reuse, 0x31, PT ;  /* 0x000000310000780c */ /* 0x040fe40003f44270 */
[----:B------:R-:W-:Y:S02]  /*11760*/  FSEL R45, R45, -INF , P1 ;  /* 0xff8000002d2d7808 */ /* 0x000fe40000800000 */
[----:B------:R-:W-:Y:S02]  /*11770*/  ISETP.GT.AND P1, PT, R0, 0x38, PT ;  /* 0x000000380000780c */ /* 0x000fe40003f24270 */
[----:B------:R-:W-:Y:S02]  /*11780*/  FMNMX.FTZ R7, R26, R7, !PT ;  /* 0x000000071a077209 */ /* 0x000fe40007810000 */
[----:B------:R-:W-:Y:S02]  /*11790*/  FSEL R56, R33, -INF , P0 ;  /* 0xff80000021387808 */ /* 0x000fe40000000000 */
[----:B------:R-:W-:Y:S02]  /*117a0*/  ISETP.GT.AND P0, PT, R0, 0x39, PT ;  /* 0x000000390000780c */ /* 0x000fe40003f04270 */
[----:B------:R-:W-:Y:S02]  /*117b0*/  FMNMX.FTZ R0, R44, R6, !PT ;  /* 0x000000062c007209 */ /* 0x000fe40007810000 */
[----:B------:R-:W-:Y:S02]  /*117c0*/  FMNMX.FTZ R7, R231, R7, !PT ;  /* 0x00000007e7077209 */ /* 0x000fe40007810000 */
[----:B------:R-:W-:Y:S02]  /*117d0*/  FMNMX.FTZ R0, R45, R0, !PT ;  /* 0x000000002d007209 */ /* 0x000fe40007810000 */
[----:B--2---:R-:W-:Y:S02]  /*117e0*/  FMNMX.FTZ R137, R5, R137, !PT ;  /* 0x0000008905897209 */ /* 0x004fe40007810000 */
[----:B------:R-:W-:Y:S02]  /*117f0*/  FMNMX.FTZ R5, R239, R7, !PT ;  /* 0x00000007ef057209 */ /* 0x000fe40007810000 */
[----:B------:R-:W-:Y:S01]  /*11800*/  FSEL R30, R30, -INF , P2 ;  /* 0xff8000001e1e7808 */ /* 0x000fe20001000000 */
[----:B------:R-:W-:Y:S01]  /*11810*/  FMUL.FTZ R141, R137, c[0x0][0x2d0] ;  /* 0x0000b400898d7a20 */ /* 0x000fe20000410000 */
[----:B------:R-:W-:Y:S01]  /*11820*/  FMNMX.FTZ R0, R56, R0, !PT ;  /* 0x0000000038007209 */ /* 0x000fe20007810000 */
[----:B------:R-:W2:Y:S01]  /*11830*/  MUFU.TANH R7, R62 ;  /* 0x0000003e00077308 */ /* 0x000ea20000002400 */
[----:B------:R-:W-:Y:S01]  /*11840*/  FSEL R32, R28, -INF , P1 ;  /* 0xff8000001c207808 */ /* 0x000fe20000800000 */
[----:B------:R-:W-:Y:S01]  /*11850*/  STL [R1+0x128], R137 ;  /* 0x0001288901007387 */ /* 0x000fe20000100800 */
[----:B------:R-:W-:Y:S02]  /*11860*/  FMNMX.FTZ R5, R64, R5, !PT ;  /* 0x0000000540057209 */ /* 0x000fe40007810000 */
[----:B------:R-:W-:Y:S02]  /*11870*/  FMNMX.FTZ R0, R30, R0, !PT ;  /* 0x000000001e007209 */ /* 0x000fe40007810000 */
[----:B----4-:R-:W-:Y:S02]  /*11880*/  FSEL R34, R27, -INF , P0 ;  /* 0xff8000001b227808 */ /* 0x010fe40000000000 */
[----:B------:R-:W-:Y:S02]  /*11890*/  FSETP.NEU.FTZ.AND P0, PT, R137, -INF , PT ;  /* 0xff8000008900780b */ /* 0x000fe40003f1d000 */
[----:B------:R-:W-:Y:S02]  /*118a0*/  FMNMX.FTZ R6, R230, R5, !PT ;  /* 0x00000005e6067209 */ /* 0x000fe40007810000 */
[----:B------:R-:W-:Y:S02]  /*118b0*/  ISETP.GT.AND P3, PT, R4, 0x21, PT ;  /* 0x000000210400780c */ /* 0x000fe40003f64270 */
[----:B------:R-:W-:Y:S02]  /*118c0*/  FMNMX.FTZ R0, R32, R0, !PT ;  /* 0x0000000020007209 */ /* 0x000fe40007810000 */
[----:B------:R-:W-:Y:S02]  /*118d0*/  FSEL R141, R141, RZ, P0 ;  /* 0x000000ff8d8d7208 */ /* 0x000fe40000000000 */
[----:B------:R-:W-:Y:S02]  /*118e0*/  FMNMX.FTZ R5, R34, R0, !PT ;  /* 0x0000000022057209 */ /* 0x000fe40007810000 */
[----:B------:R-:W-:Y:S02]  /*118f0*/  ISETP.GT.AND P2, PT, R4, 0x28, PT ;  /* 0x000000280400780c */ /* 0x000fe40003f44270 */
[----:B------:R-:W-:Y:S01]  /*11900*/  FMNMX.FTZ R0, R251, R6, !PT ;  /* 0x00000006fb007209 */ /* 0x000fe20007810000 */
[--C-:B------:R-:W-:Y:S01]  /*11910*/  FFMA.FTZ R6, R9, c[0x0][0x2d0], -R141.reuse ;  /* 0x0000b40009067a23 */ /* 0x100fe2000001088d */
[----:B------:R-:W-:Y:S01]  /*11920*/  FSEL R43, R43, -INF , P3 ;  /* 0xff8000002b2b7808 */ /* 0x000fe20001800000 */
[----:B------:R-:W3:Y:S01]  /*11930*/  SHFL.BFLY PT, R135, R5, 0x2, 0x1f ;  /* 0x0c401f0005877f89 */ /* 0x000ee200000e0000 */
[----:B-1----:R-:W-:Y:S01]  /*11940*/  FMNMX.FTZ R136, R2, R136, !PT ;  /* 0x0000008802887209 */ /* 0x002fe20007810000 */
[--C-:B------:R-:W-:Y:S01]  /*11950*/  FFMA.FTZ R2, R12, c[0x0][0x2d0], -R141.reuse ;  /* 0x0000b4000c027a23 */ /* 0x100fe2000001088d */
[----:B------:R-:W-:Y:S01]  /*11960*/  FSEL R232, R46, -INF , P2 ;  /* 0xff8000002ee87808 */ /* 0x000fe20001000000 */
[----:B------:R1:W-:Y:S01]  /*11970*/  MUFU.EX2 R129, R6 ;  /* 0x0000000600817308 */ /* 0x0003e20000000800 */
[----:B------:R-:W-:Y:S01]  /*11980*/  FMNMX.FTZ R0, R43, R0, !PT ;  /* 0x000000002b007209 */ /* 0x000fe20007810000 */
[----:B------:R-:W-:Y:S01]  /*11990*/  FMUL.FTZ R142, R136, c[0x0][0x2d0] ;  /* 0x0000b400888e7a20 */ /* 0x000fe20000410000 */
[----:B------:R-:W-:Y:S02]  /*119a0*/  ISETP.GT.AND P1, PT, R4, 0x29, PT ;  /* 0x000000290400780c */ /* 0x000fe40003f24270 */
[----:B------:R-:W-:Y:S02]  /*119b0*/  FMNMX.FTZ R0, R232, R0, !PT ;  /* 0x00000000e8007209 */ /* 0x000fe40007810000 */
[C---:B------:R-:W-:Y:S02]  /*119c0*/  ISETP.GT.AND P2, PT, R4.reuse, 0x30, PT ;  /* 0x000000300400780c */ /* 0x040fe40003f44270 */
[----:B------:R-:W-:Y:S01]  /*119d0*/  FSEL R47, R47, -INF , P1 ;  /* 0xff8000002f2f7808 */ /* 0x000fe20000800000 */
[----:B------:R-:W4:Y:S01]  /*119e0*/  MUFU.EX2 R2, R2 ;  /* 0x0000000200027308 */ /* 0x000f220000000800 */
[----:B------:R-:W-:Y:S02]  /*119f0*/  FSEL R250, R31, -INF , P2 ;  /* 0xff8000001ffa7808 */ /* 0x000fe40001000000 */
[C---:B------:R-:W-:Y:S02]  /*11a00*/  ISETP.GT.AND P1, PT, R4.reuse, 0x31, PT ;  /* 0x000000310400780c */ /* 0x040fe40003f24270 */
[----:B------:R-:W-:Y:S02]  /*11a10*/  FMNMX.FTZ R0, R47, R0, !PT ;  /* 0x000000002f007209 */ /* 0x000fe40007810000 */
[----:B------:R-:W-:Y:S02]  /*11a20*/  ISETP.GT.AND P2, PT, R4, 0x38, PT ;  /* 0x000000380400780c */ /* 0x000fe40003f44270 */
[----:B------:R-:W-:Y:S02]  /*11a30*/  FMNMX.FTZ R0, R250, R0, !PT ;  /* 0x00000000fa007209 */ /* 0x000fe40007810000 */
[----:B------:R-:W-:Y:S02]  /*11a40*/  FSEL R58, R29, -INF , P1 ;  /* 0xff8000001d3a7808 */ /* 0x000fe40000800000 */
[----:B------:R-:W-:Y:S01]  /*11a50*/  ISETP.GT.AND P1, PT, R4, 0x39, PT ;  /* 0x000000390400780c */ /* 0x000fe20003f24270 */
[--C-:B------:R-:W-:Y:S01]  /*11a60*/  FFMA.FTZ R4, R13, c[0x0][0x2d0], -R141.reuse ;  /* 0x0000b4000d047a23 */ /* 0x100fe2000001088d */
[----:B--2---:R-:W-:Y:S01]  /*11a70*/  FSEL R57, R7, -INF , P2 ;  /* 0xff80000007397808 */ /* 0x004fe20001000000 */
[----:B-1----:R-:W-:Y:S01]  /*11a80*/  FFMA.FTZ R6, R10, c[0x0][0x2d0], -R141 ;  /* 0x0000b4000a067a23 */ /* 0x002fe2000001088d */
[----:B------:R-:W-:Y:S01]  /*11a90*/  FMNMX.FTZ R0, R58, R0, !PT ;  /* 0x000000003a007209 */ /* 0x000fe20007810000 */
[----:B------:R1:W-:Y:S01]  /*11aa0*/  MUFU.EX2 R238, R4 ;  /* 0x0000000400ee7308 */ /* 0x0003e20000000800 */
[----:B------:R-:W-:Y:S02]  /*11ab0*/  FSEL R140, R140, -INF , P1 ;  /* 0xff8000008c8c7808 */ /* 0x000fe40000800000 */
[----:B------:R-:W-:Y:S02]  /*11ac0*/  FMNMX.FTZ R0, R57, R0, !PT ;  /* 0x0000000039007209 */ /* 0x000fe40007810000 */
[----:B------:R-:W-:Y:S01]  /*11ad0*/  FSETP.NEU.FTZ.AND P2, PT, R136, -INF , PT ;  /* 0xff8000008800780b */ /* 0x000fe20003f5d000 */
[----:B----4-:R-:W-:Y:S01]  /*11ae0*/  STL [R1+0x80], R2 ;  /* 0x0000800201007387 */ /* 0x010fe20000100800 */
[----:B------:R-:W-:Y:S02]  /*11af0*/  FMNMX.FTZ R0, R140, R0, !PT ;  /* 0x000000008c007209 */ /* 0x000fe40007810000 */
[----:B------:R-:W-:Y:S01]  /*11b00*/  FSEL R142, R142, RZ, P2 ;  /* 0x000000ff8e8e7208 */ /* 0x000fe20001000000 */
[----:B------:R2:W4:Y:S01]  /*11b10*/  MUFU.EX2 R49, R6 ;  /* 0x0000000600317308 */ /* 0x0005220000000800 */
[----:B---3--:R-:W-:Y:S01]  /*11b20*/  FMNMX.FTZ R135, R5, R135, !PT ;  /* 0x0000008705877209 */ /* 0x008fe20007810000 */
[----:B------:R-:W3:Y:S01]  /*11b30*/  SHFL.BFLY PT, R2, R0, 0x2, 0x1f ;  /* 0x0c401f0000027f89 */ /* 0x000ee200000e0000 */
[----:B------:R-:W-:Y:S01]  /*11b40*/  @P4 LEA R8, P1, R11, c[0x0][0x1c8], 0x1 ;  /* 0x000072000b084a11 */ /* 0x000fe200078208ff */
[----:B------:R-:W-:Y:S01]  /*11b50*/  FFMA.FTZ R7, R15, c[0x0][0x2d0], -R142 ;  /* 0x0000b4000f077a23 */ /* 0x000fe2000001088e */
[----:B------:R-:W-:Y:S02]  /*11b60*/  MOV R40, R37 ;  /* 0x0000002500287202 */ /* 0x000fe40000000f00 */
[----:B------:R-:W-:Y:S01]  /*11b70*/  @P4 LEA.HI.X R9, R11, c[0x0][0x1cc], R16, 0x1, P1 ;  /* 0x000073000b094a11 */ /* 0x000fe200008f0c10 */
[----:B------:R-:W-:Y:S01]  /*11b80*/  @P4 IMAD.MOV.U32 R11, RZ, RZ, c[0x0][0x1e4] ;  /* 0x00007900ff0b4624 */ /* 0x000fe200078e00ff */
[----:B------:R-:W-:Y:S01]  /*11b90*/  MOV R61, R52 ;  /* 0x00000034003d7202 */ /* 0x000fe20000000f00 */
[----:B------:R-:W-:Y:S01]  /*11ba0*/  MUFU.EX2 R42, R7 ;  /* 0x00000007002a7308 */ /* 0x000fe20000000800 */
[----:B------:R-:W3:Y:S01]  /*11bb0*/  SHFL.BFLY PT, R10, R135, 0x1, 0x1f ;  /* 0x0c201f00870a7f89 */ /* 0x000ee200000e0000 */
[--C-:B-1----:R-:W-:Y:S07]  /*11bc0*/  FFMA.FTZ R4, R14, c[0x0][0x2d0], -R142.reuse ;  /* 0x0000b4000e047a23 */ /* 0x102fee000001088e */
[----:B------:R1:W-:Y:S01]  /*11bd0*/  @P4 LDGSTS.E.BYPASS.LTC128B.128 [R252+0x4100], [R8.64], !P6 ;  /* 0x0410000008fc4fae */ /* 0x0003e2000f101d48 */
[----:B------:R1:W1:Y:S01]  /*11be0*/  MUFU.EX2 R229, R4 ;  /* 0x0000000400e57308 */ /* 0x0002620000000800 */
[----:B--2---:R-:W-:Y:S01]  /*11bf0*/  IMAD.MOV.U32 R6, RZ, RZ, c[0x0][0x1e0] ;  /* 0x00007800ff067624 */ /* 0x004fe200078e00ff */
[----:B----4-:R-:W-:Y:S02]  /*11c00*/  F2FP.BF16.PACK_AB R208, R49, R129 ;  /* 0x0000008131d0723e */ /* 0x010fe400000010ff */
[----:B---3--:R-:W-:Y:S01]  /*11c10*/  FMNMX.FTZ R0, R0, R2, !PT ;  /* 0x0000000200007209 */ /* 0x008fe20007810000 */
[--C-:B------:R-:W-:Y:S01]  /*11c20*/  FFMA.FTZ R2, R17, c[0x0][0x2d0], -R142.reuse ;  /* 0x0000b40011027a23 */ /* 0x100fe2000001088e */
[C---:B------:R-:W-:Y:S01]  /*11c30*/  SHF.L.U32 R12, R6.reuse, 0x5, RZ ;  /* 0x00000005060c7819 */ /* 0x040fe200000006ff */
[----:B------:R2:W-:Y:S01]  /*11c40*/  @P4 LDGSTS.E.BYPASS.LTC128B.128 [R252+0x6100], [R8.64+0x80], !P5 ;  /* 0x0610008008fc4fae */ /* 0x0005e2000e901d48 */
[----:B------:R-:W-:Y:S02]  /*11c50*/  @P4 SHF.L.U32 R13, R6, 0x5, RZ ;  /* 0x00000005060d4819 */ /* 0x000fe400000006ff */
[----:B------:R3:W-:Y:S01]  /*11c60*/  MUFU.EX2 R237, R2 ;  /* 0x0000000200ed7308 */ /* 0x0007e20000000800 */
[----:B------:R-:W-:Y:S02]  /*11c70*/  @P4 IADD3 R12, P1, R12, 0x80, RZ ;  /* 0x000000800c0c4810 */ /* 0x000fe40007f3e0ff */
[----:B------:R-:W-:Y:S02]  /*11c80*/  @P4 SHF.L.U64.HI R11, R6, 0x5, R11 ;  /* 0x00000005060b4819 */ /* 0x000fe4000001020b */
[----:B------:R-:W-:Y:S01]  /*11c90*/  FMNMX.FTZ R135, R135, R10, !PT ;  /* 0x0000000a87877209 */ /* 0x000fe20007810000 */
[----:B------:R-:W-:Y:S04]  /*11ca0*/  @P4 IMAD.X R16, RZ, RZ, UR6, P1 ;  /* 0x00000006ff104e24 */ /* 0x000fe800088e06ff */
[----:B------:R-:W-:Y:S01]  /*11cb0*/  FMUL.FTZ R216, R135, c[0x0][0x2d0] ;  /* 0x0000b40087d87a20 */ /* 0x000fe20000410000 */
[----:B-1----:R-:W-:Y:S02]  /*11cc0*/  @P4 IADD3 R4, P1, R8, R13, RZ ;  /* 0x0000000d08044210 */ /* 0x002fe40007f3e0ff */
[----:B------:R-:W-:Y:S02]  /*11cd0*/  F2FP.BF16.PACK_AB R209, R42, R229 ;  /* 0x000000e52ad1723e */ /* 0x000fe400000010ff */
[----:B------:R-:W-:Y:S02]  /*11ce0*/  @P4 IADD3.X R5, R9, R11, RZ, P1, !PT ;  /* 0x0000000b09054210 */ /* 0x000fe40000ffe4ff */
[CC--:B------:R-:W-:Y:S03]  /*11cf0*/  @P4 IADD3 R6, P1, R4.reuse, R13.reuse, RZ ;  /* 0x0000000d04064210 */ /* 0x0c0fe60007f3e0ff */
[----:B------:R1:W-:Y:S02]  /*11d00*/  @P4 LDGSTS.E.BYPASS.LTC128B.128 [R252+0x4900], [R4.64], !P6 ;  /* 0x0490000004fc4fae */ /* 0x0003e4000f101d48 */
[C-C-:B------:R-:W-:Y:S01]  /*11d10*/  @P4 IMAD.X R7, R5.reuse, 0x1, R11.reuse, P1 ;  /* 0x0000000105074824 */ /* 0x140fe200008e060b */
[----:B------:R-:W-:Y:S04]  /*11d20*/  @P4 IADD3 R14, P1, R4, R12, RZ ;  /* 0x0000000c040e4210 */ /* 0x000fe80007f3e0ff */
[----:B------:R-:W-:Y:S01]  /*11d30*/  @P4 IADD3.X R15, R5, R16, RZ, P1, !PT ;  /* 0x00000010050f4210 */ /* 0x000fe20000ffe4ff */
[----:B---3--:R-:W3:Y:S01]  /*11d40*/  SHFL.BFLY PT, R2, R0, 0x1, 0x1f ;  /* 0x0c201f0000027f89 */ /* 0x008ee200000e0000 */
[----:B------:R-:W-:Y:S01]  /*11d50*/  @P4 IADD3 R10, P1, R6, R13, RZ ;  /* 0x0000000d060a4210 */ /* 0x000fe20007f3e0ff */
[----:B------:R-:W-:Y:S04]  /*11d60*/  FFMA.FTZ R13, R18, c[0x0][0x2d0], -R142 ;  /* 0x0000b400120d7a23 */ /* 0x000fe8000001088e */
[----:B------:R-:W-:Y:S01]  /*11d70*/  @P4 IMAD.X R11, R7, 0x1, R11, P1 ;  /* 0x00000001070b4824 */ /* 0x000fe200008e060b */
[----:B------:R-:W-:Y:S01]  /*11d80*/  FSETP.NEU.FTZ.AND P1, PT, R135, -INF , PT ;  /* 0xff8000008700780b */ /* 0x000fe20003f3d000 */
[----:B------:R4:W1:Y:S01]  /*11d90*/  MUFU.EX2 R240, R13 ;  /* 0x0000000d00f07308 */ /* 0x0008620000000800 */
[----:B------:R2:W-:Y:S02]  /*11da0*/  @P4 LDGSTS.E.BYPASS.LTC128B.128 [R252+0x6900], [R4.64+0x80], !P5 ;  /* 0x0690008004fc4fae */ /* 0x0005e4000e901d48 */
[----:B------:R-:W-:Y:S06]  /*11db0*/  FSEL R216, R216, RZ, P1 ;  /* 0x000000ffd8d87208 */ /* 0x000fec0000800000 */
[----:B------:R2:W-:Y:S01]  /*11dc0*/  @P4 LDGSTS.E.BYPASS.LTC128B.128 [R252+0x5100], [R6.64], !P6 ;  /* 0x0510000006fc4fae */ /* 0x0005e2000f101d48 */
[----:B---3--:R-:W-:Y:S01]  /*11dd0*/  FMNMX.FTZ R134, R0, R2, !PT ;  /* 0x0000000200867209 */ /* 0x008fe20007810000 */
[--C-:B------:R-:W-:Y:S06]  /*11de0*/  FFMA.FTZ R0, R21, c[0x0][0x2d0], -R216.reuse ;  /* 0x0000b40015007a23 */ /* 0x100fec00000108d8 */
[----:B------:R3:W-:Y:S01]  /*11df0*/  @P4 LDGSTS.E.BYPASS.LTC128B.128 [R252+0x7100], [R14.64], !P5 ;  /* 0x071000000efc4fae */ /* 0x0007e2000e901d48 */
[--C-:B------:R-:W-:Y:S01]  /*11e00*/  FFMA.FTZ R2, R22, c[0x0][0x2d0], -R216.reuse ;  /* 0x0000b40016027a23 */ /* 0x100fe200000108d8 */
[----:B------:R2:W-:Y:S01]  /*11e10*/  MUFU.EX2 R244, R0 ;  /* 0x0000000000f47308 */ /* 0x0005e20000000800 */
[----:B------:R-:W-:Y:S02]  /*11e20*/  FMUL.FTZ R143, R134, c[0x0][0x2d0] ;  /* 0x0000b400868f7a20 */ /* 0x000fe40000410000 */
[--C-:B----4-:R-:W-:Y:S01]  /*11e30*/  FFMA.FTZ R13, R19, c[0x0][0x2d0], -R216.reuse ;  /* 0x0000b400130d7a23 */ /* 0x110fe200000108d8 */
[----:B-1----:R-:W-:Y:S02]  /*11e40*/  F2FP.BF16.PACK_AB R211, R240, R237 ;  /* 0x000000edf0d3723e */ /* 0x002fe400000010ff */
[----:B------:R1:W-:Y:S04]  /*11e50*/  @P4 LDGSTS.E.BYPASS.LTC128B.128 [R252+0x5900], [R10.64], !P6 ;  /* 0x059000000afc4fae */ /* 0x0003e8000f101d48 */
[----:B------:R-:W4:Y:S10]  /*11e60*/  MUFU.EX2 R245, R2 ;  /* 0x0000000200f57308 */ /* 0x000f340000000800 */
[----:B------:R1:W-:Y:S01]  /*11e70*/  MUFU.EX2 R227, R13 ;  /* 0x0000000d00e37308 */ /* 0x0003e20000000800 */
[----:B--2---:R-:W-:Y:S02]  /*11e80*/  FSEL R0, R137, RZ, P0 ;  /* 0x000000ff89007208 */ /* 0x004fe40000000000 */
[----:B------:R-:W2:Y:S01]  /*11e90*/  LDL.LU R137, [R1+0x80] ;  /* 0x0000800001897983 */ /* 0x000ea20000300800 */
[----:B------:R-:W-:Y:S04]  /*11ea0*/  FSETP.NEU.FTZ.AND P0, PT, R134, -INF , PT ;  /* 0xff8000008600780b */ /* 0x000fe80003f1d000 */
[----:B------:R-:W-:Y:S02]  /*11eb0*/  FSEL R143, R143, RZ, P0 ;  /* 0x000000ff8f8f7208 */ /* 0x000fe40000000000 */
[----:B----4-:R-:W-:Y:S03]  /*11ec0*/  F2FP.BF16.PACK_AB R214, R245, R244 ;  /* 0x000000f4f5d6723e */ /* 0x010fe600000010ff */
[--C-:B------:R-:W-:Y:S04]  /*11ed0*/  FFMA.FTZ R2, R23, c[0x0][0x2d0], -R143.reuse ;  /* 0x0000b40017027a23 */ /* 0x100fe8000001088f */
[----:B------:R4:W-:Y:S01]  /*11ee0*/  MUFU.EX2 R228, R2 ;  /* 0x0000000200e47308 */ /* 0x0009e20000000800 */
[----:B-1----:R-:W-:Y:S09]  /*11ef0*/  FFMA.FTZ R13, R20, c[0x0][0x2d0], -R216 ;  /* 0x0000b400140d7a23 */ /* 0x002ff200000108d8 */
[----:B------:R-:W1:Y:S01]  /*11f00*/  MUFU.EX2 R28, R13 ;  /* 0x0000000d001c7308 */ /* 0x000e620000000800 */
[--C-:B----4-:R-:W-:Y:S09]  /*11f10*/  FFMA.FTZ R2, R24, c[0x0][0x2d0], -R143.reuse ;  /* 0x0000b40018027a23 */ /* 0x110ff2000001088f */
[----:B------:R4:W3:Y:S01]  /*11f20*/  MUFU.EX2 R27, R2 ;  /* 0x00000002001b7308 */ /* 0x0008e20000000800 */
[----:B-1----:R-:W-:Y:S01]  /*11f30*/  F2FP.BF16.PACK_AB R212, R28, R227 ;  /* 0x000000e31cd4723e */ /* 0x002fe200000010ff */
[----:B------:R1:W-:Y:S01]  /*11f40*/  STL [R1+0x7c], R28 ;  /* 0x00007c1c01007387 */ /* 0x0003e20000100800 */
[--C-:B----4-:R-:W-:Y:S01]  /*11f50*/  FFMA.FTZ R2, R25, c[0x0][0x2d0], -R143.reuse ;  /* 0x0000b40019027a23 */ /* 0x110fe2000001088f */
[----:B---3--:R-:W-:Y:S02]  /*11f60*/  F2FP.BF16.PACK_AB R213, R27, R228 ;  /* 0x000000e41bd5723e */ /* 0x008fe400000010ff */
[----:B------:R3:W-:Y:S04]  /*11f70*/  STL [R1+0x78], R27 ;  /* 0x0000781b01007387 */ /* 0x0007e80000100800 */
[----:B------:R4:W-:Y:S02]  /*11f80*/  MUFU.EX2 R242, R2 ;  /* 0x0000000200f27308 */ /* 0x0009e40000000800 */
[----:B----4-:R-:W-:Y:S08]  /*11f90*/  FFMA.FTZ R2, R26, c[0x0][0x2d0], -R143 ;  /* 0x0000b4001a027a23 */ /* 0x010ff0000001088f */
[----:B------:R4:W1:Y:S02]  /*11fa0*/  MUFU.EX2 R246, R2 ;  /* 0x0000000200f67308 */ /* 0x0008640000000800 */
[----:B----4-:R-:W-:Y:S01]  /*11fb0*/  FADD.FTZ R2, -R0, R3 ;  /* 0x0000000300027221 */ /* 0x010fe20000010100 */
[----:B------:R-:W-:Y:S02]  /*11fc0*/  FSEL R0, R136, RZ, P2 ;  /* 0x000000ff88007208 */ /* 0x000fe40001000000 */
[----:B------:R-:W-:Y:S01]  /*11fd0*/  @P4 IADD3 R8, P2, R6, R12, RZ ;  /* 0x0000000c06084210 */ /* 0x000fe20007f5e0ff */
[----:B------:R-:W-:Y:S01]  /*11fe0*/  FMUL.FTZ R2, R2, c[0x0][0x2d0] ;  /* 0x0000b40002027a20 */ /* 0x000fe20000410000 */
[----:B-1----:R-:W-:Y:S01]  /*11ff0*/  F2FP.BF16.PACK_AB R215, R246, R242 ;  /* 0x000000f2f6d7723e */ /* 0x002fe200000010ff */
[----:B------:R-:W-:Y:S01]  /*12000*/  FADD.FTZ R0, -R0, R132 ;  /* 0x0000008400007221 */ /* 0x000fe20000010100 */
[----:B------:R-:W-:Y:S01]  /*12010*/  @P4 IADD3.X R9, R7, R16, RZ, P2, !PT ;  /* 0x0000001007094210 */ /* 0x000fe200017fe4ff */
[----:B------:R1:W4:Y:S02]  /*12020*/  MUFU.EX2 R133, R2 ;  /* 0x0000000200857308 */ /* 0x0003240000000800 */
[----:B------:R-:W-:Y:S02]  /*12030*/  FMUL.FTZ R0, R0, c[0x0][0x2d0] ;  /* 0x0000b40000007a20 */ /* 0x000fe40000410000 */
[----:B------:R3:W-:Y:S06]  /*12040*/  @P4 LDGSTS.E.BYPASS.LTC128B.128 [R252+0x7900], [R8.64], !P5 ;  /* 0x0790000008fc4fae */ /* 0x0007ec000e901d48 */
[----:B------:R3:W3:Y:S02]  /*12050*/  MUFU.EX2 R132, R0 ;  /* 0x0000000000847308 */ /* 0x0006e40000000800 */
[----:B------:R-:W2:Y:S08]  /*12060*/  LDSM.16.MT88.4 R20, [R233+0x100] ;  /* 0x00010000e914783b */ /* 0x000eb00000004200 */
[----:B------:R-:W2:Y:S01]  /*12070*/  LDSM.16.MT88.4 R36, [R234+0x100] ;  /* 0x00010000ea24783b */ /* 0x000ea20000004200 */
[----:B-1----:R-:W-:Y:S01]  /*12080*/  FSEL R2, R135, RZ, P1 ;  /* 0x000000ff87027208 */ /* 0x002fe20000800000 */
[C---:B----4-:R-:W-:Y:S01]  /*12090*/  FMUL.FTZ R33, R133.reuse, R173 ;  /* 0x000000ad85217220 */ /* 0x050fe20000410000 */
[----:B------:R-:W-:Y:S01]  /*120a0*/  MOV R173, R247 ;  /* 0x000000f700ad7202 */ /* 0x000fe20000000f00 */
[C---:B------:R-:W-:Y:S04]  /*120b0*/  FMUL.FTZ R4, R133.reuse, R144 ;  /* 0x0000009085047220 */ /* 0x040fe80000410000 */
[----:B------:R-:W1:Y:S01]  /*120c0*/  LDSM.16.MT88.4 R52, [R236+0x100] ;  /* 0x00010000ec34783b */ /* 0x000e620000004200 */
[C---:B------:R-:W-:Y:S02]  /*120d0*/  FMUL.FTZ R5, R133.reuse, R145 ;  /* 0x0000009185057220 */ /* 0x040fe40000410000 */
[C---:B------:R-:W-:Y:S01]  /*120e0*/  FMUL.FTZ R16, R133.reuse, R156 ;  /* 0x0000009c85107220 */ /* 0x040fe20000410000 */
[----:B------:R-:W-:Y:S01]  /*120f0*/  MOV R156, R42 ;  /* 0x0000002a009c7202 */ /* 0x000fe20000000f00 */
[C---:B------:R-:W-:Y:S02]  /*12100*/  FMUL.FTZ R17, R133.reuse, R157 ;  /* 0x0000009d85117220 */ /* 0x040fe40000410000 */
[----:B---3--:R-:W-:Y:S01]  /*12110*/  FADD.FTZ R0, -R2, R138 ;  /* 0x0000008a02007221 */ /* 0x008fe20000010100 */
[----:B------:R-:W-:Y:S01]  /*12120*/  FSEL R2, R134, RZ, P0 ;  /* 0x000000ff86027208 */ /* 0x000fe20000000000 */
[----:B------:R-:W-:Y:S01]  /*12130*/  FMUL.FTZ R6, R132, R146 ;  /* 0x0000009284067220 */ /* 0x000fe20000410000 */
[----:B------:R-:W-:Y:S01]  /*12140*/  MOV R138, R35 ;  /* 0x00000023008a7202 */ /* 0x000fe20000000f00 */
[----:B------:R-:W-:Y:S01]  /*12150*/  FMUL.FTZ R0, R0, c[0x0][0x2d0] ;  /* 0x0000b40000007a20 */ /* 0x000fe20000410000 */
[----:B------:R-:W0:Y:S01]  /*12160*/  LDGDEPBAR ;  /* 0x00000000000079af */ /* 0x000e220000000000 */
[C---:B------:R-:W-:Y:S02]  /*12170*/  FMUL.FTZ R7, R132.reuse, R147 ;  /* 0x0000009384077220 */ /* 0x040fe40000410000 */
[----:B------:R3:W4:Y:S01]  /*12180*/  MUFU.EX2 R3, R0 ;  /* 0x0000000000037308 */ /* 0x0007220000000800 */
[C---:B------:R-:W-:Y:S02]  /*12190*/  FMUL.FTZ R18, R132.reuse, R158 ;  /* 0x0000009e84127220 */ /* 0x040fe40000410000 */
[C---:B------:R-:W-:Y:S01]  /*121a0*/  FMUL.FTZ R19, R132.reuse, R159 ;  /* 0x0000009f84137220 */ /* 0x040fe20000410000 */
[----:B------:R-:W-:Y:S01]  /*121b0*/  MOV R159, R43 ;  /* 0x0000002b009f7202 */ /* 0x000fe20000000f00 */
[C---:B------:R-:W-:Y:S01]  /*121c0*/  FMUL.FTZ R35, R132.reuse, R175 ;  /* 0x000000af84237220 */ /* 0x040fe20000410000 */
[----:B------:R-:W-:Y:S01]  /*121d0*/  MOV R175, R44 ;  /* 0x0000002c00af7202 */ /* 0x000fe20000000f00 */
[----:B------:R-:W-:Y:S01]  /*121e0*/  IMAD.MOV.U32 R158, RZ, RZ, R51 ;  /* 0x000000ffff9e7224 */ /* 0x000fe200078e0033 */
[----:B------:R-:W1:Y:S01]  /*121f0*/  LDSM.16.MT88.4 R144, [R235+0x100] ;  /* 0x00010000eb90783b */ /* 0x000e620000004200 */
[----:B------:R-:W-:Y:S02]  /*12200*/  IMAD.MOV.U32 R157, RZ, RZ, R48 ;  /* 0x000000ffff9d7224 */ /* 0x000fe400078e0030 */
[C---:B------:R-:W-:Y:S02]  /*12210*/  FMUL.FTZ R48, R133.reuse, R188 ;  /* 0x000000bc85307220 */ /* 0x040fe40000410000 */
[C---:B------:R-:W-:Y:S02]  /*12220*/  FMUL.FTZ R51, R132.reuse, R191 ;  /* 0x000000bf84337220 */ /* 0x040fe40000410000 */
[C---:B------:R-:W-:Y:S02]  /*12230*/  FMUL.FTZ R68, R133.reuse, R68 ;  /* 0x0000004485447220 */ /* 0x040fe40000410000 */
[C---:B------:R-:W-:Y:S02]  /*12240*/  FMUL.FTZ R69, R133.reuse, R69 ;  /* 0x0000004585457220 */ /* 0x040fe40000410000 */
[C---:B------:R-:W-:Y:S02]  /*12250*/  FMUL.FTZ R70, R132.reuse, R70 ;  /* 0x0000004684467220 */ /* 0x040fe40000410000 */
[----:B------:R-:W-:Y:S02]  /*12260*/  FMUL.FTZ R71, R132, R71 ;  /* 0x0000004784477220 */ /* 0x000fe40000410000 */
[----:B------:R-:W-:Y:S02]  /*12270*/  FMUL.FTZ R80, R133, R80 ;  /* 0x0000005085507220 */ /* 0x000fe40000410000 */
[----:B---3--:R-:W-:Y:S01]  /*12280*/  FADD.FTZ R0, -R2, R139 ;  /* 0x0000008b02007221 */ /* 0x008fe20000010100 */
[----:B------:R-:W-:Y:S01]  /*12290*/  MOV R139, R61 ;  /* 0x0000003d008b7202 */ /* 0x000fe20000000f00 */
[----:B------:R-:W-:Y:S02]  /*122a0*/  FFMA.FTZ R2, R217, c[0x0][0x2d0], -R141 ;  /* 0x0000b400d9027a23 */ /* 0x000fe4000001088d */
[----:B------:R-:W-:Y:S01]  /*122b0*/  FMUL.FTZ R0, R0, c[0x0][0x2d0] ;  /* 0x0000b40000007a20 */ /* 0x000fe20000410000 */
[----:B------:R-:W3:Y:S01]  /*122c0*/  LDL.LU R217, [R1+0x78] ;  /* 0x0000780001d97983 */ /* 0x000ee20000300800 */
[----:B------:R1:W-:Y:S01]  /*122d0*/  MUFU.EX2 R247, R2 ;  /* 0x0000000200f77308 */ /* 0x0003e20000000800 */
[C---:B----4-:R-:W-:Y:S02]  /*122e0*/  FMUL.FTZ R25, R3.reuse, R165 ;  /* 0x000000a503197220 */ /* 0x050fe40000410000 */
[----:B------:R-:W-:Y:S02]  /*122f0*/  IMAD.MOV.U32 R165, RZ, RZ, R41 ;  /* 0x000000ffffa57224 */ /* 0x000fe400078e0029 */
[C---:B------:R-:W-:Y:S02]  /*12300*/  FMUL.FTZ R41, R3.reuse, R181 ;  /* 0x000000b503297220 */ /* 0x040fe40000410000 */
[----:B------:R-:W-:Y:S02]  /*12310*/  IMAD.MOV.U32 R181, RZ, RZ, R239 ;  /* 0x000000ffffb57224 */ /* 0x000fe400078e00ef */
[C---:B------:R-:W-:Y:S01]  /*12320*/  FMUL.FTZ R13, R3.reuse, R153 ;  /* 0x00000099030d7220 */ /* 0x040fe20000410000 */
[----:B------:R-:W4:Y:S01]  /*12330*/  MUFU.EX2 R0, R0 ;  /* 0x0000000000007308 */ /* 0x000f220000000800 */
[----:B------:R-:W-:Y:S01]  /*12340*/  MOV R153, R249 ;  /* 0x000000f900997202 */ /* 0x000fe20000000f00 */
[C---:B------:R-:W-:Y:S02]  /*12350*/  FMUL.FTZ R8, R3.reuse, R148 ;  /* 0x0000009403087220 */ /* 0x040fe40000410000 */
[C---:B------:R-:W-:Y:S02]  /*12360*/  FMUL.FTZ R9, R3.reuse, R149 ;  /* 0x0000009503097220 */ /* 0x040fe40000410000 */
[C---:B------:R-:W-:Y:S02]  /*12370*/  FMUL.FTZ R12, R3.reuse, R152 ;  /* 0x00000098030c7220 */ /* 0x040fe40000410000 */
[C---:B------:R-:W-:Y:S01]  /*12380*/  FMUL.FTZ R24, R3.reuse, R164 ;  /* 0x000000a403187220 */ /* 0x040fe20000410000 */
[----:B------:R-:W-:Y:S01]  /*12390*/  MOV R164, R30 ;  /* 0x0000001e00a47202 */ /* 0x000fe20000000f00 */
[C---:B------:R-:W-:Y:S02]  /*123a0*/  FMUL.FTZ R28, R3.reuse, R168 ;  /* 0x000000a8031c7220 */ /* 0x040fe40000410000 */
[C---:B------:R-:W-:Y:S01]  /*123b0*/  FMUL.FTZ R29, R3.reuse, R169 ;  /* 0x000000a9031d7220 */ /* 0x040fe20000410000 */
[----:B------:R-:W-:Y:S01]  /*123c0*/  MOV R169, R34 ;  /* 0x0000002200a97202 */ /* 0x000fe20000000f00 */
[----:B-1----:R-:W-:Y:S02]  /*123d0*/  FFMA.FTZ R2, R218, c[0x0][0x2d0], -R141 ;  /* 0x0000b400da027a23 */ /* 0x002fe4000001088d */
[----:B------:R-:W-:Y:S01]  /*123e0*/  FMUL.FTZ R34, R132, R174 ;  /* 0x000000ae84227220 */ /* 0x000fe20000410000 */
[----:B------:R-:W3:Y:S01]  /*123f0*/  LDL.LU R218, [R1+0x7c] ;  /* 0x00007c0001da7983 */ /* 0x000ee20000300800 */
[----:B------:R1:W-:Y:S01]  /*12400*/  MUFU.EX2 R239, R2 ;  /* 0x0000000200ef7308 */ /* 0x0003e20000000800 */
[----:B------:R-:W-:Y:S02]  /*12410*/  IMAD.MOV.U32 R174, RZ, RZ, R59 ;  /* 0x000000ffffae7224 */ /* 0x000fe400078e003b */
[----:B------:R-:W-:Y:S02]  /*12420*/  FMUL.FTZ R44, R3, R184 ;  /* 0x000000b8032c7220 */ /* 0x000fe40000410000 */
[----:B------:R-:W-:Y:S02]  /*12430*/  IMAD.MOV.U32 R152, RZ, RZ, R45 ;  /* 0x000000ffff987224 */ /* 0x000fe400078e002d */
[C---:B----4-:R-:W-:Y:S02]  /*12440*/  FMUL.FTZ R31, R0.reuse, R171 ;  /* 0x000000ab001f7220 */ /* 0x050fe40000410000 */
[----:B------:R-:W-:Y:S02]  /*12450*/  IMAD.MOV.U32 R171, RZ, RZ, R241 ;  /* 0x000000ffffab7224 */ /* 0x000fe400078e00f1 */
[C---:B------:R-:W-:Y:S02]  /*12460*/  FMUL.FTZ R10, R0.reuse, R150 ;  /* 0x00000096000a7220 */ /* 0x040fe40000410000 */
[C---:B------:R-:W-:Y:S02]  /*12470*/  FMUL.FTZ R11, R0.reuse, R151 ;  /* 0x00000097000b7220 */ /* 0x040fe40000410000 */
[C---:B------:R-:W-:Y:S01]  /*12480*/  FMUL.FTZ R14, R0.reuse, R154 ;  /* 0x0000009a000e7220 */ /* 0x040fe20000410000 */
[----:B------:R-:W-:Y:S01]  /*12490*/  MOV R154, R243 ;  /* 0x000000f3009a7202 */ /* 0x000fe20000000f00 */
[C---:B------:R-:W-:Y:S01]  /*124a0*/  FMUL.FTZ R15, R0.reuse, R155 ;  /* 0x0000009b000f7220 */ /* 0x040fe20000410000 */
[----:B------:R-:W4:Y:S01]  /*124b0*/  LDSM.16.MT88.4 R148, [R233+0x2100] ;  /* 0x00210000e994783b */ /* 0x000f220000004200 */
[C---:B------:R-:W-:Y:S01]  /*124c0*/  FMUL.FTZ R26, R0.reuse, R166 ;  /* 0x000000a6001a7220 */ /* 0x040fe20000410000 */
[----:B------:R-:W-:Y:S01]  /*124d0*/  MOV R166, R66 ;  /* 0x0000004200a67202 */ /* 0x000fe20000000f00 */
[C---:B------:R-:W-:Y:S02]  /*124e0*/  FMUL.FTZ R27, R0.reuse, R167 ;  /* 0x000000a7001b7220 */ /* 0x040fe40000410000 */
[C---:B------:R-:W-:Y:S01]  /*124f0*/  FMUL.FTZ R30, R0.reuse, R170 ;  /* 0x000000aa001e7220 */ /* 0x040fe20000410000 */
[----:B------:R-:W-:Y:S01]  /*12500*/  MOV R170, R58 ;  /* 0x0000003a00aa7202 */ /* 0x000fe20000000f00 */
[----:B-1----:R-:W-:Y:S02]  /*12510*/  FFMA.FTZ R2, R219, c[0x0][0x2d0], -R142 ;  /* 0x0000b400db027a23 */ /* 0x002fe4000001088e */
[----:B------:R-:W-:Y:S02]  /*12520*/  IMAD.MOV.U32 R167, RZ, RZ, R32 ;  /* 0x000000ffffa77224 */ /* 0x000fe400078e0020 */
[----:B------:R1:W-:Y:S01]  /*12530*/  MUFU.EX2 R241, R2 ;  /* 0x0000000200f17308 */ /* 0x0003e20000000800 */
[----:B------:R-:W-:Y:S01]  /*12540*/  FMUL.FTZ R32, R133, R172 ;  /* 0x000000ac85207220 */ /* 0x000fe20000410000 */
[----:B------:R-:W-:Y:S01]  /*12550*/  MOV R172, R65 ;  /* 0x0000004100ac7202 */ /* 0x000fe20000000f00 */
[C---:B------:R-:W-:Y:S01]  /*12560*/  FMUL.FTZ R42, R0.reuse, R182 ;  /* 0x000000b6002a7220 */ /* 0x040fe20000410000 */
[----:B------:R-:W-:Y:S01]  /*12570*/  MOV R182, R50 ;  /* 0x0000003200b67202 */ /* 0x000fe20000000f00 */
[C---:B------:R-:W-:Y:S02]  /*12580*/  FMUL.FTZ R43, R0.reuse, R183 ;  /* 0x000000b7002b7220 */ /* 0x040fe40000410000 */
[----:B------:R-:W-:Y:S02]  /*12590*/  IMAD.MOV.U32 R183, RZ, RZ, R181 ;  /* 0x000000ffffb77224 */ /* 0x000fe400078e00b5 */
[----:B------:R-:W-:Y:S02]  /*125a0*/  FMUL.FTZ R45, R3, R185 ;  /* 0x000000b9032d7220 */ /* 0x000fe40000410000 */
[----:B------:R-:W-:Y:S02]  /*125b0*/  FMUL.FTZ R46, R0, R186 ;  /* 0x000000ba002e7220 */ /* 0x000fe40000410000 */
[----:B------:R-:W-:Y:S02]  /*125c0*/  IMAD.MOV.U32 R155, RZ, RZ, R49 ;  /* 0x000000ffff9b7224 */ /* 0x000fe400078e0031 */
[----:B------:R-:W-:Y:S02]  /*125d0*/  FMUL.FTZ R49, R133, R189 ;  /* 0x000000bd85317220 */ /* 0x000fe40000410000 */
[----:B------:R-:W-:Y:S02]  /*125e0*/  FMUL.FTZ R50, R132, R190 ;  /* 0x000000be84327220 */ /* 0x000fe40000410000 */
[C---:B------:R-:W-:Y:S02]  /*125f0*/  FMUL.FTZ R58, R0.reuse, R198 ;  /* 0x000000c6003a7220 */ /* 0x040fe40000410000 */
[----:B------:R-:W-:Y:S02]  /*12600*/  FMUL.FTZ R59, R0, R199 ;  /* 0x000000c7003b7220 */ /* 0x000fe40000410000 */
[----:B------:R-:W-:Y:S02]  /*12610*/  IMAD.MOV.U32 R168, RZ, RZ, R57 ;  /* 0x000000ffffa87224 */ /* 0x000fe400078e0039 */
[--C-:B-1----:R-:W-:Y:S02]  /*12620*/  FFMA.FTZ R2, R222, c[0x0][0x2d0], -R142.reuse ;  /* 0x0000b400de027a23 */ /* 0x102fe4000001088e */
[C---:B------:R-:W-:Y:S02]  /*12630*/  FMUL.FTZ R57, R3.reuse, R197 ;  /* 0x000000c503397220 */ /* 0x040fe40000410000 */
[----:B------:R1:W-:Y:S01]  /*12640*/  MUFU.EX2 R249, R2 ;  /* 0x0000000200f97308 */ /* 0x0003e20000000800 */
[----:B------:R-:W-:Y:S02]  /*12650*/  FMUL.FTZ R61, R3, R201 ;  /* 0x000000c9033d7220 */ /* 0x000fe40000410000 */
[C---:B------:R-:W-:Y:S02]  /*12660*/  FMUL.FTZ R62, R0.reuse, R202 ;  /* 0x000000ca003e7220 */ /* 0x040fe40000410000 */
[----:B------:R-:W-:Y:S02]  /*12670*/  FMUL.FTZ R63, R0, R203 ;  /* 0x000000cb003f7220 */ /* 0x000fe40000410000 */
[----:B------:R-:W-:Y:S02]  /*12680*/  FMUL.FTZ R65, R133, R205 ;  /* 0x000000cd85417220 */ /* 0x000fe40000410000 */
[----:B------:R-:W-:Y:S01]  /*12690*/  FMUL.FTZ R66, R132, R206 ;  /* 0x000000ce84427220 */ /* 0x000fe20000410000 */
[----:B--2---:R-:W-:Y:S01]  /*126a0*/  F2FP.BF16.PACK_AB R210, R238, R137 ;  /* 0x00000089eed2723e */ /* 0x004fe200000010ff */
[--C-:B------:R-:W-:Y:S02]  /*126b0*/  FFMA.FTZ R165, R165, c[0x0][0x2d0], -R141.reuse ;  /* 0x0000b400a5a57a23 */ /* 0x100fe4000001088d */
[--C-:B------:R-:W-:Y:S02]  /*126c0*/  FFMA.FTZ R173, R173, c[0x0][0x2d0], -R141.reuse ;  /* 0x0000b400adad7a23 */ /* 0x100fe4000001088d */
[--C-:B------:R-:W-:Y:S02]  /*126d0*/  FFMA.FTZ R138, R138, c[0x0][0x2d0], -R142.reuse ;  /* 0x0000b4008a8a7a23 */ /* 0x100fe4000001088e */
[-C--:B------:R-:W-:Y:S02]  /*126e0*/  HMMA.16816.F32.BF16 R4, R208, R20.reuse, R4 ;  /* 0x00000014d004723c */ /* 0x080fe40000041804 */
[----:B------:R-:W-:Y:S03]  /*126f0*/  MUFU.EX2 R197, R138 ;  /* 0x0000008a00c57308 */ /* 0x000fe60000000800 */
[--C-:B------:R-:W-:Y:S02]  /*12700*/  FFMA.FTZ R166, R166, c[0x0][0x2d0], -R142.reuse ;  /* 0x0000b400a6a67a23 */ /* 0x100fe4000001088e */
[--C-:B------:R-:W-:Y:S01]  /*12710*/  FFMA.FTZ R171, R171, c[0x0][0x2d0], -R142.reuse ;  /* 0x0000b400abab7a23 */ /* 0x100fe2000001088e */
[C---:B------:R-:W-:Y:S04]  /*12720*/  HMMA.16816.F32.BF16 R8, R212.reuse, R20, R8 ;  /* 0x00000014d408723c */ /* 0x040fe80000041808 */
[--C-:B------:R-:W-:Y:S02]  /*12730*/  FFMA.FTZ R172, R172, c[0x0][0x2d0], -R142.reuse ;  /* 0x0000b400acac7a23 */ /* 0x100fe4000001088e */
[----:B-1----:R-:W-:Y:S02]  /*12740*/  FFMA.FTZ R2, R224, c[0x0][0x2d0], -R141 ;  /* 0x0000b400e0027a23 */ /* 0x002fe4000001088d */
[-C--:B------:R-:W-:Y:S02]  /*12750*/  HMMA.16816.F32.BF16 R12, R212, R22.reuse, R12 ;  /* 0x00000016d40c723c */ /* 0x080fe4000004180c */
[----:B------:R1:W-:Y:S02]  /*12760*/  MUFU.EX2 R243, R2 ;  /* 0x0000000200f37308 */ /* 0x0003e40000000800 */
[C---:B------:R-:W-:Y:S02]  /*12770*/  FMUL.FTZ R20, R133.reuse, R160 ;  /* 0x000000a085147220 */ /* 0x040fe40000410000 */
[----:B------:R-:W-:Y:S01]  /*12780*/  FMUL.FTZ R21, R133, R161 ;  /* 0x000000a185157220 */ /* 0x000fe20000410000 */
[----:B------:R-:W-:Y:S01]  /*12790*/  MOV R161, R56 ;  /* 0x0000003800a17202 */ /* 0x000fe20000000f00 */
[C---:B------:R-:W-:Y:S04]  /*127a0*/  HMMA.16816.F32.BF16 R16, R208.reuse, R22, R16 ;  /* 0x00000016d010723c */ /* 0x040fe80000041810 */
[----:B------:R-:W-:Y:S02]  /*127b0*/  FMUL.FTZ R56, R3, R196 ;  /* 0x000000c403387220 */ /* 0x000fe40000410000 */
[----:B------:R-:W-:Y:S02]  /*127c0*/  IMAD.MOV.U32 R160, RZ, RZ, R47 ;  /* 0x000000ffffa07224 */ /* 0x000fe400078e002f */
[C---:B------:R-:W-:Y:S04]  /*127d0*/  FMUL.FTZ R22, R132.reuse, R162 ;  /* 0x000000a284167220 */ /* 0x040fe80000410000 */
[----:B------:R-:W-:Y:S02]  /*127e0*/  FMUL.FTZ R23, R132, R163 ;  /* 0x000000a384177220 */ /* 0x000fe40000410000 */
[----:B------:R-:W-:Y:S02]  /*127f0*/  FMUL.FTZ R47, R0, R187 ;  /* 0x000000bb002f7220 */ /* 0x000fe40000410000 */
[----:B------:R-:W-:Y:S02]  /*12800*/  IMAD.MOV.U32 R163, RZ, RZ, R67 ;  /* 0x000000ffffa37224 */ /* 0x000fe400078e0043 */
[----:B-1----:R-:W-:Y:S01]  /*12810*/  FFMA.FTZ R2, R223, c[0x0][0x2d0], -R141 ;  /* 0x0000b400df027a23 */ /* 0x002fe2000001088d */
[-C--:B------:R-:W-:Y:S03]  /*12820*/  HMMA.16816.F32.BF16 R20, R208, R36.reuse, R20 ;  /* 0x00000024d014723c */ /* 0x080fe60000041814 */
[----:B------:R-:W-:Y:S02]  /*12830*/  FMUL.FTZ R67, R132, R207 ;  /* 0x000000cf84437220 */ /* 0x000fe40000410000 */
[----:B------:R-:W-:Y:S02]  /*12840*/  FFMA.FTZ R163, R163, c[0x0][0x2d0], -R142 ;  /* 0x0000b400a3a37a23 */ /* 0x000fe4000001088e */
[C---:B------:R-:W-:Y:S01]  /*12850*/  FMUL.FTZ R72, R3.reuse, R72 ;  /* 0x0000004803487220 */ /* 0x040fe20000410000 */
[C---:B------:R-:W-:Y:S04]  /*12860*/  HMMA.16816.F32.BF16 R24, R212.reuse, R36, R24 ;  /* 0x00000024d418723c */ /* 0x040fe80000041818 */
[----:B------:R-:W-:Y:S02]  /*12870*/  FMUL.FTZ R73, R3, R73 ;  /* 0x0000004903497220 */ /* 0x000fe40000410000 */
[----:B------:R-:W-:Y:S02]  /*12880*/  FMUL.FTZ R74, R0, R74 ;  /* 0x0000004a004a7220 */ /* 0x000fe40000410000 */
[-C--:B------:R-:W-:Y:S04]  /*12890*/  HMMA.16816.F32.BF16 R28, R212, R38.reuse, R28 ;  /* 0x00000026d41c723c */ /* 0x080fe8000004181c */
[C---:B------:R-:W-:Y:S02]  /*128a0*/  FMUL.FTZ R37, R133.reuse, R177 ;  /* 0x000000b185257220 */ /* 0x040fe40000410000 */
[----:B------:R1:W-:Y:S01]  /*128b0*/  MUFU.EX2 R177, R2 ;  /* 0x0000000200b17308 */ /* 0x0003e20000000800 */
[C---:B------:R-:W-:Y:S01]  /*128c0*/  FMUL.FTZ R36, R133.reuse, R176 ;  /* 0x000000b085247220 */ /* 0x040fe20000410000 */
[C---:B------:R-:W-:Y:S04]  /*128d0*/  HMMA.16816.F32.BF16 R32, R208.reuse, R38, R32 ;  /* 0x00000026d020723c */ /* 0x040fe80000041820 */
[----:B------:R-:W-:Y:S02]  /*128e0*/  IMAD.MOV.U32 R162, RZ, RZ, R64 ;  /* 0x000000ffffa27224 */ /* 0x000fe400078e0040 */
[----:B------:R-:W-:Y:S02]  /*128f0*/  FMUL.FTZ R64, R133, R204 ;  /* 0x000000cc85407220 */ /* 0x000fe40000410000 */
[C---:B------:R-:W-:Y:S04]  /*12900*/  FMUL.FTZ R38, R132.reuse, R178 ;  /* 0x000000b284267220 */ /* 0x040fe80000410000 */
[----:B------:R-:W-:Y:S02]  /*12910*/  IMAD.MOV.U32 R178, RZ, RZ, R248 ;  /* 0x000000ffffb27224 */ /* 0x000fe400078e00f8 */
[----:B------:R-:W-:Y:S02]  /*12920*/  FMUL.FTZ R39, R132, R179 ;  /* 0x000000b384277220 */ /* 0x000fe40000410000 */
[----:B------:R-:W-:Y:S02]  /*12930*/  IMAD.MOV.U32 R179, RZ, RZ, R40 ;  /* 0x000000ffffb37224 */ /* 0x000fe400078e0028 */
[C---:B------:R-:W-:Y:S01]  /*12940*/  FMUL.FTZ R40, R3.reuse, R180 ;  /* 0x000000b403287220 */ /* 0x040fe20000410000 */
[----:B------:R-:W-:Y:S01]  /*12950*/  MOV R180, R60 ;  /* 0x0000003c00b47202 */ /* 0x000fe20000000f00 */
[C---:B------:R-:W-:Y:S01]  /*12960*/  FMUL.FTZ R60, R3.reuse, R200 ;  /* 0x000000c8033c7220 */ /* 0x040fe20000410000 */
[-C--:B------:R-:W-:Y:S03]  /*12970*/  HMMA.16816.F32.BF16 R36, R208, R52.reuse, R36 ;  /* 0x00000034d024723c */ /* 0x080fe60000041824 */
[--C-:B-1----:R-:W-:Y:S01]  /*12980*/  FFMA.FTZ R2, R220, c[0x0][0x2d0], -R142.reuse ;  /* 0x0000b400dc027a23 */ /* 0x102fe2000001088e */
[----:B------:R-:W-:Y:S01]  /*12990*/  MOV R181, R180 ;  /* 0x000000b400b57202 */ /* 0x000fe20000000f00 */
[C---:B------:R-:W-:Y:S02]  /*129a0*/  FMUL.FTZ R75, R0.reuse, R75 ;  /* 0x0000004b004b7220 */ /* 0x040fe40000410000 */
[----:B------:R1:W-:Y:S01]  /*129b0*/  MUFU.EX2 R196, R2 ;  /* 0x0000000200c47308 */ /* 0x0003e20000000800 */
[C---:B------:R-:W-:Y:S04]  /*129c0*/  HMMA.16816.F32.BF16 R40, R212.reuse, R52, R40 ;  /* 0x00000034d428723c */ /* 0x040fe80000041828 */
        /* <DEDUP_REMOVED lines=8> */
[----:B-1----:R-:W-:Y:S02]  /*12a50*/  FFMA.FTZ R2, R221, c[0x0][0x2d0], -R142 ;  /* 0x0000b400dd027a23 */ /* 0x002fe4000001088e */
[----:B------:R-:W-:Y:S02]  /*12a60*/  LDSM.16.MT88.4 R220, [R236+0x3900] ;  /* 0x00390000ecdc783b */ /* 0x000fe40000004200 */
[----:B------:R1:W-:Y:S01]  /*12a70*/  MUFU.EX2 R176, R2 ;  /* 0x0000000200b07308 */ /* 0x0003e20000000800 */
[C---:B------:R-:W-:Y:S02]  /*12a80*/  FMUL.FTZ R54, R132.reuse, R194 ;  /* 0x000000c284367220 */ /* 0x040fe40000410000 */
[C---:B------:R-:W-:Y:S01]  /*12a90*/  FMUL.FTZ R55, R132.reuse, R195 ;  /* 0x000000c384377220 */ /* 0x040fe20000410000 */
[----:B------:R-:W-:Y:S01]  /*12aa0*/  MOV R195, R152 ;  /* 0x0000009800c37202 */ /* 0x000fe20000000f00 */
[C---:B------:R-:W-:Y:S02]  /*12ab0*/  FMUL.FTZ R81, R133.reuse, R81 ;  /* 0x0000005185517220 */ /* 0x040fe40000410000 */
[C---:B------:R-:W-:Y:S02]  /*12ac0*/  FMUL.FTZ R82, R132.reuse, R82 ;  /* 0x0000005284527220 */ /* 0x040fe40000410000 */
[C---:B------:R-:W-:Y:S01]  /*12ad0*/  FMUL.FTZ R83, R132.reuse, R83 ;  /* 0x0000005384537220 */ /* 0x040fe20000410000 */
[-C--:B------:R-:W-:Y:S03]  /*12ae0*/  HMMA.16816.F32.BF16 R52, R208, R144.reuse, R52 ;  /* 0x00000090d034723c */ /* 0x080fe60000041834 */
[C---:B------:R-:W-:Y:S02]  /*12af0*/  FMUL.FTZ R84, R133.reuse, R84 ;  /* 0x0000005485547220 */ /* 0x040fe40000410000 */
[----:B------:R-:W-:Y:S02]  /*12b00*/  FMUL.FTZ R85, R133, R85 ;  /* 0x0000005585557220 */ /* 0x000fe40000410000 */
[C---:B------:R-:W-:Y:S01]  /*12b10*/  FMUL.FTZ R86, R132.reuse, R86 ;  /* 0x0000005684567220 */ /* 0x040fe20000410000 */
[C---:B------:R-:W-:Y:S04]  /*12b20*/  HMMA.16816.F32.BF16 R56, R212.reuse, R144, R56 ;  /* 0x00000090d438723c */ /* 0x040fe80000041838 */
[----:B------:R-:W-:Y:S02]  /*12b30*/  FMUL.FTZ R87, R132, R87 ;  /* 0x0000005784577220 */ /* 0x000fe40000410000 */
[--C-:B-1----:R-:W-:Y:S02]  /*12b40*/  FFMA.FTZ R2, R225, c[0x0][0x2d0], -R216.reuse ;  /* 0x0000b400e1027a23 */ /* 0x102fe400000108d8 */
[-C--:B------:R-:W-:Y:S02]  /*12b50*/  HMMA.16816.F32.BF16 R60, R212, R146.reuse, R60 ;  /* 0x00000092d43c723c */ /* 0x080fe4000004183c */
[----:B------:R1:W-:Y:S02]  /*12b60*/  MUFU.EX2 R248, R2 ;  /* 0x0000000200f87308 */ /* 0x0003e40000000800 */
[C---:B------:R-:W-:Y:S02]  /*12b70*/  FMUL.FTZ R88, R3.reuse, R88 ;  /* 0x0000005803587220 */ /* 0x040fe40000410000 */
[C---:B------:R-:W-:Y:S02]  /*12b80*/  FMUL.FTZ R89, R3.reuse, R89 ;  /* 0x0000005903597220 */ /* 0x040fe40000410000 */
[C---:B------:R-:W-:Y:S01]  /*12b90*/  HMMA.16816.F32.BF16 R64, R208.reuse, R146, R64 ;  /* 0x00000092d040723c */ /* 0x040fe20000041840 */
[----:B------:R-:W2:Y:S03]  /*12ba0*/  LDSM.16.MT88.4 R144, [R234+0x2100] ;  /* 0x00210000ea90783b */ /* 0x000ea60000004200 */
[C---:B------:R-:W-:Y:S02]  /*12bb0*/  FMUL.FTZ R90, R0.reuse, R90 ;  /* 0x0000005a005a7220 */ /* 0x040fe40000410000 */
[----:B------:R-:W-:Y:S02]  /*12bc0*/  FMUL.FTZ R91, R0, R91 ;  /* 0x0000005b005b7220 */ /* 0x000fe40000410000 */
[-C--:B----4-:R-:W-:Y:S04]  /*12bd0*/  HMMA.16816.F32.BF16 R68, R208, R148.reuse, R68 ;  /* 0x00000094d044723c */ /* 0x090fe80000041844 */
[C---:B------:R-:W-:Y:S02]  /*12be0*/  FMUL.FTZ R92, R3.reuse, R92 ;  /* 0x0000005c035c7220 */ /* 0x040fe40000410000 */
[----:B------:R-:W-:Y:S02]  /*12bf0*/  FMUL.FTZ R93, R3, R93 ;  /* 0x0000005d035d7220 */ /* 0x000fe40000410000 */
[C---:B------:R-:W-:Y:S04]  /*12c00*/  HMMA.16816.F32.BF16 R72, R212.reuse, R148, R72 ;  /* 0x00000094d448723c */ /* 0x040fe80000041848 */
[----:B-1----:R-:W-:Y:S02]  /*12c10*/  FFMA.FTZ R2, R182, c[0x0][0x2d0], -R216 ;  /* 0x0000b400b6027a23 */ /* 0x002fe400000108d8 */
[----:B------:R-:W-:Y:S01]  /*12c20*/  IMAD.MOV.U32 R182, RZ, RZ, R179 ;  /* 0x000000ffffb67224 */ /* 0x000fe200078e00b3 */
[----:B------:R-:W-:Y:S01]  /*12c30*/  MOV R179, R174 ;  /* 0x000000ae00b37202 */ /* 0x000fe20000000f00 */
[-C--:B------:R-:W-:Y:S04]  /*12c40*/  HMMA.16816.F32.BF16 R76, R212, R150.reuse, R76 ;  /* 0x00000096d44c723c */ /* 0x080fe8000004184c */
[----:B------:R-:W-:Y:S01]  /*12c50*/  IMAD.MOV.U32 R174, RZ, RZ, R250 ;  /* 0x000000ffffae7224 */ /* 0x000fe200078e00fa */
[----:B------:R-:W-:Y:S01]  /*12c60*/  MOV R184, R179 ;  /* 0x000000b300b87202 */ /* 0x000fe20000000f00 */
[----:B------:R-:W1:Y:S01]  /*12c70*/  MUFU.EX2 R250, R2 ;  /* 0x0000000200fa7308 */ /* 0x000e620000000800 */
[C---:B------:R-:W-:Y:S01]  /*12c80*/  FMUL.FTZ R94, R0.reuse, R94 ;  /* 0x0000005e005e7220 */ /* 0x040fe20000410000 */
[C---:B------:R-:W-:Y:S01]  /*12c90*/  HMMA.16816.F32.BF16 R80, R208.reuse, R150, R80 ;  /* 0x00000096d050723c */ /* 0x040fe20000041850 */
[----:B------:R-:W4:Y:S03]  /*12ca0*/  LDSM.16.MT88.4 R148, [R236+0x2100] ;  /* 0x00210000ec94783b */ /* 0x000f260000004200 */
[----:B------:R-:W-:Y:S02]  /*12cb0*/  FMUL.FTZ R95, R0, R95 ;  /* 0x0000005f005f7220 */ /* 0x000fe40000410000 */
[C---:B------:R-:W-:Y:S02]  /*12cc0*/  FMUL.FTZ R96, R133.reuse, R96 ;  /* 0x0000006085607220 */ /* 0x040fe40000410000 */
[----:B------:R-:W-:Y:S01]  /*12cd0*/  FMUL.FTZ R97, R133, R97 ;  /* 0x0000006185617220 */ /* 0x000fe20000410000 */
[-C--:B--2---:R-:W-:Y:S03]  /*12ce0*/  HMMA.16816.F32.BF16 R84, R208, R144.reuse, R84 ;  /* 0x00000090d054723c */ /* 0x084fe60000041854 */
[C---:B------:R-:W-:Y:S02]  /*12cf0*/  FMUL.FTZ R98, R132.reuse, R98 ;  /* 0x0000006284627220 */ /* 0x040fe40000410000 */
[----:B------:R-:W-:Y:S02]  /*12d00*/  FMUL.FTZ R99, R132, R99 ;  /* 0x0000006384637220 */ /* 0x000fe40000410000 */
[----:B------:R-:W-:Y:S01]  /*12d10*/  FFMA.FTZ R139, R139, c[0x0][0x2d0], -R141 ;  /* 0x0000b4008b8b7a23 */ /* 0x000fe2000001088d */
[C---:B------:R-:W-:Y:S04]  /*12d20*/  HMMA.16816.F32.BF16 R88, R212.reuse, R144, R88 ;  /* 0x00000090d458723c */ /* 0x040fe80000041858 */
[----:B------:R-:W-:Y:S01]  /*12d30*/  FMUL.FTZ R100, R133, R100 ;  /* 0x0000006485647220 */ /* 0x000fe20000410000 */
[----:B-1----:R-:W-:Y:S01]  /*12d40*/  F2FP.BF16.PACK_AB R152, R250, R248 ;  /* 0x000000f8fa98723e */ /* 0x002fe200000010ff */
[--C-:B------:R-:W-:Y:S02]  /*12d50*/  FFMA.FTZ R2, R231, c[0x0][0x2d0], -R143.reuse ;  /* 0x0000b400e7027a23 */ /* 0x100fe4000001088f */
[-C--:B------:R-:W-:Y:S02]  /*12d60*/  HMMA.16816.F32.BF16 R92, R212, R146.reuse, R92 ;  /* 0x00000092d45c723c */ /* 0x080fe4000004185c */
[----:B------:R1:W-:Y:S02]  /*12d70*/  MUFU.EX2 R180, R2 ;  /* 0x0000000200b47308 */ /* 0x0003e40000000800 */
[----:B------:R-:W-:Y:S02]  /*12d80*/  FMUL.FTZ R101, R133, R101 ;  /* 0x0000006585657220 */ /* 0x000fe40000410000 */
[C---:B------:R-:W-:Y:S02]  /*12d90*/  FMUL.FTZ R102, R132.reuse, R102 ;  /* 0x0000006684667220 */ /* 0x040fe40000410000 */
[C---:B------:R-:W-:Y:S01]  /*12da0*/  HMMA.16816.F32.BF16 R96, R208.reuse, R146, R96 ;  /* 0x00000092d060723c */ /* 0x040fe20000041860 */
[----:B------:R-:W2:Y:S03]  /*12db0*/  LDSM.16.MT88.4 R144, [R235+0x2100] ;  /* 0x00210000eb90783b */ /* 0x000ea60000004200 */
[----:B------:R-:W-:Y:S02]  /*12dc0*/  FMUL.FTZ R103, R132, R103 ;  /* 0x0000006784677220 */ /* 0x000fe40000410000 */
[C---:B------:R-:W-:Y:S02]  /*12dd0*/  FMUL.FTZ R104, R3.reuse, R104 ;  /* 0x0000006803687220 */ /* 0x040fe40000410000 */
[----:B------:R-:W-:Y:S03]  /*12de0*/  FMUL.FTZ R105, R3, R105 ;  /* 0x0000006903697220 */ /* 0x000fe60000410000 */
[-C--:B----4-:R-:W-:Y:S03]  /*12df0*/  HMMA.16816.F32.BF16 R100, R208, R148.reuse, R100 ;  /* 0x00000094d064723c */ /* 0x090fe60000041864 */
[C---:B------:R-:W-:Y:S02]  /*12e00*/  FMUL.FTZ R106, R0.reuse, R106 ;  /* 0x0000006a006a7220 */ /* 0x040fe40000410000 */
[----:B------:R-:W-:Y:S02]  /*12e10*/  FMUL.FTZ R107, R0, R107 ;  /* 0x0000006b006b7220 */ /* 0x000fe40000410000 */
[----:B-1----:R-:W-:Y:S02]  /*12e20*/  FFMA.FTZ R2, R183, c[0x0][0x2d0], -R143 ;  /* 0x0000b400b7027a23 */ /* 0x002fe4000001088f */
[----:B------:R-:W-:Y:S03]  /*12e30*/  IMAD.MOV.U32 R183, RZ, RZ, R162 ;  /* 0x000000ffffb77224 */ /* 0x000fe600078e00a2 */
[C---:B------:R-:W-:Y:S04]  /*12e40*/  HMMA.16816.F32.BF16 R104, R212.reuse, R148, R104 ;  /* 0x00000094d468723c */ /* 0x040fe80000041868 */
[----:B------:R-:W-:Y:S01]  /*12e50*/  MOV R162, R158 ;  /* 0x0000009e00a27202 */ /* 0x000fe20000000f00 */
[----:B------:R-:W-:Y:S02]  /*12e60*/  IMAD.MOV.U32 R158, RZ, RZ, R251 ;  /* 0x000000ffff9e7224 */ /* 0x000fe400078e00fb */
[----:B------:R1:W4:Y:S01]  /*12e70*/  MUFU.EX2 R251, R2 ;  /* 0x0000000200fb7308 */ /* 0x0003220000000800 */
[C---:B------:R-:W-:Y:S04]  /*12e80*/  FMUL.FTZ R108, R3.reuse, R108 ;  /* 0x0000006c036c7220 */ /* 0x040fe80000410000 */
[----:B------:R-:W-:Y:S02]  /*12e90*/  FFMA.FTZ R162, R162, c[0x0][0x2d0], -R141 ;  /* 0x0000b400a2a27a23 */ /* 0x000fe4000001088d */
[----:B------:R-:W-:Y:S02]  /*12ea0*/  FMUL.FTZ R109, R3, R109 ;  /* 0x0000006d036d7220 */ /* 0x000fe40000410000 */
[C---:B------:R-:W-:Y:S02]  /*12eb0*/  FMUL.FTZ R110, R0.reuse, R110 ;  /* 0x0000006e006e7220 */ /* 0x040fe40000410000 */
[----:B------:R-:W-:Y:S02]  /*12ec0*/  FMUL.FTZ R111, R0, R111 ;  /* 0x0000006f006f7220 */ /* 0x000fe40000410000 */
[C---:B------:R-:W-:Y:S02]  /*12ed0*/  FMUL.FTZ R112, R133.reuse, R112 ;  /* 0x0000007085707220 */ /* 0x040fe40000410000 */
[C---:B------:R-:W-:Y:S02]  /*12ee0*/  FMUL.FTZ R113, R133.reuse, R113 ;  /* 0x0000007185717220 */ /* 0x040fe40000410000 */
[C---:B------:R-:W-:Y:S01]  /*12ef0*/  FMUL.FTZ R114, R132.reuse, R114 ;  /* 0x0000007284727220 */ /* 0x040fe20000410000 */
[-C--:B------:R-:W-:Y:S03]  /*12f00*/  HMMA.16816.F32.BF16 R108, R212, R150.reuse, R108 ;  /* 0x00000096d46c723c */ /* 0x080fe6000004186c */
[----:B------:R-:W-:Y:S02]  /*12f10*/  FMUL.FTZ R115, R132, R115 ;  /* 0x0000007384737220 */ /* 0x000fe40000410000 */
[C---:B------:R-:W-:Y:S02]  /*12f20*/  FMUL.FTZ R116, R133.reuse, R116 ;  /* 0x0000007485747220 */ /* 0x040fe40000410000 */
[--C-:B-1----:R-:W-:Y:S02]  /*12f30*/  FFMA.FTZ R2, R226, c[0x0][0x2d0], -R216.reuse ;  /* 0x0000b400e2027a23 */ /* 0x102fe400000108d8 */
[----:B------:R-:W-:Y:S01]  /*12f40*/  FMUL.FTZ R117, R133, R117 ;  /* 0x0000007585757220 */ /* 0x000fe20000410000 */
[C---:B------:R-:W-:Y:S01]  /*12f50*/  HMMA.16816.F32.BF16 R112, R208.reuse, R150, R112 ;  /* 0x00000096d070723c */ /* 0x040fe20000041870 */
[----:B------:R1:W-:Y:S01]  /*12f60*/  MUFU.EX2 R179, R2 ;  /* 0x0000000200b37308 */ /* 0x0003e20000000800 */
[----:B------:R-:W3:Y:S02]  /*12f70*/  LDSM.16.MT88.4 R148, [R233+0x900] ;  /* 0x00090000e994783b */ /* 0x000ee40000004200 */
[C---:B------:R-:W-:Y:S02]  /*12f80*/  FMUL.FTZ R118, R132.reuse, R118 ;  /* 0x0000007684767220 */ /* 0x040fe40000410000 */
[----:B------:R-:W-:Y:S02]  /*12f90*/  FMUL.FTZ R119, R132, R119 ;  /* 0x0000007784777220 */ /* 0x000fe40000410000 */
[C---:B------:R-:W-:Y:S04]  /*12fa0*/  FMUL.FTZ R120, R3.reuse, R120 ;  /* 0x0000007803787220 */ /* 0x040fe80000410000 */
[C---:B------:R-:W-:Y:S01]  /*12fb0*/  FMUL.FTZ R121, R3.reuse, R121 ;  /* 0x0000007903797220 */ /* 0x040fe20000410000 */
[-C--:B--2---:R-:W-:Y:S03]  /*12fc0*/  HMMA.16816.F32.BF16 R116, R208, R144.reuse, R116 ;  /* 0x00000090d074723c */ /* 0x084fe60000041874 */
[C---:B------:R-:W-:Y:S02]  /*12fd0*/  FMUL.FTZ R122, R0.reuse, R122 ;  /* 0x0000007a007a7220 */ /* 0x040fe40000410000 */
[----:B------:R-:W-:Y:S02]  /*12fe0*/  FMUL.FTZ R123, R0, R123 ;  /* 0x0000007b007b7220 */ /* 0x000fe40000410000 */
[C---:B------:R-:W-:Y:S02]  /*12ff0*/  FMUL.FTZ R124, R3.reuse, R124 ;  /* 0x0000007c037c7220 */ /* 0x040fe40000410000 */
[----:B------:R-:W-:Y:S03]  /*13000*/  FMUL.FTZ R125, R3, R125 ;  /* 0x0000007d037d7220 */ /* 0x000fe60000410000 */
[C---:B------:R-:W-:Y:S04]  /*13010*/  HMMA.16816.F32.BF16 R120, R212.reuse, R144, R120 ;  /* 0x00000090d478723c */ /* 0x040fe80000041878 */
[----:B-1----:R-:W-:Y:S01]  /*13020*/  FFMA.FTZ R2, R184, c[0x0][0x2d0], -R216 ;  /* 0x0000b400b8027a23 */ /* 0x002fe200000108d8 */
[----:B------:R-:W-:Y:S01]  /*13030*/  MOV R184, R183 ;  /* 0x000000b700b87202 */ /* 0x000fe20000000f00 */
[----:B------:R-:W-:Y:S01]  /*13040*/  IMAD.MOV.U32 R183, RZ, RZ, R182 ;  /* 0x000000ffffb77224 */ /* 0x000fe200078e00b6 */
[----:B------:R-:W-:Y:S01]  /*13050*/  MOV R182, R181 ;  /* 0x000000b500b67202 */ /* 0x000fe20000000f00 */
[----:B------:R1:W-:Y:S01]  /*13060*/  MUFU.EX2 R192, R2 ;  /* 0x0000000200c07308 */ /* 0x0003e20000000800 */
[----:B------:R-:W-:Y:S03]  /*13070*/  IMAD.MOV.U32 R181, RZ, RZ, R178 ;  /* 0x000000ffffb57224 */ /* 0x000fe600078e00b2 */
[----:B------:R-:W-:Y:S01]  /*13080*/  MOV R178, R128 ;  /* 0x0000008000b27202 */ /* 0x000fe20000000f00 */
[----:B------:R-:W-:Y:S01]  /*13090*/  IMAD.MOV.U32 R185, RZ, RZ, R183 ;  /* 0x000000ffffb97224 */ /* 0x000fe200078e00b7 */
[----:B------:R-:W2:Y:S01]  /*130a0*/  LDL.LU R128, [R1+0x13c] ;  /* 0x00013c0001807983 */ /* 0x000ea20000300800 */
[----:B------:R-:W-:Y:S01]  /*130b0*/  IMAD.MOV.U32 R183, RZ, RZ, R181 ;  /* 0x000000ffffb77224 */ /* 0x000fe200078e00b5 */
[----:B------:R-:W-:Y:S01]  /*130c0*/  F2FP.BF16.PACK_AB R144, R239, R247 ;  /* 0x000000f7ef90723e */ /* 0x000fe200000010ff */
[----:B------:R-:W-:Y:S01]  /*130d0*/  IMAD.MOV.U32 R181, RZ, RZ, R175 ;  /* 0x000000ffffb57224 */ /* 0x000fe200078e00af */
[----:B------:R-:W-:Y:S01]  /*130e0*/  MOV R175, R174 ;  /* 0x000000ae00af7202 */ /* 0x000fe20000000f00 */
[----:B------:R-:W-:Y:S01]  /*130f0*/  IMAD.MOV.U32 R174, RZ, RZ, R169 ;  /* 0x000000ffffae7224 */ /* 0x000fe200078e00a9 */
[----:B------:R-:W-:Y:S01]  /*13100*/  MOV R169, R167 ;  /* 0x000000a700a97202 */ /* 0x000fe20000000f00 */
[----:B------:R-:W-:Y:S01]  /*13110*/  IMAD.MOV.U32 R167, RZ, RZ, R164 ;  /* 0x000000ffffa77224 */ /* 0x000fe200078e00a4 */
[----:B------:R-:W-:Y:S01]  /*13120*/  MOV R164, R129 ;  /* 0x0000008100a47202 */ /* 0x000fe20000000f00 */
[----:B------:R-:W-:Y:S01]  /*13130*/  IMAD.MOV.U32 R186, RZ, RZ, R185 ;  /* 0x000000ffffba7224 */ /* 0x000fe200078e00b9 */
[----:B------:R-:W3:Y:S01]  /*13140*/  LDL.LU R129, [R1+0x138] ;  /* 0x0001380001817983 */ /* 0x000ee20000300800 */
[C---:B------:R-:W-:Y:S01]  /*13150*/  FMUL.FTZ R126, R0.reuse, R126 ;  /* 0x0000007e007e7220 */ /* 0x040fe20000410000 */
[----:B------:R-:W-:Y:S01]  /*13160*/  F2FP.BF16.PACK_AB R145, R249, R241 ;  /* 0x000000f1f991723e */ /* 0x000fe200000010ff */
[----:B------:R-:W-:Y:S01]  /*13170*/  FMUL.FTZ R127, R0, R127 ;  /* 0x0000007f007f7220 */ /* 0x000fe20000410000 */
[----:B------:R-:W-:Y:S01]  /*13180*/  MOV R187, R186 ;  /* 0x000000ba00bb7202 */ /* 0x000fe20000000f00 */
[--C-:B------:R-:W-:Y:S02]  /*13190*/  FFMA.FTZ R225, R170, c[0x0][0x2d0], -R143.reuse ;  /* 0x0000b400aae17a23 */ /* 0x100fe4000001088f */
[--C-:B------:R-:W-:Y:S01]  /*131a0*/  FFMA.FTZ R168, R168, c[0x0][0x2d0], -R143.reuse ;  /* 0x0000b400a8a87a23 */ /* 0x100fe2000001088f */
[----:B------:R-:W-:Y:S01]  /*131b0*/  MOV R188, R187 ;  /* 0x000000bb00bc7202 */ /* 0x000fe20000000f00 */
[--C-:B-1----:R-:W-:Y:S01]  /*131c0*/  FFMA.FTZ R2, R184, c[0x0][0x2d0], -R143.reuse ;  /* 0x0000b400b8027a23 */ /* 0x102fe2000001088f */
[-C--:B------:R-:W-:Y:S01]  /*131d0*/  HMMA.16816.F32.BF16 R124, R212, R146.reuse, R124 ;  /* 0x00000092d47c723c */ /* 0x080fe2000004187c */
[----:B------:R-:W-:Y:S01]  /*131e0*/  LDSM.16.MT88.4 R212, [R233+0x3900] ;  /* 0x00390000e9d4783b */ /* 0x000fe20000004200 */
[----:B------:R-:W-:Y:S01]  /*131f0*/  MUFU.EX2 R225, R225 ;  /* 0x000000e100e17308 */ /* 0x000fe20000000800 */
[----:B------:R-:W-:Y:S01]  /*13200*/  MOV R184, R182 ;  /* 0x000000b600b87202 */ /* 0x000fe20000000f00 */
[----:B------:R-:W-:Y:S01]  /*13210*/  IMAD.MOV.U32 R189, RZ, RZ, R188 ;  /* 0x000000ffffbd7224 */ /* 0x000fe200078e00bc */
[----:B------:R-:W-:Y:S01]  /*13220*/  MOV R182, R178 ;  /* 0x000000b200b67202 */ /* 0x000fe20000000f00 */
[----:B------:R-:W-:Y:S01]  /*13230*/  FFMA.FTZ R170, R140, c[0x0][0x2d0], -R143 ;  /* 0x0000b4008caa7a23 */ /* 0x000fe2000001088f */
[----:B------:R-:W-:Y:S01]  /*13240*/  MOV R185, R184 ;  /* 0x000000b800b97202 */ /* 0x000fe20000000f00 */
[----:B------:R-:W-:Y:S01]  /*13250*/  IMAD.MOV.U32 R184, RZ, RZ, R183 ;  /* 0x000000ffffb87224 */ /* 0x000fe200078e00b7 */
[----:B------:R-:W-:Y:S03]  /*13260*/  MOV R183, R182 ;  /* 0x000000b600b77202 */ /* 0x000fe60000000f00 */
[----:B------:R-:W-:Y:S01]  /*13270*/  IMAD.MOV.U32 R182, RZ, RZ, R181 ;  /* 0x000000ffffb67224 */ /* 0x000fe200078e00b5 */
        /* <DEDUP_REMOVED lines=40> */
[--C-:B------:R-:W-:Y:S01]  /*13500*/  FFMA.FTZ R161, R130, c[0x0][0x2d0], -R141.reuse ;  /* 0x0000b40082a17a23 */ /* 0x100fe2000001088d */
[----:B------:R-:W3:Y:S01]  /*13510*/  LDL.LU R164, [R1+0x74] ;  /* 0x0000740001a47983 */ /* 0x000ee20000300800 */
[--C-:B------:R-:W-:Y:S01]  /*13520*/  FFMA.FTZ R160, R131, c[0x0][0x2d0], -R141.reuse ;  /* 0x0000b40083a07a23 */ /* 0x100fe2000001088d */
[----:B------:R-:W-:Y:S01]  /*13530*/  MOV R159, R232 ;  /* 0x000000e8009f7202 */ /* 0x000fe20000000f00 */
[----:B------:R-:W-:Y:S01]  /*13540*/  FFMA.FTZ R231, R187, c[0x0][0x2d0], -R141 ;  /* 0x0000b400bbe77a23 */ /* 0x000fe2000001088d */
[----:B------:R-:W3:Y:S01]  /*13550*/  LDL.LU R130, [R1+0x134] ;  /* 0x0001340001827983 */ /* 0x000ee20000300800 */
[----:B------:R-:W-:Y:S01]  /*13560*/  MOV R191, R188 ;  /* 0x000000bc00bf7202 */ /* 0x000fe20000000f00 */
[----:B------:R-:W-:Y:S01]  /*13570*/  IMAD.MOV.U32 R187, RZ, RZ, R183 ;  /* 0x000000ffffbb7224 */ /* 0x000fe200078e00b7 */
[----:B------:R-:W-:Y:S01]  /*13580*/  MOV R188, R182 ;  /* 0x000000b600bc7202 */ /* 0x000fe20000000f00 */
[----:B------:R-:W3:Y:S01]  /*13590*/  LDL.LU R131, [R1+0x130] ;  /* 0x0001300001837983 */ /* 0x000ee20000300800 */
[----:B------:R-:W-:Y:S01]  /*135a0*/  IMAD.MOV.U32 R183, RZ, RZ, R174 ;  /* 0x000000ffffb77224 */ /* 0x000fe200078e00ae */
[----:B------:R-:W-:Y:S01]  /*135b0*/  MOV R174, R157 ;  /* 0x0000009d00ae7202 */ /* 0x000fe20000000f00 */
[----:B-1----:R-:W-:Y:S01]  /*135c0*/  FFMA.FTZ R2, R230, c[0x0][0x2d0], -R143 ;  /* 0x0000b400e6027a23 */ /* 0x002fe2000001088f */
[----:B------:R-:W3:Y:S01]  /*135d0*/  LDL.LU R232, [R1+0x12c] ;  /* 0x00012c0001e87983 */ /* 0x000ee20000300800 */
[----:B------:R-:W-:Y:S01]  /*135e0*/  IMAD.MOV.U32 R194, RZ, RZ, R189 ;  /* 0x000000ffffc27224 */ /* 0x000fe200078e00bd */
[----:B------:R-:W-:Y:S01]  /*135f0*/  MOV R189, R185 ;  /* 0x000000b900bd7202 */ /* 0x000fe20000000f00 */
[----:B------:R-:W-:Y:S01]  /*13600*/  IMAD.MOV.U32 R204, RZ, RZ, R174 ;  /* 0x000000ffffcc7224 */ /* 0x000fe200078e00ae */
[----:B------:R1:W1:Y:S01]  /*13610*/  MUFU.EX2 R193, R2 ;  /* 0x0000000200c17308 */ /* 0x0002620000000800 */
[----:B------:R-:W-:Y:S01]  /*13620*/  IMAD.MOV.U32 R190, RZ, RZ, R186 ;  /* 0x000000ffffbe7224 */ /* 0x000fe200078e00ba */
[----:B------:R-:W-:Y:S01]  /*13630*/  MOV R185, R175 ;  /* 0x000000af00b97202 */ /* 0x000fe20000000f00 */
[----:B------:R-:W-:Y:S01]  /*13640*/  IMAD.MOV.U32 R175, RZ, RZ, R158 ;  /* 0x000000ffffaf7224 */ /* 0x000fe200078e009e */
[----:B------:R-:W-:Y:S01]  /*13650*/  MOV R182, R167 ;  /* 0x000000a700b67202 */ /* 0x000fe20000000f00 */
[----:B------:R-:W-:Y:S01]  /*13660*/  FFMA.FTZ R230, R190, c[0x0][0x2d0], -R142 ;  /* 0x0000b400bee67a23 */ /* 0x000fe2000001088e */
[----:B------:R-:W-:Y:S01]  /*13670*/  MOV R167, R156 ;  /* 0x0000009c00a77202 */ /* 0x000fe20000000f00 */
[----:B------:R-:W-:Y:S01]  /*13680*/  IMAD.MOV.U32 R186, RZ, RZ, R181 ;  /* 0x000000ffffba7224 */ /* 0x000fe200078e00b5 */
[----:B------:R-:W-:Y:S01]  /*13690*/  MOV R181, R159 ;  /* 0x0000009f00b57202 */ /* 0x000fe20000000f00 */
[----:B------:R-:W-:Y:S01]  /*136a0*/  IMAD.MOV.U32 R203, RZ, RZ, R182 ;  /* 0x000000ffffcb7224 */ /* 0x000fe200078e00b6 */
[----:B------:R-:W2:Y:S01]  /*136b0*/  LDSM.16.MT88.4 R156, [R234+0x900] ;  /* 0x00090000ea9c783b */ /* 0x000ea20000004200 */
[----:B------:R-:W-:Y:S01]  /*136c0*/  MOV R190, R183 ;  /* 0x000000b700be7202 */ /* 0x000fe20000000f00 */
[----:B------:R1:W-:Y:S01]  /*136d0*/  MUFU.EX2 R201, R161 ;  /* 0x000000a100c97308 */ /* 0x0003e20000000800 */
[----:B------:R-:W-:Y:S01]  /*136e0*/  MOV R182, R167 ;  /* 0x000000a700b67202 */ /* 0x000fe20000000f00 */
[----:B------:R-:W-:Y:S01]  /*136f0*/  IMAD.MOV.U32 R199, RZ, RZ, R189 ;  /* 0x000000ffffc77224 */ /* 0x000fe200078e00bd */
[----:B------:R-:W-:Y:S01]  /*13700*/  MOV R167, R153 ;  /* 0x0000009900a77202 */ /* 0x000fe20000000f00 */
[--C-:B------:R-:W-:Y:S01]  /*13710*/  FFMA.FTZ R138, R185, c[0x0][0x2d0], -R216.reuse ;  /* 0x0000b400b98a7a23 */ /* 0x100fe200000108d8 */
[----:B----4-:R-:W-:Y:S01]  /*13720*/  F2FP.BF16.PACK_AB R153, R251, R180 ;  /* 0x000000b4fb99723e */ /* 0x010fe200000010ff */
[----:B------:R-:W-:Y:S01]  /*13730*/  FFMA.FTZ R226, R184, c[0x0][0x2d0], -R143 ;  /* 0x0000b400b8e27a23 */ /* 0x000fe2000001088f */
[----:B------:R-:W-:Y:S01]  /*13740*/  MOV R183, R155 ;  /* 0x0000009b00b77202 */ /* 0x000fe20000000f00 */
[----:B------:R-:W-:Y:S01]  /*13750*/  FFMA.FTZ R224, R188, c[0x0][0x2d0], -R216 ;  /* 0x0000b400bce07a23 */ /* 0x000fe200000108d8 */
[----:B------:R-:W-:Y:S01]  /*13760*/  MOV R200, R175 ;  /* 0x000000af00c87202 */ /* 0x000fe20000000f00 */
[----:B------:R-:W-:Y:S01]  /*13770*/  MUFU.EX2 R230, R230 ;  /* 0x000000e600e67308 */ /* 0x000fe20000000800 */
[----:B------:R-:W-:Y:S01]  /*13780*/  MOV R189, R186 ;  /* 0x000000ba00bd7202 */ /* 0x000fe20000000f00 */
[--C-:B-1----:R-:W-:Y:S01]  /*13790*/  FFMA.FTZ R2, R194, c[0x0][0x2d0], -R142.reuse ;  /* 0x0000b400c2027a23 */ /* 0x102fe2000001088e */
[----:B------:R-:W-:Y:S07]  /*137a0*/  F2FP.BF16.PACK_AB R155, R193, R178 ;  /* 0x000000b2c19b723e */ /* 0x000fee00000010ff */
[----:B------:R-:W-:Y:S01]  /*137b0*/  MUFU.EX2 R202, R2 ;  /* 0x0000000200ca7308 */ /* 0x000fe20000000800 */
[----:B------:R-:W4:Y:S09]  /*137c0*/  LDL.LU R161, [R1+0x9c] ;  /* 0x00009c0001a17983 */ /* 0x000f320000300800 */
[----:B------:R1:W-:Y:S10]  /*137d0*/  MUFU.EX2 R175, R160 ;  /* 0x000000a000af7308 */ /* 0x0003f40000000800 */
[----:B------:R-:W1:Y:S10]  /*137e0*/  MUFU.EX2 R194, R162 ;  /* 0x000000a200c27308 */ /* 0x000e740000000800 */
[----:B------:R-:W-:Y:S01]  /*137f0*/  MUFU.EX2 R186, R163 ;  /* 0x000000a300ba7308 */ /* 0x000fe20000000800 */
[----:B-1----:R-:W4:Y:S09]  /*13800*/  LDL.LU R160, [R1+0xa4] ;  /* 0x0000a40001a07983 */ /* 0x002f320000300800 */
[----:B------:R-:W-:Y:S01]  /*13810*/  MUFU.EX2 R224, R224 ;  /* 0x000000e000e07308 */ /* 0x000fe20000000800 */
[----:B------:R-:W-:Y:S09]  /*13820*/  F2FP.BF16.PACK_AB R140, R201, R194 ;  /* 0x000000c2c98c723e */ /* 0x000ff200000010ff */
[----:B------:R-:W-:Y:S10]  /*13830*/  MUFU.EX2 R231, R231 ;  /* 0x000000e700e77308 */ /* 0x000ff40000000800 */
[----:B------:R-:W-:Y:S01]  /*13840*/  MUFU.EX2 R226, R226 ;  /* 0x000000e200e27308 */ /* 0x000fe20000000800 */
[C---:B--2---:R-:W-:Y:S02]  /*13850*/  FMUL.FTZ R128, R133.reuse, R128 ;  /* 0x0000008085807220 */ /* 0x044fe40000410000 */
[----:B---3--:R-:W-:Y:S02]  /*13860*/  FMUL.FTZ R129, R133, R129 ;  /* 0x0000008185817220 */ /* 0x008fe40000410000 */
[----:B------:R-:W-:Y:S02]  /*13870*/  FFMA.FTZ R164, R164, c[0x0][0x2d0], -R141 ;  /* 0x0000b400a4a47a23 */ /* 0x000fe4000001088d */
[----:B------:R-:W-:Y:S01]  /*13880*/  FFMA.FTZ R141, R191, c[0x0][0x2d0], -R142 ;  /* 0x0000b400bf8d7a23 */ /* 0x000fe2000001088e */
[----:B------:R-:W-:Y:S01]  /*13890*/  MOV R191, R181 ;  /* 0x000000b500bf7202 */ /* 0x000fe20000000f00 */
[----:B------:R-:W2:Y:S01]  /*138a0*/  LDL.LU R142, [R1+0x98] ;  /* 0x00009800018e7983 */ /* 0x000ea20000300800 */
[----:B------:R-:W-:Y:S01]  /*138b0*/  FMUL.FTZ R130, R132, R130 ;  /* 0x0000008284827220 */ /* 0x000fe20000410000 */
[----:B------:R1:W3:Y:S01]  /*138c0*/  MUFU.EX2 R174, R141 ;  /* 0x0000008d00ae7308 */ /* 0x0002e20000000800 */
[----:B------:R-:W-:Y:S01]  /*138d0*/  IMAD.MOV.U32 R181, RZ, RZ, R154 ;  /* 0x000000ffffb57224 */ /* 0x000fe200078e009a */
[----:B------:R-:W-:Y:S01]  /*138e0*/  F2FP.BF16.PACK_AB R154, R192, R179 ;  /* 0x000000b3c09a723e */ /* 0x000fe200000010ff */
[----:B------:R-:W-:Y:S02]  /*138f0*/  FMUL.FTZ R131, R132, R131 ;  /* 0x0000008384837220 */ /* 0x000fe40000410000 */
[----:B------:R-:W-:Y:S05]  /*13900*/  IMAD.MOV.U32 R198, RZ, RZ, R232 ;  /* 0x000000ffffc67224 */ /* 0x000fea00078e00e8 */
[----:B------:R-:W-:Y:S01]  /*13910*/  HMMA.16816.F32.BF16 R128, R208, R146, R128 ;  /* 0x00000092d080723c */ /* 0x000fe20000041880 */
[----:B------:R-:W-:Y:S03]  /*13920*/  MUFU.EX2 R232, R139 ;  /* 0x0000008b00e87308 */ /* 0x000fe60000000800 */
[--C-:B------:R-:W-:Y:S03]  /*13930*/  FFMA.FTZ R2, R198, c[0x0][0x2d0], -R216.reuse ;  /* 0x0000b400c6027a23 */ /* 0x100fe600000108d8 */
[----:B------:R-:W-:Y:S02]  /*13940*/  F2FP.BF16.PACK_AB R146, R177, R243 ;  /* 0x000000f3b192723e */ /* 0x000fe400000010ff */
[----:B------:R-:W-:Y:S02]  /*13950*/  F2FP.BF16.PACK_AB R147, R176, R196 ;  /* 0x000000c4b093723e */ /* 0x000fe400000010ff */
[----:B------:R-:W-:Y:S01]  /*13960*/  MUFU.EX2 R184, R164 ;  /* 0x000000a400b87308 */ /* 0x000fe20000000800 */
[----:B-1----:R-:W2:Y:S04]  /*13970*/  LDL.LU R141, [R1+0xa0] ;  /* 0x0000a000018d7983 */ /* 0x002ea80000300800 */
[-C--:B------:R-:W-:Y:S05]  /*13980*/  HMMA.16816.F32.BF16 R4, R144, R148.reuse, R4 ;  /* 0x000000949004723c */ /* 0x080fea0000041804 */
[----:B------:R1:W-:Y:S03]  /*13990*/  MUFU.EX2 R198, R2 ;  /* 0x0000000200c67308 */ /* 0x0003e60000000800 */
[C---:B------:R-:W-:Y:S08]  /*139a0*/  HMMA.16816.F32.BF16 R8, R152.reuse, R148, R8 ;  /* 0x000000949808723c */ /* 0x040ff00000041808 */
[-C--:B------:R-:W-:Y:S04]  /*139b0*/  HMMA.16816.F32.BF16 R12, R152, R150.reuse, R12 ;  /* 0x00000096980c723c */ /* 0x080fe8000004180c */
[----:B----4-:R-:W-:Y:S04]  /*139c0*/  FFMA.FTZ R133, R133, R161, R169 ;  /* 0x000000a185857223 */ /* 0x010fe800000100a9 */
[C---:B------:R-:W-:Y:S01]  /*139d0*/  HMMA.16816.F32.BF16 R16, R144.reuse, R150, R16 ;  /* 0x000000969010723c */ /* 0x040fe20000041810 */
[----:B------:R-:W4:Y:S03]  /*139e0*/  LDSM.16.MT88.4 R148, [R236+0x900] ;  /* 0x00090000ec94783b */ /* 0x000f260000004200 */
[----:B-1----:R-:W-:Y:S04]  /*139f0*/  FFMA.FTZ R2, R204, c[0x0][0x2d0], -R216 ;  /* 0x0000b400cc027a23 */ /* 0x002fe800000108d8 */
[-C--:B------:R-:W-:Y:S01]  /*13a00*/  HMMA.16816.F32.BF16 R20, R144, R156.reuse, R20 ;  /* 0x0000009c9014723c */ /* 0x080fe20000041814 */
[----:B------:R-:W-:Y:S01]  /*13a10*/  LDSM.16.MT88.4 R204, [R235+0x1900] ;  /* 0x00190000ebcc783b */ /* 0x000fe20000004200 */
[----:B------:R1:W1:Y:S06]  /*13a20*/  MUFU.EX2 R209, R2 ;  /* 0x0000000200d17308 */ /* 0x00026c0000000800 */
[C---:B------:R-:W-:Y:S08]  /*13a30*/  HMMA.16816.F32.BF16 R24, R152.reuse, R156, R24 ;  /* 0x0000009c9818723c */ /* 0x040ff00000041818 */
[-C--:B------:R-:W-:Y:S04]  /*13a40*/  HMMA.16816.F32.BF16 R28, R152, R158.reuse, R28 ;  /* 0x0000009e981c723c */ /* 0x080fe8000004181c */
[----:B------:R-:W-:Y:S02]  /*13a50*/  FFMA.FTZ R169, R0, R160, R228 ;  /* 0x000000a000a97223 */ /* 0x000fe400000100e4 */
[----:B------:R-:W-:Y:S01]  /*13a60*/  LDSM.16.MT88.4 R160, [R233+0x3100] ;  /* 0x00310000e9a0783b */ /* 0x000fe20000004200 */
[----:B------:R-:W-:Y:S01]  /*13a70*/  FADD.FTZ R0, R183, R133 ;  /* 0x00000085b7007221 */ /* 0x000fe20000010000 */
[C---:B------:R-:W-:Y:S01]  /*13a80*/  HMMA.16816.F32.BF16 R32, R144.reuse, R158, R32 ;  /* 0x0000009e9020723c */ /* 0x040fe20000041820 */
[----:B------:R-:W-:Y:S03]  /*13a90*/  MUFU.EX2 R183, R166 ;  /* 0x000000a600b77308 */ /* 0x000fe60000000800 */
[----:B------:R-:W-:Y:S02]  /*13aa0*/  FADD.FTZ R0, R137, R0 ;  /* 0x0000000089007221 */ /* 0x000fe40000010000 */
[----:B------:R-:W3:Y:S01]  /*13ab0*/  LDSM.16.MT88.4 R156, [R235+0x900] ;  /* 0x00090000eb9c783b */ /* 0x000ee20000004200 */
[--C-:B-1----:R-:W-:Y:S01]  /*13ac0*/  FFMA.FTZ R2, R200, c[0x0][0x2d0], -R143.reuse ;  /* 0x0000b400c8027a23 */ /* 0x102fe2000001088f */
[-C--:B----4-:R-:W-:Y:S03]  /*13ad0*/  HMMA.16816.F32.BF16 R36, R144, R148.reuse, R36 ;  /* 0x000000949024723c */ /* 0x090fe60000041824 */
[----:B------:R-:W-:Y:S03]  /*13ae0*/  MUFU.EX2 R133, R170 ;  /* 0x000000aa00857308 */ /* 0x000fe60000000800 */
[----:B------:R-:W4:Y:S02]  /*13af0*/  LDL.LU R137, [R1+0x128] ;  /* 0x0001280001897983 */ /* 0x000f240000300800 */
[C---:B------:R-:W-:Y:S05]  /*13b00*/  HMMA.16816.F32.BF16 R40, R152.reuse, R148, R40 ;  /* 0x000000949828723c */ /* 0x040fea0000041828 */
[----:B------:R1:W-:Y:S03]  /*13b10*/  MUFU.EX2 R200, R2 ;  /* 0x0000000200c87308 */ /* 0x0003e60000000800 */
[-C--:B------:R-:W-:Y:S07]  /*13b20*/  HMMA.16816.F32.BF16 R44, R152, R150.reuse, R44 ;  /* 0x00000096982c723c */ /* 0x080fee000004182c */
[----:B------:R-:W-:Y:S01]  /*13b30*/  MUFU.EX2 R228, R138 ;  /* 0x0000008a00e47308 */ /* 0x000fe20000000800 */
[C---:B------:R-:W-:Y:S01]  /*13b40*/  HMMA.16816.F32.BF16 R48, R144.reuse, R150, R48 ;  /* 0x000000969030723c */ /* 0x040fe20000041830 */
[----:B------:R-:W3:Y:S08]  /*13b50*/  LDSM.16.MT88.4 R148, [R233+0x2900] ;  /* 0x00290000e994783b */ /* 0x000ef00000004200 */
[----:B------:R-:W-:Y:S03]  /*13b60*/  MUFU.EX2 R138, R168 ;  /* 0x000000a8008a7308 */ /* 0x000fe60000000800 */
[--C-:B-1----:R-:W-:Y:S01]  /*13b70*/  FFMA.FTZ R2, R203, c[0x0][0x2d0], -R143.reuse ;  /* 0x0000b400cb027a23 */ /* 0x102fe2000001088f */
[-C--:B---3--:R-:W-:Y:S03]  /*13b80*/  HMMA.16816.F32.BF16 R52, R144, R156.reuse, R52 ;  /* 0x0000009c9034723c */ /* 0x088fe60000041834 */
[----:B------:R-:W-:Y:S03]  /*13b90*/  MOV R203, R167 ;  /* 0x000000a700cb7202 */ /* 0x000fe60000000f00 */
[----:B------:R1:W3:Y:S02]  /*13ba0*/  MUFU.EX2 R210, R2 ;  /* 0x0000000200d27308 */ /* 0x0002e40000000800 */
[C---:B------:R-:W-:Y:S08]  /*13bb0*/  HMMA.16816.F32.BF16 R56, R152.reuse, R156, R56 ;  /* 0x0000009c9838723c */ /* 0x040ff00000041838 */
[-C--:B------:R-:W-:Y:S08]  /*13bc0*/  HMMA.16816.F32.BF16 R60, R152, R158.reuse, R60 ;  /* 0x0000009e983c723c */ /* 0x080ff0000004183c */
[C---:B------:R-:W-:Y:S01]  /*13bd0*/  HMMA.16816.F32.BF16 R64, R144.reuse, R158, R64 ;  /* 0x0000009e9040723c */ /* 0x040fe20000041840 */
[----:B------:R-:W3:Y:S03]  /*13be0*/  LDSM.16.MT88.4 R156, [R234+0x2900] ;  /* 0x00290000ea9c783b */ /* 0x000ee60000004200 */
[--C-:B-1----:R-:W-:Y:S02]  /*13bf0*/  FFMA.FTZ R2, R199, c[0x0][0x2d0], -R216.reuse ;  /* 0x0000b400c7027a23 */ /* 0x102fe400000108d8 */
[----:B------:R-:W-:Y:S02]  /*13c00*/  MUFU.EX2 R199, R173 ;  /* 0x000000ad00c77308 */ /* 0x000fe40000000800 */
[-C--:B------:R-:W-:Y:S08]  /*13c10*/  HMMA.16816.F32.BF16 R68, R144, R148.reuse, R68 ;  /* 0x000000949044723c */ /* 0x080ff00000041844 */
[C---:B------:R-:W-:Y:S01]  /*13c20*/  HMMA.16816.F32.BF16 R72, R152.reuse, R148, R72 ;  /* 0x000000949848723c */ /* 0x040fe20000041848 */
[----:B------:R1:W-:Y:S07]  /*13c30*/  MUFU.EX2 R139, R2 ;  /* 0x00000002008b7308 */ /* 0x0003ee0000000800 */
[-C--:B------:R-:W-:Y:S08]  /*13c40*/  HMMA.16816.F32.BF16 R76, R152, R150.reuse, R76 ;  /* 0x00000096984c723c */ /* 0x080ff0000004184c */
[C---:B------:R-:W-:Y:S01]  /*13c50*/  HMMA.16816.F32.BF16 R80, R144.reuse, R150, R80 ;  /* 0x000000969050723c */ /* 0x040fe20000041850 */
[----:B------:R-:W1:Y:S07]  /*13c60*/  LDSM.16.MT88.4 R148, [R236+0x2900] ;  /* 0x00290000ec94783b */ /* 0x000e6e0000004200 */
[-C--:B---3--:R-:W-:Y:S04]  /*13c70*/  HMMA.16816.F32.BF16 R84, R144, R156.reuse, R84 ;  /* 0x0000009c9054723c */ /* 0x088fe80000041854 */
[--C-:B-1----:R-:W-:Y:S02]  /*13c80*/  FFMA.FTZ R2, R195, c[0x0][0x2d0], -R216.reuse ;  /* 0x0000b400c3027a23 */ /* 0x102fe400000108d8 */
[----:B------:R-:W-:Y:S02]  /*13c90*/  MUFU.EX2 R195, R172 ;  /* 0x000000ac00c37308 */ /* 0x000fe40000000800 */
[C---:B------:R-:W-:Y:S08]  /*13ca0*/  HMMA.16816.F32.BF16 R88, R152.reuse, R156, R88 ;  /* 0x0000009c9858723c */ /* 0x040ff00000041858 */
[----:B------:R1:W3:Y:S01]  /*13cb0*/  MUFU.EX2 R211, R2 ;  /* 0x0000000200d37308 */ /* 0x0002e20000000800 */
[-C--:B------:R-:W-:Y:S08]  /*13cc0*/  HMMA.16816.F32.BF16 R92, R152, R158.reuse, R92 ;  /* 0x0000009e985c723c */ /* 0x080ff0000004185c */
[C---:B------:R-:W-:Y:S01]  /*13cd0*/  HMMA.16816.F32.BF16 R96, R144.reuse, R158, R96 ;  /* 0x0000009e9060723c */ /* 0x040fe20000041860 */
[----:B------:R-:W3:Y:S07]  /*13ce0*/  LDSM.16.MT88.4 R156, [R235+0x2900] ;  /* 0x00290000eb9c783b */ /* 0x000eee0000004200 */
[-C--:B------:R-:W-:Y:S04]  /*13cf0*/  HMMA.16816.F32.BF16 R100, R144, R148.reuse, R100 ;  /* 0x000000949064723c */ /* 0x080fe80000041864 */
[--C-:B-1----:R-:W-:Y:S04]  /*13d00*/  FFMA.FTZ R2, R191, c[0x0][0x2d0], -R143.reuse ;  /* 0x0000b400bf027a23 */ /* 0x102fe8000001088f */
[C---:B------:R-:W-:Y:S01]  /*13d10*/  HMMA.16816.F32.BF16 R104, R152.reuse, R148, R104 ;  /* 0x000000949868723c */ /* 0x040fe20000041868 */
[----:B------:R1:W-:Y:S07]  /*13d20*/  MUFU.EX2 R208, R2 ;  /* 0x0000000200d07308 */ /* 0x0003ee0000000800 */
[-C--:B------:R-:W-:Y:S08]  /*13d30*/  HMMA.16816.F32.BF16 R108, R152, R150.reuse, R108 ;  /* 0x00000096986c723c */ /* 0x080ff0000004186c */
[C---:B------:R-:W-:Y:S01]  /*13d40*/  HMMA.16816.F32.BF16 R112, R144.reuse, R150, R112 ;  /* 0x000000969070723c */ /* 0x040fe20000041870 */
[----:B------:R-:W2:Y:S07]  /*13d50*/  LDSM.16.MT88.4 R148, [R233+0x1100] ;  /* 0x00110000e994783b */ /* 0x000eae0000004200 */
[-C--:B---3--:R-:W-:Y:S04]  /*13d60*/  HMMA.16816.F32.BF16 R116, R144, R156.reuse, R116 ;  /* 0x0000009c9074723c */ /* 0x088fe80000041874 */
[----:B-1----:R-:W-:Y:S01]  /*13d70*/  FFMA.FTZ R2, R190, c[0x0][0x2d0], -R143 ;  /* 0x0000b400be027a23 */ /* 0x002fe2000001088f */
[----:B------:R-:W-:Y:S03]  /*13d80*/  F2FP.BF16.PACK_AB R143, R186, R174 ;  /* 0x000000aeba8f723e */ /* 0x000fe600000010ff */
[----:B------:R1:W3:Y:S01]  /*13d90*/  MUFU.EX2 R185, R2 ;  /* 0x0000000200b97308 */ /* 0x0002e20000000800 */
[C---:B------:R-:W-:Y:S08]  /*13da0*/  HMMA.16816.F32.BF16 R120, R152.reuse, R156, R120 ;  /* 0x0000009c9878723c */ /* 0x040ff00000041878 */
[-C--:B------:R-:W-:Y:S01]  /*13db0*/  HMMA.16816.F32.BF16 R124, R152, R158.reuse, R124 ;  /* 0x0000009e987c723c */ /* 0x080fe2000004187c */
[----:B------:R-:W2:Y:S07]  /*13dc0*/  LDSM.16.MT88.4 R152, [R234+0x1100] ;  /* 0x00110000ea98783b */ /* 0x000eae0000004200 */
[----:B------:R-:W-:Y:S01]  /*13dd0*/  HMMA.16816.F32.BF16 R128, R144, R158, R128 ;  /* 0x0000009e9080723c */ /* 0x000fe20000041880 */
[----:B------:R-:W2:Y:S06]  /*13de0*/  LDSM.16.MT88.4 R156, [R236+0x1100] ;  /* 0x00110000ec9c783b */ /* 0x000eac0000004200 */
[----:B------:R-:W-:Y:S01]  /*13df0*/  F2FP.BF16.PACK_AB R144, R209, R198 ;  /* 0x000000c6d190723e */ /* 0x000fe200000010ff */
[--C-:B-1----:R-:W-:Y:S01]  /*13e00*/  FFMA.FTZ R2, R189, c[0x0][0x2d0], -R216.reuse ;  /* 0x0000b400bd027a23 */ /* 0x102fe200000108d8 */
[----:B------:R-:W-:Y:S01]  /*13e10*/  F2FP.BF16.PACK_AB R145, R210, R200 ;  /* 0x000000c8d291723e */ /* 0x000fe200000010ff */
[----:B------:R-:W-:Y:S02]  /*13e20*/  LDSM.16.MT88.4 R188, [R236+0x1900] ;  /* 0x00190000ecbc783b */ /* 0x000fe40000004200 */
[----:B------:R-:W-:Y:S01]  /*13e30*/  F2FP.BF16.PACK_AB R146, R211, R139 ;  /* 0x0000008bd392723e */ /* 0x000fe200000010ff */
[----:B------:R-:W-:Y:S01]  /*13e40*/  FFMA.FTZ R216, R187, c[0x0][0x2d0], -R216 ;  /* 0x0000b400bbd87a23 */ /* 0x000fe200000108d8 */
[----:B---3--:R-:W-:Y:S01]  /*13e50*/  F2FP.BF16.PACK_AB R147, R185, R208 ;  /* 0x000000d0b993723e */ /* 0x008fe200000010ff */
[----:B------:R1:W-:Y:S01]  /*13e60*/  MUFU.EX2 R187, R171 ;  /* 0x000000ab00bb7308 */ /* 0x0003e20000000800 */
[----:B--2---:R-:W-:Y:S01]  /*13e70*/  FFMA.FTZ R132, R132, R142, R229 ;  /* 0x0000008e84847223 */ /* 0x004fe200000100e5 */
[----:B------:R-:W-:Y:S03]  /*13e80*/  F2FP.BF16.PACK_AB R142, R232, R175 ;  /* 0x000000afe88e723e */ /* 0x000fe600000010ff */
[----:B------:R-:W-:Y:S04]  /*13e90*/  FADD.FTZ R132, R182, R132 ;  /* 0x00000084b6847221 */ /* 0x000fe80000010000 */
[----:B------:R-:W-:Y:S01]  /*13ea0*/  FADD.FTZ R132, R237, R132 ;  /* 0x00000084ed847221 */ /* 0x000fe20000010000 */
[----:B------:R2:W-:Y:S01]  /*13eb0*/  MUFU.EX2 R182, R165 ;  /* 0x000000a500b67308 */ /* 0x0005e20000000800 */
[----:B------:R3:W5:Y:S02]  /*13ec0*/  LDL.LU R237, [R1+0x124] ;  /* 0x0001240001ed7983 */ /* 0x0007640000300800 */
[----:B------:R-:W-:Y:S02]  /*13ed0*/  FADD.FTZ R132, R240, R132 ;  /* 0x00000084f0847221 */ /* 0x000fe40000010000 */
[----:B------:R3:W5:Y:S01]  /*13ee0*/  LDL.LU R240, [R1+0x114] ;  /* 0x0001140001f07983 */ /* 0x0007620000300800 */
[----:B-1----:R-:W-:Y:S02]  /*13ef0*/  MOV R171, R209 ;  /* 0x000000d100ab7202 */ /* 0x002fe40000000f00 */
[----:B------:R-:W-:Y:S01]  /*13f00*/  F2FP.BF16.PACK_AB R209, R225, R226 ;  /* 0x000000e2e1d1723e */ /* 0x000fe200000010ff */
[----:B------:R-:W-:Y:S01]  /*13f10*/  FFMA.FTZ R3, R3, R141, R227 ;  /* 0x0000008d03037223 */ /* 0x000fe200000100e3 */
[----:B------:R-:W-:Y:S01]  /*13f20*/  F2FP.BF16.PACK_AB R141, R202, R197 ;  /* 0x000000c5ca8d723e */ /* 0x000fe200000010ff */
[----:B------:R1:W1:Y:S02]  /*13f30*/  MUFU.EX2 R227, R2 ;  /* 0x0000000200e37308 */ /* 0x0002640000000800 */
[----:B------:R-:W-:Y:S01]  /*13f40*/  FADD.FTZ R3, R218, R3 ;  /* 0x00000003da037221 */ /* 0x000fe20000010000 */
[----:B--2---:R-:W-:Y:S03]  /*13f50*/  LDSM.16.MT88.4 R164, [R236+0x3100] ;  /* 0x00310000eca4783b */ /* 0x004fe60000004200 */
[-C--:B------:R-:W-:Y:S05]  /*13f60*/  HMMA.16816.F32.BF16 R4, R140, R148.reuse, R4 ;  /* 0x000000948c04723c */ /* 0x080fea0000041804 */
[----:B------:R-:W-:Y:S02]  /*13f70*/  FADD.FTZ R229, R244, R3 ;  /* 0x00000003f4e57221 */ /* 0x000fe40000010000 */
[----:B------:R3:W5:Y:S01]  /*13f80*/  LDL.LU R244, [R1+0x120] ;  /* 0x0001200001f47983 */ /* 0x0007620000300800 */
[C---:B------:R-:W-:Y:S08]  /*13f90*/  HMMA.16816.F32.BF16 R8, R144.reuse, R148, R8 ;  /* 0x000000949008723c */ /* 0x040ff00000041808 */
[-C--:B------:R-:W-:Y:S04]  /*13fa0*/  HMMA.16816.F32.BF16 R12, R144, R150.reuse, R12 ;  /* 0x00000096900c723c */ /* 0x080fe8000004180c */
[----:B-1----:R-:W-:Y:S04]  /*13fb0*/  FADD.FTZ R2, R217, R169 ;  /* 0x000000a9d9027221 */ /* 0x002fe80000010000 */
[C---:B------:R-:W-:Y:S01]  /*13fc0*/  HMMA.16816.F32.BF16 R16, R140.reuse, R150, R16 ;  /* 0x000000968c10723c */ /* 0x040fe20000041810 */
[----:B------:R-:W1:Y:S03]  /*13fd0*/  LDSM.16.MT88.4 R148, [R235+0x1100] ;  /* 0x00110000eb94783b */ /* 0x000e660000004200 */
[----:B------:R-:W-:Y:S02]  /*13fe0*/  FADD.FTZ R3, R242, R2 ;  /* 0x00000002f2037221 */ /* 0x000fe40000010000 */
[----:B------:R-:W-:Y:S01]  /*13ff0*/  FADD.FTZ R2, R238, R0 ;  /* 0x00000000ee027221 */ /* 0x000fe20000010000 */
[----:B------:R-:W-:Y:S01]  /*14000*/  MOV R0, R208 ;  /* 0x000000d000007202 */ /* 0x000fe20000000f00 */
[-C--:B------:R-:W-:Y:S01]  /*14010*/  HMMA.16816.F32.BF16 R20, R140, R152.reuse, R20 ;  /* 0x000000988c14723c */ /* 0x080fe20000041814 */
[----:B------:R3:W5:Y:S03]  /*14020*/  LDL.LU R242, [R1+0x11c] ;  /* 0x00011c0001f27983 */ /* 0x0007660000300800 */
[----:B------:R-:W-:Y:S01]  /*14030*/  FADD.FTZ R3, R246, R3 ;  /* 0x00000003f6037221 */ /* 0x000fe20000010000 */
[----:B------:R3:W5:Y:S01]  /*14040*/  LDL.LU R238, [R1+0x118] ;  /* 0x0001180001ee7983 */ /* 0x0007620000300800 */
[----:B------:R-:W-:Y:S01]  /*14050*/  FADD.FTZ R2, R247, R2 ;  /* 0x00000002f7027221 */ /* 0x000fe20000010000 */
[----:B------:R-:W-:Y:S01]  /*14060*/  F2FP.BF16.PACK_AB R208, R227, R228 ;  /* 0x000000e4e3d0723e */ /* 0x000fe200000010ff */
[C---:B------:R-:W-:Y:S01]  /*14070*/  HMMA.16816.F32.BF16 R24, R144.reuse, R152, R24 ;  /* 0x000000989018723c */ /* 0x040fe20000041818 */
[----:B------:R3:W5:Y:S03]  /*14080*/  LDL.LU R246, [R1+0x10c] ;  /* 0x00010c0001f67983 */ /* 0x0007660000300800 */
[----:B------:R-:W-:Y:S01]  /*14090*/  FADD.FTZ R2, R239, R2 ;  /* 0x00000002ef027221 */ /* 0x000fe20000010000 */
[----:B------:R3:W5:Y:S03]  /*140a0*/  LDL.LU R247, [R1+0x108] ;  /* 0x0001080001f77983 */ /* 0x0007660000300800 */
[-C--:B------:R-:W-:Y:S01]  /*140b0*/  HMMA.16816.F32.BF16 R28, R144, R154.reuse, R28 ;  /* 0x0000009a901c723c */ /* 0x080fe2000004181c */
[----:B------:R3:W5:Y:S07]  /*140c0*/  LDL.LU R239, [R1+0xf8] ;  /* 0x0000f80001ef7983 */ /* 0x00076e0000300800 */
[C---:B------:R-:W-:Y:S01]  /*140d0*/  HMMA.16816.F32.BF16 R32, R140.reuse, R154, R32 ;  /* 0x0000009a8c20723c */ /* 0x040fe20000041820 */
[----:B------:R-:W2:Y:S07]  /*140e0*/  LDSM.16.MT88.4 R152, [R234+0x3100] ;  /* 0x00310000ea98783b */ /* 0x000eae0000004200 */
        /* <DEDUP_REMOVED lines=8> */
[C---:B------:R-:W-:Y:S08]  /*14170*/  HMMA.16816.F32.BF16 R64, R140.reuse, R150, R64 ;  /* 0x000000968c40723c */ /* 0x040ff00000041840 */
[-C--:B------:R-:W-:Y:S08]  /*14180*/  HMMA.16816.F32.BF16 R68, R140, R160.reuse, R68 ;  /* 0x000000a08c44723c */ /* 0x080ff00000041844 */
[C---:B------:R-:W-:Y:S08]  /*14190*/  HMMA.16816.F32.BF16 R72, R144.reuse, R160, R72 ;  /* 0x000000a09048723c */ /* 0x040ff00000041848 */
[-C--:B------:R-:W-:Y:S08]  /*141a0*/  HMMA.16816.F32.BF16 R76, R144, R162.reuse, R76 ;  /* 0x000000a2904c723c */ /* 0x080ff0000004184c */
[C---:B------:R-:W-:Y:S01]  /*141b0*/  HMMA.16816.F32.BF16 R80, R140.reuse, R162, R80 ;  /* 0x000000a28c50723c */ /* 0x040fe20000041850 */
[----:B------:R-:W1:Y:S07]  /*141c0*/  LDSM.16.MT88.4 R160, [R233+0x1900] ;  /* 0x00190000e9a0783b */ /* 0x000e6e0000004200 */
[-C--:B--2---:R-:W-:Y:S08]  /*141d0*/  HMMA.16816.F32.BF16 R84, R140, R152.reuse, R84 ;  /* 0x000000988c54723c */ /* 0x084ff00000041854 */
[C---:B------:R-:W-:Y:S07]  /*141e0*/  HMMA.16816.F32.BF16 R88, R144.reuse, R152, R88 ;  /* 0x000000989058723c */ /* 0x040fee0000041858 */
[----:B------:R-:W-:Y:S01]  /*141f0*/  MOV R153, R175 ;  /* 0x000000af00997202 */ /* 0x000fe20000000f00 */
[-C--:B------:R-:W-:Y:S04]  /*14200*/  HMMA.16816.F32.BF16 R92, R144, R154.reuse, R92 ;  /* 0x0000009a905c723c */ /* 0x080fe8000004185c */
[----:B------:R-:W-:Y:S02]  /*14210*/  IMAD.MOV.U32 R152, RZ, RZ, R174 ;  /* 0x000000ffff987224 */ /* 0x000fe400078e00ae */
[----:B------:R-:W2:Y:S02]  /*14220*/  LDSM.16.MT88.4 R172, [R234+0x1900] ;  /* 0x00190000eaac783b */ /* 0x000ea40000004200 */
[C---:B------:R-:W-:Y:S07]  /*14230*/  HMMA.16816.F32.BF16 R96, R140.reuse, R154, R96 ;  /* 0x0000009a8c60723c */ /* 0x040fee0000041860 */
[----:B------:R-:W-:Y:S01]  /*14240*/  MOV R155, R139 ;  /* 0x0000008b009b7202 */ /* 0x000fe20000000f00 */
[-C--:B------:R-:W-:Y:S01]  /*14250*/  HMMA.16816.F32.BF16 R100, R140, R164.reuse, R100 ;  /* 0x000000a48c64723c */ /* 0x080fe20000041864 */
[----:B------:R1:W1:Y:S07]  /*14260*/  MUFU.EX2 R139, R216 ;  /* 0x000000d8008b7308 */ /* 0x00026e0000000800 */
[C---:B------:R-:W-:Y:S07]  /*14270*/  HMMA.16816.F32.BF16 R104, R144.reuse, R164, R104 ;  /* 0x000000a49068723c */ /* 0x040fee0000041868 */
[----:B------:R-:W-:Y:S01]  /*14280*/  MOV R164, R211 ;  /* 0x000000d300a47202 */ /* 0x000fe20000000f00 */
[-C--:B------:R-:W-:Y:S04]  /*14290*/  HMMA.16816.F32.BF16 R108, R144, R166.reuse, R108 ;  /* 0x000000a6906c723c */ /* 0x080fe8000004186c */
[----:B------:R-:W-:Y:S01]  /*142a0*/  IMAD.MOV.U32 R165, RZ, RZ, R210 ;  /* 0x000000ffffa57224 */ /* 0x000fe200078e00d2 */
[----:B------:R-:W-:Y:S03]  /*142b0*/  F2FP.BF16.PACK_AB R211, R133, R138 ;  /* 0x0000008a85d3723e */ /* 0x000fe600000010ff */
[C---:B------:R-:W-:Y:S01]  /*142c0*/  HMMA.16816.F32.BF16 R112, R140.reuse, R166, R112 ;  /* 0x000000a68c70723c */ /* 0x040fe20000041870 */
[----:B-1----:R-:W1:Y:S03]  /*142d0*/  LDSM.16.MT88.4 R216, [R234+0x3900] ;  /* 0x00390000ead8783b */ /* 0x002e660000004200 */
[----:B------:R-:W-:Y:S04]  /*142e0*/  F2FP.BF16.PACK_AB R210, R139, R224 ;  /* 0x000000e08bd2723e */ /* 0x000fe800000010ff */
[-C--:B------:R-:W-:Y:S08]  /*142f0*/  HMMA.16816.F32.BF16 R116, R140, R156.reuse, R116 ;  /* 0x0000009c8c74723c */ /* 0x080ff00000041874 */
[C---:B------:R-:W-:Y:S08]  /*14300*/  HMMA.16816.F32.BF16 R120, R144.reuse, R156, R120 ;  /* 0x0000009c9078723c */ /* 0x040ff00000041878 */
[-C--:B------:R-:W-:Y:S08]  /*14310*/  HMMA.16816.F32.BF16 R124, R144, R158.reuse, R124 ;  /* 0x0000009e907c723c */ /* 0x080ff0000004187c */
[----:B------:R-:W-:Y:S07]  /*14320*/  HMMA.16816.F32.BF16 R128, R140, R158, R128 ;  /* 0x0000009e8c80723c */ /* 0x000fee0000041880 */
[----:B------:R-:W-:Y:S02]  /*14330*/  F2FP.BF16.PACK_AB R140, R182, R184 ;  /* 0x000000b8b68c723e */ /* 0x000fe400000010ff */
[----:B------:R-:W-:Y:S03]  /*14340*/  F2FP.BF16.PACK_AB R141, R187, R183 ;  /* 0x000000b7bb8d723e */ /* 0x000fe600000010ff */
[----:B------:R-:W-:Y:S02]  /*14350*/  F2FP.BF16.PACK_AB R142, R199, R231 ;  /* 0x000000e7c78e723e */ /* 0x000fe400000010ff */
[----:B------:R-:W-:Y:S07]  /*14360*/  F2FP.BF16.PACK_AB R143, R230, R195 ;  /* 0x000000c3e68f723e */ /* 0x000fee00000010ff */
[-C--:B------:R-:W-:Y:S01]  /*14370*/  HMMA.16816.F32.BF16 R144, R140, R160.reuse, R4 ;  /* 0x000000a08c90723c */ /* 0x080fe20000041804 */
[----:B------:R-:W1:Y:S07]  /*14380*/  LDSM.16.MT88.4 R4, [R235+0x3900] ;  /* 0x00390000eb04783b */ /* 0x000e6e0000004200 */
[C---:B------:R-:W-:Y:S07]  /*14390*/  HMMA.16816.F32.BF16 R148, R208.reuse, R160, R8 ;  /* 0x000000a0d094723c */ /* 0x040fee0000041808 */
[----:B------:R-:W-:Y:S01]  /*143a0*/  MOV R9, R152 ;  /* 0x0000009800097202 */ /* 0x000fe20000000f00 */
[----:B------:R-:W-:Y:S01]  /*143b0*/  IMAD.MOV.U32 R10, RZ, RZ, R155 ;  /* 0x000000ffff0a7224 */ /* 0x000fe200078e009b */
[----:B------:R-:W-:Y:S02]  /*143c0*/  MOV R8, R153 ;  /* 0x0000009900087202 */ /* 0x000fe40000000f00 */
[-C--:B------:R-:W-:Y:S03]  /*143d0*/  HMMA.16816.F32.BF16 R152, R208, R162.reuse, R12 ;  /* 0x000000a2d098723c */ /* 0x080fe6000004180c */
[----:B------:R-:W-:Y:S04]  /*143e0*/  MOV R11, R186 ;  /* 0x000000ba000b7202 */ /* 0x000fe80000000f00 */
[----:B------:R-:W-:Y:S01]  /*143f0*/  MOV R14, R199 ;  /* 0x000000c7000e7202 */ /* 0x000fe20000000f00 */
[C---:B------:R-:W-:Y:S04]  /*14400*/  HMMA.16816.F32.BF16 R156, R140.reuse, R162, R16 ;  /* 0x000000a28c9c723c */ /* 0x040fe80000041810 */
[----:B------:R-:W-:Y:S01]  /*14410*/  IMAD.MOV.U32 R15, RZ, RZ, R203 ;  /* 0x000000ffff0f7224 */ /* 0x000fe200078e00cb */
[----:B------:R-:W-:Y:S01]  /*14420*/  MOV R13, R195 ;  /* 0x000000c3000d7202 */ /* 0x000fe20000000f00 */
[----:B------:R-:W-:Y:S01]  /*14430*/  IMAD.MOV.U32 R12, RZ, RZ, R187 ;  /* 0x000000ffff0c7224 */ /* 0x000fe200078e00bb */
[----:B------:R-:W-:Y:S01]  /*14440*/  MOV R19, R182 ;  /* 0x000000b600137202 */ /* 0x000fe20000000f00 */
[-C--:B--2---:R-:W-:Y:S04]  /*14450*/  HMMA.16816.F32.BF16 R160, R140, R172.reuse, R20 ;  /* 0x000000ac8ca0723c */ /* 0x084fe80000041814 */
[----:B------:R-:W-:Y:S01]  /*14460*/  MOV R18, R183 ;  /* 0x000000b700127202 */ /* 0x000fe20000000f00 */
[----:B------:R-:W-:Y:S01]  /*14470*/  IMAD.MOV.U32 R17, RZ, RZ, R184 ;  /* 0x000000ffff117224 */ /* 0x000fe200078e00b8 */
[----:B------:R-:W-:Y:S01]  /*14480*/  MOV R16, R185 ;  /* 0x000000b900107202 */ /* 0x000fe20000000f00 */
[----:B------:R-:W-:Y:S01]  /*14490*/  IMAD.MOV.U32 R23, RZ, RZ, R164 ;  /* 0x000000ffff177224 */ /* 0x000fe200078e00a4 */
[----:B------:R-:W-:Y:S02]  /*144a0*/  MOV R22, R165 ;  /* 0x000000a500167202 */ /* 0x000fe40000000f00 */
[C---:B------:R-:W-:Y:S04]  /*144b0*/  HMMA.16816.F32.BF16 R164, R208.reuse, R172, R24 ;  /* 0x000000acd0a4723c */ /* 0x040fe80000041818 */
[----:B------:R-:W-:Y:S02]  /*144c0*/  MOV R21, R171 ;  /* 0x000000ab00157202 */ /* 0x000fe40000000f00 */
[----:B------:R-:W-:Y:S01]  /*144d0*/  MOV R20, R202 ;  /* 0x000000ca00147202 */ /* 0x000fe20000000f00 */
        /* <DEDUP_REMOVED lines=10> */
[----:B------:R-:W-:Y:S01]  /*14580*/  MOV R33, R178 ;  /* 0x000000b200217202 */ /* 0x000fe20000000f00 */
[----:B------:R-:W-:Y:S03]  /*14590*/  IMAD.MOV.U32 R35, RZ, RZ, R176 ;  /* 0x000000ffff237224 */ /* 0x000fe600078e00b0 */
[----:B------:R-:W-:Y:S02]  /*145a0*/  MOV R34, R177 ;  /* 0x000000b100227202 */ /* 0x000fe40000000f00 */
[-C--:B------:R-:W-:Y:S01]  /*145b0*/  HMMA.16816.F32.BF16 R176, R140, R188.reuse, R36 ;  /* 0x000000bc8cb0723c */ /* 0x080fe20000041824 */
[----:B------:R-:W2:Y:S02]  /*145c0*/  LDL R36, [R1+0xa8] ;  /* 0x0000a80001247983 */ /* 0x000ea40000100800 */
[----:B------:R-:W-:Y:S04]  /*145d0*/  MOV R28, R192 ;  /* 0x000000c0001c7202 */ /* 0x000fe80000000f00 */
[----:B------:R-:W-:Y:S02]  /*145e0*/  MOV R39, R180 ;  /* 0x000000b400277202 */ /* 0x000fe40000000f00 */
        /* <DEDUP_REMOVED lines=24> */
[----:B--2---:R-:W-:Y:S01]  /*14770*/  ISETP.GT.AND P0, PT, R38, R36, PT ;  /* 0x000000242600720c */ /* 0x004fe20003f04270 */
[----:B------:R-:W-:Y:S01]  /*14780*/  IMAD.MOV.U32 R38, RZ, RZ, R39 ;  /* 0x000000ffff267224 */ /* 0x000fe200078e0027 */
[----:B------:R-:W-:Y:S02]  /*14790*/  MOV R39, R32 ;  /* 0x0000002000277202 */ /* 0x000fe40000000f00 */
[----:B------:R-:W-:Y:S01]  /*147a0*/  MOV R32, R33 ;  /* 0x0000002100207202 */ /* 0x000fe20000000f00 */
[----:B------:R-:W-:Y:S03]  /*147b0*/  IMAD.MOV.U32 R33, RZ, RZ, R34 ;  /* 0x000000ffff217224 */ /* 0x000fe600078e0022 */
[----:B------:R-:W-:Y:S02]  /*147c0*/  MOV R34, R35 ;  /* 0x0000002300227202 */ /* 0x000fe40000000f00 */
[----:B------:R-:W-:Y:S01]  /*147d0*/  MOV R35, R28 ;  /* 0x0000001c00237202 */ /* 0x000fe20000000f00 */
[----:B------:R-:W-:Y:S01]  /*147e0*/  IMAD.MOV.U32 R28, RZ, RZ, R29 ;  /* 0x000000ffff1c7224 */ /* 0x000fe200078e001d */
        /* <DEDUP_REMOVED lines=12> */
[----:B------:R-:W-:Y:S01]  /*148b0*/  MOV R37, R38 ;  /* 0x0000002600257202 */ /* 0x000fe20000000f00 */
[----:B------:R-:W-:Y:S01]  /*148c0*/  IMAD.MOV.U32 R38, RZ, RZ, R39 ;  /* 0x000000ffff267224 */ /* 0x000fe200078e0027 */
[----:B------:R-:W-:Y:S02]  /*148d0*/  MOV R39, R32 ;  /* 0x0000002000277202 */ /* 0x000fe40000000f00 */
[----:B------:R-:W-:Y:S01]  /*148e0*/  MOV R32, R33 ;  /* 0x0000002100207202 */ /* 0x000fe20000000f00 */
[----:B------:R-:W-:Y:S01]  /*148f0*/  IMAD.MOV.U32 R33, RZ, RZ, R34 ;  /* 0x000000ffff217224 */ /* 0x000fe200078e0022 */
[----:B------:R-:W-:Y:S01]  /*14900*/  MOV R34, R35 ;  /* 0x0000002300227202 */ /* 0x000fe20000000f00 */
[----:B------:R-:W-:Y:S01]  /*14910*/  IMAD.MOV.U32 R36, RZ, RZ, R37 ;  /* 0x000000ffff247224 */ /* 0x000fe200078e0025 */
        /* <DEDUP_REMOVED lines=13> */
[----:B------:R-:W-:Y:S01]  /*149f0*/  FADD.FTZ R9, R241, R132 ;  /* 0x00000084f1097221 */ /* 0x000fe20000010000 */
        /* <DEDUP_REMOVED lines=43> */
[----:B------:R3:W5:Y:S01]  /*14cb0*/  LDL.LU R248, [R1+0x100] ;  /* 0x0001000001f87983 */ /* 0x0007620000300800 */
        /* <DEDUP_REMOVED lines=47> */
[----:B------:R-:W-:Y:S02]  /*14fb0*/  FADD.FTZ R10, R251, R3 ;  /* 0x00000003fb0a7221 */ /* 0x000fe40000010000 */
[----:B------:R-:W-:Y:S01]  /*14fc0*/  FADD.FTZ R3, R43, R11 ;  /* 0x0000000b2b037221 */ /* 0x000fe20000010000 */
[----:B------:R3:W5:Y:S01]  /*14fd0*/  LDL.LU R251, [R1+0xec] ;  /* 0x0000ec0001fb7983 */ /* 0x0007620000300800 */
        /* <DEDUP_REMOVED lines=33> */
[----:B------:R-:W-:Y:S01]  /*151f0*/  MOV R139, R134 ;  /* 0x00000086008b7202 */ /* 0x000fe20000000f00 */
[----:B------:R-:W-:Y:S02]  /*15200*/  FADD.FTZ R4, R13, R4 ;  /* 0x000000040d047221 */ /* 0x000fe40000010000 */
[----:B------:R-:W-:Y:S01]  /*15210*/  FADD.FTZ R5, R14, R5 ;  /* 0x000000050e057221 */ /* 0x000fe20000010000 */
[----:B------:R4:W-:Y:S01]  /*15220*/  STL [R1+0xa0], R3 ;  /* 0x0000a00301007387 */ /* 0x0009e20000100800 */
[----:B------:R-:W-:Y:S02]  /*15230*/  FADD.FTZ R4, R230, R4 ;  /* 0x00000004e6047221 */ /* 0x000fe40000010000 */
[----:B------:R-:W-:Y:S01]  /*15240*/  FADD.FTZ R2, R133, R0 ;  /* 0x0000000085027221 */ /* 0x000fe20000010000 */
[----:B------:R3:W-:Y:S01]  /*15250*/  STL [R1+0x9c], R5 ;  /* 0x00009c0501007387 */ /* 0x0007e20000100800 */
[----:B------:R-:W-:Y:S01]  /*15260*/  MOV R0, R15 ;  /* 0x0000000f00007202 */ /* 0x000fe20000000f00 */
[----:B------:R-:W-:Y:S02]  /*15270*/  IMAD.MOV.U32 R228, RZ, RZ, R15 ;  /* 0x000000ffffe47224 */ /* 0x000fe400078e000f */
[----:B------:R3:W-:Y:S04]  /*15280*/  STL [R1+0x98], R4 ;  /* 0x0000980401007387 */ /* 0x0007e80000100800 */
[----:B------:R3:W-:Y:S04]  /*15290*/  STL [R1+0xa4], R2 ;  /* 0x0000a40201007387 */ /* 0x0007e80000100800 */
[----:B------:R3:W-:Y:S01]  /*152a0*/  STL [R1+0x70], R0 ;  /* 0x0000700001007387 */ /* 0x0007e20000100800 */
[----:B----4-:R-:W-:Y:S01]  /*152b0*/  MOV R3, R137 ;  /* 0x0000008900037202 */ /* 0x010fe20000000f00 */
[----:B------:R-:W-:-:S05]  /*152c0*/  @P0 BRA `(.L_x_1729) ;  /* 0xffffa12000000947 */ /* 0x000fca000383ffff */
.L_x_1728:
[----:B------:R-:W-:-:S13]  /*152d0*/  ISETP.GE.AND P0, PT, R228, RZ, PT ;  /* 0x000000ffe400720c */ /* 0x000fda0003f06270 */
[----:B------:R-:W-:Y:S05]  /*152e0*/  @!P0 BRA `(.L_x_1730) ;  /* 0x0000505000008947 */ /* 0x000fea0003800000 */
[----:B------:R-:W4:Y:S04]  /*152f0*/  LDL.64 R8, [R1+0xd8] ;  /* 0x0000d80001087983 */ /* 0x000f280000100a00 */
[----:B--23--:R-:W2:Y:S04]  /*15300*/  LDL.64 R4, [R1+0xb8] ;  /* 0x0000b80001047983 */ /* 0x00cea80000100a00 */
[----:B------:R-:W3:Y:S04]  /*15310*/  LDL.64 R6, [R1+0xd0] ;  /* 0x0000d00001067983 */ /* 0x000ee80000100a00 */
[----:B------:R-:W3:Y:S01]  /*15320*/  LDL R10, [R1+0xe0] ;  /* 0x0000e000010a7983 */ /* 0x000ee20000100800 */
[----:B------:R-:W-:-:S04]  /*15330*/  MOV R0, c[0x0][0x1e0] ;  /* 0x0000780000007a02 */ /* 0x000fc80000000f00 */
[----:B------:R-:W-:Y:S01]  /*15340*/  SHF.L.U32 R0, R0, 0x5, RZ ;  /* 0x0000000500007819 */ /* 0x000fe200000006ff */
[----:B------:R-:W-:Y:S01]  /*15350*/  IMAD.MOV.U32 R3, RZ, RZ, R136 ;  /* 0x000000ffff037224 */ /* 0x000fe200078e0088 */
[----:B------:R-:W-:Y:S01]  /*15360*/  MOV R2, R137 ;  /* 0x0000008900027202 */ /* 0x000fe20000000f00 */
[----:B------:R-:W-:Y:S02]  /*15370*/  IMAD.MOV.U32 R139, RZ, RZ, R134 ;  /* 0x000000ffff8b7224 */ /* 0x000fe400078e0086 */
[----:B------:R-:W-:Y:S02]  /*15380*/  IMAD.MOV.U32 R138, RZ, RZ, R135 ;  /* 0x000000ffff8a7224 */ /* 0x000fe400078e0087 */
[----:B----4-:R-:W-:Y:S01]  /*15390*/  IMAD.MOV.U32 R12, RZ, RZ, R8 ;  /* 0x000000ffff0c7224 */ /* 0x010fe200078e0008 */
[----:B--2---:R-:W-:Y:S01]  /*153a0*/  IADD3 RZ, P2, R4, 0x40, RZ ;  /* 0x0000004004ff7810 */ /* 0x004fe20007f5e0ff */
[----:B------:R-:W-:Y:S01]  /*153b0*/  IMAD.MOV.U32 R4, RZ, RZ, c[0x0][0x1e0] ;  /* 0x00007800ff047624 */ /* 0x000fe200078e00ff */
[----:B---3--:R-:W-:-:S02]  /*153c0*/  MOV R8, R6 ;  /* 0x0000000600087202 */ /* 0x008fc40000000f00 */
[----:B------:R-:W-:Y:S01]  /*153d0*/  MOV R6, c[0x0][0x1e4] ;  /* 0x0000790000067a02 */ /* 0x000fe20000000f00 */
[----:B------:R-:W-:Y:S02]  /*153e0*/  IMAD.MOV.U32 R13, RZ, RZ, R9 ;  /* 0x000000ffff0d7224 */ /* 0x000fe400078e0009 */
[----:B------:R-:W-:Y:S01]  /*153f0*/  IMAD.MOV.U32 R9, RZ, RZ, R7 ;  /* 0x000000ffff097224 */ /* 0x000fe200078e0007 */
[----:B------:R-:W-:Y:S01]  /*15400*/  SHF.L.U64.HI R11, R4, 0x5, R6 ;  /* 0x00000005040b7819 */ /* 0x000fe20000010206 */
[----:B------:R-:W-:Y:S01]  /*15410*/  IMAD.MOV.U32 R5, RZ, RZ, c[0x0][0x208] ;  /* 0x00008200ff057624 */ /* 0x000fe200078e00ff */
[----:B------:R-:W-:Y:S01]  /*15420*/  IADD3 R4, P0, R0, 0x80, RZ ;  /* 0x0000008000047810 */ /* 0x000fe20007f1e0ff */
[----:B------:R-:W-:Y:S01]  /*15430*/  IMAD.MOV.U32 R7, RZ, RZ, 0x6 ;  /* 0x00000006ff077424 */ /* 0x000fe200078e00ff */
[----:B------:R-:W-:-:S03]  /*15440*/  IADD3 R12, P1, R12, 0x40, RZ ;  /* 0x000000400c0c7810 */ /* 0x000fc60007f3e0ff */
[----:B------:R1:W-:Y:S01]  /*15450*/  STL [R1+0xa8], R4 ;  /* 0x0000a80401007387 */ /* 0x0003e20000100800 */
[----:B------:R-:W-:Y:S02]  /*15460*/  SHF.L.U64.HI R0, R5, R7, c[0x0][0x20c] ;  /* 0x0000830005007619 */ /* 0x000fe40000010207 */
[----:B------:R-:W-:Y:S02]  /*15470*/  IADD3.X R7, RZ, R10, RZ, P2, !PT ;  /* 0x0000000aff077210 */ /* 0x000fe400017fe4ff */
[----:B------:R-:W-:Y:S01]  /*15480*/  IADD3.X R0, RZ, UR6, RZ, P0, !PT ;  /* 0x00000006ff007c10 */ /* 0x000fe200087fe4ff */
[----:B------:R2:W-:Y:S04]  /*15490*/  STL [R1+0xb0], R12 ;  /* 0x0000b00c01007387 */ /* 0x0005e80000100800 */
[----:B------:R2:W-:Y:S04]  /*154a0*/  STL [R1+0x94], R7 ;  /* 0x0000940701007387 */ /* 0x0005e80000100800 */
[----:B------:R2:W-:Y:S01]  /*154b0*/  STL [R1+0x88], R0 ;  /* 0x0000880001007387 */ /* 0x0005e20000100800 */
[----:B-1----:R-:W-:-:S05]  /*154c0*/  IMAD.X R4, RZ, RZ, R9, P1 ;  /* 0x000000ffff047224 */ /* 0x002fca00008e0609 */
[----:B------:R2:W-:Y:S02]  /*154d0*/  STL [R1+0xac], R4 ;  /* 0x0000ac0401007387 */ /* 0x0005e40000100800 */
.L_x_1731:
[----:B------:R-:W3:Y:S01]  /*154e0*/  LDL R30, [R1+0xe0] ;  /* 0x0000e000011e7983 */ /* 0x000ee20000100800 */
[----:B------:R-:W-:Y:S04]  /*154f0*/  DEPBAR.LE SB0, 0x0 ;  /* 0x000080000000791a */ /* 0x000fe80000000000 */
[----:B------:R-:W3:Y:S01]  /*15500*/  LDL.64 R28, [R1+0xb8] ;  /* 0x0000b800011c7983 */ /* 0x000ee20000100a00 */
[----:B------:R-:W-:Y:S01]  /*15510*/  WARPSYNC 0xffffffff ;  /* 0xffffffff00007948 */ /* 0x000fe20003800000 */
[----:B------:R-:W-:Y:S02]  /*15520*/  MOV R22, 0x6 ;  /* 0x0000000600167802 */ /* 0x000fe40000000f00 */
[----:B-12---:R-:W-:Y:S02]  /*15530*/  MOV R0, c[0x0][0x208] ;  /* 0x0000820000007a02 */ /* 0x006fe40000000f00 */
[----:B------:R1:W2:Y:S01]  /*15540*/  LDL.64 R26, [R1+0x90] ;  /* 0x00009000011a7983 */ /* 0x0002a20000100a00 */
[----:B------:R-:W-:Y:S02]  /*15550*/  MOV R25, c[0x0][0x208] ;  /* 0x0000820000197a02 */ /* 0x000fe40000000f00 */
[----:B------:R-:W-:Y:S02]  /*15560*/  SHF.L.U64.HI R0, R0, R22, c[0x0][0x20c] ;  /* 0x0000830000007619 */ /* 0x000fe40000010216 */
[----:B------:R-:W-:Y:S01]  /*15570*/  SHF.L.U32 R25, R25, 0x6, RZ ;  /* 0x0000000619197819 */ /* 0x000fe200000006ff */
[----:B------:R-:W4:Y:S01]  /*15580*/  LDL.64 R20, [R1+0x90] ;  /* 0x0000900001147983 */ /* 0x000f220000100a00 */
[----:B------:R-:W-:Y:S01]  /*15590*/  SHF.R.S32.HI R24, RZ, 0x1f, R228 ;  /* 0x0000001fff187819 */ /* 0x000fe200000114e4 */
[----:B------:R-:W-:Y:S04]  /*155a0*/  IMAD R0, R0, R228, RZ ;  /* 0x000000e400007224 */ /* 0x000fe800078e02ff */
[----:B------:R-:W-:Y:S01]  /*155b0*/  BAR.SYNC.DEFER_BLOCKING 0x0 ;  /* 0x0000000000007b1d */ /* 0x000fe20000010000 */
[-C--:B------:R-:W-:Y:S07]  /*155c0*/  IMAD R0, R24, R25.reuse, R0 ;  /* 0x0000001918007224 */ /* 0x080fee00078e0200 */
[----:B-----5:R-:W-:Y:S04]  /*155d0*/  STL [R1+0xe8], R243 ;  /* 0x0000e8f301007387 */ /* 0x020fe80000100800 */
[----:B------:R-:W-:Y:S04]  /*155e0*/  STL [R1+0xf4], R249 ;  /* 0x0000f4f901007387 */ /* 0x000fe80000100800 */
[----:B------:R-:W-:Y:S04]  /*155f0*/  STL [R1+0x108], R247 ;  /* 0x000108f701007387 */ /* 0x000fe80000100800 */
[----:B------:R-:W-:Y:S04]  /*15600*/  STL [R1+0xf8], R239 ;  /* 0x0000f8ef01007387 */ /* 0x000fe80000100800 */
[----:B------:R-:W-:Y:S08]  /*15610*/  LDSM.16.M88.4 R64, [R239+0x8100] ;  /* 0x00810000ef40783b */ /* 0x000ff00000000200 */
[----:B------:R-:W1:Y:S08]  /*15620*/  LDSM.16.M88.4 R16, [R232+0x4100] ;  /* 0x00410000e810783b */ /* 0x000e700000000200 */
[----:B------:R-:W1:Y:S08]  /*15630*/  LDSM.16.M88.4 R60, [R239+0xa100] ;  /* 0x00a10000ef3c783b */ /* 0x000e700000000200 */
[----:B------:R-:W2:Y:S08]  /*15640*/  LDSM.16.M88.4 R32, [R232+0x4900] ;  /* 0x00490000e820783b */ /* 0x000eb00000000200 */
        /* <DEDUP_REMOVED lines=9> */
[----:B------:R-:W1:Y:S08]  /*156e0*/  LDSM.16.M88.4 R216, [R251] ;  /* 0x00000000fbd8783b */ /* 0x000e700000000200 */
        /* <DEDUP_REMOVED lines=12> */
[----:B---3--:R-:W-:Y:S02]  /*157b0*/  MOV R29, R30 ;  /* 0x0000001e001d7202 */ /* 0x008fe40000000f00 */
[----:B--2---:R-:W-:Y:S03]  /*157c0*/  IADD3 R26, R28, 0x40, RZ ;  /* 0x000000401c1a7810 */ /* 0x004fe60007ffe0ff */
[----:B------:R-:W-:Y:S02]  /*157d0*/  IMAD.WIDE.U32 R28, R228, R25, R28 ;  /* 0x00000019e41c7225 */ /* 0x000fe400078e001c */
[----:B------:R2:W-:Y:S01]  /*157e0*/  STL [R1+0x90], R26 ;  /* 0x0000901a01007387 */ /* 0x0005e20000100800 */
[----:B----4-:R-:W-:Y:S02]  /*157f0*/  MOV R27, R21 ;  /* 0x00000015001b7202 */ /* 0x010fe40000000f00 */
[-C--:B------:R-:W-:Y:S01]  /*15800*/  HMMA.16816.F32.BF16 R20, R64, R32.reuse, RZ ;  /* 0x000000204014723c */ /* 0x080fe200000418ff */
[----:B------:R-:W-:Y:S02]  /*15810*/  LEA R36, P1, R28, c[0x0][0x1f8], 0x1 ;  /* 0x00007e001c247a11 */ /* 0x000fe400078208ff */
[----:B------:R-:W-:Y:S01]  /*15820*/  IADD3 R29, R29, R0, RZ ;  /* 0x000000001d1d7210 */ /* 0x000fe20007ffe0ff */
[----:B------:R-:W-:Y:S03]  /*15830*/  IMAD.WIDE.U32 R38, R228, R25, R26 ;  /* 0x00000019e4267225 */ /* 0x000fe600078e001a */
[----:B------:R-:W-:Y:S02]  /*15840*/  LEA.HI.X R37, R28, c[0x0][0x1fc], R29, 0x1, P1 ;  /* 0x00007f001c257a11 */ /* 0x000fe400008f0c1d */
[----:B------:R-:W-:Y:S03]  /*15850*/  LEA R40, P0, R38, c[0x0][0x1f8], 0x1 ;  /* 0x00007e0026287a11 */ /* 0x000fe600078008ff */
[----:B------:R-:W-:Y:S01]  /*15860*/  IADD3 R0, R0, R39, RZ ;  /* 0x0000002700007210 */ /* 0x000fe20007ffe0ff */
[----:B------:R-:W-:Y:S01]  /*15870*/  @!PT LDS RZ, [RZ] ;  /* 0x00000000fffff984 */ /* 0x000fe20000000800 */
[----:B------:R-:W-:Y:S01]  /*15880*/  @!PT LDS RZ, [RZ] ;  /* 0x00000000fffff984 */ /* 0x000fe20000000800 */
[----:B------:R-:W-:Y:S01]  /*15890*/  @!PT LDS RZ, [RZ] ;  /* 0x00000000fffff984 */ /* 0x000fe20000000800 */
[----:B------:R3:W-:Y:S03]  /*158a0*/  LDGSTS.E.BYPASS.LTC128B.128 [R252+0x100], [R36.64], !P6 ;  /* 0x0010000024fc7fae */ /* 0x0007e6000f101d48 */
[----:B------:R-:W-:Y:S02]  /*158b0*/  LEA.HI.X R41, R38, c[0x0][0x1fc], R0, 0x1, P0 ;  /* 0x00007f0026297a11 */ /* 0x000fe400000f0c00 */
[----:B------:R-:W-:Y:S02]  /*158c0*/  IADD3 R44, P0, R36, UR7, RZ ;  /* 0x00000007242c7c10 */ /* 0x000fe4000ff1e0ff */
[----:B------:R-:W-:Y:S01]  /*158d0*/  MOV R0, UR7 ;  /* 0x0000000700007c02 */ /* 0x000fe20008000f00 */
[----:B------:R4:W-:Y:S01]  /*158e0*/  LDGSTS.E.BYPASS.LTC128B.128 [R252+0x2100], [R40.64], !P5 ;  /* 0x0210000028fc7fae */ /* 0x0009e2000e901d48 */
[C---:B--2---:R-:W-:Y:S02]  /*158f0*/  HMMA.16816.F32.BF16 R24, R60.reuse, R32, RZ ;  /* 0x000000203c18723c */ /* 0x044fe400000418ff */
[----:B------:R-:W-:Y:S02]  /*15900*/  IADD3.X R45, R37, UR5, RZ, P0, !PT ;  /* 0x00000005252d7c10 */ /* 0x000fe400087fe4ff */
[----:B------:R-:W-:Y:S02]  /*15910*/  IADD3 R52, P1, R44, UR7, RZ ;  /* 0x000000072c347c10 */ /* 0x000fe4000ff3e0ff */
[----:B------:R-:W-:Y:S01]  /*15920*/  IADD3 R0, R0, 0x80, RZ ;  /* 0x0000008000007810 */ /* 0x000fe20007ffe0ff */
[----:B------:R2:W-:Y:S01]  /*15930*/  LDGSTS.E.BYPASS.LTC128B.128 [R252+0x900], [R44.64], !P6 ;  /* 0x009000002cfc7fae */ /* 0x0005e2000f101d48 */
[-C--:B------:R-:W-:Y:S01]  /*15940*/  HMMA.16816.F32.BF16 R28, R60, R34.reuse, RZ ;  /* 0x000000223c1c723c */ /* 0x080fe200000418ff */
[C---:B------:R-:W-:Y:S03]  /*15950*/  IADD3.X R53, R45.reuse, UR5, RZ, P1, !PT ;  /* 0x000000052d357c10 */ /* 0x040fe60008ffe4ff */
[-C--:B------:R-:W-:Y:S03]  /*15960*/  IADD3 R46, P0, R44, R0.reuse, RZ ;  /* 0x000000002c2e7210 */ /* 0x080fe60007f1e0ff */
[----:B------:R2:W-:Y:S01]  /*15970*/  LDGSTS.E.BYPASS.LTC128B.128 [R252+0x2900], [R44.64+0x80], !P5 ;  /* 0x029000802cfc7fae */ /* 0x0005e2000e901d48 */
[C---:B------:R-:W-:Y:S04]  /*15980*/  HMMA.16816.F32.BF16 R32, R64.reuse, R34, RZ ;  /* 0x000000224020723c */ /* 0x040fe800000418ff */
[----:B------:R-:W-:Y:S03]  /*15990*/  IADD3.X R47, R45, UR4, RZ, P0, !PT ;  /* 0x000000042d2f7c10 */ /* 0x000fe600087fe4ff */
[----:B------:R1:W-:Y:S01]  /*159a0*/  LDGSTS.E.BYPASS.LTC128B.128 [R252+0x1100], [R52.64], !P6 ;  /* 0x0110000034fc7fae */ /* 0x0003e2000f101d48 */
[-C--:B---3--:R-:W-:Y:S07]  /*159b0*/  HMMA.16816.F32.BF16 R36, R64, R48.reuse, RZ ;  /* 0x000000304024723c */ /* 0x088fee00000418ff */
[----:B------:R2:W-:Y:S01]  /*159c0*/  LDGSTS.E.BYPASS.LTC128B.128 [R252+0x3100], [R46.64], !P5 ;  /* 0x031000002efc7fae */ /* 0x0005e2000e901d48 */
[C---:B----4-:R-:W-:Y:S07]  /*159d0*/  HMMA.16816.F32.BF16 R40, R60.reuse, R48, RZ ;  /* 0x000000303c28723c */ /* 0x050fee00000418ff */
[C---:B------:R-:W-:Y:S05]  /*159e0*/  IADD3 R48, P0, R52.reuse, UR7, RZ ;  /* 0x0000000734307c10 */ /* 0x040fea000ff1e0ff */
[C---:B------:R-:W-:Y:S05]  /*159f0*/  IADD3.X R49, R53.reuse, UR5, RZ, P0, !PT ;  /* 0x0000000535317c10 */ /* 0x040fea00087fe4ff */
[----:B------:R3:W-:Y:S01]  /*15a00*/  LDGSTS.E.BYPASS.LTC128B.128 [R252+0x1900], [R48.64], !P6 ;  /* 0x0190000030fc7fae */ /* 0x0007e2000f101d48 */
[----:B-1----:R-:W-:Y:S04]  /*15a10*/  IADD3 R52, P0, R52, R0, RZ ;  /* 0x0000000034347210 */ /* 0x002fe80007f1e0ff */
[----:B------:R-:W-:Y:S02]  /*15a20*/  IADD3.X R53, R53, UR4, RZ, P0, !PT ;  /* 0x0000000435357c10 */ /* 0x000fe400087fe4ff */
[C---:B------:R-:W-:Y:S01]  /*15a30*/  ISETP.GT.AND P0, PT, R228.reuse, RZ, PT ;  /* 0x000000ffe400720c */ /* 0x040fe20003f04270 */
[-C--:B--2---:R-:W-:Y:S02]  /*15a40*/  HMMA.16816.F32.BF16 R44, R60, R50.reuse, RZ ;  /* 0x000000323c2c723c */ /* 0x084fe400000418ff */
[----:B------:R1:W-:Y:S01]  /*15a50*/  LDGSTS.E.BYPASS.LTC128B.128 [R252+0x3900], [R52.64], !P5 ;  /* 0x0390000034fc7fae */ /* 0x0003e2000e901d48 */
[----:B------:R-:W-:Y:S07]  /*15a60*/  IADD3 R228, R228, -0x1, RZ ;  /* 0xffffffffe4e47810 */ /* 0x000fee0007ffe0ff */
[----:B------:R-:W0:Y:S01]  /*15a70*/  LDGDEPBAR ;  /* 0x00000000000079af */ /* 0x000e220000000000 */
[C---:B---3--:R-:W-:Y:S08]  /*15a80*/  HMMA.16816.F32.BF16 R48, R64.reuse, R50, RZ ;  /* 0x000000324030723c */ /* 0x048ff000000418ff */
[-C--:B-1----:R-:W-:Y:S08]  /*15a90*/  HMMA.16816.F32.BF16 R52, R64, R132.reuse, RZ ;  /* 0x000000844034723c */ /* 0x082ff000000418ff */
        /* <DEDUP_REMOVED lines=167> */
[----:B------:R-:W2:Y:S01]  /*16510*/  MUFU.TANH R18, R18 ;  /* 0x0000001200127308 */ /* 0x000ea20000002400 */
        /* <DEDUP_REMOVED lines=14> */
[C---:B------:R-:W-:Y:S01]  /*16600*/  HMMA.16816.F32.BF16 R40, R140.reuse, R8, R40 ;  /* 0x000000088c28723c */ /* 0x040fe20000041828 */
[----:B------:R-:W4:Y:S03]  /*16610*/  LDL R9, [R1+0xb0] ;  /* 0x0000b00001097983 */ /* 0x000f260000100800 */
        /* <DEDUP_REMOVED lines=8> */
[----:B------:R-:W3:Y:S01]  /*166a0*/  MUFU.TANH R0, R29 ;  /* 0x0000001d00007308 */ /* 0x000ee20000002400 */
[----:B------:R-:W4:Y:S02]  /*166b0*/  LDL R10, [R1+0xac] ;  /* 0x0000ac00010a7983 */ /* 0x000f240000100800 */
[----:B------:R-:W-:Y:S02]  /*166c0*/  FMUL.FTZ R28, R28, c[0x0][0x320] ;  /* 0x0000c8001c1c7a20 */ /* 0x000fe40000410000 */
[----:B------:R-:W-:Y:S02]  /*166d0*/  FMUL.FTZ R30, R30, c[0x0][0x320] ;  /* 0x0000c8001e1e7a20 */ /* 0x000fe40000410000 */
[-C--:B-1----:R-:W-:Y:S03]  /*166e0*/  HMMA.16816.F32.BF16 R52, R208, R4.reuse, R52 ;  /* 0x00000004d034723c */ /* 0x082fe60000041834 */
[----:B------:R1:W-:Y:S01]  /*166f0*/  MUFU.TANH R229, R34 ;  /* 0x0000002200e57308 */ /* 0x0003e20000002400 */
[----:B------:R-:W-:Y:S02]  /*16700*/  FMUL.FTZ R37, R37, c[0x0][0x320] ;  /* 0x0000c80025257a20 */ /* 0x000fe40000410000 */
[----:B------:R-:W-:Y:S01]  /*16710*/  FMUL.FTZ R38, R38, c[0x0][0x320] ;  /* 0x0000c80026267a20 */ /* 0x000fe20000410000 */
[----:B--2---:R-:W2:Y:S01]  /*16720*/  LDL R31, [R1+0x88] ;  /* 0x00008800011f7983 */ /* 0x004ea20000100800 */
[C---:B------:R-:W-:Y:S04]  /*16730*/  HMMA.16816.F32.BF16 R56, R140.reuse, R4, R56 ;  /* 0x000000048c38723c */ /* 0x040fe80000041838 */
[----:B------:R-:W-:Y:S01]  /*16740*/  FMUL.FTZ R39, R39, c[0x0][0x320] ;  /* 0x0000c80027277a20 */ /* 0x000fe20000410000 */
[----:B------:R-:W1:Y:S01]  /*16750*/  MUFU.TANH R137, R28 ;  /* 0x0000001c00897308 */ /* 0x000e620000002400 */
[----:B------:R-:W-:Y:S01]  /*16760*/  FMUL.FTZ R23, R23, c[0x0][0x320] ;  /* 0x0000c80017177a20 */ /* 0x000fe20000410000 */
[----:B------:R-:W-:Y:S01]  /*16770*/  FMNMX.FTZ R4, R216, R3, !PT ;  /* 0x00000003d8047209 */ /* 0x000fe20007810000 */
[----:B------:R-:W-:Y:S01]  /*16780*/  FMUL.FTZ R51, R51, c[0x0][0x320] ;  /* 0x0000c80033337a20 */ /* 0x000fe20000410000 */
[-C--:B------:R-:W-:Y:S03]  /*16790*/  HMMA.16816.F32.BF16 R60, R140, R6.reuse, R60 ;  /* 0x000000068c3c723c */ /* 0x080fe6000004183c */
[----:B------:R-:W-:Y:S01]  /*167a0*/  FMUL.FTZ R49, R49, c[0x0][0x320] ;  /* 0x0000c80031317a20 */ /* 0x000fe20000410000 */
[----:B---3--:R-:W-:Y:S01]  /*167b0*/  FMNMX.FTZ R4, R213, R4, !PT ;  /* 0x00000004d5047209 */ /* 0x008fe20007810000 */
[----:B------:R-:W-:Y:S01]  /*167c0*/  FMUL.FTZ R24, R24, c[0x0][0x320] ;  /* 0x0000c80018187a20 */ /* 0x000fe20000410000 */
[----:B------:R3:W-:Y:S01]  /*167d0*/  MUFU.TANH R27, R51 ;  /* 0x00000033001b7308 */ /* 0x0007e20000002400 */
[----:B------:R-:W-:Y:S01]  /*167e0*/  FMUL.FTZ R52, R52, c[0x0][0x320] ;  /* 0x0000c80034347a20 */ /* 0x000fe20000410000 */
[----:B------:R-:W-:Y:S01]  /*167f0*/  HMMA.16816.F32.BF16 R64, R208, R6, R64 ;  /* 0x00000006d040723c */ /* 0x000fe20000041840 */
[----:B-1----:R-:W2:Y:S03]  /*16800*/  LDL R34, [R1+0xa8] ;  /* 0x0000a80001227983 */ /* 0x002ea60000100800 */
[----:B------:R-:W-:Y:S01]  /*16810*/  FMUL.FTZ R53, R53, c[0x0][0x320] ;  /* 0x0000c80035357a20 */ /* 0x000fe20000410000 */
[----:B------:R-:W-:Y:S01]  /*16820*/  FMNMX.FTZ R4, R18, R4, !PT ;  /* 0x0000000412047209 */ /* 0x000fe20007810000 */
[----:B------:R-:W-:Y:S02]  /*16830*/  FMUL.FTZ R54, R54, c[0x0][0x320] ;  /* 0x0000c80036367a20 */ /* 0x000fe40000410000 */
[----:B------:R1:W-:Y:S01]  /*16840*/  MUFU.TANH R243, R30 ;  /* 0x0000001e00f37308 */ /* 0x0003e20000002400 */
[----:B------:R-:W-:Y:S03]  /*16850*/  FMUL.FTZ R56, R56, c[0x0][0x320] ;  /* 0x0000c80038387a20 */ /* 0x000fe60000410000 */
[----:B------:R-:W-:Y:S02]  /*16860*/  FMUL.FTZ R55, R55, c[0x0][0x320] ;  /* 0x0000c80037377a20 */ /* 0x000fe40000410000 */
[----:B------:R-:W-:Y:S02]  /*16870*/  FMUL.FTZ R58, R58, c[0x0][0x320] ;  /* 0x0000c8003a3a7a20 */ /* 0x000fe40000410000 */
[----:B------:R-:W-:Y:S02]  /*16880*/  FMUL.FTZ R60, R60, c[0x0][0x320] ;  /* 0x0000c8003c3c7a20 */ /* 0x000fe40000410000 */
[----:B------:R-:W-:Y:S01]  /*16890*/  MUFU.TANH R225, R36 ;  /* 0x0000002400e17308 */ /* 0x000fe20000002400 */
[----:B------:R-:W-:Y:S02]  /*168a0*/  FMUL.FTZ R61, R61, c[0x0][0x320] ;  /* 0x0000c8003d3d7a20 */ /* 0x000fe40000410000 */
[----:B------:R-:W-:Y:S01]  /*168b0*/  FMUL.FTZ R62, R62, c[0x0][0x320] ;  /* 0x0000c8003e3e7a20 */ /* 0x000fe20000410000 */
[----:B---3--:R-:W-:Y:S01]  /*168c0*/  MOV R51, R0 ;  /* 0x0000000000337202 */ /* 0x008fe20000000f00 */
[----:B------:R-:W-:Y:S02]  /*168d0*/  FMUL.FTZ R25, R25, c[0x0][0x320] ;  /* 0x0000c80019197a20 */ /* 0x000fe40000410000 */
[----:B------:R-:W-:Y:S02]  /*168e0*/  FMUL.FTZ R41, R41, c[0x0][0x320] ;  /* 0x0000c80029297a20 */ /* 0x000fe40000410000 */
[----:B------:R-:W-:Y:S01]  /*168f0*/  FMUL.FTZ R40, R40, c[0x0][0x320] ;  /* 0x0000c80028287a20 */ /* 0x000fe20000410000 */
[----:B------:R-:W3:Y:S01]  /*16900*/  MUFU.TANH R0, R56 ;  /* 0x0000003800007308 */ /* 0x000ee20000002400 */
[----:B------:R-:W-:Y:S02]  /*16910*/  FMUL.FTZ R48, R48, c[0x0][0x320] ;  /* 0x0000c80030307a20 */ /* 0x000fe40000410000 */
[----:B------:R-:W-:Y:S01]  /*16920*/  FMUL.FTZ R50, R50, c[0x0][0x320] ;  /* 0x0000c80032327a20 */ /* 0x000fe20000410000 */
[----:B-1----:R-:W-:Y:S01]  /*16930*/  MOV R30, R137 ;  /* 0x00000089001e7202 */ /* 0x002fe20000000f00 */
[----:B------:R-:W-:Y:S01]  /*16940*/  FMUL.FTZ R44, R44, c[0x0][0x320] ;  /* 0x0000c8002c2c7a20 */ /* 0x000fe20000410000 */
[----:B------:R-:W-:Y:S01]  /*16950*/  FMNMX.FTZ R137, R212, R2, !PT ;  /* 0x00000002d4897209 */ /* 0x000fe20007810000 */
[----:B------:R-:W-:Y:S02]  /*16960*/  FMUL.FTZ R26, R26, c[0x0][0x320] ;  /* 0x0000c8001a1a7a20 */ /* 0x000fe40000410000 */
[----:B------:R-:W-:Y:S01]  /*16970*/  FMUL.FTZ R45, R45, c[0x0][0x320] ;  /* 0x0000c8002d2d7a20 */ /* 0x000fe20000410000 */
[----:B------:R3:W-:Y:S01]  /*16980*/  MUFU.TANH R56, R60 ;  /* 0x0000003c00387308 */ /* 0x0007e20000002400 */
[----:B------:R-:W-:Y:S01]  /*16990*/  FMUL.FTZ R65, R65, c[0x0][0x320] ;  /* 0x0000c80041417a20 */ /* 0x000fe20000410000 */
[----:B------:R-:W-:Y:S01]  /*169a0*/  FMNMX.FTZ R137, R134, R137, !PT ;  /* 0x0000008986897209 */ /* 0x000fe20007810000 */
[----:B------:R-:W-:Y:S02]  /*169b0*/  FMUL.FTZ R64, R64, c[0x0][0x320] ;  /* 0x0000c80040407a20 */ /* 0x000fe40000410000 */
[----:B------:R-:W-:Y:S01]  /*169c0*/  FMUL.FTZ R59, R59, c[0x0][0x320] ;  /* 0x0000c8003b3b7a20 */ /* 0x000fe20000410000 */
[----:B------:R-:W-:Y:S01]  /*169d0*/  FMNMX.FTZ R137, R16, R137, !PT ;  /* 0x0000008910897209 */ /* 0x000fe20007810000 */
[----:B------:R-:W-:Y:S02]  /*169e0*/  FMUL.FTZ R42, R42, c[0x0][0x320] ;  /* 0x0000c8002a2a7a20 */ /* 0x000fe40000410000 */
[----:B------:R-:W-:Y:S01]  /*169f0*/  FMUL.FTZ R43, R43, c[0x0][0x320] ;  /* 0x0000c8002b2b7a20 */ /* 0x000fe20000410000 */
[----:B------:R1:W-:Y:S01]  /*16a00*/  MUFU.TANH R20, R37 ;  /* 0x0000002500147308 */ /* 0x0003e20000002400 */
[----:B------:R-:W-:Y:S01]  /*16a10*/  FMNMX.FTZ R137, R17, R137, !PT ;  /* 0x0000008911897209 */ /* 0x000fe20007810000 */
[----:B------:R-:W-:Y:S02]  /*16a20*/  FMUL.FTZ R46, R46, c[0x0][0x320] ;  /* 0x0000c8002e2e7a20 */ /* 0x000fe40000410000 */
[----:B------:R-:W-:Y:S01]  /*16a30*/  FMUL.FTZ R47, R47, c[0x0][0x320] ;  /* 0x0000c8002f2f7a20 */ /* 0x000fe20000410000 */
[----:B------:R-:W-:Y:S01]  /*16a40*/  FMNMX.FTZ R137, R222, R137, !PT ;  /* 0x00000089de897209 */ /* 0x000fe20007810000 */
[----:B------:R-:W-:Y:S02]  /*16a50*/  FMUL.FTZ R35, R35, c[0x0][0x320] ;  /* 0x0000c80023237a20 */ /* 0x000fe40000410000 */
[----:B------:R-:W-:Y:S02]  /*16a60*/  FMUL.FTZ R57, R57, c[0x0][0x320] ;  /* 0x0000c80039397a20 */ /* 0x000fe40000410000 */
[----:B------:R-:W-:Y:S01]  /*16a70*/  MUFU.TANH R224, R32 ;  /* 0x0000002000e07308 */ /* 0x000fe20000002400 */
[----:B------:R-:W-:Y:S02]  /*16a80*/  FMUL.FTZ R67, R67, c[0x0][0x320] ;  /* 0x0000c80043437a20 */ /* 0x000fe40000410000 */
[----:B------:R-:W-:Y:S01]  /*16a90*/  FMUL.FTZ R66, R66, c[0x0][0x320] ;  /* 0x0000c80042427a20 */ /* 0x000fe20000410000 */
[----:B---3--:R-:W-:Y:S02]  /*16aa0*/  MOV R60, R0 ;  /* 0x00000000003c7202 */ /* 0x008fe40000000f00 */
[----:B------:R-:W-:Y:S04]  /*16ab0*/  FMNMX.FTZ R0, R217, R138, !PT ;  /* 0x0000008ad9007209 */ /* 0x000fe80007810000 */
[----:B------:R3:W-:Y:S01]  /*16ac0*/  MUFU.TANH R223, R33 ;  /* 0x0000002100df7308 */ /* 0x0007e20000002400 */
[----:B------:R-:W-:Y:S01]  /*16ad0*/  FMNMX.FTZ R0, R218, R0, !PT ;  /* 0x00000000da007209 */ /* 0x000fe20007810000 */
[----:B-1----:R-:W2:Y:S03]  /*16ae0*/  LDL.64 R36, [R1+0xd8] ;  /* 0x0000d80001247983 */ /* 0x002ea60000100a00 */
[----:B------:R-:W-:Y:S04]  /*16af0*/  FMNMX.FTZ R0, R12, R0, !PT ;  /* 0x000000000c007209 */ /* 0x000fe80007810000 */
[----:B------:R-:W-:Y:S01]  /*16b00*/  FMNMX.FTZ R0, R13, R0, !PT ;  /* 0x000000000d007209 */ /* 0x000fe20007810000 */
[----:B------:R-:W1:Y:S10]  /*16b10*/  MUFU.TANH R226, R21 ;  /* 0x0000001500e27308 */ /* 0x000e740000002400 */
[----:B------:R-:W1:Y:S01]  /*16b20*/  MUFU.TANH R19, R19 ;  /* 0x0000001300137308 */ /* 0x000e620000002400 */
[----:B---3--:R-:W3:Y:S09]  /*16b30*/  LDL.64 R32, [R1+0xd0] ;  /* 0x0000d00001207983 */ /* 0x008ef20000100a00 */
[----:B------:R-:W1:Y:S02]  /*16b40*/  MUFU.TANH R249, R24 ;  /* 0x0000001800f97308 */ /* 0x000e640000002400 */
[----:B-1----:R-:W-:Y:S04]  /*16b50*/  FMNMX.FTZ R137, R226, R137, !PT ;  /* 0x00000089e2897209 */ /* 0x002fe80007810000 */
[----:B------:R-:W-:Y:S04]  /*16b60*/  FMNMX.FTZ R137, R224, R137, !PT ;  /* 0x00000089e0897209 */ /* 0x000fe80007810000 */
[----:B------:R-:W-:Y:S01]  /*16b70*/  MUFU.TANH R247, R41 ;  /* 0x0000002900f77308 */ /* 0x000fe20000002400 */
[----:B------:R-:W-:Y:S02]  /*16b80*/  FMNMX.FTZ R137, R223, R137, !PT ;  /* 0x00000089df897209 */ /* 0x000fe40007810000 */
[----:B------:R-:W-:Y:S02]  /*16b90*/  FMNMX.FTZ R4, R19, R4, !PT ;  /* 0x0000000413047209 */ /* 0x000fe40007810000 */
[----:B------:R-:W-:Y:S05]  /*16ba0*/  FMNMX.FTZ R137, R225, R137, !PT ;  /* 0x00000089e1897209 */ /* 0x000fea0007810000 */
[----:B------:R-:W1:Y:S01]  /*16bb0*/  MUFU.TANH R231, R25 ;  /* 0x0000001900e77308 */ /* 0x000e620000002400 */
[----:B------:R-:W-:Y:S02]  /*16bc0*/  FMNMX.FTZ R137, R20, R137, !PT ;  /* 0x0000008914897209 */ /* 0x000fe40007810000 */
[----:B------:R-:W-:Y:S07]  /*16bd0*/  FMNMX.FTZ R0, R249, R0, !PT ;  /* 0x00000000f9007209 */ /* 0x000fee0007810000 */
[----:B------:R-:W1:Y:S10]  /*16be0*/  MUFU.TANH R227, R22 ;  /* 0x0000001600e37308 */ /* 0x000e740000002400 */
[----:B------:R-:W1:Y:S02]  /*16bf0*/  MUFU.TANH R239, R23 ;  /* 0x0000001700ef7308 */ /* 0x000e640000002400 */
[----:B-1----:R-:W-:Y:S04]  /*16c00*/  MOV R41, R231 ;  /* 0x000000e700297202 */ /* 0x002fe80000000f00 */
[----:B------:R-:W-:Y:S04]  /*16c10*/  FMNMX.FTZ R0, R41, R0, !PT ;  /* 0x0000000029007209 */ /* 0x000fe80007810000 */
[----:B------:R-:W-:Y:S01]  /*16c20*/  MUFU.TANH R21, R49 ;  /* 0x0000003100157308 */ /* 0x000fe20000002400 */
[----:B------:R-:W-:Y:S02]  /*16c30*/  FMNMX.FTZ R0, R30, R0, !PT ;  /* 0x000000001e007209 */ /* 0x000fe40007810000 */
[----:B------:R-:W-:Y:S02]  /*16c40*/  FMNMX.FTZ R4, R227, R4, !PT ;  /* 0x00000004e3047209 */ /* 0x000fe40007810000 */
[----:B------:R-:W-:Y:S05]  /*16c50*/  FMNMX.FTZ R0, R51, R0, !PT ;  /* 0x0000000033007209 */ /* 0x000fea0007810000 */
[----:B------:R-:W1:Y:S01]  /*16c60*/  MUFU.TANH R246, R40 ;  /* 0x0000002800f67308 */ /* 0x000e620000002400 */
[----:B------:R-:W-:Y:S04]  /*16c70*/  FMNMX.FTZ R4, R239, R4, !PT ;  /* 0x00000004ef047209 */ /* 0x000fe80007810000 */
[----:B------:R-:W-:Y:S05]  /*16c80*/  FMNMX.FTZ R4, R229, R4, !PT ;  /* 0x00000004e5047209 */ /* 0x000fea0007810000 */
[----:B------:R-:W1:Y:S10]  /*16c90*/  MUFU.TANH R245, R48 ;  /* 0x0000003000f57308 */ /* 0x000e740000002400 */
[----:B------:R-:W1:Y:S02]  /*16ca0*/  MUFU.TANH R241, R38 ;  /* 0x0000002600f17308 */ /* 0x000e640000002400 */
[----:B-1----:R-:W-:Y:S02]  /*16cb0*/  MOV R49, R246 ;  /* 0x000000f600317202 */ /* 0x002fe40000000f00 */
[----:B------:R-:W-:Y:S02]  /*16cc0*/  MOV R40, R243 ;  /* 0x000000f300287202 */ /* 0x000fe40000000f00 */
[----:B------:R-:W-:Y:S04]  /*16cd0*/  FMNMX.FTZ R0, R49, R0, !PT ;  /* 0x0000000031007209 */ /* 0x000fe80007810000 */
[----:B------:R1:W-:Y:S01]  /*16ce0*/  MUFU.TANH R251, R50 ;  /* 0x0000003200fb7308 */ /* 0x0003e20000002400 */
[----:B------:R-:W-:Y:S02]  /*16cf0*/  FMNMX.FTZ R0, R247, R0, !PT ;  /* 0x00000000f7007209 */ /* 0x000fe40007810000 */
[----:B------:R-:W-:Y:S04]  /*16d00*/  MOV R143, R245 ;  /* 0x000000f5008f7202 */ /* 0x000fe80000000f00 */
[----:B------:R-:W-:Y:S03]  /*16d10*/  FMNMX.FTZ R137, R143, R137, !PT ;  /* 0x000000898f897209 */ /* 0x000fe60007810000 */
[----:B------:R-:W1:Y:S01]  /*16d20*/  MUFU.TANH R230, R35 ;  /* 0x0000002300e67308 */ /* 0x000e620000002400 */
[----:B------:R-:W-:Y:S09]  /*16d30*/  FMNMX.FTZ R137, R21, R137, !PT ;  /* 0x0000008915897209 */ /* 0x000ff20007810000 */
[----:B------:R-:W1:Y:S02]  /*16d40*/  MUFU.TANH R248, R39 ;  /* 0x0000002700f87308 */ /* 0x000e640000002400 */
[----:B-1----:R-:W-:Y:S08]  /*16d50*/  MOV R50, R241 ;  /* 0x000000f100327202 */ /* 0x002ff00000000f00 */
[----:B------:R-:W1:Y:S01]  /*16d60*/  MUFU.TANH R25, R44 ;  /* 0x0000002c00197308 */ /* 0x000e620000002400 */
[----:B------:R-:W-:Y:S02]  /*16d70*/  FMNMX.FTZ R4, R230, R4, !PT ;  /* 0x00000004e6047209 */ /* 0x000fe40007810000 */
[----:B------:R-:W-:Y:S02]  /*16d80*/  MOV R35, c[0x0][0x1e0] ;  /* 0x0000780000237a02 */ /* 0x000fe40000000f00 */
[----:B------:R-:W-:Y:S05]  /*16d90*/  FMNMX.FTZ R4, R50, R4, !PT ;  /* 0x0000000432047209 */ /* 0x000fea0007810000 */
[----:B------:R-:W1:Y:S01]  /*16da0*/  MUFU.TANH R22, R52 ;  /* 0x0000003400167308 */ /* 0x000e620000002400 */
[----:B------:R-:W-:Y:S02]  /*16db0*/  SHF.L.U32 R35, R35, 0x5, RZ ;  /* 0x0000000523237819 */ /* 0x000fe400000006ff */
[----:B------:R-:W-:Y:S04]  /*16dc0*/  FMNMX.FTZ R4, R248, R4, !PT ;  /* 0x00000004f8047209 */ /* 0x000fe80007810000 */
[----:B------:R-:W-:Y:S03]  /*16dd0*/  FMNMX.FTZ R4, R251, R4, !PT ;  /* 0x00000004fb047209 */ /* 0x000fe60007810000 */
[----:B------:R-:W-:Y:S01]  /*16de0*/  MUFU.TANH R24, R26 ;  /* 0x0000001a00187308 */ /* 0x000fe20000002400 */
[----:B------:R-:W-:Y:S02]  /*16df0*/  FMNMX.FTZ R4, R27, R4, !PT ;  /* 0x000000041b047209 */ /* 0x000fe40007810000 */
[----:B-1----:R-:W-:Y:S07]  /*16e00*/  FMNMX.FTZ R0, R25, R0, !PT ;  /* 0x0000000019007209 */ /* 0x002fee0007810000 */
[----:B------:R-:W1:Y:S01]  /*16e10*/  MUFU.TANH R26, R45 ;  /* 0x0000002d001a7308 */ /* 0x000e620000002400 */
[----:B------:R-:W-:Y:S09]  /*16e20*/  FMNMX.FTZ R137, R22, R137, !PT ;  /* 0x0000008916897209 */ /* 0x000ff20007810000 */
[----:B------:R-:W4:Y:S10]  /*16e30*/  MUFU.TANH R29, R53 ;  /* 0x00000035001d7308 */ /* 0x000f340000002400 */
[----:B------:R-:W4:Y:S01]  /*16e40*/  MUFU.TANH R5, R54 ;  /* 0x0000003600057308 */ /* 0x000f220000002400 */
[----:B-1----:R-:W-:Y:S04]  /*16e50*/  FMNMX.FTZ R0, R26, R0, !PT ;  /* 0x000000001a007209 */ /* 0x002fe80007810000 */
[----:B------:R-:W-:Y:S05]  /*16e60*/  FMNMX.FTZ R0, R60, R0, !PT ;  /* 0x000000003c007209 */ /* 0x000fea0007810000 */
[----:B------:R1:W-:Y:S01]  /*16e70*/  MUFU.TANH R23, R61 ;  /* 0x0000003d00177308 */ /* 0x0003e20000002400 */
[----:B----4-:R-:W-:Y:S09]  /*16e80*/  FMNMX.FTZ R137, R29, R137, !PT ;  /* 0x000000891d897209 */ /* 0x010ff20007810000 */
[----:B------:R-:W-:Y:S10]  /*16e90*/  MUFU.TANH R8, R55 ;  /* 0x0000003700087308 */ /* 0x000ff40000002400 */
[----:B------:R-:W4:Y:S01]  /*16ea0*/  MUFU.TANH R28, R64 ;  /* 0x00000040001c7308 */ /* 0x000f220000002400 */
[----:B-1----:R-:W-:Y:S02]  /*16eb0*/  MOV R61, R5 ;  /* 0x00000005003d7202 */ /* 0x002fe40000000f00 */
[----:B------:R-:W-:Y:S02]  /*16ec0*/  FMNMX.FTZ R5, R219, R139, !PT ;  /* 0x0000008bdb057209 */ /* 0x000fe40007810000 */
[----:B------:R-:W-:Y:S05]  /*16ed0*/  FMNMX.FTZ R4, R61, R4, !PT ;  /* 0x000000043d047209 */ /* 0x000fea0007810000 */
[----:B------:R-:W1:Y:S01]  /*16ee0*/  MUFU.TANH R231, R65 ;  /* 0x0000004100e77308 */ /* 0x000e620000002400 */
[----:B------:R-:W-:Y:S09]  /*16ef0*/  FMNMX.FTZ R5, R220, R5, !PT ;  /* 0x00000005dc057209 */ /* 0x000ff20007810000 */
[----:B------:R1:W-:Y:S01]  /*16f00*/  MUFU.TANH R65, R67 ;  /* 0x0000004300417308 */ /* 0x0003e20000002400 */
[----:B----4-:R-:W-:Y:S09]  /*16f10*/  FMNMX.FTZ R137, R28, R137, !PT ;  /* 0x000000891c897209 */ /* 0x010ff20007810000 */
[----:B------:R-:W4:Y:S01]  /*16f20*/  MUFU.TANH R57, R57 ;  /* 0x0000003900397308 */ /* 0x000f220000002400 */
[----:B-1----:R-:W-:Y:S05]  /*16f30*/  FMNMX.FTZ R137, R231, R137, !PT ;  /* 0x00000089e7897209 */ /* 0x002fea0007810000 */
[----:B------:R-:W1:Y:S04]  /*16f40*/  SHFL.BFLY PT, R7, R137, 0x2, 0x1f ;  /* 0x0c401f0089077f89 */ /* 0x000e6800000e0000 */
[----:B------:R-:W1:Y:S01]  /*16f50*/  MUFU.TANH R66, R66 ;  /* 0x0000004200427308 */ /* 0x000e620000002400 */
[----:B------:R-:W-:Y:S05]  /*16f60*/  IMAD.MOV.U32 R67, RZ, RZ, R8 ;  /* 0x000000ffff437224 */ /* 0x000fea00078e0008 */
[----:B------:R-:W-:Y:S04]  /*16f70*/  FMNMX.FTZ R4, R67, R4, !PT ;  /* 0x0000000443047209 */ /* 0x000fe80007810000 */
[----:B------:R-:W2:Y:S01]  /*16f80*/  MUFU.TANH R14, R14 ;  /* 0x0000000e000e7308 */ /* 0x000ea20000002400 */
[----:B----4-:R-:W-:Y:S04]  /*16f90*/  FMNMX.FTZ R0, R57, R0, !PT ;  /* 0x0000000039007209 */ /* 0x010fe80007810000 */
[----:B------:R-:W-:Y:S05]  /*16fa0*/  FMNMX.FTZ R0, R56, R0, !PT ;  /* 0x0000000038007209 */ /* 0x000fea0007810000 */
[----:B------:R-:W4:Y:S01]  /*16fb0*/  MUFU.TANH R15, R15 ;  /* 0x0000000f000f7308 */ /* 0x000f220000002400 */
[----:B------:R-:W-:Y:S02]  /*16fc0*/  FMNMX.FTZ R0, R23, R0, !PT ;  /* 0x0000000017007209 */ /* 0x000fe40007810000 */
[----:B-1----:R-:W-:Y:S02]  /*16fd0*/  FMNMX.FTZ R4, R66, R4, !PT ;  /* 0x0000000442047209 */ /* 0x002fe40007810000 */
[----:B------:R-:W-:Y:S01]  /*16fe0*/  FMNMX.FTZ R137, R137, R7, !PT ;  /* 0x0000000789897209 */ /* 0x000fe20007810000 */
[----:B------:R-:W1:Y:S01]  /*16ff0*/  SHFL.BFLY PT, R135, R0, 0x2, 0x1f ;  /* 0x0c401f0000877f89 */ /* 0x000e6200000e0000 */
[----:B------:R-:W-:Y:S03]  /*17000*/  FMNMX.FTZ R4, R65, R4, !PT ;  /* 0x0000000441047209 */ /* 0x000fe60007810000 */
[----:B------:R3:W-:Y:S01]  /*17010*/  MUFU.TANH R243, R59 ;  /* 0x0000003b00f37308 */ /* 0x0007e20000002400 */
[----:B--2---:R-:W-:Y:S03]  /*17020*/  FMNMX.FTZ R5, R14, R5, !PT ;  /* 0x000000050e057209 */ /* 0x004fe60007810000 */
[----:B------:R-:W2:Y:S06]  /*17030*/  SHFL.BFLY PT, R6, R4, 0x2, 0x1f ;  /* 0x0c401f0004067f89 */ /* 0x000eac00000e0000 */
[----:B------:R-:W2:Y:S02]  /*17040*/  MUFU.TANH R250, R42 ;  /* 0x0000002a00fa7308 */ /* 0x000ea40000002400 */
[----:B------:R-:W2:Y:S01]  /*17050*/  SHFL.BFLY PT, R7, R137, 0x1, 0x1f ;  /* 0x0c201f0089077f89 */ /* 0x000ea200000e0000 */
[----:B----4-:R-:W-:Y:S04]  /*17060*/  FMNMX.FTZ R5, R15, R5, !PT ;  /* 0x000000050f057209 */ /* 0x010fe80007810000 */
[----:B------:R-:W-:Y:S03]  /*17070*/  FMNMX.FTZ R5, R24, R5, !PT ;  /* 0x0000000518057209 */ /* 0x000fe60007810000 */
[----:B------:R-:W4:Y:S01]  /*17080*/  MUFU.TANH R42, R43 ;  /* 0x0000002b002a7308 */ /* 0x000f220000002400 */
[----:B-1----:R-:W-:Y:S02]  /*17090*/  FMNMX.FTZ R135, R0, R135, !PT ;  /* 0x0000008700877209 */ /* 0x002fe40007810000 */
[----:B---3--:R-:W-:Y:S02]  /*170a0*/  MOV R59, R136 ;  /* 0x00000088003b7202 */ /* 0x008fe40000000f00 */
[----:B------:R-:W-:Y:S02]  /*170b0*/  MOV R32, c[0x0][0x1e0] ;  /* 0x0000780000207a02 */ /* 0x000fe40000000f00 */
[----:B------:R-:W-:Y:S02]  /*170c0*/  FMNMX.FTZ R0, R59, R5, !PT ;  /* 0x000000053b007209 */ /* 0x000fe40007810000 */
[----:B--2---:R-:W-:Y:S01]  /*170d0*/  FMNMX.FTZ R4, R4, R6, !PT ;  /* 0x0000000604047209 */ /* 0x004fe20007810000 */
[----:B------:R-:W1:Y:S01]  /*170e0*/  MUFU.TANH R48, R46 ;  /* 0x0000002e00307308 */ /* 0x000e620000002400 */
[----:B------:R-:W-:Y:S01]  /*170f0*/  FMNMX.FTZ R5, R40, R0, !PT ;  /* 0x0000000028057209 */ /* 0x000fe20007810000 */
[----:B------:R-:W-:Y:S01]  /*17100*/  FMUL.FTZ R0, R63, c[0x0][0x320] ;  /* 0x0000c8003f007a20 */ /* 0x000fe20000410000 */
[----:B------:R-:W2:Y:S01]  /*17110*/  SHFL.BFLY PT, R6, R135, 0x1, 0x1f ;  /* 0x0c201f0087067f89 */ /* 0x000ea200000e0000 */
[----:B------:R-:W-:Y:S02]  /*17120*/  MOV R63, R21 ;  /* 0x00000015003f7202 */ /* 0x000fe40000000f00 */
[----:B------:R-:W-:Y:S02]  /*17130*/  FMNMX.FTZ R137, R137, R7, !PT ;  /* 0x0000000789897209 */ /* 0x000fe40007810000 */
[----:B------:R-:W-:Y:S02]  /*17140*/  FMNMX.FTZ R5, R232, R5, !PT ;  /* 0x00000005e8057209 */ /* 0x000fe40007810000 */
[----:B------:R3:W-:Y:S01]  /*17150*/  MUFU.TANH R140, R0 ;  /* 0x00000000008c7308 */ /* 0x0007e20000002400 */
[----:B------:R-:W1:Y:S01]  /*17160*/  SHFL.BFLY PT, R136, R4, 0x1, 0x1f ;  /* 0x0c201f0004887f89 */ /* 0x000e6200000e0000 */
[----:B------:R-:W-:Y:S01]  /*17170*/  FMUL.FTZ R142, R137, c[0x0][0x2d0] ;  /* 0x0000b400898e7a20 */ /* 0x000fe20000410000 */
[----:B------:R-:W-:Y:S03]  /*17180*/  FMNMX.FTZ R5, R250, R5, !PT ;  /* 0x00000005fa057209 */ /* 0x000fe60007810000 */
[----:B------:R-:W-:Y:S04]  /*17190*/  FFMA.FTZ R143, R143, c[0x0][0x2d0], -R142 ;  /* 0x0000b4008f8f7a23 */ /* 0x000fe8000001088e */
[----:B------:R-:W4:Y:S01]  /*171a0*/  MUFU.TANH R241, R47 ;  /* 0x0000002f00f17308 */ /* 0x000f220000002400 */
[----:B--2---:R-:W-:Y:S09]  /*171b0*/  FMNMX.FTZ R135, R135, R6, !PT ;  /* 0x0000000687877209 */ /* 0x004ff20007810000 */
[----:B------:R-:W2:Y:S01]  /*171c0*/  MUFU.TANH R64, R58 ;  /* 0x0000003a00407308 */ /* 0x000ea20000002400 */
[----:B------:R-:W-:Y:S02]  /*171d0*/  FMUL.FTZ R208, R135, c[0x0][0x2d0] ;  /* 0x0000b40087d07a20 */ /* 0x000fe40000410000 */
[----:B---3--:R-:W-:Y:S01]  /*171e0*/  FADD.FTZ R0, -R137, R2 ;  /* 0x0000000289007221 */ /* 0x008fe20000010100 */
[----:B-1----:R-:W-:Y:S01]  /*171f0*/  FMNMX.FTZ R136, R4, R136, !PT ;  /* 0x0000008804887209 */ /* 0x002fe20007810000 */
[----:B------:R-:W-:Y:S01]  /*17200*/  FFMA.FTZ R4, R212, c[0x0][0x2d0], -R142 ;  /* 0x0000b400d4047a23 */ /* 0x000fe2000001088e */
[----:B----4-:R-:W-:Y:S01]  /*17210*/  FMNMX.FTZ R2, R42, R5, !PT ;  /* 0x000000052a027209 */ /* 0x010fe20007810000 */
[----:B------:R-:W-:Y:S03]  /*17220*/  FMUL.FTZ R0, R0, c[0x0][0x2d0] ;  /* 0x0000b40000007a20 */ /* 0x000fe60000410000 */
[----:B------:R1:W-:Y:S01]  /*17230*/  MUFU.EX2 R215, R4 ;  /* 0x0000000400d77308 */ /* 0x0003e20000000800 */
[----:B------:R-:W-:Y:S01]  /*17240*/  FMNMX.FTZ R2, R48, R2, !PT ;  /* 0x0000000230027209 */ /* 0x000fe20007810000 */
[----:B------:R-:W-:Y:S02]  /*17250*/  FMUL.FTZ R209, R136, c[0x0][0x2d0] ;  /* 0x0000b40088d17a20 */ /* 0x000fe40000410000 */
[----:B------:R-:W-:Y:S01]  /*17260*/  FFMA.FTZ R8, R217, c[0x0][0x2d0], -R208 ;  /* 0x0000b400d9087a23 */ /* 0x000fe200000108d0 */
[----:B------:R-:W-:Y:S01]  /*17270*/  FMNMX.FTZ R2, R241, R2, !PT ;  /* 0x00000002f1027209 */ /* 0x000fe20007810000 */
[----:B------:R-:W-:Y:S01]  /*17280*/  FFMA.FTZ R5, R19, c[0x0][0x2d0], -R209 ;  /* 0x0000b40013057a23 */ /* 0x000fe200000108d1 */
[----:B------:R-:W-:Y:S03]  /*17290*/  MOV R47, R30 ;  /* 0x0000001e002f7202 */ /* 0x000fe60000000f00 */
[----:B------:R3:W4:Y:S01]  /*172a0*/  MUFU.EX2 R133, R0 ;  /* 0x0000000000857308 */ /* 0x0007220000000800 */
[----:B--2---:R-:W-:Y:S02]  /*172b0*/  FMNMX.FTZ R2, R64, R2, !PT ;  /* 0x0000000240027209 */ /* 0x004fe40007810000 */
[----:B------:R-:W-:Y:S07]  /*172c0*/  MOV R58, R23 ;  /* 0x00000017003a7202 */ /* 0x000fee0000000f00 */
[----:B------:R2:W-:Y:S01]  /*172d0*/  MUFU.TANH R141, R62 ;  /* 0x0000003e008d7308 */ /* 0x0005e20000002400 */
[--C-:B-1----:R-:W-:Y:S09]  /*172e0*/  FFMA.FTZ R4, R134, c[0x0][0x2d0], -R142.reuse ;  /* 0x0000b40086047a23 */ /* 0x102ff2000001088e */
[----:B------:R1:W-:Y:S01]  /*172f0*/  MUFU.EX2 R221, R4 ;  /* 0x0000000400dd7308 */ /* 0x0003e20000000800 */
[----:B---3--:R-:W-:Y:S02]  /*17300*/  FADD.FTZ R0, -R136, R3 ;  /* 0x0000000388007221 */ /* 0x008fe40000010100 */
[C---:B----4-:R-:W-:Y:S02]  /*17310*/  FMUL.FTZ R68, R133.reuse, R68 ;  /* 0x0000004485447220 */ /* 0x050fe40000410000 */
[----:B------:R-:W-:Y:S05]  /*17320*/  FMUL.FTZ R0, R0, c[0x0][0x2d0] ;  /* 0x0000b40000007a20 */ /* 0x000fea0000410000 */
[----:B------:R-:W-:Y:S01]  /*17330*/  MUFU.EX2 R246, R5 ;  /* 0x0000000500f67308 */ /* 0x000fe20000000800 */
[C---:B------:R-:W-:Y:S02]  /*17340*/  FMUL.FTZ R69, R133.reuse, R69 ;  /* 0x0000004585457220 */ /* 0x040fe40000410000 */
[C---:B------:R-:W-:Y:S01]  /*17350*/  FMUL.FTZ R80, R133.reuse, R80 ;  /* 0x0000005085507220 */ /* 0x040fe20000410000 */
[----:B--2---:R-:W-:Y:S01]  /*17360*/  MOV R62, R22 ;  /* 0x00000016003e7202 */ /* 0x004fe20000000f00 */
[C---:B------:R-:W-:Y:S02]  /*17370*/  FMUL.FTZ R81, R133.reuse, R81 ;  /* 0x0000005185517220 */ /* 0x040fe40000410000 */
[C---:B------:R-:W-:Y:S02]  /*17380*/  FMUL.FTZ R84, R133.reuse, R84 ;  /* 0x0000005485547220 */ /* 0x040fe40000410000 */
[C---:B------:R-:W-:Y:S01]  /*17390*/  FMUL.FTZ R85, R133.reuse, R85 ;  /* 0x0000005585557220 */ /* 0x040fe20000410000 */
[----:B------:R2:W3:Y:S01]  /*173a0*/  MUFU.EX2 R132, R0 ;  /* 0x0000000000847308 */ /* 0x0004e20000000800 */
[C---:B------:R-:W-:Y:S02]  /*173b0*/  FMUL.FTZ R96, R133.reuse, R96 ;  /* 0x0000006085607220 */ /* 0x040fe40000410000 */
[C---:B------:R-:W-:Y:S02]  /*173c0*/  FMUL.FTZ R97, R133.reuse, R97 ;  /* 0x0000006185617220 */ /* 0x040fe40000410000 */
[----:B-1----:R-:W-:Y:S02]  /*173d0*/  FFMA.FTZ R4, R16, c[0x0][0x2d0], -R142 ;  /* 0x0000b40010047a23 */ /* 0x002fe4000001088e */
        /* <DEDUP_REMOVED lines=8> */
[C---:B------:R-:W-:Y:S01]  /*17460*/  FMUL.FTZ R117, R133.reuse, R117 ;  /* 0x0000007585757220 */ /* 0x040fe20000410000 */
[----:B------:R-:W-:Y:S01]  /*17470*/  MUFU.EX2 R212, R8 ;  /* 0x0000000800d47308 */ /* 0x000fe20000000800 */
[C---:B------:R-:W-:Y:S02]  /*17480*/  FMUL.FTZ R128, R133.reuse, R128 ;  /* 0x0000008085807220 */ /* 0x040fe40000410000 */
[----:B------:R-:W-:Y:S01]  /*17490*/  FMUL.FTZ R129, R133, R129 ;  /* 0x0000008185817220 */ /* 0x000fe20000410000 */
[----:B--2---:R-:W-:Y:S01]  /*174a0*/  FMNMX.FTZ R0, R243, R2, !PT ;  /* 0x00000002f3007209 */ /* 0x004fe20007810000 */
[----:B------:R-:W-:Y:S01]  /*174b0*/  FADD.FTZ R2, -R135, R138 ;  /* 0x0000008a87027221 */ /* 0x000fe20000010100 */
[----:B------:R-:W-:Y:S01]  /*174c0*/  MOV R138, R20 ;  /* 0x00000014008a7202 */ /* 0x000fe20000000f00 */
[----:B---3--:R-:W-:Y:S01]  /*174d0*/  FMUL.FTZ R19, R132, R159 ;  /* 0x0000009f84137220 */ /* 0x008fe20000410000 */
[----:B------:R-:W-:Y:S01]  /*174e0*/  FMNMX.FTZ R0, R141, R0, !PT ;  /* 0x000000008d007209 */ /* 0x000fe20007810000 */
[----:B------:R-:W-:Y:S01]  /*174f0*/  FMUL.FTZ R2, R2, c[0x0][0x2d0] ;  /* 0x0000b40002027a20 */ /* 0x000fe20000410000 */
[----:B------:R-:W-:Y:S01]  /*17500*/  MOV R159, R24 ;  /* 0x00000018009f7202 */ /* 0x000fe20000000f00 */
[----:B------:R-:W-:Y:S01]  /*17510*/  FMUL.FTZ R70, R132, R70 ;  /* 0x0000004684467220 */ /* 0x000fe20000410000 */
[----:B------:R-:W-:Y:S01]  /*17520*/  FMNMX.FTZ R0, R140, R0, !PT ;  /* 0x000000008c007209 */ /* 0x000fe20007810000 */
[----:B------:R2:W3:Y:S01]  /*17530*/  MUFU.EX2 R3, R2 ;  /* 0x0000000200037308 */ /* 0x0004e20000000800 */
[----:B-1----:R-:W-:Y:S02]  /*17540*/  FFMA.FTZ R4, R17, c[0x0][0x2d0], -R142 ;  /* 0x0000b40011047a23 */ /* 0x002fe4000001088e */
[----:B------:R-:W-:Y:S01]  /*17550*/  FMUL.FTZ R17, R133, R157 ;  /* 0x0000009d85117220 */ /* 0x000fe20000410000 */
[----:B------:R-:W-:Y:S01]  /*17560*/  MOV R157, R28 ;  /* 0x0000001c009d7202 */ /* 0x000fe20000000f00 */
        /* <DEDUP_REMOVED lines=10> */
[C---:B------:R-:W-:Y:S01]  /*17610*/  FMUL.FTZ R114, R132.reuse, R114 ;  /* 0x0000007284727220 */ /* 0x040fe20000410000 */
[----:B--2---:R-:W2:Y:S01]  /*17620*/  SHFL.BFLY PT, R2, R0, 0x2, 0x1f ;  /* 0x0c401f0000027f89 */ /* 0x004ea200000e0000 */
        /* <DEDUP_REMOVED lines=8> */
[----:B------:R-:W-:Y:S02]  /*176b0*/  FMUL.FTZ R57, R3, R197 ;  /* 0x000000c503397220 */ /* 0x000fe40000410000 */
[--C-:B-1----:R-:W-:Y:S02]  /*176c0*/  FFMA.FTZ R4, R213, c[0x0][0x2d0], -R209.reuse ;  /* 0x0000b400d5047a23 */ /* 0x102fe400000108d1 */
[C---:B------:R-:W-:Y:S01]  /*176d0*/  FMUL.FTZ R45, R3.reuse, R185 ;  /* 0x000000b9032d7220 */ /* 0x040fe20000410000 */
[----:B------:R-:W-:Y:S01]  /*176e0*/  MOV R185, R59 ;  /* 0x0000003b00b97202 */ /* 0x000fe20000000f00 */
[----:B------:R1:W-:Y:S01]  /*176f0*/  MUFU.EX2 R242, R4 ;  /* 0x0000000400f27308 */ /* 0x0003e20000000800 */
[C---:B------:R-:W-:Y:S02]  /*17700*/  FMUL.FTZ R61, R3.reuse, R201 ;  /* 0x000000c9033d7220 */ /* 0x040fe40000410000 */
[----:B------:R-:W-:Y:S02]  /*17710*/  FMUL.FTZ R67, R132, R207 ;  /* 0x000000cf84437220 */ /* 0x000fe40000410000 */
[C---:B------:R-:W-:Y:S02]  /*17720*/  FMUL.FTZ R72, R3.reuse, R72 ;  /* 0x0000004803487220 */ /* 0x040fe40000410000 */
[C---:B------:R-:W-:Y:S01]  /*17730*/  FMUL.FTZ R73, R3.reuse, R73 ;  /* 0x0000004903497220 */ /* 0x040fe20000410000 */
[----:B--2---:R-:W-:Y:S01]  /*17740*/  FMNMX.FTZ R0, R0, R2, !PT ;  /* 0x0000000200007209 */ /* 0x004fe20007810000 */
[--C-:B------:R-:W-:Y:S02]  /*17750*/  FFMA.FTZ R2, R216, c[0x0][0x2d0], -R209.reuse ;  /* 0x0000b400d8027a23 */ /* 0x100fe400000108d1 */
[C---:B------:R-:W-:Y:S02]  /*17760*/  FMUL.FTZ R76, R3.reuse, R76 ;  /* 0x0000004c034c7220 */ /* 0x040fe40000410000 */
[----:B------:R2:W-:Y:S01]  /*17770*/  MUFU.EX2 R214, R2 ;  /* 0x0000000200d67308 */ /* 0x0005e20000000800 */
[C---:B------:R-:W-:Y:S02]  /*17780*/  FMUL.FTZ R77, R3.reuse, R77 ;  /* 0x0000004d034d7220 */ /* 0x040fe40000410000 */
[--C-:B------:R-:W-:Y:S02]  /*17790*/  FFMA.FTZ R164, R164, c[0x0][0x2d0], -R209.reuse ;  /* 0x0000b400a4a47a23 */ /* 0x100fe400000108d1 */
[C---:B------:R-:W-:Y:S02]  /*177a0*/  FMUL.FTZ R88, R3.reuse, R88 ;  /* 0x0000005803587220 */ /* 0x040fe40000410000 */
[C---:B------:R-:W-:Y:S02]  /*177b0*/  FMUL.FTZ R89, R3.reuse, R89 ;  /* 0x0000005903597220 */ /* 0x040fe40000410000 */
[C---:B------:R-:W-:Y:S02]  /*177c0*/  FMUL.FTZ R92, R3.reuse, R92 ;  /* 0x0000005c035c7220 */ /* 0x040fe40000410000 */
[----:B-1----:R-:W-:Y:S02]  /*177d0*/  FFMA.FTZ R4, R18, c[0x0][0x2d0], -R209 ;  /* 0x0000b40012047a23 */ /* 0x002fe400000108d1 */
[C---:B------:R-:W-:Y:S01]  /*177e0*/  FMUL.FTZ R18, R132.reuse, R158 ;  /* 0x0000009e84127220 */ /* 0x040fe20000410000 */
[----:B------:R-:W-:Y:S01]  /*177f0*/  MOV R158, R25 ;  /* 0x00000019009e7202 */ /* 0x000fe20000000f00 */
[----:B------:R1:W-:Y:S01]  /*17800*/  MUFU.EX2 R240, R4 ;  /* 0x0000000400f07308 */ /* 0x0003e20000000800 */
[----:B------:R-:W-:Y:S01]  /*17810*/  FMUL.FTZ R25, R3, R165 ;  /* 0x000000a503197220 */ /* 0x000fe20000410000 */
[----:B------:R-:W-:Y:S01]  /*17820*/  MOV R165, R64 ;  /* 0x0000004000a57202 */ /* 0x000fe20000000f00 */
[----:B------:R-:W-:Y:S02]  /*17830*/  FMUL.FTZ R64, R133, R204 ;  /* 0x000000cc85407220 */ /* 0x000fe40000410000 */
[C---:B------:R-:W-:Y:S02]  /*17840*/  FMUL.FTZ R93, R3.reuse, R93 ;  /* 0x0000005d035d7220 */ /* 0x040fe40000410000 */
[C---:B------:R-:W-:Y:S01]  /*17850*/  FMUL.FTZ R104, R3.reuse, R104 ;  /* 0x0000006803687220 */ /* 0x040fe20000410000 */
[----:B--2---:R-:W2:Y:S01]  /*17860*/  SHFL.BFLY PT, R2, R0, 0x1, 0x1f ;  /* 0x0c201f0000027f89 */ /* 0x004ea200000e0000 */
[C---:B------:R-:W-:Y:S02]  /*17870*/  FMUL.FTZ R105, R3.reuse, R105 ;  /* 0x0000006903697220 */ /* 0x040fe40000410000 */
[C---:B------:R-:W-:Y:S02]  /*17880*/  FMUL.FTZ R108, R3.reuse, R108 ;  /* 0x0000006c036c7220 */ /* 0x040fe40000410000 */
[C---:B------:R-:W-:Y:S02]  /*17890*/  FMUL.FTZ R109, R3.reuse, R109 ;  /* 0x0000006d036d7220 */ /* 0x040fe40000410000 */
[C---:B------:R-:W-:Y:S02]  /*178a0*/  FMUL.FTZ R115, R132.reuse, R115 ;  /* 0x0000007384737220 */ /* 0x040fe40000410000 */
[C---:B------:R-:W-:Y:S02]  /*178b0*/  FMUL.FTZ R118, R132.reuse, R118 ;  /* 0x0000007684767220 */ /* 0x040fe40000410000 */
[C---:B------:R-:W-:Y:S02]  /*178c0*/  FMUL.FTZ R119, R132.reuse, R119 ;  /* 0x0000007784777220 */ /* 0x040fe40000410000 */
[C---:B------:R-:W-:Y:S01]  /*178d0*/  FMUL.FTZ R120, R3.reuse, R120 ;  /* 0x0000007803787220 */ /* 0x040fe20000410000 */
[----:B-1----:R-:W-:Y:S01]  /*178e0*/  @P0 SHF.R.S32.HI R4, RZ, 0x1f, R228 ;  /* 0x0000001fff040819 */ /* 0x002fe200000114e4 */
[C---:B------:R-:W-:Y:S02]  /*178f0*/  FMUL.FTZ R121, R3.reuse, R121 ;  /* 0x0000007903797220 */ /* 0x040fe40000410000 */
[C---:B------:R-:W-:Y:S02]  /*17900*/  FMUL.FTZ R124, R3.reuse, R124 ;  /* 0x0000007c037c7220 */ /* 0x040fe40000410000 */
[----:B------:R-:W-:Y:S02]  /*17910*/  FMUL.FTZ R125, R3, R125 ;  /* 0x0000007d037d7220 */ /* 0x000fe40000410000 */
[----:B------:R-:W-:Y:S01]  /*17920*/  FMUL.FTZ R130, R132, R130 ;  /* 0x0000008284827220 */ /* 0x000fe20000410000 */
[----:B--2---:R-:W-:Y:S01]  /*17930*/  FMNMX.FTZ R134, R0, R2, !PT ;  /* 0x0000000200867209 */ /* 0x004fe20007810000 */
        /* <DEDUP_REMOVED lines=10> */
[----:B------:R-:W-:Y:S01]  /*179e0*/  FFMA.FTZ R169, R169, c[0x0][0x2d0], -R209 ;  /* 0x0000b400a9a97a23 */ /* 0x000fe200000108d1 */
[----:B------:R-:W-:Y:S02]  /*179f0*/  @P0 SHF.L.U64.HI R4, R4, 0x6, R6 ;  /* 0x0000000604040819 */ /* 0x000fe40000010206 */
[C---:B------:R-:W-:Y:S01]  /*17a00*/  @P0 LEA R6, P3, R5.reuse, c[0x0][0x1c8], 0x1 ;  /* 0x0000720005060a11 */ /* 0x040fe200078608ff */
[----:B------:R-:W1:Y:S01]  /*17a10*/  MUFU.EX2 R0, R0 ;  /* 0x0000000000007308 */ /* 0x000e620000000800 */
[----:B------:R-:W-:Y:S02]  /*17a20*/  @P0 IADD3.X R7, R4, R33, RZ, P1, !PT ;  /* 0x0000002104070210 */ /* 0x000fe40000ffe4ff */
[----:B------:R-:W-:Y:S02]  /*17a30*/  @P0 IADD3 R2, P2, R2, R9, RZ ;  /* 0x0000000902020210 */ /* 0x000fe40007f5e0ff */
[----:B------:R-:W-:Y:S01]  /*17a40*/  @P0 LEA.HI.X R7, R5, c[0x0][0x1cc], R7, 0x1, P3 ;  /* 0x0000730005070a11 */ /* 0x000fe200018f0c07 */
[----:B------:R-:W-:Y:S01]  /*17a50*/  FFMA.FTZ R5, R218, c[0x0][0x2d0], -R208 ;  /* 0x0000b400da057a23 */ /* 0x000fe200000108d0 */
[----:B------:R-:W-:Y:S02]  /*17a60*/  @P0 LEA R8, P1, R2, c[0x0][0x1c8], 0x1 ;  /* 0x0000720002080a11 */ /* 0x000fe400078208ff */
[----:B------:R-:W-:Y:S01]  /*17a70*/  @P0 IADD3.X R4, R4, R10, RZ, P2, !PT ;  /* 0x0000000a04040210 */ /* 0x000fe200017fe4ff */
[----:B------:R2:W-:Y:S01]  /*17a80*/  MUFU.EX2 R213, R5 ;  /* 0x0000000500d57308 */ /* 0x0005e20000000800 */
[----:B------:R3:W-:Y:S01]  /*17a90*/  @P0 LDGSTS.E.BYPASS.LTC128B.128 [R252+0x4100], [R6.64], !P6 ;  /* 0x0410000006fc0fae */ /* 0x0007e2000f101d48 */
[----:B------:R-:W-:Y:S02]  /*17aa0*/  MOV R33, c[0x0][0x1e4] ;  /* 0x0000790000217a02 */ /* 0x000fe40000000f00 */
[----:B------:R-:W-:Y:S01]  /*17ab0*/  @P0 LEA.HI.X R9, R2, c[0x0][0x1cc], R4, 0x1, P1 ;  /* 0x0000730002090a11 */ /* 0x000fe200008f0c04 */
[----:B------:R-:W-:Y:S01]  /*17ac0*/  FFMA.FTZ R2, R12, c[0x0][0x2d0], -R208 ;  /* 0x0000b4000c027a23 */ /* 0x000fe200000108d0 */
[----:B------:R-:W-:Y:S01]  /*17ad0*/  @P0 IADD3 R4, P2, R6, R35, RZ ;  /* 0x0000002306040210 */ /* 0x000fe20007f5e0ff */
[----:B------:R-:W-:Y:S01]  /*17ae0*/  FMUL.FTZ R12, R3, R152 ;  /* 0x00000098030c7220 */ /* 0x000fe20000410000 */
[----:B------:R-:W-:Y:S01]  /*17af0*/  SHF.L.U64.HI R32, R32, 0x5, R33 ;  /* 0x0000000520207819 */ /* 0x000fe20000010221 */
[----:B------:R4:W-:Y:S01]  /*17b00*/  @P0 LDGSTS.E.BYPASS.LTC128B.128 [R252+0x6100], [R8.64], !P5 ;  /* 0x0610000008fc0fae */ /* 0x0009e2000e901d48 */
[----:B------:R4:W-:Y:S01]  /*17b10*/  MUFU.EX2 R216, R2 ;  /* 0x0000000200d87308 */ /* 0x0009e20000000800 */
[----:B------:R-:W-:Y:S01]  /*17b20*/  FMUL.FTZ R33, R133, R173 ;  /* 0x000000ad85217220 */ /* 0x000fe20000410000 */
[----:B------:R-:W-:Y:S01]  /*17b30*/  MOV R173, R157 ;  /* 0x0000009d00ad7202 */ /* 0x000fe20000000f00 */
[C---:B-1----:R-:W-:Y:S02]  /*17b40*/  FMUL.FTZ R30, R0.reuse, R170 ;  /* 0x000000aa001e7220 */ /* 0x042fe40000410000 */
[C---:B------:R-:W-:Y:S01]  /*17b50*/  FMUL.FTZ R47, R0.reuse, R187 ;  /* 0x000000bb002f7220 */ /* 0x040fe20000410000 */
[----:B------:R-:W-:Y:S01]  /*17b60*/  MOV R187, R239 ;  /* 0x000000ef00bb7202 */ /* 0x000fe20000000f00 */
[C---:B------:R-:W-:Y:S02]  /*17b70*/  FMUL.FTZ R46, R0.reuse, R186 ;  /* 0x000000ba002e7220 */ /* 0x040fe40000410000 */
[----:B------:R-:W-:Y:S02]  /*17b80*/  IMAD.MOV.U32 R186, RZ, RZ, R159 ;  /* 0x000000ffffba7224 */ /* 0x000fe400078e009f */
[----:B------:R-:W-:Y:S01]  /*17b90*/  FMUL.FTZ R43, R0, R183 ;  /* 0x000000b7002b7220 */ /* 0x000fe20000410000 */
[----:B------:R-:W-:Y:S01]  /*17ba0*/  MOV R183, R51 ;  /* 0x0000003300b77202 */ /* 0x000fe20000000f00 */
[----:B------:R-:W-:Y:S01]  /*17bb0*/  IMAD.MOV.U32 R170, RZ, RZ, R60 ;  /* 0x000000ffffaa7224 */ /* 0x000fe200078e003c */
[----:B--2---:R-:W-:Y:S01]  /*17bc0*/  @P0 IADD3.X R5, R7, R32, RZ, P2, !PT ;  /* 0x0000002007050210 */ /* 0x004fe200017fe4ff */
[----:B------:R-:W-:Y:S01]  /*17bd0*/  FMUL.FTZ R60, R3, R200 ;  /* 0x000000c8033c7220 */ /* 0x000fe20000410000 */
[----:B---3--:R-:W-:Y:S01]  /*17be0*/  @P0 IADD3 R6, P1, R4, R35, RZ ;  /* 0x0000002304060210 */ /* 0x008fe20007f3e0ff */
[----:B------:R-:W-:Y:S02]  /*17bf0*/  FMUL.FTZ R51, R132, R191 ;  /* 0x000000bf84337220 */ /* 0x000fe40000410000 */
[----:B------:R1:W-:Y:S01]  /*17c00*/  @P0 LDGSTS.E.BYPASS.LTC128B.128 [R252+0x4900], [R4.64], !P6 ;  /* 0x0490000004fc0fae */ /* 0x0003e2000f101d48 */
[C---:B------:R-:W-:Y:S01]  /*17c10*/  FMUL.FTZ R59, R0.reuse, R199 ;  /* 0x000000c7003b7220 */ /* 0x040fe20000410000 */
[----:B------:R-:W-:Y:S01]  /*17c20*/  @P0 IADD3.X R7, R5, R32, RZ, P1, !PT ;  /* 0x0000002005070210 */ /* 0x000fe20000ffe4ff */
[----:B------:R-:W-:Y:S01]  /*17c30*/  FMUL.FTZ R74, R0, R74 ;  /* 0x0000004a004a7220 */ /* 0x000fe20000410000 */
[----:B------:R-:W-:Y:S01]  /*17c40*/  @P0 IADD3 R10, P1, R4, R34, RZ ;  /* 0x00000022040a0210 */ /* 0x000fe20007f3e0ff */
[----:B----4-:R-:W-:Y:S01]  /*17c50*/  FFMA.FTZ R2, R13, c[0x0][0x2d0], -R208 ;  /* 0x0000b4000d027a23 */ /* 0x010fe200000108d0 */
[----:B------:R-:W-:Y:S01]  /*17c60*/  @P0 IADD3 R8, P2, R6, R35, RZ ;  /* 0x0000002306080210 */ /* 0x000fe20007f5e0ff */
[----:B------:R-:W-:Y:S01]  /*17c70*/  FMUL.FTZ R13, R3, R153 ;  /* 0x00000099030d7220 */ /* 0x000fe20000410000 */
[----:B------:R1:W-:Y:S01]  /*17c80*/  @P0 LDGSTS.E.BYPASS.LTC128B.128 [R252+0x6900], [R4.64+0x80], !P5 ;  /* 0x0690008004fc0fae */ /* 0x0003e2000e901d48 */
[----:B------:R-:W-:Y:S01]  /*17c90*/  @P0 IADD3.X R11, R5, R31, RZ, P1, !PT ;  /* 0x0000001f050b0210 */ /* 0x000fe20000ffe4ff */
[----:B------:R2:W3:Y:S01]  /*17ca0*/  MUFU.EX2 R217, R2 ;  /* 0x0000000200d97308 */ /* 0x0004e20000000800 */
[----:B------:R-:W-:Y:S01]  /*17cb0*/  @P0 IADD3.X R9, R7, R32, RZ, P2, !PT ;  /* 0x0000002007090210 */ /* 0x000fe200017fe4ff */
[C---:B------:R-:W-:Y:S01]  /*17cc0*/  FMUL.FTZ R32, R133.reuse, R172 ;  /* 0x000000ac85207220 */ /* 0x040fe20000410000 */
[----:B------:R-:W-:Y:S01]  /*17cd0*/  MOV R172, R65 ;  /* 0x0000004100ac7202 */ /* 0x000fe20000000f00 */
[----:B------:R-:W-:Y:S01]  /*17ce0*/  FMUL.FTZ R35, R132, R175 ;  /* 0x000000af84237220 */ /* 0x000fe20000410000 */
[----:B------:R-:W-:Y:S01]  /*17cf0*/  MOV R175, R42 ;  /* 0x0000002a00af7202 */ /* 0x000fe20000000f00 */
[----:B------:R4:W-:Y:S01]  /*17d00*/  @P0 LDGSTS.E.BYPASS.LTC128B.128 [R252+0x5100], [R6.64], !P6 ;  /* 0x0510000006fc0fae */ /* 0x0009e2000f101d48 */
[C---:B------:R-:W-:Y:S02]  /*17d10*/  FMUL.FTZ R65, R133.reuse, R205 ;  /* 0x000000cd85417220 */ /* 0x040fe40000410000 */
[C---:B------:R-:W-:Y:S01]  /*17d20*/  FMUL.FTZ R42, R0.reuse, R182 ;  /* 0x000000b6002a7220 */ /* 0x040fe20000410000 */
[----:B------:R-:W-:Y:S01]  /*17d30*/  MOV R182, R49 ;  /* 0x0000003100b67202 */ /* 0x000fe20000000f00 */
[----:B------:R-:W-:Y:S02]  /*17d40*/  FMUL.FTZ R49, R133, R189 ;  /* 0x000000bd85317220 */ /* 0x000fe40000410000 */
[C---:B------:R-:W-:Y:S01]  /*17d50*/  FMUL.FTZ R75, R0.reuse, R75 ;  /* 0x0000004b004b7220 */ /* 0x040fe20000410000 */
[----:B------:R3:W-:Y:S01]  /*17d60*/  @P0 LDGSTS.E.BYPASS.LTC128B.128 [R252+0x7100], [R10.64], !P5 ;  /* 0x071000000afc0fae */ /* 0x0007e2000e901d48 */
[C---:B------:R-:W-:Y:S02]  /*17d70*/  FMUL.FTZ R78, R0.reuse, R78 ;  /* 0x0000004e004e7220 */ /* 0x040fe40000410000 */
[----:B------:R-:W-:Y:S02]  /*17d80*/  FMUL.FTZ R79, R0, R79 ;  /* 0x0000004f004f7220 */ /* 0x000fe40000410000 */
[----:B------:R-:W-:Y:S02]  /*17d90*/  FFMA.FTZ R172, R172, c[0x0][0x2d0], -R209 ;  /* 0x0000b400acac7a23 */ /* 0x000fe400000108d1 */
[C---:B------:R-:W-:Y:S01]  /*17da0*/  FMUL.FTZ R90, R0.reuse, R90 ;  /* 0x0000005a005a7220 */ /* 0x040fe20000410000 */
[----:B------:R3:W-:Y:S01]  /*17db0*/  @P0 LDGSTS.E.BYPASS.LTC128B.128 [R252+0x5900], [R8.64], !P6 ;  /* 0x0590000008fc0fae */ /* 0x0007e2000f101d48 */
[----:B------:R-:W-:Y:S01]  /*17dc0*/  FMUL.FTZ R91, R0, R91 ;  /* 0x0000005b005b7220 */ /* 0x000fe20000410000 */
[----:B-1----:R-:W-:Y:S01]  /*17dd0*/  @P0 IADD3 R4, P1, R6, R34, RZ ;  /* 0x0000002206040210 */ /* 0x002fe20007f3e0ff */
[----:B--2---:R-:W-:Y:S02]  /*17de0*/  FMUL.FTZ R2, R134, c[0x0][0x2d0] ;  /* 0x0000b40086027a20 */ /* 0x004fe40000410000 */
[----:B------:R-:W-:Y:S01]  /*17df0*/  FMUL.FTZ R34, R132, R174 ;  /* 0x000000ae84227220 */ /* 0x000fe20000410000 */
[----:B------:R-:W-:Y:S01]  /*17e00*/  MOV R174, R48 ;  /* 0x0000003000ae7202 */ /* 0x000fe20000000f00 */
[----:B------:R-:W-:Y:S02]  /*17e10*/  @P0 IMAD.X R5, R7, 0x1, R31, P1 ;  /* 0x0000000107050824 */ /* 0x000fe400008e061f */
[----:B------:R-:W-:Y:S01]  /*17e20*/  FMUL.FTZ R31, R0, R171 ;  /* 0x000000ab001f7220 */ /* 0x000fe20000410000 */
[----:B------:R-:W-:Y:S01]  /*17e30*/  MOV R171, R66 ;  /* 0x0000004200ab7202 */ /* 0x000fe20000000f00 */
[--C-:B----4-:R-:W-:Y:S01]  /*17e40*/  FFMA.FTZ R6, R219, c[0x0][0x2d0], -R2.reuse ;  /* 0x0000b400db067a23 */ /* 0x110fe20000010802 */
[----:B------:R1:W-:Y:S01]  /*17e50*/  @P0 LDGSTS.E.BYPASS.LTC128B.128 [R252+0x7900], [R4.64], !P5 ;  /* 0x0790000004fc0fae */ /* 0x0003e2000e901d48 */
[----:B------:R-:W-:Y:S01]  /*17e60*/  FMUL.FTZ R7, R132, R147 ;  /* 0x0000009384077220 */ /* 0x000fe20000410000 */
[----:B------:R-:W-:Y:S01]  /*17e70*/  F2FP.BF16.PACK_AB R147, R246, R240 ;  /* 0x000000f0f693723e */ /* 0x000fe200000010ff */
[----:B------:R2:W-:Y:S01]  /*17e80*/  MUFU.EX2 R210, R6 ;  /* 0x0000000600d27308 */ /* 0x0005e20000000800 */
[----:B------:R-:W-:Y:S01]  /*17e90*/  MOV R219, R26 ;  /* 0x0000001a00db7202 */ /* 0x000fe20000000f00 */
[C---:B------:R-:W-:Y:S01]  /*17ea0*/  FMUL.FTZ R26, R0.reuse, R166 ;  /* 0x000000a6001a7220 */ /* 0x040fe20000410000 */
[----:B------:R-:W-:Y:S01]  /*17eb0*/  MOV R166, R58 ;  /* 0x0000003a00a67202 */ /* 0x000fe20000000f00 */
[C---:B---3--:R-:W-:Y:S01]  /*17ec0*/  FMUL.FTZ R10, R0.reuse, R150 ;  /* 0x00000096000a7220 */ /* 0x048fe20000410000 */
[----:B------:R-:W3:Y:S01]  /*17ed0*/  LDSM.16.MT88.4 R20, [R233+0x100] ;  /* 0x00010000e914783b */ /* 0x000ee20000004200 */
[----:B------:R-:W-:Y:S01]  /*17ee0*/  F2FP.BF16.PACK_AB R150, R217, R216 ;  /* 0x000000d8d996723e */ /* 0x000fe200000010ff */
[C---:B------:R-:W-:Y:S02]  /*17ef0*/  FMUL.FTZ R11, R0.reuse, R151 ;  /* 0x00000097000b7220 */ /* 0x040fe40000410000 */
[----:B------:R-:W-:Y:S01]  /*17f00*/  FMUL.FTZ R48, R133, R188 ;  /* 0x000000bc85307220 */ /* 0x000fe20000410000 */
[----:B------:R-:W-:Y:S01]  /*17f10*/  MOV R188, R249 ;  /* 0x000000f900bc7202 */ /* 0x000fe20000000f00 */
[----:B------:R-:W-:Y:S01]  /*17f20*/  FMUL.FTZ R8, R3, R148 ;  /* 0x0000009403087220 */ /* 0x000fe20000410000 */
[----:B------:R-:W-:Y:S01]  /*17f30*/  F2FP.BF16.PACK_AB R148, R213, R212 ;  /* 0x000000d4d594723e */ /* 0x000fe200000010ff */
[----:B------:R-:W4:Y:S01]  /*17f40*/  LDSM.16.MT88.4 R36, [R234+0x100] ;  /* 0x00010000ea24783b */ /* 0x000f220000004200 */
[----:B------:R-:W-:Y:S02]  /*17f50*/  FMUL.FTZ R9, R3, R149 ;  /* 0x0000009503097220 */ /* 0x000fe40000410000 */
[----:B------:R-:W-:Y:S02]  /*17f60*/  FMUL.FTZ R58, R0, R198 ;  /* 0x000000c6003a7220 */ /* 0x000fe40000410000 */
[----:B------:R-:W-:Y:S02]  /*17f70*/  FMUL.FTZ R66, R132, R206 ;  /* 0x000000ce84427220 */ /* 0x000fe40000410000 */
[C---:B------:R-:W-:Y:S01]  /*17f80*/  FMUL.FTZ R94, R0.reuse, R94 ;  /* 0x0000005e005e7220 */ /* 0x040fe20000410000 */
[----:B------:R-:W3:Y:S01]  /*17f90*/  LDSM.16.MT88.4 R52, [R236+0x100] ;  /* 0x00010000ec34783b */ /* 0x000ee20000004200 */
[----:B------:R-:W-:Y:S02]  /*17fa0*/  FMUL.FTZ R95, R0, R95 ;  /* 0x0000005f005f7220 */ /* 0x000fe40000410000 */
[--C-:B-1----:R-:W-:Y:S01]  /*17fb0*/  FFMA.FTZ R4, R220, c[0x0][0x2d0], -R2.reuse ;  /* 0x0000b400dc047a23 */ /* 0x102fe20000010802 */
[----:B------:R-:W-:Y:S01]  /*17fc0*/  MOV R220, R27 ;  /* 0x0000001b00dc7202 */ /* 0x000fe20000000f00 */
[----:B------:R-:W-:Y:S01]  /*17fd0*/  FMUL.FTZ R5, R133, R145 ;  /* 0x0000009185057220 */ /* 0x000fe20000410000 */
[----:B------:R-:W-:Y:S01]  /*17fe0*/  F2FP.BF16.PACK_AB R145, R242, R214 ;  /* 0x000000d6f291723e */ /* 0x000fe200000010ff */
[----:B------:R-:W1:Y:S01]  /*17ff0*/  MUFU.EX2 R211, R4 ;  /* 0x0000000400d37308 */ /* 0x000e620000000800 */
[----:B--2---:R-:W-:Y:S01]  /*18000*/  FMUL.FTZ R6, R132, R146 ;  /* 0x0000009284067220 */ /* 0x004fe20000410000 */
[----:B------:R-:W-:Y:S01]  /*18010*/  F2FP.BF16.PACK_AB R146, R245, R238 ;  /* 0x000000eef592723e */ /* 0x000fe200000010ff */
[C---:B------:R-:W-:Y:S01]  /*18020*/  FMUL.FTZ R27, R0.reuse, R167 ;  /* 0x000000a7001b7220 */ /* 0x040fe20000410000 */
[----:B------:R-:W-:Y:S01]  /*18030*/  MOV R167, R56 ;  /* 0x0000003800a77202 */ /* 0x000fe20000000f00 */
[----:B------:R-:W-:Y:S01]  /*18040*/  FMUL.FTZ R56, R3, R196 ;  /* 0x000000c403387220 */ /* 0x000fe20000410000 */
[----:B------:R-:W0:Y:S01]  /*18050*/  LDGDEPBAR ;  /* 0x00000000000079af */ /* 0x000e220000000000 */
[C---:B------:R-:W-:Y:S02]  /*18060*/  FMUL.FTZ R106, R0.reuse, R106 ;  /* 0x0000006a006a7220 */ /* 0x040fe40000410000 */
[C---:B------:R-:W-:Y:S01]  /*18070*/  FMUL.FTZ R107, R0.reuse, R107 ;  /* 0x0000006b006b7220 */ /* 0x040fe20000410000 */
[----:B------:R-:W-:Y:S01]  /*18080*/  MUFU.EX2 R196, R172 ;  /* 0x000000ac00c47308 */ /* 0x000fe20000000800 */
[C---:B------:R-:W-:Y:S02]  /*18090*/  FMUL.FTZ R110, R0.reuse, R110 ;  /* 0x0000006e006e7220 */ /* 0x040fe40000410000 */
[C---:B------:R-:W-:Y:S02]  /*180a0*/  FMUL.FTZ R111, R0.reuse, R111 ;  /* 0x0000006f006f7220 */ /* 0x040fe40000410000 */
[C---:B------:R-:W-:Y:S02]  /*180b0*/  FMUL.FTZ R122, R0.reuse, R122 ;  /* 0x0000007a007a7220 */ /* 0x040fe40000410000 */
[C---:B------:R-:W-:Y:S02]  /*180c0*/  FMUL.FTZ R123, R0.reuse, R123 ;  /* 0x0000007b007b7220 */ /* 0x040fe40000410000 */
[C---:B------:R-:W-:Y:S02]  /*180d0*/  FMUL.FTZ R126, R0.reuse, R126 ;  /* 0x0000007e007e7220 */ /* 0x040fe40000410000 */
[----:B------:R-:W-:Y:S02]  /*180e0*/  FMUL.FTZ R127, R0, R127 ;  /* 0x0000007f007f7220 */ /* 0x000fe40000410000 */
[--C-:B------:R-:W-:Y:S01]  /*180f0*/  FFMA.FTZ R171, R171, c[0x0][0x2d0], -R209.reuse ;  /* 0x0000b400abab7a23 */ /* 0x100fe200000108d1 */
[----:B-1----:R-:W-:Y:S01]  /*18100*/  F2FP.BF16.PACK_AB R149, R211, R210 ;  /* 0x000000d2d395723e */ /* 0x002fe200000010ff */
[--C-:B------:R-:W-:Y:S02]  /*18110*/  FFMA.FTZ R4, R14, c[0x0][0x2d0], -R2.reuse ;  /* 0x0000b4000e047a23 */ /* 0x100fe40000010802 */
[C---:B------:R-:W-:Y:S02]  /*18120*/  FMUL.FTZ R14, R0.reuse, R154 ;  /* 0x0000009a000e7220 */ /* 0x040fe40000410000 */
[----:B------:R1:W-:Y:S02]  /*18130*/  MUFU.EX2 R225, R4 ;  /* 0x0000000400e17308 */ /* 0x0003e40000000800 */
[----:B-1----:R-:W-:Y:S02]  /*18140*/  FFMA.FTZ R4, R15, c[0x0][0x2d0], -R2 ;  /* 0x0000b4000f047a23 */ /* 0x002fe40000010802 */
[----:B------:R-:W-:Y:S06]  /*18150*/  FMUL.FTZ R15, R0, R155 ;  /* 0x0000009b000f7220 */ /* 0x000fec0000410000 */
[----:B------:R1:W2:Y:S01]  /*18160*/  MUFU.EX2 R218, R4 ;  /* 0x0000000400da7308 */ /* 0x0002a20000000800 */
[----:B------:R-:W4:Y:S01]  /*18170*/  LDSM.16.MT88.4 R152, [R235+0x100] ;  /* 0x00010000eb98783b */ /* 0x000f220000004200 */
[----:B-1----:R-:W-:Y:S01]  /*18180*/  FMUL.FTZ R4, R133, R144 ;  /* 0x0000009085047220 */ /* 0x002fe20000410000 */
[----:B------:R-:W-:Y:S02]  /*18190*/  F2FP.BF16.PACK_AB R144, R221, R215 ;  /* 0x000000d7dd90723e */ /* 0x000fe400000010ff */
[----:B--2---:R-:W-:Y:S05]  /*181a0*/  F2FP.BF16.PACK_AB R151, R218, R225 ;  /* 0x000000e1da97723e */ /* 0x004fea00000010ff */
[-C--:B---3--:R-:W-:Y:S08]  /*181b0*/  HMMA.16816.F32.BF16 R4, R144, R20.reuse, R4 ;  /* 0x000000149004723c */ /* 0x088ff00000041804 */
        /* <DEDUP_REMOVED lines=8> */
[----:B------:R-:W-:Y:S02]  /*18240*/  FMUL.FTZ R63, R0, R203 ;  /* 0x000000cb003f7220 */ /* 0x000fe40000410000 */
[----:B------:R1:W-:Y:S01]  /*18250*/  MUFU.EX2 R203, R143 ;  /* 0x0000008f00cb7308 */ /* 0x0003e20000000800 */
[C---:B------:R-:W-:Y:S01]  /*18260*/  FMUL.FTZ R22, R132.reuse, R162 ;  /* 0x000000a284167220 */ /* 0x040fe20000410000 */
[----:B------:R-:W-:Y:S01]  /*18270*/  MOV R162, R156 ;  /* 0x0000009c00a27202 */ /* 0x000fe20000000f00 */
[----:B------:R-:W-:Y:S03]  /*18280*/  FMUL.FTZ R23, R132, R163 ;  /* 0x000000a384177220 */ /* 0x000fe60000410000 */
[----:B------:R-:W-:Y:S01]  /*18290*/  MOV R163, R158 ;  /* 0x0000009e00a37202 */ /* 0x000fe20000000f00 */
[--C-:B------:R-:W-:Y:S01]  /*182a0*/  FFMA.FTZ R160, R160, c[0x0][0x2d0], -R142.reuse ;  /* 0x0000b400a0a07a23 */ /* 0x100fe2000001088e */
[----:B------:R-:W2:Y:S01]  /*182b0*/  LDSM.16.MT88.4 R156, [R233+0x2100] ;  /* 0x00210000e99c783b */ /* 0x000ea20000004200 */
[--C-:B------:R-:W-:Y:S01]  /*182c0*/  FFMA.FTZ R161, R161, c[0x0][0x2d0], -R142.reuse ;  /* 0x0000b400a1a17a23 */ /* 0x100fe2000001088e */
[-C--:B----4-:R-:W-:Y:S01]  /*182d0*/  HMMA.16816.F32.BF16 R20, R144, R36.reuse, R20 ;  /* 0x000000249014723c */ /* 0x090fe20000041814 */
[----:B------:R3:W-:Y:S02]  /*182e0*/  MUFU.EX2 R206, R160 ;  /* 0x000000a000ce7308 */ /* 0x0007e40000000800 */
[--C-:B------:R-:W-:Y:S05]  /*182f0*/  FFMA.FTZ R162, R162, c[0x0][0x2d0], -R142.reuse ;  /* 0x0000b400a2a27a23 */ /* 0x100fea000001088e */
[C---:B------:R-:W-:Y:S01]  /*18300*/  HMMA.16816.F32.BF16 R24, R148.reuse, R36, R24 ;  /* 0x000000249418723c */ /* 0x040fe20000041818 */
[----:B-1----:R-:W4:Y:S06]  /*18310*/  LDL.LU R143, [R1+0x9c] ;  /* 0x00009c00018f7983 */ /* 0x002f2c0000300800 */
[C---:B------:R-:W-:Y:S01]  /*18320*/  FMUL.FTZ R36, R133.reuse, R176 ;  /* 0x000000b085247220 */ /* 0x040fe20000410000 */
[-C--:B------:R-:W-:Y:S04]  /*18330*/  HMMA.16816.F32.BF16 R28, R148, R38.reuse, R28 ;  /* 0x00000026941c723c */ /* 0x080fe8000004181c */
[----:B------:R-:W-:Y:S01]  /*18340*/  FMUL.FTZ R37, R133, R177 ;  /* 0x000000b185257220 */ /* 0x000fe20000410000 */
[----:B------:R-:W-:Y:S01]  /*18350*/  MOV R177, R50 ;  /* 0x0000003200b17202 */ /* 0x000fe20000000f00 */
[----:B------:R-:W-:Y:S01]  /*18360*/  FMUL.FTZ R50, R132, R190 ;  /* 0x000000be84327220 */ /* 0x000fe20000410000 */
[----:B------:R-:W-:Y:S01]  /*18370*/  MOV R176, R139 ;  /* 0x0000008b00b07202 */ /* 0x000fe20000000f00 */
[C---:B------:R-:W-:Y:S01]  /*18380*/  HMMA.16816.F32.BF16 R32, R144.reuse, R38, R32 ;  /* 0x000000269020723c */ /* 0x040fe20000041820 */
[----:B---3--:R-:W3:Y:S03]  /*18390*/  LDL.LU R160, [R1+0xa4] ;  /* 0x0000a40001a07983 */ /* 0x008ee60000300800 */
[----:B------:R-:W-:Y:S01]  /*183a0*/  MOV R139, R138 ;  /* 0x0000008a008b7202 */ /* 0x000fe20000000f00 */
[--C-:B------:R-:W-:Y:S02]  /*183b0*/  FFMA.FTZ R138, R222, c[0x0][0x2d0], -R142.reuse ;  /* 0x0000b400de8a7a23 */ /* 0x100fe4000001088e */
[C---:B------:R-:W-:Y:S01]  /*183c0*/  FMUL.FTZ R38, R132.reuse, R178 ;  /* 0x000000b284267220 */ /* 0x040fe20000410000 */
[----:B------:R-:W-:Y:S01]  /*183d0*/  MOV R178, R247 ;  /* 0x000000f700b27202 */ /* 0x000fe20000000f00 */
[----:B------:R-:W-:Y:S01]  /*183e0*/  FMUL.FTZ R39, R132, R179 ;  /* 0x000000b384277220 */ /* 0x000fe20000410000 */
[----:B------:R1:W-:Y:S02]  /*183f0*/  MUFU.EX2 R247, R138 ;  /* 0x0000008a00f77308 */ /* 0x0003e40000000800 */
[----:B------:R-:W-:Y:S01]  /*18400*/  MOV R179, R40 ;  /* 0x0000002800b37202 */ /* 0x000fe20000000f00 */
[C---:B------:R-:W-:Y:S01]  /*18410*/  FMUL.FTZ R40, R3.reuse, R180 ;  /* 0x000000b403287220 */ /* 0x040fe20000410000 */
[----:B------:R-:W-:Y:S01]  /*18420*/  MOV R180, R41 ;  /* 0x0000002900b47202 */ /* 0x000fe20000000f00 */
[----:B------:R-:W-:Y:S01]  /*18430*/  FMUL.FTZ R41, R3, R181 ;  /* 0x000000b503297220 */ /* 0x000fe20000410000 */
[-C--:B------:R-:W-:Y:S03]  /*18440*/  HMMA.16816.F32.BF16 R36, R144, R52.reuse, R36 ;  /* 0x000000349024723c */ /* 0x080fe60000041824 */
[--C-:B------:R-:W-:Y:S04]  /*18450*/  FFMA.FTZ R139, R139, c[0x0][0x2d0], -R142.reuse ;  /* 0x0000b4008b8b7a23 */ /* 0x100fe8000001088e */
[----:B------:R2:W-:Y:S01]  /*18460*/  MUFU.EX2 R198, R139 ;  /* 0x0000008b00c67308 */ /* 0x0005e20000000800 */
[C---:B------:R-:W-:Y:S07]  /*18470*/  HMMA.16816.F32.BF16 R40, R148.reuse, R52, R40 ;  /* 0x000000349428723c */ /* 0x040fee0000041828 */
[C---:B------:R-:W-:Y:S01]  /*18480*/  FMUL.FTZ R52, R133.reuse, R192 ;  /* 0x000000c085347220 */ /* 0x040fe20000410000 */
[-C--:B------:R-:W-:Y:S04]  /*18490*/  HMMA.16816.F32.BF16 R44, R148, R54.reuse, R44 ;  /* 0x00000036942c723c */ /* 0x080fe8000004182c */
[----:B-1----:R-:W-:Y:S02]  /*184a0*/  FFMA.FTZ R138, R226, c[0x0][0x2d0], -R142 ;  /* 0x0000b400e28a7a23 */ /* 0x002fe4000001088e */
[----:B------:R-:W-:Y:S02]  /*184b0*/  FMUL.FTZ R53, R133, R193 ;  /* 0x000000c185357220 */ /* 0x000fe40000410000 */
[C---:B------:R-:W-:Y:S01]  /*184c0*/  HMMA.16816.F32.BF16 R48, R144.reuse, R54, R48 ;  /* 0x000000369030723c */ /* 0x040fe20000041830 */
[----:B------:R1:W1:Y:S06]  /*184d0*/  MUFU.EX2 R239, R138 ;  /* 0x0000008a00ef7308 */ /* 0x00026c0000000800 */
[C---:B------:R-:W-:Y:S02]  /*184e0*/  FMUL.FTZ R54, R132.reuse, R194 ;  /* 0x000000c284367220 */ /* 0x040fe40000410000 */
[----:B------:R-:W-:Y:S02]  /*184f0*/  FMUL.FTZ R55, R132, R195 ;  /* 0x000000c384377220 */ /* 0x000fe40000410000 */
[----:B------:R-:W-:Y:S01]  /*18500*/  MUFU.EX2 R193, R171 ;  /* 0x000000ab00c17308 */ /* 0x000fe20000000800 */
[----:B--2---:R-:W-:Y:S04]  /*18510*/  FFMA.FTZ R139, R243, c[0x0][0x2d0], -R2 ;  /* 0x0000b400f38b7a23 */ /* 0x004fe80000010802 */
[-C--:B------:R-:W-:Y:S05]  /*18520*/  HMMA.16816.F32.BF16 R52, R144, R152.reuse, R52 ;  /* 0x000000989034723c */ /* 0x080fea0000041834 */
[----:B------:R-:W-:Y:S03]  /*18530*/  MUFU.EX2 R243, R164 ;  /* 0x000000a400f37308 */ /* 0x000fe60000000800 */
[C---:B------:R-:W-:Y:S04]  /*18540*/  HMMA.16816.F32.BF16 R56, R148.reuse, R152, R56 ;  /* 0x000000989438723c */ /* 0x040fe80000041838 */
[--C-:B-1----:R-:W-:Y:S03]  /*18550*/  FFMA.FTZ R138, R227, c[0x0][0x2d0], -R209.reuse ;  /* 0x0000b400e38a7a23 */ /* 0x102fe600000108d1 */
[----:B------:R-:W-:Y:S01]  /*18560*/  MUFU.EX2 R139, R139 ;  /* 0x0000008b008b7308 */ /* 0x000fe20000000800 */
[-C--:B------:R-:W-:Y:S08]  /*18570*/  HMMA.16816.F32.BF16 R60, R148, R154.reuse, R60 ;  /* 0x0000009a943c723c */ /* 0x080ff0000004183c */
[C---:B------:R-:W-:Y:S01]  /*18580*/  HMMA.16816.F32.BF16 R64, R144.reuse, R154, R64 ;  /* 0x0000009a9040723c */ /* 0x040fe20000041840 */
[----:B------:R1:W-:Y:S01]  /*18590*/  MUFU.EX2 R181, R138 ;  /* 0x0000008a00b57308 */ /* 0x0003e20000000800 */
[----:B------:R-:W2:Y:S06]  /*185a0*/  LDSM.16.MT88.4 R152, [R234+0x2100] ;  /* 0x00210000ea98783b */ /* 0x000eac0000004200 */
[-C--:B------:R-:W-:Y:S08]  /*185b0*/  HMMA.16816.F32.BF16 R68, R144, R156.reuse, R68 ;  /* 0x0000009c9044723c */ /* 0x080ff00000041844 */
[C---:B------:R-:W-:Y:S08]  /*185c0*/  HMMA.16816.F32.BF16 R72, R148.reuse, R156, R72 ;  /* 0x0000009c9448723c */ /* 0x040ff00000041848 */
[-C--:B------:R-:W-:Y:S04]  /*185d0*/  HMMA.16816.F32.BF16 R76, R148, R158.reuse, R76 ;  /* 0x0000009e944c723c */ /* 0x080fe8000004184c */
[--C-:B-1----:R-:W-:Y:S01]  /*185e0*/  FFMA.FTZ R138, R187, c[0x0][0x2d0], -R209.reuse ;  /* 0x0000b400bb8a7a23 */ /* 0x102fe200000108d1 */
[----:B------:R-:W-:Y:S03]  /*185f0*/  MOV R187, R180 ;  /* 0x000000b400bb7202 */ /* 0x000fe60000000f00 */
[C---:B------:R-:W-:Y:S01]  /*18600*/  HMMA.16816.F32.BF16 R80, R144.reuse, R158, R80 ;  /* 0x0000009e9050723c */ /* 0x040fe20000041850 */
[----:B------:R1:W1:Y:S01]  /*18610*/  MUFU.EX2 R249, R138 ;  /* 0x0000008a00f97308 */ /* 0x0002620000000800 */
[----:B------:R-:W1:Y:S06]  /*18620*/  LDSM.16.MT88.4 R156, [R236+0x2100] ;  /* 0x00210000ec9c783b */ /* 0x000e6c0000004200 */
[-C--:B--2---:R-:W-:Y:S08]  /*18630*/  HMMA.16816.F32.BF16 R84, R144, R152.reuse, R84 ;  /* 0x000000989054723c */ /* 0x084ff00000041854 */
[C---:B------:R-:W-:Y:S04]  /*18640*/  HMMA.16816.F32.BF16 R88, R148.reuse, R152, R88 ;  /* 0x000000989458723c */ /* 0x040fe80000041858 */
[----:B-1----:R-:W-:Y:S04]  /*18650*/  FFMA.FTZ R138, R224, c[0x0][0x2d0], -R142 ;  /* 0x0000b400e08a7a23 */ /* 0x002fe8000001088e */
[-C--:B------:R-:W-:Y:S01]  /*18660*/  HMMA.16816.F32.BF16 R92, R148, R154.reuse, R92 ;  /* 0x0000009a945c723c */ /* 0x080fe2000004185c */
[----:B------:R1:W-:Y:S03]  /*18670*/  MUFU.EX2 R180, R138 ;  /* 0x0000008a00b47308 */ /* 0x0003e60000000800 */
[----:B------:R-:W-:Y:S04]  /*18680*/  FFMA.FTZ R224, R165, c[0x0][0x2d0], -R2 ;  /* 0x0000b400a5e07a23 */ /* 0x000fe80000010802 */
[C---:B------:R-:W-:Y:S01]  /*18690*/  HMMA.16816.F32.BF16 R96, R144.reuse, R154, R96 ;  /* 0x0000009a9060723c */ /* 0x040fe20000041860 */
[----:B------:R-:W2:Y:S02]  /*186a0*/  LDSM.16.MT88.4 R152, [R235+0x2100] ;  /* 0x00210000eb98783b */ /* 0x000ea40000004200 */
[----:B------:R-:W-:Y:S05]  /*186b0*/  MUFU.EX2 R224, R224 ;  /* 0x000000e000e07308 */ /* 0x000fea0000000800 */
[-C--:B------:R-:W-:Y:S08]  /*186c0*/  HMMA.16816.F32.BF16 R100, R144, R156.reuse, R100 ;  /* 0x0000009c9064723c */ /* 0x080ff00000041864 */
[C---:B------:R-:W-:Y:S04]  /*186d0*/  HMMA.16816.F32.BF16 R104, R148.reuse, R156, R104 ;  /* 0x0000009c9468723c */ /* 0x040fe80000041868 */
[----:B-1----:R-:W-:Y:S04]  /*186e0*/  FFMA.FTZ R138, R223, c[0x0][0x2d0], -R142 ;  /* 0x0000b400df8a7a23 */ /* 0x002fe8000001088e */
[-C--:B------:R-:W-:Y:S01]  /*186f0*/  HMMA.16816.F32.BF16 R108, R148, R158.reuse, R108 ;  /* 0x0000009e946c723c */ /* 0x080fe2000004186c */
[----:B------:R1:W1:Y:S07]  /*18700*/  MUFU.EX2 R205, R138 ;  /* 0x0000008a00cd7308 */ /* 0x00026e0000000800 */
[C---:B------:R-:W-:Y:S01]  /*18710*/  HMMA.16816.F32.BF16 R112, R144.reuse, R158, R112 ;  /* 0x0000009e9070723c */ /* 0x040fe20000041870 */
[----:B------:R-:W4:Y:S07]  /*18720*/  LDSM.16.MT88.4 R156, [R233+0x900] ;  /* 0x00090000e99c783b */ /* 0x000f2e0000004200 */
[-C--:B--2---:R-:W-:Y:S08]  /*18730*/  HMMA.16816.F32.BF16 R116, R144, R152.reuse, R116 ;  /* 0x000000989074723c */ /* 0x084ff00000041874 */
[C---:B------:R-:W-:Y:S04]  /*18740*/  HMMA.16816.F32.BF16 R120, R148.reuse, R152, R120 ;  /* 0x000000989478723c */ /* 0x040fe80000041878 */
[--C-:B-1----:R-:W-:Y:S04]  /*18750*/  FFMA.FTZ R138, R229, c[0x0][0x2d0], -R209.reuse ;  /* 0x0000b400e58a7a23 */ /* 0x102fe800000108d1 */
[-C--:B------:R-:W-:Y:S01]  /*18760*/  HMMA.16816.F32.BF16 R124, R148, R154.reuse, R124 ;  /* 0x0000009a947c723c */ /* 0x080fe2000004187c */
[----:B------:R1:W-:Y:S07]  /*18770*/  MUFU.EX2 R197, R138 ;  /* 0x0000008a00c57308 */ /* 0x0003ee0000000800 */
[----:B------:R-:W-:Y:S01]  /*18780*/  HMMA.16816.F32.BF16 R128, R144, R154, R128 ;  /* 0x0000009a9080723c */ /* 0x000fe20000041880 */
[----:B------:R-:W2:Y:S06]  /*18790*/  LDSM.16.MT88.4 R152, [R234+0x900] ;  /* 0x00090000ea98783b */ /* 0x000eac0000004200 */
[----:B------:R-:W-:Y:S02]  /*187a0*/  F2FP.BF16.PACK_AB R144, R239, R247 ;  /* 0x000000f7ef90723e */ /* 0x000fe400000010ff */
[----:B------:R-:W-:Y:S03]  /*187b0*/  F2FP.BF16.PACK_AB R145, R249, R181 ;  /* 0x000000b5f991723e */ /* 0x000fe600000010ff */
[----:B------:R-:W-:Y:S01]  /*187c0*/  F2FP.BF16.PACK_AB R146, R205, R180 ;  /* 0x000000b4cd92723e */ /* 0x000fe200000010ff */
[----:B-1----:R-:W-:Y:S04]  /*187d0*/  FFMA.FTZ R138, R230, c[0x0][0x2d0], -R209 ;  /* 0x0000b400e68a7a23 */ /* 0x002fe800000108d1 */
[----:B------:R1:W1:Y:S02]  /*187e0*/  MUFU.EX2 R222, R138 ;  /* 0x0000008a00de7308 */ /* 0x0002640000000800 */
[----:B-1----:R-:W-:Y:S01]  /*187f0*/  FFMA.FTZ R138, R188, c[0x0][0x2d0], -R208 ;  /* 0x0000b400bc8a7a23 */ /* 0x002fe200000108d0 */
[----:B------:R-:W-:Y:S02]  /*18800*/  MOV R188, R187 ;  /* 0x000000bb00bc7202 */ /* 0x000fe40000000f00 */
[----:B------:R-:W-:Y:S02]  /*18810*/  MOV R187, R186 ;  /* 0x000000ba00bb7202 */ /* 0x000fe40000000f00 */
[----:B------:R-:W-:Y:S02]  /*18820*/  MOV R186, R185 ;  /* 0x000000b900ba7202 */ /* 0x000fe40000000f00 */
[----:B------:R-:W-:Y:S02]  /*18830*/  MOV R185, R184 ;  /* 0x000000b800b97202 */ /* 0x000fe40000000f00 */
[----:B------:R-:W-:Y:S01]  /*18840*/  MOV R184, R183 ;  /* 0x000000b700b87202 */ /* 0x000fe20000000f00 */
[----:B------:R-:W-:Y:S01]  /*18850*/  IMAD.MOV.U32 R183, RZ, RZ, R248 ;  /* 0x000000ffffb77224 */ /* 0x000fe200078e00f8 */
[----:B------:R-:W-:Y:S01]  /*18860*/  F2FP.BF16.PACK_AB R147, R222, R197 ;  /* 0x000000c5de93723e */ /* 0x000fe200000010ff */
[----:B------:R1:W-:Y:S06]  /*18870*/  MUFU.EX2 R248, R138 ;  /* 0x0000008a00f87308 */ /* 0x0003ec0000000800 */
[-C--:B----4-:R-:W-:Y:S03]  /*18880*/  HMMA.16816.F32.BF16 R4, R144, R156.reuse, R4 ;  /* 0x0000009c9004723c */ /* 0x090fe60000041804 */
[----:B------:R-:W-:Y:S02]  /*18890*/  FFMA.FTZ R133, R133, R143, R215 ;  /* 0x0000008f85857223 */ /* 0x000fe400000100d7 */
[----:B-1----:R-:W-:Y:S01]  /*188a0*/  FFMA.FTZ R138, R188, c[0x0][0x2d0], -R208 ;  /* 0x0000b400bc8a7a23 */ /* 0x002fe200000108d0 */
[----:B------:R-:W-:Y:S02]  /*188b0*/  MOV R188, R187 ;  /* 0x000000bb00bc7202 */ /* 0x000fe40000000f00 */
[----:B------:R-:W-:Y:S04]  /*188c0*/  MOV R187, R186 ;  /* 0x000000ba00bb7202 */ /* 0x000fe80000000f00 */
[----:B------:R-:W-:Y:S02]  /*188d0*/  MOV R186, R185 ;  /* 0x000000b900ba7202 */ /* 0x000fe40000000f00 */
[----:B------:R-:W-:Y:S02]  /*188e0*/  MOV R185, R184 ;  /* 0x000000b800b97202 */ /* 0x000fe40000000f00 */
[----:B------:R-:W-:Y:S02]  /*188f0*/  MOV R184, R179 ;  /* 0x000000b300b87202 */ /* 0x000fe40000000f00 */
[----:B------:R-:W-:Y:S02]  /*18900*/  MOV R179, R250 ;  /* 0x000000fa00b37202 */ /* 0x000fe40000000f00 */
[----:B------:R1:W4:Y:S02]  /*18910*/  MUFU.EX2 R250, R138 ;  /* 0x0000008a00fa7308 */ /* 0x0003240000000800 */
[--C-:B-1----:R-:W-:Y:S01]  /*18920*/  FFMA.FTZ R138, R188, c[0x0][0x2d0], -R2.reuse ;  /* 0x0000b400bc8a7a23 */ /* 0x102fe20000010802 */
[----:B------:R-:W-:Y:S02]  /*18930*/  MOV R188, R187 ;  /* 0x000000bb00bc7202 */ /* 0x000fe40000000f00 */
[----:B------:R-:W-:Y:S02]  /*18940*/  MOV R187, R186 ;  /* 0x000000ba00bb7202 */ /* 0x000fe40000000f00 */
[----:B------:R-:W-:Y:S02]  /*18950*/  MOV R186, R185 ;  /* 0x000000b900ba7202 */ /* 0x000fe40000000f00 */
[----:B------:R-:W-:Y:S02]  /*18960*/  MOV R185, R184 ;  /* 0x000000b800b97202 */ /* 0x000fe40000000f00 */
[----:B------:R-:W-:Y:S02]  /*18970*/  MOV R184, R232 ;  /* 0x000000e800b87202 */ /* 0x000fe40000000f00 */
[----:B------:R1:W-:Y:S01]  /*18980*/  MUFU.EX2 R232, R138 ;  /* 0x0000008a00e87308 */ /* 0x0003e20000000800 */
[----:B----4-:R-:W-:Y:S01]  /*18990*/  F2FP.BF16.PACK_AB R148, R250, R248 ;  /* 0x000000f8fa94723e */ /* 0x010fe200000010ff */
[----:B-1----:R-:W-:Y:S01]  /*189a0*/  FFMA.FTZ R138, R188, c[0x0][0x2d0], -R2 ;  /* 0x0000b400bc8a7a23 */ /* 0x002fe20000010802 */
[----:B------:R-:W-:Y:S02]  /*189b0*/  MOV R188, R187 ;  /* 0x000000bb00bc7202 */ /* 0x000fe40000000f00 */
[----:B------:R-:W-:Y:S02]  /*189c0*/  MOV R187, R186 ;  /* 0x000000ba00bb7202 */ /* 0x000fe40000000f00 */
[----:B------:R-:W-:Y:S02]  /*189d0*/  MOV R186, R185 ;  /* 0x000000b900ba7202 */ /* 0x000fe40000000f00 */
[----:B------:R-:W-:Y:S01]  /*189e0*/  MOV R185, R184 ;  /* 0x000000b800b97202 */ /* 0x000fe20000000f00 */
[----:B------:R-:W-:Y:S01]  /*189f0*/  IMAD.MOV.U32 R184, RZ, RZ, R176 ;  /* 0x000000ffffb87224 */ /* 0x000fe200078e00b0 */
[----:B------:R-:W-:Y:S02]  /*18a00*/  MOV R176, R173 ;  /* 0x000000ad00b07202 */ /* 0x000fe40000000f00 */
[----:B------:R-:W-:Y:S02]  /*18a10*/  MOV R173, R251 ;  /* 0x000000fb00ad7202 */ /* 0x000fe40000000f00 */
[----:B------:R1:W4:Y:S01]  /*18a20*/  MUFU.EX2 R251, R138 ;  /* 0x0000008a00fb7308 */ /* 0x0003220000000800 */
[----:B------:R-:W-:Y:S09]  /*18a30*/  FFMA.FTZ R176, R176, c[0x0][0x2d0], -R142 ;  /* 0x0000b400b0b07a23 */ /* 0x000ff2000001088e */
[----:B------:R-:W-:Y:S01]  /*18a40*/  MUFU.EX2 R176, R176 ;  /* 0x000000b000b07308 */ /* 0x000fe20000000800 */
[--C-:B-1----:R-:W-:Y:S01]  /*18a50*/  FFMA.FTZ R138, R188, c[0x0][0x2d0], -R208.reuse ;  /* 0x0000b400bc8a7a23 */ /* 0x102fe200000108d0 */
[----:B----4-:R-:W-:Y:S01]  /*18a60*/  F2FP.BF16.PACK_AB R149, R251, R232 ;  /* 0x000000e8fb95723e */ /* 0x010fe200000010ff */
[----:B------:R-:W-:Y:S07]  /*18a70*/  LDSM.16.MT88.4 R188, [R236+0x1900] ;  /* 0x00190000ecbc783b */ /* 0x000fee0000004200 */
[----:B------:R1:W-:Y:S02]  /*18a80*/  MUFU.EX2 R200, R138 ;  /* 0x0000008a00c87308 */ /* 0x0003e40000000800 */
[----:B-1----:R-:W-:Y:S01]  /*18a90*/  FFMA.FTZ R138, R187, c[0x0][0x2d0], -R208 ;  /* 0x0000b400bb8a7a23 */ /* 0x002fe200000108d0 */
[----:B------:R-:W-:Y:S02]  /*18aa0*/  MOV R187, R186 ;  /* 0x000000ba00bb7202 */ /* 0x000fe40000000f00 */
[----:B------:R-:W-:Y:S02]  /*18ab0*/  MOV R186, R185 ;  /* 0x000000b900ba7202 */ /* 0x000fe40000000f00 */
[----:B------:R-:W-:Y:S02]  /*18ac0*/  MOV R185, R184 ;  /* 0x000000b800b97202 */ /* 0x000fe40000000f00 */
[----:B------:R-:W-:Y:S02]  /*18ad0*/  MOV R184, R173 ;  /* 0x000000ad00b87202 */ /* 0x000fe40000000f00 */
[----:B------:R-:W-:Y:S02]  /*18ae0*/  MOV R173, R241 ;  /* 0x000000f100ad7202 */ /* 0x000fe40000000f00 */
[----:B------:R1:W4:Y:S02]  /*18af0*/  MUFU.EX2 R241, R138 ;  /* 0x0000008a00f17308 */ /* 0x0003240000000800 */
[----:B-1----:R-:W-:Y:S01]  /*18b00*/  FFMA.FTZ R138, R187, c[0x0][0x2d0], -R2 ;  /* 0x0000b400bb8a7a23 */ /* 0x002fe20000010802 */
[----:B------:R-:W-:Y:S02]  /*18b10*/  MOV R187, R183 ;  /* 0x000000b700bb7202 */ /* 0x000fe40000000f00 */
[----:B------:R-:W-:Y:S05]  /*18b20*/  MOV R183, R177 ;  /* 0x000000b100b77202 */ /* 0x000fea0000000f00 */
[----:B------:R1:W-:Y:S01]  /*18b30*/  MUFU.EX2 R202, R138 ;  /* 0x0000008a00ca7308 */ /* 0x0003e20000000800 */
[----:B------:R-:W-:Y:S01]  /*18b40*/  FFMA.FTZ R177, R231, c[0x0][0x2d0], -R142 ;  /* 0x0000b400e7b17a23 */ /* 0x000fe2000001088e */
[----:B----4-:R-:W-:Y:S08]  /*18b50*/  F2FP.BF16.PACK_AB R150, R241, R200 ;  /* 0x000000c8f196723e */ /* 0x010ff000000010ff */
[----:B------:R-:W-:Y:S01]  /*18b60*/  MUFU.EX2 R177, R177 ;  /* 0x000000b100b17308 */ /* 0x000fe20000000800 */
[----:B-1----:R-:W-:Y:S01]  /*18b70*/  FFMA.FTZ R138, R186, c[0x0][0x2d0], -R2 ;  /* 0x0000b400ba8a7a23 */ /* 0x002fe20000010802 */
[----:B------:R-:W-:Y:S08]  /*18b80*/  MOV R186, R185 ;  /* 0x000000b900ba7202 */ /* 0x000ff00000000f00 */
[----:B------:R1:W4:Y:S02]  /*18b90*/  MUFU.EX2 R185, R138 ;  /* 0x0000008a00b97308 */ /* 0x0003240000000800 */
[----:B-1----:R-:W-:Y:S01]  /*18ba0*/  FFMA.FTZ R138, R186, c[0x0][0x2d0], -R142 ;  /* 0x0000b400ba8a7a23 */ /* 0x002fe2000001088e */
[----:B------:R-:W-:Y:S01]  /*18bb0*/  MOV R186, R184 ;  /* 0x000000b800ba7202 */ /* 0x000fe20000000f00 */
[----:B------:R-:W3:Y:S01]  /*18bc0*/  LDL.LU R142, [R1+0x98] ;  /* 0x00009800018e7983 */ /* 0x000ee20000300800 */
[----:B----4-:R-:W-:Y:S05]  /*18bd0*/  F2FP.BF16.PACK_AB R151, R185, R202 ;  /* 0x000000cab997723e */ /* 0x010fea00000010ff */
[----:B------:R1:W-:Y:S02]  /*18be0*/  MUFU.EX2 R184, R138 ;  /* 0x0000008a00b87308 */ /* 0x0003e40000000800 */
[C---:B------:R-:W-:Y:S08]  /*18bf0*/  HMMA.16816.F32.BF16 R8, R148.reuse, R156, R8 ;  /* 0x0000009c9408723c */ /* 0x040ff00000041808 */
[-C--:B------:R-:W-:Y:S08]  /*18c00*/  HMMA.16816.F32.BF16 R12, R148, R158.reuse, R12 ;  /* 0x0000009e940c723c */ /* 0x080ff0000004180c */
[C---:B------:R-:W-:Y:S01]  /*18c10*/  HMMA.16816.F32.BF16 R16, R144.reuse, R158, R16 ;  /* 0x0000009e9010723c */ /* 0x040fe20000041810 */
[----:B------:R-:W4:Y:S03]  /*18c20*/  LDSM.16.MT88.4 R156, [R236+0x900] ;  /* 0x00090000ec9c783b */ /* 0x000f260000004200 */
[--C-:B-1----:R-:W-:Y:S01]  /*18c30*/  FFMA.FTZ R138, R183, c[0x0][0x2d0], -R209.reuse ;  /* 0x0000b400b78a7a23 */ /* 0x102fe200000108d1 */
[----:B------:R-:W-:Y:S02]  /*18c40*/  MOV R183, R182 ;  /* 0x000000b600b77202 */ /* 0x000fe40000000f00 */
[----:B------:R-:W-:Y:S01]  /*18c50*/  MOV R182, R178 ;  /* 0x000000b200b67202 */ /* 0x000fe20000000f00 */
[-C--:B--2---:R-:W-:Y:S01]  /*18c60*/  HMMA.16816.F32.BF16 R20, R144, R152.reuse, R20 ;  /* 0x000000989014723c */ /* 0x084fe20000041814 */
[----:B------:R1:W-:Y:S07]  /*18c70*/  MUFU.EX2 R178, R138 ;  /* 0x0000008a00b27308 */ /* 0x0003ee0000000800 */
[C---:B------:R-:W-:Y:S08]  /*18c80*/  HMMA.16816.F32.BF16 R24, R148.reuse, R152, R24 ;  /* 0x000000989418723c */ /* 0x040ff00000041818 */
[-C--:B------:R-:W-:Y:S08]  /*18c90*/  HMMA.16816.F32.BF16 R28, R148, R154.reuse, R28 ;  /* 0x0000009a941c723c */ /* 0x080ff0000004181c */
[C---:B------:R-:W-:Y:S01]  /*18ca0*/  HMMA.16816.F32.BF16 R32, R144.reuse, R154, R32 ;  /* 0x0000009a9020723c */ /* 0x040fe20000041820 */
[----:B------:R-:W2:Y:S03]  /*18cb0*/  LDSM.16.MT88.4 R152, [R235+0x900] ;  /* 0x00090000eb98783b */ /* 0x000ea60000004200 */
[--C-:B-1----:R-:W-:Y:S02]  /*18cc0*/  FFMA.FTZ R138, R187, c[0x0][0x2d0], -R209.reuse ;  /* 0x0000b400bb8a7a23 */ /* 0x102fe400000108d1 */
[----:B------:R-:W-:Y:S02]  /*18cd0*/  MUFU.EX2 R187, R161 ;  /* 0x000000a100bb7308 */ /* 0x000fe40000000800 */
[-C--:B----4-:R-:W-:Y:S08]  /*18ce0*/  HMMA.16816.F32.BF16 R36, R144, R156.reuse, R36 ;  /* 0x0000009c9024723c */ /* 0x090ff00000041824 */
[----:B------:R1:W-:Y:S01]  /*18cf0*/  MUFU.EX2 R199, R138 ;  /* 0x0000008a00c77308 */ /* 0x0003e20000000800 */
[C---:B------:R-:W-:Y:S08]  /*18d00*/  HMMA.16816.F32.BF16 R40, R148.reuse, R156, R40 ;  /* 0x0000009c9428723c */ /* 0x040ff00000041828 */
[-C--:B------:R-:W-:Y:S08]  /*18d10*/  HMMA.16816.F32.BF16 R44, R148, R158.reuse, R44 ;  /* 0x0000009e942c723c */ /* 0x080ff0000004182c */
[C---:B------:R-:W-:Y:S01]  /*18d20*/  HMMA.16816.F32.BF16 R48, R144.reuse, R158, R48 ;  /* 0x0000009e9030723c */ /* 0x040fe20000041830 */
[----:B------:R-:W4:Y:S03]  /*18d30*/  LDSM.16.MT88.4 R156, [R233+0x2900] ;  /* 0x00290000e99c783b */ /* 0x000f260000004200 */
[--C-:B-1----:R-:W-:Y:S04]  /*18d40*/  FFMA.FTZ R138, R186, c[0x0][0x2d0], -R209.reuse ;  /* 0x0000b400ba8a7a23 */ /* 0x102fe800000108d1 */
[-C--:B--2---:R-:W-:Y:S01]  /*18d50*/  HMMA.16816.F32.BF16 R52, R144, R152.reuse, R52 ;  /* 0x000000989034723c */ /* 0x084fe20000041834 */
[----:B------:R1:W-:Y:S07]  /*18d60*/  MUFU.EX2 R207, R138 ;  /* 0x0000008a00cf7308 */ /* 0x0003ee0000000800 */
[C---:B------:R-:W-:Y:S08]  /*18d70*/  HMMA.16816.F32.BF16 R56, R148.reuse, R152, R56 ;  /* 0x000000989438723c */ /* 0x040ff00000041838 */
[-C--:B------:R-:W-:Y:S08]  /*18d80*/  HMMA.16816.F32.BF16 R60, R148, R154.reuse, R60 ;  /* 0x0000009a943c723c */ /* 0x080ff0000004183c */
[C---:B------:R-:W-:Y:S01]  /*18d90*/  HMMA.16816.F32.BF16 R64, R144.reuse, R154, R64 ;  /* 0x0000009a9040723c */ /* 0x040fe20000041840 */
[----:B------:R-:W2:Y:S03]  /*18da0*/  LDSM.16.MT88.4 R152, [R234+0x2900] ;  /* 0x00290000ea98783b */ /* 0x000ea60000004200 */
[----:B-1----:R-:W-:Y:S01]  /*18db0*/  FFMA.FTZ R138, R220, c[0x0][0x2d0], -R209 ;  /* 0x0000b400dc8a7a23 */ /* 0x002fe200000108d1 */
[----:B------:R-:W-:Y:S03]  /*18dc0*/  F2FP.BF16.PACK_AB R209, R139, R224 ;  /* 0x000000e08bd1723e */ /* 0x000fe600000010ff */
[----:B------:R1:W1:Y:S01]  /*18dd0*/  MUFU.EX2 R220, R138 ;  /* 0x0000008a00dc7308 */ /* 0x0002620000000800 */
[-C--:B----4-:R-:W-:Y:S08]  /*18de0*/  HMMA.16816.F32.BF16 R68, R144, R156.reuse, R68 ;  /* 0x0000009c9044723c */ /* 0x090ff00000041844 */
[C---:B------:R-:W-:Y:S08]  /*18df0*/  HMMA.16816.F32.BF16 R72, R148.reuse, R156, R72 ;  /* 0x0000009c9448723c */ /* 0x040ff00000041848 */
[-C--:B------:R-:W-:Y:S04]  /*18e00*/  HMMA.16816.F32.BF16 R76, R148, R158.reuse, R76 ;  /* 0x0000009e944c723c */ /* 0x080fe8000004184c */
[--C-:B-1----:R-:W-:Y:S04]  /*18e10*/  FFMA.FTZ R138, R183, c[0x0][0x2d0], -R208.reuse ;  /* 0x0000b400b78a7a23 */ /* 0x102fe800000108d0 */
[C---:B------:R-:W-:Y:S01]  /*18e20*/  HMMA.16816.F32.BF16 R80, R144.reuse, R158, R80 ;  /* 0x0000009e9050723c */ /* 0x040fe20000041850 */
[----:B------:R-:W1:Y:S01]  /*18e30*/  LDSM.16.MT88.4 R156, [R236+0x2900] ;  /* 0x00290000ec9c783b */ /* 0x000e620000004200 */
[----:B------:R-:W-:Y:S02]  /*18e40*/  MUFU.EX2 R183, R162 ;  /* 0x000000a200b77308 */ /* 0x000fe40000000800 */
[-C--:B------:R-:W-:Y:S04]  /*18e50*/  F2FP.BF16.PACK_AB R143, R220, R207.reuse ;  /* 0x000000cfdc8f723e */ /* 0x080fe800000010ff */
[-C--:B--2---:R-:W-:Y:S04]  /*18e60*/  HMMA.16816.F32.BF16 R84, R144, R152.reuse, R84 ;  /* 0x000000989054723c */ /* 0x084fe80000041854 */
[----:B------:R2:W-:Y:S04]  /*18e70*/  MUFU.EX2 R195, R138 ;  /* 0x0000008a00c37308 */ /* 0x0005e80000000800 */
[C---:B------:R-:W-:Y:S08]  /*18e80*/  HMMA.16816.F32.BF16 R88, R148.reuse, R152, R88 ;  /* 0x000000989458723c */ /* 0x040ff00000041858 */
[-C--:B------:R-:W-:Y:S08]  /*18e90*/  HMMA.16816.F32.BF16 R92, R148, R154.reuse, R92 ;  /* 0x0000009a945c723c */ /* 0x080ff0000004185c */
[C---:B------:R-:W-:Y:S01]  /*18ea0*/  HMMA.16816.F32.BF16 R96, R144.reuse, R154, R96 ;  /* 0x0000009a9060723c */ /* 0x040fe20000041860 */
[----:B------:R-:W4:Y:S03]  /*18eb0*/  LDSM.16.MT88.4 R152, [R235+0x2900] ;  /* 0x00290000eb98783b */ /* 0x000f260000004200 */
[----:B--2---:R-:W-:Y:S02]  /*18ec0*/  FFMA.FTZ R138, R182, c[0x0][0x2d0], -R208 ;  /* 0x0000b400b68a7a23 */ /* 0x004fe400000108d0 */
[----:B------:R2:W-:Y:S02]  /*18ed0*/  MUFU.EX2 R182, R169 ;  /* 0x000000a900b67308 */ /* 0x0005e40000000800 */
[-C--:B-1----:R-:W-:Y:S08]  /*18ee0*/  HMMA.16816.F32.BF16 R100, R144, R156.reuse, R100 ;  /* 0x0000009c9064723c */ /* 0x082ff00000041864 */
[----:B------:R1:W1:Y:S01]  /*18ef0*/  MUFU.EX2 R201, R138 ;  /* 0x0000008a00c97308 */ /* 0x0002620000000800 */
[C---:B------:R-:W-:Y:S08]  /*18f00*/  HMMA.16816.F32.BF16 R104, R148.reuse, R156, R104 ;  /* 0x0000009c9468723c */ /* 0x040ff00000041868 */
[-C--:B------:R-:W-:Y:S04]  /*18f10*/  HMMA.16816.F32.BF16 R108, R148, R158.reuse, R108 ;  /* 0x0000009e946c723c */ /* 0x080fe8000004186c */
[----:B--2---:R-:W-:Y:S04]  /*18f20*/  MOV R169, R207 ;  /* 0x000000cf00a97202 */ /* 0x004fe80000000f00 */
[C---:B------:R-:W-:Y:S01]  /*18f30*/  HMMA.16816.F32.BF16 R112, R144.reuse, R158, R112 ;  /* 0x0000009e9070723c */ /* 0x040fe20000041870 */
[----:B------:R-:W2:Y:S03]  /*18f40*/  LDSM.16.MT88.4 R156, [R233+0x1100] ;  /* 0x00110000e99c783b */ /* 0x000ea60000004200 */
[--C-:B-1----:R-:W-:Y:S04]  /*18f50*/  FFMA.FTZ R138, R179, c[0x0][0x2d0], -R2.reuse ;  /* 0x0000b400b38a7a23 */ /* 0x102fe80000010802 */
[-C--:B----4-:R-:W-:Y:S01]  /*18f60*/  HMMA.16816.F32.BF16 R116, R144, R152.reuse, R116 ;  /* 0x000000989074723c */ /* 0x090fe20000041874 */
[----:B------:R1:W-:Y:S07]  /*18f70*/  MUFU.EX2 R230, R138 ;  /* 0x0000008a00e67308 */ /* 0x0003ee0000000800 */
[C---:B------:R-:W-:Y:S08]  /*18f80*/  HMMA.16816.F32.BF16 R120, R148.reuse, R152, R120 ;  /* 0x000000989478723c */ /* 0x040ff00000041878 */
[-C--:B------:R-:W-:Y:S01]  /*18f90*/  HMMA.16816.F32.BF16 R124, R148, R154.reuse, R124 ;  /* 0x0000009a947c723c */ /* 0x080fe2000004187c */
[----:B------:R-:W2:Y:S07]  /*18fa0*/  LDSM.16.MT88.4 R148, [R234+0x1100] ;  /* 0x00110000ea94783b */ /* 0x000eae0000004200 */
[----:B------:R-:W-:Y:S01]  /*18fb0*/  HMMA.16816.F32.BF16 R128, R144, R154, R128 ;  /* 0x0000009a9080723c */ /* 0x000fe20000041880 */
[----:B------:R-:W2:Y:S03]  /*18fc0*/  LDSM.16.MT88.4 R152, [R236+0x1100] ;  /* 0x00110000ec98783b */ /* 0x000ea60000004200 */
[----:B-1----:R-:W-:Y:S02]  /*18fd0*/  FFMA.FTZ R138, R175, c[0x0][0x2d0], -R2 ;  /* 0x0000b400af8a7a23 */ /* 0x002fe40000010802 */
[--C-:B------:R-:W-:Y:S01]  /*18fe0*/  FFMA.FTZ R175, R167, c[0x0][0x2d0], -R208.reuse ;  /* 0x0000b400a7af7a23 */ /* 0x100fe200000108d0 */
[----:B------:R-:W-:Y:S01]  /*18ff0*/  F2FP.BF16.PACK_AB R144, R201, R195 ;  /* 0x000000c3c990723e */ /* 0x000fe200000010ff */
[----:B------:R1:W1:Y:S10]  /*19000*/  MUFU.EX2 R231, R138 ;  /* 0x0000008a00e77308 */ /* 0x0002740000000800 */
[----:B------:R-:W-:Y:S01]  /*19010*/  MUFU.EX2 R194, R175 ;  /* 0x000000af00c27308 */ /* 0x000fe20000000800 */
[--C-:B-1----:R-:W-:Y:S01]  /*19020*/  FFMA.FTZ R138, R163, c[0x0][0x2d0], -R208.reuse ;  /* 0x0000b400a38a7a23 */ /* 0x102fe200000108d0 */
[----:B------:R-:W-:Y:S01]  /*19030*/  F2FP.BF16.PACK_AB R145, R231, R230 ;  /* 0x000000e6e791723e */ /* 0x000fe200000010ff */
[----:B------:R-:W4:Y:S07]  /*19040*/  LDL.LU R163, [R1+0xa0] ;  /* 0x0000a00001a37983 */ /* 0x000f2e0000300800 */
[----:B------:R1:W1:Y:S02]  /*19050*/  MUFU.EX2 R204, R138 ;  /* 0x0000008a00cc7308 */ /* 0x0002640000000800 */
[----:B-1----:R-:W-:Y:S01]  /*19060*/  FFMA.FTZ R138, R219, c[0x0][0x2d0], -R208 ;  /* 0x0000b400db8a7a23 */ /* 0x002fe200000108d0 */
[-C--:B------:R-:W-:Y:S07]  /*19070*/  MOV R171, R204.reuse ;  /* 0x000000cc00ab7202 */ /* 0x080fee0000000f00 */
[----:B------:R1:W1:Y:S02]  /*19080*/  MUFU.EX2 R219, R138 ;  /* 0x0000008a00db7308 */ /* 0x0002640000000800 */
[----:B-1----:R-:W-:Y:S01]  /*19090*/  FFMA.FTZ R138, R174, c[0x0][0x2d0], -R2 ;  /* 0x0000b400ae8a7a23 */ /* 0x002fe20000010802 */
[----:B------:R-:W-:Y:S01]  /*190a0*/  F2FP.BF16.PACK_AB R146, R219, R204 ;  /* 0x000000ccdb92723e */ /* 0x000fe200000010ff */
[----:B------:R-:W-:Y:S06]  /*190b0*/  FFMA.FTZ R174, R168, c[0x0][0x2d0], -R208 ;  /* 0x0000b400a8ae7a23 */ /* 0x000fec00000108d0 */
[----:B------:R1:W-:Y:S01]  /*190c0*/  MUFU.EX2 R229, R138 ;  /* 0x0000008a00e57308 */ /* 0x0003e20000000800 */
[----:B---3--:R-:W-:Y:S01]  /*190d0*/  FFMA.FTZ R168, R132, R142, R214 ;  /* 0x0000008e84a87223 */ /* 0x008fe200000100d6 */
[----:B------:R-:W-:Y:S08]  /*190e0*/  F2FP.BF16.PACK_AB R142, R206, R203 ;  /* 0x000000cbce8e723e */ /* 0x000ff000000010ff */
[----:B------:R-:W-:Y:S01]  /*190f0*/  MUFU.EX2 R179, R174 ;  /* 0x000000ae00b37308 */ /* 0x000fe20000000800 */
[----:B-1----:R-:W-:Y:S02]  /*19100*/  FFMA.FTZ R138, R173, c[0x0][0x2d0], -R2 ;  /* 0x0000b400ad8a7a23 */ /* 0x002fe40000010802 */
[--C-:B------:R-:W-:Y:S07]  /*19110*/  FFMA.FTZ R173, R170, c[0x0][0x2d0], -R208.reuse ;  /* 0x0000b400aaad7a23 */ /* 0x100fee00000108d0 */
[----:B------:R1:W3:Y:S01]  /*19120*/  MUFU.EX2 R227, R138 ;  /* 0x0000008a00e37308 */ /* 0x0002e20000000800 */
[----:B------:R-:W-:Y:S02]  /*19130*/  FFMA.FTZ R208, R166, c[0x0][0x2d0], -R208 ;  /* 0x0000b400a6d07a23 */ /* 0x000fe400000108d0 */
[----:B------:R-:W-:Y:S01]  /*19140*/  LDSM.16.MT88.4 R164, [R236+0x3100] ;  /* 0x00310000eca4783b */ /* 0x000fe20000004200 */
[----:B------:R-:W-:Y:S06]  /*19150*/  FADD.FTZ R170, R221, R133 ;  /* 0x00000085ddaa7221 */ /* 0x000fec0000010000 */
[----:B------:R2:W2:Y:S10]  /*19160*/  MUFU.EX2 R186, R173 ;  /* 0x000000ad00ba7308 */ /* 0x0004b40000000800 */
[----:B------:R2:W-:Y:S01]  /*19170*/  MUFU.EX2 R192, R208 ;  /* 0x000000d000c07308 */ /* 0x0005e20000000800 */
[--C-:B-1----:R-:W-:Y:S01]  /*19180*/  FFMA.FTZ R138, R141, c[0x0][0x2d0], -R2.reuse ;  /* 0x0000b4008d8a7a23 */ /* 0x102fe20000010802 */
[----:B------:R-:W-:Y:S01]  /*19190*/  F2FP.BF16.PACK_AB R141, R199, R178 ;  /* 0x000000b2c78d723e */ /* 0x000fe200000010ff */
[----:B------:R-:W-:Y:S01]  /*191a0*/  FFMA.FTZ R2, R140, c[0x0][0x2d0], -R2 ;  /* 0x0000b4008c027a23 */ /* 0x000fe20000010802 */
[----:B------:R-:W-:Y:S02]  /*191b0*/  F2FP.BF16.PACK_AB R140, R198, R184 ;  /* 0x000000b8c68c723e */ /* 0x000fe400000010ff */
[----:B---3--:R-:W-:Y:S04]  /*191c0*/  F2FP.BF16.PACK_AB R147, R227, R229 ;  /* 0x000000e5e393723e */ /* 0x008fe800000010ff */
[----:B------:R1:W-:Y:S01]  /*191d0*/  MUFU.EX2 R133, R2 ;  /* 0x0000000200857308 */ /* 0x0003e20000000800 */
[-C--:B--2---:R-:W-:Y:S01]  /*191e0*/  HMMA.16816.F32.BF16 R4, R140, R156.reuse, R4 ;  /* 0x0000009c8c04723c */ /* 0x084fe20000041804 */
[----:B------:R-:W-:Y:S08]  /*191f0*/  LDSM.16.MT88.4 R172, [R234+0x1900] ;  /* 0x00190000eaac783b */ /* 0x000ff00000004200 */
[----:B------:R-:W2:Y:S01]  /*19200*/  MUFU.EX2 R138, R138 ;  /* 0x0000008a008a7308 */ /* 0x000ea20000000800 */
[C---:B------:R-:W-:Y:S04]  /*19210*/  HMMA.16816.F32.BF16 R8, R144.reuse, R156, R8 ;  /* 0x0000009c9008723c */ /* 0x040fe80000041808 */
[----:B------:R-:W-:Y:S04]  /*19220*/  F2FP.BF16.PACK_AB R208, R179, R186 ;  /* 0x000000bab3d0723e */ /* 0x000fe800000010ff */
[-C--:B------:R-:W-:Y:S04]  /*19230*/  HMMA.16816.F32.BF16 R12, R144, R158.reuse, R12 ;  /* 0x0000009e900c723c */ /* 0x080fe8000004180c */
[----:B-1----:R-:W-:Y:S02]  /*19240*/  FADD.FTZ R2, R238, R170 ;  /* 0x000000aaee027221 */ /* 0x002fe40000010000 */
[----:B------:R1:W5:Y:S02]  /*19250*/  LDL.LU R238, [R1+0x118] ;  /* 0x0001180001ee7983 */ /* 0x0003640000300800 */
[C---:B------:R-:W-:Y:S02]  /*19260*/  HMMA.16816.F32.BF16 R16, R140.reuse, R158, R16 ;  /* 0x0000009e8c10723c */ /* 0x040fe40000041810 */
[----:B------:R-:W3:Y:S06]  /*19270*/  LDSM.16.MT88.4 R156, [R235+0x1100] ;  /* 0x00110000eb9c783b */ /* 0x000eec0000004200 */
[-C--:B------:R-:W-:Y:S08]  /*19280*/  HMMA.16816.F32.BF16 R20, R140, R148.reuse, R20 ;  /* 0x000000948c14723c */ /* 0x080ff00000041814 */
[C---:B------:R-:W-:Y:S08]  /*19290*/  HMMA.16816.F32.BF16 R24, R144.reuse, R148, R24 ;  /* 0x000000949018723c */ /* 0x040ff00000041818 */
[-C--:B------:R-:W-:Y:S08]  /*192a0*/  HMMA.16816.F32.BF16 R28, R144, R150.reuse, R28 ;  /* 0x00000096901c723c */ /* 0x080ff0000004181c */
[C---:B------:R-:W-:Y:S01]  /*192b0*/  HMMA.16816.F32.BF16 R32, R140.reuse, R150, R32 ;  /* 0x000000968c20723c */ /* 0x040fe20000041820 */
[----:B------:R-:W-:Y:S07]  /*192c0*/  LDSM.16.MT88.4 R148, [R234+0x3100] ;  /* 0x00310000ea94783b */ /* 0x000fee0000004200 */
[-C--:B------:R-:W-:Y:S08]  /*192d0*/  HMMA.16816.F32.BF16 R36, R140, R152.reuse, R36 ;  /* 0x000000988c24723c */ /* 0x080ff00000041824 */
        /* <DEDUP_REMOVED lines=8> */
[----:B------:R-:W-:Y:S03]  /*19360*/  LDSM.16.MT88.4 R156, [R233+0x1900] ;  /* 0x00190000e99c783b */ /* 0x000fe60000004200 */
[----:B----4-:R-:W-:Y:S02]  /*19370*/  FFMA.FTZ R132, R3, R163, R212 ;  /* 0x000000a303847223 */ /* 0x010fe400000100d4 */
[----:B------:R-:W-:Y:S03]  /*19380*/  FFMA.FTZ R3, R0, R160, R210 ;  /* 0x000000a000037223 */ /* 0x000fe600000100d2 */
[----:B------:R-:W3:Y:S03]  /*19390*/  LDSM.16.MT88.4 R160, [R233+0x3100] ;  /* 0x00310000e9a0783b */ /* 0x000ee60000004200 */
[----:B------:R-:W-:Y:S02]  /*193a0*/  FADD.FTZ R132, R213, R132 ;  /* 0x00000084d5847221 */ /* 0x000fe40000010000 */
[----:B------:R-:W-:Y:S02]  /*193b0*/  FADD.FTZ R0, R242, R168 ;  /* 0x000000a8f2007221 */ /* 0x000fe40000010000 */
[----:B------:R-:W-:Y:S02]  /*193c0*/  FADD.FTZ R132, R216, R132 ;  /* 0x00000084d8847221 */ /* 0x000fe40000010000 */
[----:B------:R-:W-:Y:S01]  /*193d0*/  FADD.FTZ R0, R240, R0 ;  /* 0x00000000f0007221 */ /* 0x000fe20000010000 */
[----:B------:R-:W-:Y:S01]  /*193e0*/  LDSM.16.MT88.4 R212, [R233+0x3900] ;  /* 0x00390000e9d4783b */ /* 0x000fe20000004200 */
[----:B------:R-:W-:Y:S01]  /*193f0*/  FADD.FTZ R3, R211, R3 ;  /* 0x00000003d3037221 */ /* 0x000fe20000010000 */
[----:B--2---:R-:W-:Y:S01]  /*19400*/  F2FP.BF16.PACK_AB R211, R133, R138 ;  /* 0x0000008a85d3723e */ /* 0x004fe200000010ff */
[----:B------:R-:W-:Y:S02]  /*19410*/  FADD.FTZ R226, R246, R0 ;  /* 0x00000000f6e27221 */ /* 0x000fe40000010000 */
[----:B------:R-:W-:Y:S02]  /*19420*/  FADD.FTZ R225, R225, R3 ;  /* 0x00000003e1e17221 */ /* 0x000fe40000010000 */
[----:B------:R-:W-:Y:S01]  /*19430*/  FADD.FTZ R3, R245, R2 ;  /* 0x00000002f5037221 */ /* 0x000fe20000010000 */
[----:B------:R1:W5:Y:S01]  /*19440*/  LDL.LU R242, [R1+0x11c] ;  /* 0x00011c0001f27983 */ /* 0x0003620000300800 */
[----:B------:R-:W-:Y:S01]  /*19450*/  FADD.FTZ R2, R217, R132 ;  /* 0x00000084d9027221 */ /* 0x000fe20000010000 */
[----:B------:R-:W-:Y:S02]  /*19460*/  MOV R132, R192 ;  /* 0x000000c000847202 */ /* 0x000fe40000000f00 */
[----:B------:R1:W5:Y:S01]  /*19470*/  LDL.LU R240, [R1+0x114] ;  /* 0x0001140001f07983 */ /* 0x0003620000300800 */
[----:B------:R-:W-:Y:S01]  /*19480*/  MOV R192, R218 ;  /* 0x000000da00c07202 */ /* 0x000fe20000000f00 */
[----:B------:R-:W-:Y:S01]  /*19490*/  FADD.FTZ R2, R248, R2 ;  /* 0x00000002f8027221 */ /* 0x000fe20000010000 */
[----:B------:R-:W-:Y:S01]  /*194a0*/  F2FP.BF16.PACK_AB R210, R132, R194 ;  /* 0x000000c284d2723e */ /* 0x000fe200000010ff */
[----:B------:R1:W5:Y:S01]  /*194b0*/  LDL.LU R245, [R1+0x110] ;  /* 0x0001100001f57983 */ /* 0x0003620000300800 */
[----:B------:R-:W-:Y:S03]  /*194c0*/  MOV R0, R192 ;  /* 0x000000c000007202 */ /* 0x000fe60000000f00 */
[----:B------:R1:W5:Y:S02]  /*194d0*/  LDL.LU R246, [R1+0x10c] ;  /* 0x00010c0001f67983 */ /* 0x0003640000300800 */
[----:B------:R-:W-:Y:S02]  /*194e0*/  FADD.FTZ R0, R0, R225 ;  /* 0x000000e100007221 */ /* 0x000fe40000010000 */
[----:B------:R1:W5:Y:S02]  /*194f0*/  LDL.LU R248, [R1+0x100] ;  /* 0x0001000001f87983 */ /* 0x0003640000300800 */
[----:B------:R-:W-:Y:S02]  /*19500*/  FADD.FTZ R0, R232, R0 ;  /* 0x00000000e8007221 */ /* 0x000fe40000010000 */
[----:B------:R1:W5:Y:S01]  /*19510*/  LDL.LU R232, [R1+0xfc] ;  /* 0x0000fc0001e87983 */ /* 0x0003620000300800 */
[-C--:B---3--:R-:W-:Y:S08]  /*19520*/  HMMA.16816.F32.BF16 R68, R140, R160.reuse, R68 ;  /* 0x000000a08c44723c */ /* 0x088ff00000041844 */
[C---:B------:R-:W-:Y:S07]  /*19530*/  HMMA.16816.F32.BF16 R72, R144.reuse, R160, R72 ;  /* 0x000000a09048723c */ /* 0x040fee0000041848 */
[----:B------:R-:W-:Y:S01]  /*19540*/  MOV R161, R222 ;  /* 0x000000de00a17202 */ /* 0x000fe20000000f00 */
[-C--:B------:R-:W-:Y:S04]  /*19550*/  HMMA.16816.F32.BF16 R76, R144, R162.reuse, R76 ;  /* 0x000000a2904c723c */ /* 0x080fe8000004184c */
[----:B------:R-:W-:Y:S02]  /*19560*/  MOV R160, R220 ;  /* 0x000000dc00a07202 */ /* 0x000fe40000000f00 */
[----:B------:R-:W-:Y:S02]  /*19570*/  LDSM.16.MT88.4 R220, [R236+0x3900] ;  /* 0x00390000ecdc783b */ /* 0x000fe40000004200 */
[C---:B------:R-:W-:Y:S07]  /*19580*/  HMMA.16816.F32.BF16 R80, R140.reuse, R162, R80 ;  /* 0x000000a28c50723c */ /* 0x040fee0000041850 */
[----:B------:R-:W-:Y:S01]  /*19590*/  IMAD.MOV.U32 R163, RZ, RZ, R219 ;  /* 0x000000ffffa37224 */ /* 0x000fe200078e00db */
[-C--:B------:R-:W-:Y:S01]  /*195a0*/  HMMA.16816.F32.BF16 R84, R140, R148.reuse, R84 ;  /* 0x000000948c54723c */ /* 0x080fe20000041854 */
[----:B------:R-:W-:Y:S07]  /*195b0*/  LDSM.16.MT88.4 R216, [R234+0x3900] ;  /* 0x00390000ead8783b */ /* 0x000fee0000004200 */
[C---:B------:R-:W-:Y:S08]  /*195c0*/  HMMA.16816.F32.BF16 R88, R144.reuse, R148, R88 ;  /* 0x000000949058723c */ /* 0x040ff00000041858 */
[-C--:B------:R-:W-:Y:S08]  /*195d0*/  HMMA.16816.F32.BF16 R92, R144, R150.reuse, R92 ;  /* 0x00000096905c723c */ /* 0x080ff0000004185c */
[C---:B------:R-:W-:Y:S08]  /*195e0*/  HMMA.16816.F32.BF16 R96, R140.reuse, R150, R96 ;  /* 0x000000968c60723c */ /* 0x040ff00000041860 */
[-C--:B------:R-:W-:Y:S08]  /*195f0*/  HMMA.16816.F32.BF16 R100, R140, R164.reuse, R100 ;  /* 0x000000a48c64723c */ /* 0x080ff00000041864 */
[C---:B------:R-:W-:Y:S07]  /*19600*/  HMMA.16816.F32.BF16 R104, R144.reuse, R164, R104 ;  /* 0x000000a49068723c */ /* 0x040fee0000041868 */
[----:B------:R-:W-:Y:S01]  /*19610*/  MOV R164, R206 ;  /* 0x000000ce00a47202 */ /* 0x000fe20000000f00 */
[-C--:B------:R-:W-:Y:S04]  /*19620*/  HMMA.16816.F32.BF16 R108, R144, R166.reuse, R108 ;  /* 0x000000a6906c723c */ /* 0x080fe8000004186c */
[----:B------:R-:W-:Y:S02]  /*19630*/  MOV R165, R205 ;  /* 0x000000cd00a57202 */ /* 0x000fe40000000f00 */
[----:B------:R-:W2:Y:S02]  /*19640*/  LDSM.16.MT88.4 R204, [R235+0x1900] ;  /* 0x00190000ebcc783b */ /* 0x000ea40000004200 */
[C---:B------:R-:W-:Y:S08]  /*19650*/  HMMA.16816.F32.BF16 R112, R140.reuse, R166, R112 ;  /* 0x000000a68c70723c */ /* 0x040ff00000041870 */
        /* <DEDUP_REMOVED lines=9> */
[----:B------:R-:W3:Y:S07]  /*196f0*/  LDSM.16.MT88.4 R4, [R235+0x3900] ;  /* 0x00390000eb04783b */ /* 0x000eee0000004200 */
[C---:B------:R-:W-:Y:S07]  /*19700*/  HMMA.16816.F32.BF16 R148, R208.reuse, R156, R8 ;  /* 0x0000009cd094723c */ /* 0x040fee0000041808 */
[----:B------:R-:W-:Y:S01]  /*19710*/  MOV R10, R163 ;  /* 0x000000a3000a7202 */ /* 0x000fe20000000f00 */
[-C--:B------:R-:W-:Y:S04]  /*19720*/  HMMA.16816.F32.BF16 R152, R208, R158.reuse, R12 ;  /* 0x0000009ed098723c */ /* 0x080fe8000004180c */
        /* <DEDUP_REMOVED lines=23> */
[----:B------:R-:W-:Y:S02]  /*198a0*/  MOV R34, R178 ;  /* 0x000000b200227202 */ /* 0x000fe40000000f00 */
[-C--:B------:R-:W-:Y:S03]  /*198b0*/  HMMA.16816.F32.BF16 R176, R140, R188.reuse, R36 ;  /* 0x000000bc8cb0723c */ /* 0x080fe60000041824 */
[----:B------:R-:W-:Y:S02]  /*198c0*/  MOV R31, R200 ;  /* 0x000000c8001f7202 */ /* 0x000fe40000000f00 */
[----:B------:R-:W-:Y:S02]  /*198d0*/  MOV R30, R199 ;  /* 0x000000c7001e7202 */ /* 0x000fe40000000f00 */
[----:B------:R-:W-:Y:S02]  /*198e0*/  MOV R38, R181 ;  /* 0x000000b500267202 */ /* 0x000fe40000000f00 */
[----:B------:R-:W-:Y:S03]  /*198f0*/  MOV R29, R198 ;  /* 0x000000c6001d7202 */ /* 0x000fe60000000f00 */
        /* <DEDUP_REMOVED lines=36> */
[----:B------:R1:W5:Y:S01]  /*19b40*/  LDL.LU R241, [R1+0x104] ;  /* 0x0001040001f17983 */ /* 0x0003620000300800 */
        /* <DEDUP_REMOVED lines=16> */
[----:B------:R-:W-:Y:S01]  /*19c50*/  FADD.FTZ R8, R251, R0 ;  /* 0x00000000fb087221 */ /* 0x000fe20000010000 */
        /* <DEDUP_REMOVED lines=44> */
[----:B------:R-:W-:Y:S02]  /*19f20*/  MOV R32, R185 ;  /* 0x000000b900207202 */ /* 0x000fe40000000f00 */
[----:B------:R-:W-:Y:S02]  /*19f30*/  MOV R33, R184 ;  /* 0x000000b800217202 */ /* 0x000fe40000000f00 */
        /* <DEDUP_REMOVED lines=58> */
[----:B------:R3:W-:Y:S04]  /*1a2e0*/  STL [R1+0xa0], R2 ;  /* 0x0000a00201007387 */ /* 0x0007e80000100800 */
[----:B------:R1:W-:Y:S04]  /*1a2f0*/  STL [R1+0x9c], R4 ;  /* 0x00009c0401007387 */ /* 0x0003e80000100800 */
[----:B------:R1:W-:Y:S01]  /*1a300*/  STL [R1+0xa4], R0 ;  /* 0x0000a40001007387 */ /* 0x0003e20000100800 */
[----:B--2---:R-:W-:Y:S02]  /*1a310*/  MOV R3, R136 ;  /* 0x0000008800037202 */ /* 0x004fe40000000f00 */
[----:B---3--:R-:W-:Y:S01]  /*1a320*/  MOV R2, R137 ;  /* 0x0000008900027202 */ /* 0x008fe20000000f00 */
[----:B------:R-:W-:-:S05]  /*1a330*/  @P0 BRA `(.L_x_1731) ;  /* 0xffffb1a000000947 */ /* 0x000fca000383ffff */
.L_x_1730:
[----:B------:R-:W-:Y:S02]  /*1a340*/  MOV R10, 0x1f ;  /* 0x0000001f000a7802 */ /* 0x000fe40000000f00 */
[----:B------:R-:W-:Y:S01]  /*1a350*/  MOV R8, 0xffffffff ;  /* 0xffffffff00087802 */ /* 0x000fe20000000f00 */
[----:B------:R-:W-:Y:S05]  /*1a360*/  BRA.DIV ~URZ, `(.L_x_1732) ;  /* 0x00003f527f007947 */ /* 0x000fea000b800000 */
[----:B-123--:R-:W2:Y:S04]  /*1a370*/  LDL R0, [R1+0x9c] ;  /* 0x00009c0001007983 */ /* 0x00eea80000100800 */
[----:B--2---:R1:W2:Y:S02]  /*1a380*/  SHFL.BFLY PT, R4, R0, 0x2, 0x1f ;  /* 0x0c401f0000047f89 */ /* 0x0042a400000e0000 */
.L_x_1791:
        /* <DEDUP_REMOVED lines=19> */
.L_x_1792:
        /* <DEDUP_REMOVED lines=11> */
[----:B------:R-:W-:-:S05]  /*1a570*/  MOV R59, 0xff800000 ;  /* 0xff800000003b7802 */ /* 0x000fca0000000f00 */
        /* <DEDUP_REMOVED lines=16> */
[----:B------:R1:W1:Y:S01]  /*1a680*/  @P1 MUFU.LG2 R7, R5 ;  /* 0x0000000500071308 */ /* 0x0002620000000c00 */
        /* <DEDUP_REMOVED lines=8> */
[C---:B------:R-:W-:Y:S01]  /*1a710*/  FMUL.FTZ R33, R0.reuse, R81 ;  /* 0x0000005100217220 */ /* 0x040fe20000410000 */
[----:B-1----:R-:W-:Y:S01]  /*1a720*/  @P2 MOV R5, 0x3f317218 ;  /* 0x3f31721800052802 */ /* 0x002fe20000000f00 */
        /* <DEDUP_REMOVED lines=46> */
[C---:B---3--:R-:W-:Y:S01]  /*1aa10*/  FMUL.FTZ R146, R3.reuse, R146 ;  /* 0x0000009203927220 */ /* 0x048fe20000410000 */
[----:B------:R-:W1:Y:S01]  /*1aa20*/  @P3 MUFU.LG2 R2, R9 ;  /* 0x0000000900023308 */ /* 0x000e620000000c00 */
        /* <DEDUP_REMOVED lines=32> */
[----:B------:R-:W-:Y:S02]  /*1ac30*/  @P0 FMUL.FTZ R6, R6, 0.69314718246459960938 ;  /* 0x3f31721806060820 */ /* 0x000fe40000410000 */
[----:B------:R-:W-:Y:S02]  /*1ac40*/  @P2 FMUL.FTZ R8, R8, 0.69314718246459960938 ;  /* 0x3f31721808082820 */ /* 0x000fe40000410000 */
[----:B------:R-:W-:-:S02]  /*1ac50*/  @P0 FMUL.FTZ R3, R3, c[0x0][0x2d0] ;  /* 0x0000b40003030a20 */ /* 0x000fc40000410000 */
[----:B------:R-:W-:Y:S02]  /*1ac60*/  @P2 FMUL.FTZ R5, R5, c[0x0][0x2d0] ;  /* 0x0000b40005052a20 */ /* 0x000fe40000410000 */
[----:B------:R-:W-:Y:S01]  /*1ac70*/  @P0 FFMA.FTZ R62, R3, R135, R6 ;  /* 0x00000087033e0223 */ /* 0x000fe20000010006 */
[----:B------:R-:W-:Y:S01]  /*1ac80*/  @P3 MOV R3, 0x3f317218 ;  /* 0x3f31721800033802 */ /* 0x000fe20000000f00 */
[----:B------:R-:W-:Y:S01]  /*1ac90*/  @P1 FMUL.FTZ R7, R7, 0.69314718246459960938 ;  /* 0x3f31721807071820 */ /* 0x000fe20000410000 */
[----:B------:R-:W-:Y:S01]  /*1aca0*/  PLOP3.LUT P0, PT, PT, PT, PT, 0x8, 0x0 ;  /* 0x000000000000781c */ /* 0x000fe20003f0e170 */
[----:B------:R-:W-:Y:S02]  /*1acb0*/  @P1 FMUL.FTZ R4, R4, c[0x0][0x2d0] ;  /* 0x0000b40004041a20 */ /* 0x000fe40000410000 */
[----:B-1----:R-:W-:Y:S02]  /*1acc0*/  @P3 FMUL.FTZ R2, R2, 0.69314718246459960938 ;  /* 0x3f31721802023820 */ /* 0x002fe40000410000 */
[----:B------:R-:W-:-:S02]  /*1acd0*/  @P3 FMUL.FTZ R3, R3, c[0x0][0x2d0] ;  /* 0x0000b40003033a20 */ /* 0x000fc40000410000 */
[----:B------:R-:W-:Y:S02]  /*1ace0*/  @P2 FFMA.FTZ R60, R5, R137, R8 ;  /* 0x00000089053c2223 */ /* 0x000fe40000010008 */
        /* <DEDUP_REMOVED lines=33> */
[----:B------:R-:W-:Y:S02]  /*1af00*/  @P3 FFMA.FTZ R59, R3, R134, R2 ;  /* 0x00000086033b3223 */ /* 0x000fe40000010002 */
.L_x_1698:
[----:B------:R-:W2:Y:S02]  /*1af10*/  S2R R81, SR_CTAID.Y ;  /* 0x0000000000517919 */ /* 0x000ea40000002600 */
[----:B--2---:R-:W-:Y:S01]  /*1af20*/  SHF.R.S32.HI R65, RZ, 0x1f, R81 ;  /* 0x0000001fff417819 */ /* 0x004fe20000011451 */
[----:B------:R-:W-:Y:S05]  /*1af30*/  @P0 BRA `(.L_x_1734) ;  /* 0x00001c3000000947 */ /* 0x000fea0003800000 */
[----:B------:R-:W2:Y:S01]  /*1af40*/  LDL R66, [R1+0xe4] ;  /* 0x0000e40001427983 */ /* 0x000ea20000100800 */
[----:B------:R-:W-:Y:S01]  /*1af50*/  WARPSYNC 0xffffffff ;  /* 0xffffffff00007948 */ /* 0x000fe20003800000 */
[----:B------:R-:W-:-:S02]  /*1af60*/  F2FP.BF16.PACK_AB R55, R55, R144 ;  /* 0x000000903737723e */ /* 0x000fc400000010ff */
[----:B------:R-:W3:Y:S01]  /*1af70*/  S2R R64, SR_TID.X ;  /* 0x0000000000407919 */ /* 0x000ee20000002100 */
        /* <DEDUP_REMOVED lines=12> */
[----:B---3--:R-:W-:Y:S02]  /*1b040*/  SHF.R.S32.HI R63, RZ, 0x1f, R64 ;  /* 0x0000001fff3f7819 */ /* 0x008fe40000011440 */
[----:B------:R-:W-:Y:S02]  /*1b050*/  F2FP.BF16.PACK_AB R166, R167, R166 ;  /* 0x000000a6a7a6723e */ /* 0x000fe400000010ff */
[CC--:B------:R-:W-:Y:S02]  /*1b060*/  LEA.HI R2, R63.reuse, R64.reuse, RZ, 0x2 ;  /* 0x000000403f027211 */ /* 0x0c0fe400078f10ff */
[----:B------:R-:W-:Y:S02]  /*1b070*/  LEA.HI R58, R63, R64, RZ, 0x5 ;  /* 0x000000403f3a7211 */ /* 0x000fe400078f28ff */
[--C-:B-1----:R-:W-:Y:S02]  /*1b080*/  SHF.R.S32.HI R4, RZ, 0x2, R2.reuse ;  /* 0x00000002ff047819 */ /* 0x102fe40000011402 */
[----:B------:R-:W-:-:S02]  /*1b090*/  SHF.R.S32.HI R0, RZ, 0x1f, R2 ;  /* 0x0000001fff007819 */ /* 0x000fc40000011402 */
[----:B------:R-:W-:Y:S02]  /*1b0a0*/  SHF.R.S32.HI R57, RZ, 0x5, R58 ;  /* 0x00000005ff397819 */ /* 0x000fe4000001143a */
        /* <DEDUP_REMOVED lines=92> */
[----:B------:R-:W-:Y:S01]  /*1b670*/  F2FP.BF16.PACK_AB R15, R15, R126 ;  /* 0x0000007e0f0f723e */ /* 0x000fe200000010ff */
[----:B------:R-:W-:Y:S01]  /*1b680*/  STS [R6+0x480], R46 ;  /* 0x0004802e06007388 */ /* 0x000fe20000000800 */
[----:B------:R-:W-:-:S03]  /*1b690*/  ISETP.NE.U32.AND P0, PT, RZ, c[0x0][0x500], PT ;  /* 0x00014000ff007a0c */ /* 0x000fc60003f05070 */
[----:B------:R1:W-:Y:S01]  /*1b6a0*/  STS [R8+0x400], R5 ;  /* 0x0004000508007388 */ /* 0x0003e20000000800 */
[----:B------:R-:W-:Y:S02]  /*1b6b0*/  ISETP.NE.AND.EX P1, PT, RZ, c[0x0][0x504], PT, P0 ;  /* 0x00014100ff007a0c */ /* 0x000fe40003f25300 */
[----:B------:R-:W-:Y:S01]  /*1b6c0*/  ISETP.NE.U32.AND P0, PT, RZ, c[0x0][0x508], PT ;  /* 0x00014200ff007a0c */ /* 0x000fe20003f05070 */
[----:B------:R-:W-:Y:S03]  /*1b6d0*/  STS [R8], R43 ;  /* 0x0000002b08007388 */ /* 0x000fe60000000800 */
[----:B------:R-:W-:Y:S01]  /*1b6e0*/  ISETP.NE.AND.EX P0, PT, RZ, c[0x0][0x50c], PT, P0 ;  /* 0x00014300ff007a0c */ /* 0x000fe20003f05300 */
        /* <DEDUP_REMOVED lines=61> */
.L_x_1735:
[----:B-1----:R-:W-:Y:S01]  /*1bac0*/  LOP3.LUT R0, R58, 0xffffffe0, RZ, 0xc0, !PT ;  /* 0xffffffe03a007812 */ /* 0x002fe200078ec0ff */
[----:B------:R-:W1:Y:S01]  /*1bad0*/  S2R R80, SR_CTAID.X ;  /* 0x0000000000507919 */ /* 0x000e620000002500 */
[----:B------:R-:W-:Y:S01]  /*1bae0*/  LEA.HI R4, R21, R21, RZ, 0x1 ;  /* 0x0000001515047211 */ /* 0x000fe200078f08ff */
[----:B------:R-:W-:Y:S01]  /*1baf0*/  IMAD R14, R65, c[0x0][0x3e8], RZ ;  /* 0x0000fa00410e7a24 */ /* 0x000fe200078e02ff */
[----:B------:R-:W-:Y:S01]  /*1bb00*/  SHF.R.S32.HI R6, RZ, 0x1f, R57 ;  /* 0x0000001fff067819 */ /* 0x000fe20000011439 */
[----:B------:R-:W-:Y:S01]  /*1bb10*/  IMAD.IADD R0, R64, 0x1, -R0 ;  /* 0x0000000140007824 */ /* 0x000fe200078e0a00 */
[C---:B------:R-:W-:Y:S01]  /*1bb20*/  LOP3.LUT R5, R4.reuse, 0x1ffffffe, RZ, 0xc0, !PT ;  /* 0x1ffffffe04057812 */ /* 0x040fe200078ec0ff */
[----:B------:R-:W-:Y:S01]  /*1bb30*/  IMAD.SHL.U32 R4, R4, 0x20, RZ ;  /* 0x0000002004047824 */ /* 0x000fe200078e00ff */
[----:B------:R-:W-:Y:S01]  /*1bb40*/  LEA.HI R6, R6, R57, RZ, 0x2 ;  /* 0x0000003906067211 */ /* 0x000fe200078f10ff */
[----:B------:R-:W-:Y:S01]  /*1bb50*/  IMAD R14, R81, c[0x0][0x3ec], R14 ;  /* 0x0000fb00510e7a24 */ /* 0x000fe200078e020e */
[----:B------:R-:W-:Y:S01]  /*1bb60*/  SHF.R.S32.HI R7, RZ, 0x1f, R0 ;  /* 0x0000001fff077819 */ /* 0x000fe20000011400 */
[----:B------:R-:W-:Y:S01]  /*1bb70*/  IMAD.IADD R8, R21, 0x1, -R5 ;  /* 0x0000000115087824 */ /* 0x000fe200078e0a05 */
[----:B------:R-:W-:Y:S01]  /*1bb80*/  LOP3.LUT R5, R6, 0xffffffc, RZ, 0xc0, !PT ;  /* 0x0ffffffc06057812 */ /* 0x000fe200078ec0ff */
[----:B-----5:R-:W-:Y:S01]  /*1bb90*/  IMAD R20, R20, c[0x0][0x4e8], RZ ;  /* 0x00013a0014147a24 */ /* 0x020fe200078e02ff */
        /* <DEDUP_REMOVED lines=11> */
[----:B------:R-:W-:Y:S01]  /*1bc50*/  LEA.HI R10, R63, R64, RZ, 0x3 ;  /* 0x000000403f0a7211 */ /* 0x000fe200078f18ff */
[----:B------:R-:W-:Y:S01]  /*1bc60*/  IMAD.WIDE.U32 R4, R81, c[0x0][0x490], R2 ;  /* 0x0001240051047a25 */ /* 0x000fe200078e0002 */
[----:B------:R-:W-:Y:S02]  /*1bc70*/  IADD3 R6, R19, R7, RZ ;  /* 0x0000000713067210 */ /* 0x000fe40007ffe0ff */
[----:B------:R-:W-:Y:S01]  /*1bc80*/  SHF.R.S32.HI R21, RZ, 0x3, R10 ;  /* 0x00000003ff157819 */ /* 0x000fe2000001140a */
[----:B------:R-:W-:Y:S01]  /*1bc90*/  IMAD R7, R2, c[0x0][0x3a4], R0 ;  /* 0x0000e90002077a24 */ /* 0x000fe200078e0200 */
[----:B------:R-:W-:Y:S01]  /*1bca0*/  LOP3.LUT R12, R10, 0xfffffff8, RZ, 0xc0, !PT ;  /* 0xfffffff80a0c7812 */ /* 0x000fe200078ec0ff */
[----:B------:R-:W-:Y:S01]  /*1bcb0*/  IMAD.WIDE.U32 R2, R2, c[0x0][0x3a0], RZ ;  /* 0x0000e80002027a25 */ /* 0x000fe200078e00ff */
[----:B------:R-:W-:-:S02]  /*1bcc0*/  SEL R18, R66, RZ, !P1 ;  /* 0x000000ff42127207 */ /* 0x000fc40004800000 */
[----:B------:R-:W-:Y:S01]  /*1bcd0*/  LEA.HI R23, R63, R64, RZ, 0x6 ;  /* 0x000000403f177211 */ /* 0x000fe200078f30ff */
        /* <DEDUP_REMOVED lines=113> */
.L_x_1737:
[----:B--234-:R-:W-:Y:S05]  /*1c3f0*/  BSYNC B0 ;  /* 0x0000000000007941 */ /* 0x01cfea0003800000 */
.L_x_1736:
        /* <DEDUP_REMOVED lines=16> */
.L_x_1739:
[----:B------:R-:W-:Y:S05]  /*1c500*/  BSYNC B0 ;  /* 0x0000000000007941 */ /* 0x000fea0003800000 */
.L_x_1738:
        /* <DEDUP_REMOVED lines=16> */
.L_x_1741:
[----:B------:R-:W-:Y:S05]  /*1c610*/  BSYNC B0 ;  /* 0x0000000000007941 */ /* 0x000fea0003800000 */
.L_x_1740:
        /* <DEDUP_REMOVED lines=16> */
.L_x_1743:
[----:B------:R-:W-:Y:S05]  /*1c720*/  BSYNC B0 ;  /* 0x0000000000007941 */ /* 0x000fea0003800000 */
.L_x_1742:
        /* <DEDUP_REMOVED lines=16> */
.L_x_1745:
[----:B------:R-:W-:Y:S05]  /*1c830*/  BSYNC B0 ;  /* 0x0000000000007941 */ /* 0x000fea0003800000 */
.L_x_1744:
        /* <DEDUP_REMOVED lines=16> */
.L_x_1747:
[----:B------:R-:W-:Y:S05]  /*1c940*/  BSYNC B0 ;  /* 0x0000000000007941 */ /* 0x000fea0003800000 */
.L_x_1746:
        /* <DEDUP_REMOVED lines=16> */
.L_x_1749:
[----:B------:R-:W-:Y:S05]  /*1ca50*/  BSYNC B0 ;  /* 0x0000000000007941 */ /* 0x000fea0003800000 */
.L_x_1748:
        /* <DEDUP_REMOVED lines=17> */
.L_x_1734:
[----:B------:R-:W2:Y:S01]  /*1cb70*/  LDL R8, [R1+0xe4] ;  /* 0x0000e40001087983 */ /* 0x000ea20000100800 */
[----:B------:R-:W-:Y:S01]  /*1cb80*/  ISETP.NE.U32.AND P1, PT, RZ, c[0x0][0x508], PT ;  /* 0x00014200ff007a0c */ /* 0x000fe20003f25070 */
[----:B-1----:R-:W-:Y:S01]  /*1cb90*/  IMAD.MOV.U32 R4, RZ, RZ, 0x4 ;  /* 0x00000004ff047424 */ /* 0x002fe200078e00ff */
        /* <DEDUP_REMOVED lines=16> */
.L_x_1750:
[----:B-1----:R-:W1:Y:S01]  /*1cca0*/  S2R R10, SR_TID.X ;  /* 0x00000000000a7919 */ /* 0x002e620000002100 */
[----:B------:R-:W-:Y:S01]  /*1ccb0*/  SHF.R.S32.HI R0, RZ, 0x1f, R8 ;  /* 0x0000001fff007819 */ /* 0x000fe20000011408 */
[----:B------:R-:W-:Y:S01]  /*1ccc0*/  BSSY B0, `(.L_x_1751) ;  /* 0x0000026000007945 */ /* 0x000fe20003800000 */
[----:B------:R-:W-:Y:S01]  /*1ccd0*/  SEL R9, R8, RZ, !P0 ;  /* 0x000000ff08097207 */ /* 0x000fe20004000000 */
[----:B------:R-:W2:Y:S01]  /*1cce0*/  S2R R13, SR_CTAID.X ;  /* 0x00000000000d7919 */ /* 0x000ea20000002500 */
[----:B------:R-:W-:-:S02]  /*1ccf0*/  SEL R11, R0, RZ, !P0 ;  /* 0x000000ff000b7207 */ /* 0x000fc40004000000 */
[----:B-1----:R-:W-:-:S13]  /*1cd00*/  ISETP.GE.AND P1, PT, R10, 0x80, PT ;  /* 0x000000800a00780c */ /* 0x002fda0003f26270 */
[----:B------:R-:W-:Y:S05]  /*1cd10*/  @P1 BRA `(.L_x_1752) ;  /* 0x0000020000001947 */ /* 0x000fea0003800000 */
[----:B--2--5:R-:W-:Y:S01]  /*1cd20*/  IMAD R0, R12, c[0x0][0x4e8], RZ ;  /* 0x00013a000c007a24 */ /* 0x024fe200078e02ff */
[----:B------:R-:W-:-:S04]  /*1cd30*/  LEA R8, R13, R10, 0x7 ;  /* 0x0000000a0d087211 */ /* 0x000fc800078e38ff */
        /* <DEDUP_REMOVED lines=30> */
.L_x_1752:
[----:B--2---:R-:W-:Y:S05]  /*1cf20*/  BSYNC B0 ;  /* 0x0000000000007941 */ /* 0x004fea0003800000 */
.L_x_1751:
[----:B-1----:R-:W-:Y:S01]  /*1cf30*/  SHF.R.S32.HI R4, RZ, 0x1f, R10 ;  /* 0x0000001fff047819 */ /* 0x002fe2000001140a */
[----:B------:R-:W-:Y:S01]  /*1cf40*/  IMAD R0, R7, c[0x0][0x3a0], RZ ;  /* 0x0000e80007007a24 */ /* 0x000fe200078e02ff */
[----:B------:R-:W-:Y:S01]  /*1cf50*/  MOV R5, c[0x0][0x4e8] ;  /* 0x00013a0000057a02 */ /* 0x000fe20000000f00 */
[----:B------:R-:W-:Y:S01]  /*1cf60*/  IMAD.WIDE.U32 R2, R6, c[0x0][0x3a0], RZ ;  /* 0x0000e80006027a25 */ /* 0x000fe200078e00ff */
[----:B------:R-:W-:Y:S02]  /*1cf70*/  LEA.HI R4, R4, R10, RZ, 0x3 ;  /* 0x0000000a04047211 */ /* 0x000fe400078f18ff */
[----:B------:R-:W-:Y:S01]  /*1cf80*/  ISETP.NE.AND P0, PT, R5, 0x1, PT ;  /* 0x000000010500780c */ /* 0x000fe20003f05270 */
[----:B------:R-:W-:Y:S01]  /*1cf90*/  IMAD R6, R6, c[0x0][0x3a4], R0 ;  /* 0x0000e90006067a24 */ /* 0x000fe200078e0200 */
[----:B------:R-:W-:-:S04]  /*1cfa0*/  LOP3.LUT R0, R4, 0xfffffff8, RZ, 0xc0, !PT ;  /* 0xfffffff804007812 */ /* 0x000fc800078ec0ff */
[----:B------:R-:W-:Y:S01]  /*1cfb0*/  IADD3 R8, -R0, R10, RZ ;  /* 0x0000000a00087210 */ /* 0x000fe20007ffe1ff */
[----:B------:R-:W-:Y:S01]  /*1cfc0*/  IMAD R0, R65, c[0x0][0x3e8], RZ ;  /* 0x0000fa0041007a24 */ /* 0x000fe200078e02ff */
[----:B------:R-:W-:Y:S02]  /*1cfd0*/  SHF.R.S32.HI R10, RZ, 0x3, R4 ;  /* 0x00000003ff0a7819 */ /* 0x000fe40000011404 */
[----:B------:R-:W-:Y:S01]  /*1cfe0*/  IADD3 R3, R3, R6, RZ ;  /* 0x0000000603037210 */ /* 0x000fe20007ffe0ff */
[C---:B------:R-:W-:Y:S02]  /*1cff0*/  IMAD R0, R81.reuse, c[0x0][0x3ec], R0 ;  /* 0x0000fb0051007a24 */ /* 0x040fe400078e0200 */
[----:B------:R-:W-:Y:S02]  /*1d000*/  IMAD R4, R8, 0x10, R10 ;  /* 0x0000001008047824 */ /* 0x000fe400078e020a */
[----:B------:R-:W-:-:S03]  /*1d010*/  IMAD.WIDE.U32 R2, R81, c[0x0][0x3e8], R2 ;  /* 0x0000fa0051027a25 */ /* 0x000fc600078e0002 */
[----:B------:R-:W-:Y:S01]  /*1d020*/  LEA R4, R13, R4, 0x7 ;  /* 0x000000040d047211 */ /* 0x000fe200078e38ff */
[----:B------:R-:W-:Y:S01]  /*1d030*/  IMAD R6, R11, c[0x0][0x3f0], RZ ;  /* 0x0000fc000b067a24 */ /* 0x000fe200078e02ff */
[----:B------:R-:W-:-:S03]  /*1d040*/  IADD3 R3, R0, R3, RZ ;  /* 0x0000000300037210 */ /* 0x000fc60007ffe0ff */
[----:B------:R-:W-:-:S04]  /*1d050*/  @P0 IMAD.HI.U32 R5, R4, c[0x0][0x4ec], RZ ;  /* 0x00013b0004050a27 */ /* 0x000fc800078e00ff */
[----:B------:R-:W-:Y:S01]  /*1d060*/  IMAD.MOV.U32 R0, RZ, RZ, R4 ;  /* 0x000000ffff007224 */ /* 0x000fe200078e0004 */
[----:B------:R-:W-:Y:S01]  /*1d070*/  @P0 SHF.R.U32.HI R0, RZ, c[0x0][0x4f0], R5 ;  /* 0x00013c00ff000a19 */ /* 0x000fe20000011605 */
[C---:B------:R-:W-:Y:S02]  /*1d080*/  IMAD R7, R9.reuse, c[0x0][0x3f4], R6 ;  /* 0x0000fd0009077a24 */ /* 0x040fe400078e0206 */
[----:B------:R-:W-:Y:S01]  /*1d090*/  IMAD.WIDE.U32 R2, R9, c[0x0][0x3f0], R2 ;  /* 0x0000fc0009027a25 */ /* 0x000fe200078e0002 */
[----:B------:R-:W-:Y:S02]  /*1d0a0*/  IADD3 R5, -R0, RZ, RZ ;  /* 0x000000ff00057210 */ /* 0x000fe40007ffe1ff */
[----:B------:R-:W-:Y:S02]  /*1d0b0*/  SHF.R.S32.HI R6, RZ, 0x1f, R0 ;  /* 0x0000001fff067819 */ /* 0x000fe40000011400 */
[----:B------:R-:W-:Y:S01]  /*1d0c0*/  IADD3 R3, R3, R7, RZ ;  /* 0x0000000703037210 */ /* 0x000fe20007ffe0ff */
[----:B------:R-:W-:-:S02]  /*1d0d0*/  IMAD R5, R5, c[0x0][0x4e8], R4 ;  /* 0x00013a0005057a24 */ /* 0x000fc400078e0204 */
[----:B------:R-:W-:Y:S02]  /*1d0e0*/  IMAD R6, R6, c[0x0][0x3e0], RZ ;  /* 0x0000f80006067a24 */ /* 0x000fe400078e02ff */
[----:B------:R-:W-:Y:S01]  /*1d0f0*/  IMAD.WIDE.U32 R2, R0, c[0x0][0x3e0], R2 ;  /* 0x0000f80000027a25 */ /* 0x000fe200078e0002 */
[----:B------:R-:W-:-:S03]  /*1d100*/  SHF.R.S32.HI R4, RZ, 0x1f, R5 ;  /* 0x0000001fff047819 */ /* 0x000fc60000011405 */
        /* <DEDUP_REMOVED lines=12> */
[----:B------:R1:W2:Y:S02]  /*1d1d0*/  SHFL.IDX PT, R0, R9, RZ, 0x181f ;  /* 0x00181fff09007589 */ /* 0x0002a400000e0000 */
.L_x_1793:
[----:B------:R-:W-:Y:S05]  /*1d1e0*/  BRA.DIV ~URZ, `(.L_x_1754) ;  /* 0x000014127f007947 */ /* 0x000fea000b800000 */
[----:B------:R3:W4:Y:S02]  /*1d1f0*/  SHFL.IDX PT, R2, R11, RZ, 0x181f ;  /* 0x00181fff0b027589 */ /* 0x00072400000e0000 */
.L_x_1794:
[----:B-----5:R-:W-:Y:S01]  /*1d200*/  IMAD R10, R12, c[0x0][0x4e8], RZ ;  /* 0x00013a000c0a7a24 */ /* 0x020fe200078e02ff */
[----:B------:R-:W-:Y:S01]  /*1d210*/  BSSY B0, `(.L_x_1755) ;  /* 0x000000d000007945 */ /* 0x000fe20003800000 */
[----:B--2---:R-:W-:-:S03]  /*1d220*/  MOV R3, R0 ;  /* 0x0000000000037202 */ /* 0x004fc60000000f00 */
[----:B------:R-:W-:-:S13]  /*1d230*/  ISETP.GE.AND P0, PT, R8, R10, PT ;  /* 0x0000000a0800720c */ /* 0x000fda0003f06270 */
[----:B------:R-:W-:Y:S05]  /*1d240*/  @P0 BRA `(.L_x_1756) ;  /* 0x0000009000000947 */ /* 0x000fea0003800000 */
[----:B------:R-:W-:Y:S02]  /*1d250*/  ISETP.GE.AND P0, PT, R7, c[0x0][0x3c8], PT ;  /* 0x0000f20007007a0c */ /* 0x000fe40003f06270 */
[----:B------:R-:W-:-:S11]  /*1d260*/  ISETP.GE.AND P1, PT, R6, c[0x0][0x3c8], PT ;  /* 0x0000f20006007a0c */ /* 0x000fd60003f26270 */
[----:B------:R-:W-:Y:S02]  /*1d270*/  @!P0 SHF.R.S32.HI R0, RZ, 0x1f, R7 ;  /* 0x0000001fff008819 */ /* 0x000fe40000011407 */
[----:B----4-:R-:W-:Y:S02]  /*1d280*/  @!P1 IMAD.WIDE R4, R6, 0x2, R2 ;  /* 0x0000000206049825 */ /* 0x010fe400078e0202 */
[----:B------:R-:W-:-:S03]  /*1d290*/  @!P0 LEA.HI R0, R0, R7, RZ, 0x3 ;  /* 0x0000000700008211 */ /* 0x000fc600078f18ff */
[----:B------:R2:W-:Y:S01]  /*1d2a0*/  @!P1 ST.E.128 [R4.64], RZ ;  /* 0x000000ff04009985 */ /* 0x0005e2000c101d08 */
[----:B------:R-:W-:-:S05]  /*1d2b0*/  @!P0 LOP3.LUT R0, R0, 0xfffffff8, RZ, 0xc0, !PT ;  /* 0xfffffff800008812 */ /* 0x000fca00078ec0ff */
[----:B------:R-:W-:-:S05]  /*1d2c0*/  @!P0 IMAD.WIDE R2, R0, 0x2, R2 ;  /* 0x0000000200028825 */ /* 0x000fca00078e0202 */
[----:B------:R2:W-:Y:S02]  /*1d2d0*/  @!P0 ST.E.128 [R2.64], RZ ;  /* 0x000000ff02008985 */ /* 0x0005e4000c101d08 */
.L_x_1756:
[----:B------:R-:W-:Y:S05]  /*1d2e0*/  BSYNC B0 ;  /* 0x0000000000007941 */ /* 0x000fea0003800000 */
.L_x_1755:
[----:B------:R-:W-:Y:S05]  /*1d2f0*/  BRA.DIV ~URZ, `(.L_x_1757) ;  /* 0x000013827f007947 */ /* 0x000fea000b800000 */
[----:B------:R1:W2:Y:S04]  /*1d300*/  SHFL.IDX PT, R0, R9, 0x1, 0x181f ;  /* 0x00381f0009007f89 */ /* 0x0002a800000e0000 */
[----:B--2-4-:R1:W2:Y:S02]  /*1d310*/  SHFL.IDX PT, R2, R11, 0x1, 0x181f ;  /* 0x00381f000b027f89 */ /* 0x0142a400000e0000 */
.L_x_1795:
[----:B------:R-:W-:Y:S01]  /*1d320*/  IADD3 R3, R8, 0x10, RZ ;  /* 0x0000001008037810 */ /* 0x000fe20007ffe0ff */
[----:B------:R-:W-:Y:S03]  /*1d330*/  BSSY B0, `(.L_x_1758) ;  /* 0x000000d000007945 */ /* 0x000fe60003800000 */
[----:B------:R-:W-:Y:S01]  /*1d340*/  ISETP.GE.AND P0, PT, R3, R10, PT ;  /* 0x0000000a0300720c */ /* 0x000fe20003f06270 */
[----:B------:R-:W-:-:S12]  /*1d350*/  IMAD.MOV.U32 R3, RZ, RZ, R0 ;  /* 0x000000ffff037224 */ /* 0x000fd800078e0000 */
        /* <DEDUP_REMOVED lines=10> */
.L_x_1759:
[----:B------:R-:W-:Y:S05]  /*1d400*/  BSYNC B0 ;  /* 0x0000000000007941 */ /* 0x000fea0003800000 */
.L_x_1758:
[----:B------:R-:W-:Y:S05]  /*1d410*/  BRA.DIV ~URZ, `(.L_x_1760) ;  /* 0x000013527f007947 */ /* 0x000fea000b800000 */
[----:B------:R4:W1:Y:S02]  /*1d420*/  SHFL.IDX PT, R0, R9, 0x2, 0x181f ;  /* 0x00581f0009007f89 */ /* 0x00086400000e0000 */
.L_x_1796:
[----:B------:R-:W-:Y:S05]  /*1d430*/  BRA.DIV ~URZ, `(.L_x_1761) ;  /* 0x000013b27f007947 */ /* 0x000fea000b800000 */
[----:B--2---:R2:W3:Y:S02]  /*1d440*/  SHFL.IDX PT, R2, R11, 0x2, 0x181f ;  /* 0x00581f000b027f89 */ /* 0x0044e400000e0000 */
.L_x_1797:
        /* <DEDUP_REMOVED lines=8> */
[----:B---3--:R-:W-:Y:S02]  /*1d4d0*/  @!P1 IMAD.WIDE R4, R6, 0x2, R2 ;  /* 0x0000000206049825 */ /* 0x008fe400078e0202 */
[----:B------:R-:W-:-:S03]  /*1d4e0*/  @!P0 LEA.HI R0, R0, R7, RZ, 0x3 ;  /* 0x0000000700008211 */ /* 0x000fc600078f18ff */
[----:B------:R1:W-:Y:S01]  /*1d4f0*/  @!P1 ST.E.128 [R4.64], RZ ;  /* 0x000000ff04009985 */ /* 0x0003e2000c101d08 */
[----:B------:R-:W-:-:S05]  /*1d500*/  @!P0 LOP3.LUT R0, R0, 0xfffffff8, RZ, 0xc0, !PT ;  /* 0xfffffff800008812 */ /* 0x000fca00078ec0ff */
[----:B------:R-:W-:-:S05]  /*1d510*/  @!P0 IMAD.WIDE R2, R0, 0x2, R2 ;  /* 0x0000000200028825 */ /* 0x000fca00078e0202 */
[----:B------:R1:W-:Y:S02]  /*1d520*/  @!P0 ST.E.128 [R2.64], RZ ;  /* 0x000000ff02008985 */ /* 0x0003e4000c101d08 */
.L_x_1763:
[----:B------:R-:W-:Y:S05]  /*1d530*/  BSYNC B0 ;  /* 0x0000000000007941 */ /* 0x000fea0003800000 */
.L_x_1762:
[----:B------:R-:W-:Y:S05]  /*1d540*/  BRA.DIV ~URZ, `(.L_x_1764) ;  /* 0x000013227f007947 */ /* 0x000fea000b800000 */
[----:B------:R1:W2:Y:S04]  /*1d550*/  SHFL.IDX PT, R0, R9, 0x3, 0x181f ;  /* 0x00781f0009007f89 */ /* 0x0002a800000e0000 */
[----:B-1-3--:R1:W3:Y:S02]  /*1d560*/  SHFL.IDX PT, R2, R11, 0x3, 0x181f ;  /* 0x00781f000b027f89 */ /* 0x00a2e400000e0000 */
.L_x_1798:
        /* <DEDUP_REMOVED lines=14> */
.L_x_1766:
[----:B------:R-:W-:Y:S05]  /*1d650*/  BSYNC B0 ;  /* 0x0000000000007941 */ /* 0x000fea0003800000 */
.L_x_1765:
[----:B------:R-:W-:Y:S05]  /*1d660*/  BRA.DIV ~URZ, `(.L_x_1767) ;  /* 0x000012f27f007947 */ /* 0x000fea000b800000 */
[----:B------:R1:W2:Y:S02]  /*1d670*/  SHFL.IDX PT, R0, R9, 0x4, 0x181f ;  /* 0x00981f0009007f89 */ /* 0x0002a400000e0000 */
.L_x_1799:
[----:B------:R-:W-:Y:S05]  /*1d680*/  BRA.DIV ~URZ, `(.L_x_1768) ;  /* 0x000013527f007947 */ /* 0x000fea000b800000 */
[----:B--23--:R2:W3:Y:S02]  /*1d690*/  SHFL.IDX PT, R2, R11, 0x4, 0x181f ;  /* 0x00981f000b027f89 */ /* 0x00c4e400000e0000 */
.L_x_1800:
        /* <DEDUP_REMOVED lines=14> */
.L_x_1770:
[----:B------:R-:W-:Y:S05]  /*1d780*/  BSYNC B0 ;  /* 0x0000000000007941 */ /* 0x000fea0003800000 */
.L_x_1769:
[----:B------:R-:W-:Y:S05]  /*1d790*/  BRA.DIV ~URZ, `(.L_x_1771) ;  /* 0x000012c27f007947 */ /* 0x000fea000b800000 */
[----:B------:R1:W2:Y:S04]  /*1d7a0*/  SHFL.IDX PT, R0, R9, 0x5, 0x181f ;  /* 0x00b81f0009007f89 */ /* 0x0002a800000e0000 */
[----:B---3--:R1:W3:Y:S02]  /*1d7b0*/  SHFL.IDX PT, R2, R11, 0x5, 0x181f ;  /* 0x00b81f000b027f89 */ /* 0x0082e400000e0000 */
.L_x_1801:
        /* <DEDUP_REMOVED lines=14> */
.L_x_1773:
[----:B------:R-:W-:Y:S05]  /*1d8a0*/  BSYNC B0 ;  /* 0x0000000000007941 */ /* 0x000fea0003800000 */
.L_x_1772:
[----:B------:R-:W-:Y:S05]  /*1d8b0*/  BRA.DIV ~URZ, `(.L_x_1774) ;  /* 0x000012927f007947 */ /* 0x000fea000b800000 */
[----:B------:R1:W2:Y:S02]  /*1d8c0*/  SHFL.IDX PT, R0, R9, 0x6, 0x181f ;  /* 0x00d81f0009007f89 */ /* 0x0002a400000e0000 */
.L_x_1802:
[----:B------:R-:W-:Y:S05]  /*1d8d0*/  BRA.DIV ~URZ, `(.L_x_1775) ;  /* 0x000012f27f007947 */ /* 0x000fea000b800000 */
[----:B--23--:R2:W3:Y:S02]  /*1d8e0*/  SHFL.IDX PT, R2, R11, 0x6, 0x181f ;  /* 0x00d81f000b027f89 */ /* 0x00c4e400000e0000 */
.L_x_1803:
        /* <DEDUP_REMOVED lines=14> */
.L_x_1777:
[----:B------:R-:W-:Y:S05]  /*1d9d0*/  BSYNC B0 ;  /* 0x0000000000007941 */ /* 0x000fea0003800000 */
.L_x_1776:
[----:B------:R-:W-:Y:S05]  /*1d9e0*/  BRA.DIV ~URZ, `(.L_x_1778) ;  /* 0x000012627f007947 */ /* 0x000fea000b800000 */
[----:B------:R1:W2:Y:S04]  /*1d9f0*/  SHFL.IDX PT, R0, R9, 0x7, 0x181f ;  /* 0x00f81f0009007f89 */ /* 0x0002a800000e0000 */
[----:B---3--:R1:W3:Y:S02]  /*1da00*/  SHFL.IDX PT, R2, R11, 0x7, 0x181f ;  /* 0x00f81f000b027f89 */ /* 0x0082e400000e0000 */
.L_x_1804:
[----:B------:R-:W-:-:S04]  /*1da10*/  IADD3 R3, R8, 0x70, RZ ;  /* 0x0000007008037810 */ /* 0x000fc80007ffe0ff */
[----:B------:R-:W-:Y:S01]  /*1da20*/  ISETP.GE.AND P0, PT, R3, R10, PT ;  /* 0x0000000a0300720c */ /* 0x000fe20003f06270 */
[----:B--2---:R-:W-:-:S12]  /*1da30*/  IMAD.MOV.U32 R3, RZ, RZ, R0 ;  /* 0x000000ffff037224 */ /* 0x004fd800078e0000 */
[----:B------:R-:W-:Y:S05]  /*1da40*/  @P0 EXIT ;  /* 0x000000000000094d */ /* 0x000fea0003800000 */
[----:B------:R-:W-:-:S13]  /*1da50*/  ISETP.GE.AND P0, PT, R6, c[0x0][0x3c8], PT ;  /* 0x0000f20006007a0c */ /* 0x000fda0003f06270 */
[----:B---3--:R-:W-:-:S05]  /*1da60*/  @!P0 IMAD.WIDE R4, R6, 0x2, R2 ;  /* 0x0000000206048825 */ /* 0x008fca00078e0202 */
        /* <DEDUP_REMOVED lines=9> */
.L_x_1699:
[----:B------:R-:W-:Y:S01]  /*1db00*/  IMAD.MOV.U32 R110, RZ, RZ, R15 ;  /* 0x000000ffff6e7224 */ /* 0x000fe200078e000f */
[----:B------:R-:W-:Y:S01]  /*1db10*/  MOV R131, 0x181f ;  /* 0x0000181f00837802 */ /* 0x000fe20000000f00 */
[----:B-1----:R-:W-:Y:S01]  /*1db20*/  IMAD.MOV.U32 R3, RZ, RZ, RZ ;  /* 0x000000ffff037224 */ /* 0x002fe200078e00ff */
[----:B------:R-:W-:Y:S02]  /*1db30*/  MOV R130, 0xffffffff ;  /* 0xffffffff00827802 */ /* 0x000fe40000000f00 */
[----:B------:R-:W-:Y:S02]  /*1db40*/  MOV R2, 0x1db60 ;  /* 0x0001db6000027802 */ /* 0x000fe40000000f00 */
[----:B------:R-:W-:Y:S05]  /*1db50*/  CALL.REL.NOINC `($__internal_7_$__cuda_sm70_shflsync_idx_p) ;  /* 0x0000d25000007944 */ /* 0x000fea0003c00000 */
[----:B------:R-:W-:Y:S01]  /*1db60*/  MOV R7, R115 ;  /* 0x0000007300077202 */ /* 0x000fe20000000f00 */
[----:B------:R-:W-:Y:S05]  /*1db70*/  BRA `(.L_x_1779) ;  /* 0xfffeb21000007947 */ /* 0x000fea000383ffff */
.L_x_1700:
[----:B------:R-:W-:Y:S01]  /*1db80*/  IMAD.MOV.U32 R110, RZ, RZ, R14 ;  /* 0x000000ffff6e7224 */ /* 0x000fe200078e000e */
[----:B------:R-:W-:Y:S01]  /*1db90*/  MOV R131, 0x181f ;  /* 0x0000181f00837802 */ /* 0x000fe20000000f00 */
[----:B-1----:R-:W-:Y:S01]  /*1dba0*/  IMAD.MOV.U32 R3, RZ, RZ, RZ ;  /* 0x000000ffff037224 */ /* 0x002fe200078e00ff */
[----:B------:R-:W-:-:S02]  /*1dbb0*/  MOV R130, 0xffffffff ;  /* 0xffffffff00827802 */ /* 0x000fc40000000f00 */
[----:B------:R-:W-:Y:S02]  /*1dbc0*/  MOV R2, 0x1dbe0 ;  /* 0x0001dbe000027802 */ /* 0x000fe40000000f00 */
[----:B--23--:R-:W-:Y:S05]  /*1dbd0*/  CALL.REL.NOINC `($__internal_7_$__cuda_sm70_shflsync_idx_p) ;  /* 0x0000d1d000007944 */ /* 0x00cfea0003c00000 */
[----:B------:R-:W-:Y:S01]  /*1dbe0*/  MOV R0, R115 ;  /* 0x0000007300007202 */ /* 0x000fe20000000f00 */
[----:B------:R-:W-:Y:S05]  /*1dbf0*/  BRA `(.L_x_1780) ;  /* 0xfffeb1b000007947 */ /* 0x000fea000383ffff */
.L_x_1703:
[----:B------:R-:W-:Y:S01]  /*1dc00*/  IMAD.MOV.U32 R110, RZ, RZ, R15 ;  /* 0x000000ffff6e7224 */ /* 0x000fe200078e000f */
[----:B------:R-:W-:Y:S01]  /*1dc10*/  MOV R131, 0x181f ;  /* 0x0000181f00837802 */ /* 0x000fe20000000f00 */
[----:B---3--:R-:W-:Y:S01]  /*1dc20*/  IMAD.MOV.U32 R3, RZ, RZ, 0x1 ;  /* 0x00000001ff037424 */ /* 0x008fe200078e00ff */
[----:B------:R-:W-:Y:S02]  /*1dc30*/  MOV R130, 0xffffffff ;  /* 0xffffffff00827802 */ /* 0x000fe40000000f00 */
[----:B------:R-:W-:Y:S02]  /*1dc40*/  MOV R2, 0x1dc60 ;  /* 0x0001dc6000027802 */ /* 0x000fe40000000f00 */
[----:B-12-4-:R-:W-:Y:S05]  /*1dc50*/  CALL.REL.NOINC `($__internal_7_$__cuda_sm70_shflsync_idx_p) ;  /* 0x0000d15000007944 */ /* 0x016fea0003c00000 */
[----:B------:R-:W-:Y:S01]  /*1dc60*/  IMAD.MOV.U32 R7, RZ, RZ, R115 ;  /* 0x000000ffff077224 */ /* 0x000fe200078e0073 */
[----:B------:R-:W-:Y:S01]  /*1dc70*/  MOV R110, R14 ;  /* 0x0000000e006e7202 */ /* 0x000fe20000000f00 */
[----:B------:R-:W-:Y:S01]  /*1dc80*/  IMAD.MOV.U32 R3, RZ, RZ, 0x1 ;  /* 0x00000001ff037424 */ /* 0x000fe200078e00ff */
[----:B------:R-:W-:Y:S01]  /*1dc90*/  MOV R131, 0x181f ;  /* 0x0000181f00837802 */ /* 0x000fe20000000f00 */
[----:B------:R-:W-:Y:S01]  /*1dca0*/  IMAD.MOV.U32 R130, RZ, RZ, -0x1 ;  /* 0xffffffffff827424 */ /* 0x000fe200078e00ff */
[----:B------:R-:W-:-:S02]  /*1dcb0*/  MOV R2, 0x1dcd0 ;  /* 0x0001dcd000027802 */ /* 0x000fc40000000f00 */
[----:B------:R-:W-:Y:S05]  /*1dcc0*/  CALL.REL.NOINC `($__internal_7_$__cuda_sm70_shflsync_idx_p) ;  /* 0x0000d0e000007944 */ /* 0x000fea0003c00000 */
[----:B------:R-:W-:Y:S01]  /*1dcd0*/  MOV R0, R115 ;  /* 0x0000007300007202 */ /* 0x000fe20000000f00 */
[----:B------:R-:W-:Y:S05]  /*1dce0*/  BRA `(.L_x_1781) ;  /* 0xfffeb23000007947 */ /* 0x000fea000383ffff */
.L_x_1706:
[----:B------:R-:W-:Y:S01]  /*1dcf0*/  IMAD.MOV.U32 R110, RZ, RZ, R15 ;  /* 0x000000ffff6e7224 */ /* 0x000fe200078e000f */
[----:B------:R-:W-:Y:S01]  /*1dd00*/  MOV R131, 0x181f ;  /* 0x0000181f00837802 */ /* 0x000fe20000000f00 */
[----:B-1----:R-:W-:Y:S01]  /*1dd10*/  IMAD.MOV.U32 R3, RZ, RZ, 0x2 ;  /* 0x00000002ff037424 */ /* 0x002fe200078e00ff */
[----:B------:R-:W-:-:S02]  /*1dd20*/  MOV R130, 0xffffffff ;  /* 0xffffffff00827802 */ /* 0x000fc40000000f00 */
[----:B------:R-:W-:Y:S02]  /*1dd30*/  MOV R2, 0x1dd50 ;  /* 0x0001dd5000027802 */ /* 0x000fe40000000f00 */
[----:B--234-:R-:W-:Y:S05]  /*1dd40*/  CALL.REL.NOINC `($__internal_7_$__cuda_sm70_shflsync_idx_p) ;  /* 0x0000d06000007944 */ /* 0x01cfea0003c00000 */
[----:B------:R-:W-:Y:S01]  /*1dd50*/  MOV R7, R115 ;  /* 0x0000007300077202 */ /* 0x000fe20000000f00 */
[----:B------:R-:W-:Y:S05]  /*1dd60*/  BRA `(.L_x_1782) ;  /* 0xfffeb2f000007947 */ /* 0x000fea000383ffff */
.L_x_1707:
[----:B------:R-:W-:Y:S01]  /*1dd70*/  IMAD.MOV.U32 R110, RZ, RZ, R14 ;  /* 0x000000ffff6e7224 */ /* 0x000fe200078e000e */
[----:B------:R-:W-:Y:S01]  /*1dd80*/  MOV R131, 0x181f ;  /* 0x0000181f00837802 */ /* 0x000fe20000000f00 */
[----:B------:R-:W-:Y:S01]  /*1dd90*/  IMAD.MOV.U32 R3, RZ, RZ, 0x2 ;  /* 0x00000002ff037424 */ /* 0x000fe200078e00ff */
[----:B------:R-:W-:Y:S02]  /*1dda0*/  MOV R130, 0xffffffff ;  /* 0xffffffff00827802 */ /* 0x000fe40000000f00 */
[----:B------:R-:W-:Y:S02]  /*1ddb0*/  MOV R2, 0x1ddd0 ;  /* 0x0001ddd000027802 */ /* 0x000fe40000000f00 */
[----:B-1234-:R-:W-:Y:S05]  /*1ddc0*/  CALL.REL.NOINC `($__internal_7_$__cuda_sm70_shflsync_idx_p) ;  /* 0x0000cfe000007944 */ /* 0x01efea0003c00000 */
[----:B------:R-:W-:Y:S01]  /*1ddd0*/  MOV R0, R115 ;  /* 0x0000007300007202 */ /* 0x000fe20000000f00 */
[----:B------:R-:W-:Y:S05]  /*1dde0*/  BRA `(.L_x_1783) ;  /* 0xfffeb29000007947 */ /* 0x000fea000383ffff */
.L_x_1710:
[----:B------:R-:W-:Y:S01]  /*1ddf0*/  IMAD.MOV.U32 R110, RZ, RZ, R15 ;  /* 0x000000ffff6e7224 */ /* 0x000fe200078e000f */
[----:B------:R-:W-:Y:S01]  /*1de00*/  MOV R131, 0x181f ;  /* 0x0000181f00837802 */ /* 0x000fe20000000f00 */
[----:B-1----:R-:W-:Y:S01]  /*1de10*/  IMAD.MOV.U32 R3, RZ, RZ, 0x3 ;  /* 0x00000003ff037424 */ /* 0x002fe200078e00ff */
[----:B------:R-:W-:-:S02]  /*1de20*/  MOV R130, 0xffffffff ;  /* 0xffffffff00827802 */ /* 0x000fc40000000f00 */
[----:B------:R-:W-:Y:S02]  /*1de30*/  MOV R2, 0x1de50 ;  /* 0x0001de5000027802 */ /* 0x000fe40000000f00 */
[----:B--234-:R-:W-:Y:S05]  /*1de40*/  CALL.REL.NOINC `($__internal_7_$__cuda_sm70_shflsync_idx_p) ;  /* 0x0000cf6000007944 */ /* 0x01cfea0003c00000 */
[----:B------:R-:W-:Y:S01]  /*1de50*/  IMAD.MOV.U32 R7, RZ, RZ, R115 ;  /* 0x000000ffff077224 */ /* 0x000fe200078e0073 */
[----:B------:R-:W-:Y:S01]  /*1de60*/  MOV R110, R14 ;  /* 0x0000000e006e7202 */ /* 0x000fe20000000f00 */
[----:B------:R-:W-:Y:S01]  /*1de70*/  IMAD.MOV.U32 R3, RZ, RZ, 0x3 ;  /* 0x00000003ff037424 */ /* 0x000fe200078e00ff */
[----:B------:R-:W-:Y:S01]  /*1de80*/  MOV R131, 0x181f ;  /* 0x0000181f00837802 */ /* 0x000fe20000000f00 */
[----:B------:R-:W-:Y:S01]  /*1de90*/  IMAD.MOV.U32 R130, RZ, RZ, -0x1 ;  /* 0xffffffffff827424 */ /* 0x000fe200078e00ff */
[----:B------:R-:W-:Y:S02]  /*1dea0*/  MOV R2, 0x1dec0 ;  /* 0x0001dec000027802 */ /* 0x000fe40000000f00 */
[----:B------:R-:W-:Y:S05]  /*1deb0*/  CALL.REL.NOINC `($__internal_7_$__cuda_sm70_shflsync_idx_p) ;  /* 0x0000cef000007944 */ /* 0x000fea0003c00000 */
[----:B------:R-:W-:Y:S01]  /*1dec0*/  MOV R0, R115 ;  /* 0x0000007300007202 */ /* 0x000fe20000000f00 */
[----:B------:R-:W-:Y:S05]  /*1ded0*/  BRA `(.L_x_1784) ;  /* 0xfffeb2f000007947 */ /* 0x000fea000383ffff */
.L_x_1713:
[----:B------:R-:W-:Y:S01]  /*1dee0*/  IMAD.MOV.U32 R110, RZ, RZ, R15 ;  /* 0x000000ffff6e7224 */ /* 0x000fe200078e000f */
[----:B------:R-:W-:Y:S01]  /*1def0*/  MOV R131, 0x181f ;  /* 0x0000181f00837802 */ /* 0x000fe20000000f00 */
[----:B--2---:R-:W-:Y:S01]  /*1df00*/  IMAD.MOV.U32 R3, RZ, RZ, 0x4 ;  /* 0x00000004ff037424 */ /* 0x004fe200078e00ff */
[----:B------:R-:W-:Y:S02]  /*1df10*/  MOV R130, 0xffffffff ;  /* 0xffffffff00827802 */ /* 0x000fe40000000f00 */
[----:B------:R-:W-:-:S02]  /*1df20*/  MOV R2, 0x1df40 ;  /* 0x0001df4000027802 */ /* 0x000fc40000000f00 */
[----:B-1-34-:R-:W-:Y:S05]  /*1df30*/  CALL.REL.NOINC `($__internal_7_$__cuda_sm70_shflsync_idx_p) ;  /* 0x0000ce7000007944 */ /* 0x01afea0003c00000 */
[----:B------:R-:W-:Y:S01]  /*1df40*/  MOV R7, R115 ;  /* 0x0000007300077202 */ /* 0x000fe20000000f00 */
[----:B------:R-:W-:Y:S05]  /*1df50*/  BRA `(.L_x_1785) ;  /* 0xfffeb3b000007947 */ /* 0x000fea000383ffff */
.L_x_1714:
[----:B------:R-:W-:Y:S01]  /*1df60*/  IMAD.MOV.U32 R110, RZ, RZ, R14 ;  /* 0x000000ffff6e7224 */ /* 0x000fe200078e000e */
[----:B------:R-:W-:Y:S01]  /*1df70*/  MOV R131, 0x181f ;  /* 0x0000181f00837802 */ /* 0x000fe20000000f00 */
[----:B------:R-:W-:Y:S01]  /*1df80*/  IMAD.MOV.U32 R3, RZ, RZ, 0x4 ;  /* 0x00000004ff037424 */ /* 0x000fe200078e00ff */
[----:B------:R-:W-:-:S02]  /*1df90*/  MOV R130, 0xffffffff ;  /* 0xffffffff00827802 */ /* 0x000fc40000000f00 */
[----:B------:R-:W-:Y:S02]  /*1dfa0*/  MOV R2, 0x1dfc0 ;  /* 0x0001dfc000027802 */ /* 0x000fe40000000f00 */
[----:B-1234-:R-:W-:Y:S05]  /*1dfb0*/  CALL.REL.NOINC `($__internal_7_$__cuda_sm70_shflsync_idx_p) ;  /* 0x0000cdf000007944 */ /* 0x01efea0003c00000 */
[----:B------:R-:W-:Y:S01]  /*1dfc0*/  MOV R0, R115 ;  /* 0x0000007300007202 */ /* 0x000fe20000000f00 */
[----:B------:R-:W-:Y:S05]  /*1dfd0*/  BRA `(.L_x_1786) ;  /* 0xfffeb35000007947 */ /* 0x000fea000383ffff */
.L_x_1717:
[----:B------:R-:W-:Y:S01]  /*1dfe0*/  IMAD.MOV.U32 R110, RZ, RZ, R15 ;  /* 0x000000ffff6e7224 */ /* 0x000fe200078e000f */
[----:B------:R-:W-:Y:S01]  /*1dff0*/  MOV R131, 0x181f ;  /* 0x0000181f00837802 */ /* 0x000fe20000000f00 */
[----:B-1----:R-:W-:Y:S01]  /*1e000*/  IMAD.MOV.U32 R3, RZ, RZ, 0x5 ;  /* 0x00000005ff037424 */ /* 0x002fe200078e00ff */
[----:B------:R-:W-:Y:S02]  /*1e010*/  MOV R130, 0xffffffff ;  /* 0xffffffff00827802 */ /* 0x000fe40000000f00 */
[----:B------:R-:W-:Y:S02]  /*1e020*/  MOV R2, 0x1e040 ;  /* 0x0001e04000027802 */ /* 0x000fe40000000f00 */
[----:B--234-:R-:W-:Y:S05]  /*1e030*/  CALL.REL.NOINC `($__internal_7_$__cuda_sm70_shflsync_idx_p) ;  /* 0x0000cd7000007944 */ /* 0x01cfea0003c00000 */
        /* <DEDUP_REMOVED lines=9> */
.L_x_1720:
[----:B------:R-:W-:Y:S01]  /*1e0d0*/  IMAD.MOV.U32 R110, RZ, RZ, R15 ;  /* 0x000000ffff6e7224 */ /* 0x000fe200078e000f */
[----:B------:R-:W-:Y:S01]  /*1e0e0*/  MOV R131, 0x181f ;  /* 0x0000181f00837802 */ /* 0x000fe20000000f00 */
[----:B--2---:R-:W-:Y:S01]  /*1e0f0*/  IMAD.MOV.U32 R3, RZ, RZ, 0x6 ;  /* 0x00000006ff037424 */ /* 0x004fe200078e00ff */
[----:B------:R-:W-:-:S02]  /*1e100*/  MOV R130, 0xffffffff ;  /* 0xffffffff00827802 */ /* 0x000fc40000000f00 */
[----:B------:R-:W-:Y:S02]  /*1e110*/  MOV R2, 0x1e130 ;  /* 0x0001e13000027802 */ /* 0x000fe40000000f00 */
[----:B-1-34-:R-:W-:Y:S05]  /*1e120*/  CALL.REL.NOINC `($__internal_7_$__cuda_sm70_shflsync_idx_p) ;  /* 0x0000cc8000007944 */ /* 0x01afea0003c00000 */
[----:B------:R-:W-:Y:S01]  /*1e130*/  MOV R7, R115 ;  /* 0x0000007300077202 */ /* 0x000fe20000000f00 */
[----:B------:R-:W-:Y:S05]  /*1e140*/  BRA `(.L_x_1788) ;  /* 0xfffeb47000007947 */ /* 0x000fea000383ffff */
.L_x_1721:
        /* <DEDUP_REMOVED lines=8> */
.L_x_1724:
[----:B------:R-:W-:Y:S01]  /*1e1d0*/  IMAD.MOV.U32 R110, RZ, RZ, R15 ;  /* 0x000000ffff6e7224 */ /* 0x000fe200078e000f */
[----:B------:R-:W-:Y:S01]  /*1e1e0*/  MOV R131, 0x181f ;  /* 0x0000181f00837802 */ /* 0x000fe20000000f00 */
[----:B--2---:R-:W-:Y:S01]  /*1e1f0*/  IMAD.MOV.U32 R3, RZ, RZ, 0x7 ;  /* 0x00000007ff037424 */ /* 0x004fe200078e00ff */
[----:B------:R-:W-:-:S02]  /*1e200*/  MOV R130, 0xffffffff ;  /* 0xffffffff00827802 */ /* 0x000fc40000000f00 */
[----:B------:R-:W-:Y:S02]  /*1e210*/  MOV R2, 0x1e230 ;  /* 0x0001e23000027802 */ /* 0x000fe40000000f00 */
[----:B-1-34-:R-:W-:Y:S05]  /*1e220*/  CALL.REL.NOINC `($__internal_7_$__cuda_sm70_shflsync_idx_p) ;  /* 0x0000cb8000007944 */ /* 0x01afea0003c00000 */
        /* <DEDUP_REMOVED lines=9> */
.L_x_1732:
[----:B-123--:R1:W5:Y:S01]  /*1e2c0*/  LDL R0, [R1+0x9c] ;  /* 0x00009c0001007983 */ /* 0x00e3620000100800 */
[----:B------:R-:W-:Y:S02]  /*1e2d0*/  MOV R3, 0x2 ;  /* 0x0000000200037802 */ /* 0x000fe40000000f00 */
[----:B------:R-:W-:Y:S02]  /*1e2e0*/  MOV R2, 0x1e300 ;  /* 0x0001e30000027802 */ /* 0x000fe40000000f00 */
[----:B-1---5:R-:W-:Y:S05]  /*1e2f0*/  CALL.REL.NOINC `($__internal_6_$__cuda_sm70_shflsync_bfly_p) ;  /* 0x0000ca7000007944 */ /* 0x022fea0003c00000 */
[----:B------:R-:W-:Y:S01]  /*1e300*/  MOV R4, R7 ;  /* 0x0000000700047202 */ /* 0x000fe20000000f00 */
[----:B------:R-:W-:Y:S05]  /*1e310*/  BRA `(.L_x_1791) ;  /* 0xffffc07000007947 */ /* 0x000fea000383ffff */
.L_x_1733:
[----:B------:R-:W-:Y:S01]  /*1e320*/  IMAD.MOV.U32 R0, RZ, RZ, R4 ;  /* 0x000000ffff007224 */ /* 0x000fe200078e0004 */
[----:B------:R-:W-:-:S02]  /*1e330*/  MOV R3, 0x1 ;  /* 0x0000000100037802 */ /* 0x000fc40000000f00 */
[----:B------:R-:W-:Y:S02]  /*1e340*/  MOV R2, 0x1e360 ;  /* 0x0001e36000027802 */ /* 0x000fe40000000f00 */
[----:B-----5:R-:W-:Y:S05]  /*1e350*/  CALL.REL.NOINC `($__internal_6_$__cuda_sm70_shflsync_bfly_p) ;  /* 0x0000ca1000007944 */ /* 0x020fea0003c00000 */
[----:B------:R1:W5:Y:S01]  /*1e360*/  LDL R0, [R1+0x98] ;  /* 0x0000980001007983 */ /* 0x0003620000100800 */
[----:B------:R-:W-:Y:S01]  /*1e370*/  FADD.FTZ R4, R4, R7 ;  /* 0x0000000704047221 */ /* 0x000fe20000010000 */
[----:B------:R-:W-:Y:S02]  /*1e380*/  MOV R3, 0x2 ;  /* 0x0000000200037802 */ /* 0x000fe40000000f00 */
[----:B------:R-:W-:Y:S02]  /*1e390*/  MOV R2, 0x1e3b0 ;  /* 0x0001e3b000027802 */ /* 0x000fe40000000f00 */
[----:B-1---5:R-:W-:Y:S05]  /*1e3a0*/  CALL.REL.NOINC `($__internal_6_$__cuda_sm70_shflsync_bfly_p) ;  /* 0x0000c9c000007944 */ /* 0x022fea0003c00000 */
[----:B------:R-:W2:Y:S01]  /*1e3b0*/  LDL.LU R0, [R1+0x98] ;  /* 0x0000980001007983 */ /* 0x000ea20000300800 */
[----:B------:R-:W-:Y:S02]  /*1e3c0*/  MOV R3, 0x1 ;  /* 0x0000000100037802 */ /* 0x000fe40000000f00 */
[----:B------:R-:W-:Y:S01]  /*1e3d0*/  MOV R2, 0x1e410 ;  /* 0x0001e41000027802 */ /* 0x000fe20000000f00 */
[----:B--2---:R-:W-:-:S05]  /*1e3e0*/  FADD.FTZ R5, R0, R7 ;  /* 0x0000000700057221 */ /* 0x004fca0000010000 */
[----:B------:R-:W-:Y:S02]  /*1e3f0*/  MOV R0, R5 ;  /* 0x0000000500007202 */ /* 0x000fe40000000f00 */
[----:B------:R-:W-:Y:S05]  /*1e400*/  CALL.REL.NOINC `($__internal_6_$__cuda_sm70_shflsync_bfly_p) ;  /* 0x0000c96000007944 */ /* 0x000fea0003c00000 */
        /* <DEDUP_REMOVED lines=22> */
[----:B------:R-:W-:Y:S05]  /*1e570*/  BRA `(.L_x_1792) ;  /* 0xffffbf4000007947 */ /* 0x000fea000383ffff */
.L_x_1753:
[----:B------:R-:W-:Y:S01]  /*1e580*/  IMAD.MOV.U32 R110, RZ, RZ, R9 ;  /* 0x000000ffff6e7224 */ /* 0x000fe200078e0009 */
[----:B------:R-:W-:Y:S01]  /*1e590*/  MOV R131, 0x181f ;  /* 0x0000181f00837802 */ /* 0x000fe20000000f00 */
[----:B------:R-:W-:Y:S01]  /*1e5a0*/  IMAD.MOV.U32 R3, RZ, RZ, RZ ;  /* 0x000000ffff037224 */ /* 0x000fe200078e00ff */
[----:B------:R-:W-:Y:S02]  /*1e5b0*/  MOV R130, 0xffffffff ;  /* 0xffffffff00827802 */ /* 0x000fe40000000f00 */
[----:B------:R-:W-:Y:S02]  /*1e5c0*/  MOV R2, 0x1e5e0 ;  /* 0x0001e5e000027802 */ /* 0x000fe40000000f00 */
[----:B-----5:R-:W-:Y:S05]  /*1e5d0*/  CALL.REL.NOINC `($__internal_7_$__cuda_sm70_shflsync_idx_p) ;  /* 0x0000c7d000007944 */ /* 0x020fea0003c00000 */
[----:B------:R-:W-:Y:S01]  /*1e5e0*/  MOV R0, R115 ;  /* 0x0000007300007202 */ /* 0x000fe20000000f00 */
[----:B------:R-:W-:Y:S05]  /*1e5f0*/  BRA `(.L_x_1793) ;  /* 0xffffebe000007947 */ /* 0x000fea000383ffff */
.L_x_1754:
[----:B------:R-:W-:Y:S01]  /*1e600*/  IMAD.MOV.U32 R110, RZ, RZ, R11 ;  /* 0x000000ffff6e7224 */ /* 0x000fe200078e000b */
[----:B------:R-:W-:Y:S01]  /*1e610*/  MOV R131, 0x181f ;  /* 0x0000181f00837802 */ /* 0x000fe20000000f00 */
[----:B------:R-:W-:Y:S01]  /*1e620*/  IMAD.MOV.U32 R3, RZ, RZ, RZ ;  /* 0x000000ffff037224 */ /* 0x000fe200078e00ff */
[----:B------:R-:W-:Y:S02]  /*1e630*/  MOV R130, 0xffffffff ;  /* 0xffffffff00827802 */ /* 0x000fe40000000f00 */
[----:B------:R-:W-:-:S02]  /*1e640*/  MOV R2, 0x1e660 ;  /* 0x0001e66000027802 */ /* 0x000fc40000000f00 */
[----:B-12--5:R-:W-:Y:S05]  /*1e650*/  CALL.REL.NOINC `($__internal_7_$__cuda_sm70_shflsync_idx_p) ;  /* 0x0000c75000007944 */ /* 0x026fea0003c00000 */
[----:B------:R-:W-:Y:S01]  /*1e660*/  MOV R2, R115 ;  /* 0x0000007300027202 */ /* 0x000fe20000000f00 */
[----:B------:R-:W-:Y:S05]  /*1e670*/  BRA `(.L_x_1794) ;  /* 0xffffeb8000007947 */ /* 0x000fea000383ffff */
.L_x_1757:
[----:B------:R-:W-:Y:S01]  /*1e680*/  IMAD.MOV.U32 R110, RZ, RZ, R9 ;  /* 0x000000ffff6e7224 */ /* 0x000fe200078e0009 */
[----:B------:R-:W-:Y:S01]  /*1e690*/  MOV R131, 0x181f ;  /* 0x0000181f00837802 */ /* 0x000fe20000000f00 */
[----:B--2---:R-:W-:Y:S01]  /*1e6a0*/  IMAD.MOV.U32 R3, RZ, RZ, 0x1 ;  /* 0x00000001ff037424 */ /* 0x004fe200078e00ff */
[----:B------:R-:W-:-:S02]  /*1e6b0*/  MOV R130, 0xffffffff ;  /* 0xffffffff00827802 */ /* 0x000fc40000000f00 */
[----:B----4-:R-:W-:Y:S02]  /*1e6c0*/  MOV R2, 0x1e6e0 ;  /* 0x0001e6e000027802 */ /* 0x010fe40000000f00 */
[----:B-1-3--:R-:W-:Y:S05]  /*1e6d0*/  CALL.REL.NOINC `($__internal_7_$__cuda_sm70_shflsync_idx_p) ;  /* 0x0000c6d000007944 */ /* 0x00afea0003c00000 */
        /* <DEDUP_REMOVED lines=9> */
.L_x_1760:
[----:B------:R-:W-:Y:S01]  /*1e770*/  IMAD.MOV.U32 R110, RZ, RZ, R9 ;  /* 0x000000ffff6e7224 */ /* 0x000fe200078e0009 */
[----:B------:R-:W-:Y:S01]  /*1e780*/  MOV R131, 0x181f ;  /* 0x0000181f00837802 */ /* 0x000fe20000000f00 */
[----:B--2---:R-:W-:Y:S01]  /*1e790*/  IMAD.MOV.U32 R3, RZ, RZ, 0x2 ;  /* 0x00000002ff037424 */ /* 0x004fe200078e00ff */
[----:B------:R-:W-:Y:S02]  /*1e7a0*/  MOV R130, 0xffffffff ;  /* 0xffffffff00827802 */ /* 0x000fe40000000f00 */
[----:B------:R-:W-:-:S02]  /*1e7b0*/  MOV R2, 0x1e7d0 ;  /* 0x0001e7d000027802 */ /* 0x000fc40000000f00 */
[----:B-1-3--:R-:W-:Y:S05]  /*1e7c0*/  CALL.REL.NOINC `($__internal_7_$__cuda_sm70_shflsync_idx_p) ;  /* 0x0000c5e000007944 */ /* 0x00afea0003c00000 */
[----:B------:R-:W-:Y:S01]  /*1e7d0*/  MOV R0, R115 ;  /* 0x0000007300007202 */ /* 0x000fe20000000f00 */
[----:B------:R-:W-:Y:S05]  /*1e7e0*/  BRA `(.L_x_1796) ;  /* 0xffffec4000007947 */ /* 0x000fea000383ffff */
.L_x_1761:
        /* <DEDUP_REMOVED lines=8> */
.L_x_1764:
[----:B------:R-:W-:Y:S01]  /*1e870*/  IMAD.MOV.U32 R110, RZ, RZ, R9 ;  /* 0x000000ffff6e7224 */ /* 0x000fe200078e0009 */
[----:B------:R-:W-:Y:S01]  /*1e880*/  MOV R131, 0x181f ;  /* 0x0000181f00837802 */ /* 0x000fe20000000f00 */
[----:B-1----:R-:W-:Y:S01]  /*1e890*/  IMAD.MOV.U32 R3, RZ, RZ, 0x3 ;  /* 0x00000003ff037424 */ /* 0x002fe200078e00ff */
[----:B------:R-:W-:Y:S02]  /*1e8a0*/  MOV R130, 0xffffffff ;  /* 0xffffffff00827802 */ /* 0x000fe40000000f00 */
[----:B---3--:R-:W-:Y:S02]  /*1e8b0*/  MOV R2, 0x1e8d0 ;  /* 0x0001e8d000027802 */ /* 0x008fe40000000f00 */
[----:B--2-4-:R-:W-:Y:S05]  /*1e8c0*/  CALL.REL.NOINC `($__internal_7_$__cuda_sm70_shflsync_idx_p) ;  /* 0x0000c4e000007944 */ /* 0x014fea0003c00000 */
        /* <DEDUP_REMOVED lines=9> */
.L_x_1767:
[----:B------:R-:W-:Y:S01]  /*1e960*/  IMAD.MOV.U32 R110, RZ, RZ, R9 ;  /* 0x000000ffff6e7224 */ /* 0x000fe200078e0009 */
[----:B------:R-:W-:Y:S01]  /*1e970*/  MOV R131, 0x181f ;  /* 0x0000181f00837802 */ /* 0x000fe20000000f00 */
[----:B--2---:R-:W-:Y:S01]  /*1e980*/  IMAD.MOV.U32 R3, RZ, RZ, 0x4 ;  /* 0x00000004ff037424 */ /* 0x004fe200078e00ff */
[----:B------:R-:W-:-:S02]  /*1e990*/  MOV R130, 0xffffffff ;  /* 0xffffffff00827802 */ /* 0x000fc40000000f00 */
[----:B---3--:R-:W-:Y:S02]  /*1e9a0*/  MOV R2, 0x1e9c0 ;  /* 0x0001e9c000027802 */ /* 0x008fe40000000f00 */
[----:B-1--4-:R-:W-:Y:S05]  /*1e9b0*/  CALL.REL.NOINC `($__internal_7_$__cuda_sm70_shflsync_idx_p) ;  /* 0x0000c3f000007944 */ /* 0x012fea0003c00000 */
[----:B------:R-:W-:Y:S01]  /*1e9c0*/  MOV R0, R115 ;  /* 0x0000007300007202 */ /* 0x000fe20000000f00 */
[----:B------:R-:W-:Y:S05]  /*1e9d0*/  BRA `(.L_x_1799) ;  /* 0xffffeca000007947 */ /* 0x000fea000383ffff */
.L_x_1768:
[----:B------:R-:W-:Y:S01]  /*1e9e0*/  IMAD.MOV.U32 R110, RZ, RZ, R11 ;  /* 0x000000ffff6e7224 */ /* 0x000fe200078e000b */
[----:B------:R-:W-:Y:S01]  /*1e9f0*/  MOV R131, 0x181f ;  /* 0x0000181f00837802 */ /* 0x000fe20000000f00 */
[----:B--2---:R-:W-:Y:S01]  /*1ea00*/  IMAD.MOV.U32 R3, RZ, RZ, 0x4 ;  /* 0x00000004ff037424 */ /* 0x004fe200078e00ff */
[----:B------:R-:W-:Y:S02]  /*1ea10*/  MOV R130, 0xffffffff ;  /* 0xffffffff00827802 */ /* 0x000fe40000000f00 */
[----:B---3--:R-:W-:Y:S02]  /*1ea20*/  MOV R2, 0x1ea40 ;  /* 0x0001ea4000027802 */ /* 0x008fe40000000f00 */
[----:B-1--4-:R-:W-:Y:S05]  /*1ea30*/  CALL.REL.NOINC `($__internal_7_$__cuda_sm70_shflsync_idx_p) ;  /* 0x0000c37000007944 */ /* 0x012fea0003c00000 */
[----:B------:R-:W-:Y:S01]  /*1ea40*/  MOV R2, R115 ;  /* 0x0000007300027202 */ /* 0x000fe20000000f00 */
[----:B------:R-:W-:Y:S05]  /*1ea50*/  BRA `(.L_x_1800) ;  /* 0xffffec4000007947 */ /* 0x000fea000383ffff */
.L_x_1771:
[----:B------:R-:W-:Y:S01]  /*1ea60*/  IMAD.MOV.U32 R110, RZ, RZ, R9 ;  /* 0x000000ffff6e7224 */ /* 0x000fe200078e0009 */
[----:B------:R-:W-:Y:S01]  /*1ea70*/  MOV R131, 0x181f ;  /* 0x0000181f00837802 */ /* 0x000fe20000000f00 */
[----:B---3--:R-:W-:Y:S01]  /*1ea80*/  IMAD.MOV.U32 R3, RZ, RZ, 0x5 ;  /* 0x00000005ff037424 */ /* 0x008fe200078e00ff */
        /* <DEDUP_REMOVED lines=12> */
.L_x_1774:
[----:B------:R-:W-:Y:S01]  /*1eb50*/  IMAD.MOV.U32 R110, RZ, RZ, R9 ;  /* 0x000000ffff6e7224 */ /* 0x000fe200078e0009 */
[----:B------:R-:W-:Y:S01]  /*1eb60*/  MOV R131, 0x181f ;  /* 0x0000181f00837802 */ /* 0x000fe20000000f00 */
[----:B--2---:R-:W-:Y:S01]  /*1eb70*/  IMAD.MOV.U32 R3, RZ, RZ, 0x6 ;  /* 0x00000006ff037424 */ /* 0x004fe200078e00ff */
[----:B------:R-:W-:Y:S02]  /*1eb80*/  MOV R130, 0xffffffff ;  /* 0xffffffff00827802 */ /* 0x000fe40000000f00 */
[----:B---3--:R-:W-:-:S02]  /*1eb90*/  MOV R2, 0x1ebb0 ;  /* 0x0001ebb000027802 */ /* 0x008fc40000000f00 */
[----:B-1--4-:R-:W-:Y:S05]  /*1eba0*/  CALL.REL.NOINC `($__internal_7_$__cuda_sm70_shflsync_idx_p) ;  /* 0x0000c20000007944 */ /* 0x012fea0003c00000 */
[----:B------:R-:W-:Y:S01]  /*1ebb0*/  MOV R0, R115 ;  /* 0x0000007300007202 */ /* 0x000fe20000000f00 */
[----:B------:R-:W-:Y:S05]  /*1ebc0*/  BRA `(.L_x_1802) ;  /* 0xffffed0000007947 */ /* 0x000fea000383ffff */
.L_x_1775:
        /* <DEDUP_REMOVED lines=8> */
.L_x_1778:
        /* <DEDUP_REMOVED lines=15> */
        .type           $_ZN7cutlass13device_kernelIN5flash19enable_sm80_to_sm89INS1_16FlashAttnFwdSm80INS1_25CollectiveMainloopFwdSm80ILi4ELi1ELb0EN4cute5tupleIJNS5_1CILi128EEENS7_ILi64EEES8_EEELi128ENS_10bfloat16_tEfNS_4arch4Sm80ELb1ELb0ELb1ELb1ELb0ELb1ELb1ELb0EEENS1_21CollectiveEpilogueFwdINS6_IJS8_S8_S9_EEENS6_IJNS7_ILi1EEESH_SH_EEESB_SD_Li128ELb1ELb1ELb0ELb0EEENS1_19SingleTileSchedulerILb1ELb0ELb1ELi128EEEEEEEEEvNT_6ParamsE$_ZZN5flash25CollectiveMainloopFwdSm80ILi4ELi1ELb0EN4cute5tupleIJNS1_1CILi128EEENS3_ILi64EEES4_EEELi128EN7cutlass10bfloat16_tEfNS7_4arch4Sm80ELb1ELb0ELb1ELb1ELb0ELb1ELb1ELb0EE3mmaINS_16FlashAttnFwdSm80ISB_NS_21CollectiveEpilogueFwdINS2_IJS4_S4_S5_EEENS2_IJNS3_ILi1EEESG_SG_EEES8_SA_Li128ELb1ELb1ELb0ELb0EEENS_19SingleTileSchedulerILb1ELb0ELb1ELi128EEEE13SharedStorageENS1_6TensorINS1_11ArrayEngineIfLm128EEENS1_6LayoutINS2_IJNS2_IJNS3_ILi2EEESR_EEESR_NS3_ILi16EEEEEENS2_IJNS2_IJSG_SR_EEENS3_ILi4EEENS3_ILi8EEEEEEEEEENS_7SoftmaxILi4ELi0EEEEEbRKNSB_6ParamsERT0_RT1_iRKNS_16SeqlenInfoQKNewKILb1ELb1EEENS2_IJiiiiEEERT_ENKUlvE_clEv,@function
        .size           $_ZN7cutlass13device_kernelIN5flash19enable_sm80_to_sm89INS1_16FlashAttnFwdSm80INS1_25CollectiveMainloopFwdSm80ILi4ELi1ELb0EN4cute5tupleIJNS5_1CILi128EEENS7_ILi64EEES8_EEELi128ENS_10bfloat16_tEfNS_4arch4Sm80ELb1ELb0ELb1ELb1ELb0ELb1ELb1ELb0EEENS1_21CollectiveEpilogueFwdINS6_IJS8_S8_S9_EEENS6_IJNS7_ILi1EEESH_SH_EEESB_SD_Li128ELb1ELb1ELb0ELb0EEENS1_19SingleTileSchedulerILb1ELb0ELb1ELi128EEEEEEEEEvNT_6ParamsE$_ZZN5flash25CollectiveMainloopFwdSm80ILi4ELi1ELb0EN4cute5tupleIJNS1_1CILi128EEENS3_ILi64EEES4_EEELi128EN7cutlass10bfloat16_tEfNS7_4arch4Sm80ELb1ELb0ELb1ELb1ELb0ELb1ELb1ELb0EE3mmaINS_16FlashAttnFwdSm80ISB_NS_21CollectiveEpilogueFwdINS2_IJS4_S4_S5_EEENS2_IJNS3_ILi1EEESG_SG_EEES8_SA_Li128ELb1ELb1ELb0ELb0EEENS_19SingleTileSchedulerILb1ELb0ELb1ELi128EEEE13SharedStorageENS1_6TensorINS1_11ArrayEngineIfLm128EEENS1_6LayoutINS2_IJNS2_IJNS3_ILi2EEESR_EEESR_NS3_ILi16EEEEEENS2_IJNS2_IJSG_SR_EEENS3_ILi4EEENS3_ILi8EEEEEEEEEENS_7SoftmaxILi4ELi0EEEEEbRKNSB_6ParamsERT0_RT1_iRKNS_16SeqlenInfoQKNewKILb1ELb1EEENS2_IJiiiiEEERT_ENKUlvE_clEv,($__internal_6_$__cuda_sm70_shflsync_bfly_p - $_ZN7cutlass13device_kernelIN5flash19enable_sm80_to_sm89INS1_16FlashAttnFwdSm80INS1_25CollectiveMainloopFwdSm80ILi4ELi1ELb0EN4cute5tupleIJNS5_1CILi128EEENS7_ILi64EEES8_EEELi128ENS_10bfloat16_tEfNS_4arch4Sm80ELb1ELb0ELb1ELb1ELb0ELb1ELb1ELb0EEENS1_21CollectiveEpilogueFwdINS6_IJS8_S8_S9_EEENS6_IJNS7_ILi1EEESH_SH_EEESB_SD_Li128ELb1ELb1ELb0ELb0EEENS1_19SingleTileSchedulerILb1ELb0ELb1ELi128EEEEEEEEEvNT_6ParamsE$_ZZN5flash25CollectiveMainloopFwdSm80ILi4ELi1ELb0EN4cute5tupleIJNS1_1CILi128EEENS3_ILi64EEES4_EEELi128EN7cutlass10bfloat16_tEfNS7_4arch4Sm80ELb1ELb0ELb1ELb1ELb0ELb1ELb1ELb0EE3mmaINS_16FlashAttnFwdSm80ISB_NS_21CollectiveEpilogueFwdINS2_IJS4_S4_S5_EEENS2_IJNS3_ILi1EEESG_SG_EEES8_SA_Li128ELb1ELb1ELb0ELb0EEENS_19SingleTileSchedulerILb1ELb0ELb1ELi128EEEE13SharedStorageENS1_6TensorINS1_11ArrayEngineIfLm128EEENS1_6LayoutINS2_IJNS2_IJNS3_ILi2EEESR_EEESR_NS3_ILi16EEEEEENS2_IJNS2_IJSG_SR_EEENS3_ILi4EEENS3_ILi8EEEEEEEEEENS_7SoftmaxILi4ELi0EEEEEbRKNSB_6ParamsERT0_RT1_iRKNS_16SeqlenInfoQKNewKILb1ELb1EEENS2_IJiiiiEEERT_ENKUlvE_clEv)
$_ZN7cutlass13device_kernelIN5flash19enable_sm80_to_sm89INS1_16FlashAttnFwdSm80INS1_25CollectiveMainloopFwdSm80ILi4ELi1ELb0EN4cute5tupleIJNS5_1CILi128EEENS7_ILi64EEES8_EEELi128ENS_10bfloat16_tEfNS_4arch4Sm80ELb1ELb0ELb1ELb1ELb0ELb1ELb1ELb0EEENS1_21CollectiveEpilogueFwdINS6_IJS8_S8_S9_EEENS6_IJNS7_ILi1EEESH_SH_EEESB_SD_Li128ELb1ELb1ELb0ELb0EEENS1_19SingleTileSchedulerILb1ELb0ELb1ELi128EEEEEEEEEvNT_6ParamsE$_ZZN5flash25CollectiveMainloopFwdSm80ILi4ELi1ELb0EN4cute5tupleIJNS1_1CILi128EEENS3_ILi64EEES4_EEELi128EN7cutlass10bfloat16_tEfNS7_4arch4Sm80ELb1ELb0ELb1ELb1ELb0ELb1ELb1ELb0EE3mmaINS_16FlashAttnFwdSm80ISB_NS_21CollectiveEpilogueFwdINS2_IJS4_S4_S5_EEENS2_IJNS3_ILi1EEESG_SG_EEES8_SA_Li128ELb1ELb1ELb0ELb0EEENS_19SingleTileSchedulerILb1ELb0ELb1ELi128EEEE13SharedStorageENS1_6TensorINS1_11ArrayEngineIfLm128EEENS1_6LayoutINS2_IJNS2_IJNS3_ILi2EEESR_EEESR_NS3_ILi16EEEEEENS2_IJNS2_IJSG_SR_EEENS3_ILi4EEENS3_ILi8EEEEEEEEEENS_7SoftmaxILi4ELi0EEEEEbRKNSB_6ParamsERT0_RT1_iRKNS_16SeqlenInfoQKNewKILb1ELb1EEENS2_IJiiiiEEERT_ENKUlvE_clEv:
        /* <DEDUP_REMOVED lines=9> */
[----:B------:R-:W-:Y:S05]  /*1edd0*/  RET.REL.NODEC R2 `(_ZN7cutlass13device_kernelIN5flash19enable_sm80_to_sm89INS1_16FlashAttnFwdSm80INS1_25CollectiveMainloopFwdSm80ILi4ELi1ELb0EN4cute5tupleIJNS5_1CILi128EEENS7_ILi64EEES8_EEELi128ENS_10bfloat16_tEfNS_4arch4Sm80ELb1ELb0ELb1ELb1ELb0ELb1ELb1ELb0EEENS1_21CollectiveEpilogueFwdINS6_IJS8_S8_S9_EEENS6_IJNS7_ILi1EEESH_SH_EEESB_SD_Li128ELb1ELb1ELb0ELb0EEENS1_19SingleTileSchedulerILb1ELb0ELb1ELi128EEEEEEEEEvNT_6ParamsE) ;  /* 0xfffe122002007950 */ /* 0x000fea0003c3ffff */
.L_x_1805:
        /* <DEDUP_REMOVED lines=17> */
[----:B------:R-:W-:-:S05]  /*1eef0*/  LOP3.LUT R11, R10, 0xfffffff8, RZ, 0xc0, !PT ;  /* 0xfffffff80a0b7812 */ /* 0x000fca00078ec0ff */
[----:B------:R-:W-:-:S04]  /*1ef00*/  IMAD.IADD R36, R30, 0x1, -R11 ;  /* 0x000000011e247824 */ /* 0x000fc800078e0a0b */
[----:B------:R-:W-:Y:S01]  /*1ef10*/  IMAD.SHL.U32 R25, R36, 0x4, RZ ;  /* 0x0000000424197824 */ /* 0x000fe200078e00ff */
[----:B------:R-:W-:-:S04]  /*1ef20*/  SHF.R.S32.HI R22, RZ, 0x1f, R0 ;  /* 0x0000001fff167819 */ /* 0x000fc80000011400 */
[----:B------:R-:W-:Y:S01]  /*1ef30*/  IADD3 R62, R25, 0x20, RZ ;  /* 0x00000020193e7810 */ /* 0x000fe20007ffe0ff */
[----:B----4-:R-:W-:-:S03]  /*1ef40*/  IMAD R11, R7, R0, RZ ;  /* 0x00000000070b7224 */ /* 0x010fc600078e02ff */
        /* <DEDUP_REMOVED lines=24> */
.L_x_1808:
[----:B------:R-:W-:Y:S05]  /*1f0d0*/  BSYNC B0 ;  /* 0x0000000000007941 */ /* 0x000fea0003800000 */
.L_x_1807:
[----:B------:R-:W-:Y:S01]  /*1f0e0*/  MOV R12, R16 ;  /* 0x00000010000c7202 */ /* 0x000fe20000000f00 */
[----:B------:R-:W-:Y:S01]  /*1f0f0*/  IMAD R9, R9, R0, RZ ;  /* 0x0000000009097224 */ /* 0x000fe200078e02ff */
[----:B------:R-:W-:Y:S01]  /*1f100*/  MOV R10, R14 ;  /* 0x0000000e000a7202 */ /* 0x000fe20000000f00 */
[-C--:B------:R-:W-:Y:S01]  /*1f110*/  IMAD R7, R7, R0.reuse, RZ ;  /* 0x0000000007077224 */ /* 0x080fe200078e02ff */
[----:B------:R-:W-:Y:S01]  /*1f120*/  SHF.R.S32.HI R14, RZ, 0x1f, R0 ;  /* 0x0000001fff0e7819 */ /* 0x000fe20000011400 */
[----:B------:R-:W-:-:S04]  /*1f130*/  IMAD.WIDE.U32 R12, R8, R0, R12 ;  /* 0x00000000080c7225 */ /* 0x000fc800078e000c */
[----:B------:R-:W-:-:S04]  /*1f140*/  IMAD.WIDE.U32 R2, R6, R0, R10 ;  /* 0x0000000006027225 */ /* 0x000fc800078e000a */
[----:B------:R-:W-:Y:S01]  /*1f150*/  IMAD R0, R8, R14, R9 ;  /* 0x0000000e08007224 */ /* 0x000fe200078e0209 */
[----:B------:R-:W-:Y:S01]  /*1f160*/  LEA R15, P0, R2, R18, 0x1 ;  /* 0x00000012020f7211 */ /* 0x000fe200078008ff */
[----:B------:R-:W-:Y:S01]  /*1f170*/  IMAD R6, R6, R14, R7 ;  /* 0x0000000e06067224 */ /* 0x000fe200078e0207 */
[C---:B------:R-:W-:Y:S02]  /*1f180*/  LEA R14, P1, R12.reuse, R20, 0x1 ;  /* 0x000000140c0e7211 */ /* 0x040fe400078208ff */
[----:B------:R-:W-:Y:S02]  /*1f190*/  IADD3 R0, R13, R0, RZ ;  /* 0x000000000d007210 */ /* 0x000fe40007ffe0ff */
[----:B------:R-:W-:Y:S02]  /*1f1a0*/  IADD3 R6, R3, R6, RZ ;  /* 0x0000000603067210 */ /* 0x000fe40007ffe0ff */
[----:B------:R-:W-:Y:S02]  /*1f1b0*/  LEA.HI.X R12, R12, R21, R0, 0x1, P1 ;  /* 0x000000150c0c7211 */ /* 0x000fe400008f0c00 */
[----:B------:R-:W-:Y:S01]  /*1f1c0*/  LEA.HI.X R18, R2, R19, R6, 0x1, P0 ;  /* 0x0000001302127211 */ /* 0x000fe200000f0c06 */
[----:B------:R-:W-:Y:S05]  /*1f1d0*/  BRA.DIV ~URZ, `(.L_x_1809) ;  /* 0x00009d227f007947 */ /* 0x000fea000b800000 */
[----:B------:R1:W2:Y:S02]  /*1f1e0*/  SHFL.IDX PT, R0, R12, RZ, 0x181f ;  /* 0x00181fff0c007589 */ /* 0x0002a400000e0000 */
.L_x_1907:
[----:B------:R-:W-:Y:S05]  /*1f1f0*/  BRA.DIV ~URZ, `(.L_x_1810) ;  /* 0x00009d827f007947 */ /* 0x000fea000b800000 */
[----:B------:R3:W4:Y:S01]  /*1f200*/  SHFL.IDX PT, R6, R14, RZ, 0x181f ;  /* 0x00181fff0e067589 */ /* 0x00072200000e0000 */
[----:B--2---:R-:W-:-:S03]  /*1f210*/  MOV R7, R0 ;  /* 0x0000000000077202 */ /* 0x004fc60000000f00 */
[----:B------:R3:W2:Y:S04]  /*1f220*/  SHFL.IDX PT, R8, R18, RZ, 0x181f ;  /* 0x00181fff12087589 */ /* 0x0006a800000e0000 */
[----:B------:R3:W1:Y:S02]  /*1f230*/  SHFL.IDX PT, R2, R15, RZ, 0x181f ;  /* 0x00181fff0f027589 */ /* 0x00066400000e0000 */
.L_x_1908:
        /* <DEDUP_REMOVED lines=28> */
.L_x_1812:
[----:B------:R-:W-:Y:S05]  /*1f400*/  BSYNC B0 ;  /* 0x0000000000007941 */ /* 0x000fea0003800000 */
.L_x_1811:
[----:B--2-45:R-:W-:Y:S01]  /*1f410*/  IMAD.MOV.U32 R6, RZ, RZ, R32 ;  /* 0x000000ffff067224 */ /* 0x034fe200078e0020 */
[----:B-1----:R-:W-:Y:S01]  /*1f420*/  MOV R2, R16 ;  /* 0x0000001000027202 */ /* 0x002fe20000000f00 */
        /* <DEDUP_REMOVED lines=12> */
[----:B------:R1:W4:Y:S04]  /*1f4f0*/  SHFL.IDX PT, R6, R14, 0x1, 0x181f ;  /* 0x00381f000e067f89 */ /* 0x00032800000e0000 */
[----:B------:R1:W3:Y:S04]  /*1f500*/  SHFL.IDX PT, R0, R18, 0x1, 0x181f ;  /* 0x00381f0012007f89 */ /* 0x0002e800000e0000 */
[----:B------:R1:W1:Y:S02]  /*1f510*/  SHFL.IDX PT, R2, R15, 0x1, 0x181f ;  /* 0x00381f000f027f89 */ /* 0x00026400000e0000 */
.L_x_1909:
        /* <DEDUP_REMOVED lines=26> */
.L_x_1815:
[----:B------:R-:W-:Y:S05]  /*1f6c0*/  BSYNC B0 ;  /* 0x0000000000007941 */ /* 0x000fea0003800000 */
.L_x_1814:
        /* <DEDUP_REMOVED lines=14> */
.L_x_1910:
[----:B------:R-:W-:Y:S05]  /*1f7b0*/  BRA.DIV ~URZ, `(.L_x_1817) ;  /* 0x00009b927f007947 */ /* 0x000fea000b800000 */
[----:B------:R3:W4:Y:S01]  /*1f7c0*/  SHFL.IDX PT, R6, R14, 0x2, 0x181f ;  /* 0x00581f000e067f89 */ /* 0x00072200000e0000 */
[----:B--2---:R-:W-:-:S03]  /*1f7d0*/  MOV R7, R0 ;  /* 0x0000000000077202 */ /* 0x004fc60000000f00 */
[----:B------:R3:W2:Y:S04]  /*1f7e0*/  SHFL.IDX PT, R8, R18, 0x2, 0x181f ;  /* 0x00581f0012087f89 */ /* 0x0006a800000e0000 */
[----:B------:R3:W1:Y:S02]  /*1f7f0*/  SHFL.IDX PT, R2, R15, 0x2, 0x181f ;  /* 0x00581f000f027f89 */ /* 0x00066400000e0000 */
.L_x_1911:
        /* <DEDUP_REMOVED lines=28> */
.L_x_1819:
[----:B------:R-:W-:Y:S05]  /*1f9c0*/  BSYNC B0 ;  /* 0x0000000000007941 */ /* 0x000fea0003800000 */
.L_x_1818:
        /* <DEDUP_REMOVED lines=17> */
.L_x_1912:
        /* <DEDUP_REMOVED lines=26> */
.L_x_1822:
[----:B------:R-:W-:Y:S05]  /*1fc80*/  BSYNC B0 ;  /* 0x0000000000007941 */ /* 0x000fea0003800000 */
.L_x_1821:
        /* <DEDUP_REMOVED lines=14> */
.L_x_1913:
[----:B------:R-:W-:Y:S05]  /*1fd70*/  BRA.DIV ~URZ, `(.L_x_1824) ;  /* 0x000099a27f007947 */ /* 0x000fea000b800000 */
[----:B------:R3:W4:Y:S01]  /*1fd80*/  SHFL.IDX PT, R6, R14, 0x4, 0x181f ;  /* 0x00981f000e067f89 */ /* 0x00072200000e0000 */
[----:B--2---:R-:W-:-:S03]  /*1fd90*/  MOV R7, R0 ;  /* 0x0000000000077202 */ /* 0x004fc60000000f00 */
[----:B------:R3:W2:Y:S04]  /*1fda0*/  SHFL.IDX PT, R8, R18, 0x4, 0x181f ;  /* 0x00981f0012087f89 */ /* 0x0006a800000e0000 */
[----:B------:R3:W1:Y:S02]  /*1fdb0*/  SHFL.IDX PT, R2, R15, 0x4, 0x181f ;  /* 0x00981f000f027f89 */ /* 0x00066400000e0000 */
.L_x_1914:
        /* <DEDUP_REMOVED lines=28> */
.L_x_1826:
[----:B------:R-:W-:Y:S05]  /*1ff80*/  BSYNC B0 ;  /* 0x0000000000007941 */ /* 0x000fea0003800000 */
.L_x_1825:
[----:B--2-45:R-:W-:Y:S01]  /*1ff90*/  IMAD.MOV.U32 R6, RZ, RZ, R66 ;  /* 0x000000ffff067224 */ /* 0x034fe200078e0042 */
[----:B-1----:R-:W-:Y:S01]  /*1ffa0*/  MOV R2, R62 ;  /* 0x0000003e00027202 */ /* 0x002fe20000000f00 */
        /* <DEDUP_REMOVED lines=13> */
.L_x_1915:
[----:B------:R-:W-:Y:S05]  /*20080*/  BRA.DIV ~URZ, `(.L_x_1828) ;  /* 0x000098827f007947 */ /* 0x000fea000b800000 */
[----:B------:R4:W1:Y:S01]  /*20090*/  SHFL.IDX PT, R6, R14, 0x5, 0x181f ;  /* 0x00b81f000e067f89 */ /* 0x00086200000e0000 */
[----:B--2---:R-:W-:-:S03]  /*200a0*/  MOV R7, R0 ;  /* 0x0000000000077202 */ /* 0x004fc60000000f00 */
[----:B------:R4:W2:Y:S04]  /*200b0*/  SHFL.IDX PT, R8, R18, 0x5, 0x181f ;  /* 0x00b81f0012087f89 */ /* 0x0008a800000e0000 */
[----:B------:R4:W3:Y:S02]  /*200c0*/  SHFL.IDX PT, R2, R15, 0x5, 0x181f ;  /* 0x00b81f000f027f89 */ /* 0x0008e400000e0000 */
.L_x_1916:
        /* <DEDUP_REMOVED lines=27> */
.L_x_1830:
[----:B------:R-:W-:Y:S05]  /*20280*/  BSYNC B0 ;  /* 0x0000000000007941 */ /* 0x000fea0003800000 */
.L_x_1829:
[----:B-1---5:R-:W-:Y:S01]  /*20290*/  IMAD.MOV.U32 R6, RZ, RZ, R76 ;  /* 0x000000ffff067224 */ /* 0x022fe200078e004c */
[----:B---3--:R-:W-:Y:S01]  /*202a0*/  MOV R2, R26 ;  /* 0x0000001a00027202 */ /* 0x008fe20000000f00 */
        /* <DEDUP_REMOVED lines=12> */
.L_x_1917:
        /* <DEDUP_REMOVED lines=8> */
.L_x_1918:
        /* <DEDUP_REMOVED lines=28> */
.L_x_1834:
[----:B------:R-:W-:Y:S05]  /*205b0*/  BSYNC B0 ;  /* 0x0000000000007941 */ /* 0x000fea0003800000 */
.L_x_1833:
[----:B-1---5:R-:W-:Y:S01]  /*205c0*/  IMAD.MOV.U32 R6, RZ, RZ, R82 ;  /* 0x000000ffff067224 */ /* 0x022fe200078e0052 */
[----:B--2---:R-:W-:Y:S01]  /*205d0*/  MOV R2, R78 ;  /* 0x0000004e00027202 */ /* 0x004fe20000000f00 */
        /* <DEDUP_REMOVED lines=13> */
.L_x_1919:
        /* <DEDUP_REMOVED lines=8> */
.L_x_1920:
        /* <DEDUP_REMOVED lines=27> */
.L_x_1838:
[----:B------:R-:W-:Y:S05]  /*208e0*/  BSYNC B0 ;  /* 0x0000000000007941 */ /* 0x000fea0003800000 */
.L_x_1837:
        /* <DEDUP_REMOVED lines=33> */
[----:B------:R-:W-:Y:S02]  /*20b00*/  IMAD.MOV.U32 R0, RZ, RZ, R89 ;  /* 0x000000ffff007224 */ /* 0x000fe400078e0059 */
[----:B--2---:R-:W-:-:S03]  /*20b10*/  IMAD R8, R8, -0x80, R23 ;  /* 0xffffff8008087824 */ /* 0x004fc600078e0217 */
[----:B------:R-:W-:Y:S02]  /*20b20*/  PRMT R23, R0, 0x5410, R2 ;  /* 0x0000541000177816 */ /* 0x000fe40000000002 */
        /* <DEDUP_REMOVED lines=8> */
[--C-:B------:R-:W-:Y:S02]  /*20bb0*/  SHF.R.U64 R2, R28, 0x10, R29.reuse ;  /* 0x000000101c027819 */ /* 0x100fe4000000121d */
[----:B------:R-:W-:Y:S02]  /*20bc0*/  SHF.R.U32.HI R6, RZ, 0x10, R29 ;  /* 0x00000010ff067819 */ /* 0x000fe4000001161d */
[--C-:B------:R-:W-:Y:S02]  /*20bd0*/  SHF.R.U32.HI R3, RZ, 0x10, R17.reuse ;  /* 0x00000010ff037819 */ /* 0x100fe40000011611 */
[C---:B------:R-:W-:Y:S02]  /*20be0*/  PRMT R12, R13.reuse, 0x5432, R2 ;  /* 0x000054320d0c7816 */ /* 0x040fe40000000002 */
[----:B------:R-:W-:Y:S02]  /*20bf0*/  PRMT R2, R13, 0x5410, R6 ;  /* 0x000054100d027816 */ /* 0x000fe40000000006 */
[----:B------:R-:W-:-:S02]  /*20c00*/  SHF.R.U64 R0, R16, 0x10, R17 ;  /* 0x0000001010007819 */ /* 0x000fc40000001211 */
[C---:B------:R-:W-:Y:S01]  /*20c10*/  PRMT R3, R19.reuse, 0x5410, R3 ;  /* 0x0000541013037816 */ /* 0x040fe20000000003 */
[C---:B------:R-:W-:Y:S01]  /*20c20*/  IMAD.U32 R16, R2.reuse, 0x10000, RZ ;  /* 0x0001000002107824 */ /* 0x040fe200078e00ff */
[----:B------:R-:W-:Y:S02]  /*20c30*/  PRMT R14, R19, 0x5432, R0 ;  /* 0x00005432130e7816 */ /* 0x000fe40000000000 */
[----:B------:R-:W-:Y:S01]  /*20c40*/  LOP3.LUT R19, R2, 0xffff0000, RZ, 0xc0, !PT ;  /* 0xffff000002137812 */ /* 0x000fe200078ec0ff */
[C---:B------:R-:W-:Y:S01]  /*20c50*/  IMAD.U32 R18, R3.reuse, 0x10000, RZ ;  /* 0x0001000003127824 */ /* 0x040fe200078e00ff */
[----:B------:R-:W-:Y:S02]  /*20c60*/  LOP3.LUT R17, R3, 0xffff0000, RZ, 0xc0, !PT ;  /* 0xffff000003117812 */ /* 0x000fe400078ec0ff */
        /* <DEDUP_REMOVED lines=27> */
[----:B------:R-:W-:Y:S01]  /*20e20*/  FFMA.FTZ R0, R15, R14, -R3 ;  /* 0x0000000e0f007223 */ /* 0x000fe20000010803 */
[----:B------:R-:W-:Y:S01]  /*20e30*/  F2FP.BF16.PACK_AB R11, R13, R6 ;  /* 0x000000060d0b723e */ /* 0x000fe200000010ff */
[----:B------:R-:W-:Y:S01]  /*20e40*/  FFMA.FTZ R9, R15, R12, R9 ;  /* 0x0000000c0f097223 */ /* 0x000fe20000010009 */
[----:B------:R-:W-:-:S04]  /*20e50*/  F2FP.BF16.PACK_AB R8, R8, R2 ;  /* 0x000000020808723e */ /* 0x000fc800000010ff */
[----:B------:R-:W-:-:S05]  /*20e60*/  F2FP.BF16.PACK_AB R9, R9, R0 ;  /* 0x000000000909723e */ /* 0x000fca00000010ff */
[----:B------:R1:W-:Y:S02]  /*20e70*/  ST.E.128 [R20.64], R8 ;  /* 0x0000000814007985 */ /* 0x0003e4000c101d04 */
.L_x_1842:
[----:B------:R-:W-:Y:S05]  /*20e80*/  BSYNC B0 ;  /* 0x0000000000007941 */ /* 0x000fea0003800000 */
.L_x_1841:
[----:B------:R-:W-:-:S04]  /*20e90*/  IADD3 R0, R25, 0x20, RZ ;  /* 0x0000002019007810 */ /* 0x000fc80007ffe0ff */
[----:B------:R-:W-:-:S13]  /*20ea0*/  ISETP.GE.AND P0, PT, R0, R37, PT ;  /* 0x000000250000720c */ /* 0x000fda0003f06270 */
[----:B------:R-:W-:Y:S05]  /*20eb0*/  @P0 BRA `(.L_x_1840) ;  /* 0x000002e000000947 */ /* 0x000fea0003800000 */
[----:B-1----:R-:W2:Y:S01]  /*20ec0*/  LD.E.128 R8, [R20.64+0x4000] ;  /* 0x0040000414087980 */ /* 0x002ea2000c101d00 */
[--C-:B------:R-:W-:Y:S02]  /*20ed0*/  SHF.R.U64 R2, R34, 0x10, R35.reuse ;  /* 0x0000001022027819 */ /* 0x100fe40000001223 */
[----:B------:R-:W-:Y:S02]  /*20ee0*/  SHF.R.U32.HI R6, RZ, 0x10, R35 ;  /* 0x00000010ff067819 */ /* 0x000fe40000011623 */
[----:B------:R-:W-:Y:S02]  /*20ef0*/  SHF.R.U32.HI R3, RZ, 0x10, R33 ;  /* 0x00000010ff037819 */ /* 0x000fe40000011621 */
[C---:B------:R-:W-:Y:S02]  /*20f00*/  PRMT R12, R36.reuse, 0x5432, R2 ;  /* 0x00005432240c7816 */ /* 0x040fe40000000002 */
[----:B------:R-:W-:Y:S02]  /*20f10*/  PRMT R2, R36, 0x5410, R6 ;  /* 0x0000541024027816 */ /* 0x000fe40000000006 */
[----:B------:R-:W-:-:S02]  /*20f20*/  PRMT R3, R94, 0x5410, R3 ;  /* 0x000054105e037816 */ /* 0x000fc40000000003 */
[C---:B------:R-:W-:Y:S01]  /*20f30*/  LOP3.LUT R19, R2.reuse, 0xffff0000, RZ, 0xc0, !PT ;  /* 0xffff000002137812 */ /* 0x040fe200078ec0ff */
[----:B------:R-:W-:Y:S01]  /*20f40*/  IMAD.U32 R16, R2, 0x10000, RZ ;  /* 0x0001000002107824 */ /* 0x000fe200078e00ff */
[----:B------:R-:W-:Y:S01]  /*20f50*/  SHF.R.U64 R0, R32, 0x10, R33 ;  /* 0x0000001020007819 */ /* 0x000fe20000001221 */
[C---:B------:R-:W-:Y:S01]  /*20f60*/  IMAD.U32 R18, R3.reuse, 0x10000, RZ ;  /* 0x0001000003127824 */ /* 0x040fe200078e00ff */
        /* <DEDUP_REMOVED lines=34> */
[----:B------:R1:W-:Y:S02]  /*21190*/  ST.E.128 [R20.64+0x4000], R8 ;  /* 0x0040000814007985 */ /* 0x0003e4000c101d04 */
.L_x_1840:
[----:B------:R-:W-:Y:S05]  /*211a0*/  BSYNC B1 ;  /* 0x0000000000017941 */ /* 0x000fea0003800000 */
.L_x_1839:
        /* <DEDUP_REMOVED lines=53> */
.L_x_1846:
[----:B------:R-:W-:Y:S05]  /*21500*/  BSYNC B0 ;  /* 0x0000000000007941 */ /* 0x000fea0003800000 */
.L_x_1845:
        /* <DEDUP_REMOVED lines=49> */
.L_x_1844:
[----:B------:R-:W-:Y:S05]  /*21820*/  BSYNC B1 ;  /* 0x0000000000017941 */ /* 0x000fea0003800000 */
.L_x_1843:
        /* <DEDUP_REMOVED lines=53> */
.L_x_1850:
[----:B------:R-:W-:Y:S05]  /*21b80*/  BSYNC B0 ;  /* 0x0000000000007941 */ /* 0x000fea0003800000 */
.L_x_1849:
        /* <DEDUP_REMOVED lines=49> */
.L_x_1848:
[----:B------:R-:W-:Y:S05]  /*21ea0*/  BSYNC B1 ;  /* 0x0000000000017941 */ /* 0x000fea0003800000 */
.L_x_1847:
        /* <DEDUP_REMOVED lines=53> */
.L_x_1854:
[----:B------:R-:W-:Y:S05]  /*22200*/  BSYNC B0 ;  /* 0x0000000000007941 */ /* 0x000fea0003800000 */
.L_x_1853:
        /* <DEDUP_REMOVED lines=49> */
.L_x_1852:
[----:B------:R-:W-:Y:S05]  /*22520*/  BSYNC B1 ;  /* 0x0000000000017941 */ /* 0x000fea0003800000 */
.L_x_1851:
        /* <DEDUP_REMOVED lines=53> */
.L_x_1858:
[----:B------:R-:W-:Y:S05]  /*22880*/  BSYNC B0 ;  /* 0x0000000000007941 */ /* 0x000fea0003800000 */
.L_x_1857:
        /* <DEDUP_REMOVED lines=49> */
.L_x_1856:
[----:B------:R-:W-:Y:S05]  /*22ba0*/  BSYNC B1 ;  /* 0x0000000000017941 */ /* 0x000fea0003800000 */
.L_x_1855:
        /* <DEDUP_REMOVED lines=53> */
.L_x_1862:
[----:B------:R-:W-:Y:S05]  /*22f00*/  BSYNC B0 ;  /* 0x0000000000007941 */ /* 0x000fea0003800000 */
.L_x_1861:
        /* <DEDUP_REMOVED lines=49> */
.L_x_1860:
[----:B------:R-:W-:Y:S05]  /*23220*/  BSYNC B1 ;  /* 0x0000000000017941 */ /* 0x000fea0003800000 */
.L_x_1859:
        /* <DEDUP_REMOVED lines=53> */
.L_x_1866:
[----:B------:R-:W-:Y:S05]  /*23580*/  BSYNC B0 ;  /* 0x0000000000007941 */ /* 0x000fea0003800000 */
.L_x_1865:
        /* <DEDUP_REMOVED lines=49> */
.L_x_1864:
[----:B------:R-:W-:Y:S05]  /*238a0*/  BSYNC B1 ;  /* 0x0000000000017941 */ /* 0x000fea0003800000 */
.L_x_1863:
[----:B------:R-:W-:Y:S01]  /*238b0*/  IADD3 R0, R68, 0x70, RZ ;  /* 0x0000007044007810 */ /* 0x000fe20007ffe0ff */
[----:B------:R-:W-:Y:S02]  /*238c0*/  IMAD.MOV.U32 R2, RZ, RZ, R136 ;  /* 0x000000ffff027224 */ /* 0x000fe400078e0088 */
[----:B------:R-:W-:Y:S01]  /*238d0*/  IMAD.MOV.U32 R3, RZ, RZ, 0x0 ;  /* 0x00000000ff037424 */ /* 0x000fe200078e00ff */
[----:B------:R-:W-:-:S13]  /*238e0*/  ISETP.GE.AND P0, PT, R0, R22, PT ;  /* 0x000000160000720c */ /* 0x000fda0003f06270 */
[----:B------:R-:W-:Y:S05]  /*238f0*/  @P0 RET.REL.NODEC R2 `(_ZN7cutlass13device_kernelIN5flash19enable_sm80_to_sm89INS1_16FlashAttnFwdSm80INS1_25CollectiveMainloopFwdSm80ILi4ELi1ELb0EN4cute5tupleIJNS5_1CILi128EEENS7_ILi64EEES8_EEELi128ENS_10bfloat16_tEfNS_4arch4Sm80ELb1ELb0ELb1ELb1ELb0ELb1ELb1ELb0EEENS1_21CollectiveEpilogueFwdINS6_IJS8_S8_S9_EEENS6_IJNS7_ILi1EEESH_SH_EEESB_SD_Li128ELb1ELb1ELb0ELb0EEENS1_19SingleTileSchedulerILb1ELb0ELb1ELi128EEEEEEEEEvNT_6ParamsE) ;  /* 0xfffdc70002000950 */ /* 0x000fea0003c3ffff */
        /* <DEDUP_REMOVED lines=49> */
.L_x_1868:
[----:B------:R-:W-:Y:S05]  /*23c10*/  BSYNC B0 ;  /* 0x0000000000007941 */ /* 0x000fea0003800000 */
.L_x_1867:
[----:B------:R-:W-:Y:S01]  /*23c20*/  IADD3 R0, R25, 0x20, RZ ;  /* 0x0000002019007810 */ /* 0x000fe20007ffe0ff */
[----:B------:R-:W-:Y:S02]  /*23c30*/  IMAD.MOV.U32 R2, RZ, RZ, R136 ;  /* 0x000000ffff027224 */ /* 0x000fe400078e0088 */
[----:B------:R-:W-:Y:S01]  /*23c40*/  IMAD.MOV.U32 R3, RZ, RZ, 0x0 ;  /* 0x00000000ff037424 */ /* 0x000fe200078e00ff */
[----:B------:R-:W-:-:S13]  /*23c50*/  ISETP.GE.AND P0, PT, R0, R37, PT ;  /* 0x000000250000720c */ /* 0x000fda0003f06270 */
[----:B------:R-:W-:Y:S05]  /*23c60*/  @P0 RET.REL.NODEC R2 `(_ZN7cutlass13device_kernelIN5flash19enable_sm80_to_sm89INS1_16FlashAttnFwdSm80INS1_25CollectiveMainloopFwdSm80ILi4ELi1ELb0EN4cute5tupleIJNS5_1CILi128EEENS7_ILi64EEES8_EEELi128ENS_10bfloat16_tEfNS_4arch4Sm80ELb1ELb0ELb1ELb1ELb0ELb1ELb1ELb0EEENS1_21CollectiveEpilogueFwdINS6_IJS8_S8_S9_EEENS6_IJNS7_ILi1EEESH_SH_EEESB_SD_Li128ELb1ELb1ELb0ELb0EEENS1_19SingleTileSchedulerILb1ELb0ELb1ELi128EEEEEEEEEvNT_6ParamsE) ;  /* 0xfffdc39002000950 */ /* 0x000fea0003c3ffff */
        /* <DEDUP_REMOVED lines=43> */
[----:B------:R-:W-:Y:S01]  /*23f20*/  F2FP.BF16.PACK_AB R8, R8, R2 ;  /* 0x000000020808723e */ /* 0x000fe200000010ff */
[----:B------:R-:W-:Y:S01]  /*23f30*/  IMAD.MOV.U32 R2, RZ, RZ, R136 ;  /* 0x000000ffff027224 */ /* 0x000fe200078e0088 */
[----:B------:R-:W-:-:S02]  /*23f40*/  MOV R3, 0x0 ;  /* 0x0000000000037802 */ /* 0x000fc40000000f00 */
[----:B------:R-:W-:-:S05]  /*23f50*/  F2FP.BF16.PACK_AB R9, R9, R0 ;  /* 0x000000000909723e */ /* 0x000fca00000010ff */
[----:B------:R1:W-:Y:S01]  /*23f60*/  ST.E.128 [R20.64+0x7800], R8 ;  /* 0x0078000814007985 */ /* 0x0003e2000c101d04 */
[----:B------:R-:W-:Y:S05]  /*23f70*/  RET.REL.NODEC R2 `(_ZN7cutlass13device_kernelIN5flash19enable_sm80_to_sm89INS1_16FlashAttnFwdSm80INS1_25CollectiveMainloopFwdSm80ILi4ELi1ELb0EN4cute5tupleIJNS5_1CILi128EEENS7_ILi64EEES8_EEELi128ENS_10bfloat16_tEfNS_4arch4Sm80ELb1ELb0ELb1ELb1ELb0ELb1ELb1ELb0EEENS1_21CollectiveEpilogueFwdINS6_IJS8_S8_S9_EEENS6_IJNS7_ILi1EEESH_SH_EEESB_SD_Li128ELb1ELb1ELb0ELb0EEENS1_19SingleTileSchedulerILb1ELb0ELb1ELi128EEEEEEEEEvNT_6ParamsE) ;  /* 0xfffdc08002007950 */ /* 0x000fea0003c3ffff */
.L_x_1806:
        /* <DEDUP_REMOVED lines=8> */
.L_x_1870:
[----:B------:R-:W-:Y:S05]  /*24000*/  BSYNC B0 ;  /* 0x0000000000007941 */ /* 0x000fea0003800000 */
.L_x_1869:
        /* <DEDUP_REMOVED lines=9> */
[----:B------:R-:W-:Y:S01]  /*240a0*/  IMAD R8, R8, R14, R9 ;  /* 0x0000000e08087224 */ /* 0x000fe200078e0209 */
        /* <DEDUP_REMOVED lines=8> */
.L_x_1921:
[----:B------:R-:W-:Y:S05]  /*24130*/  BRA.DIV ~URZ, `(.L_x_1872) ;  /* 0x00005d827f007947 */ /* 0x000fea000b800000 */
[----:B------:R3:W4:Y:S01]  /*24140*/  SHFL.IDX PT, R6, R12, RZ, 0x181f ;  /* 0x00181fff0c067589 */ /* 0x00072200000e0000 */
[----:B--2---:R-:W-:-:S03]  /*24150*/  MOV R7, R0 ;  /* 0x0000000000077202 */ /* 0x004fc60000000f00 */
[----:B------:R3:W2:Y:S04]  /*24160*/  SHFL.IDX PT, R8, R9, RZ, 0x181f ;  /* 0x00181fff09087589 */ /* 0x0006a800000e0000 */
[----:B------:R3:W1:Y:S02]  /*24170*/  SHFL.IDX PT, R3, R13, RZ, 0x181f ;  /* 0x00181fff0d037589 */ /* 0x00066400000e0000 */
.L_x_1922:
        /* <DEDUP_REMOVED lines=34> */
.L_x_1923:
        /* <DEDUP_REMOVED lines=20> */
.L_x_1875:
[----:B------:R-:W-:Y:S05]  /*244e0*/  BSYNC B0 ;  /* 0x0000000000007941 */ /* 0x000fea0003800000 */
.L_x_1874:
[----:B-1--45:R-:W-:Y:S01]  /*244f0*/  IMAD.MOV.U32 R6, RZ, RZ, R46 ;  /* 0x000000ffff067224 */ /* 0x032fe200078e002e */
[----:B------:R-:W-:Y:S01]  /*24500*/  MOV R2, R44 ;  /* 0x0000002c00027202 */ /* 0x000fe20000000f00 */
        /* <DEDUP_REMOVED lines=12> */
.L_x_1924:
[----:B------:R-:W-:Y:S05]  /*245d0*/  BRA.DIV ~URZ, `(.L_x_1877) ;  /* 0x00005cb27f007947 */ /* 0x000fea000b800000 */
[----:B------:R1:W4:Y:S02]  /*245e0*/  SHFL.IDX PT, R6, R12, 0x2, 0x181f ;  /* 0x00581f000c067f89 */ /* 0x00032400000e0000 */
[----:B--2-4-:R-:W-:-:S02]  /*245f0*/  MOV R7, R0 ;  /* 0x0000000000077202 */ /* 0x014fc40000000f00 */
[----:B---3--:R1:W2:Y:S04]  /*24600*/  SHFL.IDX PT, R8, R9, 0x2, 0x181f ;  /* 0x00581f0009087f89 */ /* 0x0082a800000e0000 */
[----:B------:R1:W3:Y:S02]  /*24610*/  SHFL.IDX PT, R3, R13, 0x2, 0x181f ;  /* 0x00581f000d037f89 */ /* 0x0002e400000e0000 */
.L_x_1925:
[----:B------:R-:W-:Y:S01]  /*24620*/  ISETP.GE.AND P0, PT, R51, R37, PT ;  /* 0x000000253300720c */ /* 0x000fe20003f06270 */
[----:B------:R-:W-:Y:S01]  /*24630*/  CS2R R58, SRZ ;  /* 0x00000000003a7805 */ /* 0x000fe2000001ff00 */
[----:B------:R-:W-:Y:S01]  /*24640*/  IADD3 R0, R26, 0x20, RZ ;  /* 0x000000201a007810 */ /* 0x000fe20007ffe0ff */
[----:B------:R-:W-:-:S03]  /*24650*/  CS2R R56, SRZ ;  /* 0x0000000000387805 */ /* 0x000fc6000001ff00 */
[----:B------:R-:W-:-:S13]  /*24660*/  ISETP.GE.OR P0, PT, R0, R11, P0 ;  /* 0x0000000b0000720c */ /* 0x000fda0000706670 */
[C---:B------:R-:W-:Y:S01]  /*24670*/  @!P0 IMAD.SHL.U32 R2, R51.reuse, 0x2, RZ ;  /* 0x0000000233028824 */ /* 0x040fe200078e00ff */
[----:B------:R-:W-:-:S04]  /*24680*/  @!P0 SHF.L.U64.HI R0, R51, 0x1, R14 ;  /* 0x0000000133008819 */ /* 0x000fc8000001020e */
[----:B------:R-:W-:-:S05]  /*24690*/  @!P0 IADD3 R6, P1, R6, R2, RZ ;  /* 0x0000000206068210 */ /* 0x000fca0007f3e0ff */
[--C-:B------:R-:W-:Y:S01]  /*246a0*/  @!P0 IMAD.X R7, R7, 0x1, R0.reuse, P1 ;  /* 0x0000000107078824 */ /* 0x100fe200008e0600 */
[----:B---3--:R-:W-:Y:S01]  /*246b0*/  @!P0 IADD3 R2, P1, R3, R2, RZ ;  /* 0x0000000203028210 */ /* 0x008fe20007f3e0ff */
[----:B------:R-:W-:Y:S01]  /*246c0*/  CS2R R54, SRZ ;  /* 0x0000000000367805 */ /* 0x000fe2000001ff00 */
[----:B------:R-:W-:Y:S02]  /*246d0*/  CS2R R52, SRZ ;  /* 0x0000000000347805 */ /* 0x000fe4000001ff00 */
[----:B------:R-:W3:Y:S01]  /*246e0*/  @!P0 LD.E.128 R56, [R6.64] ;  /* 0x0000000406388980 */ /* 0x000ee2000c101d00 */
[----:B--2---:R-:W-:-:S05]  /*246f0*/  @!P0 IMAD.X R3, R8, 0x1, R0, P1 ;  /* 0x0000000108038824 */ /* 0x004fca00008e0600 */
[----:B------:R2:W4:Y:S01]  /*24700*/  @!P0 LD.E.128 R52, [R2.64] ;  /* 0x0000000402348980 */ /* 0x000522000c101d00 */
[----:B------:R-:W-:Y:S01]  /*24710*/  CS2R R66, SRZ ;  /* 0x0000000000427805 */ /* 0x000fe2000001ff00 */
[----:B---3--:R-:W-:Y:S01]  /*24720*/  IMAD.MOV.U32 R6, RZ, RZ, R58 ;  /* 0x000000ffff067224 */ /* 0x008fe200078e003a */
[----:B--2---:R-:W-:Y:S01]  /*24730*/  MOV R2, R56 ;  /* 0x0000003800027202 */ /* 0x004fe20000000f00 */
[----:B------:R-:W-:Y:S02]  /*24740*/  IMAD.MOV.U32 R3, RZ, RZ, R59 ;  /* 0x000000ffff037224 */ /* 0x000fe400078e003b */
[----:B------:R-:W-:-:S03]  /*24750*/  IMAD.MOV.U32 R0, RZ, RZ, R57 ;  /* 0x000000ffff007224 */ /* 0x000fc600078e0039 */
[----:B------:R-:W-:Y:S01]  /*24760*/  PRMT R109, R3, 0x5410, R6 ;  /* 0x00005410036d7816 */ /* 0x000fe20000000006 */
[----:B----4-:R-:W-:Y:S01]  /*24770*/  IMAD.MOV.U32 R6, RZ, RZ, R54 ;  /* 0x000000ffff067224 */ /* 0x010fe200078e0036 */
[----:B------:R-:W-:Y:S01]  /*24780*/  PRMT R107, R0, 0x5410, R2 ;  /* 0x00005410006b7816 */ /* 0x000fe20000000002 */
[----:B------:R-:W-:Y:S01]  /*24790*/  IMAD.MOV.U32 R3, RZ, RZ, R55 ;  /* 0x000000ffff037224 */ /* 0x000fe200078e0037 */
[----:B------:R-:W-:Y:S01]  /*247a0*/  MOV R2, R52 ;  /* 0x0000003400027202 */ /* 0x000fe20000000f00 */
[----:B------:R-:W-:-:S03]  /*247b0*/  IMAD.MOV.U32 R0, RZ, RZ, R53 ;  /* 0x000000ffff007224 */ /* 0x000fc600078e0035 */
[----:B------:R-:W-:Y:S02]  /*247c0*/  PRMT R108, R3, 0x5410, R6 ;  /* 0x00005410036c7816 */ /* 0x000fe40000000006 */
[----:B------:R-:W-:Y:S01]  /*247d0*/  PRMT R106, R0, 0x5410, R2 ;  /* 0x00005410006a7816 */ /* 0x000fe20000000002 */
[----:B------:R-:W-:Y:S05]  /*247e0*/  BRA.DIV ~URZ, `(.L_x_1878) ;  /* 0x00005c127f007947 */ /* 0x000fea000b800000 */
[----:B------:R2:W3:Y:S04]  /*247f0*/  SHFL.IDX PT, R7, R10, 0x3, 0x181f ;  /* 0x00781f000a077f89 */ /* 0x0004e800000e0000 */
[----:B------:R2:W4:Y:S04]  /*24800*/  SHFL.IDX PT, R6, R12, 0x3, 0x181f ;  /* 0x00781f000c067f89 */ /* 0x00052800000e0000 */
[----:B------:R2:W1:Y:S04]  /*24810*/  SHFL.IDX PT, R8, R9, 0x3, 0x181f ;  /* 0x00781f0009087f89 */ /* 0x00046800000e0000 */
[----:B------:R2:W1:Y:S02]  /*24820*/  SHFL.IDX PT, R2, R13, 0x3, 0x181f ;  /* 0x00781f000d027f89 */ /* 0x00046400000e0000 */
.L_x_1926:
        /* <DEDUP_REMOVED lines=16> */
[--C-:B---3--:R-:W-:Y:S02]  /*24930*/  IMAD.X R7, R7, 0x1, R0.reuse, P1 ;  /* 0x0000000107077824 */ /* 0x108fe400008e0600 */
[----:B------:R-:W-:-:S03]  /*24940*/  IMAD.X R3, R8, 0x1, R0, P0 ;  /* 0x0000000108037824 */ /* 0x000fc600000e0600 */
[----:B------:R1:W5:Y:S04]  /*24950*/  LD.E.128 R64, [R6.64] ;  /* 0x0000000406407980 */ /* 0x000368000c101d00 */
[----:B------:R1:W5:Y:S02]  /*24960*/  LD.E.128 R60, [R2.64] ;  /* 0x00000004023c7980 */ /* 0x000364000c101d00 */
.L_x_1880:
[----:B------:R-:W-:Y:S05]  /*24970*/  BSYNC B0 ;  /* 0x0000000000007941 */ /* 0x000fea0003800000 */
.L_x_1879:
        /* <DEDUP_REMOVED lines=14> */
.L_x_1927:
[----:B------:R-:W-:Y:S05]  /*24a60*/  BRA.DIV ~URZ, `(.L_x_1882) ;  /* 0x00005bf27f007947 */ /* 0x000fea000b800000 */
[----:B------:R1:W2:Y:S01]  /*24a70*/  SHFL.IDX PT, R6, R12, 0x4, 0x181f ;  /* 0x00981f000c067f89 */ /* 0x0002a200000e0000 */
[----:B---34-:R-:W-:-:S03]  /*24a80*/  MOV R7, R0 ;  /* 0x0000000000077202 */ /* 0x018fc60000000f00 */
[----:B------:R1:W3:Y:S04]  /*24a90*/  SHFL.IDX PT, R8, R9, 0x4, 0x181f ;  /* 0x00981f0009087f89 */ /* 0x0002e800000e0000 */
[----:B------:R1:W4:Y:S02]  /*24aa0*/  SHFL.IDX PT, R3, R13, 0x4, 0x181f ;  /* 0x00981f000d037f89 */ /* 0x00032400000e0000 */
.L_x_1928:
[----:B------:R-:W-:Y:S01]  /*24ab0*/  ISETP.GE.AND P0, PT, R51, R37, PT ;  /* 0x000000253300720c */ /* 0x000fe20003f06270 */
[----:B------:R-:W-:Y:S01]  /*24ac0*/  CS2R R78, SRZ ;  /* 0x00000000004e7805 */ /* 0x000fe2000001ff00 */
[----:B------:R-:W-:Y:S01]  /*24ad0*/  IADD3 R0, R26, 0x40, RZ ;  /* 0x000000401a007810 */ /* 0x000fe20007ffe0ff */
[----:B------:R-:W-:-:S03]  /*24ae0*/  CS2R R76, SRZ ;  /* 0x00000000004c7805 */ /* 0x000fc6000001ff00 */
[----:B------:R-:W-:-:S13]  /*24af0*/  ISETP.GE.OR P0, PT, R0, R11, P0 ;  /* 0x0000000b0000720c */ /* 0x000fda0000706670 */
[C---:B------:R-:W-:Y:S01]  /*24b00*/  @!P0 IMAD.SHL.U32 R2, R51.reuse, 0x2, RZ ;  /* 0x0000000233028824 */ /* 0x040fe200078e00ff */
[----:B------:R-:W-:-:S04]  /*24b10*/  @!P0 SHF.L.U64.HI R0, R51, 0x1, R14 ;  /* 0x0000000133008819 */ /* 0x000fc8000001020e */
[----:B--2---:R-:W-:-:S05]  /*24b20*/  @!P0 IADD3 R6, P1, R6, R2, RZ ;  /* 0x0000000206068210 */ /* 0x004fca0007f3e0ff */
[--C-:B------:R-:W-:Y:S01]  /*24b30*/  @!P0 IMAD.X R7, R7, 0x1, R0.reuse, P1 ;  /* 0x0000000107078824 */ /* 0x100fe200008e0600 */
[----:B----4-:R-:W-:Y:S01]  /*24b40*/  @!P0 IADD3 R2, P1, R3, R2, RZ ;  /* 0x0000000203028210 */ /* 0x010fe20007f3e0ff */
[----:B------:R-:W-:Y:S01]  /*24b50*/  CS2R R74, SRZ ;  /* 0x00000000004a7805 */ /* 0x000fe2000001ff00 */
[----:B------:R-:W-:Y:S02]  /*24b60*/  CS2R R72, SRZ ;  /* 0x0000000000487805 */ /* 0x000fe4000001ff00 */
[----:B------:R-:W2:Y:S01]  /*24b70*/  @!P0 LD.E.128 R76, [R6.64] ;  /* 0x00000004064c8980 */ /* 0x000ea2000c101d00 */
[----:B---3--:R-:W-:-:S05]  /*24b80*/  @!P0 IMAD.X R3, R8, 0x1, R0, P1 ;  /* 0x0000000108038824 */ /* 0x008fca00008e0600 */
[----:B------:R3:W4:Y:S01]  /*24b90*/  @!P0 LD.E.128 R72, [R2.64] ;  /* 0x0000000402488980 */ /* 0x000722000c101d00 */
[----:B------:R-:W-:Y:S01]  /*24ba0*/  CS2R R86, SRZ ;  /* 0x0000000000567805 */ /* 0x000fe2000001ff00 */
[----:B--2---:R-:W-:Y:S01]  /*24bb0*/  IMAD.MOV.U32 R6, RZ, RZ, R78 ;  /* 0x000000ffff067224 */ /* 0x004fe200078e004e */
[----:B---3--:R-:W-:Y:S01]  /*24bc0*/  MOV R2, R76 ;  /* 0x0000004c00027202 */ /* 0x008fe20000000f00 */
        /* <DEDUP_REMOVED lines=15> */
.L_x_1929:
        /* <DEDUP_REMOVED lines=20> */
.L_x_1885:
[----:B------:R-:W-:Y:S05]  /*24e00*/  BSYNC B0 ;  /* 0x0000000000007941 */ /* 0x000fea0003800000 */
.L_x_1884:
        /* <DEDUP_REMOVED lines=14> */
.L_x_1930:
[----:B------:R-:W-:Y:S05]  /*24ef0*/  BRA.DIV ~URZ, `(.L_x_1887) ;  /* 0x00005b327f007947 */ /* 0x000fea000b800000 */
[----:B------:R1:W2:Y:S01]  /*24f00*/  SHFL.IDX PT, R6, R12, 0x6, 0x181f ;  /* 0x00d81f000c067f89 */ /* 0x0002a200000e0000 */
[----:B---34-:R-:W-:-:S03]  /*24f10*/  MOV R7, R0 ;  /* 0x0000000000077202 */ /* 0x018fc60000000f00 */
[----:B------:R1:W3:Y:S04]  /*24f20*/  SHFL.IDX PT, R8, R9, 0x6, 0x181f ;  /* 0x00d81f0009087f89 */ /* 0x0002e800000e0000 */
[----:B------:R1:W4:Y:S02]  /*24f30*/  SHFL.IDX PT, R2, R13, 0x6, 0x181f ;  /* 0x00d81f000d027f89 */ /* 0x00032400000e0000 */
.L_x_1931:
        /* <DEDUP_REMOVED lines=14> */
[-C--:B--2---:R-:W-:Y:S02]  /*25020*/  IADD3 R6, P1, R6, R3.reuse, RZ ;  /* 0x0000000306067210 */ /* 0x084fe40007f3e0ff */
[----:B----4-:R-:W-:-:S03]  /*25030*/  IADD3 R2, P0, R2, R3, RZ ;  /* 0x0000000302027210 */ /* 0x010fc60007f1e0ff */
[--C-:B------:R-:W-:Y:S02]  /*25040*/  IMAD.X R7, R7, 0x1, R0.reuse, P1 ;  /* 0x0000000107077824 */ /* 0x100fe400008e0600 */
[----:B---3--:R-:W-:-:S03]  /*25050*/  IMAD.X R3, R8, 0x1, R0, P0 ;  /* 0x0000000108037824 */ /* 0x008fc600000e0600 */
[----:B------:R2:W5:Y:S04]  /*25060*/  LD.E.128 R88, [R6.64] ;  /* 0x0000000406587980 */ /* 0x000568000c101d00 */
[----:B------:R2:W5:Y:S02]  /*25070*/  LD.E.128 R92, [R2.64] ;  /* 0x00000004025c7980 */ /* 0x000564000c101d00 */
.L_x_1889:
[----:B------:R-:W-:Y:S05]  /*25080*/  BSYNC B0 ;  /* 0x0000000000007941 */ /* 0x000fea0003800000 */
.L_x_1888:
[----:B--2--5:R-:W-:Y:S01]  /*25090*/  IMAD.MOV.U32 R6, RZ, RZ, R90 ;  /* 0x000000ffff067224 */ /* 0x024fe200078e005a */
[----:B----4-:R-:W-:Y:S01]  /*250a0*/  MOV R2, R88 ;  /* 0x0000005800027202 */ /* 0x010fe20000000f00 */
        /* <DEDUP_REMOVED lines=12> */
[----:B------:R2:W4:Y:S04]  /*25170*/  SHFL.IDX PT, R7, R10, 0x7, 0x181f ;  /* 0x00f81f000a077f89 */ /* 0x00052800000e0000 */
[----:B------:R2:W1:Y:S04]  /*25180*/  SHFL.IDX PT, R6, R12, 0x7, 0x181f ;  /* 0x00f81f000c067f89 */ /* 0x00046800000e0000 */
[----:B-1----:R-:W1:Y:S04]  /*25190*/  SHFL.IDX PT, R9, R9, 0x7, 0x181f ;  /* 0x00f81f0009097f89 */ /* 0x002e6800000e0000 */
[----:B------:R2:W3:Y:S02]  /*251a0*/  SHFL.IDX PT, R0, R13, 0x7, 0x181f ;  /* 0x00f81f000d007f89 */ /* 0x0004e400000e0000 */
.L_x_1932:
        /* <DEDUP_REMOVED lines=11> */
[-C--:B---3--:R-:W-:Y:S02]  /*25260*/  IADD3 R8, P1, R0, R2.reuse, RZ ;  /* 0x0000000200087210 */ /* 0x088fe40007f3e0ff */
[----:B------:R-:W-:Y:S02]  /*25270*/  IADD3 R2, P2, R6, R2, RZ ;  /* 0x0000000206027210 */ /* 0x000fe40007f5e0ff */
[----:B------:R-:W-:-:S05]  /*25280*/  SHF.L.U64.HI R0, R51, 0x1, R3 ;  /* 0x0000000133007819 */ /* 0x000fca0000010203 */
[--C-:B----4-:R-:W-:Y:S02]  /*25290*/  IMAD.X R3, R7, 0x1, R0.reuse, P2 ;  /* 0x0000000107037824 */ /* 0x110fe400010e0600 */
[----:B-1----:R-:W-:Y:S01]  /*252a0*/  IMAD.X R9, R9, 0x1, R0, P1 ;  /* 0x0000000109097824 */ /* 0x002fe200008e0600 */
[----:B------:R-:W-:Y:S05]  /*252b0*/  @P0 BRA `(.L_x_1892) ;  /* 0x0000002000000947 */ /* 0x000fea0003800000 */
[----:B------:R1:W5:Y:S04]  /*252c0*/  LD.E.128 R96, [R2.64] ;  /* 0x0000000402607980 */ /* 0x000368000c101d00 */
[----:B------:R1:W5:Y:S02]  /*252d0*/  LD.E.128 R100, [R8.64] ;  /* 0x0000000408647980 */ /* 0x000364000c101d00 */
.L_x_1892:
[----:B------:R-:W-:Y:S05]  /*252e0*/  BSYNC B0 ;  /* 0x0000000000007941 */ /* 0x000fea0003800000 */
.L_x_1891:
[----:B---3--:R-:W-:Y:S01]  /*252f0*/  IADD3 R0, R69, -c[0x0][0x20], RZ ;  /* 0x8000080045007a10 */ /* 0x008fe20007ffe0ff */
[----:B------:R-:W-:-:S04]  /*25300*/  DEPBAR.LE SB0, 0x1 ;  /* 0x000080400000791a */ /* 0x000fc80000000000 */
[----:B-1----:R-:W3:Y:S01]  /*25310*/  LDL.64 R2, [R0+0x20] ;  /* 0x0000200000027983 */ /* 0x002ee20000100a00 */
[----:B------:R-:W-:Y:S03]  /*25320*/  WARPSYNC 0xffffffff ;  /* 0xffffffff00007948 */ /* 0x000fe60003800000 */
[----:B------:R-:W-:Y:S06]  /*25330*/  BAR.SYNC.DEFER_BLOCKING 0x0 ;  /* 0x0000000000007b1d */ /* 0x000fec0000010000 */
[----:B----4-:R1:W4:Y:S04]  /*25340*/  LDL.64 R6, [R0+0x28] ;  /* 0x0000280000067983 */ /* 0x0103280000100a00 */
[----:B--23--:R3:W2:Y:S01]  /*25350*/  LD.E R8, [R2.64] ;  /* 0x0000000402087980 */ /* 0x00c6a2000c101900 */
[----:B------:R-:W-:Y:S01]  /*25360*/  ISETP.GE.AND P0, PT, R51, R37, PT ;  /* 0x000000253300720c */ /* 0x000fe20003f06270 */
[----:B-1---5:R-:W-:-:S02]  /*25370*/  IMAD.MOV.U32 R0, RZ, RZ, R98 ;  /* 0x000000ffff007224 */ /* 0x022fc400078e0062 */
[----:B----4-:R2:W5:Y:S01]  /*25380*/  LD.E.64 R48, [R6.64] ;  /* 0x0000000406307980 */ /* 0x010562000c101b00 */
[----:B------:R-:W-:Y:S01]  /*25390*/  BSSY B0, `(.L_x_1893) ;  /* 0x0000080000007945 */ /* 0x000fe20003800000 */
[----:B---3--:R-:W-:Y:S02]  /*253a0*/  IMAD.MOV.U32 R3, RZ, RZ, R99 ;  /* 0x000000ffff037224 */ /* 0x008fe400078e0063 */
        /* <DEDUP_REMOVED lines=8> */
[----:B--2---:R-:W-:-:S05]  /*25430*/  IMAD R6, R8, -0x80, R11 ;  /* 0xffffff8008067824 */ /* 0x004fca00078e020b */
[----:B------:R-:W-:Y:S02]  /*25440*/  IMNMX R69, R6, 0x80, PT ;  /* 0x0000008006457817 */ /* 0x000fe40003800200 */
[----:B------:R-:W-:Y:S02]  /*25450*/  MOV R6, R102 ;  /* 0x0000006600067202 */ /* 0x000fe40000000f00 */
[----:B------:R-:W-:Y:S02]  /*25460*/  ISETP.GE.OR P1, PT, R68, R69, P0 ;  /* 0x000000454400720c */ /* 0x000fe40000726670 */
[----:B------:R-:W-:-:S11]  /*25470*/  PRMT R130, R3, 0x5410, R6 ;  /* 0x0000541003827816 */ /* 0x000fd60000000006 */
[----:B------:R-:W-:Y:S05]  /*25480*/  @P1 BRA `(.L_x_1894) ;  /* 0x0000070000001947 */ /* 0x000fea0003800000 */
[----:B------:R-:W-:Y:S01]  /*25490*/  SHF.R.S32.HI R2, RZ, 0x1f, R30 ;  /* 0x0000001fff027819 */ /* 0x000fe2000001141e */
        /* <DEDUP_REMOVED lines=16> */
[----:B-----5:R-:W-:-:S03]  /*255a0*/  IMAD.WIDE.U32 R34, R7, 0x2, R48 ;  /* 0x0000000207227825 */ /* 0x020fc600078e0030 */
[----:B------:R-:W-:Y:S02]  /*255b0*/  IADD3 R0, R2, R0, R3 ;  /* 0x0000000002007210 */ /* 0x000fe40007ffe003 */
[----:B------:R-:W2:Y:S03]  /*255c0*/  LD.E.128 R12, [R34.64] ;  /* 0x00000004220c7980 */ /* 0x000ea6000c101d00 */
[----:B------:R-:W-:-:S05]  /*255d0*/  IMAD.WIDE.U32 R32, R0, 0x2, R48 ;  /* 0x0000000200207825 */ /* 0x000fca00078e0030 */
[----:B------:R-:W3:Y:S01]  /*255e0*/  LD.E.128 R8, [R32.64] ;  /* 0x0000000420087980 */ /* 0x000ee2000c101d00 */
[----:B------:R-:W-:Y:S02]  /*255f0*/  SHF.R.U64 R7, R16, 0x10, R17 ;  /* 0x0000001010077819 */ /* 0x000fe40000001211 */
[----:B------:R-:W-:Y:S02]  /*25600*/  SHF.R.U64 R0, R20, 0x10, R21 ;  /* 0x0000001014007819 */ /* 0x000fe40000001215 */
[----:B------:R-:W-:Y:S02]  /*25610*/  SHF.R.U32.HI R16, RZ, 0x10, R17 ;  /* 0x00000010ff107819 */ /* 0x000fe40000011611 */
[----:B------:R-:W-:Y:S02]  /*25620*/  SHF.R.U32.HI R2, RZ, 0x10, R21 ;  /* 0x00000010ff027819 */ /* 0x000fe40000011615 */
[----:B------:R-:W-:Y:S02]  /*25630*/  PRMT R17, R24, 0x5432, R7 ;  /* 0x0000543218117816 */ /* 0x000fe40000000007 */
[----:B------:R-:W-:-:S02]  /*25640*/  PRMT R21, R25, 0x5432, R0 ;  /* 0x0000543219157816 */ /* 0x000fc40000000000 */
[--C-:B------:R-:W-:Y:S01]  /*25650*/  SHF.R.U64 R3, R22, 0x10, R23.reuse ;  /* 0x0000001016037819 */ /* 0x100fe20000001217 */
[----:B------:R-:W-:Y:S01]  /*25660*/  IMAD.U32 R30, R17, 0x10000, RZ ;  /* 0x00010000111e7824 */ /* 0x000fe200078e00ff */
[----:B------:R-:W-:Y:S01]  /*25670*/  SHF.R.U32.HI R6, RZ, 0x10, R23 ;  /* 0x00000010ff067819 */ /* 0x000fe20000011617 */
[----:B------:R-:W-:Y:S01]  /*25680*/  IMAD.U32 R29, R21, 0x10000, RZ ;  /* 0x00010000151d7824 */ /* 0x000fe200078e00ff */
[--C-:B------:R-:W-:Y:S02]  /*25690*/  SHF.R.U64 R18, R18, 0x10, R19.reuse ;  /* 0x0000001012127819 */ /* 0x100fe40000001213 */
[----:B------:R-:W-:Y:S02]  /*256a0*/  SHF.R.U32.HI R19, RZ, 0x10, R19 ;  /* 0x00000010ff137819 */ /* 0x000fe40000011613 */
[----:B------:R-:W-:Y:S02]  /*256b0*/  PRMT R20, R25, 0x5410, R2 ;  /* 0x0000541019147816 */ /* 0x000fe40000000002 */
[----:B------:R-:W-:-:S02]  /*256c0*/  PRMT R26, R27, 0x5432, R3 ;  /* 0x000054321b1a7816 */ /* 0x000fc40000000003 */
[----:B------:R-:W-:Y:S02]  /*256d0*/  PRMT R16, R24, 0x5410, R16 ;  /* 0x0000541018107816 */ /* 0x000fe40000000010 */
[----:B------:R-:W-:Y:S02]  /*256e0*/  PRMT R27, R27, 0x5410, R6 ;  /* 0x000054101b1b7816 */ /* 0x000fe40000000006 */
[----:B------:R-:W-:Y:S02]  /*256f0*/  PRMT R23, R28, 0x5432, R18 ;  /* 0x000054321c177816 */ /* 0x000fe40000000012 */
[----:B------:R-:W-:Y:S02]  /*25700*/  LOP3.LUT R31, R17, 0xffff0000, RZ, 0xc0, !PT ;  /* 0xffff0000111f7812 */ /* 0x000fe400078ec0ff */
[----:B------:R-:W-:Y:S01]  /*25710*/  LOP3.LUT R17, R21, 0xffff0000, RZ, 0xc0, !PT ;  /* 0xffff000015117812 */ /* 0x000fe200078ec0ff */
[----:B------:R-:W-:Y:S01]  /*25720*/  IMAD.U32 R21, R16, 0x10000, RZ ;  /* 0x0001000010157824 */ /* 0x000fe200078e00ff */
[----:B------:R-:W-:-:S02]  /*25730*/  PRMT R24, R28, 0x5410, R19 ;  /* 0x000054101c187816 */ /* 0x000fc40000000013 */
[----:B------:R-:W-:Y:S01]  /*25740*/  LOP3.LUT R16, R16, 0xffff0000, RZ, 0xc0, !PT ;  /* 0xffff000010107812 */ /* 0x000fe200078ec0ff */
[----:B--2---:R-:W-:Y:S01]  /*25750*/  IMAD.U32 R18, R12, 0x10000, RZ ;  /* 0x000100000c127824 */ /* 0x004fe200078e00ff */
[C---:B------:R-:W-:Y:S01]  /*25760*/  LOP3.LUT R28, R14.reuse, 0xffff0000, RZ, 0xc0, !PT ;  /* 0xffff00000e1c7812 */ /* 0x040fe200078ec0ff */
[----:B------:R-:W-:Y:S01]  /*25770*/  IMAD.U32 R22, R14, 0x10000, RZ ;  /* 0x000100000e167824 */ /* 0x000fe200078e00ff */
[----:B------:R-:W-:Y:S01]  /*25780*/  LOP3.LUT R19, R12, 0xffff0000, RZ, 0xc0, !PT ;  /* 0xffff00000c137812 */ /* 0x000fe200078ec0ff */
[C---:B------:R-:W-:Y:S01]  /*25790*/  IMAD.U32 R12, R13.reuse, 0x10000, RZ ;  /* 0x000100000d0c7824 */ /* 0x040fe200078e00ff */
[----:B------:R-:W-:Y:S01]  /*257a0*/  LOP3.LUT R13, R13, 0xffff0000, RZ, 0xc0, !PT ;  /* 0xffff00000d0d7812 */ /* 0x000fe200078ec0ff */
[C---:B------:R-:W-:Y:S01]  /*257b0*/  IMAD.U32 R25, R15.reuse, 0x10000, RZ ;  /* 0x000100000f197824 */ /* 0x040fe200078e00ff */
[----:B------:R-:W-:Y:S01]  /*257c0*/  LOP3.LUT R15, R15, 0xffff0000, RZ, 0xc0, !PT ;  /* 0xffff00000f0f7812 */ /* 0x000fe200078ec0ff */
[C---:B---3--:R-:W-:Y:S01]  /*257d0*/  IMAD.U32 R7, R8.reuse, 0x10000, RZ ;  /* 0x0001000008077824 */ /* 0x048fe200078e00ff */
[C---:B------:R-:W-:Y:S01]  /*257e0*/  LOP3.LUT R2, R9.reuse, 0xffff0000, RZ, 0xc0, !PT ;  /* 0xffff000009027812 */ /* 0x040fe200078ec0ff */
[----:B------:R-:W-:Y:S01]  /*257f0*/  IMAD.U32 R3, R9, 0x10000, RZ ;  /* 0x0001000009037824 */ /* 0x000fe200078e00ff */
[----:B------:R-:W-:Y:S01]  /*25800*/  LOP3.LUT R6, R8, 0xffff0000, RZ, 0xc0, !PT ;  /* 0xffff000008067812 */ /* 0x000fe200078ec0ff */
[C---:B------:R-:W-:Y:S01]  /*25810*/  FMUL.FTZ R9, R7.reuse, R30 ;  /* 0x0000001e07097220 */ /* 0x040fe20000410000 */
[----:B------:R-:W-:Y:S01]  /*25820*/  LOP3.LUT R14, R10, 0xffff0000, RZ, 0xc0, !PT ;  /* 0xffff00000a0e7812 */ /* 0x000fe200078ec0ff */
[----:B------:R-:W-:-:S02]  /*25830*/  FMUL.FTZ R7, R7, R29 ;  /* 0x0000001d07077220 */ /* 0x000fc40000410000 */
[----:B------:R-:W-:Y:S01]  /*25840*/  IMAD.U32 R0, R10, 0x10000, RZ ;  /* 0x000100000a007824 */ /* 0x000fe200078e00ff */
[C---:B------:R-:W-:Y:S01]  /*25850*/  LOP3.LUT R10, R11.reuse, 0xffff0000, RZ, 0xc0, !PT ;  /* 0xffff00000b0a7812 */ /* 0x040fe200078ec0ff */
[----:B------:R-:W-:Y:S02]  /*25860*/  IMAD.U32 R8, R11, 0x10000, RZ ;  /* 0x000100000b087824 */ /* 0x000fe400078e00ff */
[C---:B------:R-:W-:Y:S02]  /*25870*/  FFMA.FTZ R50, R18.reuse, R29, -R9 ;  /* 0x0000001d12327223 */ /* 0x040fe40000010809 */
[----:B------:R-:W-:Y:S02]  /*25880*/  FFMA.FTZ R39, R18, R30, R7 ;  /* 0x0000001e12277223 */ /* 0x000fe40000010007 */
[----:B------:R-:W-:Y:S02]  /*25890*/  FMUL.FTZ R9, R6, R31 ;  /* 0x0000001f06097220 */ /* 0x000fe40000410000 */
[----:B------:R-:W-:-:S02]  /*258a0*/  IMAD.U32 R11, R20, 0x10000, RZ ;  /* 0x00010000140b7824 */ /* 0x000fc400078e00ff */
[----:B------:R-:W-:Y:S02]  /*258b0*/  FMUL.FTZ R7, R6, R17 ;  /* 0x0000001106077220 */ /* 0x000fe40000410000 */
[C---:B------:R-:W-:Y:S02]  /*258c0*/  FMUL.FTZ R6, R3.reuse, R21 ;  /* 0x0000001503067220 */ /* 0x040fe40000410000 */
[-C--:B------:R-:W-:Y:S02]  /*258d0*/  FMUL.FTZ R3, R3, R11.reuse ;  /* 0x0000000b03037220 */ /* 0x080fe40000410000 */
[----:B------:R-:W-:Y:S01]  /*258e0*/  FFMA.FTZ R30, R12, R11, -R6 ;  /* 0x0000000b0c1e7223 */ /* 0x000fe20000010806 */
[----:B------:R-:W-:Y:S01]  /*258f0*/  LOP3.LUT R6, R20, 0xffff0000, RZ, 0xc0, !PT ;  /* 0xffff000014067812 */ /* 0x000fe200078ec0ff */
[----:B------:R-:W-:Y:S01]  /*25900*/  FFMA.FTZ R29, R12, R21, R3 ;  /* 0x000000150c1d7223 */ /* 0x000fe20000010003 */
[----:B------:R-:W-:Y:S01]  /*25910*/  LOP3.LUT R11, R24, 0xffff0000, RZ, 0xc0, !PT ;  /* 0xffff0000180b7812 */ /* 0x000fe200078ec0ff */
[----:B------:R-:W-:-:S02]  /*25920*/  FFMA.FTZ R31, R19, R31, R7 ;  /* 0x0000001f131f7223 */ /* 0x000fc40000010007 */
[----:B------:R-:W-:Y:S02]  /*25930*/  FMUL.FTZ R3, R2, R16 ;  /* 0x0000001002037220 */ /* 0x000fe40000410000 */
[----:B------:R-:W-:Y:S02]  /*25940*/  FFMA.FTZ R38, R19, R17, -R9 ;  /* 0x0000001113267223 */ /* 0x000fe40000010809 */
[----:B------:R-:W-:Y:S02]  /*25950*/  IMAD.U32 R7, R23, 0x10000, RZ ;  /* 0x0001000017077824 */ /* 0x000fe400078e00ff */
[----:B------:R-:W-:Y:S02]  /*25960*/  IMAD.U32 R9, R26, 0x10000, RZ ;  /* 0x000100001a097824 */ /* 0x000fe400078e00ff */
[----:B------:R-:W-:Y:S02]  /*25970*/  FMUL.FTZ R2, R2, R6 ;  /* 0x0000000602027220 */ /* 0x000fe40000410000 */
[----:B------:R-:W-:-:S02]  /*25980*/  IMAD.U32 R12, R24, 0x10000, RZ ;  /* 0x00010000180c7824 */ /* 0x000fc400078e00ff */
[C---:B------:R-:W-:Y:S02]  /*25990*/  FFMA.FTZ R21, R13.reuse, R6, -R3 ;  /* 0x000000060d157223 */ /* 0x040fe40000010803 */
[C---:B------:R-:W-:Y:S02]  /*259a0*/  FMUL.FTZ R3, R0.reuse, R7 ;  /* 0x0000000700037220 */ /* 0x040fe40000410000 */
[----:B------:R-:W-:Y:S02]  /*259b0*/  FMUL.FTZ R0, R0, R9 ;  /* 0x0000000900007220 */ /* 0x000fe40000410000 */
[----:B------:R-:W-:Y:S01]  /*259c0*/  FFMA.FTZ R20, R13, R16, R2 ;  /* 0x000000100d147223 */ /* 0x000fe20000010002 */
[----:B------:R-:W-:Y:S01]  /*259d0*/  F2FP.BF16.PACK_AB R13, R21, R30 ;  /* 0x0000001e150d723e */ /* 0x000fe200000010ff */
[----:B------:R-:W-:Y:S02]  /*259e0*/  IMAD.U32 R6, R27, 0x10000, RZ ;  /* 0x000100001b067824 */ /* 0x000fe400078e00ff */
[----:B------:R-:W-:-:S02]  /*259f0*/  FMUL.FTZ R2, R8, R12 ;  /* 0x0000000c08027220 */ /* 0x000fc40000410000 */
[----:B------:R-:W-:Y:S01]  /*25a00*/  FFMA.FTZ R18, R22, R7, R0 ;  /* 0x0000000716127223 */ /* 0x000fe20000010000 */
[----:B------:R-:W-:Y:S01]  /*25a10*/  LOP3.LUT R7, R26, 0xffff0000, RZ, 0xc0, !PT ;  /* 0xffff00001a077812 */ /* 0x000fe200078ec0ff */
[-C--:B------:R-:W-:Y:S02]  /*25a20*/  FMUL.FTZ R0, R8, R6.reuse ;  /* 0x0000000608007220 */ /* 0x080fe40000410000 */
[----:B------:R-:W-:Y:S01]  /*25a30*/  FFMA.FTZ R17, R25, R6, -R2 ;  /* 0x0000000619117223 */ /* 0x000fe20000010802 */
[----:B------:R-:W-:Y:S01]  /*25a40*/  LOP3.LUT R6, R23, 0xffff0000, RZ, 0xc0, !PT ;  /* 0xffff000017067812 */ /* 0x000fe200078ec0ff */
[----:B------:R-:W-:Y:S01]  /*25a50*/  FFMA.FTZ R19, R22, R9, -R3 ;  /* 0x0000000916137223 */ /* 0x000fe20000010803 */
[----:B------:R-:W-:Y:S01]  /*25a60*/  LOP3.LUT R9, R27, 0xffff0000, RZ, 0xc0, !PT ;  /* 0xffff00001b097812 */ /* 0x000fe200078ec0ff */
[----:B------:R-:W-:Y:S01]  /*25a70*/  FFMA.FTZ R16, R25, R12, R0 ;  /* 0x0000000c19107223 */ /* 0x000fe20000010000 */
[----:B------:R-:W-:Y:S01]  /*25a80*/  F2FP.BF16.PACK_AB R12, R38, R50 ;  /* 0x00000032260c723e */ /* 0x000fe200000010ff */
[----:B------:R-:W-:-:S02]  /*25a90*/  FMUL.FTZ R3, R14, R6 ;  /* 0x000000060e037220 */ /* 0x000fc40000410000 */
[----:B------:R-:W-:Y:S02]  /*25aa0*/  FMUL.FTZ R0, R10, R11 ;  /* 0x0000000b0a007220 */ /* 0x000fe40000410000 */
[----:B------:R-:W-:Y:S02]  /*25ab0*/  FMUL.FTZ R2, R14, R7 ;  /* 0x000000070e027220 */ /* 0x000fe40000410000 */
[----:B------:R-:W-:Y:S02]  /*25ac0*/  FMUL.FTZ R8, R10, R9 ;  /* 0x000000090a087220 */ /* 0x000fe40000410000 */
        /* <DEDUP_REMOVED lines=9> */
[----:B------:R1:W-:Y:S01]  /*25b60*/  ST.E.128 [R34.64], R12 ;  /* 0x0000000c22007985 */ /* 0x0003e2000c101d04 */
[----:B------:R-:W-:-:S05]  /*25b70*/  F2FP.BF16.PACK_AB R11, R3, R16 ;  /* 0x00000010030b723e */ /* 0x000fca00000010ff */
[----:B------:R1:W-:Y:S02]  /*25b80*/  ST.E.128 [R32.64], R8 ;  /* 0x0000000820007985 */ /* 0x0003e4000c101d04 */
.L_x_1894:
[----:B------:R-:W-:Y:S05]  /*25b90*/  BSYNC B0 ;  /* 0x0000000000007941 */ /* 0x000fea0003800000 */
.L_x_1893:
        /* <DEDUP_REMOVED lines=13> */
[----:B-1----:R-:W-:-:S02]  /*25c70*/  LOP3.LUT R8, R0, 0x38, R51, 0xf8, !PT ;  /* 0x0000003800087812 */ /* 0x002fc400078ef833 */
        /* <DEDUP_REMOVED lines=14> */
[----:B------:R-:W-:Y:S02]  /*25d60*/  PRMT R17, R70, 0x5432, R7 ;  /* 0x0000543246117816 */ /* 0x000fe40000000007 */
[----:B------:R-:W-:Y:S02]  /*25d70*/  PRMT R21, R71, 0x5432, R0 ;  /* 0x0000543247157816 */ /* 0x000fe40000000000 */
[----:B------:R-:W-:Y:S01]  /*25d80*/  SHF.R.U32.HI R2, RZ, 0x10, R45 ;  /* 0x00000010ff027819 */ /* 0x000fe2000001162d */
[----:B------:R-:W-:Y:S01]  /*25d90*/  IMAD.U32 R34, R17, 0x10000, RZ ;  /* 0x0001000011227824 */ /* 0x000fe200078e00ff */
[----:B------:R-:W-:Y:S01]  /*25da0*/  SHF.R.U64 R3, R46, 0x10, R47 ;  /* 0x000000102e037819 */ /* 0x000fe2000000122f */
[----:B------:R-:W-:Y:S01]  /*25db0*/  IMAD.U32 R29, R21, 0x10000, RZ ;  /* 0x00010000151d7824 */ /* 0x000fe200078e00ff */
[----:B------:R-:W-:-:S02]  /*25dc0*/  SHF.R.U32.HI R16, RZ, 0x10, R41 ;  /* 0x00000010ff107819 */ /* 0x000fc40000011629 */
[----:B------:R-:W-:Y:S02]  /*25dd0*/  SHF.R.U32.HI R6, RZ, 0x10, R47 ;  /* 0x00000010ff067819 */ /* 0x000fe4000001162f */
[----:B------:R-:W-:Y:S02]  /*25de0*/  SHF.R.U64 R18, R42, 0x10, R43 ;  /* 0x000000102a127819 */ /* 0x000fe4000000122b */
[----:B------:R-:W-:Y:S02]  /*25df0*/  PRMT R20, R71, 0x5410, R2 ;  /* 0x0000541047147816 */ /* 0x000fe40000000002 */
[C---:B------:R-:W-:Y:S02]  /*25e00*/  PRMT R26, R105.reuse, 0x5432, R3 ;  /* 0x00005432691a7816 */ /* 0x040fe40000000003 */
[----:B------:R-:W-:Y:S02]  /*25e10*/  PRMT R16, R70, 0x5410, R16 ;  /* 0x0000541046107816 */ /* 0x000fe40000000010 */
[----:B------:R-:W-:-:S02]  /*25e20*/  PRMT R27, R105, 0x5410, R6 ;  /* 0x00005410691b7816 */ /* 0x000fc40000000006 */
[----:B------:R-:W-:Y:S02]  /*25e30*/  PRMT R23, R104, 0x5432, R18 ;  /* 0x0000543268177816 */ /* 0x000fe40000000012 */
[----:B------:R-:W-:Y:S02]  /*25e40*/  LOP3.LUT R35, R17, 0xffff0000, RZ, 0xc0, !PT ;  /* 0xffff000011237812 */ /* 0x000fe400078ec0ff */
[----:B------:R-:W-:Y:S02]  /*25e50*/  SHF.R.U32.HI R19, RZ, 0x10, R43 ;  /* 0x00000010ff137819 */ /* 0x000fe4000001162b */
[----:B------:R-:W-:Y:S01]  /*25e60*/  LOP3.LUT R17, R21, 0xffff0000, RZ, 0xc0, !PT ;  /* 0xffff000015117812 */ /* 0x000fe200078ec0ff */
[----:B------:R-:W-:Y:S01]  /*25e70*/  IMAD.U32 R21, R16, 0x10000, RZ ;  /* 0x0001000010157824 */ /* 0x000fe200078e00ff */
[----:B------:R-:W-:Y:S02]  /*25e80*/  PRMT R24, R104, 0x5410, R19 ;  /* 0x0000541068187816 */ /* 0x000fe40000000013 */
        /* <DEDUP_REMOVED lines=69> */
.L_x_1896:
[----:B------:R-:W-:Y:S05]  /*262e0*/  BSYNC B0 ;  /* 0x0000000000007941 */ /* 0x000fea0003800000 */
.L_x_1895:
        /* <DEDUP_REMOVED lines=116> */
.L_x_1898:
[----:B------:R-:W-:Y:S05]  /*26a30*/  BSYNC B0 ;  /* 0x0000000000007941 */ /* 0x000fea0003800000 */
.L_x_1897:
        /* <DEDUP_REMOVED lines=45> */
[C---:B------:R-:W-:Y:S01]  /*26d10*/  IMAD.U32 R21, R16.reuse, 0x10000, RZ ;  /* 0x0001000010157824 */ /* 0x040fe200078e00ff */
        /* <DEDUP_REMOVED lines=70> */
.L_x_1900:
[----:B------:R-:W-:Y:S05]  /*27180*/  BSYNC B0 ;  /* 0x0000000000007941 */ /* 0x000fea0003800000 */
.L_x_1899:
        /* <DEDUP_REMOVED lines=116> */
.L_x_1902:
[----:B------:R-:W-:Y:S05]  /*278d0*/  BSYNC B0 ;  /* 0x0000000000007941 */ /* 0x000fea0003800000 */
.L_x_1901:
        /* <DEDUP_REMOVED lines=116> */
.L_x_1904:
[----:B------:R-:W-:Y:S05]  /*28020*/  BSYNC B0 ;  /* 0x0000000000007941 */ /* 0x000fea0003800000 */
.L_x_1903:
        /* <DEDUP_REMOVED lines=116> */
.L_x_1906:
[----:B------:R-:W-:Y:S05]  /*28770*/  BSYNC B0 ;  /* 0x0000000000007941 */ /* 0x000fea0003800000 */
.L_x_1905:
[----:B------:R-:W-:Y:S01]  /*28780*/  IADD3 R0, R68, 0x70, RZ ;  /* 0x0000007044007810 */ /* 0x000fe20007ffe0ff */
[----:B------:R-:W-:Y:S02]  /*28790*/  IMAD.MOV.U32 R2, RZ, RZ, R136 ;  /* 0x000000ffff027224 */ /* 0x000fe400078e0088 */
[----:B------:R-:W-:Y:S01]  /*287a0*/  IMAD.MOV.U32 R3, RZ, RZ, 0x0 ;  /* 0x00000000ff037424 */ /* 0x000fe200078e00ff */
[----:B------:R-:W-:-:S13]  /*287b0*/  ISETP.GE.OR P0, PT, R0, R69, P0 ;  /* 0x000000450000720c */ /* 0x000fda0000706670 */
[----:B------:R-:W-:Y:S05]  /*287c0*/  @P0 RET.REL.NODEC R2 `(_ZN7cutlass13device_kernelIN5flash19enable_sm80_to_sm89INS1_16FlashAttnFwdSm80INS1_25CollectiveMainloopFwdSm80ILi4ELi1ELb0EN4cute5tupleIJNS5_1CILi128EEENS7_ILi64EEES8_EEELi128ENS_10bfloat16_tEfNS_4arch4Sm80ELb1ELb0ELb1ELb1ELb0ELb1ELb1ELb0EEENS1_21CollectiveEpilogueFwdINS6_IJS8_S8_S9_EEENS6_IJNS7_ILi1EEESH_SH_EEESB_SD_Li128ELb1ELb1ELb0ELb0EEENS1_19SingleTileSchedulerILb1ELb0ELb1ELi128EEEEEEEEEvNT_6ParamsE) ;  /* 0xfffd783002000950 */ /* 0x000fea0003c3ffff */
        /* <DEDUP_REMOVED lines=25> */
[----:B------:R-:W-:Y:S02]  /*28960*/  PRMT R16, R110, 0x5432, R7 ;  /* 0x000054326e107816 */ /* 0x000fe40000000007 */
[----:B------:R-:W-:Y:S02]  /*28970*/  SHF.R.U32.HI R21, RZ, 0x10, R103 ;  /* 0x00000010ff157819 */ /* 0x000fe40000011667 */
[----:B------:R-:W-:Y:S01]  /*28980*/  PRMT R20, R115, 0x5432, R0 ;  /* 0x0000543273147816 */ /* 0x000fe20000000000 */
[----:B------:R-:W-:Y:S01]  /*28990*/  IMAD.U32 R29, R16, 0x10000, RZ ;  /* 0x00010000101d7824 */ /* 0x000fe200078e00ff */
[----:B------:R-:W-:-:S02]  /*289a0*/  SHF.R.U32.HI R17, RZ, 0x10, R101 ;  /* 0x00000010ff117819 */ /* 0x000fc40000011665 */
[----:B------:R-:W-:Y:S02]  /*289b0*/  PRMT R26, R131, 0x5410, R6 ;  /* 0x00005410831a7816 */ /* 0x000fe40000000006 */
[----:B------:R-:W-:Y:S02]  /*289c0*/  SHF.R.U32.HI R2, RZ, 0x10, R97 ;  /* 0x00000010ff027819 */ /* 0x000fe40000011661 */
[----:B------:R-:W-:Y:S02]  /*289d0*/  PRMT R23, R130, 0x5410, R21 ;  /* 0x0000541082177816 */ /* 0x000fe40000000015 */
[----:B------:R-:W-:Y:S02]  /*289e0*/  SHF.R.U64 R3, R98, 0x10, R99 ;  /* 0x0000001062037819 */ /* 0x000fe40000001263 */
[----:B------:R-:W-:Y:S02]  /*289f0*/  SHF.L.U32 R28, R20, 0x10, RZ ;  /* 0x00000010141c7819 */ /* 0x000fe400000006ff */
[----:B------:R-:W-:-:S02]  /*28a00*/  PRMT R7, R110, 0x5410, R17 ;  /* 0x000054106e077816 */ /* 0x000fc40000000011 */
[----:B------:R-:W-:Y:S02]  /*28a10*/  PRMT R19, R115, 0x5410, R2 ;  /* 0x0000541073137816 */ /* 0x000fe40000000002 */
[----:B------:R-:W-:Y:S02]  /*28a20*/  SHF.R.U64 R18, R102, 0x10, R103 ;  /* 0x0000001066127819 */ /* 0x000fe40000001267 */
[----:B------:R-:W-:Y:S02]  /*28a30*/  PRMT R25, R131, 0x5432, R3 ;  /* 0x0000543283197816 */ /* 0x000fe40000000003 */
[----:B------:R-:W-:Y:S01]  /*28a40*/  LOP3.LUT R34, R16, 0xffff0000, RZ, 0xc0, !PT ;  /* 0xffff000010227812 */ /* 0x000fe200078ec0ff */
[----:B------:R-:W-:Y:S01]  /*28a50*/  IMAD.U32 R16, R19, 0x10000, RZ ;  /* 0x0001000013107824 */ /* 0x000fe200078e00ff */
[----:B------:R-:W-:Y:S02]  /*28a60*/  LOP3.LUT R20, R20, 0xffff0000, RZ, 0xc0, !PT ;  /* 0xffff000014147812 */ /* 0x000fe400078ec0ff */
[----:B------:R-:W-:Y:S01]  /*28a70*/  PRMT R22, R130, 0x5432, R18 ;  /* 0x0000543282167816 */ /* 0x000fe20000000012 */
        /* <DEDUP_REMOVED lines=12> */
[----:B------:R-:W-:-:S02]  /*28b40*/  FMUL.FTZ R15, R6, R29 ;  /* 0x0000001d060f7220 */ /* 0x000fc40000410000 */
[-C--:B------:R-:W-:Y:S02]  /*28b50*/  FMUL.FTZ R6, R6, R28.reuse ;  /* 0x0000001c06067220 */ /* 0x080fe40000410000 */
[----:B------:R-:W-:Y:S02]  /*28b60*/  FFMA.FTZ R36, R17, R28, -R15 ;  /* 0x0000001c11247223 */ /* 0x000fe4000001080f */
[----:B------:R-:W-:Y:S02]  /*28b70*/  IMAD.U32 R28, R7, 0x10000, RZ ;  /* 0x00010000071c7824 */ /* 0x000fe400078e00ff */
[----:B------:R-:W-:Y:S01]  /*28b80*/  FFMA.FTZ R35, R17, R29, R6 ;  /* 0x0000001d11237223 */ /* 0x000fe20000010006 */
[----:B------:R-:W-:Y:S01]  /*28b90*/  LOP3.LUT R17, R7, 0xffff0000, RZ, 0xc0, !PT ;  /* 0xffff000007117812 */ /* 0x000fe200078ec0ff */
[C---:B------:R-:W-:Y:S01]  /*28ba0*/  FMUL.FTZ R15, R3.reuse, R34 ;  /* 0x00000022030f7220 */ /* 0x040fe20000410000 */
[----:B------:R-:W-:Y:S01]  /*28bb0*/  SHF.L.U32 R7, R22, 0x10, RZ ;  /* 0x0000001016077819 */ /* 0x000fe200000006ff */
[----:B------:R-:W-:-:S02]  /*28bc0*/  FMUL.FTZ R6, R3, R20 ;  /* 0x0000001403067220 */ /* 0x000fc40000410000 */
[C---:B------:R-:W-:Y:S02]  /*28bd0*/  FMUL.FTZ R3, R2.reuse, R28 ;  /* 0x0000001c02037220 */ /* 0x040fe40000410000 */
[----:B------:R-:W-:Y:S02]  /*28be0*/  FMUL.FTZ R2, R2, R16 ;  /* 0x0000001002027220 */ /* 0x000fe40000410000 */
[----:B------:R-:W-:Y:S02]  /*28bf0*/  FFMA.FTZ R29, R18, R20, -R15 ;  /* 0x00000014121d7223 */ /* 0x000fe4000001080f */
[C---:B------:R-:W-:Y:S01]  /*28c00*/  FFMA.FTZ R20, R12.reuse, R16, -R3 ;  /* 0x000000100c147223 */ /* 0x040fe20000010803 */
[----:B------:R-:W-:Y:S01]  /*28c10*/  LOP3.LUT R3, R19, 0xffff0000, RZ, 0xc0, !PT ;  /* 0xffff000013037812 */ /* 0x000fe200078ec0ff */
[----:B------:R-:W-:Y:S02]  /*28c20*/  FFMA.FTZ R28, R12, R28, R2 ;  /* 0x0000001c0c1c7223 */ /* 0x000fe40000010002 */
[----:B------:R-:W-:-:S02]  /*28c30*/  FMUL.FTZ R2, R8, R17 ;  /* 0x0000001108027220 */ /* 0x000fc40000410000 */
[C---:B------:R-:W-:Y:S01]  /*28c40*/  IMAD.U32 R0, R10.reuse, 0x10000, RZ ;  /* 0x000100000a007824 */ /* 0x040fe200078e00ff */
[----:B------:R-:W-:Y:S01]  /*28c50*/  LOP3.LUT R10, R10, 0xffff0000, RZ, 0xc0, !PT ;  /* 0xffff00000a0a7812 */ /* 0x000fe200078ec0ff */
[----:B------:R-:W-:Y:S02]  /*28c60*/  FFMA.FTZ R34, R18, R34, R6 ;  /* 0x0000002212227223 */ /* 0x000fe40000010006 */
[----:B------:R-:W-:Y:S02]  /*28c70*/  IMAD.U32 R12, R25, 0x10000, RZ ;  /* 0x00010000190c7824 */ /* 0x000fe400078e00ff */
[C---:B------:R-:W-:Y:S01]  /*28c80*/  IMAD.U32 R9, R11.reuse, 0x10000, RZ ;  /* 0x000100000b097824 */ /* 0x040fe200078e00ff */
[----:B------:R-:W-:Y:S01]  /*28c90*/  LOP3.LUT R11, R11, 0xffff0000, RZ, 0xc0, !PT ;  /* 0xffff00000b0b7812 */ /* 0x000fe200078ec0ff */
[----:B------:R-:W-:Y:S02]  /*28ca0*/  IMAD.U32 R18, R23, 0x10000, RZ ;  /* 0x0001000017127824 */ /* 0x000fe400078e00ff */
[----:B------:R-:W-:-:S02]  /*28cb0*/  FMUL.FTZ R8, R8, R3 ;  /* 0x0000000308087220 */ /* 0x000fc40000410000 */
[----:B------:R-:W-:Y:S02]  /*28cc0*/  FFMA.FTZ R19, R13, R3, -R2 ;  /* 0x000000030d137223 */ /* 0x000fe40000010802 */
[CC--:B------:R-:W-:Y:S02]  /*28cd0*/  FMUL.FTZ R3, R0.reuse, R7.reuse ;  /* 0x0000000700037220 */ /* 0x0c0fe40000410000 */
[----:B------:R-:W-:Y:S02]  /*28ce0*/  FMUL.FTZ R0, R0, R12 ;  /* 0x0000000c00007220 */ /* 0x000fe40000410000 */
[----:B------:R-:W-:Y:S02]  /*28cf0*/  IMAD.U32 R6, R26, 0x10000, RZ ;  /* 0x000100001a067824 */ /* 0x000fe400078e00ff */
[----:B------:R-:W-:Y:S02]  /*28d00*/  FMUL.FTZ R2, R9, R18 ;  /* 0x0000001209027220 */ /* 0x000fe40000410000 */
[----:B------:R-:W-:Y:S01]  /*28d10*/  FFMA.FTZ R16, R21, R12, -R3 ;  /* 0x0000000c15107223 */ /* 0x000fe20000010803 */
[----:B------:R-:W-:Y:S01]  /*28d20*/  F2FP.BF16.PACK_AB R12, R29, R36 ;  /* 0x000000241d0c723e */ /* 0x000fe200000010ff */
[----:B------:R-:W-:Y:S01]  /*28d30*/  FFMA.FTZ R21, R21, R7, R0 ;  /* 0x0000000715157223 */ /* 0x000fe20000010000 */
[----:B------:R-:W-:Y:S01]  /*28d40*/  LOP3.LUT R7, R25, 0xffff0000, RZ, 0xc0, !PT ;  /* 0xffff000019077812 */ /* 0x000fe200078ec0ff */
[-C--:B------:R-:W-:Y:S01]  /*28d50*/  FMUL.FTZ R0, R9, R6.reuse ;  /* 0x0000000609007220 */ /* 0x080fe20000410000 */
[----:B------:R-:W-:Y:S01]  /*28d60*/  LOP3.LUT R9, R23, 0xffff0000, RZ, 0xc0, !PT ;  /* 0xffff000017097812 */ /* 0x000fe200078ec0ff */
[----:B------:R-:W-:Y:S01]  /*28d70*/  FFMA.FTZ R15, R24, R6, -R2 ;  /* 0x00000006180f7223 */ /* 0x000fe20000010802 */
[----:B------:R-:W-:Y:S01]  /*28d80*/  LOP3.LUT R6, R22, 0xffff0000, RZ, 0xc0, !PT ;  /* 0xffff000016067812 */ /* 0x000fe200078ec0ff */
[----:B------:R-:W-:Y:S01]  /*28d90*/  FFMA.FTZ R17, R13, R17, R8 ;  /* 0x000000110d117223 */ /* 0x000fe20000010008 */
[----:B------:R-:W-:Y:S01]  /*28da0*/  LOP3.LUT R8, R26, 0xffff0000, RZ, 0xc0, !PT ;  /* 0xffff00001a087812 */ /* 0x000fe200078ec0ff */
[----:B------:R-:W-:Y:S01]  /*28db0*/  FFMA.FTZ R24, R24, R18, R0 ;  /* 0x0000001218187223 */ /* 0x000fe20000010000 */
[----:B------:R-:W-:Y:S01]  /*28dc0*/  F2FP.BF16.PACK_AB R13, R19, R20 ;  /* 0x00000014130d723e */ /* 0x000fe200000010ff */
[----:B------:R-:W-:-:S02]  /*28dd0*/  FMUL.FTZ R3, R10, R6 ;  /* 0x000000060a037220 */ /* 0x000fc40000410000 */
[C---:B------:R-:W-:Y:S02]  /*28de0*/  FMUL.FTZ R0, R11.reuse, R9 ;  /* 0x000000090b007220 */ /* 0x040fe40000410000 */
[-C--:B------:R-:W-:Y:S02]  /*28df0*/  FMUL.FTZ R2, R10, R7.reuse ;  /* 0x000000070a027220 */ /* 0x080fe40000410000 */
[-C--:B------:R-:W-:Y:S02]  /*28e00*/  FMUL.FTZ R11, R11, R8.reuse ;  /* 0x000000080b0b7220 */ /* 0x080fe40000410000 */
[C---:B------:R-:W-:Y:S02]  /*28e10*/  FFMA.FTZ R3, R27.reuse, R7, -R3 ;  /* 0x000000071b037223 */ /* 0x040fe40000010803 */
[----:B------:R-:W-:Y:S01]  /*28e20*/  FFMA.FTZ R0, R14, R8, -R0 ;  /* 0x000000080e007223 */ /* 0x000fe20000010800 */
[----:B------:R-:W-:Y:S01]  /*28e30*/  F2FP.BF16.PACK_AB R8, R34, R35 ;  /* 0x000000232208723e */ /* 0x000fe200000010ff */
[----:B------:R-:W-:-:S02]  /*28e40*/  FFMA.FTZ R2, R27, R6, R2 ;  /* 0x000000061b027223 */ /* 0x000fc40000010002 */
[----:B------:R-:W-:Y:S01]  /*28e50*/  FFMA.FTZ R11, R14, R9, R11 ;  /* 0x000000090e0b7223 */ /* 0x000fe2000001000b */
[----:B------:R-:W-:Y:S01]  /*28e60*/  F2FP.BF16.PACK_AB R14, R3, R16 ;  /* 0x00000010030e723e */ /* 0x000fe200000010ff */
[----:B------:R-:W-:Y:S01]  /*28e70*/  IMAD.MOV.U32 R3, RZ, RZ, 0x0 ;  /* 0x00000000ff037424 */ /* 0x000fe200078e00ff */
[----:B------:R-:W-:Y:S02]  /*28e80*/  F2FP.BF16.PACK_AB R15, R0, R15 ;  /* 0x0000000f000f723e */ /* 0x000fe400000010ff */
[----:B------:R-:W-:Y:S02]  /*28e90*/  F2FP.BF16.PACK_AB R9, R17, R28 ;  /* 0x0000001c1109723e */ /* 0x000fe400000010ff */
[----:B------:R-:W-:Y:S01]  /*28ea0*/  F2FP.BF16.PACK_AB R10, R2, R21 ;  /* 0x00000015020a723e */ /* 0x000fe200000010ff */
[----:B------:R-:W-:Y:S01]  /*28eb0*/  IMAD.MOV.U32 R2, RZ, RZ, R136 ;  /* 0x000000ffff027224 */ /* 0x000fe200078e0088 */
[----:B------:R-:W-:Y:S01]  /*28ec0*/  F2FP.BF16.PACK_AB R11, R11, R24 ;  /* 0x000000180b0b723e */ /* 0x000fe200000010ff */
[----:B------:R1:W-:Y:S04]  /*28ed0*/  ST.E.128 [R32.64], R12 ;  /* 0x0000000c20007985 */ /* 0x0003e8000c101d04 */
[----:B------:R1:W-:Y:S01]  /*28ee0*/  ST.E.128 [R30.64], R8 ;  /* 0x000000081e007985 */ /* 0x0003e2000c101d04 */
[----:B------:R-:W-:Y:S05]  /*28ef0*/  RET.REL.NODEC R2 `(_ZN7cutlass13device_kernelIN5flash19enable_sm80_to_sm89INS1_16FlashAttnFwdSm80INS1_25CollectiveMainloopFwdSm80ILi4ELi1ELb0EN4cute5tupleIJNS5_1CILi128EEENS7_ILi64EEES8_EEELi128ENS_10bfloat16_tEfNS_4arch4Sm80ELb1ELb0ELb1ELb1ELb0ELb1ELb1ELb0EEENS1_21CollectiveEpilogueFwdINS6_IJS8_S8_S9_EEENS6_IJNS7_ILi1EEESH_SH_EEESB_SD_Li128ELb1ELb1ELb0ELb0EEENS1_19SingleTileSchedulerILb1ELb0ELb1ELi128EEEEEEEEEvNT_6ParamsE) ;  /* 0xfffd710002007950 */ /* 0x000fea0003c3ffff */
.L_x_1809:
[----:B------:R-:W-:Y:S01]  /*28f00*/  IMAD.MOV.U32 R110, RZ, RZ, R12 ;  /* 0x000000ffff6e7224 */ /* 0x000fe200078e000c */
[----:B------:R-:W-:Y:S01]  /*28f10*/  MOV R131, 0x181f ;  /* 0x0000181f00837802 */ /* 0x000fe20000000f00 */
[----:B------:R-:W-:Y:S01]  /*28f20*/  IMAD.MOV.U32 R3, RZ, RZ, RZ ;  /* 0x000000ffff037224 */ /* 0x000fe200078e00ff */
[----:B------:R-:W-:-:S02]  /*28f30*/  MOV R130, 0xffffffff ;  /* 0xffffffff00827802 */ /* 0x000fc40000000f00 */
[----:B------:R-:W-:Y:S02]  /*28f40*/  MOV R2, 0x28f60 ;  /* 0x00028f6000027802 */ /* 0x000fe40000000f00 */
[----:B------:R-:W-:Y:S05]  /*28f50*/  CALL.REL.NOINC `($__internal_7_$__cuda_sm70_shflsync_idx_p) ;  /* 0x00001e5000007944 */ /* 0x000fea0003c00000 */
[----:B------:R-:W-:Y:S01]  /*28f60*/  MOV R0, R115 ;  /* 0x0000007300007202 */ /* 0x000fe20000000f00 */
[----:B------:R-:W-:Y:S05]  /*28f70*/  BRA `(.L_x_1907) ;  /* 0xffff627000007947 */ /* 0x000fea000383ffff */
.L_x_1810:
[----:B------:R-:W-:Y:S01]  /*28f80*/  IMAD.MOV.U32 R110, RZ, RZ, R14 ;  /* 0x000000ffff6e7224 */ /* 0x000fe200078e000e */
[----:B------:R-:W-:Y:S01]  /*28f90*/  MOV R131, 0x181f ;  /* 0x0000181f00837802 */ /* 0x000fe20000000f00 */
[----:B------:R-:W-:Y:S01]  /*28fa0*/  IMAD.MOV.U32 R3, RZ, RZ, RZ ;  /* 0x000000ffff037224 */ /* 0x000fe200078e00ff */
[----:B------:R-:W-:Y:S02]  /*28fb0*/  MOV R130, 0xffffffff ;  /* 0xffffffff00827802 */ /* 0x000fe40000000f00 */
[----:B------:R-:W-:Y:S02]  /*28fc0*/  MOV R2, 0x28fe0 ;  /* 0x00028fe000027802 */ /* 0x000fe40000000f00 */
[----:B-12---:R-:W-:Y:S05]  /*28fd0*/  CALL.REL.NOINC `($__internal_7_$__cuda_sm70_shflsync_idx_p) ;  /* 0x00001dd000007944 */ /* 0x006fea0003c00000 */
[----:B------:R-:W-:Y:S01]  /*28fe0*/  IMAD.MOV.U32 R110, RZ, RZ, R18 ;  /* 0x000000ffff6e7224 */ /* 0x000fe200078e0012 */
[----:B------:R-:W-:Y:S01]  /*28ff0*/  MOV R131, 0x181f ;  /* 0x0000181f00837802 */ /* 0x000fe20000000f00 */
[----:B------:R-:W-:Y:S01]  /*29000*/  IMAD.MOV.U32 R3, RZ, RZ, RZ ;  /* 0x000000ffff037224 */ /* 0x000fe200078e00ff */
[----:B------:R-:W-:Y:S01]  /*29010*/  MOV R6, R115 ;  /* 0x0000007300067202 */ /* 0x000fe20000000f00 */
[----:B------:R-:W-:Y:S01]  /*29020*/  IMAD.MOV.U32 R130, RZ, RZ, -0x1 ;  /* 0xffffffffff827424 */ /* 0x000fe200078e00ff */
[----:B------:R-:W-:-:S02]  /*29030*/  MOV R7, R0 ;  /* 0x0000000000077202 */ /* 0x000fc40000000f00 */
[----:B------:R-:W-:Y:S02]  /*29040*/  MOV R2, 0x29060 ;  /* 0x0002906000027802 */ /* 0x000fe40000000f00 */
[----:B------:R-:W-:Y:S05]  /*29050*/  CALL.REL.NOINC `($__internal_7_$__cuda_sm70_shflsync_idx_p) ;  /* 0x00001d5000007944 */ /* 0x000fea0003c00000 */
[----:B------:R-:W-:Y:S01]  /*29060*/  IMAD.MOV.U32 R8, RZ, RZ, R115 ;  /* 0x000000ffff087224 */ /* 0x000fe200078e0073 */
[----:B------:R-:W-:Y:S01]  /*29070*/  MOV R110, R15 ;  /* 0x0000000f006e7202 */ /* 0x000fe20000000f00 */
[----:B------:R-:W-:Y:S01]  /*29080*/  IMAD.MOV.U32 R3, RZ, RZ, RZ ;  /* 0x000000ffff037224 */ /* 0x000fe200078e00ff */
[----:B------:R-:W-:Y:S01]  /*29090*/  MOV R131, 0x181f ;  /* 0x0000181f00837802 */ /* 0x000fe20000000f00 */
[----:B------:R-:W-:Y:S01]  /*290a0*/  IMAD.MOV.U32 R130, RZ, RZ, -0x1 ;  /* 0xffffffffff827424 */ /* 0x000fe200078e00ff */
[----:B------:R-:W-:Y:S02]  /*290b0*/  MOV R2, 0x290d0 ;  /* 0x000290d000027802 */ /* 0x000fe40000000f00 */
[----:B------:R-:W-:Y:S05]  /*290c0*/  CALL.REL.NOINC `($__internal_7_$__cuda_sm70_shflsync_idx_p) ;  /* 0x00001ce000007944 */ /* 0x000fea0003c00000 */
[----:B------:R-:W-:Y:S01]  /*290d0*/  MOV R2, R115 ;  /* 0x0000007300027202 */ /* 0x000fe20000000f00 */
[----:B------:R-:W-:Y:S05]  /*290e0*/  BRA `(.L_x_1908) ;  /* 0xffff615000007947 */ /* 0x000fea000383ffff */
.L_x_1813:
[----:B------:R-:W-:Y:S01]  /*290f0*/  IMAD.MOV.U32 R110, RZ, RZ, R12 ;  /* 0x000000ffff6e7224 */ /* 0x000fe200078e000c */
[----:B------:R-:W-:Y:S01]  /*29100*/  MOV R131, 0x181f ;  /* 0x0000181f00837802 */ /* 0x000fe20000000f00 */
[----:B------:R-:W-:Y:S01]  /*29110*/  IMAD.MOV.U32 R3, RZ, RZ, 0x1 ;  /* 0x00000001ff037424 */ /* 0x000fe200078e00ff */
[----:B------:R-:W-:Y:S02]  /*29120*/  MOV R130, 0xffffffff ;  /* 0xffffffff00827802 */ /* 0x000fe40000000f00 */
[----:B------:R-:W-:-:S02]  /*29130*/  MOV R2, 0x29150 ;  /* 0x0002915000027802 */ /* 0x000fc40000000f00 */
[----:B---3--:R-:W-:Y:S05]  /*29140*/  CALL.REL.NOINC `($__internal_7_$__cuda_sm70_shflsync_idx_p) ;  /* 0x00001c6000007944 */ /* 0x008fea0003c00000 */
[----:B------:R-:W-:Y:S01]  /*29150*/  IMAD.MOV.U32 R0, RZ, RZ, R115 ;  /* 0x000000ffff007224 */ /* 0x000fe200078e0073 */
[----:B------:R-:W-:Y:S01]  /*29160*/  MOV R110, R14 ;  /* 0x0000000e006e7202 */ /* 0x000fe20000000f00 */
[----:B------:R-:W-:Y:S01]  /*29170*/  IMAD.MOV.U32 R3, RZ, RZ, 0x1 ;  /* 0x00000001ff037424 */ /* 0x000fe200078e00ff */
[----:B------:R-:W-:Y:S01]  /*29180*/  MOV R131, 0x181f ;  /* 0x0000181f00837802 */ /* 0x000fe20000000f00 */
[----:B------:R-:W-:Y:S01]  /*29190*/  IMAD.MOV.U32 R130, RZ, RZ, -0x1 ;  /* 0xffffffffff827424 */ /* 0x000fe200078e00ff */
[----:B------:R-:W-:-:S02]  /*291a0*/  MOV R2, 0x291c0 ;  /* 0x000291c000027802 */ /* 0x000fc40000000f00 */
[----:B------:R-:W-:Y:S05]  /*291b0*/  CALL.REL.NOINC `($__internal_7_$__cuda_sm70_shflsync_idx_p) ;  /* 0x00001bf000007944 */ /* 0x000fea0003c00000 */
[----:B------:R-:W-:Y:S01]  /*291c0*/  IMAD.MOV.U32 R110, RZ, RZ, R18 ;  /* 0x000000ffff6e7224 */ /* 0x000fe200078e0012 */
[----:B------:R-:W-:Y:S01]  /*291d0*/  MOV R131, 0x181f ;  /* 0x0000181f00837802 */ /* 0x000fe20000000f00 */
[----:B------:R-:W-:Y:S01]  /*291e0*/  IMAD.MOV.U32 R3, RZ, RZ, 0x1 ;  /* 0x00000001ff037424 */ /* 0x000fe200078e00ff */
[----:B------:R-:W-:Y:S01]  /*291f0*/  MOV R6, R115 ;  /* 0x0000007300067202 */ /* 0x000fe20000000f00 */
[----:B------:R-:W-:Y:S01]  /*29200*/  IMAD.MOV.U32 R130, RZ, RZ, -0x1 ;  /* 0xffffffffff827424 */ /* 0x000fe200078e00ff */
[----:B------:R-:W-:-:S02]  /*29210*/  MOV R7, R0 ;  /* 0x0000000000077202 */ /* 0x000fc40000000f00 */
[----:B------:R-:W-:Y:S02]  /*29220*/  MOV R2, 0x29240 ;  /* 0x0002924000027802 */ /* 0x000fe40000000f00 */
[----:B------:R-:W-:Y:S05]  /*29230*/  CALL.REL.NOINC `($__internal_7_$__cuda_sm70_shflsync_idx_p) ;  /* 0x00001b7000007944 */ /* 0x000fea0003c00000 */
        /* <DEDUP_REMOVED lines=9> */
.L_x_1816:
[----:B------:R-:W-:Y:S01]  /*292d0*/  IMAD.MOV.U32 R110, RZ, RZ, R12 ;  /* 0x000000ffff6e7224 */ /* 0x000fe200078e000c */
[----:B------:R-:W-:Y:S01]  /*292e0*/  MOV R131, 0x181f ;  /* 0x0000181f00837802 */ /* 0x000fe20000000f00 */
[----:B------:R-:W-:Y:S01]  /*292f0*/  IMAD.MOV.U32 R3, RZ, RZ, 0x2 ;  /* 0x00000002ff037424 */ /* 0x000fe200078e00ff */
[----:B------:R-:W-:Y:S02]  /*29300*/  MOV R130, 0xffffffff ;  /* 0xffffffff00827802 */ /* 0x000fe40000000f00 */
[----:B------:R-:W-:-:S02]  /*29310*/  MOV R2, 0x29330 ;  /* 0x0002933000027802 */ /* 0x000fc40000000f00 */
[----:B------:R-:W-:Y:S05]  /*29320*/  CALL.REL.NOINC `($__internal_7_$__cuda_sm70_shflsync_idx_p) ;  /* 0x00001a8000007944 */ /* 0x000fea0003c00000 */
[----:B------:R-:W-:Y:S01]  /*29330*/  MOV R0, R115 ;  /* 0x0000007300007202 */ /* 0x000fe20000000f00 */
[----:B------:R-:W-:Y:S05]  /*29340*/  BRA `(.L_x_1910) ;  /* 0xffff646000007947 */ /* 0x000fea000383ffff */
.L_x_1817:
[----:B------:R-:W-:Y:S01]  /*29350*/  IMAD.MOV.U32 R110, RZ, RZ, R14 ;  /* 0x000000ffff6e7224 */ /* 0x000fe200078e000e */
[----:B------:R-:W-:Y:S01]  /*29360*/  MOV R131, 0x181f ;  /* 0x0000181f00837802 */ /* 0x000fe20000000f00 */
[----:B------:R-:W-:Y:S01]  /*29370*/  IMAD.MOV.U32 R3, RZ, RZ, 0x2 ;  /* 0x00000002ff037424 */ /* 0x000fe200078e00ff */
[----:B------:R-:W-:-:S02]  /*29380*/  MOV R130, 0xffffffff ;  /* 0xffffffff00827802 */ /* 0x000fc40000000f00 */
[----:B------:R-:W-:Y:S02]  /*29390*/  MOV R2, 0x293b0 ;  /* 0x000293b000027802 */ /* 0x000fe40000000f00 */
[----:B-12---:R-:W-:Y:S05]  /*293a0*/  CALL.REL.NOINC `($__internal_7_$__cuda_sm70_shflsync_idx_p) ;  /* 0x00001a0000007944 */ /* 0x006fea0003c00000 */
[----:B------:R-:W-:Y:S01]  /*293b0*/  IMAD.MOV.U32 R110, RZ, RZ, R18 ;  /* 0x000000ffff6e7224 */ /* 0x000fe200078e0012 */
[----:B------:R-:W-:Y:S01]  /*293c0*/  MOV R131, 0x181f ;  /* 0x0000181f00837802 */ /* 0x000fe20000000f00 */
[----:B------:R-:W-:Y:S01]  /*293d0*/  IMAD.MOV.U32 R3, RZ, RZ, 0x2 ;  /* 0x00000002ff037424 */ /* 0x000fe200078e00ff */
[----:B------:R-:W-:Y:S01]  /*293e0*/  MOV R6, R115 ;  /* 0x0000007300067202 */ /* 0x000fe20000000f00 */
[----:B------:R-:W-:Y:S01]  /*293f0*/  IMAD.MOV.U32 R130, RZ, RZ, -0x1 ;  /* 0xffffffffff827424 */ /* 0x000fe200078e00ff */
[----:B------:R-:W-:Y:S02]  /*29400*/  MOV R7, R0 ;  /* 0x0000000000077202 */ /* 0x000fe40000000f00 */
[----:B------:R-:W-:Y:S02]  /*29410*/  MOV R2, 0x29430 ;  /* 0x0002943000027802 */ /* 0x000fe40000000f00 */
[----:B------:R-:W-:Y:S05]  /*29420*/  CALL.REL.NOINC `($__internal_7_$__cuda_sm70_shflsync_idx_p) ;  /* 0x0000198000007944 */ /* 0x000fea0003c00000 */
        /* <DEDUP_REMOVED lines=9> */
.L_x_1820:
[----:B------:R-:W-:Y:S01]  /*294c0*/  IMAD.MOV.U32 R110, RZ, RZ, R12 ;  /* 0x000000ffff6e7224 */ /* 0x000fe200078e000c */
[----:B------:R-:W-:Y:S01]  /*294d0*/  MOV R131, 0x181f ;  /* 0x0000181f00837802 */ /* 0x000fe20000000f00 */
[----:B------:R-:W-:Y:S01]  /*294e0*/  IMAD.MOV.U32 R3, RZ, RZ, 0x3 ;  /* 0x00000003ff037424 */ /* 0x000fe200078e00ff */
[----:B------:R-:W-:-:S02]  /*294f0*/  MOV R130, 0xffffffff ;  /* 0xffffffff00827802 */ /* 0x000fc40000000f00 */
[----:B------:R-:W-:Y:S02]  /*29500*/  MOV R2, 0x29520 ;  /* 0x0002952000027802 */ /* 0x000fe40000000f00 */
[----:B---3--:R-:W-:Y:S05]  /*29510*/  CALL.REL.NOINC `($__internal_7_$__cuda_sm70_shflsync_idx_p) ;  /* 0x0000189000007944 */ /* 0x008fea0003c00000 */
[----:B------:R-:W-:Y:S01]  /*29520*/  IMAD.MOV.U32 R0, RZ, RZ, R115 ;  /* 0x000000ffff007224 */ /* 0x000fe200078e0073 */
[----:B------:R-:W-:Y:S01]  /*29530*/  MOV R110, R14 ;  /* 0x0000000e006e7202 */ /* 0x000fe20000000f00 */
[----:B------:R-:W-:Y:S01]  /*29540*/  IMAD.MOV.U32 R3, RZ, RZ, 0x3 ;  /* 0x00000003ff037424 */ /* 0x000fe200078e00ff */
[----:B------:R-:W-:Y:S01]  /*29550*/  MOV R131, 0x181f ;  /* 0x0000181f00837802 */ /* 0x000fe20000000f00 */
[----:B------:R-:W-:Y:S01]  /*29560*/  IMAD.MOV.U32 R130, RZ, RZ, -0x1 ;  /* 0xffffffffff827424 */ /* 0x000fe200078e00ff */
[----:B------:R-:W-:Y:S02]  /*29570*/  MOV R2, 0x29590 ;  /* 0x0002959000027802 */ /* 0x000fe40000000f00 */
        /* <DEDUP_REMOVED lines=18> */
.L_x_1823:
        /* <DEDUP_REMOVED lines=8> */
.L_x_1824:
        /* <DEDUP_REMOVED lines=23> */
.L_x_1827:
[----:B------:R-:W-:Y:S01]  /*29890*/  IMAD.MOV.U32 R110, RZ, RZ, R12 ;  /* 0x000000ffff6e7224 */ /* 0x000fe200078e000c */
[----:B------:R-:W-:Y:S01]  /*298a0*/  MOV R131, 0x181f ;  /* 0x0000181f00837802 */ /* 0x000fe20000000f00 */
[----:B------:R-:W-:Y:S01]  /*298b0*/  IMAD.MOV.U32 R3, RZ, RZ, 0x5 ;  /* 0x00000005ff037424 */ /* 0x000fe200078e00ff */
[----:B------:R-:W-:-:S02]  /*298c0*/  MOV R130, 0xffffffff ;  /* 0xffffffff00827802 */ /* 0x000fc40000000f00 */
[----:B------:R-:W-:Y:S02]  /*298d0*/  MOV R2, 0x298f0 ;  /* 0x000298f000027802 */ /* 0x000fe40000000f00 */
[----:B---3--:R-:W-:Y:S05]  /*298e0*/  CALL.REL.NOINC `($__internal_7_$__cuda_sm70_shflsync_idx_p) ;  /* 0x000014c000007944 */ /* 0x008fea0003c00000 */
[----:B------:R-:W-:Y:S01]  /*298f0*/  MOV R0, R115 ;  /* 0x0000007300007202 */ /* 0x000fe20000000f00 */
[----:B------:R-:W-:Y:S05]  /*29900*/  BRA `(.L_x_1915) ;  /* 0xffff677000007947 */ /* 0x000fea000383ffff */
.L_x_1828:
[----:B------:R-:W-:Y:S01]  /*29910*/  IMAD.MOV.U32 R110, RZ, RZ, R14 ;  /* 0x000000ffff6e7224 */ /* 0x000fe200078e000e */
[----:B------:R-:W-:Y:S01]  /*29920*/  MOV R131, 0x181f ;  /* 0x0000181f00837802 */ /* 0x000fe20000000f00 */
[----:B------:R-:W-:Y:S01]  /*29930*/  IMAD.MOV.U32 R3, RZ, RZ, 0x5 ;  /* 0x00000005ff037424 */ /* 0x000fe200078e00ff */
[----:B------:R-:W-:Y:S02]  /*29940*/  MOV R130, 0xffffffff ;  /* 0xffffffff00827802 */ /* 0x000fe40000000f00 */
[----:B------:R-:W-:Y:S02]  /*29950*/  MOV R2, 0x29970 ;  /* 0x0002997000027802 */ /* 0x000fe40000000f00 */
[----:B-123--:R-:W-:Y:S05]  /*29960*/  CALL.REL.NOINC `($__internal_7_$__cuda_sm70_shflsync_idx_p) ;  /* 0x0000144000007944 */ /* 0x00efea0003c00000 */
        /* <DEDUP_REMOVED lines=17> */
.L_x_1831:
[----:B------:R-:W-:Y:S01]  /*29a80*/  IMAD.MOV.U32 R110, RZ, RZ, R12 ;  /* 0x000000ffff6e7224 */ /* 0x000fe200078e000c */
[----:B------:R-:W-:Y:S01]  /*29a90*/  MOV R131, 0x181f ;  /* 0x0000181f00837802 */ /* 0x000fe20000000f00 */
[----:B------:R-:W-:Y:S01]  /*29aa0*/  IMAD.MOV.U32 R3, RZ, RZ, 0x6 ;  /* 0x00000006ff037424 */ /* 0x000fe200078e00ff */
[----:B------:R-:W-:Y:S02]  /*29ab0*/  MOV R130, 0xffffffff ;  /* 0xffffffff00827802 */ /* 0x000fe40000000f00 */
[----:B------:R-:W-:-:S02]  /*29ac0*/  MOV R2, 0x29ae0 ;  /* 0x00029ae000027802 */ /* 0x000fc40000000f00 */
[----:B----4-:R-:W-:Y:S05]  /*29ad0*/  CALL.REL.NOINC `($__internal_7_$__cuda_sm70_shflsync_idx_p) ;  /* 0x000012d000007944 */ /* 0x010fea0003c00000 */
[----:B------:R-:W-:Y:S01]  /*29ae0*/  MOV R7, R115 ;  /* 0x0000007300077202 */ /* 0x000fe20000000f00 */
[----:B------:R-:W-:Y:S05]  /*29af0*/  BRA `(.L_x_1917) ;  /* 0xffff687000007947 */ /* 0x000fea000383ffff */
.L_x_1832:
[----:B------:R-:W-:Y:S01]  /*29b00*/  IMAD.MOV.U32 R110, RZ, RZ, R14 ;  /* 0x000000ffff6e7224 */ /* 0x000fe200078e000e */
[----:B------:R-:W-:Y:S01]  /*29b10*/  MOV R131, 0x181f ;  /* 0x0000181f00837802 */ /* 0x000fe20000000f00 */
[----:B------:R-:W-:Y:S01]  /*29b20*/  IMAD.MOV.U32 R3, RZ, RZ, 0x6 ;  /* 0x00000006ff037424 */ /* 0x000fe200078e00ff */
[----:B------:R-:W-:-:S02]  /*29b30*/  MOV R130, 0xffffffff ;  /* 0xffffffff00827802 */ /* 0x000fc40000000f00 */
[----:B------:R-:W-:Y:S02]  /*29b40*/  MOV R2, 0x29b60 ;  /* 0x00029b6000027802 */ /* 0x000fe40000000f00 */
[----:B-12-4-:R-:W-:Y:S05]  /*29b50*/  CALL.REL.NOINC `($__internal_7_$__cuda_sm70_shflsync_idx_p) ;  /* 0x0000125000007944 */ /* 0x016fea0003c00000 */
[----:B------:R-:W-:Y:S01]  /*29b60*/  IMAD.MOV.U32 R110, RZ, RZ, R18 ;  /* 0x000000ffff6e7224 */ /* 0x000fe200078e0012 */
[----:B------:R-:W-:Y:S01]  /*29b70*/  MOV R3, 0x6 ;  /* 0x0000000600037802 */ /* 0x000fe20000000f00 */
[----:B------:R-:W-:Y:S01]  /*29b80*/  IMAD.MOV.U32 R131, RZ, RZ, 0x181f ;  /* 0x0000181fff837424 */ /* 0x000fe200078e00ff */
[----:B------:R-:W-:Y:S01]  /*29b90*/  MOV R130, 0xffffffff ;  /* 0xffffffff00827802 */ /* 0x000fe20000000f00 */
[----:B------:R-:W-:Y:S01]  /*29ba0*/  IMAD.MOV.U32 R6, RZ, RZ, R115 ;  /* 0x000000ffff067224 */ /* 0x000fe200078e0073 */
        /* <DEDUP_REMOVED lines=11> */
.L_x_1835:
        /* <DEDUP_REMOVED lines=8> */
.L_x_1836:
        /* <DEDUP_REMOVED lines=9> */
[----:B------:R-:W-:Y:S01]  /*29d70*/  MOV R130, 0xffffffff ;  /* 0xffffffff00827802 */ /* 0x000fe20000000f00 */
[----:B------:R-:W-:Y:S01]  /*29d80*/  IMAD.MOV.U32 R6, RZ, RZ, R115 ;  /* 0x000000ffff067224 */ /* 0x000fe200078e0073 */
[----:B------:R-:W-:-:S02]  /*29d90*/  MOV R2, 0x29db0 ;  /* 0x00029db000027802 */ /* 0x000fc40000000f00 */
        /* <DEDUP_REMOVED lines=10> */
.L_x_1871:
        /* <DEDUP_REMOVED lines=8> */
.L_x_1872:
        /* <DEDUP_REMOVED lines=23> */
.L_x_1873:
        /* <DEDUP_REMOVED lines=30> */
.L_x_1876:
[----:B------:R-:W-:Y:S01]  /*2a210*/  IMAD.MOV.U32 R110, RZ, RZ, R10 ;  /* 0x000000ffff6e7224 */ /* 0x000fe200078e000a */
[----:B------:R-:W-:Y:S01]  /*2a220*/  MOV R131, 0x181f ;  /* 0x0000181f00837802 */ /* 0x000fe20000000f00 */
[----:B------:R-:W-:Y:S01]  /*2a230*/  IMAD.MOV.U32 R3, RZ, RZ, 0x2 ;  /* 0x00000002ff037424 */ /* 0x000fe200078e00ff */
[----:B------:R-:W-:Y:S02]  /*2a240*/  MOV R130, 0xffffffff ;  /* 0xffffffff00827802 */ /* 0x000fe40000000f00 */
[----:B------:R-:W-:-:S02]  /*2a250*/  MOV R2, 0x2a270 ;  /* 0x0002a27000027802 */ /* 0x000fc40000000f00 */
[----:B--23--:R-:W-:Y:S05]  /*2a260*/  CALL.REL.NOINC `($__internal_7_$__cuda_sm70_shflsync_idx_p) ;  /* 0x00000b4000007944 */ /* 0x00cfea0003c00000 */
[----:B------:R-:W-:Y:S01]  /*2a270*/  MOV R0, R115 ;  /* 0x0000007300007202 */ /* 0x000fe20000000f00 */
[----:B------:R-:W-:Y:S05]  /*2a280*/  BRA `(.L_x_1924) ;  /* 0xffffa34000007947 */ /* 0x000fea000383ffff */
.L_x_1877:
[----:B------:R-:W-:Y:S01]  /*2a290*/  IMAD.MOV.U32 R110, RZ, RZ, R12 ;  /* 0x000000ffff6e7224 */ /* 0x000fe200078e000c */
[----:B------:R-:W-:Y:S01]  /*2a2a0*/  MOV R131, 0x181f ;  /* 0x0000181f00837802 */ /* 0x000fe20000000f00 */
[----:B------:R-:W-:Y:S01]  /*2a2b0*/  IMAD.MOV.U32 R3, RZ, RZ, 0x2 ;  /* 0x00000002ff037424 */ /* 0x000fe200078e00ff */
[----:B------:R-:W-:-:S02]  /*2a2c0*/  MOV R130, 0xffffffff ;  /* 0xffffffff00827802 */ /* 0x000fc40000000f00 */
[----:B------:R-:W-:Y:S02]  /*2a2d0*/  MOV R2, 0x2a2f0 ;  /* 0x0002a2f000027802 */ /* 0x000fe40000000f00 */
[----:B-1234-:R-:W-:Y:S05]  /*2a2e0*/  CALL.REL.NOINC `($__internal_7_$__cuda_sm70_shflsync_idx_p) ;  /* 0x00000ac000007944 */ /* 0x01efea0003c00000 */
        /* <DEDUP_REMOVED lines=17> */
.L_x_1878:
[----:B------:R-:W-:Y:S01]  /*2a400*/  IMAD.MOV.U32 R110, RZ, RZ, R10 ;  /* 0x000000ffff6e7224 */ /* 0x000fe200078e000a */
[----:B------:R-:W-:Y:S01]  /*2a410*/  MOV R131, 0x181f ;  /* 0x0000181f00837802 */ /* 0x000fe20000000f00 */
[----:B------:R-:W-:Y:S01]  /*2a420*/  IMAD.MOV.U32 R3, RZ, RZ, 0x3 ;  /* 0x00000003ff037424 */ /* 0x000fe200078e00ff */
[----:B------:R-:W-:-:S02]  /*2a430*/  MOV R130, 0xffffffff ;  /* 0xffffffff00827802 */ /* 0x000fc40000000f00 */
[----:B------:R-:W-:Y:S02]  /*2a440*/  MOV R2, 0x2a460 ;  /* 0x0002a46000027802 */ /* 0x000fe40000000f00 */
[----:B-1----:R-:W-:Y:S05]  /*2a450*/  CALL.REL.NOINC `($__internal_7_$__cuda_sm70_shflsync_idx_p) ;  /* 0x0000095000007944 */ /* 0x002fea0003c00000 */
        /* <DEDUP_REMOVED lines=24> */
.L_x_1881:
        /* <DEDUP_REMOVED lines=8> */
.L_x_1882:
        /* <DEDUP_REMOVED lines=23> */
.L_x_1883:
        /* <DEDUP_REMOVED lines=30> */
.L_x_1886:
        /* <DEDUP_REMOVED lines=8> */
.L_x_1887:
        /* <DEDUP_REMOVED lines=23> */
.L_x_1890:
[----:B------:R-:W-:Y:S01]  /*2aba0*/  IMAD.MOV.U32 R110, RZ, RZ, R10 ;  /* 0x000000ffff6e7224 */ /* 0x000fe200078e000a */
[----:B------:R-:W-:Y:S01]  /*2abb0*/  MOV R131, 0x181f ;  /* 0x0000181f00837802 */ /* 0x000fe20000000f00 */
[----:B------:R-:W-:Y:S01]  /*2abc0*/  IMAD.MOV.U32 R3, RZ, RZ, 0x7 ;  /* 0x00000007ff037424 */ /* 0x000fe200078e00ff */
[----:B------:R-:W-:-:S02]  /*2abd0*/  MOV R130, 0xffffffff ;  /* 0xffffffff00827802 */ /* 0x000fc40000000f00 */
[----:B------:R-:W-:Y:S02]  /*2abe0*/  MOV R2, 0x2ac00 ;  /* 0x0002ac0000027802 */ /* 0x000fe40000000f00 */
        /* <DEDUP_REMOVED lines=24> */
        .weak           $__internal_6_$__cuda_sm70_shflsync_bfly_p
        .type           $__internal_6_$__cuda_sm70_shflsync_bfly_p,@function
        .size           $__internal_6_$__cuda_sm70_shflsync_bfly_p,($__internal_7_$__cuda_sm70_shflsync_idx_p - $__internal_6_$__cuda_sm70_shflsync_bfly_p)
$__internal_6_$__cuda_sm70_shflsync_bfly_p:
[----:B------:R-:W-:Y:S04]  /*2ad70*/  WARPSYNC R8 ;  /* 0x0000000800007348 */ /* 0x000fe80003800000 */
[----:B------:R1:W2:Y:S02]  /*2ad80*/  SHFL.BFLY PT, R7, R0, R3, R10 ;  /* 0x0c00000300077389 */ /* 0x0002a400000e000a */
[----:B-1----:R-:W-:-:S04]  /*2ad90*/  MOV R3, 0x0 ;  /* 0x0000000000037802 */ /* 0x002fc80000000f00 */
[----:B--2---:R-:W-:Y:S05]  /*2ada0*/  RET.REL.NODEC R2 `(_ZN7cutlass13device_kernelIN5flash19enable_sm80_to_sm89INS1_16FlashAttnFwdSm80INS1_25CollectiveMainloopFwdSm80ILi4ELi1ELb0EN4cute5tupleIJNS5_1CILi128EEENS7_ILi64EEES8_EEELi128ENS_10bfloat16_tEfNS_4arch4Sm80ELb1ELb0ELb1ELb1ELb0ELb1ELb1ELb0EEENS1_21CollectiveEpilogueFwdINS6_IJS8_S8_S9_EEENS6_IJNS7_ILi1EEESH_SH_EEESB_SD_Li128ELb1ELb1ELb0ELb0EEENS1_19SingleTileSchedulerILb1ELb0ELb1ELi128EEEEEEEEEvNT_6ParamsE) ;  /* 0xfffd525002007950 */ /* 0x004fea0003c3ffff */
        .weak           $__internal_7_$__cuda_sm70_shflsync_idx_p
        .type           $__internal_7_$__cuda_sm70_shflsync_idx_p,@function
        .size           $__internal_7_$__cuda_sm70_shflsync_idx_p,(.L_x_3782 - $__internal_7_$__cuda_sm70_shflsync_idx_p)
$__internal_7_$__cuda_sm70_shflsync_idx_p:
[----:B------:R-:W-:Y:S04]  /*2adb0*/  WARPSYNC R130 ;  /* 0x0000008200007348 */ /* 0x000fe80003800000 */
[----:B------:R1:W2:Y:S02]  /*2adc0*/  SHFL.IDX PT, R115, R110, R3, R131 ;  /* 0x000000036e737389 */ /* 0x0002a400000e0083 */
[----:B-1----:R-:W-:-:S04]  /*2add0*/  MOV R3, 0x0 ;  /* 0x0000000000037802 */ /* 0x002fc80000000f00 */
[----:B--2---:R-:W-:Y:S05]  /*2ade0*/  RET.REL.NODEC R2 `(_ZN7cutlass13device_kernelIN5flash19enable_sm80_to_sm89INS1_16FlashAttnFwdSm80INS1_25CollectiveMainloopFwdSm80ILi4ELi1ELb0EN4cute5tupleIJNS5_1CILi128EEENS7_ILi64EEES8_EEELi128ENS_10bfloat16_tEfNS_4arch4Sm80ELb1ELb0ELb1ELb1ELb0ELb1ELb1ELb0EEENS1_21CollectiveEpilogueFwdINS6_IJS8_S8_S9_EEENS6_IJNS7_ILi1EEESH_SH_EEESB_SD_Li128ELb1ELb1ELb0ELb0EEENS1_19SingleTileSchedulerILb1ELb0ELb1ELi128EEEEEEEEEvNT_6ParamsE) ;  /* 0xfffd521002007950 */ /* 0x004fea0003c3ffff */
.L_x_1933:
        /* <DEDUP_REMOVED lines=9> */
.L_x_3782:


//--------------------- .text._ZN7cutlass13device_kernelIN5flash19enable_sm80_to_sm89INS1_16FlashAttnFwdSm80INS1_25CollectiveMainloopFwdSm80ILi8ELi1ELb1EN4cute5tupleIJNS5_1CILi128EEES8_S8_EEELi128ENS_10bfloat16_tEfNS_4arch4Sm80ELb0ELb0ELb0ELb0ELb0ELb0ELb1ELb0EEENS1_21CollectiveEpilogueFwdIS9_NS6_IJNS7_ILi1EEESF_SF_EEESA_SC_Li256ELb0ELb1ELb0ELb0EEENS1_19SingleTileSchedulerILb0ELb0ELb1ELi128EEEEEEEEEvNT_6ParamsE --------------------------
	.section	.text._ZN7cutlass13device_kernelIN5flash19enable_sm80_to_sm89INS1_16FlashAttnFwdSm80INS1_25CollectiveMainloopFwdSm80ILi8ELi1ELb1EN4cute5tupleIJNS5_1CILi128EEES8_S8_EEELi128ENS_10bfloat16_tEfNS_4arch4Sm80ELb0ELb0ELb0ELb0ELb0ELb0ELb1ELb0EEENS1_21CollectiveEpilogueFwdIS9_NS6_IJNS7_ILi1EEESF_SF_EEESA_SC_Li256ELb0ELb1ELb0ELb0EEENS1_19SingleTileSchedulerILb0ELb0ELb1ELi128EEEEEEEEEvNT_6ParamsE,"ax",@progbits
	.sectioninfo	@"SHI_REGISTERS=255"
	.align	128
.text._ZN7cutlass13device_kernelIN5flash19enable_sm80_to_sm89INS1_16FlashAttnFwdSm80INS1_25CollectiveMainloopFwdSm80ILi8ELi1ELb1EN4cute5tupleIJNS5_1CILi128EEES8_S8_EEELi128ENS_10bfloat16_tEfNS_4arch4Sm80ELb0ELb0ELb0ELb0ELb0ELb0ELb1ELb0EEENS1_21CollectiveEpilogueFwdIS9_NS6_IJNS7_ILi1EEESF_SF_EEESA_SC_Li256ELb0ELb1ELb0ELb0EEENS1_19SingleTileSchedulerILb0ELb0ELb1ELi128EEEEEEEEEvNT_6ParamsE:
        .type           _ZN7cutlass13device_kernelIN5flash19enable_sm80_to_sm89INS1_16FlashAttnFwdSm80INS1_25CollectiveMainloopFwdSm80ILi8ELi1ELb1EN4cute5tupleIJNS5_1CILi128EEES8_S8_EEELi128ENS_10bfloat16_tEfNS_4arch4Sm80ELb0ELb0ELb0ELb0ELb0ELb0ELb1ELb0EEENS1_21CollectiveEpilogueFwdIS9_NS6_IJNS7_ILi1EEESF_SF_EEESA_SC_Li256ELb0ELb1ELb0ELb0EEENS1_19SingleTileSchedulerILb0ELb0ELb1ELi128EEEEEEEEEvNT_6ParamsE,@function
        .size           _ZN7cutlass13device_kernelIN5flash19enable_sm80_to_sm89INS1_16FlashAttnFwdSm80INS1_25CollectiveMainloopFwdSm80ILi8ELi1ELb1EN4cute5tupleIJNS5_1CILi128EEES8_S8_EEELi128ENS_10bfloat16_tEfNS_4arch4Sm80ELb0ELb0ELb0ELb0ELb0ELb0ELb1ELb0EEENS1_21CollectiveEpilogueFwdIS9_NS6_IJNS7_ILi1EEESF_SF_EEESA_SC_Li256ELb0ELb1ELb0ELb0EEENS1_19SingleTileSchedulerILb0ELb0ELb1ELi128EEEEEEEEEvNT_6ParamsE,(.L_x_3786 - _ZN7cutlass13device_kernelIN5flash19enable_sm80_to_sm89INS1_16FlashAttnFwdSm80INS1_25CollectiveMainloopFwdSm80ILi8ELi1ELb1EN4cute5tupleIJNS5_1CILi128EEES8_S8_EEELi128ENS_10bfloat16_tEfNS_4arch4Sm80ELb0ELb0ELb0ELb0ELb0ELb0ELb1ELb0EEENS1_21CollectiveEpilogueFwdIS9_NS6_IJNS7_ILi1EEESF_SF_EEESA_SC_Li256ELb0ELb1ELb0ELb0EEENS1_19SingleTileSchedulerILb0ELb0ELb1ELi128EEEEEEEEEvNT_6ParamsE)
        .other          _ZN7cutlass13device_kernelIN5flash19enable_sm80_to_sm89INS1_16FlashAttnFwdSm80INS1_25CollectiveMainloopFwdSm80ILi8ELi1ELb1EN4cute5tupleIJNS5_1CILi128EEES8_S8_EEELi128ENS_10bfloat16_tEfNS_4arch4Sm80ELb0ELb0ELb0ELb0ELb0ELb0ELb1ELb0EEENS1_21CollectiveEpilogueFwdIS9_NS6_IJNS7_ILi1EEESF_SF_EEESA_SC_Li256ELb0ELb1ELb0ELb0EEENS1_19SingleTileSchedulerILb0ELb0ELb1ELi128EEEEEEEEEvNT_6ParamsE,@"STO_CUDA_ENTRY STV_DEFAULT"
_ZN7cutlass13device_kernelIN5flash19enable_sm80_to_sm89INS1_16FlashAttnFwdSm80INS1_25CollectiveMainloopFwdSm80ILi8ELi1ELb1EN4cute5tupleIJNS5_1CILi128EEES8_S8_EEELi128ENS_10bfloat16_tEfNS_4arch4Sm80ELb0ELb0ELb0ELb0ELb0ELb0ELb1ELb0EEENS1_21CollectiveEpilogueFwdIS9_NS6_IJNS7_ILi1EEESF_SF_EEESA_SC_Li256ELb0ELb1ELb0ELb0EEENS1_19SingleTileSchedulerILb0ELb0ELb1ELi128EEEEEEEEEvNT_6ParamsE:
        /* <DEDUP_REMOVED lines=53> */
[----:B------:R1:W-:Y:S01]  /*0350*/  STL [R1], R9 ;  /* 0x0000000901007387 */ /* 0x0003e20000100800 */
        /* <DEDUP_REMOVED lines=26> */
[----:B-1----:R-:W-:-:S02]  /*0500*/  LEA.HI R9, R27, R116, RZ, 0x6 ;  /* 0x000000741b097211 */ /* 0x002fc400078f30ff */
        /* <DEDUP_REMOVED lines=37> */
[----:B------:R4:W-:Y:S02]  /*0760*/  SHFL.IDX PT, R17, R0, 0x3, 0x181f ;  /* 0x00781f0000117f89 */ /* 0x0009e400000e0000 */
[----:B-1----:R-:W-:-:S04]  /*0770*/  @!P6 IMAD.WIDE R18, R13, 0x2, R2 ;  /* 0x000000020d12e825 */ /* 0x002fc800078e0202 */
        /* <DEDUP_REMOVED lines=47> */
[----:B------:R-:W-:-:S02]  /*0a70*/  IMAD.U32 R7, RZ, RZ, UR6 ;  /* 0x00000006ff077e24 */ /* 0x000fc4000f8e00ff */
[----:B------:R-:W-:Y:S01]  /*0a80*/  IMAD.U32 R6, RZ, RZ, UR7 ;  /* 0x00000007ff067e24 */ /* 0x000fe2000f8e00ff */
[----:B--2---:R-:W-:Y:S01]  /*0a90*/  LOP3.LUT R18, R3, R0, RZ, 0x3c, !PT ;  /* 0x0000000003127212 */ /* 0x004fe200078e3cff */
[----:B------:R-:W-:Y:S01]  /*0aa0*/  IMAD.WIDE.U32 R2, R2, UR10, R242 ;  /* 0x0000000a02027c25 */ /* 0x000fe2000f8e00f2 */
[----:B------:R-:W-:Y:S01]  /*0ab0*/  LOP3.LUT R0, R25, 0xfffffff0, RZ, 0xc0, !PT ;  /* 0xfffffff019007812 */ /* 0x000fe200078ec0ff */
[----:B------:R-:W-:-:S03]  /*0ac0*/  VOTEU.ANY UP0, P2 ;  /* 0x00000000003f7886 */ /* 0x000fc60001000100 */
[----:B------:R-:W-:Y:S01]  /*0ad0*/  IADD3 R3, R3, UR4, RZ ;  /* 0x0000000403037c10 */ /* 0x000fe2000fffe0ff */
[----:B------:R-:W-:Y:S01]  /*0ae0*/  IMAD.IADD R0, R116, 0x1, -R0 ;  /* 0x0000000174007824 */ /* 0x000fe200078e0a00 */
[C---:B------:R-:W-:Y:S01]  /*0af0*/  @P6 LEA R10, P0, R2.reuse, c[0x0][0x1c8], 0x1 ;  /* 0x00007200020a6a11 */ /* 0x040fe200078008ff */
[----:B------:R-:W-:Y:S02]  /*0b00*/  @UP0 UIMAD UR4, UR7, 0x60, URZ ;  /* 0x00000060070408a4 */ /* 0x000fe4000f8e023f */
[----:B------:R-:W-:Y:S01]  /*0b10*/  UISETP.GE.AND UP0, UPT, UR8, 0x1, UPT ;  /* 0x000000010800788c */ /* 0x000fe2000bf06270 */
[----:B------:R-:W-:Y:S02]  /*0b20*/  @P6 LEA.HI.X R11, R2, c[0x0][0x1cc], R3, 0x1, P0 ;  /* 0x00007300020b6a11 */ /* 0x000fe400000f0c03 */
[----:B------:R-:W-:Y:S01]  /*0b30*/  SHF.R.S32.HI R15, RZ, 0x1f, R0 ;  /* 0x0000001fff0f7819 */ /* 0x000fe20000011400 */
[----:B-1----:R-:W-:Y:S01]  /*0b40*/  IMAD.U32 R4, RZ, RZ, UR6 ;  /* 0x00000006ff047e24 */ /* 0x002fe2000f8e00ff */
[----:B------:R-:W-:-:S02]  /*0b50*/  @!P1 SHF.R.S32.HI R5, RZ, 0x1f, R240 ;  /* 0x0000001fff059819 */ /* 0x000fc400000114f0 */
[----:B------:R-:W-:Y:S02]  /*0b60*/  LEA.HI R15, R15, R0, RZ, 0x3 ;  /* 0x000000000f0f7211 */ /* 0x000fe400078f18ff */
[----:B------:R-:W-:Y:S02]  /*0b70*/  @P5 LEA R4, P0, R4, R2, 0x5 ;  /* 0x0000000204045211 */ /* 0x000fe400078028ff */
[----:B------:R-:W-:Y:S02]  /*0b80*/  LOP3.LUT R12, R15, 0xfffffff8, RZ, 0xc0, !PT ;  /* 0xfffffff80f0c7812 */ /* 0x000fe400078ec0ff */
[----:B------:R-:W-:Y:S02]  /*0b90*/  @P5 LEA.HI.X R6, R7, R3, R6, 0x5, P0 ;  /* 0x0000000307065211 */ /* 0x000fe400000f2c06 */
[----:B------:R-:W-:Y:S01]  /*0ba0*/  @P5 LEA R8, P0, R4, c[0x0][0x1c8], 0x1 ;  /* 0x0000720004085a11 */ /* 0x000fe200078008ff */
[----:B------:R-:W-:Y:S01]  /*0bb0*/  IMAD.IADD R14, R0, 0x1, -R12 ;  /* 0x00000001000e7824 */ /* 0x000fe200078e0a0c */
[----:B------:R-:W-:Y:S01]  /*0bc0*/  @!P1 LEA.HI R5, R5, R240, RZ, 0x3 ;  /* 0x000000f005059211 */ /* 0x000fe200078f18ff */
[----:B------:R-:W-:Y:S01]  /*0bd0*/  IMAD.U32 R12, RZ, RZ, UR6 ;  /* 0x00000006ff0c7e24 */ /* 0x000fe2000f8e00ff */
[----:B------:R-:W-:-:S02]  /*0be0*/  @P5 LEA.HI.X R9, R4, c[0x0][0x1cc], R6, 0x1, P0 ;  /* 0x0000730004095a11 */ /* 0x000fc400000f0c06 */
[----:B------:R-:W-:Y:S02]  /*0bf0*/  @P4 IADD3 R7, P0, R2, UR20, RZ ;  /* 0x0000001402074c10 */ /* 0x000fe4000ff1e0ff */
[----:B------:R-:W-:Y:S02]  /*0c00*/  @!P1 LOP3.LUT R5, R5, 0xfffffff8, RZ, 0xc0, !PT ;  /* 0xfffffff805059812 */ /* 0x000fe400078ec0ff */
        /* <DEDUP_REMOVED lines=58> */
[----:B------:R-:W-:Y:S01]  /*0fb0*/  IADD3 R219, R210, 0x3800, RZ ;  /* 0x00003800d2db7810 */ /* 0x000fe20007ffe0ff */
[----:B------:R-:W-:Y:S01]  /*0fc0*/  IMAD R184, R184, 0x400, R4 ;  /* 0x00000400b8b87824 */ /* 0x000fe200078e0204 */
[----:B------:R-:W-:Y:S01]  /*0fd0*/  SEL R5, R5, 0xfffffff0, !P1 ;  /* 0xfffffff005057807 */ /* 0x000fe20004800000 */
[C---:B------:R-:W-:Y:S01]  /*0fe0*/  IMAD R6, R23.reuse, c[0x0][0x20c], R2 ;  /* 0x0000830017067a24 */ /* 0x040fe200078e0202 */
[----:B------:R-:W-:Y:S01]  /*0ff0*/  BAR.SYNC.DEFER_BLOCKING 0x0 ;  /* 0x0000000000007b1d */ /* 0x000fe20000010000 */
[----:B------:R-:W-:Y:S01]  /*1000*/  IMAD.SHL.U32 R184, R184, 0x2, RZ ;  /* 0x00000002b8b87824 */ /* 0x000fe200078e00ff */
[----:B------:R-:W-:Y:S01]  /*1010*/  PLOP3.LUT P1, PT, PT, PT, UP0, 0x80, 0x0 ;  /* 0x000000000000781c */ /* 0x000fe20003f2f008 */
[----:B------:R-:W-:-:S04]  /*1020*/  IMAD.WIDE.U32 R2, R23, c[0x0][0x208], R238 ;  /* 0x0000820017027a25 */ /* 0x000fc800078e00ee */
[--C-:B------:R-:W-:Y:S02]  /*1030*/  IMAD R188, R5, 0x2, R184.reuse ;  /* 0x0000000205bc7824 */ /* 0x100fe400078e02b8 */
[C---:B------:R-:W-:Y:S02]  /*1040*/  IMAD R196, R0.reuse, 0x2, R184 ;  /* 0x0000000200c47824 */ /* 0x040fe400078e02b8 */
[----:B------:R-:W-:Y:S02]  /*1050*/  IMAD R200, R0, 0x2, R188 ;  /* 0x0000000200c87824 */ /* 0x000fe400078e02bc */
[----:B------:R-:W-:Y:S02]  /*1060*/  IMAD.IADD R3, R3, 0x1, R6 ;  /* 0x0000000103037824 */ /* 0x000fe400078e0206 */
[----:B------:R-:W-:Y:S02]  /*1070*/  IMAD R6, R33, c[0x0][0x210], RZ ;  /* 0x0000840021067a24 */ /* 0x000fe400078e02ff */
[----:B------:R-:W-:-:S04]  /*1080*/  IMAD.WIDE.U32 R2, R32, c[0x0][0x210], R2 ;  /* 0x0000840020027a25 */ /* 0x000fc800078e0002 */
[----:B------:R-:W-:Y:S02]  /*1090*/  IMAD R6, R32, c[0x0][0x214], R6 ;  /* 0x0000850020067a24 */ /* 0x000fe400078e0206 */
[----:B------:R-:W-:Y:S01]  /*10a0*/  IMAD.IADD R116, R116, 0x1, -R7 ;  /* 0x0000000174747824 */ /* 0x000fe200078e0a07 */
[----:B------:R1:W2:Y:S01]  /*10b0*/  LDSM.16.M88.4 R136, [R184+0x100] ;  /* 0x00010000b888783b */ /* 0x0002a20000000200 */
[----:B------:R-:W-:Y:S02]  /*10c0*/  IMAD.IADD R3, R3, 0x1, R6 ;  /* 0x0000000103037824 */ /* 0x000fe400078e0206 */
[----:B------:R-:W-:Y:S01]  /*10d0*/  IMAD R6, R21, c[0x0][0x218], RZ ;  /* 0x0000860015067a24 */ /* 0x000fe200078e02ff */
[----:B------:R1:W3:Y:S01]  /*10e0*/  LDSM.16.M88.4 R140, [R188+0x100] ;  /* 0x00010000bc8c783b */ /* 0x0002e20000000200 */
[----:B------:R-:W-:-:S03]  /*10f0*/  IMAD.WIDE.U32 R244, R20, c[0x0][0x218], R2 ;  /* 0x0000860014f47a25 */ /* 0x000fc600078e0002 */
[----:B------:R1:W4:Y:S01]  /*1100*/  LDSM.16.M88.4 R176, [R196+0x100] ;  /* 0x00010000c4b0783b */ /* 0x0003220000000200 */
[----:B------:R-:W-:-:S03]  /*1110*/  IMAD R6, R20, c[0x0][0x21c], R6 ;  /* 0x0000870014067a24 */ /* 0x000fc600078e0206 */
[----:B------:R1:W1:Y:S01]  /*1120*/  LDSM.16.M88.4 R180, [R200+0x100] ;  /* 0x00010000c8b4783b */ /* 0x0002620000000200 */
[----:B------:R-:W-:-:S03]  /*1130*/  IMAD.IADD R241, R245, 0x1, R6 ;  /* 0x00000001f5f17824 */ /* 0x000fc600078e0206 */
[----:B------:R-:W1:Y:S04]  /*1140*/  LDSM.16.M88.4 R184, [R184+0x4100] ;  /* 0x00410000b8b8783b */ /* 0x000e680000000200 */
[----:B------:R-:W1:Y:S04]  /*1150*/  LDSM.16.M88.4 R188, [R188+0x4100] ;  /* 0x00410000bcbc783b */ /* 0x000e680000000200 */
[----:B------:R-:W1:Y:S04]  /*1160*/  LDSM.16.M88.4 R196, [R196+0x4100] ;  /* 0x00410000c4c4783b */ /* 0x000e680000000200 */
[----:B------:R-:W1:Y:S04]  /*1170*/  LDSM.16.M88.4 R200, [R200+0x4100] ;  /* 0x00410000c8c8783b */ /* 0x000e680000000200 */
[----:B------:R-:W-:Y:S06]  /*1180*/  BAR.SYNC.DEFER_BLOCKING 0x0 ;  /* 0x0000000000007b1d */ /* 0x000fec0000010000 */
        /* <DEDUP_REMOVED lines=19> */
[----:B--234-:R-:W-:Y:S01]  /*12c0*/  ULDC.64 UR4, c[0x0][0x208] ;  /* 0x0000820000047ab9 */ /* 0x01cfe20000000a00 */
        /* <DEDUP_REMOVED lines=21> */
[----:B------:R-:W-:Y:S01]  /*1420*/  IADD3 R8, P5, R6, UR16, RZ ;  /* 0x0000001006087c10 */ /* 0x000fe2000ffbe0ff */
        /* <DEDUP_REMOVED lines=26> */
.L_x_1934:
[C---:B-1234-:R-:W-:Y:S01]  /*15d0*/  HMMA.16816.F32.BF16 R44, R136.reuse, R36, RZ ;  /* 0x00000024882c723c */ /* 0x05efe200000418ff */
[----:B------:R-:W-:Y:S01]  /*15e0*/  IMAD.MOV.U32 R2, RZ, RZ, 0x40 ;  /* 0x00000040ff027424 */ /* 0x000fe200078e00ff */
[----:B------:R-:W-:Y:S01]  /*15f0*/  LOP3.LUT P1, RZ, R40, 0x4, RZ, 0xc0, !PT ;  /* 0x0000000428ff7812 */ /* 0x000fe2000782c0ff */
[----:B------:R-:W0:Y:S01]  /*1600*/  LDGDEPBAR ;  /* 0x00000000000079af */ /* 0x000e220000000000 */
[----:B------:R-:W-:Y:S01]  /*1610*/  UISETP.GE.AND UP0, UPT, UR8, 0x81, UPT ;  /* 0x000000810800788c */ /* 0x000fe2000bf06270 */
[----:B------:R-:W-:Y:S02]  /*1620*/  IADD3 R218, R210, 0x4000, RZ ;  /* 0x00004000d2da7810 */ /* 0x000fe40007ffe0ff */
[----:B------:R-:W-:Y:S01]  /*1630*/  SEL R2, R2, 0xffffffc0, !P1 ;  /* 0xffffffc002027807 */ /* 0x000fe20004800000 */
[C---:B------:R-:W-:Y:S01]  /*1640*/  HMMA.16816.F32.BF16 R32, R136.reuse, R28, RZ ;  /* 0x0000001c8820723c */ /* 0x040fe200000418ff */
[C---:B------:R-:W-:Y:S02]  /*1650*/  IADD3 R217, R210.reuse, 0x4800, RZ ;  /* 0x00004800d2d97810 */ /* 0x040fe40007ffe0ff */
[----:B------:R-:W-:Y:S01]  /*1660*/  PLOP3.LUT P1, PT, PT, PT, UP0, 0x80, 0x0 ;  /* 0x000000000000781c */ /* 0x000fe20003f2f008 */
[--C-:B------:R-:W-:Y:S01]  /*1670*/  IMAD.IADD R209, R119, 0x1, R2.reuse ;  /* 0x0000000177d17824 */ /* 0x100fe200078e0202 */
[C---:B------:R-:W-:Y:S01]  /*1680*/  IADD3 R216, R210.reuse, 0x5000, RZ ;  /* 0x00005000d2d87810 */ /* 0x040fe20007ffe0ff */
[C---:B------:R-:W-:Y:S01]  /*1690*/  IMAD.IADD R206, R210.reuse, 0x1, R2 ;  /* 0x00000001d2ce7824 */ /* 0x040fe200078e0202 */
[C---:B------:R-:W-:Y:S01]  /*16a0*/  IADD3 R215, R210.reuse, 0x5800, RZ ;  /* 0x00005800d2d77810 */ /* 0x040fe20007ffe0ff */
[----:B------:R-:W-:Y:S01]  /*16b0*/  HMMA.16816.F32.BF16 R36, R136, R38, RZ ;  /* 0x000000268824723c */ /* 0x000fe200000418ff */
[----:B------:R-:W-:-:S02]  /*16c0*/  IADD3 R214, R210, 0x6000, RZ ;  /* 0x00006000d2d67810 */ /* 0x000fc40007ffe0ff */
[C---:B------:R-:W-:Y:S02]  /*16d0*/  IADD3 R213, R210.reuse, 0x6800, RZ ;  /* 0x00006800d2d57810 */ /* 0x040fe40007ffe0ff */
[C---:B------:R-:W-:Y:S02]  /*16e0*/  IADD3 R212, R210.reuse, 0x7000, RZ ;  /* 0x00007000d2d47810 */ /* 0x040fe40007ffe0ff */
[----:B------:R-:W-:Y:S01]  /*16f0*/  IADD3 R211, R210, 0x7800, RZ ;  /* 0x00007800d2d37810 */ /* 0x000fe20007ffe0ff */
        /* <DEDUP_REMOVED lines=8> */
[C---:B------:R-:W-:Y:S08]  /*1780*/  HMMA.16816.F32.BF16 R96, R140.reuse, R64, R44 ;  /* 0x000000408c60723c */ /* 0x040ff0000004182c */
[C---:B------:R-:W-:Y:S01]  /*1790*/  HMMA.16816.F32.BF16 R88, R140.reuse, R66, R36 ;  /* 0x000000428c58723c */ /* 0x040fe20000041824 */
[----:B------:R-:W-:Y:S07]  /*17a0*/  LDSM.16.M88.4 R36, [R209+0x8900] ;  /* 0x00890000d124783b */ /* 0x000fee0000000200 */
[C---:B------:R-:W-:Y:S01]  /*17b0*/  HMMA.16816.F32.BF16 R84, R140.reuse, R60, R32 ;  /* 0x0000003c8c54723c */ /* 0x040fe20000041820 */
[----:B------:R-:W-:Y:S07]  /*17c0*/  LDSM.16.M88.4 R32, [R209+0x9100] ;  /* 0x00910000d120783b */ /* 0x000fee0000000200 */
[C---:B------:R-:W-:Y:S01]  /*17d0*/  HMMA.16816.F32.BF16 R80, R140.reuse, R62, R28 ;  /* 0x0000003e8c50723c */ /* 0x040fe2000004181c */
[----:B------:R-:W1:Y:S07]  /*17e0*/  LDSM.16.M88.4 R28, [R209+0x8100] ;  /* 0x00810000d11c783b */ /* 0x000e6e0000000200 */
[C---:B------:R-:W-:Y:S08]  /*17f0*/  HMMA.16816.F32.BF16 R76, R140.reuse, R72, R24 ;  /* 0x000000488c4c723c */ /* 0x040ff00000041818 */
[C---:B------:R-:W-:Y:S08]  /*1800*/  HMMA.16816.F32.BF16 R72, R140.reuse, R74, R20 ;  /* 0x0000004a8c48723c */ /* 0x040ff00000041814 */
[C---:B------:R-:W-:Y:S08]  /*1810*/  HMMA.16816.F32.BF16 R64, R140.reuse, R106, R12 ;  /* 0x0000006a8c40723c */ /* 0x040ff0000004180c */
[----:B------:R-:W-:Y:S08]  /*1820*/  HMMA.16816.F32.BF16 R60, R140, R120, R8 ;  /* 0x000000788c3c723c */ /* 0x000ff00000041808 */
[C---:B------:R-:W-:Y:S08]  /*1830*/  HMMA.16816.F32.BF16 R12, R136.reuse, R112, RZ ;  /* 0x00000070880c723c */ /* 0x040ff000000418ff */
[C---:B------:R-:W-:Y:S08]  /*1840*/  HMMA.16816.F32.BF16 R8, R136.reuse, R114, RZ ;  /* 0x000000728808723c */ /* 0x040ff000000418ff */
[C---:B------:R-:W-:Y:S08]  /*1850*/  HMMA.16816.F32.BF16 R20, R136.reuse, R126, RZ ;  /* 0x0000007e8814723c */ /* 0x040ff000000418ff */
[----:B------:R-:W-:Y:S08]  /*1860*/  HMMA.16816.F32.BF16 R24, R136, R124, RZ ;  /* 0x0000007c8818723c */ /* 0x000ff000000418ff */
[C---:B------:R-:W-:Y:S08]  /*1870*/  HMMA.16816.F32.BF16 R108, R140.reuse, R68, R52 ;  /* 0x000000448c6c723c */ /* 0x040ff00000041834 */
[C---:B------:R-:W-:Y:S08]  /*1880*/  HMMA.16816.F32.BF16 R100, R140.reuse, R70, R48 ;  /* 0x000000468c64723c */ /* 0x040ff00000041830 */
[----:B------:R-:W-:Y:S08]  /*1890*/  HMMA.16816.F32.BF16 R68, R140, R104, R16 ;  /* 0x000000688c44723c */ /* 0x000ff00000041810 */
[----:B------:R-:W-:Y:S08]  /*18a0*/  HMMA.16816.F32.BF16 R16, R136, R94, RZ ;  /* 0x0000005e8810723c */ /* 0x000ff000000418ff */
[C---:B------:R-:W-:Y:S01]  /*18b0*/  HMMA.16816.F32.BF16 R52, R140.reuse, R128, R12 ;  /* 0x000000808c34723c */ /* 0x040fe2000004180c */
[----:B------:R-:W-:Y:S07]  /*18c0*/  LDSM.16.M88.4 R12, [R209+0xa100] ;  /* 0x00a10000d10c783b */ /* 0x000fee0000000200 */
[C---:B------:R-:W-:Y:S01]  /*18d0*/  HMMA.16816.F32.BF16 R48, R140.reuse, R130, R8 ;  /* 0x000000828c30723c */ /* 0x040fe20000041808 */
[----:B------:R-:W2:Y:S07]  /*18e0*/  LDSM.16.M88.4 R8, [R209+0x9900] ;  /* 0x00990000d108783b */ /* 0x000eae0000000200 */
[C---:B------:R-:W-:Y:S01]  /*18f0*/  HMMA.16816.F32.BF16 R40, R140.reuse, R134, R20 ;  /* 0x000000868c28723c */ /* 0x040fe20000041814 */
[----:B------:R-:W3:Y:S07]  /*1900*/  LDSM.16.M88.4 R20, [R209+0xb100] ;  /* 0x00b10000d114783b */ /* 0x000eee0000000200 */
[C---:B------:R-:W-:Y:S01]  /*1910*/  HMMA.16816.F32.BF16 R44, R140.reuse, R132, R24 ;  /* 0x000000848c2c723c */ /* 0x040fe20000041818 */
[----:B------:R-:W4:Y:S07]  /*1920*/  LDSM.16.M88.4 R24, [R206] ;  /* 0x00000000ce18783b */ /* 0x000f2e0000000200 */
[----:B------:R-:W-:Y:S01]  /*1930*/  HMMA.16816.F32.BF16 R56, R140, R122, R16 ;  /* 0x0000007a8c38723c */ /* 0x000fe20000041810 */
[----:B------:R-:W5:Y:S07]  /*1940*/  LDSM.16.M88.4 R16, [R209+0xa900] ;  /* 0x00a90000d110783b */ /* 0x000f6e0000000200 */
[C---:B-1----:R-:W-:Y:S08]  /*1950*/  HMMA.16816.F32.BF16 R112, R176.reuse, R28, R108 ;  /* 0x0000001cb070723c */ /* 0x042ff0000004186c */
[C---:B------:R-:W-:Y:S01]  /*1960*/  HMMA.16816.F32.BF16 R104, R176.reuse, R30, R100 ;  /* 0x0000001eb068723c */ /* 0x040fe20000041864 */
[----:B------:R-:W1:Y:S07]  /*1970*/  LDSM.16.M88.4 R28, [R209+0xb900] ;  /* 0x00b90000d11c783b */ /* 0x000e6e0000000200 */
[C---:B------:R-:W-:Y:S08]  /*1980*/  HMMA.16816.F32.BF16 R108, R176.reuse, R36, R96 ;  /* 0x00000024b06c723c */ /* 0x040ff00000041860 */
[C---:B------:R-:W-:Y:S08]  /*1990*/  HMMA.16816.F32.BF16 R100, R176.reuse, R38, R88 ;  /* 0x00000026b064723c */ /* 0x040ff00000041858 */
[C---:B------:R-:W-:Y:S08]  /*19a0*/  HMMA.16816.F32.BF16 R92, R176.reuse, R32, R84 ;  /* 0x00000020b05c723c */ /* 0x040ff00000041854 */
[C---:B------:R-:W-:Y:S08]  /*19b0*/  HMMA.16816.F32.BF16 R96, R176.reuse, R34, R80 ;  /* 0x00000022b060723c */ /* 0x040ff00000041850 */
[C---:B--2---:R-:W-:Y:S08]  /*19c0*/  HMMA.16816.F32.BF16 R36, R176.reuse, R8, R76 ;  /* 0x00000008b024723c */ /* 0x044ff0000004184c */
[C---:B------:R-:W-:Y:S01]  /*19d0*/  HMMA.16816.F32.BF16 R32, R176.reuse, R10, R72 ;  /* 0x0000000ab020723c */ /* 0x040fe20000041848 */
[----:B------:R-:W2:Y:S07]  /*19e0*/  LDSM.16.M88.4 R8, [R206+0x800] ;  /* 0x00080000ce08783b */ /* 0x000eae0000000200 */
[C---:B------:R-:W-:Y:S08]  /*19f0*/  HMMA.16816.F32.BF16 R84, R176.reuse, R14, R64 ;  /* 0x0000000eb054723c */ /* 0x040ff00000041840 */
[----:B---3--:R-:W-:Y:S08]  /*1a00*/  HMMA.16816.F32.BF16 R120, R176, R20, R52 ;  /* 0x00000014b078723c */ /* 0x008ff00000041834 */
[C---:B----4-:R-:W-:Y:S08]  /*1a10*/  HMMA.16816.F32.BF16 R64, R180.reuse, R24, R112 ;  /* 0x00000018b440723c */ /* 0x050ff00000041870 */
[----:B------:R-:W-:Y:S01]  /*1a20*/  HMMA.16816.F32.BF16 R52, R180, R26, R104 ;  /* 0x0000001ab434723c */ /* 0x000fe20000041868 */
[----:B------:R-:W3:Y:S07]  /*1a30*/  LDSM.16.M88.4 R24, [R206+0x2800] ;  /* 0x00280000ce18783b */ /* 0x000eee0000000200 */
[C---:B------:R-:W-:Y:S01]  /*1a40*/  HMMA.16816.F32.BF16 R72, R176.reuse, R22, R48 ;  /* 0x00000016b048723c */ /* 0x040fe20000041830 */
[----:B------:R-:W4:Y:S07]  /*1a50*/  LDSM.16.M88.4 R20, [R206+0x1800] ;  /* 0x00180000ce14783b */ /* 0x000f2e0000000200 */
[C---:B-----5:R-:W-:Y:S08]  /*1a60*/  HMMA.16816.F32.BF16 R80, R176.reuse, R16, R60 ;  /* 0x00000010b050723c */ /* 0x060ff0000004183c */
[C---:B------:R-:W-:Y:S01]  /*1a70*/  HMMA.16816.F32.BF16 R76, R176.reuse, R18, R56 ;  /* 0x00000012b04c723c */ /* 0x040fe20000041838 */
[----:B------:R-:W5:Y:S07]  /*1a80*/  LDSM.16.M88.4 R16, [R206+0x1000] ;  /* 0x00100000ce10783b */ /* 0x000f6e0000000200 */
[C---:B------:R-:W-:Y:S01]  /*1a90*/  HMMA.16816.F32.BF16 R88, R176.reuse, R12, R68 ;  /* 0x0000000cb058723c */ /* 0x040fe20000041844 */
[----:B------:R-:W-:Y:S07]  /*1aa0*/  LDSM.16.M88.4 R12, [R206+0x3000] ;  /* 0x00300000ce0c783b */ /* 0x000fee0000000200 */
[C---:B-1----:R-:W-:Y:S08]  /*1ab0*/  HMMA.16816.F32.BF16 R68, R176.reuse, R28, R44 ;  /* 0x0000001cb044723c */ /* 0x042ff0000004182c */
[----:B------:R-:W-:Y:S01]  /*1ac0*/  HMMA.16816.F32.BF16 R56, R176, R30, R40 ;  /* 0x0000001eb038723c */ /* 0x000fe20000041828 */
[----:B------:R-:W1:Y:S07]  /*1ad0*/  LDSM.16.M88.4 R28, [R206+0x2000] ;  /* 0x00200000ce1c783b */ /* 0x000e6e0000000200 */
[C---:B--2---:R-:W-:Y:S08]  /*1ae0*/  HMMA.16816.F32.BF16 R60, R180.reuse, R8, R108 ;  /* 0x00000008b43c723c */ /* 0x044ff0000004186c */
[C---:B------:R-:W-:Y:S01]  /*1af0*/  HMMA.16816.F32.BF16 R48, R180.reuse, R10, R100 ;  /* 0x0000000ab430723c */ /* 0x040fe20000041864 */
[----:B------:R-:W2:Y:S07]  /*1b00*/  LDSM.16.M88.4 R8, [R206+0x3800] ;  /* 0x00380000ce08783b */ /* 0x000eae0000000200 */
[C---:B---3--:R-:W-:Y:S08]  /*1b10*/  HMMA.16816.F32.BF16 R100, R180.reuse, R24, R80 ;  /* 0x00000018b464723c */ /* 0x048ff00000041850 */
[C---:B------:R-:W-:Y:S01]  /*1b20*/  HMMA.16816.F32.BF16 R108, R180.reuse, R26, R76 ;  /* 0x0000001ab46c723c */ /* 0x040fe2000004184c */
[----:B------:R-:W3:Y:S04]  /*1b30*/  LDSM.16.M88.4 R24, [R119+0xd100] ;  /* 0x00d100007718783b */ /* 0x000ee80000000200 */
[----:B------:R-:W-:Y:S03]  /*1b40*/  LDSM.16.M88.4 R76, [R119+0xf100] ;  /* 0x00f10000774c783b */ /* 0x000fe60000000200 */
[C---:B----4-:R-:W-:Y:S08]  /*1b50*/  HMMA.16816.F32.BF16 R36, R180.reuse, R20, R36 ;  /* 0x00000014b424723c */ /* 0x050ff00000041824 */
[C---:B------:R-:W-:Y:S01]  /*1b60*/  HMMA.16816.F32.BF16 R32, R180.reuse, R22, R32 ;  /* 0x00000016b420723c */ /* 0x040fe20000041820 */
[----:B------:R-:W4:Y:S07]  /*1b70*/  LDSM.16.M88.4 R20, [R119+0xc100] ;  /* 0x00c100007714783b */ /* 0x000f2e0000000200 */
[C---:B-----5:R-:W-:Y:S08]  /*1b80*/  HMMA.16816.F32.BF16 R44, R180.reuse, R16, R92 ;  /* 0x00000010b42c723c */ /* 0x060ff0000004185c */
[C---:B------:R-:W-:Y:S01]  /*1b90*/  HMMA.16816.F32.BF16 R40, R180.reuse, R18, R96 ;  /* 0x00000012b428723c */ /* 0x040fe20000041860 */
[----:B------:R-:W5:Y:S07]  /*1ba0*/  LDSM.16.M88.4 R16, [R119+0xd900] ;  /* 0x00d900007710783b */ /* 0x000f6e0000000200 */
[C---:B-1----:R-:W-:Y:S08]  /*1bb0*/  HMMA.16816.F32.BF16 R104, R180.reuse, R28, R88 ;  /* 0x0000001cb468723c */ /* 0x042ff00000041858 */
[C---:B------:R-:W-:Y:S01]  /*1bc0*/  HMMA.16816.F32.BF16 R112, R180.reuse, R30, R84 ;  /* 0x0000001eb470723c */ /* 0x040fe20000041854 */
[----:B------:R-:W1:Y:S07]  /*1bd0*/  LDSM.16.M88.4 R28, [R119+0xc900] ;  /* 0x00c90000771c783b */ /* 0x000e6e0000000200 */
[C---:B------:R-:W-:Y:S08]  /*1be0*/  HMMA.16816.F32.BF16 R148, R180.reuse, R12, R120 ;  /* 0x0000000cb494723c */ /* 0x040ff00000041878 */
[C---:B------:R-:W-:Y:S01]  /*1bf0*/  HMMA.16816.F32.BF16 R144, R180.reuse, R14, R72 ;  /* 0x0000000eb490723c */ /* 0x040fe20000041848 */
[----:B------:R-:W1:Y:S04]  /*1c00*/  LDSM.16.M88.4 R12, [R119+0xe100] ;  /* 0x00e10000770c783b */ /* 0x000e680000000200 */
[----:B------:R-:W-:Y:S03]  /*1c10*/  LDSM.16.M88.4 R72, [R210+0x4000] ;  /* 0x00400000d248783b */ /* 0x000fe60000000200 */
[C---:B--2---:R-:W-:Y:S01]  /*1c20*/  HMMA.16816.F32.BF16 R132, R180.reuse, R8, R68 ;  /* 0x00000008b484723c */ /* 0x044fe20000041844 */
[----:B------:R-:W-:Y:S07]  /*1c30*/  LDSM.16.M88.4 R68, [R210+0x4800] ;  /* 0x00480000d244783b */ /* 0x000fee0000000200 */
[----:B------:R-:W-:Y:S01]  /*1c40*/  HMMA.16816.F32.BF16 R128, R180, R10, R56 ;  /* 0x0000000ab480723c */ /* 0x000fe20000041838 */
[----:B------:R-:W2:Y:S04]  /*1c50*/  LDSM.16.M88.4 R8, [R119+0xe900] ;  /* 0x00e900007708783b */ /* 0x000ea80000000200 */
[----:B------:R-:W-:Y:S03]  /*1c60*/  LDSM.16.M88.4 R56, [R210+0x5800] ;  /* 0x00580000d238783b */ /* 0x000fe60000000200 */
[C---:B---3--:R-:W-:Y:S01]  /*1c70*/  HMMA.16816.F32.BF16 R88, R184.reuse, R24, R44 ;  /* 0x00000018b858723c */ /* 0x048fe2000004182c */
[----:B------:R-:W3:Y:S07]  /*1c80*/  LDSM.16.M88.4 R44, [R119+0xf900] ;  /* 0x00f90000772c783b */ /* 0x000eee0000000200 */
[C---:B----4-:R-:W-:Y:S01]  /*1c90*/  HMMA.16816.F32.BF16 R124, R184.reuse, R20, R64 ;  /* 0x00000014b87c723c */ /* 0x050fe20000041840 */
[----:B------:R-:W4:Y:S07]  /*1ca0*/  LDSM.16.M88.4 R64, [R210+0x5000] ;  /* 0x00500000d240783b */ /* 0x000f2e0000000200 */
[C---:B------:R-:W-:Y:S01]  /*1cb0*/  HMMA.16816.F32.BF16 R84, R184.reuse, R26, R40 ;  /* 0x0000001ab854723c */ /* 0x040fe20000041828 */
[----:B------:R-:W2:Y:S04]  /*1cc0*/  LDSM.16.M88.4 R24, [R210+0x7000] ;  /* 0x00700000d218783b */ /* 0x000ea80000000200 */
[----:B------:R-:W-:Y:S03]  /*1cd0*/  LDSM.16.M88.4 R40, [R210+0x6000] ;  /* 0x00600000d228783b */ /* 0x000fe60000000200 */
[C---:B-----5:R-:W-:Y:S01]  /*1ce0*/  HMMA.16816.F32.BF16 R80, R184.reuse, R16, R36 ;  /* 0x00000010b850723c */ /* 0x060fe20000041824 */
[----:B------:R-:W5:Y:S07]  /*1cf0*/  LDSM.16.M88.4 R36, [R210+0x7800] ;  /* 0x00780000d224783b */ /* 0x000f6e0000000200 */
[C---:B------:R-:W-:Y:S08]  /*1d00*/  HMMA.16816.F32.BF16 R120, R184.reuse, R22, R52 ;  /* 0x00000016b878723c */ /* 0x040ff00000041834 */
[C---:B-1----:R-:W-:Y:S08]  /*1d10*/  HMMA.16816.F32.BF16 R96, R184.reuse, R28, R60 ;  /* 0x0000001cb860723c */ /* 0x042ff0000004183c */
[C---:B------:R-:W-:Y:S01]  /*1d20*/  HMMA.16816.F32.BF16 R92, R184.reuse, R30, R48 ;  /* 0x0000001eb85c723c */ /* 0x040fe20000041830 */
[----:B------:R-:W1:Y:S07]  /*1d30*/  LDSM.16.M88.4 R28, [R210+0x6800] ;  /* 0x00680000d21c783b */ /* 0x000e6e0000000200 */
[C---:B------:R-:W-:Y:S08]  /*1d40*/  HMMA.16816.F32.BF16 R60, R184.reuse, R18, R32 ;  /* 0x00000012b83c723c */ /* 0x040ff00000041820 */
[C---:B------:R-:W-:Y:S08]  /*1d50*/  HMMA.16816.F32.BF16 R52, R184.reuse, R12, R104 ;  /* 0x0000000cb834723c */ /* 0x040ff00000041868 */
[C---:B------:R-:W-:Y:S08]  /*1d60*/  HMMA.16816.F32.BF16 R48, R184.reuse, R14, R112 ;  /* 0x0000000eb830723c */ /* 0x040ff00000041870 */
[C---:B--2---:R-:W-:Y:S08]  /*1d70*/  HMMA.16816.F32.BF16 R32, R184.reuse, R8, R100 ;  /* 0x00000008b820723c */ /* 0x044ff00000041864 */
[C---:B------:R-:W-:Y:S08]  /*1d80*/  HMMA.16816.F32.BF16 R20, R184.reuse, R10, R108 ;  /* 0x0000000ab814723c */ /* 0x040ff0000004186c */
[C---:B------:R-:W-:Y:S01]  /*1d90*/  HMMA.16816.F32.BF16 R16, R184.reuse, R76, R148 ;  /* 0x0000004cb810723c */ /* 0x040fe20000041894 */
[----:B------:R-:W2:Y:S07]  /*1da0*/  LDSM.16.M88.4 R148, [R209+0xc100] ;  /* 0x00c10000d194783b */ /* 0x000eae0000000200 */
[C---:B------:R-:W-:Y:S08]  /*1db0*/  HMMA.16816.F32.BF16 R12, R184.reuse, R78, R144 ;  /* 0x0000004eb80c723c */ /* 0x040ff00000041890 */
[----:B---3--:R-:W-:Y:S08]  /*1dc0*/  HMMA.16816.F32.BF16 R8, R184, R44, R132 ;  /* 0x0000002cb808723c */ /* 0x008ff00000041884 */
[C---:B------:R-:W-:Y:S08]  /*1dd0*/  HMMA.16816.F32.BF16 R76, R188.reuse, R72, R124 ;  /* 0x00000048bc4c723c */ /* 0x040ff0000004187c */
[C---:B------:R-:W-:Y:S01]  /*1de0*/  HMMA.16816.F32.BF16 R112, R188.reuse, R74, R120 ;  /* 0x0000004abc70723c */ /* 0x040fe20000041878 */
[----:B------:R-:W3:Y:S07]  /*1df0*/  LDSM.16.M88.4 R72, [R209+0xc900] ;  /* 0x00c90000d148783b */ /* 0x000eee0000000200 */
[----:B----4-:R-:W-:Y:S01]  /*1e00*/  HMMA.16816.F32.BF16 R144, R188, R66, R84 ;  /* 0x00000042bc90723c */ /* 0x010fe20000041854 */
[----:B------:R-:W4:Y:S07]  /*1e10*/  LDSM.16.M88.4 R84, [R209+0xd100] ;  /* 0x00d10000d154783b */ /* 0x000f2e0000000200 */
[----:B------:R-:W-:Y:S08]  /*1e20*/  HMMA.16816.F32.BF16 R44, R184, R46, R128 ;  /* 0x0000002eb82c723c */ /* 0x000ff00000041880 */
[C---:B------:R-:W-:Y:S08]  /*1e30*/  HMMA.16816.F32.BF16 R124, R188.reuse, R68, R96 ;  /* 0x00000044bc7c723c */ /* 0x040ff00000041860 */
[C---:B------:R-:W-:Y:S08]  /*1e40*/  HMMA.16816.F32.BF16 R132, R188.reuse, R56, R80 ;  /* 0x00000038bc84723c */ /* 0x040ff00000041850 */
[C---:B------:R-:W-:Y:S01]  /*1e50*/  HMMA.16816.F32.BF16 R96, R188.reuse, R24, R16 ;  /* 0x00000018bc60723c */ /* 0x040fe20000041810 */
[----:B------:R-:W2:Y:S07]  /*1e60*/  LDSM.16.M88.4 R16, [R209+0xe100] ;  /* 0x00e10000d110783b */ /* 0x000eae0000000200 */
[C---:B------:R-:W-:Y:S01]  /*1e70*/  HMMA.16816.F32.BF16 R80, R188.reuse, R26, R12 ;  /* 0x0000001abc50723c */ /* 0x040fe2000004180c */
[----:B------:R-:W2:Y:S07]  /*1e80*/  LDSM.16.M88.4 R12, [R209+0xe900] ;  /* 0x00e90000d10c783b */ /* 0x000eae0000000200 */
[C---:B-----5:R-:W-:Y:S01]  /*1e90*/  HMMA.16816.F32.BF16 R24, R188.reuse, R36, R8 ;  /* 0x00000024bc18723c */ /* 0x060fe20000041808 */
[----:B------:R-:W5:Y:S07]  /*1ea0*/  LDSM.16.M88.4 R8, [R209+0xf100] ;  /* 0x00f10000d108783b */ /* 0x000f6e0000000200 */
[C---:B------:R-:W-:Y:S01]  /*1eb0*/  HMMA.16816.F32.BF16 R108, R188.reuse, R70, R92 ;  /* 0x00000046bc6c723c */ /* 0x040fe2000004185c */
[----:B------:R-:W-:Y:S07]  /*1ec0*/  LDSM.16.M88.4 R68, [R206+0x4000] ;  /* 0x00400000ce44783b */ /* 0x000fee0000000200 */
[C---:B------:R-:W-:Y:S01]  /*1ed0*/  HMMA.16816.F32.BF16 R88, R188.reuse, R64, R88 ;  /* 0x00000040bc58723c */ /* 0x040fe20000041858 */
[----:B------:R-:W-:Y:S07]  /*1ee0*/  LDSM.16.M88.4 R64, [R206+0x4800] ;  /* 0x00480000ce40783b */ /* 0x000fee0000000200 */
[C---:B-1----:R-:W-:Y:S08]  /*1ef0*/  HMMA.16816.F32.BF16 R100, R188.reuse, R28, R32 ;  /* 0x0000001cbc64723c */ /* 0x042ff00000041820 */
[C---:B------:R-:W-:Y:S01]  /*1f00*/  HMMA.16816.F32.BF16 R104, R188.reuse, R30, R20 ;  /* 0x0000001ebc68723c */ /* 0x040fe20000041814 */
[----:B------:R-:W1:Y:S04]  /*1f10*/  LDSM.16.M88.4 R20, [R209+0xd900] ;  /* 0x00d90000d114783b */ /* 0x000e680000000200 */
[----:B------:R-:W1:Y:S03]  /*1f20*/  LDSM.16.M88.4 R28, [R209+0xf900] ;  /* 0x00f90000d11c783b */ /* 0x000e660000000200 */
[C---:B------:R-:W-:Y:S08]  /*1f30*/  HMMA.16816.F32.BF16 R120, R188.reuse, R40, R52 ;  /* 0x00000028bc78723c */ /* 0x040ff00000041834 */
[C---:B------:R-:W-:Y:S08]  /*1f40*/  HMMA.16816.F32.BF16 R92, R188.reuse, R42, R48 ;  /* 0x0000002abc5c723c */ /* 0x040ff00000041830 */
[C---:B------:R-:W-:Y:S01]  /*1f50*/  HMMA.16816.F32.BF16 R128, R188.reuse, R58, R60 ;  /* 0x0000003abc80723c */ /* 0x040fe2000004183c */
[----:B------:R-:W1:Y:S07]  /*1f60*/  LDSM.16.M88.4 R60, [R206+0x5000] ;  /* 0x00500000ce3c783b */ /* 0x000e6e0000000200 */
[----:B------:R-:W-:Y:S08]  /*1f70*/  HMMA.16816.F32.BF16 R36, R188, R38, R44 ;  /* 0x00000026bc24723c */ /* 0x000ff0000004182c */
[C---:B--2---:R-:W-:Y:S01]  /*1f80*/  HMMA.16816.F32.BF16 R52, R196.reuse, R150, R112 ;  /* 0x00000096c434723c */ /* 0x044fe20000041870 */
[----:B------:R-:W-:Y:S07]  /*1f90*/  LDSM.16.M88.4 R112, [R206+0x6800] ;  /* 0x00680000ce70783b */ /* 0x000fee0000000200 */
[C---:B---3--:R-:W-:Y:S01]  /*1fa0*/  HMMA.16816.F32.BF16 R48, R196.reuse, R72, R124 ;  /* 0x00000048c430723c */ /* 0x048fe2000004187c */
[----:B------:R-:W-:Y:S07]  /*1fb0*/  LDSM.16.M88.4 R124, [R206+0x7000] ;  /* 0x00700000ce7c783b */ /* 0x000fee0000000200 */
[C---:B------:R-:W-:Y:S01]  /*1fc0*/  HMMA.16816.F32.BF16 R44, R196.reuse, R74, R108 ;  /* 0x0000004ac42c723c */ /* 0x040fe2000004186c */
[----:B------:R-:W-:Y:S07]  /*1fd0*/  LDSM.16.M88.4 R108, [R206+0x6000] ;  /* 0x00600000ce6c783b */ /* 0x000fee0000000200 */
[C---:B----4-:R-:W-:Y:S01]  /*1fe0*/  HMMA.16816.F32.BF16 R40, R196.reuse, R84, R88 ;  /* 0x00000054c428723c */ /* 0x050fe20000041858 */
[----:B------:R-:W2:Y:S07]  /*1ff0*/  LDSM.16.M88.4 R88, [R206+0x5800] ;  /* 0x00580000ce58783b */ /* 0x000eae0000000200 */
[----:B------:R-:W-:Y:S01]  /*2000*/  HMMA.16816.F32.BF16 R32, R196, R86, R144 ;  /* 0x00000056c420723c */ /* 0x000fe20000041890 */
[----:B------:R-:W3:Y:S01]  /*2010*/  LDSM.16.M88.4 R144, [R206+0x7800] ;  /* 0x00780000ce90783b */ /* 0x000ee20000000200 */
[----:B------:R-:W-:-:S06]  /*2020*/  DEPBAR.LE SB0, 0x0 ;  /* 0x000080000000791a */ /* 0x000fcc0000000000 */
[C---:B------:R-:W-:Y:S08]  /*2030*/  HMMA.16816.F32.BF16 R56, R196.reuse, R148, R76 ;  /* 0x00000094c438723c */ /* 0x040ff0000004184c */
[C---:B------:R-:W-:Y:S08]  /*2040*/  HMMA.16816.F32.BF16 R84, R196.reuse, R16, R120 ;  /* 0x00000010c454723c */ /* 0x040ff00000041878 */
[C---:B------:R-:W-:Y:S08]  /*2050*/  HMMA.16816.F32.BF16 R92, R196.reuse, R18, R92 ;  /* 0x00000012c45c723c */ /* 0x040ff0000004185c */
[C---:B------:R-:W-:Y:S08]  /*2060*/  HMMA.16816.F32.BF16 R100, R196.reuse, R12, R100 ;  /* 0x0000000cc464723c */ /* 0x040ff00000041864 */
[C---:B------:R-:W-:Y:S08]  /*2070*/  HMMA.16816.F32.BF16 R104, R196.reuse, R14, R104 ;  /* 0x0000000ec468723c */ /* 0x040ff00000041868 */
[C---:B-----5:R-:W-:Y:S08]  /*2080*/  HMMA.16816.F32.BF16 R96, R196.reuse, R8, R96 ;  /* 0x00000008c460723c */ /* 0x060ff00000041860 */
[C---:B------:R-:W-:Y:S08]  /*2090*/  HMMA.16816.F32.BF16 R16, R196.reuse, R10, R80 ;  /* 0x0000000ac410723c */ /* 0x040ff00000041850 */
        /* <DEDUP_REMOVED lines=21> */
[----:B------:R-:W-:Y:S05]  /*21f0*/  @!P1 BRA `(.L_x_1935) ;  /* 0x0000026000009947 */ /* 0x000fea0003800000 */
[----:B------:R-:W-:Y:S01]  /*2200*/  ULEA.HI.SX32 UR5, UR18, 0xfffffffe, 0x19 ;  /* 0xfffffffe12057891 */ /* 0x000fe2000f8fca3f */
[----:B------:R-:W-:-:S03]  /*2210*/  IMAD.SHL.U32 R14, R249, 0x2, RZ ;  /* 0x00000002f90e7824 */ /* 0x000fc600078e00ff */
        /* <DEDUP_REMOVED lines=36> */
.L_x_1935:
[----:B---3--:R-:W-:Y:S01]  /*2460*/  SHF.R.S32.HI R2, RZ, 0x1f, R116 ;  /* 0x0000001fff027819 */ /* 0x008fe20000011474 */
        /* <DEDUP_REMOVED lines=17> */
[----:B------:R-:W-:-:S02]  /*2580*/  FSEL R13, R83, -INF , P2 ;  /* 0xff800000530d7808 */ /* 0x000fc40001000000 */
        /* <DEDUP_REMOVED lines=12> */
[----:B------:R-:W-:Y:S02]  /*2650*/  ISETP.GT.AND P4, PT, R2, 0x18, PT ;  /* 0x000000180200780c */ /* 0x000fe40003f84270 */
[----:B------:R-:W-:Y:S02]  /*2660*/  FSEL R37, R37, -INF , P2 ;  /* 0xff80000025257808 */ /* 0x000fe40001000000 */
[----:B------:R-:W-:Y:S02]  /*2670*/  FMNMX.FTZ R3, R36, R3, !PT ;  /* 0x0000000324037209 */ /* 0x000fe40007810000 */
[----:B------:R-:W-:Y:S02]  /*2680*/  FSEL R72, R38, -INF , P5 ;  /* 0xff80000026487808 */ /* 0x000fe40002800000 */
[----:B------:R-:W-:Y:S02]  /*2690*/  FSEL R76, R39, -INF , P2 ;  /* 0xff800000274c7808 */ /* 0x000fe40001000000 */
[----:B------:R-:W-:-:S02]  /*26a0*/  ISETP.GT.AND P2, PT, R2, 0x19, PT ;  /* 0x000000190200780c */ /* 0x000fc40003f44270 */
[----:B------:R-:W-:Y:S02]  /*26b0*/  FSEL R38, R64, -INF , P4 ;  /* 0xff80000040267808 */ /* 0x000fe40002000000 */
[----:B------:R-:W-:Y:S02]  /*26c0*/  FMNMX.FTZ R3, R37, R3, !PT ;  /* 0x0000000325037209 */ /* 0x000fe40007810000 */
[----:B------:R-:W-:Y:S02]  /*26d0*/  ISETP.GT.AND P5, PT, R2, 0x20, PT ;  /* 0x000000200200780c */ /* 0x000fe40003fa4270 */
[----:B------:R-:W-:Y:S02]  /*26e0*/  FSEL R39, R65, -INF , P2 ;  /* 0xff80000041277808 */ /* 0x000fe40001000000 */
        /* <DEDUP_REMOVED lines=27> */
[----:B------:R-:W-:Y:S01]  /*28a0*/  ISETP.GT.AND P2, PT, R2, 0x38, PT ;  /* 0x000000380200780c */ /* 0x000fe20003f44270 */
[----:B------:R-:W-:Y:S01]  /*28b0*/  LDSM.16.MT88.4 R32, [R205+0x900] ;  /* 0x00090000cd20783b */ /* 0x000fe20000004200 */
        /* <DEDUP_REMOVED lines=9> */
[----:B------:R-:W-:-:S02]  /*2950*/  FSEL R151, R25, -INF , P4 ;  /* 0xff80000019977808 */ /* 0x000fc40002000000 */
[----:B------:R-:W-:Y:S02]  /*2960*/  ISETP.GT.AND P4, PT, R2, 0x40, PT ;  /* 0x000000400200780c */ /* 0x000fe40003f84270 */
[----:B------:R-:W-:Y:S02]  /*2970*/  FMNMX.FTZ R3, R149, R3, !PT ;  /* 0x0000000395037209 */ /* 0x000fe40007810000 */
[----:B------:R-:W-:Y:S02]  /*2980*/  FMNMX.FTZ R6, R118, R6, !PT ;  /* 0x0000000676067209 */ /* 0x000fe40007810000 */
[----:B------:R-:W-:Y:S02]  /*2990*/  FSEL R154, R26, -INF , P2 ;  /* 0xff8000001a9a7808 */ /* 0x000fe40001000000 */
[----:B------:R-:W-:Y:S01]  /*29a0*/  ISETP.GT.AND P2, PT, R2, 0x41, PT ;  /* 0x000000410200780c */ /* 0x000fe20003f44270 */
[----:B------:R-:W-:Y:S01]  /*29b0*/  LDSM.16.MT88.4 R24, [R207+0x100] ;  /* 0x00010000cf18783b */ /* 0x000fe20000004200 */
        /* <DEDUP_REMOVED lines=9> */
[----:B------:R-:W-:Y:S01]  /*2a50*/  ISETP.GT.AND P2, PT, R2, 0x49, PT ;  /* 0x000000490200780c */ /* 0x000fe20003f44270 */
[----:B------:R-:W-:Y:S01]  /*2a60*/  LDSM.16.MT88.4 R28, [R208+0x900] ;  /* 0x00090000d01c783b */ /* 0x000fe20000004200 */
[----:B------:R-:W-:Y:S02]  /*2a70*/  FSEL R156, R40, -INF , P4 ;  /* 0xff800000289c7808 */ /* 0x000fe40002000000 */
[----:B------:R-:W-:Y:S02]  /*2a80*/  FMNMX.FTZ R3, R158, R3, !PT ;  /* 0x000000039e037209 */ /* 0x000fe40007810000 */
[----:B------:R-:W-:-:S02]  /*2a90*/  FSEL R153, R22, -INF , P5 ;  /* 0xff80000016997808 */ /* 0x000fc40002800000 */
[----:B------:R-:W-:Y:S01]  /*2aa0*/  FMNMX.FTZ R6, R144, R6, !PT ;  /* 0x0000000690067209 */ /* 0x000fe20007810000 */
[----:B------:R-:W-:Y:S01]  /*2ab0*/  LDSM.16.MT88.4 R20, [R204+0x100] ;  /* 0x00010000cc14783b */ /* 0x000fe20000004200 */
[----:B------:R-:W-:Y:S02]  /*2ac0*/  FSEL R163, R42, -INF , P4 ;  /* 0xff8000002aa37808 */ /* 0x000fe40002000000 */
[----:B------:R-:W-:Y:S02]  /*2ad0*/  FSEL R159, R41, -INF , P2 ;  /* 0xff800000299f7808 */ /* 0x000fe40001000000 */
[----:B------:R-:W-:Y:S02]  /*2ae0*/  ISETP.GT.AND P4, PT, R2, 0x50, PT ;  /* 0x000000500200780c */ /* 0x000fe40003f84270 */
        /* <DEDUP_REMOVED lines=9> */
[----:B------:R-:W-:Y:S02]  /*2b80*/  FSEL R167, R45, -INF , P2 ;  /* 0xff8000002da77808 */ /* 0x000fe40001000000 */
[----:B------:R-:W-:Y:S02]  /*2b90*/  ISETP.GT.AND P4, PT, R2, 0x58, PT ;  /* 0x000000580200780c */ /* 0x000fe40003f84270 */
        /* <DEDUP_REMOVED lines=18> */
[----:B------:R-:W-:Y:S02]  /*2cc0*/  FSEL R227, R97, -INF , P2 ;  /* 0xff80000061e37808 */ /* 0x000fe40001000000 */
[----:B------:R-:W-:Y:S02]  /*2cd0*/  ISETP.GT.AND P4, PT, R2, 0x68, PT ;  /* 0x000000680200780c */ /* 0x000fe40003f84270 */
        /* <DEDUP_REMOVED lines=9> */
[----:B------:R-:W-:Y:S02]  /*2d70*/  FMNMX.FTZ R3, R228, R3, !PT ;  /* 0x00000003e4037209 */ /* 0x000fe40007810000 */
[----:B------:R-:W-:Y:S02]  /*2d80*/  FMNMX.FTZ R6, R169, R6, !PT ;  /* 0x00000006a9067209 */ /* 0x000fe40007810000 */
        /* <DEDUP_REMOVED lines=16> */
[----:B------:R-:W-:Y:S02]  /*2e90*/  FMNMX.FTZ R116, R135, R116, !PT ;  /* 0x0000007487747209 */ /* 0x000fe40007810000 */
[----:B------:R-:W-:Y:S02]  /*2ea0*/  FMNMX.FTZ R2, R230, R2, !PT ;  /* 0x00000002e6027209 */ /* 0x000fe40007810000 */
[----:B------:R-:W-:Y:S02]  /*2eb0*/  FMNMX.FTZ R116, R193, R116, !PT ;  /* 0x00000074c1747209 */ /* 0x000fe40007810000 */
[----:B------:R-:W-:Y:S02]  /*2ec0*/  FMNMX.FTZ R2, R231, R2, !PT ;  /* 0x00000002e7027209 */ /* 0x000fe40007810000 */
[----:B------:R-:W-:Y:S01]  /*2ed0*/  FSEL R194, R62, -INF , P6 ;  /* 0xff8000003ec27808 */ /* 0x000fe20003000000 */
[----:B------:R-:W1:Y:S01]  /*2ee0*/  SHFL.BFLY PT, R3, R116, 0x2, 0x1f ;  /* 0x0c401f0074037f89 */ /* 0x000e6200000e0000 */
[----:B------:R-:W-:-:S02]  /*2ef0*/  FMNMX.FTZ R2, R233, R2, !PT ;  /* 0x00000002e9027209 */ /* 0x000fc40007810000 */
[----:B------:R-:W-:Y:S02]  /*2f00*/  FSEL R146, R63, -INF , P5 ;  /* 0xff8000003f927808 */ /* 0x000fe40002800000 */
        /* <DEDUP_REMOVED lines=31> */
[----:B------:R-:W2:Y:S01]  /*3100*/  MUFU.EX2 R126, R7 ;  /* 0x00000007007e7308 */ /* 0x000ea20000000800 */
[----:B-1----:R-:W-:-:S07]  /*3110*/  FMUL.FTZ R2, R3, c[0x0][0x2d0] ;  /* 0x0000b40003027a20 */ /* 0x002fce0000410000 */
[----:B------:R1:W-:Y:S01]  /*3120*/  MUFU.EX2 R250, R0 ;  /* 0x0000000000fa7308 */ /* 0x0003e20000000800 */
[----:B------:R-:W-:Y:S02]  /*3130*/  FSEL R2, R2, RZ, P2 ;  /* 0x000000ff02027208 */ /* 0x000fe40001000000 */
[----:B--2---:R-:W-:Y:S01]  /*3140*/  F2FP.BF16.PACK_AB R10, R126, R145 ;  /* 0x000000917e0a723e */ /* 0x004fe200000010ff */
[----:B------:R-:W-:Y:S02]  /*3150*/  IMAD.MOV.U32 R7, RZ, RZ, R146 ;  /* 0x000000ffff077224 */ /* 0x000fe400078e0092 */
        /* <DEDUP_REMOVED lines=16> */
[----:B------:R-:W3:Y:S01]  /*3260*/  MUFU.EX2 R133, R4 ;  /* 0x0000000400857308 */ /* 0x000ee20000000800 */
[----:B-1----:R-:W-:-:S07]  /*3270*/  FFMA.FTZ R0, R77, c[0x0][0x2d0], -R2 ;  /* 0x0000b4004d007a23 */ /* 0x002fce0000010802 */
[----:B------:R1:W-:Y:S01]  /*3280*/  MUFU.EX2 R248, R0 ;  /* 0x0000000000f87308 */ /* 0x0003e20000000800 */
[----:B---3--:R-:W-:Y:S02]  /*3290*/  F2FP.BF16.PACK_AB R11, R133, R134 ;  /* 0x00000086850b723e */ /* 0x008fe400000010ff */
[----:B------:R-:W-:-:S05]  /*32a0*/  MOV R4, R135 ;  /* 0x0000008700047202 */ /* 0x000fca0000000f00 */
[----:B------:R-:W-:Y:S01]  /*32b0*/  HMMA.16816.F32.BF16 R68, R8, R20, RZ ;  /* 0x000000140844723c */ /* 0x000fe200000418ff */
[----:B-1----:R-:W-:-:S04]  /*32c0*/  FFMA.FTZ R0, R78, c[0x0][0x2d0], -R2 ;  /* 0x0000b4004e007a23 */ /* 0x002fc80000010802 */
[----:B------:R1:W3:Y:S03]  /*32d0*/  MUFU.EX2 R174, R0 ;  /* 0x0000000000ae7308 */ /* 0x0002e60000000800 */
[C---:B------:R-:W-:Y:S01]  /*32e0*/  HMMA.16816.F32.BF16 R60, R8.reuse, R22, RZ ;  /* 0x00000016083c723c */ /* 0x040fe200000418ff */
[----:B------:R-:W4:Y:S07]  /*32f0*/  LDSM.16.MT88.4 R20, [R204+0x4100] ;  /* 0x00410000cc14783b */ /* 0x000f2e0000004200 */
[----:B------:R-:W-:Y:S01]  /*3300*/  HMMA.16816.F32.BF16 R56, R8, R16, RZ ;  /* 0x000000100838723c */ /* 0x000fe200000418ff */
[----:B-1----:R-:W-:-:S07]  /*3310*/  FFMA.FTZ R0, R104, c[0x0][0x2d0], -R6 ;  /* 0x0000b40068007a23 */ /* 0x002fce0000010806 */
[C---:B------:R-:W-:Y:S01]  /*3320*/  HMMA.16816.F32.BF16 R52, R8.reuse, R18, RZ ;  /* 0x000000120834723c */ /* 0x040fe200000418ff */
[----:B------:R-:W1:Y:S01]  /*3330*/  LDSM.16.MT88.4 R16, [R208+0x4100] ;  /* 0x00410000d010783b */ /* 0x000e620000004200 */
[----:B------:R5:W1:Y:S06]  /*3340*/  MUFU.EX2 R124, R0 ;  /* 0x00000000007c7308 */ /* 0x000a6c0000000800 */
[C---:B--2---:R-:W-:Y:S08]  /*3350*/  HMMA.16816.F32.BF16 R48, R8.reuse, R12, RZ ;  /* 0x0000000c0830723c */ /* 0x044ff000000418ff */
[----:B------:R-:W-:Y:S01]  /*3360*/  HMMA.16816.F32.BF16 R44, R8, R14, RZ ;  /* 0x0000000e082c723c */ /* 0x000fe200000418ff */
[----:B------:R-:W2:Y:S01]  /*3370*/  LDSM.16.MT88.4 R12, [R207+0x4100] ;  /* 0x00410000cf0c783b */ /* 0x000ea20000004200 */
[----:B-----5:R-:W-:-:S04]  /*3380*/  FFMA.FTZ R0, R106, c[0x0][0x2d0], -R6 ;  /* 0x0000b4006a007a23 */ /* 0x020fc80000010806 */
[----:B------:R5:W1:Y:S02]  /*3390*/  MUFU.EX2 R251, R0 ;  /* 0x0000000000fb7308 */ /* 0x000a640000000800 */
[C---:B------:R-:W-:Y:S08]  /*33a0*/  HMMA.16816.F32.BF16 R64, R8.reuse, R24, RZ ;  /* 0x000000180840723c */ /* 0x040ff000000418ff */
[----:B------:R-:W-:Y:S01]  /*33b0*/  HMMA.16816.F32.BF16 R72, R8, R26, RZ ;  /* 0x0000001a0848723c */ /* 0x000fe200000418ff */
[----:B------:R-:W2:Y:S01]  /*33c0*/  LDSM.16.MT88.4 R24, [R207+0x900] ;  /* 0x00090000cf18783b */ /* 0x000ea20000004200 */
[----:B-----5:R-:W-:-:S06]  /*33d0*/  FFMA.FTZ R0, R105, c[0x0][0x2d0], -R6 ;  /* 0x0000b40069007a23 */ /* 0x020fcc0000010806 */
[C---:B----4-:R-:W-:Y:S08]  /*33e0*/  HMMA.16816.F32.BF16 R80, R8.reuse, R20, RZ ;  /* 0x000000140850723c */ /* 0x050ff000000418ff */
[C---:B------:R-:W-:Y:S01]  /*33f0*/  HMMA.16816.F32.BF16 R84, R8.reuse, R22, RZ ;  /* 0x000000160854723c */ /* 0x040fe200000418ff */
[----:B------:R-:W4:Y:S07]  /*3400*/  LDSM.16.MT88.4 R20, [R204+0x4900] ;  /* 0x00490000cc14783b */ /* 0x000f2e0000004200 */
[C---:B------:R-:W-:Y:S08]  /*3410*/  HMMA.16816.F32.BF16 R96, R8.reuse, R40, RZ ;  /* 0x000000280860723c */ /* 0x040ff000000418ff */
[C---:B------:R-:W-:Y:S01]  /*3420*/  HMMA.16816.F32.BF16 R100, R8.reuse, R42, RZ ;  /* 0x0000002a0864723c */ /* 0x040fe200000418ff */
[----:B------:R-:W-:Y:S07]  /*3430*/  LDSM.16.MT88.4 R40, [R205+0x4900] ;  /* 0x00490000cd28783b */ /* 0x000fee0000004200 */
[C---:B-1----:R-:W-:Y:S08]  /*3440*/  HMMA.16816.F32.BF16 R92, R8.reuse, R16, RZ ;  /* 0x00000010085c723c */ /* 0x042ff000000418ff */
[C---:B------:R-:W-:Y:S01]  /*3450*/  HMMA.16816.F32.BF16 R88, R8.reuse, R18, RZ ;  /* 0x000000120858723c */ /* 0x040fe200000418ff */
[----:B------:R-:W1:Y:S07]  /*3460*/  LDSM.16.MT88.4 R16, [R208+0x4900] ;  /* 0x00490000d010783b */ /* 0x000e6e0000004200 */
[C---:B--2---:R-:W-:Y:S08]  /*3470*/  HMMA.16816.F32.BF16 R112, R8.reuse, R12, RZ ;  /* 0x0000000c0870723c */ /* 0x044ff000000418ff */
[----:B------:R-:W-:Y:S01]  /*3480*/  HMMA.16816.F32.BF16 R76, R8, R14, RZ ;  /* 0x0000000e084c723c */ /* 0x000fe200000418ff */
[----:B------:R-:W2:Y:S06]  /*3490*/  LDSM.16.MT88.4 R12, [R207+0x4900] ;  /* 0x00490000cf0c783b */ /* 0x000eac0000004200 */
[----:B------:R-:W-:-:S02]  /*34a0*/  F2FP.BF16.PACK_AB R8, R175, R125 ;  /* 0x0000007daf08723e */ /* 0x000fc400000010ff */
[----:B------:R-:W-:Y:S02]  /*34b0*/  F2FP.BF16.PACK_AB R10, R5, R250 ;  /* 0x000000fa050a723e */ /* 0x000fe400000010ff */
[----:B------:R-:W-:Y:S02]  /*34c0*/  F2FP.BF16.PACK_AB R9, R192, R164 ;  /* 0x000000a4c009723e */ /* 0x000fe400000010ff */
[----:B---3--:R-:W-:-:S07]  /*34d0*/  F2FP.BF16.PACK_AB R11, R174, R248 ;  /* 0x000000f8ae0b723e */ /* 0x008fce00000010ff */
[C---:B------:R-:W-:Y:S08]  /*34e0*/  HMMA.16816.F32.BF16 R108, R8.reuse, R32, R56 ;  /* 0x00000020086c723c */ /* 0x040ff00000041838 */
[C---:B------:R-:W-:Y:S01]  /*34f0*/  HMMA.16816.F32.BF16 R56, R8.reuse, R34, R52 ;  /* 0x000000220838723c */ /* 0x040fe20000041834 */
[----:B------:R-:W-:Y:S07]  /*3500*/  LDSM.16.MT88.4 R32, [R205+0x1100] ;  /* 0x00110000cd20783b */ /* 0x000fee0000004200 */
[C---:B------:R-:W-:Y:S08]  /*3510*/  HMMA.16816.F32.BF16 R52, R8.reuse, R28, R48 ;  /* 0x0000001c0834723c */ /* 0x040ff00000041830 */
[C---:B------:R-:W-:Y:S07]  /*3520*/  HMMA.16816.F32.BF16 R48, R8.reuse, R24, R64 ;  /* 0x000000180830723c */ /* 0x040fee0000041840 */
[----:B------:R-:W-:Y:S01]  /*3530*/  IMAD.MOV.U32 R67, RZ, RZ, R250 ;  /* 0x000000ffff437224 */ /* 0x000fe200078e00fa */
[----:B------:R-:W-:Y:S01]  /*3540*/  HMMA.16816.F32.BF16 R128, R8, R36, R68 ;  /* 0x000000240880723c */ /* 0x000fe20000041844 */
[----:B------:R3:W-:Y:S01]  /*3550*/  MUFU.EX2 R250, R0 ;  /* 0x0000000000fa7308 */ /* 0x0007e20000000800 */
[----:B------:R-:W-:Y:S01]  /*3560*/  MOV R66, R248 ;  /* 0x000000f800427202 */ /* 0x000fe20000000f00 */
[----:B------:R-:W-:-:S02]  /*3570*/  IMAD.MOV.U32 R65, RZ, RZ, R237 ;  /* 0x000000ffff417224 */ /* 0x000fc400078e00ed */
[----:B------:R-:W-:Y:S02]  /*3580*/  IMAD.MOV.U32 R64, RZ, RZ, R236 ;  /* 0x000000ffff407224 */ /* 0x000fe400078e00ec */
[----:B------:R-:W-:Y:S01]  /*3590*/  IMAD.MOV.U32 R68, RZ, RZ, R126 ;  /* 0x000000ffff447224 */ /* 0x000fe200078e007e */
[C---:B------:R-:W-:Y:S01]  /*35a0*/  HMMA.16816.F32.BF16 R120, R8.reuse, R38, R60 ;  /* 0x000000260878723c */ /* 0x040fe2000004183c */
[----:B------:R-:W5:Y:S01]  /*35b0*/  LDSM.16.MT88.4 R36, [R204+0x1100] ;  /* 0x00110000cc24783b */ /* 0x000f620000004200 */
[----:B------:R-:W-:Y:S02]  /*35c0*/  IMAD.MOV.U32 R69, RZ, RZ, R125 ;  /* 0x000000ffff457224 */ /* 0x000fe400078e007d */
[----:B------:R-:W-:Y:S02]  /*35d0*/  IMAD.MOV.U32 R71, RZ, RZ, R147 ;  /* 0x000000ffff477224 */ /* 0x000fe400078e0093 */
[----:B------:R-:W-:Y:S02]  /*35e0*/  IMAD.MOV.U32 R70, RZ, RZ, R145 ;  /* 0x000000ffff467224 */ /* 0x000fe400078e0091 */
[C---:B------:R-:W-:Y:S01]  /*35f0*/  HMMA.16816.F32.BF16 R60, R8.reuse, R26, R72 ;  /* 0x0000001a083c723c */ /* 0x040fe20000041848 */
[----:B---3--:R-:W-:Y:S01]  /*3600*/  FFMA.FTZ R0, R107, c[0x0][0x2d0], -R6 ;  /* 0x0000b4006b007a23 */ /* 0x008fe20000010806 */
[----:B------:R-:W3:Y:S03]  /*3610*/  LDSM.16.MT88.4 R24, [R208+0x1100] ;  /* 0x00110000d018783b */ /* 0x000ee60000004200 */
[----:B------:R1:W1:Y:S02]  /*3620*/  MUFU.EX2 R252, R0 ;  /* 0x0000000000fc7308 */ /* 0x0002640000000800 */
[----:B------:R-:W-:Y:S01]  /*3630*/  IMAD.MOV.U32 R75, RZ, RZ, R234 ;  /* 0x000000ffff4b7224 */ /* 0x000fe200078e00ea */
[----:B------:R-:W-:Y:S01]  /*3640*/  HMMA.16816.F32.BF16 R44, R8, R30, R44 ;  /* 0x0000001e082c723c */ /* 0x000fe2000004182c */
[----:B------:R-:W3:Y:S01]  /*3650*/  LDSM.16.MT88.4 R28, [R207+0x1100] ;  /* 0x00110000cf1c783b */ /* 0x000ee20000004200 */
[----:B------:R-:W-:-:S02]  /*3660*/  IMAD.MOV.U32 R74, RZ, RZ, R127 ;  /* 0x000000ffff4a7224 */ /* 0x000fc400078e007f */
[----:B------:R-:W-:Y:S02]  /*3670*/  IMAD.MOV.U32 R72, RZ, RZ, R134 ;  /* 0x000000ffff487224 */ /* 0x000fe400078e0086 */
[----:B------:R-:W-:Y:S02]  /*3680*/  IMAD.MOV.U32 R73, RZ, RZ, R133 ;  /* 0x000000ffff497224 */ /* 0x000fe400078e0085 */
[----:B----4-:R-:W-:Y:S01]  /*3690*/  HMMA.16816.F32.BF16 R104, R8, R20, R80 ;  /* 0x000000140868723c */ /* 0x010fe20000041850 */
[----:B-1----:R-:W-:Y:S01]  /*36a0*/  FFMA.FTZ R0, R118, c[0x0][0x2d0], -R2 ;  /* 0x0000b40076007a23 */ /* 0x002fe20000010802 */
[----:B------:R-:W-:-:S05]  /*36b0*/  MOV R118, R71 ;  /* 0x0000004700767202 */ /* 0x000fca0000000f00 */
[----:B------:R-:W-:Y:S01]  /*36c0*/  IMAD.MOV.U32 R83, RZ, RZ, R124 ;  /* 0x000000ffff537224 */ /* 0x000fe200078e007c */
[C---:B------:R-:W-:Y:S01]  /*36d0*/  HMMA.16816.F32.BF16 R92, R8.reuse, R16, R92 ;  /* 0x00000010085c723c */ /* 0x040fe2000004185c */
[----:B------:R1:W-:Y:S07]  /*36e0*/  MUFU.EX2 R248, R0 ;  /* 0x0000000000f87308 */ /* 0x0003ee0000000800 */
[C---:B------:R-:W-:Y:S01]  /*36f0*/  HMMA.16816.F32.BF16 R124, R8.reuse, R22, R84 ;  /* 0x00000016087c723c */ /* 0x040fe20000041854 */
[----:B------:R-:W4:Y:S07]  /*3700*/  LDSM.16.MT88.4 R20, [R204+0x5100] ;  /* 0x00510000cc14783b */ /* 0x000f2e0000004200 */
[----:B--2---:R-:W-:Y:S01]  /*3710*/  HMMA.16816.F32.BF16 R84, R8, R12, R112 ;  /* 0x0000000c0854723c */ /* 0x004fe20000041870 */
[----:B-1----:R-:W-:-:S02]  /*3720*/  FFMA.FTZ R0, R117, c[0x0][0x2d0], -R2 ;  /* 0x0000b40075007a23 */ /* 0x002fc40000010802 */
[----:B------:R-:W-:Y:S02]  /*3730*/  IMAD.MOV.U32 R117, RZ, RZ, R74 ;  /* 0x000000ffff757224 */ /* 0x000fe400078e004a */
[----:B------:R1:W2:Y:S02]  /*3740*/  MUFU.EX2 R237, R0 ;  /* 0x0000000000ed7308 */ /* 0x0002a40000000800 */
[----:B------:R-:W-:Y:S01]  /*3750*/  MOV R113, R83 ;  /* 0x0000005300717202 */ /* 0x000fe20000000f00 */
[----:B------:R-:W-:Y:S01]  /*3760*/  IMAD.MOV.U32 R115, RZ, RZ, R70 ;  /* 0x000000ffff737224 */ /* 0x000fe200078e0046 */
[----:B------:R-:W-:Y:S01]  /*3770*/  HMMA.16816.F32.BF16 R88, R8, R18, R88 ;  /* 0x000000120858723c */ /* 0x000fe20000041858 */
[----:B------:R-:W-:Y:S01]  /*3780*/  LDSM.16.MT88.4 R16, [R208+0x5100] ;  /* 0x00510000d010783b */ /* 0x000fe20000004200 */
[----:B------:R-:W-:Y:S02]  /*3790*/  IMAD.MOV.U32 R114, RZ, RZ, R66 ;  /* 0x000000ffff727224 */ /* 0x000fe400078e0042 */
[----:B------:R-:W-:-:S02]  /*37a0*/  IMAD.MOV.U32 R112, RZ, RZ, R67 ;  /* 0x000000ffff707224 */ /* 0x000fc400078e0043 */
[--C-:B-1----:R-:W-:Y:S02]  /*37b0*/  FFMA.FTZ R0, R132, c[0x0][0x2d0], -R2.reuse ;  /* 0x0000b40084007a23 */ /* 0x102fe40000010802 */
[----:B------:R-:W-:Y:S02]  /*37c0*/  HMMA.16816.F32.BF16 R132, R8, R40, R96 ;  /* 0x000000280884723c */ /* 0x000fe40000041860 */
[----:B------:R1:W-:Y:S02]  /*37d0*/  MUFU.EX2 R236, R0 ;  /* 0x0000000000ec7308 */ /* 0x0003e40000000800 */
[----:B-1----:R-:W-:-:S04]  /*37e0*/  FFMA.FTZ R0, R144, c[0x0][0x2d0], -R2 ;  /* 0x0000b40090007a23 */ /* 0x002fc80000010802 */
[C---:B------:R-:W-:Y:S02]  /*37f0*/  HMMA.16816.F32.BF16 R144, R8.reuse, R42, R100 ;  /* 0x0000002a0890723c */ /* 0x040fe40000041864 */
[----:B------:R1:W1:Y:S05]  /*3800*/  MUFU.EX2 R234, R0 ;  /* 0x0000000000ea7308 */ /* 0x00026a0000000800 */
[----:B------:R-:W-:Y:S02]  /*3810*/  IMAD.MOV.U32 R101, RZ, RZ, R68 ;  /* 0x000000ffff657224 */ /* 0x000fe400078e0044 */
[----:B------:R-:W-:Y:S02]  /*3820*/  IMAD.MOV.U32 R100, RZ, RZ, R69 ;  /* 0x000000ffff647224 */ /* 0x000fe400078e0045 */
[----:B------:R-:W-:Y:S01]  /*3830*/  HMMA.16816.F32.BF16 R68, R8, R14, R76 ;  /* 0x0000000e0844723c */ /* 0x000fe2000004184c */
[----:B------:R-:W-:Y:S01]  /*3840*/  LDSM.16.MT88.4 R12, [R207+0x5100] ;  /* 0x00510000cf0c783b */ /* 0x000fe20000004200 */
[----:B------:R-:W-:-:S02]  /*3850*/  IMAD.MOV.U32 R103, RZ, RZ, R72 ;  /* 0x000000ffff677224 */ /* 0x000fc400078e0048 */
[----:B------:R-:W-:-:S03]  /*3860*/  IMAD.MOV.U32 R102, RZ, RZ, R73 ;  /* 0x000000ffff667224 */ /* 0x000fc600078e0049 */
[----:B------:R-:W-:Y:S01]  /*3870*/  F2FP.BF16.PACK_AB R8, R251, R113 ;  /* 0x00000071fb08723e */ /* 0x000fe200000010ff */
[----:B-1----:R-:W-:Y:S01]  /*3880*/  FFMA.FTZ R0, R148, c[0x0][0x2d0], -R6 ;  /* 0x0000b40094007a23 */ /* 0x002fe20000010806 */
[----:B------:R-:W-:Y:S02]  /*3890*/  F2FP.BF16.PACK_AB R10, R252, R250 ;  /* 0x000000fafc0a723e */ /* 0x000fe400000010ff */
[----:B--2---:R-:W-:Y:S02]  /*38a0*/  F2FP.BF16.PACK_AB R9, R237, R248 ;  /* 0x000000f8ed09723e */ /* 0x004fe400000010ff */
[----:B------:R-:W-:-:S07]  /*38b0*/  F2FP.BF16.PACK_AB R11, R234, R236 ;  /* 0x000000ecea0b723e */ /* 0x000fce00000010ff */
[C---:B-----5:R-:W-:Y:S07]  /*38c0*/  HMMA.16816.F32.BF16 R80, R8.reuse, R36, R128 ;  /* 0x000000240850723c */ /* 0x060fee0000041880 */
[----:B------:R-:W-:Y:S01]  /*38d0*/  IMAD.MOV.U32 R128, RZ, RZ, R195 ;  /* 0x000000ffff807224 */ /* 0x000fe200078e00c3 */
[----:B------:R-:W-:Y:S01]  /*38e0*/  HMMA.16816.F32.BF16 R76, R8, R38, R120 ;  /* 0x00000026084c723c */ /* 0x000fe20000041878 */
[----:B------:R1:W-:Y:S01]  /*38f0*/  MUFU.EX2 R195, R0 ;  /* 0x0000000000c37308 */ /* 0x0003e20000000800 */
[----:B------:R-:W2:Y:S01]  /*3900*/  LDSM.16.MT88.4 R36, [R205+0x5100] ;  /* 0x00510000cd24783b */ /* 0x000ea20000004200 */
[----:B------:R-:W-:-:S02]  /*3910*/  IMAD.MOV.U32 R130, RZ, RZ, R64 ;  /* 0x000000ffff827224 */ /* 0x000fc400078e0040 */
[----:B------:R-:W-:Y:S02]  /*3920*/  IMAD.MOV.U32 R129, RZ, RZ, R65 ;  /* 0x000000ffff817224 */ /* 0x000fe400078e0041 */
[----:B------:R-:W-:Y:S01]  /*3930*/  IMAD.MOV.U32 R121, RZ, RZ, R193 ;  /* 0x000000ffff797224 */ /* 0x000fe200078e00c1 */
[----:B------:R-:W-:Y:S01]  /*3940*/  MOV R120, R194 ;  /* 0x000000c200787202 */ /* 0x000fe20000000f00 */
[----:B------:R-:W-:Y:S01]  /*3950*/  IMAD.MOV.U32 R122, RZ, RZ, R192 ;  /* 0x000000ffff7a7224 */ /* 0x000fe200078e00c0 */
[----:B------:R-:W-:Y:S01]  /*3960*/  HMMA.16816.F32.BF16 R64, R8, R34, R56 ;  /* 0x000000220840723c */ /* 0x000fe20000041838 */
[----:B------:R-:W-:Y:S02]  /*3970*/  IMAD.MOV.U32 R123, RZ, RZ, R175 ;  /* 0x000000ffff7b7224 */ /* 0x000fe400078e00af */
[----:B------:R-:W-:Y:S02]  /*3980*/  IMAD.MOV.U32 R131, RZ, RZ, R75 ;  /* 0x000000ffff837224 */ /* 0x000fe400078e004b */
[----:B-1----:R-:W-:-:S03]  /*3990*/  FFMA.FTZ R0, R150, c[0x0][0x2d0], -R6 ;  /* 0x0000b40096007a23 */ /* 0x002fc60000010806 */
[C---:B---3--:R-:W-:Y:S01]  /*39a0*/  HMMA.16816.F32.BF16 R56, R8.reuse, R24, R52 ;  /* 0x000000180838723c */ /* 0x048fe20000041834 */
[----:B------:R1:W3:Y:S07]  /*39b0*/  MUFU.EX2 R193, R0 ;  /* 0x0000000000c17308 */ /* 0x0002ee0000000800 */
[C---:B------:R-:W-:Y:S01]  /*39c0*/  HMMA.16816.F32.BF16 R52, R8.reuse, R26, R44 ;  /* 0x0000001a0834723c */ /* 0x040fe2000004182c */
[----:B------:R-:W-:Y:S07]  /*39d0*/  LDSM.16.MT88.4 R24, [R205+0x1900] ;  /* 0x00190000cd18783b */ /* 0x000fee0000004200 */
[----:B------:R-:W-:Y:S01]  /*39e0*/  HMMA.16816.F32.BF16 R44, R8, R28, R48 ;  /* 0x0000001c082c723c */ /* 0x000fe20000041830 */
[----:B-1----:R-:W-:-:S04]  /*39f0*/  FFMA.FTZ R0, R149, c[0x0][0x2d0], -R6 ;  /* 0x0000b40095007a23 */ /* 0x002fc80000010806 */
[----:B------:R1:W-:Y:S03]  /*3a00*/  MUFU.EX2 R192, R0 ;  /* 0x0000000000c07308 */ /* 0x0003e60000000800 */
[C---:B------:R-:W-:Y:S01]  /*3a10*/  HMMA.16816.F32.BF16 R40, R8.reuse, R30, R60 ;  /* 0x0000001e0828723c */ /* 0x040fe2000004183c */
[----:B------:R-:W5:Y:S07]  /*3a20*/  LDSM.16.MT88.4 R28, [R204+0x1900] ;  /* 0x00190000cc1c783b */ /* 0x000f6e0000004200 */
[----:B----4-:R-:W-:Y:S01]  /*3a30*/  HMMA.16816.F32.BF16 R96, R8, R22, R124 ;  /* 0x000000160860723c */ /* 0x010fe2000004187c */
[----:B-1----:R-:W-:-:S07]  /*3a40*/  FFMA.FTZ R0, R151, c[0x0][0x2d0], -R6 ;  /* 0x0000b40097007a23 */ /* 0x002fce0000010806 */
[C---:B------:R-:W-:Y:S01]  /*3a50*/  HMMA.16816.F32.BF16 R72, R8.reuse, R32, R108 ;  /* 0x000000200848723c */ /* 0x040fe2000004186c */
[----:B------:R-:W-:Y:S01]  /*3a60*/  IMAD.MOV.U32 R125, RZ, RZ, R122 ;  /* 0x000000ffff7d7224 */ /* 0x000fe200078e007a */
[----:B------:R-:W-:Y:S01]  /*3a70*/  MOV R124, R123 ;  /* 0x0000007b007c7202 */ /* 0x000fe20000000f00 */
[----:B------:R1:W4:Y:S01]  /*3a80*/  MUFU.EX2 R194, R0 ;  /* 0x0000000000c27308 */ /* 0x0003220000000800 */
[----:B------:R-:W-:Y:S01]  /*3a90*/  IMAD.MOV.U32 R122, RZ, RZ, R115 ;  /* 0x000000ffff7a7224 */ /* 0x000fe200078e0073 */
[----:B------:R-:W-:Y:S01]  /*3aa0*/  LDSM.16.MT88.4 R32, [R207+0x1900] ;  /* 0x00190000cf20783b */ /* 0x000fe20000004200 */
[----:B------:R-:W-:Y:S01]  /*3ab0*/  IMAD.MOV.U32 R115, RZ, RZ, R174 ;  /* 0x000000ffff737224 */ /* 0x000fe200078e00ae */
[----:B------:R-:W-:Y:S01]  /*3ac0*/  MOV R111, R103 ;  /* 0x00000067006f7202 */ /* 0x000fe20000000f00 */
[----:B------:R-:W-:Y:S01]  /*3ad0*/  IMAD.MOV.U32 R110, RZ, RZ, R4 ;  /* 0x000000ffff6e7224 */ /* 0x000fe200078e0004 */
[----:B------:R-:W-:Y:S01]  /*3ae0*/  HMMA.16816.F32.BF16 R60, R8, R20, R104 ;  /* 0x00000014083c723c */ /* 0x000fe20000041868 */
[----:B------:R-:W-:Y:S01]  /*3af0*/  IMAD.MOV.U32 R109, RZ, RZ, R173 ;  /* 0x000000ffff6d7224 */ /* 0x000fe200078e00ad */
[----:B------:R-:W3:Y:S01]  /*3b00*/  LDSM.16.MT88.4 R20, [R208+0x1900] ;  /* 0x00190000d014783b */ /* 0x000ee20000004200 */
[----:B------:R-:W-:-:S02]  /*3b10*/  IMAD.MOV.U32 R123, RZ, RZ, R130 ;  /* 0x000000ffff7b7224 */ /* 0x000fc400078e0082 */
[----:B------:R-:W-:Y:S02]  /*3b20*/  IMAD.MOV.U32 R127, RZ, RZ, R120 ;  /* 0x000000ffff7f7224 */ /* 0x000fe400078e0078 */
[----:B------:R-:W-:Y:S01]  /*3b30*/  IMAD.MOV.U32 R126, RZ, RZ, R121 ;  /* 0x000000ffff7e7224 */ /* 0x000fe200078e0079 */
[C---:B--2---:R-:W-:Y:S01]  /*3b40*/  HMMA.16816.F32.BF16 R104, R8.reuse, R38, R144 ;  /* 0x000000260868723c */ /* 0x044fe20000041890 */
[----:B------:R-:W-:Y:S02]  /*3b50*/  IMAD.MOV.U32 R130, RZ, RZ, R131 ;  /* 0x000000ffff827224 */ /* 0x000fe400078e0083 */
[----:B-1----:R-:W-:Y:S02]  /*3b60*/  FFMA.FTZ R0, R153, c[0x0][0x2d0], -R2 ;  /* 0x0000b40099007a23 */ /* 0x002fe40000010802 */
[----:B------:R-:W-:Y:S02]  /*3b70*/  IMAD.MOV.U32 R131, RZ, RZ, R100 ;  /* 0x000000ffff837224 */ /* 0x000fe400078e0064 */
[----:B------:R1:W-:Y:S01]  /*3b80*/  MUFU.EX2 R175, R0 ;  /* 0x0000000000af7308 */ /* 0x0003e20000000800 */
[----:B------:R-:W-:Y:S01]  /*3b90*/  IMAD.MOV.U32 R120, RZ, RZ, R101 ;  /* 0x000000ffff787224 */ /* 0x000fe200078e0065 */
[----:B------:R-:W-:Y:S01]  /*3ba0*/  HMMA.16816.F32.BF16 R92, R8, R16, R92 ;  /* 0x00000010085c723c */ /* 0x000fe2000004185c */
[----:B------:R-:W-:-:S02]  /*3bb0*/  IMAD.MOV.U32 R121, RZ, RZ, R102 ;  /* 0x000000ffff797224 */ /* 0x000fc400078e0066 */
[----:B------:R-:W-:-:S05]  /*3bc0*/  IMAD.MOV.U32 R108, RZ, RZ, R164 ;  /* 0x000000ffff6c7224 */ /* 0x000fca00078e00a4 */
[----:B------:R-:W-:Y:S01]  /*3bd0*/  HMMA.16816.F32.BF16 R100, R8, R36, R132 ;  /* 0x000000240864723c */ /* 0x000fe20000041884 */
[----:B-1----:R-:W-:-:S07]  /*3be0*/  FFMA.FTZ R0, R152, c[0x0][0x2d0], -R2 ;  /* 0x0000b40098007a23 */ /* 0x002fce0000010802 */
[C---:B------:R-:W-:Y:S01]  /*3bf0*/  HMMA.16816.F32.BF16 R88, R8.reuse, R18, R88 ;  /* 0x000000120858723c */ /* 0x040fe20000041858 */
[----:B------:R-:W-:Y:S01]  /*3c00*/  LDSM.16.MT88.4 R16, [R204+0x2100] ;  /* 0x00210000cc10783b */ /* 0x000fe20000004200 */
[----:B------:R1:W2:Y:S06]  /*3c10*/  MUFU.EX2 R174, R0 ;  /* 0x0000000000ae7308 */ /* 0x0002ac0000000800 */
[C---:B------:R-:W-:Y:S08]  /*3c20*/  HMMA.16816.F32.BF16 R84, R8.reuse, R12, R84 ;  /* 0x0000000c0854723c */ /* 0x040ff00000041854 */
[----:B------:R-:W-:Y:S01]  /*3c30*/  HMMA.16816.F32.BF16 R68, R8, R14, R68 ;  /* 0x0000000e0844723c */ /* 0x000fe20000041844 */
[----:B------:R-:W5:Y:S01]  /*3c40*/  LDSM.16.MT88.4 R12, [R204+0x5900] ;  /* 0x00590000cc0c783b */ /* 0x000f620000004200 */
[----:B-1----:R-:W-:-:S04]  /*3c50*/  FFMA.FTZ R0, R154, c[0x0][0x2d0], -R2 ;  /* 0x0000b4009a007a23 */ /* 0x002fc80000010802 */
[----:B------:R1:W-:Y:S01]  /*3c60*/  MUFU.EX2 R4, R0 ;  /* 0x0000000000047308 */ /* 0x0003e20000000800 */
[----:B---3--:R-:W-:Y:S02]  /*3c70*/  F2FP.BF16.PACK_AB R8, R193, R195 ;  /* 0x000000c3c108723e */ /* 0x008fe400000010ff */
[----:B----4-:R-:W-:Y:S02]  /*3c80*/  F2FP.BF16.PACK_AB R10, R194, R192 ;  /* 0x000000c0c20a723e */ /* 0x010fe400000010ff */
[----:B--2---:R-:W-:Y:S01]  /*3c90*/  F2FP.BF16.PACK_AB R9, R174, R175 ;  /* 0x000000afae09723e */ /* 0x004fe200000010ff */
[----:B-1----:R-:W-:-:S04]  /*3ca0*/  FFMA.FTZ R0, R155, c[0x0][0x2d0], -R2 ;  /* 0x0000b4009b007a23 */ /* 0x002fc80000010802 */
[----:B------:R-:W1:Y:S02]  /*3cb0*/  MUFU.EX2 R173, R0 ;  /* 0x0000000000ad7308 */ /* 0x000e640000000800 */
[----:B-1----:R-:W-:Y:S01]  /*3cc0*/  F2FP.BF16.PACK_AB R11, R173, R4 ;  /* 0x00000004ad0b723e */ /* 0x002fe200000010ff */
[----:B------:R-:W-:-:S05]  /*3cd0*/  FFMA.FTZ R0, R157, c[0x0][0x2d0], -R6 ;  /* 0x0000b4009d007a23 */ /* 0x000fca0000010806 */
[----:B------:R1:W-:Y:S01]  /*3ce0*/  MUFU.EX2 R164, R0 ;  /* 0x0000000000a47308 */ /* 0x0003e20000000800 */
[C---:B-----5:R-:W-:Y:S08]  /*3cf0*/  HMMA.16816.F32.BF16 R80, R8.reuse, R28, R80 ;  /* 0x0000001c0850723c */ /* 0x060ff00000041850 */
        /* <DEDUP_REMOVED lines=14> */
[C---:B------:R-:W-:Y:S01]  /*3de0*/  HMMA.16816.F32.BF16 R36, R8.reuse, R34, R40 ;  /* 0x000000220824723c */ /* 0x040fe20000041828 */
[----:B------:R-:W-:Y:S01]  /*3df0*/  IMAD.MOV.U32 R159, RZ, RZ, R108 ;  /* 0x000000ffff9f7224 */ /* 0x000fe200078e006c */
[----:B------:R1:W1:Y:S01]  /*3e00*/  MUFU.EX2 R157, R0 ;  /* 0x00000000009d7308 */ /* 0x0002620000000800 */
[----:B------:R-:W-:Y:S05]  /*3e10*/  LDSM.16.MT88.4 R32, [R208+0x2100] ;  /* 0x00210000d020783b */ /* 0x000fea0000004200 */
[C---:B------:R-:W-:Y:S08]  /*3e20*/  HMMA.16816.F32.BF16 R44, R8.reuse, R12, R60 ;  /* 0x0000000c082c723c */ /* 0x040ff0000004183c */
        /* <DEDUP_REMOVED lines=8> */
[----:B-1----:R-:W-:Y:S01]  /*3eb0*/  FFMA.FTZ R0, R162, c[0x0][0x2d0], -R2 ;  /* 0x0000b400a2007a23 */ /* 0x002fe20000010802 */
[----:B------:R-:W-:-:S05]  /*3ec0*/  MOV R162, R110 ;  /* 0x0000006e00a27202 */ /* 0x000fca0000000f00 */
[C---:B----4-:R-:W-:Y:S01]  /*3ed0*/  HMMA.16816.F32.BF16 R104, R8.reuse, R26, R88 ;  /* 0x0000001a0868723c */ /* 0x050fe20000041858 */
[----:B------:R1:W4:Y:S07]  /*3ee0*/  MUFU.EX2 R154, R0 ;  /* 0x00000000009a7308 */ /* 0x00032e0000000800 */
[C---:B-----5:R-:W-:Y:S08]  /*3ef0*/  HMMA.16816.F32.BF16 R100, R8.reuse, R20, R84 ;  /* 0x000000140864723c */ /* 0x060ff00000041854 */
[----:B------:R-:W-:Y:S01]  /*3f00*/  HMMA.16816.F32.BF16 R88, R8, R22, R68 ;  /* 0x000000160858723c */ /* 0x000fe20000041844 */
[----:B------:R-:W-:Y:S01]  /*3f10*/  LDSM.16.MT88.4 R20, [R205+0x6100] ;  /* 0x00610000cd14783b */ /* 0x000fe20000004200 */
[----:B-1----:R-:W-:-:S02]  /*3f20*/  FFMA.FTZ R0, R163, c[0x0][0x2d0], -R2 ;  /* 0x0000b400a3007a23 */ /* 0x002fc40000010802 */
[----:B------:R-:W-:Y:S02]  /*3f30*/  IMAD.MOV.U32 R163, RZ, RZ, R111 ;  /* 0x000000ffffa37224 */ /* 0x000fe400078e006f */
[----:B------:R1:W-:Y:S02]  /*3f40*/  MUFU.EX2 R153, R0 ;  /* 0x0000000000997308 */ /* 0x0003e40000000800 */
[----:B------:R-:W-:Y:S01]  /*3f50*/  HMMA.16816.F32.BF16 R108, R8, R24, R92 ;  /* 0x00000018086c723c */ /* 0x000fe2000004185c */
[----:B------:R-:W5:Y:S06]  /*3f60*/  LDSM.16.MT88.4 R24, [R204+0x6100] ;  /* 0x00610000cc18783b */ /* 0x000f6c0000004200 */
[----:B---3--:R-:W-:-:S02]  /*3f70*/  F2FP.BF16.PACK_AB R8, R158, R164 ;  /* 0x000000a49e08723e */ /* 0x008fc400000010ff */
[----:B------:R-:W-:Y:S02]  /*3f80*/  F2FP.BF16.PACK_AB R10, R157, R156 ;  /* 0x0000009c9d0a723e */ /* 0x000fe400000010ff */
[----:B----4-:R-:W-:Y:S01]  /*3f90*/  F2FP.BF16.PACK_AB R9, R154, R155 ;  /* 0x0000009b9a09723e */ /* 0x010fe200000010ff */
[----:B-1----:R-:W-:Y:S02]  /*3fa0*/  FFMA.FTZ R0, R161, c[0x0][0x2d0], -R2 ;  /* 0x0000b400a1007a23 */ /* 0x002fe40000010802 */
[----:B------:R-:W-:Y:S02]  /*3fb0*/  IMAD.MOV.U32 R161, RZ, RZ, R120 ;  /* 0x000000ffffa17224 */ /* 0x000fe400078e0078 */
[----:B------:R1:W3:Y:S02]  /*3fc0*/  MUFU.EX2 R152, R0 ;  /* 0x0000000000987308 */ /* 0x0002e40000000800 */
[----:B-1----:R-:W-:Y:S01]  /*3fd0*/  FFMA.FTZ R0, R165, c[0x0][0x2d0], -R6 ;  /* 0x0000b400a5007a23 */ /* 0x002fe20000010806 */
[----:B---3--:R-:W-:Y:S01]  /*3fe0*/  F2FP.BF16.PACK_AB R11, R152, R153 ;  /* 0x00000099980b723e */ /* 0x008fe200000010ff */
[----:B------:R-:W-:-:S04]  /*3ff0*/  IMAD.MOV.U32 R165, RZ, RZ, R121 ;  /* 0x000000ffffa57224 */ /* 0x000fc800078e0079 */
[----:B------:R1:W-:Y:S02]  /*4000*/  MUFU.EX2 R151, R0 ;  /* 0x0000000000977308 */ /* 0x0003e40000000800 */
[C---:B------:R-:W-:Y:S08]  /*4010*/  HMMA.16816.F32.BF16 R92, R8.reuse, R16, R80 ;  /* 0x00000010085c723c */ /* 0x040ff00000041850 */
[----:B------:R-:W-:Y:S01]  /*4020*/  HMMA.16816.F32.BF16 R84, R8, R18, R76 ;  /* 0x000000120854723c */ /* 0x000fe2000004184c */
[----:B------:R-:W3:Y:S01]  /*4030*/  LDSM.16.MT88.4 R16, [R208+0x6100] ;  /* 0x00610000d010783b */ /* 0x000ee20000004200 */
[----:B-1----:R-:W-:-:S02]  /*4040*/  FFMA.FTZ R0, R167, c[0x0][0x2d0], -R6 ;  /* 0x0000b400a7007a23 */ /* 0x002fc40000010806 */
[----:B------:R-:W-:Y:S02]  /*4050*/  IMAD.MOV.U32 R167, RZ, RZ, R122 ;  /* 0x000000ffffa77224 */ /* 0x000fe400078e007a */
[----:B------:R1:W4:Y:S02]  /*4060*/  MUFU.EX2 R150, R0 ;  /* 0x0000000000967308 */ /* 0x0003240000000800 */
[C---:B------:R-:W-:Y:S08]  /*4070*/  HMMA.16816.F32.BF16 R80, R8.reuse, R12, R72 ;  /* 0x0000000c0850723c */ /* 0x040ff00000041848 */
[----:B------:R-:W-:Y:S01]  /*4080*/  HMMA.16816.F32.BF16 R76, R8, R14, R64 ;  /* 0x0000000e084c723c */ /* 0x000fe20000041840 */
[----:B------:R-:W3:Y:S01]  /*4090*/  LDSM.16.MT88.4 R12, [R207+0x6100] ;  /* 0x00610000cf0c783b */ /* 0x000ee20000004200 */
[----:B-1----:R-:W-:-:S06]  /*40a0*/  FFMA.FTZ R0, R166, c[0x0][0x2d0], -R6 ;  /* 0x0000b400a6007a23 */ /* 0x002fcc0000010806 */
[C---:B------:R-:W-:Y:S01]  /*40b0*/  HMMA.16816.F32.BF16 R72, R8.reuse, R32, R56 ;  /* 0x000000200848723c */ /* 0x040fe20000041838 */
[----:B------:R-:W-:Y:S01]  /*40c0*/  IMAD.MOV.U32 R166, RZ, RZ, R123 ;  /* 0x000000ffffa67224 */ /* 0x000fe200078e007b */
[----:B------:R1:W-:Y:S06]  /*40d0*/  MUFU.EX2 R149, R0 ;  /* 0x0000000000957308 */ /* 0x0003ec0000000800 */
[C---:B------:R-:W-:Y:S01]  /*40e0*/  HMMA.16816.F32.BF16 R68, R8.reuse, R34, R52 ;  /* 0x000000220844723c */ /* 0x040fe20000041834 */
[----:B------:R-:W3:Y:S07]  /*40f0*/  LDSM.16.MT88.4 R32, [R204+0x2900] ;  /* 0x00290000cc20783b */ /* 0x000eee0000004200 */
[----:B--2---:R-:W-:Y:S01]  /*4100*/  HMMA.16816.F32.BF16 R64, R8, R28, R48 ;  /* 0x0000001c0840723c */ /* 0x004fe20000041830 */
[----:B-1----:R-:W-:-:S02]  /*4110*/  FFMA.FTZ R0, R168, c[0x0][0x2d0], -R6 ;  /* 0x0000b400a8007a23 */ /* 0x002fc40000010806 */
[----:B------:R-:W-:Y:S02]  /*4120*/  IMAD.MOV.U32 R168, RZ, RZ, R131 ;  /* 0x000000ffffa87224 */ /* 0x000fe400078e0083 */
[----:B------:R1:W2:Y:S03]  /*4130*/  MUFU.EX2 R148, R0 ;  /* 0x0000000000947308 */ /* 0x0002a60000000800 */
[----:B-----5:R-:W-:Y:S01]  /*4140*/  HMMA.16816.F32.BF16 R44, R8, R24, R44 ;  /* 0x00000018082c723c */ /* 0x020fe2000004182c */
[----:B------:R-:W-:-:S07]  /*4150*/  IMAD.MOV.U32 R131, RZ, RZ, R232 ;  /* 0x000000ffff837224 */ /* 0x000fce00078e00e8 */
[----:B------:R-:W-:Y:S01]  /*4160*/  HMMA.16816.F32.BF16 R48, R8, R26, R40 ;  /* 0x0000001a0830723c */ /* 0x000fe20000041828 */
[----:B------:R-:W5:Y:S01]  /*4170*/  LDSM.16.MT88.4 R24, [R208+0x2900] ;  /* 0x00290000d018783b */ /* 0x000f620000004200 */
[----:B-1----:R-:W-:-:S06]  /*4180*/  FFMA.FTZ R0, R169, c[0x0][0x2d0], -R2 ;  /* 0x0000b400a9007a23 */ /* 0x002fcc0000010802 */
[C---:B------:R-:W-:Y:S01]  /*4190*/  HMMA.16816.F32.BF16 R56, R8.reuse, R30, R36 ;  /* 0x0000001e0838723c */ /* 0x040fe20000041824 */
[----:B------:R-:W1:Y:S01]  /*41a0*/  LDSM.16.MT88.4 R28, [R205+0x2900] ;  /* 0x00290000cd1c783b */ /* 0x000e620000004200 */
[----:B------:R-:W-:Y:S01]  /*41b0*/  IMAD.MOV.U32 R169, RZ, RZ, R128 ;  /* 0x000000ffffa97224 */ /* 0x000fe200078e0080 */
[----:B------:R2:W-:Y:S05]  /*41c0*/  MUFU.EX2 R147, R0 ;  /* 0x0000000000937308 */ /* 0x0005ea0000000800 */
[C---:B------:R-:W-:Y:S08]  /*41d0*/  HMMA.16816.F32.BF16 R40, R8.reuse, R20, R60 ;  /* 0x000000140828723c */ /* 0x040ff0000004183c */
[----:B------:R-:W-:Y:S01]  /*41e0*/  HMMA.16816.F32.BF16 R36, R8, R22, R96 ;  /* 0x000000160824723c */ /* 0x000fe20000041860 */
[----:B------:R-:W1:Y:S01]  /*41f0*/  LDSM.16.MT88.4 R20, [R207+0x2900] ;  /* 0x00290000cf14783b */ /* 0x000e620000004200 */
[----:B--2---:R-:W-:Y:S01]  /*4200*/  FFMA.FTZ R0, R171, c[0x0][0x2d0], -R2 ;  /* 0x0000b400ab007a23 */ /* 0x004fe20000010802 */
[----:B------:R-:W-:-:S03]  /*4210*/  MOV R171, R129 ;  /* 0x0000008100ab7202 */ /* 0x000fc60000000f00 */
[----:B------:R2:W1:Y:S02]  /*4220*/  MUFU.EX2 R146, R0 ;  /* 0x0000000000927308 */ /* 0x0004640000000800 */
[C---:B---3--:R-:W-:Y:S08]  /*4230*/  HMMA.16816.F32.BF16 R60, R8.reuse, R18, R104 ;  /* 0x00000012083c723c */ /* 0x048ff00000041868 */
[----:B------:R-:W-:Y:S01]  /*4240*/  HMMA.16816.F32.BF16 R52, R8, R16, R108 ;  /* 0x000000100834723c */ /* 0x000fe2000004186c */
[----:B------:R-:W-:Y:S01]  /*4250*/  LDSM.16.MT88.4 R16, [R205+0x6900] ;  /* 0x00690000cd10783b */ /* 0x000fe20000004200 */
[----:B--2---:R-:W-:-:S06]  /*4260*/  FFMA.FTZ R0, R170, c[0x0][0x2d0], -R2 ;  /* 0x0000b400aa007a23 */ /* 0x004fcc0000010802 */
[C---:B------:R-:W-:Y:S01]  /*4270*/  HMMA.16816.F32.BF16 R104, R8.reuse, R12, R100 ;  /* 0x0000000c0868723c */ /* 0x040fe20000041864 */
[----:B------:R-:W-:Y:S01]  /*4280*/  IMAD.MOV.U32 R170, RZ, RZ, R130 ;  /* 0x000000ffffaa7224 */ /* 0x000fe200078e0082 */
[----:B------:R2:W-:Y:S06]  /*4290*/  MUFU.EX2 R135, R0 ;  /* 0x0000000000877308 */ /* 0x0005ec0000000800 */
[----:B------:R-:W-:Y:S01]  /*42a0*/  HMMA.16816.F32.BF16 R96, R8, R14, R88 ;  /* 0x0000000e0860723c */ /* 0x000fe20000041858 */
[----:B------:R-:W3:Y:S06]  /*42b0*/  LDSM.16.MT88.4 R12, [R204+0x6900] ;  /* 0x00690000cc0c783b */ /* 0x000eec0000004200 */
[----:B----4-:R-:W-:-:S02]  /*42c0*/  F2FP.BF16.PACK_AB R8, R150, R151 ;  /* 0x000000979608723e */ /* 0x010fc400000010ff */
[----:B------:R-:W-:Y:S01]  /*42d0*/  F2FP.BF16.PACK_AB R10, R148, R149 ;  /* 0x00000095940a723e */ /* 0x000fe200000010ff */
[----:B--2---:R-:W-:Y:S01]  /*42e0*/  FFMA.FTZ R0, R172, c[0x0][0x2d0], -R2 ;  /* 0x0000b400ac007a23 */ /* 0x004fe20000010802 */
[----:B-1----:R-:W-:Y:S01]  /*42f0*/  F2FP.BF16.PACK_AB R9, R146, R147 ;  /* 0x000000939209723e */ /* 0x002fe200000010ff */
[----:B------:R-:W-:Y:S02]  /*4300*/  IMAD.MOV.U32 R172, RZ, RZ, R117 ;  /* 0x000000ffffac7224 */ /* 0x000fe400078e0075 */
[----:B------:R-:W1:Y:S02]  /*4310*/  MUFU.EX2 R134, R0 ;  /* 0x0000000000867308 */ /* 0x000e640000000800 */
[----:B-1----:R-:W-:Y:S01]  /*4320*/  F2FP.BF16.PACK_AB R11, R134, R135 ;  /* 0x00000087860b723e */ /* 0x002fe200000010ff */
[----:B------:R-:W-:Y:S02]  /*4330*/  FFMA.FTZ R0, R226, c[0x0][0x2d0], -R6 ;  /* 0x0000b400e2007a23 */ /* 0x000fe40000010806 */
[----:B------:R-:W-:-:S03]  /*4340*/  IMAD.MOV.U32 R226, RZ, RZ, R118 ;  /* 0x000000ffffe27224 */ /* 0x000fc600078e0076 */
[----:B------:R1:W-:Y:S01]  /*4350*/  MUFU.EX2 R133, R0 ;  /* 0x0000000000857308 */ /* 0x0003e20000000800 */
[C---:B------:R-:W-:Y:S08]  /*4360*/  HMMA.16816.F32.BF16 R108, R8.reuse, R34, R84 ;  /* 0x00000022086c723c */ /* 0x040ff00000041854 */
[----:B-----5:R-:W-:Y:S01]  /*4370*/  HMMA.16816.F32.BF16 R84, R8, R24, R72 ;  /* 0x000000180854723c */ /* 0x020fe20000041848 */
[----:B-1----:R-:W-:-:S07]  /*4380*/  FFMA.FTZ R0, R227, c[0x0][0x2d0], -R6 ;  /* 0x0000b400e3007a23 */ /* 0x002fce0000010806 */
[C---:B------:R-:W-:Y:S01]  /*4390*/  HMMA.16816.F32.BF16 R88, R8.reuse, R26, R68 ;  /* 0x0000001a0858723c */ /* 0x040fe20000041844 */
[----:B------:R-:W1:Y:S01]  /*43a0*/  LDSM.16.MT88.4 R24, [R208+0x6900] ;  /* 0x00690000d018783b */ /* 0x000e620000004200 */
[----:B------:R2:W4:Y:S06]  /*43b0*/  MUFU.EX2 R145, R0 ;  /* 0x0000000000917308 */ /* 0x00052c0000000800 */
[C---:B------:R-:W-:Y:S01]  /*43c0*/  HMMA.16816.F32.BF16 R120, R8.reuse, R32, R92 ;  /* 0x000000200878723c */ /* 0x040fe2000004185c */
[----:B------:R-:W5:Y:S07]  /*43d0*/  LDSM.16.MT88.4 R32, [R207+0x6900] ;  /* 0x00690000cf20783b */ /* 0x000f6e0000004200 */
[----:B------:R-:W-:Y:S01]  /*43e0*/  HMMA.16816.F32.BF16 R100, R8, R28, R80 ;  /* 0x0000001c0864723c */ /* 0x000fe20000041850 */
[----:B--2---:R-:W-:-:S04]  /*43f0*/  FFMA.FTZ R0, R228, c[0x0][0x2d0], -R6 ;  /* 0x0000b400e4007a23 */ /* 0x004fc80000010806 */
[----:B------:R2:W-:Y:S03]  /*4400*/  MUFU.EX2 R144, R0 ;  /* 0x0000000000907308 */ /* 0x0005e60000000800 */
[C---:B------:R-:W-:Y:S08]  /*4410*/  HMMA.16816.F32.BF16 R80, R8.reuse, R20, R64 ;  /* 0x000000140850723c */ /* 0x040ff00000041840 */
[----:B---3--:R-:W-:Y:S01]  /*4420*/  HMMA.16816.F32.BF16 R64, R8, R14, R48 ;  /* 0x0000000e0840723c */ /* 0x008fe20000041830 */
[----:B--2---:R-:W-:-:S07]  /*4430*/  FFMA.FTZ R0, R229, c[0x0][0x2d0], -R6 ;  /* 0x0000b400e5007a23 */ /* 0x004fce0000010806 */
[C---:B------:R-:W-:Y:S01]  /*4440*/  HMMA.16816.F32.BF16 R72, R8.reuse, R12, R44 ;  /* 0x0000000c0848723c */ /* 0x040fe2000004182c */
[----:B------:R-:W-:Y:S01]  /*4450*/  LDSM.16.MT88.4 R12, [R207+0x3100] ;  /* 0x00310000cf0c783b */ /* 0x000fe20000004200 */
[----:B------:R2:W3:Y:S06]  /*4460*/  MUFU.EX2 R232, R0 ;  /* 0x0000000000e87308 */ /* 0x0004ec0000000800 */
        /* <DEDUP_REMOVED lines=14> */
[----:B-----5:R-:W-:Y:S01]  /*4550*/  HMMA.16816.F32.BF16 R44, R8, R32, R104 ;  /* 0x00000020082c723c */ /* 0x020fe20000041868 */
[----:B------:R-:W-:Y:S01]  /*4560*/  LDSM.16.MT88.4 R104, [R205+0x7900] ;  /* 0x00790000cd68783b */ /* 0x000fe20000004200 */
[----:B--2---:R-:W-:-:S04]  /*4570*/  FFMA.FTZ R0, R233, c[0x0][0x2d0], -R2 ;  /* 0x0000b400e9007a23 */ /* 0x004fc80000010802 */
[----:B------:R2:W-:Y:S02]  /*4580*/  MUFU.EX2 R117, R0 ;  /* 0x0000000000757308 */ /* 0x0005e40000000800 */
[----:B------:R-:W-:Y:S01]  /*4590*/  HMMA.16816.F32.BF16 R36, R8, R34, R96 ;  /* 0x000000220824723c */ /* 0x000fe20000041860 */
[----:B------:R-:W5:Y:S04]  /*45a0*/  LDSM.16.MT88.4 R32, [R205+0x7100] ;  /* 0x00710000cd20783b */ /* 0x000f680000004200 */
[----:B------:R-:W-:Y:S02]  /*45b0*/  LDSM.16.MT88.4 R96, [R204+0x7900] ;  /* 0x00790000cc60783b */ /* 0x000fe40000004200 */
[----:B----4-:R-:W-:Y:S02]  /*45c0*/  F2FP.BF16.PACK_AB R8, R145, R133 ;  /* 0x000000859108723e */ /* 0x010fe400000010ff */
[----:B---3--:R-:W-:-:S02]  /*45d0*/  F2FP.BF16.PACK_AB R10, R232, R144 ;  /* 0x00000090e80a723e */ /* 0x008fc400000010ff */
        /* <DEDUP_REMOVED lines=9> */
[----:B-1----:R-:W-:Y:S01]  /*4670*/  FFMA.FTZ R0, R226, c[0x0][0x2d0], -R6 ;  /* 0x0000b400e2007a23 */ /* 0x002fe20000010806 */
[----:B------:R-:W-:Y:S01]  /*4680*/  MOV R226, R172 ;  /* 0x000000ac00e27202 */ /* 0x000fe20000000f00 */
[----:B------:R-:W-:-:S02]  /*4690*/  IMAD.MOV.U32 R172, RZ, RZ, R170 ;  /* 0x000000ffffac7224 */ /* 0x000fc400078e00aa */
[----:B------:R1:W2:Y:S01]  /*46a0*/  MUFU.EX2 R60, R0 ;  /* 0x00000000003c7308 */ /* 0x0002a20000000800 */
[----:B------:R-:W-:Y:S01]  /*46b0*/  IMAD.MOV.U32 R170, RZ, RZ, R171 ;  /* 0x000000ffffaa7224 */ /* 0x000fe200078e00ab */
[C---:B------:R-:W-:Y:S01]  /*46c0*/  HMMA.16816.F32.BF16 R68, R8.reuse, R20, R100 ;  /* 0x000000140844723c */ /* 0x040fe20000041864 */
[----:B------:R-:W-:Y:S02]  /*46d0*/  IMAD.MOV.U32 R171, RZ, RZ, R169 ;  /* 0x000000ffffab7224 */ /* 0x000fe400078e00a9 */
[----:B------:R-:W-:Y:S02]  /*46e0*/  IMAD.MOV.U32 R169, RZ, RZ, R166 ;  /* 0x000000ffffa97224 */ /* 0x000fe400078e00a6 */
[----:B------:R-:W-:Y:S01]  /*46f0*/  IMAD.MOV.U32 R166, RZ, RZ, R167 ;  /* 0x000000ffffa67224 */ /* 0x000fe200078e00a7 */
[----:B------:R-:W-:Y:S01]  /*4700*/  MOV R167, R165 ;  /* 0x000000a500a77202 */ /* 0x000fe20000000f00 */
[----:B------:R-:W-:Y:S01]  /*4710*/  IMAD.MOV.U32 R165, RZ, RZ, R161 ;  /* 0x000000ffffa57224 */ /* 0x000fe200078e00a1 */
[----:B------:R-:W-:Y:S01]  /*4720*/  HMMA.16816.F32.BF16 R20, R8, R22, R92 ;  /* 0x000000160814723c */ /* 0x000fe2000004185c */
[----:B------:R-:W-:-:S02]  /*4730*/  IMAD.MOV.U32 R161, RZ, RZ, R163 ;  /* 0x000000ffffa17224 */ /* 0x000fc400078e00a3 */
[----:B------:R-:W-:Y:S02]  /*4740*/  IMAD.MOV.U32 R163, RZ, RZ, R160 ;  /* 0x000000ffffa37224 */ /* 0x000fe400078e00a0 */
[----:B------:R-:W-:Y:S02]  /*4750*/  IMAD.MOV.U32 R228, RZ, RZ, R170 ;  /* 0x000000ffffe47224 */ /* 0x000fe400078e00aa */
[----:B-1----:R-:W-:Y:S01]  /*4760*/  FFMA.FTZ R0, R162, c[0x0][0x2d0], -R6 ;  /* 0x0000b400a2007a23 */ /* 0x002fe20000010806 */
[C---:B------:R-:W-:Y:S01]  /*4770*/  HMMA.16816.F32.BF16 R100, R8.reuse, R12, R80 ;  /* 0x0000000c0864723c */ /* 0x040fe20000041850 */
[----:B------:R-:W-:Y:S01]  /*4780*/  IMAD.MOV.U32 R162, RZ, RZ, R159 ;  /* 0x000000ffffa27224 */ /* 0x000fe200078e009f */
[----:B------:R-:W-:Y:S01]  /*4790*/  MOV R159, R125 ;  /* 0x0000007d009f7202 */ /* 0x000fe20000000f00 */
[----:B------:R1:W-:Y:S01]  /*47a0*/  MUFU.EX2 R26, R0 ;  /* 0x00000000001a7308 */ /* 0x0003e20000000800 */
[----:B------:R-:W-:Y:S01]  /*47b0*/  IMAD.MOV.U32 R229, RZ, RZ, R171 ;  /* 0x000000ffffe57224 */ /* 0x000fe200078e00ab */
[----:B------:R-:W-:Y:S01]  /*47c0*/  LDSM.16.MT88.4 R80, [R208+0x3900] ;  /* 0x00390000d050783b */ /* 0x000fe20000004200 */
[----:B------:R-:W-:Y:S01]  /*47d0*/  IMAD.MOV.U32 R227, RZ, RZ, R169 ;  /* 0x000000ffffe37224 */ /* 0x000fe200078e00a9 */
[----:B------:R-:W-:Y:S01]  /*47e0*/  MOV R169, R167 ;  /* 0x000000a700a97202 */ /* 0x000fe20000000f00 */
[----:B------:R-:W-:Y:S01]  /*47f0*/  IMAD.MOV.U32 R170, RZ, RZ, R161 ;  /* 0x000000ffffaa7224 */ /* 0x000fe200078e00a1 */
[----:B------:R-:W-:Y:S01]  /*4800*/  MOV R161, R112 ;  /* 0x0000007000a17202 */ /* 0x000fe20000000f00 */
[----:B------:R-:W-:Y:S01]  /*4810*/  IMAD.MOV.U32 R171, RZ, RZ, R165 ;  /* 0x000000ffffab7224 */ /* 0x000fe200078e00a5 */
[----:B------:R-:W-:Y:S01]  /*4820*/  HMMA.16816.F32.BF16 R120, R8, R28, R120 ;  /* 0x0000001c0878723c */ /* 0x000fe20000041878 */
[----:B------:R-:W-:Y:S01]  /*4830*/  IMAD.MOV.U32 R160, RZ, RZ, R124 ;  /* 0x000000ffffa07224 */ /* 0x000fe200078e007c */
[----:B--2---:R-:W-:Y:S01]  /*4840*/  F2FP.BF16.PACK_AB R112, R60, R61 ;  /* 0x0000003d3c70723e */ /* 0x004fe200000010ff */
[----:B------:R-:W-:-:S02]  /*4850*/  IMAD.MOV.U32 R165, RZ, RZ, R159 ;  /* 0x000000ffffa57224 */ /* 0x000fc400078e009f */
[----:B------:R-:W-:Y:S02]  /*4860*/  IMAD.MOV.U32 R167, RZ, RZ, R160 ;  /* 0x000000ffffa77224 */ /* 0x000fe400078e00a0 */
[----:B------:R-:W-:Y:S01]  /*4870*/  IMAD.MOV.U32 R160, RZ, RZ, R115 ;  /* 0x000000ffffa07224 */ /* 0x000fe200078e0073 */
[C---:B------:R-:W-:Y:S01]  /*4880*/  HMMA.16816.F32.BF16 R92, R8.reuse, R18, R88 ;  /* 0x00000012085c723c */ /* 0x040fe20000041858 */
[----:B-1----:R-:W-:Y:S01]  /*4890*/  FFMA.FTZ R0, R126, c[0x0][0x2d0], -R6 ;  /* 0x0000b4007e007a23 */ /* 0x002fe20000010806 */
[----:B------:R-:W-:Y:S01]  /*48a0*/  LDSM.16.MT88.4 R88, [R207+0x3900] ;  /* 0x00390000cf58783b */ /* 0x000fe20000004200 */
[----:B------:R-:W-:Y:S02]  /*48b0*/  IMAD.MOV.U32 R159, RZ, RZ, R113 ;  /* 0x000000ffff9f7224 */ /* 0x000fe400078e0071 */
[----:B------:R1:W-:Y:S03]  /*48c0*/  MUFU.EX2 R25, R0 ;  /* 0x0000000000197308 */ /* 0x0003e60000000800 */
[C---:B------:R-:W-:Y:S08]  /*48d0*/  HMMA.16816.F32.BF16 R28, R8.reuse, R30, R108 ;  /* 0x0000001e081c723c */ /* 0x040ff0000004186c */
[----:B------:R-:W-:Y:S01]  /*48e0*/  HMMA.16816.F32.BF16 R84, R8, R16, R84 ;  /* 0x000000100854723c */ /* 0x000fe20000041854 */
[----:B------:R-:W2:Y:S01]  /*48f0*/  LDSM.16.MT88.4 R16, [R208+0x7100] ;  /* 0x00710000d010783b */ /* 0x000ea20000004200 */
[----:B-1----:R-:W-:-:S03]  /*4900*/  FFMA.FTZ R0, R127, c[0x0][0x2d0], -R2 ;  /* 0x0000b4007f007a23 */ /* 0x002fc60000010802 */
[----:B------:R-:W-:Y:S03]  /*4910*/  LDSM.16.MT88.4 R124, [R204+0x3900] ;  /* 0x00390000cc7c783b */ /* 0x000fe60000004200 */
[C---:B------:R-:W-:Y:S01]  /*4920*/  HMMA.16816.F32.BF16 R108, R8.reuse, R14, R76 ;  /* 0x0000000e086c723c */ /* 0x040fe2000004184c */
[----:B------:R1:W-:Y:S01]  /*4930*/  MUFU.EX2 R24, R0 ;  /* 0x0000000000187308 */ /* 0x0003e20000000800 */
[----:B------:R-:W3:Y:S06]  /*4940*/  LDSM.16.MT88.4 R12, [R207+0x7100] ;  /* 0x00710000cf0c783b */ /* 0x000eec0000004200 */
[C---:B-----5:R-:W-:Y:S08]  /*4950*/  HMMA.16816.F32.BF16 R56, R8.reuse, R32, R56 ;  /* 0x000000200838723c */ /* 0x060ff00000041838 */
[----:B------:R-:W-:Y:S01]  /*4960*/  HMMA.16816.F32.BF16 R40, R8, R34, R40 ;  /* 0x000000220828723c */ /* 0x000fe20000041828 */
[----:B-1----:R-:W-:-:S04]  /*4970*/  FFMA.FTZ R0, R7, c[0x0][0x2d0], -R2 ;  /* 0x0000b40007007a23 */ /* 0x002fc80000010802 */
[----:B------:R1:W4:Y:S03]  /*4980*/  MUFU.EX2 R7, R0 ;  /* 0x0000000000077308 */ /* 0x0003260000000800 */
[C---:B--2---:R-:W-:Y:S01]  /*4990*/  HMMA.16816.F32.BF16 R48, R8.reuse, R16, R48 ;  /* 0x000000100830723c */ /* 0x044fe20000041830 */
[----:B-1----:R-:W-:Y:S01]  /*49a0*/  FFMA.FTZ R0, R226, c[0x0][0x2d0], -R2 ;  /* 0x0000b400e2007a23 */ /* 0x002fe20000010802 */
[----:B----4-:R-:W-:Y:S01]  /*49b0*/  F2FP.BF16.PACK_AB R113, R7, R24 ;  /* 0x000000180771723e */ /* 0x010fe200000010ff */
[----:B------:R-:W-:Y:S02]  /*49c0*/  IMAD.MOV.U32 R226, RZ, RZ, R172 ;  /* 0x000000ffffe27224 */ /* 0x000fe400078e00ac */
[----:B------:R-:W-:Y:S01]  /*49d0*/  FFMA.FTZ R2, R163, c[0x0][0x2d0], -R2 ;  /* 0x0000b400a3027a23 */ /* 0x000fe20000010802 */
[----:B------:R1:W-:Y:S01]  /*49e0*/  MUFU.EX2 R6, R0 ;  /* 0x0000000000067308 */ /* 0x0003e20000000800 */
[----:B------:R-:W-:Y:S01]  /*49f0*/  IMAD.MOV.U32 R172, RZ, RZ, R166 ;  /* 0x000000ffffac7224 */ /* 0x000fe200078e00a6 */
[----:B------:R-:W-:Y:S01]  /*4a00*/  HMMA.16816.F32.BF16 R52, R8, R18, R52 ;  /* 0x000000120834723c */ /* 0x000fe20000041834 */
[----:B------:R-:W-:-:S02]  /*4a10*/  IMAD.MOV.U32 R166, RZ, RZ, R162 ;  /* 0x000000ffffa67224 */ /* 0x000fc400078e00a2 */
[----:B------:R-:W-:Y:S02]  /*4a20*/  IMAD.MOV.U32 R162, RZ, RZ, R5 ;  /* 0x000000ffffa27224 */ /* 0x000fe400078e0005 */
[----:B------:R-:W-:Y:S01]  /*4a30*/  IMAD.MOV.U32 R163, RZ, RZ, R114 ;  /* 0x000000ffffa37224 */ /* 0x000fe200078e0072 */
[----:B------:R2:W4:Y:S01]  /*4a40*/  MUFU.EX2 R5, R2 ;  /* 0x0000000200057308 */ /* 0x0005220000000800 */
[----:B------:R-:W-:Y:S01]  /*4a50*/  F2FP.BF16.PACK_AB R114, R25, R26 ;  /* 0x0000001a1972723e */ /* 0x000fe200000010ff */
[----:B---3--:R-:W-:Y:S01]  /*4a60*/  HMMA.16816.F32.BF16 R44, R8, R12, R44 ;  /* 0x0000000c082c723c */ /* 0x008fe2000004182c */
[----:B-1----:R-:W-:-:S07]  /*4a70*/  FADD.FTZ R0, R228, R229 ;  /* 0x000000e5e4007221 */ /* 0x002fce0000010000 */
[----:B------:R-:W-:Y:S01]  /*4a80*/  HMMA.16816.F32.BF16 R36, R8, R14, R36 ;  /* 0x0000000e0824723c */ /* 0x000fe20000041824 */
[----:B------:R-:W-:Y:S01]  /*4a90*/  LDSM.16.MT88.4 R8, [R207+0x7900] ;  /* 0x00790000cf08783b */ /* 0x000fe20000004200 */
[----:B------:R-:W-:Y:S02]  /*4aa0*/  FADD.FTZ R0, R172, R0 ;  /* 0x00000000ac007221 */ /* 0x000fe40000010000 */
[----:B--2---:R-:W-:Y:S01]  /*4ab0*/  FADD.FTZ R2, R226, R227 ;  /* 0x000000e3e2027221 */ /* 0x004fe20000010000 */
[----:B----4-:R-:W-:Y:S01]  /*4ac0*/  F2FP.BF16.PACK_AB R115, R5, R6 ;  /* 0x000000060573723e */ /* 0x010fe200000010ff */
        /* <DEDUP_REMOVED lines=15> */
[----:B------:R-:W-:Y:S01]  /*4bc0*/  FADD.FTZ R0, R251, R0 ;  /* 0x00000000fb007221 */ /* 0x000fe20000010000 */
[----:B------:R-:W1:Y:S01]  /*4bd0*/  LDSM.16.MT88.4 R108, [R208+0x7900] ;  /* 0x00790000d06c783b */ /* 0x000e620000004200 */
        /* <DEDUP_REMOVED lines=13> */
[----:B------:R-:W-:Y:S03]  /*4cb0*/  HMMA.16816.F32.BF16 R120, R112, R124, R120 ;  /* 0x0000007c7078723c */ /* 0x000fe60000041878 */
        /* <DEDUP_REMOVED lines=43> */
[C---:B------:R-:W-:Y:S08]  /*4f70*/  HMMA.16816.F32.BF16 R132, R112.reuse, R8, R44 ;  /* 0x000000087084723c */ /* 0x040ff0000004182c */
[----:B------:R-:W-:Y:S01]  /*4f80*/  HMMA.16816.F32.BF16 R112, R112, R10, R36 ;  /* 0x0000000a7070723c */ /* 0x000fe20000041824 */
[----:B------:R-:W-:Y:S07]  /*4f90*/  @!P1 BRA `(.L_x_1936) ;  /* 0x0000354000009947 */ /* 0x000fee0003800000 */
[----:B------:R-:W-:Y:S01]  /*4fa0*/  IADD3 R235, P1, R246, 0x40, RZ ;  /* 0x00000040f6eb7810 */ /* 0x000fe20007f3e0ff */
[----:B------:R-:W-:Y:S01]  /*4fb0*/  UIADD3 UR12, UP0, UR16, 0x80, URZ ;  /* 0x00000080100c7890 */ /* 0x000fe2000ff1e03f */
[----:B------:R-:W-:Y:S01]  /*4fc0*/  IADD3 R237, P2, R244, 0x40, RZ ;  /* 0x00000040f4ed7810 */ /* 0x000fe20007f5e0ff */
[----:B------:R-:W-:Y:S01]  /*4fd0*/  IMAD.MOV.U32 R118, RZ, RZ, R3 ;  /* 0x000000ffff767224 */ /* 0x000fe200078e0003 */
[----:B------:R-:W-:Y:S01]  /*4fe0*/  MOV R117, R116 ;  /* 0x0000007400757202 */ /* 0x000fe20000000f00 */
[----:B------:R-:W-:Y:S01]  /*4ff0*/  IMAD.SHL.U32 R226, R249, 0x2, RZ ;  /* 0x00000002f9e27824 */ /* 0x000fe200078e00ff */
[----:B------:R-:W-:Y:S01]  /*5000*/  IADD3.X R236, RZ, R241, RZ, P2, !PT ;  /* 0x000000f1ffec7210 */ /* 0x000fe200017fe4ff */
[----:B------:R-:W-:Y:S01]  /*5010*/  IMAD.X R234, RZ, RZ, R243, P1 ;  /* 0x000000ffffea7224 */ /* 0x000fe200008e06f3 */
[----:B------:R-:W-:-:S02]  /*5020*/  UMOV UR13, 0x6 ;  /* 0x00000006000d7882 */ /* 0x000fc40000000000 */
[----:B------:R-:W-:Y:S02]  /*5030*/  ULDC.64 UR6, c[0x0][0x208] ;  /* 0x0000820000067ab9 */ /* 0x000fe40000000a00 */
[----:B------:R-:W-:Y:S02]  /*5040*/  ULEA.HI.SX32 UR18, UR18, 0xfffffffe, 0x19 ;  /* 0xfffffffe12127891 */ /* 0x000fe4000f8fca3f */
[----:B------:R-:W-:Y:S02]  /*5050*/  USHF.L.U64.HI UR15, UR6, UR13, UR7 ;  /* 0x0000000d060f7299 */ /* 0x000fe40008010207 */
[----:B------:R-:W-:Y:S02]  /*5060*/  USHF.L.U32 UR16, UR6, 0x6, URZ ;  /* 0x0000000606107899 */ /* 0x000fe4000800063f */
[----:B------:R-:W-:Y:S02]  /*5070*/  UIADD3.X UR11, URZ, UR11, URZ, UP0, !UPT ;  /* 0x0000000b3f0b7290 */ /* 0x000fe400087fe43f */
[----:B------:R-:W-:-:S02]  /*5080*/  ULDC.64 UR4, c[0x0][0x1e0] ;  /* 0x0000780000047ab9 */ /* 0x000fc40000000a00 */
.L_x_1937:
        /* <DEDUP_REMOVED lines=8> */
[----:B------:R-:W-:Y:S01]  /*5110*/  UIADD3 UR8, UR25, UR8, URZ ;  /* 0x0000000819087290 */ /* 0x000fe2000fffe03f */
[----:B------:R-:W-:Y:S01]  /*5120*/  IADD3 R2, P2, R237, UR9, RZ ;  /* 0x00000009ed027c10 */ /* 0x000fe2000ff5e0ff */
[----:B------:R-:W-:Y:S01]  /*5130*/  UIADD3 UR18, UR18, -0x1, URZ ;  /* 0xffffffff12127890 */ /* 0x000fe2000fffe03f */
[----:B------:R-:W-:Y:S01]  /*5140*/  IADD3 R0, P5, R244, UR9, RZ ;  /* 0x00000009f4007c10 */ /* 0x000fe2000ffbe0ff */
[----:B------:R-:W-:Y:S01]  /*5150*/  USHF.L.U64.HI UR8, UR24, 0x7, UR8 ;  /* 0x0000000718087899 */ /* 0x000fe20008010208 */
[----:B------:R-:W-:Y:S02]  /*5160*/  LEA R194, P1, R2, c[0x0][0x1f8], 0x1 ;  /* 0x00007e0002c27a11 */ /* 0x000fe400078208ff */
[----:B------:R-:W-:Y:S02]  /*5170*/  LEA R192, P4, R0, c[0x0][0x1f8], 0x1 ;  /* 0x00007e0000c07a11 */ /* 0x000fe400078808ff */
[----:B------:R-:W-:Y:S01]  /*5180*/  @UP1 USHF.L.U32 UR10, UR4, 0x6, URZ ;  /* 0x00000006040a1899 */ /* 0x000fe2000800063f */
[----:B------:R-:W-:Y:S01]  /*5190*/  IADD3.X R60, R236, UR8, RZ, P2, !PT ;  /* 0x00000008ec3c7c10 */ /* 0x000fe200097fe4ff */
[----:B------:R-:W1:Y:S01]  /*51a0*/  LDSM.16.M88.4 R8, [R119+0x8100] ;  /* 0x008100007708783b */ /* 0x000e620000000200 */
[----:B------:R-:W-:Y:S01]  /*51b0*/  IADD3.X R3, R241, UR8, RZ, P5, !PT ;  /* 0x00000008f1037c10 */ /* 0x000fe2000affe4ff */
[----:B------:R-:W-:Y:S01]  /*51c0*/  @UP1 USHF.L.U64.HI UR17, UR4, UR13, UR5 ;  /* 0x0000000d04111299 */ /* 0x000fe20008010205 */
[----:B------:R-:W-:Y:S01]  /*51d0*/  LEA.HI.X R195, R2, c[0x0][0x1fc], R60, 0x1, P1 ;  /* 0x00007f0002c37a11 */ /* 0x000fe200008f0c3c */
[----:B------:R-:W-:Y:S01]  /*51e0*/  @UP1 UIMAD.WIDE.U32 UR24, UR18, UR4, URZ ;  /* 0x00000004121812a5 */ /* 0x000fe2000f8e003f */
[----:B------:R-:W-:Y:S01]  /*51f0*/  LEA.HI.X R193, R0, c[0x0][0x1fc], R3, 0x1, P4 ;  /* 0x00007f0000c17a11 */ /* 0x000fe200020f0c03 */
[----:B------:R-:W-:Y:S01]  /*5200*/  @UP1 USHF.R.S32.HI UR9, URZ, 0x1f, UR18 ;  /* 0x0000001f3f091899 */ /* 0x000fe20008011412 */
[----:B------:R-:W-:Y:S01]  /*5210*/  IADD3 R2, P1, R192, UR16, RZ ;  /* 0x00000010c0027c10 */ /* 0x000fe2000ff3e0ff */
[----:B------:R-:W2:Y:S01]  /*5220*/  LDSM.16.M88.4 R16, [R119+0x8900] ;  /* 0x008900007710783b */ /* 0x000ea20000000200 */
[----:B------:R-:W-:Y:S02]  /*5230*/  @UP1 USHF.L.U32 UR8, UR24, 0x7, URZ ;  /* 0x0000000718081899 */ /* 0x000fe4000800063f */
[----:B------:R-:W-:Y:S01]  /*5240*/  IADD3.X R3, R193, UR15, RZ, P1, !PT ;  /* 0x0000000fc1037c10 */ /* 0x000fe20008ffe4ff */
[----:B------:R-:W-:Y:S04]  /*5250*/  @UP1 UIMAD UR9, UR9, UR4, URZ ;  /* 0x00000004090912a4 */ /* 0x000fe8000f8e023f */
[----:B------:R-:W3:Y:S01]  /*5260*/  LDSM.16.M88.4 R24, [R119+0x9100] ;  /* 0x009100007718783b */ /* 0x000ee20000000200 */
[----:B------:R-:W-:Y:S04]  /*5270*/  @UP1 UIMAD UR9, UR18, UR5, UR9 ;  /* 0x00000005120912a4 */ /* 0x000fe8000f8e0209 */
[----:B------:R-:W-:Y:S03]  /*5280*/  @UP1 UIADD3 UR9, UR25, UR9, URZ ;  /* 0x0000000919091290 */ /* 0x000fe6000fffe03f */
[----:B------:R-:W4:Y:S01]  /*5290*/  LDSM.16.M88.4 R32, [R119+0x9900] ;  /* 0x009900007720783b */ /* 0x000f220000000200 */
[----:B------:R-:W-:Y:S07]  /*52a0*/  @UP1 USHF.L.U64.HI UR9, UR24, 0x7, UR9 ;  /* 0x0000000718091899 */ /* 0x000fee0008010209 */
[----:B------:R-:W5:Y:S01]  /*52b0*/  LDSM.16.M88.4 R40, [R119+0xa100] ;  /* 0x00a100007728783b */ /* 0x000f620000000200 */
[C---:B-1----:R-:W-:Y:S07]  /*52c0*/  HMMA.16816.F32.BF16 R4, R136.reuse, R8, RZ ;  /* 0x000000088804723c */ /* 0x042fee00000418ff */
[----:B------:R-:W1:Y:S01]  /*52d0*/  LDSM.16.M88.4 R48, [R119+0xa900] ;  /* 0x00a900007730783b */ /* 0x000e620000000200 */
[C---:B------:R-:W-:Y:S07]  /*52e0*/  HMMA.16816.F32.BF16 R8, R136.reuse, R10, RZ ;  /* 0x0000000a8808723c */ /* 0x040fee00000418ff */
[----:B------:R-:W1:Y:S01]  /*52f0*/  LDSM.16.M88.4 R56, [R119+0xb100] ;  /* 0x00b100007738783b */ /* 0x000e620000000200 */
[C---:B--2---:R-:W-:Y:S07]  /*5300*/  HMMA.16816.F32.BF16 R12, R136.reuse, R16, RZ ;  /* 0x00000010880c723c */ /* 0x044fee00000418ff */
[----:B------:R-:W2:Y:S01]  /*5310*/  LDSM.16.M88.4 R64, [R119+0xb900] ;  /* 0x00b900007740783b */ /* 0x000ea20000000200 */
[C---:B------:R-:W-:Y:S07]  /*5320*/  HMMA.16816.F32.BF16 R16, R136.reuse, R18, RZ ;  /* 0x000000128810723c */ /* 0x040fee00000418ff */
[----:B------:R-:W1:Y:S01]  /*5330*/  LDSM.16.M88.4 R144, [R210] ;  /* 0x00000000d290783b */ /* 0x000e620000000200 */
[C---:B---3--:R-:W-:Y:S07]  /*5340*/  HMMA.16816.F32.BF16 R20, R136.reuse, R24, RZ ;  /* 0x000000188814723c */ /* 0x048fee00000418ff */
[----:B------:R-:W3:Y:S01]  /*5350*/  LDSM.16.M88.4 R148, [R225] ;  /* 0x00000000e194783b */ /* 0x000ee20000000200 */
[C---:B------:R-:W-:Y:S07]  /*5360*/  HMMA.16816.F32.BF16 R24, R136.reuse, R26, RZ ;  /* 0x0000001a8818723c */ /* 0x040fee00000418ff */
[----:B------:R-:W2:Y:S01]  /*5370*/  LDSM.16.M88.4 R152, [R224] ;  /* 0x00000000e098783b */ /* 0x000ea20000000200 */
[C---:B----4-:R-:W-:Y:S07]  /*5380*/  HMMA.16816.F32.BF16 R28, R136.reuse, R32, RZ ;  /* 0x00000020881c723c */ /* 0x050fee00000418ff */
[----:B------:R-:W4:Y:S01]  /*5390*/  LDSM.16.M88.4 R156, [R223] ;  /* 0x00000000df9c783b */ /* 0x000f220000000200 */
[C---:B------:R-:W-:Y:S07]  /*53a0*/  HMMA.16816.F32.BF16 R32, R136.reuse, R34, RZ ;  /* 0x000000228820723c */ /* 0x040fee00000418ff */
[----:B------:R-:W2:Y:S01]  /*53b0*/  LDSM.16.M88.4 R160, [R222] ;  /* 0x00000000dea0783b */ /* 0x000ea20000000200 */
[C---:B-----5:R-:W-:Y:S07]  /*53c0*/  HMMA.16816.F32.BF16 R36, R136.reuse, R40, RZ ;  /* 0x000000288824723c */ /* 0x060fee00000418ff */
[----:B------:R-:W5:Y:S01]  /*53d0*/  LDSM.16.M88.4 R164, [R221] ;  /* 0x00000000dda4783b */ /* 0x000f620000000200 */
[C---:B------:R-:W-:Y:S07]  /*53e0*/  HMMA.16816.F32.BF16 R40, R136.reuse, R42, RZ ;  /* 0x0000002a8828723c */ /* 0x040fee00000418ff */
[----:B------:R-:W3:Y:S01]  /*53f0*/  LDSM.16.M88.4 R168, [R220] ;  /* 0x00000000dca8783b */ /* 0x000ee20000000200 */
[C---:B-1----:R-:W-:Y:S07]  /*5400*/  HMMA.16816.F32.BF16 R44, R136.reuse, R48, RZ ;  /* 0x00000030882c723c */ /* 0x042fee00000418ff */
[----:B------:R-:W1:Y:S01]  /*5410*/  LDSM.16.M88.4 R172, [R219] ;  /* 0x00000000dbac783b */ /* 0x000e620000000200 */
[C---:B------:R-:W-:Y:S07]  /*5420*/  HMMA.16816.F32.BF16 R48, R136.reuse, R50, RZ ;  /* 0x000000328830723c */ /* 0x040fee00000418ff */
[----:B------:R-:W-:Y:S01]  /*5430*/  @!PT LDS RZ, [RZ] ;  /* 0x00000000fffff984 */ /* 0x000fe20000000800 */
[----:B------:R-:W-:Y:S01]  /*5440*/  @!PT LDS RZ, [RZ] ;  /* 0x00000000fffff984 */ /* 0x000fe20000000800 */
[----:B------:R-:W-:Y:S01]  /*5450*/  @!PT LDS RZ, [RZ] ;  /* 0x00000000fffff984 */ /* 0x000fe20000000800 */
[----:B------:R3:W-:Y:S01]  /*5460*/  LDGSTS.E.BYPASS.LTC128B.128 [R226+0x100], [R192.64], !P3 ;  /* 0x00100000c0e27fae */ /* 0x0007e2000d901d56 */
[C---:B------:R-:W-:Y:S07]  /*5470*/  HMMA.16816.F32.BF16 R52, R136.reuse, R56, RZ ;  /* 0x000000388834723c */ /* 0x040fee00000418ff */
[----:B------:R1:W-:Y:S01]  /*5480*/  LDGSTS.E.BYPASS.LTC128B.128 [R226+0x4100], [R194.64], !P0 ;  /* 0x04100000c2e27fae */ /* 0x0003e2000c101d56 */
[C---:B------:R-:W-:Y:S07]  /*5490*/  HMMA.16816.F32.BF16 R56, R136.reuse, R58, RZ ;  /* 0x0000003a8838723c */ /* 0x040fee00000418ff */
[----:B------:R4:W-:Y:S01]  /*54a0*/  LDGSTS.E.BYPASS.LTC128B.128 [R226+0x1100], [R2.64], !P3 ;  /* 0x0110000002e27fae */ /* 0x0009e2000d901d56 */
[C---:B--2---:R-:W-:Y:S07]  /*54b0*/  HMMA.16816.F32.BF16 R60, R136.reuse, R64, RZ ;  /* 0x00000040883c723c */ /* 0x044fee00000418ff */
[----:B------:R4:W-:Y:S01]  /*54c0*/  LDGSTS.E.BYPASS.LTC128B.128 [R226+0x5100], [R2.64+0x80], !P0 ;  /* 0x0510008002e27fae */ /* 0x0009e2000c101d56 */
[C---:B---3--:R-:W-:Y:S01]  /*54d0*/  IADD3 R192, P1, R2.reuse, UR16, RZ ;  /* 0x0000001002c07c10 */ /* 0x048fe2000ff3e0ff */
[----:B------:R-:W-:Y:S03]  /*54e0*/  HMMA.16816.F32.BF16 R64, R136, R66, RZ ;  /* 0x000000428840723c */ /* 0x000fe600000418ff */
[C---:B------:R-:W-:Y:S02]  /*54f0*/  IADD3.X R193, R3.reuse, UR15, RZ, P1, !PT ;  /* 0x0000000f03c17c10 */ /* 0x040fe40008ffe4ff */
[----:B-1----:R-:W-:Y:S03]  /*5500*/  IADD3 R194, P4, R2, UR12, RZ ;  /* 0x0000000c02c27c10 */ /* 0x002fe6000ff9e0ff */
[----:B------:R1:W-:Y:S01]  /*5510*/  LDGSTS.E.BYPASS.LTC128B.128 [R226+0x2100], [R192.64], !P3 ;  /* 0x02100000c0e27fae */ /* 0x0003e2000d901d56 */
[C---:B------:R-:W-:Y:S05]  /*5520*/  HMMA.16816.F32.BF16 R4, R140.reuse, R144, R4 ;  /* 0x000000908c04723c */ /* 0x040fea0000041804 */
[----:B------:R-:W-:Y:S02]  /*5530*/  IADD3.X R195, R3, UR11, RZ, P4, !PT ;  /* 0x0000000b03c37c10 */ /* 0x000fe4000a7fe4ff */
[C---:B------:R-:W-:Y:S01]  /*5540*/  IADD3 R144, P2, R192.reuse, UR16, RZ ;  /* 0x00000010c0907c10 */ /* 0x040fe2000ff5e0ff */
[C---:B------:R-:W-:Y:S02]  /*5550*/  HMMA.16816.F32.BF16 R8, R140.reuse, R146, R8 ;  /* 0x000000928c08723c */ /* 0x040fe40000041808 */
[----:B------:R1:W-:Y:S02]  /*5560*/  LDGSTS.E.BYPASS.LTC128B.128 [R226+0x6100], [R194.64], !P0 ;  /* 0x06100000c2e27fae */ /* 0x0003e4000c101d56 */
[C---:B------:R-:W-:Y:S02]  /*5570*/  IADD3.X R145, R193.reuse, UR15, RZ, P2, !PT ;  /* 0x0000000fc1917c10 */ /* 0x040fe400097fe4ff */
[----:B----4-:R-:W-:Y:S02]  /*5580*/  IADD3 R2, P1, R192, UR12, RZ ;  /* 0x0000000cc0027c10 */ /* 0x010fe4000ff3e0ff */
[C---:B------:R-:W-:Y:S02]  /*5590*/  HMMA.16816.F32.BF16 R12, R140.reuse, R148, R12 ;  /* 0x000000948c0c723c */ /* 0x040fe4000004180c */
[----:B------:R2:W-:Y:S02]  /*55a0*/  LDGSTS.E.BYPASS.LTC128B.128 [R226+0x3100], [R144.64], !P3 ;  /* 0x0310000090e27fae */ /* 0x0005e4000d901d56 */
[----:B------:R-:W-:Y:S02]  /*55b0*/  IADD3.X R3, R193, UR11, RZ, P1, !PT ;  /* 0x0000000bc1037c10 */ /* 0x000fe40008ffe4ff */
[----:B------:R-:W-:Y:S02]  /*55c0*/  PLOP3.LUT P1, PT, PT, PT, UP1, 0x80, 0x0 ;  /* 0x000000000000781c */ /* 0x000fe40003f2f018 */
[C---:B------:R-:W-:Y:S02]  /*55d0*/  HMMA.16816.F32.BF16 R16, R140.reuse, R150, R16 ;  /* 0x000000968c10723c */ /* 0x040fe40000041810 */
[----:B------:R3:W-:Y:S06]  /*55e0*/  LDGSTS.E.BYPASS.LTC128B.128 [R226+0x7100], [R2.64], !P0 ;  /* 0x0710000002e27fae */ /* 0x0007ec000c101d56 */
[C---:B------:R-:W-:Y:S02]  /*55f0*/  HMMA.16816.F32.BF16 R20, R140.reuse, R152, R20 ;  /* 0x000000988c14723c */ /* 0x040fe40000041814 */
[----:B------:R-:W-:Y:S06]  /*5600*/  LDSM.16.M88.4 R148, [R209+0x8900] ;  /* 0x00890000d194783b */ /* 0x000fec0000000200 */
[C---:B------:R-:W-:Y:S02]  /*5610*/  HMMA.16816.F32.BF16 R24, R140.reuse, R154, R24 ;  /* 0x0000009a8c18723c */ /* 0x040fe40000041818 */
[----:B------:R-:W0:Y:S06]  /*5620*/  LDGDEPBAR ;  /* 0x00000000000079af */ /* 0x000e2c0000000000 */
[C---:B------:R-:W-:Y:S02]  /*5630*/  HMMA.16816.F32.BF16 R28, R140.reuse, R156, R28 ;  /* 0x0000009c8c1c723c */ /* 0x040fe4000004181c */
[----:B--2---:R-:W2:Y:S06]  /*5640*/  LDSM.16.M88.4 R144, [R209+0x8100] ;  /* 0x00810000d190783b */ /* 0x004eac0000000200 */
[C---:B------:R-:W-:Y:S02]  /*5650*/  HMMA.16816.F32.BF16 R32, R140.reuse, R158, R32 ;  /* 0x0000009e8c20723c */ /* 0x040fe40000041820 */
[----:B------:R-:W4:Y:S06]  /*5660*/  LDSM.16.M88.4 R152, [R209+0x9100] ;  /* 0x00910000d198783b */ /* 0x000f2c0000000200 */
[C---:B------:R-:W-:Y:S02]  /*5670*/  HMMA.16816.F32.BF16 R36, R140.reuse, R160, R36 ;  /* 0x000000a08c24723c */ /* 0x040fe40000041824 */
[----:B------:R-:W2:Y:S06]  /*5680*/  LDSM.16.M88.4 R156, [R209+0x9900] ;  /* 0x00990000d19c783b */ /* 0x000eac0000000200 */
[C---:B------:R-:W-:Y:S02]  /*5690*/  HMMA.16816.F32.BF16 R40, R140.reuse, R162, R40 ;  /* 0x000000a28c28723c */ /* 0x040fe40000041828 */
[----:B------:R-:W-:Y:S06]  /*56a0*/  LDSM.16.M88.4 R160, [R209+0xb900] ;  /* 0x00b90000d1a0783b */ /* 0x000fec0000000200 */
[C---:B-----5:R-:W-:Y:S02]  /*56b0*/  HMMA.16816.F32.BF16 R44, R140.reuse, R164, R44 ;  /* 0x000000a48c2c723c */ /* 0x060fe4000004182c */
[----:B-1----:R-:W-:Y:S06]  /*56c0*/  LDSM.16.M88.4 R192, [R217] ;  /* 0x00000000d9c0783b */ /* 0x002fec0000000200 */
[C---:B------:R-:W-:Y:S02]  /*56d0*/  HMMA.16816.F32.BF16 R48, R140.reuse, R166, R48 ;  /* 0x000000a68c30723c */ /* 0x040fe40000041830 */
[----:B------:R-:W-:Y:S06]  /*56e0*/  LDSM.16.M88.4 R164, [R206] ;  /* 0x00000000cea4783b */ /* 0x000fec0000000200 */
[C---:B------:R-:W-:Y:S08]  /*56f0*/  HMMA.16816.F32.BF16 R52, R140.reuse, R168, R52 ;  /* 0x000000a88c34723c */ /* 0x040ff00000041834 */
[C---:B------:R-:W-:Y:S01]  /*5700*/  HMMA.16816.F32.BF16 R56, R140.reuse, R170, R56 ;  /* 0x000000aa8c38723c */ /* 0x040fe20000041838 */
[----:B------:R-:W-:Y:S07]  /*5710*/  LDSM.16.M88.4 R168, [R206+0x800] ;  /* 0x00080000cea8783b */ /* 0x000fee0000000200 */
[C---:B------:R-:W-:Y:S08]  /*5720*/  HMMA.16816.F32.BF16 R60, R140.reuse, R172, R60 ;  /* 0x000000ac8c3c723c */ /* 0x040ff0000004183c */
[----:B------:R-:W-:Y:S01]  /*5730*/  HMMA.16816.F32.BF16 R64, R140, R174, R64 ;  /* 0x000000ae8c40723c */ /* 0x000fe20000041840 */
[----:B------:R-:W-:Y:S07]  /*5740*/  LDSM.16.M88.4 R172, [R218] ;  /* 0x00000000daac783b */ /* 0x000fee0000000200 */
[C---:B--2---:R-:W-:Y:S08]  /*5750*/  HMMA.16816.F32.BF16 R4, R176.reuse, R144, R4 ;  /* 0x00000090b004723c */ /* 0x044ff00000041804 */
[C---:B------:R-:W-:Y:S01]  /*5760*/  HMMA.16816.F32.BF16 R8, R176.reuse, R146, R8 ;  /* 0x00000092b008723c */ /* 0x040fe20000041808 */
[----:B------:R-:W1:Y:S07]  /*5770*/  LDSM.16.M88.4 R144, [R209+0xa100] ;  /* 0x00a10000d190783b */ /* 0x000e6e0000000200 */
[C---:B------:R-:W-:Y:S08]  /*5780*/  HMMA.16816.F32.BF16 R12, R176.reuse, R148, R12 ;  /* 0x00000094b00c723c */ /* 0x040ff0000004180c */
[C---:B------:R-:W-:Y:S01]  /*5790*/  HMMA.16816.F32.BF16 R16, R176.reuse, R150, R16 ;  /* 0x00000096b010723c */ /* 0x040fe20000041810 */
[----:B------:R-:W2:Y:S07]  /*57a0*/  LDSM.16.M88.4 R148, [R209+0xa900] ;  /* 0x00a90000d194783b */ /* 0x000eae0000000200 */
[C---:B----4-:R-:W-:Y:S08]  /*57b0*/  HMMA.16816.F32.BF16 R20, R176.reuse, R152, R20 ;  /* 0x00000098b014723c */ /* 0x050ff00000041814 */
[C---:B------:R-:W-:Y:S01]  /*57c0*/  HMMA.16816.F32.BF16 R24, R176.reuse, R154, R24 ;  /* 0x0000009ab018723c */ /* 0x040fe20000041818 */
[----:B------:R-:W4:Y:S07]  /*57d0*/  LDSM.16.M88.4 R152, [R209+0xb100] ;  /* 0x00b10000d198783b */ /* 0x000f2e0000000200 */
[C---:B------:R-:W-:Y:S08]  /*57e0*/  HMMA.16816.F32.BF16 R28, R176.reuse, R156, R28 ;  /* 0x0000009cb01c723c */ /* 0x040ff0000004181c */
[C---:B------:R-:W-:Y:S01]  /*57f0*/  HMMA.16816.F32.BF16 R32, R176.reuse, R158, R32 ;  /* 0x0000009eb020723c */ /* 0x040fe20000041820 */
[----:B------:R-:W5:Y:S07]  /*5800*/  LDSM.16.M88.4 R156, [R206+0x1000] ;  /* 0x00100000ce9c783b */ /* 0x000f6e0000000200 */
        /* <DEDUP_REMOVED lines=31> */
[C---:B------:R-:W-:Y:S01]  /*5a00*/  HMMA.16816.F32.BF16 R56, R180.reuse, R162, R56 ;  /* 0x000000a2b438723c */ /* 0x040fe20000041838 */
[----:B------:R-:W3:Y:S07]  /*5a10*/  LDSM.16.M88.4 R160, [R119+0xe900] ;  /* 0x00e9000077a0783b */ /* 0x000eee0000000200 */
[C---:B-----5:R-:W-:Y:S08]  /*5a20*/  HMMA.16816.F32.BF16 R60, R180.reuse, R156, R60 ;  /* 0x0000009cb43c723c */ /* 0x060ff0000004183c */
[----:B------:R-:W-:Y:S01]  /*5a30*/  HMMA.16816.F32.BF16 R64, R180, R158, R64 ;  /* 0x0000009eb440723c */ /* 0x000fe20000041840 */
[----:B------:R-:W-:Y:S07]  /*5a40*/  LDSM.16.M88.4 R156, [R119+0xf900] ;  /* 0x00f90000779c783b */ /* 0x000fee0000000200 */
[C---:B-1----:R-:W-:Y:S08]  /*5a50*/  HMMA.16816.F32.BF16 R4, R184.reuse, R144, R4 ;  /* 0x00000090b804723c */ /* 0x042ff00000041804 */
[C---:B------:R-:W-:Y:S01]  /*5a60*/  HMMA.16816.F32.BF16 R8, R184.reuse, R146, R8 ;  /* 0x00000092b808723c */ /* 0x040fe20000041808 */
[----:B------:R-:W1:Y:S07]  /*5a70*/  LDSM.16.M88.4 R144, [R119+0xf100] ;  /* 0x00f100007790783b */ /* 0x000e6e0000000200 */
[C---:B--2---:R-:W-:Y:S08]  /*5a80*/  HMMA.16816.F32.BF16 R12, R184.reuse, R148, R12 ;  /* 0x00000094b80c723c */ /* 0x044ff0000004180c */
[C---:B------:R-:W-:Y:S01]  /*5a90*/  HMMA.16816.F32.BF16 R16, R184.reuse, R150, R16 ;  /* 0x00000096b810723c */ /* 0x040fe20000041810 */
[----:B------:R-:W2:Y:S07]  /*5aa0*/  LDSM.16.M88.4 R148, [R216] ;  /* 0x00000000d894783b */ /* 0x000eae0000000200 */
[C---:B----4-:R-:W-:Y:S08]  /*5ab0*/  HMMA.16816.F32.BF16 R20, R184.reuse, R152, R20 ;  /* 0x00000098b814723c */ /* 0x050ff00000041814 */
[C---:B------:R-:W-:Y:S01]  /*5ac0*/  HMMA.16816.F32.BF16 R24, R184.reuse, R154, R24 ;  /* 0x0000009ab818723c */ /* 0x040fe20000041818 */
[----:B------:R-:W4:Y:S07]  /*5ad0*/  LDSM.16.M88.4 R152, [R215] ;  /* 0x00000000d798783b */ /* 0x000f2e0000000200 */
[C---:B------:R-:W-:Y:S08]  /*5ae0*/  HMMA.16816.F32.BF16 R28, R184.reuse, R164, R28 ;  /* 0x000000a4b81c723c */ /* 0x040ff0000004181c */
[C---:B------:R-:W-:Y:S01]  /*5af0*/  HMMA.16816.F32.BF16 R32, R184.reuse, R166, R32 ;  /* 0x000000a6b820723c */ /* 0x040fe20000041820 */
[----:B------:R-:W-:Y:S07]  /*5b00*/  LDSM.16.M88.4 R164, [R209+0xc900] ;  /* 0x00c90000d1a4783b */ /* 0x000fee0000000200 */
[C---:B------:R-:W-:Y:S08]  /*5b10*/  HMMA.16816.F32.BF16 R36, R184.reuse, R168, R36 ;  /* 0x000000a8b824723c */ /* 0x040ff00000041824 */
[C---:B------:R-:W-:Y:S01]  /*5b20*/  HMMA.16816.F32.BF16 R40, R184.reuse, R170, R40 ;  /* 0x000000aab828723c */ /* 0x040fe20000041828 */
[----:B------:R-:W-:Y:S07]  /*5b30*/  LDSM.16.M88.4 R168, [R209+0xd100] ;  /* 0x00d10000d1a8783b */ /* 0x000fee0000000200 */
[C---:B---3--:R-:W-:Y:S08]  /*5b40*/  HMMA.16816.F32.BF16 R44, R184.reuse, R160, R44 ;  /* 0x000000a0b82c723c */ /* 0x048ff0000004182c */
[C---:B------:R-:W-:Y:S01]  /*5b50*/  HMMA.16816.F32.BF16 R48, R184.reuse, R162, R48 ;  /* 0x000000a2b830723c */ /* 0x040fe20000041830 */
[----:B------:R-:W3:Y:S07]  /*5b60*/  LDSM.16.M88.4 R160, [R214] ;  /* 0x00000000d6a0783b */ /* 0x000eee0000000200 */
[C---:B-1----:R-:W-:Y:S08]  /*5b70*/  HMMA.16816.F32.BF16 R52, R184.reuse, R144, R52 ;  /* 0x00000090b834723c */ /* 0x042ff00000041834 */
[C---:B------:R-:W-:Y:S01]  /*5b80*/  HMMA.16816.F32.BF16 R56, R184.reuse, R146, R56 ;  /* 0x00000092b838723c */ /* 0x040fe20000041838 */
[----:B------:R-:W1:Y:S07]  /*5b90*/  LDSM.16.M88.4 R144, [R213] ;  /* 0x00000000d590783b */ /* 0x000e6e0000000200 */
[C---:B------:R-:W-:Y:S08]  /*5ba0*/  HMMA.16816.F32.BF16 R60, R184.reuse, R156, R60 ;  /* 0x0000009cb83c723c */ /* 0x040ff0000004183c */
[----:B------:R-:W-:Y:S01]  /*5bb0*/  HMMA.16816.F32.BF16 R64, R184, R158, R64 ;  /* 0x0000009eb840723c */ /* 0x000fe20000041840 */
[----:B------:R-:W5:Y:S07]  /*5bc0*/  LDSM.16.M88.4 R156, [R212] ;  /* 0x00000000d49c783b */ /* 0x000f6e0000000200 */
[C---:B------:R-:W-:Y:S08]  /*5bd0*/  HMMA.16816.F32.BF16 R4, R188.reuse, R172, R4 ;  /* 0x000000acbc04723c */ /* 0x040ff00000041804 */
[C---:B------:R-:W-:Y:S01]  /*5be0*/  HMMA.16816.F32.BF16 R8, R188.reuse, R174, R8 ;  /* 0x000000aebc08723c */ /* 0x040fe20000041808 */
[----:B------:R-:W-:Y:S07]  /*5bf0*/  LDSM.16.M88.4 R172, [R209+0xe900] ;  /* 0x00e90000d1ac783b */ /* 0x000fee0000000200 */
[C---:B------:R-:W-:Y:S08]  /*5c00*/  HMMA.16816.F32.BF16 R12, R188.reuse, R192, R12 ;  /* 0x000000c0bc0c723c */ /* 0x040ff0000004180c */
[C---:B------:R-:W-:Y:S01]  /*5c10*/  HMMA.16816.F32.BF16 R16, R188.reuse, R194, R16 ;  /* 0x000000c2bc10723c */ /* 0x040fe20000041810 */
[----:B------:R-:W-:Y:S07]  /*5c20*/  LDSM.16.M88.4 R192, [R209+0xf100] ;  /* 0x00f10000d1c0783b */ /* 0x000fee0000000200 */
[C---:B--2---:R-:W-:Y:S08]  /*5c30*/  HMMA.16816.F32.BF16 R20, R188.reuse, R148, R20 ;  /* 0x00000094bc14723c */ /* 0x044ff00000041814 */
[C---:B------:R-:W-:Y:S01]  /*5c40*/  HMMA.16816.F32.BF16 R24, R188.reuse, R150, R24 ;  /* 0x00000096bc18723c */ /* 0x040fe20000041818 */
[----:B------:R-:W2:Y:S07]  /*5c50*/  LDSM.16.M88.4 R148, [R211] ;  /* 0x00000000d394783b */ /* 0x000eae0000000200 */
[C---:B----4-:R-:W-:Y:S08]  /*5c60*/  HMMA.16816.F32.BF16 R28, R188.reuse, R152, R28 ;  /* 0x00000098bc1c723c */ /* 0x050ff0000004181c */
[C---:B------:R-:W-:Y:S01]  /*5c70*/  HMMA.16816.F32.BF16 R32, R188.reuse, R154, R32 ;  /* 0x0000009abc20723c */ /* 0x040fe20000041820 */
[----:B------:R-:W4:Y:S07]  /*5c80*/  LDSM.16.M88.4 R152, [R209+0xc100] ;  /* 0x00c10000d198783b */ /* 0x000f2e0000000200 */
[C---:B---3--:R-:W-:Y:S08]  /*5c90*/  HMMA.16816.F32.BF16 R36, R188.reuse, R160, R36 ;  /* 0x000000a0bc24723c */ /* 0x048ff00000041824 */
[C---:B------:R-:W-:Y:S01]  /*5ca0*/  HMMA.16816.F32.BF16 R40, R188.reuse, R162, R40 ;  /* 0x000000a2bc28723c */ /* 0x040fe20000041828 */
        /* <DEDUP_REMOVED lines=8> */
[----:B------:R-:W-:Y:S01]  /*5d30*/  HMMA.16816.F32.BF16 R64, R188, R150, R64 ;  /* 0x00000096bc40723c */ /* 0x000fe20000041840 */
[----:B------:R-:W2:Y:S07]  /*5d40*/  LDSM.16.M88.4 R148, [R206+0x4000] ;  /* 0x00400000ce94783b */ /* 0x000eae0000000200 */
[C---:B----4-:R-:W-:Y:S08]  /*5d50*/  HMMA.16816.F32.BF16 R4, R196.reuse, R152, R4 ;  /* 0x00000098c404723c */ /* 0x050ff00000041804 */
[C---:B------:R-:W-:Y:S01]  /*5d60*/  HMMA.16816.F32.BF16 R8, R196.reuse, R154, R8 ;  /* 0x0000009ac408723c */ /* 0x040fe20000041808 */
[----:B------:R-:W4:Y:S07]  /*5d70*/  LDSM.16.M88.4 R152, [R206+0x4800] ;  /* 0x00480000ce98783b */ /* 0x000f2e0000000200 */
[C---:B------:R-:W-:Y:S08]  /*5d80*/  HMMA.16816.F32.BF16 R12, R196.reuse, R164, R12 ;  /* 0x000000a4c40c723c */ /* 0x040ff0000004180c */
[C---:B------:R-:W-:Y:S08]  /*5d90*/  HMMA.16816.F32.BF16 R16, R196.reuse, R166, R16 ;  /* 0x000000a6c410723c */ /* 0x040ff00000041810 */
[C---:B------:R-:W-:Y:S08]  /*5da0*/  HMMA.16816.F32.BF16 R20, R196.reuse, R168, R20 ;  /* 0x000000a8c414723c */ /* 0x040ff00000041814 */
[C---:B------:R-:W-:Y:S08]  /*5db0*/  HMMA.16816.F32.BF16 R24, R196.reuse, R170, R24 ;  /* 0x000000aac418723c */ /* 0x040ff00000041818 */
[C---:B---3--:R-:W-:Y:S08]  /*5dc0*/  HMMA.16816.F32.BF16 R28, R196.reuse, R160, R28 ;  /* 0x000000a0c41c723c */ /* 0x048ff0000004181c */
[C---:B------:R-:W-:Y:S08]  /*5dd0*/  HMMA.16816.F32.BF16 R32, R196.reuse, R162, R32 ;  /* 0x000000a2c420723c */ /* 0x040ff00000041820 */
[C---:B-1----:R-:W-:Y:S08]  /*5de0*/  HMMA.16816.F32.BF16 R36, R196.reuse, R144, R36 ;  /* 0x00000090c424723c */ /* 0x042ff00000041824 */
[C---:B------:R-:W-:Y:S01]  /*5df0*/  HMMA.16816.F32.BF16 R40, R196.reuse, R146, R40 ;  /* 0x00000092c428723c */ /* 0x040fe20000041828 */
[----:B------:R-:W1:Y:S07]  /*5e00*/  LDSM.16.M88.4 R144, [R206+0x5000] ;  /* 0x00500000ce90783b */ /* 0x000e6e0000000200 */
[C---:B------:R-:W-:Y:S08]  /*5e10*/  HMMA.16816.F32.BF16 R44, R196.reuse, R172, R44 ;  /* 0x000000acc42c723c */ /* 0x040ff0000004182c */
[C---:B------:R-:W-:Y:S08]  /*5e20*/  HMMA.16816.F32.BF16 R48, R196.reuse, R174, R48 ;  /* 0x000000aec430723c */ /* 0x040ff00000041830 */
[C---:B------:R-:W-:Y:S08]  /*5e30*/  HMMA.16816.F32.BF16 R52, R196.reuse, R192, R52 ;  /* 0x000000c0c434723c */ /* 0x040ff00000041834 */
[C---:B------:R-:W-:Y:S08]  /*5e40*/  HMMA.16816.F32.BF16 R56, R196.reuse, R194, R56 ;  /* 0x000000c2c438723c */ /* 0x040ff00000041838 */
[C---:B-----5:R-:W-:Y:S08]  /*5e50*/  HMMA.16816.F32.BF16 R60, R196.reuse, R156, R60 ;  /* 0x0000009cc43c723c */ /* 0x060ff0000004183c */
[----:B------:R-:W-:Y:S01]  /*5e60*/  HMMA.16816.F32.BF16 R64, R196, R158, R64 ;  /* 0x0000009ec440723c */ /* 0x000fe20000041840 */
[----:B------:R-:W3:Y:S07]  /*5e70*/  LDSM.16.M88.4 R156, [R206+0x5800] ;  /* 0x00580000ce9c783b */ /* 0x000eee0000000200 */
[C---:B--2---:R-:W-:Y:S08]  /*5e80*/  HMMA.16816.F32.BF16 R4, R200.reuse, R148, R4 ;  /* 0x00000094c804723c */ /* 0x044ff00000041804 */
[C---:B------:R-:W-:Y:S01]  /*5e90*/  HMMA.16816.F32.BF16 R8, R200.reuse, R150, R8 ;  /* 0x00000096c808723c */ /* 0x040fe20000041808 */
[----:B------:R-:W2:Y:S07]  /*5ea0*/  LDSM.16.M88.4 R148, [R206+0x6000] ;  /* 0x00600000ce94783b */ /* 0x000eae0000000200 */
[C---:B----4-:R-:W-:Y:S08]  /*5eb0*/  HMMA.16816.F32.BF16 R12, R200.reuse, R152, R12 ;  /* 0x00000098c80c723c */ /* 0x050ff0000004180c */
[C---:B------:R-:W-:Y:S01]  /*5ec0*/  HMMA.16816.F32.BF16 R16, R200.reuse, R154, R16 ;  /* 0x0000009ac810723c */ /* 0x040fe20000041810 */
[----:B------:R-:W-:Y:S03]  /*5ed0*/  LDSM.16.M88.4 R152, [R206+0x7000] ;  /* 0x00700000ce98783b */ /* 0x000fe60000000200 */
[----:B------:R-:W-:Y:S02]  /*5ee0*/  FMNMX.FTZ R0, R4, R117, !PT ;  /* 0x0000007504007209 */ /* 0x000fe40007810000 */
[----:B------:R-:W-:Y:S02]  /*5ef0*/  FMNMX.FTZ R2, R6, R118, !PT ;  /* 0x0000007606027209 */ /* 0x000fe40007810000 */
[C---:B-1----:R-:W-:Y:S04]  /*5f00*/  HMMA.16816.F32.BF16 R20, R200.reuse, R144, R20 ;  /* 0x00000090c814723c */ /* 0x042fe80000041814 */
[----:B------:R-:W-:Y:S02]  /*5f10*/  FMNMX.FTZ R0, R5, R0, !PT ;  /* 0x0000000005007209 */ /* 0x000fe40007810000 */
[----:B------:R-:W-:Y:S02]  /*5f20*/  FMNMX.FTZ R2, R7, R2, !PT ;  /* 0x0000000207027209 */ /* 0x000fe40007810000 */
[C---:B------:R-:W-:Y:S01]  /*5f30*/  HMMA.16816.F32.BF16 R24, R200.reuse, R146, R24 ;  /* 0x00000092c818723c */ /* 0x040fe20000041818 */
[----:B------:R-:W1:Y:S03]  /*5f40*/  LDSM.16.M88.4 R144, [R206+0x6800] ;  /* 0x00680000ce90783b */ /* 0x000e660000000200 */
[----:B------:R-:W-:Y:S02]  /*5f50*/  FMNMX.FTZ R0, R8, R0, !PT ;  /* 0x0000000008007209 */ /* 0x000fe40007810000 */
[----:B------:R-:W-:Y:S02]  /*5f60*/  FMNMX.FTZ R2, R10, R2, !PT ;  /* 0x000000020a027209 */ /* 0x000fe40007810000 */
[C---:B---3--:R-:W-:Y:S04]  /*5f70*/  HMMA.16816.F32.BF16 R28, R200.reuse, R156, R28 ;  /* 0x0000009cc81c723c */ /* 0x048fe8000004181c */
[----:B------:R-:W-:Y:S02]  /*5f80*/  FMNMX.FTZ R0, R9, R0, !PT ;  /* 0x0000000009007209 */ /* 0x000fe40007810000 */
[----:B------:R-:W-:Y:S02]  /*5f90*/  FMNMX.FTZ R2, R11, R2, !PT ;  /* 0x000000020b027209 */ /* 0x000fe40007810000 */
[C---:B------:R-:W-:Y:S04]  /*5fa0*/  HMMA.16816.F32.BF16 R32, R200.reuse, R158, R32 ;  /* 0x0000009ec820723c */ /* 0x040fe80000041820 */
[----:B------:R-:W-:Y:S02]  /*5fb0*/  FMNMX.FTZ R0, R12, R0, !PT ;  /* 0x000000000c007209 */ /* 0x000fe40007810000 */
[----:B------:R-:W-:Y:S02]  /*5fc0*/  FMNMX.FTZ R2, R14, R2, !PT ;  /* 0x000000020e027209 */ /* 0x000fe40007810000 */
[C---:B--2---:R-:W-:Y:S04]  /*5fd0*/  HMMA.16816.F32.BF16 R36, R200.reuse, R148, R36 ;  /* 0x00000094c824723c */ /* 0x044fe80000041824 */
[----:B------:R-:W-:Y:S02]  /*5fe0*/  FMNMX.FTZ R0, R13, R0, !PT ;  /* 0x000000000d007209 */ /* 0x000fe40007810000 */
[----:B------:R-:W-:Y:S02]  /*5ff0*/  FMNMX.FTZ R2, R15, R2, !PT ;  /* 0x000000020f027209 */ /* 0x000fe40007810000 */
[C---:B------:R-:W-:Y:S01]  /*6000*/  HMMA.16816.F32.BF16 R40, R200.reuse, R150, R40 ;  /* 0x00000096c828723c */ /* 0x040fe20000041828 */
[----:B------:R-:W2:Y:S01]  /*6010*/  LDSM.16.M88.4 R148, [R206+0x7800] ;  /* 0x00780000ce94783b */ /* 0x000ea20000000200 */
[----:B------:R-:W-:Y:S04]  /*6020*/  DEPBAR.LE SB0, 0x0 ;  /* 0x000080000000791a */ /* 0x000fe80000000000 */
[----:B------:R-:W-:Y:S02]  /*6030*/  FMNMX.FTZ R0, R16, R0, !PT ;  /* 0x0000000010007209 */ /* 0x000fe40007810000 */
[----:B------:R-:W-:Y:S01]  /*6040*/  FMNMX.FTZ R2, R18, R2, !PT ;  /* 0x0000000212027209 */ /* 0x000fe20007810000 */
[C---:B-1----:R-:W-:Y:S01]  /*6050*/  HMMA.16816.F32.BF16 R44, R200.reuse, R144, R44 ;  /* 0x00000090c82c723c */ /* 0x042fe2000004182c */
[----:B------:R-:W-:Y:S04]  /*6060*/  BAR.SYNC.DEFER_BLOCKING 0x0 ;  /* 0x0000000000007b1d */ /* 0x000fe80000010000 */
[----:B------:R-:W-:Y:S02]  /*6070*/  FMNMX.FTZ R0, R17, R0, !PT ;  /* 0x0000000011007209 */ /* 0x000fe40007810000 */
[----:B------:R-:W-:Y:S01]  /*6080*/  FMNMX.FTZ R2, R19, R2, !PT ;  /* 0x0000000213027209 */ /* 0x000fe20007810000 */
[C---:B------:R-:W-:Y:S04]  /*6090*/  HMMA.16816.F32.BF16 R48, R200.reuse, R146, R48 ;  /* 0x00000092c830723c */ /* 0x040fe80000041830 */
[----:B------:R-:W-:Y:S02]  /*60a0*/  FMNMX.FTZ R0, R20, R0, !PT ;  /* 0x0000000014007209 */ /* 0x000fe40007810000 */
[----:B------:R-:W-:Y:S02]  /*60b0*/  FMNMX.FTZ R2, R22, R2, !PT ;  /* 0x0000000216027209 */ /* 0x000fe40007810000 */
[C---:B------:R-:W-:Y:S04]  /*60c0*/  HMMA.16816.F32.BF16 R52, R200.reuse, R152, R52 ;  /* 0x00000098c834723c */ /* 0x040fe80000041834 */
        /* <DEDUP_REMOVED lines=8> */
[----:B------:R-:W-:Y:S04]  /*6150*/  HMMA.16816.F32.BF16 R64, R200, R150, R64 ;  /* 0x00000096c840723c */ /* 0x000fe80000041840 */
[----:B------:R-:W-:Y:S02]  /*6160*/  FMNMX.FTZ R0, R28, R0, !PT ;  /* 0x000000001c007209 */ /* 0x000fe40007810000 */
[----:B------:R-:W-:Y:S02]  /*6170*/  FMNMX.FTZ R2, R30, R2, !PT ;  /* 0x000000021e027209 */ /* 0x000fe40007810000 */
[----:B------:R-:W-:Y:S04]  /*6180*/  FMNMX.FTZ R0, R29, R0, !PT ;  /* 0x000000001d007209 */ /* 0x000fe80007810000 */
        /* <DEDUP_REMOVED lines=35> */
[----:B------:R-:W-:Y:S03]  /*63c0*/  FMNMX.FTZ R0, R66, R0, !PT ;  /* 0x0000000042007209 */ /* 0x000fe60007810000 */
[----:B------:R-:W1:Y:S01]  /*63d0*/  SHFL.BFLY PT, R3, R116, 0x2, 0x1f ;  /* 0x0c401f0074037f89 */ /* 0x000e6200000e0000 */
[----:B------:R-:W-:Y:S07]  /*63e0*/  FMNMX.FTZ R0, R67, R0, !PT ;  /* 0x0000000043007209 */ /* 0x000fee0007810000 */
[----:B------:R-:W2:Y:S01]  /*63f0*/  SHFL.BFLY PT, R2, R0, 0x2, 0x1f ;  /* 0x0c401f0000027f89 */ /* 0x000ea200000e0000 */
[----:B-1----:R-:W-:Y:S07]  /*6400*/  FMNMX.FTZ R116, R116, R3, !PT ;  /* 0x0000000374747209 */ /* 0x002fee0007810000 */
[----:B------:R-:W1:Y:S01]  /*6410*/  SHFL.BFLY PT, R144, R116, 0x1, 0x1f ;  /* 0x0c201f0074907f89 */ /* 0x000e6200000e0000 */
[----:B--2---:R-:W-:Y:S07]  /*6420*/  FMNMX.FTZ R0, R0, R2, !PT ;  /* 0x0000000200007209 */ /* 0x004fee0007810000 */
[----:B------:R-:W2:Y:S01]  /*6430*/  SHFL.BFLY PT, R3, R0, 0x1, 0x1f ;  /* 0x0c201f0000037f89 */ /* 0x000ea200000e0000 */
[----:B-1----:R-:W-:Y:S05]  /*6440*/  FMNMX.FTZ R116, R116, R144, !PT ;  /* 0x0000009074747209 */ /* 0x002fea0007810000 */
[C---:B------:R-:W-:Y:S02]  /*6450*/  FMUL.FTZ R156, R116.reuse, c[0x0][0x2d0] ;  /* 0x0000b400749c7a20 */ /* 0x040fe40000410000 */
[----:B------:R-:W-:Y:S01]  /*6460*/  FADD.FTZ R2, -R116, R117 ;  /* 0x0000007574027221 */ /* 0x000fe20000010100 */
[----:B--2---:R-:W-:Y:S01]  /*6470*/  FMNMX.FTZ R3, R0, R3, !PT ;  /* 0x0000000300037209 */ /* 0x004fe20007810000 */
[--C-:B------:R-:W-:Y:S01]  /*6480*/  FFMA.FTZ R5, R5, c[0x0][0x2d0], -R156.reuse ;  /* 0x0000b40005057a23 */ /* 0x100fe2000001089c */
[----:B------:R-:W-:Y:S01]  /*6490*/  @P1 IADD3 R117, P2, R246, UR8, RZ ;  /* 0x00000008f6751c10 */ /* 0x000fe2000ff5e0ff */
[--C-:B------:R-:W-:Y:S02]  /*64a0*/  FFMA.FTZ R4, R4, c[0x0][0x2d0], -R156.reuse ;  /* 0x0000b40004047a23 */ /* 0x100fe4000001089c */
[----:B------:R1:W-:Y:S01]  /*64b0*/  MUFU.EX2 R230, R5 ;  /* 0x0000000500e67308 */ /* 0x0003e20000000800 */
[----:B------:R-:W-:Y:S01]  /*64c0*/  FMUL.FTZ R0, R2, c[0x0][0x2d0] ;  /* 0x0000b40002007a20 */ /* 0x000fe20000410000 */
[----:B------:R-:W-:Y:S01]  /*64d0*/  @P1 LEA R144, P5, R117, c[0x0][0x1c8], 0x1 ;  /* 0x0000720075901a11 */ /* 0x000fe200078a08ff */
[--C-:B------:R-:W-:Y:S02]  /*64e0*/  FFMA.FTZ R8, R8, c[0x0][0x2d0], -R156.reuse ;  /* 0x0000b40008087a23 */ /* 0x100fe4000001089c */
[--C-:B------:R-:W-:Y:S02]  /*64f0*/  FFMA.FTZ R9, R9, c[0x0][0x2d0], -R156.reuse ;  /* 0x0000b40009097a23 */ /* 0x100fe4000001089c */
[--C-:B------:R-:W-:Y:S02]  /*6500*/  FFMA.FTZ R24, R24, c[0x0][0x2d0], -R156.reuse ;  /* 0x0000b40018187a23 */ /* 0x100fe4000001089c */
[--C-:B------:R-:W-:Y:S01]  /*6510*/  FFMA.FTZ R25, R25, c[0x0][0x2d0], -R156.reuse ;  /* 0x0000b40019197a23 */ /* 0x100fe2000001089c */
[----:B------:R2:W-:Y:S01]  /*6520*/  MUFU.EX2 R231, R4 ;  /* 0x0000000400e77308 */ /* 0x0005e20000000800 */
[--C-:B------:R-:W-:Y:S02]  /*6530*/  FFMA.FTZ R28, R28, c[0x0][0x2d0], -R156.reuse ;  /* 0x0000b4001c1c7a23 */ /* 0x100fe4000001089c */
[--C-:B------:R-:W-:Y:S02]  /*6540*/  FFMA.FTZ R29, R29, c[0x0][0x2d0], -R156.reuse ;  /* 0x0000b4001d1d7a23 */ /* 0x100fe4000001089c */
[--C-:B------:R-:W-:Y:S02]  /*6550*/  FFMA.FTZ R32, R32, c[0x0][0x2d0], -R156.reuse ;  /* 0x0000b40020207a23 */ /* 0x100fe4000001089c */
[--C-:B------:R-:W-:Y:S02]  /*6560*/  FFMA.FTZ R33, R33, c[0x0][0x2d0], -R156.reuse ;  /* 0x0000b40021217a23 */ /* 0x100fe4000001089c */
[--C-:B------:R-:W-:Y:S01]  /*6570*/  FFMA.FTZ R36, R36, c[0x0][0x2d0], -R156.reuse ;  /* 0x0000b40024247a23 */ /* 0x100fe2000001089c */
[----:B------:R3:W4:Y:S01]  /*6580*/  MUFU.EX2 R2, R0 ;  /* 0x0000000000027308 */ /* 0x0007220000000800 */
[--C-:B------:R-:W-:Y:S02]  /*6590*/  FFMA.FTZ R37, R37, c[0x0][0x2d0], -R156.reuse ;  /* 0x0000b40025257a23 */ /* 0x100fe4000001089c */
[--C-:B------:R-:W-:Y:S01]  /*65a0*/  FFMA.FTZ R40, R40, c[0x0][0x2d0], -R156.reuse ;  /* 0x0000b40028287a23 */ /* 0x100fe2000001089c */
[----:B-1----:R-:W-:Y:S01]  /*65b0*/  @P1 IADD3.X R5, R243, UR9, RZ, P2, !PT ;  /* 0x00000009f3051c10 */ /* 0x002fe200097fe4ff */
[--C-:B------:R-:W-:Y:S02]  /*65c0*/  FFMA.FTZ R41, R41, c[0x0][0x2d0], -R156.reuse ;  /* 0x0000b40029297a23 */ /* 0x100fe4000001089c */
[--C-:B------:R-:W-:Y:S01]  /*65d0*/  FFMA.FTZ R44, R44, c[0x0][0x2d0], -R156.reuse ;  /* 0x0000b4002c2c7a23 */ /* 0x100fe2000001089c */
[----:B------:R-:W-:Y:S01]  /*65e0*/  @P1 LEA.HI.X R145, R117, c[0x0][0x1cc], R5, 0x1, P5 ;  /* 0x0000730075911a11 */ /* 0x000fe200028f0c05 */
[----:B------:R-:W-:Y:S01]  /*65f0*/  FMUL.FTZ R117, R3, c[0x0][0x2d0] ;  /* 0x0000b40003757a20 */ /* 0x000fe20000410000 */
[----:B------:R1:W-:Y:S01]  /*6600*/  MUFU.EX2 R229, R8 ;  /* 0x0000000800e57308 */ /* 0x0003e20000000800 */
[----:B------:R-:W-:Y:S02]  /*6610*/  FFMA.FTZ R45, R45, c[0x0][0x2d0], -R156 ;  /* 0x0000b4002d2d7a23 */ /* 0x000fe4000001089c */
[----:B------:R5:W-:Y:S01]  /*6620*/  @P1 LDGSTS.E.BYPASS.LTC128B.128 [R226+0x8100], [R144.64], !P3 ;  /* 0x0810000090e21fae */ /* 0x000be2000d901d56 */
[----:B--2---:R-:W-:Y:S01]  /*6630*/  @P1 IADD3 R4, P4, R235, UR8, RZ ;  /* 0x00000008eb041c10 */ /* 0x004fe2000ff9e0ff */
[--C-:B------:R-:W-:Y:S02]  /*6640*/  FFMA.FTZ R6, R6, c[0x0][0x2d0], -R117.reuse ;  /* 0x0000b40006067a23 */ /* 0x100fe40000010875 */
[--C-:B------:R-:W-:Y:S01]  /*6650*/  FFMA.FTZ R10, R10, c[0x0][0x2d0], -R117.reuse ;  /* 0x0000b4000a0a7a23 */ /* 0x100fe20000010875 */
[----:B------:R-:W-:Y:S01]  /*6660*/  @P1 LEA R146, P2, R4, c[0x0][0x1c8], 0x1 ;  /* 0x0000720004921a11 */ /* 0x000fe200078408ff */
[--C-:B------:R-:W-:Y:S01]  /*6670*/  FFMA.FTZ R11, R11, c[0x0][0x2d0], -R117.reuse ;  /* 0x0000b4000b0b7a23 */ /* 0x100fe20000010875 */
[----:B------:R2:W-:Y:S01]  /*6680*/  MUFU.EX2 R228, R9 ;  /* 0x0000000900e47308 */ /* 0x0005e20000000800 */
[--C-:B------:R-:W-:Y:S02]  /*6690*/  FFMA.FTZ R26, R26, c[0x0][0x2d0], -R117.reuse ;  /* 0x0000b4001a1a7a23 */ /* 0x100fe40000010875 */
[--C-:B------:R-:W-:Y:S02]  /*66a0*/  FFMA.FTZ R27, R27, c[0x0][0x2d0], -R117.reuse ;  /* 0x0000b4001b1b7a23 */ /* 0x100fe40000010875 */
[----:B---3--:R-:W-:Y:S01]  /*66b0*/  FADD.FTZ R0, -R3, R118 ;  /* 0x0000007603007221 */ /* 0x008fe20000010100 */
[----:B------:R-:W-:Y:S01]  /*66c0*/  @P1 IADD3.X R118, R234, UR9, RZ, P4, !PT ;  /* 0x00000009ea761c10 */ /* 0x000fe2000a7fe4ff */
[----:B------:R-:W-:Y:S01]  /*66d0*/  @UP1 UIADD3 UR9, UP0, UR20, 0x80, URZ ;  /* 0x0000008014091890 */ /* 0x000fe2000ff1e03f */
[----:B----4-:R-:W-:Y:S02]  /*66e0*/  FMUL.FTZ R68, R2, R68 ;  /* 0x0000004402447220 */ /* 0x010fe40000410000 */
[----:B------:R-:W-:Y:S01]  /*66f0*/  @P1 LEA.HI.X R147, R4, c[0x0][0x1cc], R118, 0x1, P2 ;  /* 0x0000730004931a11 */ /* 0x000fe200010f0c76 */
[----:B------:R3:W-:Y:S01]  /*6700*/  MUFU.EX2 R168, R6 ;  /* 0x0000000600a87308 */ /* 0x0007e20000000800 */
[----:B------:R-:W-:Y:S01]  /*6710*/  @P1 IADD3 R4, P2, R144, UR10, RZ ;  /* 0x0000000a90041c10 */ /* 0x000fe2000ff5e0ff */
[----:B------:R-:W-:Y:S01]  /*6720*/  @UP1 UIADD3.X UR8, URZ, UR14, URZ, UP0, !UPT ;  /* 0x0000000e3f081290 */ /* 0x000fe200087fe43f */
[--C-:B------:R-:W-:Y:S01]  /*6730*/  FFMA.FTZ R118, R7, c[0x0][0x2d0], -R117.reuse ;  /* 0x0000b40007767a23 */ /* 0x100fe20000010875 */
[----:B------:R4:W-:Y:S01]  /*6740*/  @P1 LDGSTS.E.BYPASS.LTC128B.128 [R226+0xc100], [R146.64], !P0 ;  /* 0x0c10000092e21fae */ /* 0x0009e2000c101d56 */
[----:B------:R-:W-:Y:S01]  /*6750*/  @P1 IADD3.X R5, R145, UR17, RZ, P2, !PT ;  /* 0x0000001191051c10 */ /* 0x000fe200097fe4ff */
[----:B------:R-:W-:Y:S01]  /*6760*/  FMUL.FTZ R0, R0, c[0x0][0x2d0] ;  /* 0x0000b40000007a20 */ /* 0x000fe20000410000 */
[----:B-1----:R-:W-:Y:S01]  /*6770*/  @P1 IADD3 R8, P2, R4, UR10, RZ ;  /* 0x0000000a04081c10 */ /* 0x002fe2000ff5e0ff */
[----:B------:R-:W-:Y:S01]  /*6780*/  FMUL.FTZ R69, R2, R69 ;  /* 0x0000004502457220 */ /* 0x000fe20000410000 */
[----:B-----5:R-:W-:Y:S01]  /*6790*/  @P1 IADD3 R144, P5, R4, UR9, RZ ;  /* 0x0000000904901c10 */ /* 0x020fe2000ffbe0ff */
[----:B------:R-:W-:Y:S01]  /*67a0*/  MUFU.EX2 R167, R118 ;  /* 0x0000007600a77308 */ /* 0x000fe20000000800 */
[C---:B------:R-:W-:Y:S01]  /*67b0*/  FMUL.FTZ R72, R2.reuse, R72 ;  /* 0x0000004802487220 */ /* 0x040fe20000410000 */
[----:B------:R1:W-:Y:S01]  /*67c0*/  @P1 LDGSTS.E.BYPASS.LTC128B.128 [R226+0x9100], [R4.64], !P3 ;  /* 0x0910000004e21fae */ /* 0x0003e2000d901d56 */
[C---:B--2---:R-:W-:Y:S01]  /*67d0*/  @P1 IADD3.X R9, R5.reuse, UR17, RZ, P2, !PT ;  /* 0x0000001105091c10 */ /* 0x044fe200097fe4ff */
[C---:B------:R-:W-:Y:S01]  /*67e0*/  FMUL.FTZ R73, R2.reuse, R73 ;  /* 0x0000004902497220 */ /* 0x040fe20000410000 */
[----:B------:R-:W-:Y:S01]  /*67f0*/  @P1 IADD3.X R145, R5, UR8, RZ, P5, !PT ;  /* 0x0000000805911c10 */ /* 0x000fe2000affe4ff */
[C---:B------:R-:W-:Y:S02]  /*6800*/  FMUL.FTZ R76, R2.reuse, R76 ;  /* 0x0000004c024c7220 */ /* 0x040fe40000410000 */
[C---:B------:R-:W-:Y:S02]  /*6810*/  FMUL.FTZ R77, R2.reuse, R77 ;  /* 0x0000004d024d7220 */ /* 0x040fe40000410000 */
[----:B------:R1:W-:Y:S01]  /*6820*/  @P1 LDGSTS.E.BYPASS.LTC128B.128 [R226+0xd100], [R4.64+0x80], !P0 ;  /* 0x0d10008004e21fae */ /* 0x0003e2000c101d56 */
[----:B------:R-:W2:Y:S01]  /*6830*/  MUFU.EX2 R0, R0 ;  /* 0x0000000000007308 */ /* 0x000ea20000000800 */
[----:B------:R-:W-:Y:S01]  /*6840*/  FMUL.FTZ R80, R2, R80 ;  /* 0x0000005002507220 */ /* 0x000fe20000410000 */
[----:B---3--:R-:W-:Y:S01]  /*6850*/  @P1 IADD3 R6, P4, R8, UR10, RZ ;  /* 0x0000000a08061c10 */ /* 0x008fe2000ff9e0ff */
[C---:B------:R-:W-:Y:S02]  /*6860*/  FMUL.FTZ R81, R2.reuse, R81 ;  /* 0x0000005102517220 */ /* 0x040fe40000410000 */
[C---:B------:R-:W-:Y:S02]  /*6870*/  FMUL.FTZ R84, R2.reuse, R84 ;  /* 0x0000005402547220 */ /* 0x040fe40000410000 */
[----:B------:R3:W-:Y:S01]  /*6880*/  @P1 LDGSTS.E.BYPASS.LTC128B.128 [R226+0xa100], [R8.64], !P3 ;  /* 0x0a10000008e21fae */ /* 0x0007e2000d901d56 */
[----:B------:R-:W-:Y:S01]  /*6890*/  @P1 IADD3.X R7, R9, UR17, RZ, P4, !PT ;  /* 0x0000001109071c10 */ /* 0x000fe2000a7fe4ff */
[C---:B------:R-:W-:Y:S01]  /*68a0*/  FMUL.FTZ R85, R2.reuse, R85 ;  /* 0x0000005502557220 */ /* 0x040fe20000410000 */
[----:B------:R5:W-:Y:S01]  /*68b0*/  MUFU.EX2 R166, R10 ;  /* 0x0000000a00a67308 */ /* 0x000be20000000800 */
[C---:B------:R-:W-:Y:S02]  /*68c0*/  FMUL.FTZ R88, R2.reuse, R88 ;  /* 0x0000005802587220 */ /* 0x040fe40000410000 */
[----:B------:R-:W-:Y:S02]  /*68d0*/  FMUL.FTZ R89, R2, R89 ;  /* 0x0000005902597220 */ /* 0x000fe40000410000 */
[----:B------:R4:W-:Y:S01]  /*68e0*/  @P1 LDGSTS.E.BYPASS.LTC128B.128 [R226+0xe100], [R144.64], !P0 ;  /* 0x0e10000090e21fae */ /* 0x0009e2000c101d56 */
[--C-:B------:R-:W-:Y:S02]  /*68f0*/  FFMA.FTZ R30, R30, c[0x0][0x2d0], -R117.reuse ;  /* 0x0000b4001e1e7a23 */ /* 0x100fe40000010875 */
[--C-:B------:R-:W-:Y:S02]  /*6900*/  FFMA.FTZ R31, R31, c[0x0][0x2d0], -R117.reuse ;  /* 0x0000b4001f1f7a23 */ /* 0x100fe40000010875 */
[----:B------:R4:W4:Y:S01]  /*6910*/  MUFU.EX2 R165, R11 ;  /* 0x0000000b00a57308 */ /* 0x0009220000000800 */
[--C-:B------:R-:W-:Y:S02]  /*6920*/  FFMA.FTZ R34, R34, c[0x0][0x2d0], -R117.reuse ;  /* 0x0000b40022227a23 */ /* 0x100fe40000010875 */
[----:B------:R4:W-:Y:S01]  /*6930*/  @P1 LDGSTS.E.BYPASS.LTC128B.128 [R226+0xb100], [R6.64], !P3 ;  /* 0x0b10000006e21fae */ /* 0x0009e2000d901d56 */
[----:B--2---:R-:W-:Y:S01]  /*6940*/  FMUL.FTZ R70, R0, R70 ;  /* 0x0000004600467220 */ /* 0x004fe20000410000 */
[----:B-1----:R-:W-:Y:S01]  /*6950*/  @P1 IADD3 R4, P2, R8, UR9, RZ ;  /* 0x0000000908041c10 */ /* 0x002fe2000ff5e0ff */
[C---:B------:R-:W-:Y:S02]  /*6960*/  FMUL.FTZ R71, R0.reuse, R71 ;  /* 0x0000004700477220 */ /* 0x040fe40000410000 */
[C---:B------:R-:W-:Y:S01]  /*6970*/  FMUL.FTZ R74, R0.reuse, R74 ;  /* 0x0000004a004a7220 */ /* 0x040fe20000410000 */
[----:B------:R-:W-:Y:S01]  /*6980*/  @P1 IADD3.X R5, R9, UR8, RZ, P2, !PT ;  /* 0x0000000809051c10 */ /* 0x000fe200097fe4ff */
[C---:B------:R-:W-:Y:S01]  /*6990*/  FMUL.FTZ R75, R0.reuse, R75 ;  /* 0x0000004b004b7220 */ /* 0x040fe20000410000 */
[----:B------:R-:W-:Y:S01]  /*69a0*/  MUFU.EX2 R174, R24 ;  /* 0x0000001800ae7308 */ /* 0x000fe20000000800 */
[----:B------:R-:W-:Y:S02]  /*69b0*/  FMUL.FTZ R78, R0, R78 ;  /* 0x0000004e004e7220 */ /* 0x000fe40000410000 */
[----:B------:R1:W-:Y:S01]  /*69c0*/  @P1 LDGSTS.E.BYPASS.LTC128B.128 [R226+0xf100], [R4.64], !P0 ;  /* 0x0f10000004e21fae */ /* 0x0003e2000c101d56 */
[C---:B---3--:R-:W-:Y:S02]  /*69d0*/  FMUL.FTZ R8, R2.reuse, R124 ;  /* 0x0000007c02087220 */ /* 0x048fe40000410000 */
[----:B------:R-:W-:Y:S02]  /*69e0*/  FMUL.FTZ R9, R2, R125 ;  /* 0x0000007d02097220 */ /* 0x000fe40000410000 */
[C---:B-----5:R-:W-:Y:S02]  /*69f0*/  FMUL.FTZ R10, R0.reuse, R126 ;  /* 0x0000007e000a7220 */ /* 0x060fe40000410000 */
[C---:B------:R-:W-:Y:S01]  /*6a00*/  FMUL.FTZ R79, R0.reuse, R79 ;  /* 0x0000004f004f7220 */ /* 0x040fe20000410000 */
[----:B----4-:R-:W2:Y:S01]  /*6a10*/  LDSM.16.MT88.4 R144, [R204+0x100] ;  /* 0x00010000cc90783b */ /* 0x010ea20000004200 */
[C---:B------:R-:W-:Y:S01]  /*6a20*/  FMUL.FTZ R11, R0.reuse, R127 ;  /* 0x0000007f000b7220 */ /* 0x040fe20000410000 */
[----:B------:R-:W-:Y:S01]  /*6a30*/  MUFU.EX2 R173, R25 ;  /* 0x0000001900ad7308 */ /* 0x000fe20000000800 */
[C---:B------:R-:W-:Y:S02]  /*6a40*/  FMUL.FTZ R82, R0.reuse, R82 ;  /* 0x0000005200527220 */ /* 0x040fe40000410000 */
[C---:B------:R-:W-:Y:S02]  /*6a50*/  FMUL.FTZ R83, R0.reuse, R83 ;  /* 0x0000005300537220 */ /* 0x040fe40000410000 */
[----:B------:R-:W-:Y:S01]  /*6a60*/  FMUL.FTZ R6, R0, R122 ;  /* 0x0000007a00067220 */ /* 0x000fe20000410000 */
[----:B------:R-:W3:Y:S01]  /*6a70*/  LDSM.16.MT88.4 R148, [R205+0x100] ;  /* 0x00010000cd94783b */ /* 0x000ee20000004200 */
[----:B------:R-:W-:Y:S01]  /*6a80*/  F2FP.BF16.PACK_AB R122, R228, R229 ;  /* 0x000000e5e47a723e */ /* 0x000fe200000010ff */
[C---:B------:R-:W-:Y:S01]  /*6a90*/  FMUL.FTZ R7, R0.reuse, R123 ;  /* 0x0000007b00077220 */ /* 0x040fe20000410000 */
[----:B------:R-:W-:Y:S01]  /*6aa0*/  F2FP.BF16.PACK_AB R123, R165, R166 ;  /* 0x000000a6a57b723e */ /* 0x000fe200000010ff */
[C---:B------:R-:W-:Y:S01]  /*6ab0*/  FMUL.FTZ R86, R0.reuse, R86 ;  /* 0x0000005600567220 */ /* 0x040fe20000410000 */
[----:B------:R-:W-:Y:S01]  /*6ac0*/  MUFU.EX2 R158, R26 ;  /* 0x0000001a009e7308 */ /* 0x000fe20000000800 */
[C---:B------:R-:W-:Y:S02]  /*6ad0*/  FMUL.FTZ R87, R0.reuse, R87 ;  /* 0x0000005700577220 */ /* 0x040fe40000410000 */
[----:B------:R-:W4:Y:S01]  /*6ae0*/  LDSM.16.MT88.4 R152, [R208+0x100] ;  /* 0x00010000d098783b */ /* 0x000f220000004200 */
[----:B------:R-:W-:Y:S02]  /*6af0*/  FMUL.FTZ R90, R0, R90 ;  /* 0x0000005a005a7220 */ /* 0x000fe40000410000 */
[----:B-1----:R-:W-:Y:S01]  /*6b00*/  FMUL.FTZ R4, R2, R120 ;  /* 0x0000007802047220 */ /* 0x002fe20000410000 */
[----:B------:R-:W-:Y:S01]  /*6b10*/  F2FP.BF16.PACK_AB R120, R230, R231 ;  /* 0x000000e7e678723e */ /* 0x000fe200000010ff */
[----:B------:R-:W-:Y:S01]  /*6b20*/  FMUL.FTZ R5, R2, R121 ;  /* 0x0000007902057220 */ /* 0x000fe20000410000 */
[----:B------:R-:W-:Y:S01]  /*6b30*/  F2FP.BF16.PACK_AB R121, R167, R168 ;  /* 0x000000a8a779723e */ /* 0x000fe200000010ff */
[----:B------:R1:W-:Y:S01]  /*6b40*/  MUFU.EX2 R157, R27 ;  /* 0x0000001b009d7308 */ /* 0x0003e20000000800 */
[----:B------:R-:W5:Y:S01]  /*6b50*/  LDSM.16.MT88.4 R124, [R207+0x100] ;  /* 0x00010000cf7c783b */ /* 0x000f620000004200 */
[--C-:B------:R-:W-:Y:S02]  /*6b60*/  FFMA.FTZ R35, R35, c[0x0][0x2d0], -R117.reuse ;  /* 0x0000b40023237a23 */ /* 0x100fe40000010875 */
[--C-:B------:R-:W-:Y:S02]  /*6b70*/  FFMA.FTZ R38, R38, c[0x0][0x2d0], -R117.reuse ;  /* 0x0000b40026267a23 */ /* 0x100fe40000010875 */
[--C-:B------:R-:W-:Y:S02]  /*6b80*/  FFMA.FTZ R39, R39, c[0x0][0x2d0], -R117.reuse ;  /* 0x0000b40027277a23 */ /* 0x100fe40000010875 */
[--C-:B------:R-:W-:Y:S01]  /*6b90*/  FFMA.FTZ R42, R42, c[0x0][0x2d0], -R117.reuse ;  /* 0x0000b4002a2a7a23 */ /* 0x100fe20000010875 */
[----:B------:R-:W0:Y:S01]  /*6ba0*/  LDGDEPBAR ;  /* 0x00000000000079af */ /* 0x000e220000000000 */
[----:B------:R-:W-:Y:S01]  /*6bb0*/  MUFU.EX2 R172, R28 ;  /* 0x0000001c00ac7308 */ /* 0x000fe20000000800 */
[--C-:B------:R-:W-:Y:S02]  /*6bc0*/  FFMA.FTZ R43, R43, c[0x0][0x2d0], -R117.reuse ;  /* 0x0000b4002b2b7a23 */ /* 0x100fe40000010875 */
[--C-:B------:R-:W-:Y:S02]  /*6bd0*/  FFMA.FTZ R46, R46, c[0x0][0x2d0], -R117.reuse ;  /* 0x0000b4002e2e7a23 */ /* 0x100fe40000010875 */
[--C-:B------:R-:W-:Y:S01]  /*6be0*/  FFMA.FTZ R47, R47, c[0x0][0x2d0], -R117.reuse ;  /* 0x0000b4002f2f7a23 */ /* 0x100fe20000010875 */
[C---:B--2---:R-:W-:Y:S04]  /*6bf0*/  HMMA.16816.F32.BF16 R4, R120.reuse, R144, R4 ;  /* 0x000000907804723c */ /* 0x044fe80000041804 */
[----:B------:R-:W-:Y:S01]  /*6c00*/  MUFU.EX2 R170, R29 ;  /* 0x0000001d00aa7308 */ /* 0x000fe20000000800 */
[--C-:B------:R-:W-:Y:S01]  /*6c10*/  FFMA.FTZ R48, R48, c[0x0][0x2d0], -R156.reuse ;  /* 0x0000b40030307a23 */ /* 0x100fe2000001089c */
[----:B-1----:R-:W-:Y:S02]  /*6c20*/  LDSM.16.MT88.4 R24, [R205+0x1100] ;  /* 0x00110000cd18783b */ /* 0x002fe40000004200 */
[C---:B------:R-:W-:Y:S04]  /*6c30*/  HMMA.16816.F32.BF16 R8, R120.reuse, R146, R8 ;  /* 0x000000927808723c */ /* 0x040fe80000041808 */
[--C-:B------:R-:W-:Y:S02]  /*6c40*/  FFMA.FTZ R49, R49, c[0x0][0x2d0], -R156.reuse ;  /* 0x0000b40031317a23 */ /* 0x100fe4000001089c */
[----:B------:R-:W-:Y:S01]  /*6c50*/  MUFU.EX2 R171, R32 ;  /* 0x0000002000ab7308 */ /* 0x000fe20000000800 */
[--C-:B------:R-:W-:Y:S01]  /*6c60*/  FFMA.FTZ R50, R50, c[0x0][0x2d0], -R117.reuse ;  /* 0x0000b40032327a23 */ /* 0x100fe20000010875 */
[----:B------:R-:W1:Y:S01]  /*6c70*/  LDSM.16.MT88.4 R144, [R204+0x4100] ;  /* 0x00410000cc90783b */ /* 0x000e620000004200 */
[C---:B---3--:R-:W-:Y:S03]  /*6c80*/  HMMA.16816.F32.BF16 R68, R120.reuse, R148, R68 ;  /* 0x000000947844723c */ /* 0x048fe60000041844 */
[--C-:B------:R-:W-:Y:S02]  /*6c90*/  FFMA.FTZ R51, R51, c[0x0][0x2d0], -R117.reuse ;  /* 0x0000b40033337a23 */ /* 0x100fe40000010875 */
[----:B------:R-:W-:Y:S02]  /*6ca0*/  FMUL.FTZ R91, R0, R91 ;  /* 0x0000005b005b7220 */ /* 0x000fe40000410000 */
[----:B------:R-:W-:Y:S01]  /*6cb0*/  MUFU.EX2 R169, R33 ;  /* 0x0000002100a97308 */ /* 0x000fe20000000800 */
[C---:B------:R-:W-:Y:S01]  /*6cc0*/  HMMA.16816.F32.BF16 R72, R120.reuse, R150, R72 ;  /* 0x000000967848723c */ /* 0x040fe20000041848 */
[----:B------:R-:W2:Y:S03]  /*6cd0*/  LDSM.16.MT88.4 R148, [R205+0x4100] ;  /* 0x00410000cd94783b */ /* 0x000ea60000004200 */
[C---:B------:R-:W-:Y:S02]  /*6ce0*/  FMUL.FTZ R92, R2.reuse, R92 ;  /* 0x0000005c025c7220 */ /* 0x040fe40000410000 */
[----:B------:R-:W-:Y:S02]  /*6cf0*/  FMUL.FTZ R93, R2, R93 ;  /* 0x0000005d025d7220 */ /* 0x000fe40000410000 */
[C---:B----4-:R-:W-:Y:S01]  /*6d00*/  HMMA.16816.F32.BF16 R76, R120.reuse, R152, R76 ;  /* 0x00000098784c723c */ /* 0x050fe2000004184c */
[----:B------:R-:W-:Y:S03]  /*6d10*/  MUFU.EX2 R153, R34 ;  /* 0x0000002200997308 */ /* 0x000fe60000000800 */
[C---:B------:R-:W-:Y:S02]  /*6d20*/  FMUL.FTZ R94, R0.reuse, R94 ;  /* 0x0000005e005e7220 */ /* 0x040fe40000410000 */
[----:B------:R-:W-:Y:S02]  /*6d30*/  FMUL.FTZ R95, R0, R95 ;  /* 0x0000005f005f7220 */ /* 0x000fe40000410000 */
[C---:B------:R-:W-:Y:S03]  /*6d40*/  HMMA.16816.F32.BF16 R80, R120.reuse, R154, R80 ;  /* 0x0000009a7850723c */ /* 0x040fe60000041850 */
[----:B------:R-:W-:Y:S01]  /*6d50*/  MUFU.EX2 R155, R30 ;  /* 0x0000001e009b7308 */ /* 0x000fe20000000800 */
[--C-:B------:R-:W-:Y:S02]  /*6d60*/  FFMA.FTZ R12, R12, c[0x0][0x2d0], -R156.reuse ;  /* 0x0000b4000c0c7a23 */ /* 0x100fe4000001089c */
[--C-:B------:R-:W-:Y:S02]  /*6d70*/  FFMA.FTZ R13, R13, c[0x0][0x2d0], -R156.reuse ;  /* 0x0000b4000d0d7a23 */ /* 0x100fe4000001089c */
[C---:B-----5:R-:W-:Y:S04]  /*6d80*/  HMMA.16816.F32.BF16 R84, R120.reuse, R124, R84 ;  /* 0x0000007c7854723c */ /* 0x060fe80000041854 */
[--C-:B------:R-:W-:Y:S01]  /*6d90*/  FFMA.FTZ R14, R14, c[0x0][0x2d0], -R117.reuse ;  /* 0x0000b4000e0e7a23 */ /* 0x100fe20000010875 */
[----:B------:R3:W-:Y:S01]  /*6da0*/  MUFU.EX2 R154, R31 ;  /* 0x0000001f009a7308 */ /* 0x0007e20000000800 */
[--C-:B------:R-:W-:Y:S02]  /*6db0*/  FFMA.FTZ R15, R15, c[0x0][0x2d0], -R117.reuse ;  /* 0x0000b4000f0f7a23 */ /* 0x100fe40000010875 */
[C---:B------:R-:W-:Y:S01]  /*6dc0*/  HMMA.16816.F32.BF16 R88, R120.reuse, R126, R88 ;  /* 0x0000007e7858723c */ /* 0x040fe20000041858 */
[----:B------:R-:W4:Y:S03]  /*6dd0*/  LDSM.16.MT88.4 R124, [R208+0x4100] ;  /* 0x00410000d07c783b */ /* 0x000f260000004200 */
[C---:B------:R-:W-:Y:S02]  /*6de0*/  FMUL.FTZ R96, R2.reuse, R96 ;  /* 0x0000006002607220 */ /* 0x040fe40000410000 */
[----:B------:R-:W-:Y:S01]  /*6df0*/  FMUL.FTZ R97, R2, R97 ;  /* 0x0000006102617220 */ /* 0x000fe20000410000 */
[----:B------:R5:W-:Y:S01]  /*6e00*/  MUFU.EX2 R152, R35 ;  /* 0x0000002300987308 */ /* 0x000be20000000800 */
[C---:B-1----:R-:W-:Y:S04]  /*6e10*/  HMMA.16816.F32.BF16 R92, R120.reuse, R144, R92 ;  /* 0x00000090785c723c */ /* 0x042fe8000004185c */
[C---:B------:R-:W-:Y:S02]  /*6e20*/  FMUL.FTZ R98, R0.reuse, R98 ;  /* 0x0000006200627220 */ /* 0x040fe40000410000 */
[----:B------:R-:W-:Y:S02]  /*6e30*/  FMUL.FTZ R99, R0, R99 ;  /* 0x0000006300637220 */ /* 0x000fe40000410000 */
[C---:B------:R-:W-:Y:S01]  /*6e40*/  FMUL.FTZ R100, R2.reuse, R100 ;  /* 0x0000006402647220 */ /* 0x040fe20000410000 */
[----:B------:R1:W-:Y:S03]  /*6e50*/  MUFU.EX2 R227, R12 ;  /* 0x0000000c00e37308 */ /* 0x0003e60000000800 */
[----:B------:R-:W-:Y:S01]  /*6e60*/  FMUL.FTZ R101, R2, R101 ;  /* 0x0000006502657220 */ /* 0x000fe20000410000 */
[C---:B------:R-:W-:Y:S01]  /*6e70*/  HMMA.16816.F32.BF16 R96, R120.reuse, R146, R96 ;  /* 0x000000927860723c */ /* 0x040fe20000041860 */
[----:B------:R-:W4:Y:S02]  /*6e80*/  LDSM.16.MT88.4 R144, [R207+0x4100] ;  /* 0x00410000cf90783b */ /* 0x000f240000004200 */
[C---:B------:R-:W-:Y:S02]  /*6e90*/  FMUL.FTZ R102, R0.reuse, R102 ;  /* 0x0000006600667220 */ /* 0x040fe40000410000 */
[----:B------:R-:W-:Y:S01]  /*6ea0*/  FMUL.FTZ R103, R0, R103 ;  /* 0x0000006700677220 */ /* 0x000fe20000410000 */
[----:B------:R1:W1:Y:S01]  /*6eb0*/  MUFU.EX2 R195, R13 ;  /* 0x0000000d00c37308 */ /* 0x0002620000000800 */
[--C-:B------:R-:W-:Y:S02]  /*6ec0*/  FFMA.FTZ R16, R16, c[0x0][0x2d0], -R156.reuse ;  /* 0x0000b40010107a23 */ /* 0x100fe4000001089c */
[--C-:B------:R-:W-:Y:S01]  /*6ed0*/  FFMA.FTZ R17, R17, c[0x0][0x2d0], -R156.reuse ;  /* 0x0000b40011117a23 */ /* 0x100fe2000001089c */
[----:B---3--:R-:W-:Y:S02]  /*6ee0*/  LDSM.16.MT88.4 R28, [R205+0x1900] ;  /* 0x00190000cd1c783b */ /* 0x008fe40000004200 */
[C---:B--2---:R-:W-:Y:S03]  /*6ef0*/  HMMA.16816.F32.BF16 R100, R120.reuse, R148, R100 ;  /* 0x000000947864723c */ /* 0x044fe60000041864 */
[--C-:B------:R-:W-:Y:S01]  /*6f00*/  FFMA.FTZ R18, R18, c[0x0][0x2d0], -R117.reuse ;  /* 0x0000b40012127a23 */ /* 0x100fe20000010875 */
[----:B------:R2:W-:Y:S01]  /*6f10*/  MUFU.EX2 R164, R14 ;  /* 0x0000000e00a47308 */ /* 0x0005e20000000800 */
[--C-:B------:R-:W-:Y:S01]  /*6f20*/  FFMA.FTZ R19, R19, c[0x0][0x2d0], -R117.reuse ;  /* 0x0000b40013137a23 */ /* 0x100fe20000010875 */
[----:B-----5:R-:W-:Y:S01]  /*6f30*/  LDSM.16.MT88.4 R32, [R208+0x1900] ;  /* 0x00190000d020783b */ /* 0x020fe20000004200 */
[C---:B------:R-:W-:Y:S02]  /*6f40*/  FMUL.FTZ R104, R2.reuse, R104 ;  /* 0x0000006802687220 */ /* 0x040fe40000410000 */
[----:B------:R-:W-:Y:S03]  /*6f50*/  FMUL.FTZ R105, R2, R105 ;  /* 0x0000006902697220 */ /* 0x000fe60000410000 */
[C---:B------:R-:W-:Y:S02]  /*6f60*/  FMUL.FTZ R106, R0.reuse, R106 ;  /* 0x0000006a006a7220 */ /* 0x040fe40000410000 */
[----:B------:R3:W-:Y:S01]  /*6f70*/  MUFU.EX2 R163, R15 ;  /* 0x0000000f00a37308 */ /* 0x0007e20000000800 */
[----:B------:R-:W-:Y:S02]  /*6f80*/  FMUL.FTZ R107, R0, R107 ;  /* 0x0000006b006b7220 */ /* 0x000fe40000410000 */
[C---:B-1----:R-:W-:Y:S02]  /*6f90*/  FMUL.FTZ R12, R2.reuse, R128 ;  /* 0x00000080020c7220 */ /* 0x042fe40000410000 */
[C---:B------:R-:W-:Y:S02]  /*6fa0*/  FMUL.FTZ R13, R2.reuse, R129 ;  /* 0x00000081020d7220 */ /* 0x040fe40000410000 */
[C---:B------:R-:W-:Y:S01]  /*6fb0*/  FMUL.FTZ R108, R2.reuse, R108 ;  /* 0x0000006c026c7220 */ /* 0x040fe20000410000 */
[C---:B------:R-:W-:Y:S01]  /*6fc0*/  HMMA.16816.F32.BF16 R104, R120.reuse, R150, R104 ;  /* 0x000000967868723c */ /* 0x040fe20000041868 */
[----:B------:R-:W-:Y:S01]  /*6fd0*/  LDSM.16.MT88.4 R148, [R207+0x900] ;  /* 0x00090000cf94783b */ /* 0x000fe20000004200 */
[----:B------:R1:W-:Y:S01]  /*6fe0*/  MUFU.EX2 R194, R16 ;  /* 0x0000001000c27308 */ /* 0x0003e20000000800 */
[----:B------:R-:W-:Y:S02]  /*6ff0*/  FMUL.FTZ R109, R2, R109 ;  /* 0x0000006d026d7220 */ /* 0x000fe40000410000 */
[C---:B------:R-:W-:Y:S02]  /*7000*/  FMUL.FTZ R110, R0.reuse, R110 ;  /* 0x0000006e006e7220 */ /* 0x040fe40000410000 */
[C---:B--2---:R-:W-:Y:S02]  /*7010*/  FMUL.FTZ R14, R0.reuse, R130 ;  /* 0x00000082000e7220 */ /* 0x044fe40000410000 */
[----:B------:R-:W-:Y:S03]  /*7020*/  FMUL.FTZ R111, R0, R111 ;  /* 0x0000006f006f7220 */ /* 0x000fe60000410000 */
[----:B------:R2:W5:Y:S01]  /*7030*/  MUFU.EX2 R193, R17 ;  /* 0x0000001100c17308 */ /* 0x0005620000000800 */
[C---:B------:R-:W-:Y:S02]  /*7040*/  FMUL.FTZ R112, R2.reuse, R112 ;  /* 0x0000007002707220 */ /* 0x040fe40000410000 */
[----:B------:R-:W-:Y:S02]  /*7050*/  FMUL.FTZ R113, R2, R113 ;  /* 0x0000007102717220 */ /* 0x000fe40000410000 */
[C---:B---3--:R-:W-:Y:S02]  /*7060*/  FMUL.FTZ R15, R0.reuse, R131 ;  /* 0x00000083000f7220 */ /* 0x048fe40000410000 */
[----:B------:R-:W3:Y:S01]  /*7070*/  LDSM.16.MT88.4 R128, [R204+0x900] ;  /* 0x00090000cc80783b */ /* 0x000ee20000004200 */
[C---:B------:R-:W-:Y:S02]  /*7080*/  FMUL.FTZ R114, R0.reuse, R114 ;  /* 0x0000007200727220 */ /* 0x040fe40000410000 */
[----:B------:R5:W-:Y:S01]  /*7090*/  MUFU.EX2 R162, R18 ;  /* 0x0000001200a27308 */ /* 0x000be20000000800 */
[----:B------:R-:W-:Y:S01]  /*70a0*/  FMUL.FTZ R115, R0, R115 ;  /* 0x0000007300737220 */ /* 0x000fe20000410000 */
[C---:B----4-:R-:W-:Y:S03]  /*70b0*/  HMMA.16816.F32.BF16 R12, R120.reuse, R124, R12 ;  /* 0x0000007c780c723c */ /* 0x050fe6000004180c */
[----:B-1----:R-:W-:Y:S02]  /*70c0*/  FMUL.FTZ R16, R2, R132 ;  /* 0x0000008402107220 */ /* 0x002fe40000410000 */
[--C-:B------:R-:W-:Y:S02]  /*70d0*/  FFMA.FTZ R20, R20, c[0x0][0x2d0], -R156.reuse ;  /* 0x0000b40014147a23 */ /* 0x100fe4000001089c */
[--C-:B------:R-:W-:Y:S01]  /*70e0*/  FFMA.FTZ R21, R21, c[0x0][0x2d0], -R156.reuse ;  /* 0x0000b40015157a23 */ /* 0x100fe2000001089c */
[C---:B------:R-:W-:Y:S01]  /*70f0*/  HMMA.16816.F32.BF16 R108, R120.reuse, R126, R108 ;  /* 0x0000007e786c723c */ /* 0x040fe2000004186c */
[----:B------:R1:W4:Y:S01]  /*7100*/  MUFU.EX2 R161, R19 ;  /* 0x0000001300a17308 */ /* 0x0003220000000800 */
[----:B------:R-:W3:Y:S02]  /*7110*/  LDSM.16.MT88.4 R124, [R205+0x900] ;  /* 0x00090000cd7c783b */ /* 0x000ee40000004200 */
[----:B--2---:R-:W-:Y:S02]  /*7120*/  FMUL.FTZ R17, R2, R133 ;  /* 0x0000008502117220 */ /* 0x004fe40000410000 */
[--C-:B------:R-:W-:Y:S02]  /*7130*/  FFMA.FTZ R22, R22, c[0x0][0x2d0], -R117.reuse ;  /* 0x0000b40016167a23 */ /* 0x100fe40000010875 */
[--C-:B------:R-:W-:Y:S03]  /*7140*/  FFMA.FTZ R23, R23, c[0x0][0x2d0], -R117.reuse ;  /* 0x0000b40017177a23 */ /* 0x100fe60000010875 */
[----:B------:R-:W-:Y:S01]  /*7150*/  MUFU.EX2 R118, R51 ;  /* 0x0000003300767308 */ /* 0x000fe20000000800 */
[--C-:B------:R-:W-:Y:S02]  /*7160*/  FFMA.FTZ R52, R52, c[0x0][0x2d0], -R156.reuse ;  /* 0x0000b40034347a23 */ /* 0x100fe4000001089c */
[----:B-----5:R-:W-:Y:S02]  /*7170*/  FMUL.FTZ R18, R0, R134 ;  /* 0x0000008600127220 */ /* 0x020fe40000410000 */
[--C-:B------:R-:W-:Y:S02]  /*7180*/  FFMA.FTZ R53, R53, c[0x0][0x2d0], -R156.reuse ;  /* 0x0000b40035357a23 */ /* 0x100fe4000001089c */
[--C-:B------:R-:W-:Y:S02]  /*7190*/  FFMA.FTZ R56, R56, c[0x0][0x2d0], -R156.reuse ;  /* 0x0000b40038387a23 */ /* 0x100fe4000001089c */
[--C-:B------:R-:W-:Y:S01]  /*71a0*/  FFMA.FTZ R57, R57, c[0x0][0x2d0], -R156.reuse ;  /* 0x0000b40039397a23 */ /* 0x100fe2000001089c */
[----:B------:R-:W-:Y:S01]  /*71b0*/  MUFU.EX2 R192, R20 ;  /* 0x0000001400c07308 */ /* 0x000fe20000000800 */
[--C-:B------:R-:W-:Y:S02]  /*71c0*/  FFMA.FTZ R54, R54, c[0x0][0x2d0], -R117.reuse ;  /* 0x0000b40036367a23 */ /* 0x100fe40000010875 */
[--C-:B------:R-:W-:Y:S02]  /*71d0*/  FFMA.FTZ R55, R55, c[0x0][0x2d0], -R117.reuse ;  /* 0x0000b40037377a23 */ /* 0x100fe40000010875 */
[----:B-1----:R-:W-:Y:S02]  /*71e0*/  FMUL.FTZ R19, R0, R135 ;  /* 0x0000008700137220 */ /* 0x002fe40000410000 */
[----:B------:R-:W1:Y:S01]  /*71f0*/  LDSM.16.MT88.4 R132, [R208+0x900] ;  /* 0x00090000d084783b */ /* 0x000e620000004200 */
[--C-:B------:R-:W-:Y:S02]  /*7200*/  FFMA.FTZ R58, R58, c[0x0][0x2d0], -R117.reuse ;  /* 0x0000b4003a3a7a23 */ /* 0x100fe40000010875 */
[----:B------:R-:W2:Y:S01]  /*7210*/  MUFU.EX2 R175, R21 ;  /* 0x0000001500af7308 */ /* 0x000ea20000000800 */
[--C-:B------:R-:W-:Y:S01]  /*7220*/  FFMA.FTZ R59, R59, c[0x0][0x2d0], -R117.reuse ;  /* 0x0000b4003b3b7a23 */ /* 0x100fe20000010875 */
[C---:B------:R-:W-:Y:S03]  /*7230*/  HMMA.16816.F32.BF16 R16, R120.reuse, R144, R16 ;  /* 0x000000907810723c */ /* 0x040fe60000041810 */
[--C-:B------:R-:W-:Y:S02]  /*7240*/  FFMA.FTZ R60, R60, c[0x0][0x2d0], -R156.reuse ;  /* 0x0000b4003c3c7a23 */ /* 0x100fe4000001089c */
[--C-:B------:R-:W-:Y:S02]  /*7250*/  FFMA.FTZ R61, R61, c[0x0][0x2d0], -R156.reuse ;  /* 0x0000b4003d3d7a23 */ /* 0x100fe4000001089c */
[--C-:B------:R-:W-:Y:S01]  /*7260*/  FFMA.FTZ R64, R64, c[0x0][0x2d0], -R156.reuse ;  /* 0x0000b40040407a23 */ /* 0x100fe2000001089c */
[----:B------:R-:W-:Y:S01]  /*7270*/  HMMA.16816.F32.BF16 R112, R120, R146, R112 ;  /* 0x000000927870723c */ /* 0x000fe20000041870 */
[----:B------:R-:W5:Y:S01]  /*7280*/  LDSM.16.MT88.4 R144, [R204+0x4900] ;  /* 0x00490000cc90783b */ /* 0x000f620000004200 */
[----:B------:R1:W-:Y:S02]  /*7290*/  MUFU.EX2 R160, R22 ;  /* 0x0000001600a07308 */ /* 0x0003e40000000800 */
[----:B------:R-:W-:Y:S02]  /*72a0*/  FFMA.FTZ R65, R65, c[0x0][0x2d0], -R156 ;  /* 0x0000b40041417a23 */ /* 0x000fe4000001089c */
[--C-:B------:R-:W-:Y:S01]  /*72b0*/  FFMA.FTZ R62, R62, c[0x0][0x2d0], -R117.reuse ;  /* 0x0000b4003e3e7a23 */ /* 0x100fe20000010875 */
[----:B------:R-:W-:Y:S01]  /*72c0*/  F2FP.BF16.PACK_AB R120, R195, R227 ;  /* 0x000000e3c378723e */ /* 0x000fe200000010ff */
[--C-:B------:R-:W-:Y:S01]  /*72d0*/  FFMA.FTZ R63, R63, c[0x0][0x2d0], -R117.reuse ;  /* 0x0000b4003f3f7a23 */ /* 0x100fe20000010875 */
[----:B------:R-:W-:Y:S03]  /*72e0*/  F2FP.BF16.PACK_AB R122, R193, R194 ;  /* 0x000000c2c17a723e */ /* 0x000fe600000010ff */
[----:B------:R-:W-:Y:S01]  /*72f0*/  F2FP.BF16.PACK_AB R121, R163, R164 ;  /* 0x000000a4a379723e */ /* 0x000fe200000010ff */
[----:B------:R-:W5:Y:S01]  /*7300*/  MUFU.EX2 R159, R23 ;  /* 0x00000017009f7308 */ /* 0x000f620000000800 */
[----:B----4-:R-:W-:Y:S01]  /*7310*/  F2FP.BF16.PACK_AB R123, R161, R162 ;  /* 0x000000a2a17b723e */ /* 0x010fe200000010ff */
[--C-:B------:R-:W-:Y:S01]  /*7320*/  FFMA.FTZ R66, R66, c[0x0][0x2d0], -R117.reuse ;  /* 0x0000b40042427a23 */ /* 0x100fe20000010875 */
[----:B--2---:R-:W-:Y:S01]  /*7330*/  F2FP.BF16.PACK_AB R20, R175, R192 ;  /* 0x000000c0af14723e */ /* 0x004fe200000010ff */
[----:B------:R-:W-:Y:S02]  /*7340*/  FFMA.FTZ R117, R67, c[0x0][0x2d0], -R117 ;  /* 0x0000b40043757a23 */ /* 0x000fe40000010875 */
[----:B------:R-:W-:Y:S02]  /*7350*/  FFMA.FTZ R0, R0, R233, R168 ;  /* 0x000000e900007223 */ /* 0x000fe400000100a8 */
[C---:B---3--:R-:W-:Y:S02]  /*7360*/  HMMA.16816.F32.BF16 R4, R120.reuse, R128, R4 ;  /* 0x000000807804723c */ /* 0x048fe40000041804 */
[----:B------:R-:W-:Y:S01]  /*7370*/  MUFU.EX2 R52, R52 ;  /* 0x0000003400347308 */ /* 0x000fe20000000800 */
[----:B------:R-:W-:Y:S01]  /*7380*/  FFMA.FTZ R2, R2, R232, R231 ;  /* 0x000000e802027223 */ /* 0x000fe200000100e7 */
[----:B-1----:R-:W-:Y:S01]  /*7390*/  F2FP.BF16.PACK_AB R22, R173, R174 ;  /* 0x000000aead16723e */ /* 0x002fe200000010ff */
[----:B------:R-:W-:Y:S03]  /*73a0*/  FADD.FTZ R0, R167, R0 ;  /* 0x00000000a7007221 */ /* 0x000fe60000010000 */
[C---:B------:R-:W-:Y:S01]  /*73b0*/  HMMA.16816.F32.BF16 R8, R120.reuse, R130, R8 ;  /* 0x000000827808723c */ /* 0x040fe20000041808 */
[----:B------:R-:W-:Y:S03]  /*73c0*/  LDSM.16.MT88.4 R128, [R208+0x4900] ;  /* 0x00490000d080783b */ /* 0x000fe60000004200 */
[----:B------:R-:W-:Y:S01]  /*73d0*/  MUFU.EX2 R53, R53 ;  /* 0x0000003500357308 */ /* 0x000fe20000000800 */
[----:B------:R-:W-:Y:S02]  /*73e0*/  FADD.FTZ R2, R230, R2 ;  /* 0x00000002e6027221 */ /* 0x000fe40000010000 */
[----:B------:R-:W-:Y:S01]  /*73f0*/  FADD.FTZ R0, R166, R0 ;  /* 0x00000000a6007221 */ /* 0x000fe20000010000 */
[C---:B------:R-:W-:Y:S04]  /*7400*/  HMMA.16816.F32.BF16 R68, R120.reuse, R124, R68 ;  /* 0x0000007c7844723c */ /* 0x040fe80000041844 */
[----:B-----5:R-:W-:Y:S01]  /*7410*/  F2FP.BF16.PACK_AB R21, R159, R160 ;  /* 0x000000a09f15723e */ /* 0x020fe200000010ff */
[----:B------:R-:W-:Y:S01]  /*7420*/  FADD.FTZ R2, R229, R2 ;  /* 0x00000002e5027221 */ /* 0x000fe20000010000 */
[----:B------:R-:W-:Y:S01]  /*7430*/  F2FP.BF16.PACK_AB R23, R157, R158 ;  /* 0x0000009e9d17723e */ /* 0x000fe200000010ff */
[----:B------:R-:W-:Y:S01]  /*7440*/  MUFU.EX2 R56, R56 ;  /* 0x0000003800387308 */ /* 0x000fe20000000800 */
[C---:B------:R-:W-:Y:S01]  /*7450*/  HMMA.16816.F32.BF16 R72, R120.reuse, R126, R72 ;  /* 0x0000007e7848723c */ /* 0x040fe20000041848 */
[----:B------:R-:W1:Y:S03]  /*7460*/  LDSM.16.MT88.4 R124, [R205+0x4900] ;  /* 0x00490000cd7c783b */ /* 0x000e660000004200 */
[----:B------:R-:W-:Y:S02]  /*7470*/  FADD.FTZ R0, R165, R0 ;  /* 0x00000000a5007221 */ /* 0x000fe40000010000 */
[----:B------:R-:W-:Y:S02]  /*7480*/  FADD.FTZ R2, R228, R2 ;  /* 0x00000002e4027221 */ /* 0x000fe40000010000 */
[C---:B------:R-:W-:Y:S01]  /*7490*/  HMMA.16816.F32.BF16 R76, R120.reuse, R132, R76 ;  /* 0x00000084784c723c */ /* 0x040fe2000004184c */
[----:B------:R-:W-:Y:S03]  /*74a0*/  MUFU.EX2 R57, R57 ;  /* 0x0000003900397308 */ /* 0x000fe60000000800 */
[----:B------:R-:W-:Y:S02]  /*74b0*/  FADD.FTZ R0, R164, R0 ;  /* 0x00000000a4007221 */ /* 0x000fe40000010000 */
[----:B------:R-:W-:Y:S02]  /*74c0*/  FADD.FTZ R2, R227, R2 ;  /* 0x00000002e3027221 */ /* 0x000fe40000010000 */
[C---:B------:R-:W-:Y:S01]  /*74d0*/  HMMA.16816.F32.BF16 R80, R120.reuse, R134, R80 ;  /* 0x000000867850723c */ /* 0x040fe20000041850 */
[----:B------:R-:W2:Y:S02]  /*74e0*/  LDSM.16.MT88.4 R132, [R207+0x4900] ;  /* 0x00490000cf84783b */ /* 0x000ea40000004200 */
[----:B------:R-:W-:Y:S01]  /*74f0*/  MUFU.EX2 R54, R54 ;  /* 0x0000003600367308 */ /* 0x000fe20000000800 */
[----:B------:R-:W-:Y:S02]  /*7500*/  FADD.FTZ R0, R163, R0 ;  /* 0x00000000a3007221 */ /* 0x000fe40000010000 */
[----:B------:R-:W-:Y:S02]  /*7510*/  FADD.FTZ R2, R195, R2 ;  /* 0x00000002c3027221 */ /* 0x000fe40000010000 */
[C---:B------:R-:W-:Y:S04]  /*7520*/  HMMA.16816.F32.BF16 R84, R120.reuse, R148, R84 ;  /* 0x000000947854723c */ /* 0x040fe80000041854 */
[----:B------:R-:W-:Y:S01]  /*7530*/  FADD.FTZ R0, R162, R0 ;  /* 0x00000000a2007221 */ /* 0x000fe20000010000 */
[----:B------:R-:W-:Y:S01]  /*7540*/  MUFU.EX2 R55, R55 ;  /* 0x0000003700377308 */ /* 0x000fe20000000800 */
[----:B------:R-:W-:Y:S02]  /*7550*/  FADD.FTZ R2, R194, R2 ;  /* 0x00000002c2027221 */ /* 0x000fe40000010000 */
[C---:B------:R-:W-:Y:S01]  /*7560*/  HMMA.16816.F32.BF16 R88, R120.reuse, R150, R88 ;  /* 0x000000967858723c */ /* 0x040fe20000041858 */
[----:B------:R-:W-:Y:S03]  /*7570*/  LDSM.16.MT88.4 R148, [R207+0x5100] ;  /* 0x00510000cf94783b */ /* 0x000fe60000004200 */
[----:B------:R-:W-:Y:S02]  /*7580*/  FADD.FTZ R0, R161, R0 ;  /* 0x00000000a1007221 */ /* 0x000fe40000010000 */
[----:B------:R-:W-:Y:S01]  /*7590*/  FADD.FTZ R2, R193, R2 ;  /* 0x00000002c1027221 */ /* 0x000fe20000010000 */
[----:B------:R-:W-:Y:S01]  /*75a0*/  MUFU.EX2 R58, R58 ;  /* 0x0000003a003a7308 */ /* 0x000fe20000000800 */
        /* <DEDUP_REMOVED lines=8> */
[C---:B-1----:R-:W-:Y:S04]  /*7630*/  HMMA.16816.F32.BF16 R100, R120.reuse, R124, R100 ;  /* 0x0000007c7864723c */ /* 0x042fe80000041864 */
[----:B------:R-:W-:Y:S01]  /*7640*/  MUFU.EX2 R60, R60 ;  /* 0x0000003c003c7308 */ /* 0x000fe20000000800 */
[----:B------:R-:W-:Y:S02]  /*7650*/  FADD.FTZ R0, R158, R0 ;  /* 0x000000009e007221 */ /* 0x000fe40000010000 */
[----:B------:R-:W-:Y:S01]  /*7660*/  FADD.FTZ R2, R174, R2 ;  /* 0x00000002ae027221 */ /* 0x000fe20000010000 */
[C---:B------:R-:W-:Y:S01]  /*7670*/  HMMA.16816.F32.BF16 R104, R120.reuse, R126, R104 ;  /* 0x0000007e7868723c */ /* 0x040fe20000041868 */
[----:B------:R-:W1:Y:S03]  /*7680*/  LDSM.16.MT88.4 R124, [R204+0x1100] ;  /* 0x00110000cc7c783b */ /* 0x000e660000004200 */
        /* <DEDUP_REMOVED lines=11> */
[C---:B--2---:R-:W-:Y:S04]  /*7740*/  HMMA.16816.F32.BF16 R16, R120.reuse, R132, R16 ;  /* 0x000000847810723c */ /* 0x044fe80000041810 */
[----:B------:R-:W-:Y:S01]  /*7750*/  MUFU.EX2 R65, R65 ;  /* 0x0000004100417308 */ /* 0x000fe20000000800 */
[----:B------:R-:W-:Y:S02]  /*7760*/  FADD.FTZ R0, R153, R0 ;  /* 0x0000000099007221 */ /* 0x000fe40000010000 */
[----:B------:R-:W-:Y:S01]  /*7770*/  FADD.FTZ R2, R171, R2 ;  /* 0x00000002ab027221 */ /* 0x000fe20000010000 */
[----:B------:R-:W-:Y:S01]  /*7780*/  HMMA.16816.F32.BF16 R112, R120, R134, R112 ;  /* 0x000000867870723c */ /* 0x000fe20000041870 */
[----:B------:R-:W2:Y:S03]  /*7790*/  LDSM.16.MT88.4 R120, [R208+0x1100] ;  /* 0x00110000d078783b */ /* 0x000ea60000004200 */
[----:B------:R-:W-:Y:S02]  /*77a0*/  FADD.FTZ R0, R152, R0 ;  /* 0x0000000098007221 */ /* 0x000fe40000010000 */
[----:B------:R-:W-:Y:S01]  /*77b0*/  MUFU.EX2 R62, R62 ;  /* 0x0000003e003e7308 */ /* 0x000fe20000000800 */
[----:B------:R-:W-:Y:S01]  /*77c0*/  FADD.FTZ R2, R169, R2 ;  /* 0x00000002a9027221 */ /* 0x000fe20000010000 */
[C---:B-1----:R-:W-:Y:S01]  /*77d0*/  HMMA.16816.F32.BF16 R4, R20.reuse, R124, R4 ;  /* 0x0000007c1404723c */ /* 0x042fe20000041804 */
[----:B------:R-:W-:Y:S07]  /*77e0*/  LDSM.16.MT88.4 R132, [R205+0x5100] ;  /* 0x00510000cd84783b */ /* 0x000fee0000004200 */
[----:B------:R-:W-:Y:S01]  /*77f0*/  MUFU.EX2 R63, R63 ;  /* 0x0000003f003f7308 */ /* 0x000fe20000000800 */
[C---:B------:R-:W-:Y:S01]  /*7800*/  HMMA.16816.F32.BF16 R8, R20.reuse, R126, R8 ;  /* 0x0000007e1408723c */ /* 0x040fe20000041808 */
[----:B------:R-:W1:Y:S07]  /*7810*/  LDSM.16.MT88.4 R124, [R204+0x5100] ;  /* 0x00510000cc7c783b */ /* 0x000e6e0000004200 */
[C---:B------:R-:W-:Y:S01]  /*7820*/  HMMA.16816.F32.BF16 R68, R20.reuse, R24, R68 ;  /* 0x000000181444723c */ /* 0x040fe20000041844 */
[----:B------:R-:W-:Y:S07]  /*7830*/  MUFU.EX2 R66, R66 ;  /* 0x0000004200427308 */ /* 0x000fee0000000800 */
[C---:B------:R-:W-:Y:S01]  /*7840*/  HMMA.16816.F32.BF16 R72, R20.reuse, R26, R72 ;  /* 0x0000001a1448723c */ /* 0x040fe20000041848 */
[----:B------:R-:W3:Y:S02]  /*7850*/  LDSM.16.MT88.4 R24, [R204+0x1900] ;  /* 0x00190000cc18783b */ /* 0x000ee40000004200 */
[----:B------:R-:W-:Y:S05]  /*7860*/  MUFU.EX2 R117, R117 ;  /* 0x0000007500757308 */ /* 0x000fea0000000800 */
[C---:B--2---:R-:W-:Y:S08]  /*7870*/  HMMA.16816.F32.BF16 R76, R20.reuse, R120, R76 ;  /* 0x00000078144c723c */ /* 0x044ff0000004184c */
[C---:B------:R-:W-:Y:S01]  /*7880*/  HMMA.16816.F32.BF16 R80, R20.reuse, R122, R80 ;  /* 0x0000007a1450723c */ /* 0x040fe20000041850 */
[----:B------:R-:W2:Y:S07]  /*7890*/  LDSM.16.MT88.4 R120, [R207+0x1900] ;  /* 0x00190000cf78783b */ /* 0x000eae0000004200 */
[C---:B------:R-:W-:Y:S01]  /*78a0*/  HMMA.16816.F32.BF16 R84, R20.reuse, R128, R84 ;  /* 0x000000801454723c */ /* 0x040fe20000041854 */
[----:B------:R-:W-:Y:S07]  /*78b0*/  MUFU.EX2 R129, R46 ;  /* 0x0000002e00817308 */ /* 0x000fee0000000800 */
[C---:B------:R-:W-:Y:S03]  /*78c0*/  HMMA.16816.F32.BF16 R88, R20.reuse, R130, R88 ;  /* 0x000000821458723c */ /* 0x040fe60000041858 */
[----:B------:R-:W-:Y:S05]  /*78d0*/  MUFU.EX2 R131, R42 ;  /* 0x0000002a00837308 */ /* 0x000fea0000000800 */
[C---:B-1----:R-:W-:Y:S05]  /*78e0*/  HMMA.16816.F32.BF16 R92, R20.reuse, R124, R92 ;  /* 0x0000007c145c723c */ /* 0x042fea000004185c */
[----:B------:R-:W-:Y:S03]  /*78f0*/  MUFU.EX2 R130, R43 ;  /* 0x0000002b00827308 */ /* 0x000fe60000000800 */
[C---:B------:R-:W-:Y:S01]  /*7900*/  HMMA.16816.F32.BF16 R96, R20.reuse, R126, R96 ;  /* 0x0000007e1460723c */ /* 0x040fe20000041860 */
[----:B------:R-:W-:Y:S06]  /*7910*/  LDSM.16.MT88.4 R124, [R204+0x3900] ;  /* 0x00390000cc7c783b */ /* 0x000fec0000004200 */
[----:B------:R-:W-:Y:S01]  /*7920*/  MUFU.EX2 R128, R47 ;  /* 0x0000002f00807308 */ /* 0x000fe20000000800 */
[C---:B------:R-:W-:Y:S08]  /*7930*/  HMMA.16816.F32.BF16 R100, R20.reuse, R132, R100 ;  /* 0x000000841464723c */ /* 0x040ff00000041864 */
[C---:B------:R-:W-:Y:S01]  /*7940*/  HMMA.16816.F32.BF16 R104, R20.reuse, R134, R104 ;  /* 0x000000861468723c */ /* 0x040fe20000041868 */
[----:B------:R-:W1:Y:S07]  /*7950*/  MUFU.EX2 R134, R38 ;  /* 0x0000002600867308 */ /* 0x000e6e0000000800 */
[C---:B------:R-:W-:Y:S03]  /*7960*/  HMMA.16816.F32.BF16 R12, R20.reuse, R144, R12 ;  /* 0x00000090140c723c */ /* 0x040fe6000004180c */
[----:B------:R-:W4:Y:S05]  /*7970*/  MUFU.EX2 R133, R39 ;  /* 0x0000002700857308 */ /* 0x000f2a0000000800 */
[C---:B------:R-:W-:Y:S05]  /*7980*/  HMMA.16816.F32.BF16 R108, R20.reuse, R146, R108 ;  /* 0x00000092146c723c */ /* 0x040fea000004186c */
[----:B------:R-:W-:Y:S03]  /*7990*/  MUFU.EX2 R147, R41 ;  /* 0x0000002900937308 */ /* 0x000fe60000000800 */
[C---:B------:R-:W-:Y:S04]  /*79a0*/  HMMA.16816.F32.BF16 R16, R20.reuse, R148, R16 ;  /* 0x000000941410723c */ /* 0x040fe80000041810 */
[----:B-1----:R-:W-:Y:S03]  /*79b0*/  FADD.FTZ R0, R134, R0 ;  /* 0x0000000086007221 */ /* 0x002fe60000010000 */
[----:B------:R-:W-:Y:S01]  /*79c0*/  MUFU.EX2 R149, R37 ;  /* 0x0000002500957308 */ /* 0x000fe20000000800 */
[----:B------:R-:W-:Y:S04]  /*79d0*/  HMMA.16816.F32.BF16 R112, R20, R150, R112 ;  /* 0x000000961470723c */ /* 0x000fe80000041870 */
[----:B----4-:R-:W-:Y:S03]  /*79e0*/  FADD.FTZ R0, R133, R0 ;  /* 0x0000000085007221 */ /* 0x010fe60000010000 */
[----:B------:R-:W-:Y:S01]  /*79f0*/  F2FP.BF16.PACK_AB R20, R170, R172 ;  /* 0x000000acaa14723e */ /* 0x000fe200000010ff */
[----:B------:R-:W-:Y:S01]  /*7a00*/  FADD.FTZ R0, R131, R0 ;  /* 0x0000000083007221 */ /* 0x000fe20000010000 */
[----:B------:R-:W-:Y:S01]  /*7a10*/  F2FP.BF16.PACK_AB R22, R169, R171 ;  /* 0x000000aba916723e */ /* 0x000fe200000010ff */
[----:B------:R-:W1:Y:S02]  /*7a20*/  MUFU.EX2 R150, R36 ;  /* 0x0000002400967308 */ /* 0x000e640000000800 */
[----:B------:R-:W-:Y:S01]  /*7a30*/  F2FP.BF16.PACK_AB R21, R154, R155 ;  /* 0x0000009b9a15723e */ /* 0x000fe200000010ff */
[----:B------:R-:W-:Y:S01]  /*7a40*/  FADD.FTZ R0, R130, R0 ;  /* 0x0000000082007221 */ /* 0x000fe20000010000 */
[----:B------:R-:W-:Y:S03]  /*7a50*/  F2FP.BF16.PACK_AB R23, R152, R153 ;  /* 0x000000999817723e */ /* 0x000fe600000010ff */
[----:B------:R-:W-:Y:S03]  /*7a60*/  FADD.FTZ R0, R129, R0 ;  /* 0x0000000081007221 */ /* 0x000fe60000010000 */
[----:B------:R-:W4:Y:S01]  /*7a70*/  MUFU.EX2 R148, R40 ;  /* 0x0000002800947308 */ /* 0x000f220000000800 */
[C---:B---3--:R-:W-:Y:S03]  /*7a80*/  HMMA.16816.F32.BF16 R4, R20.reuse, R24, R4 ;  /* 0x000000181404723c */ /* 0x048fe60000041804 */
[----:B------:R-:W-:Y:S05]  /*7a90*/  FADD.FTZ R0, R128, R0 ;  /* 0x0000000080007221 */ /* 0x000fea0000010000 */
[C---:B------:R-:W-:Y:S01]  /*7aa0*/  HMMA.16816.F32.BF16 R8, R20.reuse, R26, R8 ;  /* 0x0000001a1408723c */ /* 0x040fe20000041808 */
[----:B------:R-:W3:Y:S01]  /*7ab0*/  LDSM.16.MT88.4 R24, [R204+0x5900] ;  /* 0x00590000cc18783b */ /* 0x000ee20000004200 */
[----:B------:R-:W5:Y:S02]  /*7ac0*/  MUFU.EX2 R146, R44 ;  /* 0x0000002c00927308 */ /* 0x000f640000000800 */
[----:B-1----:R-:W-:Y:S04]  /*7ad0*/  FADD.FTZ R2, R150, R2 ;  /* 0x0000000296027221 */ /* 0x002fe80000010000 */
[C---:B------:R-:W-:Y:S01]  /*7ae0*/  HMMA.16816.F32.BF16 R68, R20.reuse, R28, R68 ;  /* 0x0000001c1444723c */ /* 0x040fe20000041844 */
[----:B------:R-:W-:Y:S03]  /*7af0*/  LDSM.16.MT88.4 R36, [R207+0x2100] ;  /* 0x00210000cf24783b */ /* 0x000fe60000004200 */
[----:B------:R1:W1:Y:S01]  /*7b00*/  MUFU.EX2 R145, R45 ;  /* 0x0000002d00917308 */ /* 0x0002620000000800 */
[----:B------:R-:W-:Y:S03]  /*7b10*/  FADD.FTZ R2, R149, R2 ;  /* 0x0000000295027221 */ /* 0x000fe60000010000 */
[C---:B------:R-:W-:Y:S01]  /*7b20*/  HMMA.16816.F32.BF16 R72, R20.reuse, R30, R72 ;  /* 0x0000001e1448723c */ /* 0x040fe20000041848 */
[----:B------:R-:W3:Y:S03]  /*7b30*/  LDSM.16.MT88.4 R28, [R205+0x5900] ;  /* 0x00590000cd1c783b */ /* 0x000ee60000004200 */
[----:B----4-:R-:W-:Y:S02]  /*7b40*/  FADD.FTZ R2, R148, R2 ;  /* 0x0000000294027221 */ /* 0x010fe40000010000 */
[----:B------:R-:W4:Y:S02]  /*7b50*/  MUFU.EX2 R144, R48 ;  /* 0x0000003000907308 */ /* 0x000f240000000800 */
[C---:B------:R-:W-:Y:S01]  /*7b60*/  HMMA.16816.F32.BF16 R76, R20.reuse, R32, R76 ;  /* 0x00000020144c723c */ /* 0x040fe2000004184c */
[----:B------:R-:W-:Y:S03]  /*7b70*/  LDSM.16.MT88.4 R40, [R205+0x6100] ;  /* 0x00610000cd28783b */ /* 0x000fe60000004200 */
[----:B------:R-:W-:Y:S04]  /*7b80*/  FADD.FTZ R2, R147, R2 ;  /* 0x0000000293027221 */ /* 0x000fe80000010000 */
[C---:B------:R-:W-:Y:S01]  /*7b90*/  HMMA.16816.F32.BF16 R80, R20.reuse, R34, R80 ;  /* 0x000000221450723c */ /* 0x040fe20000041850 */
[----:B------:R-:W3:Y:S01]  /*7ba0*/  LDSM.16.MT88.4 R32, [R208+0x5900] ;  /* 0x00590000d020783b */ /* 0x000ee20000004200 */
[----:B------:R-:W3:Y:S02]  /*7bb0*/  MUFU.EX2 R135, R49 ;  /* 0x0000003100877308 */ /* 0x000ee40000000800 */
[----:B-----5:R-:W-:Y:S04]  /*7bc0*/  FADD.FTZ R2, R146, R2 ;  /* 0x0000000292027221 */ /* 0x020fe80000010000 */
[C---:B--2---:R-:W-:Y:S01]  /*7bd0*/  HMMA.16816.F32.BF16 R84, R20.reuse, R120, R84 ;  /* 0x000000781454723c */ /* 0x044fe20000041854 */
[----:B-1----:R-:W-:Y:S03]  /*7be0*/  LDSM.16.MT88.4 R44, [R205+0x2900] ;  /* 0x00290000cd2c783b */ /* 0x002fe60000004200 */
[----:B------:R-:W1:Y:S01]  /*7bf0*/  MUFU.EX2 R132, R50 ;  /* 0x0000003200847308 */ /* 0x000e620000000800 */
[----:B------:R-:W-:Y:S03]  /*7c00*/  FADD.FTZ R2, R145, R2 ;  /* 0x0000000291027221 */ /* 0x000fe60000010000 */
[C---:B------:R-:W-:Y:S01]  /*7c10*/  HMMA.16816.F32.BF16 R88, R20.reuse, R122, R88 ;  /* 0x0000007a1458723c */ /* 0x040fe20000041858 */
[----:B------:R-:W2:Y:S03]  /*7c20*/  LDSM.16.MT88.4 R120, [R207+0x5900] ;  /* 0x00590000cf78783b */ /* 0x000ea60000004200 */
[----:B----4-:R-:W-:Y:S04]  /*7c30*/  FADD.FTZ R2, R144, R2 ;  /* 0x0000000290027221 */ /* 0x010fe80000010000 */
[C---:B---3--:R-:W-:Y:S04]  /*7c40*/  HMMA.16816.F32.BF16 R92, R20.reuse, R24, R92 ;  /* 0x00000018145c723c */ /* 0x048fe8000004185c */
[----:B------:R-:W-:Y:S04]  /*7c50*/  FADD.FTZ R2, R135, R2 ;  /* 0x0000000287027221 */ /* 0x000fe80000010000 */
[C---:B------:R-:W-:Y:S01]  /*7c60*/  HMMA.16816.F32.BF16 R96, R20.reuse, R26, R96 ;  /* 0x0000001a1460723c */ /* 0x040fe20000041860 */
[----:B------:R-:W3:Y:S03]  /*7c70*/  LDSM.16.MT88.4 R24, [R204+0x2100] ;  /* 0x00210000cc18783b */ /* 0x000ee60000004200 */
[----:B-1----:R-:W-:Y:S02]  /*7c80*/  FADD.FTZ R0, R132, R0 ;  /* 0x0000000084007221 */ /* 0x002fe40000010000 */
[----:B------:R-:W-:Y:S02]  /*7c90*/  FADD.FTZ R2, R52, R2 ;  /* 0x0000000234027221 */ /* 0x000fe40000010000 */
[C---:B------:R-:W-:Y:S01]  /*7ca0*/  HMMA.16816.F32.BF16 R100, R20.reuse, R28, R100 ;  /* 0x0000001c1464723c */ /* 0x040fe20000041864 */
[----:B------:R-:W-:Y:S03]  /*7cb0*/  LDSM.16.MT88.4 R48, [R207+0x7100] ;  /* 0x00710000cf30783b */ /* 0x000fe60000004200 */
        /* <DEDUP_REMOVED lines=9> */
[C---:B------:R-:W-:Y:S01]  /*7d50*/  HMMA.16816.F32.BF16 R108, R20.reuse, R34, R108 ;  /* 0x00000022146c723c */ /* 0x040fe2000004186c */
[----:B------:R-:W4:Y:S03]  /*7d60*/  LDSM.16.MT88.4 R32, [R208+0x2100] ;  /* 0x00210000d020783b */ /* 0x000f260000004200 */
[----:B------:R-:W-:Y:S04]  /*7d70*/  FADD.FTZ R0, R58, R0 ;  /* 0x000000003a007221 */ /* 0x000fe80000010000 */
[C---:B--2---:R-:W-:Y:S08]  /*7d80*/  HMMA.16816.F32.BF16 R16, R20.reuse, R120, R16 ;  /* 0x000000781410723c */ /* 0x044ff00000041810 */
[----:B------:R-:W-:Y:S01]  /*7d90*/  HMMA.16816.F32.BF16 R112, R20, R122, R112 ;  /* 0x0000007a1470723c */ /* 0x000fe20000041870 */
[----:B------:R-:W-:Y:S06]  /*7da0*/  LDSM.16.MT88.4 R120, [R208+0x6100] ;  /* 0x00610000d078783b */ /* 0x000fec0000004200 */
[----:B------:R-:W-:Y:S02]  /*7db0*/  F2FP.BF16.PACK_AB R20, R149, R150 ;  /* 0x000000969514723e */ /* 0x000fe400000010ff */
[----:B------:R-:W-:Y:S03]  /*7dc0*/  F2FP.BF16.PACK_AB R22, R147, R148 ;  /* 0x000000949316723e */ /* 0x000fe600000010ff */
[----:B------:R-:W-:Y:S02]  /*7dd0*/  F2FP.BF16.PACK_AB R21, R133, R134 ;  /* 0x000000868515723e */ /* 0x000fe400000010ff */
[----:B------:R-:W-:Y:S07]  /*7de0*/  F2FP.BF16.PACK_AB R23, R130, R131 ;  /* 0x000000838217723e */ /* 0x000fee00000010ff */
[C---:B---3--:R-:W-:Y:S08]  /*7df0*/  HMMA.16816.F32.BF16 R4, R20.reuse, R24, R4 ;  /* 0x000000181404723c */ /* 0x048ff00000041804 */
[C---:B------:R-:W-:Y:S01]  /*7e00*/  HMMA.16816.F32.BF16 R8, R20.reuse, R26, R8 ;  /* 0x0000001a1408723c */ /* 0x040fe20000041808 */
[----:B------:R-:W2:Y:S07]  /*7e10*/  LDSM.16.MT88.4 R24, [R204+0x6100] ;  /* 0x00610000cc18783b */ /* 0x000eae0000004200 */
[C---:B-1----:R-:W-:Y:S08]  /*7e20*/  HMMA.16816.F32.BF16 R68, R20.reuse, R28, R68 ;  /* 0x0000001c1444723c */ /* 0x042ff00000041844 */
[C---:B------:R-:W-:Y:S01]  /*7e30*/  HMMA.16816.F32.BF16 R72, R20.reuse, R30, R72 ;  /* 0x0000001e1448723c */ /* 0x040fe20000041848 */
[----:B------:R-:W1:Y:S07]  /*7e40*/  LDSM.16.MT88.4 R28, [R207+0x6100] ;  /* 0x00610000cf1c783b */ /* 0x000e6e0000004200 */
[C---:B----4-:R-:W-:Y:S08]  /*7e50*/  HMMA.16816.F32.BF16 R76, R20.reuse, R32, R76 ;  /* 0x00000020144c723c */ /* 0x050ff0000004184c */
[C---:B------:R-:W-:Y:S01]  /*7e60*/  HMMA.16816.F32.BF16 R80, R20.reuse, R34, R80 ;  /* 0x000000221450723c */ /* 0x040fe20000041850 */
[----:B------:R-:W3:Y:S07]  /*7e70*/  LDSM.16.MT88.4 R32, [R204+0x2900] ;  /* 0x00290000cc20783b */ /* 0x000eee0000004200 */
[C---:B------:R-:W-:Y:S08]  /*7e80*/  HMMA.16816.F32.BF16 R84, R20.reuse, R36, R84 ;  /* 0x000000241454723c */ /* 0x040ff00000041854 */
[C---:B------:R-:W-:Y:S01]  /*7e90*/  HMMA.16816.F32.BF16 R88, R20.reuse, R38, R88 ;  /* 0x000000261458723c */ /* 0x040fe20000041858 */
[----:B------:R-:W4:Y:S07]  /*7ea0*/  LDSM.16.MT88.4 R36, [R208+0x2900] ;  /* 0x00290000d024783b */ /* 0x000f2e0000004200 */
[C---:B--2---:R-:W-:Y:S08]  /*7eb0*/  HMMA.16816.F32.BF16 R92, R20.reuse, R24, R92 ;  /* 0x00000018145c723c */ /* 0x044ff0000004185c */
[C---:B------:R-:W-:Y:S01]  /*7ec0*/  HMMA.16816.F32.BF16 R96, R20.reuse, R26, R96 ;  /* 0x0000001a1460723c */ /* 0x040fe20000041860 */
[----:B------:R-:W2:Y:S07]  /*7ed0*/  LDSM.16.MT88.4 R24, [R207+0x2900] ;  /* 0x00290000cf18783b */ /* 0x000eae0000004200 */
[C---:B------:R-:W-:Y:S08]  /*7ee0*/  HMMA.16816.F32.BF16 R100, R20.reuse, R40, R100 ;  /* 0x000000281464723c */ /* 0x040ff00000041864 */
[C---:B------:R-:W-:Y:S01]  /*7ef0*/  HMMA.16816.F32.BF16 R104, R20.reuse, R42, R104 ;  /* 0x0000002a1468723c */ /* 0x040fe20000041868 */
[----:B------:R-:W-:Y:S07]  /*7f00*/  LDSM.16.MT88.4 R40, [R205+0x7100] ;  /* 0x00710000cd28783b */ /* 0x000fee0000004200 */
[C---:B------:R-:W-:Y:S08]  /*7f10*/  HMMA.16816.F32.BF16 R12, R20.reuse, R120, R12 ;  /* 0x00000078140c723c */ /* 0x040ff0000004180c */
[C---:B------:R-:W-:Y:S08]  /*7f20*/  HMMA.16816.F32.BF16 R108, R20.reuse, R122, R108 ;  /* 0x0000007a146c723c */ /* 0x040ff0000004186c */
[C---:B-1----:R-:W-:Y:S08]  /*7f30*/  HMMA.16816.F32.BF16 R16, R20.reuse, R28, R16 ;  /* 0x0000001c1410723c */ /* 0x042ff00000041810 */
[----:B------:R-:W-:Y:S01]  /*7f40*/  HMMA.16816.F32.BF16 R112, R20, R30, R112 ;  /* 0x0000001e1470723c */ /* 0x000fe20000041870 */
[----:B------:R-:W1:Y:S06]  /*7f50*/  LDSM.16.MT88.4 R28, [R204+0x6900] ;  /* 0x00690000cc1c783b */ /* 0x000e6c0000004200 */
[----:B------:R-:W-:Y:S02]  /*7f60*/  F2FP.BF16.PACK_AB R20, R145, R146 ;  /* 0x000000929114723e */ /* 0x000fe400000010ff */
[----:B------:R-:W-:Y:S03]  /*7f70*/  F2FP.BF16.PACK_AB R22, R135, R144 ;  /* 0x000000908716723e */ /* 0x000fe600000010ff */
[----:B------:R-:W-:Y:S02]  /*7f80*/  F2FP.BF16.PACK_AB R21, R128, R129 ;  /* 0x000000818015723e */ /* 0x000fe400000010ff */
[----:B------:R-:W-:Y:S02]  /*7f90*/  F2FP.BF16.PACK_AB R23, R118, R132 ;  /* 0x000000847617723e */ /* 0x000fe400000010ff */
[----:B------:R-:W-:Y:S05]  /*7fa0*/  MOV R118, R3 ;  /* 0x0000000300767202 */ /* 0x000fea0000000f00 */
        /* <DEDUP_REMOVED lines=9> */
[C---:B--2---:R-:W-:Y:S08]  /*8040*/  HMMA.16816.F32.BF16 R84, R20.reuse, R24, R84 ;  /* 0x000000181454723c */ /* 0x044ff00000041854 */
[C---:B------:R-:W-:Y:S01]  /*8050*/  HMMA.16816.F32.BF16 R88, R20.reuse, R26, R88 ;  /* 0x0000001a1458723c */ /* 0x040fe20000041858 */
[----:B------:R-:W2:Y:S07]  /*8060*/  LDSM.16.MT88.4 R24, [R207+0x6900] ;  /* 0x00690000cf18783b */ /* 0x000eae0000004200 */
[C---:B-1----:R-:W-:Y:S08]  /*8070*/  HMMA.16816.F32.BF16 R92, R20.reuse, R28, R92 ;  /* 0x0000001c145c723c */ /* 0x042ff0000004185c */
[C---:B------:R-:W-:Y:S01]  /*8080*/  HMMA.16816.F32.BF16 R96, R20.reuse, R30, R96 ;  /* 0x0000001e1460723c */ /* 0x040fe20000041860 */
[----:B------:R-:W1:Y:S07]  /*8090*/  LDSM.16.MT88.4 R28, [R204+0x3100] ;  /* 0x00310000cc1c783b */ /* 0x000e6e0000004200 */
[C---:B---3--:R-:W-:Y:S08]  /*80a0*/  HMMA.16816.F32.BF16 R100, R20.reuse, R32, R100 ;  /* 0x000000201464723c */ /* 0x048ff00000041864 */
[C---:B------:R-:W-:Y:S01]  /*80b0*/  HMMA.16816.F32.BF16 R104, R20.reuse, R34, R104 ;  /* 0x000000221468723c */ /* 0x040fe20000041868 */
[----:B------:R-:W3:Y:S07]  /*80c0*/  LDSM.16.MT88.4 R32, [R205+0x3100] ;  /* 0x00310000cd20783b */ /* 0x000eee0000004200 */
[C---:B----4-:R-:W-:Y:S08]  /*80d0*/  HMMA.16816.F32.BF16 R12, R20.reuse, R36, R12 ;  /* 0x00000024140c723c */ /* 0x050ff0000004180c */
[C---:B------:R-:W-:Y:S01]  /*80e0*/  HMMA.16816.F32.BF16 R108, R20.reuse, R38, R108 ;  /* 0x00000026146c723c */ /* 0x040fe2000004186c */
[----:B------:R-:W-:Y:S07]  /*80f0*/  LDSM.16.MT88.4 R36, [R207+0x3100] ;  /* 0x00310000cf24783b */ /* 0x000fee0000004200 */
[C---:B--2---:R-:W-:Y:S08]  /*8100*/  HMMA.16816.F32.BF16 R16, R20.reuse, R24, R16 ;  /* 0x000000181410723c */ /* 0x044ff00000041810 */
[----:B------:R-:W-:Y:S01]  /*8110*/  HMMA.16816.F32.BF16 R112, R20, R26, R112 ;  /* 0x0000001a1470723c */ /* 0x000fe20000041870 */
[----:B------:R-:W2:Y:S06]  /*8120*/  LDSM.16.MT88.4 R24, [R208+0x3100] ;  /* 0x00310000d018783b */ /* 0x000eac0000004200 */
[----:B------:R-:W-:Y:S02]  /*8130*/  F2FP.BF16.PACK_AB R20, R53, R52 ;  /* 0x000000343514723e */ /* 0x000fe400000010ff */
[----:B------:R-:W-:Y:S03]  /*8140*/  F2FP.BF16.PACK_AB R22, R57, R56 ;  /* 0x000000383916723e */ /* 0x000fe600000010ff */
[----:B------:R-:W-:Y:S02]  /*8150*/  F2FP.BF16.PACK_AB R21, R55, R54 ;  /* 0x000000363715723e */ /* 0x000fe400000010ff */
[----:B------:R-:W-:Y:S07]  /*8160*/  F2FP.BF16.PACK_AB R23, R59, R58 ;  /* 0x0000003a3b17723e */ /* 0x000fee00000010ff */
[C---:B-1----:R-:W-:Y:S08]  /*8170*/  HMMA.16816.F32.BF16 R4, R20.reuse, R28, R4 ;  /* 0x0000001c1404723c */ /* 0x042ff00000041804 */
[C---:B------:R-:W-:Y:S01]  /*8180*/  HMMA.16816.F32.BF16 R8, R20.reuse, R30, R8 ;  /* 0x0000001e1408723c */ /* 0x040fe20000041808 */
[----:B------:R-:W1:Y:S07]  /*8190*/  LDSM.16.MT88.4 R28, [R204+0x7100] ;  /* 0x00710000cc1c783b */ /* 0x000e6e0000004200 */
[C---:B---3--:R-:W-:Y:S08]  /*81a0*/  HMMA.16816.F32.BF16 R68, R20.reuse, R32, R68 ;  /* 0x000000201444723c */ /* 0x048ff00000041844 */
[C---:B------:R-:W-:Y:S08]  /*81b0*/  HMMA.16816.F32.BF16 R72, R20.reuse, R34, R72 ;  /* 0x000000221448723c */ /* 0x040ff00000041848 */
[C---:B--2---:R-:W-:Y:S08]  /*81c0*/  HMMA.16816.F32.BF16 R76, R20.reuse, R24, R76 ;  /* 0x00000018144c723c */ /* 0x044ff0000004184c */
[C---:B------:R-:W-:Y:S01]  /*81d0*/  HMMA.16816.F32.BF16 R80, R20.reuse, R26, R80 ;  /* 0x0000001a1450723c */ /* 0x040fe20000041850 */
[----:B------:R-:W2:Y:S07]  /*81e0*/  LDSM.16.MT88.4 R24, [R205+0x3900] ;  /* 0x00390000cd18783b */ /* 0x000eae0000004200 */
[C---:B------:R-:W-:Y:S08]  /*81f0*/  HMMA.16816.F32.BF16 R84, R20.reuse, R36, R84 ;  /* 0x000000241454723c */ /* 0x040ff00000041854 */
[C---:B------:R-:W-:Y:S08]  /*8200*/  HMMA.16816.F32.BF16 R88, R20.reuse, R38, R88 ;  /* 0x000000261458723c */ /* 0x040ff00000041858 */
[C---:B-1----:R-:W-:Y:S08]  /*8210*/  HMMA.16816.F32.BF16 R92, R20.reuse, R28, R92 ;  /* 0x0000001c145c723c */ /* 0x042ff0000004185c */
[C---:B------:R-:W-:Y:S01]  /*8220*/  HMMA.16816.F32.BF16 R96, R20.reuse, R30, R96 ;  /* 0x0000001e1460723c */ /* 0x040fe20000041860 */
[----:B------:R-:W1:Y:S07]  /*8230*/  LDSM.16.MT88.4 R28, [R208+0x3900] ;  /* 0x00390000d01c783b */ /* 0x000e6e0000004200 */
[C---:B------:R-:W-:Y:S08]  /*8240*/  HMMA.16816.F32.BF16 R100, R20.reuse, R40, R100 ;  /* 0x000000281464723c */ /* 0x040ff00000041864 */
[C---:B------:R-:W-:Y:S08]  /*8250*/  HMMA.16816.F32.BF16 R104, R20.reuse, R42, R104 ;  /* 0x0000002a1468723c */ /* 0x040ff00000041868 */
[C---:B------:R-:W-:Y:S08]  /*8260*/  HMMA.16816.F32.BF16 R12, R20.reuse, R44, R12 ;  /* 0x0000002c140c723c */ /* 0x040ff0000004180c */
[C---:B------:R-:W-:Y:S08]  /*8270*/  HMMA.16816.F32.BF16 R108, R20.reuse, R46, R108 ;  /* 0x0000002e146c723c */ /* 0x040ff0000004186c */
[C---:B------:R-:W-:Y:S08]  /*8280*/  HMMA.16816.F32.BF16 R16, R20.reuse, R48, R16 ;  /* 0x000000301410723c */ /* 0x040ff00000041810 */
[----:B------:R-:W-:Y:S07]  /*8290*/  HMMA.16816.F32.BF16 R112, R20, R50, R112 ;  /* 0x000000321470723c */ /* 0x000fee0000041870 */
[----:B------:R-:W-:Y:S02]  /*82a0*/  F2FP.BF16.PACK_AB R20, R61, R60 ;  /* 0x0000003c3d14723e */ /* 0x000fe400000010ff */
[----:B------:R-:W-:Y:S03]  /*82b0*/  F2FP.BF16.PACK_AB R22, R65, R64 ;  /* 0x000000404116723e */ /* 0x000fe600000010ff */
[----:B------:R-:W-:Y:S02]  /*82c0*/  F2FP.BF16.PACK_AB R21, R63, R62 ;  /* 0x0000003e3f15723e */ /* 0x000fe400000010ff */
[----:B------:R-:W-:Y:S07]  /*82d0*/  F2FP.BF16.PACK_AB R23, R117, R66 ;  /* 0x000000427517723e */ /* 0x000fee00000010ff */
[C---:B------:R-:W-:Y:S01]  /*82e0*/  HMMA.16816.F32.BF16 R120, R20.reuse, R124, R4 ;  /* 0x0000007c1478723c */ /* 0x040fe20000041804 */
[----:B------:R-:W3:Y:S07]  /*82f0*/  LDSM.16.MT88.4 R4, [R207+0x3900] ;  /* 0x00390000cf04783b */ /* 0x000eee0000004200 */
[C---:B------:R-:W-:Y:S01]  /*8300*/  HMMA.16816.F32.BF16 R124, R20.reuse, R126, R8 ;  /* 0x0000007e147c723c */ /* 0x040fe20000041808 */
[----:B------:R-:W4:Y:S07]  /*8310*/  LDSM.16.MT88.4 R8, [R204+0x7900] ;  /* 0x00790000cc08783b */ /* 0x000f2e0000004200 */
[C---:B--2---:R-:W-:Y:S08]  /*8320*/  HMMA.16816.F32.BF16 R68, R20.reuse, R24, R68 ;  /* 0x000000181444723c */ /* 0x044ff00000041844 */
[C---:B------:R-:W-:Y:S01]  /*8330*/  HMMA.16816.F32.BF16 R72, R20.reuse, R26, R72 ;  /* 0x0000001a1448723c */ /* 0x040fe20000041848 */
[----:B------:R-:W2:Y:S07]  /*8340*/  LDSM.16.MT88.4 R24, [R205+0x7900] ;  /* 0x00790000cd18783b */ /* 0x000eae0000004200 */
[C---:B-1----:R-:W-:Y:S08]  /*8350*/  HMMA.16816.F32.BF16 R76, R20.reuse, R28, R76 ;  /* 0x0000001c144c723c */ /* 0x042ff0000004184c */
[C---:B------:R-:W-:Y:S08]  /*8360*/  HMMA.16816.F32.BF16 R80, R20.reuse, R30, R80 ;  /* 0x0000001e1450723c */ /* 0x040ff00000041850 */
[C---:B---3--:R-:W-:Y:S08]  /*8370*/  HMMA.16816.F32.BF16 R84, R20.reuse, R4, R84 ;  /* 0x000000041454723c */ /* 0x048ff00000041854 */
[C---:B------:R-:W-:Y:S01]  /*8380*/  HMMA.16816.F32.BF16 R88, R20.reuse, R6, R88 ;  /* 0x000000061458723c */ /* 0x040fe20000041858 */
[----:B------:R-:W1:Y:S07]  /*8390*/  LDSM.16.MT88.4 R4, [R208+0x7900] ;  /* 0x00790000d004783b */ /* 0x000e6e0000004200 */
[C---:B----4-:R-:W-:Y:S08]  /*83a0*/  HMMA.16816.F32.BF16 R92, R20.reuse, R8, R92 ;  /* 0x00000008145c723c */ /* 0x050ff0000004185c */
[C---:B------:R-:W-:Y:S01]  /*83b0*/  HMMA.16816.F32.BF16 R96, R20.reuse, R10, R96 ;  /* 0x0000000a1460723c */ /* 0x040fe20000041860 */
[----:B------:R-:W3:Y:S07]  /*83c0*/  LDSM.16.MT88.4 R8, [R207+0x7900] ;  /* 0x00790000cf08783b */ /* 0x000eee0000004200 */
[C---:B--2---:R-:W-:Y:S08]  /*83d0*/  HMMA.16816.F32.BF16 R100, R20.reuse, R24, R100 ;  /* 0x000000181464723c */ /* 0x044ff00000041864 */
[C---:B------:R-:W-:Y:S08]  /*83e0*/  HMMA.16816.F32.BF16 R104, R20.reuse, R26, R104 ;  /* 0x0000001a1468723c */ /* 0x040ff00000041868 */
[C---:B-1----:R-:W-:Y:S07]  /*83f0*/  HMMA.16816.F32.BF16 R128, R20.reuse, R4, R12 ;  /* 0x000000041480723c */ /* 0x042fee000004180c */
[----:B------:R-:W-:Y:S01]  /*8400*/  FADD.FTZ R4, R59, R0 ;  /* 0x000000003b047221 */ /* 0x000fe20000010000 */
        /* <DEDUP_REMOVED lines=9> */
[----:B------:R-:W-:Y:S04]  /*84a0*/  FADD.FTZ R232, R65, R2 ;  /* 0x0000000241e87221 */ /* 0x000fe80000010000 */
[----:B------:R-:W-:Y:S01]  /*84b0*/  FADD.FTZ R233, R117, R0 ;  /* 0x0000000075e97221 */ /* 0x000fe20000010000 */
[----:B------:R-:W-:Y:S01]  /*84c0*/  MOV R117, R116 ;  /* 0x0000007400757202 */ /* 0x000fe20000000f00 */
[----:B------:R-:W-:-:S05]  /*84d0*/  @P1 BRA `(.L_x_1937) ;  /* 0xffffcbb000001947 */ /* 0x000fca000383ffff */
.L_x_1936:
[----:B------:R-:W2:Y:S01]  /*84e0*/  LDL.LU R13, [R1] ;  /* 0x00000000010d7983 */ /* 0x000ea20000300800 */
[----:B------:R-:W-:-:S03]  /*84f0*/  MOV R44, c[0x0][0x4e8] ;  /* 0x00013a00002c7a02 */ /* 0x000fc60000000f00 */
[----:B------:R-:W3:Y:S01]  /*8500*/  LDL.LU R45, [R1+0x8] ;  /* 0x00000800012d7983 */ /* 0x000ee20000300800 */
[----:B------:R-:W-:-:S03]  /*8510*/  ISETP.NE.AND P0, PT, R44, 0x1, PT ;  /* 0x000000012c00780c */ /* 0x000fc60003f05270 */
[----:B------:R-:W1:Y:S04]  /*8520*/  SHFL.BFLY PT, R6, R232, 0x2, 0x1f ;  /* 0x0c401f00e8067f89 */ /* 0x000e6800000e0000 */
[----:B------:R-:W4:Y:S04]  /*8530*/  SHFL.BFLY PT, R7, R233, 0x2, 0x1f ;  /* 0x0c401f00e9077f89 */ /* 0x000f2800000e0000 */
[----:B------:R-:W5:Y:S04]  /*8540*/  S2R R4, SR_CTAID.Y ;  /* 0x0000000000047919 */ /* 0x000f680000002600 */
[----:B------:R-:W5:Y:S01]  /*8550*/  S2R R5, SR_TID.X ;  /* 0x0000000000057919 */ /* 0x000f620000002100 */
[----:B-1----:R-:W-:-:S02]  /*8560*/  FADD.FTZ R6, R6, R232 ;  /* 0x000000e806067221 */ /* 0x002fc40000010000 */
[----:B----4-:R-:W-:-:S03]  /*8570*/  FADD.FTZ R7, R7, R233 ;  /* 0x000000e907077221 */ /* 0x010fc60000010000 */
[----:B------:R-:W1:Y:S01]  /*8580*/  SHFL.BFLY PT, R0, R6, 0x1, 0x1f ;  /* 0x0c201f0006007f89 */ /* 0x000e6200000e0000 */
[----:B-----5:R-:W-:-:S03]  /*8590*/  IMAD.WIDE.U32 R18, R4, c[0x0][0x490], RZ ;  /* 0x0001240004127a25 */ /* 0x020fc600078e00ff */
[----:B------:R-:W4:Y:S01]  /*85a0*/  SHFL.BFLY PT, R2, R7, 0x1, 0x1f ;  /* 0x0c201f0007027f89 */ /* 0x000f2200000e0000 */
[----:B------:R-:W-:Y:S01]  /*85b0*/  SHF.R.S32.HI R12, RZ, 0x1f, R5 ;  /* 0x0000001fff0c7819 */ /* 0x000fe20000011405 */
[----:B------:R-:W-:-:S04]  /*85c0*/  IMAD.WIDE.U32 R20, R4, c[0x0][0x3e8], RZ ;  /* 0x0000fa0004147a25 */ /* 0x000fc800078e00ff */
[----:B-1----:R-:W-:Y:S01]  /*85d0*/  FADD.FTZ R6, R6, R0 ;  /* 0x0000000006067221 */ /* 0x002fe20000010000 */
[----:B------:R-:W-:Y:S01]  /*85e0*/  SHF.R.S32.HI R0, RZ, 0x1f, R4 ;  /* 0x0000001fff007819 */ /* 0x000fe20000011404 */
[----:B----4-:R-:W-:-:S03]  /*85f0*/  FADD.FTZ R7, R7, R2 ;  /* 0x0000000207077221 */ /* 0x010fc60000010000 */
[----:B------:R-:W-:Y:S01]  /*8600*/  FSETP.NE.FTZ.AND P2, PT, R6, RZ, PT ;  /* 0x000000ff0600720b */ /* 0x000fe20003f55000 */
[C---:B------:R-:W-:Y:S01]  /*8610*/  IMAD R16, R0.reuse, c[0x0][0x490], RZ ;  /* 0x0001240000107a24 */ /* 0x040fe200078e02ff */
[----:B------:R-:W-:Y:S01]  /*8620*/  MOV R2, RZ ;  /* 0x000000ff00027202 */ /* 0x000fe20000000f00 */
[----:B------:R-:W-:Y:S01]  /*8630*/  IMAD R8, R0, c[0x0][0x3e8], RZ ;  /* 0x0000fa0000087a24 */ /* 0x000fe200078e02ff */
[----:B------:R-:W1:Y:S01]  /*8640*/  S2R R40, SR_CTAID.Z ;  /* 0x0000000000287919 */ /* 0x000e620000002700 */
[C---:B------:R-:W-:Y:S01]  /*8650*/  IMAD R16, R4.reuse, c[0x0][0x494], R16 ;  /* 0x0001250004107a24 */ /* 0x040fe200078e0210 */
[----:B------:R-:W-:Y:S01]  /*8660*/  MOV R42, 0xff800000 ;  /* 0xff800000002a7802 */ /* 0x000fe20000000f00 */
[----:B------:R-:W-:Y:S01]  /*8670*/  IMAD R8, R4, c[0x0][0x3ec], R8 ;  /* 0x0000fb0004087a24 */ /* 0x000fe200078e0208 */
[CC--:B------:R-:W-:Y:S02]  /*8680*/  LEA.HI R4, R12.reuse, R5.reuse, RZ, 0x2 ;  /* 0x000000050c047211 */ /* 0x0c0fe400078f10ff */
[----:B------:R-:W-:-:S02]  /*8690*/  LEA.HI R12, R12, R5, RZ, 0x5 ;  /* 0x000000050c0c7211 */ /* 0x000fc400078f28ff */
[----:B------:R-:W-:Y:S01]  /*86a0*/  LOP3.LUT R10, R4, 0xfffffffc, RZ, 0xc0, !PT ;  /* 0xfffffffc040a7812 */ /* 0x000fe200078ec0ff */
[----:B------:R-:W4:Y:S01]  /*86b0*/  @P2 MUFU.RCP R2, R6 ;  /* 0x0000000600022308 */ /* 0x000f220000001000 */
[----:B------:R-:W-:Y:S02]  /*86c0*/  LOP3.LUT R11, R12, 0xffffffe0, RZ, 0xc0, !PT ;  /* 0xffffffe00c0b7812 */ /* 0x000fe400078ec0ff */
[----:B------:R-:W-:Y:S02]  /*86d0*/  IADD3 R10, -R10, R5, RZ ;  /* 0x000000050a0a7210 */ /* 0x000fe40007ffe1ff */
[----:B------:R-:W-:Y:S01]  /*86e0*/  IADD3 R9, R21, R8, RZ ;  /* 0x0000000815097210 */ /* 0x000fe20007ffe0ff */
[----:B------:R-:W-:Y:S01]  /*86f0*/  IMAD.IADD R11, R5, 0x1, -R11 ;  /* 0x00000001050b7824 */ /* 0x000fe200078e0a0b */
[----:B------:R-:W-:Y:S01]  /*8700*/  IADD3 R17, R19, R16, RZ ;  /* 0x0000001013117210 */ /* 0x000fe20007ffe0ff */
[----:B------:R-:W5:Y:S01]  /*8710*/  @P2 MUFU.LG2 R6, R6 ;  /* 0x0000000600062308 */ /* 0x000f620000000c00 */
[----:B------:R-:W-:Y:S01]  /*8720*/  MOV R8, R20 ;  /* 0x0000001400087202 */ /* 0x000fe20000000f00 */
[----:B------:R-:W-:Y:S01]  /*8730*/  IMAD.MOV.U32 R16, RZ, RZ, R18 ;  /* 0x000000ffff107224 */ /* 0x000fe200078e0012 */
[----:B------:R-:W-:-:S02]  /*8740*/  LOP3.LUT P4, RZ, R11, 0x3, RZ, 0xc0, !PT ;  /* 0x000000030bff7812 */ /* 0x000fc4000788c0ff */
[----:B------:R-:W-:Y:S01]  /*8750*/  FSETP.NE.FTZ.AND P1, PT, R7, RZ, PT ;  /* 0x000000ff0700720b */ /* 0x000fe20003f35000 */
[C---:B----4-:R-:W-:Y:S02]  /*8760*/  FMUL.FTZ R121, R2.reuse, R121 ;  /* 0x0000007902797220 */ /* 0x050fe40000410000 */
        /* <DEDUP_REMOVED lines=31> */
[----:B------:R-:W-:Y:S01]  /*8960*/  SHF.R.S32.HI R2, RZ, 0x1f, R4 ;  /* 0x0000001fff027819 */ /* 0x000fe20000011404 */
[----:B-----5:R-:W-:Y:S02]  /*8970*/  @P2 FMUL.FTZ R6, R6, 0.69314718246459960938 ;  /* 0x3f31721806062820 */ /* 0x020fe40000410000 */
[----:B--2---:R-:W-:-:S04]  /*8980*/  @P0 IMAD.HI.U32 R0, R13, c[0x0][0x4ec], RZ ;  /* 0x00013b000d000a27 */ /* 0x004fc800078e00ff */
[----:B------:R-:W-:Y:S01]  /*8990*/  IMAD.MOV.U32 R14, RZ, RZ, R13 ;  /* 0x000000ffff0e7224 */ /* 0x000fe200078e000d */
[----:B------:R-:W-:Y:S02]  /*89a0*/  @P0 SHF.R.U32.HI R14, RZ, c[0x0][0x4f0], R0 ;  /* 0x00013c00ff0e0a19 */ /* 0x000fe40000011600 */
[----:B------:R-:W-:Y:S02]  /*89b0*/  MOV R0, RZ ;  /* 0x000000ff00007202 */ /* 0x000fe40000000f00 */
[----:B------:R-:W-:-:S05]  /*89c0*/  IADD3 R5, -R14, RZ, RZ ;  /* 0x000000ff0e057210 */ /* 0x000fca0007ffe1ff */
[----:B------:R-:W-:Y:S01]  /*89d0*/  IMAD R39, R5, c[0x0][0x4e8], R13 ;  /* 0x00013a0005277a24 */ /* 0x000fe200078e020d */
[----:B------:R-:W-:-:S04]  /*89e0*/  SHF.R.S32.HI R5, RZ, 0x2, R4 ;  /* 0x00000002ff057819 */ /* 0x000fc80000011404 */
[----:B------:R-:W-:-:S04]  /*89f0*/  LEA.HI R2, R2, R5, RZ, 0x3 ;  /* 0x0000000502027211 */ /* 0x000fc800078f18ff */
[----:B------:R-:W-:Y:S02]  /*8a00*/  LOP3.LUT R2, R2, 0xfffffff8, RZ, 0xc0, !PT ;  /* 0xfffffff802027812 */ /* 0x000fe400078ec0ff */
[----:B-1----:R-:W-:-:S03]  /*8a10*/  SHF.R.S32.HI R4, RZ, 0x1f, R40 ;  /* 0x0000001fff047819 */ /* 0x002fc60000011428 */
[----:B------:R-:W-:Y:S02]  /*8a20*/  IMAD.IADD R5, R5, 0x1, -R2 ;  /* 0x0000000105057824 */ /* 0x000fe400078e0a02 */
[----:B------:R-:W-:Y:S02]  /*8a30*/  @P2 IMAD.MOV.U32 R2, RZ, RZ, 0x3f317218 ;  /* 0x3f317218ff022424 */ /* 0x000fe400078e00ff */
[C---:B------:R-:W-:Y:S02]  /*8a40*/  IMAD R43, R4.reuse, c[0x0][0x498], RZ ;  /* 0x00012600042b7a24 */ /* 0x040fe400078e02ff */
[----:B------:R-:W-:Y:S02]  /*8a50*/  IMAD R15, R4, c[0x0][0x3f0], RZ ;  /* 0x0000fc00040f7a24 */ /* 0x000fe400078e02ff */
[----:B------:R-:W-:-:S04]  /*8a60*/  @P2 FMUL.FTZ R4, R2, c[0x0][0x2d0] ;  /* 0x0000b40002042a20 */ /* 0x000fc80000410000 */
[----:B------:R-:W-:Y:S01]  /*8a70*/  @P2 FFMA.FTZ R42, R4, R116, R6 ;  /* 0x00000074042a2223 */ /* 0x000fe20000010006 */
[----:B---3--:R-:W-:Y:S02]  /*8a80*/  SHF.R.S32.HI R4, RZ, 0x2, R45 ;  /* 0x00000002ff047819 */ /* 0x008fe4000001142d */
[----:B------:R-:W2:Y:S01]  /*8a90*/  LDL R45, [R1+0x4] ;  /* 0x00000400012d7983 */ /* 0x000ea20000100800 */
[----:B------:R-:W1:Y:S08]  /*8aa0*/  @P1 MUFU.RCP R0, R7 ;  /* 0x0000000700001308 */ /* 0x000e700000001000 */
[----:B------:R-:W3:Y:S01]  /*8ab0*/  @P1 MUFU.LG2 R7, R7 ;  /* 0x0000000700071308 */ /* 0x000ee20000000c00 */
        /* <DEDUP_REMOVED lines=33> */
[----:B---3--:R-:W-:Y:S01]  /*8cd0*/  @P1 FMUL.FTZ R2, R7, 0.69314718246459960938 ;  /* 0x3f31721807021820 */ /* 0x008fe20000410000 */
[----:B------:R-:W-:-:S03]  /*8ce0*/  MOV R41, 0xff800000 ;  /* 0xff80000000297802 */ /* 0x000fc60000000f00 */
        /* <DEDUP_REMOVED lines=8> */
[----:B------:R-:W1:Y:S01]  /*8d70*/  S2R R40, SR_CTAID.X ;  /* 0x0000000000287919 */ /* 0x000e620000002500 */
        /* <DEDUP_REMOVED lines=16> */
[----:B-1----:R-:W-:Y:S01]  /*8e80*/  LEA R10, R40, R10, 0x7 ;  /* 0x0000000a280a7211 */ /* 0x002fe200078e38ff */
        /* <DEDUP_REMOVED lines=10> */
[----:B------:R-:W-:Y:S01]  /*8f30*/  SHF.L.U32 R7, R7, 0x1, RZ ;  /* 0x0000000107077819 */ /* 0x000fe200000006ff */
[----:B------:R-:W-:Y:S01]  /*8f40*/  BAR.SYNC.DEFER_BLOCKING 0x1, 0x100 ;  /* 0x0044000000007b1d */ /* 0x000fe20000010000 */
[----:B------:R-:W-:Y:S02]  /*8f50*/  ISETP.GE.OR P5, PT, R0, R44, P4 ;  /* 0x0000002c0000720c */ /* 0x000fe400027a6670 */
[----:B------:R-:W-:Y:S01]  /*8f60*/  MOV R0, R10 ;  /* 0x0000000a00007202 */ /* 0x000fe20000000f00 */
[----:B------:R-:W-:Y:S01]  /*8f70*/  IMAD.WIDE.U32 R2, R14, c[0x0][0x3e0], R2 ;  /* 0x0000f8000e027a25 */ /* 0x000fe200078e0002 */
[----:B------:R-:W-:-:S02]  /*8f80*/  @P0 SHF.R.U32.HI R0, RZ, c[0x0][0x4f0], R5 ;  /* 0x00013c00ff000a19 */ /* 0x000fc40000011605 */
[----:B------:R-:W-:Y:S01]  /*8f90*/  IADD3 R8, R7, 0x80, RZ ;  /* 0x0000008007087810 */ /* 0x000fe20007ffe0ff */
[----:B------:R-:W-:Y:S01]  /*8fa0*/  IMAD.IADD R3, R3, 0x1, R6 ;  /* 0x0000000103037824 */ /* 0x000fe200078e0206 */
[----:B------:R-:W-:Y:S02]  /*8fb0*/  IADD3 R6, R7, 0x70, RZ ;  /* 0x0000007007067810 */ /* 0x000fe40007ffe0ff */
[----:B------:R-:W-:Y:S02]  /*8fc0*/  @P3 IADD3 R6, R8, 0x10, RZ ;  /* 0x0000001008063810 */ /* 0x000fe40007ffe0ff */
[----:B------:R-:W-:Y:S02]  /*8fd0*/  SHF.R.S32.HI R9, RZ, 0x1f, R0 ;  /* 0x0000001fff097819 */ /* 0x000fe40000011400 */
[----:B------:R-:W-:Y:S01]  /*8fe0*/  IADD3 R8, P0, R0, R16, RZ ;  /* 0x0000001000087210 */ /* 0x000fe20007f1e0ff */
[----:B------:R1:W-:Y:S01]  /*8ff0*/  STS [R7+0x80], R11 ;  /* 0x0000800b07007388 */ /* 0x0003e20000000800 */
[----:B------:R-:W-:Y:S01]  /*9000*/  IMAD.WIDE.U32 R14, R39, c[0x0][0x3d8], R2 ;  /* 0x0000f600270e7a25 */ /* 0x000fe200078e0002 */
[----:B------:R-:W-:-:S02]  /*9010*/  ISETP.GE.OR P4, PT, R4, R44, P4 ;  /* 0x0000002c0400720c */ /* 0x000fc40002786670 */
[----:B------:R-:W-:Y:S01]  /*9020*/  IADD3.X R9, R9, R17, R43, P0, !PT ;  /* 0x0000001109097210 */ /* 0x000fe200007fe42b */
[----:B------:R-:W-:Y:S01]  /*9030*/  IMAD.MOV.U32 R5, RZ, RZ, 0x20 ;  /* 0x00000020ff057424 */ /* 0x000fe200078e00ff */
[----:B------:R-:W-:Y:S02]  /*9040*/  SHF.R.S32.HI R4, RZ, 0x1f, R39 ;  /* 0x0000001fff047819 */ /* 0x000fe40000011427 */
[----:B-1----:R-:W-:-:S05]  /*9050*/  IADD3 R11, -R0, RZ, RZ ;  /* 0x000000ff000b7210 */ /* 0x002fca0007ffe1ff */
[----:B------:R-:W-:-:S05]  /*9060*/  IMAD R0, R11, c[0x0][0x4e8], R10 ;  /* 0x00013a000b007a24 */ /* 0x000fca00078e020a */
[----:B------:R-:W-:Y:S01]  /*9070*/  SHF.R.S32.HI R2, RZ, 0x1f, R0 ;  /* 0x0000001fff027819 */ /* 0x000fe20000011400 */
[----:B------:R-:W-:-:S04]  /*9080*/  IMAD.MOV.U32 R11, RZ, RZ, 0x40 ;  /* 0x00000040ff0b7424 */ /* 0x000fc800078e00ff */
[----:B------:R-:W-:Y:S02]  /*9090*/  IMAD R10, R2, c[0x0][0x488], RZ ;  /* 0x00012200020a7a24 */ /* 0x000fe400078e02ff */
        /* <DEDUP_REMOVED lines=82> */
[----:B-1----:R-:W-:-:S03]  /*95c0*/  SHF.L.U32 R4, R249, 0x1, RZ ;  /* 0x00000001f9047819 */ /* 0x002fc600000006ff */
[----:B---3--:R1:W-:Y:S04]  /*95d0*/  @!P5 ST.E [R12.64], R42 ;  /* 0x0000002a0c00d985 */ /* 0x0083e8000c101916 */
[----:B----4-:R1:W-:Y:S04]  /*95e0*/  @!P4 ST.E [R10.64], R41 ;  /* 0x000000290a00c985 */ /* 0x0103e8000c101916 */
[----:B------:R1:W3:Y:S04]  /*95f0*/  LDS.128 R20, [R4+0x1080] ;  /* 0x0010800004147984 */ /* 0x0002e80000000c00 */
[----:B------:R1:W4:Y:S04]  /*9600*/  LDS.128 R28, [R4+0x2080] ;  /* 0x00208000041c7984 */ /* 0x0003280000000c00 */
[----:B------:R1:W1:Y:S04]  /*9610*/  LDS.128 R32, [R4+0x3080] ;  /* 0x0030800004207984 */ /* 0x0002680000000c00 */
[----:B------:R1:W1:Y:S04]  /*9620*/  LDS.128 R16, [R4+0x5080] ;  /* 0x0050800004107984 */ /* 0x0002680000000c00 */
[----:B------:R1:W1:Y:S04]  /*9630*/  LDS.128 R24, [R4+0x6080] ;  /* 0x0060800004187984 */ /* 0x0002680000000c00 */
[----:B------:R1:W1:Y:S01]  /*9640*/  LDS.128 R36, [R4+0x7080] ;  /* 0x0070800004247984 */ /* 0x0002620000000c00 */
[----:B------:R-:W-:-:S02]  /*9650*/  IADD3 R0, R15, R40, RZ ;  /* 0x000000280f007210 */ /* 0x000fc40007ffe0ff */
[----:B------:R-:W-:-:S04]  /*9660*/  LEA R7, P0, R14, c[0x0][0x380], 0x1 ;  /* 0x0000e0000e077a11 */ /* 0x000fc800078008ff */
[----:B------:R-:W-:Y:S02]  /*9670*/  LEA.HI.X R6, R14, c[0x0][0x384], R0, 0x1, P0 ;  /* 0x0000e1000e067a11 */ /* 0x000fe400000f0c00 */
[----:B--2---:R-:W-:Y:S01]  /*9680*/  ISETP.GE.AND P0, PT, R45, R44, PT ;  /* 0x0000002c2d00720c */ /* 0x004fe20003f06270 */
[----:B------:R2:W1:Y:S01]  /*9690*/  SHFL.IDX PT, R2, R7, RZ, 0x181f ;  /* 0x00181fff07027589 */ /* 0x00046200000e0000 */
[----:B------:R-:W-:Y:S03]  /*96a0*/  BSSY B0, `(.L_x_1938) ;  /* 0x000000e000007945 */ /* 0x000fe60003800000 */
[----:B------:R2:W1:Y:S08]  /*96b0*/  SHFL.IDX PT, R3, R6, RZ, 0x181f ;  /* 0x00181fff06037589 */ /* 0x00047000000e0000 */
[----:B------:R-:W-:Y:S05]  /*96c0*/  @P0 BRA `(.L_x_1939) ;  /* 0x000000b000000947 */ /* 0x000fea0003800000 */
[----:B-1-3--:R-:W1:Y:S01]  /*96d0*/  LDS.128 R12, [R4+0x80] ;  /* 0x00008000040c7984 */ /* 0x00ae620000000c00 */
[----:B------:R-:W-:-:S02]  /*96e0*/  ISETP.GE.AND P0, PT, R240, c[0x0][0x3c8], PT ;  /* 0x0000f200f0007a0c */ /* 0x000fc40003f06270 */
[----:B------:R-:W-:Y:S01]  /*96f0*/  ISETP.GE.AND P1, PT, R238, c[0x0][0x3c8], PT ;  /* 0x0000f200ee007a0c */ /* 0x000fe20003f26270 */
[----:B------:R3:W5:Y:S10]  /*9700*/  LDS.128 R8, [R4+0x4080] ;  /* 0x0040800004087984 */ /* 0x0007740000000c00 */
[----:B------:R-:W-:-:S04]  /*9710*/  @!P0 SHF.R.S32.HI R0, RZ, 0x1f, R240 ;  /* 0x0000001fff008819 */ /* 0x000fc800000114f0 */
[----:B------:R-:W-:-:S04]  /*9720*/  @!P0 LEA.HI R0, R0, R240, RZ, 0x3 ;  /* 0x000000f000008211 */ /* 0x000fc800078f18ff */
[----:B------:R-:W-:Y:S01]  /*9730*/  @!P0 LOP3.LUT R0, R0, 0xfffffff8, RZ, 0xc0, !PT ;  /* 0xfffffff800008812 */ /* 0x000fe200078ec0ff */
[----:B---3--:R-:W-:-:S04]  /*9740*/  @!P1 IMAD.WIDE R4, R238, 0x2, R2 ;  /* 0x00000002ee049825 */ /* 0x008fc800078e0202 */
[----:B------:R-:W-:Y:S01]  /*9750*/  @!P0 IMAD.WIDE R2, R0, 0x2, R2 ;  /* 0x0000000200028825 */ /* 0x000fe200078e0202 */
[----:B-1----:R1:W-:Y:S04]  /*9760*/  @!P1 ST.E.128 [R4.64], R12 ;  /* 0x0000000c04009985 */ /* 0x0023e8000c101d16 */
[----:B-----5:R1:W-:Y:S02]  /*9770*/  @!P0 ST.E.128 [R2.64], R8 ;  /* 0x0000000802008985 */ /* 0x0203e4000c101d16 */
.L_x_1939:
[----:B---3--:R-:W-:Y:S05]  /*9780*/  BSYNC B0 ;  /* 0x0000000000007941 */ /* 0x008fea0003800000 */
.L_x_1938:
[----:B------:R-:W-:Y:S01]  /*9790*/  IADD3 R0, R45, 0x20, RZ ;  /* 0x000000202d007810 */ /* 0x000fe20007ffe0ff */
[----:B-1----:R1:W3:Y:S01]  /*97a0*/  SHFL.IDX PT, R3, R6, 0x1, 0x181f ;  /* 0x00381f0006037f89 */ /* 0x0022e200000e0000 */
[----:B------:R-:W-:Y:S02]  /*97b0*/  BSSY B0, `(.L_x_1940) ;  /* 0x000000d000007945 */ /* 0x000fe40003800000 */
[----:B------:R-:W-:Y:S01]  /*97c0*/  ISETP.GE.AND P0, PT, R0, R44, PT ;  /* 0x0000002c0000720c */ /* 0x000fe20003f06270 */
[----:B------:R1:W2:-:S12]  /*97d0*/  SHFL.IDX PT, R2, R7, 0x1, 0x181f ;  /* 0x00381f0007027f89 */ /* 0x00029800000e0000 */
[----:B------:R-:W-:Y:S05]  /*97e0*/  @P0 BRA `(.L_x_1941) ;  /* 0x0000009000000947 */ /* 0x000fea0003800000 */
[----:B------:R-:W-:Y:S02]  /*97f0*/  ISETP.GE.AND P0, PT, R240, c[0x0][0x3c8], PT ;  /* 0x0000f200f0007a0c */ /* 0x000fe40003f06270 */
[----:B------:R-:W-:-:S11]  /*9800*/  ISETP.GE.AND P1, PT, R238, c[0x0][0x3c8], PT ;  /* 0x0000f200ee007a0c */ /* 0x000fd60003f26270 */
[----:B------:R-:W-:Y:S02]  /*9810*/  @!P0 SHF.R.S32.HI R0, RZ, 0x1f, R240 ;  /* 0x0000001fff008819 */ /* 0x000fe400000114f0 */
[----:B--23--:R-:W-:Y:S02]  /*9820*/  @!P1 IMAD.WIDE R4, R238, 0x2, R2 ;  /* 0x00000002ee049825 */ /* 0x00cfe400078e0202 */
[----:B------:R-:W-:-:S03]  /*9830*/  @!P0 LEA.HI R0, R0, R240, RZ, 0x3 ;  /* 0x000000f000008211 */ /* 0x000fc600078f18ff */
[----:B------:R2:W-:Y:S01]  /*9840*/  @!P1 ST.E.128 [R4.64], R20 ;  /* 0x0000001404009985 */ /* 0x0005e2000c101d16 */
[----:B------:R-:W-:-:S05]  /*9850*/  @!P0 LOP3.LUT R0, R0, 0xfffffff8, RZ, 0xc0, !PT ;  /* 0xfffffff800008812 */ /* 0x000fca00078ec0ff */
[----:B------:R-:W-:-:S05]  /*9860*/  @!P0 IMAD.WIDE R2, R0, 0x2, R2 ;  /* 0x0000000200028825 */ /* 0x000fca00078e0202 */
[----:B------:R2:W-:Y:S02]  /*9870*/  @!P0 ST.E.128 [R2.64], R16 ;  /* 0x0000001002008985 */ /* 0x0005e4000c101d16 */
.L_x_1941:
[----:B------:R-:W-:Y:S05]  /*9880*/  BSYNC B0 ;  /* 0x0000000000007941 */ /* 0x000fea0003800000 */
.L_x_1940:
[----:B------:R-:W-:Y:S01]  /*9890*/  IADD3 R0, R45, 0x40, RZ ;  /* 0x000000402d007810 */ /* 0x000fe20007ffe0ff */
[----:B--23--:R2:W3:Y:S01]  /*98a0*/  SHFL.IDX PT, R3, R6, 0x2, 0x181f ;  /* 0x00581f0006037f89 */ /* 0x00c4e200000e0000 */
[----:B------:R-:W-:Y:S02]  /*98b0*/  BSSY B0, `(.L_x_1942) ;  /* 0x000000d000007945 */ /* 0x000fe40003800000 */
[----:B------:R-:W-:Y:S01]  /*98c0*/  ISETP.GE.AND P0, PT, R0, R44, PT ;  /* 0x0000002c0000720c */ /* 0x000fe20003f06270 */
[----:B------:R2:W1:-:S12]  /*98d0*/  SHFL.IDX PT, R2, R7, 0x2, 0x181f ;  /* 0x00581f0007027f89 */ /* 0x00045800000e0000 */
[----:B------:R-:W-:Y:S05]  /*98e0*/  @P0 BRA `(.L_x_1943) ;  /* 0x0000009000000947 */ /* 0x000fea0003800000 */
[----:B------:R-:W-:Y:S02]  /*98f0*/  ISETP.GE.AND P0, PT, R240, c[0x0][0x3c8], PT ;  /* 0x0000f200f0007a0c */ /* 0x000fe40003f06270 */
[----:B------:R-:W-:-:S11]  /*9900*/  ISETP.GE.AND P1, PT, R238, c[0x0][0x3c8], PT ;  /* 0x0000f200ee007a0c */ /* 0x000fd60003f26270 */
[----:B------:R-:W-:Y:S02]  /*9910*/  @!P0 SHF.R.S32.HI R0, RZ, 0x1f, R240 ;  /* 0x0000001fff008819 */ /* 0x000fe400000114f0 */
[----:B-1-3--:R-:W-:Y:S02]  /*9920*/  @!P1 IMAD.WIDE R4, R238, 0x2, R2 ;  /* 0x00000002ee049825 */ /* 0x00afe400078e0202 */
[----:B------:R-:W-:-:S03]  /*9930*/  @!P0 LEA.HI R0, R0, R240, RZ, 0x3 ;  /* 0x000000f000008211 */ /* 0x000fc600078f18ff */
[----:B----4-:R1:W-:Y:S01]  /*9940*/  @!P1 ST.E.128 [R4.64], R28 ;  /* 0x0000001c04009985 */ /* 0x0103e2000c101d16 */
[----:B------:R-:W-:-:S05]  /*9950*/  @!P0 LOP3.LUT R0, R0, 0xfffffff8, RZ, 0xc0, !PT ;  /* 0xfffffff800008812 */ /* 0x000fca00078ec0ff */
[----:B------:R-:W-:-:S05]  /*9960*/  @!P0 IMAD.WIDE R2, R0, 0x2, R2 ;  /* 0x0000000200028825 */ /* 0x000fca00078e0202 */
[----:B------:R1:W-:Y:S02]  /*9970*/  @!P0 ST.E.128 [R2.64], R24 ;  /* 0x0000001802008985 */ /* 0x0003e4000c101d16 */
.L_x_1943:
[----:B------:R-:W-:Y:S05]  /*9980*/  BSYNC B0 ;  /* 0x0000000000007941 */ /* 0x000fea0003800000 */
.L_x_1942:
[----:B------:R-:W-:Y:S01]  /*9990*/  IADD3 R0, R45, 0x60, RZ ;  /* 0x000000602d007810 */ /* 0x000fe20007ffe0ff */
[----:B-1-3--:R1:W3:Y:S03]  /*99a0*/  SHFL.IDX PT, R3, R6, 0x3, 0x181f ;  /* 0x00781f0006037f89 */ /* 0x00a2e600000e0000 */
[----:B------:R-:W-:Y:S01]  /*99b0*/  ISETP.GE.AND P0, PT, R0, R44, PT ;  /* 0x0000002c0000720c */ /* 0x000fe20003f06270 */
[----:B------:R1:W2:-:S12]  /*99c0*/  SHFL.IDX PT, R2, R7, 0x3, 0x181f ;  /* 0x00781f0007027f89 */ /* 0x00029800000e0000 */
[----:B------:R-:W-:Y:S05]  /*99d0*/  @P0 EXIT ;  /* 0x000000000000094d */ /* 0x000fea0003800000 */
[----:B------:R-:W-:-:S13]  /*99e0*/  ISETP.GE.AND P0, PT, R238, c[0x0][0x3c8], PT ;  /* 0x0000f200ee007a0c */ /* 0x000fda0003f06270 */
[----:B--23--:R-:W-:-:S05]  /*99f0*/  @!P0 IMAD.WIDE R4, R238, 0x2, R2 ;  /* 0x00000002ee048825 */ /* 0x00cfca00078e0202 */
        /* <DEDUP_REMOVED lines=9> */
.L_x_1944:
        /* <DEDUP_REMOVED lines=15> */
.L_x_3786:


//--------------------- .text._ZN7cutlass13device_kernelIN5flash19enable_sm80_to_sm89INS1_16FlashAttnFwdSm80INS1_25CollectiveMainloopFwdSm80ILi8ELi1ELb1EN4cute5tupleIJNS5_1CILi128EEES8_S8_EEELi128ENS_10bfloat16_tEfNS_4arch4Sm80ELb0ELb0ELb0ELb1ELb0ELb0ELb1ELb0EEENS1_21CollectiveEpilogueFwdIS9_NS6_IJNS7_ILi1EEESF_SF_EEESA_SC_Li256ELb1ELb1ELb0ELb0EEENS1_19SingleTileSchedulerILb1ELb0ELb1ELi128EEEEEEEEEvNT_6ParamsE --------------------------
	.section	.text._ZN7cutlass13device_kernelIN5flash19enable_sm80_to_sm89INS1_16FlashAttnFwdSm80INS1_25CollectiveMainloopFwdSm80ILi8ELi1ELb1EN4cute5tupleIJNS5_1CILi128EEES8_S8_EEELi128ENS_10bfloat16_tEfNS_4arch4Sm80ELb0ELb0ELb0ELb1ELb0ELb0ELb1ELb0EEENS1_21CollectiveEpilogueFwdIS9_NS6_IJNS7_ILi1EEESF_SF_EEESA_SC_Li256ELb1ELb1ELb0ELb0EEENS1_19SingleTileSchedulerILb1ELb0ELb1ELi128EEEEEEEEEvNT_6ParamsE,"ax",@progbits
	.sectioninfo	@"SHI_REGISTERS=255"
	.align	128
.text._ZN7cutlass13device_kernelIN5flash19enable_sm80_to_sm89INS1_16FlashAttnFwdSm80INS1_25CollectiveMainloopFwdSm80ILi8ELi1ELb1EN4cute5tupleIJNS5_1CILi128EEES8_S8_EEELi128ENS_10bfloat16_tEfNS_4arch4Sm80ELb0ELb0ELb0ELb1ELb0ELb0ELb1ELb0EEENS1_21CollectiveEpilogueFwdIS9_NS6_IJNS7_ILi1EEESF_SF_EEESA_SC_Li256ELb1ELb1ELb0ELb0EEENS1_19SingleTileSchedulerILb1ELb0ELb1ELi128EEEEEEEEEvNT_6ParamsE:
        .type           _ZN7cutlass13device_kernelIN5flash19enable_sm80_to_sm89INS1_16FlashAttnFwdSm80INS1_25CollectiveMainloopFwdSm80ILi8ELi1ELb1EN4cute5tupleIJNS5_1CILi128EEES8_S8_EEELi128ENS_10bfloat16_tEfNS_4arch4Sm80ELb0ELb0ELb0ELb1ELb0ELb0ELb1ELb0EEENS1_21CollectiveEpilogueFwdIS9_NS6_IJNS7_ILi1EEESF_SF_EEESA_SC_Li256ELb1ELb1ELb0ELb0EEENS1_19SingleTileSchedulerILb1ELb0ELb1ELi128EEEEEEEEEvNT_6ParamsE,@function
        .size           _ZN7cutlass13device_kernelIN5flash19enable_sm80_to_sm89INS1_16FlashAttnFwdSm80INS1_25CollectiveMainloopFwdSm80ILi8ELi1ELb1EN4cute5tupleIJNS5_1CILi128EEES8_S8_EEELi128ENS_10bfloat16_tEfNS_4arch4Sm80ELb0ELb0ELb0ELb1ELb0ELb0ELb1ELb0EEENS1_21CollectiveEpilogueFwdIS9_NS6_IJNS7_ILi1EEESF_SF_EEESA_SC_Li256ELb1ELb1ELb0ELb0EEENS1_19SingleTileSchedulerILb1ELb0ELb1ELi128EEEEEEEEEvNT_6ParamsE,(.L_x_3787 - _ZN7cutlass13device_kernelIN5flash19enable_sm80_to_sm89INS1_16FlashAttnFwdSm80INS1_25CollectiveMainloopFwdSm80ILi8ELi1ELb1EN4cute5tupleIJNS5_1CILi128EEES8_S8_EEELi128ENS_10bfloat16_tEfNS_4arch4Sm80ELb0ELb0ELb0ELb1ELb0ELb0ELb1ELb0EEENS1_21CollectiveEpilogueFwdIS9_NS6_IJNS7_ILi1EEESF_SF_EEESA_SC_Li256ELb1ELb1ELb0ELb0EEENS1_19SingleTileSchedulerILb1ELb0ELb1ELi128EEEEEEEEEvNT_6ParamsE)
        .other          _ZN7cutlass13device_kernelIN5flash19enable_sm80_to_sm89INS1_16FlashAttnFwdSm80INS1_25CollectiveMainloopFwdSm80ILi8ELi1ELb1EN4cute5tupleIJNS5_1CILi128EEES8_S8_EEELi128ENS_10bfloat16_tEfNS_4arch4Sm80ELb0ELb0ELb0ELb1ELb0ELb0ELb1ELb0EEENS1_21CollectiveEpilogueFwdIS9_NS6_IJNS7_ILi1EEESF_SF_EEESA_SC_Li256ELb1ELb1ELb0ELb0EEENS1_19SingleTileSchedulerILb1ELb0ELb1ELi128EEEEEEEEEvNT_6ParamsE,@"STO_CUDA_ENTRY STV_DEFAULT"
_ZN7cutlass13device_kernelIN5flash19enable_sm80_to_sm89INS1_16FlashAttnFwdSm80INS1_25CollectiveMainloopFwdSm80ILi8ELi1ELb1EN4cute5tupleIJNS5_1CILi128EEES8_S8_EEELi128ENS_10bfloat16_tEfNS_4arch4Sm80ELb0ELb0ELb0ELb1ELb0ELb0ELb1ELb0EEENS1_21CollectiveEpilogueFwdIS9_NS6_IJNS7_ILi1EEESF_SF_EEESA_SC_Li256ELb1ELb1ELb0ELb0EEENS1_19SingleTileSchedulerILb1ELb0ELb1ELi128EEEEEEEEEvNT_6ParamsE:
[----:B------:R-:W-:Y:S02]  /*0000*/  MOV R1, c[0x0][0x28] ;  /* 0x00000a0000017a02 */ /* 0x000fe40000000f00 */
[----:B------:R-:W1:Y:S01]  /*0010*/  S2R R124, SR_TID.X ;  /* 0x00000000007c7919 */ /* 0x000e620000002100 */
[----:B------:R-:W-:Y:S01]  /*0020*/  MOV R5, 0x4 ;  /* 0x0000000400057802 */ /* 0x000fe20000000f00 */
[----:B------:R-:W-:Y:S02]  /*0030*/  ULDC.64 UR16, c[0x0][0x118] ;  /* 0x0000460000107ab9 */ /* 0x000fe40000000a00 */
        /* <DEDUP_REMOVED lines=12> */
.L_x_1946:
        /* <DEDUP_REMOVED lines=8> */
.L_x_1948:
[----:B------:R-:W-:-:S05]  /*0180*/  MOV R7, c[0x0][0x54c] ;  /* 0x0001530000077a02 */ /* 0x000fca0000000f00 */
.L_x_1947:
[----:B-----5:R-:W-:Y:S01]  /*0190*/  IMAD R7, R7, c[0x0][0x548], RZ ;  /* 0x0001520007077a24 */ /* 0x020fe200078e02ff */
[----:B------:R-:W-:-:S04]  /*01a0*/  SHF.L.U32 R0, R3, 0x7, RZ ;  /* 0x0000000703007819 */ /* 0x000fc800000006ff */
[----:B------:R-:W-:-:S04]  /*01b0*/  ISETP.GE.AND P0, PT, R0, R7, PT ;  /* 0x000000070000720c */ /* 0x000fc80003f06270 */
[----:B------:R-:W-:Y:S01]  /*01c0*/  SEL R228, R228, 0xffffffff, !P0 ;  /* 0xffffffffe4e47807 */ /* 0x000fe20004000000 */
[----:B------:R-:W-:Y:S05]  /*01d0*/  BRA `(.L_x_1949) ;  /* 0x0000012000007947 */ /* 0x000fea0003800000 */
.L_x_1945:
[----:B---3--:R-:W-:-:S04]  /*01e0*/  ISETP.NE.U32.AND P0, PT, RZ, c[0x0][0x568], PT ;  /* 0x00015a00ff007a0c */ /* 0x008fc80003f05070 */
[----:B------:R-:W-:-:S13]  /*01f0*/  ISETP.NE.AND.EX P0, PT, RZ, c[0x0][0x56c], PT, P0 ;  /* 0x00015b00ff007a0c */ /* 0x000fda0003f05300 */
[----:B------:R-:W-:Y:S05]  /*0200*/  @!P0 BRA `(.L_x_1950) ;  /* 0x0000002000008947 */ /* 0x000fea0003800000 */
[----:B------:R1:W5:Y:S01]  /*0210*/  LDG.E R7, [R6.64] ;  /* 0x0000001006077981 */ /* 0x000362000c1e1900 */
[----:B------:R-:W-:Y:S05]  /*0220*/  BRA `(.L_x_1951) ;  /* 0x0000009000007947 */ /* 0x000fea0003800000 */
.L_x_1950:
        /* <DEDUP_REMOVED lines=8> */
.L_x_1952:
[----:B------:R-:W-:-:S05]  /*02b0*/  MOV R7, c[0x0][0x54c] ;  /* 0x0001530000077a02 */ /* 0x000fca0000000f00 */
.L_x_1951:
[----:B-----5:R-:W-:Y:S01]  /*02c0*/  IMAD R7, R7, c[0x0][0x548], RZ ;  /* 0x0001520007077a24 */ /* 0x020fe200078e02ff */
[----:B------:R-:W-:-:S04]  /*02d0*/  SHF.L.U32 R0, R3, 0x7, RZ ;  /* 0x0000000703007819 */ /* 0x000fc800000006ff */
[----:B------:R-:W-:-:S04]  /*02e0*/  ISETP.GE.AND P0, PT, R0, R7, PT ;  /* 0x000000070000720c */ /* 0x000fc80003f06270 */
[----:B------:R-:W-:-:S04]  /*02f0*/  SEL R228, R228, 0xffffffff, !P0 ;  /* 0xffffffffe4e47807 */ /* 0x000fc80004000000 */
.L_x_1949:
        /* <DEDUP_REMOVED lines=29> */
.L_x_1953:
[----:B------:R-:W-:-:S04]  /*04d0*/  ISETP.NE.U32.AND P1, PT, RZ, c[0x0][0x368], PT ;  /* 0x0000da00ff007a0c */ /* 0x000fc80003f25070 */
[----:B------:R-:W-:-:S13]  /*04e0*/  ISETP.NE.AND.EX P1, PT, RZ, c[0x0][0x36c], PT, P1 ;  /* 0x0000db00ff007a0c */ /* 0x000fda0003f25310 */
[----:B------:R-:W-:Y:S05]  /*04f0*/  @!P1 BRA `(.L_x_1954) ;  /* 0x0000004000009947 */ /* 0x000fea0003800000 */
[----:B------:R-:W-:-:S05]  /*0500*/  IMAD.WIDE R6, R228, R5, c[0x0][0x368] ;  /* 0x0000da00e4067625 */ /* 0x000fca00078e0205 */
[----:B------:R-:W2:Y:S02]  /*0510*/  LDG.E R4, [R6.64] ;  /* 0x0000001006047981 */ /* 0x000ea4000c1e1900 */
[----:B--2---:R1:W2:Y:S02]  /*0520*/  R2UR UR19, R4 ;  /* 0x00000000041373c2 */ /* 0x0042a400000e0000 */
[----:B-12---:R-:W-:Y:S05]  /*0530*/  BRA `(.L_x_1955) ;  /* 0x0000006000007947 */ /* 0x006fea0003800000 */
.L_x_1954:
[----:B------:R-:W-:Y:S05]  /*0540*/  @!P2 BRA `(.L_x_1955) ;  /* 0x000000500000a947 */ /* 0x000fea0003800000 */
[----:B------:R-:W2:Y:S04]  /*0550*/  LDG.E R4, [R6.64] ;  /* 0x0000001006047981 */ /* 0x000ea8000c1e1900 */
[----:B------:R-:W3:Y:S01]  /*0560*/  LDG.E R8, [R6.64+0x4] ;  /* 0x0000041006087981 */ /* 0x000ee2000c1e1900 */
[----:B--2---:R-:W1:Y:S08]  /*0570*/  R2UR UR5, R4 ;  /* 0x00000000040573c2 */ /* 0x004e7000000e0000 */
[----:B---3--:R-:W1:Y:S02]  /*0580*/  R2UR UR6, R8 ;  /* 0x00000000080673c2 */ /* 0x008e6400000e0000 */
[----:B-1----:R-:W-:-:S06]  /*0590*/  UIADD3 UR19, -UR5, UR6, URZ ;  /* 0x0000000605137290 */ /* 0x002fcc000fffe13f */
.L_x_1955:
        /* <DEDUP_REMOVED lines=71> */
[----:B------:R-:W-:Y:S01]  /*0a10*/  UIMAD UR4, UR9, UR21, UR4 ;  /* 0x00000015090472a4 */ /* 0x000fe2000f8e0204 */
[----:B------:R-:W-:Y:S01]  /*0a20*/  IMAD R8, R41, 0x20, R40 ;  /* 0x0000002029087824 */ /* 0x000fe200078e0228 */
[----:B------:R-:W-:Y:S01]  /*0a30*/  UIMAD.WIDE.U32 UR10, UR6, 0x40, URZ ;  /* 0x00000040060a78a5 */ /* 0x000fe2000f8e003f */
[----:B------:R-:W-:Y:S01]  /*0a40*/  IMAD R9, R43, c[0x0][0x1bc], R2 ;  /* 0x00006f002b097a24 */ /* 0x000fe200078e0202 */
[----:B------:R-:W-:Y:S01]  /*0a50*/  SEL R2, R228, RZ, !P0 ;  /* 0x000000ffe4027207 */ /* 0x000fe20004000000 */
[----:B------:R-:W-:Y:S01]  /*0a60*/  IMAD R8, R3, 0x80, R8 ;  /* 0x0000008003087824 */ /* 0x000fe200078e0208 */
[----:B--2---:R-:W-:Y:S01]  /*0a70*/  SEL R7, R5, RZ, !P0 ;  /* 0x000000ff05077207 */ /* 0x004fe20004000000 */
[----:B------:R-:W-:Y:S01]  /*0a80*/  IMAD.WIDE.U32 R10, R43, c[0x0][0x1b8], R10 ;  /* 0x00006e002b0a7a25 */ /* 0x000fe200078e000a */
[----:B------:R-:W-:-:S03]  /*0a90*/  USHF.L.U32 UR8, UR7, 0x6, URZ ;  /* 0x0000000607087899 */ /* 0x000fc6000800063f */
[----:B------:R-:W-:Y:S01]  /*0aa0*/  IMAD R7, R7, c[0x0][0x1c0], RZ ;  /* 0x0000700007077a24 */ /* 0x000fe200078e02ff */
[----:B------:R-:W-:Y:S01]  /*0ab0*/  UIADD3 UR8, UR11, UR8, URZ ;  /* 0x000000080b087290 */ /* 0x000fe2000fffe03f */
[----:B------:R-:W-:Y:S02]  /*0ac0*/  IMAD.MOV.U32 R4, RZ, RZ, R8 ;  /* 0x000000ffff047224 */ /* 0x000fe400078e0008 */
[----:B------:R-:W-:Y:S02]  /*0ad0*/  IMAD R18, R2, c[0x0][0x1c4], R7 ;  /* 0x0000710002127a24 */ /* 0x000fe400078e0207 */
[----:B------:R-:W-:-:S04]  /*0ae0*/  @P3 IMAD.HI.U32 R7, R8, c[0x0][0x2c8], RZ ;  /* 0x0000b20008073a27 */ /* 0x000fc800078e00ff */
[----:B------:R-:W-:Y:S01]  /*0af0*/  IMAD.IADD R11, R11, 0x1, R9 ;  /* 0x000000010b0b7824 */ /* 0x000fe200078e0209 */
[----:B------:R-:W-:Y:S01]  /*0b00*/  @P3 SHF.R.U32.HI R4, RZ, c[0x0][0x2cc], R7 ;  /* 0x0000b300ff043a19 */ /* 0x000fe20000011607 */
[----:B------:R-:W-:Y:S01]  /*0b10*/  IMAD R7, R0, c[0x0][0x2c4], RZ ;  /* 0x0000b10000077a24 */ /* 0x000fe200078e02ff */
[----:B------:R-:W-:Y:S01]  /*0b20*/  SHF.R.S32.HI R9, RZ, 0x1f, R45 ;  /* 0x0000001fff097819 */ /* 0x000fe2000001142d */
[----:B------:R-:W-:Y:S01]  /*0b30*/  IMAD.WIDE.U32 R10, R2, c[0x0][0x1c0], R10 ;  /* 0x00007000020a7a25 */ /* 0x000fe200078e000a */
[----:B------:R-:W-:Y:S01]  /*0b40*/  SHF.R.S32.HI R13, RZ, 0x1f, R4 ;  /* 0x0000001fff0d7819 */ /* 0x000fe20000011404 */
[----:B------:R-:W-:Y:S01]  /*0b50*/  BAR.SYNC.DEFER_BLOCKING 0x0 ;  /* 0x0000000000007b1d */ /* 0x000fe20000010000 */
[----:B------:R-:W-:Y:S01]  /*0b60*/  IADD3 R45, P0, R45, R40, RZ ;  /* 0x000000282d2d7210 */ /* 0x000fe20007f1e0ff */
[----:B------:R-:W-:Y:S02]  /*0b70*/  IMAD.IADD R19, R11, 0x1, R18 ;  /* 0x000000010b137824 */ /* 0x000fe400078e0212 */
[----:B------:R-:W-:Y:S01]  /*0b80*/  IMAD.MOV.U32 R18, RZ, RZ, R10 ;  /* 0x000000ffff127224 */ /* 0x000fe200078e000a */
[----:B------:R-:W-:Y:S01]  /*0b90*/  LEA.HI.X.SX32 R48, R40, R9, 0x1, P0 ;  /* 0x0000000928307211 */ /* 0x000fe200000f0eff */
[----:B------:R-:W-:-:S02]  /*0ba0*/  IMAD R13, R13, c[0x0][0x1b0], RZ ;  /* 0x00006c000d0d7a24 */ /* 0x000fc400078e02ff */
[----:B------:R-:W-:Y:S02]  /*0bb0*/  IMAD.MOV R11, RZ, RZ, -R4 ;  /* 0x000000ffff0b7224 */ /* 0x000fe400078e0a04 */
[C---:B------:R-:W-:Y:S02]  /*0bc0*/  IMAD R13, R4.reuse, c[0x0][0x1b4], R13 ;  /* 0x00006d00040d7a24 */ /* 0x040fe400078e020d */
[----:B------:R-:W-:-:S04]  /*0bd0*/  IMAD.WIDE.U32 R18, R4, c[0x0][0x1b0], R18 ;  /* 0x00006c0004127a25 */ /* 0x000fc800078e0012 */
[----:B------:R-:W-:Y:S02]  /*0be0*/  IMAD R8, R11, c[0x0][0x2c4], R8 ;  /* 0x0000b1000b087a24 */ /* 0x000fe400078e0208 */
[----:B------:R-:W-:Y:S02]  /*0bf0*/  IMAD.IADD R19, R19, 0x1, R13 ;  /* 0x0000000113137824 */ /* 0x000fe400078e020d */
[----:B------:R-:W-:Y:S01]  /*0c00*/  IMAD R10, R3, 0x80, R40 ;  /* 0x00000080030a7824 */ /* 0x000fe200078e0228 */
        /* <DEDUP_REMOVED lines=29> */
[----:B------:R-:W-:Y:S01]  /*0de0*/  IMAD.SHL.U32 R12, R12, 0x8, RZ ;  /* 0x000000080c0c7824 */ /* 0x000fe200078e00ff */
[----:B------:R-:W-:Y:S01]  /*0df0*/  SHF.R.U32.HI R11, RZ, 0x3, R11 ;  /* 0x00000003ff0b7819 */ /* 0x000fe2000001160b */
[----:B------:R-:W2:Y:S01]  /*0e00*/  SHFL.IDX PT, R8, R2, 0x1, 0x181f ;  /* 0x00381f0002087f89 */ /* 0x000ea200000e0000 */
[----:B------:R-:W-:-:S02]  /*0e10*/  IMAD R230, R44, c[0x0][0x1e8], RZ ;  /* 0x00007a002ce67a24 */ /* 0x000fc400078e02ff */
[----:B------:R-:W-:Y:S01]  /*0e20*/  LOP3.LUT R11, R4, R11, RZ, 0x3c, !PT ;  /* 0x0000000b040b7212 */ /* 0x000fe200078e3cff */
[----:B------:R-:W4:Y:S01]  /*0e30*/  SHFL.IDX PT, R9, R0, 0x1, 0x181f ;  /* 0x00381f0000097f89 */ /* 0x000f2200000e0000 */
[----:B------:R-:W-:Y:S01]  /*0e40*/  IADD3 R4, R46, 0x40, RZ ;  /* 0x000000402e047810 */ /* 0x000fe20007ffe0ff */
[----:B------:R-:W-:Y:S01]  /*0e50*/  IMAD R230, R43, c[0x0][0x1ec], R230 ;  /* 0x00007b002be67a24 */ /* 0x000fe200078e02e6 */
[----:B------:R-:W-:Y:S01]  /*0e60*/  LOP3.LUT R11, R11, 0xfffffe00, R12, 0xf8, !PT ;  /* 0xfffffe000b0b7812 */ /* 0x000fe200078ef80c */
[----:B------:R-:W5:Y:S01]  /*0e70*/  SHFL.IDX PT, R20, R2, 0x2, 0x181f ;  /* 0x00581f0002147f89 */ /* 0x000f6200000e0000 */
[----:B------:R-:W-:Y:S01]  /*0e80*/  @!P5 SHF.R.S32.HI R7, RZ, 0x1f, R4 ;  /* 0x0000001fff07d819 */ /* 0x000fe20000011404 */
[----:B------:R-:W-:Y:S02]  /*0e90*/  IMAD.WIDE.U32 R16, R43, c[0x0][0x1e8], R16 ;  /* 0x00007a002b107a25 */ /* 0x000fe400078e0010 */
[----:B------:R-:W1:Y:S02]  /*0ea0*/  SHFL.IDX PT, R21, R0, 0x2, 0x181f ;  /* 0x00581f0000157f89 */ /* 0x000e6400000e0000 */
[----:B------:R-:W-:-:S02]  /*0eb0*/  IMAD.SHL.U32 R227, R11, 0x2, RZ ;  /* 0x000000020be37824 */ /* 0x000fc400078e00ff */
[----:B------:R-:W-:Y:S01]  /*0ec0*/  IMAD.IADD R231, R17, 0x1, R230 ;  /* 0x0000000111e77824 */ /* 0x000fe200078e02e6 */
[----:B------:R-:W1:Y:S01]  /*0ed0*/  SHFL.IDX PT, R10, R2, 0x3, 0x181f ;  /* 0x00781f00020a7f89 */ /* 0x000e6200000e0000 */
[----:B------:R-:W-:Y:S02]  /*0ee0*/  IMAD.MOV.U32 R230, RZ, RZ, R16 ;  /* 0x000000ffffe67224 */ /* 0x000fe400078e0010 */
[----:B------:R-:W-:Y:S01]  /*0ef0*/  IMAD R44, R44, c[0x0][0x210], RZ ;  /* 0x000084002c2c7a24 */ /* 0x000fe200078e02ff */
        /* <DEDUP_REMOVED lines=25> */
[----:B------:R-:W-:Y:S01]  /*1090*/  IMAD.U32 R9, RZ, RZ, UR15 ;  /* 0x0000000fff097e24 */ /* 0x000fe2000f8e00ff */
[C---:B-----5:R-:W-:Y:S01]  /*10a0*/  @!P4 LEA R18, P2, R46.reuse, R20, 0x1 ;  /* 0x000000142e12c211 */ /* 0x060fe200078408ff */
[----:B------:R-:W-:Y:S01]  /*10b0*/  IMAD.IADD R233, R231, 0x1, R233 ;  /* 0x00000001e7e97824 */ /* 0x000fe200078e02e9 */
[----:B------:R3:W-:Y:S01]  /*10c0*/  @!P3 LDGSTS.E.BYPASS.LTC128B.128 [R227+0x1100], [R16.64], !P6 ;  /* 0x0110000010e3bfae */ /* 0x0007e2000f101d50 */
[----:B------:R-:W-:Y:S01]  /*10d0*/  IMAD.MOV.U32 R232, RZ, RZ, R230 ;  /* 0x000000ffffe87224 */ /* 0x000fe200078e00e6 */
[----:B------:R-:W-:Y:S01]  /*10e0*/  @!P4 LEA.HI.X R19, R46, R21, R47, 0x1, P2 ;  /* 0x000000152e13c211 */ /* 0x000fe200010f0c2f */
[----:B------:R-:W-:Y:S01]  /*10f0*/  IMAD.U32 R5, RZ, RZ, UR6 ;  /* 0x00000006ff057e24 */ /* 0x000fe2000f8e00ff */
[----:B------:R4:W-:Y:S01]  /*1100*/  @!P3 LDGSTS.E.BYPASS.LTC128B.128 [R227+0x5100], [R14.64], !P1 ;  /* 0x051000000ee3bfae */ /* 0x0009e2000c901d50 */
[----:B------:R-:W-:-:S03]  /*1110*/  IMAD.WIDE.U32 R8, R9, UR21, R232 ;  /* 0x0000001509087c25 */ /* 0x000fc6000f8e00e8 */
[----:B------:R5:W-:Y:S01]  /*1120*/  @!P4 LDGSTS.E.BYPASS.LTC128B.128 [R227+0x2100], [R18.64], !P6 ;  /* 0x0210000012e3cfae */ /* 0x000be2000f101d50 */
[----:B------:R-:W-:Y:S01]  /*1130*/  IMAD R229, R42, c[0x0][0x218], RZ ;  /* 0x000086002ae57a24 */ /* 0x000fe200078e02ff */
[----:B------:R-:W-:-:S03]  /*1140*/  @P5 LEA R5, P2, R5, R8, 0x5 ;  /* 0x0000000805055211 */ /* 0x000fc600078428ff */
        /* <DEDUP_REMOVED lines=9> */
[----:B------:R-:W-:Y:S02]  /*11e0*/  @P5 LEA.HI.X R2, R12, R13, R7, 0x5, P2 ;  /* 0x0000000d0c025211 */ /* 0x000fe400010f2c07 */
[----:B----4-:R-:W-:Y:S01]  /*11f0*/  @P5 LEA R14, P2, R5, c[0x0][0x1c8], 0x1 ;  /* 0x00007200050e5a11 */ /* 0x010fe200078408ff */
[----:B------:R-:W-:Y:S01]  /*1200*/  @!P4 IMAD.WIDE R20, R0, 0x2, R20 ;  /* 0x000000020014c825 */ /* 0x000fe200078e0214 */
[----:B---3--:R-:W-:-:S02]  /*1210*/  @!P0 LEA R16, P3, R46, R10, 0x1 ;  /* 0x0000000a2e108211 */ /* 0x008fc400078608ff */
[----:B------:R-:W-:Y:S02]  /*1220*/  @P5 LEA.HI.X R15, R5, c[0x0][0x1cc], R2, 0x1, P2 ;  /* 0x00007300050f5a11 */ /* 0x000fe400010f0c02 */
[----:B------:R-:W-:Y:S01]  /*1230*/  @!P0 LEA.HI.X R17, R46, R11, R47, 0x1, P3 ;  /* 0x0000000b2e118211 */ /* 0x000fe200018f0c2f */
[----:B------:R1:W-:Y:S01]  /*1240*/  @!P4 LDGSTS.E.BYPASS.LTC128B.128 [R227+0x6100], [R20.64], !P1 ;  /* 0x0610000014e3cfae */ /* 0x0003e2000c901d50 */
[----:B------:R-:W-:Y:S02]  /*1250*/  LOP3.LUT R5, R6, 0xfffffff0, RZ, 0xc0, !PT ;  /* 0xfffffff006057812 */ /* 0x000fe400078ec0ff */
[----:B------:R-:W-:Y:S01]  /*1260*/  @!P0 SHF.R.S32.HI R9, RZ, 0x1f, R4 ;  /* 0x0000001fff098819 */ /* 0x000fe20000011404 */
[----:B------:R2:W-:Y:S01]  /*1270*/  @!P0 LDGSTS.E.BYPASS.LTC128B.128 [R227+0x3100], [R16.64], !P6 ;  /* 0x0310000010e38fae */ /* 0x0005e2000f101d50 */
[----:B------:R-:W-:Y:S01]  /*1280*/  ISETP.GE.AND P6, PT, R3, 0x1, PT ;  /* 0x000000010300780c */ /* 0x000fe20003fc6270 */
[----:B------:R-:W-:Y:S01]  /*1290*/  IMAD.IADD R5, R124, 0x1, -R5 ;  /* 0x000000017c057824 */ /* 0x000fe200078e0a05 */
[----:B------:R-:W-:-:S02]  /*12a0*/  @!P0 LEA.HI R2, R9, R4, RZ, 0x3 ;  /* 0x0000000409028211 */ /* 0x000fc400078f18ff */
[----:B------:R-:W-:Y:S02]  /*12b0*/  SHF.R.S32.HI R7, RZ, 0x4, R6 ;  /* 0x00000004ff077819 */ /* 0x000fe40000011406 */
[----:B------:R-:W-:Y:S02]  /*12c0*/  @!P0 LOP3.LUT R2, R2, 0xfffffff8, RZ, 0xc0, !PT ;  /* 0xfffffff802028812 */ /* 0x000fe400078ec0ff */
[----:B------:R-:W-:Y:S02]  /*12d0*/  SHF.R.S32.HI R0, RZ, 0x1f, R5 ;  /* 0x0000001fff007819 */ /* 0x000fe40000011405 */
[C---:B------:R-:W-:Y:S02]  /*12e0*/  ISETP.GE.AND P4, PT, R3.reuse, 0x41, PT ;  /* 0x000000410300780c */ /* 0x040fe40003f86270 */
[----:B------:R-:W-:Y:S02]  /*12f0*/  LEA.HI R6, R6, R7, RZ, 0x1 ;  /* 0x0000000706067211 */ /* 0x000fe400078f08ff */
[----:B------:R-:W-:Y:S01]  /*1300*/  ISETP.GE.AND P2, PT, R3, 0x61, PT ;  /* 0x000000610300780c */ /* 0x000fe20003f46270 */
[----:B------:R-:W-:Y:S01]  /*1310*/  IMAD.U32 R3, RZ, RZ, UR6 ;  /* 0x00000006ff037e24 */ /* 0x000fe2000f8e00ff */
[----:B------:R-:W-:-:S02]  /*1320*/  LEA.HI R0, R0, R5, RZ, 0x3 ;  /* 0x0000000500007211 */ /* 0x000fc400078f18ff */
[----:B------:R-:W-:Y:S02]  /*1330*/  LOP3.LUT R12, R6, 0xfffffffe, RZ, 0xc0, !PT ;  /* 0xfffffffe060c7812 */ /* 0x000fe400078ec0ff */
[----:B------:R-:W-:Y:S02]  /*1340*/  LOP3.LUT R6, R0, 0xfffffff8, RZ, 0xc0, !PT ;  /* 0xfffffff800067812 */ /* 0x000fe400078ec0ff */
[----:B------:R-:W-:Y:S01]  /*1350*/  ISETP.GE.AND P3, PT, R46, c[0x0][0x1d4], PT ;  /* 0x000075002e007a0c */ /* 0x000fe20003f66270 */
[----:B------:R-:W-:Y:S02]  /*1360*/  IMAD.IADD R226, R7, 0x1, -R12 ;  /* 0x0000000107e27824 */ /* 0x000fe400078e0a0c */
[----:B------:R-:W-:Y:S02]  /*1370*/  IMAD.IADD R6, R5, 0x1, -R6 ;  /* 0x0000000105067824 */ /* 0x000fe400078e0a06 */
[----:B--2---:R-:W-:Y:S01]  /*1380*/  @!P0 IMAD.WIDE R16, R2, 0x2, R10 ;  /* 0x0000000202108825 */ /* 0x004fe200078e020a */
[----:B------:R-:W-:-:S03]  /*1390*/  VOTEU.ANY UP0, P2 ;  /* 0x00000000003f7886 */ /* 0x000fc60001000100 */
[----:B------:R-:W-:Y:S01]  /*13a0*/  IMAD.SHL.U32 R7, R6, 0x40, RZ ;  /* 0x0000004006077824 */ /* 0x000fe200078e00ff */
[----:B------:R2:W-:Y:S01]  /*13b0*/  @!P0 LDGSTS.E.BYPASS.LTC128B.128 [R227+0x7100], [R16.64], !P1 ;  /* 0x0710000010e38fae */ /* 0x0005e2000c901d50 */
[----:B------:R-:W-:Y:S01]  /*13c0*/  @P6 LEA R10, P0, R8, c[0x0][0x1c8], 0x1 ;  /* 0x00007200080a6a11 */ /* 0x000fe200078008ff */
[----:B------:R-:W-:Y:S01]  /*13d0*/  @P2 IMAD.MOV.U32 R12, RZ, RZ, R8 ;  /* 0x000000ffff0c2224 */ /* 0x000fe200078e0008 */
        /* <DEDUP_REMOVED lines=19> */
[----:B------:R-:W-:-:S02]  /*1510*/  UIMAD UR15, UR15, -0x80, UR19 ;  /* 0xffffff800f0f78a4 */ /* 0x000fc4000f8e0213 */
        /* <DEDUP_REMOVED lines=10> */
[----:B------:R-:W-:Y:S01]  /*15c0*/  UIADD3 UR9, UR13, UR9, URZ ;  /* 0x000000090d097290 */ /* 0x000fe2000fffe03f */
[----:B------:R-:W-:Y:S01]  /*15d0*/  @P2 LEA.HI.X R5, R12, c[0x0][0x1cc], R3, 0x1, P1 ;  /* 0x000073000c052a11 */ /* 0x000fe200008f0c03 */
[----:B------:R5:W-:Y:S01]  /*15e0*/  @P4 LDGSTS.E.BYPASS.LTC128B.128 [R227+0xe100], [R16.64+0x80], !P0 ;  /* 0x0e10008010e34fae */ /* 0x000be2000c101d50 */
[----:B------:R-:W-:Y:S01]  /*15f0*/  IMAD.SHL.U32 R3, R40, 0x8, RZ ;  /* 0x0000000828037824 */ /* 0x000fe200078e00ff */
[----:B------:R-:W-:Y:S01]  /*1600*/  LOP3.LUT R0, R2, 0xfffffe00, R7, 0xf8, !PT ;  /* 0xfffffe0002007812 */ /* 0x000fe200078ef807 */
[----:B------:R-:W-:Y:S01]  /*1610*/  IMAD.MOV.U32 R7, RZ, RZ, 0x10 ;  /* 0x00000010ff077424 */ /* 0x000fe200078e00ff */
[----:B------:R4:W-:Y:S01]  /*1620*/  @P2 LDGSTS.E.BYPASS.LTC128B.128 [R227+0xb100], [R4.64], !P3 ;  /* 0x0b10000004e32fae */ /* 0x0009e2000d901d50 */
[----:B------:R-:W-:-:S02]  /*1630*/  LOP3.LUT R9, R9, 0x7ffffc00, RZ, 0xc0, !PT ;  /* 0x7ffffc0009097812 */ /* 0x000fc400078ec0ff */
[----:B------:R-:W-:Y:S01]  /*1640*/  LOP3.LUT R8, R8, 0x1c0, RZ, 0xc0, !PT ;  /* 0x000001c008087812 */ /* 0x000fe200078ec0ff */
[----:B------:R4:W-:Y:S01]  /*1650*/  @P2 LDGSTS.E.BYPASS.LTC128B.128 [R227+0xf100], [R4.64+0x80], !P0 ;  /* 0x0f10008004e32fae */ /* 0x0009e2000c101d50 */
[----:B------:R-:W-:Y:S01]  /*1660*/  R2P PR, R6, 0x6 ;  /* 0x0000000606007804 */ /* 0x000fe20000000000 */
[----:B------:R-:W-:Y:S01]  /*1670*/  IMAD.IADD R6, R0, 0x1, R9 ;  /* 0x0000000100067824 */ /* 0x000fe200078e0209 */
[----:B------:R-:W-:Y:S01]  /*1680*/  LOP3.LUT R3, R8, 0x8, R3, 0xf8, !PT ;  /* 0x0000000808037812 */ /* 0x000fe200078ef803 */
[----:B------:R-:W0:Y:S01]  /*1690*/  LDGDEPBAR ;  /* 0x00000000000079af */ /* 0x000e220000000000 */
[----:B------:R-:W-:Y:S02]  /*16a0*/  SHF.R.U32.HI R2, RZ, 0x3, R8 ;  /* 0x00000003ff027819 */ /* 0x000fe40000011608 */
[----:B------:R-:W-:Y:S02]  /*16b0*/  SEL R7, R7, 0xfffffff0, !P1 ;  /* 0xfffffff007077807 */ /* 0x000fe40004800000 */
[----:B------:R-:W-:-:S02]  /*16c0*/  LOP3.LUT R3, R3, R2, RZ, 0x3c, !PT ;  /* 0x0000000203037212 */ /* 0x000fc400078e3cff */
[C---:B------:R-:W-:Y:S01]  /*16d0*/  LEA R2, R6.reuse, 0x100, 0x1 ;  /* 0x0000010006027811 */ /* 0x040fe200078e08ff */
[----:B------:R-:W-:Y:S01]  /*16e0*/  IMAD.SHL.U32 R6, R6, 0x2, RZ ;  /* 0x0000000206067824 */ /* 0x000fe200078e00ff */
[----:B------:R-:W-:Y:S01]  /*16f0*/  LOP3.LUT P1, RZ, R41, 0x2, RZ, 0xc0, !PT ;  /* 0x0000000229ff7812 */ /* 0x000fe2000782c0ff */
[----:B------:R-:W-:Y:S01]  /*1700*/  IMAD R226, R226, 0x200, R3 ;  /* 0x00000200e2e27824 */ /* 0x000fe200078e0203 */
[----:B------:R-:W-:-:S03]  /*1710*/  IADD3 R40, -R40, UR15, RZ ;  /* 0x0000000f28287c10 */ /* 0x000fc6000fffe1ff */
[----:B------:R-:W-:Y:S01]  /*1720*/  IMAD.SHL.U32 R226, R226, 0x2, RZ ;  /* 0x00000002e2e27824 */ /* 0x000fe200078e00ff */
[C---:B------:R-:W-:Y:S02]  /*1730*/  ISETP.LT.OR P5, PT, R40.reuse, 0x1, P3 ;  /* 0x000000012800780c */ /* 0x040fe40001fa1670 */
[----:B------:R-:W-:Y:S02]  /*1740*/  ISETP.LT.OR P6, PT, R40, 0x1, P0 ;  /* 0x000000012800780c */ /* 0x000fe400007c1670 */
[----:B------:R-:W-:Y:S02]  /*1750*/  IADD3 R225, R226, 0x8120, RZ ;  /* 0x00008120e2e17810 */ /* 0x000fe40007ffe0ff */
[----:B------:R-:W-:Y:S01]  /*1760*/  ISETP.LT.OR P4, PT, R40, 0x21, P3 ;  /* 0x000000212800780c */ /* 0x000fe20001f81670 */
        /* <DEDUP_REMOVED lines=9> */
[----:B------:R-:W-:Y:S04]  /*1800*/  LDSM.16.M88.4 R184, [R6+0x4100] ;  /* 0x0041000006b8783b */ /* 0x000fe80000000200 */
[----:B------:R-:W-:Y:S04]  /*1810*/  LDSM.16.M88.4 R168, [R4] ;  /* 0x0000000004a8783b */ /* 0x000fe80000000200 */
[----:B------:R4:W-:Y:S04]  /*1820*/  LDSM.16.M88.4 R188, [R4+0x4000] ;  /* 0x0040000004bc783b */ /* 0x0009e80000000200 */
[----:B------:R-:W-:Y:S04]  /*1830*/  LDSM.16.M88.4 R176, [R3] ;  /* 0x0000000003b0783b */ /* 0x000fe80000000200 */
[----:B------:R-:W-:Y:S04]  /*1840*/  LDSM.16.M88.4 R196, [R3+0x4000] ;  /* 0x0040000003c4783b */ /* 0x000fe80000000200 */
[----:B------:R-:W-:Y:S04]  /*1850*/  LDSM.16.M88.4 R180, [R2] ;  /* 0x0000000002b4783b */ /* 0x000fe80000000200 */
[----:B------:R1:W-:Y:S04]  /*1860*/  LDSM.16.M88.4 R200, [R2+0x4000] ;  /* 0x0040000002c8783b */ /* 0x0003e80000000200 */
[----:B------:R-:W-:Y:S01]  /*1870*/  BAR.SYNC.DEFER_BLOCKING 0x0 ;  /* 0x0000000000007b1d */ /* 0x000fe20000010000 */
[----:B----4-:R-:W-:-:S04]  /*1880*/  IADD3 R4, R226, 0x8100, RZ ;  /* 0x00008100e2047810 */ /* 0x010fc80007ffe0ff */
[----:B------:R-:W-:Y:S01]  /*1890*/  @P1 IADD3 R225, R4, -0x20, RZ ;  /* 0xffffffe004e11810 */ /* 0x000fe20007ffe0ff */
[----:B------:R-:W-:Y:S01]  /*18a0*/  IMAD.U32 R4, RZ, RZ, UR9 ;  /* 0x00000009ff047e24 */ /* 0x000fe2000f8e00ff */
[----:B------:R-:W-:Y:S02]  /*18b0*/  USHF.L.U32 UR9, UR4, 0x6, URZ ;  /* 0x0000000604097899 */ /* 0x000fe4000800063f */
[C---:B------:R-:W-:Y:S02]  /*18c0*/  IADD3 R219, R225.reuse, 0x800, RZ ;  /* 0x00000800e1db7810 */ /* 0x040fe40007ffe0ff */
[----:B------:R-:W-:Y:S01]  /*18d0*/  UIADD3 UR14, UP0, UR9, 0x80, URZ ;  /* 0x00000080090e7890 */ /* 0x000fe2000ff1e03f */
[C---:B------:R-:W-:Y:S02]  /*18e0*/  IADD3 R218, R225.reuse, 0x1000, RZ ;  /* 0x00001000e1da7810 */ /* 0x040fe40007ffe0ff */
[C---:B------:R-:W-:Y:S02]  /*18f0*/  IADD3 R217, R225.reuse, 0x1800, RZ ;  /* 0x00001800e1d97810 */ /* 0x040fe40007ffe0ff */
[C---:B------:R-:W-:Y:S01]  /*1900*/  IADD3 R216, R225.reuse, 0x2000, RZ ;  /* 0x00002000e1d87810 */ /* 0x040fe20007ffe0ff */
[----:B-1----:R-:W-:Y:S01]  /*1910*/  IMAD R2, R48, c[0x0][0x208], RZ ;  /* 0x0000820030027a24 */ /* 0x002fe200078e02ff */
[----:B------:R-:W-:-:S02]  /*1920*/  IADD3 R215, R225, 0x2800, RZ ;  /* 0x00002800e1d77810 */ /* 0x000fc40007ffe0ff */
[----:B------:R-:W-:Y:S01]  /*1930*/  IADD3 R214, R225, 0x3000, RZ ;  /* 0x00003000e1d67810 */ /* 0x000fe20007ffe0ff */
[----:B------:R-:W-:Y:S01]  /*1940*/  IMAD R2, R45, c[0x0][0x20c], R2 ;  /* 0x000083002d027a24 */ /* 0x000fe200078e0202 */
[----:B------:R-:W-:-:S04]  /*1950*/  DEPBAR.LE SB0, 0x0 ;  /* 0x000080000000791a */ /* 0x000fc80000000000 */
[----:B------:R-:W-:Y:S01]  /*1960*/  BAR.SYNC.DEFER_BLOCKING 0x0 ;  /* 0x0000000000007b1d */ /* 0x000fe20000010000 */
[----:B------:R-:W-:Y:S01]  /*1970*/  IMAD.IADD R47, R47, 0x1, R2 ;  /* 0x000000012f2f7824 */ /* 0x000fe200078e0202 */
[C---:B------:R-:W-:Y:S01]  /*1980*/  IADD3 R213, R225.reuse, 0x3800, RZ ;  /* 0x00003800e1d57810 */ /* 0x040fe20007ffe0ff */
[----:B------:R-:W-:Y:S01]  /*1990*/  IMAD.U32 R45, RZ, RZ, UR9 ;  /* 0x00000009ff2d7e24 */ /* 0x000fe2000f8e00ff */
[----:B------:R-:W-:Y:S01]  /*19a0*/  IADD3 R211, R225, 0x4000, RZ ;  /* 0x00004000e1d37810 */ /* 0x000fe20007ffe0ff */
[----:B------:R-:W-:Y:S01]  /*19b0*/  IMAD.WIDE.U32 R2, R43, c[0x0][0x210], R46 ;  /* 0x000084002b027a25 */ /* 0x000fe200078e002e */
[C---:B------:R-:W-:Y:S02]  /*19c0*/  IADD3 R210, R225.reuse, 0x4800, RZ ;  /* 0x00004800e1d27810 */ /* 0x040fe40007ffe0ff */
[C---:B------:R-:W-:Y:S02]  /*19d0*/  IADD3 R209, R225.reuse, 0x5000, RZ ;  /* 0x00005000e1d17810 */ /* 0x040fe40007ffe0ff */
[----:B------:R-:W-:-:S02]  /*19e0*/  IADD3 R208, R225, 0x5800, RZ ;  /* 0x00005800e1d07810 */ /* 0x000fc40007ffe0ff */
[C---:B------:R-:W-:Y:S02]  /*19f0*/  IADD3 R207, R225.reuse, 0x6000, RZ ;  /* 0x00006000e1cf7810 */ /* 0x040fe40007ffe0ff */
[C---:B------:R-:W-:Y:S02]  /*1a00*/  IADD3 R206, R225.reuse, 0x6800, RZ ;  /* 0x00006800e1ce7810 */ /* 0x040fe40007ffe0ff */
[C---:B------:R-:W-:Y:S02]  /*1a10*/  IADD3 R205, R225.reuse, 0x7000, RZ ;  /* 0x00007000e1cd7810 */ /* 0x040fe40007ffe0ff */
[----:B------:R-:W-:Y:S01]  /*1a20*/  IADD3 R204, R225, 0x7800, RZ ;  /* 0x00007800e1cc7810 */ /* 0x000fe20007ffe0ff */
[----:B------:R-:W1:Y:S04]  /*1a30*/  LDSM.16.M88.4 R24, [R226+0x8100] ;  /* 0x00810000e218783b */ /* 0x000e680000000200 */
[----:B-----5:R-:W4:Y:S04]  /*1a40*/  LDSM.16.M88.4 R16, [R226+0x8900] ;  /* 0x00890000e210783b */ /* 0x020f280000000200 */
[----:B--2---:R-:W2:Y:S04]  /*1a50*/  LDSM.16.M88.4 R12, [R225] ;  /* 0x00000000e10c783b */ /* 0x004ea80000000200 */
[----:B------:R-:W5:Y:S04]  /*1a60*/  LDSM.16.M88.4 R36, [R225+0x800] ;  /* 0x00080000e124783b */ /* 0x000f680000000200 */
[----:B---3--:R-:W3:Y:S04]  /*1a70*/  LDSM.16.M88.4 R8, [R226+0x9100] ;  /* 0x00910000e208783b */ /* 0x008ee80000000200 */
[----:B------:R-:W2:Y:S04]  /*1a80*/  LDSM.16.M88.4 R96, [R226+0x9900] ;  /* 0x00990000e260783b */ /* 0x000ea80000000200 */
[----:B------:R-:W2:Y:S04]  /*1a90*/  LDSM.16.M88.4 R32, [R225+0x1000] ;  /* 0x00100000e120783b */ /* 0x000ea80000000200 */
[----:B------:R-:W2:Y:S04]  /*1aa0*/  LDSM.16.M88.4 R88, [R226+0xa100] ;  /* 0x00a10000e258783b */ /* 0x000ea80000000200 */
[----:B------:R-:W-:Y:S04]  /*1ab0*/  LDSM.16.M88.4 R64, [R226+0xb900] ;  /* 0x00b90000e240783b */ /* 0x000fe80000000200 */
[----:B------:R-:W-:Y:S01]  /*1ac0*/  LDSM.16.M88.4 R72, [R226+0xb100] ;  /* 0x00b10000e248783b */ /* 0x000fe20000000200 */
[C---:B-1----:R-:W-:Y:S03]  /*1ad0*/  HMMA.16816.F32.BF16 R28, R140.reuse, R24, RZ ;  /* 0x000000188c1c723c */ /* 0x042fe600000418ff */
[----:B------:R-:W-:Y:S04]  /*1ae0*/  LDSM.16.M88.4 R80, [R226+0xa900] ;  /* 0x00a90000e250783b */ /* 0x000fe80000000200 */
[----:B------:R-:W-:Y:S01]  /*1af0*/  LDSM.16.M88.4 R48, [R225+0x2800] ;  /* 0x00280000e130783b */ /* 0x000fe20000000200 */
[C---:B------:R-:W-:Y:S08]  /*1b00*/  HMMA.16816.F32.BF16 R24, R140.reuse, R26, RZ ;  /* 0x0000001a8c18723c */ /* 0x040ff000000418ff */
[C---:B----4-:R-:W-:Y:S08]  /*1b10*/  HMMA.16816.F32.BF16 R20, R140.reuse, R16, RZ ;  /* 0x000000108c14723c */ /* 0x050ff000000418ff */
[----:B------:R-:W-:Y:S08]  /*1b20*/  HMMA.16816.F32.BF16 R16, R140, R18, RZ ;  /* 0x000000128c10723c */ /* 0x000ff000000418ff */
[C---:B--2---:R-:W-:Y:S08]  /*1b30*/  HMMA.16816.F32.BF16 R28, R168.reuse, R12, R28 ;  /* 0x0000000ca81c723c */ /* 0x044ff0000004181c */
[C---:B------:R-:W-:Y:S08]  /*1b40*/  HMMA.16816.F32.BF16 R24, R168.reuse, R14, R24 ;  /* 0x0000000ea818723c */ /* 0x040ff00000041818 */
[----:B-----5:R-:W-:Y:S08]  /*1b50*/  HMMA.16816.F32.BF16 R20, R168, R36, R20 ;  /* 0x00000024a814723c */ /* 0x020ff00000041814 */
[----:B---3--:R-:W-:Y:S08]  /*1b60*/  HMMA.16816.F32.BF16 R12, R140, R8, RZ ;  /* 0x000000088c0c723c */ /* 0x008ff000000418ff */
[----:B------:R-:W-:Y:S01]  /*1b70*/  HMMA.16816.F32.BF16 R16, R168, R38, R16 ;  /* 0x00000026a810723c */ /* 0x000fe20000041810 */
[----:B------:R-:W1:Y:S07]  /*1b80*/  LDSM.16.M88.4 R36, [R225+0x1800] ;  /* 0x00180000e124783b */ /* 0x000e6e0000000200 */
[C---:B------:R-:W-:Y:S08]  /*1b90*/  HMMA.16816.F32.BF16 R8, R140.reuse, R10, RZ ;  /* 0x0000000a8c08723c */ /* 0x040ff000000418ff */
[----:B------:R-:W-:Y:S08]  /*1ba0*/  HMMA.16816.F32.BF16 R100, R140, R96, RZ ;  /* 0x000000608c64723c */ /* 0x000ff000000418ff */
[C---:B------:R-:W-:Y:S08]  /*1bb0*/  HMMA.16816.F32.BF16 R12, R168.reuse, R32, R12 ;  /* 0x00000020a80c723c */ /* 0x040ff0000004180c */
[----:B------:R-:W-:Y:S01]  /*1bc0*/  HMMA.16816.F32.BF16 R8, R168, R34, R8 ;  /* 0x00000022a808723c */ /* 0x000fe20000041808 */
[----:B------:R-:W2:Y:S07]  /*1bd0*/  LDSM.16.M88.4 R32, [R225+0x2000] ;  /* 0x00200000e120783b */ /* 0x000eae0000000200 */
[----:B------:R-:W-:Y:S08]  /*1be0*/  HMMA.16816.F32.BF16 R92, R140, R88, RZ ;  /* 0x000000588c5c723c */ /* 0x000ff000000418ff */
[----:B-1----:R-:W-:Y:S07]  /*1bf0*/  HMMA.16816.F32.BF16 R100, R168, R36, R100 ;  /* 0x00000024a864723c */ /* 0x002fee0000041864 */
[----:B------:R-:W-:Y:S01]  /*1c00*/  IMAD R37, R43, c[0x0][0x214], R44 ;  /* 0x000085002b257a24 */ /* 0x000fe200078e022c */
[----:B------:R-:W-:Y:S01]  /*1c10*/  HMMA.16816.F32.BF16 R88, R140, R90, RZ ;  /* 0x0000005a8c58723c */ /* 0x000fe200000418ff */
[----:B------:R-:W-:Y:S01]  /*1c20*/  IMAD.U32 R36, RZ, RZ, UR12 ;  /* 0x0000000cff247e24 */ /* 0x000fe2000f8e00ff */
[----:B------:R-:W-:Y:S01]  /*1c30*/  UMOV UR12, 0x6 ;  /* 0x00000006000c7882 */ /* 0x000fe20000000000 */
[----:B------:R-:W-:Y:S01]  /*1c40*/  IMAD.IADD R3, R3, 0x1, R37 ;  /* 0x0000000103037824 */ /* 0x000fe200078e0225 */
[----:B------:R-:W-:Y:S01]  /*1c50*/  USHF.L.U64.HI UR12, UR4, UR12, UR5 ;  /* 0x0000000c040c7299 */ /* 0x000fe20008010205 */
[----:B------:R-:W-:-:S02]  /*1c60*/  IMAD.U32 R37, RZ, RZ, UR13 ;  /* 0x0000000dff257e24 */ /* 0x000fc4000f8e00ff */
[----:B------:R-:W-:Y:S01]  /*1c70*/  IMAD.WIDE.U32 R234, R234, c[0x0][0x218], R2 ;  /* 0x00008600eaea7a25 */ /* 0x000fe200078e0002 */
[----:B------:R-:W-:Y:S01]  /*1c80*/  HMMA.16816.F32.BF16 R96, R140, R98, RZ ;  /* 0x000000628c60723c */ /* 0x000fe200000418ff */
[----:B------:R-:W-:Y:S02]  /*1c90*/  UIADD3.X UR13, URZ, UR12, URZ, UP0, !UPT ;  /* 0x0000000c3f0d7290 */ /* 0x000fe400087fe43f */
[----:B------:R-:W-:Y:S01]  /*1ca0*/  IMAD.IADD R229, R235, 0x1, R229 ;  /* 0x00000001ebe57824 */ /* 0x000fe200078e02e5 */
[----:B------:R-:W-:Y:S01]  /*1cb0*/  LEA R2, P1, R36, R234, 0x7 ;  /* 0x000000ea24027211 */ /* 0x000fe200078238ff */
[----:B------:R-:W-:-:S03]  /*1cc0*/  UISETP.GE.AND UP0, UPT, UR19, 0x81, UPT ;  /* 0x000000811300788c */ /* 0x000fc6000bf06270 */
[----:B------:R-:W-:Y:S01]  /*1cd0*/  LEA.HI.X R3, R36, R229, R4, 0x7, P1 ;  /* 0x000000e524037211 */ /* 0x000fe200008f3c04 */
[----:B--2---:R-:W-:Y:S01]  /*1ce0*/  HMMA.16816.F32.BF16 R92, R168, R32, R92 ;  /* 0x00000020a85c723c */ /* 0x004fe2000004185c */
[----:B------:R-:W-:-:S04]  /*1cf0*/  LEA R46, P1, R2, c[0x0][0x1f8], 0x1 ;  /* 0x00007e00022e7a11 */ /* 0x000fc800078208ff */
[----:B------:R-:W-:Y:S02]  /*1d00*/  LEA.HI.X R47, R2, c[0x0][0x1fc], R3, 0x1, P1 ;  /* 0x00007f00022f7a11 */ /* 0x000fe400008f0c03 */
[----:B------:R-:W-:Y:S01]  /*1d10*/  IADD3 R2, P1, R46, UR9, RZ ;  /* 0x000000092e027c10 */ /* 0x000fe2000ff3e0ff */
[----:B------:R-:W-:Y:S01]  /*1d20*/  HMMA.16816.F32.BF16 R88, R168, R34, R88 ;  /* 0x00000022a858723c */ /* 0x000fe20000041858 */
[----:B------:R-:W1:Y:S02]  /*1d30*/  LDSM.16.M88.4 R32, [R225+0x3800] ;  /* 0x00380000e120783b */ /* 0x000e640000000200 */
[----:B------:R-:W-:-:S05]  /*1d40*/  IADD3.X R3, R47, UR12, RZ, P1, !PT ;  /* 0x0000000c2f037c10 */ /* 0x000fca0008ffe4ff */
[----:B------:R-:W-:Y:S01]  /*1d50*/  HMMA.16816.F32.BF16 R96, R168, R38, R96 ;  /* 0x00000026a860723c */ /* 0x000fe20000041860 */
[----:B------:R-:W2:Y:S04]  /*1d60*/  LDSM.16.M88.4 R36, [R225+0x3000] ;  /* 0x00300000e124783b */ /* 0x000ea80000000200 */
[----:B------:R-:W-:Y:S01]  /*1d70*/  @!PT LDS RZ, [RZ] ;  /* 0x00000000fffff984 */ /* 0x000fe20000000800 */
[----:B------:R-:W-:Y:S01]  /*1d80*/  @!PT LDS RZ, [RZ] ;  /* 0x00000000fffff984 */ /* 0x000fe20000000800 */
[----:B------:R-:W-:Y:S01]  /*1d90*/  @!PT LDS RZ, [RZ] ;  /* 0x00000000fffff984 */ /* 0x000fe20000000800 */
[----:B------:R3:W-:Y:S01]  /*1da0*/  LDGSTS.E.BYPASS.LTC128B.128 [R227+0x100], [R46.64], !P5 ;  /* 0x001000002ee37fae */ /* 0x0007e2000e901d50 */
[----:B------:R-:W-:Y:S02]  /*1db0*/  IADD3 R44, P5, P1, R45, 0x80, R46 ;  /* 0x000000802d2c7810 */ /* 0x000fe400079be02e */
[----:B------:R-:W-:Y:S01]  /*1dc0*/  HMMA.16816.F32.BF16 R68, R140, R64, RZ ;  /* 0x000000408c44723c */ /* 0x000fe200000418ff */
[----:B------:R3:W-:Y:S01]  /*1dd0*/  LDGSTS.E.BYPASS.LTC128B.128 [R227+0x4100], [R46.64+0x80], !P6 ;  /* 0x041000802ee37fae */ /* 0x0007e2000f101d50 */
[----:B------:R-:W-:-:S02]  /*1de0*/  ISETP.LT.OR P6, PT, R40, 0x21, P0 ;  /* 0x000000212800780c */ /* 0x000fc400007c1670 */
[----:B------:R-:W-:Y:S01]  /*1df0*/  IADD3.X R45, RZ, UR12, R47, P5, P1 ;  /* 0x0000000cff2d7c10 */ /* 0x000fe2000afe242f */
[----:B------:R4:W-:Y:S01]  /*1e00*/  LDGSTS.E.BYPASS.LTC128B.128 [R227+0x1100], [R2.64], !P4 ;  /* 0x0110000002e37fae */ /* 0x0009e2000e101d50 */
[----:B------:R-:W-:Y:S02]  /*1e10*/  IADD3 R42, P4, R2, UR9, RZ ;  /* 0x00000009022a7c10 */ /* 0x000fe4000ff9e0ff */
[----:B------:R-:W-:Y:S01]  /*1e20*/  ISETP.LT.OR P1, PT, R40, 0x41, P3 ;  /* 0x000000412800780c */ /* 0x000fe20001f21670 */
[C---:B------:R-:W-:Y:S01]  /*1e30*/  HMMA.16816.F32.BF16 R76, R140.reuse, R72, RZ ;  /* 0x000000488c4c723c */ /* 0x040fe200000418ff */
[C---:B------:R-:W-:Y:S02]  /*1e40*/  IADD3.X R43, R3.reuse, UR12, RZ, P4, !PT ;  /* 0x0000000c032b7c10 */ /* 0x040fe4000a7fe4ff */
[----:B------:R-:W-:Y:S02]  /*1e50*/  IADD3 R52, P5, R2, UR14, RZ ;  /* 0x0000000e02347c10 */ /* 0x000fe4000ffbe0ff */
[----:B------:R-:W-:Y:S01]  /*1e60*/  IADD3 R54, P4, R42, UR9, RZ ;  /* 0x000000092a367c10 */ /* 0x000fe2000ff9e0ff */
[----:B------:R3:W-:Y:S01]  /*1e70*/  LDGSTS.E.BYPASS.LTC128B.128 [R227+0x5100], [R44.64], !P6 ;  /* 0x051000002ce37fae */ /* 0x0007e2000f101d50 */
[----:B------:R-:W-:Y:S01]  /*1e80*/  IADD3.X R53, R3, UR13, RZ, P5, !PT ;  /* 0x0000000d03357c10 */ /* 0x000fe2000affe4ff */
[----:B------:R-:W-:Y:S01]  /*1e90*/  HMMA.16816.F32.BF16 R64, R140, R66, RZ ;  /* 0x000000428c40723c */ /* 0x000fe200000418ff */
[----:B------:R-:W-:-:S02]  /*1ea0*/  ISETP.LT.OR P6, PT, R40, 0x41, P0 ;  /* 0x000000412800780c */ /* 0x000fc400007c1670 */
[----:B------:R-:W-:Y:S01]  /*1eb0*/  IADD3.X R55, R43, UR12, RZ, P4, !PT ;  /* 0x0000000c2b377c10 */ /* 0x000fe2000a7fe4ff */
[----:B------:R5:W-:Y:S01]  /*1ec0*/  LDGSTS.E.BYPASS.LTC128B.128 [R227+0x2100], [R42.64], !P1 ;  /* 0x021000002ae37fae */ /* 0x000be2000c901d50 */
[C---:B------:R-:W-:Y:S02]  /*1ed0*/  ISETP.LT.OR P5, PT, R40.reuse, 0x61, P3 ;  /* 0x000000612800780c */ /* 0x040fe40001fa1670 */
[----:B------:R-:W-:Y:S01]  /*1ee0*/  ISETP.LT.OR P4, PT, R40, 0x61, P0 ;  /* 0x000000612800780c */ /* 0x000fe20000781670 */
[----:B------:R-:W-:Y:S01]  /*1ef0*/  HMMA.16816.F32.BF16 R72, R140, R74, RZ ;  /* 0x0000004a8c48723c */ /* 0x000fe200000418ff */
[----:B------:R-:W-:-:S04]  /*1f00*/  IADD3 R56, P1, R42, UR14, RZ ;  /* 0x0000000e2a387c10 */ /* 0x000fc8000ff3e0ff */
[----:B------:R-:W-:Y:S01]  /*1f10*/  IADD3.X R57, R43, UR13, RZ, P1, !PT ;  /* 0x0000000d2b397c10 */ /* 0x000fe20008ffe4ff */
[----:B------:R2:W-:Y:S01]  /*1f20*/  LDGSTS.E.BYPASS.LTC128B.128 [R227+0x6100], [R52.64], !P6 ;  /* 0x0610000034e37fae */ /* 0x0005e2000f101d50 */
[----:B----4-:R-:W-:Y:S01]  /*1f30*/  IMAD.MOV.U32 R2, RZ, RZ, 0x40 ;  /* 0x00000040ff027424 */ /* 0x010fe200078e00ff */
[C---:B------:R-:W-:Y:S01]  /*1f40*/  HMMA.16816.F32.BF16 R84, R140.reuse, R80, RZ ;  /* 0x000000508c54723c */ /* 0x040fe200000418ff */
[----:B------:R-:W-:Y:S01]  /*1f50*/  PLOP3.LUT P1, PT, PT, PT, UP0, 0x80, 0x0 ;  /* 0x000000000000781c */ /* 0x000fe20003f2f008 */
[----:B------:R4:W-:Y:S02]  /*1f60*/  LDGSTS.E.BYPASS.LTC128B.128 [R227+0x3100], [R54.64], !P5 ;  /* 0x0310000036e37fae */ /* 0x0009e4000e901d50 */
[----:B------:R-:W-:Y:S02]  /*1f70*/  SEL R2, R2, 0xffffffc0, !P2 ;  /* 0xffffffc002027807 */ /* 0x000fe40005000000 */
[----:B------:R4:W-:Y:S02]  /*1f80*/  LDGSTS.E.BYPASS.LTC128B.128 [R227+0x7100], [R56.64], !P4 ;  /* 0x0710000038e37fae */ /* 0x0009e4000e101d50 */
[----:B------:R-:W-:Y:S01]  /*1f90*/  HMMA.16816.F32.BF16 R80, R140, R82, RZ ;  /* 0x000000528c50723c */ /* 0x000fe200000418ff */
[----:B------:R-:W-:Y:S01]  /*1fa0*/  IMAD.IADD R223, R226, 0x1, R2 ;  /* 0x00000001e2df7824 */ /* 0x000fe200078e0202 */
[----:B------:R-:W-:Y:S01]  /*1fb0*/  LDSM.16.M88.4 R108, [R226+0xf900] ;  /* 0x00f90000e26c783b */ /* 0x000fe20000000200 */
[----:B------:R-:W-:-:S03]  /*1fc0*/  IMAD.IADD R212, R2, 0x1, R225 ;  /* 0x0000000102d47824 */ /* 0x000fc600078e02e1 */
[----:B---3--:R-:W3:Y:S02]  /*1fd0*/  LDSM.16.M88.4 R44, [R223+0x8100] ;  /* 0x00810000df2c783b */ /* 0x008ee40000000200 */
[C---:B-1----:R-:W-:Y:S02]  /*1fe0*/  HMMA.16816.F32.BF16 R68, R168.reuse, R32, R68 ;  /* 0x00000020a844723c */ /* 0x042fe40000041844 */
[----:B-----5:R-:W-:Y:S04]  /*1ff0*/  LDSM.16.M88.4 R40, [R223+0x8900] ;  /* 0x00890000df28783b */ /* 0x020fe80000000200 */
[----:B------:R-:W-:Y:S02]  /*2000*/  LDSM.16.M88.4 R112, [R226+0xf100] ;  /* 0x00f10000e270783b */ /* 0x000fe40000000200 */
[C---:B------:R-:W-:Y:S02]  /*2010*/  HMMA.16816.F32.BF16 R64, R168.reuse, R34, R64 ;  /* 0x00000022a840723c */ /* 0x040fe40000041840 */
[----:B------:R-:W1:Y:S04]  /*2020*/  LDSM.16.M88.4 R32, [R223+0xa100] ;  /* 0x00a10000df20783b */ /* 0x000e680000000200 */
[----:B------:R-:W-:Y:S02]  /*2030*/  LDSM.16.M88.4 R104, [R225+0x4000] ;  /* 0x00400000e168783b */ /* 0x000fe40000000200 */
[C---:B--2---:R-:W-:Y:S02]  /*2040*/  HMMA.16816.F32.BF16 R76, R168.reuse, R36, R76 ;  /* 0x00000024a84c723c */ /* 0x044fe4000004184c */
[----:B------:R-:W-:Y:S04]  /*2050*/  LDSM.16.M88.4 R60, [R225+0x5800] ;  /* 0x00580000e13c783b */ /* 0x000fe80000000200 */
[----:B----4-:R-:W-:Y:S02]  /*2060*/  LDSM.16.M88.4 R56, [R225+0x6000] ;  /* 0x00600000e138783b */ /* 0x010fe40000000200 */
[C---:B------:R-:W-:Y:S02]  /*2070*/  HMMA.16816.F32.BF16 R72, R168.reuse, R38, R72 ;  /* 0x00000026a848723c */ /* 0x040fe40000041848 */
[----:B------:R-:W2:Y:S04]  /*2080*/  LDSM.16.M88.4 R36, [R223+0x9900] ;  /* 0x00990000df24783b */ /* 0x000ea80000000200 */
[----:B------:R-:W-:Y:S02]  /*2090*/  LDSM.16.M88.4 R52, [R225+0x6800] ;  /* 0x00680000e134783b */ /* 0x000fe40000000200 */
[C---:B------:R-:W-:Y:S02]  /*20a0*/  HMMA.16816.F32.BF16 R84, R168.reuse, R48, R84 ;  /* 0x00000030a854723c */ /* 0x040fe40000041854 */
[----:B------:R-:W-:Y:S04]  /*20b0*/  LDSM.16.M88.4 R120, [R223+0xd900] ;  /* 0x00d90000df78783b */ /* 0x000fe80000000200 */
[----:B------:R-:W-:Y:S02]  /*20c0*/  LDSM.16.M88.4 R116, [R223+0xe100] ;  /* 0x00e10000df74783b */ /* 0x000fe40000000200 */
[----:B------:R-:W-:Y:S02]  /*20d0*/  HMMA.16816.F32.BF16 R80, R168, R50, R80 ;  /* 0x00000032a850723c */ /* 0x000fe40000041850 */
[----:B------:R-:W4:Y:S04]  /*20e0*/  LDSM.16.M88.4 R48, [R223+0x9100] ;  /* 0x00910000df30783b */ /* 0x000f280000000200 */
[----:B------:R-:W0:Y:S02]  /*20f0*/  LDGDEPBAR ;  /* 0x00000000000079af */ /* 0x000e240000000000 */
[C---:B---3--:R-:W-:Y:S08]  /*2100*/  HMMA.16816.F32.BF16 R28, R176.reuse, R44, R28 ;  /* 0x0000002cb01c723c */ /* 0x048ff0000004181c */
[C---:B------:R-:W-:Y:S01]  /*2110*/  HMMA.16816.F32.BF16 R24, R176.reuse, R46, R24 ;  /* 0x0000002eb018723c */ /* 0x040fe20000041818 */
[----:B------:R-:W3:Y:S07]  /*2120*/  LDSM.16.M88.4 R44, [R223+0xa900] ;  /* 0x00a90000df2c783b */ /* 0x000eee0000000200 */
[C---:B-1----:R-:W-:Y:S08]  /*2130*/  HMMA.16816.F32.BF16 R92, R176.reuse, R32, R92 ;  /* 0x00000020b05c723c */ /* 0x042ff0000004185c */
[C---:B------:R-:W-:Y:S01]  /*2140*/  HMMA.16816.F32.BF16 R88, R176.reuse, R34, R88 ;  /* 0x00000022b058723c */ /* 0x040fe20000041858 */
[----:B------:R-:W1:Y:S07]  /*2150*/  LDSM.16.M88.4 R32, [R212+0x800] ;  /* 0x00080000d420783b */ /* 0x000e6e0000000200 */
[C---:B------:R-:W-:Y:S08]  /*2160*/  HMMA.16816.F32.BF16 R20, R176.reuse, R40, R20 ;  /* 0x00000028b014723c */ /* 0x040ff00000041814 */
[C---:B------:R-:W-:Y:S01]  /*2170*/  HMMA.16816.F32.BF16 R16, R176.reuse, R42, R16 ;  /* 0x0000002ab010723c */ /* 0x040fe20000041810 */
[----:B------:R-:W5:Y:S07]  /*2180*/  LDSM.16.M88.4 R40, [R223+0xb100] ;  /* 0x00b10000df28783b */ /* 0x000f6e0000000200 */
[C---:B--2---:R-:W-:Y:S08]  /*2190*/  HMMA.16816.F32.BF16 R100, R176.reuse, R36, R100 ;  /* 0x00000024b064723c */ /* 0x044ff00000041864 */
[C---:B------:R-:W-:Y:S01]  /*21a0*/  HMMA.16816.F32.BF16 R96, R176.reuse, R38, R96 ;  /* 0x00000026b060723c */ /* 0x040fe20000041860 */
[----:B------:R-:W2:Y:S07]  /*21b0*/  LDSM.16.M88.4 R36, [R212] ;  /* 0x00000000d424783b */ /* 0x000eae0000000200 */
[C---:B----4-:R-:W-:Y:S08]  /*21c0*/  HMMA.16816.F32.BF16 R12, R176.reuse, R48, R12 ;  /* 0x00000030b00c723c */ /* 0x050ff0000004180c */
[C---:B------:R-:W-:Y:S01]  /*21d0*/  HMMA.16816.F32.BF16 R8, R176.reuse, R50, R8 ;  /* 0x00000032b008723c */ /* 0x040fe20000041808 */
[----:B------:R-:W4:Y:S07]  /*21e0*/  LDSM.16.M88.4 R48, [R223+0xb900] ;  /* 0x00b90000df30783b */ /* 0x000f2e0000000200 */
[C---:B---3--:R-:W-:Y:S08]  /*21f0*/  HMMA.16816.F32.BF16 R84, R176.reuse, R44, R84 ;  /* 0x0000002cb054723c */ /* 0x048ff00000041854 */
[----:B------:R-:W-:Y:S01]  /*2200*/  HMMA.16816.F32.BF16 R80, R176, R46, R80 ;  /* 0x0000002eb050723c */ /* 0x000fe20000041850 */
[----:B------:R-:W3:Y:S07]  /*2210*/  LDSM.16.M88.4 R44, [R212+0x1000] ;  /* 0x00100000d42c783b */ /* 0x000eee0000000200 */
[C---:B-1----:R-:W-:Y:S08]  /*2220*/  HMMA.16816.F32.BF16 R20, R180.reuse, R32, R20 ;  /* 0x00000020b414723c */ /* 0x042ff00000041814 */
[----:B------:R-:W-:Y:S01]  /*2230*/  HMMA.16816.F32.BF16 R16, R180, R34, R16 ;  /* 0x00000022b410723c */ /* 0x000fe20000041810 */
[----:B------:R-:W1:Y:S07]  /*2240*/  LDSM.16.M88.4 R32, [R212+0x3000] ;  /* 0x00300000d420783b */ /* 0x000e6e0000000200 */
[C---:B-----5:R-:W-:Y:S08]  /*2250*/  HMMA.16816.F32.BF16 R76, R176.reuse, R40, R76 ;  /* 0x00000028b04c723c */ /* 0x060ff0000004184c */
[----:B------:R-:W-:Y:S01]  /*2260*/  HMMA.16816.F32.BF16 R72, R176, R42, R72 ;  /* 0x0000002ab048723c */ /* 0x000fe20000041848 */
[----:B------:R-:W5:Y:S07]  /*2270*/  LDSM.16.M88.4 R40, [R212+0x1800] ;  /* 0x00180000d428783b */ /* 0x000f6e0000000200 */
[C---:B--2---:R-:W-:Y:S08]  /*2280*/  HMMA.16816.F32.BF16 R28, R180.reuse, R36, R28 ;  /* 0x00000024b41c723c */ /* 0x044ff0000004181c */
[----:B------:R-:W-:Y:S01]  /*2290*/  HMMA.16816.F32.BF16 R24, R180, R38, R24 ;  /* 0x00000026b418723c */ /* 0x000fe20000041818 */
[----:B------:R-:W2:Y:S07]  /*22a0*/  LDSM.16.M88.4 R36, [R212+0x2800] ;  /* 0x00280000d424783b */ /* 0x000eae0000000200 */
[C---:B----4-:R-:W-:Y:S08]  /*22b0*/  HMMA.16816.F32.BF16 R68, R176.reuse, R48, R68 ;  /* 0x00000030b044723c */ /* 0x050ff00000041844 */
[----:B------:R-:W-:Y:S01]  /*22c0*/  HMMA.16816.F32.BF16 R64, R176, R50, R64 ;  /* 0x00000032b040723c */ /* 0x000fe20000041840 */
        /* <DEDUP_REMOVED lines=13> */
[C---:B----4-:R-:W-:Y:S08]  /*23a0*/  HMMA.16816.F32.BF16 R92, R180.reuse, R48, R92 ;  /* 0x00000030b45c723c */ /* 0x050ff0000004185c */
[C---:B------:R-:W-:Y:S01]  /*23b0*/  HMMA.16816.F32.BF16 R88, R180.reuse, R50, R88 ;  /* 0x00000032b458723c */ /* 0x040fe20000041858 */
[----:B------:R-:W4:Y:S07]  /*23c0*/  LDSM.16.M88.4 R48, [R226+0xc900] ;  /* 0x00c90000e230783b */ /* 0x000f2e0000000200 */
        /* <DEDUP_REMOVED lines=14> */
[----:B------:R-:W-:Y:S07]  /*24b0*/  LDSM.16.M88.4 R48, [R225+0x7000] ;  /* 0x00700000e130783b */ /* 0x000fee0000000200 */
        /* <DEDUP_REMOVED lines=8> */
[----:B------:R-:W4:Y:S07]  /*2540*/  LDSM.16.M88.4 R40, [R223+0xc100] ;  /* 0x00c10000df28783b */ /* 0x000f2e0000000200 */
[C---:B--2---:R-:W-:Y:S08]  /*2550*/  HMMA.16816.F32.BF16 R20, R188.reuse, R36, R20 ;  /* 0x00000024bc14723c */ /* 0x044ff00000041814 */
[----:B------:R-:W-:Y:S01]  /*2560*/  HMMA.16816.F32.BF16 R16, R188, R38, R16 ;  /* 0x00000026bc10723c */ /* 0x000fe20000041810 */
[----:B------:R-:W2:Y:S07]  /*2570*/  LDSM.16.M88.4 R36, [R223+0xc900] ;  /* 0x00c90000df24783b */ /* 0x000eae0000000200 */
[C---:B------:R-:W-:Y:S08]  /*2580*/  HMMA.16816.F32.BF16 R68, R184.reuse, R108, R68 ;  /* 0x0000006cb844723c */ /* 0x040ff00000041844 */
[C---:B------:R-:W-:Y:S08]  /*2590*/  HMMA.16816.F32.BF16 R76, R184.reuse, R112, R76 ;  /* 0x00000070b84c723c */ /* 0x040ff0000004184c */
[C---:B------:R-:W-:Y:S01]  /*25a0*/  HMMA.16816.F32.BF16 R72, R184.reuse, R114, R72 ;  /* 0x00000072b848723c */ /* 0x040fe20000041848 */
[----:B------:R-:W-:Y:S07]  /*25b0*/  LDSM.16.M88.4 R112, [R223+0xe900] ;  /* 0x00e90000df70783b */ /* 0x000fee0000000200 */
[----:B------:R-:W-:Y:S01]  /*25c0*/  HMMA.16816.F32.BF16 R64, R184, R110, R64 ;  /* 0x0000006eb840723c */ /* 0x000fe20000041840 */
[----:B------:R-:W-:Y:S07]  /*25d0*/  LDSM.16.M88.4 R108, [R223+0xf100] ;  /* 0x00f10000df6c783b */ /* 0x000fee0000000200 */
[C---:B------:R-:W-:Y:S08]  /*25e0*/  HMMA.16816.F32.BF16 R28, R188.reuse, R104, R28 ;  /* 0x00000068bc1c723c */ /* 0x040ff0000004181c */
[C---:B------:R-:W-:Y:S01]  /*25f0*/  HMMA.16816.F32.BF16 R24, R188.reuse, R106, R24 ;  /* 0x0000006abc18723c */ /* 0x040fe20000041818 */
[----:B------:R-:W5:Y:S07]  /*2600*/  LDSM.16.M88.4 R104, [R223+0xf900] ;  /* 0x00f90000df68783b */ /* 0x000f6e0000000200 */
[C---:B---3--:R-:W-:Y:S08]  /*2610*/  HMMA.16816.F32.BF16 R68, R188.reuse, R44, R68 ;  /* 0x0000002cbc44723c */ /* 0x048ff00000041844 */
        /* <DEDUP_REMOVED lines=12> */
[----:B------:R-:W-:Y:S01]  /*26e0*/  HMMA.16816.F32.BF16 R64, R188, R46, R64 ;  /* 0x0000002ebc40723c */ /* 0x000fe20000041840 */
[----:B------:R-:W-:Y:S07]  /*26f0*/  LDSM.16.M88.4 R44, [R212+0x6000] ;  /* 0x00600000d42c783b */ /* 0x000fee0000000200 */
[C---:B-1----:R-:W-:Y:S08]  /*2700*/  HMMA.16816.F32.BF16 R12, R196.reuse, R32, R12 ;  /* 0x00000020c40c723c */ /* 0x042ff0000004180c */
[C---:B------:R-:W-:Y:S01]  /*2710*/  HMMA.16816.F32.BF16 R8, R196.reuse, R34, R8 ;  /* 0x00000022c408723c */ /* 0x040fe20000041808 */
[----:B------:R-:W1:Y:S07]  /*2720*/  LDSM.16.M88.4 R32, [R212+0x7800] ;  /* 0x00780000d420783b */ /* 0x000e6e0000000200 */
[C---:B----4-:R-:W-:Y:S08]  /*2730*/  HMMA.16816.F32.BF16 R28, R196.reuse, R40, R28 ;  /* 0x00000028c41c723c */ /* 0x050ff0000004181c */
[C---:B------:R-:W-:Y:S01]  /*2740*/  HMMA.16816.F32.BF16 R24, R196.reuse, R42, R24 ;  /* 0x0000002ac418723c */ /* 0x040fe20000041818 */
[----:B------:R-:W3:Y:S07]  /*2750*/  LDSM.16.M88.4 R40, [R212+0x6800] ;  /* 0x00680000d428783b */ /* 0x000eee0000000200 */
[C---:B--2---:R-:W-:Y:S08]  /*2760*/  HMMA.16816.F32.BF16 R20, R196.reuse, R36, R20 ;  /* 0x00000024c414723c */ /* 0x044ff00000041814 */
[----:B------:R-:W-:Y:S01]  /*2770*/  HMMA.16816.F32.BF16 R16, R196, R38, R16 ;  /* 0x00000026c410723c */ /* 0x000fe20000041810 */
[----:B------:R-:W2:Y:S01]  /*2780*/  LDSM.16.M88.4 R36, [R212+0x7000] ;  /* 0x00700000d424783b */ /* 0x000ea20000000200 */
[----:B------:R-:W-:-:S06]  /*2790*/  DEPBAR.LE SB0, 0x0 ;  /* 0x000080000000791a */ /* 0x000fcc0000000000 */
[C---:B-----5:R-:W-:Y:S08]  /*27a0*/  HMMA.16816.F32.BF16 R68, R196.reuse, R104, R68 ;  /* 0x00000068c444723c */ /* 0x060ff00000041844 */
        /* <DEDUP_REMOVED lines=22> */
[C---:B--2---:R-:W-:Y:S08]  /*2910*/  HMMA.16816.F32.BF16 R76, R200.reuse, R36, R76 ;  /* 0x00000024c84c723c */ /* 0x044ff0000004184c */
[C---:B------:R-:W-:Y:S08]  /*2920*/  HMMA.16816.F32.BF16 R72, R200.reuse, R38, R72 ;  /* 0x00000026c848723c */ /* 0x040ff00000041848 */
[----:B------:R-:W-:Y:S01]  /*2930*/  HMMA.16816.F32.BF16 R32, R200, R34, R64 ;  /* 0x00000022c820723c */ /* 0x000fe20000041840 */
[----:B------:R-:W-:Y:S06]  /*2940*/  BAR.SYNC.DEFER_BLOCKING 0x0 ;  /* 0x0000000000007b1d */ /* 0x000fec0000010000 */
[----:B------:R-:W-:Y:S05]  /*2950*/  @!P1 BRA `(.L_x_1957) ;  /* 0x0000025000009947 */ /* 0x000fea0003800000 */
[----:B------:R-:W-:-:S04]  /*2960*/  ULEA.HI.SX32 UR5, UR18, 0xfffffffe, 0x19 ;  /* 0xfffffffe12057891 */ /* 0x000fc8000f8fca3f */
        /* <DEDUP_REMOVED lines=36> */
.L_x_1957:
[----:B-1----:R-:W-:Y:S01]  /*2bb0*/  LOP3.LUT R3, R125, 0xffffffe0, RZ, 0xc0, !PT ;  /* 0xffffffe07d037812 */ /* 0x002fe200078ec0ff */
        /* <DEDUP_REMOVED lines=11> */
[----:B------:R-:W-:Y:S02]  /*2c70*/  LDSM.16.MT88.4 R108, [R221+0x4100] ;  /* 0x00410000dd6c783b */ /* 0x000fe40000004200 */
[----:B------:R-:W-:-:S05]  /*2c80*/  LOP3.LUT R2, R2, 0x7ffffffc, RZ, 0xc0, !PT ;  /* 0x7ffffffc02027812 */ /* 0x000fca00078ec0ff */
[----:B------:R-:W-:-:S04]  /*2c90*/  IMAD.IADD R3, R3, 0x1, -R2 ;  /* 0x0000000103037824 */ /* 0x000fc800078e0a02 */
[----:B------:R-:W-:-:S05]  /*2ca0*/  IMAD R6, R3, R6, UR15 ;  /* 0x0000000f03067e24 */ /* 0x000fca000f8e0206 */
[C---:B------:R-:W-:Y:S02]  /*2cb0*/  ISETP.GT.AND P2, PT, R6.reuse, 0x1, PT ;  /* 0x000000010600780c */ /* 0x040fe40003f44270 */
[C---:B------:R-:W-:Y:S02]  /*2cc0*/  ISETP.GT.AND P5, PT, R6.reuse, RZ, PT ;  /* 0x000000ff0600720c */ /* 0x040fe40003fa4270 */
[----:B------:R-:W-:Y:S02]  /*2cd0*/  FSEL R53, R31, -INF , P2 ;  /* 0xff8000001f357808 */ /* 0x000fe40001000000 */
[----:B------:R-:W-:Y:S02]  /*2ce0*/  FSEL R4, R29, -INF , P2 ;  /* 0xff8000001d047808 */ /* 0x000fe40001000000 */
[C---:B------:R-:W-:Y:S02]  /*2cf0*/  ISETP.GT.AND P2, PT, R6.reuse, 0x9, PT ;  /* 0x000000090600780c */ /* 0x040fe40003f44270 */
[----:B------:R-:W-:-:S02]  /*2d00*/  ISETP.GT.AND P4, PT, R6, 0x8, PT ;  /* 0x000000080600780c */ /* 0x000fc40003f84270 */
[----:B------:R-:W-:Y:S02]  /*2d10*/  FSEL R49, R27, -INF , P2 ;  /* 0xff8000001b317808 */ /* 0x000fe40001000000 */
[----:B------:R-:W-:Y:S02]  /*2d20*/  FSEL R59, R25, -INF , P2 ;  /* 0xff800000193b7808 */ /* 0x000fe40001000000 */
[----:B------:R-:W-:Y:S02]  /*2d30*/  ISETP.GT.AND P2, PT, R6, 0x11, PT ;  /* 0x000000110600780c */ /* 0x000fe40003f44270 */
[----:B------:R-:W-:Y:S02]  /*2d40*/  FSEL R3, R28, -INF , P5 ;  /* 0xff8000001c037808 */ /* 0x000fe40002800000 */
[----:B------:R-:W-:Y:S02]  /*2d50*/  FSEL R23, R23, -INF , P2 ;  /* 0xff80000017177808 */ /* 0x000fe40001000000 */
[----:B------:R-:W-:-:S02]  /*2d60*/  FSEL R21, R21, -INF , P2 ;  /* 0xff80000015157808 */ /* 0x000fc40001000000 */
[----:B------:R-:W-:Y:S02]  /*2d70*/  ISETP.GT.AND P2, PT, R6, 0x19, PT ;  /* 0x000000190600780c */ /* 0x000fe40003f44270 */
[----:B------:R-:W-:Y:S02]  /*2d80*/  FSEL R55, R24, -INF , P4 ;  /* 0xff80000018377808 */ /* 0x000fe40002000000 */
[----:B------:R-:W-:Y:S02]  /*2d90*/  FSEL R45, R19, -INF , P2 ;  /* 0xff800000132d7808 */ /* 0x000fe40001000000 */
[----:B------:R-:W-:Y:S02]  /*2da0*/  FSEL R17, R17, -INF , P2 ;  /* 0xff80000011117808 */ /* 0x000fe40001000000 */
[----:B------:R-:W-:Y:S02]  /*2db0*/  ISETP.GT.AND P2, PT, R6, 0x28, PT ;  /* 0x000000280600780c */ /* 0x000fe40003f44270 */
[----:B------:R-:W-:-:S02]  /*2dc0*/  FMNMX.FTZ R2, R3, R4, !PT ;  /* 0x0000000403027209 */ /* 0x000fc40007810000 */
[----:B------:R-:W-:Y:S02]  /*2dd0*/  FSEL R30, R30, -INF , P5 ;  /* 0xff8000001e1e7808 */ /* 0x000fe40002800000 */
[----:B------:R-:W-:Y:S02]  /*2de0*/  FSEL R37, R10, -INF , P2 ;  /* 0xff8000000a257808 */ /* 0x000fe40001000000 */
[----:B------:R-:W-:Y:S02]  /*2df0*/  ISETP.GT.AND P5, PT, R6, 0x10, PT ;  /* 0x000000100600780c */ /* 0x000fe40003fa4270 */
[----:B------:R-:W-:Y:S02]  /*2e00*/  FMNMX.FTZ R10, R55, R2, !PT ;  /* 0x00000002370a7209 */ /* 0x000fe40007810000 */
[----:B------:R-:W-:Y:S02]  /*2e10*/  FSEL R31, R8, -INF , P2 ;  /* 0xff800000081f7808 */ /* 0x000fe40001000000 */
[----:B------:R-:W-:-:S02]  /*2e20*/  FSEL R47, R20, -INF , P5 ;  /* 0xff800000142f7808 */ /* 0x000fc40002800000 */
[----:B------:R-:W-:Y:S02]  /*2e30*/  FMNMX.FTZ R8, R59, R10, !PT ;  /* 0x0000000a3b087209 */ /* 0x000fe40007810000 */
[----:B------:R-:W-:Y:S02]  /*2e40*/  FSEL R51, R26, -INF , P4 ;  /* 0xff8000001a337808 */ /* 0x000fe40002000000 */
[----:B------:R-:W-:Y:S02]  /*2e50*/  ISETP.GT.AND P4, PT, R6, 0x18, PT ;  /* 0x000000180600780c */ /* 0x000fe40003f84270 */
[----:B------:R-:W-:Y:S02]  /*2e60*/  FMNMX.FTZ R8, R47, R8, !PT ;  /* 0x000000082f087209 */ /* 0x000fe40007810000 */
[----:B------:R-:W-:Y:S02]  /*2e70*/  FSEL R27, R16, -INF , P4 ;  /* 0xff800000101b7808 */ /* 0x000fe40002000000 */
[----:B------:R-:W-:-:S02]  /*2e80*/  FMNMX.FTZ R8, R21, R8, !PT ;  /* 0x0000000815087209 */ /* 0x000fc40007810000 */
[----:B------:R-:W-:Y:S02]  /*2e90*/  FSEL R25, R22, -INF , P5 ;  /* 0xff80000016197808 */ /* 0x000fe40002800000 */
[----:B------:R-:W-:Y:S02]  /*2ea0*/  ISETP.GT.AND P5, PT, R6, 0x20, PT ;  /* 0x000000200600780c */ /* 0x000fe40003fa4270 */
[----:B------:R-:W-:Y:S02]  /*2eb0*/  FMNMX.FTZ R8, R27, R8, !PT ;  /* 0x000000081b087209 */ /* 0x000fe40007810000 */
[----:B------:R-:W-:Y:S02]  /*2ec0*/  FSEL R43, R18, -INF , P4 ;  /* 0xff800000122b7808 */ /* 0x000fe40002000000 */
[----:B------:R-:W-:Y:S02]  /*2ed0*/  ISETP.GT.AND P4, PT, R6, 0x21, PT ;  /* 0x000000210600780c */ /* 0x000fe40003f84270 */
[----:B------:R-:W-:-:S02]  /*2ee0*/  FSEL R41, R12, -INF , P5 ;  /* 0xff8000000c297808 */ /* 0x000fc40002800000 */
[----:B------:R-:W-:Y:S02]  /*2ef0*/  FMNMX.FTZ R8, R17, R8, !PT ;  /* 0x0000000811087209 */ /* 0x000fe40007810000 */
[----:B------:R-:W-:Y:S02]  /*2f00*/  FMNMX.FTZ R10, R30, R53, !PT ;  /* 0x000000351e0a7209 */ /* 0x000fe40007810000 */
[----:B------:R-:W-:Y:S02]  /*2f10*/  FSEL R29, R13, -INF , P4 ;  /* 0xff8000000d1d7808 */ /* 0x000fe40002000000 */
[----:B------:R-:W-:Y:S02]  /*2f20*/  FMNMX.FTZ R8, R41, R8, !PT ;  /* 0x0000000829087209 */ /* 0x000fe40007810000 */
[----:B------:R-:W-:Y:S02]  /*2f30*/  FMNMX.FTZ R10, R51, R10, !PT ;  /* 0x0000000a330a7209 */ /* 0x000fe40007810000 */
[----:B------:R-:W-:-:S02]  /*2f40*/  FSEL R36, R15, -INF , P4 ;  /* 0xff8000000f247808 */ /* 0x000fc40002000000 */
[----:B------:R-:W-:Y:S02]  /*2f50*/  ISETP.GT.AND P4, PT, R6, 0x29, PT ;  /* 0x000000290600780c */ /* 0x000fe40003f84270 */
[----:B------:R-:W-:Y:S02]  /*2f60*/  FMNMX.FTZ R8, R29, R8, !PT ;  /* 0x000000081d087209 */ /* 0x000fe40007810000 */
[----:B------:R-:W-:Y:S02]  /*2f70*/  FMNMX.FTZ R10, R49, R10, !PT ;  /* 0x0000000a310a7209 */ /* 0x000fe40007810000 */
[----:B------:R-:W-:Y:S02]  /*2f80*/  FSEL R39, R14, -INF , P5 ;  /* 0xff8000000e277808 */ /* 0x000fe40002800000 */
[----:B------:R-:W-:Y:S01]  /*2f90*/  FSEL R2, R9, -INF , P4 ;  /* 0xff80000009027808 */ /* 0x000fe20002000000 */
[----:B------:R-:W-:Y:S01]  /*2fa0*/  LDSM.16.MT88.4 R12, [R220+0x900] ;  /* 0x00090000dc0c783b */ /* 0x000fe20000004200 */
        /* <DEDUP_REMOVED lines=37> */
[----:B------:R-:W-:-:S02]  /*3200*/  FSEL R151, R102, -INF , P5 ;  /* 0xff80000066977808 */ /* 0x000fc40002800000 */
[----:B------:R-:W-:Y:S02]  /*3210*/  FMNMX.FTZ R8, R64, R11, !PT ;  /* 0x0000000b40087209 */ /* 0x000fe40007810000 */
        /* <DEDUP_REMOVED lines=95> */
[----:B------:R-:W1:Y:S01]  /*3810*/  LDSM.16.MT88.4 R4, [R220+0x4100] ;  /* 0x00410000dc04783b */ /* 0x000e620000004200 */
[--C-:B------:R-:W-:Y:S01]  /*3820*/  FFMA.FTZ R38, R29, c[0x0][0x2d0], -R58.reuse ;  /* 0x0000b4001d267a23 */ /* 0x100fe2000001083a */
[C---:B------:R-:W-:Y:S01]  /*3830*/  FSETP.NEU.FTZ.AND P2, PT, R3.reuse, -INF , PT ;  /* 0xff8000000300780b */ /* 0x040fe20003f5d000 */
[----:B------:R-:W-:Y:S01]  /*3840*/  FMUL.FTZ R56, R3, c[0x0][0x2d0] ;  /* 0x0000b40003387a20 */ /* 0x000fe20000410000 */
[----:B------:R-:W2:Y:S01]  /*3850*/  MUFU.EX2 R52, R52 ;  /* 0x0000003400347308 */ /* 0x000ea20000000800 */
[----:B------:R-:W3:Y:S01]  /*3860*/  LDSM.16.MT88.4 R8, [R224+0x4900] ;  /* 0x00490000e008783b */ /* 0x000ee20000004200 */
[----:B------:R-:W-:-:S02]  /*3870*/  FFMA.FTZ R2, R2, c[0x0][0x2d0], -R58 ;  /* 0x0000b40002027a23 */ /* 0x000fc4000001083a */
[----:B------:R-:W-:Y:S01]  /*3880*/  FSEL R56, R56, RZ, P2 ;  /* 0x000000ff38387208 */ /* 0x000fe20001000000 */
[----:B------:R-:W-:Y:S01]  /*3890*/  LDSM.16.MT88.4 R16, [R221+0x900] ;  /* 0x00090000dd10783b */ /* 0x000fe20000004200 */
[----:B------:R-:W-:Y:S02]  /*38a0*/  FFMA.FTZ R60, R60, c[0x0][0x2d0], -R58 ;  /* 0x0000b4003c3c7a23 */ /* 0x000fe4000001083a */
[----:B------:R-:W-:Y:S01]  /*38b0*/  MUFU.EX2 R55, R55 ;  /* 0x0000003700377308 */ /* 0x000fe20000000800 */
[--C-:B------:R-:W-:Y:S02]  /*38c0*/  FFMA.FTZ R59, R30, c[0x0][0x2d0], -R56.reuse ;  /* 0x0000b4001e3b7a23 */ /* 0x100fe40000010838 */
[--C-:B------:R-:W-:Y:S02]  /*38d0*/  FFMA.FTZ R54, R53, c[0x0][0x2d0], -R56.reuse ;  /* 0x0000b40035367a23 */ /* 0x100fe40000010838 */
[--C-:B------:R-:W-:Y:S02]  /*38e0*/  FFMA.FTZ R51, R51, c[0x0][0x2d0], -R56.reuse ;  /* 0x0000b40033337a23 */ /* 0x100fe40000010838 */
[----:B------:R-:W-:Y:S01]  /*38f0*/  FFMA.FTZ R50, R49, c[0x0][0x2d0], -R56 ;  /* 0x0000b40031327a23 */ /* 0x000fe20000010838 */
[----:B------:R-:W4:Y:S01]  /*3900*/  MUFU.EX2 R48, R48 ;  /* 0x0000003000307308 */ /* 0x000f220000000800 */
[----:B--2---:R-:W-:Y:S01]  /*3910*/  F2FP.BF16.PACK_AB R112, R52, R57 ;  /* 0x000000393470723e */ /* 0x004fe200000010ff */
[----:B------:R-:W-:-:S02]  /*3920*/  FFMA.FTZ R53, R47, c[0x0][0x2d0], -R58 ;  /* 0x0000b4002f357a23 */ /* 0x000fc4000001083a */
[----:B------:R-:W-:Y:S02]  /*3930*/  FFMA.FTZ R49, R27, c[0x0][0x2d0], -R58 ;  /* 0x0000b4001b317a23 */ /* 0x000fe4000001083a */
[--C-:B------:R-:W-:Y:S02]  /*3940*/  FFMA.FTZ R47, R25, c[0x0][0x2d0], -R56.reuse ;  /* 0x0000b400192f7a23 */ /* 0x100fe40000010838 */
[----:B------:R-:W-:Y:S01]  /*3950*/  MUFU.EX2 R59, R59 ;  /* 0x0000003b003b7308 */ /* 0x000fe20000000800 */
[--C-:B------:R-:W-:Y:S01]  /*3960*/  FFMA.FTZ R44, R23, c[0x0][0x2d0], -R56.reuse ;  /* 0x0000b400172c7a23 */ /* 0x100fe20000010838 */
[----:B------:R-:W2:Y:S01]  /*3970*/  LDSM.16.MT88.4 R24, [R224+0x900] ;  /* 0x00090000e018783b */ /* 0x000ea20000004200 */
[--C-:B------:R-:W-:Y:S02]  /*3980*/  FFMA.FTZ R43, R43, c[0x0][0x2d0], -R56.reuse ;  /* 0x0000b4002b2b7a23 */ /* 0x100fe40000010838 */
[----:B------:R-:W-:Y:S01]  /*3990*/  FFMA.FTZ R40, R45, c[0x0][0x2d0], -R56 ;  /* 0x0000b4002d287a23 */ /* 0x000fe20000010838 */
[----:B------:R-:W5:Y:S01]  /*39a0*/  LDSM.16.MT88.4 R20, [R222+0x900] ;  /* 0x00090000de14783b */ /* 0x000f620000004200 */
[--C-:B------:R-:W-:Y:S01]  /*39b0*/  FFMA.FTZ R45, R41, c[0x0][0x2d0], -R58.reuse ;  /* 0x0000b400292d7a23 */ /* 0x100fe2000001083a */
[----:B------:R-:W1:Y:S01]  /*39c0*/  MUFU.EX2 R54, R54 ;  /* 0x0000003600367308 */ /* 0x000e620000000800 */
[----:B----4-:R-:W-:Y:S01]  /*39d0*/  F2FP.BF16.PACK_AB R114, R48, R55 ;  /* 0x000000373072723e */ /* 0x010fe200000010ff */
[----:B------:R-:W-:-:S02]  /*39e0*/  FFMA.FTZ R41, R31, c[0x0][0x2d0], -R58 ;  /* 0x0000b4001f297a23 */ /* 0x000fc4000001083a */
[----:B------:R-:W4:Y:S01]  /*39f0*/  LDSM.16.MT88.4 R28, [R221+0x4900] ;  /* 0x00490000dd1c783b */ /* 0x000f220000004200 */
[--C-:B------:R-:W-:Y:S02]  /*3a00*/  FFMA.FTZ R39, R39, c[0x0][0x2d0], -R56.reuse ;  /* 0x0000b40027277a23 */ /* 0x100fe40000010838 */
[--C-:B------:R-:W-:Y:S01]  /*3a10*/  FFMA.FTZ R36, R36, c[0x0][0x2d0], -R56.reuse ;  /* 0x0000b40024247a23 */ /* 0x100fe20000010838 */
[----:B------:R-:W-:Y:S01]  /*3a20*/  MUFU.EX2 R51, R51 ;  /* 0x0000003300337308 */ /* 0x000fe20000000800 */
[--C-:B------:R-:W-:Y:S02]  /*3a30*/  FFMA.FTZ R37, R37, c[0x0][0x2d0], -R56.reuse ;  /* 0x0000b40025257a23 */ /* 0x100fe40000010838 */
[--C-:B------:R-:W-:Y:S02]  /*3a40*/  FFMA.FTZ R0, R64, c[0x0][0x2d0], -R56.reuse ;  /* 0x0000b40040007a23 */ /* 0x100fe40000010838 */
[----:B------:R-:W-:Y:S02]  /*3a50*/  FFMA.FTZ R64, R151, c[0x0][0x2d0], -R56 ;  /* 0x0000b40097407a23 */ /* 0x000fe40000010838 */
[--C-:B------:R-:W-:Y:S01]  /*3a60*/  FFMA.FTZ R145, R145, c[0x0][0x2d0], -R58.reuse ;  /* 0x0000b40091917a23 */ /* 0x100fe2000001083a */
[----:B------:R-:W3:Y:S01]  /*3a70*/  MUFU.EX2 R50, R50 ;  /* 0x0000003200327308 */ /* 0x000ee20000000800 */
[----:B-1----:R-:W-:Y:S01]  /*3a80*/  F2FP.BF16.PACK_AB R113, R54, R59 ;  /* 0x0000003b3671723e */ /* 0x002fe200000010ff */
[----:B------:R-:W-:-:S02]  /*3a90*/  FFMA.FTZ R147, R147, c[0x0][0x2d0], -R58 ;  /* 0x0000b40093937a23 */ /* 0x000fc4000001083a */
[----:B------:R-:W-:Y:S02]  /*3aa0*/  FFMA.FTZ R62, R62, c[0x0][0x2d0], -R58 ;  /* 0x0000b4003e3e7a23 */ /* 0x000fe4000001083a */
[--C-:B------:R-:W-:Y:S02]  /*3ab0*/  FFMA.FTZ R151, R146, c[0x0][0x2d0], -R56.reuse ;  /* 0x0000b40092977a23 */ /* 0x100fe40000010838 */
[----:B------:R-:W-:Y:S01]  /*3ac0*/  MUFU.EX2 R53, R53 ;  /* 0x0000003500357308 */ /* 0x000fe20000000800 */
[----:B------:R-:W-:Y:S02]  /*3ad0*/  FFMA.FTZ R144, R144, c[0x0][0x2d0], -R56 ;  /* 0x0000b40090907a23 */ /* 0x000fe40000010838 */
[----:B------:R-:W-:Y:S02]  /*3ae0*/  FFMA.FTZ R66, R66, c[0x0][0x2d0], -R58 ;  /* 0x0000b40042427a23 */ /* 0x000fe4000001083a */
[----:B------:R-:W-:Y:S02]  /*3af0*/  FFMA.FTZ R173, R173, c[0x0][0x2d0], -R56 ;  /* 0x0000b400adad7a23 */ /* 0x000fe40000010838 */
[--C-:B------:R-:W-:Y:S01]  /*3b00*/  FFMA.FTZ R245, R245, c[0x0][0x2d0], -R58.reuse ;  /* 0x0000b400f5f57a23 */ /* 0x100fe2000001083a */
[----:B---3--:R-:W-:Y:S01]  /*3b10*/  F2FP.BF16.PACK_AB R115, R50, R51 ;  /* 0x000000333273723e */ /* 0x008fe200000010ff */
        /* <DEDUP_REMOVED lines=24> */
[----:B------:R-:W3:Y:S01]  /*3ca0*/  MUFU.EX2 R44, R44 ;  /* 0x0000002c002c7308 */ /* 0x000ee20000000800 */
[----:B------:R-:W-:-:S02]  /*3cb0*/  FADD.FTZ R51, R51, R54 ;  /* 0x0000003633337221 */ /* 0x000fc40000010000 */
[----:B------:R-:W-:Y:S02]  /*3cc0*/  FADD.FTZ R48, R48, R55 ;  /* 0x0000003730307221 */ /* 0x000fe40000010000 */
[----:B------:R-:W-:Y:S01]  /*3cd0*/  FADD.FTZ R50, R50, R51 ;  /* 0x0000003332327221 */ /* 0x000fe20000010000 */
        /* <DEDUP_REMOVED lines=24> */
[----:B---3--:R-:W-:Y:S01]  /*3e60*/  F2FP.BF16.PACK_AB R5, R44, R47 ;  /* 0x0000002f2c05723e */ /* 0x008fe200000010ff */
[----:B------:R-:W1:Y:S01]  /*3e70*/  MUFU.EX2 R145, R145 ;  /* 0x0000009100917308 */ /* 0x000e620000000800 */
[----:B------:R-:W-:-:S02]  /*3e80*/  FADD.FTZ R53, R53, R48 ;  /* 0x0000003035357221 */ /* 0x000fc40000010000 */
[----:B------:R-:W-:Y:S02]  /*3e90*/  FADD.FTZ R47, R47, R50 ;  /* 0x000000322f2f7221 */ /* 0x000fe40000010000 */
[----:B------:R-:W-:Y:S01]  /*3ea0*/  F2FP.BF16.PACK_AB R6, R42, R49 ;  /* 0x000000312a06723e */ /* 0x000fe200000010ff */
[----:B------:R-:W-:Y:S01]  /*3eb0*/  FADD.FTZ R46, R46, R53 ;  /* 0x000000352e2e7221 */ /* 0x000fe20000010000 */
[----:B------:R-:W-:Y:S01]  /*3ec0*/  F2FP.BF16.PACK_AB R7, R40, R43 ;  /* 0x0000002b2807723e */ /* 0x000fe200000010ff */
[----:B------:R-:W-:Y:S01]  /*3ed0*/  MUFU.EX2 R147, R147 ;  /* 0x0000009300937308 */ /* 0x000fe20000000800 */
[----:B------:R-:W-:Y:S02]  /*3ee0*/  FADD.FTZ R44, R44, R47 ;  /* 0x0000002f2c2c7221 */ /* 0x000fe40000010000 */
[----:B------:R-:W-:Y:S02]  /*3ef0*/  FADD.FTZ R49, R49, R46 ;  /* 0x0000002e31317221 */ /* 0x000fe40000010000 */
[----:B------:R-:W-:Y:S01]  /*3f00*/  FADD.FTZ R43, R43, R44 ;  /* 0x0000002c2b2b7221 */ /* 0x000fe20000010000 */
[----:B------:R-:W-:Y:S01]  /*3f10*/  HMMA.16816.F32.BF16 R84, R4, R12, R84 ;  /* 0x0000000c0454723c */ /* 0x000fe20000041854 */
[----:B------:R-:W-:Y:S01]  /*3f20*/  FADD.FTZ R42, R42, R49 ;  /* 0x000000312a2a7221 */ /* 0x000fe20000010000 */
[----:B------:R-:W3:Y:S01]  /*3f30*/  MUFU.EX2 R62, R62 ;  /* 0x0000003e003e7308 */ /* 0x000ee20000000800 */
[----:B------:R-:W-:-:S05]  /*3f40*/  FADD.FTZ R40, R40, R43 ;  /* 0x0000002b28287221 */ /* 0x000fca0000010000 */
        /* <DEDUP_REMOVED lines=8> */
[C---:B--2---:R-:W-:Y:S02]  /*3fd0*/  HMMA.16816.F32.BF16 R128, R4.reuse, R24, R128 ;  /* 0x000000180480723c */ /* 0x044fe40000041880 */
[----:B------:R-:W-:Y:S06]  /*3fe0*/  MUFU.EX2 R173, R173 ;  /* 0x000000ad00ad7308 */ /* 0x000fec0000000800 */
[C---:B------:R-:W-:Y:S01]  /*3ff0*/  HMMA.16816.F32.BF16 R124, R4.reuse, R26, R124 ;  /* 0x0000001a047c723c */ /* 0x040fe2000004187c */
[----:B------:R-:W-:Y:S01]  /*4000*/  LDSM.16.MT88.4 R24, [R224+0x1100] ;  /* 0x00110000e018783b */ /* 0x000fe20000004200 */
[----:B------:R-:W-:Y:S06]  /*4010*/  MUFU.EX2 R245, R245 ;  /* 0x000000f500f57308 */ /* 0x000fec0000000800 */
[C---:B-----5:R-:W-:Y:S02]  /*4020*/  HMMA.16816.F32.BF16 R68, R4.reuse, R20, R68 ;  /* 0x000000140444723c */ /* 0x060fe40000041844 */
[----:B------:R-:W-:Y:S06]  /*4030*/  MUFU.EX2 R241, R241 ;  /* 0x000000f100f17308 */ /* 0x000fec0000000800 */
[C---:B------:R-:W-:Y:S01]  /*4040*/  HMMA.16816.F32.BF16 R72, R4.reuse, R22, R72 ;  /* 0x000000160448723c */ /* 0x040fe20000041848 */
[----:B------:R-:W-:Y:S01]  /*4050*/  LDSM.16.MT88.4 R20, [R222+0x1100] ;  /* 0x00110000de14783b */ /* 0x000fe20000004200 */
[----:B------:R-:W-:Y:S06]  /*4060*/  MUFU.EX2 R146, R146 ;  /* 0x0000009200927308 */ /* 0x000fec0000000800 */
[C---:B------:R-:W-:Y:S02]  /*4070*/  HMMA.16816.F32.BF16 R76, R4.reuse, R16, R76 ;  /* 0x00000010044c723c */ /* 0x040fe4000004184c */
[----:B------:R-:W-:Y:S06]  /*4080*/  MUFU.EX2 R237, R237 ;  /* 0x000000ed00ed7308 */ /* 0x000fec0000000800 */
[C---:B------:R-:W-:Y:S01]  /*4090*/  HMMA.16816.F32.BF16 R80, R4.reuse, R18, R80 ;  /* 0x000000120450723c */ /* 0x040fe20000041850 */
[----:B------:R-:W2:Y:S01]  /*40a0*/  LDSM.16.MT88.4 R16, [R221+0x1100] ;  /* 0x00110000dd10783b */ /* 0x000ea20000004200 */
[----:B------:R-:W-:Y:S06]  /*40b0*/  MUFU.EX2 R148, R148 ;  /* 0x0000009400947308 */ /* 0x000fec0000000800 */
[C---:B------:R-:W-:Y:S02]  /*40c0*/  HMMA.16816.F32.BF16 R100, R4.reuse, R32, R100 ;  /* 0x000000200464723c */ /* 0x040fe40000041864 */
[----:B------:R-:W-:Y:S06]  /*40d0*/  MUFU.EX2 R175, R175 ;  /* 0x000000af00af7308 */ /* 0x000fec0000000800 */
[C---:B------:R-:W-:Y:S01]  /*40e0*/  HMMA.16816.F32.BF16 R104, R4.reuse, R34, R104 ;  /* 0x000000220468723c */ /* 0x040fe20000041868 */
[----:B------:R-:W-:Y:S01]  /*40f0*/  LDSM.16.MT88.4 R32, [R222+0x5100] ;  /* 0x00510000de20783b */ /* 0x000fe20000004200 */
[----:B------:R-:W-:Y:S06]  /*4100*/  MUFU.EX2 R150, R150 ;  /* 0x0000009600967308 */ /* 0x000fec0000000800 */
[C---:B----4-:R-:W-:Y:S02]  /*4110*/  HMMA.16816.F32.BF16 R120, R4.reuse, R28, R120 ;  /* 0x0000001c0478723c */ /* 0x050fe40000041878 */
[----:B------:R-:W-:Y:S06]  /*4120*/  MUFU.EX2 R163, R163 ;  /* 0x000000a300a37308 */ /* 0x000fec0000000800 */
[C---:B------:R-:W-:Y:S01]  /*4130*/  HMMA.16816.F32.BF16 R108, R4.reuse, R30, R108 ;  /* 0x0000001e046c723c */ /* 0x040fe2000004186c */
[----:B------:R-:W-:Y:S01]  /*4140*/  LDSM.16.MT88.4 R28, [R221+0x5100] ;  /* 0x00510000dd1c783b */ /* 0x000fe20000004200 */
[----:B------:R-:W-:Y:S06]  /*4150*/  MUFU.EX2 R152, R152 ;  /* 0x0000009800987308 */ /* 0x000fec0000000800 */
[C---:B-1----:R-:W-:Y:S02]  /*4160*/  HMMA.16816.F32.BF16 R116, R4.reuse, R12, R116 ;  /* 0x0000000c0474723c */ /* 0x042fe40000041874 */
[----:B------:R-:W-:Y:S06]  /*4170*/  MUFU.EX2 R159, R159 ;  /* 0x0000009f009f7308 */ /* 0x000fec0000000800 */
[----:B------:R-:W-:Y:S01]  /*4180*/  HMMA.16816.F32.BF16 R112, R4, R14, R112 ;  /* 0x0000000e0470723c */ /* 0x000fe20000041870 */
[----:B------:R-:W1:Y:S01]  /*4190*/  LDSM.16.MT88.4 R12, [R224+0x5100] ;  /* 0x00510000e00c783b */ /* 0x000e620000004200 */
        /* <DEDUP_REMOVED lines=12> */
[----:B------:R-:W-:Y:S03]  /*4260*/  HMMA.16816.F32.BF16 R84, R4, R8, R84 ;  /* 0x000000080454723c */ /* 0x000fe60000041854 */
[----:B------:R-:W-:-:S03]  /*4270*/  FADD.FTZ R41, R2, R41 ;  /* 0x0000002902297221 */ /* 0x000fc60000010000 */
[----:B------:R-:W-:Y:S02]  /*4280*/  MUFU.EX2 R156, R156 ;  /* 0x0000009c009c7308 */ /* 0x000fe40000000800 */
        /* <DEDUP_REMOVED lines=8> */
[C---:B------:R-:W-:Y:S01]  /*4310*/  HMMA.16816.F32.BF16 R100, R4.reuse, R32, R100 ;  /* 0x000000200464723c */ /* 0x040fe20000041864 */
[----:B------:R5:W-:Y:S06]  /*4320*/  MUFU.EX2 R32, R144 ;  /* 0x0000009000207308 */ /* 0x000bec0000000800 */
[----:B------:R-:W-:Y:S01]  /*4330*/  FFMA.FTZ R33, R138, c[0x0][0x2d0], -R56 ;  /* 0x0000b4008a217a23 */ /* 0x000fe20000010838 */
[----:B----4-:R-:W-:Y:S01]  /*4340*/  HMMA.16816.F32.BF16 R116, R4, R8, R116 ;  /* 0x000000080474723c */ /* 0x010fe20000041874 */
[----:B------:R-:W-:-:S04]  /*4350*/  FFMA.FTZ R138, R247, c[0x0][0x2d0], -R58 ;  /* 0x0000b400f78a7a23 */ /* 0x000fc8000001083a */
[----:B------:R-:W4:Y:S03]  /*4360*/  MUFU.EX2 R33, R33 ;  /* 0x0000002100217308 */ /* 0x000f260000000800 */
[C---:B------:R-:W-:Y:S01]  /*4370*/  HMMA.16816.F32.BF16 R112, R4.reuse, R10, R112 ;  /* 0x0000000a0470723c */ /* 0x040fe20000041870 */
[----:B------:R-:W1:Y:S01]  /*4380*/  LDSM.16.MT88.4 R8, [R224+0x5900] ;  /* 0x00590000e008783b */ /* 0x000e620000004200 */
[--C-:B-----5:R-:W-:Y:S02]  /*4390*/  FFMA.FTZ R144, R243, c[0x0][0x2d0], -R58.reuse ;  /* 0x0000b400f3907a23 */ /* 0x120fe4000001083a */
[--C-:B------:R-:W-:Y:S01]  /*43a0*/  FFMA.FTZ R243, R133, c[0x0][0x2d0], -R58.reuse ;  /* 0x0000b40085f37a23 */ /* 0x100fe2000001083a */
[----:B------:R-:W-:Y:S03]  /*43b0*/  MUFU.EX2 R138, R138 ;  /* 0x0000008a008a7308 */ /* 0x000fe60000000800 */
[C---:B------:R-:W-:Y:S05]  /*43c0*/  HMMA.16816.F32.BF16 R68, R4.reuse, R20, R68 ;  /* 0x000000140444723c */ /* 0x040fea0000041844 */
[----:B------:R-:W-:Y:S03]  /*43d0*/  MUFU.EX2 R144, R144 ;  /* 0x0000009000907308 */ /* 0x000fe60000000800 */
[C---:B------:R-:W-:Y:S01]  /*43e0*/  HMMA.16816.F32.BF16 R72, R4.reuse, R22, R72 ;  /* 0x000000160448723c */ /* 0x040fe20000041848 */
[----:B------:R-:W5:Y:S04]  /*43f0*/  LDSM.16.MT88.4 R20, [R222+0x1900] ;  /* 0x00190000de14783b */ /* 0x000f680000004200 */
[----:B------:R-:W-:Y:S03]  /*4400*/  MUFU.EX2 R243, R243 ;  /* 0x000000f300f37308 */ /* 0x000fe60000000800 */
[C---:B------:R-:W-:Y:S08]  /*4410*/  HMMA.16816.F32.BF16 R128, R4.reuse, R24, R128 ;  /* 0x000000180480723c */ /* 0x040ff00000041880 */
[C---:B------:R-:W-:Y:S01]  /*4420*/  HMMA.16816.F32.BF16 R124, R4.reuse, R26, R124 ;  /* 0x0000001a047c723c */ /* 0x040fe2000004187c */
[----:B------:R-:W1:Y:S07]  /*4430*/  LDSM.16.MT88.4 R24, [R224+0x1900] ;  /* 0x00190000e018783b */ /* 0x000e6e0000004200 */
[C---:B------:R-:W-:Y:S07]  /*4440*/  HMMA.16816.F32.BF16 R104, R4.reuse, R34, R104 ;  /* 0x000000220468723c */ /* 0x040fee0000041868 */
[--C-:B------:R-:W-:Y:S01]  /*4450*/  FFMA.FTZ R34, R136, c[0x0][0x2d0], -R58.reuse ;  /* 0x0000b40088227a23 */ /* 0x100fe2000001083a */
[----:B------:R-:W-:Y:S01]  /*4460*/  HMMA.16816.F32.BF16 R120, R4, R28, R120 ;  /* 0x0000001c0478723c */ /* 0x000fe20000041878 */
[----:B------:R-:W-:-:S02]  /*4470*/  FFMA.FTZ R35, R167, c[0x0][0x2d0], -R58 ;  /* 0x0000b400a7237a23 */ /* 0x000fc4000001083a */
[----:B------:R-:W-:Y:S02]  /*4480*/  FFMA.FTZ R167, R134, c[0x0][0x2d0], -R58 ;  /* 0x0000b40086a77a23 */ /* 0x000fe4000001083a */
[--C-:B------:R-:W-:Y:S01]  /*4490*/  FFMA.FTZ R136, R193, c[0x0][0x2d0], -R56.reuse ;  /* 0x0000b400c1887a23 */ /* 0x100fe20000010838 */
[----:B------:R-:W-:Y:S01]  /*44a0*/  MUFU.EX2 R34, R34 ;  /* 0x0000002200227308 */ /* 0x000fe20000000800 */
[--C-:B------:R-:W-:Y:S01]  /*44b0*/  FFMA.FTZ R134, R251, c[0x0][0x2d0], -R56.reuse ;  /* 0x0000b400fb867a23 */ /* 0x100fe20000010838 */
[----:B------:R-:W-:Y:S01]  /*44c0*/  HMMA.16816.F32.BF16 R108, R4, R30, R108 ;  /* 0x0000001e046c723c */ /* 0x000fe2000004186c */
[----:B------:R-:W-:Y:S01]  /*44d0*/  LDSM.16.MT88.4 R28, [R221+0x5900] ;  /* 0x00590000dd1c783b */ /* 0x000fe20000004200 */
[----:B------:R-:W-:-:S04]  /*44e0*/  FFMA.FTZ R193, R249, c[0x0][0x2d0], -R56 ;  /* 0x0000b400f9c17a23 */ /* 0x000fc80000010838 */
[----:B------:R-:W1:Y:S01]  /*44f0*/  MUFU.EX2 R35, R35 ;  /* 0x0000002300237308 */ /* 0x000e620000000800 */
[----:B------:R-:W-:Y:S01]  /*4500*/  F2FP.BF16.PACK_AB R4, R145, R60 ;  /* 0x0000003c9104723e */ /* 0x000fe200000010ff */
[----:B------:R-:W-:Y:S01]  /*4510*/  FADD.FTZ R60, R60, R41 ;  /* 0x000000293c3c7221 */ /* 0x000fe20000010000 */
[----:B---3--:R-:W-:Y:S02]  /*4520*/  F2FP.BF16.PACK_AB R6, R62, R147 ;  /* 0x000000933e06723e */ /* 0x008fe400000010ff */
[----:B------:R-:W-:Y:S01]  /*4530*/  F2FP.BF16.PACK_AB R5, R151, R64 ;  /* 0x000000409705723e */ /* 0x000fe200000010ff */
[----:B------:R-:W-:Y:S01]  /*4540*/  FADD.FTZ R60, R145, R60 ;  /* 0x0000003c913c7221 */ /* 0x000fe20000010000 */
[----:B----4-:R-:W-:Y:S01]  /*4550*/  F2FP.BF16.PACK_AB R7, R33, R32 ;  /* 0x000000202107723e */ /* 0x010fe200000010ff */
[----:B------:R-:W3:Y:S02]  /*4560*/  MUFU.EX2 R167, R167 ;  /* 0x000000a700a77308 */ /* 0x000ee40000000800 */
[----:B------:R-:W-:-:S04]  /*4570*/  FADD.FTZ R147, R147, R60 ;  /* 0x0000003c93937221 */ /* 0x000fc80000010000 */
[C---:B--2---:R-:W-:Y:S01]  /*4580*/  HMMA.16816.F32.BF16 R76, R4.reuse, R16, R76 ;  /* 0x00000010044c723c */ /* 0x044fe2000004184c */
[----:B------:R-:W-:Y:S01]  /*4590*/  FADD.FTZ R147, R62, R147 ;  /* 0x000000933e937221 */ /* 0x000fe20000010000 */
[----:B------:R-:W2:Y:S06]  /*45a0*/  MUFU.EX2 R134, R134 ;  /* 0x0000008600867308 */ /* 0x000eac0000000800 */
[C---:B------:R-:W-:Y:S01]  /*45b0*/  HMMA.16816.F32.BF16 R80, R4.reuse, R18, R80 ;  /* 0x000000120450723c */ /* 0x040fe20000041850 */
[----:B------:R-:W4:Y:S01]  /*45c0*/  LDSM.16.MT88.4 R16, [R222+0x5900] ;  /* 0x00590000de10783b */ /* 0x000f220000004200 */
[----:B------:R-:W-:Y:S06]  /*45d0*/  MUFU.EX2 R136, R136 ;  /* 0x0000008800887308 */ /* 0x000fec0000000800 */
[C---:B-1----:R-:W-:Y:S02]  /*45e0*/  HMMA.16816.F32.BF16 R84, R4.reuse, R12, R84 ;  /* 0x0000000c0454723c */ /* 0x042fe40000041854 */
[----:B------:R-:W1:Y:S06]  /*45f0*/  MUFU.EX2 R193, R193 ;  /* 0x000000c100c17308 */ /* 0x000e6c0000000800 */
[C---:B------:R-:W-:Y:S01]  /*4600*/  HMMA.16816.F32.BF16 R88, R4.reuse, R14, R88 ;  /* 0x0000000e0458723c */ /* 0x040fe20000041858 */
[----:B------:R-:W1:Y:S07]  /*4610*/  LDSM.16.MT88.4 R12, [R220+0x5900] ;  /* 0x00590000dc0c783b */ /* 0x000e6e0000004200 */
[C---:B------:R-:W-:Y:S08]  /*4620*/  HMMA.16816.F32.BF16 R92, R4.reuse, R8, R92 ;  /* 0x00000008045c723c */ /* 0x040ff0000004185c */
[C---:B------:R-:W-:Y:S01]  /*4630*/  HMMA.16816.F32.BF16 R96, R4.reuse, R10, R96 ;  /* 0x0000000a0460723c */ /* 0x040fe20000041860 */
[----:B------:R-:W1:Y:S07]  /*4640*/  LDSM.16.MT88.4 R8, [R222+0x2100] ;  /* 0x00210000de08783b */ /* 0x000e6e0000004200 */
[C---:B-----5:R-:W-:Y:S08]  /*4650*/  HMMA.16816.F32.BF16 R68, R4.reuse, R20, R68 ;  /* 0x000000140444723c */ /* 0x060ff00000041844 */
[C---:B------:R-:W-:Y:S01]  /*4660*/  HMMA.16816.F32.BF16 R72, R4.reuse, R22, R72 ;  /* 0x000000160448723c */ /* 0x040fe20000041848 */
[----:B------:R-:W5:Y:S07]  /*4670*/  LDSM.16.MT88.4 R20, [R221+0x2100] ;  /* 0x00210000dd14783b */ /* 0x000f6e0000004200 */
[C---:B------:R-:W-:Y:S08]  /*4680*/  HMMA.16816.F32.BF16 R128, R4.reuse, R24, R128 ;  /* 0x000000180480723c */ /* 0x040ff00000041880 */
[C---:B------:R-:W-:Y:S01]  /*4690*/  HMMA.16816.F32.BF16 R124, R4.reuse, R26, R124 ;  /* 0x0000001a047c723c */ /* 0x040fe2000004187c */
[----:B------:R-:W-:Y:S07]  /*46a0*/  LDSM.16.MT88.4 R24, [R224+0x2100] ;  /* 0x00210000e018783b */ /* 0x000fee0000004200 */
[C---:B----4-:R-:W-:Y:S08]  /*46b0*/  HMMA.16816.F32.BF16 R100, R4.reuse, R16, R100 ;  /* 0x000000100464723c */ /* 0x050ff00000041864 */
[C---:B------:R-:W-:Y:S01]  /*46c0*/  HMMA.16816.F32.BF16 R104, R4.reuse, R18, R104 ;  /* 0x000000120468723c */ /* 0x040fe20000041868 */
[----:B------:R-:W4:Y:S07]  /*46d0*/  LDSM.16.MT88.4 R16, [R220+0x2100] ;  /* 0x00210000dc10783b */ /* 0x000f2e0000004200 */
        /* <DEDUP_REMOVED lines=8> */
[----:B---3--:R-:W-:-:S02]  /*4760*/  F2FP.BF16.PACK_AB R6, R66, R167 ;  /* 0x000000a74206723e */ /* 0x008fc400000010ff */
[----:B--2---:R-:W-:Y:S01]  /*4770*/  F2FP.BF16.PACK_AB R5, R173, R134 ;  /* 0x00000086ad05723e */ /* 0x004fe200000010ff */
[----:B------:R-:W-:Y:S01]  /*4780*/  FADD.FTZ R34, R35, R34 ;  /* 0x0000002223227221 */ /* 0x000fe20000010000 */
[----:B------:R-:W-:-:S03]  /*4790*/  F2FP.BF16.PACK_AB R7, R193, R136 ;  /* 0x00000088c107723e */ /* 0x000fc600000010ff */
[----:B------:R-:W-:-:S04]  /*47a0*/  FADD.FTZ R167, R167, R34 ;  /* 0x00000022a7a77221 */ /* 0x000fc80000010000 */
[----:B------:R-:W-:Y:S01]  /*47b0*/  HMMA.16816.F32.BF16 R68, R4, R8, R68 ;  /* 0x000000080444723c */ /* 0x000fe20000041844 */
[----:B------:R-:W-:-:S07]  /*47c0*/  FADD.FTZ R167, R66, R167 ;  /* 0x000000a742a77221 */ /* 0x000fce0000010000 */
[C---:B------:R-:W-:Y:S01]  /*47d0*/  HMMA.16816.F32.BF16 R72, R4.reuse, R10, R72 ;  /* 0x0000000a0448723c */ /* 0x040fe20000041848 */
[----:B------:R-:W2:Y:S07]  /*47e0*/  LDSM.16.MT88.4 R8, [R222+0x6100] ;  /* 0x00610000de08783b */ /* 0x000eae0000004200 */
[C---:B-----5:R-:W-:Y:S08]  /*47f0*/  HMMA.16816.F32.BF16 R76, R4.reuse, R20, R76 ;  /* 0x00000014044c723c */ /* 0x060ff0000004184c */
[C---:B------:R-:W-:Y:S01]  /*4800*/  HMMA.16816.F32.BF16 R80, R4.reuse, R22, R80 ;  /* 0x000000160450723c */ /* 0x040fe20000041850 */
[----:B------:R-:W3:Y:S07]  /*4810*/  LDSM.16.MT88.4 R20, [R220+0x6100] ;  /* 0x00610000dc14783b */ /* 0x000eee0000004200 */
[C---:B----4-:R-:W-:Y:S08]  /*4820*/  HMMA.16816.F32.BF16 R84, R4.reuse, R16, R84 ;  /* 0x000000100454723c */ /* 0x050ff00000041854 */
[C---:B------:R-:W-:Y:S01]  /*4830*/  HMMA.16816.F32.BF16 R88, R4.reuse, R18, R88 ;  /* 0x000000120458723c */ /* 0x040fe20000041858 */
[----:B------:R-:W4:Y:S07]  /*4840*/  LDSM.16.MT88.4 R16, [R224+0x2900] ;  /* 0x00290000e010783b */ /* 0x000f2e0000004200 */
        /* <DEDUP_REMOVED lines=10> */
[C---:B------:R-:W-:Y:S01]  /*48f0*/  HMMA.16816.F32.BF16 R108, R4.reuse, R30, R108 ;  /* 0x0000001e046c723c */ /* 0x040fe2000004186c */
[----:B------:R-:W-:Y:S07]  /*4900*/  LDSM.16.MT88.4 R28, [R224+0x3100] ;  /* 0x00310000e01c783b */ /* 0x000fee0000004200 */
[C---:B---3--:R-:W-:Y:S08]  /*4910*/  HMMA.16816.F32.BF16 R116, R4.reuse, R20, R116 ;  /* 0x000000140474723c */ /* 0x048ff00000041874 */
[----:B------:R-:W-:Y:S01]  /*4920*/  HMMA.16816.F32.BF16 R112, R4, R22, R112 ;  /* 0x000000160470723c */ /* 0x000fe20000041870 */
[----:B------:R-:W3:Y:S06]  /*4930*/  LDSM.16.MT88.4 R20, [R224+0x6900] ;  /* 0x00690000e014783b */ /* 0x000eec0000004200 */
        /* <DEDUP_REMOVED lines=17> */
[C---:B---3--:R-:W-:Y:S08]  /*4a50*/  HMMA.16816.F32.BF16 R92, R4.reuse, R20, R92 ;  /* 0x00000014045c723c */ /* 0x048ff0000004185c */
[C---:B----4-:R-:W-:Y:S08]  /*4a60*/  HMMA.16816.F32.BF16 R100, R4.reuse, R16, R100 ;  /* 0x000000100464723c */ /* 0x050ff00000041864 */
[C---:B------:R-:W-:Y:S01]  /*4a70*/  HMMA.16816.F32.BF16 R104, R4.reuse, R18, R104 ;  /* 0x000000120468723c */ /* 0x040fe20000041868 */
[----:B------:R-:W3:Y:S07]  /*4a80*/  LDSM.16.MT88.4 R16, [R220+0x3100] ;  /* 0x00310000dc10783b */ /* 0x000eee0000004200 */
[C---:B-1----:R-:W-:Y:S08]  /*4a90*/  HMMA.16816.F32.BF16 R120, R4.reuse, R12, R120 ;  /* 0x0000000c0478723c */ /* 0x042ff00000041878 */
[C---:B------:R-:W-:Y:S01]  /*4aa0*/  HMMA.16816.F32.BF16 R108, R4.reuse, R14, R108 ;  /* 0x0000000e046c723c */ /* 0x040fe2000004186c */
[----:B------:R-:W1:Y:S07]  /*4ab0*/  LDSM.16.MT88.4 R12, [R224+0x7100] ;  /* 0x00710000e00c783b */ /* 0x000e6e0000004200 */
[C---:B------:R-:W-:Y:S01]  /*4ac0*/  HMMA.16816.F32.BF16 R96, R4.reuse, R22, R96 ;  /* 0x000000160460723c */ /* 0x040fe20000041860 */
[----:B------:R-:W4:Y:S07]  /*4ad0*/  LDSM.16.MT88.4 R20, [R221+0x3100] ;  /* 0x00310000dd14783b */ /* 0x000f2e0000004200 */
[C---:B--2---:R-:W-:Y:S08]  /*4ae0*/  HMMA.16816.F32.BF16 R116, R4.reuse, R8, R116 ;  /* 0x000000080474723c */ /* 0x044ff00000041874 */
[C---:B------:R-:W-:Y:S01]  /*4af0*/  HMMA.16816.F32.BF16 R112, R4.reuse, R10, R112 ;  /* 0x0000000a0470723c */ /* 0x040fe20000041870 */
[----:B------:R-:W2:Y:S07]  /*4b00*/  LDSM.16.MT88.4 R8, [R222+0x7100] ;  /* 0x00710000de08783b */ /* 0x000eae0000004200 */
[C---:B------:R-:W-:Y:S08]  /*4b10*/  HMMA.16816.F32.BF16 R68, R4.reuse, R24, R68 ;  /* 0x000000180444723c */ /* 0x040ff00000041844 */
[----:B------:R-:W-:Y:S01]  /*4b20*/  HMMA.16816.F32.BF16 R72, R4, R26, R72 ;  /* 0x0000001a0448723c */ /* 0x000fe20000041848 */
[----:B------:R-:W5:Y:S06]  /*4b30*/  LDSM.16.MT88.4 R24, [R222+0x3100] ;  /* 0x00310000de18783b */ /* 0x000f6c0000004200 */
[----:B------:R-:W-:Y:S01]  /*4b40*/  F2FP.BF16.PACK_AB R4, R163, R150 ;  /* 0x00000096a304723e */ /* 0x000fe200000010ff */
[----:B------:R-:W-:Y:S01]  /*4b50*/  FADD.FTZ R150, R150, R241 ;  /* 0x000000f196967221 */ /* 0x000fe20000010000 */
[----:B------:R-:W-:-:S02]  /*4b60*/  F2FP.BF16.PACK_AB R6, R159, R152 ;  /* 0x000000989f06723e */ /* 0x000fc400000010ff */
[----:B------:R-:W-:Y:S01]  /*4b70*/  F2FP.BF16.PACK_AB R5, R155, R154 ;  /* 0x0000009a9b05723e */ /* 0x000fe200000010ff */
[----:B------:R-:W-:Y:S01]  /*4b80*/  FADD.FTZ R163, R163, R150 ;  /* 0x00000096a3a37221 */ /* 0x000fe20000010000 */
[----:B------:R-:W-:-:S03]  /*4b90*/  F2FP.BF16.PACK_AB R7, R156, R153 ;  /* 0x000000999c07723e */ /* 0x000fc600000010ff */
[----:B------:R-:W-:-:S04]  /*4ba0*/  FADD.FTZ R152, R152, R163 ;  /* 0x000000a398987221 */ /* 0x000fc80000010000 */
[----:B---3--:R-:W-:Y:S01]  /*4bb0*/  HMMA.16816.F32.BF16 R84, R4, R16, R84 ;  /* 0x000000100454723c */ /* 0x008fe20000041854 */
[----:B------:R-:W-:-:S07]  /*4bc0*/  FADD.FTZ R159, R159, R152 ;  /* 0x000000989f9f7221 */ /* 0x000fce0000010000 */
[C---:B------:R-:W-:Y:S01]  /*4bd0*/  HMMA.16816.F32.BF16 R88, R4.reuse, R18, R88 ;  /* 0x000000120458723c */ /* 0x040fe20000041858 */
[----:B------:R-:W3:Y:S07]  /*4be0*/  LDSM.16.MT88.4 R16, [R221+0x7100] ;  /* 0x00710000dd10783b */ /* 0x000eee0000004200 */
[C---:B-1----:R-:W-:Y:S08]  /*4bf0*/  HMMA.16816.F32.BF16 R92, R4.reuse, R12, R92 ;  /* 0x0000000c045c723c */ /* 0x042ff0000004185c */
[C---:B------:R-:W-:Y:S01]  /*4c00*/  HMMA.16816.F32.BF16 R96, R4.reuse, R14, R96 ;  /* 0x0000000e0460723c */ /* 0x040fe20000041860 */
[----:B------:R-:W1:Y:S07]  /*4c10*/  LDSM.16.MT88.4 R12, [R220+0x7100] ;  /* 0x00710000dc0c783b */ /* 0x000e6e0000004200 */
[C---:B----4-:R-:W-:Y:S08]  /*4c20*/  HMMA.16816.F32.BF16 R76, R4.reuse, R20, R76 ;  /* 0x00000014044c723c */ /* 0x050ff0000004184c */
[C---:B------:R-:W-:Y:S01]  /*4c30*/  HMMA.16816.F32.BF16 R80, R4.reuse, R22, R80 ;  /* 0x000000160450723c */ /* 0x040fe20000041850 */
[----:B------:R-:W4:Y:S07]  /*4c40*/  LDSM.16.MT88.4 R20, [R224+0x3900] ;  /* 0x00390000e014783b */ /* 0x000f2e0000004200 */
[C---:B--2---:R-:W-:Y:S08]  /*4c50*/  HMMA.16816.F32.BF16 R100, R4.reuse, R8, R100 ;  /* 0x000000080464723c */ /* 0x044ff00000041864 */
[C---:B------:R-:W-:Y:S01]  /*4c60*/  HMMA.16816.F32.BF16 R104, R4.reuse, R10, R104 ;  /* 0x0000000a0468723c */ /* 0x040fe20000041868 */
[----:B------:R-:W2:Y:S07]  /*4c70*/  LDSM.16.MT88.4 R8, [R222+0x3900] ;  /* 0x00390000de08783b */ /* 0x000eae0000004200 */
[C---:B------:R-:W-:Y:S07]  /*4c80*/  HMMA.16816.F32.BF16 R128, R4.reuse, R28, R128 ;  /* 0x0000001c0480723c */ /* 0x040fee0000041880 */
[--C-:B------:R-:W-:Y:S01]  /*4c90*/  FFMA.FTZ R28, R65, c[0x0][0x2d0], -R56.reuse ;  /* 0x0000b400411c7a23 */ /* 0x100fe20000010838 */
[----:B------:R-:W-:Y:S01]  /*4ca0*/  HMMA.16816.F32.BF16 R124, R4, R30, R124 ;  /* 0x0000001e047c723c */ /* 0x000fe2000004187c */
[----:B------:R-:W-:-:S04]  /*4cb0*/  FFMA.FTZ R29, R63, c[0x0][0x2d0], -R56 ;  /* 0x0000b4003f1d7a23 */ /* 0x000fc80000010838 */
[----:B------:R-:W-:Y:S02]  /*4cc0*/  MUFU.EX2 R28, R28 ;  /* 0x0000001c001c7308 */ /* 0x000fe40000000800 */
[----:B------:R-:W-:Y:S01]  /*4cd0*/  FFMA.FTZ R30, R61, c[0x0][0x2d0], -R56 ;  /* 0x0000b4003d1e7a23 */ /* 0x000fe20000010838 */
[C---:B-----5:R-:W-:Y:S05]  /*4ce0*/  HMMA.16816.F32.BF16 R68, R4.reuse, R24, R68 ;  /* 0x000000180444723c */ /* 0x060fea0000041844 */
[----:B------:R-:W-:Y:S02]  /*4cf0*/  MUFU.EX2 R29, R29 ;  /* 0x0000001d001d7308 */ /* 0x000fe40000000800 */
[--C-:B------:R-:W-:Y:S01]  /*4d00*/  FFMA.FTZ R24, R139, c[0x0][0x2d0], -R58.reuse ;  /* 0x0000b4008b187a23 */ /* 0x100fe2000001083a */
[----:B------:R-:W-:Y:S01]  /*4d10*/  HMMA.16816.F32.BF16 R72, R4, R26, R72 ;  /* 0x0000001a0448723c */ /* 0x000fe20000041848 */
[----:B------:R-:W-:-:S04]  /*4d20*/  FFMA.FTZ R25, R137, c[0x0][0x2d0], -R58 ;  /* 0x0000b40089197a23 */ /* 0x000fc8000001083a */
[----:B------:R-:W-:Y:S02]  /*4d30*/  MUFU.EX2 R24, R24 ;  /* 0x0000001800187308 */ /* 0x000fe40000000800 */
[----:B------:R-:W-:Y:S01]  /*4d40*/  FFMA.FTZ R26, R135, c[0x0][0x2d0], -R58 ;  /* 0x0000b400871a7a23 */ /* 0x000fe2000001083a */
[----:B---3--:R-:W-:Y:S01]  /*4d50*/  HMMA.16816.F32.BF16 R120, R4, R16, R120 ;  /* 0x000000100478723c */ /* 0x008fe20000041878 */
[----:B------:R-:W-:-:S04]  /*4d60*/  FFMA.FTZ R27, R67, c[0x0][0x2d0], -R56 ;  /* 0x0000b400431b7a23 */ /* 0x000fc80000010838 */
[----:B------:R-:W3:Y:S03]  /*4d70*/  MUFU.EX2 R25, R25 ;  /* 0x0000001900197308 */ /* 0x000ee60000000800 */
[C---:B------:R-:W-:Y:S01]  /*4d80*/  HMMA.16816.F32.BF16 R108, R4.reuse, R18, R108 ;  /* 0x00000012046c723c */ /* 0x040fe2000004186c */
[----:B------:R-:W5:Y:S04]  /*4d90*/  LDSM.16.MT88.4 R16, [R221+0x3900] ;  /* 0x00390000dd10783b */ /* 0x000f680000004200 */
[----:B------:R-:W2:Y:S03]  /*4da0*/  MUFU.EX2 R26, R26 ;  /* 0x0000001a001a7308 */ /* 0x000ea60000000800 */
[C---:B-1----:R-:W-:Y:S05]  /*4db0*/  HMMA.16816.F32.BF16 R116, R4.reuse, R12, R116 ;  /* 0x0000000c0474723c */ /* 0x042fea0000041874 */
[----:B------:R-:W1:Y:S03]  /*4dc0*/  MUFU.EX2 R27, R27 ;  /* 0x0000001b001b7308 */ /* 0x000e660000000800 */
[----:B------:R-:W-:Y:S01]  /*4dd0*/  HMMA.16816.F32.BF16 R112, R4, R14, R112 ;  /* 0x0000000e0470723c */ /* 0x000fe20000041870 */
[----:B------:R-:W5:Y:S04]  /*4de0*/  LDSM.16.MT88.4 R12, [R220+0x3900] ;  /* 0x00390000dc0c783b */ /* 0x000f680000004200 */
[----:B------:R-:W4:Y:S02]  /*4df0*/  MUFU.EX2 R30, R30 ;  /* 0x0000001e001e7308 */ /* 0x000f240000000800 */
[----:B---3--:R-:W-:Y:S01]  /*4e00*/  F2FP.BF16.PACK_AB R4, R25, R24 ;  /* 0x000000181904723e */ /* 0x008fe200000010ff */
[----:B------:R-:W-:Y:S01]  /*4e10*/  FADD.FTZ R24, R24, R159 ;  /* 0x0000009f18187221 */ /* 0x000fe20000010000 */
[----:B--2---:R-:W-:-:S03]  /*4e20*/  F2FP.BF16.PACK_AB R6, R243, R26 ;  /* 0x0000001af306723e */ /* 0x004fc600000010ff */
[----:B------:R-:W-:Y:S01]  /*4e30*/  FADD.FTZ R25, R25, R24 ;  /* 0x0000001819197221 */ /* 0x000fe20000010000 */
[----:B-1----:R-:W-:-:S03]  /*4e40*/  F2FP.BF16.PACK_AB R5, R28, R27 ;  /* 0x0000001b1c05723e */ /* 0x002fc600000010ff */
[----:B------:R-:W-:-:S04]  /*4e50*/  FADD.FTZ R26, R26, R25 ;  /* 0x000000191a1a7221 */ /* 0x000fc80000010000 */
[----:B------:R-:W-:Y:S01]  /*4e60*/  FADD.FTZ R243, R243, R26 ;  /* 0x0000001af3f37221 */ /* 0x000fe20000010000 */
[----:B----4-:R-:W-:-:S07]  /*4e70*/  F2FP.BF16.PACK_AB R7, R30, R29 ;  /* 0x0000001d1e07723e */ /* 0x010fce00000010ff */
[C---:B------:R-:W-:Y:S07]  /*4e80*/  HMMA.16816.F32.BF16 R128, R4.reuse, R20, R128 ;  /* 0x000000140480723c */ /* 0x040fee0000041880 */
[----:B------:R-:W-:Y:S01]  /*4e90*/  FADD.FTZ R21, R37, R36 ;  /* 0x0000002425157221 */ /* 0x000fe20000010000 */
[----:B------:R-:W-:Y:S03]  /*4ea0*/  HMMA.16816.F32.BF16 R68, R4, R8, R68 ;  /* 0x000000080444723c */ /* 0x000fe60000041844 */
[----:B------:R-:W-:-:S04]  /*4eb0*/  FADD.FTZ R21, R0, R21 ;  /* 0x0000001500157221 */ /* 0x000fc80000010000 */
[----:B------:R-:W-:Y:S01]  /*4ec0*/  FADD.FTZ R64, R64, R21 ;  /* 0x0000001540407221 */ /* 0x000fe20000010000 */
[----:B------:R-:W-:Y:S01]  /*4ed0*/  HMMA.16816.F32.BF16 R72, R4, R10, R72 ;  /* 0x0000000a0448723c */ /* 0x000fe20000041848 */
[----:B------:R-:W1:Y:S02]  /*4ee0*/  LDSM.16.MT88.4 R8, [R224+0x7900] ;  /* 0x00790000e008783b */ /* 0x000e640000004200 */
[----:B------:R-:W-:-:S04]  /*4ef0*/  FADD.FTZ R151, R151, R64 ;  /* 0x0000004097977221 */ /* 0x000fc80000010000 */
[----:B------:R-:W-:Y:S01]  /*4f00*/  FADD.FTZ R32, R32, R151 ;  /* 0x0000009720207221 */ /* 0x000fe20000010000 */
[----:B-----5:R-:W-:Y:S03]  /*4f10*/  HMMA.16816.F32.BF16 R76, R4, R16, R76 ;  /* 0x00000010044c723c */ /* 0x020fe6000004184c */
        /* <DEDUP_REMOVED lines=28> */
[C---:B---3--:R-:W-:Y:S08]  /*50e0*/  HMMA.16816.F32.BF16 R120, R4.reuse, R12, R120 ;  /* 0x0000000c0478723c */ /* 0x048ff00000041878 */
[C---:B------:R-:W-:Y:S08]  /*50f0*/  HMMA.16816.F32.BF16 R108, R4.reuse, R14, R108 ;  /* 0x0000000e046c723c */ /* 0x040ff0000004186c */
[C---:B-1----:R-:W-:Y:S08]  /*5100*/  HMMA.16816.F32.BF16 R116, R4.reuse, R8, R116 ;  /* 0x000000080474723c */ /* 0x042ff00000041874 */
[----:B------:R-:W-:Y:S01]  /*5110*/  HMMA.16816.F32.BF16 R112, R4, R10, R112 ;  /* 0x0000000a0470723c */ /* 0x000fe20000041870 */
[----:B------:R-:W-:Y:S07]  /*5120*/  @!P1 BRA `(.L_x_1958) ;  /* 0x000034e000009947 */ /* 0x000fee0003800000 */
[----:B------:R-:W-:Y:S01]  /*5130*/  IADD3 R237, P1, R230, 0x40, RZ ;  /* 0x00000040e6ed7810 */ /* 0x000fe20007f3e0ff */
[----:B------:R-:W-:Y:S01]  /*5140*/  IMAD.MOV.U32 R0, RZ, RZ, R3 ;  /* 0x000000ffff007224 */ /* 0x000fe200078e0003 */
[----:B------:R-:W-:Y:S01]  /*5150*/  IADD3 R239, P2, R234, 0x40, RZ ;  /* 0x00000040eaef7810 */ /* 0x000fe20007f5e0ff */
[----:B------:R-:W-:Y:S01]  /*5160*/  IMAD.MOV.U32 R133, RZ, RZ, R132 ;  /* 0x000000ffff857224 */ /* 0x000fe200078e0084 */
[----:B------:R-:W-:Y:S01]  /*5170*/  ULEA.HI.SX32 UR21, UR18, 0xfffffffe, 0x19 ;  /* 0xfffffffe12157891 */ /* 0x000fe2000f8fca3f */
[----:B------:R-:W-:Y:S01]  /*5180*/  IMAD.X R236, RZ, RZ, R233, P1 ;  /* 0x000000ffffec7224 */ /* 0x000fe200008e06e9 */
[----:B------:R-:W-:Y:S01]  /*5190*/  IADD3.X R238, RZ, R229, RZ, P2, !PT ;  /* 0x000000e5ffee7210 */ /* 0x000fe200017fe4ff */
[----:B------:R-:W-:-:S02]  /*51a0*/  ULDC.64 UR6, c[0x0][0x208] ;  /* 0x0000820000067ab9 */ /* 0x000fc40000000a00 */
[----:B------:R-:W-:-:S07]  /*51b0*/  ULDC.64 UR4, c[0x0][0x1e0] ;  /* 0x0000780000047ab9 */ /* 0x000fce0000000a00 */
.L_x_1959:
        /* <DEDUP_REMOVED lines=19> */
[----:B------:R-:W-:Y:S01]  /*52f0*/  @UP1 USHF.L.U64.HI UR20, UR4, 0x6, UR5 ;  /* 0x0000000604141899 */ /* 0x000fe20008010205 */
        /* <DEDUP_REMOVED lines=8> */
[----:B------:R-:W-:Y:S01]  /*5380*/  @UP1 UIMAD UR18, UR18, UR4, URZ ;  /* 0x00000004121212a4 */ /* 0x000fe2000f8e023f */
[C---:B------:R-:W-:Y:S02]  /*5390*/  IADD3 R192, P1, R2.reuse, UR9, RZ ;  /* 0x0000000902c07c10 */ /* 0x040fe4000ff3e0ff */
[----:B------:R-:W-:Y:S01]  /*53a0*/  IADD3 R194, P4, R2, UR14, RZ ;  /* 0x0000000e02c27c10 */ /* 0x000fe2000ff9e0ff */
[----:B------:R-:W3:Y:S01]  /*53b0*/  LDSM.16.M88.4 R152, [R226+0x9100] ;  /* 0x00910000e298783b */ /* 0x000ee20000000200 */
[C---:B------:R-:W-:Y:S01]  /*53c0*/  IADD3.X R193, R3.reuse, UR12, RZ, P1, !PT ;  /* 0x0000000c03c17c10 */ /* 0x040fe20008ffe4ff */
[----:B------:R-:W-:Y:S01]  /*53d0*/  @UP1 UIMAD UR18, UR21, UR5, UR18 ;  /* 0x00000005151212a4 */ /* 0x000fe2000f8e0212 */
[----:B------:R-:W-:Y:S02]  /*53e0*/  IADD3.X R195, R3, UR13, RZ, P4, !PT ;  /* 0x0000000d03c37c10 */ /* 0x000fe4000a7fe4ff */
[C---:B------:R-:W-:Y:S01]  /*53f0*/  IADD3 R246, P2, R192.reuse, UR9, RZ ;  /* 0x00000009c0f67c10 */ /* 0x040fe2000ff5e0ff */
[----:B------:R-:W-:Y:S02]  /*5400*/  @UP1 UIADD3 UR18, UR23, UR18, URZ ;  /* 0x0000001217121290 */ /* 0x000fe4000fffe03f */
[----:B------:R-:W4:Y:S01]  /*5410*/  LDSM.16.M88.4 R156, [R226+0x9900] ;  /* 0x00990000e29c783b */ /* 0x000f220000000200 */
[C---:B------:R-:W-:Y:S01]  /*5420*/  IADD3.X R247, R193.reuse, UR12, RZ, P2, !PT ;  /* 0x0000000cc1f77c10 */ /* 0x040fe200097fe4ff */
[----:B------:R-:W-:Y:S06]  /*5430*/  @UP1 USHF.L.U64.HI UR18, UR22, 0x7, UR18 ;  /* 0x0000000716121899 */ /* 0x000fec0008010212 */
        /* <DEDUP_REMOVED lines=10> */
[----:B------:R-:W-:Y:S01]  /*54e0*/  LDSM.16.M88.4 R148, [R218] ;  /* 0x00000000da94783b */ /* 0x000fe20000000200 */
[C---:B------:R-:W-:Y:S07]  /*54f0*/  HMMA.16816.F32.BF16 R24, R140.reuse, R154, RZ ;  /* 0x0000009a8c18723c */ /* 0x040fee00000418ff */
[----:B------:R-:W-:Y:S01]  /*5500*/  LDSM.16.M88.4 R152, [R217] ;  /* 0x00000000d998783b */ /* 0x000fe20000000200 */
[C---:B----4-:R-:W-:Y:S07]  /*5510*/  HMMA.16816.F32.BF16 R28, R140.reuse, R156, RZ ;  /* 0x0000009c8c1c723c */ /* 0x050fee00000418ff */
[----:B------:R-:W-:Y:S01]  /*5520*/  LDSM.16.M88.4 R172, [R213] ;  /* 0x00000000d5ac783b */ /* 0x000fe20000000200 */
[C---:B------:R-:W-:Y:S07]  /*5530*/  HMMA.16816.F32.BF16 R32, R140.reuse, R158, RZ ;  /* 0x0000009e8c20723c */ /* 0x040fee00000418ff */
[----:B------:R-:W-:Y:S01]  /*5540*/  LDSM.16.M88.4 R156, [R216] ;  /* 0x00000000d89c783b */ /* 0x000fe20000000200 */
[C---:B-----5:R-:W-:Y:S08]  /*5550*/  HMMA.16816.F32.BF16 R36, R140.reuse, R160, RZ ;  /* 0x000000a08c24723c */ /* 0x060ff000000418ff */
[C---:B------:R-:W-:Y:S01]  /*5560*/  HMMA.16816.F32.BF16 R40, R140.reuse, R162, RZ ;  /* 0x000000a28c28723c */ /* 0x040fe200000418ff */
[----:B------:R-:W-:Y:S07]  /*5570*/  LDSM.16.M88.4 R160, [R215] ;  /* 0x00000000d7a0783b */ /* 0x000fee0000000200 */
[C---:B-1----:R-:W-:Y:S08]  /*5580*/  HMMA.16816.F32.BF16 R44, R140.reuse, R164, RZ ;  /* 0x000000a48c2c723c */ /* 0x042ff000000418ff */
[C---:B------:R-:W-:Y:S01]  /*5590*/  HMMA.16816.F32.BF16 R48, R140.reuse, R166, RZ ;  /* 0x000000a68c30723c */ /* 0x040fe200000418ff */
[----:B------:R-:W-:Y:S07]  /*55a0*/  LDSM.16.M88.4 R164, [R214] ;  /* 0x00000000d6a4783b */ /* 0x000fee0000000200 */
[C---:B------:R-:W-:Y:S08]  /*55b0*/  HMMA.16816.F32.BF16 R52, R140.reuse, R144, RZ ;  /* 0x000000908c34723c */ /* 0x040ff000000418ff */
[C---:B------:R-:W-:Y:S01]  /*55c0*/  HMMA.16816.F32.BF16 R56, R140.reuse, R146, RZ ;  /* 0x000000928c38723c */ /* 0x040fe200000418ff */
[----:B------:R-:W1:Y:S07]  /*55d0*/  LDSM.16.M88.4 R144, [R219] ;  /* 0x00000000db90783b */ /* 0x000e6e0000000200 */
[C---:B--2---:R-:W-:Y:S01]  /*55e0*/  HMMA.16816.F32.BF16 R60, R140.reuse, R64, RZ ;  /* 0x000000408c3c723c */ /* 0x044fe200000418ff */
[----:B------:R-:W-:Y:S01]  /*55f0*/  @!PT LDS RZ, [RZ] ;  /* 0x00000000fffff984 */ /* 0x000fe20000000800 */
[----:B------:R-:W-:Y:S01]  /*5600*/  @!PT LDS RZ, [RZ] ;  /* 0x00000000fffff984 */ /* 0x000fe20000000800 */
[----:B------:R-:W-:Y:S01]  /*5610*/  @!PT LDS RZ, [RZ] ;  /* 0x00000000fffff984 */ /* 0x000fe20000000800 */
[----:B------:R2:W-:Y:S07]  /*5620*/  LDGSTS.E.BYPASS.LTC128B.128 [R227+0x100], [R244.64], !P3 ;  /* 0x00100000f4e37fae */ /* 0x0005ee000d901d50 */
[----:B------:R-:W-:Y:S01]  /*5630*/  HMMA.16816.F32.BF16 R64, R140, R66, RZ ;  /* 0x000000428c40723c */ /* 0x000fe200000418ff */
[----:B------:R3:W-:Y:S07]  /*5640*/  LDGSTS.E.BYPASS.LTC128B.128 [R227+0x4100], [R134.64], !P0 ;  /* 0x0410000086e37fae */ /* 0x0007ee000c101d50 */
[C---:B------:R-:W-:Y:S01]  /*5650*/  HMMA.16816.F32.BF16 R4, R168.reuse, R136, R4 ;  /* 0x00000088a804723c */ /* 0x040fe20000041804 */
[----:B------:R4:W-:Y:S07]  /*5660*/  LDGSTS.E.BYPASS.LTC128B.128 [R227+0x1100], [R2.64], !P3 ;  /* 0x0110000002e37fae */ /* 0x0009ee000d901d50 */
[C---:B------:R-:W-:Y:S01]  /*5670*/  HMMA.16816.F32.BF16 R8, R168.reuse, R138, R8 ;  /* 0x0000008aa808723c */ /* 0x040fe20000041808 */
[----:B------:R4:W-:Y:S03]  /*5680*/  LDGSTS.E.BYPASS.LTC128B.128 [R227+0x5100], [R2.64+0x80], !P0 ;  /* 0x0510008002e37fae */ /* 0x0009e6000c101d50 */
[----:B--2---:R-:W-:Y:S04]  /*5690*/  IADD3 R244, P1, R192, UR14, RZ ;  /* 0x0000000ec0f47c10 */ /* 0x004fe8000ff3e0ff */
[----:B------:R-:W-:Y:S01]  /*56a0*/  IADD3.X R245, R193, UR13, RZ, P1, !PT ;  /* 0x0000000dc1f57c10 */ /* 0x000fe20008ffe4ff */
[C---:B-1----:R-:W-:Y:S01]  /*56b0*/  HMMA.16816.F32.BF16 R12, R168.reuse, R144, R12 ;  /* 0x00000090a80c723c */ /* 0x042fe2000004180c */
[----:B------:R1:W-:Y:S01]  /*56c0*/  LDGSTS.E.BYPASS.LTC128B.128 [R227+0x2100], [R192.64], !P3 ;  /* 0x02100000c0e37fae */ /* 0x0003e2000d901d50 */
[----:B------:R-:W-:Y:S06]  /*56d0*/  PLOP3.LUT P1, PT, PT, PT, UP1, 0x80, 0x0 ;  /* 0x000000000000781c */ /* 0x000fec0003f2f018 */
[C---:B------:R-:W-:Y:S01]  /*56e0*/  HMMA.16816.F32.BF16 R16, R168.reuse, R146, R16 ;  /* 0x00000092a810723c */ /* 0x040fe20000041810 */
[----:B------:R1:W-:Y:S07]  /*56f0*/  LDGSTS.E.BYPASS.LTC128B.128 [R227+0x6100], [R194.64], !P0 ;  /* 0x06100000c2e37fae */ /* 0x0003ee000c101d50 */
[C---:B------:R-:W-:Y:S01]  /*5700*/  HMMA.16816.F32.BF16 R20, R168.reuse, R148, R20 ;  /* 0x00000094a814723c */ /* 0x040fe20000041814 */
[----:B------:R2:W-:Y:S07]  /*5710*/  LDGSTS.E.BYPASS.LTC128B.128 [R227+0x3100], [R246.64], !P3 ;  /* 0x03100000f6e37fae */ /* 0x0005ee000d901d50 */
[C---:B------:R-:W-:Y:S01]  /*5720*/  HMMA.16816.F32.BF16 R24, R168.reuse, R150, R24 ;  /* 0x00000096a818723c */ /* 0x040fe20000041818 */
[----:B------:R5:W-:Y:S07]  /*5730*/  LDGSTS.E.BYPASS.LTC128B.128 [R227+0x7100], [R244.64], !P0 ;  /* 0x07100000f4e37fae */ /* 0x000bee000c101d50 */
[C---:B------:R-:W-:Y:S01]  /*5740*/  HMMA.16816.F32.BF16 R28, R168.reuse, R152, R28 ;  /* 0x00000098a81c723c */ /* 0x040fe2000004181c */
[----:B------:R-:W1:Y:S07]  /*5750*/  LDSM.16.M88.4 R136, [R223+0x8100] ;  /* 0x00810000df88783b */ /* 0x000e6e0000000200 */
[C---:B------:R-:W-:Y:S01]  /*5760*/  HMMA.16816.F32.BF16 R32, R168.reuse, R154, R32 ;  /* 0x0000009aa820723c */ /* 0x040fe20000041820 */
[----:B------:R-:W0:Y:S07]  /*5770*/  LDGDEPBAR ;  /* 0x00000000000079af */ /* 0x000e2e0000000000 */
[C---:B------:R-:W-:Y:S01]  /*5780*/  HMMA.16816.F32.BF16 R36, R168.reuse, R156, R36 ;  /* 0x0000009ca824723c */ /* 0x040fe20000041824 */
[----:B------:R-:W1:Y:S07]  /*5790*/  LDSM.16.M88.4 R144, [R223+0x8900] ;  /* 0x00890000df90783b */ /* 0x000e6e0000000200 */
[C---:B------:R-:W-:Y:S01]  /*57a0*/  HMMA.16816.F32.BF16 R40, R168.reuse, R158, R40 ;  /* 0x0000009ea828723c */ /* 0x040fe20000041828 */
[----:B------:R-:W1:Y:S07]  /*57b0*/  LDSM.16.M88.4 R148, [R223+0x9100] ;  /* 0x00910000df94783b */ /* 0x000e6e0000000200 */
[C---:B------:R-:W-:Y:S01]  /*57c0*/  HMMA.16816.F32.BF16 R44, R168.reuse, R160, R44 ;  /* 0x000000a0a82c723c */ /* 0x040fe2000004182c */
[----:B------:R-:W2:Y:S07]  /*57d0*/  LDSM.16.M88.4 R152, [R223+0x9900] ;  /* 0x00990000df98783b */ /* 0x000eae0000000200 */
[C---:B------:R-:W-:Y:S01]  /*57e0*/  HMMA.16816.F32.BF16 R48, R168.reuse, R162, R48 ;  /* 0x000000a2a830723c */ /* 0x040fe20000041830 */
[----:B------:R-:W-:Y:S07]  /*57f0*/  LDSM.16.M88.4 R156, [R223+0xb900] ;  /* 0x00b90000df9c783b */ /* 0x000fee0000000200 */
[C---:B------:R-:W-:Y:S01]  /*5800*/  HMMA.16816.F32.BF16 R52, R168.reuse, R164, R52 ;  /* 0x000000a4a834723c */ /* 0x040fe20000041834 */
[----:B------:R-:W-:Y:S07]  /*5810*/  LDSM.16.M88.4 R160, [R212] ;  /* 0x00000000d4a0783b */ /* 0x000fee0000000200 */
[C---:B------:R-:W-:Y:S01]  /*5820*/  HMMA.16816.F32.BF16 R56, R168.reuse, R166, R56 ;  /* 0x000000a6a838723c */ /* 0x040fe20000041838 */
[----:B------:R-:W-:Y:S07]  /*5830*/  LDSM.16.M88.4 R164, [R212+0x800] ;  /* 0x00080000d4a4783b */ /* 0x000fee0000000200 */
[C---:B------:R-:W-:Y:S01]  /*5840*/  HMMA.16816.F32.BF16 R60, R168.reuse, R172, R60 ;  /* 0x000000aca83c723c */ /* 0x040fe2000004183c */
[----:B-1----:R-:W-:Y:S07]  /*5850*/  LDSM.16.M88.4 R192, [R210] ;  /* 0x00000000d2c0783b */ /* 0x002fee0000000200 */
[----:B------:R-:W-:Y:S01]  /*5860*/  HMMA.16816.F32.BF16 R64, R168, R174, R64 ;  /* 0x000000aea840723c */ /* 0x000fe20000041840 */
[----:B------:R-:W-:Y:S07]  /*5870*/  LDSM.16.M88.4 R172, [R211] ;  /* 0x00000000d3ac783b */ /* 0x000fee0000000200 */
[C---:B------:R-:W-:Y:S08]  /*5880*/  HMMA.16816.F32.BF16 R4, R176.reuse, R136, R4 ;  /* 0x00000088b004723c */ /* 0x040ff00000041804 */
[C---:B------:R-:W-:Y:S01]  /*5890*/  HMMA.16816.F32.BF16 R8, R176.reuse, R138, R8 ;  /* 0x0000008ab008723c */ /* 0x040fe20000041808 */
[----:B------:R-:W1:Y:S07]  /*58a0*/  LDSM.16.M88.4 R136, [R223+0xa100] ;  /* 0x00a10000df88783b */ /* 0x000e6e0000000200 */
[C---:B------:R-:W-:Y:S08]  /*58b0*/  HMMA.16816.F32.BF16 R12, R176.reuse, R144, R12 ;  /* 0x00000090b00c723c */ /* 0x040ff0000004180c */
[C---:B------:R-:W-:Y:S01]  /*58c0*/  HMMA.16816.F32.BF16 R16, R176.reuse, R146, R16 ;  /* 0x00000092b010723c */ /* 0x040fe20000041810 */
[----:B------:R-:W3:Y:S07]  /*58d0*/  LDSM.16.M88.4 R144, [R223+0xa900] ;  /* 0x00a90000df90783b */ /* 0x000eee0000000200 */
        /* <DEDUP_REMOVED lines=37> */
[C---:B------:R-:W-:Y:S01]  /*5b30*/  HMMA.16816.F32.BF16 R56, R180.reuse, R158, R56 ;  /* 0x0000009eb438723c */ /* 0x040fe20000041838 */
[----:B------:R-:W4:Y:S07]  /*5b40*/  LDSM.16.M88.4 R156, [R226+0xe900] ;  /* 0x00e90000e29c783b */ /* 0x000f2e0000000200 */
[C---:B--2---:R-:W-:Y:S08]  /*5b50*/  HMMA.16816.F32.BF16 R60, R180.reuse, R152, R60 ;  /* 0x00000098b43c723c */ /* 0x044ff0000004183c */
[----:B------:R-:W-:Y:S01]  /*5b60*/  HMMA.16816.F32.BF16 R64, R180, R154, R64 ;  /* 0x0000009ab440723c */ /* 0x000fe20000041840 */
[----:B------:R-:W-:Y:S07]  /*5b70*/  LDSM.16.M88.4 R152, [R226+0xf900] ;  /* 0x00f90000e298783b */ /* 0x000fee0000000200 */
[C---:B-1----:R-:W-:Y:S08]  /*5b80*/  HMMA.16816.F32.BF16 R4, R184.reuse, R136, R4 ;  /* 0x00000088b804723c */ /* 0x042ff00000041804 */
[C---:B------:R-:W-:Y:S01]  /*5b90*/  HMMA.16816.F32.BF16 R8, R184.reuse, R138, R8 ;  /* 0x0000008ab808723c */ /* 0x040fe20000041808 */
[----:B------:R-:W1:Y:S07]  /*5ba0*/  LDSM.16.M88.4 R136, [R226+0xf100] ;  /* 0x00f10000e288783b */ /* 0x000e6e0000000200 */
[C---:B---3--:R-:W-:Y:S08]  /*5bb0*/  HMMA.16816.F32.BF16 R12, R184.reuse, R144, R12 ;  /* 0x00000090b80c723c */ /* 0x048ff0000004180c */
[C---:B------:R-:W-:Y:S01]  /*5bc0*/  HMMA.16816.F32.BF16 R16, R184.reuse, R146, R16 ;  /* 0x00000092b810723c */ /* 0x040fe20000041810 */
[----:B------:R-:W2:Y:S07]  /*5bd0*/  LDSM.16.M88.4 R144, [R209] ;  /* 0x00000000d190783b */ /* 0x000eae0000000200 */
[C---:B----4-:R-:W-:Y:S08]  /*5be0*/  HMMA.16816.F32.BF16 R20, R184.reuse, R148, R20 ;  /* 0x00000094b814723c */ /* 0x050ff00000041814 */
[C---:B------:R-:W-:Y:S01]  /*5bf0*/  HMMA.16816.F32.BF16 R24, R184.reuse, R150, R24 ;  /* 0x00000096b818723c */ /* 0x040fe20000041818 */
[----:B------:R-:W3:Y:S07]  /*5c00*/  LDSM.16.M88.4 R148, [R208] ;  /* 0x00000000d094783b */ /* 0x000eee0000000200 */
        /* <DEDUP_REMOVED lines=8> */
[----:B------:R-:W4:Y:S07]  /*5c90*/  LDSM.16.M88.4 R156, [R207] ;  /* 0x00000000cf9c783b */ /* 0x000f2e0000000200 */
[C---:B-1----:R-:W-:Y:S08]  /*5ca0*/  HMMA.16816.F32.BF16 R52, R184.reuse, R136, R52 ;  /* 0x00000088b834723c */ /* 0x042ff00000041834 */
[C---:B------:R-:W-:Y:S01]  /*5cb0*/  HMMA.16816.F32.BF16 R56, R184.reuse, R138, R56 ;  /* 0x0000008ab838723c */ /* 0x040fe20000041838 */
[----:B------:R-:W1:Y:S07]  /*5cc0*/  LDSM.16.M88.4 R136, [R206] ;  /* 0x00000000ce88783b */ /* 0x000e6e0000000200 */
[C---:B------:R-:W-:Y:S08]  /*5cd0*/  HMMA.16816.F32.BF16 R60, R184.reuse, R152, R60 ;  /* 0x00000098b83c723c */ /* 0x040ff0000004183c */
[----:B------:R-:W-:Y:S01]  /*5ce0*/  HMMA.16816.F32.BF16 R64, R184, R154, R64 ;  /* 0x0000009ab840723c */ /* 0x000fe20000041840 */
[----:B------:R-:W1:Y:S07]  /*5cf0*/  LDSM.16.M88.4 R152, [R205] ;  /* 0x00000000cd98783b */ /* 0x000e6e0000000200 */
        /* <DEDUP_REMOVED lines=18> */
[C---:B------:R-:W-:Y:S08]  /*5e20*/  HMMA.16816.F32.BF16 R52, R188.reuse, R152, R52 ;  /* 0x00000098bc34723c */ /* 0x040ff00000041834 */
[C---:B------:R-:W-:Y:S01]  /*5e30*/  HMMA.16816.F32.BF16 R56, R188.reuse, R154, R56 ;  /* 0x0000009abc38723c */ /* 0x040fe20000041838 */
[----:B------:R-:W1:Y:S07]  /*5e40*/  LDSM.16.M88.4 R152, [R223+0xf900] ;  /* 0x00f90000df98783b */ /* 0x000e6e0000000200 */
[C---:B--2---:R-:W-:Y:S08]  /*5e50*/  HMMA.16816.F32.BF16 R60, R188.reuse, R144, R60 ;  /* 0x00000090bc3c723c */ /* 0x044ff0000004183c */
[----:B------:R-:W-:Y:S01]  /*5e60*/  HMMA.16816.F32.BF16 R64, R188, R146, R64 ;  /* 0x00000092bc40723c */ /* 0x000fe20000041840 */
[----:B------:R-:W2:Y:S07]  /*5e70*/  LDSM.16.M88.4 R144, [R212+0x4000] ;  /* 0x00400000d490783b */ /* 0x000eae0000000200 */
[C---:B---3--:R-:W-:Y:S08]  /*5e80*/  HMMA.16816.F32.BF16 R4, R196.reuse, R148, R4 ;  /* 0x00000094c404723c */ /* 0x048ff00000041804 */
[C---:B------:R-:W-:Y:S01]  /*5e90*/  HMMA.16816.F32.BF16 R8, R196.reuse, R150, R8 ;  /* 0x00000096c408723c */ /* 0x040fe20000041808 */
[----:B------:R-:W3:Y:S07]  /*5ea0*/  LDSM.16.M88.4 R148, [R212+0x4800] ;  /* 0x00480000d494783b */ /* 0x000eee0000000200 */
[C---:B------:R-:W-:Y:S08]  /*5eb0*/  HMMA.16816.F32.BF16 R12, R196.reuse, R160, R12 ;  /* 0x000000a0c40c723c */ /* 0x040ff0000004180c */
[C---:B------:R-:W-:Y:S08]  /*5ec0*/  HMMA.16816.F32.BF16 R16, R196.reuse, R162, R16 ;  /* 0x000000a2c410723c */ /* 0x040ff00000041810 */
[C---:B------:R-:W-:Y:S08]  /*5ed0*/  HMMA.16816.F32.BF16 R20, R196.reuse, R164, R20 ;  /* 0x000000a4c414723c */ /* 0x040ff00000041814 */
[C---:B------:R-:W-:Y:S08]  /*5ee0*/  HMMA.16816.F32.BF16 R24, R196.reuse, R166, R24 ;  /* 0x000000a6c418723c */ /* 0x040ff00000041818 */
[C---:B----4-:R-:W-:Y:S08]  /*5ef0*/  HMMA.16816.F32.BF16 R28, R196.reuse, R156, R28 ;  /* 0x0000009cc41c723c */ /* 0x050ff0000004181c */
        /* <DEDUP_REMOVED lines=8> */
[C---:B------:R-:W-:Y:S08]  /*5f80*/  HMMA.16816.F32.BF16 R60, R196.reuse, R152, R60 ;  /* 0x00000098c43c723c */ /* 0x040ff0000004183c */
[----:B------:R-:W-:Y:S01]  /*5f90*/  HMMA.16816.F32.BF16 R64, R196, R154, R64 ;  /* 0x0000009ac440723c */ /* 0x000fe20000041840 */
[----:B------:R-:W4:Y:S07]  /*5fa0*/  LDSM.16.M88.4 R152, [R212+0x5800] ;  /* 0x00580000d498783b */ /* 0x000f2e0000000200 */
[C---:B--2---:R-:W-:Y:S08]  /*5fb0*/  HMMA.16816.F32.BF16 R4, R200.reuse, R144, R4 ;  /* 0x00000090c804723c */ /* 0x044ff00000041804 */
[C---:B------:R-:W-:Y:S01]  /*5fc0*/  HMMA.16816.F32.BF16 R8, R200.reuse, R146, R8 ;  /* 0x00000092c808723c */ /* 0x040fe20000041808 */
[----:B------:R-:W2:Y:S07]  /*5fd0*/  LDSM.16.M88.4 R144, [R212+0x6000] ;  /* 0x00600000d490783b */ /* 0x000eae0000000200 */
[C---:B---3--:R-:W-:Y:S08]  /*5fe0*/  HMMA.16816.F32.BF16 R12, R200.reuse, R148, R12 ;  /* 0x00000094c80c723c */ /* 0x048ff0000004180c */
        /* <DEDUP_REMOVED lines=11> */
[C---:B----4-:R-:W-:Y:S04]  /*60a0*/  HMMA.16816.F32.BF16 R28, R200.reuse, R152, R28 ;  /* 0x00000098c81c723c */ /* 0x050fe8000004181c */
        /* <DEDUP_REMOVED lines=69> */
[----:B------:R-:W-:Y:S01]  /*6500*/  @P1 IADD3 R138, P4, R237, UR15, RZ ;  /* 0x0000000fed8a1c10 */ /* 0x000fe2000ff9e0ff */
[----:B------:R-:W1:Y:S01]  /*6510*/  SHFL.BFLY PT, R132, R135, 0x2, 0x1f ;  /* 0x0c401f0087847f89 */ /* 0x000e6200000e0000 */
[----:B------:R-:W-:Y:S07]  /*6520*/  FMNMX.FTZ R137, R67, R2, !PT ;  /* 0x0000000243897209 */ /* 0x000fee0007810000 */
[----:B------:R-:W2:Y:S01]  /*6530*/  SHFL.BFLY PT, R2, R137, 0x2, 0x1f ;  /* 0x0c401f0089027f89 */ /* 0x000ea200000e0000 */
[----:B-1----:R-:W-:Y:S07]  /*6540*/  FMNMX.FTZ R139, R135, R132, !PT ;  /* 0x00000084878b7209 */ /* 0x002fee0007810000 */
[----:B------:R-:W1:Y:S01]  /*6550*/  SHFL.BFLY PT, R132, R139, 0x1, 0x1f ;  /* 0x0c201f008b847f89 */ /* 0x000e6200000e0000 */
[----:B--2---:R-:W-:Y:S02]  /*6560*/  FMNMX.FTZ R134, R137, R2, !PT ;  /* 0x0000000289867209 */ /* 0x004fe40007810000 */
[----:B------:R-:W-:Y:S05]  /*6570*/  @P1 IADD3.X R137, R236, UR18, RZ, P4, !PT ;  /* 0x00000012ec891c10 */ /* 0x000fea000a7fe4ff */
[----:B------:R-:W2:Y:S01]  /*6580*/  SHFL.BFLY PT, R3, R134, 0x1, 0x1f ;  /* 0x0c201f0086037f89 */ /* 0x000ea200000e0000 */
[----:B-1----:R-:W-:Y:S05]  /*6590*/  FMNMX.FTZ R132, R139, R132, !PT ;  /* 0x000000848b847209 */ /* 0x002fea0007810000 */
[C---:B------:R-:W-:Y:S02]  /*65a0*/  FADD.FTZ R2, -R132.reuse, R133 ;  /* 0x0000008584027221 */ /* 0x040fe40000010100 */
[----:B-----5:R-:W-:Y:S01]  /*65b0*/  FMUL.FTZ R244, R132, c[0x0][0x2d0] ;  /* 0x0000b40084f47a20 */ /* 0x020fe20000410000 */
[----:B--2---:R-:W-:Y:S01]  /*65c0*/  FMNMX.FTZ R3, R134, R3, !PT ;  /* 0x0000000386037209 */ /* 0x004fe20007810000 */
[----:B------:R-:W-:Y:S02]  /*65d0*/  FMUL.FTZ R135, R2, c[0x0][0x2d0] ;  /* 0x0000b40002877a20 */ /* 0x000fe40000410000 */
[----:B------:R-:W-:Y:S02]  /*65e0*/  FFMA.FTZ R172, R9, c[0x0][0x2d0], -R244 ;  /* 0x0000b40009ac7a23 */ /* 0x000fe400000108f4 */
[----:B------:R1:W2:Y:S01]  /*65f0*/  MUFU.EX2 R2, R135 ;  /* 0x0000008700027308 */ /* 0x0002a20000000800 */
[C---:B------:R-:W-:Y:S02]  /*6600*/  FMUL.FTZ R194, R3.reuse, c[0x0][0x2d0] ;  /* 0x0000b40003c27a20 */ /* 0x040fe40000410000 */
[----:B------:R-:W-:Y:S02]  /*6610*/  FADD.FTZ R133, -R3, R0 ;  /* 0x0000000003857221 */ /* 0x000fe40000010100 */
[----:B------:R-:W-:Y:S02]  /*6620*/  FFMA.FTZ R173, R6, c[0x0][0x2d0], -R194 ;  /* 0x0000b40006ad7a23 */ /* 0x000fe400000108c2 */
[----:B------:R-:W-:Y:S02]  /*6630*/  FMUL.FTZ R0, R133, c[0x0][0x2d0] ;  /* 0x0000b40085007a20 */ /* 0x000fe40000410000 */
[--C-:B------:R-:W-:Y:S01]  /*6640*/  FFMA.FTZ R133, R4, c[0x0][0x2d0], -R244.reuse ;  /* 0x0000b40004857a23 */ /* 0x100fe200000108f4 */
[----:B------:R-:W-:Y:S01]  /*6650*/  MUFU.EX2 R172, R172 ;  /* 0x000000ac00ac7308 */ /* 0x000fe20000000800 */
[--C-:B------:R-:W-:Y:S02]  /*6660*/  FFMA.FTZ R134, R5, c[0x0][0x2d0], -R244.reuse ;  /* 0x0000b40005867a23 */ /* 0x100fe400000108f4 */
[--C-:B------:R-:W-:Y:S02]  /*6670*/  FFMA.FTZ R252, R25, c[0x0][0x2d0], -R244.reuse ;  /* 0x0000b40019fc7a23 */ /* 0x100fe400000108f4 */
[--C-:B------:R-:W-:Y:S02]  /*6680*/  FFMA.FTZ R28, R28, c[0x0][0x2d0], -R244.reuse ;  /* 0x0000b4001c1c7a23 */ /* 0x100fe400000108f4 */
[----:B------:R-:W-:Y:S02]  /*6690*/  FFMA.FTZ R29, R29, c[0x0][0x2d0], -R244 ;  /* 0x0000b4001d1d7a23 */ /* 0x000fe400000108f4 */
[--C-:B------:R-:W-:Y:S01]  /*66a0*/  FFMA.FTZ R30, R30, c[0x0][0x2d0], -R194.reuse ;  /* 0x0000b4001e1e7a23 */ /* 0x100fe200000108c2 */
[----:B------:R-:W3:Y:S01]  /*66b0*/  MUFU.EX2 R0, R0 ;  /* 0x0000000000007308 */ /* 0x000ee20000000800 */
[----:B------:R-:W-:Y:S02]  /*66c0*/  FFMA.FTZ R159, R34, c[0x0][0x2d0], -R194 ;  /* 0x0000b400229f7a23 */ /* 0x000fe400000108c2 */
[----:B------:R-:W-:Y:S01]  /*66d0*/  FFMA.FTZ R33, R33, c[0x0][0x2d0], -R244 ;  /* 0x0000b40021217a23 */ /* 0x000fe200000108f4 */
[----:B-1----:R-:W-:Y:S01]  /*66e0*/  @P1 IADD3 R135, P2, R230, UR15, RZ ;  /* 0x0000000fe6871c10 */ /* 0x002fe2000ff5e0ff */
[C---:B--2---:R-:W-:Y:S02]  /*66f0*/  FMUL.FTZ R4, R2.reuse, R128 ;  /* 0x0000008002047220 */ /* 0x044fe40000410000 */
[C---:B------:R-:W-:Y:S01]  /*6700*/  FMUL.FTZ R5, R2.reuse, R129 ;  /* 0x0000008102057220 */ /* 0x040fe20000410000 */
[----:B------:R-:W-:Y:S01]  /*6710*/  @P1 LEA R192, P5, R135, c[0x0][0x1c8], 0x1 ;  /* 0x0000720087c01a11 */ /* 0x000fe200078a08ff */
[----:B------:R-:W-:Y:S01]  /*6720*/  FMUL.FTZ R9, R2, R125 ;  /* 0x0000007d02097220 */ /* 0x000fe20000410000 */
[----:B------:R-:W-:Y:S01]  /*6730*/  @P1 IADD3.X R136, R233, UR18, RZ, P2, !PT ;  /* 0x00000012e9881c10 */ /* 0x000fe200097fe4ff */
[----:B------:R-:W-:Y:S01]  /*6740*/  @UP1 UIADD3 UR18, UP0, UR10, 0x80, URZ ;  /* 0x000000800a121890 */ /* 0x000fe2000ff1e03f */
[C---:B------:R-:W-:Y:S01]  /*6750*/  @P1 LEA R174, P2, R138.reuse, c[0x0][0x1c8], 0x1 ;  /* 0x000072008aae1a11 */ /* 0x040fe200078408ff */
[----:B------:R-:W-:Y:S01]  /*6760*/  MUFU.EX2 R133, R133 ;  /* 0x0000008500857308 */ /* 0x000fe20000000800 */
[----:B------:R-:W-:Y:S01]  /*6770*/  @P1 LEA.HI.X R193, R135, c[0x0][0x1cc], R136, 0x1, P5 ;  /* 0x0000730087c11a11 */ /* 0x000fe200028f0c88 */
[----:B------:R-:W-:Y:S01]  /*6780*/  @UP1 UIADD3.X UR15, URZ, UR8, URZ, UP0, !UPT ;  /* 0x000000083f0f1290 */ /* 0x000fe200087fe43f */
[----:B------:R-:W-:Y:S01]  /*6790*/  @P1 LEA.HI.X R175, R138, c[0x0][0x1cc], R137, 0x1, P2 ;  /* 0x000073008aaf1a11 */ /* 0x000fe200010f0c89 */
[----:B------:R-:W-:Y:S01]  /*67a0*/  FFMA.FTZ R135, R8, c[0x0][0x2d0], -R244 ;  /* 0x0000b40008877a23 */ /* 0x000fe200000108f4 */
[----:B------:R-:W-:Y:S01]  /*67b0*/  @P1 IADD3 R136, P2, R192, UR19, RZ ;  /* 0x00000013c0881c10 */ /* 0x000fe2000ff5e0ff */
[----:B------:R1:W-:Y:S01]  /*67c0*/  @P1 LDGSTS.E.BYPASS.LTC128B.128 [R227+0x8100], [R192.64], !P3 ;  /* 0x08100000c0e31fae */ /* 0x0003e2000d901d50 */
[----:B------:R-:W-:Y:S02]  /*67d0*/  FMUL.FTZ R8, R2, R124 ;  /* 0x0000007c02087220 */ /* 0x000fe40000410000 */
[----:B------:R-:W-:Y:S01]  /*67e0*/  @P1 IADD3.X R137, R193, UR20, RZ, P2, !PT ;  /* 0x00000014c1891c10 */ /* 0x000fe200097fe4ff */
[----:B------:R-:W2:Y:S01]  /*67f0*/  MUFU.EX2 R134, R134 ;  /* 0x0000008600867308 */ /* 0x000ea20000000800 */
[----:B------:R-:W-:Y:S01]  /*6800*/  @P1 IADD3 R246, P2, R136, UR19, RZ ;  /* 0x0000001388f61c10 */ /* 0x000fe2000ff5e0ff */
[----:B------:R-:W-:Y:S01]  /*6810*/  FMUL.FTZ R68, R2, R68 ;  /* 0x0000004402447220 */ /* 0x000fe20000410000 */
[----:B------:R-:W-:Y:S01]  /*6820*/  @P1 IADD3 R6, P5, R136, UR18, RZ ;  /* 0x0000001288061c10 */ /* 0x000fe2000ffbe0ff */
[----:B------:R4:W-:Y:S01]  /*6830*/  @P1 LDGSTS.E.BYPASS.LTC128B.128 [R227+0xc100], [R174.64], !P0 ;  /* 0x0c100000aee31fae */ /* 0x0009e2000c101d50 */
[----:B------:R-:W-:Y:S01]  /*6840*/  @P1 IADD3.X R247, R137, UR20, RZ, P2, !PT ;  /* 0x0000001489f71c10 */ /* 0x000fe200097fe4ff */
[----:B------:R-:W-:Y:S01]  /*6850*/  FMUL.FTZ R69, R2, R69 ;  /* 0x0000004502457220 */ /* 0x000fe20000410000 */
[----:B------:R-:W-:Y:S01]  /*6860*/  @P1 IADD3 R250, P4, R246, UR19, RZ ;  /* 0x00000013f6fa1c10 */ /* 0x000fe2000ff9e0ff */
[----:B---3--:R-:W-:Y:S01]  /*6870*/  FMUL.FTZ R70, R0, R70 ;  /* 0x0000004600467220 */ /* 0x008fe20000410000 */
[----:B------:R-:W-:Y:S01]  /*6880*/  @P1 IADD3 R248, P2, R246, UR18, RZ ;  /* 0x00000012f6f81c10 */ /* 0x000fe2000ff5e0ff */
[----:B------:R-:W-:Y:S01]  /*6890*/  MUFU.EX2 R135, R135 ;  /* 0x0000008700877308 */ /* 0x000fe20000000800 */
[C---:B------:R-:W-:Y:S01]  /*68a0*/  @P1 IADD3.X R251, R247.reuse, UR20, RZ, P4, !PT ;  /* 0x00000014f7fb1c10 */ /* 0x040fe2000a7fe4ff */
[----:B------:R3:W-:Y:S01]  /*68b0*/  @P1 LDGSTS.E.BYPASS.LTC128B.128 [R227+0x9100], [R136.64], !P3 ;  /* 0x0910000088e31fae */ /* 0x0007e2000d901d50 */
[----:B------:R-:W-:Y:S01]  /*68c0*/  @P1 IADD3.X R249, R247, UR15, RZ, P2, !PT ;  /* 0x0000000ff7f91c10 */ /* 0x000fe200097fe4ff */
[----:B------:R-:W-:Y:S02]  /*68d0*/  FMUL.FTZ R71, R0, R71 ;  /* 0x0000004700477220 */ /* 0x000fe40000410000 */
[C---:B------:R-:W-:Y:S02]  /*68e0*/  FMUL.FTZ R72, R2.reuse, R72 ;  /* 0x0000004802487220 */ /* 0x040fe40000410000 */
[----:B------:R-:W-:Y:S02]  /*68f0*/  FMUL.FTZ R73, R2, R73 ;  /* 0x0000004902497220 */ /* 0x000fe40000410000 */
[----:B------:R3:W-:Y:S01]  /*6900*/  @P1 LDGSTS.E.BYPASS.LTC128B.128 [R227+0xd100], [R136.64+0x80], !P0 ;  /* 0x0d10008088e31fae */ /* 0x0007e2000c101d50 */
[----:B------:R-:W-:Y:S01]  /*6910*/  MUFU.EX2 R173, R173 ;  /* 0x000000ad00ad7308 */ /* 0x000fe20000000800 */
[----:B------:R-:W-:Y:S02]  /*6920*/  FMUL.FTZ R74, R0, R74 ;  /* 0x0000004a004a7220 */ /* 0x000fe40000410000 */
[--C-:B-1----:R-:W-:Y:S01]  /*6930*/  FFMA.FTZ R193, R7, c[0x0][0x2d0], -R194.reuse ;  /* 0x0000b40007c17a23 */ /* 0x102fe200000108c2 */
[----:B------:R-:W-:Y:S01]  /*6940*/  @P1 IADD3.X R7, R137, UR15, RZ, P5, !PT ;  /* 0x0000000f89071c10 */ /* 0x000fe2000affe4ff */
[--C-:B------:R-:W-:Y:S01]  /*6950*/  FFMA.FTZ R192, R11, c[0x0][0x2d0], -R194.reuse ;  /* 0x0000b4000bc07a23 */ /* 0x100fe200000108c2 */
[----:B--2---:R-:W-:Y:S01]  /*6960*/  F2FP.BF16.PACK_AB R128, R134, R133 ;  /* 0x000000858680723e */ /* 0x004fe200000010ff */
[----:B------:R1:W-:Y:S01]  /*6970*/  @P1 LDGSTS.E.BYPASS.LTC128B.128 [R227+0xa100], [R246.64], !P3 ;  /* 0x0a100000f6e31fae */ /* 0x0003e2000d901d50 */
[----:B------:R-:W-:Y:S02]  /*6980*/  FMUL.FTZ R11, R0, R127 ;  /* 0x0000007f000b7220 */ /* 0x000fe40000410000 */
[----:B----4-:R-:W-:Y:S01]  /*6990*/  FFMA.FTZ R175, R10, c[0x0][0x2d0], -R194 ;  /* 0x0000b4000aaf7a23 */ /* 0x010fe200000108c2 */
[----:B------:R-:W2:Y:S01]  /*69a0*/  MUFU.EX2 R174, R193 ;  /* 0x000000c100ae7308 */ /* 0x000ea20000000800 */
[C---:B------:R-:W-:Y:S02]  /*69b0*/  FMUL.FTZ R10, R0.reuse, R126 ;  /* 0x0000007e000a7220 */ /* 0x040fe40000410000 */
[----:B------:R-:W-:Y:S01]  /*69c0*/  FMUL.FTZ R75, R0, R75 ;  /* 0x0000004b004b7220 */ /* 0x000fe20000410000 */
[----:B------:R4:W-:Y:S01]  /*69d0*/  @P1 LDGSTS.E.BYPASS.LTC128B.128 [R227+0xe100], [R6.64], !P0 ;  /* 0x0e10000006e31fae */ /* 0x0009e2000c101d50 */
[C---:B------:R-:W-:Y:S02]  /*69e0*/  FMUL.FTZ R76, R2.reuse, R76 ;  /* 0x0000004c024c7220 */ /* 0x040fe40000410000 */
[----:B------:R-:W-:Y:S02]  /*69f0*/  FMUL.FTZ R77, R2, R77 ;  /* 0x0000004d024d7220 */ /* 0x000fe40000410000 */
[C---:B------:R-:W-:Y:S01]  /*6a00*/  FMUL.FTZ R78, R0.reuse, R78 ;  /* 0x0000004e004e7220 */ /* 0x040fe20000410000 */
[----:B------:R-:W-:Y:S01]  /*6a10*/  MUFU.EX2 R175, R175 ;  /* 0x000000af00af7308 */ /* 0x000fe20000000800 */
[----:B------:R-:W-:Y:S01]  /*6a20*/  FMUL.FTZ R79, R0, R79 ;  /* 0x0000004f004f7220 */ /* 0x000fe20000410000 */
[----:B------:R5:W-:Y:S01]  /*6a30*/  @P1 LDGSTS.E.BYPASS.LTC128B.128 [R227+0xb100], [R250.64], !P3 ;  /* 0x0b100000fae31fae */ /* 0x000be2000d901d50 */
[C---:B------:R-:W-:Y:S02]  /*6a40*/  FMUL.FTZ R80, R2.reuse, R80 ;  /* 0x0000005002507220 */ /* 0x040fe40000410000 */
[----:B------:R-:W-:Y:S02]  /*6a50*/  FMUL.FTZ R81, R2, R81 ;  /* 0x0000005102517220 */ /* 0x000fe40000410000 */
[C---:B------:R-:W-:Y:S02]  /*6a60*/  FMUL.FTZ R82, R0.reuse, R82 ;  /* 0x0000005200527220 */ /* 0x040fe40000410000 */
[----:B------:R-:W-:Y:S01]  /*6a70*/  FMUL.FTZ R83, R0, R83 ;  /* 0x0000005300537220 */ /* 0x000fe20000410000 */
[----:B------:R1:W-:Y:S01]  /*6a80*/  @P1 LDGSTS.E.BYPASS.LTC128B.128 [R227+0xf100], [R248.64], !P0 ;  /* 0x0f100000f8e31fae */ /* 0x0003e2000c101d50 */
[----:B------:R-:W1:Y:S01]  /*6a90*/  MUFU.EX2 R192, R192 ;  /* 0x000000c000c07308 */ /* 0x000e620000000800 */
[----:B------:R-:W-:Y:S01]  /*6aa0*/  FMUL.FTZ R84, R2, R84 ;  /* 0x0000005402547220 */ /* 0x000fe20000410000 */
[----:B--2---:R-:W-:Y:S01]  /*6ab0*/  F2FP.BF16.PACK_AB R129, R174, R173 ;  /* 0x000000adae81723e */ /* 0x004fe200000010ff */
[----:B------:R-:W-:Y:S02]  /*6ac0*/  FMUL.FTZ R85, R2, R85 ;  /* 0x0000005502557220 */ /* 0x000fe40000410000 */
[C---:B------:R-:W-:Y:S02]  /*6ad0*/  FMUL.FTZ R86, R0.reuse, R86 ;  /* 0x0000005600567220 */ /* 0x040fe40000410000 */
[----:B---3--:R-:W2:Y:S01]  /*6ae0*/  LDSM.16.MT88.4 R136, [R224+0x100] ;  /* 0x00010000e088783b */ /* 0x008ea20000004200 */
[C---:B------:R-:W-:Y:S02]  /*6af0*/  FMUL.FTZ R87, R0.reuse, R87 ;  /* 0x0000005700577220 */ /* 0x040fe40000410000 */
[----:B----4-:R-:W-:Y:S01]  /*6b00*/  FMUL.FTZ R6, R0, R130 ;  /* 0x0000008200067220 */ /* 0x010fe20000410000 */
[----:B------:R-:W-:Y:S01]  /*6b10*/  F2FP.BF16.PACK_AB R130, R172, R135 ;  /* 0x00000087ac82723e */ /* 0x000fe200000010ff */
[----:B------:R-:W-:Y:S01]  /*6b20*/  FMUL.FTZ R7, R0, R131 ;  /* 0x0000008300077220 */ /* 0x000fe20000410000 */
[----:B------:R-:W-:Y:S01]  /*6b30*/  MUFU.EX2 R153, R28 ;  /* 0x0000001c00997308 */ /* 0x000fe20000000800 */
[C---:B------:R-:W-:Y:S01]  /*6b40*/  FMUL.FTZ R88, R2.reuse, R88 ;  /* 0x0000005802587220 */ /* 0x040fe20000410000 */
[----:B------:R-:W3:Y:S01]  /*6b50*/  LDSM.16.MT88.4 R144, [R222+0x100] ;  /* 0x00010000de90783b */ /* 0x000ee20000004200 */
[----:B------:R-:W-:Y:S02]  /*6b60*/  FMUL.FTZ R89, R2, R89 ;  /* 0x0000005902597220 */ /* 0x000fe40000410000 */
[C---:B------:R-:W-:Y:S02]  /*6b70*/  FMUL.FTZ R90, R0.reuse, R90 ;  /* 0x0000005a005a7220 */ /* 0x040fe40000410000 */
[----:B------:R-:W-:Y:S02]  /*6b80*/  FMUL.FTZ R91, R0, R91 ;  /* 0x0000005b005b7220 */ /* 0x000fe40000410000 */
[--C-:B-----5:R-:W-:Y:S01]  /*6b90*/  FFMA.FTZ R251, R24, c[0x0][0x2d0], -R244.reuse ;  /* 0x0000b40018fb7a23 */ /* 0x120fe200000108f4 */
[----:B------:R-:W4:Y:S01]  /*6ba0*/  LDSM.16.MT88.4 R148, [R221+0x100] ;  /* 0x00010000dd94783b */ /* 0x000f220000004200 */
[----:B-1----:R-:W-:Y:S01]  /*6bb0*/  F2FP.BF16.PACK_AB R131, R192, R175 ;  /* 0x000000afc083723e */ /* 0x002fe200000010ff */
[----:B------:R-:W-:Y:S01]  /*6bc0*/  MUFU.EX2 R158, R29 ;  /* 0x0000001d009e7308 */ /* 0x000fe20000000800 */
[--C-:B------:R-:W-:Y:S02]  /*6bd0*/  FFMA.FTZ R44, R44, c[0x0][0x2d0], -R244.reuse ;  /* 0x0000b4002c2c7a23 */ /* 0x100fe400000108f4 */
[----:B------:R-:W-:Y:S02]  /*6be0*/  FFMA.FTZ R45, R45, c[0x0][0x2d0], -R244 ;  /* 0x0000b4002d2d7a23 */ /* 0x000fe400000108f4 */
[----:B------:R-:W-:Y:S01]  /*6bf0*/  FFMA.FTZ R46, R46, c[0x0][0x2d0], -R194 ;  /* 0x0000b4002e2e7a23 */ /* 0x000fe200000108c2 */
[----:B------:R-:W1:Y:S01]  /*6c00*/  LDSM.16.MT88.4 R124, [R220+0x100] ;  /* 0x00010000dc7c783b */ /* 0x000e620000004200 */
[----:B------:R-:W-:Y:S02]  /*6c10*/  FFMA.FTZ R49, R49, c[0x0][0x2d0], -R244 ;  /* 0x0000b40031317a23 */ /* 0x000fe400000108f4 */
[--C-:B------:R-:W-:Y:S01]  /*6c20*/  FFMA.FTZ R50, R50, c[0x0][0x2d0], -R194.reuse ;  /* 0x0000b40032327a23 */ /* 0x100fe200000108c2 */
[----:B------:R-:W-:Y:S01]  /*6c30*/  MUFU.EX2 R157, R30 ;  /* 0x0000001e009d7308 */ /* 0x000fe20000000800 */
[----:B------:R-:W-:Y:S02]  /*6c40*/  FFMA.FTZ R51, R51, c[0x0][0x2d0], -R194 ;  /* 0x0000b40033337a23 */ /* 0x000fe400000108c2 */
[C---:B------:R-:W-:Y:S01]  /*6c50*/  FMUL.FTZ R92, R2.reuse, R92 ;  /* 0x0000005c025c7220 */ /* 0x040fe20000410000 */
[----:B------:R-:W0:Y:S01]  /*6c60*/  LDGDEPBAR ;  /* 0x00000000000079af */ /* 0x000e220000000000 */
[----:B------:R-:W-:Y:S02]  /*6c70*/  FMUL.FTZ R93, R2, R93 ;  /* 0x0000005d025d7220 */ /* 0x000fe40000410000 */
[C---:B------:R-:W-:Y:S02]  /*6c80*/  FMUL.FTZ R94, R0.reuse, R94 ;  /* 0x0000005e005e7220 */ /* 0x040fe40000410000 */
[----:B------:R-:W-:Y:S01]  /*6c90*/  FMUL.FTZ R95, R0, R95 ;  /* 0x0000005f005f7220 */ /* 0x000fe20000410000 */
[----:B------:R-:W-:Y:S01]  /*6ca0*/  MUFU.EX2 R162, R33 ;  /* 0x0000002100a27308 */ /* 0x000fe20000000800 */
[C---:B------:R-:W-:Y:S01]  /*6cb0*/  FMUL.FTZ R96, R2.reuse, R96 ;  /* 0x0000006002607220 */ /* 0x040fe20000410000 */
[C---:B--2---:R-:W-:Y:S05]  /*6cc0*/  HMMA.16816.F32.BF16 R4, R128.reuse, R136, R4 ;  /* 0x000000888004723c */ /* 0x044fea0000041804 */
[----:B------:R-:W-:Y:S02]  /*6cd0*/  FMUL.FTZ R97, R2, R97 ;  /* 0x0000006102617220 */ /* 0x000fe40000410000 */
[C---:B------:R-:W-:Y:S01]  /*6ce0*/  FMUL.FTZ R98, R0.reuse, R98 ;  /* 0x0000006200627220 */ /* 0x040fe20000410000 */
[C---:B------:R-:W-:Y:S01]  /*6cf0*/  HMMA.16816.F32.BF16 R8, R128.reuse, R138, R8 ;  /* 0x0000008a8008723c */ /* 0x040fe20000041808 */
[----:B------:R-:W2:Y:S01]  /*6d00*/  LDSM.16.MT88.4 R136, [R224+0x4100] ;  /* 0x00410000e088783b */ /* 0x000ea20000004200 */
[----:B------:R-:W-:Y:S02]  /*6d10*/  MUFU.EX2 R163, R44 ;  /* 0x0000002c00a37308 */ /* 0x000fe40000000800 */
[----:B------:R-:W-:Y:S02]  /*6d20*/  FMUL.FTZ R99, R0, R99 ;  /* 0x0000006300637220 */ /* 0x000fe40000410000 */
[C---:B------:R-:W-:Y:S02]  /*6d30*/  FMUL.FTZ R100, R2.reuse, R100 ;  /* 0x0000006402647220 */ /* 0x040fe40000410000 */
[C---:B---3--:R-:W-:Y:S04]  /*6d40*/  HMMA.16816.F32.BF16 R68, R128.reuse, R144, R68 ;  /* 0x000000908044723c */ /* 0x048fe80000041844 */
[----:B------:R-:W-:Y:S01]  /*6d50*/  MUFU.EX2 R165, R45 ;  /* 0x0000002d00a57308 */ /* 0x000fe20000000800 */
[----:B------:R-:W-:Y:S02]  /*6d60*/  FMUL.FTZ R101, R2, R101 ;  /* 0x0000006502657220 */ /* 0x000fe40000410000 */
[C---:B------:R-:W-:Y:S01]  /*6d70*/  FMUL.FTZ R102, R0.reuse, R102 ;  /* 0x0000006600667220 */ /* 0x040fe20000410000 */
[C---:B------:R-:W-:Y:S01]  /*6d80*/  HMMA.16816.F32.BF16 R72, R128.reuse, R146, R72 ;  /* 0x000000928048723c */ /* 0x040fe20000041848 */
[----:B------:R-:W3:Y:S03]  /*6d90*/  LDSM.16.MT88.4 R144, [R222+0x4100] ;  /* 0x00410000de90783b */ /* 0x000ee60000004200 */
[----:B------:R-:W-:Y:S02]  /*6da0*/  FMUL.FTZ R103, R0, R103 ;  /* 0x0000006700677220 */ /* 0x000fe40000410000 */
[----:B------:R-:W-:Y:S01]  /*6db0*/  MUFU.EX2 R152, R51 ;  /* 0x0000003300987308 */ /* 0x000fe20000000800 */
[C---:B------:R-:W-:Y:S01]  /*6dc0*/  FMUL.FTZ R104, R2.reuse, R104 ;  /* 0x0000006802687220 */ /* 0x040fe20000410000 */
[C---:B----4-:R-:W-:Y:S04]  /*6dd0*/  HMMA.16816.F32.BF16 R76, R128.reuse, R148, R76 ;  /* 0x00000094804c723c */ /* 0x050fe8000004184c */
[----:B------:R-:W-:Y:S02]  /*6de0*/  FMUL.FTZ R105, R2, R105 ;  /* 0x0000006902697220 */ /* 0x000fe40000410000 */
[C---:B------:R-:W-:Y:S02]  /*6df0*/  FMUL.FTZ R106, R0.reuse, R106 ;  /* 0x0000006a006a7220 */ /* 0x040fe40000410000 */
[C---:B------:R-:W-:Y:S01]  /*6e00*/  HMMA.16816.F32.BF16 R80, R128.reuse, R150, R80 ;  /* 0x000000968050723c */ /* 0x040fe20000041850 */
[----:B------:R-:W-:Y:S01]  /*6e10*/  LDSM.16.MT88.4 R148, [R220+0x900] ;  /* 0x00090000dc94783b */ /* 0x000fe20000004200 */
[----:B------:R-:W-:Y:S02]  /*6e20*/  MUFU.EX2 R251, R251 ;  /* 0x000000fb00fb7308 */ /* 0x000fe40000000800 */
[----:B------:R-:W-:Y:S02]  /*6e30*/  FMUL.FTZ R107, R0, R107 ;  /* 0x0000006b006b7220 */ /* 0x000fe40000410000 */
[--C-:B------:R-:W-:Y:S02]  /*6e40*/  FFMA.FTZ R193, R12, c[0x0][0x2d0], -R244.reuse ;  /* 0x0000b4000cc17a23 */ /* 0x100fe400000108f4 */
[C---:B-1----:R-:W-:Y:S04]  /*6e50*/  HMMA.16816.F32.BF16 R84, R128.reuse, R124, R84 ;  /* 0x0000007c8054723c */ /* 0x042fe80000041854 */
[C---:B------:R-:W-:Y:S01]  /*6e60*/  FMUL.FTZ R12, R2.reuse, R120 ;  /* 0x00000078020c7220 */ /* 0x040fe20000410000 */
[----:B------:R-:W-:Y:S01]  /*6e70*/  MUFU.EX2 R193, R193 ;  /* 0x000000c100c17308 */ /* 0x000fe20000000800 */
[----:B------:R-:W-:Y:S02]  /*6e80*/  FFMA.FTZ R240, R13, c[0x0][0x2d0], -R244 ;  /* 0x0000b4000df07a23 */ /* 0x000fe400000108f4 */
[C---:B------:R-:W-:Y:S01]  /*6e90*/  HMMA.16816.F32.BF16 R88, R128.reuse, R126, R88 ;  /* 0x0000007e8058723c */ /* 0x040fe20000041858 */
[----:B------:R-:W1:Y:S03]  /*6ea0*/  LDSM.16.MT88.4 R124, [R221+0x4100] ;  /* 0x00410000dd7c783b */ /* 0x000e660000004200 */
[----:B------:R-:W-:Y:S02]  /*6eb0*/  FMUL.FTZ R13, R2, R121 ;  /* 0x00000079020d7220 */ /* 0x000fe40000410000 */
[--C-:B------:R-:W-:Y:S01]  /*6ec0*/  FFMA.FTZ R245, R14, c[0x0][0x2d0], -R194.reuse ;  /* 0x0000b4000ef57a23 */ /* 0x100fe200000108c2 */
[----:B------:R-:W4:Y:S01]  /*6ed0*/  MUFU.EX2 R240, R240 ;  /* 0x000000f000f07308 */ /* 0x000f220000000800 */
[C---:B--2---:R-:W-:Y:S04]  /*6ee0*/  HMMA.16816.F32.BF16 R92, R128.reuse, R136, R92 ;  /* 0x00000088805c723c */ /* 0x044fe8000004185c */
[C---:B------:R-:W-:Y:S02]  /*6ef0*/  FMUL.FTZ R14, R0.reuse, R122 ;  /* 0x0000007a000e7220 */ /* 0x040fe40000410000 */
[----:B------:R-:W-:Y:S02]  /*6f00*/  FFMA.FTZ R246, R15, c[0x0][0x2d0], -R194 ;  /* 0x0000b4000ff67a23 */ /* 0x000fe400000108c2 */
[C---:B------:R-:W-:Y:S01]  /*6f10*/  HMMA.16816.F32.BF16 R96, R128.reuse, R138, R96 ;  /* 0x0000008a8060723c */ /* 0x040fe20000041860 */
[----:B------:R-:W2:Y:S01]  /*6f20*/  LDSM.16.MT88.4 R136, [R220+0x4100] ;  /* 0x00410000dc88783b */ /* 0x000ea20000004200 */
[----:B------:R-:W-:Y:S02]  /*6f30*/  MUFU.EX2 R245, R245 ;  /* 0x000000f500f57308 */ /* 0x000fe40000000800 */
[----:B------:R-:W-:Y:S02]  /*6f40*/  FMUL.FTZ R15, R0, R123 ;  /* 0x0000007b000f7220 */ /* 0x000fe40000410000 */
[C---:B------:R-:W-:Y:S02]  /*6f50*/  FMUL.FTZ R108, R2.reuse, R108 ;  /* 0x0000006c026c7220 */ /* 0x040fe40000410000 */
[C---:B---3--:R-:W-:Y:S01]  /*6f60*/  HMMA.16816.F32.BF16 R100, R128.reuse, R144, R100 ;  /* 0x000000908064723c */ /* 0x048fe20000041864 */
[----:B------:R-:W3:Y:S03]  /*6f70*/  LDSM.16.MT88.4 R120, [R224+0x900] ;  /* 0x00090000e078783b */ /* 0x000ee60000004200 */
[----:B------:R-:W5:Y:S01]  /*6f80*/  MUFU.EX2 R246, R246 ;  /* 0x000000f600f67308 */ /* 0x000f620000000800 */
[----:B------:R-:W-:Y:S02]  /*6f90*/  FMUL.FTZ R109, R2, R109 ;  /* 0x0000006d026d7220 */ /* 0x000fe40000410000 */
[----:B------:R-:W-:Y:S01]  /*6fa0*/  FMUL.FTZ R110, R0, R110 ;  /* 0x0000006e006e7220 */ /* 0x000fe20000410000 */
[C---:B------:R-:W-:Y:S01]  /*6fb0*/  HMMA.16816.F32.BF16 R104, R128.reuse, R146, R104 ;  /* 0x000000928068723c */ /* 0x040fe20000041868 */
[----:B------:R-:W-:Y:S03]  /*6fc0*/  LDSM.16.MT88.4 R144, [R221+0x900] ;  /* 0x00090000dd90783b */ /* 0x000fe60000004200 */
[--C-:B------:R-:W-:Y:S02]  /*6fd0*/  FFMA.FTZ R195, R16, c[0x0][0x2d0], -R244.reuse ;  /* 0x0000b40010c37a23 */ /* 0x100fe400000108f4 */
[----:B------:R-:W-:Y:S01]  /*6fe0*/  FFMA.FTZ R242, R17, c[0x0][0x2d0], -R244 ;  /* 0x0000b40011f27a23 */ /* 0x000fe200000108f4 */
[----:B------:R-:W-:Y:S01]  /*6ff0*/  MUFU.EX2 R252, R252 ;  /* 0x000000fc00fc7308 */ /* 0x000fe20000000800 */
[--C-:B------:R-:W-:Y:S01]  /*7000*/  FFMA.FTZ R247, R18, c[0x0][0x2d0], -R194.reuse ;  /* 0x0000b40012f77a23 */ /* 0x100fe200000108c2 */
[C---:B-1----:R-:W-:Y:S03]  /*7010*/  HMMA.16816.F32.BF16 R12, R128.reuse, R124, R12 ;  /* 0x0000007c800c723c */ /* 0x042fe6000004180c */
[----:B------:R-:W-:Y:S02]  /*7020*/  FFMA.FTZ R248, R19, c[0x0][0x2d0], -R194 ;  /* 0x0000b40013f87a23 */ /* 0x000fe400000108c2 */
[----:B------:R-:W-:Y:S02]  /*7030*/  FMUL.FTZ R111, R0, R111 ;  /* 0x0000006f006f7220 */ /* 0x000fe40000410000 */
[----:B------:R-:W-:Y:S01]  /*7040*/  FMUL.FTZ R16, R2, R116 ;  /* 0x0000007402107220 */ /* 0x000fe20000410000 */
[----:B------:R-:W-:Y:S01]  /*7050*/  MUFU.EX2 R195, R195 ;  /* 0x000000c300c37308 */ /* 0x000fe20000000800 */
[----:B----4-:R-:W-:Y:S03]  /*7060*/  F2FP.BF16.PACK_AB R116, R240, R193 ;  /* 0x000000c1f074723e */ /* 0x010fe600000010ff */
[C---:B------:R-:W-:Y:S01]  /*7070*/  HMMA.16816.F32.BF16 R108, R128.reuse, R126, R108 ;  /* 0x0000007e806c723c */ /* 0x040fe2000004186c */
[----:B------:R-:W1:Y:S02]  /*7080*/  LDSM.16.MT88.4 R124, [R222+0x900] ;  /* 0x00090000de7c783b */ /* 0x000e640000004200 */
[----:B------:R-:W-:Y:S01]  /*7090*/  FMUL.FTZ R17, R2, R117 ;  /* 0x0000007502117220 */ /* 0x000fe20000410000 */
[----:B-----5:R-:W-:Y:S01]  /*70a0*/  F2FP.BF16.PACK_AB R117, R246, R245 ;  /* 0x000000f5f675723e */ /* 0x020fe200000010ff */
[C---:B------:R-:W-:Y:S01]  /*70b0*/  FMUL.FTZ R18, R0.reuse, R118 ;  /* 0x0000007600127220 */ /* 0x040fe20000410000 */
[----:B------:R-:W4:Y:S01]  /*70c0*/  MUFU.EX2 R242, R242 ;  /* 0x000000f200f27308 */ /* 0x000f220000000800 */
[----:B------:R-:W-:Y:S02]  /*70d0*/  FMUL.FTZ R19, R0, R119 ;  /* 0x0000007700137220 */ /* 0x000fe40000410000 */
[C---:B------:R-:W-:Y:S03]  /*70e0*/  FMUL.FTZ R112, R2.reuse, R112 ;  /* 0x0000007002707220 */ /* 0x040fe60000410000 */
[----:B------:R-:W-:Y:S02]  /*70f0*/  FMUL.FTZ R113, R2, R113 ;  /* 0x0000007102717220 */ /* 0x000fe40000410000 */
[C---:B--2---:R-:W-:Y:S02]  /*7100*/  HMMA.16816.F32.BF16 R16, R128.reuse, R136, R16 ;  /* 0x000000888010723c */ /* 0x044fe40000041810 */
[----:B------:R-:W-:Y:S01]  /*7110*/  MUFU.EX2 R247, R247 ;  /* 0x000000f700f77308 */ /* 0x000fe20000000800 */
[C---:B------:R-:W-:Y:S02]  /*7120*/  FMUL.FTZ R114, R0.reuse, R114 ;  /* 0x0000007200727220 */ /* 0x040fe40000410000 */
[----:B------:R-:W-:Y:S02]  /*7130*/  FMUL.FTZ R115, R0, R115 ;  /* 0x0000007300737220 */ /* 0x000fe40000410000 */
[----:B------:R-:W-:Y:S02]  /*7140*/  FFMA.FTZ R249, R20, c[0x0][0x2d0], -R244 ;  /* 0x0000b40014f97a23 */ /* 0x000fe400000108f4 */
[----:B------:R-:W-:Y:S03]  /*7150*/  FFMA.FTZ R20, R26, c[0x0][0x2d0], -R194 ;  /* 0x0000b4001a147a23 */ /* 0x000fe600000108c2 */
[----:B------:R-:W-:Y:S01]  /*7160*/  HMMA.16816.F32.BF16 R112, R128, R138, R112 ;  /* 0x0000008a8070723c */ /* 0x000fe20000041870 */
[----:B------:R-:W2:Y:S01]  /*7170*/  MUFU.EX2 R248, R248 ;  /* 0x000000f800f87308 */ /* 0x000ea20000000800 */
[----:B------:R-:W5:Y:S01]  /*7180*/  LDSM.16.MT88.4 R128, [R224+0x4900] ;  /* 0x00490000e080783b */ /* 0x000f620000004200 */
[----:B------:R-:W-:Y:S01]  /*7190*/  FFMA.FTZ R250, R21, c[0x0][0x2d0], -R244 ;  /* 0x0000b40015fa7a23 */ /* 0x000fe200000108f4 */
[----:B----4-:R-:W-:Y:S01]  /*71a0*/  F2FP.BF16.PACK_AB R118, R242, R195 ;  /* 0x000000c3f276723e */ /* 0x010fe200000010ff */
[----:B------:R-:W-:Y:S02]  /*71b0*/  FFMA.FTZ R21, R27, c[0x0][0x2d0], -R194 ;  /* 0x0000b4001b157a23 */ /* 0x000fe400000108c2 */
[--C-:B------:R-:W-:Y:S02]  /*71c0*/  FFMA.FTZ R32, R32, c[0x0][0x2d0], -R244.reuse ;  /* 0x0000b40020207a23 */ /* 0x100fe400000108f4 */
[----:B------:R-:W-:Y:S01]  /*71d0*/  FFMA.FTZ R48, R48, c[0x0][0x2d0], -R244 ;  /* 0x0000b40030307a23 */ /* 0x000fe200000108f4 */
[----:B------:R-:W-:Y:S01]  /*71e0*/  LDSM.16.MT88.4 R136, [R220+0x4900] ;  /* 0x00490000dc88783b */ /* 0x000fe20000004200 */
[----:B------:R-:W-:Y:S01]  /*71f0*/  MUFU.EX2 R154, R21 ;  /* 0x00000015009a7308 */ /* 0x000fe20000000800 */
[--C-:B------:R-:W-:Y:S02]  /*7200*/  FFMA.FTZ R22, R22, c[0x0][0x2d0], -R194.reuse ;  /* 0x0000b40016167a23 */ /* 0x100fe400000108c2 */
[----:B------:R-:W-:Y:S02]  /*7210*/  FFMA.FTZ R23, R23, c[0x0][0x2d0], -R194 ;  /* 0x0000b40017177a23 */ /* 0x000fe400000108c2 */
[----:B------:R-:W-:Y:S02]  /*7220*/  FFMA.FTZ R173, R0, R241, R173 ;  /* 0x000000f100ad7223 */ /* 0x000fe400000100ad */
[----:B------:R-:W-:Y:S01]  /*7230*/  LDSM.16.MT88.4 R24, [R222+0x1100] ;  /* 0x00110000de18783b */ /* 0x000fe20000004200 */
[--C-:B------:R-:W-:Y:S02]  /*7240*/  FFMA.FTZ R52, R52, c[0x0][0x2d0], -R244.reuse ;  /* 0x0000b40034347a23 */ /* 0x100fe400000108f4 */
[----:B------:R4:W-:Y:S01]  /*7250*/  MUFU.EX2 R155, R32 ;  /* 0x00000020009b7308 */ /* 0x0009e20000000800 */
[--C-:B------:R-:W-:Y:S02]  /*7260*/  FFMA.FTZ R53, R53, c[0x0][0x2d0], -R244.reuse ;  /* 0x0000b40035357a23 */ /* 0x100fe400000108f4 */
[--C-:B------:R-:W-:Y:S01]  /*7270*/  FFMA.FTZ R56, R56, c[0x0][0x2d0], -R244.reuse ;  /* 0x0000b40038387a23 */ /* 0x100fe200000108f4 */
[----:B--2---:R-:W-:Y:S01]  /*7280*/  F2FP.BF16.PACK_AB R119, R248, R247 ;  /* 0x000000f7f877723e */ /* 0x004fe200000010ff */
[----:B------:R-:W-:Y:S02]  /*7290*/  FFMA.FTZ R57, R57, c[0x0][0x2d0], -R244 ;  /* 0x0000b40039397a23 */ /* 0x000fe400000108f4 */
[--C-:B------:R-:W-:Y:S02]  /*72a0*/  FFMA.FTZ R54, R54, c[0x0][0x2d0], -R194.reuse ;  /* 0x0000b40036367a23 */ /* 0x100fe400000108c2 */
[--C-:B------:R-:W-:Y:S01]  /*72b0*/  FFMA.FTZ R55, R55, c[0x0][0x2d0], -R194.reuse ;  /* 0x0000b40037377a23 */ /* 0x100fe200000108c2 */
[----:B------:R2:W-:Y:S01]  /*72c0*/  MUFU.EX2 R167, R48 ;  /* 0x0000003000a77308 */ /* 0x0005e20000000800 */
[C---:B---3--:R-:W-:Y:S05]  /*72d0*/  HMMA.16816.F32.BF16 R4, R116.reuse, R120, R4 ;  /* 0x000000787404723c */ /* 0x048fea0000041804 */
[--C-:B------:R-:W-:Y:S02]  /*72e0*/  FFMA.FTZ R58, R58, c[0x0][0x2d0], -R194.reuse ;  /* 0x0000b4003a3a7a23 */ /* 0x100fe400000108c2 */
[----:B------:R-:W-:Y:S01]  /*72f0*/  FFMA.FTZ R59, R59, c[0x0][0x2d0], -R194 ;  /* 0x0000b4003b3b7a23 */ /* 0x000fe200000108c2 */
[C---:B------:R-:W-:Y:S01]  /*7300*/  HMMA.16816.F32.BF16 R8, R116.reuse, R122, R8 ;  /* 0x0000007a7408723c */ /* 0x040fe20000041808 */
[----:B------:R-:W3:Y:S01]  /*7310*/  LDSM.16.MT88.4 R120, [R222+0x4900] ;  /* 0x00490000de78783b */ /* 0x000ee20000004200 */
[----:B------:R-:W-:Y:S02]  /*7320*/  MUFU.EX2 R249, R249 ;  /* 0x000000f900f97308 */ /* 0x000fe40000000800 */
[----:B------:R-:W-:Y:S02]  /*7330*/  FFMA.FTZ R60, R60, c[0x0][0x2d0], -R244 ;  /* 0x0000b4003c3c7a23 */ /* 0x000fe400000108f4 */
[----:B----4-:R-:W-:Y:S02]  /*7340*/  FFMA.FTZ R32, R31, c[0x0][0x2d0], -R194 ;  /* 0x0000b4001f207a23 */ /* 0x010fe400000108c2 */
[C---:B-1----:R-:W-:Y:S01]  /*7350*/  HMMA.16816.F32.BF16 R68, R116.reuse, R124, R68 ;  /* 0x0000007c7444723c */ /* 0x042fe20000041844 */
[----:B------:R-:W-:Y:S03]  /*7360*/  LDSM.16.MT88.4 R28, [R222+0x1900] ;  /* 0x00190000de1c783b */ /* 0x000fe60000004200 */
[----:B------:R-:W-:Y:S01]  /*7370*/  MUFU.EX2 R166, R32 ;  /* 0x0000002000a67308 */ /* 0x000fe20000000800 */
[----:B------:R-:W-:Y:S02]  /*7380*/  FFMA.FTZ R61, R61, c[0x0][0x2d0], -R244 ;  /* 0x0000b4003d3d7a23 */ /* 0x000fe400000108f4 */
[----:B--2---:R-:W-:Y:S01]  /*7390*/  FFMA.FTZ R48, R47, c[0x0][0x2d0], -R194 ;  /* 0x0000b4002f307a23 */ /* 0x004fe200000108c2 */
[C---:B------:R-:W-:Y:S01]  /*73a0*/  HMMA.16816.F32.BF16 R72, R116.reuse, R126, R72 ;  /* 0x0000007e7448723c */ /* 0x040fe20000041848 */
[----:B------:R-:W1:Y:S03]  /*73b0*/  LDSM.16.MT88.4 R124, [R221+0x4900] ;  /* 0x00490000dd7c783b */ /* 0x000e660000004200 */
[----:B------:R-:W-:Y:S02]  /*73c0*/  FFMA.FTZ R64, R64, c[0x0][0x2d0], -R244 ;  /* 0x0000b40040407a23 */ /* 0x000fe400000108f4 */
[----:B------:R-:W2:Y:S01]  /*73d0*/  MUFU.EX2 R250, R250 ;  /* 0x000000fa00fa7308 */ /* 0x000ea20000000800 */
[--C-:B------:R-:W-:Y:S01]  /*73e0*/  FFMA.FTZ R62, R62, c[0x0][0x2d0], -R194.reuse ;  /* 0x0000b4003e3e7a23 */ /* 0x100fe200000108c2 */
[C---:B------:R-:W-:Y:S04]  /*73f0*/  HMMA.16816.F32.BF16 R76, R116.reuse, R144, R76 ;  /* 0x00000090744c723c */ /* 0x040fe8000004184c */
[--C-:B------:R-:W-:Y:S02]  /*7400*/  FFMA.FTZ R63, R63, c[0x0][0x2d0], -R194.reuse ;  /* 0x0000b4003f3f7a23 */ /* 0x100fe400000108c2 */
[----:B------:R-:W-:Y:S02]  /*7410*/  FFMA.FTZ R66, R66, c[0x0][0x2d0], -R194 ;  /* 0x0000b40042427a23 */ /* 0x000fe400000108c2 */
[C---:B------:R-:W-:Y:S01]  /*7420*/  HMMA.16816.F32.BF16 R80, R116.reuse, R146, R80 ;  /* 0x000000927450723c */ /* 0x040fe20000041850 */
[----:B------:R-:W-:Y:S01]  /*7430*/  LDSM.16.MT88.4 R144, [R220+0x5100] ;  /* 0x00510000dc90783b */ /* 0x000fe20000004200 */
[----:B------:R-:W-:Y:S02]  /*7440*/  MUFU.EX2 R159, R159 ;  /* 0x0000009f009f7308 */ /* 0x000fe40000000800 */
[----:B------:R-:W-:Y:S02]  /*7450*/  FADD.FTZ R174, R174, R173 ;  /* 0x000000adaeae7221 */ /* 0x000fe40000010000 */
[----:B------:R-:W-:Y:S02]  /*7460*/  FFMA.FTZ R133, R2, R243, R133 ;  /* 0x000000f302857223 */ /* 0x000fe40000010085 */
[C---:B------:R-:W-:Y:S04]  /*7470*/  HMMA.16816.F32.BF16 R84, R116.reuse, R148, R84 ;  /* 0x000000947454723c */ /* 0x040fe80000041854 */
[----:B------:R-:W-:Y:S01]  /*7480*/  MUFU.EX2 R148, R50 ;  /* 0x0000003200947308 */ /* 0x000fe20000000800 */
[----:B------:R-:W-:Y:S02]  /*7490*/  FADD.FTZ R175, R175, R174 ;  /* 0x000000aeafaf7221 */ /* 0x000fe40000010000 */
[----:B------:R-:W-:Y:S01]  /*74a0*/  FADD.FTZ R134, R134, R133 ;  /* 0x0000008586867221 */ /* 0x000fe20000010000 */
[C---:B------:R-:W-:Y:S04]  /*74b0*/  HMMA.16816.F32.BF16 R88, R116.reuse, R150, R88 ;  /* 0x000000967458723c */ /* 0x040fe80000041858 */
[----:B------:R-:W-:Y:S01]  /*74c0*/  FADD.FTZ R192, R192, R175 ;  /* 0x000000afc0c07221 */ /* 0x000fe20000010000 */
[----:B------:R-:W-:Y:S01]  /*74d0*/  MOV R133, R132 ;  /* 0x0000008400857202 */ /* 0x000fe20000000f00 */
[----:B------:R2:W-:Y:S01]  /*74e0*/  MUFU.EX2 R151, R20 ;  /* 0x0000001400977308 */ /* 0x0005e20000000800 */
[----:B------:R-:W-:Y:S01]  /*74f0*/  FADD.FTZ R135, R135, R134 ;  /* 0x0000008687877221 */ /* 0x000fe20000010000 */
[C---:B-----5:R-:W-:Y:S04]  /*7500*/  HMMA.16816.F32.BF16 R92, R116.reuse, R128, R92 ;  /* 0x00000080745c723c */ /* 0x060fe8000004185c */
[----:B------:R-:W-:Y:S02]  /*7510*/  FADD.FTZ R245, R245, R192 ;  /* 0x000000c0f5f57221 */ /* 0x000fe40000010000 */
[----:B------:R-:W-:Y:S02]  /*7520*/  FADD.FTZ R172, R172, R135 ;  /* 0x00000087acac7221 */ /* 0x000fe40000010000 */
[C---:B------:R-:W-:Y:S01]  /*7530*/  HMMA.16816.F32.BF16 R96, R116.reuse, R130, R96 ;  /* 0x000000827460723c */ /* 0x040fe20000041860 */
[----:B------:R-:W-:Y:S01]  /*7540*/  LDSM.16.MT88.4 R128, [R222+0x5100] ;  /* 0x00510000de80783b */ /* 0x000fe20000004200 */
[----:B------:R4:W-:Y:S02]  /*7550*/  MUFU.EX2 R149, R22 ;  /* 0x0000001600957308 */ /* 0x0009e40000000800 */
[----:B------:R-:W-:Y:S02]  /*7560*/  FADD.FTZ R246, R246, R245 ;  /* 0x000000f5f6f67221 */ /* 0x000fe40000010000 */
[----:B------:R-:W-:Y:S02]  /*7570*/  FADD.FTZ R193, R193, R172 ;  /* 0x000000acc1c17221 */ /* 0x000fe40000010000 */
[C---:B---3--:R-:W-:Y:S04]  /*7580*/  HMMA.16816.F32.BF16 R100, R116.reuse, R120, R100 ;  /* 0x000000787464723c */ /* 0x048fe80000041864 */
[----:B------:R-:W3:Y:S01]  /*7590*/  MUFU.EX2 R150, R23 ;  /* 0x0000001700967308 */ /* 0x000ee20000000800 */
[----:B------:R-:W-:Y:S01]  /*75a0*/  FADD.FTZ R247, R247, R246 ;  /* 0x000000f6f7f77221 */ /* 0x000fe20000010000 */
[----:B--2---:R-:W-:Y:S01]  /*75b0*/  F2FP.BF16.PACK_AB R20, R250, R249 ;  /* 0x000000f9fa14723e */ /* 0x004fe200000010ff */
[----:B------:R-:W-:Y:S01]  /*75c0*/  FADD.FTZ R240, R240, R193 ;  /* 0x000000c1f0f07221 */ /* 0x000fe20000010000 */
[C---:B------:R-:W-:Y:S01]  /*75d0*/  HMMA.16816.F32.BF16 R104, R116.reuse, R122, R104 ;  /* 0x0000007a7468723c */ /* 0x040fe20000041868 */
[----:B------:R-:W2:Y:S03]  /*75e0*/  LDSM.16.MT88.4 R120, [R224+0x1100] ;  /* 0x00110000e078783b */ /* 0x000ea60000004200 */
[----:B------:R-:W-:Y:S02]  /*75f0*/  FADD.FTZ R248, R248, R247 ;  /* 0x000000f7f8f87221 */ /* 0x000fe40000010000 */
[----:B------:R-:W-:Y:S01]  /*7600*/  MUFU.EX2 R52, R52 ;  /* 0x0000003400347308 */ /* 0x000fe20000000800 */
[----:B------:R-:W-:Y:S01]  /*7610*/  FADD.FTZ R195, R195, R240 ;  /* 0x000000f0c3c37221 */ /* 0x000fe20000010000 */
[C---:B-1----:R-:W-:Y:S04]  /*7620*/  HMMA.16816.F32.BF16 R12, R116.reuse, R124, R12 ;  /* 0x0000007c740c723c */ /* 0x042fe8000004180c */
[----:B----4-:R-:W-:Y:S01]  /*7630*/  F2FP.BF16.PACK_AB R22, R252, R251 ;  /* 0x000000fbfc16723e */ /* 0x010fe200000010ff */
[----:B------:R-:W-:Y:S03]  /*7640*/  FADD.FTZ R242, R242, R195 ;  /* 0x000000c3f2f27221 */ /* 0x000fe60000010000 */
[C---:B------:R-:W-:Y:S01]  /*7650*/  HMMA.16816.F32.BF16 R108, R116.reuse, R126, R108 ;  /* 0x0000007e746c723c */ /* 0x040fe2000004186c */
[----:B------:R-:W-:Y:S01]  /*7660*/  LDSM.16.MT88.4 R124, [R220+0x1100] ;  /* 0x00110000dc7c783b */ /* 0x000fe20000004200 */
[----:B------:R-:W-:Y:S02]  /*7670*/  MUFU.EX2 R53, R53 ;  /* 0x0000003500357308 */ /* 0x000fe40000000800 */
[----:B---3--:R-:W-:Y:S01]  /*7680*/  F2FP.BF16.PACK_AB R21, R150, R149 ;  /* 0x000000959615723e */ /* 0x008fe200000010ff */
[----:B------:R-:W-:Y:S01]  /*7690*/  FADD.FTZ R249, R249, R242 ;  /* 0x000000f2f9f97221 */ /* 0x000fe20000010000 */
[----:B------:R-:W-:Y:S02]  /*76a0*/  F2FP.BF16.PACK_AB R23, R154, R151 ;  /* 0x000000979a17723e */ /* 0x000fe400000010ff */
[C---:B------:R-:W-:Y:S04]  /*76b0*/  HMMA.16816.F32.BF16 R16, R116.reuse, R136, R16 ;  /* 0x000000887410723c */ /* 0x040fe80000041810 */
[----:B------:R-:W-:Y:S01]  /*76c0*/  MUFU.EX2 R56, R56 ;  /* 0x0000003800387308 */ /* 0x000fe20000000800 */
[----:B------:R-:W-:Y:S03]  /*76d0*/  FADD.FTZ R250, R250, R249 ;  /* 0x000000f9fafa7221 */ /* 0x000fe60000010000 */
[----:B------:R-:W-:Y:S01]  /*76e0*/  HMMA.16816.F32.BF16 R112, R116, R138, R112 ;  /* 0x0000008a7470723c */ /* 0x000fe20000041870 */
[----:B------:R-:W1:Y:S03]  /*76f0*/  LDSM.16.MT88.4 R116, [R221+0x1100] ;  /* 0x00110000dd74783b */ /* 0x000e660000004200 */
[----:B------:R-:W-:Y:S02]  /*7700*/  FADD.FTZ R251, R251, R250 ;  /* 0x000000fafbfb7221 */ /* 0x000fe40000010000 */
[----:B------:R-:W-:Y:S02]  /*7710*/  MUFU.EX2 R57, R57 ;  /* 0x0000003900397308 */ /* 0x000fe40000000800 */
[----:B------:R-:W-:Y:S01]  /*7720*/  FADD.FTZ R252, R252, R251 ;  /* 0x000000fbfcfc7221 */ /* 0x000fe20000010000 */
[C---:B--2---:R-:W-:Y:S01]  /*7730*/  HMMA.16816.F32.BF16 R4, R20.reuse, R120, R4 ;  /* 0x000000781404723c */ /* 0x044fe20000041804 */
[----:B------:R-:W-:Y:S06]  /*7740*/  LDSM.16.MT88.4 R136, [R221+0x5100] ;  /* 0x00510000dd88783b */ /* 0x000fec0000004200 */
[----:B------:R-:W-:Y:S01]  /*7750*/  MUFU.EX2 R54, R54 ;  /* 0x0000003600367308 */ /* 0x000fe20000000800 */
[C---:B------:R-:W-:Y:S01]  /*7760*/  HMMA.16816.F32.BF16 R8, R20.reuse, R122, R8 ;  /* 0x0000007a1408723c */ /* 0x040fe20000041808 */
[----:B------:R-:W2:Y:S07]  /*7770*/  LDSM.16.MT88.4 R120, [R224+0x5100] ;  /* 0x00510000e078783b */ /* 0x000eae0000004200 */
[C---:B------:R-:W-:Y:S01]  /*7780*/  HMMA.16816.F32.BF16 R68, R20.reuse, R24, R68 ;  /* 0x000000181444723c */ /* 0x040fe20000041844 */
[----:B------:R-:W-:Y:S07]  /*7790*/  MUFU.EX2 R55, R55 ;  /* 0x0000003700377308 */ /* 0x000fee0000000800 */
[C---:B------:R-:W-:Y:S01]  /*77a0*/  HMMA.16816.F32.BF16 R72, R20.reuse, R26, R72 ;  /* 0x0000001a1448723c */ /* 0x040fe20000041848 */
[----:B------:R-:W3:Y:S02]  /*77b0*/  LDSM.16.MT88.4 R24, [R224+0x1900] ;  /* 0x00190000e018783b */ /* 0x000ee40000004200 */
[----:B------:R-:W-:Y:S05]  /*77c0*/  MUFU.EX2 R58, R58 ;  /* 0x0000003a003a7308 */ /* 0x000fea0000000800 */
[C---:B-1----:R-:W-:Y:S05]  /*77d0*/  HMMA.16816.F32.BF16 R76, R20.reuse, R116, R76 ;  /* 0x00000074144c723c */ /* 0x042fea000004184c */
[----:B------:R-:W-:Y:S02]  /*77e0*/  MUFU.EX2 R59, R59 ;  /* 0x0000003b003b7308 */ /* 0x000fe40000000800 */
[----:B------:R-:W-:Y:S01]  /*77f0*/  FFMA.FTZ R116, R35, c[0x0][0x2d0], -R194 ;  /* 0x0000b40023747a23 */ /* 0x000fe200000108c2 */
[C---:B------:R-:W-:Y:S01]  /*7800*/  HMMA.16816.F32.BF16 R80, R20.reuse, R118, R80 ;  /* 0x000000761450723c */ /* 0x040fe20000041850 */
[----:B------:R-:W1:Y:S06]  /*7810*/  LDSM.16.MT88.4 R32, [R221+0x1900] ;  /* 0x00190000dd20783b */ /* 0x000e6c0000004200 */
[----:B------:R4:W5:Y:S01]  /*7820*/  MUFU.EX2 R161, R116 ;  /* 0x0000007400a17308 */ /* 0x0009620000000800 */
[C---:B------:R-:W-:Y:S08]  /*7830*/  HMMA.16816.F32.BF16 R84, R20.reuse, R124, R84 ;  /* 0x0000007c1454723c */ /* 0x040ff00000041854 */
[C---:B------:R-:W-:Y:S01]  /*7840*/  HMMA.16816.F32.BF16 R88, R20.reuse, R126, R88 ;  /* 0x0000007e1458723c */ /* 0x040fe20000041858 */
[----:B------:R-:W-:Y:S01]  /*7850*/  LDSM.16.MT88.4 R124, [R224+0x3900] ;  /* 0x00390000e07c783b */ /* 0x000fe20000004200 */
[----:B------:R-:W-:Y:S06]  /*7860*/  MUFU.EX2 R60, R60 ;  /* 0x0000003c003c7308 */ /* 0x000fec0000000800 */
[C---:B--2---:R-:W-:Y:S04]  /*7870*/  HMMA.16816.F32.BF16 R92, R20.reuse, R120, R92 ;  /* 0x00000078145c723c */ /* 0x044fe8000004185c */
[----:B------:R-:W-:Y:S01]  /*7880*/  MUFU.EX2 R61, R61 ;  /* 0x0000003d003d7308 */ /* 0x000fe20000000800 */
[----:B----4-:R-:W2:Y:S03]  /*7890*/  LDSM.16.MT88.4 R116, [R220+0x1900] ;  /* 0x00190000dc74783b */ /* 0x010ea60000004200 */
[C---:B------:R-:W-:Y:S04]  /*78a0*/  HMMA.16816.F32.BF16 R96, R20.reuse, R122, R96 ;  /* 0x0000007a1460723c */ /* 0x040fe80000041860 */
[--C-:B------:R-:W-:Y:S02]  /*78b0*/  FFMA.FTZ R120, R36, c[0x0][0x2d0], -R244.reuse ;  /* 0x0000b40024787a23 */ /* 0x100fe400000108f4 */
[--C-:B------:R-:W-:Y:S01]  /*78c0*/  FFMA.FTZ R121, R37, c[0x0][0x2d0], -R244.reuse ;  /* 0x0000b40025797a23 */ /* 0x100fe200000108f4 */
[----:B------:R-:W-:Y:S01]  /*78d0*/  MUFU.EX2 R64, R64 ;  /* 0x0000004000407308 */ /* 0x000fe20000000800 */
[C---:B------:R-:W-:Y:S04]  /*78e0*/  HMMA.16816.F32.BF16 R100, R20.reuse, R128, R100 ;  /* 0x000000801464723c */ /* 0x040fe80000041864 */
[--C-:B------:R-:W-:Y:S02]  /*78f0*/  FFMA.FTZ R122, R40, c[0x0][0x2d0], -R244.reuse ;  /* 0x0000b400287a7a23 */ /* 0x100fe400000108f4 */
[--C-:B------:R-:W-:Y:S02]  /*7900*/  FFMA.FTZ R123, R41, c[0x0][0x2d0], -R244.reuse ;  /* 0x0000b400297b7a23 */ /* 0x100fe400000108f4 */
[C---:B------:R-:W-:Y:S01]  /*7910*/  HMMA.16816.F32.BF16 R104, R20.reuse, R130, R104 ;  /* 0x000000821468723c */ /* 0x040fe20000041868 */
[----:B------:R-:W-:Y:S03]  /*7920*/  MUFU.EX2 R120, R120 ;  /* 0x0000007800787308 */ /* 0x000fe60000000800 */
[----:B------:R-:W-:Y:S04]  /*7930*/  FFMA.FTZ R244, R65, c[0x0][0x2d0], -R244 ;  /* 0x0000b40041f47a23 */ /* 0x000fe800000108f4 */
[C---:B------:R-:W-:Y:S03]  /*7940*/  HMMA.16816.F32.BF16 R12, R20.reuse, R136, R12 ;  /* 0x00000088140c723c */ /* 0x040fe6000004180c */
[----:B------:R-:W4:Y:S04]  /*7950*/  MUFU.EX2 R121, R121 ;  /* 0x0000007900797308 */ /* 0x000f280000000800 */
[--C-:B------:R-:W-:Y:S01]  /*7960*/  FFMA.FTZ R136, R38, c[0x0][0x2d0], -R194.reuse ;  /* 0x0000b40026887a23 */ /* 0x100fe200000108c2 */
[C---:B------:R-:W-:Y:S04]  /*7970*/  HMMA.16816.F32.BF16 R108, R20.reuse, R138, R108 ;  /* 0x0000008a146c723c */ /* 0x040fe8000004186c */
[--C-:B------:R-:W-:Y:S01]  /*7980*/  FFMA.FTZ R137, R39, c[0x0][0x2d0], -R194.reuse ;  /* 0x0000b40027897a23 */ /* 0x100fe200000108c2 */
[----:B------:R-:W-:Y:S01]  /*7990*/  MUFU.EX2 R122, R122 ;  /* 0x0000007a007a7308 */ /* 0x000fe20000000800 */
[----:B------:R-:W-:Y:S01]  /*79a0*/  LDSM.16.MT88.4 R36, [R220+0x2100] ;  /* 0x00210000dc24783b */ /* 0x000fe20000004200 */
[--C-:B------:R-:W-:Y:S01]  /*79b0*/  FFMA.FTZ R138, R42, c[0x0][0x2d0], -R194.reuse ;  /* 0x0000b4002a8a7a23 */ /* 0x100fe200000108c2 */
[C---:B------:R-:W-:Y:S04]  /*79c0*/  HMMA.16816.F32.BF16 R16, R20.reuse, R144, R16 ;  /* 0x000000901410723c */ /* 0x040fe80000041810 */
[--C-:B------:R-:W-:Y:S02]  /*79d0*/  FFMA.FTZ R139, R43, c[0x0][0x2d0], -R194.reuse ;  /* 0x0000b4002b8b7a23 */ /* 0x100fe400000108c2 */
[----:B------:R-:W-:Y:S01]  /*79e0*/  LDSM.16.MT88.4 R40, [R222+0x6100] ;  /* 0x00610000de28783b */ /* 0x000fe20000004200 */
[----:B------:R1:W-:Y:S01]  /*79f0*/  MUFU.EX2 R145, R46 ;  /* 0x0000002e00917308 */ /* 0x0003e20000000800 */
[----:B------:R-:W-:Y:S04]  /*7a00*/  HMMA.16816.F32.BF16 R112, R20, R146, R112 ;  /* 0x000000921470723c */ /* 0x000fe80000041870 */
[----:B------:R-:W-:Y:S03]  /*7a10*/  FFMA.FTZ R194, R67, c[0x0][0x2d0], -R194 ;  /* 0x0000b40043c27a23 */ /* 0x000fe600000108c2 */
[----:B------:R-:W-:Y:S02]  /*7a20*/  F2FP.BF16.PACK_AB R20, R158, R153 ;  /* 0x000000999e14723e */ /* 0x000fe400000010ff */
[----:B------:R-:W-:Y:S01]  /*7a30*/  F2FP.BF16.PACK_AB R22, R162, R155 ;  /* 0x0000009ba216723e */ /* 0x000fe200000010ff */
[----:B------:R-:W-:Y:S02]  /*7a40*/  MUFU.EX2 R146, R49 ;  /* 0x0000003100927308 */ /* 0x000fe40000000800 */
[----:B------:R-:W-:Y:S02]  /*7a50*/  F2FP.BF16.PACK_AB R21, R166, R157 ;  /* 0x0000009da615723e */ /* 0x000fe400000010ff */
[----:B-----5:R-:W-:Y:S06]  /*7a60*/  F2FP.BF16.PACK_AB R23, R161, R159 ;  /* 0x0000009fa117723e */ /* 0x020fec00000010ff */
[----:B------:R5:W-:Y:S01]  /*7a70*/  MUFU.EX2 R147, R48 ;  /* 0x0000003000937308 */ /* 0x000be20000000800 */
[C---:B---3--:R-:W-:Y:S01]  /*7a80*/  HMMA.16816.F32.BF16 R4, R20.reuse, R24, R4 ;  /* 0x000000181404723c */ /* 0x048fe20000041804 */
[----:B-1----:R-:W-:Y:S07]  /*7a90*/  LDSM.16.MT88.4 R44, [R222+0x2900] ;  /* 0x00290000de2c783b */ /* 0x002fee0000004200 */
[C---:B------:R-:W-:Y:S01]  /*7aa0*/  HMMA.16816.F32.BF16 R8, R20.reuse, R26, R8 ;  /* 0x0000001a1408723c */ /* 0x040fe20000041808 */
[----:B------:R-:W1:Y:S01]  /*7ab0*/  MUFU.EX2 R123, R123 ;  /* 0x0000007b007b7308 */ /* 0x000e620000000800 */
[----:B------:R-:W3:Y:S06]  /*7ac0*/  LDSM.16.MT88.4 R24, [R224+0x5900] ;  /* 0x00590000e018783b */ /* 0x000eec0000004200 */
[C---:B------:R-:W-:Y:S03]  /*7ad0*/  HMMA.16816.F32.BF16 R68, R20.reuse, R28, R68 ;  /* 0x0000001c1444723c */ /* 0x040fe60000041844 */
[----:B------:R-:W-:Y:S01]  /*7ae0*/  MUFU.EX2 R136, R136 ;  /* 0x0000008800887308 */ /* 0x000fe20000000800 */
[----:B-----5:R-:W-:Y:S04]  /*7af0*/  LDSM.16.MT88.4 R48, [R220+0x7100] ;  /* 0x00710000dc30783b */ /* 0x020fe80000004200 */
[C---:B------:R-:W-:Y:S05]  /*7b00*/  HMMA.16816.F32.BF16 R72, R20.reuse, R30, R72 ;  /* 0x0000001e1448723c */ /* 0x040fea0000041848 */
[----:B------:R-:W5:Y:S01]  /*7b10*/  MUFU.EX2 R137, R137 ;  /* 0x0000008900897308 */ /* 0x000f620000000800 */
[----:B------:R-:W1:Y:S02]  /*7b20*/  LDSM.16.MT88.4 R28, [R222+0x5900] ;  /* 0x00590000de1c783b */ /* 0x000e640000004200 */
[C---:B------:R-:W-:Y:S07]  /*7b30*/  HMMA.16816.F32.BF16 R76, R20.reuse, R32, R76 ;  /* 0x00000020144c723c */ /* 0x040fee000004184c */
[----:B------:R-:W-:Y:S01]  /*7b40*/  MUFU.EX2 R138, R138 ;  /* 0x0000008a008a7308 */ /* 0x000fe20000000800 */
[C---:B------:R-:W-:Y:S01]  /*7b50*/  HMMA.16816.F32.BF16 R80, R20.reuse, R34, R80 ;  /* 0x000000221450723c */ /* 0x040fe20000041850 */
[----:B------:R-:W4:Y:S07]  /*7b60*/  LDSM.16.MT88.4 R32, [R221+0x5900] ;  /* 0x00590000dd20783b */ /* 0x000f2e0000004200 */
[C---:B--2---:R-:W-:Y:S01]  /*7b70*/  HMMA.16816.F32.BF16 R84, R20.reuse, R116, R84 ;  /* 0x000000741454723c */ /* 0x044fe20000041854 */
[----:B------:R-:W2:Y:S07]  /*7b80*/  MUFU.EX2 R139, R139 ;  /* 0x0000008b008b7308 */ /* 0x000eae0000000800 */
[C---:B------:R-:W-:Y:S01]  /*7b90*/  HMMA.16816.F32.BF16 R88, R20.reuse, R118, R88 ;  /* 0x000000761458723c */ /* 0x040fe20000041858 */
[----:B------:R-:W2:Y:S02]  /*7ba0*/  LDSM.16.MT88.4 R116, [R220+0x5900] ;  /* 0x00590000dc74783b */ /* 0x000ea40000004200 */
[----:B------:R-:W2:Y:S05]  /*7bb0*/  MUFU.EX2 R65, R244 ;  /* 0x000000f400417308 */ /* 0x000eaa0000000800 */
[C---:B---3--:R-:W-:Y:S05]  /*7bc0*/  HMMA.16816.F32.BF16 R92, R20.reuse, R24, R92 ;  /* 0x00000018145c723c */ /* 0x048fea000004185c */
[----:B------:R-:W-:Y:S03]  /*7bd0*/  MUFU.EX2 R62, R62 ;  /* 0x0000003e003e7308 */ /* 0x000fe60000000800 */
[C---:B------:R-:W-:Y:S01]  /*7be0*/  HMMA.16816.F32.BF16 R96, R20.reuse, R26, R96 ;  /* 0x0000001a1460723c */ /* 0x040fe20000041860 */
[----:B------:R-:W3:Y:S06]  /*7bf0*/  LDSM.16.MT88.4 R24, [R224+0x2100] ;  /* 0x00210000e018783b */ /* 0x000eec0000004200 */
[----:B------:R-:W2:Y:S01]  /*7c00*/  MUFU.EX2 R63, R63 ;  /* 0x0000003f003f7308 */ /* 0x000ea20000000800 */
[C---:B-1----:R-:W-:Y:S08]  /*7c10*/  HMMA.16816.F32.BF16 R100, R20.reuse, R28, R100 ;  /* 0x0000001c1464723c */ /* 0x042ff00000041864 */
[C---:B------:R-:W-:Y:S01]  /*7c20*/  HMMA.16816.F32.BF16 R104, R20.reuse, R30, R104 ;  /* 0x0000001e1468723c */ /* 0x040fe20000041868 */
[----:B------:R-:W1:Y:S01]  /*7c30*/  LDSM.16.MT88.4 R28, [R222+0x2100] ;  /* 0x00210000de1c783b */ /* 0x000e620000004200 */
[----:B------:R-:W-:Y:S06]  /*7c40*/  MUFU.EX2 R66, R66 ;  /* 0x0000004200427308 */ /* 0x000fec0000000800 */
[C---:B----4-:R-:W-:Y:S08]  /*7c50*/  HMMA.16816.F32.BF16 R12, R20.reuse, R32, R12 ;  /* 0x00000020140c723c */ /* 0x050ff0000004180c */
[C---:B------:R-:W-:Y:S01]  /*7c60*/  HMMA.16816.F32.BF16 R108, R20.reuse, R34, R108 ;  /* 0x00000022146c723c */ /* 0x040fe2000004186c */
[----:B------:R-:W4:Y:S07]  /*7c70*/  LDSM.16.MT88.4 R32, [R221+0x2100] ;  /* 0x00210000dd20783b */ /* 0x000f2e0000004200 */
[C---:B--2---:R-:W-:Y:S08]  /*7c80*/  HMMA.16816.F32.BF16 R16, R20.reuse, R116, R16 ;  /* 0x000000741410723c */ /* 0x044ff00000041810 */
[----:B------:R-:W-:Y:S01]  /*7c90*/  HMMA.16816.F32.BF16 R112, R20, R118, R112 ;  /* 0x000000761470723c */ /* 0x000fe20000041870 */
[----:B------:R-:W-:Y:S06]  /*7ca0*/  LDSM.16.MT88.4 R116, [R221+0x6100] ;  /* 0x00610000dd74783b */ /* 0x000fec0000004200 */
[----:B------:R-:W-:Y:S02]  /*7cb0*/  F2FP.BF16.PACK_AB R20, R121, R120 ;  /* 0x000000787914723e */ /* 0x000fe400000010ff */
[----:B------:R-:W-:Y:S03]  /*7cc0*/  F2FP.BF16.PACK_AB R22, R123, R122 ;  /* 0x0000007a7b16723e */ /* 0x000fe600000010ff */
[----:B-----5:R-:W-:Y:S02]  /*7cd0*/  F2FP.BF16.PACK_AB R21, R137, R136 ;  /* 0x000000888915723e */ /* 0x020fe400000010ff */
        /* <DEDUP_REMOVED lines=60> */
[C---:B------:R-:W-:Y:S01]  /*80a0*/  HMMA.16816.F32.BF16 R72, R20.reuse, R34, R72 ;  /* 0x000000221448723c */ /* 0x040fe20000041848 */
[----:B------:R-:W-:Y:S07]  /*80b0*/  LDSM.16.MT88.4 R32, [R220+0x3900] ;  /* 0x00390000dc20783b */ /* 0x000fee0000004200 */
[C---:B--2---:R-:W-:Y:S08]  /*80c0*/  HMMA.16816.F32.BF16 R76, R20.reuse, R24, R76 ;  /* 0x00000018144c723c */ /* 0x044ff0000004184c */
[C---:B------:R-:W-:Y:S01]  /*80d0*/  HMMA.16816.F32.BF16 R80, R20.reuse, R26, R80 ;  /* 0x0000001a1450723c */ /* 0x040fe20000041850 */
[----:B------:R-:W2:Y:S07]  /*80e0*/  LDSM.16.MT88.4 R24, [R222+0x3900] ;  /* 0x00390000de18783b */ /* 0x000eae0000004200 */
[C---:B------:R-:W-:Y:S01]  /*80f0*/  HMMA.16816.F32.BF16 R84, R20.reuse, R36, R84 ;  /* 0x000000241454723c */ /* 0x040fe20000041854 */
[----:B------:R-:W3:Y:S07]  /*8100*/  MUFU.EX2 R37, R194 ;  /* 0x000000c200257308 */ /* 0x000eee0000000800 */
[C---:B------:R-:W-:Y:S07]  /*8110*/  HMMA.16816.F32.BF16 R88, R20.reuse, R38, R88 ;  /* 0x000000261458723c */ /* 0x040fee0000041858 */
[----:B------:R-:W-:Y:S01]  /*8120*/  FADD.FTZ R39, R149, R248 ;  /* 0x000000f895277221 */ /* 0x000fe20000010000 */
[C---:B-1----:R-:W-:Y:S04]  /*8130*/  HMMA.16816.F32.BF16 R92, R20.reuse, R28, R92 ;  /* 0x0000001c145c723c */ /* 0x042fe8000004185c */
[----:B------:R-:W-:Y:S02]  /*8140*/  FADD.FTZ R0, R150, R39 ;  /* 0x0000002796007221 */ /* 0x000fe40000010000 */
[----:B------:R-:W-:Y:S02]  /*8150*/  FADD.FTZ R39, R153, R252 ;  /* 0x000000fc99277221 */ /* 0x000fe40000010000 */
        /* <DEDUP_REMOVED lines=11> */
[----:B---3--:R-:W-:Y:S07]  /*8210*/  F2FP.BF16.PACK_AB R23, R37, R66 ;  /* 0x000000422517723e */ /* 0x008fee00000010ff */
[C---:B------:R-:W-:Y:S08]  /*8220*/  HMMA.16816.F32.BF16 R128, R20.reuse, R124, R4 ;  /* 0x0000007c1480723c */ /* 0x040ff00000041804 */
[C---:B------:R-:W-:Y:S08]  /*8230*/  HMMA.16816.F32.BF16 R124, R20.reuse, R126, R8 ;  /* 0x0000007e147c723c */ /* 0x040ff00000041808 */
[C---:B--2---:R-:W-:Y:S08]  /*8240*/  HMMA.16816.F32.BF16 R68, R20.reuse, R24, R68 ;  /* 0x000000181444723c */ /* 0x044ff00000041844 */
[C---:B------:R-:W-:Y:S01]  /*8250*/  HMMA.16816.F32.BF16 R72, R20.reuse, R26, R72 ;  /* 0x0000001a1448723c */ /* 0x040fe20000041848 */
[----:B------:R-:W2:Y:S07]  /*8260*/  LDSM.16.MT88.4 R24, [R224+0x7900] ;  /* 0x00790000e018783b */ /* 0x000eae0000004200 */
[C---:B-1----:R-:W-:Y:S08]  /*8270*/  HMMA.16816.F32.BF16 R76, R20.reuse, R28, R76 ;  /* 0x0000001c144c723c */ /* 0x042ff0000004184c */
[C---:B------:R-:W-:Y:S01]  /*8280*/  HMMA.16816.F32.BF16 R80, R20.reuse, R30, R80 ;  /* 0x0000001e1450723c */ /* 0x040fe20000041850 */
[----:B------:R-:W1:Y:S07]  /*8290*/  LDSM.16.MT88.4 R28, [R222+0x7900] ;  /* 0x00790000de1c783b */ /* 0x000e6e0000004200 */
[C---:B------:R-:W-:Y:S07]  /*82a0*/  HMMA.16816.F32.BF16 R84, R20.reuse, R32, R84 ;  /* 0x000000201454723c */ /* 0x040fee0000041854 */
[----:B------:R-:W-:Y:S01]  /*82b0*/  FADD.FTZ R33, R151, R0 ;  /* 0x0000000097217221 */ /* 0x000fe20000010000 */
[C---:B------:R-:W-:Y:S04]  /*82c0*/  HMMA.16816.F32.BF16 R88, R20.reuse, R34, R88 ;  /* 0x000000221458723c */ /* 0x040fe80000041858 */
[----:B------:R-:W-:Y:S02]  /*82d0*/  FADD.FTZ R0, R154, R33 ;  /* 0x000000219a007221 */ /* 0x000fe40000010000 */
[----:B------:R-:W3:Y:S02]  /*82e0*/  LDSM.16.MT88.4 R32, [R221+0x7900] ;  /* 0x00790000dd20783b */ /* 0x000ee40000004200 */
[----:B------:R-:W-:Y:S01]  /*82f0*/  FADD.FTZ R41, R157, R0 ;  /* 0x000000009d297221 */ /* 0x000fe20000010000 */
        /* <DEDUP_REMOVED lines=8> */
[----:B------:R-:W-:Y:S01]  /*8380*/  FADD.FTZ R41, R161, R2 ;  /* 0x00000002a1297221 */ /* 0x000fe20000010000 */
[C---:B-1----:R-:W-:Y:S03]  /*8390*/  HMMA.16816.F32.BF16 R100, R20.reuse, R28, R100 ;  /* 0x0000001c1464723c */ /* 0x042fe60000041864 */
[----:B------:R-:W-:Y:S02]  /*83a0*/  FADD.FTZ R120, R120, R39 ;  /* 0x0000002778787221 */ /* 0x000fe40000010000 */
[----:B------:R-:W-:Y:S02]  /*83b0*/  FADD.FTZ R136, R136, R41 ;  /* 0x0000002988887221 */ /* 0x000fe40000010000 */
[----:B------:R-:W-:Y:S01]  /*83c0*/  FADD.FTZ R121, R121, R120 ;  /* 0x0000007879797221 */ /* 0x000fe20000010000 */
[C---:B------:R-:W-:Y:S04]  /*83d0*/  HMMA.16816.F32.BF16 R104, R20.reuse, R30, R104 ;  /* 0x0000001e1468723c */ /* 0x040fe80000041868 */
[----:B------:R-:W-:Y:S02]  /*83e0*/  FADD.FTZ R137, R137, R136 ;  /* 0x0000008889897221 */ /* 0x000fe40000010000 */
[----:B------:R-:W-:Y:S02]  /*83f0*/  FADD.FTZ R0, R122, R121 ;  /* 0x000000797a007221 */ /* 0x000fe40000010000 */
[----:B------:R-:W-:Y:S04]  /*8400*/  FADD.FTZ R2, R138, R137 ;  /* 0x000000898a027221 */ /* 0x000fe80000010000 */
[----:B------:R-:W-:Y:S02]  /*8410*/  FADD.FTZ R0, R123, R0 ;  /* 0x000000007b007221 */ /* 0x000fe40000010000 */
[----:B------:R-:W-:Y:S01]  /*8420*/  FADD.FTZ R2, R139, R2 ;  /* 0x000000028b027221 */ /* 0x000fe20000010000 */
[C---:B---3--:R-:W-:Y:S03]  /*8430*/  HMMA.16816.F32.BF16 R120, R20.reuse, R32, R12 ;  /* 0x000000201478723c */ /* 0x048fe6000004180c */
[----:B------:R-:W-:Y:S02]  /*8440*/  FADD.FTZ R0, R163, R0 ;  /* 0x00000000a3007221 */ /* 0x000fe40000010000 */
[----:B------:R-:W-:Y:S02]  /*8450*/  FADD.FTZ R2, R145, R2 ;  /* 0x0000000291027221 */ /* 0x000fe40000010000 */
[----:B------:R-:W-:Y:S01]  /*8460*/  FADD.FTZ R0, R165, R0 ;  /* 0x00000000a5007221 */ /* 0x000fe20000010000 */
[C---:B------:R-:W-:Y:S04]  /*8470*/  HMMA.16816.F32.BF16 R108, R20.reuse, R34, R108 ;  /* 0x00000022146c723c */ /* 0x040fe8000004186c */
[----:B------:R-:W-:Y:S02]  /*8480*/  FADD.FTZ R29, R147, R2 ;  /* 0x00000002931d7221 */ /* 0x000fe40000010000 */
[----:B------:R-:W-:Y:S01]  /*8490*/  FADD.FTZ R13, R167, R0 ;  /* 0x00000000a70d7221 */ /* 0x000fe20000010000 */
[----:B------:R-:W-:Y:S01]  /*84a0*/  MOV R0, R3 ;  /* 0x0000000300007202 */ /* 0x000fe20000000f00 */
[----:B------:R-:W-:Y:S01]  /*84b0*/  FADD.FTZ R15, R148, R29 ;  /* 0x0000001d940f7221 */ /* 0x000fe20000010000 */
[C---:B--2---:R-:W-:Y:S03]  /*84c0*/  HMMA.16816.F32.BF16 R116, R20.reuse, R24, R16 ;  /* 0x000000181474723c */ /* 0x044fe60000041810 */
        /* <DEDUP_REMOVED lines=19> */
[----:B------:R-:W-:-:S05]  /*8600*/  @P1 BRA `(.L_x_1959) ;  /* 0xffffcbb000001947 */ /* 0x000fca000383ffff */
.L_x_1958:
[----:B------:R-:W1:Y:S01]  /*8610*/  SHFL.BFLY PT, R6, R243, 0x2, 0x1f ;  /* 0x0c401f00f3067f89 */ /* 0x000e6200000e0000 */
[----:B------:R-:W-:-:S02]  /*8620*/  MOV R4, RZ ;  /* 0x000000ff00047202 */ /* 0x000fc40000000f00 */
[----:B------:R-:W-:Y:S01]  /*8630*/  MOV R2, RZ ;  /* 0x000000ff00027202 */ /* 0x000fe20000000f00 */
        /* <DEDUP_REMOVED lines=88> */
.L_x_1956:
        /* <DEDUP_REMOVED lines=119> */
.L_x_1961:
        /* <DEDUP_REMOVED lines=129> */
.L_x_1963:
[----:B------:R-:W-:Y:S05]  /*9b40*/  BSYNC B0 ;  /* 0x0000000000007941 */ /* 0x000fea0003800000 */
.L_x_1962:
        /* <DEDUP_REMOVED lines=15> */
.L_x_1965:
[----:B------:R-:W-:Y:S05]  /*9c40*/  BSYNC B0 ;  /* 0x0000000000007941 */ /* 0x000fea0003800000 */
.L_x_1964:
        /* <DEDUP_REMOVED lines=15> */
.L_x_1967:
[----:B------:R-:W-:Y:S05]  /*9d40*/  BSYNC B0 ;  /* 0x0000000000007941 */ /* 0x000fea0003800000 */
.L_x_1966:
        /* <DEDUP_REMOVED lines=16> */
.L_x_1960:
        /* <DEDUP_REMOVED lines=18> */
.L_x_1968:
        /* <DEDUP_REMOVED lines=42> */
.L_x_1970:
[----:B------:R-:W-:Y:S05]  /*a210*/  BSYNC B0 ;  /* 0x0000000000007941 */ /* 0x000fea0003800000 */
.L_x_1969:
        /* <DEDUP_REMOVED lines=59> */
.L_x_1972:
[----:B------:R-:W-:Y:S05]  /*a5d0*/  BSYNC B0 ;  /* 0x0000000000007941 */ /* 0x000fea0003800000 */
.L_x_1971:
        /* <DEDUP_REMOVED lines=15> */
.L_x_1974:
[----:B------:R-:W-:Y:S05]  /*a6d0*/  BSYNC B0 ;  /* 0x0000000000007941 */ /* 0x000fea0003800000 */
.L_x_1973:
        /* <DEDUP_REMOVED lines=15> */
.L_x_1976:
[----:B------:R-:W-:Y:S05]  /*a7d0*/  BSYNC B0 ;  /* 0x0000000000007941 */ /* 0x000fea0003800000 */
.L_x_1975:
        /* <DEDUP_REMOVED lines=16> */
.L_x_1977:
        /* <DEDUP_REMOVED lines=10> */
.L_x_3787:


//--------------------- .text._ZN7cutlass13device_kernelIN5flash19enable_sm80_to_sm89INS1_16FlashAttnFwdSm80INS1_25CollectiveMainloopFwdSm80ILi8ELi1ELb1EN4cute5tupleIJNS5_1CILi128EEES8_S8_EEELi128ENS_10bfloat16_tEfNS_4arch4Sm80ELb0ELb0ELb0ELb1ELb0ELb1ELb1ELb0EEENS1_21CollectiveEpilogueFwdIS9_NS6_IJNS7_ILi1EEESF_SF_EEESA_SC_Li256ELb1ELb1ELb0ELb0EEENS1_19SingleTileSchedulerILb1ELb0ELb1ELi128EEEEEEEEEvNT_6ParamsE --------------------------
	.section	.text._ZN7cutlass13device_kernelIN5flash19enable_sm80_to_sm89INS1_16FlashAttnFwdSm80INS1_25CollectiveMainloopFwdSm80ILi8ELi1ELb1EN4cute5tupleIJNS5_1CILi128EEES8_S8_EEELi128ENS_10bfloat16_tEfNS_4arch4Sm80ELb0ELb0ELb0ELb1ELb0ELb1ELb1ELb0EEENS1_21CollectiveEpilogueFwdIS9_NS6_IJNS7_ILi1EEESF_SF_EEESA_SC_Li256ELb1ELb1ELb0ELb0EEENS1_19SingleTileSchedulerILb1ELb0ELb1ELi128EEEEEEEEEvNT_6ParamsE,"ax",@progbits
	.sectioninfo	@"SHI_REGISTERS=255"
	.align	128
.text._ZN7cutlass13device_kernelIN5flash19enable_sm80_to_sm89INS1_16FlashAttnFwdSm80INS1_25CollectiveMainloopFwdSm80ILi8ELi1ELb1EN4cute5tupleIJNS5_1CILi128EEES8_S8_EEELi128ENS_10bfloat16_tEfNS_4arch4Sm80ELb0ELb0ELb0ELb1ELb0ELb1ELb1ELb0EEENS1_21CollectiveEpilogueFwdIS9_NS6_IJNS7_ILi1EEESF_SF_EEESA_SC_Li256ELb1ELb1ELb0ELb0EEENS1_19SingleTileSchedulerILb1ELb0ELb1ELi128EEEEEEEEEvNT_6ParamsE:
        .type           _ZN7cutlass13device_kernelIN5flash19enable_sm80_to_sm89INS1_16FlashAttnFwdSm80INS1_25CollectiveMainloopFwdSm80ILi8ELi1ELb1EN4cute5tupleIJNS5_1CILi128EEES8_S8_EEELi128ENS_10bfloat16_tEfNS_4arch4Sm80ELb0ELb0ELb0ELb1ELb0ELb1ELb1ELb0EEENS1_21CollectiveEpilogueFwdIS9_NS6_IJNS7_ILi1EEESF_SF_EEESA_SC_Li256ELb1ELb1ELb0ELb0EEENS1_19SingleTileSchedulerILb1ELb0ELb1ELi128EEEEEEEEEvNT_6ParamsE,@function
        .size           _ZN7cutlass13device_kernelIN5flash19enable_sm80_to_sm89INS1_16FlashAttnFwdSm80INS1_25CollectiveMainloopFwdSm80ILi8ELi1ELb1EN4cute5tupleIJNS5_1CILi128EEES8_S8_EEELi128ENS_10bfloat16_tEfNS_4arch4Sm80ELb0ELb0ELb0ELb1ELb0ELb1ELb1ELb0EEENS1_21CollectiveEpilogueFwdIS9_NS6_IJNS7_ILi1EEESF_SF_EEESA_SC_Li256ELb1ELb1ELb0ELb0EEENS1_19SingleTileSchedulerILb1ELb0ELb1ELi128EEEEEEEEEvNT_6ParamsE,(.L_x_3788 - _ZN7cutlass13device_kernelIN5flash19enable_sm80_to_sm89INS1_16FlashAttnFwdSm80INS1_25CollectiveMainloopFwdSm80ILi8ELi1ELb1EN4cute5tupleIJNS5_1CILi128EEES8_S8_EEELi128ENS_10bfloat16_tEfNS_4arch4Sm80ELb0ELb0ELb0ELb1ELb0ELb1ELb1ELb0EEENS1_21CollectiveEpilogueFwdIS9_NS6_IJNS7_ILi1EEESF_SF_EEESA_SC_Li256ELb1ELb1ELb0ELb0EEENS1_19SingleTileSchedulerILb1ELb0ELb1ELi128EEEEEEEEEvNT_6ParamsE)
        .other          _ZN7cutlass13device_kernelIN5flash19enable_sm80_to_sm89INS1_16FlashAttnFwdSm80INS1_25CollectiveMainloopFwdSm80ILi8ELi1ELb1EN4cute5tupleIJNS5_1CILi128EEES8_S8_EEELi128ENS_10bfloat16_tEfNS_4arch4Sm80ELb0ELb0ELb0ELb1ELb0ELb1ELb1ELb0EEENS1_21CollectiveEpilogueFwdIS9_NS6_IJNS7_ILi1EEESF_SF_EEESA_SC_Li256ELb1ELb1ELb0ELb0EEENS1_19SingleTileSchedulerILb1ELb0ELb1ELi128EEEEEEEEEvNT_6ParamsE,@"STO_CUDA_ENTRY STV_DEFAULT"
_ZN7cutlass13device_kernelIN5flash19enable_sm80_to_sm89INS1_16FlashAttnFwdSm80INS1_25CollectiveMainloopFwdSm80ILi8ELi1ELb1EN4cute5tupleIJNS5_1CILi128EEES8_S8_EEELi128ENS_10bfloat16_tEfNS_4arch4Sm80ELb0ELb0ELb0ELb1ELb0ELb1ELb1ELb0EEENS1_21CollectiveEpilogueFwdIS9_NS6_IJNS7_ILi1EEESF_SF_EEESA_SC_Li256ELb1ELb1ELb0ELb0EEENS1_19SingleTileSchedulerILb1ELb0ELb1ELi128EEEEEEEEEvNT_6ParamsE:
        /* <DEDUP_REMOVED lines=17> */
.L_x_1979:
        /* <DEDUP_REMOVED lines=8> */
.L_x_1981:
[----:B------:R-:W-:-:S05]  /*0190*/  MOV R0, c[0x0][0x54c] ;  /* 0x0001530000007a02 */ /* 0x000fca0000000f00 */
.L_x_1980:
[----:B-----5:R-:W-:Y:S01]  /*01a0*/  IMAD R0, R0, c[0x0][0x548], RZ ;  /* 0x0001520000007a24 */ /* 0x020fe200078e02ff */
[----:B-1----:R-:W-:-:S04]  /*01b0*/  SHF.L.U32 R2, R211, 0x7, RZ ;  /* 0x00000007d3027819 */ /* 0x002fc800000006ff */
[----:B------:R-:W-:-:S04]  /*01c0*/  ISETP.GE.AND P0, PT, R2, R0, PT ;  /* 0x000000000200720c */ /* 0x000fc80003f06270 */
[----:B------:R-:W-:Y:S01]  /*01d0*/  SEL R248, R5, 0xffffffff, !P0 ;  /* 0xffffffff05f87807 */ /* 0x000fe20004000000 */
[----:B------:R-:W-:Y:S05]  /*01e0*/  BRA `(.L_x_1982) ;  /* 0x0000012000007947 */ /* 0x000fea0003800000 */
.L_x_1978:
[----:B---3--:R-:W-:-:S04]  /*01f0*/  ISETP.NE.U32.AND P0, PT, RZ, c[0x0][0x568], PT ;  /* 0x00015a00ff007a0c */ /* 0x008fc80003f05070 */
[----:B------:R-:W-:-:S13]  /*0200*/  ISETP.NE.AND.EX P0, PT, RZ, c[0x0][0x56c], PT, P0 ;  /* 0x00015b00ff007a0c */ /* 0x000fda0003f05300 */
[----:B------:R-:W-:Y:S05]  /*0210*/  @!P0 BRA `(.L_x_1983) ;  /* 0x0000002000008947 */ /* 0x000fea0003800000 */
[----:B------:R1:W5:Y:S01]  /*0220*/  LDG.E R0, [R2.64] ;  /* 0x0000000802007981 */ /* 0x000362000c1e1900 */
[----:B------:R-:W-:Y:S05]  /*0230*/  BRA `(.L_x_1984) ;  /* 0x0000009000007947 */ /* 0x000fea0003800000 */
.L_x_1983:
        /* <DEDUP_REMOVED lines=8> */
.L_x_1985:
[----:B------:R-:W-:-:S05]  /*02c0*/  MOV R0, c[0x0][0x54c] ;  /* 0x0001530000007a02 */ /* 0x000fca0000000f00 */
.L_x_1984:
[----:B-----5:R-:W-:Y:S01]  /*02d0*/  IMAD R0, R0, c[0x0][0x548], RZ ;  /* 0x0001520000007a24 */ /* 0x020fe200078e02ff */
[----:B-1----:R-:W-:-:S04]  /*02e0*/  SHF.L.U32 R2, R211, 0x7, RZ ;  /* 0x00000007d3027819 */ /* 0x002fc800000006ff */
[----:B------:R-:W-:-:S04]  /*02f0*/  ISETP.GE.AND P0, PT, R2, R0, PT ;  /* 0x000000000200720c */ /* 0x000fc80003f06270 */
[----:B------:R-:W-:-:S04]  /*0300*/  SEL R248, R5, 0xffffffff, !P0 ;  /* 0xffffffff05f87807 */ /* 0x000fc80004000000 */
.L_x_1982:
[----:B------:R-:W-:-:S13]  /*0310*/  ISETP.GE.AND P0, PT, R248, RZ, PT ;  /* 0x000000fff800720c */ /* 0x000fda0003f06270 */
        /* <DEDUP_REMOVED lines=18> */
[----:B------:R-:W1:Y:S03]  /*0440*/  S2R R26, SR_CTAID.Y ;  /* 0x00000000001a7919 */ /* 0x000e660000002600 */
        /* <DEDUP_REMOVED lines=8> */
[----:B-1----:R-:W-:Y:S01]  /*04d0*/  SHF.R.S32.HI R213, RZ, 0x1f, R26 ;  /* 0x0000001fffd57819 */ /* 0x002fe2000001141a */
[----:B---3--:R-:W-:Y:S01]  /*04e0*/  IMAD.MOV.U32 R8, RZ, RZ, c[0x0][0x1d0] ;  /* 0x00007400ff087624 */ /* 0x008fe200078e00ff */
[----:B------:R-:W-:Y:S05]  /*04f0*/  @P0 BRA `(.L_x_1986) ;  /* 0x0000004000000947 */ /* 0x000fea0003800000 */
[----:B--2---:R-:W-:Y:S05]  /*0500*/  @!P1 BRA `(.L_x_1986) ;  /* 0x0000003000009947 */ /* 0x004fea0003800000 */
[----:B------:R1:W2:Y:S04]  /*0510*/  LDG.E R0, [R6.64] ;  /* 0x0000000806007981 */ /* 0x0002a8000c1e1900 */
[----:B-1----:R-:W2:Y:S02]  /*0520*/  LDG.E R6, [R6.64+0x4] ;  /* 0x0000040806067981 */ /* 0x002ea4000c1e1900 */
[----:B--2--5:R-:W-:Y:S02]  /*0530*/  IADD3 R182, -R0, R6, RZ ;  /* 0x0000000600b67210 */ /* 0x024fe40007ffe1ff */
.L_x_1986:
[----:B--2---:R-:W-:-:S04]  /*0540*/  ISETP.NE.U32.AND P0, PT, RZ, c[0x0][0x368], PT ;  /* 0x0000da00ff007a0c */ /* 0x004fc80003f05070 */
[----:B------:R-:W-:-:S13]  /*0550*/  ISETP.NE.AND.EX P0, PT, RZ, c[0x0][0x36c], PT, P0 ;  /* 0x0000db00ff007a0c */ /* 0x000fda0003f05300 */
[----:B------:R-:W-:Y:S05]  /*0560*/  @!P0 BRA `(.L_x_1987) ;  /* 0x0000003000008947 */ /* 0x000fea0003800000 */
[----:B------:R-:W-:-:S05]  /*0570*/  IMAD.WIDE R4, R248, R13, c[0x0][0x368] ;  /* 0x0000da00f8047625 */ /* 0x000fca00078e020d */
[----:B------:R1:W5:Y:S01]  /*0580*/  LDG.E R8, [R4.64] ;  /* 0x0000000804087981 */ /* 0x000362000c1e1900 */
[----:B------:R-:W-:Y:S05]  /*0590*/  BRA `(.L_x_1988) ;  /* 0x0000004000007947 */ /* 0x000fea0003800000 */
.L_x_1987:
[----:B------:R-:W-:Y:S05]  /*05a0*/  @!P5 BRA `(.L_x_1988) ;  /* 0x000000300000d947 */ /* 0x000fea0003800000 */
[----:B------:R1:W2:Y:S04]  /*05b0*/  LDG.E R0, [R4.64] ;  /* 0x0000000804007981 */ /* 0x0002a8000c1e1900 */
[----:B-1----:R-:W2:Y:S02]  /*05c0*/  LDG.E R4, [R4.64+0x4] ;  /* 0x0000040804047981 */ /* 0x002ea4000c1e1900 */
[----:B--2---:R-:W-:Y:S02]  /*05d0*/  IADD3 R8, -R0, R4, RZ ;  /* 0x0000000400087210 */ /* 0x004fe40007ffe1ff */
.L_x_1988:
[----:B-1----:R1:W2:Y:S04]  /*05e0*/  @P3 LDG.E R5, [R2.64] ;  /* 0x0000000802053981 */ /* 0x0022a8000c1e1900 */
[----:B------:R1:W2:Y:S01]  /*05f0*/  @P3 LDG.E R4, [R2.64+0x4] ;  /* 0x0000040802043981 */ /* 0x0002a2000c1e1900 */
[----:B------:R-:W-:Y:S01]  /*0600*/  ISETP.NE.U32.AND P0, PT, RZ, c[0x0][0x378], PT ;  /* 0x0000de00ff007a0c */ /* 0x000fe20003f05070 */
[----:B-----5:R-:W-:-:S03]  /*0610*/  IMAD.MOV.U32 R165, RZ, RZ, R8 ;  /* 0x000000ffffa57224 */ /* 0x020fc600078e0008 */
[----:B------:R-:W-:Y:S01]  /*0620*/  ISETP.NE.AND.EX P0, PT, RZ, c[0x0][0x37c], PT, P0 ;  /* 0x0000df00ff007a0c */ /* 0x000fe20003f05300 */
[----:B------:R-:W-:-:S12]  /*0630*/  IMAD.IADD R0, R8, 0x1, -R180 ;  /* 0x0000000108007824 */ /* 0x000fd800078e0ab4 */
[----:B-1----:R-:W-:-:S05]  /*0640*/  @P0 IMAD.WIDE R2, R248, R13, c[0x0][0x378] ;  /* 0x0000de00f8020625 */ /* 0x002fca00078e020d */
[----:B------:R1:W5:Y:S01]  /*0650*/  @P0 LDG.E R165, [R2.64] ;  /* 0x0000000802a50981 */ /* 0x000362000c1e1900 */
[----:B--2---:R-:W-:-:S04]  /*0660*/  @P3 IMAD.IADD R126, R4, 0x1, -R5 ;  /* 0x00000001047e3824 */ /* 0x004fc800078e0a05 */
        /* <DEDUP_REMOVED lines=347> */
.L_x_2036:
        /* <DEDUP_REMOVED lines=50> */
.L_x_1994:
[----:B------:R-:W-:Y:S05]  /*1f40*/  BSYNC B0 ;  /* 0x0000000000007941 */ /* 0x000fea0003800000 */
.L_x_1993:
        /* <DEDUP_REMOVED lines=39> */
.L_x_1996:
[----:B------:R-:W-:Y:S05]  /*21c0*/  BSYNC B0 ;  /* 0x0000000000007941 */ /* 0x000fea0003800000 */
.L_x_1995:
        /* <DEDUP_REMOVED lines=40> */
.L_x_1998:
[----:B------:R-:W-:Y:S05]  /*2450*/  BSYNC B0 ;  /* 0x0000000000007941 */ /* 0x000fea0003800000 */
.L_x_1997:
        /* <DEDUP_REMOVED lines=38> */
.L_x_2000:
[----:B------:R-:W-:Y:S05]  /*26c0*/  BSYNC B0 ;  /* 0x0000000000007941 */ /* 0x000fea0003800000 */
.L_x_1999:
        /* <DEDUP_REMOVED lines=74> */
.L_x_2004:
[----:B------:R-:W-:Y:S05]  /*2b70*/  BSYNC B0 ;  /* 0x0000000000007941 */ /* 0x000fea0003800000 */
.L_x_2003:
        /* <DEDUP_REMOVED lines=59> */
.L_x_2002:
[----:B------:R-:W-:Y:S05]  /*2f30*/  BSYNC B1 ;  /* 0x0000000000017941 */ /* 0x000fea0003800000 */
.L_x_2001:
        /* <DEDUP_REMOVED lines=62> */
.L_x_2008:
[----:B------:R-:W-:Y:S05]  /*3320*/  BSYNC B0 ;  /* 0x0000000000007941 */ /* 0x000fea0003800000 */
.L_x_2007:
        /* <DEDUP_REMOVED lines=59> */
.L_x_2006:
[----:B------:R-:W-:Y:S05]  /*36e0*/  BSYNC B1 ;  /* 0x0000000000017941 */ /* 0x000fea0003800000 */
.L_x_2005:
        /* <DEDUP_REMOVED lines=62> */
.L_x_2012:
[----:B------:R-:W-:Y:S05]  /*3ad0*/  BSYNC B0 ;  /* 0x0000000000007941 */ /* 0x000fea0003800000 */
.L_x_2011:
        /* <DEDUP_REMOVED lines=59> */
.L_x_2010:
[----:B------:R-:W-:Y:S05]  /*3e90*/  BSYNC B1 ;  /* 0x0000000000017941 */ /* 0x000fea0003800000 */
.L_x_2009:
        /* <DEDUP_REMOVED lines=61> */
.L_x_2015:
[----:B------:R-:W-:Y:S05]  /*4270*/  BSYNC B0 ;  /* 0x0000000000007941 */ /* 0x000fea0003800000 */
.L_x_2014:
        /* <DEDUP_REMOVED lines=60> */
.L_x_1992:
        /* <DEDUP_REMOVED lines=224> */
.L_x_2017:
[----:B---3--:R-:W-:Y:S05]  /*5440*/  BSYNC B0 ;  /* 0x0000000000007941 */ /* 0x008fea0003800000 */
.L_x_2016:
        /* <DEDUP_REMOVED lines=115> */
.L_x_2019:
[----:B------:R-:W-:Y:S05]  /*5b80*/  BSYNC B0 ;  /* 0x0000000000007941 */ /* 0x000fea0003800000 */
.L_x_2018:
        /* <DEDUP_REMOVED lines=115> */
.L_x_2021:
[----:B------:R-:W-:Y:S05]  /*62c0*/  BSYNC B0 ;  /* 0x0000000000007941 */ /* 0x000fea0003800000 */
.L_x_2020:
        /* <DEDUP_REMOVED lines=116> */
.L_x_1991:
        /* <DEDUP_REMOVED lines=19> */
.L_x_2023:
[----:B------:R-:W-:Y:S05]  /*6b40*/  BSYNC B0 ;  /* 0x0000000000007941 */ /* 0x000fea0003800000 */
.L_x_2022:
        /* <DEDUP_REMOVED lines=19> */
.L_x_2025:
[----:B------:R-:W-:Y:S05]  /*6c80*/  BSYNC B0 ;  /* 0x0000000000007941 */ /* 0x000fea0003800000 */
.L_x_2024:
        /* <DEDUP_REMOVED lines=19> */
.L_x_2027:
[----:B------:R-:W-:Y:S05]  /*6dc0*/  BSYNC B0 ;  /* 0x0000000000007941 */ /* 0x000fea0003800000 */
.L_x_2026:
        /* <DEDUP_REMOVED lines=18> */
.L_x_2013:
[----:B------:R-:W-:Y:S05]  /*6ef0*/  BSYNC B2 ;  /* 0x0000000000027941 */ /* 0x000fea0003800000 */
.L_x_1990:
        /* <DEDUP_REMOVED lines=83> */
.L_x_2029:
[----:B-1----:R-:W-:Y:S05]  /*7430*/  BSYNC B0 ;  /* 0x0000000000007941 */ /* 0x002fea0003800000 */
.L_x_2028:
        /* <DEDUP_REMOVED lines=19> */
.L_x_2031:
[----:B------:R-:W-:Y:S05]  /*7570*/  BSYNC B0 ;  /* 0x0000000000007941 */ /* 0x000fea0003800000 */
.L_x_2030:
        /* <DEDUP_REMOVED lines=19> */
.L_x_2033:
[----:B------:R-:W-:Y:S05]  /*76b0*/  BSYNC B0 ;  /* 0x0000000000007941 */ /* 0x000fea0003800000 */
.L_x_2032:
        /* <DEDUP_REMOVED lines=19> */
.L_x_2035:
[----:B------:R-:W-:Y:S05]  /*77f0*/  BSYNC B0 ;  /* 0x0000000000007941 */ /* 0x000fea0003800000 */
.L_x_2034:
        /* <DEDUP_REMOVED lines=37> */
.L_x_1989:
        /* <DEDUP_REMOVED lines=47> */
[----:B------:R-:W-:Y:S01]  /*7d40*/  ISETP.NE.U32.AND P0, PT, RZ, c[0x0][0x340], PT ;  /* 0x0000d000ff007a0c */ /* 0x000fe20003f05070 */
[----:B------:R-:W2:Y:S03]  /*7d50*/  LDL R193, [R1+0x4] ;  /* 0x0000040001c17983 */ /* 0x000ea60000100800 */
[----:B------:R-:W-:-:S13]  /*7d60*/  ISETP.NE.AND.EX P3, PT, RZ, c[0x0][0x344], PT, P0 ;  /* 0x0000d100ff007a0c */ /* 0x000fda0003f65300 */
[----:B------:R-:W-:-:S04]  /*7d70*/  @P3 IMAD.MOV.U32 R2, RZ, RZ, 0x4 ;  /* 0x00000004ff023424 */ /* 0x000fc800078e00ff */
[----:B------:R-:W-:-:S05]  /*7d80*/  @P3 IMAD.WIDE R2, R248, R2, c[0x0][0x340] ;  /* 0x0000d000f8023625 */ /* 0x000fca00078e0202 */
[----:B------:R1:W3:Y:S01]  /*7d90*/  @P3 LDG.E R12, [R2.64] ;  /* 0x00000008020c3981 */ /* 0x0002e2000c1e1900 */
[----:B------:R-:W-:Y:S01]  /*7da0*/  SHF.R.S32.HI R0, RZ, 0x1f, R172 ;  /* 0x0000001fff007819 */ /* 0x000fe200000114ac */
[----:B------:R-:W-:Y:S01]  /*7db0*/  IMAD.MOV.U32 R5, RZ, RZ, c[0x0][0x2c4] ;  /* 0x0000b100ff057624 */ /* 0x000fe200078e00ff */
[----:B------:R-:W-:Y:S01]  /*7dc0*/  SHF.R.S32.HI R117, RZ, 0x1f, R227 ;  /* 0x0000001fff757819 */ /* 0x000fe200000114e3 */
[----:B------:R-:W4:Y:S01]  /*7dd0*/  S2R R29, SR_CTAID.Y ;  /* 0x00000000001d7919 */ /* 0x000f220000002600 */
[----:B------:R-:W-:Y:S01]  /*7de0*/  ISETP.NE.U32.AND P0, PT, RZ, c[0x0][0x348], PT ;  /* 0x0000d200ff007a0c */ /* 0x000fe20003f05070 */
[----:B------:R-:W-:Y:S01]  /*7df0*/  IMAD R0, R0, c[0x0][0x178], RZ ;  /* 0x00005e0000007a24 */ /* 0x000fe200078e02ff */
[----:B------:R-:W-:Y:S01]  /*7e00*/  LEA.HI R4, R117, R227, RZ, 0x3 ;  /* 0x000000e375047211 */ /* 0x000fe200078f18ff */
[----:B------:R-:W-:Y:S01]  /*7e10*/  IMAD R26, R182, c[0x0][0x2c4], RZ ;  /* 0x0000b100b61a7a24 */ /* 0x000fe200078e02ff */
[----:B------:R-:W-:Y:S01]  /*7e20*/  ISETP.NE.AND P1, PT, R5, 0x1, PT ;  /* 0x000000010500780c */ /* 0x000fe20003f25270 */
[----:B------:R-:W-:Y:S01]  /*7e30*/  IMAD R0, R172, c[0x0][0x17c], R0 ;  /* 0x00005f00ac007a24 */ /* 0x000fe200078e0200 */
[----:B------:R-:W-:Y:S01]  /*7e40*/  SHF.R.S32.HI R60, RZ, 0x3, R4 ;  /* 0x00000003ff3c7819 */ /* 0x000fe20000011404 */
[----:B------:R-:W-:Y:S01]  /*7e50*/  IMAD.MOV.U32 R185, RZ, RZ, c[0x0][0x1e0] ;  /* 0x00007800ffb97624 */ /* 0x000fe200078e00ff */
[----:B------:R-:W-:Y:S01]  /*7e60*/  SHF.R.S32.HI R11, RZ, 0x1f, R248 ;  /* 0x0000001fff0b7819 */ /* 0x000fe200000114f8 */
[----:B------:R-:W-:Y:S01]  /*7e70*/  BAR.SYNC.DEFER_BLOCKING 0x0 ;  /* 0x0000000000007b1d */ /* 0x000fe20000010000 */
[----:B------:R-:W-:Y:S01]  /*7e80*/  ISETP.NE.AND.EX P0, PT, RZ, c[0x0][0x34c], PT, P0 ;  /* 0x0000d300ff007a0c */ /* 0x000fe20003f05300 */
[----:B------:R-:W-:-:S02]  /*7e90*/  IMAD.SHL.U32 R192, R185, 0x80, RZ ;  /* 0x00000080b9c07824 */ /* 0x000fc400078e00ff */
[----:B------:R-:W-:Y:S01]  /*7ea0*/  IMAD.WIDE.U32 R186, R185, 0x40, RZ ;  /* 0x00000040b9ba7825 */ /* 0x000fe200078e00ff */
[----:B------:R-:W-:-:S05]  /*7eb0*/  SEL R6, R11, RZ, !P0 ;  /* 0x000000ff0b067207 */ /* 0x000fca0004000000 */
[----:B------:R-:W-:Y:S02]  /*7ec0*/  IMAD R6, R6, c[0x0][0x1c0], RZ ;  /* 0x0000700006067a24 */ /* 0x000fe400078e02ff */
[----:B-1----:R-:W-:-:S04]  /*7ed0*/  IMAD.WIDE.U32 R2, R172, c[0x0][0x178], RZ ;  /* 0x00005e00ac027a25 */ /* 0x002fc800078e00ff */
[----:B------:R-:W-:Y:S01]  /*7ee0*/  IMAD.IADD R3, R3, 0x1, R0 ;  /* 0x0000000103037824 */ /* 0x000fe200078e0200 */
[----:B------:R-:W-:Y:S02]  /*7ef0*/  LOP3.LUT R0, R4, 0xfffffff8, RZ, 0xc0, !PT ;  /* 0xfffffff804007812 */ /* 0x000fe400078ec0ff */
[----:B------:R-:W-:Y:S01]  /*7f00*/  SEL R4, R248, RZ, !P0 ;  /* 0x000000fff8047207 */ /* 0x000fe20004000000 */
[----:B----4-:R-:W-:-:S04]  /*7f10*/  IMAD.WIDE.U32 R2, R29, c[0x0][0x1b8], R2 ;  /* 0x00006e001d027a25 */ /* 0x010fc800078e0002 */
        /* <DEDUP_REMOVED lines=25> */
[----:B------:R-:W-:Y:S01]  /*80b0*/  IMAD R0, R4, c[0x0][0x1ac], R0 ;  /* 0x00006b0004007a24 */ /* 0x000fe200078e0200 */
[----:B------:R-:W-:Y:S01]  /*80c0*/  ISETP.GE.AND P4, PT, R22, c[0x0][0x198], PT ;  /* 0x0000660016007a0c */ /* 0x000fe20003f86270 */
[----:B------:R-:W-:Y:S01]  /*80d0*/  IMAD.WIDE.U32 R2, R4, c[0x0][0x1a8], R2 ;  /* 0x00006a0004027a25 */ /* 0x000fe200078e0002 */
[----:B------:R-:W-:-:S02]  /*80e0*/  ISETP.GE.AND P5, PT, R6, R26, PT ;  /* 0x0000001a0600720c */ /* 0x000fc40003fa6270 */
[----:B------:R-:W-:Y:S01]  /*80f0*/  IADD3 R9, R6, 0x20, RZ ;  /* 0x0000002006097810 */ /* 0x000fe20007ffe0ff */
[----:B------:R-:W-:Y:S01]  /*8100*/  IMAD.IADD R0, R3, 0x1, R0 ;  /* 0x0000000103007824 */ /* 0x000fe200078e0200 */
[----:B------:R-:W-:Y:S02]  /*8110*/  LEA R15, P0, R2, c[0x0][0x160], 0x1 ;  /* 0x00005800020f7a11 */ /* 0x000fe400078008ff */
[----:B------:R-:W-:Y:S02]  /*8120*/  SHF.R.S32.HI R3, RZ, 0x1f, R19 ;  /* 0x0000001fff037819 */ /* 0x000fe40000011413 */
[----:B------:R-:W-:Y:S01]  /*8130*/  IADD3 R19, P1, R60, R19, RZ ;  /* 0x000000133c137210 */ /* 0x000fe20007f3e0ff */
[----:B------:R-:W-:Y:S01]  /*8140*/  SHFL.IDX PT, R4, R15, RZ, 0x181f ;  /* 0x00181fff0f047589 */ /* 0x000fe200000e0000 */
[----:B------:R-:W-:Y:S02]  /*8150*/  LEA.HI.X R18, R2, c[0x0][0x164], R0, 0x1, P0 ;  /* 0x0000590002127a11 */ /* 0x000fe400000f0c00 */
[----:B------:R-:W-:-:S02]  /*8160*/  LEA.HI.X.SX32 R20, R60, R3, 0x1, P1 ;  /* 0x000000033c147211 */ /* 0x000fc400008f0eff */
        /* <DEDUP_REMOVED lines=15> */
[----:B------:R-:W4:Y:S01]  /*8260*/  SHFL.IDX PT, R2, R15, 0x1, 0x181f ;  /* 0x00381f000f027f89 */ /* 0x000f2200000e0000 */
        /* <DEDUP_REMOVED lines=9> */
[----:B------:R-:W-:-:S05]  /*8300*/  LOP3.LUT R62, R28, R0, R30, 0xf6, !PT ;  /* 0x000000001c3e7212 */ /* 0x000fca00078ef61e */
[C---:B------:R-:W-:Y:S02]  /*8310*/  @!P5 IMAD.SHL.U32 R14, R62.reuse, 0x2, RZ ;  /* 0x000000023e0ed824 */ /* 0x040fe400078e00ff */
[----:B------:R-:W-:Y:S01]  /*8320*/  @!P0 IMAD.SHL.U32 R0, R62, 0x2, RZ ;  /* 0x000000023e008824 */ /* 0x000fe200078e00ff */
[----:B--2---:R-:W-:-:S04]  /*8330*/  LEA.HI.SX32 R63, R193, 0xffffffff, 0x19 ;  /* 0xffffffffc13f7811 */ /* 0x004fc800078fcaff */
[----:B------:R-:W-:Y:S02]  /*8340*/  SHF.R.S32.HI R84, RZ, 0x1f, R63 ;  /* 0x0000001fff547819 */ /* 0x000fe4000001143f */
[--C-:B---3--:R-:W-:Y:S01]  /*8350*/  @P3 SHF.R.S32.HI R9, RZ, 0x1f, R12.reuse ;  /* 0x0000001fff093819 */ /* 0x108fe2000001140c */
[----:B------:R-:W-:Y:S01]  /*8360*/  @!P3 IMAD.MOV.U32 R9, RZ, RZ, R11 ;  /* 0x000000ffff09b224 */ /* 0x000fe200078e000b */
[----:B------:R-:W-:Y:S01]  /*8370*/  @!P0 LEA.HI R11, R10, R21, RZ, 0x3 ;  /* 0x000000150a0b8211 */ /* 0x000fe200078f18ff */
[----:B------:R-:W-:Y:S01]  /*8380*/  @P3 IMAD.MOV.U32 R8, RZ, RZ, R12 ;  /* 0x000000ffff083224 */ /* 0x000fe200078e000c */
[----:B------:R-:W1:Y:S01]  /*8390*/  SHFL.IDX PT, R10, R15, 0x2, 0x181f ;  /* 0x00581f000f0a7f89 */ /* 0x000e6200000e0000 */
[----:B------:R-:W-:Y:S01]  /*83a0*/  @!P3 IMAD.MOV.U32 R8, RZ, RZ, R248 ;  /* 0x000000ffff08b224 */ /* 0x000fe200078e00f8 */
[----:B------:R-:W-:Y:S02]  /*83b0*/  @!P0 LOP3.LUT R12, R11, 0xfffffff8, RZ, 0xc0, !PT ;  /* 0xfffffff80b0c8812 */ /* 0x000fe400078ec0ff */
[----:B------:R-:W-:Y:S01]  /*83c0*/  @!P5 LEA R4, P3, R22, R4, 0x1 ;  /* 0x000000041604d211 */ /* 0x000fe200078608ff */
[----:B------:R-:W2:Y:S02]  /*83d0*/  SHFL.IDX PT, R11, R18, 0x2, 0x181f ;  /* 0x00581f00120b7f89 */ /* 0x000ea400000e0000 */
[----:B----4-:R-:W-:Y:S01]  /*83e0*/  @!P0 IMAD.WIDE R12, R12, 0x2, R2 ;  /* 0x000000020c0c8825 */ /* 0x010fe200078e0202 */
[----:B------:R-:W-:-:S02]  /*83f0*/  @!P5 LEA.HI.X R5, R22, R5, R23, 0x1, P3 ;  /* 0x000000051605d211 */ /* 0x000fc400018f0c17 */
[----:B------:R-:W-:-:S03]  /*8400*/  @!P0 LEA R2, P3, R22, R2, 0x1 ;  /* 0x0000000216028211 */ /* 0x000fc600078608ff */
[----:B------:R3:W-:Y:S01]  /*8410*/  @!P5 LDGSTS.E.BYPASS.LTC128B.128 [R14+0x100], [R4.64], !P4 ;  /* 0x00100000040edfae */ /* 0x0007e2000e101d48 */
[----:B------:R-:W-:Y:S02]  /*8420*/  @!P0 LEA.HI.X R3, R22, R3, R23, 0x1, P3 ;  /* 0x0000000316038211 */ /* 0x000fe400018f0c17 */
[----:B------:R-:W-:Y:S01]  /*8430*/  ISETP.GE.AND P3, PT, R21, c[0x0][0x1d4], PT ;  /* 0x0000750015007a0c */ /* 0x000fe20003f66270 */
[----:B------:R4:W-:Y:S04]  /*8440*/  @!P5 LDGSTS.E.BYPASS.LTC128B.128 [R14+0x4100], [R16.64], !P6 ;  /* 0x04100000100edfae */ /* 0x0009e8000f101d48 */
[----:B------:R1:W-:Y:S04]  /*8450*/  @!P0 LDGSTS.E.BYPASS.LTC128B.128 [R0+0x1100], [R2.64], !P4 ;  /* 0x0110000002008fae */ /* 0x0003e8000e101d48 */
[----:B------:R2:W-:Y:S01]  /*8460*/  @!P0 LDGSTS.E.BYPASS.LTC128B.128 [R0+0x5100], [R12.64], !P6 ;  /* 0x051000000c008fae */ /* 0x0005e2000f101d48 */
[----:B------:R-:W-:Y:S01]  /*8470*/  ISETP.NE.U32.AND P6, PT, RZ, c[0x0][0x350], PT ;  /* 0x0000d400ff007a0c */ /* 0x000fe20003fc5070 */
[----:B---3--:R-:W-:Y:S01]  /*8480*/  IMAD R4, R213, c[0x0][0x1e8], RZ ;  /* 0x00007a00d5047a24 */ /* 0x008fe200078e02ff */
[----:B------:R-:W-:-:S03]  /*8490*/  @!P2 SHF.R.S32.HI R5, RZ, 0x1f, R21 ;  /* 0x0000001fff05a819 */ /* 0x000fc60000011415 */
[C---:B------:R-:W-:Y:S02]  /*84a0*/  IMAD R4, R29.reuse, c[0x0][0x1ec], R4 ;  /* 0x00007b001d047a24 */ /* 0x040fe400078e0204 */
[----:B-1----:R-:W-:Y:S01]  /*84b0*/  IMAD.WIDE.U32 R2, R29, c[0x0][0x1e8], R6 ;  /* 0x00007a001d027a25 */ /* 0x002fe200078e0006 */
[----:B------:R-:W-:Y:S02]  /*84c0*/  @!P1 LEA R6, P0, R22, R10, 0x1 ;  /* 0x0000000a16069211 */ /* 0x000fe400078008ff */
[----:B--2---:R-:W-:Y:S01]  /*84d0*/  @!P1 SHF.R.S32.HI R0, RZ, 0x1f, R21 ;  /* 0x0000001fff009819 */ /* 0x004fe20000011415 */
[----:B------:R-:W-:Y:S01]  /*84e0*/  IMAD.IADD R3, R4, 0x1, R3 ;  /* 0x0000000104037824 */ /* 0x000fe200078e0203 */
[-C--:B------:R-:W-:Y:S01]  /*84f0*/  @!P2 LEA.HI R12, R5, R21.reuse, RZ, 0x3 ;  /* 0x00000015050ca211 */ /* 0x080fe200078f18ff */
[----:B------:R-:W1:Y:S01]  /*8500*/  SHFL.IDX PT, R4, R15, 0x3, 0x181f ;  /* 0x00781f000f047f89 */ /* 0x000e6200000e0000 */
[----:B------:R-:W-:Y:S01]  /*8510*/  @!P1 LEA.HI R0, R0, R21, RZ, 0x3 ;  /* 0x0000001500009211 */ /* 0x000fe200078f18ff */
[----:B------:R-:W-:Y:S01]  /*8520*/  IMAD.MOV.U32 R13, RZ, RZ, c[0x0][0x1e4] ;  /* 0x00007900ff0d7624 */ /* 0x000fe200078e00ff */
[----:B------:R-:W-:Y:S01]  /*8530*/  @!P1 LEA.HI.X R7, R22, R11, R23, 0x1, P0 ;  /* 0x0000000b16079211 */ /* 0x000fe200000f0c17 */
[----:B------:R-:W2:Y:S01]  /*8540*/  SHFL.IDX PT, R5, R18, 0x3, 0x181f ;  /* 0x00781f0012057f89 */ /* 0x000ea200000e0000 */
[----:B------:R-:W-:Y:S01]  /*8550*/  @!P1 LOP3.LUT R0, R0, 0xfffffff8, RZ, 0xc0, !PT ;  /* 0xfffffff800009812 */ /* 0x000fe200078ec0ff */
[----:B------:R-:W-:Y:S01]  /*8560*/  IMAD.SHL.U32 R249, R13, 0x40, RZ ;  /* 0x000000400df97824 */ /* 0x000fe200078e00ff */
[----:B------:R-:W-:-:S02]  /*8570*/  ISETP.NE.AND.EX P0, PT, RZ, c[0x0][0x354], PT, P6 ;  /* 0x0000d500ff007a0c */ /* 0x000fc40003f05360 */
[----:B------:R-:W-:Y:S01]  /*8580*/  ISETP.GE.AND P6, PT, R21, c[0x0][0x198], PT ;  /* 0x0000660015007a0c */ /* 0x000fe20003fc6270 */
[----:B------:R-:W-:Y:S01]  /*8590*/  @!P1 IMAD.WIDE R10, R0, 0x2, R10 ;  /* 0x00000002000a9825 */ /* 0x000fe200078e020a */
[----:B----4-:R-:W-:Y:S02]  /*85a0*/  SEL R16, R9, RZ, !P0 ;  /* 0x000000ff09107207 */ /* 0x010fe40004000000 */
[----:B------:R-:W-:Y:S01]  /*85b0*/  SEL R17, R8, RZ, !P0 ;  /* 0x000000ff08117207 */ /* 0x000fe20004000000 */
[----:B------:R-:W-:Y:S02]  /*85c0*/  @!P1 IMAD.SHL.U32 R0, R62, 0x2, RZ ;  /* 0x000000023e009824 */ /* 0x000fe400078e00ff */
[----:B------:R-:W-:Y:S02]  /*85d0*/  IMAD.MOV.U32 R9, RZ, RZ, 0x7 ;  /* 0x00000007ff097424 */ /* 0x000fe400078e00ff */
[----:B------:R-:W-:Y:S01]  /*85e0*/  IMAD.IADD R8, R195, 0x1, -R60 ;  /* 0x00000001c3087824 */ /* 0x000fe200078e0a3c */
[----:B------:R3:W-:Y:S01]  /*85f0*/  @!P1 LDGSTS.E.BYPASS.LTC128B.128 [R0+0x2100], [R6.64], !P4 ;  /* 0x0210000006009fae */ /* 0x0007e2000e101d48 */
[----:B------:R-:W-:Y:S01]  /*8600*/  IMAD.WIDE.U32 R246, R17, c[0x0][0x1f0], R2 ;  /* 0x00007c0011f67a25 */ /* 0x000fe200078e0002 */
[----:B------:R-:W-:-:S02]  /*8610*/  SHF.L.U64.HI R118, R185, R9, c[0x0][0x1e4] ;  /* 0x00007900b9767619 */ /* 0x000fc40000010209 */
[----:B------:R4:W-:Y:S01]  /*8620*/  @!P1 LDGSTS.E.BYPASS.LTC128B.128 [R0+0x6100], [R10.64], !P6 ;  /* 0x061000000a009fae */ /* 0x0009e2000f101d48 */
[----:B------:R-:W-:Y:S01]  /*8630*/  ISETP.GE.AND P1, PT, R21, c[0x0][0x198], PT ;  /* 0x0000660015007a0c */ /* 0x000fe20003f26270 */
[----:B------:R-:W-:Y:S02]  /*8640*/  IMAD.MOV.U32 R242, RZ, RZ, R246 ;  /* 0x000000fffff27224 */ /* 0x000fe400078e00f6 */
[----:B------:R-:W-:Y:S02]  /*8650*/  IMAD.IADD R249, R187, 0x1, R249 ;  /* 0x00000001bbf97824 */ /* 0x000fe400078e02f9 */
[----:B---3--:R-:W-:-:S04]  /*8660*/  IMAD R6, R16, c[0x0][0x1f0], RZ ;  /* 0x00007c0010067a24 */ /* 0x008fc800078e02ff */
[----:B------:R-:W-:Y:S02]  /*8670*/  IMAD R6, R17, c[0x0][0x1f4], R6 ;  /* 0x00007d0011067a24 */ /* 0x000fe400078e0206 */
[----:B----4-:R-:W-:Y:S01]  /*8680*/  IMAD R10, R63, -0x80, R8 ;  /* 0xffffff803f0a7824 */ /* 0x010fe200078e0208 */
[----:B------:R-:W-:Y:S01]  /*8690*/  @!P2 LOP3.LUT R8, R12, 0xfffffff8, RZ, 0xc0, !PT ;  /* 0xfffffff80c08a812 */ /* 0x000fe200078ec0ff */
[----:B------:R-:W-:Y:S02]  /*86a0*/  IMAD R0, R118, R63, RZ ;  /* 0x0000003f76007224 */ /* 0x000fe400078e02ff */
[----:B------:R-:W-:Y:S01]  /*86b0*/  IMAD.IADD R243, R247, 0x1, R6 ;  /* 0x00000001f7f37824 */ /* 0x000fe200078e0206 */
[----:B-1----:R-:W-:Y:S01]  /*86c0*/  @!P2 LEA R6, P0, R22, R4, 0x1 ;  /* 0x000000041606a211 */ /* 0x002fe200078008ff */
[----:B------:R-:W-:Y:S01]  /*86d0*/  IMAD R11, R84, R192, R0 ;  /* 0x000000c0540b7224 */ /* 0x000fe200078e0200 */
[----:B------:R-:W-:Y:S01]  /*86e0*/  ISETP.GE.AND P6, PT, R10, 0x1, PT ;  /* 0x000000010a00780c */ /* 0x000fe20003fc6270 */
[----:B------:R-:W-:Y:S01]  /*86f0*/  @!P2 IMAD.SHL.U32 R0, R62, 0x2, RZ ;  /* 0x000000023e00a824 */ /* 0x000fe200078e00ff */
[----:B--2---:R-:W-:Y:S01]  /*8700*/  @!P2 LEA.HI.X R7, R22, R5, R23, 0x1, P0 ;  /* 0x000000051607a211 */ /* 0x004fe200000f0c17 */
[----:B------:R-:W-:-:S04]  /*8710*/  @!P2 IMAD.WIDE R8, R8, 0x2, R4 ;  /* 0x000000020808a825 */ /* 0x000fc800078e0204 */
[----:B------:R-:W-:Y:S01]  /*8720*/  IMAD.WIDE.U32 R2, R63, R192, R242 ;  /* 0x000000c03f027225 */ /* 0x000fe200078e00f2 */
[----:B------:R1:W-:Y:S01]  /*8730*/  @!P2 LDGSTS.E.BYPASS.LTC128B.128 [R0+0x3100], [R6.64], !P4 ;  /* 0x031000000600afae */ /* 0x0003e2000e101d48 */
[----:B------:R-:W-:Y:S02]  /*8740*/  ISETP.GE.AND P4, PT, R22, c[0x0][0x1d4], PT ;  /* 0x0000750016007a0c */ /* 0x000fe40003f86270 */
[----:B------:R-:W-:Y:S01]  /*8750*/  IMAD.IADD R3, R3, 0x1, R11 ;  /* 0x0000000103037824 */ /* 0x000fe200078e020b */
[----:B------:R2:W-:Y:S01]  /*8760*/  @!P2 LDGSTS.E.BYPASS.LTC128B.128 [R0+0x7100], [R8.64], !P1 ;  /* 0x071000000800afae */ /* 0x0005e2000c901d48 */
[----:B------:R-:W-:Y:S02]  /*8770*/  ISETP.GE.AND P2, PT, R10, 0x21, PT ;  /* 0x000000210a00780c */ /* 0x000fe40003f46270 */
[----:B------:R-:W-:Y:S01]  /*8780*/  @P6 LEA R4, P0, R2, c[0x0][0x1c8], 0x1 ;  /* 0x0000720002046a11 */ /* 0x000fe200078008ff */
[----:B------:R-:W0:Y:S01]  /*8790*/  LDGDEPBAR ;  /* 0x00000000000079af */ /* 0x000e220000000000 */
[----:B------:R-:W-:-:S02]  /*87a0*/  ISETP.GE.AND P1, PT, R10, 0x41, PT ;  /* 0x000000410a00780c */ /* 0x000fc40003f26270 */
[----:B------:R-:W-:Y:S02]  /*87b0*/  @P6 LEA.HI.X R5, R2, c[0x0][0x1cc], R3, 0x1, P0 ;  /* 0x0000730002056a11 */ /* 0x000fe400000f0c03 */
[----:B------:R-:W-:Y:S01]  /*87c0*/  ISETP.GE.AND P0, PT, R10, 0x61, PT ;  /* 0x000000610a00780c */ /* 0x000fe20003f06270 */
[----:B-1----:R-:W-:Y:S02]  /*87d0*/  IMAD R6, R20, c[0x0][0x208], RZ ;  /* 0x0000820014067a24 */ /* 0x002fe400078e02ff */
[----:B--2---:R-:W-:Y:S01]  /*87e0*/  @P6 IMAD.SHL.U32 R0, R62, 0x2, RZ ;  /* 0x000000023e006824 */ /* 0x004fe200078e00ff */
[----:B------:R-:W-:Y:S01]  /*87f0*/  LEA.HI R8, R117, R227, RZ, 0x4 ;  /* 0x000000e375087211 */ /* 0x000fe200078f20ff */
[----:B------:R-:W-:-:S03]  /*8800*/  IMAD R14, R19, c[0x0][0x20c], R6 ;  /* 0x00008300130e7a24 */ /* 0x000fc600078e0206 */
[----:B------:R1:W-:Y:S01]  /*8810*/  @P6 LDGSTS.E.BYPASS.LTC128B.128 [R0+0x8100], [R4.64], !P4 ;  /* 0x0810000004006fae */ /* 0x0003e2000e101d48 */
[----:B------:R-:W-:Y:S02]  /*8820*/  LOP3.LUT R7, R8, 0xfffffff0, RZ, 0xc0, !PT ;  /* 0xfffffff008077812 */ /* 0x000fe400078ec0ff */
[----:B------:R-:W-:Y:S01]  /*8830*/  SHF.R.S32.HI R9, RZ, 0x4, R8 ;  /* 0x00000004ff097819 */ /* 0x000fe20000011408 */
[----:B------:R1:W-:Y:S02]  /*8840*/  @P6 LDGSTS.E.BYPASS.LTC128B.128 [R0+0xc100], [R4.64+0x80], !P3 ;  /* 0x0c10008004006fae */ /* 0x0003e4000d901d48 */
[----:B------:R-:W-:-:S05]  /*8850*/  IMAD.IADD R7, R227, 0x1, -R7 ;  /* 0x00000001e3077824 */ /* 0x000fca00078e0a07 */
[----:B------:R-:W-:-:S04]  /*8860*/  SHF.R.S32.HI R15, RZ, 0x1f, R7 ;  /* 0x0000001fff0f7819 */ /* 0x000fc80000011407 */
[----:B------:R-:W-:Y:S02]  /*8870*/  LEA.HI R15, R15, R7, RZ, 0x3 ;  /* 0x000000070f0f7211 */ /* 0x000fe400078f18ff */
[----:B-1----:R-:W-:Y:S01]  /*8880*/  @P2 LEA R0, P6, R185, R2, 0x5 ;  /* 0x00000002b9002211 */ /* 0x002fe200078c28ff */
[----:B------:R-:W-:-:S03]  /*8890*/  IMAD.WIDE.U32 R4, R19, c[0x0][0x208], R22 ;  /* 0x0000820013047a25 */ /* 0x000fc600078e0016 */
[----:B------:R-:W-:Y:S01]  /*88a0*/  @P2 LEA.HI.X R6, R185, R3, R13, 0x5, P6 ;  /* 0x00000003b9062211 */ /* 0x000fe200030f2c0d */
[----:B------:R-:W-:Y:S01]  /*88b0*/  @P0 IMAD R13, R13, 0x60, RZ ;  /* 0x000000600d0d0824 */ /* 0x000fe200078e02ff */
[----:B------:R-:W-:Y:S01]  /*88c0*/  @P2 LEA R10, P6, R0, c[0x0][0x1c8], 0x1 ;  /* 0x00007200000a2a11 */ /* 0x000fe200078c08ff */
[----:B------:R-:W-:-:S03]  /*88d0*/  IMAD.IADD R5, R5, 0x1, R14 ;  /* 0x0000000105057824 */ /* 0x000fc600078e020e */
[----:B------:R-:W-:Y:S02]  /*88e0*/  @P2 LEA.HI.X R11, R0, c[0x0][0x1cc], R6, 0x1, P6 ;  /* 0x00007300000b2a11 */ /* 0x000fe400030f0c06 */
[----:B------:R-:W-:Y:S02]  /*88f0*/  LEA.HI R6, R8, R9, RZ, 0x1 ;  /* 0x0000000908067211 */ /* 0x000fe400078f08ff */
[----:B------:R-:W-:Y:S02]  /*8900*/  @P1 IADD3 R0, P6, R2, R186, RZ ;  /* 0x000000ba02001210 */ /* 0x000fe40007fde0ff */
[----:B------:R-:W-:-:S03]  /*8910*/  LOP3.LUT R12, R6, 0xfffffffe, RZ, 0xc0, !PT ;  /* 0xfffffffe060c7812 */ /* 0x000fc600078ec0ff */
[--C-:B------:R-:W-:Y:S01]  /*8920*/  @P1 IMAD.X R6, R249, 0x1, R3.reuse, P6 ;  /* 0x00000001f9061824 */ /* 0x100fe200030e0603 */
[C---:B------:R-:W-:Y:S01]  /*8930*/  @P1 LEA R8, P6, R0.reuse, c[0x0][0x1c8], 0x1 ;  /* 0x0000720000081a11 */ /* 0x040fe200078c08ff */
[----:B------:R-:W-:Y:S02]  /*8940*/  IMAD.IADD R46, R9, 0x1, -R12 ;  /* 0x00000001092e7824 */ /* 0x000fe400078e0a0c */
[----:B------:R-:W-:Y:S01]  /*8950*/  @P0 IMAD.WIDE.U32 R2, R185, 0x60, R2 ;  /* 0x00000060b9020825 */ /* 0x000fe200078e0002 */
[----:B------:R-:W-:Y:S02]  /*8960*/  @P1 LEA.HI.X R9, R0, c[0x0][0x1cc], R6, 0x1, P6 ;  /* 0x0000730000091a11 */ /* 0x000fe400030f0c06 */
[----:B------:R-:W-:Y:S01]  /*8970*/  LOP3.LUT R0, R15, 0xfffffff8, RZ, 0xc0, !PT ;  /* 0xfffffff80f007812 */ /* 0x000fe200078ec0ff */
[----:B------:R-:W-:Y:S01]  /*8980*/  @P0 IMAD.IADD R12, R13, 0x1, R3 ;  /* 0x000000010d0c0824 */ /* 0x000fe200078e0203 */
[----:B------:R-:W-:Y:S01]  /*8990*/  @P0 LEA R6, P6, R2, c[0x0][0x1c8], 0x1 ;  /* 0x0000720002060a11 */ /* 0x000fe200078c08ff */
[----:B------:R-:W-:-:S02]  /*89a0*/  @P2 IMAD.SHL.U32 R3, R62, 0x2, RZ ;  /* 0x000000023e032824 */ /* 0x000fc400078e00ff */
[----:B------:R-:W-:Y:S01]  /*89b0*/  IMAD.IADD R13, R7, 0x1, -R0 ;  /* 0x00000001070d7824 */ /* 0x000fe200078e0a00 */
[----:B------:R-:W-:Y:S01]  /*89c0*/  @P0 LEA.HI.X R7, R2, c[0x0][0x1cc], R12, 0x1, P6 ;  /* 0x0000730002070a11 */ /* 0x000fe200030f0c0c */
[----:B------:R-:W-:Y:S01]  /*89d0*/  @P1 IMAD.SHL.U32 R0, R62, 0x2, RZ ;  /* 0x000000023e001824 */ /* 0x000fe200078e00ff */
[----:B------:R1:W-:Y:S04]  /*89e0*/  @P2 LDGSTS.E.BYPASS.LTC128B.128 [R3+0x9100], [R10.64], !P4 ;  /* 0x091000000a032fae */ /* 0x0003e8000e101d48 */
[----:B------:R1:W-:Y:S04]  /*89f0*/  @P2 LDGSTS.E.BYPASS.LTC128B.128 [R3+0xd100], [R10.64+0x80], !P3 ;  /* 0x0d1000800a032fae */ /* 0x0003e8000d901d48 */
[----:B------:R2:W-:Y:S04]  /*8a00*/  @P1 LDGSTS.E.BYPASS.LTC128B.128 [R0+0xa100], [R8.64], !P4 ;  /* 0x0a10000008001fae */ /* 0x0005e8000e101d48 */
[----:B------:R2:W-:Y:S01]  /*8a10*/  @P1 LDGSTS.E.BYPASS.LTC128B.128 [R0+0xe100], [R8.64+0x80], !P3 ;  /* 0x0e10008008001fae */ /* 0x0005e2000d901d48 */
[----:B------:R-:W-:Y:S01]  /*8a20*/  R2P PR, R13, 0x6 ;  /* 0x000000060d007804 */ /* 0x000fe20000000000 */
[----:B-1----:R-:W-:-:S02]  /*8a30*/  IMAD R10, R213, c[0x0][0x210], RZ ;  /* 0x00008400d50a7a24 */ /* 0x002fc400078e02ff */
[----:B------:R-:W-:-:S04]  /*8a40*/  IMAD.WIDE.U32 R2, R29, c[0x0][0x210], R4 ;  /* 0x000084001d027a25 */ /* 0x000fc800078e0004 */
[----:B------:R-:W-:Y:S02]  /*8a50*/  IMAD R10, R29, c[0x0][0x214], R10 ;  /* 0x000085001d0a7a24 */ /* 0x000fe400078e020a */
[----:B--2---:R-:W-:Y:S02]  /*8a60*/  @P0 IMAD.SHL.U32 R0, R62, 0x2, RZ ;  /* 0x000000023e000824 */ /* 0x004fe400078e00ff */
[----:B------:R-:W-:Y:S02]  /*8a70*/  IMAD.SHL.U32 R8, R13, 0x40, RZ ;  /* 0x000000400d087824 */ /* 0x000fe400078e00ff */
[----:B------:R-:W-:Y:S01]  /*8a80*/  IMAD.SHL.U32 R9, R46, 0x8, RZ ;  /* 0x000000082e097824 */ /* 0x000fe200078e00ff */
[----:B------:R1:W-:Y:S01]  /*8a90*/  @P0 LDGSTS.E.BYPASS.LTC128B.128 [R0+0xb100], [R6.64], !P4 ;  /* 0x0b10000006000fae */ /* 0x0003e2000e101d48 */
[----:B------:R-:W-:Y:S01]  /*8aa0*/  IMAD.IADD R3, R10, 0x1, R3 ;  /* 0x000000010a037824 */ /* 0x000fe200078e0203 */
[----:B------:R-:W-:Y:S01]  /*8ab0*/  LOP3.LUT R8, R8, 0x1c0, RZ, 0xc0, !PT ;  /* 0x000001c008087812 */ /* 0x000fe200078ec0ff */
[----:B------:R-:W-:Y:S01]  /*8ac0*/  IMAD.MOV.U32 R5, RZ, RZ, 0x10 ;  /* 0x00000010ff057424 */ /* 0x000fe200078e00ff */
[----:B------:R1:W-:Y:S01]  /*8ad0*/  @P0 LDGSTS.E.BYPASS.LTC128B.128 [R0+0xf100], [R6.64+0x80], !P3 ;  /* 0x0f10008006000fae */ /* 0x0003e2000d901d48 */
[----:B------:R-:W-:Y:S01]  /*8ae0*/  ISETP.LT.AND P0, PT, RZ, c[0x0][0x27c], PT ;  /* 0x00009f00ff007a0c */ /* 0x000fe20003f01270 */
[----:B------:R-:W-:Y:S01]  /*8af0*/  IMAD.WIDE.U32 R244, R17, c[0x0][0x218], R2 ;  /* 0x0000860011f47a25 */ /* 0x000fe200078e0002 */
[----:B------:R-:W-:Y:S01]  /*8b00*/  LOP3.LUT R4, R8, 0x8, R9, 0xf8, !PT ;  /* 0x0000000808047812 */ /* 0x000fe200078ef809 */
[----:B------:R-:W0:Y:S01]  /*8b10*/  LDGDEPBAR ;  /* 0x00000000000079af */ /* 0x000e220000000000 */
[----:B------:R-:W-:Y:S01]  /*8b20*/  SHF.R.U32.HI R8, RZ, 0x3, R8 ;  /* 0x00000003ff087819 */ /* 0x000fe20000011608 */
[----:B------:R-:W-:Y:S01]  /*8b30*/  IMAD.MOV.U32 R2, RZ, RZ, 0x20 ;  /* 0x00000020ff027424 */ /* 0x000fe200078e00ff */
[----:B------:R-:W-:-:S02]  /*8b40*/  SEL R5, R5, 0xfffffff0, !P1 ;  /* 0xfffffff005057807 */ /* 0x000fc40004800000 */
[----:B------:R-:W-:Y:S01]  /*8b50*/  LOP3.LUT R8, R4, R8, RZ, 0x3c, !PT ;  /* 0x0000000804087212 */ /* 0x000fe200078e3cff */
[----:B------:R-:W-:Y:S01]  /*8b60*/  IMAD.SHL.U32 R4, R15, 0x40, RZ ;  /* 0x000000400f047824 */ /* 0x000fe200078e00ff */
[----:B------:R-:W-:-:S04]  /*8b70*/  SEL R2, R2, 0xffffffe0, !P2 ;  /* 0xffffffe002027807 */ /* 0x000fc80005000000 */
[----:B------:R-:W-:Y:S01]  /*8b80*/  LOP3.LUT R4, R8, 0xfffffe00, R4, 0xf8, !PT ;  /* 0xfffffe0008047812 */ /* 0x000fe200078ef804 */
[----:B-1----:R-:W-:-:S04]  /*8b90*/  IMAD R0, R16, c[0x0][0x218], RZ ;  /* 0x0000860010007a24 */ /* 0x002fc800078e02ff */
[----:B------:R-:W-:-:S04]  /*8ba0*/  IMAD R0, R17, c[0x0][0x21c], R0 ;  /* 0x0000870011007a24 */ /* 0x000fc800078e0200 */
[----:B------:R-:W-:Y:S01]  /*8bb0*/  IMAD.IADD R241, R245, 0x1, R0 ;  /* 0x00000001f5f17824 */ /* 0x000fe200078e0200 */
[----:B------:R-:W-:Y:S05]  /*8bc0*/  @P0 BRA `(.L_x_2038) ;  /* 0x0000002000000947 */ /* 0x000fea0003800000 */
[----:B------:R-:W-:-:S04]  /*8bd0*/  DEPBAR.LE SB0, 0x1 ;  /* 0x000080400000791a */ /* 0x000fc80000000000 */
[----:B------:R-:W-:Y:S05]  /*8be0*/  BRA `(.L_x_2039) ;  /* 0x000035f000007947 */ /* 0x000fea0003800000 */
.L_x_2038:
        /* <DEDUP_REMOVED lines=41> */
.L_x_2042:
[----:B------:R-:W-:Y:S05]  /*8e80*/  BSYNC B0 ;  /* 0x0000000000007941 */ /* 0x000fea0003800000 */
.L_x_2041:
        /* <DEDUP_REMOVED lines=23> */
[----:B------:R-:W-:-:S02]  /*9000*/  PRMT R25, R18, 0x5410, R16 ;  /* 0x0000541012197816 */ /* 0x000fc40000000010 */
        /* <DEDUP_REMOVED lines=48> */
.L_x_2046:
[----:B------:R-:W-:Y:S05]  /*9310*/  BSYNC B0 ;  /* 0x0000000000007941 */ /* 0x000fea0003800000 */
.L_x_2045:
        /* <DEDUP_REMOVED lines=41> */
.L_x_2044:
[----:B------:R-:W-:Y:S05]  /*95b0*/  BSYNC B1 ;  /* 0x0000000000017941 */ /* 0x000fea0003800000 */
.L_x_2043:
        /* <DEDUP_REMOVED lines=45> */
.L_x_2050:
[----:B------:R-:W-:Y:S05]  /*9890*/  BSYNC B0 ;  /* 0x0000000000007941 */ /* 0x000fea0003800000 */
.L_x_2049:
        /* <DEDUP_REMOVED lines=41> */
.L_x_2048:
[----:B------:R-:W-:Y:S05]  /*9b30*/  BSYNC B1 ;  /* 0x0000000000017941 */ /* 0x000fea0003800000 */
.L_x_2047:
        /* <DEDUP_REMOVED lines=45> */
.L_x_2054:
[----:B------:R-:W-:Y:S05]  /*9e10*/  BSYNC B0 ;  /* 0x0000000000007941 */ /* 0x000fea0003800000 */
.L_x_2053:
        /* <DEDUP_REMOVED lines=41> */
.L_x_2052:
[----:B------:R-:W-:Y:S05]  /*a0b0*/  BSYNC B1 ;  /* 0x0000000000017941 */ /* 0x000fea0003800000 */
.L_x_2051:
        /* <DEDUP_REMOVED lines=44> */
.L_x_2057:
[----:B------:R-:W-:Y:S05]  /*a380*/  BSYNC B0 ;  /* 0x0000000000007941 */ /* 0x000fea0003800000 */
.L_x_2056:
        /* <DEDUP_REMOVED lines=42> */
.L_x_2040:
        /* <DEDUP_REMOVED lines=17> */
.L_x_2059:
[----:B------:R-:W-:Y:S05]  /*a740*/  BSYNC B0 ;  /* 0x0000000000007941 */ /* 0x000fea0003800000 */
.L_x_2058:
[----:B------:R-:W-:Y:S01]  /*a750*/  IMAD R0, R211, -0x80, R26 ;  /* 0xffffff80d3007824 */ /* 0x000fe200078e021a */
[----:B------:R-:W-:Y:S01]  /*a760*/  ISETP.GE.AND P0, PT, R22, c[0x0][0x27c], PT ;  /* 0x00009f0016007a0c */ /* 0x000fe20003f06270 */
[--C-:B-----5:R-:W-:Y:S01]  /*a770*/  IMAD.MOV.U32 R24, RZ, RZ, R9.reuse ;  /* 0x000000ffff187224 */ /* 0x120fe200078e0009 */
        /* <DEDUP_REMOVED lines=116> */
.L_x_2061:
[----:B------:R-:W-:Y:S05]  /*aec0*/  BSYNC B0 ;  /* 0x0000000000007941 */ /* 0x000fea0003800000 */
.L_x_2060:
        /* <DEDUP_REMOVED lines=101> */
.L_x_2063:
[----:B------:R-:W-:Y:S05]  /*b520*/  BSYNC B0 ;  /* 0x0000000000007941 */ /* 0x000fea0003800000 */
.L_x_2062:
        /* <DEDUP_REMOVED lines=101> */
.L_x_2065:
[----:B------:R-:W-:Y:S05]  /*bb80*/  BSYNC B0 ;  /* 0x0000000000007941 */ /* 0x000fea0003800000 */
.L_x_2064:
        /* <DEDUP_REMOVED lines=100> */
.L_x_2055:
[----:B------:R-:W-:Y:S05]  /*c1d0*/  BSYNC B2 ;  /* 0x0000000000027941 */ /* 0x000fea0003800000 */
.L_x_2039:
[----:B------:R-:W-:Y:S01]  /*c1e0*/  LEA.HI R117, R117, R227, RZ, 0x5 ;  /* 0x000000e375757211 */ /* 0x000fe200078f28ff */
[----:B------:R-:W-:Y:S01]  /*c1f0*/  BAR.SYNC.DEFER_BLOCKING 0x0 ;  /* 0x0000000000007b1d */ /* 0x000fe20000010000 */
[C---:B------:R-:W-:Y:S01]  /*c200*/  IMAD.SHL.U32 R0, R61.reuse, 0x40, RZ ;  /* 0x000000403d007824 */ /* 0x040fe200078e00ff */
[----:B------:R-:W-:Y:S01]  /*c210*/  LOP3.LUT P0, RZ, R61, 0x2, RZ, 0xc0, !PT ;  /* 0x000000023dff7812 */ /* 0x000fe2000780c0ff */
[----:B------:R-:W-:Y:S02]  /*c220*/  IMAD.SHL.U32 R3, R60, 0x8, RZ ;  /* 0x000000083c037824 */ /* 0x000fe400078e00ff */
[----:B------:R-:W-:Y:S01]  /*c230*/  IMAD.SHL.U32 R176, R117, 0x20, RZ ;  /* 0x0000002075b07824 */ /* 0x000fe200078e00ff */
[----:B------:R-:W-:Y:S01]  /*c240*/  LOP3.LUT R0, R0, 0x1c0, RZ, 0xc0, !PT ;  /* 0x000001c000007812 */ /* 0x000fe200078ec0ff */
[----:B------:R-:W-:-:S03]  /*c250*/  IMAD.WIDE.U32 R6, R63, c[0x0][0x208], RZ ;  /* 0x000082003f067a25 */ /* 0x000fc600078e00ff */
[----:B------:R-:W-:Y:S01]  /*c260*/  LOP3.LUT R176, R176, 0x7ffffc00, RZ, 0xc0, !PT ;  /* 0x7ffffc00b0b07812 */ /* 0x000fe200078ec0ff */
[----:B------:R-:W-:Y:S01]  /*c270*/  IMAD R116, R63, -0x80, R195 ;  /* 0xffffff803f747824 */ /* 0x000fe200078e02c3 */
[----:B------:R-:W-:Y:S01]  /*c280*/  LOP3.LUT R3, R0, 0x8, R3, 0xf8, !PT ;  /* 0x0000000800037812 */ /* 0x000fe200078ef803 */
[----:B------:R-:W-:Y:S01]  /*c290*/  IMAD.MOV.U32 R184, RZ, RZ, 0x6 ;  /* 0x00000006ffb87424 */ /* 0x000fe200078e00ff */
[----:B------:R-:W-:Y:S01]  /*c2a0*/  SHF.R.U32.HI R0, RZ, 0x3, R0 ;  /* 0x00000003ff007819 */ /* 0x000fe20000011600 */
[----:B------:R-:W-:Y:S02]  /*c2b0*/  IMAD.IADD R176, R4, 0x1, R176 ;  /* 0x0000000104b07824 */ /* 0x000fe400078e02b0 */
[----:B------:R-:W-:Y:S01]  /*c2c0*/  IMAD.SHL.U32 R226, R62, 0x2, RZ ;  /* 0x000000023ee27824 */ /* 0x000fe200078e00ff */
[----:B------:R-:W-:Y:S02]  /*c2d0*/  LOP3.LUT R0, R3, R0, RZ, 0x3c, !PT ;  /* 0x0000000003007212 */ /* 0x000fe400078e3cff */
[C---:B------:R-:W-:Y:S01]  /*c2e0*/  LEA R188, R176.reuse, 0x100, 0x1 ;  /* 0x00000100b0bc7811 */ /* 0x040fe200078e08ff */
[----:B------:R-:W-:-:S02]  /*c2f0*/  IMAD.SHL.U32 R176, R176, 0x2, RZ ;  /* 0x00000002b0b07824 */ /* 0x000fc400078e00ff */
[----:B------:R-:W-:Y:S02]  /*c300*/  IMAD R0, R46, 0x200, R0 ;  /* 0x000002002e007824 */ /* 0x000fe400078e0200 */
[--C-:B------:R-:W-:Y:S01]  /*c310*/  IMAD R180, R5, 0x2, R188.reuse ;  /* 0x0000000205b47824 */ /* 0x100fe200078e02bc */
[----:B------:R-:W-:Y:S01]  /*c320*/  LDSM.16.M88.4 R136, [R176+0x100] ;  /* 0x00010000b088783b */ /* 0x000fe20000000200 */
[C---:B------:R-:W-:Y:S02]  /*c330*/  IMAD R188, R2.reuse, 0x2, R188 ;  /* 0x0000000202bc7824 */ /* 0x040fe400078e02bc */
[----:B------:R-:W-:Y:S01]  /*c340*/  IMAD R200, R2, 0x2, R180 ;  /* 0x0000000202c87824 */ /* 0x000fe200078e02b4 */
        /* <DEDUP_REMOVED lines=8> */
[----:B------:R-:W-:Y:S01]  /*c3d0*/  IMAD R0, R84, c[0x0][0x208], RZ ;  /* 0x0000820054007a24 */ /* 0x000fe200078e02ff */
[----:B------:R-:W-:-:S02]  /*c3e0*/  LEA R3, P0, R6, R244, 0x7 ;  /* 0x000000f406037211 */ /* 0x000fc400078038ff */
[----:B------:R-:W-:Y:S01]  /*c3f0*/  LDSM.16.M88.4 R180, [R180+0x4000] ;  /* 0x00400000b4b4783b */ /* 0x000fe20000000200 */
[----:B------:R-:W-:Y:S01]  /*c400*/  IMAD R0, R63, c[0x0][0x20c], R0 ;  /* 0x000083003f007a24 */ /* 0x000fe200078e0200 */
[C---:B------:R-:W-:Y:S02]  /*c410*/  IADD3 R225, R210.reuse, 0x800, RZ ;  /* 0x00000800d2e17810 */ /* 0x040fe40007ffe0ff */
[----:B------:R-:W-:Y:S01]  /*c420*/  LDSM.16.M88.4 R188, [R188+0x4000] ;  /* 0x00400000bcbc783b */ /* 0x000fe20000000200 */
[----:B------:R-:W-:Y:S01]  /*c430*/  IMAD.IADD R0, R7, 0x1, R0 ;  /* 0x0000000107007824 */ /* 0x000fe200078e0200 */
[C---:B------:R-:W-:Y:S02]  /*c440*/  IADD3 R224, R210.reuse, 0x1000, RZ ;  /* 0x00001000d2e07810 */ /* 0x040fe40007ffe0ff */
[----:B------:R-:W-:Y:S01]  /*c450*/  LDSM.16.M88.4 R200, [R200+0x4000] ;  /* 0x00400000c8c8783b */ /* 0x000fe20000000200 */
[----:B------:R-:W-:Y:S02]  /*c460*/  IADD3 R223, R210, 0x1800, RZ ;  /* 0x00001800d2df7810 */ /* 0x000fe40007ffe0ff */
[----:B------:R-:W-:Y:S01]  /*c470*/  LEA.HI.X R7, R6, R241, R0, 0x7, P0 ;  /* 0x000000f106077211 */ /* 0x000fe200000f3c00 */
[----:B------:R-:W-:Y:S01]  /*c480*/  BAR.SYNC.DEFER_BLOCKING 0x0 ;  /* 0x0000000000007b1d */ /* 0x000fe20000010000 */
[----:B------:R-:W-:Y:S01]  /*c490*/  IMAD.IADD R0, R116, 0x1, -R60 ;  /* 0x0000000174007824 */ /* 0x000fe200078e0a3c */
[----:B------:R-:W-:-:S02]  /*c4a0*/  LEA R6, P0, R3, c[0x0][0x1f8], 0x1 ;  /* 0x00007e0003067a11 */ /* 0x000fc400078008ff */
[----:B------:R-:W-:Y:S02]  /*c4b0*/  IADD3 R222, R210, 0x2000, RZ ;  /* 0x00002000d2de7810 */ /* 0x000fe40007ffe0ff */
[C---:B------:R-:W-:Y:S02]  /*c4c0*/  ISETP.LT.OR P5, PT, R0.reuse, 0x1, P4 ;  /* 0x000000010000780c */ /* 0x040fe400027a1670 */
[C---:B------:R-:W-:Y:S02]  /*c4d0*/  ISETP.LT.OR P2, PT, R0.reuse, 0x1, P3 ;  /* 0x000000010000780c */ /* 0x040fe40001f41670 */
[C---:B------:R-:W-:Y:S02]  /*c4e0*/  ISETP.LT.OR P1, PT, R0.reuse, 0x21, P4 ;  /* 0x000000210000780c */ /* 0x040fe40002721670 */
[----:B------:R-:W-:Y:S02]  /*c4f0*/  LEA.HI.X R7, R3, c[0x0][0x1fc], R7, 0x1, P0 ;  /* 0x00007f0003077a11 */ /* 0x000fe400000f0c07 */
[----:B------:R-:W-:-:S02]  /*c500*/  ISETP.LT.OR P6, PT, R0, 0x41, P4 ;  /* 0x000000410000780c */ /* 0x000fc400027c1670 */
        /* <DEDUP_REMOVED lines=9> */
[C---:B------:R-:W-:Y:S02]  /*c5a0*/  IADD3 R214, R210.reuse, 0x6000, RZ ;  /* 0x00006000d2d67810 */ /* 0x040fe40007ffe0ff */
[C---:B------:R-:W-:Y:S02]  /*c5b0*/  IADD3 R213, R210.reuse, 0x6800, RZ ;  /* 0x00006800d2d57810 */ /* 0x040fe40007ffe0ff */
[----:B------:R-:W-:-:S02]  /*c5c0*/  IADD3 R212, R210, 0x7000, RZ ;  /* 0x00007000d2d47810 */ /* 0x000fc40007ffe0ff */
[----:B------:R-:W-:Y:S01]  /*c5d0*/  IADD3 R211, R210, 0x7800, RZ ;  /* 0x00007800d2d37810 */ /* 0x000fe20007ffe0ff */
[----:B-1----:R-:W1:Y:S04]  /*c5e0*/  LDSM.16.M88.4 R8, [R119+0x8900] ;  /* 0x008900007708783b */ /* 0x002e680000000200 */
[----:B------:R-:W2:Y:S04]  /*c5f0*/  LDSM.16.M88.4 R32, [R119+0x9900] ;  /* 0x009900007720783b */ /* 0x000ea80000000200 */
[----:B------:R-:W3:Y:S04]  /*c600*/  LDSM.16.M88.4 R12, [R119+0x8100] ;  /* 0x00810000770c783b */ /* 0x000ee80000000200 */
[----:B------:R-:W4:Y:S04]  /*c610*/  LDSM.16.M88.4 R20, [R119+0x9100] ;  /* 0x009100007714783b */ /* 0x000f280000000200 */
[----:B------:R-:W2:Y:S04]  /*c620*/  LDSM.16.M88.4 R56, [R210+0x1800] ;  /* 0x00180000d238783b */ /* 0x000ea80000000200 */
[----:B------:R-:W3:Y:S04]  /*c630*/  LDSM.16.M88.4 R64, [R119+0xa100] ;  /* 0x00a100007740783b */ /* 0x000ee80000000200 */
[----:B------:R-:W3:Y:S04]  /*c640*/  LDSM.16.M88.4 R52, [R210] ;  /* 0x00000000d234783b */ /* 0x000ee80000000200 */
[----:B------:R-:W4:Y:S04]  /*c650*/  LDSM.16.M88.4 R44, [R210+0x1000] ;  /* 0x00100000d22c783b */ /* 0x000f280000000200 */
[----:B------:R-:W4:Y:S04]  /*c660*/  LDSM.16.M88.4 R68, [R119+0xa900] ;  /* 0x00a900007744783b */ /* 0x000f280000000200 */
[----:B------:R-:W-:Y:S01]  /*c670*/  LDSM.16.M88.4 R48, [R210+0x800] ;  /* 0x00080000d230783b */ /* 0x000fe20000000200 */
[C---:B-1----:R-:W-:Y:S08]  /*c680*/  HMMA.16816.F32.BF16 R28, R136.reuse, R8, RZ ;  /* 0x00000008881c723c */ /* 0x042ff000000418ff */
[C---:B------:R-:W-:Y:S08]  /*c690*/  HMMA.16816.F32.BF16 R24, R136.reuse, R10, RZ ;  /* 0x0000000a8818723c */ /* 0x040ff000000418ff */
[C---:B--2---:R-:W-:Y:S08]  /*c6a0*/  HMMA.16816.F32.BF16 R8, R136.reuse, R32, RZ ;  /* 0x000000208808723c */ /* 0x044ff000000418ff */
[C---:B---3--:R-:W-:Y:S08]  /*c6b0*/  HMMA.16816.F32.BF16 R36, R136.reuse, R14, RZ ;  /* 0x0000000e8824723c */ /* 0x048ff000000418ff */
[C---:B------:R-:W-:Y:S08]  /*c6c0*/  HMMA.16816.F32.BF16 R40, R136.reuse, R12, RZ ;  /* 0x0000000c8828723c */ /* 0x040ff000000418ff */
[C---:B----4-:R-:W-:Y:S08]  /*c6d0*/  HMMA.16816.F32.BF16 R16, R136.reuse, R20, RZ ;  /* 0x000000148810723c */ /* 0x050ff000000418ff */
[C---:B------:R-:W-:Y:S08]  /*c6e0*/  HMMA.16816.F32.BF16 R12, R136.reuse, R22, RZ ;  /* 0x00000016880c723c */ /* 0x040ff000000418ff */
[----:B------:R-:W-:Y:S01]  /*c6f0*/  HMMA.16816.F32.BF16 R20, R136, R34, RZ ;  /* 0x000000228814723c */ /* 0x000fe200000418ff */
[----:B------:R-:W1:Y:S07]  /*c700*/  LDSM.16.M88.4 R32, [R210+0x2000] ;  /* 0x00200000d220783b */ /* 0x000e6e0000000200 */
[----:B------:R-:W-:Y:S08]  /*c710*/  HMMA.16816.F32.BF16 R76, R140, R56, R8 ;  /* 0x000000388c4c723c */ /* 0x000ff00000041808 */
[----:B------:R-:W-:Y:S08]  /*c720*/  HMMA.16816.F32.BF16 R8, R136, R64, RZ ;  /* 0x000000408808723c */ /* 0x000ff000000418ff */
[C---:B------:R-:W-:Y:S01]  /*c730*/  HMMA.16816.F32.BF16 R104, R140.reuse, R54, R36 ;  /* 0x000000368c68723c */ /* 0x040fe20000041824 */
[----:B------:R-:W2:Y:S07]  /*c740*/  LDSM.16.M88.4 R36, [R210+0x2800] ;  /* 0x00280000d224783b */ /* 0x000eae0000000200 */
[----:B------:R-:W-:Y:S08]  /*c750*/  HMMA.16816.F32.BF16 R96, R140, R46, R12 ;  /* 0x0000002e8c60723c */ /* 0x000ff0000004180c */
[----:B------:R-:W-:Y:S08]  /*c760*/  HMMA.16816.F32.BF16 R12, R136, R68, RZ ;  /* 0x00000044880c723c */ /* 0x000ff000000418ff */
[C---:B-1----:R-:W-:Y:S07]  /*c770*/  HMMA.16816.F32.BF16 R88, R140.reuse, R32, R8 ;  /* 0x000000208c58723c */ /* 0x042fee0000041808 */
[----:B------:R-:W-:Y:S01]  /*c780*/  IMAD.MOV.U32 R8, RZ, RZ, c[0x0][0x208] ;  /* 0x00008200ff087624 */ /* 0x000fe200078e00ff */
[----:B------:R-:W-:Y:S04]  /*c790*/  HMMA.16816.F32.BF16 R108, R140, R48, R28 ;  /* 0x000000308c6c723c */ /* 0x000fe8000004181c */
[----:B------:R-:W-:-:S03]  /*c7a0*/  SHF.L.U64.HI R120, R8, R184, c[0x0][0x20c] ;  /* 0x0000830008787619 */ /* 0x000fc600000102b8 */
[----:B------:R-:W-:Y:S01]  /*c7b0*/  IMAD.SHL.U32 R48, R8, 0x40, RZ ;  /* 0x0000004008307824 */ /* 0x000fe200078e00ff */
[C---:B------:R-:W-:Y:S01]  /*c7c0*/  HMMA.16816.F32.BF16 R80, R140.reuse, R58, R20 ;  /* 0x0000003a8c50723c */ /* 0x040fe20000041814 */
[----:B------:R-:W1:Y:S03]  /*c7d0*/  LDSM.16.M88.4 R20, [R119+0xb100] ;  /* 0x00b100007714783b */ /* 0x000e660000000200 */
[----:B------:R-:W-:Y:S01]  /*c7e0*/  IADD3 R8, P0, R48, R6, RZ ;  /* 0x0000000630087210 */ /* 0x000fe20007f1e0ff */
[----:B------:R-:W-:Y:S03]  /*c7f0*/  STL [R1], R120 ;  /* 0x0000007801007387 */ /* 0x000fe60000100800 */
[----:B------:R-:W-:Y:S01]  /*c800*/  HMMA.16816.F32.BF16 R112, R140, R52, R40 ;  /* 0x000000348c70723c */ /* 0x000fe20000041828 */
[----:B------:R-:W-:Y:S01]  /*c810*/  IMAD.X R9, R120, 0x1, R7, P0 ;  /* 0x0000000178097824 */ /* 0x000fe200000e0607 */
[----:B------:R-:W-:Y:S01]  /*c820*/  LDSM.16.M88.4 R40, [R210+0x3000] ;  /* 0x00300000d228783b */ /* 0x000fe20000000200 */
[----:B------:R-:W-:-:S05]  /*c830*/  IADD3 R3, P0, R48, 0x80, RZ ;  /* 0x0000008030037810 */ /* 0x000fca0007f1e0ff */
[C---:B------:R-:W-:Y:S01]  /*c840*/  HMMA.16816.F32.BF16 R100, R140.reuse, R50, R24 ;  /* 0x000000328c64723c */ /* 0x040fe20000041818 */
[----:B------:R-:W3:Y:S07]  /*c850*/  LDSM.16.M88.4 R24, [R119+0xb900] ;  /* 0x00b900007718783b */ /* 0x000eee0000000200 */
[----:B------:R-:W-:Y:S01]  /*c860*/  HMMA.16816.F32.BF16 R72, R140, R44, R16 ;  /* 0x0000002c8c48723c */ /* 0x000fe20000041810 */
[----:B------:R-:W4:Y:S04]  /*c870*/  LDSM.16.M88.4 R44, [R210+0x3800] ;  /* 0x00380000d22c783b */ /* 0x000f280000000200 */
[----:B------:R-:W-:Y:S01]  /*c880*/  @!PT LDS RZ, [RZ] ;  /* 0x00000000fffff984 */ /* 0x000fe20000000800 */
[----:B------:R-:W-:Y:S01]  /*c890*/  @!PT LDS RZ, [RZ] ;  /* 0x00000000fffff984 */ /* 0x000fe20000000800 */
[----:B------:R-:W-:Y:S01]  /*c8a0*/  @!PT LDS RZ, [RZ] ;  /* 0x00000000fffff984 */ /* 0x000fe20000000800 */
[----:B------:R1:W-:Y:S01]  /*c8b0*/  LDGSTS.E.BYPASS.LTC128B.128 [R226+0x100], [R6.64], !P5 ;  /* 0x0010000006e27fae */ /* 0x0003e2000e901d48 */
[----:B------:R-:W-:-:S02]  /*c8c0*/  ISETP.LT.OR P5, PT, R0, 0x21, P3 ;  /* 0x000000210000780c */ /* 0x000fc40001fa1670 */
[----:B--2---:R-:W-:Y:S01]  /*c8d0*/  HMMA.16816.F32.BF16 R84, R140, R36, R12 ;  /* 0x000000248c54723c */ /* 0x004fe2000004180c */
[----:B------:R1:W-:Y:S04]  /*c8e0*/  LDGSTS.E.BYPASS.LTC128B.128 [R226+0x4100], [R6.64+0x80], !P2 ;  /* 0x0410008006e27fae */ /* 0x0003e8000d101d48 */
[----:B------:R2:W-:Y:S01]  /*c8f0*/  LDGSTS.E.BYPASS.LTC128B.128 [R226+0x1100], [R8.64], !P1 ;  /* 0x0110000008e27fae */ /* 0x0005e2000c901d48 */
[----:B------:R-:W-:Y:S01]  /*c900*/  IADD3 R10, P2, P1, R48, 0x80, R6 ;  /* 0x00000080300a7810 */ /* 0x000fe2000795e006 */
[----:B------:R-:W-:Y:S01]  /*c910*/  IMAD.X R13, RZ, RZ, R120, P0 ;  /* 0x000000ffff0d7224 */ /* 0x000fe200000e0678 */
[----:B------:R-:W-:Y:S02]  /*c920*/  HMMA.16816.F32.BF16 R28, R136, R70, RZ ;  /* 0x00000046881c723c */ /* 0x000fe400000418ff */
[----:B------:R-:W-:-:S02]  /*c930*/  IADD3.X R11, R120, RZ, R7, P2, P1 ;  /* 0x000000ff780b7210 */ /* 0x000fc400017e2407 */
[----:B------:R-:W-:-:S03]  /*c940*/  ISETP.LT.OR P2, PT, R0, 0x61, P4 ;  /* 0x000000610000780c */ /* 0x000fc60002741670 */
[----:B------:R3:W-:Y:S01]  /*c950*/  LDGSTS.E.BYPASS.LTC128B.128 [R226+0x5100], [R10.64], !P5 ;  /* 0x051000000ae27fae */ /* 0x0007e2000e901d48 */
[----:B------:R-:W-:Y:S01]  /*c960*/  HMMA.16816.F32.BF16 R16, R136, R66, RZ ;  /* 0x000000428810723c */ /* 0x000fe200000418ff */
[----:B------:R-:W-:Y:S02]  /*c970*/  ISETP.LT.OR P5, PT, R0, 0x41, P3 ;  /* 0x000000410000780c */ /* 0x000fe40001fa1670 */
[----:B-1----:R-:W-:Y:S02]  /*c980*/  IADD3 R6, P0, R8, R48, RZ ;  /* 0x0000003008067210 */ /* 0x002fe40007f1e0ff */
[----:B--2---:R-:W-:-:S03]  /*c990*/  IADD3 R8, P1, R3, R8, RZ ;  /* 0x0000000803087210 */ /* 0x004fc60007f3e0ff */
[----:B------:R-:W-:Y:S01]  /*c9a0*/  IMAD.X R7, R9, 0x1, R120, P0 ;  /* 0x0000000109077824 */ /* 0x000fe200000e0678 */
[----:B------:R-:W-:-:S07]  /*c9b0*/  IADD3 R12, P0, R3, R6, RZ ;  /* 0x00000006030c7210 */ /* 0x000fce0007f1e0ff */
[C---:B------:R-:W-:Y:S01]  /*c9c0*/  HMMA.16816.F32.BF16 R68, R140.reuse, R38, R28 ;  /* 0x000000268c44723c */ /* 0x040fe2000004181c */
[----:B------:R-:W-:Y:S01]  /*c9d0*/  IMAD.X R9, R13, 0x1, R9, P1 ;  /* 0x000000010d097824 */ /* 0x000fe200008e0609 */
[----:B------:R-:W-:Y:S01]  /*c9e0*/  ISETP.LT.OR P1, PT, R0, 0x61, P3 ;  /* 0x000000610000780c */ /* 0x000fe20001f21670 */
[----:B------:R1:W-:Y:S01]  /*c9f0*/  LDGSTS.E.BYPASS.LTC128B.128 [R226+0x2100], [R6.64], !P6 ;  /* 0x0210000006e27fae */ /* 0x0003e2000f101d48 */
[----:B------:R-:W-:Y:S01]  /*ca00*/  IMAD.MOV.U32 R0, RZ, RZ, 0x40 ;  /* 0x00000040ff007424 */ /* 0x000fe200078e00ff */
[----:B------:R-:W-:Y:S01]  /*ca10*/  LOP3.LUT P6, RZ, R61, 0x4, RZ, 0xc0, !PT ;  /* 0x000000043dff7812 */ /* 0x000fe200078cc0ff */
[----:B------:R-:W-:Y:S01]  /*ca20*/  IMAD.X R13, R13, 0x1, R7, P0 ;  /* 0x000000010d0d7824 */ /* 0x000fe200000e0607 */
[----:B------:R3:W-:Y:S01]  /*ca30*/  LDGSTS.E.BYPASS.LTC128B.128 [R226+0x6100], [R8.64], !P5 ;  /* 0x0610000008e27fae */ /* 0x0007e2000e901d48 */
[----:B------:R-:W-:Y:S01]  /*ca40*/  HMMA.16816.F32.BF16 R92, R140, R34, R16 ;  /* 0x000000228c5c723c */ /* 0x000fe20000041810 */
[----:B------:R-:W-:Y:S02]  /*ca50*/  SEL R0, R0, 0xffffffc0, !P6 ;  /* 0xffffffc000007807 */ /* 0x000fe40007000000 */
[----:B------:R-:W-:-:S03]  /*ca60*/  ISETP.GE.AND P6, PT, R195, 0x81, PT ;  /* 0x00000081c300780c */ /* 0x000fc60003fc6270 */
[----:B------:R-:W-:Y:S02]  /*ca70*/  IMAD.IADD R209, R119, 0x1, R0 ;  /* 0x0000000177d17824 */ /* 0x000fe400078e0200 */
[----:B------:R-:W-:Y:S01]  /*ca80*/  HMMA.16816.F32.BF16 R32, R136, R20, RZ ;  /* 0x000000148820723c */ /* 0x000fe200000418ff */
[----:B------:R-:W-:-:S07]  /*ca90*/  IMAD.IADD R206, R0, 0x1, R210 ;  /* 0x0000000100ce7824 */ /* 0x000fce00078e02d2 */
[----:B------:R-:W-:Y:S01]  /*caa0*/  HMMA.16816.F32.BF16 R16, R136, R22, RZ ;  /* 0x000000168810723c */ /* 0x000fe200000418ff */
[----:B-1----:R-:W-:-:S07]  /*cab0*/  IADD3 R6, P0, R6, R48, RZ ;  /* 0x0000003006067210 */ /* 0x002fce0007f1e0ff */
[----:B---3--:R-:W-:Y:S01]  /*cac0*/  HMMA.16816.F32.BF16 R8, R136, R26, RZ ;  /* 0x0000001a8808723c */ /* 0x008fe200000418ff */
[----:B------:R-:W-:-:S05]  /*cad0*/  IMAD.X R7, R7, 0x1, R120, P0 ;  /* 0x0000000107077824 */ /* 0x000fca00000e0678 */
[----:B------:R1:W-:Y:S02]  /*cae0*/  LDGSTS.E.BYPASS.LTC128B.128 [R226+0x3100], [R6.64], !P2 ;  /* 0x0310000006e27fae */ /* 0x0003e4000d101d48 */
[C---:B------:R-:W-:Y:S02]  /*caf0*/  HMMA.16816.F32.BF16 R64, R140.reuse, R40, R32 ;  /* 0x000000288c40723c */ /* 0x040fe40000041820 */
[----:B------:R2:W-:Y:S04]  /*cb00*/  LDGSTS.E.BYPASS.LTC128B.128 [R226+0x7100], [R12.64], !P1 ;  /* 0x071000000ce27fae */ /* 0x0005e8000c901d48 */
[----:B------:R-:W3:Y:S02]  /*cb10*/  LDSM.16.M88.4 R28, [R209+0x9100] ;  /* 0x00910000d11c783b */ /* 0x000ee40000000200 */
[C---:B------:R-:W-:Y:S02]  /*cb20*/  HMMA.16816.F32.BF16 R56, R140.reuse, R42, R16 ;  /* 0x0000002a8c38723c */ /* 0x040fe40000041810 */
[----:B------:R-:W1:Y:S04]  /*cb30*/  LDSM.16.M88.4 R20, [R209+0x8100] ;  /* 0x00810000d114783b */ /* 0x000e680000000200 */
[----:B------:R-:W-:Y:S02]  /*cb40*/  LDSM.16.M88.4 R16, [R209+0x9900] ;  /* 0x00990000d110783b */ /* 0x000fe40000000200 */
[----:B----4-:R-:W-:Y:S02]  /*cb50*/  HMMA.16816.F32.BF16 R40, R140, R46, R8 ;  /* 0x0000002e8c28723c */ /* 0x010fe40000041808 */
[----:B------:R-:W-:Y:S04]  /*cb60*/  LDSM.16.M88.4 R8, [R209+0xa100] ;  /* 0x00a10000d108783b */ /* 0x000fe80000000200 */
[----:B-----5:R-:W-:Y:S04]  /*cb70*/  LDSM.16.M88.4 R164, [R209+0xc100] ;  /* 0x00c10000d1a4783b */ /* 0x020fe80000000200 */
[----:B------:R-:W0:Y:S01]  /*cb80*/  LDGDEPBAR ;  /* 0x00000000000079af */ /* 0x000e220000000000 */
[----:B--2---:R-:W-:Y:S03]  /*cb90*/  HMMA.16816.F32.BF16 R12, R136, R24, RZ ;  /* 0x00000018880c723c */ /* 0x004fe600000418ff */
[----:B------:R-:W2:Y:S05]  /*cba0*/  LDSM.16.M88.4 R24, [R209+0x8900] ;  /* 0x00890000d118783b */ /* 0x000eaa0000000200 */
[----:B---3--:R-:W-:Y:S11]  /*cbb0*/  HMMA.16816.F32.BF16 R60, R168, R28, R72 ;  /* 0x0000001ca83c723c */ /* 0x008ff60000041848 */
[----:B------:R-:W-:Y:S05]  /*cbc0*/  @!UPT UIADD3 URZ, URZ, URZ, URZ ;  /* 0x0000003f3f3ff290 */ /* 0x000fea000fffe03f */
[----:B------:R-:W-:Y:S01]  /*cbd0*/  HMMA.16816.F32.BF16 R52, R140, R44, R12 ;  /* 0x0000002c8c34723c */ /* 0x000fe2000004180c */
[----:B------:R-:W3:Y:S07]  /*cbe0*/  LDSM.16.M88.4 R12, [R209+0xa900] ;  /* 0x00a90000d10c783b */ /* 0x000eee0000000200 */
[C---:B------:R-:W-:Y:S01]  /*cbf0*/  HMMA.16816.F32.BF16 R72, R168.reuse, R30, R96 ;  /* 0x0000001ea848723c */ /* 0x040fe20000041860 */
[----:B------:R-:W4:Y:S07]  /*cc00*/  LDSM.16.M88.4 R28, [R209+0xb900] ;  /* 0x00b90000d11c783b */ /* 0x000f2e0000000200 */
[C---:B-1----:R-:W-:Y:S08]  /*cc10*/  HMMA.16816.F32.BF16 R48, R168.reuse, R20, R112 ;  /* 0x00000014a830723c */ /* 0x042ff00000041870 */
[C---:B------:R-:W-:Y:S01]  /*cc20*/  HMMA.16816.F32.BF16 R36, R168.reuse, R22, R104 ;  /* 0x00000016a824723c */ /* 0x040fe20000041868 */
[----:B------:R-:W1:Y:S07]  /*cc30*/  LDSM.16.M88.4 R20, [R209+0xb100] ;  /* 0x00b10000d114783b */ /* 0x000e6e0000000200 */
[C---:B--2---:R-:W-:Y:S08]  /*cc40*/  HMMA.16816.F32.BF16 R44, R168.reuse, R24, R108 ;  /* 0x00000018a82c723c */ /* 0x044ff0000004186c */
[C---:B------:R-:W-:Y:S01]  /*cc50*/  HMMA.16816.F32.BF16 R32, R168.reuse, R26, R100 ;  /* 0x0000001aa820723c */ /* 0x040fe20000041864 */
[----:B------:R-:W2:Y:S07]  /*cc60*/  LDSM.16.M88.4 R24, [R206] ;  /* 0x00000000ce18783b */ /* 0x000eae0000000200 */
[C---:B------:R-:W-:Y:S08]  /*cc70*/  HMMA.16816.F32.BF16 R88, R168.reuse, R8, R88 ;  /* 0x00000008a858723c */ /* 0x040ff00000041858 */
[C---:B------:R-:W-:Y:S01]  /*cc80*/  HMMA.16816.F32.BF16 R92, R168.reuse, R10, R92 ;  /* 0x0000000aa85c723c */ /* 0x040fe2000004185c */
[----:B------:R-:W1:Y:S07]  /*cc90*/  LDSM.16.M88.4 R8, [R206+0x800] ;  /* 0x00080000ce08783b */ /* 0x000e6e0000000200 */
[C---:B------:R-:W-:Y:S08]  /*cca0*/  HMMA.16816.F32.BF16 R76, R168.reuse, R16, R76 ;  /* 0x00000010a84c723c */ /* 0x040ff0000004184c */
[C---:B------:R-:W-:Y:S01]  /*ccb0*/  HMMA.16816.F32.BF16 R80, R168.reuse, R18, R80 ;  /* 0x00000012a850723c */ /* 0x040fe20000041850 */
[----:B------:R-:W2:Y:S07]  /*ccc0*/  LDSM.16.M88.4 R16, [R206+0x1000] ;  /* 0x00100000ce10783b */ /* 0x000eae0000000200 */
[C---:B---3--:R-:W-:Y:S08]  /*ccd0*/  HMMA.16816.F32.BF16 R100, R168.reuse, R12, R84 ;  /* 0x0000000ca864723c */ /* 0x048ff00000041854 */
[C---:B------:R-:W-:Y:S01]  /*cce0*/  HMMA.16816.F32.BF16 R112, R168.reuse, R14, R68 ;  /* 0x0000000ea870723c */ /* 0x040fe20000041844 */
[----:B------:R-:W-:Y:S07]  /*ccf0*/  LDSM.16.M88.4 R12, [R206+0x3000] ;  /* 0x00300000ce0c783b */ /* 0x000fee0000000200 */
[C---:B----4-:R-:W-:Y:S08]  /*cd00*/  HMMA.16816.F32.BF16 R84, R168.reuse, R28, R52 ;  /* 0x0000001ca854723c */ /* 0x050ff00000041834 */
[C---:B------:R-:W-:Y:S01]  /*cd10*/  HMMA.16816.F32.BF16 R68, R168.reuse, R30, R40 ;  /* 0x0000001ea844723c */ /* 0x040fe20000041828 */
[----:B------:R-:W3:Y:S07]  /*cd20*/  LDSM.16.M88.4 R28, [R206+0x2000] ;  /* 0x00200000ce1c783b */ /* 0x000eee0000000200 */
[C---:B-1----:R-:W-:Y:S08]  /*cd30*/  HMMA.16816.F32.BF16 R104, R168.reuse, R20, R64 ;  /* 0x00000014a868723c */ /* 0x042ff00000041840 */
[----:B------:R-:W-:Y:S01]  /*cd40*/  HMMA.16816.F32.BF16 R96, R168, R22, R56 ;  /* 0x00000016a860723c */ /* 0x000fe20000041838 */
[----:B------:R-:W1:Y:S07]  /*cd50*/  LDSM.16.M88.4 R20, [R206+0x1800] ;  /* 0x00180000ce14783b */ /* 0x000e6e0000000200 */
[C---:B--2---:R-:W-:Y:S08]  /*cd60*/  HMMA.16816.F32.BF16 R64, R172.reuse, R24, R48 ;  /* 0x00000018ac40723c */ /* 0x044ff00000041830 */
[C---:B------:R-:W-:Y:S01]  /*cd70*/  HMMA.16816.F32.BF16 R56, R172.reuse, R26, R36 ;  /* 0x0000001aac38723c */ /* 0x040fe20000041824 */
[----:B------:R-:W2:Y:S07]  /*cd80*/  LDSM.16.M88.4 R24, [R206+0x2800] ;  /* 0x00280000ce18783b */ /* 0x000eae0000000200 */
[C---:B------:R-:W-:Y:S08]  /*cd90*/  HMMA.16816.F32.BF16 R52, R172.reuse, R8, R44 ;  /* 0x00000008ac34723c */ /* 0x040ff0000004182c */
[C---:B------:R-:W-:Y:S01]  /*cda0*/  HMMA.16816.F32.BF16 R48, R172.reuse, R10, R32 ;  /* 0x0000000aac30723c */ /* 0x040fe20000041820 */
[----:B------:R-:W4:Y:S07]  /*cdb0*/  LDSM.16.M88.4 R8, [R206+0x3800] ;  /* 0x00380000ce08783b */ /* 0x000f2e0000000200 */
[C---:B------:R-:W-:Y:S08]  /*cdc0*/  HMMA.16816.F32.BF16 R44, R172.reuse, R16, R60 ;  /* 0x00000010ac2c723c */ /* 0x040ff0000004183c */
[C---:B---3--:R-:W-:Y:S08]  /*cdd0*/  HMMA.16816.F32.BF16 R60, R172.reuse, R28, R88 ;  /* 0x0000001cac3c723c */ /* 0x048ff00000041858 */
[C---:B------:R-:W-:Y:S01]  /*cde0*/  HMMA.16816.F32.BF16 R92, R172.reuse, R30, R92 ;  /* 0x0000001eac5c723c */ /* 0x040fe2000004185c */
[----:B------:R-:W3:Y:S07]  /*cdf0*/  LDSM.16.M88.4 R28, [R119+0xc900] ;  /* 0x00c90000771c783b */ /* 0x000eee0000000200 */
[C---:B-1----:R-:W-:Y:S01]  /*ce00*/  HMMA.16816.F32.BF16 R36, R172.reuse, R20, R76 ;  /* 0x00000014ac24723c */ /* 0x042fe2000004184c */
[----:B------:R-:W-:Y:S07]  /*ce10*/  LDSM.16.M88.4 R76, [R210+0x4800] ;  /* 0x00480000d24c783b */ /* 0x000fee0000000200 */
[C---:B------:R-:W-:Y:S01]  /*ce20*/  HMMA.16816.F32.BF16 R32, R172.reuse, R22, R80 ;  /* 0x00000016ac20723c */ /* 0x040fe20000041850 */
[----:B------:R-:W1:Y:S04]  /*ce30*/  LDSM.16.M88.4 R20, [R119+0xc100] ;  /* 0x00c100007714783b */ /* 0x000e680000000200 */
[----:B------:R-:W-:Y:S03]  /*ce40*/  LDSM.16.M88.4 R80, [R119+0xf100] ;  /* 0x00f100007750783b */ /* 0x000fe60000000200 */
[C---:B------:R-:W-:Y:S01]  /*ce50*/  HMMA.16816.F32.BF16 R40, R172.reuse, R18, R72 ;  /* 0x00000012ac28723c */ /* 0x040fe20000041848 */
[----:B------:R-:W1:Y:S04]  /*ce60*/  LDSM.16.M88.4 R16, [R119+0xd900] ;  /* 0x00d900007710783b */ /* 0x000e680000000200 */
[----:B------:R-:W-:Y:S03]  /*ce70*/  LDSM.16.M88.4 R72, [R210+0x5000] ;  /* 0x00500000d248783b */ /* 0x000fe60000000200 */
[C---:B--2---:R-:W-:Y:S08]  /*ce80*/  HMMA.16816.F32.BF16 R100, R172.reuse, R24, R100 ;  /* 0x00000018ac64723c */ /* 0x044ff00000041864 */
[C---:B------:R-:W-:Y:S01]  /*ce90*/  HMMA.16816.F32.BF16 R112, R172.reuse, R26, R112 ;  /* 0x0000001aac70723c */ /* 0x040fe20000041870 */
[----:B------:R-:W2:Y:S07]  /*cea0*/  LDSM.16.M88.4 R24, [R119+0xd100] ;  /* 0x00d100007718783b */ /* 0x000eae0000000200 */
[C---:B------:R-:W-:Y:S08]  /*ceb0*/  HMMA.16816.F32.BF16 R148, R172.reuse, R12, R104 ;  /* 0x0000000cac94723c */ /* 0x040ff00000041868 */
[C---:B------:R-:W-:Y:S01]  /*cec0*/  HMMA.16816.F32.BF16 R144, R172.reuse, R14, R96 ;  /* 0x0000000eac90723c */ /* 0x040fe20000041860 */
[----:B------:R-:W2:Y:S07]  /*ced0*/  LDSM.16.M88.4 R12, [R119+0xe100] ;  /* 0x00e10000770c783b */ /* 0x000eae0000000200 */
[C---:B----4-:R-:W-:Y:S08]  /*cee0*/  HMMA.16816.F32.BF16 R132, R172.reuse, R8, R84 ;  /* 0x00000008ac84723c */ /* 0x050ff00000041854 */
[----:B------:R-:W-:Y:S01]  /*cef0*/  HMMA.16816.F32.BF16 R128, R172, R10, R68 ;  /* 0x0000000aac80723c */ /* 0x000fe20000041844 */
[----:B------:R-:W4:Y:S07]  /*cf00*/  LDSM.16.M88.4 R8, [R119+0xe900] ;  /* 0x00e900007708783b */ /* 0x000f2e0000000200 */
[C---:B---3--:R-:W-:Y:S01]  /*cf10*/  HMMA.16816.F32.BF16 R108, R176.reuse, R28, R52 ;  /* 0x0000001cb06c723c */ /* 0x048fe20000041834 */
[----:B------:R-:W3:Y:S07]  /*cf20*/  LDSM.16.M88.4 R52, [R119+0xf900] ;  /* 0x00f900007734783b */ /* 0x000eee0000000200 */
[C---:B-1----:R-:W-:Y:S01]  /*cf30*/  HMMA.16816.F32.BF16 R124, R176.reuse, R20, R64 ;  /* 0x00000014b07c723c */ /* 0x042fe20000041840 */
[----:B------:R-:W1:Y:S07]  /*cf40*/  LDSM.16.M88.4 R64, [R210+0x4000] ;  /* 0x00400000d240783b */ /* 0x000e6e0000000200 */
[C---:B------:R-:W-:Y:S08]  /*cf50*/  HMMA.16816.F32.BF16 R120, R176.reuse, R22, R56 ;  /* 0x00000016b078723c */ /* 0x040ff00000041838 */
[C---:B------:R-:W-:Y:S01]  /*cf60*/  HMMA.16816.F32.BF16 R104, R176.reuse, R30, R48 ;  /* 0x0000001eb068723c */ /* 0x040fe20000041830 */
[----:B------:R-:W-:Y:S07]  /*cf70*/  LDSM.16.M88.4 R28, [R210+0x7800] ;  /* 0x00780000d21c783b */ /* 0x000fee0000000200 */
[C---:B------:R-:W-:Y:S01]  /*cf80*/  HMMA.16816.F32.BF16 R68, R176.reuse, R18, R32 ;  /* 0x00000012b044723c */ /* 0x040fe20000041820 */
[----:B------:R-:W1:Y:S07]  /*cf90*/  LDSM.16.M88.4 R32, [R210+0x7000] ;  /* 0x00700000d220783b */ /* 0x000e6e0000000200 */
[C---:B--2---:R-:W-:Y:S01]  /*cfa0*/  HMMA.16816.F32.BF16 R96, R176.reuse, R24, R44 ;  /* 0x00000018b060723c */ /* 0x044fe2000004182c */
[----:B------:R-:W2:Y:S07]  /*cfb0*/  LDSM.16.M88.4 R44, [R210+0x6000] ;  /* 0x00600000d22c783b */ /* 0x000eae0000000200 */
[C---:B------:R-:W-:Y:S01]  /*cfc0*/  HMMA.16816.F32.BF16 R84, R176.reuse, R16, R36 ;  /* 0x00000010b054723c */ /* 0x040fe20000041824 */
[----:B------:R-:W1:Y:S07]  /*cfd0*/  LDSM.16.M88.4 R36, [R210+0x6800] ;  /* 0x00680000d224783b */ /* 0x000e6e0000000200 */
[C---:B------:R-:W-:Y:S08]  /*cfe0*/  HMMA.16816.F32.BF16 R88, R176.reuse, R26, R40 ;  /* 0x0000001ab058723c */ /* 0x040ff00000041828 */
[C---:B------:R-:W-:Y:S01]  /*cff0*/  HMMA.16816.F32.BF16 R56, R176.reuse, R12, R60 ;  /* 0x0000000cb038723c */ /* 0x040fe2000004183c */
[----:B------:R-:W1:Y:S07]  /*d000*/  LDSM.16.M88.4 R60, [R210+0x5800] ;  /* 0x00580000d23c783b */ /* 0x000e6e0000000200 */
[C---:B------:R-:W-:Y:S01]  /*d010*/  HMMA.16816.F32.BF16 R48, R176.reuse, R14, R92 ;  /* 0x0000000eb030723c */ /* 0x040fe2000004185c */
[----:B------:R-:W-:Y:S07]  /*d020*/  LDSM.16.M88.4 R92, [R206+0x4000] ;  /* 0x00400000ce5c783b */ /* 0x000fee0000000200 */
[C---:B----4-:R-:W-:Y:S08]  /*d030*/  HMMA.16816.F32.BF16 R40, R176.reuse, R8, R100 ;  /* 0x00000008b028723c */ /* 0x050ff00000041864 */
[C---:B------:R-:W-:Y:S08]  /*d040*/  HMMA.16816.F32.BF16 R24, R176.reuse, R10, R112 ;  /* 0x0000000ab018723c */ /* 0x040ff00000041870 */
[C---:B------:R-:W-:Y:S08]  /*d050*/  HMMA.16816.F32.BF16 R16, R176.reuse, R82, R144 ;  /* 0x00000052b010723c */ /* 0x040ff00000041890 */
[C---:B---3--:R-:W-:Y:S08]  /*d060*/  HMMA.16816.F32.BF16 R12, R176.reuse, R52, R132 ;  /* 0x00000034b00c723c */ /* 0x048ff00000041884 */
[----:B------:R-:W-:Y:S08]  /*d070*/  HMMA.16816.F32.BF16 R8, R176, R54, R128 ;  /* 0x00000036b008723c */ /* 0x000ff00000041880 */
[C---:B-1----:R-:W-:Y:S08]  /*d080*/  HMMA.16816.F32.BF16 R52, R180.reuse, R64, R124 ;  /* 0x00000040b434723c */ /* 0x042ff0000004187c */
[----:B------:R-:W-:Y:S01]  /*d090*/  HMMA.16816.F32.BF16 R100, R180, R66, R120 ;  /* 0x00000042b464723c */ /* 0x000fe20000041878 */
[----:B------:R-:W1:Y:S04]  /*d0a0*/  LDSM.16.M88.4 R64, [R209+0xc900] ;  /* 0x00c90000d140783b */ /* 0x000e680000000200 */
[----:B------:R-:W3:Y:S03]  /*d0b0*/  LDSM.16.M88.4 R120, [R209+0xd100] ;  /* 0x00d10000d178783b */ /* 0x000ee60000000200 */
[----:B------:R-:W-:Y:S08]  /*d0c0*/  HMMA.16816.F32.BF16 R20, R176, R80, R148 ;  /* 0x00000050b014723c */ /* 0x000ff00000041894 */
[C---:B------:R-:W-:Y:S08]  /*d0d0*/  HMMA.16816.F32.BF16 R148, R180.reuse, R76, R108 ;  /* 0x0000004cb494723c */ /* 0x040ff0000004186c */
[C---:B------:R-:W-:Y:S08]  /*d0e0*/  HMMA.16816.F32.BF16 R80, R180.reuse, R78, R104 ;  /* 0x0000004eb450723c */ /* 0x040ff00000041868 */
[C---:B------:R-:W-:Y:S08]  /*d0f0*/  HMMA.16816.F32.BF16 R144, R180.reuse, R72, R96 ;  /* 0x00000048b490723c */ /* 0x040ff00000041860 */
[C---:B------:R-:W-:Y:S01]  /*d100*/  HMMA.16816.F32.BF16 R108, R180.reuse, R34, R16 ;  /* 0x00000022b46c723c */ /* 0x040fe20000041810 */
[----:B------:R-:W4:Y:S07]  /*d110*/  LDSM.16.M88.4 R16, [R209+0xd900] ;  /* 0x00d90000d110783b */ /* 0x000f2e0000000200 */
[C---:B------:R-:W-:Y:S01]  /*d120*/  HMMA.16816.F32.BF16 R104, R180.reuse, R28, R12 ;  /* 0x0000001cb468723c */ /* 0x040fe2000004180c */
[----:B------:R-:W1:Y:S07]  /*d130*/  LDSM.16.M88.4 R12, [R209+0xe100] ;  /* 0x00e10000d10c783b */ /* 0x000e6e0000000200 */
[C---:B------:R-:W-:Y:S01]  /*d140*/  HMMA.16816.F32.BF16 R96, R180.reuse, R30, R8 ;  /* 0x0000001eb460723c */ /* 0x040fe20000041808 */
[----:B------:R-:W1:Y:S07]  /*d150*/  LDSM.16.M88.4 R8, [R209+0xe900] ;  /* 0x00e90000d108783b */ /* 0x000e6e0000000200 */
[C---:B------:R-:W-:Y:S01]  /*d160*/  HMMA.16816.F32.BF16 R160, R180.reuse, R74, R88 ;  /* 0x0000004ab4a0723c */ /* 0x040fe20000041858 */
[----:B------:R-:W-:Y:S07]  /*d170*/  LDSM.16.M88.4 R88, [R206+0x4800] ;  /* 0x00480000ce58783b */ /* 0x000fee0000000200 */
[C---:B--2---:R-:W-:Y:S08]  /*d180*/  HMMA.16816.F32.BF16 R132, R180.reuse, R44, R56 ;  /* 0x0000002cb484723c */ /* 0x044ff00000041838 */
[C---:B------:R-:W-:Y:S01]  /*d190*/  HMMA.16816.F32.BF16 R128, R180.reuse, R46, R48 ;  /* 0x0000002eb480723c */ /* 0x040fe20000041830 */
[----:B------:R-:W-:Y:S07]  /*d1a0*/  LDSM.16.M88.4 R44, [R209+0xf900] ;  /* 0x00f90000d12c783b */ /* 0x000fee0000000200 */
[C---:B------:R-:W-:Y:S01]  /*d1b0*/  HMMA.16816.F32.BF16 R112, R180.reuse, R38, R24 ;  /* 0x00000026b470723c */ /* 0x040fe20000041818 */
[----:B------:R-:W2:Y:S07]  /*d1c0*/  LDSM.16.M88.4 R24, [R209+0xf100] ;  /* 0x00f10000d118783b */ /* 0x000eae0000000200 */
[C---:B------:R-:W-:Y:S01]  /*d1d0*/  HMMA.16816.F32.BF16 R156, R180.reuse, R60, R84 ;  /* 0x0000003cb49c723c */ /* 0x040fe20000041854 */
[----:B------:R-:W2:Y:S07]  /*d1e0*/  LDSM.16.M88.4 R84, [R206+0x5000] ;  /* 0x00500000ce54783b */ /* 0x000eae0000000200 */
[C---:B------:R-:W-:Y:S08]  /*d1f0*/  HMMA.16816.F32.BF16 R152, R180.reuse, R62, R68 ;  /* 0x0000003eb498723c */ /* 0x040ff00000041844 */
[C---:B------:R-:W-:Y:S08]  /*d200*/  HMMA.16816.F32.BF16 R124, R180.reuse, R36, R40 ;  /* 0x00000024b47c723c */ /* 0x040ff00000041828 */
[----:B------:R-:W-:Y:S08]  /*d210*/  HMMA.16816.F32.BF16 R20, R180, R32, R20 ;  /* 0x00000020b414723c */ /* 0x000ff00000041814 */
[C---:B-1----:R-:W-:Y:S01]  /*d220*/  HMMA.16816.F32.BF16 R68, R188.reuse, R64, R148 ;  /* 0x00000040bc44723c */ /* 0x042fe20000041894 */
[----:B------:R-:W-:Y:S07]  /*d230*/  LDSM.16.M88.4 R148, [R206+0x7000] ;  /* 0x00700000ce94783b */ /* 0x000fee0000000200 */
[C---:B------:R-:W-:Y:S01]  /*d240*/  HMMA.16816.F32.BF16 R72, R188.reuse, R166, R100 ;  /* 0x000000a6bc48723c */ /* 0x040fe20000041864 */
[----:B------:R-:W-:Y:S07]  /*d250*/  LDSM.16.M88.4 R100, [R206+0x6000] ;  /* 0x00600000ce64783b */ /* 0x000fee0000000200 */
[C---:B------:R-:W-:Y:S01]  /*d260*/  HMMA.16816.F32.BF16 R64, R188.reuse, R66, R80 ;  /* 0x00000042bc40723c */ /* 0x040fe20000041850 */
[----:B------:R-:W1:Y:S07]  /*d270*/  LDSM.16.M88.4 R80, [R206+0x5800] ;  /* 0x00580000ce50783b */ /* 0x000e6e0000000200 */
[C---:B---3--:R-:W-:Y:S01]  /*d280*/  HMMA.16816.F32.BF16 R60, R188.reuse, R120, R144 ;  /* 0x00000078bc3c723c */ /* 0x048fe20000041890 */
[----:B------:R-:W3:Y:S07]  /*d290*/  LDSM.16.M88.4 R144, [R206+0x6800] ;  /* 0x00680000ce90783b */ /* 0x000eee0000000200 */
[----:B------:R-:W-:Y:S01]  /*d2a0*/  HMMA.16816.F32.BF16 R56, R188, R122, R160 ;  /* 0x0000007abc38723c */ /* 0x000fe200000418a0 */
[----:B------:R-:W1:Y:S01]  /*d2b0*/  LDSM.16.M88.4 R120, [R206+0x7800] ;  /* 0x00780000ce78783b */ /* 0x000e620000000200 */
[----:B------:R-:W-:-:S06]  /*d2c0*/  DEPBAR.LE SB0, 0x0 ;  /* 0x000080000000791a */ /* 0x000fcc0000000000 */
[C---:B------:R-:W-:Y:S08]  /*d2d0*/  HMMA.16816.F32.BF16 R76, R188.reuse, R164, R52 ;  /* 0x000000a4bc4c723c */ /* 0x040ff00000041834 */
[C---:B----4-:R-:W-:Y:S08]  /*d2e0*/  HMMA.16816.F32.BF16 R52, R188.reuse, R16, R156 ;  /* 0x00000010bc34723c */ /* 0x050ff0000004189c */
        /* <DEDUP_REMOVED lines=17> */
[C---:B------:R-:W-:Y:S08]  /*d400*/  HMMA.16816.F32.BF16 R40, R200.reuse, R100, R40 ;  /* 0x00000064c828723c */ /* 0x040ff00000041828 */
[C---:B------:R-:W-:Y:S08]  /*d410*/  HMMA.16816.F32.BF16 R36, R200.reuse, R102, R36 ;  /* 0x00000066c824723c */ /* 0x040ff00000041824 */
[C---:B---3--:R-:W-:Y:S08]  /*d420*/  HMMA.16816.F32.BF16 R32, R200.reuse, R144, R32 ;  /* 0x00000090c820723c */ /* 0x048ff00000041820 */
[C---:B------:R-:W-:Y:S08]  /*d430*/  HMMA.16816.F32.BF16 R24, R200.reuse, R146, R28 ;  /* 0x00000092c818723c */ /* 0x040ff0000004181c */
[C---:B------:R-:W-:Y:S08]  /*d440*/  HMMA.16816.F32.BF16 R20, R200.reuse, R148, R20 ;  /* 0x00000094c814723c */ /* 0x040ff00000041814 */
[C---:B------:R-:W-:Y:S08]  /*d450*/  HMMA.16816.F32.BF16 R16, R200.reuse, R150, R16 ;  /* 0x00000096c810723c */ /* 0x040ff00000041810 */
[C---:B------:R-:W-:Y:S08]  /*d460*/  HMMA.16816.F32.BF16 R64, R200.reuse, R120, R12 ;  /* 0x00000078c840723c */ /* 0x040ff0000004180c */
[----:B------:R-:W-:Y:S01]  /*d470*/  HMMA.16816.F32.BF16 R44, R200, R122, R8 ;  /* 0x0000007ac82c723c */ /* 0x000fe20000041808 */
[----:B------:R-:W-:Y:S06]  /*d480*/  BAR.SYNC.DEFER_BLOCKING 0x0 ;  /* 0x0000000000007b1d */ /* 0x000fec0000010000 */
[----:B------:R-:W-:Y:S05]  /*d490*/  @!P6 BRA `(.L_x_2066) ;  /* 0x000002300000e947 */ /* 0x000fea0003800000 */
[----:B------:R-:W-:Y:S01]  /*d4a0*/  LEA.HI.SX32 R0, R193, 0xfffffffe, 0x19 ;  /* 0xfffffffec1007811 */ /* 0x000fe200078fcaff */
        /* <DEDUP_REMOVED lines=34> */
.L_x_2066:
[----:B------:R-:W-:Y:S01]  /*d6d0*/  LOP3.LUT R0, R117, 0xffffffe0, RZ, 0xc0, !PT ;  /* 0xffffffe075007812 */ /* 0x000fe200078ec0ff */
        /* <DEDUP_REMOVED lines=14> */
[----:B---3--:R-:W-:Y:S02]  /*d7c0*/  FSEL R8, R76, -INF , P1 ;  /* 0xff8000004c087808 */ /* 0x008fe40000800000 */
        /* <DEDUP_REMOVED lines=48> */
[----:B------:R-:W-:Y:S02]  /*dad0*/  FSEL R77, R90, -INF , P5 ;  /* 0xff8000005a4d7808 */ /* 0x000fe40002800000 */
        /* <DEDUP_REMOVED lines=33> */
[----:B------:R-:W-:Y:S02]  /*dcf0*/  FSEL R155, R37, -INF , P0 ;  /* 0xff800000259b7808 */ /* 0x000fe40000000000 */
[----:B------:R-:W-:Y:S02]  /*dd00*/  ISETP.GT.AND P1, PT, R0, 0x50, PT ;  /* 0x000000500000780c */ /* 0x000fe40003f24270 */
[----:B------:R-:W-:Y:S02]  /*dd10*/  FMNMX.FTZ R3, R152, R3, !PT ;  /* 0x0000000398037209 */ /* 0x000fe40007810000 */
[----:B------:R-:W-:Y:S02]  /*dd20*/  FMNMX.FTZ R6, R149, R6, !PT ;  /* 0x0000000695067209 */ /* 0x000fe40007810000 */
[----:B------:R-:W-:-:S02]  /*dd30*/  FSEL R157, R39, -INF , P0 ;  /* 0xff800000279d7808 */ /* 0x000fc40000000000 */
[----:B------:R-:W-:Y:S01]  /*dd40*/  ISETP.GT.AND P0, PT, R0, 0x51, PT ;  /* 0x000000510000780c */ /* 0x000fe20003f04270 */
[----:B------:R-:W-:Y:S01]  /*dd50*/  LDSM.16.MT88.4 R36, [R204+0x900] ;  /* 0x00090000cc24783b */ /* 0x000fe20000004200 */
[----:B------:R-:W-:Y:S02]  /*dd60*/  FSEL R164, R32, -INF , P1 ;  /* 0xff80000020a47808 */ /* 0x000fe40000800000 */
[----:B------:R-:W-:Y:S02]  /*dd70*/  FMNMX.FTZ R3, R155, R3, !PT ;  /* 0x000000039b037209 */ /* 0x000fe40007810000 */
[----:B------:R-:W-:Y:S02]  /*dd80*/  FSEL R150, R50, -INF , P2 ;  /* 0xff80000032967808 */ /* 0x000fe40001000000 */
[----:B------:R-:W-:Y:S02]  /*dd90*/  FMNMX.FTZ R6, R148, R6, !PT ;  /* 0x0000000694067209 */ /* 0x000fe40007810000 */
[----:B------:R-:W-:-:S02]  /*dda0*/  FSEL R184, R34, -INF , P1 ;  /* 0xff80000022b87808 */ /* 0x000fc40000800000 */
[----:B------:R-:W-:Y:S02]  /*ddb0*/  FSEL R166, R33, -INF , P0 ;  /* 0xff80000021a67808 */ /* 0x000fe40000000000 */
        /* <DEDUP_REMOVED lines=30> */
[----:B------:R-:W-:Y:S02]  /*dfa0*/  FMNMX.FTZ R6, R157, R6, !PT ;  /* 0x000000069d067209 */ /* 0x000fe40007810000 */
[----:B------:R-:W-:Y:S02]  /*dfb0*/  FSEL R229, R17, -INF , P0 ;  /* 0xff80000011e57808 */ /* 0x000fe40000000000 */
[----:B------:R-:W-:-:S02]  /*dfc0*/  ISETP.GT.AND P5, PT, R0, 0x70, PT ;  /* 0x000000700000780c */ /* 0x000fc40003fa4270 */
        /* <DEDUP_REMOVED lines=47> */
[----:B------:R1:W-:Y:S01]  /*e2c0*/  MUFU.EX2 R69, R3 ;  /* 0x0000000300457308 */ /* 0x0003e20000000800 */
[----:B---3--:R-:W-:-:S07]  /*e2d0*/  FFMA.FTZ R2, R29, c[0x0][0x2d0], -R6 ;  /* 0x0000b4001d027a23 */ /* 0x008fce0000010806 */
[----:B------:R2:W-:Y:S01]  /*e2e0*/  MUFU.EX2 R196, R2 ;  /* 0x0000000200c47308 */ /* 0x0005e20000000800 */
[----:B-1----:R-:W-:Y:S01]  /*e2f0*/  FMNMX.FTZ R3, R0, R7, !PT ;  /* 0x0000000700037209 */ /* 0x002fe20007810000 */
[--C-:B------:R-:W-:Y:S02]  /*e300*/  FFMA.FTZ R0, R10, c[0x0][0x2d0], -R6.reuse ;  /* 0x0000b4000a007a23 */ /* 0x100fe40000010806 */
[----:B------:R-:W-:Y:S01]  /*e310*/  FFMA.FTZ R7, R11, c[0x0][0x2d0], -R6 ;  /* 0x0000b4000b077a23 */ /* 0x000fe20000010806 */
[----:B------:R-:W-:-:S03]  /*e320*/  FSETP.NEU.FTZ.AND P0, PT, R3, -INF , PT ;  /* 0xff8000000300780b */ /* 0x000fc60003f1d000 */
[----:B------:R1:W-:Y:S01]  /*e330*/  MUFU.EX2 R163, R0 ;  /* 0x0000000000a37308 */ /* 0x0003e20000000800 */
[----:B--2---:R-:W-:-:S07]  /*e340*/  FFMA.FTZ R2, R30, c[0x0][0x2d0], -R6 ;  /* 0x0000b4001e027a23 */ /* 0x004fce0000010806 */
        /* <DEDUP_REMOVED lines=24> */
[----:B------:R1:W5:Y:S01]  /*e4d0*/  MUFU.EX2 R120, R2 ;  /* 0x0000000200787308 */ /* 0x0003620000000800 */
[----:B---3--:R-:W-:Y:S01]  /*e4e0*/  IMAD.MOV.U32 R4, RZ, RZ, R69 ;  /* 0x000000ffff047224 */ /* 0x008fe200078e0045 */
[----:B----4-:R-:W-:-:S04]  /*e4f0*/  F2FP.BF16.PACK_AB R11, R195, R194 ;  /* 0x000000c2c30b723e */ /* 0x010fc800000010ff */
[----:B------:R-:W-:Y:S01]  /*e500*/  F2FP.BF16.PACK_AB R8, R4, R130 ;  /* 0x000000820408723e */ /* 0x000fe200000010ff */
[----:B-1----:R-:W-:-:S06]  /*e510*/  FFMA.FTZ R2, R78, c[0x0][0x2d0], -R0 ;  /* 0x0000b4004e027a23 */ /* 0x002fcc0000010800 */
[C---:B------:R-:W-:Y:S01]  /*e520*/  HMMA.16816.F32.BF16 R72, R8.reuse, R20, RZ ;  /* 0x000000140848723c */ /* 0x040fe200000418ff */
[----:B------:R1:W3:Y:S07]  /*e530*/  MUFU.EX2 R160, R2 ;  /* 0x0000000200a07308 */ /* 0x0002ee0000000800 */
[C---:B------:R-:W-:Y:S01]  /*e540*/  HMMA.16816.F32.BF16 R64, R8.reuse, R22, RZ ;  /* 0x000000160840723c */ /* 0x040fe200000418ff */
[----:B------:R-:W4:Y:S07]  /*e550*/  LDSM.16.MT88.4 R20, [R204+0x4100] ;  /* 0x00410000cc14783b */ /* 0x000f2e0000004200 */
[----:B------:R-:W-:Y:S01]  /*e560*/  HMMA.16816.F32.BF16 R60, R8, R16, RZ ;  /* 0x00000010083c723c */ /* 0x000fe200000418ff */
[----:B-1----:R-:W-:-:S04]  /*e570*/  FFMA.FTZ R2, R104, c[0x0][0x2d0], -R6 ;  /* 0x0000b40068027a23 */ /* 0x002fc80000010806 */
        /* <DEDUP_REMOVED lines=13> */
[C---:B------:R-:W-:Y:S08]  /*e650*/  HMMA.16816.F32.BF16 R96, R8.reuse, R40, RZ ;  /* 0x000000280860723c */ /* 0x040ff000000418ff */
[----:B------:R-:W-:Y:S01]  /*e660*/  HMMA.16816.F32.BF16 R100, R8, R42, RZ ;  /* 0x0000002a0864723c */ /* 0x000fe200000418ff */
[----:B------:R-:W5:Y:S01]  /*e670*/  LDSM.16.MT88.4 R40, [R205+0x4900] ;  /* 0x00490000cd28783b */ /* 0x000f620000004200 */
[----:B--2---:R-:W-:-:S06]  /*e680*/  FFMA.FTZ R2, R107, c[0x0][0x2d0], -R6 ;  /* 0x0000b4006b027a23 */ /* 0x004fcc0000010806 */
[C---:B----4-:R-:W-:Y:S01]  /*e690*/  HMMA.16816.F32.BF16 R80, R8.reuse, R20, RZ ;  /* 0x000000140850723c */ /* 0x050fe200000418ff */
[----:B------:R2:W4:Y:S07]  /*e6a0*/  MUFU.EX2 R250, R2 ;  /* 0x0000000200fa7308 */ /* 0x00052e0000000800 */
[C---:B------:R-:W-:Y:S01]  /*e6b0*/  HMMA.16816.F32.BF16 R84, R8.reuse, R22, RZ ;  /* 0x000000160854723c */ /* 0x040fe200000418ff */
[----:B------:R-:W4:Y:S07]  /*e6c0*/  LDSM.16.MT88.4 R20, [R204+0x4900] ;  /* 0x00490000cc14783b */ /* 0x000f2e0000004200 */
[----:B---3--:R-:W-:Y:S01]  /*e6d0*/  HMMA.16816.F32.BF16 R92, R8, R16, RZ ;  /* 0x00000010085c723c */ /* 0x008fe200000418ff */
[----:B--2---:R-:W-:-:S02]  /*e6e0*/  FFMA.FTZ R2, R118, c[0x0][0x2d0], -R0 ;  /* 0x0000b40076027a23 */ /* 0x004fc40000010800 */
[----:B------:R-:W-:Y:S02]  /*e6f0*/  IMAD.MOV.U32 R118, RZ, RZ, R121 ;  /* 0x000000ffff767224 */ /* 0x000fe400078e0079 */
[----:B------:R2:W-:Y:S03]  /*e700*/  MUFU.EX2 R238, R2 ;  /* 0x0000000200ee7308 */ /* 0x0005e60000000800 */
[C---:B------:R-:W-:Y:S01]  /*e710*/  HMMA.16816.F32.BF16 R88, R8.reuse, R18, RZ ;  /* 0x000000120858723c */ /* 0x040fe200000418ff */
[----:B------:R-:W3:Y:S07]  /*e720*/  LDSM.16.MT88.4 R16, [R208+0x4900] ;  /* 0x00490000d010783b */ /* 0x000eee0000004200 */
[----:B-1----:R-:W-:Y:S01]  /*e730*/  HMMA.16816.F32.BF16 R108, R8, R12, RZ ;  /* 0x0000000c086c723c */ /* 0x002fe200000418ff */
[----:B--2---:R-:W-:-:S07]  /*e740*/  FFMA.FTZ R2, R117, c[0x0][0x2d0], -R0 ;  /* 0x0000b40075027a23 */ /* 0x004fce0000010800 */
[----:B------:R-:W-:Y:S01]  /*e750*/  HMMA.16816.F32.BF16 R76, R8, R14, RZ ;  /* 0x0000000e084c723c */ /* 0x000fe200000418ff */
[----:B------:R-:W1:Y:S01]  /*e760*/  LDSM.16.MT88.4 R12, [R207+0x4900] ;  /* 0x00490000cf0c783b */ /* 0x000e620000004200 */
[----:B------:R2:W1:Y:S01]  /*e770*/  MUFU.EX2 R237, R2 ;  /* 0x0000000200ed7308 */ /* 0x0004620000000800 */
[----:B-----5:R-:W-:-:S04]  /*e780*/  IMAD.MOV.U32 R117, RZ, RZ, R120 ;  /* 0x000000ffff757224 */ /* 0x020fc800078e0078 */
[----:B------:R-:W-:Y:S02]  /*e790*/  F2FP.BF16.PACK_AB R8, R196, R123 ;  /* 0x0000007bc408723e */ /* 0x000fe400000010ff */
[----:B------:R-:W-:Y:S02]  /*e7a0*/  F2FP.BF16.PACK_AB R10, R5, R192 ;  /* 0x000000c0050a723e */ /* 0x000fe400000010ff */
[----:B------:R-:W-:Y:S02]  /*e7b0*/  F2FP.BF16.PACK_AB R9, R193, R162 ;  /* 0x000000a2c109723e */ /* 0x000fe400000010ff */
[----:B------:R-:W-:Y:S01]  /*e7c0*/  F2FP.BF16.PACK_AB R11, R160, R120 ;  /* 0x00000078a00b723e */ /* 0x000fe200000010ff */
[----:B--2---:R-:W-:-:S06]  /*e7d0*/  FFMA.FTZ R2, R128, c[0x0][0x2d0], -R0 ;  /* 0x0000b40080027a23 */ /* 0x004fcc0000010800 */
[C---:B------:R-:W-:Y:S01]  /*e7e0*/  HMMA.16816.F32.BF16 R124, R8.reuse, R36, R72 ;  /* 0x00000024087c723c */ /* 0x040fe20000041848 */
[----:B------:R2:W-:Y:S07]  /*e7f0*/  MUFU.EX2 R236, R2 ;  /* 0x0000000200ec7308 */ /* 0x0005ee0000000800 */
[C---:B------:R-:W-:Y:S01]  /*e800*/  HMMA.16816.F32.BF16 R112, R8.reuse, R38, R64 ;  /* 0x000000260870723c */ /* 0x040fe20000041840 */
[----:B------:R-:W5:Y:S07]  /*e810*/  LDSM.16.MT88.4 R36, [R204+0x1100] ;  /* 0x00110000cc24783b */ /* 0x000f6e0000004200 */
[----:B------:R-:W-:Y:S01]  /*e820*/  HMMA.16816.F32.BF16 R72, R8, R32, R60 ;  /* 0x000000200848723c */ /* 0x000fe2000004183c */
[----:B--2---:R-:W-:-:S04]  /*e830*/  FFMA.FTZ R2, R132, c[0x0][0x2d0], -R0 ;  /* 0x0000b40084027a23 */ /* 0x004fc80000010800 */
[----:B------:R2:W1:Y:S03]  /*e840*/  MUFU.EX2 R234, R2 ;  /* 0x0000000200ea7308 */ /* 0x0004660000000800 */
[C---:B------:R-:W-:Y:S01]  /*e850*/  HMMA.16816.F32.BF16 R64, R8.reuse, R34, R56 ;  /* 0x000000220840723c */ /* 0x040fe20000041838 */
[----:B------:R-:W-:Y:S07]  /*e860*/  LDSM.16.MT88.4 R32, [R205+0x1100] ;  /* 0x00110000cd20783b */ /* 0x000fee0000004200 */
[----:B------:R-:W-:Y:S01]  /*e870*/  HMMA.16816.F32.BF16 R60, R8, R28, R48 ;  /* 0x0000001c083c723c */ /* 0x000fe20000041830 */
[----:B--2---:R-:W-:-:S07]  /*e880*/  FFMA.FTZ R2, R144, c[0x0][0x2d0], -R6 ;  /* 0x0000b40090027a23 */ /* 0x004fce0000010806 */
[----:B------:R-:W-:Y:S01]  /*e890*/  HMMA.16816.F32.BF16 R48, R8, R24, R52 ;  /* 0x000000180830723c */ /* 0x000fe20000041834 */
[----:B------:R-:W-:-:S06]  /*e8a0*/  IMAD.MOV.U32 R144, RZ, RZ, R196 ;  /* 0x000000ffff907224 */ /* 0x000fcc00078e00c4 */
[----:B------:R-:W-:Y:S01]  /*e8b0*/  IMAD.MOV.U32 R55, RZ, RZ, R130 ;  /* 0x000000ffff377224 */ /* 0x000fe200078e0082 */
[C---:B------:R-:W-:Y:S01]  /*e8c0*/  HMMA.16816.F32.BF16 R56, R8.reuse, R26, R68 ;  /* 0x0000001a0838723c */ /* 0x040fe20000041844 */
[----:B------:R-:W2:Y:S01]  /*e8d0*/  LDSM.16.MT88.4 R24, [R208+0x1100] ;  /* 0x00110000d018783b */ /* 0x000ea20000004200 */
[----:B------:R-:W-:Y:S02]  /*e8e0*/  IMAD.MOV.U32 R54, RZ, RZ, R129 ;  /* 0x000000ffff367224 */ /* 0x000fe400078e0081 */
[----:B------:R-:W-:Y:S02]  /*e8f0*/  IMAD.MOV.U32 R53, RZ, RZ, R123 ;  /* 0x000000ffff357224 */ /* 0x000fe400078e007b */
[----:B------:R-:W-:Y:S02]  /*e900*/  IMAD.MOV.U32 R52, RZ, RZ, R122 ;  /* 0x000000ffff347224 */ /* 0x000fe400078e007a */
[C---:B------:R-:W-:Y:S01]  /*e910*/  HMMA.16816.F32.BF16 R44, R8.reuse, R30, R44 ;  /* 0x0000001e082c723c */ /* 0x040fe2000004182c */
[----:B------:R-:W1:Y:S07]  /*e920*/  LDSM.16.MT88.4 R28, [R207+0x1100] ;  /* 0x00110000cf1c783b */ /* 0x000e6e0000004200 */
[C---:B------:R-:W-:Y:S07]  /*e930*/  HMMA.16816.F32.BF16 R128, R8.reuse, R40, R96 ;  /* 0x000000280880723c */ /* 0x040fee0000041860 */
[----:B------:R-:W-:Y:S01]  /*e940*/  IMAD.MOV.U32 R40, RZ, RZ, R134 ;  /* 0x000000ffff287224 */ /* 0x000fe200078e0086 */
[----:B----4-:R-:W-:Y:S01]  /*e950*/  HMMA.16816.F32.BF16 R120, R8, R22, R84 ;  /* 0x000000160878723c */ /* 0x010fe20000041854 */
[----:B------:R-:W-:-:S07]  /*e960*/  IMAD.MOV.U32 R41, RZ, RZ, R133 ;  /* 0x000000ffff297224 */ /* 0x000fce00078e0085 */
[C---:B------:R-:W-:Y:S01]  /*e970*/  HMMA.16816.F32.BF16 R104, R8.reuse, R20, R80 ;  /* 0x000000140868723c */ /* 0x040fe20000041850 */
[----:B------:R-:W4:Y:S07]  /*e980*/  LDSM.16.MT88.4 R20, [R204+0x5100] ;  /* 0x00510000cc14783b */ /* 0x000f2e0000004200 */
[C---:B------:R-:W-:Y:S08]  /*e990*/  HMMA.16816.F32.BF16 R132, R8.reuse, R42, R100 ;  /* 0x0000002a0884723c */ /* 0x040ff00000041864 */
[C---:B---3--:R-:W-:Y:S08]  /*e9a0*/  HMMA.16816.F32.BF16 R96, R8.reuse, R16, R92 ;  /* 0x000000100860723c */ /* 0x048ff0000004185c */
[C---:B------:R-:W-:Y:S01]  /*e9b0*/  HMMA.16816.F32.BF16 R88, R8.reuse, R18, R88 ;  /* 0x000000120858723c */ /* 0x040fe20000041858 */
[----:B------:R-:W-:Y:S07]  /*e9c0*/  LDSM.16.MT88.4 R16, [R208+0x5100] ;  /* 0x00510000d010783b */ /* 0x000fee0000004200 */
[C---:B-1----:R-:W-:Y:S08]  /*e9d0*/  HMMA.16816.F32.BF16 R84, R8.reuse, R12, R108 ;  /* 0x0000000c0854723c */ /* 0x042ff0000004186c */
[----:B------:R-:W-:Y:S01]  /*e9e0*/  HMMA.16816.F32.BF16 R68, R8, R14, R76 ;  /* 0x0000000e0844723c */ /* 0x000fe2000004184c */
[----:B------:R-:W1:Y:S06]  /*e9f0*/  LDSM.16.MT88.4 R12, [R207+0x5100] ;  /* 0x00510000cf0c783b */ /* 0x000e6c0000004200 */
[----:B------:R-:W-:-:S02]  /*ea00*/  F2FP.BF16.PACK_AB R8, R240, R251 ;  /* 0x000000fbf008723e */ /* 0x000fc400000010ff */
[----:B------:R-:W-:Y:S02]  /*ea10*/  F2FP.BF16.PACK_AB R10, R250, R239 ;  /* 0x000000effa0a723e */ /* 0x000fe400000010ff */
[----:B------:R-:W-:Y:S02]  /*ea20*/  F2FP.BF16.PACK_AB R9, R237, R238 ;  /* 0x000000eeed09723e */ /* 0x000fe400000010ff */
[----:B------:R-:W-:-:S07]  /*ea30*/  F2FP.BF16.PACK_AB R11, R234, R236 ;  /* 0x000000ecea0b723e */ /* 0x000fce00000010ff */
[C---:B-----5:R-:W-:Y:S07]  /*ea40*/  HMMA.16816.F32.BF16 R76, R8.reuse, R38, R112 ;  /* 0x00000026084c723c */ /* 0x060fee0000041870 */
[----:B------:R-:W-:Y:S01]  /*ea50*/  IMAD.MOV.U32 R112, RZ, RZ, R198 ;  /* 0x000000ffff707224 */ /* 0x000fe200078e00c6 */
[----:B------:R-:W-:Y:S01]  /*ea60*/  HMMA.16816.F32.BF16 R80, R8, R36, R124 ;  /* 0x000000240850723c */ /* 0x000fe2000004187c */
[----:B------:R3:W-:Y:S01]  /*ea70*/  MUFU.EX2 R198, R2 ;  /* 0x0000000200c67308 */ /* 0x0007e20000000800 */
[----:B------:R-:W5:Y:S01]  /*ea80*/  LDSM.16.MT88.4 R36, [R205+0x5100] ;  /* 0x00510000cd24783b */ /* 0x000f620000004200 */
[----:B------:R-:W-:-:S02]  /*ea90*/  IMAD.MOV.U32 R115, RZ, RZ, R53 ;  /* 0x000000ffff737224 */ /* 0x000fc400078e0035 */
[----:B------:R-:W-:Y:S02]  /*eaa0*/  IMAD.MOV.U32 R114, RZ, RZ, R55 ;  /* 0x000000ffff727224 */ /* 0x000fe400078e0037 */
[----:B------:R-:W-:Y:S01]  /*eab0*/  IMAD.MOV.U32 R125, RZ, RZ, R117 ;  /* 0x000000ffff7d7224 */ /* 0x000fe200078e0075 */
[----:B------:R-:W-:Y:S01]  /*eac0*/  MOV R127, R40 ;  /* 0x00000028007f7202 */ /* 0x000fe20000000f00 */
[----:B------:R-:W-:Y:S01]  /*ead0*/  IMAD.MOV.U32 R124, RZ, RZ, R118 ;  /* 0x000000ffff7c7224 */ /* 0x000fe200078e0076 */
[----:B--2---:R-:W-:Y:S01]  /*eae0*/  HMMA.16816.F32.BF16 R60, R8, R24, R60 ;  /* 0x00000018083c723c */ /* 0x004fe2000004183c */
[----:B------:R-:W-:Y:S02]  /*eaf0*/  IMAD.MOV.U32 R118, RZ, RZ, R52 ;  /* 0x000000ffff767224 */ /* 0x000fe400078e0034 */
[----:B------:R-:W-:Y:S02]  /*eb00*/  IMAD.MOV.U32 R117, RZ, RZ, R54 ;  /* 0x000000ffff757224 */ /* 0x000fe400078e0036 */
[----:B------:R-:W-:-:S02]  /*eb10*/  IMAD.MOV.U32 R126, RZ, RZ, R41 ;  /* 0x000000ffff7e7224 */ /* 0x000fc400078e0029 */
[----:B---3--:R-:W-:Y:S01]  /*eb20*/  FFMA.FTZ R2, R146, c[0x0][0x2d0], -R6 ;  /* 0x0000b40092027a23 */ /* 0x008fe20000010806 */
[----:B------:R-:W-:Y:S01]  /*eb30*/  HMMA.16816.F32.BF16 R52, R8, R26, R44 ;  /* 0x0000001a0834723c */ /* 0x000fe2000004182c */
[----:B------:R-:W-:Y:S01]  /*eb40*/  LDSM.16.MT88.4 R24, [R205+0x1900] ;  /* 0x00190000cd18783b */ /* 0x000fe20000004200 */
[----:B------:R-:W-:Y:S01]  /*eb50*/  IMAD.MOV.U32 R113, RZ, RZ, R4 ;  /* 0x000000ffff717224 */ /* 0x000fe200078e0004 */
[----:B------:R2:W3:Y:S01]  /*eb60*/  MUFU.EX2 R196, R2 ;  /* 0x0000000200c47308 */ /* 0x0004e20000000800 */
[----:B------:R-:W-:-:S04]  /*eb70*/  IMAD.MOV.U32 R146, RZ, RZ, R192 ;  /* 0x000000ffff927224 */ /* 0x000fc800078e00c0 */
[C---:B------:R-:W-:Y:S08]  /*eb80*/  HMMA.16816.F32.BF16 R44, R8.reuse, R28, R48 ;  /* 0x0000001c082c723c */ /* 0x040ff00000041830 */
[----:B------:R-:W-:Y:S01]  /*eb90*/  HMMA.16816.F32.BF16 R40, R8, R30, R56 ;  /* 0x0000001e0828723c */ /* 0x000fe20000041838 */
[----:B------:R-:W3:Y:S01]  /*eba0*/  LDSM.16.MT88.4 R28, [R204+0x1900] ;  /* 0x00190000cc1c783b */ /* 0x000ee20000004200 */
[----:B--2---:R-:W-:-:S02]  /*ebb0*/  FFMA.FTZ R2, R145, c[0x0][0x2d0], -R6 ;  /* 0x0000b40091027a23 */ /* 0x004fc40000010806 */
[----:B------:R-:W-:Y:S02]  /*ebc0*/  IMAD.MOV.U32 R145, RZ, RZ, R195 ;  /* 0x000000ffff917224 */ /* 0x000fe400078e00c3 */
[----:B------:R2:W-:Y:S02]  /*ebd0*/  MUFU.EX2 R195, R2 ;  /* 0x0000000200c37308 */ /* 0x0005e40000000800 */
[C---:B------:R-:W-:Y:S08]  /*ebe0*/  HMMA.16816.F32.BF16 R72, R8.reuse, R32, R72 ;  /* 0x000000200848723c */ /* 0x040ff00000041848 */
[----:B------:R-:W-:Y:S01]  /*ebf0*/  HMMA.16816.F32.BF16 R64, R8, R34, R64 ;  /* 0x000000220840723c */ /* 0x000fe20000041840 */
[----:B------:R-:W-:Y:S01]  /*ec00*/  LDSM.16.MT88.4 R32, [R207+0x1900] ;  /* 0x00190000cf20783b */ /* 0x000fe20000004200 */
[----:B--2---:R-:W-:-:S06]  /*ec10*/  FFMA.FTZ R2, R147, c[0x0][0x2d0], -R6 ;  /* 0x0000b40093027a23 */ /* 0x004fcc0000010806 */
[C---:B----4-:R-:W-:Y:S01]  /*ec20*/  HMMA.16816.F32.BF16 R92, R8.reuse, R20, R104 ;  /* 0x00000014085c723c */ /* 0x050fe20000041868 */
[----:B------:R-:W-:Y:S02]  /*ec30*/  IMAD.MOV.U32 R147, RZ, RZ, R197 ;  /* 0x000000ffff937224 */ /* 0x000fe400078e00c5 */
[----:B------:R2:W4:Y:S05]  /*ec40*/  MUFU.EX2 R197, R2 ;  /* 0x0000000200c57308 */ /* 0x00052a0000000800 */
[C---:B------:R-:W-:Y:S01]  /*ec50*/  HMMA.16816.F32.BF16 R100, R8.reuse, R22, R120 ;  /* 0x000000160864723c */ /* 0x040fe20000041878 */
[----:B------:R-:W3:Y:S06]  /*ec60*/  LDSM.16.MT88.4 R20, [R208+0x1900] ;  /* 0x00190000d014783b */ /* 0x000eec0000004200 */
[----:B------:R-:W-:Y:S01]  /*ec70*/  IMAD.MOV.U32 R123, RZ, RZ, R163 ;  /* 0x000000ffff7b7224 */ /* 0x000fe200078e00a3 */
[----:B-1----:R-:W-:Y:S01]  /*ec80*/  HMMA.16816.F32.BF16 R84, R8, R12, R84 ;  /* 0x0000000c0854723c */ /* 0x002fe20000041854 */
[----:B------:R-:W-:-:S02]  /*ec90*/  IMAD.MOV.U32 R122, RZ, RZ, R162 ;  /* 0x000000ffff7a7224 */ /* 0x000fc400078e00a2 */
[----:B--2---:R-:W-:Y:S02]  /*eca0*/  FFMA.FTZ R2, R149, c[0x0][0x2d0], -R0 ;  /* 0x0000b40095027a23 */ /* 0x004fe40000010800 */
[----:B------:R-:W-:Y:S02]  /*ecb0*/  IMAD.MOV.U32 R149, RZ, RZ, R194 ;  /* 0x000000ffff957224 */ /* 0x000fe400078e00c2 */
[----:B------:R1:W-:Y:S01]  /*ecc0*/  MUFU.EX2 R194, R2 ;  /* 0x0000000200c27308 */ /* 0x0003e20000000800 */
[----:B------:R-:W-:Y:S01]  /*ecd0*/  HMMA.16816.F32.BF16 R68, R8, R14, R68 ;  /* 0x0000000e0844723c */ /* 0x000fe20000041844 */
[----:B------:R-:W2:Y:S01]  /*ece0*/  LDSM.16.MT88.4 R12, [R204+0x5900] ;  /* 0x00590000cc0c783b */ /* 0x000ea20000004200 */
[----:B------:R-:W-:Y:S02]  /*ecf0*/  IMAD.MOV.U32 R120, RZ, RZ, R160 ;  /* 0x000000ffff787224 */ /* 0x000fe400078e00a0 */
[----:B------:R-:W-:-:S04]  /*ed00*/  IMAD.MOV.U32 R121, RZ, RZ, R161 ;  /* 0x000000ffff797224 */ /* 0x000fc800078e00a1 */
[----:B-----5:R-:W-:Y:S01]  /*ed10*/  HMMA.16816.F32.BF16 R104, R8, R36, R128 ;  /* 0x000000240868723c */ /* 0x020fe20000041880 */
[----:B-1----:R-:W-:Y:S01]  /*ed20*/  FFMA.FTZ R2, R148, c[0x0][0x2d0], -R0 ;  /* 0x0000b40094027a23 */ /* 0x002fe20000010800 */
[----:B------:R-:W-:-:S06]  /*ed30*/  MOV R148, R193 ;  /* 0x000000c100947202 */ /* 0x000fcc0000000f00 */
[C---:B------:R-:W-:Y:S01]  /*ed40*/  HMMA.16816.F32.BF16 R108, R8.reuse, R38, R132 ;  /* 0x00000026086c723c */ /* 0x040fe20000041884 */
[----:B------:R1:W5:Y:S07]  /*ed50*/  MUFU.EX2 R193, R2 ;  /* 0x0000000200c17308 */ /* 0x00036e0000000800 */
[C---:B------:R-:W-:Y:S08]  /*ed60*/  HMMA.16816.F32.BF16 R96, R8.reuse, R16, R96 ;  /* 0x000000100860723c */ /* 0x040ff00000041860 */
[----:B------:R-:W-:Y:S01]  /*ed70*/  HMMA.16816.F32.BF16 R88, R8, R18, R88 ;  /* 0x000000120858723c */ /* 0x000fe20000041858 */
[----:B------:R-:W-:Y:S01]  /*ed80*/  LDSM.16.MT88.4 R16, [R204+0x2100] ;  /* 0x00210000cc10783b */ /* 0x000fe20000004200 */
[----:B-1----:R-:W-:Y:S01]  /*ed90*/  FFMA.FTZ R2, R150, c[0x0][0x2d0], -R0 ;  /* 0x0000b40096027a23 */ /* 0x002fe20000010800 */
[----:B------:R-:W-:Y:S01]  /*eda0*/  MOV R150, R144 ;  /* 0x0000009000967202 */ /* 0x000fe20000000f00 */
[----:B------:R-:W-:-:S02]  /*edb0*/  IMAD.MOV.U32 R144, RZ, RZ, R114 ;  /* 0x000000ffff907224 */ /* 0x000fc400078e0072 */
[----:B------:R1:W-:Y:S01]  /*edc0*/  MUFU.EX2 R4, R2 ;  /* 0x0000000200047308 */ /* 0x0003e20000000800 */
[----:B---3--:R-:W-:Y:S02]  /*edd0*/  F2FP.BF16.PACK_AB R8, R196, R198 ;  /* 0x000000c6c408723e */ /* 0x008fe400000010ff */
[----:B----4-:R-:W-:Y:S02]  /*ede0*/  F2FP.BF16.PACK_AB R10, R197, R195 ;  /* 0x000000c3c50a723e */ /* 0x010fe400000010ff */
[----:B-----5:R-:W-:Y:S01]  /*edf0*/  F2FP.BF16.PACK_AB R9, R193, R194 ;  /* 0x000000c2c109723e */ /* 0x020fe200000010ff */
[----:B-1----:R-:W-:-:S04]  /*ee00*/  FFMA.FTZ R2, R151, c[0x0][0x2d0], -R0 ;  /* 0x0000b40097027a23 */ /* 0x002fc80000010800 */
[----:B------:R-:W1:Y:S02]  /*ee10*/  MUFU.EX2 R192, R2 ;  /* 0x0000000200c07308 */ /* 0x000e640000000800 */
[----:B-1----:R-:W-:Y:S01]  /*ee20*/  F2FP.BF16.PACK_AB R11, R192, R4 ;  /* 0x00000004c00b723e */ /* 0x002fe200000010ff */
[----:B------:R-:W-:-:S05]  /*ee30*/  FFMA.FTZ R2, R153, c[0x0][0x2d0], -R6 ;  /* 0x0000b40099027a23 */ /* 0x000fca0000010806 */
[----:B------:R1:W-:Y:S01]  /*ee40*/  MUFU.EX2 R163, R2 ;  /* 0x0000000200a37308 */ /* 0x0003e20000000800 */
[C---:B------:R-:W-:Y:S08]  /*ee50*/  HMMA.16816.F32.BF16 R80, R8.reuse, R28, R80 ;  /* 0x0000001c0850723c */ /* 0x040ff00000041850 */
[----:B------:R-:W-:Y:S01]  /*ee60*/  HMMA.16816.F32.BF16 R56, R8, R30, R76 ;  /* 0x0000001e0838723c */ /* 0x000fe2000004184c */
[----:B------:R-:W3:Y:S01]  /*ee70*/  LDSM.16.MT88.4 R28, [R205+0x5900] ;  /* 0x00590000cd1c783b */ /* 0x000ee20000004200 */
[----:B-1----:R-:W-:-:S06]  /*ee80*/  FFMA.FTZ R2, R154, c[0x0][0x2d0], -R6 ;  /* 0x0000b4009a027a23 */ /* 0x002fcc0000010806 */
[C---:B------:R-:W-:Y:S01]  /*ee90*/  HMMA.16816.F32.BF16 R72, R8.reuse, R24, R72 ;  /* 0x000000180848723c */ /* 0x040fe20000041848 */
[----:B------:R1:W4:Y:S07]  /*eea0*/  MUFU.EX2 R162, R2 ;  /* 0x0000000200a27308 */ /* 0x00032e0000000800 */
[C---:B------:R-:W-:Y:S01]  /*eeb0*/  HMMA.16816.F32.BF16 R64, R8.reuse, R26, R64 ;  /* 0x0000001a0840723c */ /* 0x040fe20000041840 */
[----:B------:R-:W5:Y:S07]  /*eec0*/  LDSM.16.MT88.4 R24, [R208+0x5900] ;  /* 0x00590000d018783b */ /* 0x000f6e0000004200 */
[----:B------:R-:W-:Y:S01]  /*eed0*/  HMMA.16816.F32.BF16 R60, R8, R20, R60 ;  /* 0x00000014083c723c */ /* 0x000fe2000004183c */
[----:B-1----:R-:W-:-:S04]  /*eee0*/  FFMA.FTZ R2, R152, c[0x0][0x2d0], -R6 ;  /* 0x0000b40098027a23 */ /* 0x002fc80000010806 */
[----:B------:R1:W-:Y:S03]  /*eef0*/  MUFU.EX2 R160, R2 ;  /* 0x0000000200a07308 */ /* 0x0003e60000000800 */
[C---:B------:R-:W-:Y:S01]  /*ef00*/  HMMA.16816.F32.BF16 R52, R8.reuse, R22, R52 ;  /* 0x000000160834723c */ /* 0x040fe20000041834 */
[----:B------:R-:W4:Y:S07]  /*ef10*/  LDSM.16.MT88.4 R20, [R207+0x5900] ;  /* 0x00590000cf14783b */ /* 0x000f2e0000004200 */
[----:B------:R-:W-:Y:S01]  /*ef20*/  HMMA.16816.F32.BF16 R48, R8, R32, R44 ;  /* 0x000000200830723c */ /* 0x000fe2000004182c */
[----:B-1----:R-:W-:-:S07]  /*ef30*/  FFMA.FTZ R2, R155, c[0x0][0x2d0], -R6 ;  /* 0x0000b4009b027a23 */ /* 0x002fce0000010806 */
[C---:B------:R-:W-:Y:S01]  /*ef40*/  HMMA.16816.F32.BF16 R36, R8.reuse, R34, R40 ;  /* 0x000000220824723c */ /* 0x040fe20000041828 */
[----:B------:R-:W-:Y:S01]  /*ef50*/  LDSM.16.MT88.4 R32, [R208+0x2100] ;  /* 0x00210000d020783b */ /* 0x000fe20000004200 */
[----:B------:R1:W1:Y:S06]  /*ef60*/  MUFU.EX2 R161, R2 ;  /* 0x0000000200a17308 */ /* 0x00026c0000000800 */
[C---:B--2---:R-:W-:Y:S08]  /*ef70*/  HMMA.16816.F32.BF16 R44, R8.reuse, R12, R92 ;  /* 0x0000000c082c723c */ /* 0x044ff0000004185c */
[----:B------:R-:W-:Y:S01]  /*ef80*/  HMMA.16816.F32.BF16 R40, R8, R14, R100 ;  /* 0x0000000e0828723c */ /* 0x000fe20000041864 */
[----:B------:R-:W2:Y:S01]  /*ef90*/  LDSM.16.MT88.4 R12, [R205+0x2100] ;  /* 0x00210000cd0c783b */ /* 0x000ea20000004200 */
[----:B-1----:R-:W-:-:S02]  /*efa0*/  FFMA.FTZ R2, R156, c[0x0][0x2d0], -R0 ;  /* 0x0000b4009c027a23 */ /* 0x002fc40000010800 */
[----:B------:R-:W-:Y:S02]  /*efb0*/  IMAD.MOV.U32 R156, RZ, RZ, R120 ;  /* 0x000000ffff9c7224 */ /* 0x000fe400078e0078 */
[----:B------:R1:W-:Y:S01]  /*efc0*/  MUFU.EX2 R155, R2 ;  /* 0x00000002009b7308 */ /* 0x0003e20000000800 */
[----:B------:R-:W-:Y:S01]  /*efd0*/  IMAD.MOV.U32 R120, RZ, RZ, R149 ;  /* 0x000000ffff787224 */ /* 0x000fe200078e0095 */
[----:B---3--:R-:W-:Y:S01]  /*efe0*/  HMMA.16816.F32.BF16 R76, R8, R28, R104 ;  /* 0x0000001c084c723c */ /* 0x008fe20000041868 */
[----:B------:R-:W-:-:S07]  /*eff0*/  IMAD.MOV.U32 R149, RZ, RZ, R115 ;  /* 0x000000ffff957224 */ /* 0x000fce00078e0073 */
[----:B------:R-:W-:Y:S01]  /*f000*/  HMMA.16816.F32.BF16 R100, R8, R30, R108 ;  /* 0x0000001e0864723c */ /* 0x000fe2000004186c */
[----:B------:R-:W3:Y:S01]  /*f010*/  LDSM.16.MT88.4 R28, [R207+0x2100] ;  /* 0x00210000cf1c783b */ /* 0x000ee20000004200 */
[----:B-1----:R-:W-:Y:S02]  /*f020*/  FFMA.FTZ R2, R158, c[0x0][0x2d0], -R0 ;  /* 0x0000b4009e027a23 */ /* 0x002fe40000010800 */
[----:B------:R-:W-:-:S04]  /*f030*/  IMAD.MOV.U32 R158, RZ, RZ, R121 ;  /* 0x000000ffff9e7224 */ /* 0x000fc800078e0079 */
[C---:B-----5:R-:W-:Y:S01]  /*f040*/  HMMA.16816.F32.BF16 R108, R8.reuse, R26, R88 ;  /* 0x0000001a086c723c */ /* 0x060fe20000041858 */
[----:B------:R1:W5:Y:S01]  /*f050*/  MUFU.EX2 R154, R2 ;  /* 0x00000002009a7308 */ /* 0x0003620000000800 */
[----:B------:R-:W-:Y:S02]  /*f060*/  IMAD.MOV.U32 R121, RZ, RZ, R148 ;  /* 0x000000ffff797224 */ /* 0x000fe400078e0094 */
[----:B------:R-:W-:Y:S02]  /*f070*/  IMAD.MOV.U32 R148, RZ, RZ, R145 ;  /* 0x000000ffff947224 */ /* 0x000fe400078e0091 */
[----:B------:R-:W-:Y:S02]  /*f080*/  IMAD.MOV.U32 R145, RZ, RZ, R113 ;  /* 0x000000ffff917224 */ /* 0x000fe400078e0071 */
[C---:B----4-:R-:W-:Y:S08]  /*f090*/  HMMA.16816.F32.BF16 R104, R8.reuse, R20, R84 ;  /* 0x000000140868723c */ /* 0x050ff00000041854 */
[----:B------:R-:W-:Y:S01]  /*f0a0*/  HMMA.16816.F32.BF16 R92, R8, R22, R68 ;  /* 0x00000016085c723c */ /* 0x000fe20000041844 */
[----:B-1----:R-:W-:Y:S01]  /*f0b0*/  FFMA.FTZ R2, R159, c[0x0][0x2d0], -R0 ;  /* 0x0000b4009f027a23 */ /* 0x002fe20000010800 */
[----:B------:R-:W-:Y:S01]  /*f0c0*/  LDSM.16.MT88.4 R20, [R205+0x6100] ;  /* 0x00610000cd14783b */ /* 0x000fe20000004200 */
[----:B------:R-:W-:-:S02]  /*f0d0*/  IMAD.MOV.U32 R159, RZ, RZ, R122 ;  /* 0x000000ffff9f7224 */ /* 0x000fc400078e007a */
[----:B------:R-:W-:Y:S01]  /*f0e0*/  IMAD.MOV.U32 R122, RZ, RZ, R123 ;  /* 0x000000ffff7a7224 */ /* 0x000fe200078e007b */
[----:B------:R1:W-:Y:S01]  /*f0f0*/  MUFU.EX2 R153, R2 ;  /* 0x0000000200997308 */ /* 0x0003e20000000800 */
[----:B------:R-:W-:Y:S02]  /*f100*/  IMAD.MOV.U32 R123, RZ, RZ, R112 ;  /* 0x000000ffff7b7224 */ /* 0x000fe400078e0070 */
[----:B------:R-:W-:Y:S01]  /*f110*/  HMMA.16816.F32.BF16 R112, R8, R24, R96 ;  /* 0x000000180870723c */ /* 0x000fe20000041860 */
[----:B------:R-:W4:Y:S06]  /*f120*/  LDSM.16.MT88.4 R24, [R204+0x6100] ;  /* 0x00610000cc18783b */ /* 0x000f2c0000004200 */
[----:B------:R-:W-:-:S02]  /*f130*/  F2FP.BF16.PACK_AB R8, R162, R163 ;  /* 0x000000a3a208723e */ /* 0x000fc400000010ff */
[----:B------:R-:W-:Y:S02]  /*f140*/  F2FP.BF16.PACK_AB R10, R161, R160 ;  /* 0x000000a0a10a723e */ /* 0x000fe400000010ff */
[----:B-----5:R-:W-:Y:S01]  /*f150*/  F2FP.BF16.PACK_AB R9, R154, R155 ;  /* 0x0000009b9a09723e */ /* 0x020fe200000010ff */
[----:B-1----:R-:W-:Y:S02]  /*f160*/  FFMA.FTZ R2, R157, c[0x0][0x2d0], -R0 ;  /* 0x0000b4009d027a23 */ /* 0x002fe40000010800 */
[----:B------:R-:W-:Y:S02]  /*f170*/  IMAD.MOV.U32 R157, RZ, RZ, R146 ;  /* 0x000000ffff9d7224 */ /* 0x000fe400078e0092 */
[----:B------:R1:W5:Y:S02]  /*f180*/  MUFU.EX2 R152, R2 ;  /* 0x0000000200987308 */ /* 0x0003640000000800 */
[----:B-1----:R-:W-:Y:S01]  /*f190*/  FFMA.FTZ R2, R164, c[0x0][0x2d0], -R6 ;  /* 0x0000b400a4027a23 */ /* 0x002fe20000010806 */
[----:B-----5:R-:W-:Y:S01]  /*f1a0*/  F2FP.BF16.PACK_AB R11, R152, R153 ;  /* 0x00000099980b723e */ /* 0x020fe200000010ff */
[----:B------:R-:W-:-:S04]  /*f1b0*/  IMAD.MOV.U32 R164, RZ, RZ, R121 ;  /* 0x000000ffffa47224 */ /* 0x000fc800078e0079 */
[----:B------:R1:W-:Y:S02]  /*f1c0*/  MUFU.EX2 R151, R2 ;  /* 0x0000000200977308 */ /* 0x0003e40000000800 */
[C---:B------:R-:W-:Y:S08]  /*f1d0*/  HMMA.16816.F32.BF16 R96, R8.reuse, R16, R80 ;  /* 0x000000100860723c */ /* 0x040ff00000041850 */
[----:B------:R-:W-:Y:S01]  /*f1e0*/  HMMA.16816.F32.BF16 R88, R8, R18, R56 ;  /* 0x000000120858723c */ /* 0x000fe20000041838 */
[----:B------:R-:W5:Y:S01]  /*f1f0*/  LDSM.16.MT88.4 R16, [R208+0x6100] ;  /* 0x00610000d010783b */ /* 0x000f620000004200 */
[----:B-1----:R-:W-:-:S02]  /*f200*/  FFMA.FTZ R2, R166, c[0x0][0x2d0], -R6 ;  /* 0x0000b400a6027a23 */ /* 0x002fc40000010806 */
[----:B------:R-:W-:Y:S02]  /*f210*/  IMAD.MOV.U32 R166, RZ, RZ, R150 ;  /* 0x000000ffffa67224 */ /* 0x000fe400078e0096 */
[----:B------:R1:W1:Y:S02]  /*f220*/  MUFU.EX2 R150, R2 ;  /* 0x0000000200967308 */ /* 0x0002640000000800 */
[C---:B--2---:R-:W-:Y:S08]  /*f230*/  HMMA.16816.F32.BF16 R84, R8.reuse, R12, R72 ;  /* 0x0000000c0854723c */ /* 0x044ff00000041848 */
[----:B------:R-:W-:Y:S01]  /*f240*/  HMMA.16816.F32.BF16 R80, R8, R14, R64 ;  /* 0x0000000e0850723c */ /* 0x000fe20000041840 */
[----:B------:R-:W2:Y:S01]  /*f250*/  LDSM.16.MT88.4 R12, [R207+0x6100] ;  /* 0x00610000cf0c783b */ /* 0x000ea20000004200 */
[----:B-1----:R-:W-:-:S06]  /*f260*/  FFMA.FTZ R2, R165, c[0x0][0x2d0], -R6 ;  /* 0x0000b400a5027a23 */ /* 0x002fcc0000010806 */
[C---:B------:R-:W-:Y:S01]  /*f270*/  HMMA.16816.F32.BF16 R72, R8.reuse, R32, R60 ;  /* 0x000000200848723c */ /* 0x040fe2000004183c */
[----:B------:R-:W-:Y:S02]  /*f280*/  IMAD.MOV.U32 R165, RZ, RZ, R149 ;  /* 0x000000ffffa57224 */ /* 0x000fe400078e0095 */
[----:B------:R1:W-:Y:S05]  /*f290*/  MUFU.EX2 R149, R2 ;  /* 0x0000000200957308 */ /* 0x0003ea0000000800 */
[C---:B------:R-:W-:Y:S01]  /*f2a0*/  HMMA.16816.F32.BF16 R68, R8.reuse, R34, R52 ;  /* 0x000000220844723c */ /* 0x040fe20000041834 */
[----:B------:R-:W2:Y:S07]  /*f2b0*/  LDSM.16.MT88.4 R32, [R204+0x2900] ;  /* 0x00290000cc20783b */ /* 0x000eae0000004200 */
[----:B---3--:R-:W-:Y:S01]  /*f2c0*/  HMMA.16816.F32.BF16 R64, R8, R28, R48 ;  /* 0x0000001c0840723c */ /* 0x008fe20000041830 */
[----:B-1----:R-:W-:-:S02]  /*f2d0*/  FFMA.FTZ R2, R167, c[0x0][0x2d0], -R6 ;  /* 0x0000b400a7027a23 */ /* 0x002fc40000010806 */
[----:B------:R-:W-:Y:S02]  /*f2e0*/  IMAD.MOV.U32 R167, RZ, RZ, R148 ;  /* 0x000000ffffa77224 */ /* 0x000fe400078e0094 */
[----:B------:R1:W3:Y:S03]  /*f2f0*/  MUFU.EX2 R148, R2 ;  /* 0x0000000200947308 */ /* 0x0002e60000000800 */
[C---:B------:R-:W-:Y:S01]  /*f300*/  HMMA.16816.F32.BF16 R56, R8.reuse, R30, R36 ;  /* 0x0000001e0838723c */ /* 0x040fe20000041824 */
[----:B------:R-:W2:Y:S07]  /*f310*/  LDSM.16.MT88.4 R28, [R205+0x2900] ;  /* 0x00290000cd1c783b */ /* 0x000eae0000004200 */
[----:B----4-:R-:W-:Y:S01]  /*f320*/  HMMA.16816.F32.BF16 R44, R8, R24, R44 ;  /* 0x00000018082c723c */ /* 0x010fe2000004182c */
[----:B-1----:R-:W-:-:S07]  /*f330*/  FFMA.FTZ R2, R184, c[0x0][0x2d0], -R0 ;  /* 0x0000b400b8027a23 */ /* 0x002fce0000010800 */
[C---:B------:R-:W-:Y:S01]  /*f340*/  HMMA.16816.F32.BF16 R48, R8.reuse, R26, R40 ;  /* 0x0000001a0830723c */ /* 0x040fe20000041828 */
[----:B------:R-:W-:Y:S01]  /*f350*/  IMAD.MOV.U32 R184, RZ, RZ, R147 ;  /* 0x000000ffffb87224 */ /* 0x000fe200078e0093 */
[----:B------:R-:W1:Y:S01]  /*f360*/  LDSM.16.MT88.4 R24, [R208+0x2900] ;  /* 0x00290000d018783b */ /* 0x000e620000004200 */
[----:B------:R4:W-:Y:S05]  /*f370*/  MUFU.EX2 R147, R2 ;  /* 0x0000000200937308 */ /* 0x0009ea0000000800 */
[C---:B------:R-:W-:Y:S08]  /*f380*/  HMMA.16816.F32.BF16 R36, R8.reuse, R22, R100 ;  /* 0x000000160824723c */ /* 0x040ff00000041864 */
[----:B------:R-:W-:Y:S01]  /*f390*/  HMMA.16816.F32.BF16 R40, R8, R20, R76 ;  /* 0x000000140828723c */ /* 0x000fe2000004184c */
[----:B------:R-:W1:Y:S01]  /*f3a0*/  LDSM.16.MT88.4 R20, [R207+0x2900] ;  /* 0x00290000cf14783b */ /* 0x000e620000004200 */
[----:B----4-:R-:W-:-:S02]  /*f3b0*/  FFMA.FTZ R2, R186, c[0x0][0x2d0], -R0 ;  /* 0x0000b400ba027a23 */ /* 0x010fc40000010800 */
[----:B------:R-:W-:Y:S02]  /*f3c0*/  IMAD.MOV.U32 R186, RZ, RZ, R120 ;  /* 0x000000ffffba7224 */ /* 0x000fe400078e0078 */
[----:B------:R4:W1:Y:S02]  /*f3d0*/  MUFU.EX2 R146, R2 ;  /* 0x0000000200927308 */ /* 0x0008640000000800 */
[C---:B-----5:R-:W-:Y:S07]  /*f3e0*/  HMMA.16816.F32.BF16 R52, R8.reuse, R16, R112 ;  /* 0x000000100834723c */ /* 0x060fee0000041870 */
[----:B------:R-:W-:Y:S01]  /*f3f0*/  IMAD.MOV.U32 R115, RZ, RZ, R145 ;  /* 0x000000ffff737224 */ /* 0x000fe200078e0091 */
[----:B------:R-:W-:Y:S01]  /*f400*/  HMMA.16816.F32.BF16 R60, R8, R18, R108 ;  /* 0x00000012083c723c */ /* 0x000fe2000004186c */
[----:B------:R-:W-:Y:S01]  /*f410*/  LDSM.16.MT88.4 R16, [R205+0x6900] ;  /* 0x00690000cd10783b */ /* 0x000fe20000004200 */
[----:B------:R-:W-:-:S02]  /*f420*/  IMAD.MOV.U32 R114, RZ, RZ, R144 ;  /* 0x000000ffff727224 */ /* 0x000fc400078e0090 */
[----:B------:R-:W-:Y:S02]  /*f430*/  IMAD.MOV.U32 R112, RZ, RZ, R118 ;  /* 0x000000ffff707224 */ /* 0x000fe400078e0076 */
[----:B------:R-:W-:Y:S02]  /*f440*/  IMAD.MOV.U32 R113, RZ, RZ, R117 ;  /* 0x000000ffff717224 */ /* 0x000fe400078e0075 */
[----:B----4-:R-:W-:Y:S01]  /*f450*/  FFMA.FTZ R2, R185, c[0x0][0x2d0], -R0 ;  /* 0x0000b400b9027a23 */ /* 0x010fe20000010800 */
[C---:B--2---:R-:W-:Y:S01]  /*f460*/  HMMA.16816.F32.BF16 R104, R8.reuse, R12, R104 ;  /* 0x0000000c0868723c */ /* 0x044fe20000041868 */
[----:B------:R-:W-:Y:S02]  /*f470*/  IMAD.MOV.U32 R185, RZ, RZ, R122 ;  /* 0x000000ffffb97224 */ /* 0x000fe400078e007a */
[----:B------:R2:W-:Y:S05]  /*f480*/  MUFU.EX2 R135, R2 ;  /* 0x0000000200877308 */ /* 0x0005ea0000000800 */
[----:B------:R-:W-:Y:S01]  /*f490*/  HMMA.16816.F32.BF16 R100, R8, R14, R92 ;  /* 0x0000000e0864723c */ /* 0x000fe2000004185c */
[----:B------:R-:W4:Y:S06]  /*f4a0*/  LDSM.16.MT88.4 R12, [R204+0x6900] ;  /* 0x00690000cc0c783b */ /* 0x000f2c0000004200 */
[----:B------:R-:W-:-:S02]  /*f4b0*/  F2FP.BF16.PACK_AB R8, R150, R151 ;  /* 0x000000979608723e */ /* 0x000fc400000010ff */
[----:B---3--:R-:W-:Y:S01]  /*f4c0*/  F2FP.BF16.PACK_AB R10, R148, R149 ;  /* 0x00000095940a723e */ /* 0x008fe200000010ff */
[----:B--2---:R-:W-:Y:S01]  /*f4d0*/  FFMA.FTZ R2, R187, c[0x0][0x2d0], -R0 ;  /* 0x0000b400bb027a23 */ /* 0x004fe20000010800 */
[----:B-1----:R-:W-:Y:S02]  /*f4e0*/  F2FP.BF16.PACK_AB R9, R146, R147 ;  /* 0x000000939209723e */ /* 0x002fe400000010ff */
[----:B------:R-:W-:Y:S01]  /*f4f0*/  MOV R187, R123 ;  /* 0x0000007b00bb7202 */ /* 0x000fe20000000f00 */
[----:B------:R-:W1:Y:S02]  /*f500*/  MUFU.EX2 R134, R2 ;  /* 0x0000000200867308 */ /* 0x000e640000000800 */
[----:B-1----:R-:W-:Y:S01]  /*f510*/  F2FP.BF16.PACK_AB R11, R134, R135 ;  /* 0x00000087860b723e */ /* 0x002fe200000010ff */
[----:B------:R-:W-:Y:S02]  /*f520*/  FFMA.FTZ R2, R199, c[0x0][0x2d0], -R6 ;  /* 0x0000b400c7027a23 */ /* 0x000fe40000010806 */
[----:B------:R-:W-:-:S03]  /*f530*/  IMAD.MOV.U32 R199, RZ, RZ, R233 ;  /* 0x000000ffffc77224 */ /* 0x000fc600078e00e9 */
[----:B------:R1:W-:Y:S01]  /*f540*/  MUFU.EX2 R133, R2 ;  /* 0x0000000200857308 */ /* 0x0003e20000000800 */
[C---:B------:R-:W-:Y:S08]  /*f550*/  HMMA.16816.F32.BF16 R120, R8.reuse, R32, R96 ;  /* 0x000000200878723c */ /* 0x040ff00000041860 */
[----:B------:R-:W-:Y:S01]  /*f560*/  HMMA.16816.F32.BF16 R108, R8, R34, R88 ;  /* 0x00000022086c723c */ /* 0x000fe20000041858 */
[----:B------:R-:W-:Y:S01]  /*f570*/  LDSM.16.MT88.4 R32, [R207+0x6900] ;  /* 0x00690000cf20783b */ /* 0x000fe20000004200 */
[----:B-1----:R-:W-:-:S06]  /*f580*/  FFMA.FTZ R2, R227, c[0x0][0x2d0], -R6 ;  /* 0x0000b400e3027a23 */ /* 0x002fcc0000010806 */
[C---:B------:R-:W-:Y:S01]  /*f590*/  HMMA.16816.F32.BF16 R96, R8.reuse, R28, R84 ;  /* 0x0000001c0860723c */ /* 0x040fe20000041854 */
[----:B------:R1:W2:Y:S07]  /*f5a0*/  MUFU.EX2 R145, R2 ;  /* 0x0000000200917308 */ /* 0x0002ae0000000800 */
[C---:B------:R-:W-:Y:S08]  /*f5b0*/  HMMA.16816.F32.BF16 R84, R8.reuse, R24, R72 ;  /* 0x000000180854723c */ /* 0x040ff00000041848 */
[----:B------:R-:W-:Y:S01]  /*f5c0*/  HMMA.16816.F32.BF16 R88, R8, R26, R68 ;  /* 0x0000001a0858723c */ /* 0x000fe20000041844 */
[----:B------:R-:W3:Y:S01]  /*f5d0*/  LDSM.16.MT88.4 R24, [R208+0x6900] ;  /* 0x00690000d018783b */ /* 0x000ee20000004200 */
[----:B-1----:R-:W-:-:S04]  /*f5e0*/  FFMA.FTZ R2, R228, c[0x0][0x2d0], -R6 ;  /* 0x0000b400e4027a23 */ /* 0x002fc80000010806 */
[----:B------:R1:W-:Y:S02]  /*f5f0*/  MUFU.EX2 R144, R2 ;  /* 0x0000000200907308 */ /* 0x0003e40000000800 */
[C---:B------:R-:W-:Y:S01]  /*f600*/  HMMA.16816.F32.BF16 R92, R8.reuse, R30, R80 ;  /* 0x0000001e085c723c */ /* 0x040fe20000041850 */
[----:B------:R-:W-:Y:S07]  /*f610*/  LDSM.16.MT88.4 R28, [R204+0x3100] ;  /* 0x00310000cc1c783b */ /* 0x000fee0000004200 */
[----:B------:R-:W-:Y:S01]  /*f620*/  HMMA.16816.F32.BF16 R80, R8, R20, R64 ;  /* 0x000000140850723c */ /* 0x000fe20000041840 */
[----:B-1----:R-:W-:-:S07]  /*f630*/  FFMA.FTZ R2, R229, c[0x0][0x2d0], -R6 ;  /* 0x0000b400e5027a23 */ /* 0x002fce0000010806 */
[C---:B----4-:R-:W-:Y:S01]  /*f640*/  HMMA.16816.F32.BF16 R64, R8.reuse, R14, R48 ;  /* 0x0000000e0840723c */ /* 0x050fe20000041830 */
[----:B------:R1:W4:Y:S07]  /*f650*/  MUFU.EX2 R233, R2 ;  /* 0x0000000200e97308 */ /* 0x00032e0000000800 */
[C---:B------:R-:W-:Y:S01]  /*f660*/  HMMA.16816.F32.BF16 R72, R8.reuse, R12, R44 ;  /* 0x0000000c0848723c */ /* 0x040fe2000004182c */
[----:B------:R-:W-:Y:S07]  /*f670*/  LDSM.16.MT88.4 R12, [R207+0x3100] ;  /* 0x00310000cf0c783b */ /* 0x000fee0000004200 */
[----:B------:R-:W-:Y:S01]  /*f680*/  HMMA.16816.F32.BF16 R76, R8, R22, R56 ;  /* 0x00000016084c723c */ /* 0x000fe20000041838 */
[----:B------:R-:W-:Y:S01]  /*f690*/  LDSM.16.MT88.4 R20, [R205+0x3100] ;  /* 0x00310000cd14783b */ /* 0x000fe20000004200 */
[----:B-1----:R-:W-:-:S04]  /*f6a0*/  FFMA.FTZ R2, R230, c[0x0][0x2d0], -R0 ;  /* 0x0000b400e6027a23 */ /* 0x002fc80000010800 */
[----:B------:R1:W-:Y:S02]  /*f6b0*/  MUFU.EX2 R132, R2 ;  /* 0x0000000200847308 */ /* 0x0003e40000000800 */
[C---:B---3--:R-:W-:Y:S08]  /*f6c0*/  HMMA.16816.F32.BF16 R48, R8.reuse, R24, R52 ;  /* 0x000000180830723c */ /* 0x048ff00000041834 */
[----:B------:R-:W-:Y:S01]  /*f6d0*/  HMMA.16816.F32.BF16 R52, R8, R26, R60 ;  /* 0x0000001a0834723c */ /* 0x000fe2000004183c */
[----:B------:R-:W3:Y:S01]  /*f6e0*/  LDSM.16.MT88.4 R24, [R204+0x7100] ;  /* 0x00710000cc18783b */ /* 0x000ee20000004200 */
[----:B-1----:R-:W-:-:S06]  /*f6f0*/  FFMA.FTZ R2, R231, c[0x0][0x2d0], -R0 ;  /* 0x0000b400e7027a23 */ /* 0x002fcc0000010800 */
[C---:B------:R-:W-:Y:S01]  /*f700*/  HMMA.16816.F32.BF16 R56, R8.reuse, R16, R40 ;  /* 0x000000100838723c */ /* 0x040fe20000041828 */
[----:B------:R1:W5:Y:S07]  /*f710*/  MUFU.EX2 R118, R2 ;  /* 0x0000000200767308 */ /* 0x00036e0000000800 */
[C---:B------:R-:W-:Y:S01]  /*f720*/  HMMA.16816.F32.BF16 R40, R8.reuse, R18, R36 ;  /* 0x000000120828723c */ /* 0x040fe20000041824 */
[----:B------:R-:W3:Y:S07]  /*f730*/  LDSM.16.MT88.4 R16, [R208+0x3100] ;  /* 0x00310000d010783b */ /* 0x000eee0000004200 */
[----:B------:R-:W-:Y:S01]  /*f740*/  HMMA.16816.F32.BF16 R44, R8, R32, R104 ;  /* 0x00000020082c723c */ /* 0x000fe20000041868 */
[----:B------:R-:W-:Y:S01]  /*f750*/  LDSM.16.MT88.4 R104, [R205+0x7900] ;  /* 0x00790000cd68783b */ /* 0x000fe20000004200 */
[----:B-1----:R-:W-:-:S04]  /*f760*/  FFMA.FTZ R2, R232, c[0x0][0x2d0], -R0 ;  /* 0x0000b400e8027a23 */ /* 0x002fc80000010800 */
[----:B------:R1:W-:Y:S02]  /*f770*/  MUFU.EX2 R117, R2 ;  /* 0x0000000200757308 */ /* 0x0003e40000000800 */
[----:B------:R-:W-:Y:S01]  /*f780*/  HMMA.16816.F32.BF16 R36, R8, R34, R100 ;  /* 0x000000220824723c */ /* 0x000fe20000041864 */
[----:B------:R-:W3:Y:S06]  /*f790*/  LDSM.16.MT88.4 R32, [R205+0x7100] ;  /* 0x00710000cd20783b */ /* 0x000eec0000004200 */
[----:B--2---:R-:W-:Y:S02]  /*f7a0*/  F2FP.BF16.PACK_AB R8, R145, R133 ;  /* 0x000000859108723e */ /* 0x004fe400000010ff */
[----:B----4-:R-:W-:-:S02]  /*f7b0*/  F2FP.BF16.PACK_AB R10, R233, R144 ;  /* 0x00000090e90a723e */ /* 0x010fc400000010ff */
[----:B-----5:R-:W-:Y:S01]  /*f7c0*/  F2FP.BF16.PACK_AB R9, R118, R132 ;  /* 0x000000847609723e */ /* 0x020fe200000010ff */
[----:B-1----:R-:W-:-:S04]  /*f7d0*/  FFMA.FTZ R2, R235, c[0x0][0x2d0], -R0 ;  /* 0x0000b400eb027a23 */ /* 0x002fc80000010800 */
[----:B------:R1:W2:Y:S02]  /*f7e0*/  MUFU.EX2 R62, R2 ;  /* 0x00000002003e7308 */ /* 0x0002a40000000800 */
[----:B-1----:R-:W-:Y:S01]  /*f7f0*/  FFMA.FTZ R2, R252, c[0x0][0x2d0], -R6 ;  /* 0x0000b400fc027a23 */ /* 0x002fe20000010806 */
[----:B--2---:R-:W-:-:S05]  /*f800*/  F2FP.BF16.PACK_AB R11, R62, R117 ;  /* 0x000000753e0b723e */ /* 0x004fca00000010ff */
[----:B------:R1:W-:Y:S02]  /*f810*/  MUFU.EX2 R61, R2 ;  /* 0x00000002003d7308 */ /* 0x0003e40000000800 */
[C---:B---3--:R-:W-:Y:S08]  /*f820*/  HMMA.16816.F32.BF16 R64, R8.reuse, R26, R64 ;  /* 0x0000001a0840723c */ /* 0x048ff00000041840 */
[----:B------:R-:W-:Y:S01]  /*f830*/  HMMA.16816.F32.BF16 R128, R8, R24, R72 ;  /* 0x000000180880723c */ /* 0x000fe20000041848 */
[----:B------:R-:W-:Y:S01]  /*f840*/  LDSM.16.MT88.4 R72, [R205+0x3900] ;  /* 0x00390000cd48783b */ /* 0x000fe20000004200 */
[----:B-1----:R-:W-:-:S02]  /*f850*/  FFMA.FTZ R2, R199, c[0x0][0x2d0], -R6 ;  /* 0x0000b400c7027a23 */ /* 0x002fc40000010806 */
[----:B------:R-:W-:Y:S02]  /*f860*/  IMAD.MOV.U32 R199, RZ, RZ, R112 ;  /* 0x000000ffffc77224 */ /* 0x000fe400078e0070 */
[----:B------:R1:W-:Y:S01]  /*f870*/  MUFU.EX2 R60, R2 ;  /* 0x00000002003c7308 */ /* 0x0003e20000000800 */
[----:B------:R-:W-:Y:S01]  /*f880*/  IMAD.MOV.U32 R112, RZ, RZ, R113 ;  /* 0x000000ffff707224 */ /* 0x000fe200078e0071 */
[C---:B------:R-:W-:Y:S01]  /*f890*/  HMMA.16816.F32.BF16 R68, R8.reuse, R20, R96 ;  /* 0x000000140844723c */ /* 0x040fe20000041860 */
[----:B------:R-:W-:Y:S01]  /*f8a0*/  IMAD.MOV.U32 R113, RZ, RZ, R114 ;  /* 0x000000ffff717224 */ /* 0x000fe200078e0072 */
[----:B------:R-:W-:Y:S01]  /*f8b0*/  LDSM.16.MT88.4 R96, [R204+0x7900] ;  /* 0x00790000cc60783b */ /* 0x000fe20000004200 */
[----:B------:R-:W-:Y:S02]  /*f8c0*/  IMAD.MOV.U32 R114, RZ, RZ, R115 ;  /* 0x000000ffff727224 */ /* 0x000fe400078e0073 */
[----:B------:R-:W-:Y:S02]  /*f8d0*/  IMAD.MOV.U32 R115, RZ, RZ, R187 ;  /* 0x000000ffff737224 */ /* 0x000fe400078e00bb */
[----:B------:R-:W-:Y:S01]  /*f8e0*/  IMAD.MOV.U32 R187, RZ, RZ, R185 ;  /* 0x000000ffffbb7224 */ /* 0x000fe200078e00b9 */
[----:B------:R-:W-:Y:S01]  /*f8f0*/  HMMA.16816.F32.BF16 R20, R8, R22, R92 ;  /* 0x000000160814723c */ /* 0x000fe2000004185c */
[----:B------:R-:W-:Y:S01]  /*f900*/  IMAD.MOV.U32 R185, RZ, RZ, R186 ;  /* 0x000000ffffb97224 */ /* 0x000fe200078e00ba */
[----:B------:R-:W-:Y:S01]  /*f910*/  MOV R186, R184 ;  /* 0x000000b800ba7202 */ /* 0x000fe20000000f00 */
[----:B------:R-:W-:-:S02]  /*f920*/  IMAD.MOV.U32 R184, RZ, RZ, R167 ;  /* 0x000000ffffb87224 */ /* 0x000fc400078e00a7 */
[----:B------:R-:W-:Y:S02]  /*f930*/  IMAD.MOV.U32 R167, RZ, RZ, R165 ;  /* 0x000000ffffa77224 */ /* 0x000fe400078e00a5 */
[----:B-1----:R-:W-:Y:S01]  /*f940*/  FFMA.FTZ R2, R158, c[0x0][0x2d0], -R6 ;  /* 0x0000b4009e027a23 */ /* 0x002fe20000010806 */
[C---:B------:R-:W-:Y:S01]  /*f950*/  HMMA.16816.F32.BF16 R100, R8.reuse, R12, R80 ;  /* 0x0000000c0864723c */ /* 0x040fe20000041850 */
[----:B------:R-:W-:Y:S01]  /*f960*/  IMAD.MOV.U32 R165, RZ, RZ, R159 ;  /* 0x000000ffffa57224 */ /* 0x000fe200078e009f */
[----:B------:R-:W-:Y:S01]  /*f970*/  LDSM.16.MT88.4 R80, [R208+0x3900] ;  /* 0x00390000d050783b */ /* 0x000fe20000004200 */
[----:B------:R1:W-:Y:S01]  /*f980*/  MUFU.EX2 R26, R2 ;  /* 0x00000002001a7308 */ /* 0x0003e20000000800 */
[----:B------:R-:W-:Y:S02]  /*f990*/  IMAD.MOV.U32 R159, RZ, RZ, R124 ;  /* 0x000000ffff9f7224 */ /* 0x000fe400078e007c */
[----:B------:R-:W-:Y:S02]  /*f9a0*/  IMAD.MOV.U32 R158, RZ, RZ, R125 ;  /* 0x000000ffff9e7224 */ /* 0x000fe400078e007d */
[----:B------:R-:W-:Y:S01]  /*f9b0*/  IMAD.MOV.U32 R228, RZ, RZ, R113 ;  /* 0x000000ffffe47224 */ /* 0x000fe200078e0071 */
[----:B------:R-:W-:Y:S01]  /*f9c0*/  HMMA.16816.F32.BF16 R120, R8, R28, R120 ;  /* 0x0000001c0878723c */ /* 0x000fe20000041878 */
[----:B------:R-:W-:-:S02]  /*f9d0*/  IMAD.MOV.U32 R229, RZ, RZ, R114 ;  /* 0x000000ffffe57224 */ /* 0x000fc400078e0072 */
[----:B------:R-:W-:-:S05]  /*f9e0*/  IMAD.MOV.U32 R227, RZ, RZ, R115 ;  /* 0x000000ffffe37224 */ /* 0x000fca00078e0073 */
[----:B------:R-:W-:Y:S01]  /*f9f0*/  HMMA.16816.F32.BF16 R92, R8, R18, R88 ;  /* 0x00000012085c723c */ /* 0x000fe20000041858 */
[----:B------:R-:W-:Y:S01]  /*fa00*/  LDSM.16.MT88.4 R88, [R207+0x3900] ;  /* 0x00390000cf58783b */ /* 0x000fe20000004200 */
[----:B-1----:R-:W-:-:S04]  /*fa10*/  FFMA.FTZ R2, R126, c[0x0][0x2d0], -R6 ;  /* 0x0000b4007e027a23 */ /* 0x002fc80000010806 */
[----:B------:R1:W2:Y:S02]  /*fa20*/  MUFU.EX2 R25, R2 ;  /* 0x0000000200197308 */ /* 0x0002a40000000800 */
[C---:B------:R-:W-:Y:S08]  /*fa30*/  HMMA.16816.F32.BF16 R28, R8.reuse, R30, R108 ;  /* 0x0000001e081c723c */ /* 0x040ff0000004186c */
[----:B------:R-:W-:Y:S01]  /*fa40*/  HMMA.16816.F32.BF16 R84, R8, R16, R84 ;  /* 0x000000100854723c */ /* 0x000fe20000041854 */
[----:B------:R-:W3:Y:S01]  /*fa50*/  LDSM.16.MT88.4 R16, [R208+0x7100] ;  /* 0x00710000d010783b */ /* 0x000ee20000004200 */
[----:B-1----:R-:W-:Y:S01]  /*fa60*/  FFMA.FTZ R2, R127, c[0x0][0x2d0], -R0 ;  /* 0x0000b4007f027a23 */ /* 0x002fe20000010800 */
[----:B--2---:R-:W-:-:S05]  /*fa70*/  F2FP.BF16.PACK_AB R114, R25, R26 ;  /* 0x0000001a1972723e */ /* 0x004fca00000010ff */
[C---:B------:R-:W-:Y:S01]  /*fa80*/  HMMA.16816.F32.BF16 R108, R8.reuse, R14, R76 ;  /* 0x0000000e086c723c */ /* 0x040fe2000004184c */
[----:B------:R-:W1:Y:S01]  /*fa90*/  LDSM.16.MT88.4 R12, [R207+0x7100] ;  /* 0x00710000cf0c783b */ /* 0x000e620000004200 */
[----:B------:R2:W-:Y:S03]  /*faa0*/  MUFU.EX2 R24, R2 ;  /* 0x0000000200187308 */ /* 0x0005e60000000800 */
[----:B------:R-:W4:Y:S03]  /*fab0*/  LDSM.16.MT88.4 R124, [R204+0x3900] ;  /* 0x00390000cc7c783b */ /* 0x000f260000004200 */
[C---:B------:R-:W-:Y:S08]  /*fac0*/  HMMA.16816.F32.BF16 R56, R8.reuse, R32, R56 ;  /* 0x000000200838723c */ /* 0x040ff00000041838 */
[----:B------:R-:W-:Y:S01]  /*fad0*/  HMMA.16816.F32.BF16 R40, R8, R34, R40 ;  /* 0x000000220828723c */ /* 0x000fe20000041828 */
[----:B--2---:R-:W-:-:S04]  /*fae0*/  FFMA.FTZ R2, R7, c[0x0][0x2d0], -R0 ;  /* 0x0000b40007027a23 */ /* 0x004fc80000010800 */
[----:B------:R2:W5:Y:S03]  /*faf0*/  MUFU.EX2 R7, R2 ;  /* 0x0000000200077308 */ /* 0x0005660000000800 */
[----:B---3--:R-:W-:Y:S01]  /*fb00*/  HMMA.16816.F32.BF16 R48, R8, R16, R48 ;  /* 0x000000100830723c */ /* 0x008fe20000041830 */
[--C-:B--2---:R-:W-:Y:S01]  /*fb10*/  FFMA.FTZ R2, R199, c[0x0][0x2d0], -R0.reuse ;  /* 0x0000b400c7027a23 */ /* 0x104fe20000010800 */
[----:B-----5:R-:W-:Y:S01]  /*fb20*/  F2FP.BF16.PACK_AB R113, R7, R24 ;  /* 0x000000180771723e */ /* 0x020fe200000010ff */
[----:B------:R-:W-:-:S05]  /*fb30*/  FFMA.FTZ R0, R159, c[0x0][0x2d0], -R0 ;  /* 0x0000b4009f007a23 */ /* 0x000fca0000010800 */
[----:B------:R-:W-:Y:S01]  /*fb40*/  HMMA.16816.F32.BF16 R52, R8, R18, R52 ;  /* 0x000000120834723c */ /* 0x000fe20000041834 */
[----:B------:R-:W-:Y:S01]  /*fb50*/  IMAD.MOV.U32 R199, RZ, RZ, R112 ;  /* 0x000000ffffc77224 */ /* 0x000fe200078e0070 */
[----:B------:R2:W-:Y:S01]  /*fb60*/  MUFU.EX2 R6, R2 ;  /* 0x0000000200067308 */ /* 0x0005e20000000800 */
[----:B------:R-:W-:Y:S01]  /*fb70*/  IMAD.MOV.U32 R159, RZ, RZ, R158 ;  /* 0x000000ffff9f7224 */ /* 0x000fe200078e009e */
[----:B------:R-:W-:Y:S01]  /*fb80*/  F2FP.BF16.PACK_AB R112, R60, R61 ;  /* 0x0000003d3c70723e */ /* 0x000fe200000010ff */
[----:B------:R-:W-:-:S03]  /*fb90*/  IMAD.MOV.U32 R158, RZ, RZ, R5 ;  /* 0x000000ffff9e7224 */ /* 0x000fc600078e0005 */
[C---:B-1----:R-:W-:Y:S02]  /*fba0*/  HMMA.16816.F32.BF16 R44, R8.reuse, R12, R44 ;  /* 0x0000000c082c723c */ /* 0x042fe4000004182c */
[----:B------:R1:W3:Y:S06]  /*fbb0*/  MUFU.EX2 R5, R0 ;  /* 0x0000000000057308 */ /* 0x0002ec0000000800 */
[----:B------:R-:W-:Y:S01]  /*fbc0*/  HMMA.16816.F32.BF16 R36, R8, R14, R36 ;  /* 0x0000000e0824723c */ /* 0x000fe20000041824 */
[----:B------:R-:W-:Y:S01]  /*fbd0*/  LDSM.16.MT88.4 R8, [R207+0x7900] ;  /* 0x00790000cf08783b */ /* 0x000fe20000004200 */
[----:B--2---:R-:W-:-:S04]  /*fbe0*/  FADD.FTZ R2, R199, R227 ;  /* 0x000000e3c7027221 */ /* 0x004fc80000010000 */
[----:B------:R-:W-:Y:S02]  /*fbf0*/  FADD.FTZ R2, R185, R2 ;  /* 0x00000002b9027221 */ /* 0x000fe40000010000 */
[----:B-1----:R-:W-:Y:S01]  /*fc00*/  FADD.FTZ R0, R228, R229 ;  /* 0x000000e5e4007221 */ /* 0x002fe20000010000 */
[----:B---3--:R-:W-:Y:S01]  /*fc10*/  F2FP.BF16.PACK_AB R115, R5, R6 ;  /* 0x000000060573723e */ /* 0x008fe200000010ff */
        /* <DEDUP_REMOVED lines=30> */
[----:B----4-:R-:W-:Y:S03]  /*fe00*/  HMMA.16816.F32.BF16 R120, R112, R124, R120 ;  /* 0x0000007c7078723c */ /* 0x010fe60000041878 */
[----:B------:R-:W-:-:S04]  /*fe10*/  FADD.FTZ R0, R195, R0 ;  /* 0x00000000c3007221 */ /* 0x000fc80000010000 */
        /* <DEDUP_REMOVED lines=42> */
[----:B------:R-:W-:-:S07]  /*100c0*/  FADD.FTZ R234, R5, R234 ;  /* 0x000000ea05ea7221 */ /* 0x000fce0000010000 */
[----:B------:R-:W-:Y:S01]  /*100d0*/  HMMA.16816.F32.BF16 R112, R112, R10, R36 ;  /* 0x0000000a7070723c */ /* 0x000fe20000041824 */
[----:B------:R-:W-:Y:S07]  /*100e0*/  @!P6 BRA `(.L_x_2067) ;  /* 0x000035800000e947 */ /* 0x000fee0003800000 */
[----:B------:R-:W2:Y:S04]  /*100f0*/  LDL R156, [R1] ;  /* 0x00000000019c7983 */ /* 0x000ea80000100800 */
[----:B------:R-:W3:Y:S01]  /*10100*/  LDL.LU R158, [R1+0x4] ;  /* 0x00000400019e7983 */ /* 0x000ee20000300800 */
[----:B------:R-:W-:Y:S01]  /*10110*/  MOV R250, c[0x0][0x208] ;  /* 0x0000820000fa7a02 */ /* 0x000fe20000000f00 */
[----:B------:R-:W-:Y:S01]  /*10120*/  IMAD.MOV.U32 R118, RZ, RZ, R3 ;  /* 0x000000ffff767224 */ /* 0x000fe200078e0003 */
[----:B------:R-:W-:Y:S01]  /*10130*/  IADD3 R240, P1, R244, 0x40, RZ ;  /* 0x00000040f4f07810 */ /* 0x000fe20007f3e0ff */
[----:B------:R-:W-:Y:S01]  /*10140*/  IMAD.MOV.U32 R117, RZ, RZ, R116 ;  /* 0x000000ffff757224 */ /* 0x000fe200078e0074 */
[----:B------:R-:W-:Y:S01]  /*10150*/  IADD3 R238, P0, R246, 0x40, RZ ;  /* 0x00000040f6ee7810 */ /* 0x000fe20007f1e0ff */
[----:B------:R-:W-:Y:S01]  /*10160*/  IMAD.SHL.U32 R250, R250, 0x40, RZ ;  /* 0x00000040fafa7824 */ /* 0x000fe200078e00ff */
[----:B------:R-:W-:Y:S01]  /*10170*/  MOV R251, c[0x0][0x1e0] ;  /* 0x0000780000fb7a02 */ /* 0x000fe20000000f00 */
[----:B------:R-:W-:Y:S01]  /*10180*/  IMAD.X R239, RZ, RZ, R241, P1 ;  /* 0x000000ffffef7224 */ /* 0x000fe200008e06f1 */
[----:B------:R-:W-:Y:S01]  /*10190*/  ULDC.64 UR4, c[0x0][0x118] ;  /* 0x0000460000047ab9 */ /* 0x000fe20000000a00 */
[----:B------:R-:W-:Y:S01]  /*101a0*/  IMAD.X R237, RZ, RZ, R243, P0 ;  /* 0x000000ffffed7224 */ /* 0x000fe200000e06f3 */
[----:B------:R-:W-:-:S02]  /*101b0*/  IADD3 R236, P2, R250, 0x80, RZ ;  /* 0x00000080faec7810 */ /* 0x000fc40007f5e0ff */
[----:B------:R-:W-:Y:S02]  /*101c0*/  SHF.L.U32 R252, R251, 0x6, RZ ;  /* 0x00000006fbfc7819 */ /* 0x000fe400000006ff */
[----:B--2---:R-:W-:Y:S02]  /*101d0*/  IADD3.X R235, RZ, R156, RZ, P2, !PT ;  /* 0x0000009cffeb7210 */ /* 0x004fe400017fe4ff */
[----:B---3--:R-:W-:Y:S02]  /*101e0*/  LEA.HI.SX32 R227, R158, 0xfffffffe, 0x19 ;  /* 0xfffffffe9ee37811 */ /* 0x008fe400078fcaff */
.L_x_2068:
[----:B------:R-:W-:Y:S04]  /*101f0*/  DEPBAR.LE SB0, 0x0 ;  /* 0x000080000000791a */ /* 0x000fe80000000000 */
[----:B------:R-:W-:Y:S01]  /*10200*/  BAR.SYNC.DEFER_BLOCKING 0x0 ;  /* 0x0000000000007b1d */ /* 0x000fe20000010000 */
[----:B------:R-:W-:Y:S01]  /*10210*/  SHF.R.S32.HI R0, RZ, 0x1f, R227 ;  /* 0x0000001fff007819 */ /* 0x000fe200000114e3 */
[C---:B------:R-:W-:Y:S01]  /*10220*/  IMAD.WIDE.U32 R156, R227.reuse, c[0x0][0x208], RZ ;  /* 0x00008200e39c7a25 */ /* 0x040fe200078e00ff */
[----:B------:R-:W-:Y:S02]  /*10230*/  MOV R193, 0x6 ;  /* 0x0000000600c17802 */ /* 0x000fe40000000f00 */
[----:B------:R-:W-:Y:S01]  /*10240*/  MOV R192, c[0x0][0x208] ;  /* 0x0000820000c07a02 */ /* 0x000fe20000000f00 */
[----:B------:R-:W-:Y:S01]  /*10250*/  IMAD R0, R0, c[0x0][0x208], RZ ;  /* 0x0000820000007a24 */ /* 0x000fe200078e02ff */
[----:B------:R-:W-:Y:S02]  /*10260*/  SHF.L.U32 R3, R156, 0x7, RZ ;  /* 0x000000079c037819 */ /* 0x000fe400000006ff */
[----:B------:R-:W-:Y:S01]  /*10270*/  SHF.L.U64.HI R192, R192, R193, c[0x0][0x20c] ;  /* 0x00008300c0c07619 */ /* 0x000fe200000102c1 */
[----:B------:R-:W-:Y:S01]  /*10280*/  IMAD R0, R227, c[0x0][0x20c], R0 ;  /* 0x00008300e3007a24 */ /* 0x000fe200078e0200 */
[C---:B------:R-:W-:Y:S02]  /*10290*/  IADD3 R2, P5, R3.reuse, R244, RZ ;  /* 0x000000f403027210 */ /* 0x040fe40007fbe0ff */
[----:B------:R-:W-:Y:S02]  /*102a0*/  IADD3 R3, P1, R3, R240, RZ ;  /* 0x000000f003037210 */ /* 0x000fe40007f3e0ff */
[----:B------:R-:W-:Y:S02]  /*102b0*/  IADD3 R0, R157, R0, RZ ;  /* 0x000000009d007210 */ /* 0x000fe40007ffe0ff */
[----:B------:R-:W-:Y:S02]  /*102c0*/  LEA R184, P2, R2, c[0x0][0x1f8], 0x1 ;  /* 0x00007e0002b87a11 */ /* 0x000fe400078408ff */
[----:B------:R-:W-:Y:S02]  /*102d0*/  SHF.L.U64.HI R0, R156, 0x7, R0 ;  /* 0x000000079c007819 */ /* 0x000fe40000010200 */
[C---:B------:R-:W-:Y:S02]  /*102e0*/  LEA R186, P0, R3.reuse, c[0x0][0x1f8], 0x1 ;  /* 0x00007e0003ba7a11 */ /* 0x040fe400078008ff */
[----:B------:R-:W-:Y:S01]  /*102f0*/  IADD3.X R116, R0, R241, RZ, P5, !PT ;  /* 0x000000f100747210 */ /* 0x000fe20002ffe4ff */
[----:B------:R-:W1:Y:S01]  /*10300*/  LDSM.16.M88.4 R8, [R119+0x8100] ;  /* 0x008100007708783b */ /* 0x000e620000000200 */
[----:B------:R-:W-:Y:S02]  /*10310*/  MOV R228, 0x6 ;  /* 0x0000000600e47802 */ /* 0x000fe40000000f00 */
[----:B------:R-:W-:Y:S02]  /*10320*/  LEA.HI.X R185, R2, c[0x0][0x1fc], R116, 0x1, P2 ;  /* 0x00007f0002b97a11 */ /* 0x000fe400010f0c74 */
[----:B------:R-:W-:Y:S03]  /*10330*/  IADD3.X R0, R0, R239, RZ, P1, !PT ;  /* 0x000000ef00007210 */ /* 0x000fe60000ffe4ff */
[----:B------:R-:W2:Y:S01]  /*10340*/  LDSM.16.M88.4 R16, [R119+0x8900] ;  /* 0x008900007710783b */ /* 0x000ea20000000200 */
[----:B------:R-:W-:Y:S02]  /*10350*/  LEA.HI.X R187, R3, c[0x0][0x1fc], R0, 0x1, P0 ;  /* 0x00007f0003bb7a11 */ /* 0x000fe400000f0c00 */
[----:B------:R-:W-:Y:S04]  /*10360*/  IADD3 R2, P0, R184, R250, RZ ;  /* 0x000000fab8027210 */ /* 0x000fe80007f1e0ff */
[----:B------:R-:W-:Y:S01]  /*10370*/  IADD3.X R3, R185, R192, RZ, P0, !PT ;  /* 0x000000c0b9037210 */ /* 0x000fe200007fe4ff */
[----:B------:R-:W3:Y:S08]  /*10380*/  LDSM.16.M88.4 R24, [R119+0x9100] ;  /* 0x009100007718783b */ /* 0x000ef00000000200 */
[----:B------:R-:W4:Y:S08]  /*10390*/  LDSM.16.M88.4 R32, [R119+0x9900] ;  /* 0x009900007720783b */ /* 0x000f300000000200 */
        /* <DEDUP_REMOVED lines=14> */
[----:B------:R-:W-:Y:S01]  /*10480*/  LDSM.16.M88.4 R156, [R221] ;  /* 0x00000000dd9c783b */ /* 0x000fe20000000200 */
[C---:B------:R-:W-:Y:S07]  /*10490*/  HMMA.16816.F32.BF16 R32, R136.reuse, R34, RZ ;  /* 0x000000228820723c */ /* 0x040fee00000418ff */
[----:B------:R-:W-:Y:S01]  /*104a0*/  LDSM.16.M88.4 R160, [R220] ;  /* 0x00000000dca0783b */ /* 0x000fe20000000200 */
[C---:B-----5:R-:W-:Y:S07]  /*104b0*/  HMMA.16816.F32.BF16 R36, R136.reuse, R40, RZ ;  /* 0x000000288824723c */ /* 0x060fee00000418ff */
[----:B------:R-:W-:Y:S01]  /*104c0*/  LDSM.16.M88.4 R164, [R219] ;  /* 0x00000000dba4783b */ /* 0x000fe20000000200 */
[C---:B------:R-:W-:Y:S08]  /*104d0*/  HMMA.16816.F32.BF16 R40, R136.reuse, R42, RZ ;  /* 0x0000002a8828723c */ /* 0x040ff000000418ff */
[C---:B-1----:R-:W-:Y:S08]  /*104e0*/  HMMA.16816.F32.BF16 R44, R136.reuse, R48, RZ ;  /* 0x00000030882c723c */ /* 0x042ff000000418ff */
[C---:B------:R-:W-:Y:S08]  /*104f0*/  HMMA.16816.F32.BF16 R48, R136.reuse, R50, RZ ;  /* 0x000000328830723c */ /* 0x040ff000000418ff */
[C---:B------:R-:W-:Y:S08]  /*10500*/  HMMA.16816.F32.BF16 R52, R136.reuse, R56, RZ ;  /* 0x000000388834723c */ /* 0x040ff000000418ff */
[C---:B------:R-:W-:Y:S08]  /*10510*/  HMMA.16816.F32.BF16 R56, R136.reuse, R58, RZ ;  /* 0x0000003a8838723c */ /* 0x040ff000000418ff */
[C---:B--2---:R-:W-:Y:S08]  /*10520*/  HMMA.16816.F32.BF16 R60, R136.reuse, R64, RZ ;  /* 0x00000040883c723c */ /* 0x044ff000000418ff */
[----:B------:R-:W-:Y:S08]  /*10530*/  HMMA.16816.F32.BF16 R64, R136, R66, RZ ;  /* 0x000000428840723c */ /* 0x000ff000000418ff */
[C---:B------:R-:W-:Y:S08]  /*10540*/  HMMA.16816.F32.BF16 R4, R140.reuse, R144, R4 ;  /* 0x000000908c04723c */ /* 0x040ff00000041804 */
[C---:B------:R-:W-:Y:S01]  /*10550*/  HMMA.16816.F32.BF16 R8, R140.reuse, R146, R8 ;  /* 0x000000928c08723c */ /* 0x040fe20000041808 */
[----:B------:R-:W1:Y:S07]  /*10560*/  LDSM.16.M88.4 R144, [R223] ;  /* 0x00000000df90783b */ /* 0x000e6e0000000200 */
[C---:B---3--:R-:W-:Y:S08]  /*10570*/  HMMA.16816.F32.BF16 R12, R140.reuse, R148, R12 ;  /* 0x000000948c0c723c */ /* 0x048ff0000004180c */
[C---:B------:R-:W-:Y:S01]  /*10580*/  HMMA.16816.F32.BF16 R16, R140.reuse, R150, R16 ;  /* 0x000000968c10723c */ /* 0x040fe20000041810 */
[----:B------:R-:W2:Y:S07]  /*10590*/  LDSM.16.M88.4 R148, [R222] ;  /* 0x00000000de94783b */ /* 0x000eae0000000200 */
[C---:B------:R-:W-:Y:S01]  /*105a0*/  HMMA.16816.F32.BF16 R20, R140.reuse, R152, R20 ;  /* 0x000000988c14723c */ /* 0x040fe20000041814 */
[----:B------:R-:W-:Y:S01]  /*105b0*/  @!PT LDS RZ, [RZ] ;  /* 0x00000000fffff984 */ /* 0x000fe20000000800 */
[----:B------:R-:W-:Y:S01]  /*105c0*/  @!PT LDS RZ, [RZ] ;  /* 0x00000000fffff984 */ /* 0x000fe20000000800 */
[----:B------:R-:W-:Y:S01]  /*105d0*/  @!PT LDS RZ, [RZ] ;  /* 0x00000000fffff984 */ /* 0x000fe20000000800 */
[----:B------:R3:W-:Y:S06]  /*105e0*/  LDGSTS.E.BYPASS.LTC128B.128 [R226+0x100], [R184.64], !P4 ;  /* 0x00100000b8e27fae */ /* 0x0007ec000e101d44 */
[C---:B------:R-:W-:Y:S01]  /*105f0*/  IADD3 R152, P0, R2.reuse, R250, RZ ;  /* 0x000000fa02987210 */ /* 0x040fe20007f1e0ff */
[C---:B------:R-:W-:Y:S01]  /*10600*/  HMMA.16816.F32.BF16 R24, R140.reuse, R154, R24 ;  /* 0x0000009a8c18723c */ /* 0x040fe20000041818 */
[----:B------:R3:W-:Y:S03]  /*10610*/  LDGSTS.E.BYPASS.LTC128B.128 [R226+0x4100], [R186.64], !P3 ;  /* 0x04100000bae27fae */ /* 0x0007e6000d901d44 */
[C---:B------:R-:W-:Y:S03]  /*10620*/  IADD3.X R153, R3.reuse, R192, RZ, P0, !PT ;  /* 0x000000c003997210 */ /* 0x040fe600007fe4ff */
[----:B------:R-:W-:Y:S01]  /*10630*/  IADD3 R154, P2, R2, R236, RZ ;  /* 0x000000ec029a7210 */ /* 0x000fe20007f5e0ff */
[C---:B-1----:R-:W-:Y:S01]  /*10640*/  HMMA.16816.F32.BF16 R28, R140.reuse, R144, R28 ;  /* 0x000000908c1c723c */ /* 0x042fe2000004181c */
[----:B------:R1:W-:Y:S03]  /*10650*/  LDGSTS.E.BYPASS.LTC128B.128 [R226+0x1100], [R2.64], !P4 ;  /* 0x0110000002e27fae */ /* 0x0003e6000e101d44 */
[-C--:B------:R-:W-:Y:S03]  /*10660*/  IADD3.X R155, R3, R235.reuse, RZ, P2, !PT ;  /* 0x000000eb039b7210 */ /* 0x080fe600017fe4ff */
[C---:B------:R-:W-:Y:S01]  /*10670*/  IADD3 R144, P1, R152.reuse, R250, RZ ;  /* 0x000000fa98907210 */ /* 0x040fe20007f3e0ff */
[C---:B------:R-:W-:Y:S01]  /*10680*/  HMMA.16816.F32.BF16 R32, R140.reuse, R146, R32 ;  /* 0x000000928c20723c */ /* 0x040fe20000041820 */
[----:B------:R1:W-:Y:S03]  /*10690*/  LDGSTS.E.BYPASS.LTC128B.128 [R226+0x5100], [R2.64+0x80], !P3 ;  /* 0x0510008002e27fae */ /* 0x0003e6000d901d44 */
[C---:B------:R-:W-:Y:S04]  /*106a0*/  IADD3.X R145, R153.reuse, R192, RZ, P1, !PT ;  /* 0x000000c099917210 */ /* 0x040fe80000ffe4ff */
[C---:B--2---:R-:W-:Y:S01]  /*106b0*/  HMMA.16816.F32.BF16 R36, R140.reuse, R148, R36 ;  /* 0x000000948c24723c */ /* 0x044fe20000041824 */
[----:B------:R2:W-:Y:S07]  /*106c0*/  LDGSTS.E.BYPASS.LTC128B.128 [R226+0x2100], [R152.64], !P4 ;  /* 0x0210000098e27fae */ /* 0x0005ee000e101d44 */
[C---:B------:R-:W-:Y:S01]  /*106d0*/  HMMA.16816.F32.BF16 R40, R140.reuse, R150, R40 ;  /* 0x000000968c28723c */ /* 0x040fe20000041828 */
[----:B------:R2:W-:Y:S07]  /*106e0*/  LDGSTS.E.BYPASS.LTC128B.128 [R226+0x6100], [R154.64], !P3 ;  /* 0x061000009ae27fae */ /* 0x0005ee000d901d44 */
[C---:B------:R-:W-:Y:S01]  /*106f0*/  HMMA.16816.F32.BF16 R44, R140.reuse, R156, R44 ;  /* 0x0000009c8c2c723c */ /* 0x040fe2000004182c */
[----:B------:R4:W-:Y:S03]  /*10700*/  LDGSTS.E.BYPASS.LTC128B.128 [R226+0x3100], [R144.64], !P4 ;  /* 0x0310000090e27fae */ /* 0x0009e6000e101d44 */
[----:B-1----:R-:W-:Y:S04]  /*10710*/  IADD3 R2, P0, R152, R236, RZ ;  /* 0x000000ec98027210 */ /* 0x002fe80007f1e0ff */
        /* <DEDUP_REMOVED lines=9> */
[----:B----4-:R-:W4:Y:S07]  /*107b0*/  LDSM.16.M88.4 R144, [R209+0x8100] ;  /* 0x00810000d190783b */ /* 0x010f2e0000000200 */
[----:B------:R-:W-:Y:S01]  /*107c0*/  HMMA.16816.F32.BF16 R64, R140, R166, R64 ;  /* 0x000000a68c40723c */ /* 0x000fe20000041840 */
[----:B--2---:R-:W2:Y:S08]  /*107d0*/  LDSM.16.M88.4 R152, [R209+0x9100] ;  /* 0x00910000d198783b */ /* 0x004eb00000000200 */
[----:B------:R-:W0:Y:S08]  /*107e0*/  LDGDEPBAR ;  /* 0x00000000000079af */ /* 0x000e300000000000 */
[----:B------:R-:W5:Y:S08]  /*107f0*/  LDSM.16.M88.4 R156, [R209+0x9900] ;  /* 0x00990000d19c783b */ /* 0x000f700000000200 */
[----:B------:R-:W1:Y:S01]  /*10800*/  LDSM.16.M88.4 R160, [R209+0xa100] ;  /* 0x00a10000d1a0783b */ /* 0x000e620000000200 */
[C---:B----4-:R-:W-:Y:S07]  /*10810*/  HMMA.16816.F32.BF16 R4, R168.reuse, R144, R4 ;  /* 0x00000090a804723c */ /* 0x050fee0000041804 */
[----:B------:R-:W-:Y:S01]  /*10820*/  LDSM.16.M88.4 R164, [R119+0xd900] ;  /* 0x00d9000077a4783b */ /* 0x000fe20000000200 */
[C---:B------:R-:W-:Y:S07]  /*10830*/  HMMA.16816.F32.BF16 R8, R168.reuse, R146, R8 ;  /* 0x00000092a808723c */ /* 0x040fee0000041808 */
[----:B------:R-:W4:Y:S01]  /*10840*/  LDSM.16.M88.4 R144, [R209+0xa900] ;  /* 0x00a90000d190783b */ /* 0x000f220000000200 */
[C---:B------:R-:W-:Y:S07]  /*10850*/  HMMA.16816.F32.BF16 R12, R168.reuse, R148, R12 ;  /* 0x00000094a80c723c */ /* 0x040fee000004180c */
[----:B---3--:R-:W-:Y:S01]  /*10860*/  LDSM.16.M88.4 R184, [R213] ;  /* 0x00000000d5b8783b */ /* 0x008fe20000000200 */
[C---:B------:R-:W-:Y:S07]  /*10870*/  HMMA.16816.F32.BF16 R16, R168.reuse, R150, R16 ;  /* 0x00000096a810723c */ /* 0x040fee0000041810 */
[----:B------:R-:W3:Y:S01]  /*10880*/  LDSM.16.M88.4 R148, [R209+0xb100] ;  /* 0x00b10000d194783b */ /* 0x000ee20000000200 */
[C---:B--2---:R-:W-:Y:S07]  /*10890*/  HMMA.16816.F32.BF16 R20, R168.reuse, R152, R20 ;  /* 0x00000098a814723c */ /* 0x044fee0000041814 */
[----:B------:R-:W-:Y:S01]  /*108a0*/  LDSM.16.M88.4 R192, [R209+0xe900] ;  /* 0x00e90000d1c0783b */ /* 0x000fe20000000200 */
[C---:B------:R-:W-:Y:S07]  /*108b0*/  HMMA.16816.F32.BF16 R24, R168.reuse, R154, R24 ;  /* 0x0000009aa818723c */ /* 0x040fee0000041818 */
[----:B------:R-:W2:Y:S01]  /*108c0*/  LDSM.16.M88.4 R152, [R209+0xb900] ;  /* 0x00b90000d198783b */ /* 0x000ea20000000200 */
[C---:B-----5:R-:W-:Y:S07]  /*108d0*/  HMMA.16816.F32.BF16 R28, R168.reuse, R156, R28 ;  /* 0x0000009ca81c723c */ /* 0x060fee000004181c */
[----:B------:R-:W-:Y:S01]  /*108e0*/  LDSM.16.M88.4 R196, [R209+0xf100] ;  /* 0x00f10000d1c4783b */ /* 0x000fe20000000200 */
[C---:B------:R-:W-:Y:S07]  /*108f0*/  HMMA.16816.F32.BF16 R32, R168.reuse, R158, R32 ;  /* 0x0000009ea820723c */ /* 0x040fee0000041820 */
[----:B------:R-:W5:Y:S01]  /*10900*/  LDSM.16.M88.4 R156, [R206] ;  /* 0x00000000ce9c783b */ /* 0x000f620000000200 */
[C---:B-1----:R-:W-:Y:S08]  /*10910*/  HMMA.16816.F32.BF16 R36, R168.reuse, R160, R36 ;  /* 0x000000a0a824723c */ /* 0x042ff00000041824 */
[C---:B------:R-:W-:Y:S01]  /*10920*/  HMMA.16816.F32.BF16 R40, R168.reuse, R162, R40 ;  /* 0x000000a2a828723c */ /* 0x040fe20000041828 */
[----:B------:R-:W1:Y:S07]  /*10930*/  LDSM.16.M88.4 R160, [R206+0x800] ;  /* 0x00080000cea0783b */ /* 0x000e6e0000000200 */
[C---:B----4-:R-:W-:Y:S08]  /*10940*/  HMMA.16816.F32.BF16 R44, R168.reuse, R144, R44 ;  /* 0x00000090a82c723c */ /* 0x050ff0000004182c */
[C---:B------:R-:W-:Y:S01]  /*10950*/  HMMA.16816.F32.BF16 R48, R168.reuse, R146, R48 ;  /* 0x00000092a830723c */ /* 0x040fe20000041830 */
[----:B------:R-:W4:Y:S07]  /*10960*/  LDSM.16.M88.4 R144, [R206+0x1000] ;  /* 0x00100000ce90783b */ /* 0x000f2e0000000200 */
[C---:B---3--:R-:W-:Y:S08]  /*10970*/  HMMA.16816.F32.BF16 R52, R168.reuse, R148, R52 ;  /* 0x00000094a834723c */ /* 0x048ff00000041834 */
[C---:B------:R-:W-:Y:S01]  /*10980*/  HMMA.16816.F32.BF16 R56, R168.reuse, R150, R56 ;  /* 0x00000096a838723c */ /* 0x040fe20000041838 */
[----:B------:R-:W3:Y:S07]  /*10990*/  LDSM.16.M88.4 R148, [R206+0x1800] ;  /* 0x00180000ce94783b */ /* 0x000eee0000000200 */
[C---:B--2---:R-:W-:Y:S08]  /*109a0*/  HMMA.16816.F32.BF16 R60, R168.reuse, R152, R60 ;  /* 0x00000098a83c723c */ /* 0x044ff0000004183c */
[----:B------:R-:W-:Y:S01]  /*109b0*/  HMMA.16816.F32.BF16 R64, R168, R154, R64 ;  /* 0x0000009aa840723c */ /* 0x000fe20000041840 */
[----:B------:R-:W2:Y:S07]  /*109c0*/  LDSM.16.M88.4 R152, [R206+0x2000] ;  /* 0x00200000ce98783b */ /* 0x000eae0000000200 */
[C---:B-----5:R-:W-:Y:S08]  /*109d0*/  HMMA.16816.F32.BF16 R4, R172.reuse, R156, R4 ;  /* 0x0000009cac04723c */ /* 0x060ff00000041804 */
[C---:B------:R-:W-:Y:S01]  /*109e0*/  HMMA.16816.F32.BF16 R8, R172.reuse, R158, R8 ;  /* 0x0000009eac08723c */ /* 0x040fe20000041808 */
[----:B------:R-:W5:Y:S07]  /*109f0*/  LDSM.16.M88.4 R156, [R206+0x2800] ;  /* 0x00280000ce9c783b */ /* 0x000f6e0000000200 */
        /* <DEDUP_REMOVED lines=10> */
[C---:B------:R-:W-:Y:S01]  /*10aa0*/  HMMA.16816.F32.BF16 R40, R172.reuse, R154, R40 ;  /* 0x0000009aac28723c */ /* 0x040fe20000041828 */
        /* <DEDUP_REMOVED lines=8> */
[----:B------:R-:W-:Y:S01]  /*10b30*/  HMMA.16816.F32.BF16 R64, R172, R146, R64 ;  /* 0x00000092ac40723c */ /* 0x000fe20000041840 */
        /* <DEDUP_REMOVED lines=9> */
[----:B------:R-:W5:Y:S07]  /*10bd0*/  LDSM.16.M88.4 R156, [R218] ;  /* 0x00000000da9c783b */ /* 0x000f6e0000000200 */
[C---:B------:R-:W-:Y:S08]  /*10be0*/  HMMA.16816.F32.BF16 R28, R176.reuse, R164, R28 ;  /* 0x000000a4b01c723c */ /* 0x040ff0000004181c */
[C---:B------:R-:W-:Y:S01]  /*10bf0*/  HMMA.16816.F32.BF16 R32, R176.reuse, R166, R32 ;  /* 0x000000a6b020723c */ /* 0x040fe20000041820 */
[----:B------:R-:W-:Y:S07]  /*10c00*/  LDSM.16.M88.4 R164, [R216] ;  /* 0x00000000d8a4783b */ /* 0x000fee0000000200 */
[C---:B-1----:R-:W-:Y:S08]  /*10c10*/  HMMA.16816.F32.BF16 R36, R176.reuse, R160, R36 ;  /* 0x000000a0b024723c */ /* 0x042ff00000041824 */
[C---:B------:R-:W-:Y:S01]  /*10c20*/  HMMA.16816.F32.BF16 R40, R176.reuse, R162, R40 ;  /* 0x000000a2b028723c */ /* 0x040fe20000041828 */
[----:B------:R-:W1:Y:S07]  /*10c30*/  LDSM.16.M88.4 R160, [R217] ;  /* 0x00000000d9a0783b */ /* 0x000e6e0000000200 */
[C---:B----4-:R-:W-:Y:S08]  /*10c40*/  HMMA.16816.F32.BF16 R44, R176.reuse, R144, R44 ;  /* 0x00000090b02c723c */ /* 0x050ff0000004182c */
[C---:B------:R-:W-:Y:S01]  /*10c50*/  HMMA.16816.F32.BF16 R48, R176.reuse, R146, R48 ;  /* 0x00000092b030723c */ /* 0x040fe20000041830 */
[----:B------:R-:W4:Y:S07]  /*10c60*/  LDSM.16.M88.4 R144, [R215] ;  /* 0x00000000d790783b */ /* 0x000f2e0000000200 */
[C---:B---3--:R-:W-:Y:S08]  /*10c70*/  HMMA.16816.F32.BF16 R52, R176.reuse, R148, R52 ;  /* 0x00000094b034723c */ /* 0x048ff00000041834 */
[C---:B------:R-:W-:Y:S01]  /*10c80*/  HMMA.16816.F32.BF16 R56, R176.reuse, R150, R56 ;  /* 0x00000096b038723c */ /* 0x040fe20000041838 */
[----:B------:R-:W3:Y:S07]  /*10c90*/  LDSM.16.M88.4 R148, [R214] ;  /* 0x00000000d694783b */ /* 0x000eee0000000200 */
[C---:B--2---:R-:W-:Y:S08]  /*10ca0*/  HMMA.16816.F32.BF16 R60, R176.reuse, R152, R60 ;  /* 0x00000098b03c723c */ /* 0x044ff0000004183c */
[----:B------:R-:W-:Y:S01]  /*10cb0*/  HMMA.16816.F32.BF16 R64, R176, R154, R64 ;  /* 0x0000009ab040723c */ /* 0x000fe20000041840 */
[----:B------:R-:W2:Y:S07]  /*10cc0*/  LDSM.16.M88.4 R152, [R212] ;  /* 0x00000000d498783b */ /* 0x000eae0000000200 */
[C---:B-----5:R-:W-:Y:S08]  /*10cd0*/  HMMA.16816.F32.BF16 R4, R180.reuse, R156, R4 ;  /* 0x0000009cb404723c */ /* 0x060ff00000041804 */
[C---:B------:R-:W-:Y:S01]  /*10ce0*/  HMMA.16816.F32.BF16 R8, R180.reuse, R158, R8 ;  /* 0x0000009eb408723c */ /* 0x040fe20000041808 */
[----:B------:R-:W-:Y:S07]  /*10cf0*/  LDSM.16.M88.4 R156, [R209+0xc900] ;  /* 0x00c90000d19c783b */ /* 0x000fee0000000200 */
[C---:B-1----:R-:W-:Y:S08]  /*10d00*/  HMMA.16816.F32.BF16 R12, R180.reuse, R160, R12 ;  /* 0x000000a0b40c723c */ /* 0x042ff0000004180c */
[C---:B------:R-:W-:Y:S01]  /*10d10*/  HMMA.16816.F32.BF16 R16, R180.reuse, R162, R16 ;  /* 0x000000a2b410723c */ /* 0x040fe20000041810 */
[----:B------:R-:W-:Y:S07]  /*10d20*/  LDSM.16.M88.4 R160, [R209+0xd100] ;  /* 0x00d10000d1a0783b */ /* 0x000fee0000000200 */
[C---:B------:R-:W-:Y:S08]  /*10d30*/  HMMA.16816.F32.BF16 R20, R180.reuse, R164, R20 ;  /* 0x000000a4b414723c */ /* 0x040ff00000041814 */
[C---:B------:R-:W-:Y:S01]  /*10d40*/  HMMA.16816.F32.BF16 R24, R180.reuse, R166, R24 ;  /* 0x000000a6b418723c */ /* 0x040fe20000041818 */
[----:B------:R-:W-:Y:S07]  /*10d50*/  LDSM.16.M88.4 R164, [R209+0xd900] ;  /* 0x00d90000d1a4783b */ /* 0x000fee0000000200 */
[C---:B----4-:R-:W-:Y:S08]  /*10d60*/  HMMA.16816.F32.BF16 R28, R180.reuse, R144, R28 ;  /* 0x00000090b41c723c */ /* 0x050ff0000004181c */
[C---:B------:R-:W-:Y:S01]  /*10d70*/  HMMA.16816.F32.BF16 R32, R180.reuse, R146, R32 ;  /* 0x00000092b420723c */ /* 0x040fe20000041820 */
[----:B------:R-:W1:Y:S07]  /*10d80*/  LDSM.16.M88.4 R144, [R211] ;  /* 0x00000000d390783b */ /* 0x000e6e0000000200 */
[C---:B---3--:R-:W-:Y:S08]  /*10d90*/  HMMA.16816.F32.BF16 R36, R180.reuse, R148, R36 ;  /* 0x00000094b424723c */ /* 0x048ff00000041824 */
        /* <DEDUP_REMOVED lines=9> */
[----:B------:R-:W-:Y:S01]  /*10e30*/  HMMA.16816.F32.BF16 R64, R180, R146, R64 ;  /* 0x00000092b440723c */ /* 0x000fe20000041840 */
[----:B------:R-:W1:Y:S07]  /*10e40*/  LDSM.16.M88.4 R144, [R206+0x4000] ;  /* 0x00400000ce90783b */ /* 0x000e6e0000000200 */
[C---:B---3--:R-:W-:Y:S08]  /*10e50*/  HMMA.16816.F32.BF16 R4, R188.reuse, R148, R4 ;  /* 0x00000094bc04723c */ /* 0x048ff00000041804 */
[C---:B------:R-:W-:Y:S01]  /*10e60*/  HMMA.16816.F32.BF16 R8, R188.reuse, R150, R8 ;  /* 0x00000096bc08723c */ /* 0x040fe20000041808 */
[----:B------:R-:W3:Y:S07]  /*10e70*/  LDSM.16.M88.4 R148, [R206+0x4800] ;  /* 0x00480000ce94783b */ /* 0x000eee0000000200 */
[C---:B------:R-:W-:Y:S08]  /*10e80*/  HMMA.16816.F32.BF16 R12, R188.reuse, R156, R12 ;  /* 0x0000009cbc0c723c */ /* 0x040ff0000004180c */
[C---:B------:R-:W-:Y:S01]  /*10e90*/  HMMA.16816.F32.BF16 R16, R188.reuse, R158, R16 ;  /* 0x0000009ebc10723c */ /* 0x040fe20000041810 */
[----:B------:R-:W5:Y:S07]  /*10ea0*/  LDSM.16.M88.4 R156, [R206+0x5000] ;  /* 0x00500000ce9c783b */ /* 0x000f6e0000000200 */
        /* <DEDUP_REMOVED lines=11> */
[----:B------:R-:W-:Y:S01]  /*10f60*/  HMMA.16816.F32.BF16 R64, R188, R154, R64 ;  /* 0x0000009abc40723c */ /* 0x000fe20000041840 */
[----:B------:R-:W2:Y:S07]  /*10f70*/  LDSM.16.M88.4 R152, [R206+0x5800] ;  /* 0x00580000ce98783b */ /* 0x000eae0000000200 */
[C---:B-1----:R-:W-:Y:S08]  /*10f80*/  HMMA.16816.F32.BF16 R4, R200.reuse, R144, R4 ;  /* 0x00000090c804723c */ /* 0x042ff00000041804 */
[C---:B------:R-:W-:Y:S01]  /*10f90*/  HMMA.16816.F32.BF16 R8, R200.reuse, R146, R8 ;  /* 0x00000092c808723c */ /* 0x040fe20000041808 */
[----:B------:R-:W1:Y:S07]  /*10fa0*/  LDSM.16.M88.4 R144, [R206+0x6000] ;  /* 0x00600000ce90783b */ /* 0x000e6e0000000200 */
[C---:B---3--:R-:W-:Y:S08]  /*10fb0*/  HMMA.16816.F32.BF16 R12, R200.reuse, R148, R12 ;  /* 0x00000094c80c723c */ /* 0x048ff0000004180c */
[C---:B------:R-:W-:Y:S01]  /*10fc0*/  HMMA.16816.F32.BF16 R16, R200.reuse, R150, R16 ;  /* 0x00000096c810723c */ /* 0x040fe20000041810 */
[----:B------:R-:W3:Y:S03]  /*10fd0*/  LDSM.16.M88.4 R148, [R206+0x6800] ;  /* 0x00680000ce94783b */ /* 0x000ee60000000200 */
[----:B------:R-:W-:Y:S02]  /*10fe0*/  FMNMX.FTZ R0, R4, R117, !PT ;  /* 0x0000007504007209 */ /* 0x000fe40007810000 */
[----:B------:R-:W-:Y:S02]  /*10ff0*/  FMNMX.FTZ R2, R6, R118, !PT ;  /* 0x0000007606027209 */ /* 0x000fe40007810000 */
[C---:B-----5:R-:W-:Y:S04]  /*11000*/  HMMA.16816.F32.BF16 R20, R200.reuse, R156, R20 ;  /* 0x0000009cc814723c */ /* 0x060fe80000041814 */
        /* <DEDUP_REMOVED lines=9> */
[----:B------:R-:W2:Y:S03]  /*110a0*/  LDSM.16.M88.4 R152, [R206+0x7000] ;  /* 0x00700000ce98783b */ /* 0x000ea60000000200 */
[----:B------:R-:W-:Y:S02]  /*110b0*/  FMNMX.FTZ R0, R12, R0, !PT ;  /* 0x000000000c007209 */ /* 0x000fe40007810000 */
[----:B------:R-:W-:Y:S02]  /*110c0*/  FMNMX.FTZ R2, R14, R2, !PT ;  /* 0x000000020e027209 */ /* 0x000fe40007810000 */
[C---:B-1----:R-:W-:Y:S04]  /*110d0*/  HMMA.16816.F32.BF16 R36, R200.reuse, R144, R36 ;  /* 0x00000090c824723c */ /* 0x042fe80000041824 */
[----:B------:R-:W-:Y:S02]  /*110e0*/  FMNMX.FTZ R0, R13, R0, !PT ;  /* 0x000000000d007209 */ /* 0x000fe40007810000 */
[----:B------:R-:W-:Y:S02]  /*110f0*/  FMNMX.FTZ R2, R15, R2, !PT ;  /* 0x000000020f027209 */ /* 0x000fe40007810000 */
[C---:B------:R-:W-:Y:S01]  /*11100*/  HMMA.16816.F32.BF16 R40, R200.reuse, R146, R40 ;  /* 0x00000092c828723c */ /* 0x040fe20000041828 */
[----:B------:R-:W1:Y:S01]  /*11110*/  LDSM.16.M88.4 R144, [R206+0x7800] ;  /* 0x00780000ce90783b */ /* 0x000e620000000200 */
[----:B------:R-:W-:Y:S04]  /*11120*/  DEPBAR.LE SB0, 0x0 ;  /* 0x000080000000791a */ /* 0x000fe80000000000 */
[----:B------:R-:W-:Y:S02]  /*11130*/  FMNMX.FTZ R0, R16, R0, !PT ;  /* 0x0000000010007209 */ /* 0x000fe40007810000 */
[C---:B---3--:R-:W-:Y:S01]  /*11140*/  HMMA.16816.F32.BF16 R44, R200.reuse, R148, R44 ;  /* 0x00000094c82c723c */ /* 0x048fe2000004182c */
[----:B------:R-:W-:Y:S04]  /*11150*/  BAR.SYNC.DEFER_BLOCKING 0x0 ;  /* 0x0000000000007b1d */ /* 0x000fe80000010000 */
[----:B------:R-:W-:Y:S02]  /*11160*/  FMNMX.FTZ R0, R17, R0, !PT ;  /* 0x0000000011007209 */ /* 0x000fe40007810000 */
[----:B------:R-:W-:Y:S01]  /*11170*/  FMNMX.FTZ R2, R18, R2, !PT ;  /* 0x0000000212027209 */ /* 0x000fe20007810000 */
[C---:B------:R-:W-:Y:S04]  /*11180*/  HMMA.16816.F32.BF16 R48, R200.reuse, R150, R48 ;  /* 0x00000096c830723c */ /* 0x040fe80000041830 */
[----:B------:R-:W-:Y:S02]  /*11190*/  FMNMX.FTZ R0, R20, R0, !PT ;  /* 0x0000000014007209 */ /* 0x000fe40007810000 */
[----:B------:R-:W-:Y:S02]  /*111a0*/  FMNMX.FTZ R2, R19, R2, !PT ;  /* 0x0000000213027209 */ /* 0x000fe40007810000 */
[----:B------:R-:W-:Y:S01]  /*111b0*/  FMNMX.FTZ R0, R21, R0, !PT ;  /* 0x0000000015007209 */ /* 0x000fe20007810000 */
[C---:B--2---:R-:W-:Y:S03]  /*111c0*/  HMMA.16816.F32.BF16 R52, R200.reuse, R152, R52 ;  /* 0x00000098c834723c */ /* 0x044fe60000041834 */
[----:B------:R-:W-:Y:S02]  /*111d0*/  FMNMX.FTZ R0, R24, R0, !PT ;  /* 0x0000000018007209 */ /* 0x000fe40007810000 */
[----:B------:R-:W-:Y:S02]  /*111e0*/  FMNMX.FTZ R2, R22, R2, !PT ;  /* 0x0000000216027209 */ /* 0x000fe40007810000 */
[----:B------:R-:W-:Y:S01]  /*111f0*/  FMNMX.FTZ R3, R25, R0, !PT ;  /* 0x0000000019037209 */ /* 0x000fe20007810000 */
[C---:B------:R-:W-:Y:S04]  /*11200*/  HMMA.16816.F32.BF16 R56, R200.reuse, R154, R56 ;  /* 0x0000009ac838723c */ /* 0x040fe80000041838 */
[----:B------:R-:W-:Y:S02]  /*11210*/  FMNMX.FTZ R0, R23, R2, !PT ;  /* 0x0000000217007209 */ /* 0x000fe40007810000 */
[----:B------:R-:W-:Y:S02]  /*11220*/  FMNMX.FTZ R2, R28, R3, !PT ;  /* 0x000000031c027209 */ /* 0x000fe40007810000 */
[C---:B-1----:R-:W-:Y:S04]  /*11230*/  HMMA.16816.F32.BF16 R60, R200.reuse, R144, R60 ;  /* 0x00000090c83c723c */ /* 0x042fe8000004183c */
        /* <DEDUP_REMOVED lines=40> */
[C---:B------:R-:W-:Y:S01]  /*114c0*/  @P0 SHF.L.U32 R149, R251.reuse, 0x6, RZ ;  /* 0x00000006fb950819 */ /* 0x040fe200000006ff */
[----:B------:R-:W1:Y:S01]  /*114d0*/  SHFL.BFLY PT, R3, R116, 0x2, 0x1f ;  /* 0x0c401f0074037f89 */ /* 0x000e6200000e0000 */
[----:B------:R-:W-:Y:S02]  /*114e0*/  FMNMX.FTZ R0, R66, R0, !PT ;  /* 0x0000000042007209 */ /* 0x000fe40007810000 */
[----:B------:R-:W-:Y:S02]  /*114f0*/  @P0 SHF.L.U64.HI R148, R251, R228, c[0x0][0x1e4] ;  /* 0x00007900fb940619 */ /* 0x000fe400000102e4 */
[----:B------:R-:W-:Y:S05]  /*11500*/  FMNMX.FTZ R0, R67, R0, !PT ;  /* 0x0000000043007209 */ /* 0x000fea0007810000 */
[----:B------:R-:W2:Y:S01]  /*11510*/  SHFL.BFLY PT, R2, R0, 0x2, 0x1f ;  /* 0x0c401f0000027f89 */ /* 0x000ea200000e0000 */
[----:B-1----:R-:W-:Y:S07]  /*11520*/  FMNMX.FTZ R116, R116, R3, !PT ;  /* 0x0000000374747209 */ /* 0x002fee0007810000 */
[----:B------:R-:W1:Y:S01]  /*11530*/  SHFL.BFLY PT, R144, R116, 0x1, 0x1f ;  /* 0x0c201f0074907f89 */ /* 0x000e6200000e0000 */
[----:B--2---:R-:W-:Y:S07]  /*11540*/  FMNMX.FTZ R0, R0, R2, !PT ;  /* 0x0000000200007209 */ /* 0x004fee0007810000 */
[----:B------:R-:W2:Y:S01]  /*11550*/  SHFL.BFLY PT, R3, R0, 0x1, 0x1f ;  /* 0x0c201f0000037f89 */ /* 0x000ea200000e0000 */
[----:B-1----:R-:W-:Y:S01]  /*11560*/  FMNMX.FTZ R116, R116, R144, !PT ;  /* 0x0000009074747209 */ /* 0x002fe20007810000 */
[----:B------:R-:W-:Y:S04]  /*11570*/  @P0 IMAD.WIDE.U32 R144, R227, c[0x0][0x1e0], RZ ;  /* 0x00007800e3900a25 */ /* 0x000fe800078e00ff */
[C---:B------:R-:W-:Y:S02]  /*11580*/  FMUL.FTZ R156, R116.reuse, c[0x0][0x2d0] ;  /* 0x0000b400749c7a20 */ /* 0x040fe40000410000 */
[----:B------:R-:W-:Y:S01]  /*11590*/  FADD.FTZ R2, -R116, R117 ;  /* 0x0000007574027221 */ /* 0x000fe20000010100 */
[----:B------:R-:W-:Y:S01]  /*115a0*/  @P0 SHF.R.S32.HI R117, RZ, 0x1f, R227 ;  /* 0x0000001fff750819 */ /* 0x000fe200000114e3 */
[--C-:B------:R-:W-:Y:S01]  /*115b0*/  FFMA.FTZ R8, R8, c[0x0][0x2d0], -R156.reuse ;  /* 0x0000b40008087a23 */ /* 0x100fe2000001089c */
[----:B--2---:R-:W-:Y:S01]  /*115c0*/  FMNMX.FTZ R3, R0, R3, !PT ;  /* 0x0000000300037209 */ /* 0x004fe20007810000 */
[----:B------:R-:W-:Y:S02]  /*115d0*/  FFMA.FTZ R9, R9, c[0x0][0x2d0], -R156 ;  /* 0x0000b40009097a23 */ /* 0x000fe4000001089c */
[----:B------:R-:W-:Y:S01]  /*115e0*/  @P0 IMAD R117, R117, c[0x0][0x1e0], RZ ;  /* 0x0000780075750a24 */ /* 0x000fe200078e02ff */
[----:B------:R-:W-:Y:S01]  /*115f0*/  MUFU.EX2 R231, R8 ;  /* 0x0000000800e77308 */ /* 0x000fe20000000800 */
[----:B------:R-:W-:Y:S02]  /*11600*/  FADD.FTZ R0, -R3, R118 ;  /* 0x0000007603007221 */ /* 0x000fe40000010100 */
[--C-:B------:R-:W-:Y:S01]  /*11610*/  FFMA.FTZ R118, R4, c[0x0][0x2d0], -R156.reuse ;  /* 0x0000b40004767a23 */ /* 0x100fe2000001089c */
[----:B------:R-:W-:Y:S01]  /*11620*/  @P0 SHF.L.U32 R4, R144, 0x7, RZ ;  /* 0x0000000790040819 */ /* 0x000fe200000006ff */
[----:B------:R-:W-:Y:S02]  /*11630*/  @P0 IMAD R117, R227, c[0x0][0x1e4], R117 ;  /* 0x00007900e3750a24 */ /* 0x000fe400078e0275 */
[----:B------:R-:W-:Y:S02]  /*11640*/  FMUL.FTZ R2, R2, c[0x0][0x2d0] ;  /* 0x0000b40002027a20 */ /* 0x000fe40000410000 */
[----:B------:R-:W-:Y:S01]  /*11650*/  FMUL.FTZ R0, R0, c[0x0][0x2d0] ;  /* 0x0000b40000007a20 */ /* 0x000fe20000410000 */
[----:B------:R1:W-:Y:S01]  /*11660*/  MUFU.EX2 R230, R118 ;  /* 0x0000007600e67308 */ /* 0x0003e20000000800 */
[----:B------:R-:W-:Y:S01]  /*11670*/  @P0 IADD3 R145, R145, R117, RZ ;  /* 0x0000007591910210 */ /* 0x000fe20007ffe0ff */
[--C-:B------:R-:W-:Y:S01]  /*11680*/  FFMA.FTZ R24, R24, c[0x0][0x2d0], -R156.reuse ;  /* 0x0000b40018187a23 */ /* 0x100fe2000001089c */
[----:B------:R-:W-:Y:S01]  /*11690*/  @P0 IADD3 R117, P1, R4, R246, RZ ;  /* 0x000000f604750210 */ /* 0x000fe20007f3e0ff */
[--C-:B------:R-:W-:Y:S01]  /*116a0*/  FFMA.FTZ R25, R25, c[0x0][0x2d0], -R156.reuse ;  /* 0x0000b40019197a23 */ /* 0x100fe2000001089c */
[----:B------:R-:W-:Y:S01]  /*116b0*/  @P0 SHF.L.U64.HI R145, R144, 0x7, R145 ;  /* 0x0000000790910819 */ /* 0x000fe20000010291 */
[--C-:B------:R-:W-:Y:S01]  /*116c0*/  FFMA.FTZ R28, R28, c[0x0][0x2d0], -R156.reuse ;  /* 0x0000b4001c1c7a23 */ /* 0x100fe2000001089c */
[----:B------:R-:W-:Y:S01]  /*116d0*/  @P0 LEA R144, P5, R117, c[0x0][0x1c8], 0x1 ;  /* 0x0000720075900a11 */ /* 0x000fe200078a08ff */
[--C-:B------:R-:W-:Y:S01]  /*116e0*/  FFMA.FTZ R29, R29, c[0x0][0x2d0], -R156.reuse ;  /* 0x0000b4001d1d7a23 */ /* 0x100fe2000001089c */
[----:B------:R-:W-:Y:S01]  /*116f0*/  @P0 IADD3 R4, P2, R4, R238, RZ ;  /* 0x000000ee04040210 */ /* 0x000fe20007f5e0ff */
        /* <DEDUP_REMOVED lines=9> */
[--C-:B-1----:R-:W-:Y:S01]  /*11790*/  FFMA.FTZ R118, R5, c[0x0][0x2d0], -R156.reuse ;  /* 0x0000b40005767a23 */ /* 0x102fe2000001089c */
[----:B------:R-:W-:Y:S01]  /*117a0*/  @P0 IADD3.X R5, R145, R243, RZ, P1, !PT ;  /* 0x000000f391050210 */ /* 0x000fe20000ffe4ff */
[--C-:B------:R-:W-:Y:S01]  /*117b0*/  FFMA.FTZ R45, R45, c[0x0][0x2d0], -R156.reuse ;  /* 0x0000b4002d2d7a23 */ /* 0x100fe2000001089c */
[----:B------:R-:W-:Y:S01]  /*117c0*/  @P0 LEA R146, P1, R4, c[0x0][0x1c8], 0x1 ;  /* 0x0000720004920a11 */ /* 0x000fe200078208ff */
[--C-:B------:R-:W-:Y:S01]  /*117d0*/  FFMA.FTZ R48, R48, c[0x0][0x2d0], -R156.reuse ;  /* 0x0000b40030307a23 */ /* 0x100fe2000001089c */
[----:B------:R1:W-:Y:S01]  /*117e0*/  MUFU.EX2 R232, R118 ;  /* 0x0000007600e87308 */ /* 0x0003e20000000800 */
[--C-:B------:R-:W-:Y:S02]  /*117f0*/  FFMA.FTZ R49, R49, c[0x0][0x2d0], -R156.reuse ;  /* 0x0000b40031317a23 */ /* 0x100fe4000001089c */
[--C-:B------:R-:W-:Y:S02]  /*11800*/  FFMA.FTZ R12, R12, c[0x0][0x2d0], -R156.reuse ;  /* 0x0000b4000c0c7a23 */ /* 0x100fe4000001089c */
[--C-:B------:R-:W-:Y:S02]  /*11810*/  FFMA.FTZ R13, R13, c[0x0][0x2d0], -R156.reuse ;  /* 0x0000b4000d0d7a23 */ /* 0x100fe4000001089c */
[--C-:B------:R-:W-:Y:S02]  /*11820*/  FFMA.FTZ R16, R16, c[0x0][0x2d0], -R156.reuse ;  /* 0x0000b40010107a23 */ /* 0x100fe4000001089c */
[--C-:B------:R-:W-:Y:S01]  /*11830*/  FFMA.FTZ R17, R17, c[0x0][0x2d0], -R156.reuse ;  /* 0x0000b40011117a23 */ /* 0x100fe2000001089c */
[----:B------:R-:W3:Y:S01]  /*11840*/  MUFU.EX2 R0, R0 ;  /* 0x0000000000007308 */ /* 0x000ee20000000800 */
[--C-:B------:R-:W-:Y:S02]  /*11850*/  FFMA.FTZ R20, R20, c[0x0][0x2d0], -R156.reuse ;  /* 0x0000b40014147a23 */ /* 0x100fe4000001089c */
[----:B------:R-:W-:Y:S02]  /*11860*/  FFMA.FTZ R21, R21, c[0x0][0x2d0], -R156 ;  /* 0x0000b40015157a23 */ /* 0x000fe4000001089c */
[C---:B--2---:R-:W-:Y:S02]  /*11870*/  FMUL.FTZ R68, R2.reuse, R68 ;  /* 0x0000004402447220 */ /* 0x044fe40000410000 */
[C---:B------:R-:W-:Y:S02]  /*11880*/  FMUL.FTZ R69, R2.reuse, R69 ;  /* 0x0000004502457220 */ /* 0x040fe40000410000 */
[C---:B------:R-:W-:Y:S01]  /*11890*/  FMUL.FTZ R72, R2.reuse, R72 ;  /* 0x0000004802487220 */ /* 0x040fe20000410000 */
[----:B------:R-:W-:Y:S01]  /*118a0*/  MUFU.EX2 R194, R24 ;  /* 0x0000001800c27308 */ /* 0x000fe20000000800 */
[C---:B------:R-:W-:Y:S02]  /*118b0*/  FMUL.FTZ R73, R2.reuse, R73 ;  /* 0x0000004902497220 */ /* 0x040fe40000410000 */
[C---:B------:R-:W-:Y:S01]  /*118c0*/  FMUL.FTZ R76, R2.reuse, R76 ;  /* 0x0000004c024c7220 */ /* 0x040fe20000410000 */
[----:B-1----:R-:W-:Y:S01]  /*118d0*/  @P0 IADD3.X R118, R145, R237, RZ, P2, !PT ;  /* 0x000000ed91760210 */ /* 0x002fe200017fe4ff */
[----:B------:R-:W-:Y:S01]  /*118e0*/  FMUL.FTZ R77, R2, R77 ;  /* 0x0000004d024d7220 */ /* 0x000fe20000410000 */
[----:B------:R-:W-:Y:S01]  /*118f0*/  @P0 LEA.HI.X R145, R117, c[0x0][0x1cc], R5, 0x1, P5 ;  /* 0x0000730075910a11 */ /* 0x000fe200028f0c05 */
[----:B------:R-:W-:Y:S01]  /*11900*/  FMUL.FTZ R117, R3, c[0x0][0x2d0] ;  /* 0x0000b40003757a20 */ /* 0x000fe20000410000 */
[----:B------:R-:W-:Y:S01]  /*11910*/  @P0 LEA.HI.X R147, R4, c[0x0][0x1cc], R118, 0x1, P1 ;  /* 0x0000730004930a11 */ /* 0x000fe200008f0c76 */
[----:B------:R-:W-:Y:S01]  /*11920*/  FMUL.FTZ R80, R2, R80 ;  /* 0x0000005002507220 */ /* 0x000fe20000410000 */
[-C--:B------:R-:W-:Y:S01]  /*11930*/  @P0 IADD3 R4, P1, R144, R149.reuse, RZ ;  /* 0x0000009590040210 */ /* 0x080fe20007f3e0ff */
[----:B------:R1:W-:Y:S01]  /*11940*/  @P0 LDGSTS.E.BYPASS.LTC128B.128 [R226+0x8100], [R144.64], !P4 ;  /* 0x0810000090e20fae */ /* 0x0003e2000e101d44 */
[--C-:B------:R-:W-:Y:S01]  /*11950*/  FFMA.FTZ R6, R6, c[0x0][0x2d0], -R117.reuse ;  /* 0x0000b40006067a23 */ /* 0x100fe20000010875 */
[----:B------:R-:W-:Y:S01]  /*11960*/  MUFU.EX2 R193, R25 ;  /* 0x0000001900c17308 */ /* 0x000fe20000000800 */
[-C--:B------:R-:W-:Y:S01]  /*11970*/  @P0 IADD3.X R5, R145, R148.reuse, RZ, P1, !PT ;  /* 0x0000009491050210 */ /* 0x080fe20000ffe4ff */
[--C-:B------:R-:W-:Y:S01]  /*11980*/  FFMA.FTZ R10, R10, c[0x0][0x2d0], -R117.reuse ;  /* 0x0000b4000a0a7a23 */ /* 0x100fe20000010875 */
[----:B------:R-:W-:Y:S01]  /*11990*/  @P0 IADD3 R8, P6, R4, R149, RZ ;  /* 0x0000009504080210 */ /* 0x000fe20007fde0ff */
[--C-:B------:R-:W-:Y:S01]  /*119a0*/  FFMA.FTZ R11, R11, c[0x0][0x2d0], -R117.reuse ;  /* 0x0000b4000b0b7a23 */ /* 0x100fe20000010875 */
[----:B------:R-:W-:Y:S01]  /*119b0*/  @P0 IADD3 R118, P1, R252, 0x80, RZ ;  /* 0x00000080fc760810 */ /* 0x000fe20007f3e0ff */
[----:B------:R2:W-:Y:S01]  /*119c0*/  @P0 LDGSTS.E.BYPASS.LTC128B.128 [R226+0xc100], [R146.64], !P3 ;  /* 0x0c10000092e20fae */ /* 0x0005e2000d901d44 */
[C---:B------:R-:W-:Y:S01]  /*119d0*/  @P0 IADD3.X R9, R5.reuse, R148, RZ, P6, !PT ;  /* 0x0000009405090210 */ /* 0x040fe200037fe4ff */
[C---:B---3--:R-:W-:Y:S02]  /*119e0*/  FMUL.FTZ R70, R0.reuse, R70 ;  /* 0x0000004600467220 */ /* 0x048fe40000410000 */
[----:B------:R3:W-:Y:S01]  /*119f0*/  MUFU.EX2 R184, R6 ;  /* 0x0000000600b87308 */ /* 0x0007e20000000800 */
[C---:B------:R-:W-:Y:S02]  /*11a00*/  FMUL.FTZ R71, R0.reuse, R71 ;  /* 0x0000004700477220 */ /* 0x040fe40000410000 */
[C---:B------:R-:W-:Y:S01]  /*11a10*/  FMUL.FTZ R74, R0.reuse, R74 ;  /* 0x0000004a004a7220 */ /* 0x040fe20000410000 */
[----:B------:R4:W-:Y:S01]  /*11a20*/  @P0 LDGSTS.E.BYPASS.LTC128B.128 [R226+0x9100], [R4.64], !P4 ;  /* 0x0910000004e20fae */ /* 0x0009e2000e101d44 */
[C---:B------:R-:W-:Y:S02]  /*11a30*/  FMUL.FTZ R75, R0.reuse, R75 ;  /* 0x0000004b004b7220 */ /* 0x040fe40000410000 */
[C---:B------:R-:W-:Y:S02]  /*11a40*/  FMUL.FTZ R78, R0.reuse, R78 ;  /* 0x0000004e004e7220 */ /* 0x040fe40000410000 */
[----:B------:R-:W-:Y:S01]  /*11a50*/  FMUL.FTZ R79, R0, R79 ;  /* 0x0000004f004f7220 */ /* 0x000fe20000410000 */
[----:B------:R5:W-:Y:S01]  /*11a60*/  MUFU.EX2 R166, R10 ;  /* 0x0000000a00a67308 */ /* 0x000be20000000800 */
[----:B------:R-:W-:Y:S01]  /*11a70*/  FMUL.FTZ R81, R2, R81 ;  /* 0x0000005102517220 */ /* 0x000fe20000410000 */
[----:B------:R4:W-:Y:S01]  /*11a80*/  @P0 LDGSTS.E.BYPASS.LTC128B.128 [R226+0xd100], [R4.64+0x80], !P3 ;  /* 0x0d10008004e20fae */ /* 0x0009e2000d901d44 */
[----:B------:R-:W-:Y:S01]  /*11a90*/  FMUL.FTZ R82, R0, R82 ;  /* 0x0000005200527220 */ /* 0x000fe20000410000 */
[----:B-1----:R-:W-:Y:S01]  /*11aa0*/  @P0 IADD3 R144, P5, R4, R118, RZ ;  /* 0x0000007604900210 */ /* 0x002fe20007fbe0ff */
[----:B------:R-:W-:Y:S02]  /*11ab0*/  FMUL.FTZ R83, R0, R83 ;  /* 0x0000005300537220 */ /* 0x000fe40000410000 */
[C---:B------:R-:W-:Y:S03]  /*11ac0*/  FMUL.FTZ R84, R2.reuse, R84 ;  /* 0x0000005402547220 */ /* 0x040fe60000410000 */
[----:B------:R1:W-:Y:S01]  /*11ad0*/  @P0 LDGSTS.E.BYPASS.LTC128B.128 [R226+0xa100], [R8.64], !P4 ;  /* 0x0a10000008e20fae */ /* 0x0003e2000e101d44 */
[----:B------:R1:W1:Y:S01]  /*11ae0*/  MUFU.EX2 R165, R11 ;  /* 0x0000000b00a57308 */ /* 0x0002620000000800 */
[----:B------:R-:W-:Y:S01]  /*11af0*/  FMUL.FTZ R85, R2, R85 ;  /* 0x0000005502557220 */ /* 0x000fe20000410000 */
[----:B--2---:R-:W-:Y:S01]  /*11b00*/  @P0 IADD3.X R146, RZ, R249, RZ, P1, !PT ;  /* 0x000000f9ff920210 */ /* 0x004fe20000ffe4ff */
[----:B------:R-:W-:Y:S01]  /*11b10*/  FMUL.FTZ R86, R0, R86 ;  /* 0x0000005600567220 */ /* 0x000fe20000410000 */
[----:B---3--:R-:W-:Y:S01]  /*11b20*/  @P0 IADD3 R6, P2, R8, R149, RZ ;  /* 0x0000009508060210 */ /* 0x008fe20007f5e0ff */
[----:B------:R-:W-:Y:S01]  /*11b30*/  FMUL.FTZ R87, R0, R87 ;  /* 0x0000005700577220 */ /* 0x000fe20000410000 */
[----:B------:R-:W-:Y:S01]  /*11b40*/  @P0 IADD3.X R145, R5, R146, RZ, P5, !PT ;  /* 0x0000009205910210 */ /* 0x000fe20002ffe4ff */
[C---:B------:R-:W-:Y:S02]  /*11b50*/  FMUL.FTZ R88, R2.reuse, R88 ;  /* 0x0000005802587220 */ /* 0x040fe40000410000 */
[----:B------:R-:W-:Y:S01]  /*11b60*/  FMUL.FTZ R89, R2, R89 ;  /* 0x0000005902597220 */ /* 0x000fe20000410000 */
[----:B------:R-:W-:Y:S01]  /*11b70*/  MUFU.EX2 R192, R28 ;  /* 0x0000001c00c07308 */ /* 0x000fe20000000800 */
[----:B------:R2:W-:Y:S01]  /*11b80*/  @P0 LDGSTS.E.BYPASS.LTC128B.128 [R226+0xe100], [R144.64], !P3 ;  /* 0x0e10000090e20fae */ /* 0x0005e2000d901d44 */
[C---:B------:R-:W-:Y:S02]  /*11b90*/  FMUL.FTZ R90, R0.reuse, R90 ;  /* 0x0000005a005a7220 */ /* 0x040fe40000410000 */
[C---:B-----5:R-:W-:Y:S02]  /*11ba0*/  FMUL.FTZ R10, R0.reuse, R126 ;  /* 0x0000007e000a7220 */ /* 0x060fe40000410000 */
[----:B------:R-:W-:Y:S01]  /*11bb0*/  FMUL.FTZ R91, R0, R91 ;  /* 0x0000005b005b7220 */ /* 0x000fe20000410000 */
[----:B----4-:R-:W-:Y:S01]  /*11bc0*/  @P0 IADD3 R4, P1, R8, R118, RZ ;  /* 0x0000007608040210 */ /* 0x010fe20007f3e0ff */
[--C-:B------:R-:W-:Y:S01]  /*11bd0*/  FFMA.FTZ R118, R7, c[0x0][0x2d0], -R117.reuse ;  /* 0x0000b40007767a23 */ /* 0x100fe20000010875 */
[C---:B------:R-:W-:Y:S01]  /*11be0*/  @P0 IADD3.X R7, R9.reuse, R148, RZ, P2, !PT ;  /* 0x0000009409070210 */ /* 0x040fe200017fe4ff */
[--C-:B------:R-:W-:Y:S01]  /*11bf0*/  FFMA.FTZ R26, R26, c[0x0][0x2d0], -R117.reuse ;  /* 0x0000b4001a1a7a23 */ /* 0x100fe20000010875 */
[----:B------:R-:W-:Y:S01]  /*11c00*/  @P0 IADD3.X R5, R9, R146, RZ, P1, !PT ;  /* 0x0000009209050210 */ /* 0x000fe20000ffe4ff */
[----:B------:R-:W3:Y:S01]  /*11c10*/  MUFU.EX2 R167, R118 ;  /* 0x0000007600a77308 */ /* 0x000ee20000000800 */
[----:B-1----:R-:W-:Y:S01]  /*11c20*/  FMUL.FTZ R11, R0, R127 ;  /* 0x0000007f000b7220 */ /* 0x002fe20000410000 */
[----:B------:R1:W-:Y:S01]  /*11c30*/  @P0 LDGSTS.E.BYPASS.LTC128B.128 [R226+0xb100], [R6.64], !P4 ;  /* 0x0b10000006e20fae */ /* 0x0003e2000e101d44 */
[C---:B------:R-:W-:Y:S02]  /*11c40*/  FMUL.FTZ R8, R2.reuse, R124 ;  /* 0x0000007c02087220 */ /* 0x040fe40000410000 */
[----:B------:R-:W-:Y:S02]  /*11c50*/  FMUL.FTZ R9, R2, R125 ;  /* 0x0000007d02097220 */ /* 0x000fe40000410000 */
[--C-:B------:R-:W-:Y:S02]  /*11c60*/  FFMA.FTZ R27, R27, c[0x0][0x2d0], -R117.reuse ;  /* 0x0000b4001b1b7a23 */ /* 0x100fe40000010875 */
[--C-:B------:R-:W-:Y:S01]  /*11c70*/  FFMA.FTZ R30, R30, c[0x0][0x2d0], -R117.reuse ;  /* 0x0000b4001e1e7a23 */ /* 0x100fe20000010875 */
[----:B------:R4:W-:Y:S01]  /*11c80*/  @P0 LDGSTS.E.BYPASS.LTC128B.128 [R226+0xf100], [R4.64], !P3 ;  /* 0x0f10000004e20fae */ /* 0x0009e2000d901d44 */
[----:B------:R-:W-:Y:S01]  /*11c90*/  MUFU.EX2 R158, R26 ;  /* 0x0000001a009e7308 */ /* 0x000fe20000000800 */
[--C-:B------:R-:W-:Y:S02]  /*11ca0*/  FFMA.FTZ R31, R31, c[0x0][0x2d0], -R117.reuse ;  /* 0x0000b4001f1f7a23 */ /* 0x100fe40000010875 */
[--C-:B------:R-:W-:Y:S02]  /*11cb0*/  FFMA.FTZ R34, R34, c[0x0][0x2d0], -R117.reuse ;  /* 0x0000b40022227a23 */ /* 0x100fe40000010875 */
[--C-:B------:R-:W-:Y:S02]  /*11cc0*/  FFMA.FTZ R35, R35, c[0x0][0x2d0], -R117.reuse ;  /* 0x0000b40023237a23 */ /* 0x100fe40000010875 */
[----:B--2---:R-:W2:Y:S01]  /*11cd0*/  LDSM.16.MT88.4 R144, [R204+0x100] ;  /* 0x00010000cc90783b */ /* 0x004ea20000004200 */
[--C-:B------:R-:W-:Y:S02]  /*11ce0*/  FFMA.FTZ R38, R38, c[0x0][0x2d0], -R117.reuse ;  /* 0x0000b40026267a23 */ /* 0x100fe40000010875 */
[----:B------:R5:W-:Y:S01]  /*11cf0*/  MUFU.EX2 R157, R27 ;  /* 0x0000001b009d7308 */ /* 0x000be20000000800 */
[--C-:B------:R-:W-:Y:S02]  /*11d00*/  FFMA.FTZ R39, R39, c[0x0][0x2d0], -R117.reuse ;  /* 0x0000b40027277a23 */ /* 0x100fe40000010875 */
[--C-:B------:R-:W-:Y:S02]  /*11d10*/  FFMA.FTZ R42, R42, c[0x0][0x2d0], -R117.reuse ;  /* 0x0000b4002a2a7a23 */ /* 0x100fe40000010875 */
[----:B------:R-:W2:Y:S01]  /*11d20*/  LDSM.16.MT88.4 R148, [R205+0x100] ;  /* 0x00010000cd94783b */ /* 0x000ea20000004200 */
[--C-:B------:R-:W-:Y:S02]  /*11d30*/  FFMA.FTZ R43, R43, c[0x0][0x2d0], -R117.reuse ;  /* 0x0000b4002b2b7a23 */ /* 0x100fe40000010875 */
[C---:B-1----:R-:W-:Y:S01]  /*11d40*/  FMUL.FTZ R6, R0.reuse, R122 ;  /* 0x0000007a00067220 */ /* 0x042fe20000410000 */
[----:B------:R-:W-:Y:S01]  /*11d50*/  F2FP.BF16.PACK_AB R122, R229, R231 ;  /* 0x000000e7e57a723e */ /* 0x000fe200000010ff */
[----:B------:R-:W-:Y:S01]  /*11d60*/  FMUL.FTZ R7, R0, R123 ;  /* 0x0000007b00077220 */ /* 0x000fe20000410000 */
[----:B------:R-:W-:Y:S01]  /*11d70*/  F2FP.BF16.PACK_AB R123, R165, R166 ;  /* 0x000000a6a57b723e */ /* 0x000fe200000010ff */
[----:B------:R-:W-:Y:S01]  /*11d80*/  MUFU.EX2 R186, R29 ;  /* 0x0000001d00ba7308 */ /* 0x000fe20000000800 */
[----:B------:R-:W1:Y:S01]  /*11d90*/  LDSM.16.MT88.4 R152, [R208+0x100] ;  /* 0x00010000d098783b */ /* 0x000e620000004200 */
[--C-:B------:R-:W-:Y:S02]  /*11da0*/  FFMA.FTZ R46, R46, c[0x0][0x2d0], -R117.reuse ;  /* 0x0000b4002e2e7a23 */ /* 0x100fe40000010875 */
[----:B----4-:R-:W-:Y:S01]  /*11db0*/  FMUL.FTZ R4, R2, R120 ;  /* 0x0000007802047220 */ /* 0x010fe20000410000 */
[----:B------:R-:W-:Y:S01]  /*11dc0*/  F2FP.BF16.PACK_AB R120, R232, R230 ;  /* 0x000000e6e878723e */ /* 0x000fe200000010ff */
[----:B------:R-:W-:Y:S01]  /*11dd0*/  FMUL.FTZ R5, R2, R121 ;  /* 0x0000007902057220 */ /* 0x000fe20000410000 */
[----:B---3--:R-:W-:Y:S01]  /*11de0*/  F2FP.BF16.PACK_AB R121, R167, R184 ;  /* 0x000000b8a779723e */ /* 0x008fe200000010ff */
[--C-:B------:R-:W-:Y:S01]  /*11df0*/  FFMA.FTZ R47, R47, c[0x0][0x2d0], -R117.reuse ;  /* 0x0000b4002f2f7a23 */ /* 0x100fe20000010875 */
[----:B------:R-:W3:Y:S01]  /*11e00*/  LDSM.16.MT88.4 R124, [R207+0x100] ;  /* 0x00010000cf7c783b */ /* 0x000ee20000004200 */
[----:B------:R-:W-:Y:S01]  /*11e10*/  MUFU.EX2 R187, R32 ;  /* 0x0000002000bb7308 */ /* 0x000fe20000000800 */
[--C-:B------:R-:W-:Y:S02]  /*11e20*/  FFMA.FTZ R50, R50, c[0x0][0x2d0], -R117.reuse ;  /* 0x0000b40032327a23 */ /* 0x100fe40000010875 */
[--C-:B------:R-:W-:Y:S02]  /*11e30*/  FFMA.FTZ R51, R51, c[0x0][0x2d0], -R117.reuse ;  /* 0x0000b40033337a23 */ /* 0x100fe40000010875 */
[C---:B------:R-:W-:Y:S02]  /*11e40*/  FMUL.FTZ R92, R2.reuse, R92 ;  /* 0x0000005c025c7220 */ /* 0x040fe40000410000 */
[----:B-----5:R-:W-:Y:S01]  /*11e50*/  LDSM.16.MT88.4 R24, [R205+0x1100] ;  /* 0x00110000cd18783b */ /* 0x020fe20000004200 */
[----:B------:R-:W-:Y:S02]  /*11e60*/  FMUL.FTZ R93, R2, R93 ;  /* 0x0000005d025d7220 */ /* 0x000fe40000410000 */
[----:B------:R-:W-:Y:S01]  /*11e70*/  MUFU.EX2 R185, R33 ;  /* 0x0000002100b97308 */ /* 0x000fe20000000800 */
[C---:B------:R-:W-:Y:S02]  /*11e80*/  FMUL.FTZ R94, R0.reuse, R94 ;  /* 0x0000005e005e7220 */ /* 0x040fe40000410000 */
[----:B------:R-:W-:Y:S01]  /*11e90*/  FMUL.FTZ R95, R0, R95 ;  /* 0x0000005f005f7220 */ /* 0x000fe20000410000 */
[C---:B--2---:R-:W-:Y:S01]  /*11ea0*/  HMMA.16816.F32.BF16 R4, R120.reuse, R144, R4 ;  /* 0x000000907804723c */ /* 0x044fe20000041804 */
[----:B------:R-:W0:Y:S05]  /*11eb0*/  LDGDEPBAR ;  /* 0x00000000000079af */ /* 0x000e2a0000000000 */
[----:B------:R-:W-:Y:S01]  /*11ec0*/  MUFU.EX2 R118, R51 ;  /* 0x0000003300767308 */ /* 0x000fe20000000800 */
[--C-:B------:R-:W-:Y:S01]  /*11ed0*/  FFMA.FTZ R14, R14, c[0x0][0x2d0], -R117.reuse ;  /* 0x0000b4000e0e7a23 */ /* 0x100fe20000010875 */
[C---:B------:R-:W-:Y:S01]  /*11ee0*/  HMMA.16816.F32.BF16 R8, R120.reuse, R146, R8 ;  /* 0x000000927808723c */ /* 0x040fe20000041808 */
[----:B------:R-:W2:Y:S03]  /*11ef0*/  LDSM.16.MT88.4 R144, [R204+0x4100] ;  /* 0x00410000cc90783b */ /* 0x000ea60000004200 */
[--C-:B------:R-:W-:Y:S02]  /*11f00*/  FFMA.FTZ R15, R15, c[0x0][0x2d0], -R117.reuse ;  /* 0x0000b4000f0f7a23 */ /* 0x100fe40000010875 */
[C---:B------:R-:W-:Y:S02]  /*11f10*/  FMUL.FTZ R96, R2.reuse, R96 ;  /* 0x0000006002607220 */ /* 0x040fe40000410000 */
[----:B------:R4:W-:Y:S01]  /*11f20*/  MUFU.EX2 R228, R12 ;  /* 0x0000000c00e47308 */ /* 0x0009e20000000800 */
[C---:B------:R-:W-:Y:S03]  /*11f30*/  HMMA.16816.F32.BF16 R68, R120.reuse, R148, R68 ;  /* 0x000000947844723c */ /* 0x040fe60000041844 */
[----:B------:R-:W-:Y:S02]  /*11f40*/  FMUL.FTZ R97, R2, R97 ;  /* 0x0000006102617220 */ /* 0x000fe40000410000 */
[C---:B------:R-:W-:Y:S03]  /*11f50*/  FMUL.FTZ R98, R0.reuse, R98 ;  /* 0x0000006200627220 */ /* 0x040fe60000410000 */
[C---:B------:R-:W-:Y:S01]  /*11f60*/  HMMA.16816.F32.BF16 R72, R120.reuse, R150, R72 ;  /* 0x000000967848723c */ /* 0x040fe20000041848 */
[----:B------:R-:W5:Y:S01]  /*11f70*/  LDSM.16.MT88.4 R148, [R205+0x4100] ;  /* 0x00410000cd94783b */ /* 0x000f620000004200 */
[----:B------:R2:W2:Y:S02]  /*11f80*/  MUFU.EX2 R199, R13 ;  /* 0x0000000d00c77308 */ /* 0x0004a40000000800 */
[----:B------:R-:W-:Y:S02]  /*11f90*/  FMUL.FTZ R99, R0, R99 ;  /* 0x0000006300637220 */ /* 0x000fe40000410000 */
[C---:B------:R-:W-:Y:S02]  /*11fa0*/  FMUL.FTZ R100, R2.reuse, R100 ;  /* 0x0000006402647220 */ /* 0x040fe40000410000 */
[C---:B-1----:R-:W-:Y:S04]  /*11fb0*/  HMMA.16816.F32.BF16 R76, R120.reuse, R152, R76 ;  /* 0x00000098784c723c */ /* 0x042fe8000004184c */
[----:B------:R-:W-:Y:S01]  /*11fc0*/  MUFU.EX2 R153, R34 ;  /* 0x0000002200997308 */ /* 0x000fe20000000800 */
[C---:B------:R-:W-:Y:S02]  /*11fd0*/  FMUL.FTZ R101, R2.reuse, R101 ;  /* 0x0000006502657220 */ /* 0x040fe40000410000 */
[----:B----4-:R-:W-:Y:S01]  /*11fe0*/  FMUL.FTZ R12, R2, R128 ;  /* 0x00000080020c7220 */ /* 0x010fe20000410000 */
[C---:B------:R-:W-:Y:S04]  /*11ff0*/  HMMA.16816.F32.BF16 R80, R120.reuse, R154, R80 ;  /* 0x0000009a7850723c */ /* 0x040fe80000041850 */
[C---:B------:R-:W-:Y:S02]  /*12000*/  FMUL.FTZ R102, R0.reuse, R102 ;  /* 0x0000006600667220 */ /* 0x040fe40000410000 */
[----:B------:R-:W-:Y:S01]  /*12010*/  MUFU.EX2 R155, R30 ;  /* 0x0000001e009b7308 */ /* 0x000fe20000000800 */
[----:B------:R-:W-:Y:S01]  /*12020*/  FMUL.FTZ R103, R0, R103 ;  /* 0x0000006700677220 */ /* 0x000fe20000410000 */
[C---:B---3--:R-:W-:Y:S04]  /*12030*/  HMMA.16816.F32.BF16 R84, R120.reuse, R124, R84 ;  /* 0x0000007c7854723c */ /* 0x048fe80000041854 */
[----:B--2---:R-:W-:Y:S02]  /*12040*/  FMUL.FTZ R13, R2, R129 ;  /* 0x00000081020d7220 */ /* 0x004fe40000410000 */
[--C-:B------:R-:W-:Y:S02]  /*12050*/  FFMA.FTZ R18, R18, c[0x0][0x2d0], -R117.reuse ;  /* 0x0000b40012127a23 */ /* 0x100fe40000010875 */
[C---:B------:R-:W-:Y:S01]  /*12060*/  HMMA.16816.F32.BF16 R88, R120.reuse, R126, R88 ;  /* 0x0000007e7858723c */ /* 0x040fe20000041858 */
[----:B------:R-:W1:Y:S01]  /*12070*/  LDSM.16.MT88.4 R124, [R208+0x4100] ;  /* 0x00410000d07c783b */ /* 0x000e620000004200 */
[----:B------:R2:W-:Y:S02]  /*12080*/  MUFU.EX2 R154, R31 ;  /* 0x0000001f009a7308 */ /* 0x0005e40000000800 */
[--C-:B------:R-:W-:Y:S02]  /*12090*/  FFMA.FTZ R19, R19, c[0x0][0x2d0], -R117.reuse ;  /* 0x0000b40013137a23 */ /* 0x100fe40000010875 */
[C---:B------:R-:W-:Y:S02]  /*120a0*/  FMUL.FTZ R104, R2.reuse, R104 ;  /* 0x0000006802687220 */ /* 0x040fe40000410000 */
[C---:B------:R-:W-:Y:S04]  /*120b0*/  HMMA.16816.F32.BF16 R92, R120.reuse, R144, R92 ;  /* 0x00000090785c723c */ /* 0x040fe8000004185c */
[----:B------:R3:W-:Y:S01]  /*120c0*/  MUFU.EX2 R164, R14 ;  /* 0x0000000e00a47308 */ /* 0x0007e20000000800 */
[----:B------:R-:W-:Y:S02]  /*120d0*/  FMUL.FTZ R105, R2, R105 ;  /* 0x0000006902697220 */ /* 0x000fe40000410000 */
[C---:B------:R-:W-:Y:S01]  /*120e0*/  FMUL.FTZ R106, R0.reuse, R106 ;  /* 0x0000006a006a7220 */ /* 0x040fe20000410000 */
[C---:B------:R-:W-:Y:S01]  /*120f0*/  HMMA.16816.F32.BF16 R96, R120.reuse, R146, R96 ;  /* 0x000000927860723c */ /* 0x040fe20000041860 */
[----:B------:R-:W4:Y:S03]  /*12100*/  LDSM.16.MT88.4 R144, [R207+0x4100] ;  /* 0x00410000cf90783b */ /* 0x000f260000004200 */
[----:B------:R-:W-:Y:S02]  /*12110*/  FMUL.FTZ R107, R0, R107 ;  /* 0x0000006b006b7220 */ /* 0x000fe40000410000 */
[----:B------:R1:W-:Y:S01]  /*12120*/  MUFU.EX2 R163, R15 ;  /* 0x0000000f00a37308 */ /* 0x0003e20000000800 */
[C---:B------:R-:W-:Y:S01]  /*12130*/  FMUL.FTZ R108, R2.reuse, R108 ;  /* 0x0000006c026c7220 */ /* 0x040fe20000410000 */
[C---:B-----5:R-:W-:Y:S01]  /*12140*/  HMMA.16816.F32.BF16 R100, R120.reuse, R148, R100 ;  /* 0x000000947864723c */ /* 0x060fe20000041864 */
[----:B--2---:R-:W-:Y:S03]  /*12150*/  LDSM.16.MT88.4 R28, [R205+0x1900] ;  /* 0x00190000cd1c783b */ /* 0x004fe60000004200 */
[----:B------:R-:W-:Y:S02]  /*12160*/  FMUL.FTZ R109, R2, R109 ;  /* 0x0000006d026d7220 */ /* 0x000fe40000410000 */
[C---:B------:R-:W-:Y:S02]  /*12170*/  FMUL.FTZ R110, R0.reuse, R110 ;  /* 0x0000006e006e7220 */ /* 0x040fe40000410000 */
[C---:B------:R-:W-:Y:S01]  /*12180*/  HMMA.16816.F32.BF16 R104, R120.reuse, R150, R104 ;  /* 0x000000967868723c */ /* 0x040fe20000041868 */
[----:B------:R2:W-:Y:S01]  /*12190*/  MUFU.EX2 R198, R16 ;  /* 0x0000001000c67308 */ /* 0x0005e20000000800 */
[----:B------:R-:W-:Y:S02]  /*121a0*/  LDSM.16.MT88.4 R148, [R207+0x900] ;  /* 0x00090000cf94783b */ /* 0x000fe40000004200 */
[C---:B---3--:R-:W-:Y:S02]  /*121b0*/  FMUL.FTZ R14, R0.reuse, R130 ;  /* 0x00000082000e7220 */ /* 0x048fe40000410000 */
[----:B------:R-:W-:Y:S02]  /*121c0*/  FMUL.FTZ R111, R0, R111 ;  /* 0x0000006f006f7220 */ /* 0x000fe40000410000 */
[C---:B------:R-:W-:Y:S03]  /*121d0*/  FMUL.FTZ R112, R2.reuse, R112 ;  /* 0x0000007002707220 */ /* 0x040fe60000410000 */
[----:B------:R3:W5:Y:S01]  /*121e0*/  MUFU.EX2 R197, R17 ;  /* 0x0000001100c57308 */ /* 0x0007620000000800 */
[----:B------:R-:W-:Y:S02]  /*121f0*/  FMUL.FTZ R113, R2, R113 ;  /* 0x0000007102717220 */ /* 0x000fe40000410000 */
[C---:B-1----:R-:W-:Y:S02]  /*12200*/  FMUL.FTZ R15, R0.reuse, R131 ;  /* 0x00000083000f7220 */ /* 0x042fe40000410000 */
[----:B------:R-:W1:Y:S01]  /*12210*/  LDSM.16.MT88.4 R128, [R204+0x900] ;  /* 0x00090000cc80783b */ /* 0x000e620000004200 */
[C---:B------:R-:W-:Y:S02]  /*12220*/  FMUL.FTZ R114, R0.reuse, R114 ;  /* 0x0000007200727220 */ /* 0x040fe40000410000 */
[----:B------:R-:W-:Y:S02]  /*12230*/  FMUL.FTZ R115, R0, R115 ;  /* 0x0000007300737220 */ /* 0x000fe40000410000 */
[C---:B------:R-:W-:Y:S01]  /*12240*/  HMMA.16816.F32.BF16 R12, R120.reuse, R124, R12 ;  /* 0x0000007c780c723c */ /* 0x040fe2000004180c */
[----:B------:R4:W-:Y:S02]  /*12250*/  MUFU.EX2 R162, R18 ;  /* 0x0000001200a27308 */ /* 0x0009e40000000800 */
[--C-:B------:R-:W-:Y:S02]  /*12260*/  FFMA.FTZ R22, R22, c[0x0][0x2d0], -R117.reuse ;  /* 0x0000b40016167a23 */ /* 0x100fe40000010875 */
[----:B--2---:R-:W-:Y:S02]  /*12270*/  FMUL.FTZ R16, R2, R132 ;  /* 0x0000008402107220 */ /* 0x004fe40000410000 */
[--C-:B------:R-:W-:Y:S01]  /*12280*/  FFMA.FTZ R23, R23, c[0x0][0x2d0], -R117.reuse ;  /* 0x0000b40017177a23 */ /* 0x100fe20000010875 */
[C---:B------:R-:W-:Y:S01]  /*12290*/  HMMA.16816.F32.BF16 R108, R120.reuse, R126, R108 ;  /* 0x0000007e786c723c */ /* 0x040fe2000004186c */
[----:B------:R-:W2:Y:S02]  /*122a0*/  LDSM.16.MT88.4 R124, [R205+0x900] ;  /* 0x00090000cd7c783b */ /* 0x000ea40000004200 */
[----:B------:R1:W1:Y:S01]  /*122b0*/  MUFU.EX2 R161, R19 ;  /* 0x0000001300a17308 */ /* 0x0002620000000800 */
[--C-:B------:R-:W-:Y:S02]  /*122c0*/  FFMA.FTZ R52, R52, c[0x0][0x2d0], -R156.reuse ;  /* 0x0000b40034347a23 */ /* 0x100fe4000001089c */
[----:B---3--:R-:W-:Y:S02]  /*122d0*/  FMUL.FTZ R17, R2, R133 ;  /* 0x0000008502117220 */ /* 0x008fe40000410000 */
[--C-:B------:R-:W-:Y:S04]  /*122e0*/  FFMA.FTZ R53, R53, c[0x0][0x2d0], -R156.reuse ;  /* 0x0000b40035357a23 */ /* 0x100fe8000001089c */
[--C-:B------:R-:W-:Y:S01]  /*122f0*/  FFMA.FTZ R56, R56, c[0x0][0x2d0], -R156.reuse ;  /* 0x0000b40038387a23 */ /* 0x100fe2000001089c */
[----:B------:R3:W-:Y:S01]  /*12300*/  MUFU.EX2 R152, R35 ;  /* 0x0000002300987308 */ /* 0x0007e20000000800 */
[--C-:B------:R-:W-:Y:S02]  /*12310*/  FFMA.FTZ R57, R57, c[0x0][0x2d0], -R156.reuse ;  /* 0x0000b40039397a23 */ /* 0x100fe4000001089c */
[--C-:B------:R-:W-:Y:S02]  /*12320*/  FFMA.FTZ R54, R54, c[0x0][0x2d0], -R117.reuse ;  /* 0x0000b40036367a23 */ /* 0x100fe40000010875 */
[----:B----4-:R-:W-:Y:S02]  /*12330*/  FMUL.FTZ R18, R0, R134 ;  /* 0x0000008600127220 */ /* 0x010fe40000410000 */
        /* <DEDUP_REMOVED lines=8> */
[----:B------:R-:W4:Y:S01]  /*123c0*/  MUFU.EX2 R195, R21 ;  /* 0x0000001500c37308 */ /* 0x000f220000000800 */
[--C-:B------:R-:W-:Y:S01]  /*123d0*/  FFMA.FTZ R64, R64, c[0x0][0x2d0], -R156.reuse ;  /* 0x0000b40040407a23 */ /* 0x100fe2000001089c */
[C---:B------:R-:W-:Y:S03]  /*123e0*/  HMMA.16816.F32.BF16 R16, R120.reuse, R144, R16 ;  /* 0x000000907810723c */ /* 0x040fe60000041810 */
[----:B---3--:R-:W-:Y:S01]  /*123f0*/  LDSM.16.MT88.4 R32, [R208+0x1900] ;  /* 0x00190000d020783b */ /* 0x008fe20000004200 */
[----:B------:R-:W-:Y:S02]  /*12400*/  FFMA.FTZ R65, R65, c[0x0][0x2d0], -R156 ;  /* 0x0000b40041417a23 */ /* 0x000fe4000001089c */
[--C-:B------:R-:W-:Y:S02]  /*12410*/  FFMA.FTZ R62, R62, c[0x0][0x2d0], -R117.reuse ;  /* 0x0000b4003e3e7a23 */ /* 0x100fe40000010875 */
[----:B------:R-:W-:Y:S01]  /*12420*/  HMMA.16816.F32.BF16 R112, R120, R146, R112 ;  /* 0x000000927870723c */ /* 0x000fe20000041870 */
[----:B------:R3:W-:Y:S02]  /*12430*/  MUFU.EX2 R160, R22 ;  /* 0x0000001600a07308 */ /* 0x0007e40000000800 */
[----:B------:R-:W1:Y:S01]  /*12440*/  LDSM.16.MT88.4 R144, [R204+0x4900] ;  /* 0x00490000cc90783b */ /* 0x000e620000004200 */
[--C-:B------:R-:W-:Y:S02]  /*12450*/  FFMA.FTZ R63, R63, c[0x0][0x2d0], -R117.reuse ;  /* 0x0000b4003f3f7a23 */ /* 0x100fe40000010875 */
[--C-:B------:R-:W-:Y:S01]  /*12460*/  FFMA.FTZ R66, R66, c[0x0][0x2d0], -R117.reuse ;  /* 0x0000b40042427a23 */ /* 0x100fe20000010875 */
[----:B------:R-:W-:Y:S01]  /*12470*/  F2FP.BF16.PACK_AB R120, R199, R228 ;  /* 0x000000e4c778723e */ /* 0x000fe200000010ff */
[----:B------:R-:W-:Y:S01]  /*12480*/  FFMA.FTZ R117, R67, c[0x0][0x2d0], -R117 ;  /* 0x0000b40043757a23 */ /* 0x000fe20000010875 */
[----:B-----5:R-:W-:Y:S02]  /*12490*/  F2FP.BF16.PACK_AB R122, R197, R198 ;  /* 0x000000c6c57a723e */ /* 0x020fe400000010ff */
[----:B------:R-:W5:Y:S01]  /*124a0*/  MUFU.EX2 R159, R23 ;  /* 0x00000017009f7308 */ /* 0x000f620000000800 */
[----:B------:R-:W-:Y:S01]  /*124b0*/  F2FP.BF16.PACK_AB R121, R163, R164 ;  /* 0x000000a4a379723e */ /* 0x000fe200000010ff */
[----:B------:R-:W-:Y:S01]  /*124c0*/  FFMA.FTZ R0, R0, R234, R184 ;  /* 0x000000ea00007223 */ /* 0x000fe200000100b8 */
[----:B------:R-:W-:Y:S01]  /*124d0*/  F2FP.BF16.PACK_AB R123, R161, R162 ;  /* 0x000000a2a17b723e */ /* 0x000fe200000010ff */
[----:B------:R-:W-:Y:S01]  /*124e0*/  FFMA.FTZ R2, R2, R233, R230 ;  /* 0x000000e902027223 */ /* 0x000fe200000100e6 */
[----:B----4-:R-:W-:Y:S01]  /*124f0*/  F2FP.BF16.PACK_AB R20, R195, R196 ;  /* 0x000000c4c314723e */ /* 0x010fe200000010ff */
[----:B------:R-:W-:Y:S02]  /*12500*/  FADD.FTZ R0, R167, R0 ;  /* 0x00000000a7007221 */ /* 0x000fe40000010000 */
[----:B------:R-:W-:Y:S02]  /*12510*/  FADD.FTZ R2, R232, R2 ;  /* 0x00000002e8027221 */ /* 0x000fe40000010000 */
[C---:B------:R-:W-:Y:S01]  /*12520*/  HMMA.16816.F32.BF16 R4, R120.reuse, R128, R4 ;  /* 0x000000807804723c */ /* 0x040fe20000041804 */
[----:B------:R-:W-:Y:S02]  /*12530*/  MUFU.EX2 R52, R52 ;  /* 0x0000003400347308 */ /* 0x000fe40000000800 */
[----:B------:R-:W-:Y:S01]  /*12540*/  FADD.FTZ R0, R166, R0 ;  /* 0x00000000a6007221 */ /* 0x000fe20000010000 */
[----:B---3--:R-:W-:Y:S01]  /*12550*/  F2FP.BF16.PACK_AB R22, R193, R194 ;  /* 0x000000c2c116723e */ /* 0x008fe200000010ff */
[----:B------:R-:W-:Y:S02]  /*12560*/  FADD.FTZ R2, R231, R2 ;  /* 0x00000002e7027221 */ /* 0x000fe40000010000 */
[----:B------:R-:W-:Y:S01]  /*12570*/  FADD.FTZ R0, R165, R0 ;  /* 0x00000000a5007221 */ /* 0x000fe20000010000 */
[C---:B------:R-:W-:Y:S01]  /*12580*/  HMMA.16816.F32.BF16 R8, R120.reuse, R130, R8 ;  /* 0x000000827808723c */ /* 0x040fe20000041808 */
[----:B------:R-:W-:Y:S02]  /*12590*/  LDSM.16.MT88.4 R128, [R208+0x4900] ;  /* 0x00490000d080783b */ /* 0x000fe40000004200 */
[----:B------:R-:W-:Y:S01]  /*125a0*/  MUFU.EX2 R53, R53 ;  /* 0x0000003500357308 */ /* 0x000fe20000000800 */
[----:B------:R-:W-:Y:S01]  /*125b0*/  FADD.FTZ R2, R229, R2 ;  /* 0x00000002e5027221 */ /* 0x000fe20000010000 */
[----:B-----5:R-:W-:Y:S01]  /*125c0*/  F2FP.BF16.PACK_AB R21, R159, R160 ;  /* 0x000000a09f15723e */ /* 0x020fe200000010ff */
[----:B------:R-:W-:Y:S02]  /*125d0*/  FADD.FTZ R0, R164, R0 ;  /* 0x00000000a4007221 */ /* 0x000fe40000010000 */
[C---:B--2---:R-:W-:Y:S04]  /*125e0*/  HMMA.16816.F32.BF16 R68, R120.reuse, R124, R68 ;  /* 0x0000007c7844723c */ /* 0x044fe80000041844 */
[----:B------:R-:W-:Y:S01]  /*125f0*/  F2FP.BF16.PACK_AB R23, R157, R158 ;  /* 0x0000009e9d17723e */ /* 0x000fe200000010ff */
[----:B------:R-:W-:Y:S01]  /*12600*/  MUFU.EX2 R56, R56 ;  /* 0x0000003800387308 */ /* 0x000fe20000000800 */
[----:B------:R-:W-:Y:S02]  /*12610*/  FADD.FTZ R2, R228, R2 ;  /* 0x00000002e4027221 */ /* 0x000fe40000010000 */
[C---:B------:R-:W-:Y:S01]  /*12620*/  HMMA.16816.F32.BF16 R72, R120.reuse, R126, R72 ;  /* 0x0000007e7848723c */ /* 0x040fe20000041848 */
[----:B------:R-:W2:Y:S03]  /*12630*/  LDSM.16.MT88.4 R124, [R205+0x4900] ;  /* 0x00490000cd7c783b */ /* 0x000ea60000004200 */
[----:B------:R-:W-:Y:S02]  /*12640*/  FADD.FTZ R0, R163, R0 ;  /* 0x00000000a3007221 */ /* 0x000fe40000010000 */
[----:B------:R-:W-:Y:S01]  /*12650*/  FADD.FTZ R2, R199, R2 ;  /* 0x00000002c7027221 */ /* 0x000fe20000010000 */
[----:B------:R-:W-:Y:S01]  /*12660*/  MUFU.EX2 R57, R57 ;  /* 0x0000003900397308 */ /* 0x000fe20000000800 */
        /* <DEDUP_REMOVED lines=29> */
[C---:B------:R-:W-:Y:S01]  /*12840*/  HMMA.16816.F32.BF16 R104, R120.reuse, R126, R104 ;  /* 0x0000007e7868723c */ /* 0x040fe20000041868 */
[----:B------:R-:W2:Y:S03]  /*12850*/  LDSM.16.MT88.4 R124, [R204+0x1100] ;  /* 0x00110000cc7c783b */ /* 0x000ea60000004200 */
        /* <DEDUP_REMOVED lines=12> */
[----:B------:R-:W-:Y:S04]  /*12920*/  MUFU.EX2 R65, R65 ;  /* 0x0000004100417308 */ /* 0x000fe80000000800 */
[----:B------:R-:W-:Y:S01]  /*12930*/  HMMA.16816.F32.BF16 R112, R120, R134, R112 ;  /* 0x000000867870723c */ /* 0x000fe20000041870 */
[----:B------:R-:W1:Y:S05]  /*12940*/  LDSM.16.MT88.4 R120, [R208+0x1100] ;  /* 0x00110000d078783b */ /* 0x000e6a0000004200 */
[----:B------:R-:W-:Y:S02]  /*12950*/  MUFU.EX2 R62, R62 ;  /* 0x0000003e003e7308 */ /* 0x000fe40000000800 */
[C---:B--2---:R-:W-:Y:S01]  /*12960*/  HMMA.16816.F32.BF16 R4, R20.reuse, R124, R4 ;  /* 0x0000007c1404723c */ /* 0x044fe20000041804 */
[----:B------:R-:W-:Y:S07]  /*12970*/  LDSM.16.MT88.4 R132, [R205+0x5100] ;  /* 0x00510000cd84783b */ /* 0x000fee0000004200 */
        /* <DEDUP_REMOVED lines=8> */
[C---:B-1----:R-:W-:Y:S08]  /*12a00*/  HMMA.16816.F32.BF16 R76, R20.reuse, R120, R76 ;  /* 0x00000078144c723c */ /* 0x042ff0000004184c */
[C---:B------:R-:W-:Y:S01]  /*12a10*/  HMMA.16816.F32.BF16 R80, R20.reuse, R122, R80 ;  /* 0x0000007a1450723c */ /* 0x040fe20000041850 */
[----:B------:R-:W1:Y:S07]  /*12a20*/  LDSM.16.MT88.4 R120, [R207+0x1900] ;  /* 0x00190000cf78783b */ /* 0x000e6e0000004200 */
[C---:B------:R-:W-:Y:S01]  /*12a30*/  HMMA.16816.F32.BF16 R84, R20.reuse, R128, R84 ;  /* 0x000000801454723c */ /* 0x040fe20000041854 */
[----:B------:R-:W-:Y:S07]  /*12a40*/  MUFU.EX2 R129, R46 ;  /* 0x0000002e00817308 */ /* 0x000fee0000000800 */
[C---:B------:R-:W-:Y:S03]  /*12a50*/  HMMA.16816.F32.BF16 R88, R20.reuse, R130, R88 ;  /* 0x000000821458723c */ /* 0x040fe60000041858 */
[----:B------:R-:W-:Y:S05]  /*12a60*/  MUFU.EX2 R131, R42 ;  /* 0x0000002a00837308 */ /* 0x000fea0000000800 */
[C---:B--2---:R-:W-:Y:S05]  /*12a70*/  HMMA.16816.F32.BF16 R92, R20.reuse, R124, R92 ;  /* 0x0000007c145c723c */ /* 0x044fea000004185c */
[----:B------:R-:W-:Y:S03]  /*12a80*/  MUFU.EX2 R130, R43 ;  /* 0x0000002b00827308 */ /* 0x000fe60000000800 */
[C---:B------:R-:W-:Y:S01]  /*12a90*/  HMMA.16816.F32.BF16 R96, R20.reuse, R126, R96 ;  /* 0x0000007e1460723c */ /* 0x040fe20000041860 */
[----:B------:R-:W-:Y:S06]  /*12aa0*/  LDSM.16.MT88.4 R124, [R204+0x3900] ;  /* 0x00390000cc7c783b */ /* 0x000fec0000004200 */
[----:B------:R-:W-:Y:S01]  /*12ab0*/  MUFU.EX2 R128, R47 ;  /* 0x0000002f00807308 */ /* 0x000fe20000000800 */
[C---:B------:R-:W-:Y:S08]  /*12ac0*/  HMMA.16816.F32.BF16 R100, R20.reuse, R132, R100 ;  /* 0x000000841464723c */ /* 0x040ff00000041864 */
[C---:B------:R-:W-:Y:S01]  /*12ad0*/  HMMA.16816.F32.BF16 R104, R20.reuse, R134, R104 ;  /* 0x000000861468723c */ /* 0x040fe20000041868 */
[----:B------:R-:W2:Y:S07]  /*12ae0*/  MUFU.EX2 R134, R38 ;  /* 0x0000002600867308 */ /* 0x000eae0000000800 */
[C---:B------:R-:W-:Y:S03]  /*12af0*/  HMMA.16816.F32.BF16 R12, R20.reuse, R144, R12 ;  /* 0x00000090140c723c */ /* 0x040fe6000004180c */
[----:B------:R-:W4:Y:S05]  /*12b00*/  MUFU.EX2 R133, R39 ;  /* 0x0000002700857308 */ /* 0x000f2a0000000800 */
[C---:B------:R-:W-:Y:S05]  /*12b10*/  HMMA.16816.F32.BF16 R108, R20.reuse, R146, R108 ;  /* 0x00000092146c723c */ /* 0x040fea000004186c */
[----:B------:R-:W-:Y:S03]  /*12b20*/  MUFU.EX2 R147, R41 ;  /* 0x0000002900937308 */ /* 0x000fe60000000800 */
[C---:B------:R-:W-:Y:S04]  /*12b30*/  HMMA.16816.F32.BF16 R16, R20.reuse, R148, R16 ;  /* 0x000000941410723c */ /* 0x040fe80000041810 */
[----:B--2---:R-:W-:Y:S03]  /*12b40*/  FADD.FTZ R0, R134, R0 ;  /* 0x0000000086007221 */ /* 0x004fe60000010000 */
[----:B------:R-:W-:Y:S01]  /*12b50*/  MUFU.EX2 R149, R37 ;  /* 0x0000002500957308 */ /* 0x000fe20000000800 */
[----:B------:R-:W-:Y:S04]  /*12b60*/  HMMA.16816.F32.BF16 R112, R20, R150, R112 ;  /* 0x000000961470723c */ /* 0x000fe80000041870 */
[----:B----4-:R-:W-:Y:S03]  /*12b70*/  FADD.FTZ R0, R133, R0 ;  /* 0x0000000085007221 */ /* 0x010fe60000010000 */
[----:B------:R-:W-:Y:S01]  /*12b80*/  F2FP.BF16.PACK_AB R20, R186, R192 ;  /* 0x000000c0ba14723e */ /* 0x000fe200000010ff */
[----:B------:R-:W-:Y:S01]  /*12b90*/  FADD.FTZ R0, R131, R0 ;  /* 0x0000000083007221 */ /* 0x000fe20000010000 */
[----:B------:R-:W-:Y:S01]  /*12ba0*/  F2FP.BF16.PACK_AB R22, R185, R187 ;  /* 0x000000bbb916723e */ /* 0x000fe200000010ff */
[----:B------:R-:W2:Y:S02]  /*12bb0*/  MUFU.EX2 R150, R36 ;  /* 0x0000002400967308 */ /* 0x000ea40000000800 */
        /* <DEDUP_REMOVED lines=10> */
[----:B--2---:R-:W-:Y:S04]  /*12c60*/  FADD.FTZ R2, R150, R2 ;  /* 0x0000000296027221 */ /* 0x004fe80000010000 */
        /* <DEDUP_REMOVED lines=15> */
[C---:B-1----:R-:W-:Y:S01]  /*12d60*/  HMMA.16816.F32.BF16 R84, R20.reuse, R120, R84 ;  /* 0x000000781454723c */ /* 0x042fe20000041854 */
[----:B--2---:R-:W-:Y:S03]  /*12d70*/  LDSM.16.MT88.4 R44, [R205+0x2900] ;  /* 0x00290000cd2c783b */ /* 0x004fe60000004200 */
        /* <DEDUP_REMOVED lines=143> */
.L_x_2067:
[----:B------:R-:W1:Y:S01]  /*13670*/  SHFL.BFLY PT, R4, R233, 0x2, 0x1f ;  /* 0x0c401f00e9047f89 */ /* 0x000e6200000e0000 */
[----:B------:R-:W-:-:S02]  /*13680*/  MOV R2, RZ ;  /* 0x000000ff00027202 */ /* 0x000fc40000000f00 */
[----:B------:R-:W-:Y:S01]  /*13690*/  MOV R30, 0xff800000 ;  /* 0xff800000001e7802 */ /* 0x000fe20000000f00 */
[----:B------:R-:W2:Y:S01]  /*136a0*/  SHFL.BFLY PT, R7, R234, 0x2, 0x1f ;  /* 0x0c401f00ea077f89 */ /* 0x000ea200000e0000 */
[----:B------:R-:W-:Y:S02]  /*136b0*/  MOV R31, 0xff800000 ;  /* 0xff800000001f7802 */ /* 0x000fe40000000f00 */
[----:B------:R-:W-:Y:S01]  /*136c0*/  PLOP3.LUT P2, PT, PT, PT, PT, 0x8, 0x0 ;  /* 0x000000000000781c */ /* 0x000fe20003f4e170 */
[----:B-1----:R-:W-:Y:S02]  /*136d0*/  FADD.FTZ R4, R4, R233 ;  /* 0x000000e904047221 */ /* 0x002fe40000010000 */
[----:B--2---:R-:W-:-:S03]  /*136e0*/  FADD.FTZ R7, R7, R234 ;  /* 0x000000ea07077221 */ /* 0x004fc60000010000 */
[----:B------:R-:W1:Y:S04]  /*136f0*/  SHFL.BFLY PT, R0, R4, 0x1, 0x1f ;  /* 0x0c201f0004007f89 */ /* 0x000e6800000e0000 */
        /* <DEDUP_REMOVED lines=82> */
.L_x_2037:
[----:B------:R-:W1:Y:S01]  /*13c20*/  S2R R44, SR_CTAID.Y ;  /* 0x00000000002c7919 */ /* 0x000e620000002600 */
[----:B------:R-:W-:Y:S01]  /*13c30*/  ULDC.64 UR4, c[0x0][0x118] ;  /* 0x0000460000047ab9 */ /* 0x000fe20000000a00 */
[----:B-1----:R-:W-:Y:S01]  /*13c40*/  SHF.R.S32.HI R34, RZ, 0x1f, R44 ;  /* 0x0000001fff227819 */ /* 0x002fe2000001142c */
[----:B------:R-:W-:Y:S05]  /*13c50*/  @P2 BRA `(.L_x_2069) ;  /* 0x0000128000002947 */ /* 0x000fea0003800000 */
[----:B------:R-:W1:Y:S01]  /*13c60*/  S2R R32, SR_TID.X ;  /* 0x0000000000207919 */ /* 0x000e620000002100 */
[----:B------:R-:W-:Y:S02]  /*13c70*/  F2FP.BF16.PACK_AB R27, R27, R120 ;  /* 0x000000781b1b723e */ /* 0x000fe400000010ff */
[----:B------:R-:W-:Y:S01]  /*13c80*/  F2FP.BF16.PACK_AB R122, R123, R122 ;  /* 0x0000007a7b7a723e */ /* 0x000fe200000010ff */
[----:B------:R-:W-:Y:S01]  /*13c90*/  BAR.SYNC.DEFER_BLOCKING 0x1, 0x100 ;  /* 0x0044000000007b1d */ /* 0x000fe20000010000 */
        /* <DEDUP_REMOVED lines=10> */
[----:B-1----:R-:W-:Y:S02]  /*13d40*/  SHF.R.S32.HI R33, RZ, 0x1f, R32 ;  /* 0x0000001fff217819 */ /* 0x002fe40000011420 */
[----:B------:R-:W-:Y:S02]  /*13d50*/  F2FP.BF16.PACK_AB R25, R25, R84 ;  /* 0x000000541919723e */ /* 0x000fe400000010ff */
[----:B------:R-:W-:-:S02]  /*13d60*/  LEA.HI R2, R33, R32, RZ, 0x2 ;  /* 0x0000002021027211 */ /* 0x000fc400078f10ff */
[----:B------:R-:W-:Y:S02]  /*13d70*/  LEA.HI R29, R33, R32, RZ, 0x5 ;  /* 0x00000020211d7211 */ /* 0x000fe400078f28ff */
[--C-:B------:R-:W-:Y:S02]  /*13d80*/  SHF.R.S32.HI R4, RZ, 0x2, R2.reuse ;  /* 0x00000002ff047819 */ /* 0x100fe40000011402 */
[----:B------:R-:W-:Y:S02]  /*13d90*/  SHF.R.S32.HI R0, RZ, 0x1f, R2 ;  /* 0x0000001fff007819 */ /* 0x000fe40000011402 */
[----:B------:R-:W-:Y:S02]  /*13da0*/  SHF.R.S32.HI R28, RZ, 0x5, R29 ;  /* 0x00000005ff1c7819 */ /* 0x000fe4000001141d */
[----:B------:R-:W-:Y:S02]  /*13db0*/  LEA.HI R0, R0, R4, RZ, 0x3 ;  /* 0x0000000400007211 */ /* 0x000fe400078f18ff */
[----:B------:R-:W-:-:S02]  /*13dc0*/  F2FP.BF16.PACK_AB R86, R87, R86 ;  /* 0x000000565756723e */ /* 0x000fc400000010ff */
        /* <DEDUP_REMOVED lines=21> */
[----:B------:R-:W-:Y:S02]  /*13f20*/  F2FP.BF16.PACK_AB R20, R20, R100 ;  /* 0x000000641414723e */ /* 0x000fe400000010ff */
[----:B------:R-:W-:Y:S02]  /*13f30*/  F2FP.BF16.PACK_AB R19, R103, R102 ;  /* 0x000000666713723e */ /* 0x000fe400000010ff */
[C---:B------:R-:W-:Y:S01]  /*13f40*/  IADD3 R3, R0.reuse, 0x80, RZ ;  /* 0x0000008000037810 */ /* 0x040fe20007ffe0ff */
[----:B------:R1:W-:Y:S01]  /*13f50*/  STS [R0+0x80], R27 ;  /* 0x0000801b00007388 */ /* 0x0003e20000000800 */
[C---:B------:R-:W-:Y:S02]  /*13f60*/  IADD3 R2, R0.reuse, 0x70, RZ ;  /* 0x0000007000027810 */ /* 0x040fe40007ffe0ff */
[----:B------:R-:W-:Y:S01]  /*13f70*/  @P0 IADD3 R2, R3, 0x10, RZ ;  /* 0x0000001003020810 */ /* 0x000fe20007ffe0ff */
[----:B------:R-:W-:Y:S01]  /*13f80*/  STS [R0+0x480], R122 ;  /* 0x0004807a00007388 */ /* 0x000fe20000000800 */
[----:B------:R-:W-:Y:S01]  /*13f90*/  IMAD.IADD R3, R0, 0x1, R4 ;  /* 0x0000000100037824 */ /* 0x000fe200078e0204 */
[----:B------:R-:W-:-:S02]  /*13fa0*/  F2FP.BF16.PACK_AB R18, R18, R104 ;  /* 0x000000681212723e */ /* 0x000fc400000010ff */
[----:B------:R2:W-:Y:S01]  /*13fb0*/  STS [R2], R8 ;  /* 0x0000000802007388 */ /* 0x0005e20000000800 */
[----:B------:R-:W-:Y:S01]  /*13fc0*/  IMAD.IADD R4, R4, 0x1, R2 ;  /* 0x0000000104047824 */ /* 0x000fe200078e0202 */
[----:B------:R-:W-:Y:S02]  /*13fd0*/  F2FP.BF16.PACK_AB R17, R17, R106 ;  /* 0x0000006a1111723e */ /* 0x000fe400000010ff */
[----:B------:R-:W-:Y:S01]  /*13fe0*/  STS [R2+0x400], R126 ;  /* 0x0004007e02007388 */ /* 0x000fe20000000800 */
[----:B------:R-:W-:Y:S02]  /*13ff0*/  F2FP.BF16.PACK_AB R16, R16, R128 ;  /* 0x000000801010723e */ /* 0x000fe400000010ff */
[----:B------:R-:W-:Y:S01]  /*14000*/  F2FP.BF16.PACK_AB R13, R13, R130 ;  /* 0x000000820d0d723e */ /* 0x000fe200000010ff */
[----:B------:R3:W-:Y:S01]  /*14010*/  STS [R3+0x80], R5 ;  /* 0x0000800503007388 */ /* 0x0007e20000000800 */
[----:B------:R-:W-:Y:S02]  /*14020*/  F2FP.BF16.PACK_AB R12, R12, R108 ;  /* 0x0000006c0c0c723e */ /* 0x000fe400000010ff */
[----:B------:R-:W-:Y:S01]  /*14030*/  F2FP.BF16.PACK_AB R11, R11, R110 ;  /* 0x0000006e0b0b723e */ /* 0x000fe200000010ff */
[----:B------:R-:W-:Y:S01]  /*14040*/  STS [R3+0x480], R70 ;  /* 0x0004804603007388 */ /* 0x000fe20000000800 */
[----:B------:R-:W-:-:S02]  /*14050*/  F2FP.BF16.PACK_AB R9, R9, R132 ;  /* 0x000000840909723e */ /* 0x000fc400000010ff */
[----:B------:R-:W-:Y:S01]  /*14060*/  F2FP.BF16.PACK_AB R15, R15, R134 ;  /* 0x000000860f0f723e */ /* 0x000fe200000010ff */
[----:B------:R4:W-:Y:S01]  /*14070*/  STS [R4], R6 ;  /* 0x0000000604007388 */ /* 0x0009e20000000800 */
[----:B-1----:R-:W-:Y:S01]  /*14080*/  IMAD.MOV.U32 R27, RZ, RZ, 0x40 ;  /* 0x00000040ff1b7424 */ /* 0x002fe200078e00ff */
[----:B------:R-:W-:Y:S02]  /*14090*/  F2FP.BF16.PACK_AB R14, R14, R112 ;  /* 0x000000700e0e723e */ /* 0x000fe400000010ff */
[----:B------:R-:W-:Y:S01]  /*140a0*/  STS [R4+0x400], R74 ;  /* 0x0004004a04007388 */ /* 0x000fe20000000800 */
[----:B------:R-:W-:Y:S02]  /*140b0*/  F2FP.BF16.PACK_AB R10, R10, R114 ;  /* 0x000000720a0a723e */ /* 0x000fe400000010ff */
[----:B------:R-:W-:Y:S02]  /*140c0*/  ISETP.NE.U32.AND P0, PT, RZ, c[0x0][0x500], PT ;  /* 0x00014000ff007a0c */ /* 0x000fe40003f05070 */
[----:B--2---:R-:W-:-:S02]  /*140d0*/  SEL R8, R27, 0xffffffc0, !P2 ;  /* 0xffffffc01b087807 */ /* 0x004fc40005000000 */
[----:B------:R-:W-:Y:S02]  /*140e0*/  ISETP.NE.AND.EX P0, PT, RZ, c[0x0][0x504], PT, P0 ;  /* 0x00014100ff007a0c */ /* 0x000fe40003f05300 */
[----:B------:R-:W-:Y:S01]  /*140f0*/  ISETP.NE.U32.AND P1, PT, RZ, c[0x0][0x508], PT ;  /* 0x00014200ff007a0c */ /* 0x000fe20003f25070 */
[----:B---3--:R-:W-:-:S03]  /*14100*/  IMAD.IADD R5, R0, 0x1, R8 ;  /* 0x0000000100057824 */ /* 0x008fc600078e0208 */
[----:B------:R-:W-:Y:S02]  /*14110*/  ISETP.NE.AND.EX P1, PT, RZ, c[0x0][0x50c], PT, P1 ;  /* 0x00014300ff007a0c */ /* 0x000fe40003f25310 */
[----:B------:R1:W-:Y:S01]  /*14120*/  STS [R5+0x80], R7 ;  /* 0x0000800705007388 */ /* 0x0003e20000000800 */
[----:B----4-:R-:W-:-:S03]  /*14130*/  IMAD.IADD R6, R8, 0x1, R2 ;  /* 0x0000000108067824 */ /* 0x010fc600078e0202 */
        /* <DEDUP_REMOVED lines=40> */
.L_x_2070:
        /* <DEDUP_REMOVED lines=129> */
.L_x_2072:
[----:B------:R-:W-:Y:S05]  /*14bd0*/  BSYNC B0 ;  /* 0x0000000000007941 */ /* 0x000fea0003800000 */
.L_x_2071:
        /* <DEDUP_REMOVED lines=15> */
.L_x_2074:
[----:B------:R-:W-:Y:S05]  /*14cd0*/  BSYNC B0 ;  /* 0x0000000000007941 */ /* 0x000fea0003800000 */
.L_x_2073:
        /* <DEDUP_REMOVED lines=15> */
.L_x_2076:
[----:B------:R-:W-:Y:S05]  /*14dd0*/  BSYNC B0 ;  /* 0x0000000000007941 */ /* 0x000fea0003800000 */
.L_x_2075:
        /* <DEDUP_REMOVED lines=16> */
.L_x_2069:
        /* <DEDUP_REMOVED lines=18> */
.L_x_2077:
        /* <DEDUP_REMOVED lines=40> */
.L_x_2079:
[----:B------:R-:W-:Y:S05]  /*15280*/  BSYNC B0 ;  /* 0x0000000000007941 */ /* 0x000fea0003800000 */
.L_x_2078:
        /* <DEDUP_REMOVED lines=57> */
.L_x_2081:
[----:B------:R-:W-:Y:S05]  /*15620*/  BSYNC B0 ;  /* 0x0000000000007941 */ /* 0x000fea0003800000 */
.L_x_2080:
        /* <DEDUP_REMOVED lines=15> */
.L_x_2083:
[----:B------:R-:W-:Y:S05]  /*15720*/  BSYNC B0 ;  /* 0x0000000000007941 */ /* 0x000fea0003800000 */
.L_x_2082:
        /* <DEDUP_REMOVED lines=15> */
.L_x_2085:
[----:B------:R-:W-:Y:S05]  /*15820*/  BSYNC B0 ;  /* 0x0000000000007941 */ /* 0x000fea0003800000 */
.L_x_2084:
        /* <DEDUP_REMOVED lines=16> */
.L_x_2086:
        /* <DEDUP_REMOVED lines=13> */
.L_x_3788:


//--------------------- .text._ZN7cutlass13device_kernelIN5flash19enable_sm80_to_sm89INS1_16FlashAttnFwdSm80INS1_25CollectiveMainloopFwdSm80ILi8ELi1ELb1EN4cute5tupleIJNS5_1CILi128EEENS7_ILi96EEES8_EEELi128ENS_10bfloat16_tEfNS_4arch4Sm80ELb0ELb1ELb0ELb0ELb0ELb0ELb1ELb0EEENS1_21CollectiveEpilogueFwdINS6_IJS8_S8_S9_EEENS6_IJNS7_ILi1EEESH_SH_EEESB_SD_Li256ELb0ELb1ELb0ELb0EEENS1_19SingleTileSchedulerILb0ELb0ELb1ELi128EEEEEEEEEvNT_6ParamsE --------------------------
	.section	.text._ZN7cutlass13device_kernelIN5flash19enable_sm80_to_sm89INS1_16FlashAttnFwdSm80INS1_25CollectiveMainloopFwdSm80ILi8ELi1ELb1EN4cute5tupleIJNS5_1CILi128EEENS7_ILi96EEES8_EEELi128ENS_10bfloat16_tEfNS_4arch4Sm80ELb0ELb1ELb0ELb0ELb0ELb0ELb1ELb0EEENS1_21CollectiveEpilogueFwdINS6_IJS8_S8_S9_EEENS6_IJNS7_ILi1EEESH_SH_EEESB_SD_Li256ELb0ELb1ELb0ELb0EEENS1_19SingleTileSchedulerILb0ELb0ELb1ELi128EEEEEEEEEvNT_6ParamsE,"ax",@progbits
	.sectioninfo	@"SHI_REGISTERS=248"
	.align	128
.text._ZN7cutlass13device_kernelIN5flash19enable_sm80_to_sm89INS1_16FlashAttnFwdSm80INS1_25CollectiveMainloopFwdSm80ILi8ELi1ELb1EN4cute5tupleIJNS5_1CILi128EEENS7_ILi96EEES8_EEELi128ENS_10bfloat16_tEfNS_4arch4Sm80ELb0ELb1ELb0ELb0ELb0ELb0ELb1ELb0EEENS1_21CollectiveEpilogueFwdINS6_IJS8_S8_S9_EEENS6_IJNS7_ILi1EEESH_SH_EEESB_SD_Li256ELb0ELb1ELb0ELb0EEENS1_19SingleTileSchedulerILb0ELb0ELb1ELi128EEEEEEEEEvNT_6ParamsE:
        .type           _ZN7cutlass13device_kernelIN5flash19enable_sm80_to_sm89INS1_16FlashAttnFwdSm80INS1_25CollectiveMainloopFwdSm80ILi8ELi1ELb1EN4cute5tupleIJNS5_1CILi128EEENS7_ILi96EEES8_EEELi128ENS_10bfloat16_tEfNS_4arch4Sm80ELb0ELb1ELb0ELb0ELb0ELb0ELb1ELb0EEENS1_21CollectiveEpilogueFwdINS6_IJS8_S8_S9_EEENS6_IJNS7_ILi1EEESH_SH_EEESB_SD_Li256ELb0ELb1ELb0ELb0EEENS1_19SingleTileSchedulerILb0ELb0ELb1ELi128EEEEEEEEEvNT_6ParamsE,@function
        .size           _ZN7cutlass13device_kernelIN5flash19enable_sm80_to_sm89INS1_16FlashAttnFwdSm80INS1_25CollectiveMainloopFwdSm80ILi8ELi1ELb1EN4cute5tupleIJNS5_1CILi128EEENS7_ILi96EEES8_EEELi128ENS_10bfloat16_tEfNS_4arch4Sm80ELb0ELb1ELb0ELb0ELb0ELb0ELb1ELb0EEENS1_21CollectiveEpilogueFwdINS6_IJS8_S8_S9_EEENS6_IJNS7_ILi1EEESH_SH_EEESB_SD_Li256ELb0ELb1ELb0ELb0EEENS1_19SingleTileSchedulerILb0ELb0ELb1ELi128EEEEEEEEEvNT_6ParamsE,(.L_x_3789 - _ZN7cutlass13device_kernelIN5flash19enable_sm80_to_sm89INS1_16FlashAttnFwdSm80INS1_25CollectiveMainloopFwdSm80ILi8ELi1ELb1EN4cute5tupleIJNS5_1CILi128EEENS7_ILi96EEES8_EEELi128ENS_10bfloat16_tEfNS_4arch4Sm80ELb0ELb1ELb0ELb0ELb0ELb0ELb1ELb0EEENS1_21CollectiveEpilogueFwdINS6_IJS8_S8_S9_EEENS6_IJNS7_ILi1EEESH_SH_EEESB_SD_Li256ELb0ELb1ELb0ELb0EEENS1_19SingleTileSchedulerILb0ELb0ELb1ELi128EEEEEEEEEvNT_6ParamsE)
        .other          _ZN7cutlass13device_kernelIN5flash19enable_sm80_to_sm89INS1_16FlashAttnFwdSm80INS1_25CollectiveMainloopFwdSm80ILi8ELi1ELb1EN4cute5tupleIJNS5_1CILi128EEENS7_ILi96EEES8_EEELi128ENS_10bfloat16_tEfNS_4arch4Sm80ELb0ELb1ELb0ELb0ELb0ELb0ELb1ELb0EEENS1_21CollectiveEpilogueFwdINS6_IJS8_S8_S9_EEENS6_IJNS7_ILi1EEESH_SH_EEESB_SD_Li256ELb0ELb1ELb0ELb0EEENS1_19SingleTileSchedulerILb0ELb0ELb1ELi128EEEEEEEEEvNT_6ParamsE,@"STO_CUDA_ENTRY STV_DEFAULT"
_ZN7cutlass13device_kernelIN5flash19enable_sm80_to_sm89INS1_16FlashAttnFwdSm80INS1_25CollectiveMainloopFwdSm80ILi8ELi1ELb1EN4cute5tupleIJNS5_1CILi128EEENS7_ILi96EEES8_EEELi128ENS_10bfloat16_tEfNS_4arch4Sm80ELb0ELb1ELb0ELb0ELb0ELb0ELb1ELb0EEENS1_21CollectiveEpilogueFwdINS6_IJS8_S8_S9_EEENS6_IJNS7_ILi1EEESH_SH_EEESB_SD_Li256ELb0ELb1ELb0ELb0EEENS1_19SingleTileSchedulerILb0ELb0ELb1ELi128EEEEEEEEEvNT_6ParamsE:
        /* <DEDUP_REMOVED lines=30> */
.L_x_2088:
[----:B------:R-:W-:-:S13]  /*01e0*/  ISETP.NE.AND P0, PT, R4, c[0x0][0x32c], PT ;  /* 0x0000cb0004007a0c */ /* 0x000fda0003f05270 */
[----:B------:R-:W-:-:S05]  /*01f0*/  @P0 IMAD.HI.U32 R3, R5, c[0x0][0x330], RZ ;  /* 0x0000cc0005030a27 */ /* 0x000fca00078e00ff */
[----:B------:R-:W-:Y:S02]  /*0200*/  @P0 SHF.R.U32.HI R5, RZ, c[0x0][0x334], R3 ;  /* 0x0000cd00ff050a19 */ /* 0x000fe40000011603 */
.L_x_2089:
[----:B------:R-:W-:-:S05]  /*0210*/  MOV R4, c[0x0][0x32c] ;  /* 0x0000cb0000047a02 */ /* 0x000fca0000000f00 */
[----:B------:R-:W-:-:S05]  /*0220*/  IMAD R5, R5, R4, c[0x0][0x32c] ;  /* 0x0000cb0005057624 */ /* 0x000fca00078e0204 */
[----:B------:R-:W-:-:S03]  /*0230*/  IMNMX R6, R6, R5, PT ;  /* 0x0000000506067217 */ /* 0x000fc60003800200 */
.L_x_2087:
        /* <DEDUP_REMOVED lines=28> */
.L_x_2091:
[----:B------:R-:W-:-:S04]  /*0400*/  MOV R3, c[0x0][0x32c] ;  /* 0x0000cb0000037a02 */ /* 0x000fc80000000f00 */
[----:B------:R-:W-:-:S13]  /*0410*/  ISETP.NE.AND P0, PT, R3, 0x1, PT ;  /* 0x000000010300780c */ /* 0x000fda0003f05270 */
[----:B------:R-:W-:-:S05]  /*0420*/  @P0 IMAD.HI.U32 R3, R5, c[0x0][0x330], RZ ;  /* 0x0000cc0005030a27 */ /* 0x000fca00078e00ff */
[----:B------:R-:W-:-:S05]  /*0430*/  @P0 SHF.R.U32.HI R5, RZ, c[0x0][0x334], R3 ;  /* 0x0000cd00ff050a19 */ /* 0x000fca0000011603 */
.L_x_2092:
[----:B------:R-:W-:-:S05]  /*0440*/  IMAD R5, R5, c[0x0][0x32c], RZ ;  /* 0x0000cb0005057a24 */ /* 0x000fca00078e02ff */
[----:B------:R-:W-:-:S05]  /*0450*/  IMNMX R4, R4, R5, !PT ;  /* 0x0000000504047217 */ /* 0x000fca0007800200 */
.L_x_2090:
        /* <DEDUP_REMOVED lines=16> */
[----:B------:R-:W-:Y:S01]  /*0560*/  IMAD.MOV.U32 R105, RZ, RZ, RZ ;  /* 0x000000ffff697224 */ /* 0x000fe200078e00ff */
        /* <DEDUP_REMOVED lines=486> */
.L_x_2094:
[----:B-1----:R-:W-:Y:S01]  /*23d0*/  LOP3.LUT R7, R106, 0xffffffe0, RZ, 0xc0, !PT ;  /* 0xffffffe06a077812 */ /* 0x002fe200078ec0ff */
[----:B------:R-:W-:Y:S01]  /*23e0*/  ULDC UR7, c[0x0][0x324] ;  /* 0x0000c90000077ab9 */ /* 0x000fe20000000800 */
[----:B------:R-:W-:Y:S01]  /*23f0*/  LEA.HI R21, R107, R104, RZ, 0x2 ;  /* 0x000000686b157211 */ /* 0x000fe200078f10ff */
[----:B------:R-:W-:Y:S01]  /*2400*/  ULOP3.LUT UR7, URZ, UR7, URZ, 0x33, !UPT ;  /* 0x000000073f077292 */ /* 0x000fe2000f8e333f */
[----:B------:R-:W-:Y:S01]  /*2410*/  SHF.R.S32.HI R12, RZ, 0x1f, R105 ;  /* 0x0000001fff0c7819 */ /* 0x000fe20000011469 */
[----:B------:R-:W-:Y:S01]  /*2420*/  IMAD.IADD R0, R104, 0x1, -R7 ;  /* 0x0000000168007824 */ /* 0x000fe200078e0a07 */
[----:B------:R-:W-:Y:S01]  /*2430*/  LOP3.LUT R21, R21, 0xfffffffc, RZ, 0xc0, !PT ;  /* 0xfffffffc15157812 */ /* 0x000fe200078ec0ff */
[----:B------:R-:W0:Y:S01]  /*2440*/  LDGDEPBAR ;  /* 0x00000000000079af */ /* 0x000e220000000000 */
[----:B------:R-:W-:-:S02]  /*2450*/  LEA.HI R12, R12, R105, RZ, 0x3 ;  /* 0x000000690c0c7211 */ /* 0x000fc400078f18ff */
[----:B------:R-:W-:Y:S01]  /*2460*/  SHF.R.S32.HI R7, RZ, 0x1f, R0 ;  /* 0x0000001fff077819 */ /* 0x000fe20000011400 */
[----:B------:R-:W-:Y:S01]  /*2470*/  IMAD.IADD R104, R104, 0x1, -R21 ;  /* 0x0000000168687824 */ /* 0x000fe200078e0a15 */
[----:B------:R-:W-:Y:S02]  /*2480*/  LOP3.LUT R12, R12, 0xffffff8, RZ, 0xc0, !PT ;  /* 0x0ffffff80c0c7812 */ /* 0x000fe400078ec0ff */
[----:B------:R-:W-:Y:S02]  /*2490*/  LEA.HI R4, R7, R0, RZ, 0x2 ;  /* 0x0000000007047211 */ /* 0x000fe400078f10ff */
[----:B------:R-:W-:Y:S01]  /*24a0*/  LEA.HI R6, R104, R104, RZ, 0x1 ;  /* 0x0000006868067211 */ /* 0x000fe200078f08ff */
[----:B------:R-:W-:Y:S01]  /*24b0*/  IMAD.IADD R12, R105, 0x1, -R12 ;  /* 0x00000001690c7824 */ /* 0x000fe200078e0a0c */
[----:B------:R-:W-:Y:S02]  /*24c0*/  LEA.HI.SX32 R7, R4, R13, 0x1e ;  /* 0x0000000d04077211 */ /* 0x000fe400078ff2ff */
[----:B------:R-:W-:-:S03]  /*24d0*/  LOP3.LUT R21, R6, 0x1ffffffe, RZ, 0xc0, !PT ;  /* 0x1ffffffe06157812 */ /* 0x000fc600078ec0ff */
[----:B------:R-:W-:Y:S02]  /*24e0*/  IMAD R7, R12, 0x10, R7 ;  /* 0x000000100c077824 */ /* 0x000fe400078e0207 */
[----:B------:R-:W-:Y:S01]  /*24f0*/  IMAD.IADD R104, R104, 0x1, -R21 ;  /* 0x0000000168687824 */ /* 0x000fe200078e0a15 */
[----:B------:R-:W-:-:S03]  /*2500*/  LOP3.LUT R21, R4, 0x7ffffffc, RZ, 0xc0, !PT ;  /* 0x7ffffffc04157812 */ /* 0x000fc600078ec0ff */
[----:B------:R-:W-:Y:S02]  /*2510*/  IMAD R209, R104, 0x8, R7 ;  /* 0x0000000868d17824 */ /* 0x000fe400078e0207 */
[----:B------:R-:W-:Y:S01]  /*2520*/  IMAD.IADD R214, R0, 0x1, -R21 ;  /* 0x0000000100d67824 */ /* 0x000fe200078e0a15 */
[----:B------:R-:W-:Y:S01]  /*2530*/  IADD3.X R21, R15, c[0x0][0x1d0], RZ, PT, !PT ;  /* 0x000074000f157a10 */ /* 0x000fe20003ffe4ff */
[----:B------:R-:W-:-:S04]  /*2540*/  @P4 IMAD.HI.U32 R6, R209, c[0x0][0x2c8], RZ ;  /* 0x0000b200d1064a27 */ /* 0x000fc800078e00ff */
[----:B------:R-:W-:Y:S01]  /*2550*/  IMAD.MOV.U32 R24, RZ, RZ, R209 ;  /* 0x000000ffff187224 */ /* 0x000fe200078e00d1 */
[----:B------:R-:W-:Y:S01]  /*2560*/  @P4 SHF.R.U32.HI R24, RZ, c[0x0][0x2cc], R6 ;  /* 0x0000b300ff184a19 */ /* 0x000fe20000011606 */
[----:B------:R-:W-:-:S04]  /*2570*/  IMAD.SHL.U32 R214, R214, 0x2, RZ ;  /* 0x00000002d6d67824 */ /* 0x000fc800078e00ff */
[----:B------:R-:W1:Y:S01]  /*2580*/  SHFL.IDX PT, R7, R24, RZ, 0x1c1f ;  /* 0x001c1fff18077589 */ /* 0x000e6200000e0000 */
[--C-:B------:R-:W-:Y:S01]  /*2590*/  IADD3 R20, R21, -c[0x0][0x168], -R214.reuse ;  /* 0x80005a0015147a10 */ /* 0x100fe20007ffe8d6 */
[----:B------:R-:W-:Y:S01]  /*25a0*/  IMAD.IADD R4, R15, 0x1, -R214 ;  /* 0x000000010f047824 */ /* 0x000fe200078e0ad6 */
[----:B------:R-:W-:Y:S02]  /*25b0*/  IADD3 R6, -R214, c[0x0][0x1d0], R15 ;  /* 0x00007400d6067a10 */ /* 0x000fe40007ffe10f */
[C---:B------:R-:W-:Y:S02]  /*25c0*/  IADD3 R22, R20.reuse, c[0x0][0x328], RZ ;  /* 0x0000ca0014167a10 */ /* 0x040fe40007ffe0ff */
[----:B------:R-:W-:-:S03]  /*25d0*/  IADD3 R20, R20, UR7, RZ ;  /* 0x0000000714147c10 */ /* 0x000fc6000fffe0ff */
[--C-:B-1----:R-:W-:Y:S02]  /*25e0*/  IMAD.IADD R21, R22, 0x1, R7.reuse ;  /* 0x0000000116157824 */ /* 0x102fe400078e0207 */
[----:B------:R-:W-:-:S03]  /*25f0*/  IMAD.IADD R26, R20, 0x1, R7 ;  /* 0x00000001141a7824 */ /* 0x000fc600078e0207 */
[----:B------:R-:W-:Y:S01]  /*2600*/  IMNMX R28, R21, R6, PT ;  /* 0x00000006151c7217 */ /* 0x000fe20003800200 */
[----:B------:R-:W-:Y:S05]  /*2610*/  @!P3 BRA `(.L_x_2095) ;  /* 0x000001500000b947 */ /* 0x000fea0003800000 */
[----:B------:R-:W-:Y:S01]  /*2620*/  IADD3 R7, R7, c[0x0][0x1d0], RZ ;  /* 0x0000740007077a10 */ /* 0x000fe20007ffe0ff */
        /* <DEDUP_REMOVED lines=11> */
.L_x_2097:
[----:B------:R-:W-:-:S04]  /*26e0*/  MOV R0, c[0x0][0x32c] ;  /* 0x0000cb0000007a02 */ /* 0x000fc80000000f00 */
[----:B------:R-:W-:-:S13]  /*26f0*/  ISETP.NE.AND P0, PT, R0, 0x1, PT ;  /* 0x000000010000780c */ /* 0x000fda0003f05270 */
[----:B------:R-:W-:-:S05]  /*2700*/  @P0 IMAD.HI.U32 R0, R7, c[0x0][0x330], RZ ;  /* 0x0000cc0007000a27 */ /* 0x000fca00078e00ff */
[----:B------:R-:W-:Y:S02]  /*2710*/  @P0 SHF.R.U32.HI R7, RZ, c[0x0][0x334], R0 ;  /* 0x0000cd00ff070a19 */ /* 0x000fe40000011600 */
.L_x_2098:
[----:B------:R-:W-:Y:S05]  /*2720*/  BSYNC B0 ;  /* 0x0000000000007941 */ /* 0x000fea0003800000 */
.L_x_2096:
[----:B------:R-:W-:-:S05]  /*2730*/  IMAD R21, R7, c[0x0][0x32c], R4 ;  /* 0x0000cb0007157a24 */ /* 0x000fca00078e0204 */
[----:B------:R-:W-:Y:S02]  /*2740*/  IADD3 R7, R21, c[0x0][0x32c], RZ ;  /* 0x0000cb0015077a10 */ /* 0x000fe40007ffe0ff */
[----:B------:R-:W-:Y:S02]  /*2750*/  IMNMX R26, R26, R21, !PT ;  /* 0x000000151a1a7217 */ /* 0x000fe40007800200 */
[----:B------:R-:W-:Y:S02]  /*2760*/  IMNMX R28, R28, R7, PT ;  /* 0x000000071c1c7217 */ /* 0x000fe40003800200 */
.L_x_2095:
[C---:B------:R-:W-:Y:S02]  /*2770*/  ISETP.GE.AND P0, PT, R15.reuse, 0x2, PT ;  /* 0x000000020f00780c */ /* 0x040fe40003f06270 */
        /* <DEDUP_REMOVED lines=29> */
[----:B------:R-:W-:Y:S02]  /*2950*/  ISETP.LT.OR P0, PT, R28, 0x19, P0 ;  /* 0x000000191c00780c */ /* 0x000fe40000701670 */
[----:B------:R-:W-:Y:S02]  /*2960*/  P2R R8, PR, RZ, 0x2 ;  /* 0x00000002ff087803 */ /* 0x000fe40000000000 */
[----:B------:R-:W-:Y:S02]  /*2970*/  FSEL R7, R76, -INF , !P0 ;  /* 0xff8000004c077808 */ /* 0x000fe40004000000 */
[----:B------:R-:W-:-:S02]  /*2980*/  ISETP.GT.AND P0, PT, R26, 0x19, !P1 ;  /* 0x000000191a00780c */ /* 0x000fc40004f04270 */
[----:B------:R-:W-:Y:S02]  /*2990*/  ISETP.GE.AND P1, PT, R15, 0x21, PT ;  /* 0x000000210f00780c */ /* 0x000fe40003f26270 */
[----:B------:R-:W-:Y:S02]  /*29a0*/  ISETP.LT.OR P0, PT, R28, 0x1a, P0 ;  /* 0x0000001a1c00780c */ /* 0x000fe40000701670 */
[----:B------:R-:W-:Y:S02]  /*29b0*/  P2R R76, PR, RZ, 0x2 ;  /* 0x00000002ff4c7803 */ /* 0x000fe40000000000 */
[----:B------:R-:W-:Y:S02]  /*29c0*/  FSEL R9, R77, -INF , !P0 ;  /* 0xff8000004d097808 */ /* 0x000fe40004000000 */
[----:B------:R-:W-:Y:S02]  /*29d0*/  ISETP.GT.AND P0, PT, R26, 0x20, !P1 ;  /* 0x000000201a00780c */ /* 0x000fe40004f04270 */
[----:B------:R-:W-:-:S02]  /*29e0*/  ISETP.GE.AND P1, PT, R15, 0x22, PT ;  /* 0x000000220f00780c */ /* 0x000fc40003f26270 */
[----:B------:R-:W-:-:S04]  /*29f0*/  ISETP.LT.OR P0, PT, R28, 0x21, P0 ;  /* 0x000000211c00780c */ /* 0x000fc80000701670 */
        /* <DEDUP_REMOVED lines=27> */
[----:B------:R-:W-:Y:S02]  /*2bb0*/  P2R R39, PR, RZ, 0x2 ;  /* 0x00000002ff277803 */ /* 0x000fe40000000000 */
        /* <DEDUP_REMOVED lines=38> */
[----:B------:R-:W-:-:S04]  /*2e20*/  ISETP.GT.AND P0, PT, R26, 0x58, !P2 ;  /* 0x000000581a00780c */ /* 0x000fc80005704270 */
[----:B------:R-:W-:-:S04]  /*2e30*/  ISETP.LT.OR P0, PT, R28, 0x59, P0 ;  /* 0x000000591c00780c */ /* 0x000fc80000701670 */
[----:B------:R-:W-:Y:S02]  /*2e40*/  FSEL R133, R44, -INF , !P0 ;  /* 0xff8000002c857808 */ /* 0x000fe40004000000 */
[----:B------:R-:W-:Y:S02]  /*2e50*/  ISETP.GT.AND P0, PT, R26, RZ, !P1 ;  /* 0x000000ff1a00720c */ /* 0x000fe40004f04270 */
[----:B------:R-:W-:Y:S02]  /*2e60*/  P2R R44, PR, RZ, 0x2 ;  /* 0x00000002ff2c7803 */ /* 0x000fe40000000000 */
[----:B------:R-:W-:Y:S02]  /*2e70*/  ISETP.LT.OR P0, PT, R28, 0x1, P0 ;  /* 0x000000011c00780c */ /* 0x000fe40000701670 */
[----:B------:R-:W-:Y:S02]  /*2e80*/  ISETP.GE.AND P1, PT, R15, 0x5a, PT ;  /* 0x0000005a0f00780c */ /* 0x000fe40003f26270 */
[----:B------:R-:W-:-:S02]  /*2e90*/  FSEL R12, R16, -INF , !P0 ;  /* 0xff800000100c7808 */ /* 0x000fc40004000000 */
[----:B------:R-:W-:-:S04]  /*2ea0*/  ISETP.GT.AND P0, PT, R26, 0x59, !P1 ;  /* 0x000000591a00780c */ /* 0x000fc80004f04270 */
[----:B------:R-:W-:-:S04]  /*2eb0*/  ISETP.LT.OR P0, PT, R28, 0x5a, P0 ;  /* 0x0000005a1c00780c */ /* 0x000fc80000701670 */
[----:B------:R-:W-:Y:S02]  /*2ec0*/  FSEL R131, R45, -INF , !P0 ;  /* 0xff8000002d837808 */ /* 0x000fe40004000000 */
[----:B------:R-:W1:Y:S02]  /*2ed0*/  SHFL.IDX PT, R45, R24, 0x1, 0x1c1f ;  /* 0x003c1f00182d7f89 */ /* 0x000e6400000e0000 */
        /* <DEDUP_REMOVED lines=16> */
.L_x_2101:
[----:B------:R-:W-:-:S04]  /*2fe0*/  MOV R6, c[0x0][0x32c] ;  /* 0x0000cb0000067a02 */ /* 0x000fc80000000f00 */
[----:B------:R-:W-:-:S13]  /*2ff0*/  ISETP.NE.AND P0, PT, R6, 0x1, PT ;  /* 0x000000010600780c */ /* 0x000fda0003f05270 */
[----:B------:R-:W-:-:S05]  /*3000*/  @P0 IMAD.HI.U32 R6, R45, c[0x0][0x330], RZ ;  /* 0x0000cc002d060a27 */ /* 0x000fca00078e00ff */
[----:B------:R-:W-:Y:S02]  /*3010*/  @P0 SHF.R.U32.HI R45, RZ, c[0x0][0x334], R6 ;  /* 0x0000cd00ff2d0a19 */ /* 0x000fe40000011606 */
.L_x_2102:
[----:B------:R-:W-:Y:S05]  /*3020*/  BSYNC B0 ;  /* 0x0000000000007941 */ /* 0x000fea0003800000 */
.L_x_2100:
[----:B------:R-:W-:-:S05]  /*3030*/  IMAD R45, R45, c[0x0][0x32c], R4 ;  /* 0x0000cb002d2d7a24 */ /* 0x000fca00078e0204 */
[----:B------:R-:W-:Y:S02]  /*3040*/  IADD3 R4, R45, c[0x0][0x32c], RZ ;  /* 0x0000cb002d047a10 */ /* 0x000fe40007ffe0ff */
[----:B------:R-:W-:Y:S02]  /*3050*/  IMNMX R22, R22, R45, !PT ;  /* 0x0000002d16167217 */ /* 0x000fe40007800200 */
[----:B------:R-:W-:Y:S02]  /*3060*/  IMNMX R15, R15, R4, PT ;  /* 0x000000040f0f7217 */ /* 0x000fe40003800200 */
.L_x_2099:
[----:B------:R-:W-:Y:S01]  /*3070*/  ISETP.NE.AND P0, PT, R87, RZ, PT ;  /* 0x000000ff5700720c */ /* 0x000fe20003f05270 */
[----:B------:R-:W-:Y:S01]  /*3080*/  IMAD.SHL.U32 R204, R2, 0x2, RZ ;  /* 0x0000000202cc7824 */ /* 0x000fe200078e00ff */
[C---:B------:R-:W-:Y:S02]  /*3090*/  ISETP.GT.AND P2, PT, R22.reuse, 0x58, !P2 ;  /* 0x000000581600780c */ /* 0x040fe40005744270 */
[C---:B------:R-:W-:Y:S01]  /*30a0*/  ISETP.GT.AND P0, PT, R22.reuse, 0x8, !P0 ;  /* 0x000000081600780c */ /* 0x040fe20004704270 */
[----:B------:R-:W-:Y:S01]  /*30b0*/  IMAD R202, R5, 0x2, R204 ;  /* 0x0000000205ca7824 */ /* 0x000fe200078e02cc */
[----:B------:R-:W-:Y:S01]  /*30c0*/  ISETP.GT.AND P1, PT, R22, 0x59, !P1 ;  /* 0x000000591600780c */ /* 0x000fe20004f24270 */
[----:B------:R-:W-:Y:S01]  /*30d0*/  LDSM.16.MT88.4 R96, [R204+0x3100] ;  /* 0x00310000cc60783b */ /* 0x000fe20000004200 */
[----:B------:R-:W-:Y:S01]  /*30e0*/  ISETP.LT.OR P0, PT, R15, 0x9, P0 ;  /* 0x000000090f00780c */ /* 0x000fe20000701670 */
[----:B------:R-:W-:Y:S01]  /*30f0*/  IMAD R200, R3, 0x2, R202 ;  /* 0x0000000203c87824 */ /* 0x000fe200078e02ca */
[----:B------:R-:W-:Y:S01]  /*3100*/  ISETP.LT.OR P2, PT, R15, 0x59, P2 ;  /* 0x000000590f00780c */ /* 0x000fe20001741670 */
[----:B------:R-:W-:Y:S01]  /*3110*/  IMAD R201, R3, 0x2, R204 ;  /* 0x0000000203c97824 */ /* 0x000fe200078e02cc */
[----:B------:R-:W-:Y:S01]  /*3120*/  FSEL R6, R10, -INF , !P0 ;  /* 0xff8000000a067808 */ /* 0x000fe20004000000 */
[----:B------:R-:W-:Y:S01]  /*3130*/  LDSM.16.MT88.4 R108, [R204+0x100] ;  /* 0x00010000cc6c783b */ /* 0x000fe20000004200 */
[----:B------:R-:W-:-:S02]  /*3140*/  ISETP.NE.AND P0, PT, R86, RZ, PT ;  /* 0x000000ff5600720c */ /* 0x000fc40003f05270 */
[C---:B------:R-:W-:Y:S01]  /*3150*/  ISETP.LT.OR P1, PT, R15.reuse, 0x5a, P1 ;  /* 0x0000005a0f00780c */ /* 0x040fe20000f21670 */
[----:B------:R-:W-:Y:S01]  /*3160*/  LDSM.16.MT88.4 R88, [R200+0x100] ;  /* 0x00010000c858783b */ /* 0x000fe20000004200 */
[----:B------:R-:W-:Y:S02]  /*3170*/  ISETP.GT.AND P0, PT, R22, 0x9, !P0 ;  /* 0x000000091600780c */ /* 0x000fe40004704270 */
[----:B------:R-:W-:Y:S01]  /*3180*/  FSEL R130, R46, -INF , !P2 ;  /* 0xff8000002e827808 */ /* 0x000fe20005000000 */
[----:B------:R-:W-:Y:S01]  /*3190*/  LDSM.16.MT88.4 R104, [R202+0x3100] ;  /* 0x00310000ca68783b */ /* 0x000fe20000004200 */
[----:B------:R-:W-:Y:S02]  /*31a0*/  ISETP.LT.OR P0, PT, R15, 0xa, P0 ;  /* 0x0000000a0f00780c */ /* 0x000fe40000701670 */
[----:B------:R-:W-:Y:S02]  /*31b0*/  FSEL R128, R47, -INF , !P1 ;  /* 0xff8000002f807808 */ /* 0x000fe40004800000 */
[----:B------:R-:W-:-:S02]  /*31c0*/  FSEL R4, R11, -INF , !P0 ;  /* 0xff8000000b047808 */ /* 0x000fc40004000000 */
        /* <DEDUP_REMOVED lines=8> */
[----:B------:R-:W-:Y:S02]  /*3250*/  ISETP.NE.AND P0, PT, R80, RZ, PT ;  /* 0x000000ff5000720c */ /* 0x000fe40003f05270 */
[----:B------:R-:W-:Y:S02]  /*3260*/  LDSM.16.MT88.4 R80, [R201+0x100] ;  /* 0x00010000c950783b */ /* 0x000fe40000004200 */
        /* <DEDUP_REMOVED lines=58> */
[----:B------:R-:W-:Y:S02]  /*3610*/  FMNMX.FTZ R0, R12, R27, !PT ;  /* 0x0000001b0c007209 */ /* 0x000fe40007810000 */
[----:B------:R-:W-:Y:S02]  /*3620*/  ISETP.GT.AND P0, PT, R22, 0x1, !P0 ;  /* 0x000000011600780c */ /* 0x000fe40004704270 */
[----:B------:R-:W-:Y:S02]  /*3630*/  FMNMX.FTZ R0, R25, R0, !PT ;  /* 0x0000000019007209 */ /* 0x000fe40007810000 */
[----:B------:R-:W-:-:S02]  /*3640*/  ISETP.LT.OR P0, PT, R15, 0x2, P0 ;  /* 0x000000020f00780c */ /* 0x000fc40000701670 */
[----:B------:R-:W-:Y:S02]  /*3650*/  FMNMX.FTZ R0, R23, R0, !PT ;  /* 0x0000000017007209 */ /* 0x000fe40007810000 */
[----:B------:R-:W-:Y:S02]  /*3660*/  FSEL R24, R19, -INF , !P0 ;  /* 0xff80000013187808 */ /* 0x000fe40004000000 */
[----:B------:R-:W-:Y:S02]  /*3670*/  ISETP.NE.AND P0, PT, R44, RZ, PT ;  /* 0x000000ff2c00720c */ /* 0x000fe40003f05270 */
[----:B------:R-:W-:Y:S02]  /*3680*/  FMNMX.FTZ R0, R21, R0, !PT ;  /* 0x0000000015007209 */ /* 0x000fe40007810000 */
        /* <DEDUP_REMOVED lines=27> */
[----:B------:R-:W-:Y:S02]  /*3840*/  ISETP.NE.AND P0, PT, R30, RZ, PT ;  /* 0x000000ff1e00720c */ /* 0x000fe40003f05270 */
[----:B------:R-:W-:Y:S02]  /*3850*/  FMNMX.FTZ R19, R186, R19, !PT ;  /* 0x00000013ba137209 */ /* 0x000fe40007810000 */
[----:B------:R-:W-:Y:S02]  /*3860*/  FMNMX.FTZ R0, R167, R0, !PT ;  /* 0x00000000a7007209 */ /* 0x000fe40007810000 */
[----:B------:R-:W-:Y:S02]  /*3870*/  FMNMX.FTZ R19, R164, R19, !PT ;  /* 0x00000013a4137209 */ /* 0x000fe40007810000 */
[----:B------:R-:W-:-:S02]  /*3880*/  ISETP.GT.AND P0, PT, R22, 0x50, !P0 ;  /* 0x000000501600780c */ /* 0x000fc40004704270 */
[----:B------:R-:W-:Y:S02]  /*3890*/  FMNMX.FTZ R19, R184, R19, !PT ;  /* 0x00000013b8137209 */ /* 0x000fe40007810000 */
[----:B------:R-:W-:Y:S02]  /*38a0*/  FMNMX.FTZ R0, R153, R0, !PT ;  /* 0x0000000099007209 */ /* 0x000fe40007810000 */
[----:B------:R-:W-:Y:S02]  /*38b0*/  FMNMX.FTZ R19, R166, R19, !PT ;  /* 0x00000013a6137209 */ /* 0x000fe40007810000 */
[----:B------:R-:W-:Y:S02]  /*38c0*/  ISETP.LT.OR P0, PT, R15, 0x51, P0 ;  /* 0x000000510f00780c */ /* 0x000fe40000701670 */
[----:B------:R-:W-:Y:S02]  /*38d0*/  FMNMX.FTZ R0, R137, R0, !PT ;  /* 0x0000000089007209 */ /* 0x000fe40007810000 */
[----:B------:R-:W-:-:S02]  /*38e0*/  FMNMX.FTZ R19, R180, R19, !PT ;  /* 0x00000013b4137209 */ /* 0x000fc40007810000 */
[----:B------:R-:W-:Y:S02]  /*38f0*/  FSEL R136, R50, -INF , !P0 ;  /* 0xff80000032887808 */ /* 0x000fe40004000000 */
[----:B------:R-:W-:Y:S02]  /*3900*/  ISETP.NE.AND P0, PT, R29, RZ, PT ;  /* 0x000000ff1d00720c */ /* 0x000fe40003f05270 */
[----:B------:R-:W-:Y:S01]  /*3910*/  FMNMX.FTZ R0, R135, R0, !PT ;  /* 0x0000000087007209 */ /* 0x000fe20007810000 */
[----:B------:R-:W-:Y:S01]  /*3920*/  LDSM.16.MT88.4 R28, [R204+0x900] ;  /* 0x00090000cc1c783b */ /* 0x000fe20000004200 */
[----:B------:R-:W-:Y:S02]  /*3930*/  FMNMX.FTZ R19, R182, R19, !PT ;  /* 0x00000013b6137209 */ /* 0x000fe40007810000 */
[----:B------:R-:W-:Y:S02]  /*3940*/  FMNMX.FTZ R0, R133, R0, !PT ;  /* 0x0000000085007209 */ /* 0x000fe40007810000 */
[----:B------:R-:W-:-:S02]  /*3950*/  ISETP.GT.AND P0, PT, R22, 0x51, !P0 ;  /* 0x000000511600780c */ /* 0x000fc40004704270 */
[----:B------:R-:W-:Y:S02]  /*3960*/  FMNMX.FTZ R19, R154, R19, !PT ;  /* 0x000000139a137209 */ /* 0x000fe40007810000 */
[----:B------:R-:W-:Y:S02]  /*3970*/  FMNMX.FTZ R11, R131, R0, !PT ;  /* 0x00000000830b7209 */ /* 0x000fe40007810000 */
[----:B------:R-:W-:Y:S02]  /*3980*/  ISETP.LT.OR P0, PT, R15, 0x52, P0 ;  /* 0x000000520f00780c */ /* 0x000fe40000701670 */
[----:B------:R-:W-:Y:S01]  /*3990*/  FMNMX.FTZ R19, R152, R19, !PT ;  /* 0x0000001398137209 */ /* 0x000fe20007810000 */
[----:B------:R-:W1:Y:S01]  /*39a0*/  SHFL.BFLY PT, R0, R11, 0x2, 0x1f ;  /* 0x0c401f000b007f89 */ /* 0x000e6200000e0000 */
[----:B------:R-:W-:Y:S02]  /*39b0*/  FSEL R134, R51, -INF , !P0 ;  /* 0xff80000033867808 */ /* 0x000fe40004000000 */
[----:B------:R-:W-:-:S04]  /*39c0*/  FMNMX.FTZ R19, R136, R19, !PT ;  /* 0x0000001388137209 */ /* 0x000fc80007810000 */
[----:B------:R-:W-:-:S04]  /*39d0*/  FMNMX.FTZ R19, R134, R19, !PT ;  /* 0x0000001386137209 */ /* 0x000fc80007810000 */
        /* <DEDUP_REMOVED lines=13> */
[--C-:B------:R-:W-:Y:S01]  /*3ab0*/  FFMA.FTZ R46, R25, c[0x0][0x2d0], -R138.reuse ;  /* 0x0000b400192e7a23 */ /* 0x100fe2000001088a */
[----:B--2---:R-:W-:Y:S01]  /*3ac0*/  FMNMX.FTZ R12, R22, R11, !PT ;  /* 0x0000000b160c7209 */ /* 0x004fe20007810000 */
[--C-:B------:R-:W-:Y:S01]  /*3ad0*/  FFMA.FTZ R45, R23, c[0x0][0x2d0], -R138.reuse ;  /* 0x0000b400172d7a23 */ /* 0x100fe2000001088a */
[----:B------:R-:W-:Y:S01]  /*3ae0*/  MUFU.EX2 R50, R50 ;  /* 0x0000003200327308 */ /* 0x000fe20000000800 */
[----:B------:R-:W-:Y:S01]  /*3af0*/  FFMA.FTZ R40, R7, c[0x0][0x2d0], -R138 ;  /* 0x0000b40007287a23 */ /* 0x000fe2000001088a */
[C---:B------:R-:W-:Y:S01]  /*3b00*/  FSETP.NEU.FTZ.AND P0, PT, R12.reuse, -INF , PT ;  /* 0xff8000000c00780b */ /* 0x040fe20003f1d000 */
[----:B------:R-:W-:-:S02]  /*3b10*/  FMUL.FTZ R123, R12, c[0x0][0x2d0] ;  /* 0x0000b4000c7b7a20 */ /* 0x000fc40000410000 */
[--C-:B------:R-:W-:Y:S02]  /*3b20*/  FFMA.FTZ R43, R17, c[0x0][0x2d0], -R138.reuse ;  /* 0x0000b400112b7a23 */ /* 0x100fe4000001088a */
[--C-:B------:R-:W-:Y:S01]  /*3b30*/  FFMA.FTZ R15, R9, c[0x0][0x2d0], -R138.reuse ;  /* 0x0000b400090f7a23 */ /* 0x100fe2000001088a */
[----:B------:R-:W-:Y:S01]  /*3b40*/  FSEL R123, R123, RZ, P0 ;  /* 0x000000ff7b7b7208 */ /* 0x000fe20000000000 */
[----:B------:R-:W1:Y:S01]  /*3b50*/  MUFU.EX2 R49, R49 ;  /* 0x0000003100317308 */ /* 0x000e620000000800 */
[--C-:B------:R-:W-:Y:S02]  /*3b60*/  FFMA.FTZ R44, R21, c[0x0][0x2d0], -R138.reuse ;  /* 0x0000b400152c7a23 */ /* 0x100fe4000001088a */
[----:B------:R-:W-:Y:S02]  /*3b70*/  FFMA.FTZ R117, R37, c[0x0][0x2d0], -R138 ;  /* 0x0000b40025757a23 */ /* 0x000fe4000001088a */
[--C-:B------:R-:W-:Y:S01]  /*3b80*/  FFMA.FTZ R51, R18, c[0x0][0x2d0], -R123.reuse ;  /* 0x0000b40012337a23 */ /* 0x100fe2000001087b */
[----:B------:R-:W-:Y:S01]  /*3b90*/  LDSM.16.MT88.4 R36, [R202+0x3900] ;  /* 0x00390000ca24783b */ /* 0x000fe20000004200 */
[--C-:B------:R-:W-:Y:S01]  /*3ba0*/  FFMA.FTZ R116, R24, c[0x0][0x2d0], -R123.reuse ;  /* 0x0000b40018747a23 */ /* 0x100fe2000001087b */
[----:B------:R-:W-:Y:S01]  /*3bb0*/  MUFU.EX2 R46, R46 ;  /* 0x0000002e002e7308 */ /* 0x000fe20000000800 */
[--C-:B------:R-:W-:Y:S01]  /*3bc0*/  FFMA.FTZ R48, R6, c[0x0][0x2d0], -R123.reuse ;  /* 0x0000b40006307a23 */ /* 0x100fe2000001087b */
[----:B------:R-:W-:Y:S01]  /*3bd0*/  LDSM.16.MT88.4 R24, [R202+0x900] ;  /* 0x00090000ca18783b */ /* 0x000fe20000004200 */
[----:B------:R-:W-:-:S02]  /*3be0*/  FFMA.FTZ R47, R4, c[0x0][0x2d0], -R123 ;  /* 0x0000b400042f7a23 */ /* 0x000fc4000001087b */
[--C-:B------:R-:W-:Y:S01]  /*3bf0*/  FFMA.FTZ R41, R16, c[0x0][0x2d0], -R123.reuse ;  /* 0x0000b40010297a23 */ /* 0x100fe2000001087b */
[----:B------:R-:W2:Y:S01]  /*3c00*/  LDSM.16.MT88.4 R4, [R200+0x3100] ;  /* 0x00310000c804783b */ /* 0x000ea20000004200 */
[--C-:B------:R-:W-:Y:S01]  /*3c10*/  FFMA.FTZ R3, R10, c[0x0][0x2d0], -R123.reuse ;  /* 0x0000b4000a037a23 */ /* 0x100fe2000001087b */
[----:B------:R-:W3:Y:S01]  /*3c20*/  MUFU.EX2 R45, R45 ;  /* 0x0000002d002d7308 */ /* 0x000ee20000000800 */
[--C-:B------:R-:W-:Y:S01]  /*3c30*/  FFMA.FTZ R2, R8, c[0x0][0x2d0], -R123.reuse ;  /* 0x0000b40008027a23 */ /* 0x100fe2000001087b */
[----:B------:R-:W4:Y:S01]  /*3c40*/  LDSM.16.MT88.4 R16, [R200+0x900] ;  /* 0x00090000c810783b */ /* 0x000f220000004200 */
[----:B-1----:R-:W-:Y:S01]  /*3c50*/  F2FP.BF16.PACK_AB R64, R49, R50 ;  /* 0x000000323140723e */ /* 0x002fe200000010ff */
[----:B------:R-:W-:Y:S02]  /*3c60*/  FFMA.FTZ R42, R20, c[0x0][0x2d0], -R123 ;  /* 0x0000b400142a7a23 */ /* 0x000fe4000001087b */
[----:B------:R-:W1:Y:S01]  /*3c70*/  LDSM.16.MT88.4 R8, [R204+0x3900] ;  /* 0x00390000cc08783b */ /* 0x000e620000004200 */
[--C-:B------:R-:W-:Y:S01]  /*3c80*/  FFMA.FTZ R118, R35, c[0x0][0x2d0], -R138.reuse ;  /* 0x0000b40023767a23 */ /* 0x100fe2000001088a */
[----:B------:R-:W-:Y:S01]  /*3c90*/  MUFU.EX2 R51, R51 ;  /* 0x0000003300337308 */ /* 0x000fe20000000800 */
[--C-:B------:R-:W-:Y:S01]  /*3ca0*/  FFMA.FTZ R120, R33, c[0x0][0x2d0], -R138.reuse ;  /* 0x0000b40021787a23 */ /* 0x100fe2000001088a */
[----:B------:R-:W5:Y:S01]  /*3cb0*/  LDSM.16.MT88.4 R20, [R201+0x900] ;  /* 0x00090000c914783b */ /* 0x000f620000004200 */
[----:B------:R-:W-:-:S02]  /*3cc0*/  FFMA.FTZ R119, R119, c[0x0][0x2d0], -R138 ;  /* 0x0000b40077777a23 */ /* 0x000fc4000001088a */
[--C-:B------:R-:W-:Y:S01]  /*3cd0*/  FFMA.FTZ R121, R146, c[0x0][0x2d0], -R123.reuse ;  /* 0x0000b40092797a23 */ /* 0x100fe2000001087b */
[----:B------:R-:W1:Y:S01]  /*3ce0*/  LDSM.16.MT88.4 R32, [R201+0x3900] ;  /* 0x00390000c920783b */ /* 0x000e620000004200 */
[--C-:B------:R-:W-:Y:S01]  /*3cf0*/  FFMA.FTZ R122, R122, c[0x0][0x2d0], -R123.reuse ;  /* 0x0000b4007a7a7a23 */ /* 0x100fe2000001087b */
[----:B------:R-:W2:Y:S01]  /*3d00*/  MUFU.EX2 R116, R116 ;  /* 0x0000007400747308 */ /* 0x000ea20000000800 */
[----:B---3--:R-:W-:Y:S01]  /*3d10*/  F2FP.BF16.PACK_AB R66, R45, R46 ;  /* 0x0000002e2d42723e */ /* 0x008fe200000010ff */
[--C-:B------:R-:W-:Y:S02]  /*3d20*/  FFMA.FTZ R129, R144, c[0x0][0x2d0], -R123.reuse ;  /* 0x0000b40090817a23 */ /* 0x100fe4000001087b */
[----:B------:R-:W-:Y:S02]  /*3d30*/  FFMA.FTZ R132, R132, c[0x0][0x2d0], -R123 ;  /* 0x0000b40084847a23 */ /* 0x000fe4000001087b */
[--C-:B------:R-:W-:Y:S02]  /*3d40*/  FFMA.FTZ R144, R155, c[0x0][0x2d0], -R138.reuse ;  /* 0x0000b4009b907a23 */ /* 0x100fe4000001088a */
[----:B------:R-:W-:Y:S01]  /*3d50*/  MUFU.EX2 R48, R48 ;  /* 0x0000003000307308 */ /* 0x000fe20000000800 */
[----:B------:R-:W-:-:S02]  /*3d60*/  FFMA.FTZ R146, R147, c[0x0][0x2d0], -R138 ;  /* 0x0000b40093927a23 */ /* 0x000fc4000001088a */
[--C-:B------:R-:W-:Y:S02]  /*3d70*/  FFMA.FTZ R139, R139, c[0x0][0x2d0], -R138.reuse ;  /* 0x0000b4008b8b7a23 */ /* 0x100fe4000001088a */
[----:B------:R-:W-:Y:S02]  /*3d80*/  FFMA.FTZ R145, R145, c[0x0][0x2d0], -R138 ;  /* 0x0000b40091917a23 */ /* 0x000fe4000001088a */
[--C-:B------:R-:W-:Y:S01]  /*3d90*/  FFMA.FTZ R147, R186, c[0x0][0x2d0], -R123.reuse ;  /* 0x0000b400ba937a23 */ /* 0x100fe2000001087b */
[----:B------:R-:W3:Y:S01]  /*3da0*/  MUFU.EX2 R47, R47 ;  /* 0x0000002f002f7308 */ /* 0x000ee20000000800 */
[----:B--2---:R-:W-:Y:S01]  /*3db0*/  F2FP.BF16.PACK_AB R65, R116, R51 ;  /* 0x000000337441723e */ /* 0x004fe200000010ff */
[--C-:B------:R-:W-:Y:S02]  /*3dc0*/  FFMA.FTZ R164, R164, c[0x0][0x2d0], -R123.reuse ;  /* 0x0000b400a4a47a23 */ /* 0x100fe4000001087b */
[--C-:B------:R-:W-:Y:S02]  /*3dd0*/  FFMA.FTZ R155, R184, c[0x0][0x2d0], -R123.reuse ;  /* 0x0000b400b89b7a23 */ /* 0x100fe4000001087b */
[----:B------:R-:W-:-:S02]  /*3de0*/  FFMA.FTZ R166, R166, c[0x0][0x2d0], -R123 ;  /* 0x0000b400a6a67a23 */ /* 0x000fc4000001087b */
[----:B------:R-:W-:Y:S01]  /*3df0*/  MUFU.EX2 R44, R44 ;  /* 0x0000002c002c7308 */ /* 0x000fe20000000800 */
[--C-:B------:R-:W-:Y:S02]  /*3e00*/  FFMA.FTZ R184, R165, c[0x0][0x2d0], -R138.reuse ;  /* 0x0000b400a5b87a23 */ /* 0x100fe4000001088a */
[--C-:B------:R-:W-:Y:S02]  /*3e10*/  FFMA.FTZ R186, R153, c[0x0][0x2d0], -R138.reuse ;  /* 0x0000b40099ba7a23 */ /* 0x100fe4000001088a */
[--C-:B------:R-:W-:Y:S02]  /*3e20*/  FFMA.FTZ R165, R167, c[0x0][0x2d0], -R138.reuse ;  /* 0x0000b400a7a57a23 */ /* 0x100fe4000001088a */
[----:B------:R-:W-:Y:S01]  /*3e30*/  FFMA.FTZ R153, R180, c[0x0][0x2d0], -R123 ;  /* 0x0000b400b4997a23 */ /* 0x000fe2000001087b */
        /* <DEDUP_REMOVED lines=8> */
[--C-:B------:R-:W-:Y:S02]  /*3ec0*/  FFMA.FTZ R216, R131, c[0x0][0x2d0], -R138.reuse ;  /* 0x0000b40083d87a23 */ /* 0x100fe4000001088a */
[--C-:B------:R-:W-:Y:S02]  /*3ed0*/  FFMA.FTZ R137, R137, c[0x0][0x2d0], -R138.reuse ;  /* 0x0000b40089897a23 */ /* 0x100fe4000001088a */
[--C-:B------:R-:W-:Y:S01]  /*3ee0*/  FFMA.FTZ R152, R135, c[0x0][0x2d0], -R138.reuse ;  /* 0x0000b40087987a23 */ /* 0x100fe2000001088a */
[----:B------:R-:W-:Y:S01]  /*3ef0*/  HMMA.16816.F32.BF16 R88, R64, R90, RZ ;  /* 0x0000005a4058723c */ /* 0x000fe200000418ff */
[----:B------:R-:W-:Y:S01]  /*3f00*/  FFMA.FTZ R133, R133, c[0x0][0x2d0], -R138 ;  /* 0x0000b40085857a23 */ /* 0x000fe2000001088a */
[----:B------:R-:W-:Y:S01]  /*3f10*/  MUFU.EX2 R15, R15 ;  /* 0x0000000f000f7308 */ /* 0x000fe20000000800 */
[----:B------:R-:W-:-:S02]  /*3f20*/  FFMA.FTZ R131, R136, c[0x0][0x2d0], -R123 ;  /* 0x0000b40088837a23 */ /* 0x000fc4000001087b */
[--C-:B------:R-:W-:Y:S02]  /*3f30*/  FFMA.FTZ R134, R134, c[0x0][0x2d0], -R123.reuse ;  /* 0x0000b40086867a23 */ /* 0x100fe4000001087b */
[----:B------:R-:W-:Y:S01]  /*3f40*/  FFMA.FTZ R217, R128, c[0x0][0x2d0], -R123 ;  /* 0x0000b40080d97a23 */ /* 0x000fe2000001087b */
[C---:B------:R-:W-:Y:S01]  /*3f50*/  HMMA.16816.F32.BF16 R92, R64.reuse, R96, RZ ;  /* 0x00000060405c723c */ /* 0x040fe200000418ff */
[----:B------:R-:W-:Y:S01]  /*3f60*/  FADD.FTZ R51, R51, R116 ;  /* 0x0000007433337221 */ /* 0x000fe20000010000 */
[----:B------:R-:W-:Y:S01]  /*3f70*/  MUFU.EX2 R42, R42 ;  /* 0x0000002a002a7308 */ /* 0x000fe20000000800 */
[----:B------:R-:W-:Y:S02]  /*3f80*/  FADD.FTZ R49, R50, R49 ;  /* 0x0000003132317221 */ /* 0x000fe40000010000 */
[----:B------:R-:W-:Y:S02]  /*3f90*/  FADD.FTZ R48, R48, R51 ;  /* 0x0000003330307221 */ /* 0x000fe40000010000 */
[----:B------:R-:W-:Y:S01]  /*3fa0*/  FADD.FTZ R46, R46, R49 ;  /* 0x000000312e2e7221 */ /* 0x000fe20000010000 */
[----:B------:R-:W-:Y:S01]  /*3fb0*/  HMMA.16816.F32.BF16 R96, R64, R98, RZ ;  /* 0x000000624060723c */ /* 0x000fe200000418ff */
[----:B------:R-:W-:Y:S01]  /*3fc0*/  FADD.FTZ R47, R47, R48 ;  /* 0x000000302f2f7221 */ /* 0x000fe20000010000 */
[----:B------:R-:W3:Y:S01]  /*3fd0*/  MUFU.EX2 R41, R41 ;  /* 0x0000002900297308 */ /* 0x000ee20000000800 */
[----:B------:R-:W-:-:S05]  /*3fe0*/  FADD.FTZ R45, R45, R46 ;  /* 0x0000002e2d2d7221 */ /* 0x000fca0000010000 */
        /* <DEDUP_REMOVED lines=32> */
[C---:B----4-:R-:W-:Y:S02]  /*41f0*/  HMMA.16816.F32.BF16 R84, R4.reuse, R16, R84 ;  /* 0x000000100454723c */ /* 0x050fe40000041854 */
[----:B------:R-:W1:Y:S06]  /*4200*/  MUFU.EX2 R145, R145 ;  /* 0x0000009100917308 */ /* 0x000e6c0000000800 */
[C---:B------:R-:W-:Y:S01]  /*4210*/  HMMA.16816.F32.BF16 R88, R4.reuse, R18, R88 ;  /* 0x000000120458723c */ /* 0x040fe20000041858 */
[----:B------:R-:W3:Y:S01]  /*4220*/  LDSM.16.MT88.4 R16, [R200+0x3900] ;  /* 0x00390000c810783b */ /* 0x000ee20000004200 */
[----:B------:R-:W-:Y:S06]  /*4230*/  MUFU.EX2 R147, R147 ;  /* 0x0000009300937308 */ /* 0x000fec0000000800 */
[C---:B------:R-:W-:Y:S02]  /*4240*/  HMMA.16816.F32.BF16 R92, R4.reuse, R8, R92 ;  /* 0x00000008045c723c */ /* 0x040fe4000004185c */
        /* <DEDUP_REMOVED lines=97> */
[----:B------:R-:W-:-:S07]  /*4860*/  F2FP.BF16.PACK_AB R7, R167, R154 ;  /* 0x0000009aa707723e */ /* 0x000fce00000010ff */
[C---:B-1----:R-:W-:Y:S08]  /*4870*/  HMMA.16816.F32.BF16 R84, R4.reuse, R8, R84 ;  /* 0x000000080454723c */ /* 0x042ff00000041854 */
[C---:B------:R-:W-:Y:S01]  /*4880*/  HMMA.16816.F32.BF16 R88, R4.reuse, R10, R88 ;  /* 0x0000000a0458723c */ /* 0x040fe20000041858 */
[----:B------:R-:W1:Y:S07]  /*4890*/  LDSM.16.MT88.4 R8, [R200+0x5100] ;  /* 0x00510000c808783b */ /* 0x000e6e0000004200 */
[C---:B----4-:R-:W-:Y:S08]  /*48a0*/  HMMA.16816.F32.BF16 R68, R4.reuse, R24, R68 ;  /* 0x000000180444723c */ /* 0x050ff00000041844 */
        /* <DEDUP_REMOVED lines=61> */
[----:B------:R-:W-:Y:S01]  /*4c80*/  IADD3 R184, R14, -0x2, RZ ;  /* 0xfffffffe0eb87810 */ /* 0x000fe20007ffe0ff */
[----:B------:R-:W-:Y:S01]  /*4c90*/  FADD.FTZ R2, R154, R3 ;  /* 0x000000039a027221 */ /* 0x000fe20000010000 */
[----:B------:R-:W-:Y:S01]  /*4ca0*/  HMMA.16816.F32.BF16 R108, R4, R30, R108 ;  /* 0x0000001e046c723c */ /* 0x000fe2000004186c */
[----:B------:R-:W-:-:S02]  /*4cb0*/  FADD.FTZ R186, R186, R165 ;  /* 0x000000a5baba7221 */ /* 0x000fc40000010000 */
        /* <DEDUP_REMOVED lines=9> */
[----:B------:R-:W-:Y:S01]  /*4d50*/  FADD.FTZ R133, R133, R152 ;  /* 0x0000009885857221 */ /* 0x000fe20000010000 */
[----:B------:R-:W-:Y:S01]  /*4d60*/  IADD3 R13, R13, UR13, RZ ;  /* 0x0000000d0d0d7c10 */ /* 0x000fe2000fffe0ff */
[----:B------:R-:W-:Y:S02]  /*4d70*/  FADD.FTZ R36, R36, R131 ;  /* 0x0000008324247221 */ /* 0x000fe40000010000 */
[----:B------:R-:W-:Y:S01]  /*4d80*/  FADD.FTZ R216, R216, R133 ;  /* 0x00000085d8d87221 */ /* 0x000fe20000010000 */
[----:B------:R-:W-:Y:S01]  /*4d90*/  IADD3 R3, R13, c[0x0][0x328], RZ ;  /* 0x0000ca000d037a10 */ /* 0x000fe20007ffe0ff */
[----:B------:R-:W-:Y:S01]  /*4da0*/  FADD.FTZ R217, R217, R36 ;  /* 0x00000024d9d97221 */ /* 0x000fe20000010000 */
[C---:B------:R-:W-:Y:S08]  /*4db0*/  HMMA.16816.F32.BF16 R104, R4.reuse, R22, R104 ;  /* 0x000000160468723c */ /* 0x040ff00000041868 */
        /* <DEDUP_REMOVED lines=15> */
.L_x_2104:
[----:B------:R-:W-:-:S13]  /*4eb0*/  ISETP.NE.AND P0, PT, R2, 0x1, PT ;  /* 0x000000010200780c */ /* 0x000fda0003f05270 */
[----:B------:R-:W-:-:S05]  /*4ec0*/  @P0 IMAD.HI.U32 R4, R5, c[0x0][0x330], RZ ;  /* 0x0000cc0005040a27 */ /* 0x000fca00078e00ff */
[----:B------:R-:W-:-:S05]  /*4ed0*/  @P0 SHF.R.U32.HI R5, RZ, c[0x0][0x334], R4 ;  /* 0x0000cd00ff050a19 */ /* 0x000fca0000011604 */
.L_x_2105:
[----:B------:R-:W-:-:S05]  /*4ee0*/  IMAD R2, R5, R2, c[0x0][0x32c] ;  /* 0x0000cb0005027624 */ /* 0x000fca00078e0202 */
[----:B------:R-:W-:-:S05]  /*4ef0*/  IMNMX R3, R3, R2, PT ;  /* 0x0000000203037217 */ /* 0x000fca0003800200 */
.L_x_2103:
        /* <DEDUP_REMOVED lines=13> */
.L_x_2115:
[----:B------:R-:W-:Y:S04]  /*4fd0*/  DEPBAR.LE SB0, 0x0 ;  /* 0x000080000000791a */ /* 0x000fe80000000000 */
[----:B------:R-:W-:Y:S01]  /*4fe0*/  BAR.SYNC.DEFER_BLOCKING 0x0 ;  /* 0x0000000000007b1d */ /* 0x000fe20000010000 */
[----:B------:R-:W-:Y:S11]  /*4ff0*/  ISETP.GT.AND P2, PT, R207, R186, PT ;  /* 0x000000bacf00720c */ /* 0x000ff60003f44270 */
[----:B------:R-:W-:Y:S02]  /*5000*/  @!UPT UIADD3 URZ, URZ, URZ, URZ ;  /* 0x0000003f3f3ff290 */ /* 0x000fe4000fffe03f */
[----:B------:R-:W-:Y:S01]  /*5010*/  @!P2 SHF.R.S32.HI R165, RZ, 0x1f, R186 ;  /* 0x0000001fffa5a819 */ /* 0x000fe200000114ba */
[C---:B------:R-:W-:Y:S04]  /*5020*/  @!P2 IMAD.WIDE.U32 R166, R186.reuse, c[0x0][0x208], RZ ;  /* 0x00008200baa6aa25 */ /* 0x040fe800078e00ff */
[----:B------:R-:W-:Y:S02]  /*5030*/  @!P2 IMAD R165, R165, c[0x0][0x208], RZ ;  /* 0x00008200a5a5aa24 */ /* 0x000fe400078e02ff */
[----:B------:R-:W-:Y:S02]  /*5040*/  @!P2 IMAD.MOV.U32 R184, RZ, RZ, R218 ;  /* 0x000000ffffb8a224 */ /* 0x000fe400078e00da */
[----:B------:R-:W-:Y:S01]  /*5050*/  @!P2 IMAD R165, R186, c[0x0][0x20c], R165 ;  /* 0x00008300baa5aa24 */ /* 0x000fe200078e02a5 */
[----:B------:R-:W1:Y:S01]  /*5060*/  LDSM.16.M88.4 R116, [R206+0x8100] ;  /* 0x00810000ce74783b */ /* 0x000e620000000200 */
[----:B------:R-:W-:Y:S02]  /*5070*/  @!P2 IMAD.MOV.U32 R185, RZ, RZ, R221 ;  /* 0x000000ffffb9a224 */ /* 0x000fe400078e00dd */
[----:B------:R-:W-:Y:S02]  /*5080*/  @!P2 IMAD.IADD R0, R167, 0x1, R165 ;  /* 0x00000001a700a824 */ /* 0x000fe400078e02a5 */
[----:B------:R-:W2:Y:S01]  /*5090*/  LDSM.16.M88.4 R120, [R206+0x8900] ;  /* 0x00890000ce78783b */ /* 0x000ea20000000200 */
[----:B------:R-:W-:Y:S04]  /*50a0*/  @!P2 IMAD.WIDE.U32 R184, R166, 0x60, R184 ;  /* 0x00000060a6b8a825 */ /* 0x000fe800078e00b8 */
[----:B------:R-:W3:Y:S01]  /*50b0*/  LDSM.16.M88.4 R128, [R206+0x9100] ;  /* 0x00910000ce80783b */ /* 0x000ee20000000200 */
[----:B------:R-:W-:Y:S02]  /*50c0*/  @!P2 IMAD R0, R0, 0x60, RZ ;  /* 0x000000600000a824 */ /* 0x000fe400078e02ff */
[----:B------:R-:W-:Y:S02]  /*50d0*/  @!P2 IMAD.SHL.U32 R166, R184, 0x2, RZ ;  /* 0x00000002b8a6a824 */ /* 0x000fe400078e00ff */
[----:B------:R-:W4:Y:S01]  /*50e0*/  LDSM.16.M88.4 R132, [R206+0x9900] ;  /* 0x00990000ce84783b */ /* 0x000f220000000200 */
[----:B------:R-:W-:Y:S02]  /*50f0*/  @!P2 IMAD.IADD R0, R185, 0x1, R0 ;  /* 0x00000001b900a824 */ /* 0x000fe400078e0200 */
[----:B------:R-:W-:Y:S02]  /*5100*/  @!P2 IADD3 R164, P1, R166, 0x80, RZ ;  /* 0x00000080a6a4a810 */ /* 0x000fe40007f3e0ff */
[----:B------:R-:W5:Y:S01]  /*5110*/  LDSM.16.M88.4 R136, [R206+0xa100] ;  /* 0x00a10000ce88783b */ /* 0x000f620000000200 */
[----:B------:R-:W-:Y:S02]  /*5120*/  @!P2 SHF.L.U64.HI R0, R184, 0x1, R0 ;  /* 0x00000001b800a819 */ /* 0x000fe40000010200 */
[----:B------:R-:W-:Y:S02]  /*5130*/  @!P2 IADD3 R164, P0, R164, c[0x0][0x1f8], RZ ;  /* 0x00007e00a4a4aa10 */ /* 0x000fe40007f1e0ff */
[----:B------:R-:W-:Y:S02]  /*5140*/  LDSM.16.M88.4 R144, [R195] ;  /* 0x00000000c390783b */ /* 0x000fe40000000200 */
[----:B------:R-:W-:Y:S02]  /*5150*/  @!P2 IADD3.X R165, RZ, c[0x0][0x1fc], R0, P0, P1 ;  /* 0x00007f00ffa5aa10 */ /* 0x000fe400007e2400 */
[----:B------:R-:W-:Y:S04]  /*5160*/  @!P2 IADD3 R166, P0, R166, c[0x0][0x1f8], RZ ;  /* 0x00007e00a6a6aa10 */ /* 0x000fe80007f1e0ff */
[----:B------:R-:W-:Y:S02]  /*5170*/  @!P2 IADD3.X R167, R0, c[0x0][0x1fc], RZ, P0, !PT ;  /* 0x00007f0000a7aa10 */ /* 0x000fe400007fe4ff */
[----:B------:R-:W-:Y:S04]  /*5180*/  @!P2 IADD3 R184, P1, R166, UR9, RZ ;  /* 0x00000009a6b8ac10 */ /* 0x000fe8000ff3e0ff */
[----:B------:R-:W-:Y:S01]  /*5190*/  @!P2 IADD3.X R185, R167, UR12, RZ, P1, !PT ;  /* 0x0000000ca7b9ac10 */ /* 0x000fe20008ffe4ff */
[C---:B-1----:R-:W-:Y:S03]  /*51a0*/  HMMA.16816.F32.BF16 R4, R124.reuse, R116, RZ ;  /* 0x000000747c04723c */ /* 0x042fe600000418ff */
[----:B------:R-:W-:Y:S04]  /*51b0*/  @!P2 IADD3 R222, P0, R184, UR9, RZ ;  /* 0x00000009b8deac10 */ /* 0x000fe8000ff1e0ff */
[----:B------:R-:W-:Y:S01]  /*51c0*/  @!P2 IADD3.X R223, R185, UR12, RZ, P0, !PT ;  /* 0x0000000cb9dfac10 */ /* 0x000fe200087fe4ff */
[C---:B------:R-:W-:Y:S01]  /*51d0*/  HMMA.16816.F32.BF16 R8, R124.reuse, R118, RZ ;  /* 0x000000767c08723c */ /* 0x040fe200000418ff */
[----:B------:R-:W1:Y:S07]  /*51e0*/  LDSM.16.M88.4 R116, [R206+0xa900] ;  /* 0x00a90000ce74783b */ /* 0x000e6e0000000200 */
[C---:B--2---:R-:W-:Y:S08]  /*51f0*/  HMMA.16816.F32.BF16 R12, R124.reuse, R120, RZ ;  /* 0x000000787c0c723c */ /* 0x044ff000000418ff */
[C---:B------:R-:W-:Y:S01]  /*5200*/  HMMA.16816.F32.BF16 R16, R124.reuse, R122, RZ ;  /* 0x0000007a7c10723c */ /* 0x040fe200000418ff */
[----:B------:R-:W2:Y:S07]  /*5210*/  LDSM.16.M88.4 R120, [R205] ;  /* 0x00000000cd78783b */ /* 0x000eae0000000200 */
[C---:B---3--:R-:W-:Y:S08]  /*5220*/  HMMA.16816.F32.BF16 R20, R124.reuse, R128, RZ ;  /* 0x000000807c14723c */ /* 0x048ff000000418ff */
[C---:B------:R-:W-:Y:S01]  /*5230*/  HMMA.16816.F32.BF16 R24, R124.reuse, R130, RZ ;  /* 0x000000827c18723c */ /* 0x040fe200000418ff */
[----:B------:R-:W3:Y:S07]  /*5240*/  LDSM.16.M88.4 R128, [R199] ;  /* 0x00000000c780783b */ /* 0x000eee0000000200 */
[C---:B----4-:R-:W-:Y:S08]  /*5250*/  HMMA.16816.F32.BF16 R28, R124.reuse, R132, RZ ;  /* 0x000000847c1c723c */ /* 0x050ff000000418ff */
[C---:B------:R-:W-:Y:S01]  /*5260*/  HMMA.16816.F32.BF16 R32, R124.reuse, R134, RZ ;  /* 0x000000867c20723c */ /* 0x040fe200000418ff */
[----:B------:R-:W-:Y:S07]  /*5270*/  LDSM.16.M88.4 R132, [R197] ;  /* 0x00000000c584783b */ /* 0x000fee0000000200 */
[C---:B-----5:R-:W-:Y:S08]  /*5280*/  HMMA.16816.F32.BF16 R36, R124.reuse, R136, RZ ;  /* 0x000000887c24723c */ /* 0x060ff000000418ff */
[C---:B------:R-:W-:Y:S01]  /*5290*/  HMMA.16816.F32.BF16 R40, R124.reuse, R138, RZ ;  /* 0x0000008a7c28723c */ /* 0x040fe200000418ff */
[----:B------:R-:W-:Y:S07]  /*52a0*/  LDSM.16.M88.4 R136, [R196] ;  /* 0x00000000c488783b */ /* 0x000fee0000000200 */
[C---:B-1----:R-:W-:Y:S08]  /*52b0*/  HMMA.16816.F32.BF16 R44, R124.reuse, R116, RZ ;  /* 0x000000747c2c723c */ /* 0x042ff000000418ff */
[----:B------:R-:W-:Y:S01]  /*52c0*/  HMMA.16816.F32.BF16 R48, R124, R118, RZ ;  /* 0x000000767c30723c */ /* 0x000fe200000418ff */
[----:B------:R-:W1:Y:S05]  /*52d0*/  LDSM.16.M88.4 R116, [R198] ;  /* 0x00000000c674783b */ /* 0x000e6a0000000200 */
[----:B------:R-:W-:Y:S01]  /*52e0*/  @!PT LDS RZ, [RZ] ;  /* 0x00000000fffff984 */ /* 0x000fe20000000800 */
[----:B------:R-:W-:Y:S01]  /*52f0*/  @!PT LDS RZ, [RZ] ;  /* 0x00000000fffff984 */ /* 0x000fe20000000800 */
[----:B------:R-:W-:Y:S01]  /*5300*/  @!PT LDS RZ, [RZ] ;  /* 0x00000000fffff984 */ /* 0x000fe20000000800 */
[----:B------:R4:W-:Y:S02]  /*5310*/  @!P2 LDGSTS.E.BYPASS.LTC128B.128 [R208+0x100], [R166.64], !P6 ;  /* 0x00100000a6d0afae */ /* 0x0009e4000f101d4a */
[C---:B--2---:R-:W-:Y:S03]  /*5320*/  HMMA.16816.F32.BF16 R4, R140.reuse, R120, R4 ;  /* 0x000000788c04723c */ /* 0x044fe60000041804 */
[----:B------:R4:W-:Y:S05]  /*5330*/  @!P2 LDGSTS.E.BYPASS.LTC128B.128 [R208+0x3100], [R164.64], !P5 ;  /* 0x03100000a4d0afae */ /* 0x0009ea000e901d4a */
[C---:B------:R-:W-:Y:S01]  /*5340*/  HMMA.16816.F32.BF16 R8, R140.reuse, R122, R8 ;  /* 0x0000007a8c08723c */ /* 0x040fe20000041808 */
[----:B------:R2:W-:Y:S05]  /*5350*/  @!P2 LDGSTS.E.BYPASS.LTC128B.128 [R208+0x1100], [R184.64], !P6 ;  /* 0x01100000b8d0afae */ /* 0x0005ea000f101d4a */
[----:B------:R2:W-:Y:S02]  /*5360*/  @!P2 LDGSTS.E.BYPASS.LTC128B.128 [R208+0x4100], [R184.64+0x80], !P5 ;  /* 0x04100080b8d0afae */ /* 0x0005e4000e901d4a */
[C---:B---3--:R-:W-:Y:S03]  /*5370*/  HMMA.16816.F32.BF16 R12, R140.reuse, R128, R12 ;  /* 0x000000808c0c723c */ /* 0x048fe6000004180c */
[----:B------:R3:W-:Y:S05]  /*5380*/  @!P2 LDGSTS.E.BYPASS.LTC128B.128 [R208+0x2100], [R222.64], !P6 ;  /* 0x02100000ded0afae */ /* 0x0007ea000f101d4a */
[C---:B------:R-:W-:Y:S01]  /*5390*/  HMMA.16816.F32.BF16 R16, R140.reuse, R130, R16 ;  /* 0x000000828c10723c */ /* 0x040fe20000041810 */
[----:B------:R3:W-:Y:S02]  /*53a0*/  @!P2 LDGSTS.E.BYPASS.LTC128B.128 [R208+0x5100], [R222.64+0x80], !P5 ;  /* 0x05100080ded0afae */ /* 0x0007e4000e901d4a */
[C---:B------:R-:W-:Y:S03]  /*53b0*/  ISETP.GT.AND P2, PT, R186.reuse, R207, PT ;  /* 0x000000cfba00720c */ /* 0x040fe60003f44270 */
[----:B------:R-:W5:Y:S02]  /*53c0*/  LDSM.16.M88.4 R120, [R203+0x8100] ;  /* 0x00810000cb78783b */ /* 0x000f640000000200 */
[C---:B-1----:R-:W-:Y:S03]  /*53d0*/  HMMA.16816.F32.BF16 R20, R140.reuse, R116, R20 ;  /* 0x000000748c14723c */ /* 0x042fe60000041814 */
[----:B------:R-:W0:Y:S05]  /*53e0*/  LDGDEPBAR ;  /* 0x00000000000079af */ /* 0x000e2a0000000000 */
[----:B------:R-:W1:Y:S01]  /*53f0*/  LDSM.16.M88.4 R152, [R203+0x8900] ;  /* 0x00890000cb98783b */ /* 0x000e620000000200 */
[C---:B------:R-:W-:Y:S04]  /*5400*/  HMMA.16816.F32.BF16 R24, R140.reuse, R118, R24 ;  /* 0x000000768c18723c */ /* 0x040fe80000041818 */
[----:B------:R-:W1:Y:S01]  /*5410*/  LDSM.16.M88.4 R128, [R203+0x9100] ;  /* 0x00910000cb80783b */ /* 0x000e620000000200 */
[----:B------:R-:W-:Y:S03]  /*5420*/  @P2 IADD3 R0, R186, -0x1, RZ ;  /* 0xffffffffba002810 */ /* 0x000fe60007ffe0ff */
[C---:B------:R-:W-:Y:S01]  /*5430*/  HMMA.16816.F32.BF16 R28, R140.reuse, R132, R28 ;  /* 0x000000848c1c723c */ /* 0x040fe2000004181c */
[----:B------:R-:W1:Y:S05]  /*5440*/  LDSM.16.M88.4 R116, [R203+0x9900] ;  /* 0x00990000cb74783b */ /* 0x000e6a0000000200 */
[----:B----4-:R-:W-:Y:S02]  /*5450*/  LDSM.16.M88.4 R164, [R206+0xb900] ;  /* 0x00b90000cea4783b */ /* 0x010fe40000000200 */
[C---:B------:R-:W-:Y:S03]  /*5460*/  HMMA.16816.F32.BF16 R32, R140.reuse, R134, R32 ;  /* 0x000000868c20723c */ /* 0x040fe60000041820 */
[----:B------:R-:W4:Y:S05]  /*5470*/  LDSM.16.M88.4 R132, [R203+0xa100] ;  /* 0x00a10000cb84783b */ /* 0x000f2a0000000200 */
[C---:B------:R-:W-:Y:S08]  /*5480*/  HMMA.16816.F32.BF16 R36, R140.reuse, R136, R36 ;  /* 0x000000888c24723c */ /* 0x040ff00000041824 */
[C---:B------:R-:W-:Y:S01]  /*5490*/  HMMA.16816.F32.BF16 R40, R140.reuse, R138, R40 ;  /* 0x0000008a8c28723c */ /* 0x040fe20000041828 */
[----:B------:R-:W-:Y:S07]  /*54a0*/  LDSM.16.M88.4 R136, [R194] ;  /* 0x00000000c288783b */ /* 0x000fee0000000200 */
[C---:B------:R-:W-:Y:S08]  /*54b0*/  HMMA.16816.F32.BF16 R44, R140.reuse, R144, R44 ;  /* 0x000000908c2c723c */ /* 0x040ff0000004182c */
[----:B------:R-:W-:Y:S01]  /*54c0*/  HMMA.16816.F32.BF16 R48, R140, R146, R48 ;  /* 0x000000928c30723c */ /* 0x000fe20000041830 */
[----:B------:R-:W-:Y:S07]  /*54d0*/  LDSM.16.M88.4 R144, [R194+0x1800] ;  /* 0x00180000c290783b */ /* 0x000fee0000000200 */
[C---:B-----5:R-:W-:Y:S08]  /*54e0*/  HMMA.16816.F32.BF16 R4, R148.reuse, R120, R4 ;  /* 0x000000789404723c */ /* 0x060ff00000041804 */
[C---:B------:R-:W-:Y:S01]  /*54f0*/  HMMA.16816.F32.BF16 R8, R148.reuse, R122, R8 ;  /* 0x0000007a9408723c */ /* 0x040fe20000041808 */
[----:B------:R-:W5:Y:S07]  /*5500*/  LDSM.16.M88.4 R120, [R203+0xa900] ;  /* 0x00a90000cb78783b */ /* 0x000f6e0000000200 */
[C---:B-1----:R-:W-:Y:S08]  /*5510*/  HMMA.16816.F32.BF16 R12, R148.reuse, R152, R12 ;  /* 0x00000098940c723c */ /* 0x042ff0000004180c */
[C---:B------:R-:W-:Y:S01]  /*5520*/  HMMA.16816.F32.BF16 R16, R148.reuse, R154, R16 ;  /* 0x0000009a9410723c */ /* 0x040fe20000041810 */
[----:B------:R-:W-:Y:S07]  /*5530*/  LDSM.16.M88.4 R152, [R206+0xb100] ;  /* 0x00b10000ce98783b */ /* 0x000fee0000000200 */
        /* <DEDUP_REMOVED lines=13> */
[C---:B------:R-:W-:Y:S01]  /*5610*/  HMMA.16816.F32.BF16 R8, R156.reuse, R138, R8 ;  /* 0x0000008a9c08723c */ /* 0x040fe20000041808 */
[----:B------:R-:W2:Y:S07]  /*5620*/  LDSM.16.M88.4 R136, [R206+0xc100] ;  /* 0x00c10000ce88783b */ /* 0x000eae0000000200 */
        /* <DEDUP_REMOVED lines=11> */
[----:B------:R-:W-:Y:S07]  /*56e0*/  LDSM.16.M88.4 R132, [R192] ;  /* 0x00000000c084783b */ /* 0x000fee0000000200 */
[C---:B-----5:R-:W-:Y:S08]  /*56f0*/  HMMA.16816.F32.BF16 R44, R156.reuse, R120, R44 ;  /* 0x000000789c2c723c */ /* 0x060ff0000004182c */
[----:B------:R-:W-:Y:S01]  /*5700*/  HMMA.16816.F32.BF16 R48, R156, R122, R48 ;  /* 0x0000007a9c30723c */ /* 0x000fe20000041830 */
[----:B------:R-:W4:Y:S07]  /*5710*/  LDSM.16.M88.4 R120, [R193] ;  /* 0x00000000c178783b */ /* 0x000f2e0000000200 */
        /* <DEDUP_REMOVED lines=14> */
[----:B------:R-:W1:Y:S07]  /*5800*/  LDSM.16.M88.4 R128, [R188] ;  /* 0x00000000bc80783b */ /* 0x000e6e0000000200 */
[C---:B------:R-:W-:Y:S08]  /*5810*/  HMMA.16816.F32.BF16 R44, R160.reuse, R144, R44 ;  /* 0x00000090a02c723c */ /* 0x040ff0000004182c */
[----:B------:R-:W-:Y:S01]  /*5820*/  HMMA.16816.F32.BF16 R48, R160, R146, R48 ;  /* 0x00000092a030723c */ /* 0x000fe20000041830 */
[----:B------:R-:W-:Y:S07]  /*5830*/  LDSM.16.M88.4 R144, [R203+0xc100] ;  /* 0x00c10000cb90783b */ /* 0x000fee0000000200 */
        /* <DEDUP_REMOVED lines=15> */
[C---:B------:R-:W-:Y:S08]  /*5930*/  HMMA.16816.F32.BF16 R44, R168.reuse, R128, R44 ;  /* 0x00000080a82c723c */ /* 0x040ff0000004182c */
[----:B------:R-:W-:Y:S01]  /*5940*/  HMMA.16816.F32.BF16 R48, R168, R130, R48 ;  /* 0x00000082a830723c */ /* 0x000fe20000041830 */
[----:B------:R-:W5:Y:S07]  /*5950*/  LDSM.16.M88.4 R128, [R194+0x3800] ;  /* 0x00380000c280783b */ /* 0x000f6e0000000200 */
[C---:B----4-:R-:W-:Y:S08]  /*5960*/  HMMA.16816.F32.BF16 R4, R172.reuse, R120, R4 ;  /* 0x00000078ac04723c */ /* 0x050ff00000041804 */
[C---:B------:R-:W-:Y:S01]  /*5970*/  HMMA.16816.F32.BF16 R8, R172.reuse, R122, R8 ;  /* 0x0000007aac08723c */ /* 0x040fe20000041808 */
[----:B------:R-:W4:Y:S07]  /*5980*/  LDSM.16.M88.4 R120, [R194+0x4000] ;  /* 0x00400000c278783b */ /* 0x000f2e0000000200 */
[C---:B---3--:R-:W-:Y:S08]  /*5990*/  HMMA.16816.F32.BF16 R12, R172.reuse, R132, R12 ;  /* 0x00000084ac0c723c */ /* 0x048ff0000004180c */
[C---:B------:R-:W-:Y:S08]  /*59a0*/  HMMA.16816.F32.BF16 R16, R172.reuse, R134, R16 ;  /* 0x00000086ac10723c */ /* 0x040ff00000041810 */
[C---:B------:R-:W-:Y:S08]  /*59b0*/  HMMA.16816.F32.BF16 R20, R172.reuse, R144, R20 ;  /* 0x00000090ac14723c */ /* 0x040ff00000041814 */
[C---:B------:R-:W-:Y:S08]  /*59c0*/  HMMA.16816.F32.BF16 R24, R172.reuse, R146, R24 ;  /* 0x00000092ac18723c */ /* 0x040ff00000041818 */
[C---:B--2---:R-:W-:Y:S08]  /*59d0*/  HMMA.16816.F32.BF16 R28, R172.reuse, R136, R28 ;  /* 0x00000088ac1c723c */ /* 0x044ff0000004181c */
[C---:B------:R-:W-:Y:S08]  /*59e0*/  HMMA.16816.F32.BF16 R32, R172.reuse, R138, R32 ;  /* 0x0000008aac20723c */ /* 0x040ff00000041820 */
[C---:B-1----:R-:W-:Y:S08]  /*59f0*/  HMMA.16816.F32.BF16 R36, R172.reuse, R116, R36 ;  /* 0x00000074ac24723c */ /* 0x042ff00000041824 */
[C---:B------:R-:W-:Y:S01]  /*5a00*/  HMMA.16816.F32.BF16 R40, R172.reuse, R118, R40 ;  /* 0x00000076ac28723c */ /* 0x040fe20000041828 */
[----:B------:R-:W1:Y:S07]  /*5a10*/  LDSM.16.M88.4 R116, [R194+0x4800] ;  /* 0x00480000c274783b */ /* 0x000e6e0000000200 */
[C---:B------:R-:W-:Y:S08]  /*5a20*/  HMMA.16816.F32.BF16 R44, R172.reuse, R152, R44 ;  /* 0x00000098ac2c723c */ /* 0x040ff0000004182c */
[----:B------:R-:W-:Y:S08]  /*5a30*/  HMMA.16816.F32.BF16 R48, R172, R154, R48 ;  /* 0x0000009aac30723c */ /* 0x000ff00000041830 */
[C---:B------:R-:W-:Y:S07]  /*5a40*/  HMMA.16816.F32.BF16 R4, R176.reuse, R164, R4 ;  /* 0x000000a4b004723c */ /* 0x040fee0000041804 */
[----:B------:R-:W-:Y:S01]  /*5a50*/  @P2 IMAD.MOV.U32 R164, RZ, RZ, R210 ;  /* 0x000000ffffa42224 */ /* 0x000fe200078e00d2 */
[C---:B------:R-:W-:Y:S04]  /*5a60*/  HMMA.16816.F32.BF16 R8, R176.reuse, R166, R8 ;  /* 0x000000a6b008723c */ /* 0x040fe80000041808 */
[----:B------:R-:W-:Y:S03]  /*5a70*/  @P2 SHF.R.S32.HI R165, RZ, 0x1f, R0 ;  /* 0x0000001fffa52819 */ /* 0x000fe60000011400 */
[C---:B------:R-:W-:Y:S01]  /*5a80*/  @P2 IMAD.WIDE.U32 R166, R0.reuse, c[0x0][0x1e0], RZ ;  /* 0x0000780000a62a25 */ /* 0x040fe200078e00ff */
[C---:B-----5:R-:W-:Y:S04]  /*5a90*/  HMMA.16816.F32.BF16 R12, R176.reuse, R128, R12 ;  /* 0x00000080b00c723c */ /* 0x060fe8000004180c */
[----:B------:R-:W-:Y:S04]  /*5aa0*/  @P2 IMAD R165, R165, c[0x0][0x1e0], RZ ;  /* 0x00007800a5a52a24 */ /* 0x000fe800078e02ff */
[C---:B------:R-:W-:Y:S01]  /*5ab0*/  HMMA.16816.F32.BF16 R16, R176.reuse, R130, R16 ;  /* 0x00000082b010723c */ /* 0x040fe20000041810 */
[----:B------:R-:W2:Y:S03]  /*5ac0*/  LDSM.16.M88.4 R128, [R194+0x5000] ;  /* 0x00500000c280783b */ /* 0x000ea60000000200 */
[----:B------:R-:W-:Y:S04]  /*5ad0*/  @P2 IMAD R165, R0, c[0x0][0x1e4], R165 ;  /* 0x0000790000a52a24 */ /* 0x000fe800078e02a5 */
[C---:B----4-:R-:W-:Y:S04]  /*5ae0*/  HMMA.16816.F32.BF16 R20, R176.reuse, R120, R20 ;  /* 0x00000078b014723c */ /* 0x050fe80000041814 */
[----:B------:R-:W-:Y:S02]  /*5af0*/  @P2 IMAD.IADD R0, R167, 0x1, R165 ;  /* 0x00000001a7002824 */ /* 0x000fe400078e02a5 */
[----:B------:R-:W-:Y:S02]  /*5b00*/  @P2 IMAD.MOV.U32 R165, RZ, RZ, R213 ;  /* 0x000000ffffa52224 */ /* 0x000fe400078e00d5 */
[C---:B------:R-:W-:Y:S01]  /*5b10*/  HMMA.16816.F32.BF16 R24, R176.reuse, R122, R24 ;  /* 0x0000007ab018723c */ /* 0x040fe20000041818 */
[----:B------:R-:W3:Y:S01]  /*5b20*/  LDSM.16.M88.4 R120, [R194+0x5800] ;  /* 0x00580000c278783b */ /* 0x000ee20000000200 */
[----:B------:R-:W-:Y:S04]  /*5b30*/  DEPBAR.LE SB0, 0x0 ;  /* 0x000080000000791a */ /* 0x000fe80000000000 */
[----:B------:R-:W-:Y:S01]  /*5b40*/  BAR.SYNC.DEFER_BLOCKING 0x0 ;  /* 0x0000000000007b1d */ /* 0x000fe20000010000 */
[----:B------:R-:W-:Y:S01]  /*5b50*/  @P2 IMAD.WIDE.U32 R164, R166, 0x60, R164 ;  /* 0x00000060a6a42825 */ /* 0x000fe200078e00a4 */
[C---:B-1----:R-:W-:Y:S05]  /*5b60*/  HMMA.16816.F32.BF16 R28, R176.reuse, R116, R28 ;  /* 0x00000074b01c723c */ /* 0x042fea000004181c */
[----:B------:R-:W-:Y:S01]  /*5b70*/  @P2 IMAD R0, R0, 0x60, RZ ;  /* 0x0000006000002824 */ /* 0x000fe200078e02ff */
[----:B------:R-:W-:Y:S02]  /*5b80*/  @P2 SHF.L.U64.HI R166, R182, 0x6, R181 ;  /* 0x00000006b6a62819 */ /* 0x000fe400000102b5 */
[C---:B------:R-:W-:Y:S04]  /*5b90*/  HMMA.16816.F32.BF16 R32, R176.reuse, R118, R32 ;  /* 0x00000076b020723c */ /* 0x040fe80000041820 */
[----:B------:R-:W-:Y:S02]  /*5ba0*/  @P2 IMAD.IADD R165, R165, 0x1, R0 ;  /* 0x00000001a5a52824 */ /* 0x000fe400078e0200 */
[C---:B------:R-:W-:Y:S03]  /*5bb0*/  @P2 IMAD.SHL.U32 R0, R164.reuse, 0x2, RZ ;  /* 0x00000002a4002824 */ /* 0x040fe600078e00ff */
[----:B------:R-:W-:Y:S01]  /*5bc0*/  @P2 SHF.L.U64.HI R164, R164, 0x1, R165 ;  /* 0x00000001a4a42819 */ /* 0x000fe200000102a5 */
[C---:B--2---:R-:W-:Y:S03]  /*5bd0*/  HMMA.16816.F32.BF16 R36, R176.reuse, R128, R36 ;  /* 0x00000080b024723c */ /* 0x044fe60000041824 */
[----:B------:R-:W-:Y:S01]  /*5be0*/  @P2 IADD3 R184, P0, R0, c[0x0][0x1c8], RZ ;  /* 0x0000720000b82a10 */ /* 0x000fe20007f1e0ff */
[----:B------:R-:W-:Y:S01]  /*5bf0*/  @P2 IMAD.SHL.U32 R165, R182, 0x40, RZ ;  /* 0x00000040b6a52824 */ /* 0x000fe200078e00ff */
[----:B------:R-:W-:Y:S02]  /*5c00*/  @P2 IADD3 R0, P1, R0, 0x80, RZ ;  /* 0x0000008000002810 */ /* 0x000fe40007f3e0ff */
[----:B------:R-:W-:Y:S01]  /*5c10*/  @P2 IADD3.X R185, R164, c[0x0][0x1cc], RZ, P0, !PT ;  /* 0x00007300a4b92a10 */ /* 0x000fe200007fe4ff */
[C---:B------:R-:W-:Y:S04]  /*5c20*/  HMMA.16816.F32.BF16 R40, R176.reuse, R130, R40 ;  /* 0x00000082b028723c */ /* 0x040fe80000041828 */
[----:B------:R-:W-:Y:S01]  /*5c30*/  @!PT LDS RZ, [RZ] ;  /* 0x00000000fffff984 */ /* 0x000fe20000000800 */
[----:B------:R-:W-:Y:S01]  /*5c40*/  @!PT LDS RZ, [RZ] ;  /* 0x00000000fffff984 */ /* 0x000fe20000000800 */
[----:B------:R-:W-:Y:S01]  /*5c50*/  @!PT LDS RZ, [RZ] ;  /* 0x00000000fffff984 */ /* 0x000fe20000000800 */
[----:B------:R1:W-:Y:S01]  /*5c60*/  @P2 LDGSTS.E.BYPASS.LTC128B.128 [R208+0x8100], [R184.64], !P6 ;  /* 0x08100000b8d02fae */ /* 0x0003e2000f101d4a */
[----:B------:R-:W-:Y:S01]  /*5c70*/  @P2 IADD3 R222, P0, R0, c[0x0][0x1c8], RZ ;  /* 0x0000720000de2a10 */ /* 0x000fe20007f1e0ff */
[----:B------:R-:W-:Y:S02]  /*5c80*/  IMAD.MOV.U32 R0, RZ, RZ, R209 ;  /* 0x000000ffff007224 */ /* 0x000fe400078e00d1 */
[----:B------:R-:W-:Y:S01]  /*5c90*/  @P4 IMAD.MOV.U32 R0, RZ, RZ, R180 ;  /* 0x000000ffff004224 */ /* 0x000fe200078e00b4 */
[----:B------:R-:W-:Y:S01]  /*5ca0*/  @P2 IADD3.X R223, RZ, c[0x0][0x1cc], R164, P0, P1 ;  /* 0x00007300ffdf2a10 */ /* 0x000fe200007e24a4 */
[C---:B---3--:R-:W-:Y:S03]  /*5cb0*/  HMMA.16816.F32.BF16 R44, R176.reuse, R120, R44 ;  /* 0x00000078b02c723c */ /* 0x048fe6000004182c */
[----:B------:R-:W2:Y:S01]  /*5cc0*/  SHFL.IDX PT, R164, R0, RZ, 0x1c1f ;  /* 0x001c1fff00a47589 */ /* 0x000ea200000e0000 */
[-C--:B------:R-:W-:Y:S04]  /*5cd0*/  @P2 IADD3 R224, P1, R184, R165.reuse, RZ ;  /* 0x000000a5b8e02210 */ /* 0x080fe80007f3e0ff */
[----:B------:R2:W-:Y:S01]  /*5ce0*/  @P2 LDGSTS.E.BYPASS.LTC128B.128 [R208+0xb100], [R222.64], !P5 ;  /* 0x0b100000ded02fae */ /* 0x0005e2000e901d4a */
[--C-:B------:R-:W-:Y:S01]  /*5cf0*/  @P2 IMAD.X R225, R185, 0x1, R166.reuse, P1 ;  /* 0x00000001b9e12824 */ /* 0x100fe200008e06a6 */
[----:B------:R-:W-:Y:S03]  /*5d00*/  HMMA.16816.F32.BF16 R48, R176, R122, R48 ;  /* 0x0000007ab030723c */ /* 0x000fe60000041830 */
[----:B------:R-:W-:Y:S01]  /*5d10*/  @P2 IADD3 R226, P0, R224, R165, RZ ;  /* 0x000000a5e0e22210 */ /* 0x000fe20007f1e0ff */
[----:B------:R3:W-:Y:S01]  /*5d20*/  @P2 LDGSTS.E.BYPASS.LTC128B.128 [R208+0x9100], [R224.64], !P6 ;  /* 0x09100000e0d02fae */ /* 0x0007e2000f101d4a */
[----:B------:R-:W-:Y:S03]  /*5d30*/  IMAD R165, R186, -0x60, RZ ;  /* 0xffffffa0baa57824 */ /* 0x000fe600078e02ff */
[----:B------:R-:W-:Y:S01]  /*5d40*/  @P2 IMAD.X R227, R225, 0x1, R166, P0 ;  /* 0x00000001e1e32824 */ /* 0x000fe200000e06a6 */
[----:B------:R3:W-:Y:S03]  /*5d50*/  @P2 LDGSTS.E.BYPASS.LTC128B.128 [R208+0xc100], [R224.64+0x80], !P5 ;  /* 0x0c100080e0d02fae */ /* 0x0007e6000e901d4a */
[----:B------:R-:W-:Y:S02]  /*5d60*/  IADD3 R167, -R214, 0x1, R165 ;  /* 0x00000001d6a77810 */ /* 0x000fe40007ffe1a5 */
[----:B------:R3:W-:Y:S02]  /*5d70*/  @P2 LDGSTS.E.BYPASS.LTC128B.128 [R208+0xa100], [R226.64], !P6 ;  /* 0x0a100000e2d02fae */ /* 0x0007e4000f101d4a */
[----:B------:R-:W-:Y:S03]  /*5d80*/  IADD3 R167, R167, c[0x0][0x1d0], RZ ;  /* 0x00007400a7a77a10 */ /* 0x000fe60007ffe0ff */
[----:B------:R3:W-:Y:S01]  /*5d90*/  @P2 LDGSTS.E.BYPASS.LTC128B.128 [R208+0xd100], [R226.64+0x80], !P5 ;  /* 0x0d100080e2d02fae */ /* 0x0007e2000e901d4a */
[----:B------:R-:W-:Y:S04]  /*5da0*/  IADD3 R167, R167, -c[0x0][0x168], RZ ;  /* 0x80005a00a7a77a10 */ /* 0x000fe80007ffe0ff */
[----:B------:R-:W0:Y:S01]  /*5db0*/  LDGDEPBAR ;  /* 0x00000000000079af */ /* 0x000e220000000000 */
[C---:B-1----:R-:W-:Y:S02]  /*5dc0*/  IADD3 R185, R167.reuse, c[0x0][0x328], RZ ;  /* 0x0000ca00a7b97a10 */ /* 0x042fe40007ffe0ff */
[----:B------:R-:W-:Y:S03]  /*5dd0*/  IADD3 R167, R167, UR7, RZ ;  /* 0x00000007a7a77c10 */ /* 0x000fe6000fffe0ff */
[----:B--2---:R-:W-:Y:S02]  /*5de0*/  IMAD.IADD R223, R185, 0x1, R164 ;  /* 0x00000001b9df7824 */ /* 0x004fe400078e02a4 */
[----:B------:R-:W-:Y:S01]  /*5df0*/  IMAD.IADD R187, R164, 0x1, R167 ;  /* 0x00000001a4bb7824 */ /* 0x000fe200078e02a7 */
        /* <DEDUP_REMOVED lines=15> */
.L_x_2109:
[----:B------:R-:W-:Y:S04]  /*5ef0*/  MOV R116, c[0x0][0x32c] ;  /* 0x0000cb0000747a02 */ /* 0x000fe80000000f00 */
[----:B------:R-:W-:Y:S11]  /*5f00*/  ISETP.NE.AND P0, PT, R116, 0x1, PT ;  /* 0x000000017400780c */ /* 0x000ff60003f05270 */
[----:B------:R-:W-:Y:S02]  /*5f10*/  @!UPT UIADD3 URZ, URZ, URZ, URZ ;  /* 0x0000003f3f3ff290 */ /* 0x000fe4000fffe03f */
[----:B------:R-:W-:Y:S05]  /*5f20*/  @P0 IMAD.HI.U32 R116, R117, c[0x0][0x330], RZ ;  /* 0x0000cc0075740a27 */ /* 0x000fea00078e00ff */
[----:B------:R-:W-:Y:S02]  /*5f30*/  @P0 SHF.R.U32.HI R117, RZ, c[0x0][0x334], R116 ;  /* 0x0000cd00ff750a19 */ /* 0x000fe40000011674 */
.L_x_2110:
[----:B------:R-:W-:Y:S05]  /*5f40*/  BSYNC B0 ;  /* 0x0000000000007941 */ /* 0x000fea0003800000 */
.L_x_2108:
[----:B------:R-:W-:Y:S04]  /*5f50*/  IMAD.IADD R118, R165, 0x1, -R214 ;  /* 0x00000001a5767824 */ /* 0x000fe800078e0ad6 */
[----:B------:R-:W-:Y:S05]  /*5f60*/  IMAD R118, R117, c[0x0][0x32c], R118 ;  /* 0x0000cb0075767a24 */ /* 0x000fea00078e0276 */
[----:B------:R-:W-:Y:S02]  /*5f70*/  IADD3 R116, R118, c[0x0][0x32c], RZ ;  /* 0x0000cb0076747a10 */ /* 0x000fe40007ffe0ff */
[----:B------:R-:W-:Y:S02]  /*5f80*/  IMNMX R187, R187, R118, !PT ;  /* 0x00000076bbbb7217 */ /* 0x000fe40007800200 */
[----:B------:R-:W-:Y:S02]  /*5f90*/  IMNMX R223, R223, R116, PT ;  /* 0x00000074dfdf7217 */ /* 0x000fe40003800200 */
.L_x_2107:
[C---:B------:R-:W-:Y:S01]  /*5fa0*/  ISETP.GE.AND P0, PT, R165.reuse, 0x1, PT ;  /* 0x00000001a500780c */ /* 0x040fe20003f06270 */
[----:B------:R-:W1:Y:S01]  /*5fb0*/  SHFL.IDX PT, R0, R0, 0x1, 0x1c1f ;  /* 0x003c1f0000007f89 */ /* 0x000e6200000e0000 */
        /* <DEDUP_REMOVED lines=10> */
[--C-:B-1----:R-:W-:Y:S01]  /*6060*/  IMAD.IADD R4, R185, 0x1, R0.reuse ;  /* 0x00000001b9047824 */ /* 0x102fe200078e0200 */
[----:B------:R-:W-:Y:S02]  /*6070*/  ISETP.GE.AND P1, PT, R165, 0x9, PT ;  /* 0x00000009a500780c */ /* 0x000fe40003f26270 */
[----:B------:R-:W-:Y:S02]  /*6080*/  ISETP.LT.OR P0, PT, R223, 0x2, P0 ;  /* 0x00000002df00780c */ /* 0x000fe40000701670 */
[----:B------:R-:W-:Y:S02]  /*6090*/  LOP3.LUT R215, R215, 0xfff7ffff, RZ, 0xc0, !PT ;  /* 0xfff7ffffd7d77812 */ /* 0x000fe400078ec0ff */
[----:B------:R-:W-:Y:S01]  /*60a0*/  FSEL R118, R5, -INF , !P0 ;  /* 0xff80000005767808 */ /* 0x000fe20004000000 */
[----:B------:R-:W-:Y:S01]  /*60b0*/  IMAD.IADD R5, R167, 0x1, R0 ;  /* 0x00000001a7057824 */ /* 0x000fe200078e0200 */
        /* <DEDUP_REMOVED lines=53> */
[----:B---3--:R-:W-:Y:S02]  /*6410*/  FSEL R226, R24, -INF , !P0 ;  /* 0xff80000018e27808 */ /* 0x008fe40004000000 */
        /* <DEDUP_REMOVED lines=86> */
.L_x_2113:
[----:B------:R-:W-:Y:S04]  /*6980*/  MOV R0, c[0x0][0x32c] ;  /* 0x0000cb0000007a02 */ /* 0x000fe80000000f00 */
[----:B------:R-:W-:Y:S11]  /*6990*/  ISETP.NE.AND P0, PT, R0, 0x1, PT ;  /* 0x000000010000780c */ /* 0x000ff60003f05270 */
[----:B------:R-:W-:Y:S02]  /*69a0*/  @!UPT UIADD3 URZ, URZ, URZ, URZ ;  /* 0x0000003f3f3ff290 */ /* 0x000fe4000fffe03f */
[----:B------:R-:W-:Y:S05]  /*69b0*/  @P0 IMAD.HI.U32 R0, R9, c[0x0][0x330], RZ ;  /* 0x0000cc0009000a27 */ /* 0x000fea00078e00ff */
[----:B------:R-:W-:Y:S02]  /*69c0*/  @P0 SHF.R.U32.HI R9, RZ, c[0x0][0x334], R0 ;  /* 0x0000cd00ff090a19 */ /* 0x000fe40000011600 */
.L_x_2114:
[----:B------:R-:W-:Y:S05]  /*69d0*/  BSYNC B0 ;  /* 0x0000000000007941 */ /* 0x000fea0003800000 */
.L_x_2112:
[----:B------:R-:W-:Y:S04]  /*69e0*/  IMAD.IADD R0, R165, 0x1, -R214 ;  /* 0x00000001a5007824 */ /* 0x000fe800078e0ad6 */
[----:B------:R-:W-:Y:S05]  /*69f0*/  IMAD R0, R9, c[0x0][0x32c], R0 ;  /* 0x0000cb0009007a24 */ /* 0x000fea00078e0200 */
[----:B------:R-:W-:Y:S02]  /*6a00*/  IADD3 R9, R0, c[0x0][0x32c], RZ ;  /* 0x0000cb0000097a10 */ /* 0x000fe40007ffe0ff */
[----:B------:R-:W-:Y:S02]  /*6a10*/  IMNMX R5, R5, R0, !PT ;  /* 0x0000000005057217 */ /* 0x000fe40007800200 */
[----:B------:R-:W-:Y:S02]  /*6a20*/  IMNMX R4, R4, R9, PT ;  /* 0x0000000904047217 */ /* 0x000fe40003800200 */
.L_x_2111:
[----:B------:R-:W-:Y:S02]  /*6a30*/  LOP3.LUT P0, RZ, R215, 0x200000, RZ, 0xc0, !PT ;  /* 0x00200000d7ff7812 */ /* 0x000fe4000780c0ff */
[C---:B------:R-:W-:Y:S02]  /*6a40*/  ISETP.GT.AND P2, PT, R5.reuse, 0x58, !P2 ;  /* 0x000000580500780c */ /* 0x040fe40005744270 */
[C---:B------:R-:W-:Y:S02]  /*6a50*/  ISETP.GT.AND P0, PT, R5.reuse, RZ, !P0 ;  /* 0x000000ff0500720c */ /* 0x040fe40004704270 */
[C---:B------:R-:W-:Y:S02]  /*6a60*/  ISETP.LT.OR P2, PT, R4.reuse, 0x59, P2 ;  /* 0x000000590400780c */ /* 0x040fe40001741670 */
[----:B------:R-:W-:Y:S02]  /*6a70*/  ISETP.LT.OR P0, PT, R4, 0x1, P0 ;  /* 0x000000010400780c */ /* 0x000fe40000701670 */
[----:B------:R-:W-:Y:S02]  /*6a80*/  ISETP.GT.AND P1, PT, R5, 0x59, !P1 ;  /* 0x000000590500780c */ /* 0x000fe40004f24270 */
[----:B------:R-:W-:Y:S02]  /*6a90*/  FSEL R17, R6, -INF , !P0 ;  /* 0xff80000006117808 */ /* 0x000fe40004000000 */
[----:B------:R-:W-:Y:S02]  /*6aa0*/  LOP3.LUT P0, RZ, R215, 0x100000, RZ, 0xc0, !PT ;  /* 0x00100000d7ff7812 */ /* 0x000fe4000780c0ff */
[----:B------:R-:W-:Y:S02]  /*6ab0*/  FMNMX.FTZ R0, R17, R2, !PT ;  /* 0x0000000211007209 */ /* 0x000fe40007810000 */
[----:B------:R-:W-:Y:S02]  /*6ac0*/  ISETP.GT.AND P0, PT, R5, 0x1, !P0 ;  /* 0x000000010500780c */ /* 0x000fe40004704270 */
[----:B------:R-:W-:Y:S02]  /*6ad0*/  FSEL R135, R50, -INF , !P2 ;  /* 0xff80000032877808 */ /* 0x000fe40005000000 */
[C---:B------:R-:W-:Y:S02]  /*6ae0*/  ISETP.LT.OR P0, PT, R4.reuse, 0x2, P0 ;  /* 0x000000020400780c */ /* 0x040fe40000701670 */
[C---:B------:R-:W-:Y:S02]  /*6af0*/  ISETP.LT.OR P1, PT, R4.reuse, 0x5a, P1 ;  /* 0x0000005a0400780c */ /* 0x040fe40000f21670 */
        /* <DEDUP_REMOVED lines=10> */
[C---:B------:R-:W-:Y:S04]  /*6ba0*/  ISETP.LT.OR P0, PT, R4.reuse, 0xa, P0 ;  /* 0x0000000a0400780c */ /* 0x040fe80000701670 */
        /* <DEDUP_REMOVED lines=80> */
[C---:B------:R-:W-:Y:S02]  /*70b0*/  ISETP.LT.OR P0, PT, R4.reuse, 0x3a, P0 ;  /* 0x0000003a0400780c */ /* 0x040fe40000701670 */
        /* <DEDUP_REMOVED lines=14> */
[----:B------:R-:W-:Y:S01]  /*71a0*/  FMNMX.FTZ R0, R229, R0, !PT ;  /* 0x00000000e5007209 */ /* 0x000fe20007810000 */
[----:B------:R-:W1:Y:S01]  /*71b0*/  SHFL.BFLY PT, R6, R7, 0x2, 0x1f ;  /* 0x0c401f0007067f89 */ /* 0x000e6200000e0000 */
[----:B------:R-:W-:Y:S02]  /*71c0*/  FSEL R223, R39, -INF , !P0 ;  /* 0xff80000027df7808 */ /* 0x000fe40004000000 */
[----:B------:R-:W-:Y:S02]  /*71d0*/  LOP3.LUT P0, RZ, R215, 0x8, RZ, 0xc0, !PT ;  /* 0x00000008d7ff7812 */ /* 0x000fe4000780c0ff */
[----:B------:R-:W-:Y:S02]  /*71e0*/  FMNMX.FTZ R0, R223, R0, !PT ;  /* 0x00000000df007209 */ /* 0x000fe40007810000 */
[----:B------:R-:W-:Y:S01]  /*71f0*/  ISETP.GT.AND P0, PT, R5, 0x48, !P0 ;  /* 0x000000480500780c */ /* 0x000fe20004704270 */
[----:B------:R-:W-:Y:S03]  /*7200*/  LDSM.16.MT88.4 R36, [R200+0x100] ;  /* 0x00010000c824783b */ /* 0x000fe60000004200 */
        /* <DEDUP_REMOVED lines=19> */
[----:B------:R-:W-:Y:S03]  /*7340*/  FMNMX.FTZ R0, R139, R0, !PT ;  /* 0x000000008b007209 */ /* 0x000fe60007810000 */
[----:B------:R-:W-:Y:S01]  /*7350*/  LDSM.16.MT88.4 R44, [R204+0x3100] ;  /* 0x00310000cc2c783b */ /* 0x000fe20000004200 */
[----:B------:R-:W-:Y:S04]  /*7360*/  FMNMX.FTZ R0, R135, R0, !PT ;  /* 0x0000000087007209 */ /* 0x000fe80007810000 */
[----:B------:R-:W-:Y:S05]  /*7370*/  FMNMX.FTZ R7, R117, R0, !PT ;  /* 0x0000000075077209 */ /* 0x000fea0007810000 */
[----:B------:R-:W2:Y:S01]  /*7380*/  SHFL.BFLY PT, R4, R7, 0x2, 0x1f ;  /* 0x0c401f0007047f89 */ /* 0x000ea200000e0000 */
[----:B-1----:R-:W-:Y:S04]  /*7390*/  FMNMX.FTZ R0, R6, R15, !PT ;  /* 0x0000000f06007209 */ /* 0x002fe80007810000 */
[C---:B------:R-:W-:Y:S01]  /*73a0*/  FSETP.NEU.FTZ.AND P0, PT, R0.reuse, -INF , PT ;  /* 0xff8000000000780b */ /* 0x040fe20003f1d000 */
[C---:B------:R-:W-:Y:S03]  /*73b0*/  FMUL.FTZ R155, R0.reuse, c[0x0][0x2d0] ;  /* 0x0000b400009b7a20 */ /* 0x040fe60000410000 */
[----:B------:R-:W-:Y:S02]  /*73c0*/  FSEL R6, R0, RZ, P0 ;  /* 0x000000ff00067208 */ /* 0x000fe40000000000 */
[----:B------:R-:W-:Y:S03]  /*73d0*/  FSEL R155, R155, RZ, P0 ;  /* 0x000000ff9b9b7208 */ /* 0x000fe60000000000 */
[----:B------:R-:W-:Y:S02]  /*73e0*/  FADD.FTZ R3, -R6, R3 ;  /* 0x0000000306037221 */ /* 0x000fe40000010100 */
[--C-:B------:R-:W-:Y:S02]  /*73f0*/  FFMA.FTZ R119, R118, c[0x0][0x2d0], -R155.reuse ;  /* 0x0000b40076777a23 */ /* 0x100fe4000001089b */
[--C-:B------:R-:W-:Y:S01]  /*7400*/  FFMA.FTZ R118, R116, c[0x0][0x2d0], -R155.reuse ;  /* 0x0000b40074767a23 */ /* 0x100fe2000001089b */
[----:B--2---:R-:W-:Y:S01]  /*7410*/  FMNMX.FTZ R5, R7, R4, !PT ;  /* 0x0000000407057209 */ /* 0x004fe20007810000 */
[--C-:B------:R-:W-:Y:S02]  /*7420*/  FFMA.FTZ R129, R8, c[0x0][0x2d0], -R155.reuse ;  /* 0x0000b40008817a23 */ /* 0x100fe4000001089b */
[--C-:B------:R-:W-:Y:S01]  /*7430*/  FFMA.FTZ R128, R120, c[0x0][0x2d0], -R155.reuse ;  /* 0x0000b40078807a23 */ /* 0x100fe2000001089b */
[----:B------:R-:W-:Y:S01]  /*7440*/  MUFU.EX2 R119, R119 ;  /* 0x0000007700777308 */ /* 0x000fe20000000800 */
[----:B------:R-:W1:Y:S01]  /*7450*/  SHFL.BFLY PT, R4, R5, 0x1, 0x1f ;  /* 0x0c201f0005047f89 */ /* 0x000e6200000e0000 */
[--C-:B------:R-:W-:Y:S02]  /*7460*/  FFMA.FTZ R137, R164, c[0x0][0x2d0], -R155.reuse ;  /* 0x0000b400a4897a23 */ /* 0x100fe4000001089b */
[--C-:B------:R-:W-:Y:S02]  /*7470*/  FFMA.FTZ R144, R144, c[0x0][0x2d0], -R155.reuse ;  /* 0x0000b40090907a23 */ /* 0x100fe4000001089b */
[--C-:B------:R-:W-:Y:S02]  /*7480*/  FFMA.FTZ R147, R154, c[0x0][0x2d0], -R155.reuse ;  /* 0x0000b4009a937a23 */ /* 0x100fe4000001089b */
[--C-:B------:R-:W-:Y:S02]  /*7490*/  FFMA.FTZ R152, R152, c[0x0][0x2d0], -R155.reuse ;  /* 0x0000b40098987a23 */ /* 0x100fe4000001089b */
[----:B------:R-:W2:Y:S01]  /*74a0*/  MUFU.EX2 R128, R128 ;  /* 0x0000008000807308 */ /* 0x000ea20000000800 */
        /* <DEDUP_REMOVED lines=17> */
[----:B--2---:R-:W-:Y:S01]  /*75c0*/  F2FP.BF16.PACK_AB R120, R119, R128 ;  /* 0x000000807778723e */ /* 0x004fe200000010ff */
[----:B------:R-:W-:Y:S01]  /*75d0*/  FADD.FTZ R5, -R5, R2 ;  /* 0x0000000205057221 */ /* 0x000fe20000010100 */
[----:B------:R-:W-:Y:S01]  /*75e0*/  ISETP.GT.AND P0, PT, R186, R183, PT ;  /* 0x000000b7ba00720c */ /* 0x000fe20003f04270 */
[--C-:B------:R-:W-:Y:S01]  /*75f0*/  FFMA.FTZ R132, R13, c[0x0][0x2d0], -R134.reuse ;  /* 0x0000b4000d847a23 */ /* 0x100fe20000010886 */
[----:B------:R-:W2:Y:S01]  /*7600*/  MUFU.EX2 R129, R129 ;  /* 0x0000008100817308 */ /* 0x000ea20000000800 */
[----:B------:R-:W3:Y:S01]  /*7610*/  LDSM.16.MT88.4 R12, [R204+0x100] ;  /* 0x00010000cc0c783b */ /* 0x000ee20000004200 */
[--C-:B------:R-:W-:Y:S02]  /*7620*/  FFMA.FTZ R133, R17, c[0x0][0x2d0], -R134.reuse ;  /* 0x0000b40011857a23 */ /* 0x100fe40000010886 */
        /* <DEDUP_REMOVED lines=43> */
[----:B------:R-:W2:Y:S01]  /*78e0*/  MUFU.EX2 R144, R144 ;  /* 0x0000009000907308 */ /* 0x000ea20000000800 */
[----:B------:R-:W-:Y:S01]  /*78f0*/  FMUL.FTZ R51, R2, R107 ;  /* 0x0000006b02337220 */ /* 0x000fe20000410000 */
[----:B------:R-:W-:Y:S01]  /*7900*/  LDSM.16.MT88.4 R80, [R204+0x900] ;  /* 0x00090000cc50783b */ /* 0x000fe20000004200 */
[C---:B------:R-:W-:Y:S01]  /*7910*/  FMUL.FTZ R53, R3.reuse, R53 ;  /* 0x0000003503357220 */ /* 0x040fe20000410000 */
[----:B-1----:R-:W-:Y:S01]  /*7920*/  F2FP.BF16.PACK_AB R123, R130, R131 ;  /* 0x00000083827b723e */ /* 0x002fe200000010ff */
[C---:B------:R-:W-:Y:S02]  /*7930*/  FMUL.FTZ R54, R2.reuse, R54 ;  /* 0x0000003602367220 */ /* 0x040fe40000410000 */
[C---:B------:R-:W-:Y:S02]  /*7940*/  FMUL.FTZ R55, R2.reuse, R55 ;  /* 0x0000003702377220 */ /* 0x040fe40000410000 */
[C---:B------:R-:W-:Y:S01]  /*7950*/  FMUL.FTZ R56, R3.reuse, R56 ;  /* 0x0000003803387220 */ /* 0x040fe20000410000 */
[----:B------:R-:W-:Y:S01]  /*7960*/  LDSM.16.MT88.4 R88, [R200+0x900] ;  /* 0x00090000c858783b */ /* 0x000fe20000004200 */
[C---:B---3--:R-:W-:Y:S01]  /*7970*/  HMMA.16816.F32.BF16 R4, R120.reuse, R12, R4 ;  /* 0x0000000c7804723c */ /* 0x048fe20000041804 */
[----:B------:R-:W-:Y:S04]  /*7980*/  MUFU.EX2 R147, R147 ;  /* 0x0000009300937308 */ /* 0x000fe80000000800 */
[C---:B------:R-:W-:Y:S02]  /*7990*/  FMUL.FTZ R57, R3.reuse, R57 ;  /* 0x0000003903397220 */ /* 0x040fe40000410000 */
[----:B------:R-:W-:Y:S01]  /*79a0*/  LDSM.16.MT88.4 R96, [R200+0x2900] ;  /* 0x00290000c860783b */ /* 0x000fe20000004200 */
        /* <DEDUP_REMOVED lines=8> */
[C---:B------:R-:W-:Y:S01]  /*7a30*/  FMUL.FTZ R58, R2.reuse, R58 ;  /* 0x0000003a023a7220 */ /* 0x040fe20000410000 */
[----:B------:R-:W1:Y:S01]  /*7a40*/  LDSM.16.MT88.4 R68, [R202+0x3100] ;  /* 0x00310000ca44783b */ /* 0x000e620000004200 */
[C---:B------:R-:W-:Y:S02]  /*7a50*/  FMUL.FTZ R59, R2.reuse, R59 ;  /* 0x0000003b023b7220 */ /* 0x040fe40000410000 */
[C---:B------:R-:W-:Y:S01]  /*7a60*/  FMUL.FTZ R60, R3.reuse, R60 ;  /* 0x0000003c033c7220 */ /* 0x040fe20000410000 */
[C---:B------:R-:W-:Y:S03]  /*7a70*/  HMMA.16816.F32.BF16 R12, R120.reuse, R20, R12 ;  /* 0x00000014780c723c */ /* 0x040fe6000004180c */
[C---:B------:R-:W-:Y:S01]  /*7a80*/  FMUL.FTZ R61, R3.reuse, R61 ;  /* 0x0000003d033d7220 */ /* 0x040fe20000410000 */
[----:B------:R-:W3:Y:S01]  /*7a90*/  MUFU.EX2 R165, R165 ;  /* 0x000000a500a57308 */ /* 0x000ee20000000800 */
        /* <DEDUP_REMOVED lines=8> */
[----:B------:R-:W4:Y:S01]  /*7b20*/  LDSM.16.MT88.4 R76, [R200+0x3100] ;  /* 0x00310000c84c783b */ /* 0x000f220000004200 */
[C---:B------:R-:W-:Y:S02]  /*7b30*/  FMUL.FTZ R64, R3.reuse, R64 ;  /* 0x0000004003407220 */ /* 0x040fe40000410000 */
[C---:B------:R-:W-:Y:S01]  /*7b40*/  FMUL.FTZ R65, R3.reuse, R65 ;  /* 0x0000004103417220 */ /* 0x040fe20000410000 */
[----:B------:R-:W-:Y:S01]  /*7b50*/  MUFU.EX2 R226, R226 ;  /* 0x000000e200e27308 */ /* 0x000fe20000000800 */
[C---:B------:R-:W-:Y:S03]  /*7b60*/  HMMA.16816.F32.BF16 R20, R120.reuse, R28, R20 ;  /* 0x0000001c7814723c */ /* 0x040fe60000041814 */
[C---:B------:R-:W-:Y:S02]  /*7b70*/  FMUL.FTZ R66, R2.reuse, R66 ;  /* 0x0000004202427220 */ /* 0x040fe40000410000 */
[C---:B------:R-:W-:Y:S02]  /*7b80*/  FMUL.FTZ R67, R2.reuse, R67 ;  /* 0x0000004302437220 */ /* 0x040fe40000410000 */
        /* <DEDUP_REMOVED lines=10> */
[--C-:B------:R-:W-:Y:S02]  /*7c30*/  FFMA.FTZ R225, R232, c[0x0][0x2d0], -R155.reuse ;  /* 0x0000b400e8e17a23 */ /* 0x100fe4000001089b */
[C---:B------:R-:W-:Y:S02]  /*7c40*/  HMMA.16816.F32.BF16 R28, R120.reuse, R36, R28 ;  /* 0x00000024781c723c */ /* 0x040fe4000004181c */
[----:B------:R-:W-:Y:S01]  /*7c50*/  MUFU.EX2 R164, R164 ;  /* 0x000000a400a47308 */ /* 0x000fe20000000800 */
[--C-:B------:R-:W-:Y:S02]  /*7c60*/  FFMA.FTZ R227, R230, c[0x0][0x2d0], -R155.reuse ;  /* 0x0000b400e6e37a23 */ /* 0x100fe4000001089b */
[--C-:B------:R-:W-:Y:S02]  /*7c70*/  FFMA.FTZ R230, R239, c[0x0][0x2d0], -R134.reuse ;  /* 0x0000b400efe67a23 */ /* 0x100fe40000010886 */
[C---:B------:R-:W-:Y:S01]  /*7c80*/  FMUL.FTZ R36, R3.reuse, R92 ;  /* 0x0000005c03247220 */ /* 0x040fe20000410000 */
[C---:B------:R-:W-:Y:S04]  /*7c90*/  HMMA.16816.F32.BF16 R32, R120.reuse, R38, R32 ;  /* 0x000000267820723c */ /* 0x040fe80000041820 */
[----:B------:R-:W-:Y:S01]  /*7ca0*/  FMUL.FTZ R37, R3, R93 ;  /* 0x0000005d03257220 */ /* 0x000fe20000410000 */
[----:B------:R-:W5:Y:S01]  /*7cb0*/  MUFU.EX2 R167, R167 ;  /* 0x000000a700a77308 */ /* 0x000f620000000800 */
        /* <DEDUP_REMOVED lines=16> */
[----:B------:R-:W-:Y:S03]  /*7dc0*/  MUFU.EX2 R230, R230 ;  /* 0x000000e600e67308 */ /* 0x000fe60000000800 */
[----:B------:R-:W-:Y:S02]  /*7dd0*/  FMUL.FTZ R47, R2, R103 ;  /* 0x00000067022f7220 */ /* 0x000fe40000410000 */
[----:B------:R-:W-:Y:S01]  /*7de0*/  LDSM.16.MT88.4 R100, [R204+0x5900] ;  /* 0x00590000cc64783b */ /* 0x000fe20000004200 */
[--C-:B------:R-:W-:Y:S02]  /*7df0*/  FFMA.FTZ R243, R243, c[0x0][0x2d0], -R134.reuse ;  /* 0x0000b400f3f37a23 */ /* 0x100fe40000010886 */
[--C-:B------:R-:W-:Y:S02]  /*7e00*/  FFMA.FTZ R240, R241, c[0x0][0x2d0], -R134.reuse ;  /* 0x0000b400f1f07a23 */ /* 0x100fe40000010886 */
[C---:B-1----:R-:W-:Y:S01]  /*7e10*/  HMMA.16816.F32.BF16 R44, R120.reuse, R68, R44 ;  /* 0x00000044782c723c */ /* 0x042fe2000004182c */
[----:B------:R-:W1:Y:S02]  /*7e20*/  MUFU.EX2 R231, R231 ;  /* 0x000000e700e77308 */ /* 0x000e640000000800 */
[--C-:B------:R-:W-:Y:S02]  /*7e30*/  FFMA.FTZ R237, R237, c[0x0][0x2d0], -R134.reuse ;  /* 0x0000b400eded7a23 */ /* 0x100fe40000010886 */
[--C-:B------:R-:W-:Y:S02]  /*7e40*/  FFMA.FTZ R241, R224, c[0x0][0x2d0], -R155.reuse ;  /* 0x0000b400e0f17a23 */ /* 0x100fe4000001089b */
[----:B--2---:R-:W-:Y:S01]  /*7e50*/  F2FP.BF16.PACK_AB R68, R144, R137 ;  /* 0x000000899044723e */ /* 0x004fe200000010ff */
[C---:B------:R-:W-:Y:S03]  /*7e60*/  HMMA.16816.F32.BF16 R48, R120.reuse, R70, R48 ;  /* 0x000000467830723c */ /* 0x040fe60000041830 */
[----:B------:R-:W-:Y:S01]  /*7e70*/  MUFU.EX2 R232, R232 ;  /* 0x000000e800e87308 */ /* 0x000fe20000000800 */
[----:B---3--:R-:W-:Y:S01]  /*7e80*/  F2FP.BF16.PACK_AB R69, R165, R154 ;  /* 0x0000009aa545723e */ /* 0x008fe200000010ff */
[--C-:B------:R-:W-:Y:S02]  /*7e90*/  FFMA.FTZ R245, R166, c[0x0][0x2d0], -R155.reuse ;  /* 0x0000b400a6f57a23 */ /* 0x100fe4000001089b */
[----:B------:R-:W-:Y:S01]  /*7ea0*/  F2FP.BF16.PACK_AB R70, R152, R147 ;  /* 0x000000939846723e */ /* 0x000fe200000010ff */
[C---:B------:R-:W-:Y:S04]  /*7eb0*/  HMMA.16816.F32.BF16 R52, R120.reuse, R72, R52 ;  /* 0x000000487834723c */ /* 0x040fe80000041834 */
[----:B-----5:R-:W-:Y:S01]  /*7ec0*/  F2FP.BF16.PACK_AB R71, R167, R164 ;  /* 0x000000a4a747723e */ /* 0x020fe200000010ff */
[----:B------:R-:W2:Y:S01]  /*7ed0*/  MUFU.EX2 R233, R233 ;  /* 0x000000e900e97308 */ /* 0x000ea20000000800 */
[--C-:B------:R-:W-:Y:S02]  /*7ee0*/  FFMA.FTZ R166, R229, c[0x0][0x2d0], -R134.reuse ;  /* 0x0000b400e5a67a23 */ /* 0x100fe40000010886 */
[C---:B------:R-:W-:Y:S01]  /*7ef0*/  HMMA.16816.F32.BF16 R56, R120.reuse, R74, R56 ;  /* 0x0000004a7838723c */ /* 0x040fe20000041838 */
[----:B------:R-:W3:Y:S03]  /*7f00*/  LDSM.16.MT88.4 R72, [R202+0x900] ;  /* 0x00090000ca48783b */ /* 0x000ee60000004200 */
[--C-:B------:R-:W-:Y:S02]  /*7f10*/  FFMA.FTZ R223, R223, c[0x0][0x2d0], -R134.reuse ;  /* 0x0000b400dfdf7a23 */ /* 0x100fe40000010886 */
[--C-:B------:R-:W-:Y:S01]  /*7f20*/  FFMA.FTZ R187, R187, c[0x0][0x2d0], -R134.reuse ;  /* 0x0000b400bbbb7a23 */ /* 0x100fe20000010886 */
[----:B------:R-:W-:Y:S01]  /*7f30*/  MUFU.EX2 R235, R235 ;  /* 0x000000eb00eb7308 */ /* 0x000fe20000000800 */
[C---:B----4-:R-:W-:Y:S04]  /*7f40*/  HMMA.16816.F32.BF16 R60, R120.reuse, R76, R60 ;  /* 0x0000004c783c723c */ /* 0x050fe8000004183c */
[--C-:B------:R-:W-:Y:S02]  /*7f50*/  FFMA.FTZ R224, R185, c[0x0][0x2d0], -R134.reuse ;  /* 0x0000b400b9e07a23 */ /* 0x100fe40000010886 */
[----:B------:R-:W-:Y:S02]  /*7f60*/  FFMA.FTZ R155, R136, c[0x0][0x2d0], -R155 ;  /* 0x0000b400889b7a23 */ /* 0x000fe4000001089b */
[----:B------:R-:W-:Y:S01]  /*7f70*/  HMMA.16816.F32.BF16 R64, R120, R78, R64 ;  /* 0x0000004e7840723c */ /* 0x000fe20000041840 */
[----:B------:R-:W4:Y:S01]  /*7f80*/  LDSM.16.MT88.4 R76, [R204+0x3900] ;  /* 0x00390000cc4c783b */ /* 0x000f220000004200 */
[----:B------:R-:W-:Y:S02]  /*7f90*/  MUFU.EX2 R239, R239 ;  /* 0x000000ef00ef7308 */ /* 0x000fe40000000800 */
[--C-:B------:R-:W-:Y:S02]  /*7fa0*/  FFMA.FTZ R136, R153, c[0x0][0x2d0], -R134.reuse ;  /* 0x0000b40099887a23 */ /* 0x100fe40000010886 */
[--C-:B------:R-:W-:Y:S02]  /*7fb0*/  FFMA.FTZ R139, R139, c[0x0][0x2d0], -R134.reuse ;  /* 0x0000b4008b8b7a23 */ /* 0x100fe40000010886 */
[C---:B------:R-:W-:Y:S04]  /*7fc0*/  HMMA.16816.F32.BF16 R4, R68.reuse, R80, R4 ;  /* 0x000000504404723c */ /* 0x040fe80000041804 */
[----:B------:R-:W-:Y:S01]  /*7fd0*/  MUFU.EX2 R238, R238 ;  /* 0x000000ee00ee7308 */ /* 0x000fe20000000800 */
[--C-:B------:R-:W-:Y:S02]  /*7fe0*/  FFMA.FTZ R135, R135, c[0x0][0x2d0], -R134.reuse ;  /* 0x0000b40087877a23 */ /* 0x100fe40000010886 */
[----:B------:R-:W-:Y:S01]  /*7ff0*/  FFMA.FTZ R134, R117, c[0x0][0x2d0], -R134 ;  /* 0x0000b40075867a23 */ /* 0x000fe20000010886 */
[C---:B------:R-:W-:Y:S01]  /*8000*/  HMMA.16816.F32.BF16 R8, R68.reuse, R82, R8 ;  /* 0x000000524408723c */ /* 0x040fe20000041808 */
[----:B------:R-:W-:Y:S03]  /*8010*/  LDSM.16.MT88.4 R80, [R201+0x3900] ;  /* 0x00390000c950783b */ /* 0x000fe60000004200 */
[----:B------:R-:W-:Y:S02]  /*8020*/  FFMA.FTZ R128, R3, R216, R128 ;  /* 0x000000d803807223 */ /* 0x000fe40000010080 */
[----:B------:R-:W-:Y:S01]  /*8030*/  MUFU.EX2 R243, R243 ;  /* 0x000000f300f37308 */ /* 0x000fe20000000800 */
[----:B------:R-:W-:Y:S01]  /*8040*/  FFMA.FTZ R133, R2, R217, R133 ;  /* 0x000000d902857223 */ /* 0x000fe20000010085 */
[C---:B---3--:R-:W-:Y:S04]  /*8050*/  HMMA.16816.F32.BF16 R12, R68.reuse, R72, R12 ;  /* 0x00000048440c723c */ /* 0x048fe8000004180c */
[----:B------:R-:W-:Y:S02]  /*8060*/  FADD.FTZ R119, R119, R128 ;  /* 0x0000008077777221 */ /* 0x000fe40000010000 */
[----:B------:R-:W-:Y:S02]  /*8070*/  FADD.FTZ R132, R132, R133 ;  /* 0x0000008584847221 */ /* 0x000fe40000010000 */
[----:B------:R-:W-:Y:S01]  /*8080*/  MUFU.EX2 R240, R240 ;  /* 0x000000f000f07308 */ /* 0x000fe20000000800 */
[C---:B------:R-:W-:Y:S01]  /*8090*/  HMMA.16816.F32.BF16 R16, R68.reuse, R74, R16 ;  /* 0x0000004a4410723c */ /* 0x040fe20000041810 */
[----:B------:R-:W3:Y:S02]  /*80a0*/  LDSM.16.MT88.4 R72, [R202+0x3900] ;  /* 0x00390000ca48783b */ /* 0x000ee40000004200 */
[----:B------:R-:W-:Y:S02]  /*80b0*/  FADD.FTZ R118, R118, R119 ;  /* 0x0000007776767221 */ /* 0x000fe40000010000 */
[----:B------:R-:W-:Y:S03]  /*80c0*/  FADD.FTZ R3, R131, R132 ;  /* 0x0000008483037221 */ /* 0x000fe60000010000 */
[C---:B------:R-:W-:Y:S01]  /*80d0*/  HMMA.16816.F32.BF16 R20, R68.reuse, R84, R20 ;  /* 0x000000544414723c */ /* 0x040fe20000041814 */
[----:B------:R-:W-:Y:S03]  /*80e0*/  MUFU.EX2 R237, R237 ;  /* 0x000000ed00ed7308 */ /* 0x000fe60000000800 */
[----:B------:R-:W-:Y:S02]  /*80f0*/  FADD.FTZ R118, R129, R118 ;  /* 0x0000007681767221 */ /* 0x000fe40000010000 */
[----:B------:R-:W-:Y:S02]  /*8100*/  FADD.FTZ R3, R130, R3 ;  /* 0x0000000382037221 */ /* 0x000fe40000010000 */
[C---:B------:R-:W-:Y:S01]  /*8110*/  HMMA.16816.F32.BF16 R24, R68.reuse, R86, R24 ;  /* 0x000000564418723c */ /* 0x040fe20000041818 */
[----:B------:R-:W5:Y:S02]  /*8120*/  LDSM.16.MT88.4 R84, [R200+0x3900] ;  /* 0x00390000c854783b */ /* 0x000f640000004200 */
        /* <DEDUP_REMOVED lines=12> */
[C---:B----4-:R-:W-:Y:S04]  /*81f0*/  HMMA.16816.F32.BF16 R36, R68.reuse, R76, R36 ;  /* 0x0000004c4424723c */ /* 0x050fe80000041824 */
[----:B------:R-:W-:Y:S02]  /*8200*/  FADD.FTZ R152, R152, R147 ;  /* 0x0000009398987221 */ /* 0x000fe40000010000 */
[----:B------:R-:W-:Y:S02]  /*8210*/  FADD.FTZ R167, R167, R164 ;  /* 0x000000a4a7a77221 */ /* 0x000fe40000010000 */
        /* <DEDUP_REMOVED lines=8> */
[C---:B------:R-:W-:Y:S08]  /*82a0*/  HMMA.16816.F32.BF16 R52, R68.reuse, R80, R52 ;  /* 0x000000504434723c */ /* 0x040ff00000041834 */
[C---:B------:R-:W-:Y:S01]  /*82b0*/  HMMA.16816.F32.BF16 R56, R68.reuse, R82, R56 ;  /* 0x000000524438723c */ /* 0x040fe20000041838 */
[----:B------:R-:W4:Y:S01]  /*82c0*/  LDSM.16.MT88.4 R80, [R201+0x1100] ;  /* 0x00110000c950783b */ /* 0x000f220000004200 */
[----:B------:R-:W-:Y:S06]  /*82d0*/  MUFU.EX2 R187, R187 ;  /* 0x000000bb00bb7308 */ /* 0x000fec0000000800 */
[C---:B-----5:R-:W-:Y:S04]  /*82e0*/  HMMA.16816.F32.BF16 R60, R68.reuse, R84, R60 ;  /* 0x00000054443c723c */ /* 0x060fe8000004183c */
[----:B------:R-:W-:Y:S04]  /*82f0*/  MUFU.EX2 R224, R224 ;  /* 0x000000e000e07308 */ /* 0x000fe80000000800 */
[----:B------:R-:W-:Y:S01]  /*8300*/  HMMA.16816.F32.BF16 R64, R68, R86, R64 ;  /* 0x000000564440723c */ /* 0x000fe20000041840 */
[----:B------:R-:W5:Y:S05]  /*8310*/  LDSM.16.MT88.4 R84, [R200+0x1100] ;  /* 0x00110000c854783b */ /* 0x000f6a0000004200 */
[----:B------:R-:W-:Y:S01]  /*8320*/  MUFU.EX2 R146, R146 ;  /* 0x0000009200927308 */ /* 0x000fe20000000800 */
[----:B------:R-:W-:Y:S01]  /*8330*/  F2FP.BF16.PACK_AB R68, R222, R225 ;  /* 0x000000e1de44723e */ /* 0x000fe200000010ff */
[----:B------:R-:W-:Y:S01]  /*8340*/  FADD.FTZ R225, R225, R152 ;  /* 0x00000098e1e17221 */ /* 0x000fe20000010000 */
[----:B------:R-:W-:Y:S03]  /*8350*/  F2FP.BF16.PACK_AB R70, R227, R226 ;  /* 0x000000e2e346723e */ /* 0x000fe600000010ff */
[----:B-1----:R-:W-:Y:S01]  /*8360*/  F2FP.BF16.PACK_AB R69, R231, R230 ;  /* 0x000000e6e745723e */ /* 0x002fe200000010ff */
[----:B------:R-:W-:Y:S01]  /*8370*/  FADD.FTZ R230, R230, R167 ;  /* 0x000000a7e6e67221 */ /* 0x000fe20000010000 */
[----:B--2---:R-:W-:Y:S01]  /*8380*/  F2FP.BF16.PACK_AB R71, R233, R232 ;  /* 0x000000e8e947723e */ /* 0x004fe200000010ff */
[----:B------:R-:W-:Y:S01]  /*8390*/  FADD.FTZ R225, R222, R225 ;  /* 0x000000e1dee17221 */ /* 0x000fe20000010000 */
[----:B------:R-:W1:Y:S01]  /*83a0*/  MUFU.EX2 R145, R145 ;  /* 0x0000009100917308 */ /* 0x000e620000000800 */
[----:B------:R-:W-:Y:S02]  /*83b0*/  FADD.FTZ R231, R231, R230 ;  /* 0x000000e6e7e77221 */ /* 0x000fe40000010000 */
[----:B------:R-:W-:Y:S02]  /*83c0*/  FADD.FTZ R226, R226, R225 ;  /* 0x000000e1e2e27221 */ /* 0x000fe40000010000 */
[C---:B---3--:R-:W-:Y:S03]  /*83d0*/  HMMA.16816.F32.BF16 R4, R68.reuse, R72, R4 ;  /* 0x000000484404723c */ /* 0x048fe60000041804 */
[----:B------:R-:W-:Y:S02]  /*83e0*/  FADD.FTZ R232, R232, R231 ;  /* 0x000000e7e8e87221 */ /* 0x000fe40000010000 */
[----:B------:R-:W-:Y:S01]  /*83f0*/  MUFU.EX2 R138, R138 ;  /* 0x0000008a008a7308 */ /* 0x000fe20000000800 */
[----:B------:R-:W-:Y:S02]  /*8400*/  FADD.FTZ R227, R227, R226 ;  /* 0x000000e2e3e37221 */ /* 0x000fe40000010000 */
[C---:B------:R-:W-:Y:S01]  /*8410*/  HMMA.16816.F32.BF16 R8, R68.reuse, R74, R8 ;  /* 0x0000004a4408723c */ /* 0x040fe20000041808 */
[----:B------:R-:W2:Y:S03]  /*8420*/  LDSM.16.MT88.4 R72, [R204+0x4100] ;  /* 0x00410000cc48783b */ /* 0x000ea60000004200 */
[----:B------:R-:W-:Y:S03]  /*8430*/  FADD.FTZ R233, R233, R232 ;  /* 0x000000e8e9e97221 */ /* 0x000fe60000010000 */
[----:B------:R-:W3:Y:S01]  /*8440*/  MUFU.EX2 R155, R155 ;  /* 0x0000009b009b7308 */ /* 0x000ee20000000800 */
[C---:B------:R-:W-:Y:S04]  /*8450*/  HMMA.16816.F32.BF16 R12, R68.reuse, R76, R12 ;  /* 0x0000004c440c723c */ /* 0x040fe8000004180c */
[----:B-1----:R-:W-:Y:S04]  /*8460*/  F2FP.BF16.PACK_AB R120, R145, R146 ;  /* 0x000000929178723e */ /* 0x002fe800000010ff */
[C---:B------:R-:W-:Y:S01]  /*8470*/  HMMA.16816.F32.BF16 R16, R68.reuse, R78, R16 ;  /* 0x0000004e4410723c */ /* 0x040fe20000041810 */
[----:B------:R-:W1:Y:S01]  /*8480*/  LDSM.16.MT88.4 R76, [R202+0x4100] ;  /* 0x00410000ca4c783b */ /* 0x000e620000004200 */
[----:B------:R-:W-:Y:S06]  /*8490*/  MUFU.EX2 R136, R136 ;  /* 0x0000008800887308 */ /* 0x000fec0000000800 */
[C---:B----4-:R-:W-:Y:S04]  /*84a0*/  HMMA.16816.F32.BF16 R20, R68.reuse, R80, R20 ;  /* 0x000000504414723c */ /* 0x050fe80000041814 */
[----:B------:R-:W4:Y:S01]  /*84b0*/  MUFU.EX2 R139, R139 ;  /* 0x0000008b008b7308 */ /* 0x000f220000000800 */
[----:B---3--:R-:W-:Y:S03]  /*84c0*/  F2FP.BF16.PACK_AB R122, R155, R138 ;  /* 0x0000008a9b7a723e */ /* 0x008fe600000010ff */
[C---:B------:R-:W-:Y:S01]  /*84d0*/  HMMA.16816.F32.BF16 R24, R68.reuse, R82, R24 ;  /* 0x000000524418723c */ /* 0x040fe20000041818 */
[----:B------:R-:W3:Y:S05]  /*84e0*/  LDSM.16.MT88.4 R80, [R201+0x4100] ;  /* 0x00410000c950783b */ /* 0x000eea0000004200 */
[----:B------:R-:W-:Y:S02]  /*84f0*/  MUFU.EX2 R135, R135 ;  /* 0x0000008700877308 */ /* 0x000fe40000000800 */
[C---:B-----5:R-:W-:Y:S08]  /*8500*/  HMMA.16816.F32.BF16 R28, R68.reuse, R84, R28 ;  /* 0x00000054441c723c */ /* 0x060ff0000004181c */
[C---:B------:R-:W-:Y:S01]  /*8510*/  HMMA.16816.F32.BF16 R32, R68.reuse, R86, R32 ;  /* 0x000000564420723c */ /* 0x040fe20000041820 */
[----:B------:R-:W5:Y:S01]  /*8520*/  LDSM.16.MT88.4 R84, [R204+0x1900] ;  /* 0x00190000cc54783b */ /* 0x000f620000004200 */
[----:B------:R-:W3:Y:S02]  /*8530*/  MUFU.EX2 R134, R134 ;  /* 0x0000008600867308 */ /* 0x000ee40000000800 */
[----:B----4-:R-:W-:Y:S04]  /*8540*/  F2FP.BF16.PACK_AB R121, R139, R136 ;  /* 0x000000888b79723e */ /* 0x010fe800000010ff */
[C---:B--2---:R-:W-:Y:S08]  /*8550*/  HMMA.16816.F32.BF16 R36, R68.reuse, R72, R36 ;  /* 0x000000484424723c */ /* 0x044ff00000041824 */
[C---:B------:R-:W-:Y:S01]  /*8560*/  HMMA.16816.F32.BF16 R40, R68.reuse, R74, R40 ;  /* 0x0000004a4428723c */ /* 0x040fe20000041828 */
[----:B------:R-:W2:Y:S07]  /*8570*/  LDSM.16.MT88.4 R72, [R202+0x1900] ;  /* 0x00190000ca48783b */ /* 0x000eae0000004200 */
[C---:B-1----:R-:W-:Y:S04]  /*8580*/  HMMA.16816.F32.BF16 R44, R68.reuse, R76, R44 ;  /* 0x0000004c442c723c */ /* 0x042fe8000004182c */
[----:B---3--:R-:W-:Y:S04]  /*8590*/  F2FP.BF16.PACK_AB R123, R134, R135 ;  /* 0x00000087867b723e */ /* 0x008fe800000010ff */
[C---:B------:R-:W-:Y:S01]  /*85a0*/  HMMA.16816.F32.BF16 R48, R68.reuse, R78, R48 ;  /* 0x0000004e4430723c */ /* 0x040fe20000041830 */
[----:B------:R-:W1:Y:S07]  /*85b0*/  LDSM.16.MT88.4 R76, [R201+0x1900] ;  /* 0x00190000c94c783b */ /* 0x000e6e0000004200 */
        /* <DEDUP_REMOVED lines=20> */
[----:B------:R-:W4:Y:S03]  /*8700*/  LDSM.16.MT88.4 R84, [R204+0x4900] ;  /* 0x00490000cc54783b */ /* 0x000f260000004200 */
        /* <DEDUP_REMOVED lines=13> */
[C---:B---3--:R-:W-:Y:S04]  /*87e0*/  HMMA.16816.F32.BF16 R28, R68.reuse, R80, R28 ;  /* 0x00000050441c723c */ /* 0x048fe8000004181c */
[----:B------:R-:W-:Y:S04]  /*87f0*/  FADD.FTZ R136, R139, R136 ;  /* 0x000000888b887221 */ /* 0x000fe80000010000 */
[C---:B------:R-:W-:Y:S01]  /*8800*/  HMMA.16816.F32.BF16 R32, R68.reuse, R82, R32 ;  /* 0x000000524420723c */ /* 0x040fe20000041820 */
[----:B------:R-:W3:Y:S03]  /*8810*/  LDSM.16.MT88.4 R80, [R202+0x2100] ;  /* 0x00210000ca50783b */ /* 0x000ee60000004200 */
[----:B------:R-:W-:Y:S04]  /*8820*/  FADD.FTZ R135, R135, R136 ;  /* 0x0000008887877221 */ /* 0x000fe80000010000 */
[C---:B----4-:R-:W-:Y:S04]  /*8830*/  HMMA.16816.F32.BF16 R36, R68.reuse, R84, R36 ;  /* 0x000000544424723c */ /* 0x050fe80000041824 */
[----:B------:R-:W-:Y:S04]  /*8840*/  FADD.FTZ R217, R134, R135 ;  /* 0x0000008786d97221 */ /* 0x000fe80000010000 */
[C---:B------:R-:W-:Y:S01]  /*8850*/  HMMA.16816.F32.BF16 R40, R68.reuse, R86, R40 ;  /* 0x000000564428723c */ /* 0x040fe20000041828 */
[----:B------:R-:W-:Y:S07]  /*8860*/  LDSM.16.MT88.4 R84, [R200+0x2100] ;  /* 0x00210000c854783b */ /* 0x000fee0000004200 */
        /* <DEDUP_REMOVED lines=16> */
[C---:B-1----:R-:W-:Y:S03]  /*8970*/  HMMA.16816.F32.BF16 R4, R68.reuse, R76, R4 ;  /* 0x0000004c4404723c */ /* 0x042fe60000041804 */
[----:B------:R-:W-:Y:S01]  /*8980*/  FADD.FTZ R245, R245, R184 ;  /* 0x000000b8f5f57221 */ /* 0x000fe20000010000 */
[----:B------:R-:W-:Y:S03]  /*8990*/  IADD3 R184, R186, -0x1, RZ ;  /* 0xffffffffbab87810 */ /* 0x000fe60007ffe0ff */
[----:B------:R-:W-:Y:S01]  /*89a0*/  FADD.FTZ R146, R146, R245 ;  /* 0x000000f592927221 */ /* 0x000fe20000010000 */
        /* <DEDUP_REMOVED lines=16> */
[C---:B------:R-:W-:Y:S08]  /*8ab0*/  HMMA.16816.F32.BF16 R40, R68.reuse, R78, R40 ;  /* 0x0000004e4428723c */ /* 0x040ff00000041828 */
[C---:B---3--:R-:W-:Y:S08]  /*8ac0*/  HMMA.16816.F32.BF16 R44, R68.reuse, R80, R44 ;  /* 0x00000050442c723c */ /* 0x048ff0000004182c */
[C---:B------:R-:W-:Y:S08]  /*8ad0*/  HMMA.16816.F32.BF16 R48, R68.reuse, R82, R48 ;  /* 0x000000524430723c */ /* 0x040ff00000041830 */
[C---:B------:R-:W-:Y:S08]  /*8ae0*/  HMMA.16816.F32.BF16 R52, R68.reuse, R88, R52 ;  /* 0x000000584434723c */ /* 0x040ff00000041834 */
[C---:B------:R-:W-:Y:S08]  /*8af0*/  HMMA.16816.F32.BF16 R56, R68.reuse, R90, R56 ;  /* 0x0000005a4438723c */ /* 0x040ff00000041838 */
[C---:B--2---:R-:W-:Y:S08]  /*8b00*/  HMMA.16816.F32.BF16 R60, R68.reuse, R72, R60 ;  /* 0x00000048443c723c */ /* 0x044ff0000004183c */
[----:B------:R-:W-:Y:S08]  /*8b10*/  HMMA.16816.F32.BF16 R64, R68, R74, R64 ;  /* 0x0000004a4440723c */ /* 0x000ff00000041840 */
[C---:B------:R-:W-:Y:S01]  /*8b20*/  HMMA.16816.F32.BF16 R112, R120.reuse, R108, R4 ;  /* 0x0000006c7870723c */ /* 0x040fe20000041804 */
[----:B------:R-:W1:Y:S07]  /*8b30*/  LDSM.16.MT88.4 R4, [R201+0x5900] ;  /* 0x00590000c904783b */ /* 0x000e6e0000004200 */
[C---:B------:R-:W-:Y:S01]  /*8b40*/  HMMA.16816.F32.BF16 R108, R120.reuse, R110, R8 ;  /* 0x0000006e786c723c */ /* 0x040fe20000041808 */
[----:B------:R-:W2:Y:S07]  /*8b50*/  LDSM.16.MT88.4 R8, [R200+0x5900] ;  /* 0x00590000c808783b */ /* 0x000eae0000004200 */
[C---:B----4-:R-:W-:Y:S07]  /*8b60*/  HMMA.16816.F32.BF16 R68, R120.reuse, R84, R12 ;  /* 0x000000547844723c */ /* 0x050fee000004180c */
[----:B------:R-:W-:Y:S01]  /*8b70*/  IMAD.MOV.U32 R12, RZ, RZ, R116 ;  /* 0x000000ffff0c7224 */ /* 0x000fe200078e0074 */
        /* <DEDUP_REMOVED lines=12> */
[----:B------:R-:W-:Y:S01]  /*8c40*/  HMMA.16816.F32.BF16 R64, R120, R10, R64 ;  /* 0x0000000a7840723c */ /* 0x000fe20000041840 */
[----:B------:R-:W-:-:S07]  /*8c50*/  @P0 BRA `(.L_x_2115) ;  /* 0xffffc37000000947 */ /* 0x000fce000383ffff */
.L_x_2106:
        /* <DEDUP_REMOVED lines=18> */
.L_x_2117:
[----:B------:R-:W-:-:S04]  /*8d80*/  MOV R2, c[0x0][0x32c] ;  /* 0x0000cb0000027a02 */ /* 0x000fc80000000f00 */
[----:B------:R-:W-:-:S13]  /*8d90*/  ISETP.NE.AND P0, PT, R2, 0x1, PT ;  /* 0x000000010200780c */ /* 0x000fda0003f05270 */
[----:B------:R-:W-:-:S05]  /*8da0*/  @P0 IMAD.HI.U32 R2, R4, c[0x0][0x330], RZ ;  /* 0x0000cc0004020a27 */ /* 0x000fca00078e00ff */
[----:B------:R-:W-:-:S05]  /*8db0*/  @P0 SHF.R.U32.HI R4, RZ, c[0x0][0x334], R2 ;  /* 0x0000cd00ff040a19 */ /* 0x000fca0000011602 */
.L_x_2118:
[----:B------:R-:W-:-:S05]  /*8dc0*/  IMAD R4, R4, c[0x0][0x32c], RZ ;  /* 0x0000cb0004047a24 */ /* 0x000fca00078e02ff */
[----:B------:R-:W-:-:S04]  /*8dd0*/  IMNMX R3, R3, R4, !PT ;  /* 0x0000000403037217 */ /* 0x000fc80007800200 */
.L_x_2116:
        /* <DEDUP_REMOVED lines=12> */
.L_x_2120:
        /* <DEDUP_REMOVED lines=14> */
[----:B------:R-:W2:Y:S02]  /*8f80*/  LDSM.16.M88.4 R16, [R206+0x8900] ;  /* 0x00890000ce10783b */ /* 0x000ea40000000200 */
[----:B------:R-:W-:Y:S04]  /*8f90*/  @!P2 IADD3 R180, P1, R186, 0x80, RZ ;  /* 0x00000080bab4a810 */ /* 0x000fe80007f3e0ff */
[----:B------:R-:W-:Y:S02]  /*8fa0*/  @!P2 IADD3 R180, P0, R180, c[0x0][0x1f8], RZ ;  /* 0x00007e00b4b4aa10 */ /* 0x000fe40007f1e0ff */
        /* <DEDUP_REMOVED lines=17> */
[----:B------:R-:W-:Y:S05]  /*90c0*/  @!P2 IMAD R33, R0, 0x60, RZ ;  /* 0x000000600021a824 */ /* 0x000fea00078e02ff */
[----:B------:R-:W-:Y:S02]  /*90d0*/  @!P2 IADD3 R0, R37, R33, RZ ;  /* 0x000000212500a210 */ /* 0x000fe40007ffe0ff */
[C---:B------:R-:W-:Y:S02]  /*90e0*/  HMMA.16816.F32.BF16 R32, R124.reuse, R34, RZ ;  /* 0x000000227c20723c */ /* 0x040fe400000418ff */
[----:B------:R-:W-:Y:S04]  /*90f0*/  @!P2 SHF.L.U64.HI R0, R36, 0x1, R0 ;  /* 0x000000012400a819 */ /* 0x000fe80000010200 */
[----:B------:R-:W-:Y:S02]  /*9100*/  @!P2 IADD3.X R181, RZ, c[0x0][0x1fc], R0, P0, P1 ;  /* 0x00007f00ffb5aa10 */ /* 0x000fe400007e2400 */
[C---:B-----5:R-:W-:Y:S01]  /*9110*/  HMMA.16816.F32.BF16 R36, R124.reuse, R40, RZ ;  /* 0x000000287c24723c */ /* 0x060fe200000418ff */
[----:B------:R-:W-:Y:S04]  /*9120*/  @!P2 IADD3 R186, P0, R186, c[0x0][0x1f8], RZ ;  /* 0x00007e00babaaa10 */ /* 0x000fe80007f1e0ff */
[----:B------:R-:W-:Y:S02]  /*9130*/  @!P2 IADD3.X R187, R0, c[0x0][0x1fc], RZ, P0, !PT ;  /* 0x00007f0000bbaa10 */ /* 0x000fe400007fe4ff */
[----:B------:R-:W-:Y:S01]  /*9140*/  @!P2 IADD3 R184, P1, R186, UR9, RZ ;  /* 0x00000009bab8ac10 */ /* 0x000fe2000ff3e0ff */
[C---:B------:R-:W-:Y:S02]  /*9150*/  HMMA.16816.F32.BF16 R40, R124.reuse, R42, RZ ;  /* 0x0000002a7c28723c */ /* 0x040fe400000418ff */
[----:B------:R-:W-:Y:S01]  /*9160*/  @!PT LDS RZ, [RZ] ;  /* 0x00000000fffff984 */ /* 0x000fe20000000800 */
[----:B------:R-:W-:Y:S01]  /*9170*/  @!PT LDS RZ, [RZ] ;  /* 0x00000000fffff984 */ /* 0x000fe20000000800 */
[----:B------:R-:W-:Y:S01]  /*9180*/  @!PT LDS RZ, [RZ] ;  /* 0x00000000fffff984 */ /* 0x000fe20000000800 */
[----:B------:R5:W-:Y:S02]  /*9190*/  @!P2 LDGSTS.E.BYPASS.LTC128B.128 [R208+0x100], [R186.64], !P6 ;  /* 0x00100000bad0afae */ /* 0x000be4000f101d4a */
[----:B------:R-:W-:Y:S02]  /*91a0*/  @!P2 IADD3.X R185, R187, UR12, RZ, P1, !PT ;  /* 0x0000000cbbb9ac10 */ /* 0x000fe40008ffe4ff */
[----:B------:R-:W-:Y:S02]  /*91b0*/  @!P2 IADD3 R182, P0, R184, UR9, RZ ;  /* 0x00000009b8b6ac10 */ /* 0x000fe4000ff1e0ff */
[C---:B-1----:R-:W-:Y:S02]  /*91c0*/  HMMA.16816.F32.BF16 R44, R124.reuse, R48, RZ ;  /* 0x000000307c2c723c */ /* 0x042fe400000418ff */
[----:B------:R1:W-:Y:S02]  /*91d0*/  @!P2 LDGSTS.E.BYPASS.LTC128B.128 [R208+0x3100], [R180.64], !P5 ;  /* 0x03100000b4d0afae */ /* 0x0003e4000e901d4a */
[----:B------:R-:W-:Y:S04]  /*91e0*/  @!P2 IADD3.X R183, R185, UR12, RZ, P0, !PT ;  /* 0x0000000cb9b7ac10 */ /* 0x000fe800087fe4ff */
[----:B------:R-:W-:Y:S02]  /*91f0*/  HMMA.16816.F32.BF16 R48, R124, R50, RZ ;  /* 0x000000327c30723c */ /* 0x000fe400000418ff */
[----:B------:R5:W-:Y:S06]  /*9200*/  @!P2 LDGSTS.E.BYPASS.LTC128B.128 [R208+0x1100], [R184.64], !P6 ;  /* 0x01100000b8d0afae */ /* 0x000bec000f101d4a */
[C---:B------:R-:W-:Y:S02]  /*9210*/  HMMA.16816.F32.BF16 R4, R140.reuse, R120, R4 ;  /* 0x000000788c04723c */ /* 0x040fe40000041804 */
[----:B------:R5:W-:Y:S06]  /*9220*/  @!P2 LDGSTS.E.BYPASS.LTC128B.128 [R208+0x4100], [R184.64+0x80], !P5 ;  /* 0x04100080b8d0afae */ /* 0x000bec000e901d4a */
[C---:B------:R-:W-:Y:S02]  /*9230*/  HMMA.16816.F32.BF16 R8, R140.reuse, R122, R8 ;  /* 0x0000007a8c08723c */ /* 0x040fe40000041808 */
[----:B------:R1:W-:Y:S06]  /*9240*/  @!P2 LDGSTS.E.BYPASS.LTC128B.128 [R208+0x2100], [R182.64], !P6 ;  /* 0x02100000b6d0afae */ /* 0x0003ec000f101d4a */
[C---:B--2---:R-:W-:Y:S02]  /*9250*/  HMMA.16816.F32.BF16 R12, R140.reuse, R128, R12 ;  /* 0x000000808c0c723c */ /* 0x044fe4000004180c */
[----:B------:R1:W-:Y:S01]  /*9260*/  @!P2 LDGSTS.E.BYPASS.LTC128B.128 [R208+0x5100], [R182.64+0x80], !P5 ;  /* 0x05100080b6d0afae */ /* 0x0003e2000e901d4a */
[C---:B------:R-:W-:Y:S05]  /*9270*/  ISETP.GT.AND P2, PT, R222.reuse, R207, PT ;  /* 0x000000cfde00720c */ /* 0x040fea0003f44270 */
[C---:B------:R-:W-:Y:S02]  /*9280*/  HMMA.16816.F32.BF16 R16, R140.reuse, R130, R16 ;  /* 0x000000828c10723c */ /* 0x040fe40000041810 */
[----:B------:R-:W2:Y:S06]  /*9290*/  LDSM.16.M88.4 R164, [R203+0x8100] ;  /* 0x00810000cba4783b */ /* 0x000eac0000000200 */
[C---:B------:R-:W-:Y:S02]  /*92a0*/  HMMA.16816.F32.BF16 R20, R140.reuse, R132, R20 ;  /* 0x000000848c14723c */ /* 0x040fe40000041814 */
[----:B------:R-:W0:Y:S06]  /*92b0*/  LDGDEPBAR ;  /* 0x00000000000079af */ /* 0x000e2c0000000000 */
[C---:B------:R-:W-:Y:S02]  /*92c0*/  HMMA.16816.F32.BF16 R24, R140.reuse, R134, R24 ;  /* 0x000000868c18723c */ /* 0x040fe40000041818 */
[----:B------:R-:W1:Y:S06]  /*92d0*/  LDSM.16.M88.4 R120, [R203+0x8900] ;  /* 0x00890000cb78783b */ /* 0x000e6c0000000200 */
[C---:B---3--:R-:W-:Y:S02]  /*92e0*/  HMMA.16816.F32.BF16 R28, R140.reuse, R136, R28 ;  /* 0x000000888c1c723c */ /* 0x048fe4000004181c */
[----:B------:R-:W3:Y:S06]  /*92f0*/  LDSM.16.M88.4 R128, [R203+0x9100] ;  /* 0x00910000cb80783b */ /* 0x000eec0000000200 */
[C---:B------:R-:W-:Y:S02]  /*9300*/  HMMA.16816.F32.BF16 R32, R140.reuse, R138, R32 ;  /* 0x0000008a8c20723c */ /* 0x040fe40000041820 */
[----:B------:R-:W3:Y:S06]  /*9310*/  LDSM.16.M88.4 R132, [R203+0x9900] ;  /* 0x00990000cb84783b */ /* 0x000eec0000000200 */
[C---:B------:R-:W-:Y:S02]  /*9320*/  HMMA.16816.F32.BF16 R36, R140.reuse, R144, R36 ;  /* 0x000000908c24723c */ /* 0x040fe40000041824 */
[----:B------:R-:W3:Y:S06]  /*9330*/  LDSM.16.M88.4 R136, [R203+0xa100] ;  /* 0x00a10000cb88783b */ /* 0x000eec0000000200 */
[C---:B------:R-:W-:Y:S02]  /*9340*/  HMMA.16816.F32.BF16 R40, R140.reuse, R146, R40 ;  /* 0x000000928c28723c */ /* 0x040fe40000041828 */
[----:B------:R-:W3:Y:S06]  /*9350*/  LDSM.16.M88.4 R144, [R203+0xa900] ;  /* 0x00a90000cb90783b */ /* 0x000eec0000000200 */
[C---:B----4-:R-:W-:Y:S02]  /*9360*/  HMMA.16816.F32.BF16 R44, R140.reuse, R152, R44 ;  /* 0x000000988c2c723c */ /* 0x050fe4000004182c */
[----:B-1----:R-:W-:Y:S06]  /*9370*/  LDSM.16.M88.4 R180, [R194+0x2800] ;  /* 0x00280000c2b4783b */ /* 0x002fec0000000200 */
[----:B------:R-:W-:Y:S02]  /*9380*/  HMMA.16816.F32.BF16 R48, R140, R154, R48 ;  /* 0x0000009a8c30723c */ /* 0x000fe40000041830 */
[----:B------:R-:W-:Y:S06]  /*9390*/  LDSM.16.M88.4 R152, [R194+0x800] ;  /* 0x00080000c298783b */ /* 0x000fec0000000200 */
[C---:B--2---:R-:W-:Y:S02]  /*93a0*/  HMMA.16816.F32.BF16 R4, R148.reuse, R164, R4 ;  /* 0x000000a49404723c */ /* 0x044fe40000041804 */
[----:B-----5:R-:W-:Y:S06]  /*93b0*/  LDSM.16.M88.4 R184, [R194+0x3000] ;  /* 0x00300000c2b8783b */ /* 0x020fec0000000200 */
[C---:B------:R-:W-:Y:S02]  /*93c0*/  HMMA.16816.F32.BF16 R8, R148.reuse, R166, R8 ;  /* 0x000000a69408723c */ /* 0x040fe40000041808 */
[----:B------:R-:W-:Y:S06]  /*93d0*/  LDSM.16.M88.4 R164, [R194+0x2000] ;  /* 0x00200000c2a4783b */ /* 0x000fec0000000200 */
[C---:B------:R-:W-:Y:S08]  /*93e0*/  HMMA.16816.F32.BF16 R12, R148.reuse, R120, R12 ;  /* 0x00000078940c723c */ /* 0x040ff0000004180c */
[C---:B------:R-:W-:Y:S01]  /*93f0*/  HMMA.16816.F32.BF16 R16, R148.reuse, R122, R16 ;  /* 0x0000007a9410723c */ /* 0x040fe20000041810 */
[----:B------:R-:W1:Y:S07]  /*9400*/  LDSM.16.M88.4 R120, [R194] ;  /* 0x00000000c278783b */ /* 0x000e6e0000000200 */
[C---:B---3--:R-:W-:Y:S08]  /*9410*/  HMMA.16816.F32.BF16 R20, R148.reuse, R128, R20 ;  /* 0x000000809414723c */ /* 0x048ff00000041814 */
[C---:B------:R-:W-:Y:S01]  /*9420*/  HMMA.16816.F32.BF16 R24, R148.reuse, R130, R24 ;  /* 0x000000829418723c */ /* 0x040fe20000041818 */
[----:B------:R-:W2:Y:S07]  /*9430*/  LDSM.16.M88.4 R128, [R194+0x1000] ;  /* 0x00100000c280783b */ /* 0x000eae0000000200 */
[C---:B------:R-:W-:Y:S08]  /*9440*/  HMMA.16816.F32.BF16 R28, R148.reuse, R132, R28 ;  /* 0x00000084941c723c */ /* 0x040ff0000004181c */
[C---:B------:R-:W-:Y:S01]  /*9450*/  HMMA.16816.F32.BF16 R32, R148.reuse, R134, R32 ;  /* 0x000000869420723c */ /* 0x040fe20000041820 */
[----:B------:R-:W3:Y:S07]  /*9460*/  LDSM.16.M88.4 R132, [R194+0x1800] ;  /* 0x00180000c284783b */ /* 0x000eee0000000200 */
[C---:B------:R-:W-:Y:S08]  /*9470*/  HMMA.16816.F32.BF16 R36, R148.reuse, R136, R36 ;  /* 0x000000889424723c */ /* 0x040ff00000041824 */
[C---:B------:R-:W-:Y:S01]  /*9480*/  HMMA.16816.F32.BF16 R40, R148.reuse, R138, R40 ;  /* 0x0000008a9428723c */ /* 0x040fe20000041828 */
[----:B------:R-:W4:Y:S07]  /*9490*/  LDSM.16.M88.4 R136, [R206+0xb100] ;  /* 0x00b10000ce88783b */ /* 0x000f2e0000000200 */
        /* <DEDUP_REMOVED lines=11> */
[----:B------:R-:W2:Y:S07]  /*9550*/  LDSM.16.M88.4 R128, [R206+0xd100] ;  /* 0x00d10000ce80783b */ /* 0x000eae0000000200 */
[C---:B---3--:R-:W-:Y:S08]  /*9560*/  HMMA.16816.F32.BF16 R28, R156.reuse, R132, R28 ;  /* 0x000000849c1c723c */ /* 0x048ff0000004181c */
[C---:B------:R-:W-:Y:S01]  /*9570*/  HMMA.16816.F32.BF16 R32, R156.reuse, R134, R32 ;  /* 0x000000869c20723c */ /* 0x040fe20000041820 */
[----:B------:R-:W3:Y:S07]  /*9580*/  LDSM.16.M88.4 R132, [R206+0xd900] ;  /* 0x00d90000ce84783b */ /* 0x000eee0000000200 */
[C---:B------:R-:W-:Y:S08]  /*9590*/  HMMA.16816.F32.BF16 R36, R156.reuse, R164, R36 ;  /* 0x000000a49c24723c */ /* 0x040ff00000041824 */
[C---:B------:R-:W-:Y:S01]  /*95a0*/  HMMA.16816.F32.BF16 R40, R156.reuse, R166, R40 ;  /* 0x000000a69c28723c */ /* 0x040fe20000041828 */
[----:B------:R-:W2:Y:S07]  /*95b0*/  LDSM.16.M88.4 R164, [R193] ;  /* 0x00000000c1a4783b */ /* 0x000eae0000000200 */
[C---:B------:R-:W-:Y:S08]  /*95c0*/  HMMA.16816.F32.BF16 R44, R156.reuse, R180, R44 ;  /* 0x000000b49c2c723c */ /* 0x040ff0000004182c */
[----:B------:R-:W-:Y:S01]  /*95d0*/  HMMA.16816.F32.BF16 R48, R156, R182, R48 ;  /* 0x000000b69c30723c */ /* 0x000fe20000041830 */
[----:B------:R-:W-:Y:S07]  /*95e0*/  LDSM.16.M88.4 R180, [R203+0xd100] ;  /* 0x00d10000cbb4783b */ /* 0x000fee0000000200 */
[C---:B----4-:R-:W-:Y:S08]  /*95f0*/  HMMA.16816.F32.BF16 R4, R160.reuse, R136, R4 ;  /* 0x00000088a004723c */ /* 0x050ff00000041804 */
[C---:B------:R-:W-:Y:S01]  /*9600*/  HMMA.16816.F32.BF16 R8, R160.reuse, R138, R8 ;  /* 0x0000008aa008723c */ /* 0x040fe20000041808 */
[----:B------:R-:W4:Y:S07]  /*9610*/  LDSM.16.M88.4 R136, [R192] ;  /* 0x00000000c088783b */ /* 0x000f2e0000000200 */
[C---:B-1----:R-:W-:Y:S08]  /*9620*/  HMMA.16816.F32.BF16 R12, R160.reuse, R120, R12 ;  /* 0x00000078a00c723c */ /* 0x042ff0000004180c */
[C---:B------:R-:W-:Y:S01]  /*9630*/  HMMA.16816.F32.BF16 R16, R160.reuse, R122, R16 ;  /* 0x0000007aa010723c */ /* 0x040fe20000041810 */
[----:B------:R-:W1:Y:S07]  /*9640*/  LDSM.16.M88.4 R120, [R191] ;  /* 0x00000000bf78783b */ /* 0x000e6e0000000200 */
[C---:B------:R-:W-:Y:S08]  /*9650*/  HMMA.16816.F32.BF16 R20, R160.reuse, R144, R20 ;  /* 0x00000090a014723c */ /* 0x040ff00000041814 */
[C---:B------:R-:W-:Y:S01]  /*9660*/  HMMA.16816.F32.BF16 R24, R160.reuse, R146, R24 ;  /* 0x00000092a018723c */ /* 0x040fe20000041818 */
[----:B------:R-:W1:Y:S07]  /*9670*/  LDSM.16.M88.4 R144, [R190] ;  /* 0x00000000be90783b */ /* 0x000e6e0000000200 */
[C---:B-----5:R-:W-:Y:S08]  /*9680*/  HMMA.16816.F32.BF16 R28, R160.reuse, R152, R28 ;  /* 0x00000098a01c723c */ /* 0x060ff0000004181c */
[C---:B------:R-:W-:Y:S01]  /*9690*/  HMMA.16816.F32.BF16 R32, R160.reuse, R154, R32 ;  /* 0x0000009aa020723c */ /* 0x040fe20000041820 */
[----:B------:R-:W-:Y:S07]  /*96a0*/  LDSM.16.M88.4 R152, [R203+0xb100] ;  /* 0x00b10000cb98783b */ /* 0x000fee0000000200 */
[C---:B--2---:R-:W-:Y:S08]  /*96b0*/  HMMA.16816.F32.BF16 R36, R160.reuse, R128, R36 ;  /* 0x00000080a024723c */ /* 0x044ff00000041824 */
[C---:B------:R-:W-:Y:S01]  /*96c0*/  HMMA.16816.F32.BF16 R40, R160.reuse, R130, R40 ;  /* 0x00000082a028723c */ /* 0x040fe20000041828 */
[----:B------:R-:W2:Y:S07]  /*96d0*/  LDSM.16.M88.4 R128, [R189] ;  /* 0x00000000bd80783b */ /* 0x000eae0000000200 */
[C---:B---3--:R-:W-:Y:S08]  /*96e0*/  HMMA.16816.F32.BF16 R44, R160.reuse, R132, R44 ;  /* 0x00000084a02c723c */ /* 0x048ff0000004182c */
[----:B------:R-:W-:Y:S01]  /*96f0*/  HMMA.16816.F32.BF16 R48, R160, R134, R48 ;  /* 0x00000086a030723c */ /* 0x000fe20000041830 */
[----:B------:R-:W3:Y:S07]  /*9700*/  LDSM.16.M88.4 R132, [R188] ;  /* 0x00000000bc84783b */ /* 0x000eee0000000200 */
[C---:B------:R-:W-:Y:S08]  /*9710*/  HMMA.16816.F32.BF16 R4, R168.reuse, R164, R4 ;  /* 0x000000a4a804723c */ /* 0x040ff00000041804 */
[C---:B------:R-:W-:Y:S01]  /*9720*/  HMMA.16816.F32.BF16 R8, R168.reuse, R166, R8 ;  /* 0x000000a6a808723c */ /* 0x040fe20000041808 */
[----:B------:R-:W-:Y:S07]  /*9730*/  LDSM.16.M88.4 R164, [R203+0xc900] ;  /* 0x00c90000cba4783b */ /* 0x000fee0000000200 */
        /* <DEDUP_REMOVED lines=13> */
[----:B------:R-:W-:Y:S01]  /*9810*/  HMMA.16816.F32.BF16 R48, R168, R134, R48 ;  /* 0x00000086a830723c */ /* 0x000fe20000041830 */
[----:B------:R-:W-:Y:S07]  /*9820*/  LDSM.16.M88.4 R132, [R194+0x4800] ;  /* 0x00480000c284783b */ /* 0x000fee0000000200 */
        /* <DEDUP_REMOVED lines=12> */
[----:B------:R-:W-:Y:S08]  /*98f0*/  HMMA.16816.F32.BF16 R48, R172, R146, R48 ;  /* 0x00000092ac30723c */ /* 0x000ff00000041830 */
[C---:B------:R-:W-:Y:S07]  /*9900*/  HMMA.16816.F32.BF16 R4, R176.reuse, R184, R4 ;  /* 0x000000b8b004723c */ /* 0x040fee0000041804 */
[----:B------:R-:W-:Y:S01]  /*9910*/  IADD3 R184, R222, -0x1, RZ ;  /* 0xffffffffdeb87810 */ /* 0x000fe20007ffe0ff */
[C---:B------:R-:W-:Y:S08]  /*9920*/  HMMA.16816.F32.BF16 R8, R176.reuse, R186, R8 ;  /* 0x000000bab008723c */ /* 0x040ff00000041808 */
[C---:B--2---:R-:W-:Y:S08]  /*9930*/  HMMA.16816.F32.BF16 R12, R176.reuse, R128, R12 ;  /* 0x00000080b00c723c */ /* 0x044ff0000004180c */
        /* <DEDUP_REMOVED lines=11> */
[C---:B------:R-:W-:Y:S01]  /*99f0*/  HMMA.16816.F32.BF16 R28, R176.reuse, R132, R28 ;  /* 0x00000084b01c723c */ /* 0x040fe2000004181c */
        /* <DEDUP_REMOVED lines=51> */
[----:B-1----:R-:W-:Y:S01]  /*9d30*/  FMNMX.FTZ R129, R120, R123, !PT ;  /* 0x0000007b78817209 */ /* 0x002fe20007810000 */
[----:B------:R-:W-:Y:S01]  /*9d40*/  @P2 IMAD.WIDE.U32 R122, R184, c[0x0][0x1e0], RZ ;  /* 0x00007800b87a2a25 */ /* 0x000fe200078e00ff */
[----:B------:R-:W-:Y:S05]  /*9d50*/  @P2 SHF.R.S32.HI R120, RZ, 0x1f, R184 ;  /* 0x0000001fff782819 */ /* 0x000fea00000114b8 */
        /* <DEDUP_REMOVED lines=8> */
[----:B------:R-:W-:Y:S02]  /*9de0*/  FMUL.FTZ R3, R2, c[0x0][0x2d0] ;  /* 0x0000b40002037a20 */ /* 0x000fe40000410000 */
[----:B------:R-:W-:Y:S02]  /*9df0*/  FFMA.FTZ R138, R4, c[0x0][0x2d0], -R147 ;  /* 0x0000b400048a7a23 */ /* 0x000fe40000010893 */
[----:B------:R-:W-:Y:S02]  /*9e00*/  FADD.FTZ R2, -R116, R117 ;  /* 0x0000007574027221 */ /* 0x000fe40000010100 */
[----:B------:R-:W-:Y:S01]  /*9e10*/  @P2 IMAD R4, R120, c[0x0][0x1e0], RZ ;  /* 0x0000780078042a24 */ /* 0x000fe200078e02ff */
[----:B------:R-:W-:Y:S01]  /*9e20*/  @P2 MOV R120, R210 ;  /* 0x000000d200782202 */ /* 0x000fe20000000f00 */
[----:B------:R-:W-:Y:S01]  /*9e30*/  FMUL.FTZ R117, R2, c[0x0][0x2d0] ;  /* 0x0000b40002757a20 */ /* 0x000fe20000410000 */
[----:B------:R-:W1:Y:S01]  /*9e40*/  MUFU.EX2 R3, R3 ;  /* 0x0000000300037308 */ /* 0x000e620000000800 */
[----:B------:R-:W-:Y:S02]  /*9e50*/  @P2 IMAD R4, R184, c[0x0][0x1e4], R4 ;  /* 0x00007900b8042a24 */ /* 0x000fe400078e0204 */
[----:B------:R-:W-:Y:S03]  /*9e60*/  @P2 IMAD.WIDE.U32 R120, R122, 0x60, R120 ;  /* 0x000000607a782825 */ /* 0x000fe600078e0078 */
[----:B------:R-:W-:Y:S01]  /*9e70*/  @P2 IADD3 R4, R123, R4, RZ ;  /* 0x000000047b042210 */ /* 0x000fe20007ffe0ff */
[----:B------:R-:W-:Y:S01]  /*9e80*/  FMUL.FTZ R145, R116, c[0x0][0x2d0] ;  /* 0x0000b40074917a20 */ /* 0x000fe20000410000 */
[----:B------:R-:W-:Y:S01]  /*9e90*/  @P2 SHF.L.U32 R128, R120, 0x1, RZ ;  /* 0x0000000178802819 */ /* 0x000fe200000006ff */
[----:B------:R-:W-:Y:S01]  /*9ea0*/  FFMA.FTZ R119, R5, c[0x0][0x2d0], -R147 ;  /* 0x0000b40005777a23 */ /* 0x000fe20000010893 */
[----:B------:R2:W3:Y:S01]  /*9eb0*/  MUFU.EX2 R2, R117 ;  /* 0x0000007500027308 */ /* 0x0004e20000000800 */
[----:B------:R-:W-:Y:S01]  /*9ec0*/  @P2 IMAD R4, R4, 0x60, RZ ;  /* 0x0000006004042824 */ /* 0x000fe200078e02ff */
[----:B------:R-:W-:Y:S01]  /*9ed0*/  @P2 SHF.L.U32 R5, R223, 0x6, RZ ;  /* 0x00000006df052819 */ /* 0x000fe200000006ff */
[--C-:B------:R-:W-:Y:S02]  /*9ee0*/  FFMA.FTZ R146, R6, c[0x0][0x2d0], -R145.reuse ;  /* 0x0000b40006927a23 */ /* 0x100fe40000010891 */
[----:B------:R-:W-:Y:S01]  /*9ef0*/  FFMA.FTZ R137, R7, c[0x0][0x2d0], -R145 ;  /* 0x0000b40007897a23 */ /* 0x000fe20000010891 */
[----:B------:R-:W-:Y:S01]  /*9f00*/  @P2 IADD3 R4, R121, R4, RZ ;  /* 0x0000000479042210 */ /* 0x000fe20007ffe0ff */
[----:B------:R-:W-:Y:S02]  /*9f10*/  FFMA.FTZ R136, R9, c[0x0][0x2d0], -R147 ;  /* 0x0000b40009887a23 */ /* 0x000fe40000010893 */
[--C-:B------:R-:W-:Y:S01]  /*9f20*/  FFMA.FTZ R139, R10, c[0x0][0x2d0], -R145.reuse ;  /* 0x0000b4000a8b7a23 */ /* 0x100fe20000010891 */
[----:B------:R-:W-:Y:S01]  /*9f30*/  MUFU.EX2 R138, R138 ;  /* 0x0000008a008a7308 */ /* 0x000fe20000000800 */
[--C-:B------:R-:W-:Y:S02]  /*9f40*/  FFMA.FTZ R144, R11, c[0x0][0x2d0], -R145.reuse ;  /* 0x0000b4000b907a23 */ /* 0x100fe40000010891 */
[----:B------:R-:W-:Y:S02]  /*9f50*/  FFMA.FTZ R152, R14, c[0x0][0x2d0], -R145 ;  /* 0x0000b4000e987a23 */ /* 0x000fe40000010891 */
[C---:B-1----:R-:W-:Y:S02]  /*9f60*/  FMUL.FTZ R68, R3.reuse, R68 ;  /* 0x0000004403447220 */ /* 0x042fe40000410000 */
[C---:B------:R-:W-:Y:S02]  /*9f70*/  FMUL.FTZ R69, R3.reuse, R69 ;  /* 0x0000004503457220 */ /* 0x040fe40000410000 */
[C---:B------:R-:W-:Y:S01]  /*9f80*/  FMUL.FTZ R72, R3.reuse, R72 ;  /* 0x0000004803487220 */ /* 0x040fe20000410000 */
[----:B------:R-:W1:Y:S01]  /*9f90*/  MUFU.EX2 R119, R119 ;  /* 0x0000007700777308 */ /* 0x000e620000000800 */
[C---:B------:R-:W-:Y:S02]  /*9fa0*/  FMUL.FTZ R73, R3.reuse, R73 ;  /* 0x0000004903497220 */ /* 0x040fe40000410000 */
[----:B------:R-:W-:Y:S02]  /*9fb0*/  FMUL.FTZ R76, R3, R76 ;  /* 0x0000004c034c7220 */ /* 0x000fe40000410000 */
[----:B--2---:R-:W-:Y:S01]  /*9fc0*/  FFMA.FTZ R117, R8, c[0x0][0x2d0], -R147 ;  /* 0x0000b40008757a23 */ /* 0x004fe20000010893 */
[----:B------:R-:W-:Y:S01]  /*9fd0*/  @P2 SHF.L.U64.HI R8, R120, 0x1, R4 ;  /* 0x0000000178082819 */ /* 0x000fe20000010204 */
[----:B---3--:R-:W-:Y:S01]  /*9fe0*/  FMUL.FTZ R10, R2, R110 ;  /* 0x0000006e020a7220 */ /* 0x008fe20000410000 */
[----:B------:R-:W-:Y:S01]  /*9ff0*/  @P2 IADD3 R120, P0, R128, c[0x0][0x1c8], RZ ;  /* 0x0000720080782a10 */ /* 0x000fe20007f1e0ff */
[----:B------:R-:W-:Y:S01]  /*a000*/  FMUL.FTZ R11, R2, R111 ;  /* 0x0000006f020b7220 */ /* 0x000fe20000410000 */
[----:B------:R-:W-:Y:S01]  /*a010*/  @P2 IADD3 R128, P1, R128, 0x80, RZ ;  /* 0x0000008080802810 */ /* 0x000fe20007f3e0ff */
[----:B------:R-:W-:Y:S01]  /*a020*/  MUFU.EX2 R117, R117 ;  /* 0x0000007500757308 */ /* 0x000fe20000000800 */
[----:B------:R-:W-:Y:S01]  /*a030*/  @P2 IADD3.X R121, R8, c[0x0][0x1cc], RZ, P0, !PT ;  /* 0x0000730008792a10 */ /* 0x000fe200007fe4ff */
[----:B------:R-:W-:Y:S01]  /*a040*/  FMUL.FTZ R70, R2, R70 ;  /* 0x0000004602467220 */ /* 0x000fe20000410000 */
[----:B------:R-:W-:Y:S01]  /*a050*/  @P2 IADD3 R128, P0, R128, c[0x0][0x1c8], RZ ;  /* 0x0000720080802a10 */ /* 0x000fe20007f1e0ff */
[C---:B------:R-:W-:Y:S01]  /*a060*/  FMUL.FTZ R71, R2.reuse, R71 ;  /* 0x0000004702477220 */ /* 0x040fe20000410000 */
[----:B------:R-:W-:Y:S01]  /*a070*/  @P2 SHF.L.U64.HI R4, R223, 0x6, R118 ;  /* 0x00000006df042819 */ /* 0x000fe20000010276 */
[----:B------:R2:W-:Y:S01]  /*a080*/  @P2 LDGSTS.E.BYPASS.LTC128B.128 [R208+0x8100], [R120.64], !P6 ;  /* 0x0810000078d02fae */ /* 0x0005e2000f101d4a */
[----:B------:R-:W-:Y:S01]  /*a090*/  @P2 IADD3.X R129, RZ, c[0x0][0x1cc], R8, P0, P1 ;  /* 0x00007300ff812a10 */ /* 0x000fe200007e2408 */
[----:B------:R-:W-:Y:S01]  /*a0a0*/  FMUL.FTZ R74, R2, R74 ;  /* 0x0000004a024a7220 */ /* 0x000fe20000410000 */
[----:B------:R-:W-:Y:S01]  /*a0b0*/  @P2 IADD3 R6, P1, R120, R5, RZ ;  /* 0x0000000578062210 */ /* 0x000fe20007f3e0ff */
[----:B------:R-:W-:Y:S01]  /*a0c0*/  MUFU.EX2 R136, R136 ;  /* 0x0000008800887308 */ /* 0x000fe20000000800 */
[----:B------:R-:W-:Y:S02]  /*a0d0*/  FMUL.FTZ R75, R2, R75 ;  /* 0x0000004b024b7220 */ /* 0x000fe40000410000 */
[-C--:B------:R-:W-:Y:S01]  /*a0e0*/  @P2 IADD3.X R7, R121, R4.reuse, RZ, P1, !PT ;  /* 0x0000000479072210 */ /* 0x080fe20000ffe4ff */
[----:B------:R3:W-:Y:S01]  /*a0f0*/  @P2 LDGSTS.E.BYPASS.LTC128B.128 [R208+0xb100], [R128.64], !P5 ;  /* 0x0b10000080d02fae */ /* 0x0007e2000e901d4a */
[----:B------:R-:W-:Y:S01]  /*a100*/  @P2 IADD3 R8, P0, R6, R5, RZ ;  /* 0x0000000506082210 */ /* 0x000fe20007f1e0ff */
[C---:B------:R-:W-:Y:S02]  /*a110*/  FMUL.FTZ R5, R3.reuse, R113 ;  /* 0x0000007103057220 */ /* 0x040fe40000410000 */
[----:B------:R-:W-:Y:S01]  /*a120*/  FMUL.FTZ R77, R3, R77 ;  /* 0x0000004d034d7220 */ /* 0x000fe20000410000 */
[----:B------:R-:W-:Y:S01]  /*a130*/  @P2 IADD3.X R9, R7, R4, RZ, P0, !PT ;  /* 0x0000000407092210 */ /* 0x000fe200007fe4ff */
[----:B------:R-:W-:Y:S01]  /*a140*/  MUFU.EX2 R146, R146 ;  /* 0x0000009200927308 */ /* 0x000fe20000000800 */
[----:B------:R-:W-:Y:S01]  /*a150*/  FMUL.FTZ R4, R3, R112 ;  /* 0x0000007003047220 */ /* 0x000fe20000410000 */
[----:B------:R4:W-:Y:S01]  /*a160*/  @P2 LDGSTS.E.BYPASS.LTC128B.128 [R208+0x9100], [R6.64], !P6 ;  /* 0x0910000006d02fae */ /* 0x0009e2000f101d4a */
[----:B-1----:R-:W-:Y:S01]  /*a170*/  F2FP.BF16.PACK_AB R112, R119, R138 ;  /* 0x0000008a7770723e */ /* 0x002fe200000010ff */
[----:B------:R-:W-:Y:S01]  /*a180*/  FMUL.FTZ R78, R2, R78 ;  /* 0x0000004e024e7220 */ /* 0x000fe20000410000 */
[----:B------:R-:W-:Y:S01]  /*a190*/  ISETP.GT.AND P0, PT, R222, R225, PT ;  /* 0x000000e1de00720c */ /* 0x000fe20003f04270 */
[C---:B------:R-:W-:Y:S01]  /*a1a0*/  FMUL.FTZ R79, R2.reuse, R79 ;  /* 0x0000004f024f7220 */ /* 0x040fe20000410000 */
[----:B------:R-:W-:Y:S01]  /*a1b0*/  MOV R222, R184 ;  /* 0x000000b800de7202 */ /* 0x000fe20000000f00 */
[C---:B------:R-:W-:Y:S02]  /*a1c0*/  FMUL.FTZ R80, R3.reuse, R80 ;  /* 0x0000005003507220 */ /* 0x040fe40000410000 */
[----:B------:R4:W-:Y:S01]  /*a1d0*/  @P2 LDGSTS.E.BYPASS.LTC128B.128 [R208+0xc100], [R6.64+0x80], !P5 ;  /* 0x0c10008006d02fae */ /* 0x0009e2000e901d4a */
[----:B------:R-:W1:Y:S01]  /*a1e0*/  MUFU.EX2 R137, R137 ;  /* 0x0000008900897308 */ /* 0x000e620000000800 */
[C---:B------:R-:W-:Y:S02]  /*a1f0*/  FMUL.FTZ R81, R3.reuse, R81 ;  /* 0x0000005103517220 */ /* 0x040fe40000410000 */
[C---:B------:R-:W-:Y:S02]  /*a200*/  FMUL.FTZ R82, R2.reuse, R82 ;  /* 0x0000005202527220 */ /* 0x040fe40000410000 */
[C---:B------:R-:W-:Y:S02]  /*a210*/  FMUL.FTZ R83, R2.reuse, R83 ;  /* 0x0000005302537220 */ /* 0x040fe40000410000 */
[----:B------:R5:W-:Y:S01]  /*a220*/  @P2 LDGSTS.E.BYPASS.LTC128B.128 [R208+0xa100], [R8.64], !P6 ;  /* 0x0a10000008d02fae */ /* 0x000be2000f101d4a */
[C---:B------:R-:W-:Y:S02]  /*a230*/  FMUL.FTZ R84, R3.reuse, R84 ;  /* 0x0000005403547220 */ /* 0x040fe40000410000 */
[----:B------:R-:W-:Y:S01]  /*a240*/  MUFU.EX2 R139, R139 ;  /* 0x0000008b008b7308 */ /* 0x000fe20000000800 */
[----:B------:R-:W-:Y:S02]  /*a250*/  FMUL.FTZ R85, R3, R85 ;  /* 0x0000005503557220 */ /* 0x000fe40000410000 */
[C---:B------:R-:W-:Y:S02]  /*a260*/  FMUL.FTZ R86, R2.reuse, R86 ;  /* 0x0000005602567220 */ /* 0x040fe40000410000 */
[----:B------:R5:W-:Y:S01]  /*a270*/  @P2 LDGSTS.E.BYPASS.LTC128B.128 [R208+0xd100], [R8.64+0x80], !P5 ;  /* 0x0d10008008d02fae */ /* 0x000be2000e901d4a */
[----:B------:R-:W-:Y:S02]  /*a280*/  FMUL.FTZ R87, R2, R87 ;  /* 0x0000005702577220 */ /* 0x000fe40000410000 */
[--C-:B------:R-:W-:Y:S02]  /*a290*/  FFMA.FTZ R153, R15, c[0x0][0x2d0], -R145.reuse ;  /* 0x0000b4000f997a23 */ /* 0x100fe40000010891 */
[----:B------:R-:W5:Y:S01]  /*a2a0*/  MUFU.EX2 R144, R144 ;  /* 0x0000009000907308 */ /* 0x000f620000000800 */
[--C-:B------:R-:W-:Y:S02]  /*a2b0*/  FFMA.FTZ R154, R18, c[0x0][0x2d0], -R145.reuse ;  /* 0x0000b400129a7a23 */ /* 0x100fe40000010891 */
[----:B--2---:R-:W2:Y:S01]  /*a2c0*/  LDSM.16.MT88.4 R120, [R204+0x100] ;  /* 0x00010000cc78783b */ /* 0x004ea20000004200 */
[----:B-1----:R-:W-:Y:S01]  /*a2d0*/  F2FP.BF16.PACK_AB R113, R137, R146 ;  /* 0x000000928971723e */ /* 0x002fe200000010ff */
[----:B------:R-:W-:Y:S02]  /*a2e0*/  FFMA.FTZ R155, R19, c[0x0][0x2d0], -R145 ;  /* 0x0000b400139b7a23 */ /* 0x000fe40000010891 */
[----:B----4-:R-:W-:Y:S01]  /*a2f0*/  FMUL.FTZ R6, R2, R114 ;  /* 0x0000007202067220 */ /* 0x010fe20000410000 */
[----:B------:R-:W-:Y:S01]  /*a300*/  F2FP.BF16.PACK_AB R114, R136, R117 ;  /* 0x000000758872723e */ /* 0x000fe200000010ff */
[----:B------:R-:W-:Y:S01]  /*a310*/  FMUL.FTZ R7, R2, R115 ;  /* 0x0000007302077220 */ /* 0x000fe20000410000 */
[----:B------:R-:W-:Y:S01]  /*a320*/  MUFU.EX2 R152, R152 ;  /* 0x0000009800987308 */ /* 0x000fe20000000800 */
[----:B---3--:R-:W1:Y:S01]  /*a330*/  LDSM.16.MT88.4 R128, [R202+0x100] ;  /* 0x00010000ca80783b */ /* 0x008e620000004200 */
[--C-:B------:R-:W-:Y:S02]  /*a340*/  FFMA.FTZ R165, R20, c[0x0][0x2d0], -R147.reuse ;  /* 0x0000b40014a57a23 */ /* 0x100fe40000010893 */
[--C-:B------:R-:W-:Y:S02]  /*a350*/  FFMA.FTZ R164, R21, c[0x0][0x2d0], -R147.reuse ;  /* 0x0000b40015a47a23 */ /* 0x100fe40000010893 */
[--C-:B------:R-:W-:Y:S02]  /*a360*/  FFMA.FTZ R166, R24, c[0x0][0x2d0], -R147.reuse ;  /* 0x0000b40018a67a23 */ /* 0x100fe40000010893 */
[----:B------:R-:W-:Y:S01]  /*a370*/  FFMA.FTZ R167, R25, c[0x0][0x2d0], -R147 ;  /* 0x0000b40019a77a23 */ /* 0x000fe20000010893 */
[----:B------:R-:W3:Y:S01]  /*a380*/  LDSM.16.MT88.4 R132, [R201+0x100] ;  /* 0x00010000c984783b */ /* 0x000ee20000004200 */
[--C-:B------:R-:W-:Y:S01]  /*a390*/  FFMA.FTZ R181, R22, c[0x0][0x2d0], -R145.reuse ;  /* 0x0000b40016b57a23 */ /* 0x100fe20000010891 */
[----:B------:R-:W-:Y:S01]  /*a3a0*/  MUFU.EX2 R153, R153 ;  /* 0x0000009900997308 */ /* 0x000fe20000000800 */
[C---:B-----5:R-:W-:Y:S01]  /*a3b0*/  FMUL.FTZ R8, R3.reuse, R108 ;  /* 0x0000006c03087220 */ /* 0x060fe20000410000 */
[----:B------:R-:W-:Y:S01]  /*a3c0*/  F2FP.BF16.PACK_AB R115, R144, R139 ;  /* 0x0000008b9073723e */ /* 0x000fe200000010ff */
[----:B------:R-:W-:Y:S03]  /*a3d0*/  FMUL.FTZ R9, R3, R109 ;  /* 0x0000006d03097220 */ /* 0x000fe60000410000 */
[----:B------:R-:W4:Y:S01]  /*a3e0*/  LDSM.16.MT88.4 R108, [R200+0x100] ;  /* 0x00010000c86c783b */ /* 0x000f220000004200 */
[--C-:B------:R-:W-:Y:S02]  /*a3f0*/  FFMA.FTZ R180, R23, c[0x0][0x2d0], -R145.reuse ;  /* 0x0000b40017b47a23 */ /* 0x100fe40000010891 */
[--C-:B------:R-:W-:Y:S01]  /*a400*/  FFMA.FTZ R182, R26, c[0x0][0x2d0], -R145.reuse ;  /* 0x0000b4001ab67a23 */ /* 0x100fe20000010891 */
[----:B------:R-:W-:Y:S01]  /*a410*/  MUFU.EX2 R154, R154 ;  /* 0x0000009a009a7308 */ /* 0x000fe20000000800 */
[----:B------:R-:W-:Y:S02]  /*a420*/  FFMA.FTZ R183, R27, c[0x0][0x2d0], -R145 ;  /* 0x0000b4001bb77a23 */ /* 0x000fe40000010891 */
[--C-:B------:R-:W-:Y:S01]  /*a430*/  FFMA.FTZ R185, R28, c[0x0][0x2d0], -R147.reuse ;  /* 0x0000b4001cb97a23 */ /* 0x100fe20000010893 */
[----:B------:R-:W-:Y:S01]  /*a440*/  LDSM.16.MT88.4 R20, [R202+0x1100] ;  /* 0x00110000ca14783b */ /* 0x000fe20000004200 */
[--C-:B------:R-:W-:Y:S02]  /*a450*/  FFMA.FTZ R186, R29, c[0x0][0x2d0], -R147.reuse ;  /* 0x0000b4001dba7a23 */ /* 0x100fe40000010893 */
[--C-:B------:R-:W-:Y:S02]  /*a460*/  FFMA.FTZ R187, R32, c[0x0][0x2d0], -R147.reuse ;  /* 0x0000b40020bb7a23 */ /* 0x100fe40000010893 */
[----:B------:R-:W-:Y:S01]  /*a470*/  FFMA.FTZ R224, R33, c[0x0][0x2d0], -R147 ;  /* 0x0000b40021e07a23 */ /* 0x000fe20000010893 */
[----:B------:R-:W-:Y:S01]  /*a480*/  MUFU.EX2 R155, R155 ;  /* 0x0000009b009b7308 */ /* 0x000fe20000000800 */
[--C-:B------:R-:W-:Y:S01]  /*a490*/  FFMA.FTZ R226, R30, c[0x0][0x2d0], -R145.reuse ;  /* 0x0000b4001ee27a23 */ /* 0x100fe20000010891 */
[C---:B--2---:R-:W-:Y:S01]  /*a4a0*/  HMMA.16816.F32.BF16 R4, R112.reuse, R120, R4 ;  /* 0x000000787004723c */ /* 0x044fe20000041804 */
[----:B------:R-:W-:Y:S04]  /*a4b0*/  LDSM.16.MT88.4 R24, [R201+0x1100] ;  /* 0x00110000c918783b */ /* 0x000fe80000004200 */
[--C-:B------:R-:W-:Y:S02]  /*a4c0*/  FFMA.FTZ R227, R31, c[0x0][0x2d0], -R145.reuse ;  /* 0x0000b4001fe37a23 */ /* 0x100fe40000010891 */
[--C-:B------:R-:W-:Y:S01]  /*a4d0*/  FFMA.FTZ R228, R34, c[0x0][0x2d0], -R145.reuse ;  /* 0x0000b40022e47a23 */ /* 0x100fe20000010891 */
[C---:B------:R-:W-:Y:S01]  /*a4e0*/  HMMA.16816.F32.BF16 R8, R112.reuse, R122, R8 ;  /* 0x0000007a7008723c */ /* 0x040fe20000041808 */
[----:B------:R-:W2:Y:S01]  /*a4f0*/  LDSM.16.MT88.4 R120, [R204+0x3100] ;  /* 0x00310000cc78783b */ /* 0x000ea20000004200 */
[----:B------:R-:W-:Y:S02]  /*a500*/  MUFU.EX2 R165, R165 ;  /* 0x000000a500a57308 */ /* 0x000fe40000000800 */
[----:B------:R-:W-:Y:S02]  /*a510*/  FFMA.FTZ R229, R35, c[0x0][0x2d0], -R145 ;  /* 0x0000b40023e57a23 */ /* 0x000fe40000010891 */
[C---:B------:R-:W-:Y:S02]  /*a520*/  FMUL.FTZ R88, R3.reuse, R88 ;  /* 0x0000005803587220 */ /* 0x040fe40000410000 */
[C---:B-1----:R-:W-:Y:S01]  /*a530*/  HMMA.16816.F32.BF16 R68, R112.reuse, R128, R68 ;  /* 0x000000807044723c */ /* 0x042fe20000041844 */
[----:B------:R-:W-:Y:S03]  /*a540*/  LDSM.16.MT88.4 R28, [R202+0x1900] ;  /* 0x00190000ca1c783b */ /* 0x000fe60000004200 */
[C---:B------:R-:W-:Y:S01]  /*a550*/  FMUL.FTZ R89, R3.reuse, R89 ;  /* 0x0000005903597220 */ /* 0x040fe20000410000 */
[----:B------:R-:W-:Y:S01]  /*a560*/  MUFU.EX2 R164, R164 ;  /* 0x000000a400a47308 */ /* 0x000fe20000000800 */
[C---:B------:R-:W-:Y:S02]  /*a570*/  FMUL.FTZ R90, R2.reuse, R90 ;  /* 0x0000005a025a7220 */ /* 0x040fe40000410000 */
[C---:B------:R-:W-:Y:S01]  /*a580*/  HMMA.16816.F32.BF16 R72, R112.reuse, R130, R72 ;  /* 0x000000827048723c */ /* 0x040fe20000041848 */
[----:B------:R-:W1:Y:S03]  /*a590*/  LDSM.16.MT88.4 R128, [R202+0x3100] ;  /* 0x00310000ca80783b */ /* 0x000e660000004200 */
[C---:B------:R-:W-:Y:S02]  /*a5a0*/  FMUL.FTZ R91, R2.reuse, R91 ;  /* 0x0000005b025b7220 */ /* 0x040fe40000410000 */
[C---:B------:R-:W-:Y:S01]  /*a5b0*/  FMUL.FTZ R92, R3.reuse, R92 ;  /* 0x0000005c035c7220 */ /* 0x040fe20000410000 */
[----:B------:R-:W-:Y:S01]  /*a5c0*/  MUFU.EX2 R166, R166 ;  /* 0x000000a600a67308 */ /* 0x000fe20000000800 */
[C---:B---3--:R-:W-:Y:S01]  /*a5d0*/  HMMA.16816.F32.BF16 R76, R112.reuse, R132, R76 ;  /* 0x00000084704c723c */ /* 0x048fe2000004184c */
[----:B------:R-:W-:Y:S03]  /*a5e0*/  LDSM.16.MT88.4 R32, [R200+0x5100] ;  /* 0x00510000c820783b */ /* 0x000fe60000004200 */
[----:B------:R-:W-:Y:S02]  /*a5f0*/  FMUL.FTZ R93, R3, R93 ;  /* 0x0000005d035d7220 */ /* 0x000fe40000410000 */
[----:B------:R-:W-:Y:S02]  /*a600*/  FMUL.FTZ R94, R2, R94 ;  /* 0x0000005e025e7220 */ /* 0x000fe40000410000 */
[C---:B------:R-:W-:Y:S01]  /*a610*/  HMMA.16816.F32.BF16 R80, R112.reuse, R134, R80 ;  /* 0x000000867050723c */ /* 0x040fe20000041850 */
[----:B------:R-:W0:Y:S01]  /*a620*/  LDGDEPBAR ;  /* 0x00000000000079af */ /* 0x000e220000000000 */
[----:B------:R-:W-:Y:S02]  /*a630*/  MUFU.EX2 R167, R167 ;  /* 0x000000a700a77308 */ /* 0x000fe40000000800 */
[--C-:B------:R-:W-:Y:S02]  /*a640*/  FFMA.FTZ R132, R12, c[0x0][0x2d0], -R147.reuse ;  /* 0x0000b4000c847a23 */ /* 0x100fe40000010893 */
[--C-:B------:R-:W-:Y:S02]  /*a650*/  FFMA.FTZ R133, R13, c[0x0][0x2d0], -R147.reuse ;  /* 0x0000b4000d857a23 */ /* 0x100fe40000010893 */
[C---:B----4-:R-:W-:Y:S01]  /*a660*/  HMMA.16816.F32.BF16 R84, R112.reuse, R108, R84 ;  /* 0x0000006c7054723c */ /* 0x050fe20000041854 */
[----:B------:R-:W-:Y:S03]  /*a670*/  LDSM.16.MT88.4 R12, [R200+0x3100] ;  /* 0x00310000c80c783b */ /* 0x000fe60000004200 */
[--C-:B------:R-:W-:Y:S01]  /*a680*/  FFMA.FTZ R134, R16, c[0x0][0x2d0], -R147.reuse ;  /* 0x0000b40010867a23 */ /* 0x100fe20000010893 */
[----:B------:R-:W-:Y:S01]  /*a690*/  MUFU.EX2 R132, R132 ;  /* 0x0000008400847308 */ /* 0x000fe20000000800 */
[--C-:B------:R-:W-:Y:S02]  /*a6a0*/  FFMA.FTZ R135, R17, c[0x0][0x2d0], -R147.reuse ;  /* 0x0000b40011877a23 */ /* 0x100fe40000010893 */
[C---:B------:R-:W-:Y:S01]  /*a6b0*/  HMMA.16816.F32.BF16 R88, R112.reuse, R110, R88 ;  /* 0x0000006e7058723c */ /* 0x040fe20000041858 */
[----:B------:R-:W3:Y:S03]  /*a6c0*/  LDSM.16.MT88.4 R108, [R201+0x3100] ;  /* 0x00310000c96c783b */ /* 0x000ee60000004200 */
[C---:B------:R-:W-:Y:S02]  /*a6d0*/  FMUL.FTZ R95, R2.reuse, R95 ;  /* 0x0000005f025f7220 */ /* 0x040fe40000410000 */
[C---:B------:R-:W-:Y:S01]  /*a6e0*/  FMUL.FTZ R96, R3.reuse, R96 ;  /* 0x0000006003607220 */ /* 0x040fe20000410000 */
[----:B------:R-:W4:Y:S01]  /*a6f0*/  MUFU.EX2 R133, R133 ;  /* 0x0000008500857308 */ /* 0x000f220000000800 */
[C---:B------:R-:W-:Y:S01]  /*a700*/  FMUL.FTZ R97, R3.reuse, R97 ;  /* 0x0000006103617220 */ /* 0x040fe20000410000 */
[----:B------:R-:W-:Y:S02]  /*a710*/  LDSM.16.MT88.4 R16, [R202+0x900] ;  /* 0x00090000ca10783b */ /* 0x000fe40000004200 */
[C---:B--2---:R-:W-:Y:S03]  /*a720*/  HMMA.16816.F32.BF16 R92, R112.reuse, R120, R92 ;  /* 0x00000078705c723c */ /* 0x044fe6000004185c */
[C---:B------:R-:W-:Y:S02]  /*a730*/  FMUL.FTZ R98, R2.reuse, R98 ;  /* 0x0000006202627220 */ /* 0x040fe40000410000 */
[C---:B------:R-:W-:Y:S01]  /*a740*/  FMUL.FTZ R99, R2.reuse, R99 ;  /* 0x0000006302637220 */ /* 0x040fe20000410000 */
[----:B------:R-:W-:Y:S01]  /*a750*/  MUFU.EX2 R134, R134 ;  /* 0x0000008600867308 */ /* 0x000fe20000000800 */
[C---:B------:R-:W-:Y:S02]  /*a760*/  FMUL.FTZ R100, R3.reuse, R100 ;  /* 0x0000006403647220 */ /* 0x040fe40000410000 */
[C---:B------:R-:W-:Y:S03]  /*a770*/  FMUL.FTZ R101, R3.reuse, R101 ;  /* 0x0000006503657220 */ /* 0x040fe60000410000 */
[C---:B------:R-:W-:Y:S01]  /*a780*/  HMMA.16816.F32.BF16 R96, R112.reuse, R122, R96 ;  /* 0x0000007a7060723c */ /* 0x040fe20000041860 */
[----:B------:R-:W2:Y:S02]  /*a790*/  LDSM.16.MT88.4 R120, [R204+0x900] ;  /* 0x00090000cc78783b */ /* 0x000ea40000004200 */
[C---:B------:R-:W-:Y:S01]  /*a7a0*/  FMUL.FTZ R102, R2.reuse, R102 ;  /* 0x0000006602667220 */ /* 0x040fe20000410000 */
[----:B------:R-:W5:Y:S01]  /*a7b0*/  MUFU.EX2 R135, R135 ;  /* 0x0000008700877308 */ /* 0x000f620000000800 */
[C---:B------:R-:W-:Y:S02]  /*a7c0*/  FMUL.FTZ R103, R2.reuse, R103 ;  /* 0x0000006702677220 */ /* 0x040fe40000410000 */
[C---:B------:R-:W-:Y:S02]  /*a7d0*/  FMUL.FTZ R104, R3.reuse, R104 ;  /* 0x0000006803687220 */ /* 0x040fe40000410000 */
[C---:B------:R-:W-:Y:S03]  /*a7e0*/  FMUL.FTZ R105, R3.reuse, R105 ;  /* 0x0000006903697220 */ /* 0x040fe60000410000 */
[C---:B-1----:R-:W-:Y:S02]  /*a7f0*/  HMMA.16816.F32.BF16 R100, R112.reuse, R128, R100 ;  /* 0x000000807064723c */ /* 0x042fe40000041864 */
[----:B------:R-:W-:Y:S01]  /*a800*/  MUFU.EX2 R181, R181 ;  /* 0x000000b500b57308 */ /* 0x000fe20000000800 */
[C---:B------:R-:W-:Y:S02]  /*a810*/  FMUL.FTZ R106, R2.reuse, R106 ;  /* 0x0000006a026a7220 */ /* 0x040fe40000410000 */
[C---:B------:R-:W-:Y:S02]  /*a820*/  FMUL.FTZ R107, R2.reuse, R107 ;  /* 0x0000006b026b7220 */ /* 0x040fe40000410000 */
[C---:B------:R-:W-:Y:S02]  /*a830*/  FMUL.FTZ R52, R3.reuse, R52 ;  /* 0x0000003403347220 */ /* 0x040fe40000410000 */
[C---:B------:R-:W-:Y:S03]  /*a840*/  FMUL.FTZ R53, R3.reuse, R53 ;  /* 0x0000003503357220 */ /* 0x040fe60000410000 */
[C---:B------:R-:W-:Y:S01]  /*a850*/  HMMA.16816.F32.BF16 R104, R112.reuse, R130, R104 ;  /* 0x000000827068723c */ /* 0x040fe20000041868 */
[----:B------:R-:W-:Y:S01]  /*a860*/  LDSM.16.MT88.4 R128, [R200+0x900] ;  /* 0x00090000c880783b */ /* 0x000fe20000004200 */
[----:B------:R-:W1:Y:S01]  /*a870*/  MUFU.EX2 R180, R180 ;  /* 0x000000b400b47308 */ /* 0x000e620000000800 */
[C---:B------:R-:W-:Y:S02]  /*a880*/  FMUL.FTZ R54, R2.reuse, R54 ;  /* 0x0000003602367220 */ /* 0x040fe40000410000 */
[C---:B------:R-:W-:Y:S02]  /*a890*/  FMUL.FTZ R55, R2.reuse, R55 ;  /* 0x0000003702377220 */ /* 0x040fe40000410000 */
[C---:B------:R-:W-:Y:S02]  /*a8a0*/  FMUL.FTZ R56, R3.reuse, R56 ;  /* 0x0000003803387220 */ /* 0x040fe40000410000 */
[C---:B------:R-:W-:Y:S03]  /*a8b0*/  FMUL.FTZ R57, R3.reuse, R57 ;  /* 0x0000003903397220 */ /* 0x040fe60000410000 */
[C---:B---3--:R-:W-:Y:S01]  /*a8c0*/  HMMA.16816.F32.BF16 R52, R112.reuse, R108, R52 ;  /* 0x0000006c7034723c */ /* 0x048fe20000041834 */
[----:B------:R-:W-:Y:S02]  /*a8d0*/  MUFU.EX2 R182, R182 ;  /* 0x000000b600b67308 */ /* 0x000fe40000000800 */
[C---:B------:R-:W-:Y:S02]  /*a8e0*/  FMUL.FTZ R58, R2.reuse, R58 ;  /* 0x0000003a023a7220 */ /* 0x040fe40000410000 */
[C---:B------:R-:W-:Y:S02]  /*a8f0*/  FMUL.FTZ R59, R2.reuse, R59 ;  /* 0x0000003b023b7220 */ /* 0x040fe40000410000 */
[C---:B------:R-:W-:Y:S02]  /*a900*/  FMUL.FTZ R60, R3.reuse, R60 ;  /* 0x0000003c033c7220 */ /* 0x040fe40000410000 */
[C---:B------:R-:W-:Y:S02]  /*a910*/  FMUL.FTZ R61, R3.reuse, R61 ;  /* 0x0000003d033d7220 */ /* 0x040fe40000410000 */
[----:B------:R-:W3:Y:S01]  /*a920*/  MUFU.EX2 R183, R183 ;  /* 0x000000b700b77308 */ /* 0x000ee20000000800 */
[C---:B------:R-:W-:Y:S01]  /*a930*/  HMMA.16816.F32.BF16 R56, R112.reuse, R110, R56 ;  /* 0x0000006e7038723c */ /* 0x040fe20000041838 */
[----:B------:R-:W1:Y:S02]  /*a940*/  LDSM.16.MT88.4 R108, [R201+0x900] ;  /* 0x00090000c96c783b */ /* 0x000e640000004200 */
[C---:B------:R-:W-:Y:S02]  /*a950*/  FMUL.FTZ R62, R2.reuse, R62 ;  /* 0x0000003e023e7220 */ /* 0x040fe40000410000 */
[C---:B------:R-:W-:Y:S02]  /*a960*/  FMUL.FTZ R63, R2.reuse, R63 ;  /* 0x0000003f023f7220 */ /* 0x040fe40000410000 */
[C---:B------:R-:W-:Y:S02]  /*a970*/  FMUL.FTZ R64, R3.reuse, R64 ;  /* 0x0000004003407220 */ /* 0x040fe40000410000 */
[----:B------:R-:W-:Y:S01]  /*a980*/  FMUL.FTZ R65, R3, R65 ;  /* 0x0000004103417220 */ /* 0x000fe20000410000 */
[----:B------:R-:W-:Y:S02]  /*a990*/  MUFU.EX2 R185, R185 ;  /* 0x000000b900b97308 */ /* 0x000fe40000000800 */
[C---:B------:R-:W-:Y:S03]  /*a9a0*/  HMMA.16816.F32.BF16 R60, R112.reuse, R12, R60 ;  /* 0x0000000c703c723c */ /* 0x040fe6000004183c */
[C---:B------:R-:W-:Y:S02]  /*a9b0*/  FMUL.FTZ R66, R2.reuse, R66 ;  /* 0x0000004202427220 */ /* 0x040fe40000410000 */
[----:B------:R-:W-:Y:S02]  /*a9c0*/  FMUL.FTZ R67, R2, R67 ;  /* 0x0000004302437220 */ /* 0x000fe40000410000 */
[----:B----4-:R-:W-:Y:S01]  /*a9d0*/  F2FP.BF16.PACK_AB R12, R133, R132 ;  /* 0x00000084850c723e */ /* 0x010fe200000010ff */
[----:B------:R-:W4:Y:S01]  /*a9e0*/  MUFU.EX2 R186, R186 ;  /* 0x000000ba00ba7308 */ /* 0x000f220000000800 */
[----:B------:R-:W-:Y:S03]  /*a9f0*/  F2FP.BF16.PACK_AB R13, R153, R152 ;  /* 0x00000098990d723e */ /* 0x000fe600000010ff */
[----:B------:R-:W-:Y:S01]  /*aa00*/  HMMA.16816.F32.BF16 R64, R112, R14, R64 ;  /* 0x0000000e7040723c */ /* 0x000fe20000041840 */
[----:B------:R-:W1:Y:S02]  /*aa10*/  LDSM.16.MT88.4 R112, [R204+0x3900] ;  /* 0x00390000cc70783b */ /* 0x000e640000004200 */
[--C-:B------:R-:W-:Y:S02]  /*aa20*/  FFMA.FTZ R40, R40, c[0x0][0x2d0], -R147.reuse ;  /* 0x0000b40028287a23 */ /* 0x100fe40000010893 */
[----:B------:R-:W-:Y:S01]  /*aa30*/  FFMA.FTZ R41, R41, c[0x0][0x2d0], -R147 ;  /* 0x0000b40029297a23 */ /* 0x000fe20000010893 */
[----:B------:R-:W-:Y:S01]  /*aa40*/  MUFU.EX2 R187, R187 ;  /* 0x000000bb00bb7308 */ /* 0x000fe20000000800 */
[----:B-----5:R-:W-:Y:S01]  /*aa50*/  F2FP.BF16.PACK_AB R14, R135, R134 ;  /* 0x00000086870e723e */ /* 0x020fe200000010ff */
[--C-:B------:R-:W-:Y:S01]  /*aa60*/  FFMA.FTZ R42, R42, c[0x0][0x2d0], -R145.reuse ;  /* 0x0000b4002a2a7a23 */ /* 0x100fe20000010891 */
[----:B------:R-:W-:Y:S03]  /*aa70*/  F2FP.BF16.PACK_AB R15, R155, R154 ;  /* 0x0000009a9b0f723e */ /* 0x000fe600000010ff */
[----:B------:R-:W-:Y:S02]  /*aa80*/  FFMA.FTZ R43, R43, c[0x0][0x2d0], -R145 ;  /* 0x0000b4002b2b7a23 */ /* 0x000fe40000010891 */
[--C-:B------:R-:W-:Y:S02]  /*aa90*/  FFMA.FTZ R44, R44, c[0x0][0x2d0], -R147.reuse ;  /* 0x0000b4002c2c7a23 */ /* 0x100fe40000010893 */
[C---:B--2---:R-:W-:Y:S01]  /*aaa0*/  HMMA.16816.F32.BF16 R4, R12.reuse, R120, R4 ;  /* 0x000000780c04723c */ /* 0x044fe20000041804 */
[----:B------:R-:W2:Y:S04]  /*aab0*/  MUFU.EX2 R224, R224 ;  /* 0x000000e000e07308 */ /* 0x000ea80000000800 */
[--C-:B------:R-:W-:Y:S02]  /*aac0*/  FFMA.FTZ R45, R45, c[0x0][0x2d0], -R147.reuse ;  /* 0x0000b4002d2d7a23 */ /* 0x100fe40000010893 */
[----:B------:R-:W-:Y:S01]  /*aad0*/  FFMA.FTZ R48, R48, c[0x0][0x2d0], -R147 ;  /* 0x0000b40030307a23 */ /* 0x000fe20000010893 */
[C---:B------:R-:W-:Y:S01]  /*aae0*/  HMMA.16816.F32.BF16 R8, R12.reuse, R122, R8 ;  /* 0x0000007a0c08723c */ /* 0x040fe20000041808 */
[----:B------:R-:W-:Y:S02]  /*aaf0*/  LDSM.16.MT88.4 R120, [R200+0x3900] ;  /* 0x00390000c878783b */ /* 0x000fe40000004200 */
[----:B------:R-:W-:Y:S01]  /*ab00*/  MUFU.EX2 R226, R226 ;  /* 0x000000e200e27308 */ /* 0x000fe20000000800 */
[--C-:B------:R-:W-:Y:S02]  /*ab10*/  FFMA.FTZ R46, R46, c[0x0][0x2d0], -R145.reuse ;  /* 0x0000b4002e2e7a23 */ /* 0x100fe40000010891 */
[----:B------:R-:W-:Y:S02]  /*ab20*/  FFMA.FTZ R47, R47, c[0x0][0x2d0], -R145 ;  /* 0x0000b4002f2f7a23 */ /* 0x000fe40000010891 */
[C---:B------:R-:W-:Y:S04]  /*ab30*/  HMMA.16816.F32.BF16 R68, R12.reuse, R16, R68 ;  /* 0x000000100c44723c */ /* 0x040fe80000041844 */
[----:B------:R-:W-:Y:S01]  /*ab40*/  FFMA.FTZ R138, R3, R216, R138 ;  /* 0x000000d8038a7223 */ /* 0x000fe2000001008a */
[----:B------:R-:W5:Y:S01]  /*ab50*/  MUFU.EX2 R227, R227 ;  /* 0x000000e300e37308 */ /* 0x000f620000000800 */
[----:B------:R-:W-:Y:S01]  /*ab60*/  MOV R3, R0 ;  /* 0x0000000000037202 */ /* 0x000fe20000000f00 */
[----:B------:R-:W-:Y:S01]  /*ab70*/  FFMA.FTZ R146, R2, R217, R146 ;  /* 0x000000d902927223 */ /* 0x000fe20000010092 */
        /* <DEDUP_REMOVED lines=10> */
[----:B------:R-:W1:Y:S02]  /*ac20*/  MUFU.EX2 R229, R229 ;  /* 0x000000e500e57308 */ /* 0x000e640000000800 */
[----:B------:R-:W-:Y:S02]  /*ac30*/  FADD.FTZ R117, R136, R117 ;  /* 0x0000007588757221 */ /* 0x000fe40000010000 */
[----:B------:R-:W-:Y:S02]  /*ac40*/  FADD.FTZ R139, R144, R139 ;  /* 0x0000008b908b7221 */ /* 0x000fe40000010000 */
[C---:B------:R-:W-:Y:S04]  /*ac50*/  HMMA.16816.F32.BF16 R84, R12.reuse, R128, R84 ;  /* 0x000000800c54723c */ /* 0x040fe80000041854 */
[----:B------:R-:W-:Y:S01]  /*ac60*/  MUFU.EX2 R40, R40 ;  /* 0x0000002800287308 */ /* 0x000fe20000000800 */
[----:B------:R-:W-:Y:S01]  /*ac70*/  FADD.FTZ R132, R132, R117 ;  /* 0x0000007584847221 */ /* 0x000fe20000010000 */
[----:B------:R-:W-:Y:S01]  /*ac80*/  MOV R117, R116 ;  /* 0x0000007400757202 */ /* 0x000fe20000000f00 */
        /* <DEDUP_REMOVED lines=15> */
[----:B------:R-:W-:Y:S04]  /*ad80*/  MUFU.EX2 R43, R43 ;  /* 0x0000002b002b7308 */ /* 0x000fe80000000800 */
[C---:B------:R-:W-:Y:S01]  /*ad90*/  HMMA.16816.F32.BF16 R104, R12.reuse, R18, R104 ;  /* 0x000000120c68723c */ /* 0x040fe20000041868 */
[----:B------:R-:W2:Y:S05]  /*ada0*/  LDSM.16.MT88.4 R16, [R204+0x1100] ;  /* 0x00110000cc10783b */ /* 0x000eaa0000004200 */
        /* <DEDUP_REMOVED lines=8> */
[----:B------:R-:W-:Y:S05]  /*ae30*/  LDSM.16.MT88.4 R120, [R201+0x4100] ;  /* 0x00410000c978783b */ /* 0x000fea0000004200 */
[----:B------:R-:W-:Y:S01]  /*ae40*/  MUFU.EX2 R46, R46 ;  /* 0x0000002e002e7308 */ /* 0x000fe20000000800 */
[----:B------:R-:W-:Y:S01]  /*ae50*/  F2FP.BF16.PACK_AB R12, R164, R165 ;  /* 0x000000a5a40c723e */ /* 0x000fe200000010ff */
[----:B------:R-:W-:Y:S01]  /*ae60*/  FADD.FTZ R165, R165, R134 ;  /* 0x00000086a5a57221 */ /* 0x000fe20000010000 */
[----:B------:R-:W-:Y:S03]  /*ae70*/  F2FP.BF16.PACK_AB R14, R167, R166 ;  /* 0x000000a6a70e723e */ /* 0x000fe600000010ff */
[----:B------:R-:W-:Y:S01]  /*ae80*/  F2FP.BF16.PACK_AB R13, R180, R181 ;  /* 0x000000b5b40d723e */ /* 0x000fe200000010ff */
[----:B------:R-:W-:Y:S01]  /*ae90*/  FADD.FTZ R181, R181, R154 ;  /* 0x0000009ab5b57221 */ /* 0x000fe20000010000 */
[----:B---3--:R-:W-:Y:S01]  /*aea0*/  F2FP.BF16.PACK_AB R15, R183, R182 ;  /* 0x000000b6b70f723e */ /* 0x008fe200000010ff */
[----:B------:R-:W-:Y:S01]  /*aeb0*/  FADD.FTZ R165, R164, R165 ;  /* 0x000000a5a4a57221 */ /* 0x000fe20000010000 */
[----:B------:R-:W-:Y:S01]  /*aec0*/  MUFU.EX2 R47, R47 ;  /* 0x0000002f002f7308 */ /* 0x000fe20000000800 */
[----:B------:R-:W-:Y:S02]  /*aed0*/  FADD.FTZ R181, R180, R181 ;  /* 0x000000b5b4b57221 */ /* 0x000fe40000010000 */
[----:B------:R-:W-:Y:S02]  /*aee0*/  FADD.FTZ R166, R166, R165 ;  /* 0x000000a5a6a67221 */ /* 0x000fe40000010000 */
[C---:B--2---:R-:W-:Y:S03]  /*aef0*/  HMMA.16816.F32.BF16 R4, R12.reuse, R16, R4 ;  /* 0x000000100c04723c */ /* 0x044fe60000041804 */
[----:B------:R-:W-:Y:S02]  /*af00*/  FADD.FTZ R182, R182, R181 ;  /* 0x000000b5b6b67221 */ /* 0x000fe40000010000 */
[----:B------:R-:W-:Y:S02]  /*af10*/  FADD.FTZ R166, R167, R166 ;  /* 0x000000a6a7a67221 */ /* 0x000fe40000010000 */
[----:B------:R-:W-:Y:S01]  /*af20*/  FADD.FTZ R183, R183, R182 ;  /* 0x000000b6b7b77221 */ /* 0x000fe20000010000 */
[C---:B------:R-:W-:Y:S01]  /*af30*/  HMMA.16816.F32.BF16 R8, R12.reuse, R18, R8 ;  /* 0x000000120c08723c */ /* 0x040fe20000041808 */
[----:B------:R-:W2:Y:S07]  /*af40*/  LDSM.16.MT88.4 R16, [R204+0x4100] ;  /* 0x00410000cc10783b */ /* 0x000eae0000004200 */
[C---:B------:R-:W-:Y:S08]  /*af50*/  HMMA.16816.F32.BF16 R68, R12.reuse, R20, R68 ;  /* 0x000000140c44723c */ /* 0x040ff00000041844 */
[C---:B------:R-:W-:Y:S01]  /*af60*/  HMMA.16816.F32.BF16 R72, R12.reuse, R22, R72 ;  /* 0x000000160c48723c */ /* 0x040fe20000041848 */
[----:B------:R-:W3:Y:S07]  /*af70*/  LDSM.16.MT88.4 R20, [R204+0x1900] ;  /* 0x00190000cc14783b */ /* 0x000eee0000004200 */
[C---:B------:R-:W-:Y:S08]  /*af80*/  HMMA.16816.F32.BF16 R76, R12.reuse, R24, R76 ;  /* 0x000000180c4c723c */ /* 0x040ff0000004184c */
[C---:B------:R-:W-:Y:S01]  /*af90*/  HMMA.16816.F32.BF16 R80, R12.reuse, R26, R80 ;  /* 0x0000001a0c50723c */ /* 0x040fe20000041850 */
[----:B------:R-:W3:Y:S07]  /*afa0*/  LDSM.16.MT88.4 R24, [R201+0x1900] ;  /* 0x00190000c918783b */ /* 0x000eee0000004200 */
[C---:B-1----:R-:W-:Y:S08]  /*afb0*/  HMMA.16816.F32.BF16 R84, R12.reuse, R108, R84 ;  /* 0x0000006c0c54723c */ /* 0x042ff00000041854 */
[C---:B------:R-:W-:Y:S01]  /*afc0*/  HMMA.16816.F32.BF16 R88, R12.reuse, R110, R88 ;  /* 0x0000006e0c58723c */ /* 0x040fe20000041858 */
[----:B------:R-:W-:Y:S07]  /*afd0*/  LDSM.16.MT88.4 R108, [R204+0x2900] ;  /* 0x00290000cc6c783b */ /* 0x000fee0000004200 */
[C---:B--2---:R-:W-:Y:S08]  /*afe0*/  HMMA.16816.F32.BF16 R92, R12.reuse, R16, R92 ;  /* 0x000000100c5c723c */ /* 0x044ff0000004185c */
[C---:B------:R-:W-:Y:S01]  /*aff0*/  HMMA.16816.F32.BF16 R96, R12.reuse, R18, R96 ;  /* 0x000000120c60723c */ /* 0x040fe20000041860 */
[----:B------:R-:W1:Y:S07]  /*b000*/  LDSM.16.MT88.4 R16, [R200+0x1900] ;  /* 0x00190000c810783b */ /* 0x000e6e0000004200 */
[C---:B------:R-:W-:Y:S08]  /*b010*/  HMMA.16816.F32.BF16 R100, R12.reuse, R112, R100 ;  /* 0x000000700c64723c */ /* 0x040ff00000041864 */
[C---:B------:R-:W-:Y:S08]  /*b020*/  HMMA.16816.F32.BF16 R104, R12.reuse, R114, R104 ;  /* 0x000000720c68723c */ /* 0x040ff00000041868 */
[C---:B------:R-:W-:Y:S07]  /*b030*/  HMMA.16816.F32.BF16 R52, R12.reuse, R120, R52 ;  /* 0x000000780c34723c */ /* 0x040fee0000041834 */
[--C-:B------:R-:W-:Y:S01]  /*b040*/  FFMA.FTZ R120, R36, c[0x0][0x2d0], -R147.reuse ;  /* 0x0000b40024787a23 */ /* 0x100fe20000010893 */
[C---:B------:R-:W-:Y:S04]  /*b050*/  HMMA.16816.F32.BF16 R56, R12.reuse, R122, R56 ;  /* 0x0000007a0c38723c */ /* 0x040fe80000041838 */
[--C-:B------:R-:W-:Y:S01]  /*b060*/  FFMA.FTZ R121, R37, c[0x0][0x2d0], -R147.reuse ;  /* 0x0000b40025797a23 */ /* 0x100fe20000010893 */
[----:B------:R-:W-:Y:S01]  /*b070*/  MUFU.EX2 R120, R120 ;  /* 0x0000007800787308 */ /* 0x000fe20000000800 */
[----:B------:R-:W-:Y:S02]  /*b080*/  FFMA.FTZ R147, R49, c[0x0][0x2d0], -R147 ;  /* 0x0000b40031937a23 */ /* 0x000fe40000010893 */
[C---:B------:R-:W-:Y:S04]  /*b090*/  HMMA.16816.F32.BF16 R60, R12.reuse, R128, R60 ;  /* 0x000000800c3c723c */ /* 0x040fe8000004183c */
[--C-:B------:R-:W-:Y:S02]  /*b0a0*/  FFMA.FTZ R122, R38, c[0x0][0x2d0], -R145.reuse ;  /* 0x0000b400267a7a23 */ /* 0x100fe40000010891 */
[--C-:B------:R-:W-:Y:S01]  /*b0b0*/  FFMA.FTZ R123, R39, c[0x0][0x2d0], -R145.reuse ;  /* 0x0000b400277b7a23 */ /* 0x100fe20000010891 */
[----:B------:R-:W2:Y:S01]  /*b0c0*/  MUFU.EX2 R121, R121 ;  /* 0x0000007900797308 */ /* 0x000ea20000000800 */
[----:B------:R-:W-:Y:S01]  /*b0d0*/  HMMA.16816.F32.BF16 R64, R12, R130, R64 ;  /* 0x000000820c40723c */ /* 0x000fe20000041840 */
[----:B------:R-:W-:Y:S03]  /*b0e0*/  LDSM.16.MT88.4 R36, [R201+0x2900] ;  /* 0x00290000c924783b */ /* 0x000fe60000004200 */
[--C-:B------:R-:W-:Y:S02]  /*b0f0*/  FFMA.FTZ R49, R50, c[0x0][0x2d0], -R145.reuse ;  /* 0x0000b40032317a23 */ /* 0x100fe40000010891 */
[----:B------:R-:W-:Y:S01]  /*b100*/  FFMA.FTZ R145, R51, c[0x0][0x2d0], -R145 ;  /* 0x0000b40033917a23 */ /* 0x000fe20000010891 */
[----:B----4-:R-:W-:Y:S01]  /*b110*/  F2FP.BF16.PACK_AB R12, R186, R185 ;  /* 0x000000b9ba0c723e */ /* 0x010fe200000010ff */
[----:B------:R-:W-:Y:S01]  /*b120*/  FADD.FTZ R185, R185, R166 ;  /* 0x000000a6b9b97221 */ /* 0x000fe20000010000 */
[----:B------:R-:W-:Y:S01]  /*b130*/  F2FP.BF16.PACK_AB R14, R224, R187 ;  /* 0x000000bbe00e723e */ /* 0x000fe200000010ff */
[----:B------:R-:W-:Y:S02]  /*b140*/  MUFU.EX2 R122, R122 ;  /* 0x0000007a007a7308 */ /* 0x000fe40000000800 */
[----:B-----5:R-:W-:Y:S01]  /*b150*/  F2FP.BF16.PACK_AB R13, R227, R226 ;  /* 0x000000e2e30d723e */ /* 0x020fe200000010ff */
[----:B------:R-:W-:Y:S01]  /*b160*/  FADD.FTZ R226, R226, R183 ;  /* 0x000000b7e2e27221 */ /* 0x000fe20000010000 */
[----:B------:R-:W-:Y:S01]  /*b170*/  F2FP.BF16.PACK_AB R15, R229, R228 ;  /* 0x000000e4e50f723e */ /* 0x000fe200000010ff */
[----:B------:R-:W-:Y:S02]  /*b180*/  FADD.FTZ R186, R186, R185 ;  /* 0x000000b9baba7221 */ /* 0x000fe40000010000 */
[----:B------:R-:W-:Y:S02]  /*b190*/  FADD.FTZ R227, R227, R226 ;  /* 0x000000e2e3e37221 */ /* 0x000fe40000010000 */
[----:B------:R-:W-:Y:S01]  /*b1a0*/  FADD.FTZ R187, R187, R186 ;  /* 0x000000babbbb7221 */ /* 0x000fe20000010000 */
[----:B------:R-:W4:Y:S01]  /*b1b0*/  MUFU.EX2 R123, R123 ;  /* 0x0000007b007b7308 */ /* 0x000f220000000800 */
[C---:B---3--:R-:W-:Y:S03]  /*b1c0*/  HMMA.16816.F32.BF16 R4, R12.reuse, R20, R4 ;  /* 0x000000140c04723c */ /* 0x048fe60000041804 */
[----:B------:R-:W-:Y:S02]  /*b1d0*/  FADD.FTZ R228, R228, R227 ;  /* 0x000000e3e4e47221 */ /* 0x000fe40000010000 */
[----:B------:R-:W-:Y:S02]  /*b1e0*/  FADD.FTZ R187, R224, R187 ;  /* 0x000000bbe0bb7221 */ /* 0x000fe40000010000 */
[----:B------:R-:W-:Y:S01]  /*b1f0*/  FADD.FTZ R229, R229, R228 ;  /* 0x000000e4e5e57221 */ /* 0x000fe20000010000 */
[C---:B------:R-:W-:Y:S01]  /*b200*/  HMMA.16816.F32.BF16 R8, R12.reuse, R22, R8 ;  /* 0x000000160c08723c */ /* 0x040fe20000041808 */
[----:B------:R-:W3:Y:S01]  /*b210*/  LDSM.16.MT88.4 R20, [R204+0x4900] ;  /* 0x00490000cc14783b */ /* 0x000ee20000004200 */
[----:B------:R-:W5:Y:S06]  /*b220*/  MUFU.EX2 R147, R147 ;  /* 0x0000009300937308 */ /* 0x000f6c0000000800 */
[C---:B------:R-:W-:Y:S04]  /*b230*/  HMMA.16816.F32.BF16 R68, R12.reuse, R28, R68 ;  /* 0x0000001c0c44723c */ /* 0x040fe80000041844 */
[----:B------:R-:W-:Y:S04]  /*b240*/  MUFU.EX2 R49, R49 ;  /* 0x0000003100317308 */ /* 0x000fe80000000800 */
[C---:B------:R-:W-:Y:S01]  /*b250*/  HMMA.16816.F32.BF16 R72, R12.reuse, R30, R72 ;  /* 0x0000001e0c48723c */ /* 0x040fe20000041848 */
[----:B------:R-:W2:Y:S05]  /*b260*/  LDSM.16.MT88.4 R28, [R202+0x4900] ;  /* 0x00490000ca1c783b */ /* 0x000eaa0000004200 */
[----:B------:R-:W2:Y:S02]  /*b270*/  MUFU.EX2 R50, R145 ;  /* 0x0000009100327308 */ /* 0x000ea40000000800 */
[C---:B------:R-:W-:Y:S08]  /*b280*/  HMMA.16816.F32.BF16 R76, R12.reuse, R24, R76 ;  /* 0x000000180c4c723c */ /* 0x040ff0000004184c */
        /* <DEDUP_REMOVED lines=8> */
[C---:B--2---:R-:W-:Y:S08]  /*b310*/  HMMA.16816.F32.BF16 R100, R12.reuse, R28, R100 ;  /* 0x0000001c0c64723c */ /* 0x044ff00000041864 */
[C---:B------:R-:W-:Y:S01]  /*b320*/  HMMA.16816.F32.BF16 R104, R12.reuse, R30, R104 ;  /* 0x0000001e0c68723c */ /* 0x040fe20000041868 */
[----:B------:R-:W2:Y:S07]  /*b330*/  LDSM.16.MT88.4 R28, [R202+0x2100] ;  /* 0x00210000ca1c783b */ /* 0x000eae0000004200 */
[C---:B----4-:R-:W-:Y:S08]  /*b340*/  HMMA.16816.F32.BF16 R52, R12.reuse, R24, R52 ;  /* 0x000000180c34723c */ /* 0x050ff00000041834 */
[C---:B------:R-:W-:Y:S01]  /*b350*/  HMMA.16816.F32.BF16 R56, R12.reuse, R26, R56 ;  /* 0x0000001a0c38723c */ /* 0x040fe20000041838 */
[----:B------:R-:W4:Y:S07]  /*b360*/  LDSM.16.MT88.4 R24, [R201+0x2100] ;  /* 0x00210000c918783b */ /* 0x000f2e0000004200 */
        /* <DEDUP_REMOVED lines=12> */
[C---:B---3--:R-:W-:Y:S03]  /*b430*/  HMMA.16816.F32.BF16 R4, R12.reuse, R20, R4 ;  /* 0x000000140c04723c */ /* 0x048fe60000041804 */
[----:B------:R-:W-:Y:S02]  /*b440*/  FADD.FTZ R42, R42, R123 ;  /* 0x0000007b2a2a7221 */ /* 0x000fe40000010000 */
[----:B------:R-:W-:Y:S02]  /*b450*/  FADD.FTZ R41, R41, R40 ;  /* 0x0000002829297221 */ /* 0x000fe40000010000 */
[----:B------:R-:W-:Y:S01]  /*b460*/  FADD.FTZ R43, R43, R42 ;  /* 0x0000002a2b2b7221 */ /* 0x000fe20000010000 */
        /* <DEDUP_REMOVED lines=15> */
[C---:B------:R-:W-:Y:S08]  /*b560*/  HMMA.16816.F32.BF16 R104, R12.reuse, R30, R104 ;  /* 0x0000001e0c68723c */ /* 0x040ff00000041868 */
[C---:B----4-:R-:W-:Y:S08]  /*b570*/  HMMA.16816.F32.BF16 R52, R12.reuse, R24, R52 ;  /* 0x000000180c34723c */ /* 0x050ff00000041834 */
[C---:B------:R-:W-:Y:S01]  /*b580*/  HMMA.16816.F32.BF16 R56, R12.reuse, R26, R56 ;  /* 0x0000001a0c38723c */ /* 0x040fe20000041838 */
[----:B------:R-:W2:Y:S07]  /*b590*/  LDSM.16.MT88.4 R24, [R204+0x5900] ;  /* 0x00590000cc18783b */ /* 0x000eae0000004200 */
[C---:B------:R-:W-:Y:S08]  /*b5a0*/  HMMA.16816.F32.BF16 R60, R12.reuse, R32, R60 ;  /* 0x000000200c3c723c */ /* 0x040ff0000004183c */
[----:B------:R-:W-:Y:S07]  /*b5b0*/  HMMA.16816.F32.BF16 R64, R12, R34, R64 ;  /* 0x000000220c40723c */ /* 0x000fee0000041840 */
[----:B------:R-:W-:Y:S01]  /*b5c0*/  F2FP.BF16.PACK_AB R12, R45, R44 ;  /* 0x0000002c2d0c723e */ /* 0x000fe200000010ff */
[----:B------:R-:W-:Y:S01]  /*b5d0*/  FADD.FTZ R44, R44, R41 ;  /* 0x000000292c2c7221 */ /* 0x000fe20000010000 */
[----:B-----5:R-:W-:Y:S03]  /*b5e0*/  F2FP.BF16.PACK_AB R14, R147, R48 ;  /* 0x00000030930e723e */ /* 0x020fe600000010ff */
[----:B------:R-:W-:Y:S01]  /*b5f0*/  F2FP.BF16.PACK_AB R13, R47, R46 ;  /* 0x0000002e2f0d723e */ /* 0x000fe200000010ff */
[----:B------:R-:W-:Y:S01]  /*b600*/  FADD.FTZ R46, R46, R43 ;  /* 0x0000002b2e2e7221 */ /* 0x000fe20000010000 */
[----:B------:R-:W-:Y:S01]  /*b610*/  F2FP.BF16.PACK_AB R15, R50, R49 ;  /* 0x00000031320f723e */ /* 0x000fe200000010ff */
[----:B------:R-:W-:Y:S02]  /*b620*/  FADD.FTZ R45, R45, R44 ;  /* 0x0000002c2d2d7221 */ /* 0x000fe40000010000 */
[----:B------:R-:W-:Y:S02]  /*b630*/  FADD.FTZ R46, R47, R46 ;  /* 0x0000002e2f2e7221 */ /* 0x000fe40000010000 */
[----:B------:R-:W-:Y:S02]  /*b640*/  FADD.FTZ R48, R48, R45 ;  /* 0x0000002d30307221 */ /* 0x000fe40000010000 */
[C---:B------:R-:W-:Y:S01]  /*b650*/  HMMA.16816.F32.BF16 R112, R12.reuse, R108, R4 ;  /* 0x0000006c0c70723c */ /* 0x040fe20000041804 */
[----:B------:R-:W4:Y:S02]  /*b660*/  LDSM.16.MT88.4 R4, [R202+0x5900] ;  /* 0x00590000ca04783b */ /* 0x000f240000004200 */
[----:B------:R-:W-:Y:S02]  /*b670*/  FADD.FTZ R49, R49, R46 ;  /* 0x0000002e31317221 */ /* 0x000fe40000010000 */
[----:B------:R-:W-:Y:S02]  /*b680*/  FADD.FTZ R216, R147, R48 ;  /* 0x0000003093d87221 */ /* 0x000fe40000010000 */
[----:B------:R-:W-:Y:S01]  /*b690*/  FADD.FTZ R217, R50, R49 ;  /* 0x0000003132d97221 */ /* 0x000fe20000010000 */
[C---:B------:R-:W-:Y:S01]  /*b6a0*/  HMMA.16816.F32.BF16 R108, R12.reuse, R110, R8 ;  /* 0x0000006e0c6c723c */ /* 0x040fe20000041808 */
[----:B------:R-:W5:Y:S07]  /*b6b0*/  LDSM.16.MT88.4 R8, [R201+0x5900] ;  /* 0x00590000c908783b */ /* 0x000f6e0000004200 */
[C---:B-1----:R-:W-:Y:S08]  /*b6c0*/  HMMA.16816.F32.BF16 R68, R12.reuse, R16, R68 ;  /* 0x000000100c44723c */ /* 0x042ff00000041844 */
[C---:B------:R-:W-:Y:S01]  /*b6d0*/  HMMA.16816.F32.BF16 R72, R12.reuse, R18, R72 ;  /* 0x000000120c48723c */ /* 0x040fe20000041848 */
[----:B------:R-:W1:Y:S07]  /*b6e0*/  LDSM.16.MT88.4 R16, [R200+0x5900] ;  /* 0x00590000c810783b */ /* 0x000e6e0000004200 */
        /* <DEDUP_REMOVED lines=10> */
[C---:B-1----:R-:W-:Y:S08]  /*b790*/  HMMA.16816.F32.BF16 R60, R12.reuse, R16, R60 ;  /* 0x000000100c3c723c */ /* 0x042ff0000004183c */
[----:B------:R-:W-:Y:S07]  /*b7a0*/  HMMA.16816.F32.BF16 R64, R12, R18, R64 ;  /* 0x000000120c40723c */ /* 0x000fee0000041840 */
[----:B------:R-:W-:Y:S01]  /*b7b0*/  MOV R12, R116 ;  /* 0x00000074000c7202 */ /* 0x000fe20000000f00 */
[----:B------:R-:W-:-:S05]  /*b7c0*/  @P0 BRA `(.L_x_2120) ;  /* 0xffffd6d000000947 */ /* 0x000fca000383ffff */
.L_x_2119:
        /* <DEDUP_REMOVED lines=20> */
.L_x_2130:
[----:B------:R-:W-:Y:S04]  /*b910*/  DEPBAR.LE SB0, 0x0 ;  /* 0x000080000000791a */ /* 0x000fe80000000000 */
[----:B------:R-:W-:Y:S01]  /*b920*/  BAR.SYNC.DEFER_BLOCKING 0x0 ;  /* 0x0000000000007b1d */ /* 0x000fe20000010000 */
[C---:B------:R-:W-:Y:S04]  /*b930*/  IMAD.WIDE.U32 R136, R184.reuse, UR18, R218 ;  /* 0x00000012b8887c25 */ /* 0x040fe8000f8e00da */
[----:B------:R-:W-:Y:S01]  /*b940*/  IMAD.WIDE.U32 R134, R184, UR18, R186 ;  /* 0x00000012b8867c25 */ /* 0x000fe2000f8e00ba */
[----:B------:R-:W-:Y:S03]  /*b950*/  LEA R180, P1, R136, c[0x0][0x1f8], 0x1 ;  /* 0x00007e0088b47a11 */ /* 0x000fe600078208ff */
[----:B------:R-:W-:Y:S01]  /*b960*/  IMAD R132, R184, UR5, RZ ;  /* 0x00000005b8847c24 */ /* 0x000fe2000f8e02ff */
[----:B------:R-:W-:Y:S02]  /*b970*/  LEA R166, P0, R134, c[0x0][0x1f8], 0x1 ;  /* 0x00007e0086a67a11 */ /* 0x000fe400078008ff */
[----:B------:R-:W-:Y:S01]  /*b980*/  IADD3 R152, P2, R180, UR9, RZ ;  /* 0x00000009b4987c10 */ /* 0x000fe2000ff5e0ff */
[----:B------:R-:W1:Y:S05]  /*b990*/  LDSM.16.M88.4 R8, [R206+0x8100] ;  /* 0x00810000ce08783b */ /* 0x000e6a0000000200 */
[----:B------:R-:W2:Y:S05]  /*b9a0*/  LDSM.16.M88.4 R16, [R206+0x8900] ;  /* 0x00890000ce10783b */ /* 0x000eaa0000000200 */
[----:B------:R-:W3:Y:S05]  /*b9b0*/  LDSM.16.M88.4 R24, [R206+0x9100] ;  /* 0x00910000ce18783b */ /* 0x000eea0000000200 */
[----:B------:R-:W4:Y:S05]  /*b9c0*/  LDSM.16.M88.4 R32, [R206+0x9900] ;  /* 0x00990000ce20783b */ /* 0x000f2a0000000200 */
[----:B------:R-:W5:Y:S05]  /*b9d0*/  LDSM.16.M88.4 R40, [R206+0xa100] ;  /* 0x00a10000ce28783b */ /* 0x000f6a0000000200 */
[----:B------:R-:W3:Y:S05]  /*b9e0*/  LDSM.16.M88.4 R48, [R206+0xa900] ;  /* 0x00a90000ce30783b */ /* 0x000eea0000000200 */
[----:B------:R-:W3:Y:S05]  /*b9f0*/  LDSM.16.M88.4 R116, [R205] ;  /* 0x00000000cd74783b */ /* 0x000eea0000000200 */
[----:B------:R-:W4:Y:S01]  /*ba00*/  LDSM.16.M88.4 R120, [R199] ;  /* 0x00000000c778783b */ /* 0x000f220000000200 */
[C---:B-1----:R-:W-:Y:S04]  /*ba10*/  HMMA.16816.F32.BF16 R4, R124.reuse, R8, RZ ;  /* 0x000000087c04723c */ /* 0x042fe800000418ff */
[----:B------:R-:W1:Y:S05]  /*ba20*/  LDSM.16.M88.4 R128, [R198] ;  /* 0x00000000c680783b */ /* 0x000e6a0000000200 */
[----:B------:R-:W-:Y:S01]  /*ba30*/  LDSM.16.M88.4 R144, [R195] ;  /* 0x00000000c390783b */ /* 0x000fe20000000200 */
[C---:B------:R-:W-:Y:S08]  /*ba40*/  HMMA.16816.F32.BF16 R8, R124.reuse, R10, RZ ;  /* 0x0000000a7c08723c */ /* 0x040ff000000418ff */
[C---:B--2---:R-:W-:Y:S08]  /*ba50*/  HMMA.16816.F32.BF16 R12, R124.reuse, R16, RZ ;  /* 0x000000107c0c723c */ /* 0x044ff000000418ff */
[C---:B------:R-:W-:Y:S08]  /*ba60*/  HMMA.16816.F32.BF16 R16, R124.reuse, R18, RZ ;  /* 0x000000127c10723c */ /* 0x040ff000000418ff */
[C---:B---3--:R-:W-:Y:S08]  /*ba70*/  HMMA.16816.F32.BF16 R20, R124.reuse, R24, RZ ;  /* 0x000000187c14723c */ /* 0x048ff000000418ff */
[C---:B------:R-:W-:Y:S08]  /*ba80*/  HMMA.16816.F32.BF16 R24, R124.reuse, R26, RZ ;  /* 0x0000001a7c18723c */ /* 0x040ff000000418ff */
[C---:B----4-:R-:W-:Y:S08]  /*ba90*/  HMMA.16816.F32.BF16 R28, R124.reuse, R32, RZ ;  /* 0x000000207c1c723c */ /* 0x050ff000000418ff */
[C---:B------:R-:W-:Y:S08]  /*baa0*/  HMMA.16816.F32.BF16 R32, R124.reuse, R34, RZ ;  /* 0x000000227c20723c */ /* 0x040ff000000418ff */
[C---:B-----5:R-:W-:Y:S07]  /*bab0*/  HMMA.16816.F32.BF16 R36, R124.reuse, R40, RZ ;  /* 0x000000287c24723c */ /* 0x060fee00000418ff */
[----:B------:R-:W-:Y:S05]  /*bac0*/  SHF.R.S32.HI R41, RZ, 0x1f, R184 ;  /* 0x0000001fff297819 */ /* 0x000fea00000114b8 */
[----:B------:R-:W-:Y:S02]  /*bad0*/  IMAD R132, R41, UR18, R132 ;  /* 0x0000001229847c24 */ /* 0x000fe4000f8e0284 */
[C---:B------:R-:W-:Y:S02]  /*bae0*/  HMMA.16816.F32.BF16 R40, R124.reuse, R42, RZ ;  /* 0x0000002a7c28723c */ /* 0x040fe400000418ff */
[----:B------:R-:W-:Y:S02]  /*baf0*/  IMAD.IADD R0, R137, 0x1, R132 ;  /* 0x0000000189007824 */ /* 0x000fe400078e0284 */
[----:B------:R-:W-:Y:S03]  /*bb00*/  IMAD.IADD R132, R132, 0x1, R135 ;  /* 0x0000000184847824 */ /* 0x000fe600078e0287 */
[----:B------:R-:W-:Y:S01]  /*bb10*/  LEA.HI.X R181, R136, c[0x0][0x1fc], R0, 0x1, P1 ;  /* 0x00007f0088b57a11 */ /* 0x000fe200008f0c00 */
[C---:B------:R-:W-:Y:S01]  /*bb20*/  HMMA.16816.F32.BF16 R44, R124.reuse, R48, RZ ;  /* 0x000000307c2c723c */ /* 0x040fe200000418ff */
[----:B------:R-:W-:Y:S03]  /*bb30*/  LDSM.16.M88.4 R136, [R196] ;  /* 0x00000000c488783b */ /* 0x000fe60000000200 */
[----:B------:R-:W-:Y:S02]  /*bb40*/  LEA.HI.X R167, R134, c[0x0][0x1fc], R132, 0x1, P0 ;  /* 0x00007f0086a77a11 */ /* 0x000fe400000f0c84 */
[----:B------:R-:W2:Y:S01]  /*bb50*/  LDSM.16.M88.4 R132, [R197] ;  /* 0x00000000c584783b */ /* 0x000ea20000000200 */
[----:B------:R-:W-:Y:S01]  /*bb60*/  IADD3.X R153, R181, UR12, RZ, P2, !PT ;  /* 0x0000000cb5997c10 */ /* 0x000fe200097fe4ff */
[----:B------:R-:W-:Y:S01]  /*bb70*/  HMMA.16816.F32.BF16 R48, R124, R50, RZ ;  /* 0x000000327c30723c */ /* 0x000fe200000418ff */
[C---:B------:R-:W-:Y:S02]  /*bb80*/  IADD3 R164, P1, R152.reuse, UR9, RZ ;  /* 0x0000000998a47c10 */ /* 0x040fe4000ff3e0ff */
[----:B------:R-:W-:Y:S01]  /*bb90*/  @!PT LDS RZ, [RZ] ;  /* 0x00000000fffff984 */ /* 0x000fe20000000800 */
[----:B------:R-:W-:Y:S01]  /*bba0*/  @!PT LDS RZ, [RZ] ;  /* 0x00000000fffff984 */ /* 0x000fe20000000800 */
[----:B------:R-:W-:Y:S01]  /*bbb0*/  @!PT LDS RZ, [RZ] ;  /* 0x00000000fffff984 */ /* 0x000fe20000000800 */
[----:B------:R3:W-:Y:S01]  /*bbc0*/  LDGSTS.E.BYPASS.LTC128B.128 [R208+0x100], [R180.64], !P6 ;  /* 0x00100000b4d07fae */ /* 0x0007e2000f101d4a */
[----:B------:R-:W-:Y:S02]  /*bbd0*/  IADD3 R154, P0, R152, UR16, RZ ;  /* 0x00000010989a7c10 */ /* 0x000fe4000ff1e0ff */
[C---:B------:R-:W-:Y:S02]  /*bbe0*/  IADD3.X R165, R153.reuse, UR12, RZ, P1, !PT ;  /* 0x0000000c99a57c10 */ /* 0x040fe40008ffe4ff */
[C---:B------:R-:W-:Y:S01]  /*bbf0*/  HMMA.16816.F32.BF16 R4, R140.reuse, R116, R4 ;  /* 0x000000748c04723c */ /* 0x040fe20000041804 */
[----:B------:R4:W-:Y:S04]  /*bc00*/  LDGSTS.E.BYPASS.LTC128B.128 [R208+0x3100], [R166.64], !P5 ;  /* 0x03100000a6d07fae */ /* 0x0009e8000e901d4a */
[----:B------:R-:W-:Y:S01]  /*bc10*/  IADD3.X R155, R153, UR4, RZ, P0, !PT ;  /* 0x00000004999b7c10 */ /* 0x000fe200087fe4ff */
[----:B------:R5:W-:Y:S01]  /*bc20*/  LDGSTS.E.BYPASS.LTC128B.128 [R208+0x1100], [R152.64], !P6 ;  /* 0x0110000098d07fae */ /* 0x000be2000f101d4a */
[C---:B------:R-:W-:Y:S01]  /*bc30*/  ISETP.GT.AND P2, PT, R184.reuse, R207, PT ;  /* 0x000000cfb800720c */ /* 0x040fe20003f44270 */
[C---:B------:R-:W-:Y:S03]  /*bc40*/  HMMA.16816.F32.BF16 R8, R140.reuse, R118, R8 ;  /* 0x000000768c08723c */ /* 0x040fe60000041808 */
[----:B------:R5:W-:Y:S05]  /*bc50*/  LDGSTS.E.BYPASS.LTC128B.128 [R208+0x4100], [R152.64+0x80], !P5 ;  /* 0x0410008098d07fae */ /* 0x000bea000e901d4a */
[C---:B------:R-:W-:Y:S01]  /*bc60*/  HMMA.16816.F32.BF16 R12, R140.reuse, R120, R12 ;  /* 0x000000788c0c723c */ /* 0x040fe2000004180c */
[----:B------:R4:W-:Y:S03]  /*bc70*/  LDGSTS.E.BYPASS.LTC128B.128 [R208+0x2100], [R164.64], !P6 ;  /* 0x02100000a4d07fae */ /* 0x0009e6000f101d4a */
[----:B------:R-:W-:Y:S02]  /*bc80*/  @P2 IADD3 R0, R184, -0x1, RZ ;  /* 0xffffffffb8002810 */ /* 0x000fe40007ffe0ff */
[----:B------:R5:W-:Y:S02]  /*bc90*/  LDGSTS.E.BYPASS.LTC128B.128 [R208+0x5100], [R154.64], !P5 ;  /* 0x051000009ad07fae */ /* 0x000be4000e901d4a */
[C---:B------:R-:W-:Y:S03]  /*bca0*/  HMMA.16816.F32.BF16 R16, R140.reuse, R122, R16 ;  /* 0x0000007a8c10723c */ /* 0x040fe60000041810 */
[----:B------:R-:W3:Y:S05]  /*bcb0*/  LDSM.16.M88.4 R116, [R203+0x8100] ;  /* 0x00810000cb74783b */ /* 0x000eea0000000200 */
[C---:B-1----:R-:W-:Y:S01]  /*bcc0*/  HMMA.16816.F32.BF16 R20, R140.reuse, R128, R20 ;  /* 0x000000808c14723c */ /* 0x042fe20000041814 */
[----:B------:R-:W0:Y:S05]  /*bcd0*/  LDGDEPBAR ;  /* 0x00000000000079af */ /* 0x000e2a0000000000 */
[----:B------:R-:W1:Y:S02]  /*bce0*/  LDSM.16.M88.4 R120, [R203+0x8900] ;  /* 0x00890000cb78783b */ /* 0x000e640000000200 */
[C---:B------:R-:W-:Y:S03]  /*bcf0*/  HMMA.16816.F32.BF16 R24, R140.reuse, R130, R24 ;  /* 0x000000828c18723c */ /* 0x040fe60000041818 */
[----:B------:R-:W1:Y:S05]  /*bd00*/  LDSM.16.M88.4 R128, [R203+0x9100] ;  /* 0x00910000cb80783b */ /* 0x000e6a0000000200 */
[C---:B--2---:R-:W-:Y:S01]  /*bd10*/  HMMA.16816.F32.BF16 R28, R140.reuse, R132, R28 ;  /* 0x000000848c1c723c */ /* 0x044fe2000004181c */
[----:B-----5:R-:W-:Y:S05]  /*bd20*/  LDSM.16.M88.4 R152, [R194+0x1000] ;  /* 0x00100000c298783b */ /* 0x020fea0000000200 */
[----:B----4-:R-:W-:Y:S02]  /*bd30*/  LDSM.16.M88.4 R164, [R194+0x1800] ;  /* 0x00180000c2a4783b */ /* 0x010fe40000000200 */
[C---:B------:R-:W-:Y:S03]  /*bd40*/  HMMA.16816.F32.BF16 R32, R140.reuse, R134, R32 ;  /* 0x000000868c20723c */ /* 0x040fe60000041820 */
[----:B------:R-:W2:Y:S05]  /*bd50*/  LDSM.16.M88.4 R132, [R203+0x9900] ;  /* 0x00990000cb84783b */ /* 0x000eaa0000000200 */
[C---:B------:R-:W-:Y:S01]  /*bd60*/  HMMA.16816.F32.BF16 R36, R140.reuse, R136, R36 ;  /* 0x000000888c24723c */ /* 0x040fe20000041824 */
[----:B---3--:R-:W-:Y:S07]  /*bd70*/  LDSM.16.M88.4 R180, [R192] ;  /* 0x00000000c0b4783b */ /* 0x008fee0000000200 */
[C---:B------:R-:W-:Y:S01]  /*bd80*/  HMMA.16816.F32.BF16 R40, R140.reuse, R138, R40 ;  /* 0x0000008a8c28723c */ /* 0x040fe20000041828 */
[----:B------:R-:W3:Y:S07]  /*bd90*/  LDSM.16.M88.4 R136, [R203+0xa100] ;  /* 0x00a10000cb88783b */ /* 0x000eee0000000200 */
[C---:B------:R-:W-:Y:S08]  /*bda0*/  HMMA.16816.F32.BF16 R44, R140.reuse, R144, R44 ;  /* 0x000000908c2c723c */ /* 0x040ff0000004182c */
[----:B------:R-:W-:Y:S01]  /*bdb0*/  HMMA.16816.F32.BF16 R48, R140, R146, R48 ;  /* 0x000000928c30723c */ /* 0x000fe20000041830 */
[----:B------:R-:W-:Y:S07]  /*bdc0*/  LDSM.16.M88.4 R144, [R194+0x800] ;  /* 0x00080000c290783b */ /* 0x000fee0000000200 */
[C---:B------:R-:W-:Y:S08]  /*bdd0*/  HMMA.16816.F32.BF16 R4, R148.reuse, R116, R4 ;  /* 0x000000749404723c */ /* 0x040ff00000041804 */
[C---:B------:R-:W-:Y:S01]  /*bde0*/  HMMA.16816.F32.BF16 R8, R148.reuse, R118, R8 ;  /* 0x000000769408723c */ /* 0x040fe20000041808 */
[----:B------:R-:W4:Y:S07]  /*bdf0*/  LDSM.16.M88.4 R116, [R203+0xa900] ;  /* 0x00a90000cb74783b */ /* 0x000f2e0000000200 */
[C---:B-1----:R-:W-:Y:S08]  /*be00*/  HMMA.16816.F32.BF16 R12, R148.reuse, R120, R12 ;  /* 0x00000078940c723c */ /* 0x042ff0000004180c */
[C---:B------:R-:W-:Y:S01]  /*be10*/  HMMA.16816.F32.BF16 R16, R148.reuse, R122, R16 ;  /* 0x0000007a9410723c */ /* 0x040fe20000041810 */
[----:B------:R-:W1:Y:S07]  /*be20*/  LDSM.16.M88.4 R120, [R194] ;  /* 0x00000000c278783b */ /* 0x000e6e0000000200 */
        /* <DEDUP_REMOVED lines=8> */
[----:B------:R-:W-:Y:S07]  /*beb0*/  LDSM.16.M88.4 R136, [R206+0xc100] ;  /* 0x00c10000ce88783b */ /* 0x000fee0000000200 */
[C---:B----4-:R-:W-:Y:S08]  /*bec0*/  HMMA.16816.F32.BF16 R44, R148.reuse, R116, R44 ;  /* 0x00000074942c723c */ /* 0x050ff0000004182c */
[----:B------:R-:W-:Y:S01]  /*bed0*/  HMMA.16816.F32.BF16 R48, R148, R118, R48 ;  /* 0x000000769430723c */ /* 0x000fe20000041830 */
[----:B------:R-:W3:Y:S07]  /*bee0*/  LDSM.16.M88.4 R116, [R206+0xb100] ;  /* 0x00b10000ce74783b */ /* 0x000eee0000000200 */
[C---:B-1----:R-:W-:Y:S08]  /*bef0*/  HMMA.16816.F32.BF16 R4, R156.reuse, R120, R4 ;  /* 0x000000789c04723c */ /* 0x042ff00000041804 */
[C---:B------:R-:W-:Y:S01]  /*bf00*/  HMMA.16816.F32.BF16 R8, R156.reuse, R122, R8 ;  /* 0x0000007a9c08723c */ /* 0x040fe20000041808 */
[----:B------:R-:W1:Y:S07]  /*bf10*/  LDSM.16.M88.4 R120, [R206+0xb900] ;  /* 0x00b90000ce78783b */ /* 0x000e6e0000000200 */
[C---:B------:R-:W-:Y:S08]  /*bf20*/  HMMA.16816.F32.BF16 R12, R156.reuse, R144, R12 ;  /* 0x000000909c0c723c */ /* 0x040ff0000004180c */
[C---:B------:R-:W-:Y:S01]  /*bf30*/  HMMA.16816.F32.BF16 R16, R156.reuse, R146, R16 ;  /* 0x000000929c10723c */ /* 0x040fe20000041810 */
[----:B------:R-:W4:Y:S07]  /*bf40*/  LDSM.16.M88.4 R144, [R206+0xc900] ;  /* 0x00c90000ce90783b */ /* 0x000f2e0000000200 */
[C---:B------:R-:W-:Y:S08]  /*bf50*/  HMMA.16816.F32.BF16 R20, R156.reuse, R152, R20 ;  /* 0x000000989c14723c */ /* 0x040ff00000041814 */
[C---:B------:R-:W-:Y:S01]  /*bf60*/  HMMA.16816.F32.BF16 R24, R156.reuse, R154, R24 ;  /* 0x0000009a9c18723c */ /* 0x040fe20000041818 */
[----:B------:R-:W-:Y:S07]  /*bf70*/  LDSM.16.M88.4 R152, [R206+0xd900] ;  /* 0x00d90000ce98783b */ /* 0x000fee0000000200 */
[C---:B------:R-:W-:Y:S08]  /*bf80*/  HMMA.16816.F32.BF16 R28, R156.reuse, R164, R28 ;  /* 0x000000a49c1c723c */ /* 0x040ff0000004181c */
[C---:B------:R-:W-:Y:S01]  /*bf90*/  HMMA.16816.F32.BF16 R32, R156.reuse, R166, R32 ;  /* 0x000000a69c20723c */ /* 0x040fe20000041820 */
[----:B------:R-:W-:Y:S07]  /*bfa0*/  LDSM.16.M88.4 R164, [R193] ;  /* 0x00000000c1a4783b */ /* 0x000fee0000000200 */
[C---:B-----5:R-:W-:Y:S08]  /*bfb0*/  HMMA.16816.F32.BF16 R36, R156.reuse, R128, R36 ;  /* 0x000000809c24723c */ /* 0x060ff00000041824 */
[C---:B------:R-:W-:Y:S01]  /*bfc0*/  HMMA.16816.F32.BF16 R40, R156.reuse, R130, R40 ;  /* 0x000000829c28723c */ /* 0x040fe20000041828 */
[----:B------:R-:W5:Y:S07]  /*bfd0*/  LDSM.16.M88.4 R128, [R206+0xd100] ;  /* 0x00d10000ce80783b */ /* 0x000f6e0000000200 */
[C---:B--2---:R-:W-:Y:S08]  /*bfe0*/  HMMA.16816.F32.BF16 R44, R156.reuse, R132, R44 ;  /* 0x000000849c2c723c */ /* 0x044ff0000004182c */
[----:B------:R-:W-:Y:S01]  /*bff0*/  HMMA.16816.F32.BF16 R48, R156, R134, R48 ;  /* 0x000000869c30723c */ /* 0x000fe20000041830 */
[----:B------:R-:W2:Y:S07]  /*c000*/  LDSM.16.M88.4 R132, [R191] ;  /* 0x00000000bf84783b */ /* 0x000eae0000000200 */
        /* <DEDUP_REMOVED lines=8> */
[----:B------:R-:W-:Y:S07]  /*c090*/  LDSM.16.M88.4 R136, [R203+0xb900] ;  /* 0x00b90000cb88783b */ /* 0x000fee0000000200 */
[C---:B----4-:R-:W-:Y:S08]  /*c0a0*/  HMMA.16816.F32.BF16 R28, R160.reuse, R144, R28 ;  /* 0x00000090a01c723c */ /* 0x050ff0000004181c */
[C---:B------:R-:W-:Y:S01]  /*c0b0*/  HMMA.16816.F32.BF16 R32, R160.reuse, R146, R32 ;  /* 0x00000092a020723c */ /* 0x040fe20000041820 */
[----:B------:R-:W-:Y:S07]  /*c0c0*/  LDSM.16.M88.4 R144, [R203+0xc100] ;  /* 0x00c10000cb90783b */ /* 0x000fee0000000200 */
[C---:B-----5:R-:W-:Y:S08]  /*c0d0*/  HMMA.16816.F32.BF16 R36, R160.reuse, R128, R36 ;  /* 0x00000080a024723c */ /* 0x060ff00000041824 */
[C---:B------:R-:W-:Y:S01]  /*c0e0*/  HMMA.16816.F32.BF16 R40, R160.reuse, R130, R40 ;  /* 0x00000082a028723c */ /* 0x040fe20000041828 */
[----:B------:R-:W4:Y:S07]  /*c0f0*/  LDSM.16.M88.4 R128, [R188] ;  /* 0x00000000bc80783b */ /* 0x000f2e0000000200 */
[C---:B------:R-:W-:Y:S08]  /*c100*/  HMMA.16816.F32.BF16 R44, R160.reuse, R152, R44 ;  /* 0x00000098a02c723c */ /* 0x040ff0000004182c */
[----:B------:R-:W-:Y:S01]  /*c110*/  HMMA.16816.F32.BF16 R48, R160, R154, R48 ;  /* 0x0000009aa030723c */ /* 0x000fe20000041830 */
[----:B------:R-:W-:Y:S07]  /*c120*/  LDSM.16.M88.4 R152, [R203+0xd100] ;  /* 0x00d10000cb98783b */ /* 0x000fee0000000200 */
[C---:B------:R-:W-:Y:S08]  /*c130*/  HMMA.16816.F32.BF16 R4, R168.reuse, R164, R4 ;  /* 0x000000a4a804723c */ /* 0x040ff00000041804 */
[C---:B------:R-:W-:Y:S01]  /*c140*/  HMMA.16816.F32.BF16 R8, R168.reuse, R166, R8 ;  /* 0x000000a6a808723c */ /* 0x040fe20000041808 */
[----:B------:R-:W-:Y:S07]  /*c150*/  LDSM.16.M88.4 R164, [R203+0xd900] ;  /* 0x00d90000cba4783b */ /* 0x000fee0000000200 */
[C---:B------:R-:W-:Y:S08]  /*c160*/  HMMA.16816.F32.BF16 R12, R168.reuse, R180, R12 ;  /* 0x000000b4a80c723c */ /* 0x040ff0000004180c */
[C---:B------:R-:W-:Y:S08]  /*c170*/  HMMA.16816.F32.BF16 R16, R168.reuse, R182, R16 ;  /* 0x000000b6a810723c */ /* 0x040ff00000041810 */
[C---:B--2---:R-:W-:Y:S08]  /*c180*/  HMMA.16816.F32.BF16 R20, R168.reuse, R132, R20 ;  /* 0x00000084a814723c */ /* 0x044ff00000041814 */
        /* <DEDUP_REMOVED lines=9> */
[----:B------:R-:W-:Y:S01]  /*c220*/  HMMA.16816.F32.BF16 R48, R168, R130, R48 ;  /* 0x00000082a830723c */ /* 0x000fe20000041830 */
[----:B------:R-:W4:Y:S07]  /*c230*/  LDSM.16.M88.4 R128, [R194+0x3800] ;  /* 0x00380000c280783b */ /* 0x000f2e0000000200 */
[C---:B--2---:R-:W-:Y:S08]  /*c240*/  HMMA.16816.F32.BF16 R4, R172.reuse, R132, R4 ;  /* 0x00000084ac04723c */ /* 0x044ff00000041804 */
[C---:B------:R-:W-:Y:S01]  /*c250*/  HMMA.16816.F32.BF16 R8, R172.reuse, R134, R8 ;  /* 0x00000086ac08723c */ /* 0x040fe20000041808 */
[----:B------:R-:W2:Y:S07]  /*c260*/  LDSM.16.M88.4 R132, [R194+0x4000] ;  /* 0x00400000c284783b */ /* 0x000eae0000000200 */
[C---:B------:R-:W-:Y:S08]  /*c270*/  HMMA.16816.F32.BF16 R12, R172.reuse, R136, R12 ;  /* 0x00000088ac0c723c */ /* 0x040ff0000004180c */
[C---:B------:R-:W-:Y:S08]  /*c280*/  HMMA.16816.F32.BF16 R16, R172.reuse, R138, R16 ;  /* 0x0000008aac10723c */ /* 0x040ff00000041810 */
[C---:B------:R-:W-:Y:S08]  /*c290*/  HMMA.16816.F32.BF16 R20, R172.reuse, R144, R20 ;  /* 0x00000090ac14723c */ /* 0x040ff00000041814 */
[C---:B------:R-:W-:Y:S08]  /*c2a0*/  HMMA.16816.F32.BF16 R24, R172.reuse, R146, R24 ;  /* 0x00000092ac18723c */ /* 0x040ff00000041818 */
[C---:B---3--:R-:W-:Y:S08]  /*c2b0*/  HMMA.16816.F32.BF16 R28, R172.reuse, R116, R28 ;  /* 0x00000074ac1c723c */ /* 0x048ff0000004181c */
[C---:B------:R-:W-:Y:S01]  /*c2c0*/  HMMA.16816.F32.BF16 R32, R172.reuse, R118, R32 ;  /* 0x00000076ac20723c */ /* 0x040fe20000041820 */
[----:B------:R-:W3:Y:S07]  /*c2d0*/  LDSM.16.M88.4 R116, [R194+0x4800] ;  /* 0x00480000c274783b */ /* 0x000eee0000000200 */
[C---:B------:R-:W-:Y:S08]  /*c2e0*/  HMMA.16816.F32.BF16 R36, R172.reuse, R152, R36 ;  /* 0x00000098ac24723c */ /* 0x040ff00000041824 */
[C---:B------:R-:W-:Y:S08]  /*c2f0*/  HMMA.16816.F32.BF16 R40, R172.reuse, R154, R40 ;  /* 0x0000009aac28723c */ /* 0x040ff00000041828 */
[C---:B------:R-:W-:Y:S08]  /*c300*/  HMMA.16816.F32.BF16 R44, R172.reuse, R164, R44 ;  /* 0x000000a4ac2c723c */ /* 0x040ff0000004182c */
[----:B------:R-:W-:Y:S08]  /*c310*/  HMMA.16816.F32.BF16 R48, R172, R166, R48 ;  /* 0x000000a6ac30723c */ /* 0x000ff00000041830 */
[C---:B-1----:R-:W-:Y:S08]  /*c320*/  HMMA.16816.F32.BF16 R4, R176.reuse, R120, R4 ;  /* 0x00000078b004723c */ /* 0x042ff00000041804 */
[C---:B------:R-:W-:Y:S01]  /*c330*/  HMMA.16816.F32.BF16 R8, R176.reuse, R122, R8 ;  /* 0x0000007ab008723c */ /* 0x040fe20000041808 */
[----:B------:R-:W1:Y:S07]  /*c340*/  LDSM.16.M88.4 R120, [R194+0x5000] ;  /* 0x00500000c278783b */ /* 0x000e6e0000000200 */
[C---:B----4-:R-:W-:Y:S07]  /*c350*/  HMMA.16816.F32.BF16 R12, R176.reuse, R128, R12 ;  /* 0x00000080b00c723c */ /* 0x050fee000004180c */
[----:B------:R-:W-:Y:S01]  /*c360*/  @P2 SHF.R.S32.HI R129, RZ, 0x1f, R0 ;  /* 0x0000001fff812819 */ /* 0x000fe20000011400 */
[C---:B------:R-:W-:Y:S04]  /*c370*/  HMMA.16816.F32.BF16 R16, R176.reuse, R130, R16 ;  /* 0x00000082b010723c */ /* 0x040fe80000041810 */
[----:B------:R-:W-:Y:S03]  /*c380*/  @P2 IMAD R129, R129, c[0x0][0x1e0], RZ ;  /* 0x0000780081812a24 */ /* 0x000fe600078e02ff */
[C---:B------:R-:W-:Y:S01]  /*c390*/  @P2 IMAD.WIDE.U32 R130, R0.reuse, c[0x0][0x1e0], RZ ;  /* 0x0000780000822a25 */ /* 0x040fe200078e00ff */
[C---:B--2---:R-:W-:Y:S04]  /*c3a0*/  HMMA.16816.F32.BF16 R20, R176.reuse, R132, R20 ;  /* 0x00000084b014723c */ /* 0x044fe80000041814 */
[----:B------:R-:W-:Y:S03]  /*c3b0*/  @P2 IMAD R129, R0, c[0x0][0x1e4], R129 ;  /* 0x0000790000812a24 */ /* 0x000fe600078e0281 */
[----:B------:R-:W-:Y:S01]  /*c3c0*/  @P2 IMAD.MOV.U32 R132, RZ, RZ, R210 ;  /* 0x000000ffff842224 */ /* 0x000fe200078e00d2 */
[C---:B------:R-:W-:Y:S04]  /*c3d0*/  HMMA.16816.F32.BF16 R24, R176.reuse, R134, R24 ;  /* 0x00000086b018723c */ /* 0x040fe80000041818 */
[----:B------:R-:W-:Y:S02]  /*c3e0*/  @P2 IMAD.MOV.U32 R133, RZ, RZ, R213 ;  /* 0x000000ffff852224 */ /* 0x000fe400078e00d5 */
[----:B------:R-:W-:Y:S02]  /*c3f0*/  @P2 IMAD.IADD R0, R131, 0x1, R129 ;  /* 0x0000000183002824 */ /* 0x000fe400078e0281 */
[----:B------:R-:W-:Y:S01]  /*c400*/  @P2 IMAD.WIDE.U32 R132, R130, 0x60, R132 ;  /* 0x0000006082842825 */ /* 0x000fe200078e0084 */
[C---:B---3--:R-:W-:Y:S01]  /*c410*/  HMMA.16816.F32.BF16 R28, R176.reuse, R116, R28 ;  /* 0x00000074b01c723c */ /* 0x048fe2000004181c */
[----:B------:R-:W2:Y:S01]  /*c420*/  LDSM.16.M88.4 R128, [R194+0x5800] ;  /* 0x00580000c280783b */ /* 0x000ea20000000200 */
[----:B------:R-:W-:Y:S04]  /*c430*/  DEPBAR.LE SB0, 0x0 ;  /* 0x000080000000791a */ /* 0x000fe80000000000 */
[----:B------:R-:W-:Y:S01]  /*c440*/  BAR.SYNC.DEFER_BLOCKING 0x0 ;  /* 0x0000000000007b1d */ /* 0x000fe20000010000 */
[----:B------:R-:W-:Y:S01]  /*c450*/  @P2 IMAD R0, R0, 0x60, RZ ;  /* 0x0000006000002824 */ /* 0x000fe200078e02ff */
[C---:B------:R-:W-:Y:S05]  /*c460*/  HMMA.16816.F32.BF16 R32, R176.reuse, R118, R32 ;  /* 0x00000076b020723c */ /* 0x040fea0000041820 */
[----:B------:R-:W-:Y:S02]  /*c470*/  @P2 IMAD.IADD R117, R133, 0x1, R0 ;  /* 0x0000000185752824 */ /* 0x000fe400078e0200 */
[----:B------:R-:W-:Y:S01]  /*c480*/  @P2 IMAD.SHL.U32 R116, R132, 0x2, RZ ;  /* 0x0000000284742824 */ /* 0x000fe200078e00ff */
[C---:B-1----:R-:W-:Y:S04]  /*c490*/  HMMA.16816.F32.BF16 R36, R176.reuse, R120, R36 ;  /* 0x00000078b024723c */ /* 0x042fe80000041824 */
[----:B------:R-:W-:Y:S02]  /*c4a0*/  @P2 IADD3 R118, P0, R116, c[0x0][0x1c8], RZ ;  /* 0x0000720074762a10 */ /* 0x000fe40007f1e0ff */
[----:B------:R-:W-:Y:S02]  /*c4b0*/  @P2 SHF.L.U64.HI R0, R132, 0x1, R117 ;  /* 0x0000000184002819 */ /* 0x000fe40000010275 */
[----:B------:R-:W-:Y:S01]  /*c4c0*/  @P2 IADD3 R132, P1, R116, 0x80, RZ ;  /* 0x0000008074842810 */ /* 0x000fe20007f3e0ff */
[C---:B------:R-:W-:Y:S03]  /*c4d0*/  HMMA.16816.F32.BF16 R40, R176.reuse, R122, R40 ;  /* 0x0000007ab028723c */ /* 0x040fe60000041828 */
[----:B------:R-:W-:Y:S02]  /*c4e0*/  @P2 IADD3.X R119, R0, c[0x0][0x1cc], RZ, P0, !PT ;  /* 0x0000730000772a10 */ /* 0x000fe400007fe4ff */
[----:B------:R-:W-:Y:S03]  /*c4f0*/  @P2 IADD3 R116, P0, R132, c[0x0][0x1c8], RZ ;  /* 0x0000720084742a10 */ /* 0x000fe60007f1e0ff */
[----:B------:R-:W-:Y:S01]  /*c500*/  @!PT LDS RZ, [RZ] ;  /* 0x00000000fffff984 */ /* 0x000fe20000000800 */
[----:B------:R-:W-:Y:S01]  /*c510*/  @!PT LDS RZ, [RZ] ;  /* 0x00000000fffff984 */ /* 0x000fe20000000800 */
[----:B------:R-:W-:Y:S01]  /*c520*/  @!PT LDS RZ, [RZ] ;  /* 0x00000000fffff984 */ /* 0x000fe20000000800 */
[----:B------:R1:W-:Y:S01]  /*c530*/  @P2 LDGSTS.E.BYPASS.LTC128B.128 [R208+0x8100], [R118.64], !P6 ;  /* 0x0810000076d02fae */ /* 0x0003e2000f101d4a */
[----:B------:R-:W-:Y:S03]  /*c540*/  @P2 IADD3.X R117, RZ, c[0x0][0x1cc], R0, P0, P1 ;  /* 0x00007300ff752a10 */ /* 0x000fe600007e2400 */
[----:B------:R-:W-:Y:S01]  /*c550*/  @P2 IADD3 R120, P0, R118, UR15, RZ ;  /* 0x0000000f76782c10 */ /* 0x000fe2000ff1e0ff */
[----:B------:R-:W-:Y:S01]  /*c560*/  IMAD.MOV.U32 R0, RZ, RZ, R209 ;  /* 0x000000ffff007224 */ /* 0x000fe200078e00d1 */
[----:B------:R3:W-:Y:S01]  /*c570*/  @P2 LDGSTS.E.BYPASS.LTC128B.128 [R208+0xb100], [R116.64], !P5 ;  /* 0x0b10000074d02fae */ /* 0x0007e2000e901d4a */
[----:B------:R-:W-:Y:S01]  /*c580*/  @P4 SHF.R.U32.HI R0, RZ, c[0x0][0x2cc], R185 ;  /* 0x0000b300ff004a19 */ /* 0x000fe200000116b9 */
[C---:B--2---:R-:W-:Y:S03]  /*c590*/  HMMA.16816.F32.BF16 R44, R176.reuse, R128, R44 ;  /* 0x00000080b02c723c */ /* 0x044fe6000004182c */
[----:B------:R-:W-:Y:S02]  /*c5a0*/  @P2 IADD3.X R121, R119, UR13, RZ, P0, !PT ;  /* 0x0000000d77792c10 */ /* 0x000fe400087fe4ff */
[C---:B------:R-:W-:Y:S02]  /*c5b0*/  @P2 IADD3 R134, P1, R120.reuse, UR15, RZ ;  /* 0x0000000f78862c10 */ /* 0x040fe4000ff3e0ff */
[----:B------:R-:W-:Y:S01]  /*c5c0*/  @P2 IADD3 R132, P0, R120, UR6, RZ ;  /* 0x0000000678842c10 */ /* 0x000fe2000ff1e0ff */
[----:B------:R2:W-:Y:S01]  /*c5d0*/  @P2 LDGSTS.E.BYPASS.LTC128B.128 [R208+0x9100], [R120.64], !P6 ;  /* 0x0910000078d02fae */ /* 0x0005e2000f101d4a */
[C---:B------:R-:W-:Y:S01]  /*c5e0*/  @P2 IADD3.X R135, R121.reuse, UR13, RZ, P1, !PT ;  /* 0x0000000d79872c10 */ /* 0x040fe20008ffe4ff */
[----:B------:R-:W-:Y:S03]  /*c5f0*/  HMMA.16816.F32.BF16 R48, R176, R130, R48 ;  /* 0x00000082b030723c */ /* 0x000fe60000041830 */
[----:B------:R2:W-:Y:S01]  /*c600*/  @P2 LDGSTS.E.BYPASS.LTC128B.128 [R208+0xc100], [R120.64+0x80], !P5 ;  /* 0x0c10008078d02fae */ /* 0x0005e2000e901d4a */
[----:B------:R-:W-:Y:S04]  /*c610*/  @P2 IADD3.X R133, R121, UR8, RZ, P0, !PT ;  /* 0x0000000879852c10 */ /* 0x000fe800087fe4ff */
[----:B------:R2:W-:Y:S05]  /*c620*/  @P2 LDGSTS.E.BYPASS.LTC128B.128 [R208+0xa100], [R134.64], !P6 ;  /* 0x0a10000086d02fae */ /* 0x0005ea000f101d4a */
[----:B------:R2:W-:Y:S01]  /*c630*/  @P2 LDGSTS.E.BYPASS.LTC128B.128 [R208+0xd100], [R132.64], !P5 ;  /* 0x0d10000084d02fae */ /* 0x0005e2000e901d4a */
[----:B---3--:R-:W-:Y:S04]  /*c640*/  IMAD R117, R184, -0x60, RZ ;  /* 0xffffffa0b8757824 */ /* 0x008fe800078e02ff */
[----:B-1----:R-:W1:Y:S01]  /*c650*/  SHFL.IDX PT, R118, R0, RZ, 0x1c1f ;  /* 0x001c1fff00767589 */ /* 0x002e6200000e0000 */
[----:B------:R-:W-:Y:S01]  /*c660*/  IMAD.IADD R119, R117, 0x1, -R214 ;  /* 0x0000000175777824 */ /* 0x000fe200078e0ad6 */
[----:B------:R-:W-:Y:S03]  /*c670*/  IADD3 R123, -R214, 0x1, R117 ;  /* 0x00000001d67b7810 */ /* 0x000fe60007ffe175 */
[----:B------:R-:W0:Y:S01]  /*c680*/  LDGDEPBAR ;  /* 0x00000000000079af */ /* 0x000e220000000000 */
[----:B------:R-:W-:Y:S04]  /*c690*/  IADD3 R123, R123, c[0x0][0x1d0], RZ ;  /* 0x000074007b7b7a10 */ /* 0x000fe80007ffe0ff */
[----:B------:R-:W-:Y:S04]  /*c6a0*/  IADD3 R123, R123, -c[0x0][0x168], RZ ;  /* 0x80005a007b7b7a10 */ /* 0x000fe80007ffe0ff */
[C---:B------:R-:W-:Y:S02]  /*c6b0*/  IADD3 R129, R123.reuse, c[0x0][0x328], RZ ;  /* 0x0000ca007b817a10 */ /* 0x040fe40007ffe0ff */
[----:B------:R-:W-:Y:S03]  /*c6c0*/  IADD3 R123, R123, UR7, RZ ;  /* 0x000000077b7b7c10 */ /* 0x000fe6000fffe0ff */
[--C-:B-1----:R-:W-:Y:S02]  /*c6d0*/  IMAD.IADD R131, R129, 0x1, R118.reuse ;  /* 0x0000000181837824 */ /* 0x102fe400078e0276 */
[----:B------:R-:W-:Y:S01]  /*c6e0*/  IMAD.IADD R116, R123, 0x1, R118 ;  /* 0x000000017b747824 */ /* 0x000fe200078e0276 */
[----:B------:R-:W-:-:S05]  /*c6f0*/  @!P3 BRA `(.L_x_2122) ;  /* 0x000001800000b947 */ /* 0x000fca0003800000 */
[----:B--2---:R-:W-:Y:S01]  /*c700*/  IADD3 R118, R118, c[0x0][0x1d0], RZ ;  /* 0x0000740076767a10 */ /* 0x004fe20007ffe0ff */
        /* <DEDUP_REMOVED lines=13> */
.L_x_2124:
[----:B------:R-:W-:Y:S04]  /*c7e0*/  MOV R118, c[0x0][0x32c] ;  /* 0x0000cb0000767a02 */ /* 0x000fe80000000f00 */
[----:B------:R-:W-:Y:S11]  /*c7f0*/  ISETP.NE.AND P0, PT, R118, 0x1, PT ;  /* 0x000000017600780c */ /* 0x000ff60003f05270 */
[----:B------:R-:W-:Y:S02]  /*c800*/  @!UPT UIADD3 URZ, URZ, URZ, URZ ;  /* 0x0000003f3f3ff290 */ /* 0x000fe4000fffe03f */
[----:B------:R-:W-:Y:S05]  /*c810*/  @P0 IMAD.HI.U32 R118, R120, c[0x0][0x330], RZ ;  /* 0x0000cc0078760a27 */ /* 0x000fea00078e00ff */
[----:B------:R-:W-:Y:S02]  /*c820*/  @P0 SHF.R.U32.HI R120, RZ, c[0x0][0x334], R118 ;  /* 0x0000cd00ff780a19 */ /* 0x000fe40000011676 */
.L_x_2125:
[----:B------:R-:W-:Y:S05]  /*c830*/  BSYNC B0 ;  /* 0x0000000000007941 */ /* 0x000fea0003800000 */
.L_x_2123:
[----:B------:R-:W-:Y:S05]  /*c840*/  IMAD R121, R120, c[0x0][0x32c], R119 ;  /* 0x0000cb0078797a24 */ /* 0x000fea00078e0277 */
[----:B------:R-:W-:Y:S02]  /*c850*/  IADD3 R118, R121, c[0x0][0x32c], RZ ;  /* 0x0000cb0079767a10 */ /* 0x000fe40007ffe0ff */
[----:B------:R-:W-:Y:S02]  /*c860*/  IMNMX R116, R116, R121, !PT ;  /* 0x0000007974747217 */ /* 0x000fe40007800200 */
[----:B------:R-:W-:Y:S02]  /*c870*/  IMNMX R131, R131, R118, PT ;  /* 0x0000007683837217 */ /* 0x000fe40003800200 */
.L_x_2122:
[C---:B--2---:R-:W-:Y:S01]  /*c880*/  ISETP.GE.AND P0, PT, R117.reuse, 0x2, PT ;  /* 0x000000027500780c */ /* 0x044fe20003f06270 */
[----:B------:R-:W1:Y:S01]  /*c890*/  SHFL.IDX PT, R0, R0, 0x1, 0x1c1f ;  /* 0x003c1f0000007f89 */ /* 0x000e6200000e0000 */
[----:B------:R-:W-:Y:S02]  /*c8a0*/  ISETP.GE.AND P1, PT, R117, 0x9, PT ;  /* 0x000000097500780c */ /* 0x000fe40003f26270 */
[----:B------:R-:W-:Y:S02]  /*c8b0*/  LOP3.LUT R215, R215, 0xffefffff, RZ, 0xc0, !PT ;  /* 0xffefffffd7d77812 */ /* 0x000fe400078ec0ff */
[----:B------:R-:W-:Y:S07]  /*c8c0*/  ISETP.GE.AND P2, PT, R117, 0x59, PT ;  /* 0x000000597500780c */ /* 0x000fee0003f46270 */
[----:B------:R-:W-:Y:S02]  /*c8d0*/  @P0 LOP3.LUT R215, R215, 0x100000, RZ, 0xfc, !PT ;  /* 0x00100000d7d70812 */ /* 0x000fe400078efcff */
[C---:B------:R-:W-:Y:S02]  /*c8e0*/  ISETP.GT.AND P0, PT, R116.reuse, 0x1, !P0 ;  /* 0x000000017400780c */ /* 0x040fe40004704270 */
        /* <DEDUP_REMOVED lines=9> */
[C---:B------:R-:W-:Y:S04]  /*c980*/  ISETP.GT.AND P0, PT, R116.reuse, 0x9, !P1 ;  /* 0x000000097400780c */ /* 0x040fe80004f04270 */
        /* <DEDUP_REMOVED lines=22> */
[----:B------:R-:W-:Y:S01]  /*caf0*/  FSEL R130, R16, -INF , !P0 ;  /* 0xff80000010827808 */ /* 0x000fe20004000000 */
[--C-:B-1----:R-:W-:Y:S01]  /*cb00*/  IMAD.IADD R16, R123, 0x1, R0.reuse ;  /* 0x000000017b107824 */ /* 0x102fe200078e0200 */
        /* <DEDUP_REMOVED lines=83> */
[C---:B------:R-:W-:Y:S02]  /*d040*/  ISETP.GT.AND P0, PT, R116.reuse, 0x51, !P1 ;  /* 0x000000517400780c */ /* 0x040fe40004f04270 */
        /* <DEDUP_REMOVED lines=33> */
.L_x_2128:
[----:B------:R-:W-:Y:S04]  /*d260*/  MOV R0, c[0x0][0x32c] ;  /* 0x0000cb0000007a02 */ /* 0x000fe80000000f00 */
[----:B------:R-:W-:Y:S11]  /*d270*/  ISETP.NE.AND P0, PT, R0, 0x1, PT ;  /* 0x000000010000780c */ /* 0x000ff60003f05270 */
[----:B------:R-:W-:Y:S02]  /*d280*/  @!UPT UIADD3 URZ, URZ, URZ, URZ ;  /* 0x0000003f3f3ff290 */ /* 0x000fe4000fffe03f */
[----:B------:R-:W-:Y:S05]  /*d290*/  @P0 IMAD.HI.U32 R0, R20, c[0x0][0x330], RZ ;  /* 0x0000cc0014000a27 */ /* 0x000fea00078e00ff */
[----:B------:R-:W-:Y:S02]  /*d2a0*/  @P0 SHF.R.U32.HI R20, RZ, c[0x0][0x334], R0 ;  /* 0x0000cd00ff140a19 */ /* 0x000fe40000011600 */
.L_x_2129:
[----:B------:R-:W-:Y:S05]  /*d2b0*/  BSYNC B0 ;  /* 0x0000000000007941 */ /* 0x000fea0003800000 */
.L_x_2127:
[----:B------:R-:W-:Y:S05]  /*d2c0*/  IMAD R119, R20, c[0x0][0x32c], R119 ;  /* 0x0000cb0014777a24 */ /* 0x000fea00078e0277 */
[----:B------:R-:W-:Y:S02]  /*d2d0*/  IADD3 R5, R119, c[0x0][0x32c], RZ ;  /* 0x0000cb0077057a10 */ /* 0x000fe40007ffe0ff */
[----:B------:R-:W-:Y:S02]  /*d2e0*/  IMNMX R16, R16, R119, !PT ;  /* 0x0000007710107217 */ /* 0x000fe40007800200 */
[----:B------:R-:W-:Y:S02]  /*d2f0*/  IMNMX R4, R4, R5, PT ;  /* 0x0000000504047217 */ /* 0x000fe40003800200 */
.L_x_2126:
[C---:B------:R-:W-:Y:S02]  /*d300*/  LOP3.LUT P0, RZ, R215.reuse, 0x200000, RZ, 0xc0, !PT ;  /* 0x00200000d7ff7812 */ /* 0x040fe4000780c0ff */
[C---:B------:R-:W-:Y:S02]  /*d310*/  ISETP.GT.AND P2, PT, R16.reuse, 0x58, !P2 ;  /* 0x000000581000780c */ /* 0x040fe40005744270 */
[C---:B------:R-:W-:Y:S02]  /*d320*/  ISETP.GT.AND P0, PT, R16.reuse, RZ, !P0 ;  /* 0x000000ff1000720c */ /* 0x040fe40004704270 */
[----:B------:R-:W-:Y:S02]  /*d330*/  ISETP.GT.AND P1, PT, R16, 0x59, !P1 ;  /* 0x000000591000780c */ /* 0x000fe40004f24270 */
[C---:B------:R-:W-:Y:S02]  /*d340*/  ISETP.LT.OR P0, PT, R4.reuse, 0x1, P0 ;  /* 0x000000010400780c */ /* 0x040fe40000701670 */
[----:B------:R-:W-:Y:S02]  /*d350*/  ISETP.LT.OR P2, PT, R4, 0x59, P2 ;  /* 0x000000590400780c */ /* 0x000fe40001741670 */
[----:B------:R-:W-:Y:S02]  /*d360*/  FSEL R21, R6, -INF , !P0 ;  /* 0xff80000006157808 */ /* 0x000fe40004000000 */
[----:B------:R-:W-:Y:S02]  /*d370*/  LOP3.LUT P0, RZ, R215, 0x100000, RZ, 0xc0, !PT ;  /* 0x00100000d7ff7812 */ /* 0x000fe4000780c0ff */
[----:B------:R-:W-:Y:S02]  /*d380*/  FMNMX.FTZ R0, R21, R2, !PT ;  /* 0x0000000215007209 */ /* 0x000fe40007810000 */
[----:B------:R-:W-:Y:S02]  /*d390*/  ISETP.GT.AND P0, PT, R16, 0x1, !P0 ;  /* 0x000000011000780c */ /* 0x000fe40004704270 */
[C---:B------:R-:W-:Y:S02]  /*d3a0*/  ISETP.LT.OR P1, PT, R4.reuse, 0x5a, P1 ;  /* 0x0000005a0400780c */ /* 0x040fe40000f21670 */
[----:B------:R-:W-:Y:S02]  /*d3b0*/  ISETP.LT.OR P0, PT, R4, 0x2, P0 ;  /* 0x000000020400780c */ /* 0x000fe40000701670 */
[----:B------:R-:W-:Y:S02]  /*d3c0*/  FSEL R117, R50, -INF , !P2 ;  /* 0xff80000032757808 */ /* 0x000fe40005000000 */
[----:B------:R-:W-:Y:S02]  /*d3d0*/  FSEL R17, R7, -INF , !P0 ;  /* 0xff80000007117808 */ /* 0x000fe40004000000 */
[C---:B------:R-:W-:Y:S02]  /*d3e0*/  LOP3.LUT P0, RZ, R215.reuse, 0x80000, RZ, 0xc0, !PT ;  /* 0x00080000d7ff7812 */ /* 0x040fe4000780c0ff */
        /* <DEDUP_REMOVED lines=85> */
[----:B------:R-:W1:Y:S01]  /*d940*/  SHFL.BFLY PT, R6, R5, 0x2, 0x1f ;  /* 0x0c401f0005067f89 */ /* 0x000e6200000e0000 */
[----:B------:R-:W-:Y:S02]  /*d950*/  FMNMX.FTZ R0, R223, R0, !PT ;  /* 0x00000000df007209 */ /* 0x000fe40007810000 */
[----:B------:R-:W-:Y:S02]  /*d960*/  ISETP.GT.AND P0, PT, R16, 0x38, !P0 ;  /* 0x000000381000780c */ /* 0x000fe40004704270 */
[----:B------:R-:W-:Y:S02]  /*d970*/  FSEL R13, R51, -INF , !P1 ;  /* 0xff800000330d7808 */ /* 0x000fe40004800000 */
[----:B------:R-:W-:Y:S01]  /*d980*/  ISETP.LT.OR P0, PT, R4, 0x39, P0 ;  /* 0x000000390400780c */ /* 0x000fe20000701670 */
[----:B------:R-:W-:Y:S03]  /*d990*/  LDSM.16.MT88.4 R28, [R201+0x100] ;  /* 0x00010000c91c783b */ /* 0x000fe60000004200 */
        /* <DEDUP_REMOVED lines=37> */
[----:B------:R-:W-:Y:S04]  /*dbf0*/  FSEL R119, R47, -INF , !P0 ;  /* 0xff8000002f777808 */ /* 0x000fe80004000000 */
[----:B------:R-:W-:Y:S04]  /*dc00*/  FMNMX.FTZ R0, R119, R0, !PT ;  /* 0x0000000077007209 */ /* 0x000fe80007810000 */
[----:B------:R-:W-:Y:S04]  /*dc10*/  FMNMX.FTZ R0, R117, R0, !PT ;  /* 0x0000000075007209 */ /* 0x000fe80007810000 */
[----:B------:R-:W-:Y:S02]  /*dc20*/  FMNMX.FTZ R7, R13, R0, !PT ;  /* 0x000000000d077209 */ /* 0x000fe40007810000 */
[----:B-1----:R-:W-:Y:S03]  /*dc30*/  FMNMX.FTZ R0, R6, R15, !PT ;  /* 0x0000000f06007209 */ /* 0x002fe60007810000 */
[----:B------:R-:W1:Y:S01]  /*dc40*/  SHFL.BFLY PT, R4, R7, 0x2, 0x1f ;  /* 0x0c401f0007047f89 */ /* 0x000e6200000e0000 */
[C---:B------:R-:W-:Y:S01]  /*dc50*/  FSETP.NEU.FTZ.AND P0, PT, R0.reuse, -INF , PT ;  /* 0xff8000000000780b */ /* 0x040fe20003f1d000 */
[C---:B------:R-:W-:Y:S03]  /*dc60*/  FMUL.FTZ R131, R0.reuse, c[0x0][0x2d0] ;  /* 0x0000b40000837a20 */ /* 0x040fe60000410000 */
[----:B------:R-:W-:Y:S02]  /*dc70*/  FSEL R6, R0, RZ, P0 ;  /* 0x000000ff00067208 */ /* 0x000fe40000000000 */
[----:B------:R-:W-:Y:S03]  /*dc80*/  FSEL R131, R131, RZ, P0 ;  /* 0x000000ff83837208 */ /* 0x000fe60000000000 */
[----:B------:R-:W-:Y:S02]  /*dc90*/  FADD.FTZ R3, -R6, R3 ;  /* 0x0000000306037221 */ /* 0x000fe40000010100 */
        /* <DEDUP_REMOVED lines=8> */
[--C-:B------:R-:W-:Y:S02]  /*dd20*/  FFMA.FTZ R120, R120, c[0x0][0x2d0], -R131.reuse ;  /* 0x0000b40078787a23 */ /* 0x100fe40000010883 */
[--C-:B------:R-:W-:Y:S02]  /*dd30*/  FFMA.FTZ R128, R128, c[0x0][0x2d0], -R131.reuse ;  /* 0x0000b40080807a23 */ /* 0x100fe40000010883 */
[----:B------:R-:W1:Y:S01]  /*dd40*/  SHFL.BFLY PT, R4, R5, 0x1, 0x1f ;  /* 0x0c201f0005047f89 */ /* 0x000e6200000e0000 */
        /* <DEDUP_REMOVED lines=8> */
[--C-:B------:R-:W-:Y:S02]  /*ddd0*/  FFMA.FTZ R146, R146, c[0x0][0x2d0], -R131.reuse ;  /* 0x0000b40092927a23 */ /* 0x100fe40000010883 */
[--C-:B------:R-:W-:Y:S02]  /*dde0*/  FFMA.FTZ R134, R134, c[0x0][0x2d0], -R131.reuse ;  /* 0x0000b40086867a23 */ /* 0x100fe40000010883 */
[--C-:B------:R-:W-:Y:S02]  /*ddf0*/  FFMA.FTZ R122, R122, c[0x0][0x2d0], -R131.reuse ;  /* 0x0000b4007a7a7a23 */ /* 0x100fe40000010883 */
[--C-:B------:R-:W-:Y:S01]  /*de00*/  FFMA.FTZ R121, R121, c[0x0][0x2d0], -R131.reuse ;  /* 0x0000b40079797a23 */ /* 0x100fe20000010883 */
[----:B------:R-:W3:Y:S01]  /*de10*/  MUFU.EX2 R45, R45 ;  /* 0x0000002d002d7308 */ /* 0x000ee20000000800 */
[--C-:B------:R-:W-:Y:S01]  /*de20*/  FFMA.FTZ R118, R118, c[0x0][0x2d0], -R131.reuse ;  /* 0x0000b40076767a23 */ /* 0x100fe20000010883 */
[----:B-1----:R-:W-:Y:S01]  /*de30*/  FMNMX.FTZ R12, R5, R4, !PT ;  /* 0x00000004050c7209 */ /* 0x002fe20007810000 */
[----:B------:R-:W-:Y:S01]  /*de40*/  FMUL.FTZ R4, R3, c[0x0][0x2d0] ;  /* 0x0000b40003047a20 */ /* 0x000fe20000410000 */
[----:B--2---:R-:W-:Y:S02]  /*de50*/  F2FP.BF16.PACK_AB R16, R15, R44 ;  /* 0x0000002c0f10723e */ /* 0x004fe400000010ff */
[C---:B------:R-:W-:Y:S01]  /*de60*/  FSETP.NEU.FTZ.AND P0, PT, R12.reuse, -INF , PT ;  /* 0xff8000000c00780b */ /* 0x040fe20003f1d000 */
[C---:B------:R-:W-:Y:S03]  /*de70*/  FMUL.FTZ R50, R12.reuse, c[0x0][0x2d0] ;  /* 0x0000b4000c327a20 */ /* 0x040fe60000410000 */
[----:B------:R-:W1:Y:S01]  /*de80*/  MUFU.EX2 R3, R4 ;  /* 0x0000000400037308 */ /* 0x000e620000000800 */
[----:B------:R-:W-:Y:S02]  /*de90*/  FSEL R5, R12, RZ, P0 ;  /* 0x000000ff0c057208 */ /* 0x000fe40000000000 */
[----:B------:R-:W-:Y:S02]  /*dea0*/  FSEL R50, R50, RZ, P0 ;  /* 0x000000ff32327208 */ /* 0x000fe40000000000 */
[----:B------:R-:W-:Y:S01]  /*deb0*/  ISETP.GT.AND P0, PT, R184, R207, PT ;  /* 0x000000cfb800720c */ /* 0x000fe20003f04270 */
[----:B------:R-:W-:Y:S02]  /*dec0*/  FADD.FTZ R5, -R5, R2 ;  /* 0x0000000205057221 */ /* 0x000fe40000010100 */
[--C-:B------:R-:W-:Y:S02]  /*ded0*/  FFMA.FTZ R49, R21, c[0x0][0x2d0], -R50.reuse ;  /* 0x0000b40015317a23 */ /* 0x100fe40000010832 */
[----:B------:R-:W2:Y:S01]  /*dee0*/  LDSM.16.MT88.4 R20, [R204+0x100] ;  /* 0x00010000cc14783b */ /* 0x000ea20000004200 */
[--C-:B------:R-:W-:Y:S01]  /*def0*/  FFMA.FTZ R47, R9, c[0x0][0x2d0], -R50.reuse ;  /* 0x0000b400092f7a23 */ /* 0x100fe20000010832 */
[----:B------:R-:W-:Y:S01]  /*df00*/  MUFU.EX2 R51, R51 ;  /* 0x0000003300337308 */ /* 0x000fe20000000800 */
[--C-:B------:R-:W-:Y:S01]  /*df10*/  FFMA.FTZ R46, R11, c[0x0][0x2d0], -R50.reuse ;  /* 0x0000b4000b2e7a23 */ /* 0x100fe20000010832 */
[----:B---3--:R-:W-:Y:S01]  /*df20*/  F2FP.BF16.PACK_AB R18, R45, R14 ;  /* 0x0000000e2d12723e */ /* 0x008fe200000010ff */
[--C-:B------:R-:W-:Y:S02]  /*df30*/  FFMA.FTZ R48, R17, c[0x0][0x2d0], -R50.reuse ;  /* 0x0000b40011307a23 */ /* 0x100fe40000010832 */
[----:B------:R-:W-:Y:S02]  /*df40*/  FMUL.FTZ R2, R5, c[0x0][0x2d0] ;  /* 0x0000b40005027a20 */ /* 0x000fe40000410000 */
[--C-:B------:R-:W-:Y:S02]  /*df50*/  FFMA.FTZ R132, R37, c[0x0][0x2d0], -R50.reuse ;  /* 0x0000b40025847a23 */ /* 0x100fe40000010832 */
[----:B------:R-:W-:Y:S01]  /*df60*/  LDSM.16.MT88.4 R36, [R200+0x900] ;  /* 0x00090000c824783b */ /* 0x000fe20000004200 */
        /* <DEDUP_REMOVED lines=17> */
[----:B------:R-:W-:Y:S01]  /*e080*/  FMUL.FTZ R85, R3, R85 ;  /* 0x0000005503557220 */ /* 0x000fe20000410000 */
[----:B------:R-:W-:Y:S01]  /*e090*/  MUFU.EX2 R47, R47 ;  /* 0x0000002f002f7308 */ /* 0x000fe20000000800 */
[--C-:B------:R-:W-:Y:S02]  /*e0a0*/  FFMA.FTZ R135, R33, c[0x0][0x2d0], -R50.reuse ;  /* 0x0000b40021877a23 */ /* 0x100fe40000010832 */
[----:B------:R-:W-:Y:S01]  /*e0b0*/  LDSM.16.MT88.4 R32, [R201+0x900] ;  /* 0x00090000c920783b */ /* 0x000fe20000004200 */
        /* <DEDUP_REMOVED lines=18> */
[----:B------:R-:W-:Y:S02]  /*e1e0*/  FMUL.FTZ R87, R2, R87 ;  /* 0x0000005702577220 */ /* 0x000fe40000410000 */
[C---:B------:R-:W-:Y:S01]  /*e1f0*/  FMUL.FTZ R88, R3.reuse, R88 ;  /* 0x0000005803587220 */ /* 0x040fe20000410000 */
[----:B-1----:R-:W-:Y:S01]  /*e200*/  F2FP.BF16.PACK_AB R19, R46, R47 ;  /* 0x0000002f2e13723e */ /* 0x002fe200000010ff */
[C---:B------:R-:W-:Y:S02]  /*e210*/  FMUL.FTZ R89, R3.reuse, R89 ;  /* 0x0000005903597220 */ /* 0x040fe40000410000 */
[C---:B------:R-:W-:Y:S02]  /*e220*/  FMUL.FTZ R90, R2.reuse, R90 ;  /* 0x0000005a025a7220 */ /* 0x040fe40000410000 */
[C---:B------:R-:W-:Y:S01]  /*e230*/  FMUL.FTZ R91, R2.reuse, R91 ;  /* 0x0000005b025b7220 */ /* 0x040fe20000410000 */
[----:B------:R-:W1:Y:S01]  /*e240*/  MUFU.EX2 R128, R128 ;  /* 0x0000008000807308 */ /* 0x000e620000000800 */
[C---:B--2---:R-:W-:Y:S05]  /*e250*/  HMMA.16816.F32.BF16 R4, R16.reuse, R20, R4 ;  /* 0x000000141004723c */ /* 0x044fea0000041804 */
[C---:B------:R-:W-:Y:S02]  /*e260*/  FMUL.FTZ R92, R3.reuse, R92 ;  /* 0x0000005c035c7220 */ /* 0x040fe40000410000 */
[C---:B------:R-:W-:Y:S01]  /*e270*/  FMUL.FTZ R93, R3.reuse, R93 ;  /* 0x0000005d035d7220 */ /* 0x040fe20000410000 */
[C---:B------:R-:W-:Y:S01]  /*e280*/  HMMA.16816.F32.BF16 R8, R16.reuse, R22, R8 ;  /* 0x000000161008723c */ /* 0x040fe20000041808 */
[----:B------:R-:W2:Y:S01]  /*e290*/  LDSM.16.MT88.4 R20, [R200+0x100] ;  /* 0x00010000c814783b */ /* 0x000ea20000004200 */
[----:B------:R-:W-:Y:S02]  /*e2a0*/  MUFU.EX2 R130, R130 ;  /* 0x0000008200827308 */ /* 0x000fe40000000800 */
[C---:B------:R-:W-:Y:S02]  /*e2b0*/  FMUL.FTZ R94, R2.reuse, R94 ;  /* 0x0000005e025e7220 */ /* 0x040fe40000410000 */
[C---:B------:R-:W-:Y:S02]  /*e2c0*/  FMUL.FTZ R95, R2.reuse, R95 ;  /* 0x0000005f025f7220 */ /* 0x040fe40000410000 */
[C---:B------:R-:W-:Y:S04]  /*e2d0*/  HMMA.16816.F32.BF16 R68, R16.reuse, R24, R68 ;  /* 0x000000181044723c */ /* 0x040fe80000041844 */
[C---:B------:R-:W-:Y:S01]  /*e2e0*/  FMUL.FTZ R96, R3.reuse, R96 ;  /* 0x0000006003607220 */ /* 0x040fe20000410000 */
[----:B------:R-:W-:Y:S01]  /*e2f0*/  MUFU.EX2 R132, R132 ;  /* 0x0000008400847308 */ /* 0x000fe20000000800 */
[C---:B------:R-:W-:Y:S02]  /*e300*/  FMUL.FTZ R97, R3.reuse, R97 ;  /* 0x0000006103617220 */ /* 0x040fe40000410000 */
[C---:B------:R-:W-:Y:S01]  /*e310*/  HMMA.16816.F32.BF16 R72, R16.reuse, R26, R72 ;  /* 0x0000001a1048723c */ /* 0x040fe20000041848 */
[----:B------:R-:W4:Y:S03]  /*e320*/  LDSM.16.MT88.4 R24, [R204+0x3100] ;  /* 0x00310000cc18783b */ /* 0x000f260000004200 */
[C---:B------:R-:W-:Y:S02]  /*e330*/  FMUL.FTZ R98, R2.reuse, R98 ;  /* 0x0000006202627220 */ /* 0x040fe40000410000 */
[C---:B------:R-:W-:Y:S01]  /*e340*/  FMUL.FTZ R99, R2.reuse, R99 ;  /* 0x0000006302637220 */ /* 0x040fe20000410000 */
[----:B------:R-:W-:Y:S01]  /*e350*/  MUFU.EX2 R135, R135 ;  /* 0x0000008700877308 */ /* 0x000fe20000000800 */
[C---:B------:R-:W-:Y:S04]  /*e360*/  HMMA.16816.F32.BF16 R76, R16.reuse, R28, R76 ;  /* 0x0000001c104c723c */ /* 0x040fe8000004184c */
[C---:B------:R-:W-:Y:S02]  /*e370*/  FMUL.FTZ R100, R3.reuse, R100 ;  /* 0x0000006403647220 */ /* 0x040fe40000410000 */
[C---:B------:R-:W-:Y:S02]  /*e380*/  FMUL.FTZ R101, R3.reuse, R101 ;  /* 0x0000006503657220 */ /* 0x040fe40000410000 */
[C---:B------:R-:W-:Y:S01]  /*e390*/  HMMA.16816.F32.BF16 R80, R16.reuse, R30, R80 ;  /* 0x0000001e1050723c */ /* 0x040fe20000041850 */
[----:B------:R-:W5:Y:S01]  /*e3a0*/  LDSM.16.MT88.4 R28, [R202+0x3100] ;  /* 0x00310000ca1c783b */ /* 0x000f620000004200 */
[----:B------:R-:W-:Y:S02]  /*e3b0*/  MUFU.EX2 R147, R147 ;  /* 0x0000009300937308 */ /* 0x000fe40000000800 */
[C---:B------:R-:W-:Y:S02]  /*e3c0*/  FMUL.FTZ R102, R2.reuse, R102 ;  /* 0x0000006602667220 */ /* 0x040fe40000410000 */
[C---:B------:R-:W-:Y:S02]  /*e3d0*/  FMUL.FTZ R103, R2.reuse, R103 ;  /* 0x0000006702677220 */ /* 0x040fe40000410000 */
[C---:B------:R-:W-:Y:S01]  /*e3e0*/  FMUL.FTZ R104, R3.reuse, R104 ;  /* 0x0000006803687220 */ /* 0x040fe20000410000 */
[C---:B--2---:R-:W-:Y:S03]  /*e3f0*/  HMMA.16816.F32.BF16 R84, R16.reuse, R20, R84 ;  /* 0x000000141054723c */ /* 0x044fe60000041854 */
[C---:B------:R-:W-:Y:S01]  /*e400*/  FMUL.FTZ R105, R3.reuse, R105 ;  /* 0x0000006903697220 */ /* 0x040fe20000410000 */
[----:B------:R-:W-:Y:S01]  /*e410*/  MUFU.EX2 R136, R136 ;  /* 0x0000008800887308 */ /* 0x000fe20000000800 */
[C---:B------:R-:W-:Y:S02]  /*e420*/  FMUL.FTZ R106, R2.reuse, R106 ;  /* 0x0000006a026a7220 */ /* 0x040fe40000410000 */
[C---:B------:R-:W-:Y:S01]  /*e430*/  FMUL.FTZ R107, R2.reuse, R107 ;  /* 0x0000006b026b7220 */ /* 0x040fe20000410000 */
[C---:B------:R-:W-:Y:S01]  /*e440*/  HMMA.16816.F32.BF16 R88, R16.reuse, R22, R88 ;  /* 0x000000161058723c */ /* 0x040fe20000041858 */
[----:B------:R-:W2:Y:S03]  /*e450*/  LDSM.16.MT88.4 R20, [R201+0x3100] ;  /* 0x00310000c914783b */ /* 0x000ea60000004200 */
[C---:B------:R-:W-:Y:S02]  /*e460*/  FMUL.FTZ R52, R3.reuse, R52 ;  /* 0x0000003403347220 */ /* 0x040fe40000410000 */
[C---:B------:R-:W-:Y:S01]  /*e470*/  FMUL.FTZ R53, R3.reuse, R53 ;  /* 0x0000003503357220 */ /* 0x040fe20000410000 */
[----:B------:R-:W-:Y:S01]  /*e480*/  MUFU.EX2 R144, R144 ;  /* 0x0000009000907308 */ /* 0x000fe20000000800 */
[C---:B----4-:R-:W-:Y:S04]  /*e490*/  HMMA.16816.F32.BF16 R92, R16.reuse, R24, R92 ;  /* 0x00000018105c723c */ /* 0x050fe8000004185c */
[C---:B------:R-:W-:Y:S02]  /*e4a0*/  FMUL.FTZ R54, R2.reuse, R54 ;  /* 0x0000003602367220 */ /* 0x040fe40000410000 */
[C---:B------:R-:W-:Y:S02]  /*e4b0*/  FMUL.FTZ R55, R2.reuse, R55 ;  /* 0x0000003702377220 */ /* 0x040fe40000410000 */
[C---:B------:R-:W-:Y:S01]  /*e4c0*/  HMMA.16816.F32.BF16 R96, R16.reuse, R26, R96 ;  /* 0x0000001a1060723c */ /* 0x040fe20000041860 */
[----:B------:R-:W4:Y:S01]  /*e4d0*/  LDSM.16.MT88.4 R24, [R200+0x3100] ;  /* 0x00310000c818783b */ /* 0x000f220000004200 */
[----:B------:R-:W-:Y:S02]  /*e4e0*/  MUFU.EX2 R153, R153 ;  /* 0x0000009900997308 */ /* 0x000fe40000000800 */
[C---:B------:R-:W-:Y:S02]  /*e4f0*/  FMUL.FTZ R56, R3.reuse, R56 ;  /* 0x0000003803387220 */ /* 0x040fe40000410000 */
[C---:B------:R-:W-:Y:S02]  /*e500*/  FMUL.FTZ R57, R3.reuse, R57 ;  /* 0x0000003903397220 */ /* 0x040fe40000410000 */
[C---:B-----5:R-:W-:Y:S04]  /*e510*/  HMMA.16816.F32.BF16 R100, R16.reuse, R28, R100 ;  /* 0x0000001c1064723c */ /* 0x060fe80000041864 */
[C---:B------:R-:W-:Y:S01]  /*e520*/  FMUL.FTZ R58, R2.reuse, R58 ;  /* 0x0000003a023a7220 */ /* 0x040fe20000410000 */
[----:B------:R-:W-:Y:S01]  /*e530*/  MUFU.EX2 R164, R164 ;  /* 0x000000a400a47308 */ /* 0x000fe20000000800 */
[C---:B------:R-:W-:Y:S02]  /*e540*/  FMUL.FTZ R59, R2.reuse, R59 ;  /* 0x0000003b023b7220 */ /* 0x040fe40000410000 */
[C---:B------:R-:W-:Y:S01]  /*e550*/  HMMA.16816.F32.BF16 R104, R16.reuse, R30, R104 ;  /* 0x0000001e1068723c */ /* 0x040fe20000041868 */
[----:B------:R-:W5:Y:S03]  /*e560*/  LDSM.16.MT88.4 R28, [R204+0x900] ;  /* 0x00090000cc1c783b */ /* 0x000f660000004200 */
[C---:B------:R-:W-:Y:S02]  /*e570*/  FMUL.FTZ R60, R3.reuse, R60 ;  /* 0x0000003c033c7220 */ /* 0x040fe40000410000 */
[----:B------:R-:W-:Y:S01]  /*e580*/  FMUL.FTZ R61, R3, R61 ;  /* 0x0000003d033d7220 */ /* 0x000fe20000410000 */
[----:B------:R-:W-:Y:S01]  /*e590*/  MUFU.EX2 R166, R166 ;  /* 0x000000a600a67308 */ /* 0x000fe20000000800 */
[C---:B------:R-:W-:Y:S01]  /*e5a0*/  FMUL.FTZ R62, R2.reuse, R62 ;  /* 0x0000003e023e7220 */ /* 0x040fe20000410000 */
[C---:B--2---:R-:W-:Y:S03]  /*e5b0*/  HMMA.16816.F32.BF16 R52, R16.reuse, R20, R52 ;  /* 0x000000141034723c */ /* 0x044fe60000041834 */
[--C-:B------:R-:W-:Y:S02]  /*e5c0*/  FFMA.FTZ R133, R133, c[0x0][0x2d0], -R50.reuse ;  /* 0x0000b40085857a23 */ /* 0x100fe40000010832 */
[C---:B------:R-:W-:Y:S02]  /*e5d0*/  FMUL.FTZ R63, R2.reuse, R63 ;  /* 0x0000003f023f7220 */ /* 0x040fe40000410000 */
[C---:B------:R-:W-:Y:S01]  /*e5e0*/  FMUL.FTZ R64, R3.reuse, R64 ;  /* 0x0000004003407220 */ /* 0x040fe20000410000 */
[C---:B------:R-:W-:Y:S01]  /*e5f0*/  HMMA.16816.F32.BF16 R56, R16.reuse, R22, R56 ;  /* 0x000000161038723c */ /* 0x040fe20000041838 */
[----:B------:R-:W2:Y:S01]  /*e600*/  MUFU.EX2 R133, R133 ;  /* 0x0000008500857308 */ /* 0x000ea20000000800 */
[----:B------:R-:W5:Y:S02]  /*e610*/  LDSM.16.MT88.4 R20, [R202+0x900] ;  /* 0x00090000ca14783b */ /* 0x000f640000004200 */
[----:B------:R-:W-:Y:S02]  /*e620*/  FMUL.FTZ R65, R3, R65 ;  /* 0x0000004103417220 */ /* 0x000fe40000410000 */
[C---:B------:R-:W-:Y:S02]  /*e630*/  FMUL.FTZ R66, R2.reuse, R66 ;  /* 0x0000004202427220 */ /* 0x040fe40000410000 */
[C---:B----4-:R-:W-:Y:S03]  /*e640*/  HMMA.16816.F32.BF16 R60, R16.reuse, R24, R60 ;  /* 0x00000018103c723c */ /* 0x050fe6000004183c */
[----:B------:R-:W-:Y:S01]  /*e650*/  MUFU.EX2 R146, R146 ;  /* 0x0000009200927308 */ /* 0x000fe20000000800 */
[----:B------:R-:W-:Y:S02]  /*e660*/  FMUL.FTZ R67, R2, R67 ;  /* 0x0000004302437220 */ /* 0x000fe40000410000 */
[--C-:B------:R-:W-:Y:S02]  /*e670*/  FFMA.FTZ R152, R183, c[0x0][0x2d0], -R50.reuse ;  /* 0x0000b400b7987a23 */ /* 0x100fe40000010832 */
[--C-:B------:R-:W-:Y:S03]  /*e680*/  FFMA.FTZ R183, R180, c[0x0][0x2d0], -R131.reuse ;  /* 0x0000b400b4b77a23 */ /* 0x100fe60000010883 */
[----:B------:R-:W-:Y:S01]  /*e690*/  HMMA.16816.F32.BF16 R64, R16, R26, R64 ;  /* 0x0000001a1040723c */ /* 0x000fe20000041840 */
[----:B------:R-:W4:Y:S01]  /*e6a0*/  LDSM.16.MT88.4 R24, [R204+0x3900] ;  /* 0x00390000cc18783b */ /* 0x000f220000004200 */
[----:B------:R-:W-:Y:S01]  /*e6b0*/  MUFU.EX2 R152, R152 ;  /* 0x0000009800987308 */ /* 0x000fe20000000800 */
[--C-:B------:R-:W-:Y:S02]  /*e6c0*/  FFMA.FTZ R180, R225, c[0x0][0x2d0], -R50.reuse ;  /* 0x0000b400e1b47a23 */ /* 0x100fe40000010832 */
[--C-:B------:R-:W-:Y:S02]  /*e6d0*/  FFMA.FTZ R225, R40, c[0x0][0x2d0], -R131.reuse ;  /* 0x0000b40028e17a23 */ /* 0x100fe40000010883 */
[----:B---3--:R-:W-:Y:S01]  /*e6e0*/  F2FP.BF16.PACK_AB R16, R120, R51 ;  /* 0x000000337810723e */ /* 0x008fe200000010ff */
[--C-:B------:R-:W-:Y:S01]  /*e6f0*/  FFMA.FTZ R155, R155, c[0x0][0x2d0], -R50.reuse ;  /* 0x0000b4009b9b7a23 */ /* 0x100fe20000010832 */
[----:B-1----:R-:W-:Y:S03]  /*e700*/  F2FP.BF16.PACK_AB R18, R128, R123 ;  /* 0x0000007b8012723e */ /* 0x002fe600000010ff */
[----:B--2---:R-:W-:Y:S01]  /*e710*/  F2FP.BF16.PACK_AB R17, R133, R130 ;  /* 0x000000828511723e */ /* 0x004fe200000010ff */
[----:B------:R-:W-:Y:S01]  /*e720*/  MUFU.EX2 R183, R183 ;  /* 0x000000b700b77308 */ /* 0x000fe20000000800 */
[----:B------:R-:W-:Y:S01]  /*e730*/  F2FP.BF16.PACK_AB R19, R135, R132 ;  /* 0x000000848713723e */ /* 0x000fe200000010ff */
[--C-:B------:R-:W-:Y:S02]  /*e740*/  FFMA.FTZ R154, R167, c[0x0][0x2d0], -R50.reuse ;  /* 0x0000b400a79a7a23 */ /* 0x100fe40000010832 */
[--C-:B------:R-:W-:Y:S02]  /*e750*/  FFMA.FTZ R165, R165, c[0x0][0x2d0], -R50.reuse ;  /* 0x0000b400a5a57a23 */ /* 0x100fe40000010832 */
[--C-:B------:R-:W-:Y:S02]  /*e760*/  FFMA.FTZ R167, R182, c[0x0][0x2d0], -R131.reuse ;  /* 0x0000b400b6a77a23 */ /* 0x100fe40000010883 */
[C---:B-----5:R-:W-:Y:S02]  /*e770*/  HMMA.16816.F32.BF16 R4, R16.reuse, R28, R4 ;  /* 0x0000001c1004723c */ /* 0x060fe40000041804 */
[----:B------:R-:W1:Y:S01]  /*e780*/  MUFU.EX2 R155, R155 ;  /* 0x0000009b009b7308 */ /* 0x000e620000000800 */
[--C-:B------:R-:W-:Y:S02]  /*e790*/  FFMA.FTZ R182, R221, c[0x0][0x2d0], -R50.reuse ;  /* 0x0000b400ddb67a23 */ /* 0x100fe40000010832 */
[--C-:B------:R-:W-:Y:S02]  /*e7a0*/  FFMA.FTZ R221, R138, c[0x0][0x2d0], -R131.reuse ;  /* 0x0000b4008add7a23 */ /* 0x100fe40000010883 */
[--C-:B------:R-:W-:Y:S01]  /*e7b0*/  FFMA.FTZ R138, R41, c[0x0][0x2d0], -R50.reuse ;  /* 0x0000b400298a7a23 */ /* 0x100fe20000010832 */
[C---:B------:R-:W-:Y:S01]  /*e7c0*/  HMMA.16816.F32.BF16 R8, R16.reuse, R30, R8 ;  /* 0x0000001e1008723c */ /* 0x040fe20000041808 */
[----:B------:R-:W-:Y:S03]  /*e7d0*/  LDSM.16.MT88.4 R28, [R201+0x3900] ;  /* 0x00390000c91c783b */ /* 0x000fe60000004200 */
[----:B------:R-:W-:Y:S01]  /*e7e0*/  MUFU.EX2 R154, R154 ;  /* 0x0000009a009a7308 */ /* 0x000fe20000000800 */
[--C-:B------:R-:W-:Y:S02]  /*e7f0*/  FFMA.FTZ R223, R223, c[0x0][0x2d0], -R50.reuse ;  /* 0x0000b400dfdf7a23 */ /* 0x100fe40000010832 */
[--C-:B------:R-:W-:Y:S01]  /*e800*/  FFMA.FTZ R181, R181, c[0x0][0x2d0], -R50.reuse ;  /* 0x0000b400b5b57a23 */ /* 0x100fe20000010832 */
[C---:B------:R-:W-:Y:S01]  /*e810*/  HMMA.16816.F32.BF16 R68, R16.reuse, R20, R68 ;  /* 0x000000141044723c */ /* 0x040fe20000041844 */
[----:B------:R-:W-:Y:S03]  /*e820*/  LDSM.16.MT88.4 R40, [R200+0x4900] ;  /* 0x00490000c828783b */ /* 0x000fe60000004200 */
[--C-:B------:R-:W-:Y:S02]  /*e830*/  FFMA.FTZ R145, R145, c[0x0][0x2d0], -R50.reuse ;  /* 0x0000b40091917a23 */ /* 0x100fe40000010832 */
[----:B------:R-:W2:Y:S01]  /*e840*/  MUFU.EX2 R165, R165 ;  /* 0x000000a500a57308 */ /* 0x000ea20000000800 */
[--C-:B------:R-:W-:Y:S01]  /*e850*/  FFMA.FTZ R139, R139, c[0x0][0x2d0], -R50.reuse ;  /* 0x0000b4008b8b7a23 */ /* 0x100fe20000010832 */
[C---:B------:R-:W-:Y:S01]  /*e860*/  HMMA.16816.F32.BF16 R72, R16.reuse, R22, R72 ;  /* 0x000000161048723c */ /* 0x040fe20000041848 */
[----:B------:R-:W3:Y:S03]  /*e870*/  LDSM.16.MT88.4 R20, [R202+0x3900] ;  /* 0x00390000ca14783b */ /* 0x000ee60000004200 */
[--C-:B------:R-:W-:Y:S02]  /*e880*/  FFMA.FTZ R220, R137, c[0x0][0x2d0], -R50.reuse ;  /* 0x0000b40089dc7a23 */ /* 0x100fe40000010832 */
[----:B------:R-:W-:Y:S02]  /*e890*/  FFMA.FTZ R131, R116, c[0x0][0x2d0], -R131 ;  /* 0x0000b40074837a23 */ /* 0x000fe40000010883 */
[C---:B------:R-:W-:Y:S01]  /*e8a0*/  HMMA.16816.F32.BF16 R76, R16.reuse, R32, R76 ;  /* 0x00000020104c723c */ /* 0x040fe2000004184c */
[----:B------:R-:W5:Y:S03]  /*e8b0*/  MUFU.EX2 R167, R167 ;  /* 0x000000a700a77308 */ /* 0x000f660000000800 */
[--C-:B------:R-:W-:Y:S02]  /*e8c0*/  FFMA.FTZ R116, R129, c[0x0][0x2d0], -R50.reuse ;  /* 0x0000b40081747a23 */ /* 0x100fe40000010832 */
[--C-:B------:R-:W-:Y:S02]  /*e8d0*/  FFMA.FTZ R119, R119, c[0x0][0x2d0], -R50.reuse ;  /* 0x0000b40077777a23 */ /* 0x100fe40000010832 */
[C---:B------:R-:W-:Y:S01]  /*e8e0*/  HMMA.16816.F32.BF16 R80, R16.reuse, R34, R80 ;  /* 0x000000221050723c */ /* 0x040fe20000041850 */
[----:B------:R-:W1:Y:S02]  /*e8f0*/  LDSM.16.MT88.4 R32, [R200+0x3900] ;  /* 0x00390000c820783b */ /* 0x000e640000004200 */
[----:B------:R-:W-:Y:S01]  /*e900*/  MUFU.EX2 R180, R180 ;  /* 0x000000b400b47308 */ /* 0x000fe20000000800 */
[--C-:B------:R-:W-:Y:S02]  /*e910*/  FFMA.FTZ R117, R117, c[0x0][0x2d0], -R50.reuse ;  /* 0x0000b40075757a23 */ /* 0x100fe40000010832 */
[----:B------:R-:W-:Y:S02]  /*e920*/  FFMA.FTZ R50, R13, c[0x0][0x2d0], -R50 ;  /* 0x0000b4000d327a23 */ /* 0x000fe40000010832 */
[C---:B------:R-:W-:Y:S04]  /*e930*/  HMMA.16816.F32.BF16 R84, R16.reuse, R36, R84 ;  /* 0x000000241054723c */ /* 0x040fe80000041854 */
[----:B------:R-:W-:Y:S01]  /*e940*/  FFMA.FTZ R44, R3, R216, R44 ;  /* 0x000000d8032c7223 */ /* 0x000fe2000001002c */
[----:B------:R-:W1:Y:S01]  /*e950*/  MUFU.EX2 R223, R223 ;  /* 0x000000df00df7308 */ /* 0x000e620000000800 */
[----:B------:R-:W-:Y:S02]  /*e960*/  FFMA.FTZ R49, R2, R217, R49 ;  /* 0x000000d902317223 */ /* 0x000fe40000010031 */
        /* <DEDUP_REMOVED lines=10> */
[----:B------:R-:W4:Y:S02]  /*ea10*/  MUFU.EX2 R181, R181 ;  /* 0x000000b500b57308 */ /* 0x000f240000000800 */
[----:B------:R-:W-:Y:S02]  /*ea20*/  FADD.FTZ R14, R45, R14 ;  /* 0x0000000e2d0e7221 */ /* 0x000fe40000010000 */
[----:B------:R-:W-:Y:S02]  /*ea30*/  FADD.FTZ R3, R46, R3 ;  /* 0x000000032e037221 */ /* 0x000fe40000010000 */
[C---:B---3--:R-:W-:Y:S04]  /*ea40*/  HMMA.16816.F32.BF16 R100, R16.reuse, R20, R100 ;  /* 0x000000141064723c */ /* 0x048fe80000041864 */
[----:B------:R-:W-:Y:S01]  /*ea50*/  MUFU.EX2 R221, R221 ;  /* 0x000000dd00dd7308 */ /* 0x000fe20000000800 */
[----:B------:R-:W-:Y:S02]  /*ea60*/  FADD.FTZ R51, R51, R14 ;  /* 0x0000000e33337221 */ /* 0x000fe40000010000 */
[----:B------:R-:W-:Y:S01]  /*ea70*/  FADD.FTZ R130, R130, R3 ;  /* 0x0000000382827221 */ /* 0x000fe20000010000 */
[C---:B------:R-:W-:Y:S01]  /*ea80*/  HMMA.16816.F32.BF16 R104, R16.reuse, R22, R104 ;  /* 0x000000161068723c */ /* 0x040fe20000041868 */
[----:B------:R-:W3:Y:S03]  /*ea90*/  LDSM.16.MT88.4 R20, [R204+0x1100] ;  /* 0x00110000cc14783b */ /* 0x000ee60000004200 */
[----:B------:R-:W-:Y:S02]  /*eaa0*/  FADD.FTZ R120, R120, R51 ;  /* 0x0000003378787221 */ /* 0x000fe40000010000 */
[----:B------:R-:W-:Y:S01]  /*eab0*/  MUFU.EX2 R134, R134 ;  /* 0x0000008600867308 */ /* 0x000fe20000000800 */
[----:B------:R-:W-:Y:S01]  /*eac0*/  FADD.FTZ R133, R133, R130 ;  /* 0x0000008285857221 */ /* 0x000fe20000010000 */
[C---:B------:R-:W-:Y:S04]  /*ead0*/  HMMA.16816.F32.BF16 R52, R16.reuse, R28, R52 ;  /* 0x0000001c1034723c */ /* 0x040fe80000041834 */
[----:B------:R-:W-:Y:S02]  /*eae0*/  FADD.FTZ R123, R123, R120 ;  /* 0x000000787b7b7221 */ /* 0x000fe40000010000 */
[----:B------:R-:W-:Y:S02]  /*eaf0*/  FADD.FTZ R132, R132, R133 ;  /* 0x0000008584847221 */ /* 0x000fe40000010000 */
[C---:B------:R-:W-:Y:S01]  /*eb00*/  HMMA.16816.F32.BF16 R56, R16.reuse, R30, R56 ;  /* 0x0000001e1038723c */ /* 0x040fe20000041838 */
[----:B------:R-:W4:Y:S01]  /*eb10*/  LDSM.16.MT88.4 R28, [R201+0x1100] ;  /* 0x00110000c91c783b */ /* 0x000f220000004200 */
[----:B------:R-:W-:Y:S02]  /*eb20*/  MUFU.EX2 R225, R225 ;  /* 0x000000e100e17308 */ /* 0x000fe40000000800 */
[----:B------:R-:W-:Y:S02]  /*eb30*/  FADD.FTZ R128, R128, R123 ;  /* 0x0000007b80807221 */ /* 0x000fe40000010000 */
[----:B------:R-:W-:Y:S02]  /*eb40*/  FADD.FTZ R135, R135, R132 ;  /* 0x0000008487877221 */ /* 0x000fe40000010000 */
[C---:B-1----:R-:W-:Y:S04]  /*eb50*/  HMMA.16816.F32.BF16 R60, R16.reuse, R32, R60 ;  /* 0x00000020103c723c */ /* 0x042fe8000004183c */
[----:B------:R-:W1:Y:S04]  /*eb60*/  MUFU.EX2 R138, R138 ;  /* 0x0000008a008a7308 */ /* 0x000e680000000800 */
[----:B------:R-:W-:Y:S01]  /*eb70*/  HMMA.16816.F32.BF16 R64, R16, R34, R64 ;  /* 0x000000221040723c */ /* 0x000fe20000041840 */
[----:B------:R-:W1:Y:S05]  /*eb80*/  LDSM.16.MT88.4 R32, [R200+0x1100] ;  /* 0x00110000c820783b */ /* 0x000e6a0000004200 */
[----:B------:R-:W1:Y:S01]  /*eb90*/  MUFU.EX2 R145, R145 ;  /* 0x0000009100917308 */ /* 0x000e620000000800 */
[----:B------:R-:W-:Y:S01]  /*eba0*/  F2FP.BF16.PACK_AB R16, R136, R147 ;  /* 0x000000938810723e */ /* 0x000fe200000010ff */
[----:B------:R-:W-:Y:S01]  /*ebb0*/  FADD.FTZ R147, R147, R128 ;  /* 0x0000008093937221 */ /* 0x000fe20000010000 */
[----:B------:R-:W-:Y:S03]  /*ebc0*/  F2FP.BF16.PACK_AB R18, R153, R144 ;  /* 0x000000909912723e */ /* 0x000fe600000010ff */
[----:B------:R-:W-:Y:S01]  /*ebd0*/  F2FP.BF16.PACK_AB R17, R155, R152 ;  /* 0x000000989b11723e */ /* 0x000fe200000010ff */
[----:B------:R-:W-:Y:S01]  /*ebe0*/  FADD.FTZ R152, R152, R135 ;  /* 0x0000008798987221 */ /* 0x000fe20000010000 */
[----:B--2---:R-:W-:Y:S01]  /*ebf0*/  F2FP.BF16.PACK_AB R19, R165, R154 ;  /* 0x0000009aa513723e */ /* 0x004fe200000010ff */
[----:B------:R-:W-:Y:S01]  /*ec00*/  FADD.FTZ R147, R136, R147 ;  /* 0x0000009388937221 */ /* 0x000fe20000010000 */
[----:B------:R-:W2:Y:S01]  /*ec10*/  MUFU.EX2 R139, R139 ;  /* 0x0000008b008b7308 */ /* 0x000ea20000000800 */
[----:B------:R-:W-:Y:S02]  /*ec20*/  FADD.FTZ R155, R155, R152 ;  /* 0x000000989b9b7221 */ /* 0x000fe40000010000 */
[----:B------:R-:W-:Y:S02]  /*ec30*/  FADD.FTZ R144, R144, R147 ;  /* 0x0000009390907221 */ /* 0x000fe40000010000 */
[C---:B---3--:R-:W-:Y:S03]  /*ec40*/  HMMA.16816.F32.BF16 R4, R16.reuse, R20, R4 ;  /* 0x000000141004723c */ /* 0x048fe60000041804 */
[----:B------:R-:W-:Y:S02]  /*ec50*/  FADD.FTZ R154, R154, R155 ;  /* 0x0000009b9a9a7221 */ /* 0x000fe40000010000 */
[----:B------:R-:W3:Y:S01]  /*ec60*/  MUFU.EX2 R220, R220 ;  /* 0x000000dc00dc7308 */ /* 0x000ee20000000800 */
[----:B------:R-:W-:Y:S02]  /*ec70*/  FADD.FTZ R153, R153, R144 ;  /* 0x0000009099997221 */ /* 0x000fe40000010000 */
[C---:B------:R-:W-:Y:S01]  /*ec80*/  HMMA.16816.F32.BF16 R8, R16.reuse, R22, R8 ;  /* 0x000000161008723c */ /* 0x040fe20000041808 */
[----:B------:R-:W2:Y:S03]  /*ec90*/  LDSM.16.MT88.4 R20, [R204+0x4100] ;  /* 0x00410000cc14783b */ /* 0x000ea60000004200 */
[----:B------:R-:W-:Y:S03]  /*eca0*/  FADD.FTZ R165, R165, R154 ;  /* 0x0000009aa5a57221 */ /* 0x000fe60000010000 */
[----:B------:R-:W-:Y:S01]  /*ecb0*/  MUFU.EX2 R122, R122 ;  /* 0x0000007a007a7308 */ /* 0x000fe20000000800 */
[C---:B------:R-:W-:Y:S08]  /*ecc0*/  HMMA.16816.F32.BF16 R68, R16.reuse, R24, R68 ;  /* 0x000000181044723c */ /* 0x040ff00000041844 */
[C---:B------:R-:W-:Y:S01]  /*ecd0*/  HMMA.16816.F32.BF16 R72, R16.reuse, R26, R72 ;  /* 0x0000001a1048723c */ /* 0x040fe20000041848 */
[----:B------:R-:W3:Y:S01]  /*ece0*/  LDSM.16.MT88.4 R24, [R202+0x4100] ;  /* 0x00410000ca18783b */ /* 0x000ee20000004200 */
[----:B------:R-:W2:Y:S06]  /*ecf0*/  MUFU.EX2 R121, R121 ;  /* 0x0000007900797308 */ /* 0x000eac0000000800 */
[C---:B----4-:R-:W-:Y:S04]  /*ed00*/  HMMA.16816.F32.BF16 R76, R16.reuse, R28, R76 ;  /* 0x0000001c104c723c */ /* 0x050fe8000004184c */
[----:B------:R-:W-:Y:S04]  /*ed10*/  MUFU.EX2 R118, R118 ;  /* 0x0000007600767308 */ /* 0x000fe80000000800 */
[C---:B------:R-:W-:Y:S01]  /*ed20*/  HMMA.16816.F32.BF16 R80, R16.reuse, R30, R80 ;  /* 0x0000001e1050723c */ /* 0x040fe20000041850 */
[----:B------:R-:W4:Y:S05]  /*ed30*/  LDSM.16.MT88.4 R28, [R201+0x4100] ;  /* 0x00410000c91c783b */ /* 0x000f2a0000004200 */
[----:B------:R-:W3:Y:S02]  /*ed40*/  MUFU.EX2 R131, R131 ;  /* 0x0000008300837308 */ /* 0x000ee40000000800 */
[C---:B-1----:R-:W-:Y:S08]  /*ed50*/  HMMA.16816.F32.BF16 R84, R16.reuse, R32, R84 ;  /* 0x000000201054723c */ /* 0x042ff00000041854 */
[C---:B------:R-:W-:Y:S01]  /*ed60*/  HMMA.16816.F32.BF16 R88, R16.reuse, R34, R88 ;  /* 0x000000221058723c */ /* 0x040fe20000041858 */
[----:B------:R-:W1:Y:S01]  /*ed70*/  LDSM.16.MT88.4 R32, [R204+0x1900] ;  /* 0x00190000cc20783b */ /* 0x000e620000004200 */
[----:B------:R-:W-:Y:S06]  /*ed80*/  MUFU.EX2 R116, R116 ;  /* 0x0000007400747308 */ /* 0x000fec0000000800 */
[C---:B--2---:R-:W-:Y:S04]  /*ed90*/  HMMA.16816.F32.BF16 R92, R16.reuse, R20, R92 ;  /* 0x00000014105c723c */ /* 0x044fe8000004185c */
[----:B------:R-:W2:Y:S04]  /*eda0*/  MUFU.EX2 R119, R119 ;  /* 0x0000007700777308 */ /* 0x000ea80000000800 */
[C---:B------:R-:W-:Y:S01]  /*edb0*/  HMMA.16816.F32.BF16 R96, R16.reuse, R22, R96 ;  /* 0x000000161060723c */ /* 0x040fe20000041860 */
[----:B------:R-:W1:Y:S05]  /*edc0*/  LDSM.16.MT88.4 R20, [R202+0x1900] ;  /* 0x00190000ca14783b */ /* 0x000e6a0000004200 */
[----:B------:R-:W-:Y:S02]  /*edd0*/  MUFU.EX2 R117, R117 ;  /* 0x0000007500757308 */ /* 0x000fe40000000800 */
[C---:B---3--:R-:W-:Y:S08]  /*ede0*/  HMMA.16816.F32.BF16 R100, R16.reuse, R24, R100 ;  /* 0x000000181064723c */ /* 0x048ff00000041864 */
[C---:B------:R-:W-:Y:S01]  /*edf0*/  HMMA.16816.F32.BF16 R104, R16.reuse, R26, R104 ;  /* 0x0000001a1068723c */ /* 0x040fe20000041868 */
[----:B------:R-:W3:Y:S01]  /*ee00*/  LDSM.16.MT88.4 R24, [R201+0x1900] ;  /* 0x00190000c918783b */ /* 0x000ee20000004200 */
[----:B------:R-:W1:Y:S06]  /*ee10*/  MUFU.EX2 R50, R50 ;  /* 0x0000003200327308 */ /* 0x000e6c0000000800 */
[C---:B----4-:R-:W-:Y:S08]  /*ee20*/  HMMA.16816.F32.BF16 R52, R16.reuse, R28, R52 ;  /* 0x0000001c1034723c */ /* 0x050ff00000041834 */
[C---:B------:R-:W-:Y:S01]  /*ee30*/  HMMA.16816.F32.BF16 R56, R16.reuse, R30, R56 ;  /* 0x0000001e1038723c */ /* 0x040fe20000041838 */
[----:B------:R-:W4:Y:S07]  /*ee40*/  LDSM.16.MT88.4 R28, [R200+0x1900] ;  /* 0x00190000c81c783b */ /* 0x000f2e0000004200 */
[C---:B------:R-:W-:Y:S08]  /*ee50*/  HMMA.16816.F32.BF16 R60, R16.reuse, R36, R60 ;  /* 0x00000024103c723c */ /* 0x040ff0000004183c */
[----:B------:R-:W-:Y:S01]  /*ee60*/  HMMA.16816.F32.BF16 R64, R16, R38, R64 ;  /* 0x000000261040723c */ /* 0x000fe20000041840 */
[----:B------:R-:W-:Y:S06]  /*ee70*/  LDSM.16.MT88.4 R36, [R201+0x4900] ;  /* 0x00490000c924783b */ /* 0x000fec0000004200 */
[----:B-----5:R-:W-:Y:S01]  /*ee80*/  F2FP.BF16.PACK_AB R16, R167, R164 ;  /* 0x000000a4a710723e */ /* 0x020fe200000010ff */
        /* <DEDUP_REMOVED lines=15> */
[C---:B------:R-:W-:Y:S04]  /*ef80*/  HMMA.16816.F32.BF16 R68, R16.reuse, R20, R68 ;  /* 0x000000141044723c */ /* 0x040fe80000041844 */
[----:B------:R-:W-:Y:S04]  /*ef90*/  FADD.FTZ R2, R145, R2 ;  /* 0x0000000291027221 */ /* 0x000fe80000010000 */
[C---:B------:R-:W-:Y:S01]  /*efa0*/  HMMA.16816.F32.BF16 R72, R16.reuse, R22, R72 ;  /* 0x000000161048723c */ /* 0x040fe20000041848 */
[----:B------:R-:W5:Y:S03]  /*efb0*/  LDSM.16.MT88.4 R20, [R202+0x4900] ;  /* 0x00490000ca14783b */ /* 0x000f660000004200 */
[----:B------:R-:W-:Y:S01]  /*efc0*/  FADD.FTZ R3, R139, R2 ;  /* 0x000000028b037221 */ /* 0x000fe20000010000 */
[----:B------:R-:W-:Y:S03]  /*efd0*/  IADD3 R2, R184, -0x1, RZ ;  /* 0xffffffffb8027810 */ /* 0x000fe60007ffe0ff */
[C---:B---3--:R-:W-:Y:S04]  /*efe0*/  HMMA.16816.F32.BF16 R76, R16.reuse, R24, R76 ;  /* 0x00000018104c723c */ /* 0x048fe8000004184c */
[----:B------:R-:W-:Y:S02]  /*eff0*/  FADD.FTZ R3, R220, R3 ;  /* 0x00000003dc037221 */ /* 0x000fe40000010000 */
[----:B------:R-:W-:Y:S02]  /*f000*/  IMAD.MOV.U32 R184, RZ, RZ, R2 ;  /* 0x000000ffffb87224 */ /* 0x000fe400078e0002 */
[C---:B------:R-:W-:Y:S01]  /*f010*/  HMMA.16816.F32.BF16 R80, R16.reuse, R26, R80 ;  /* 0x0000001a1050723c */ /* 0x040fe20000041850 */
[----:B------:R-:W3:Y:S03]  /*f020*/  LDSM.16.MT88.4 R24, [R204+0x2100] ;  /* 0x00210000cc18783b */ /* 0x000ee60000004200 */
[----:B------:R-:W-:Y:S04]  /*f030*/  IMAD.MOV.U32 R2, RZ, RZ, R12 ;  /* 0x000000ffff027224 */ /* 0x000fe800078e000c */
[C---:B----4-:R-:W-:Y:S08]  /*f040*/  HMMA.16816.F32.BF16 R84, R16.reuse, R28, R84 ;  /* 0x0000001c1054723c */ /* 0x050ff00000041854 */
[C---:B------:R-:W-:Y:S01]  /*f050*/  HMMA.16816.F32.BF16 R88, R16.reuse, R30, R88 ;  /* 0x0000001e1058723c */ /* 0x040fe20000041858 */
[----:B------:R-:W4:Y:S07]  /*f060*/  LDSM.16.MT88.4 R28, [R202+0x2100] ;  /* 0x00210000ca1c783b */ /* 0x000f2e0000004200 */
[C---:B-1----:R-:W-:Y:S08]  /*f070*/  HMMA.16816.F32.BF16 R92, R16.reuse, R32, R92 ;  /* 0x00000020105c723c */ /* 0x042ff0000004185c */
[C---:B------:R-:W-:Y:S01]  /*f080*/  HMMA.16816.F32.BF16 R96, R16.reuse, R34, R96 ;  /* 0x000000221060723c */ /* 0x040fe20000041860 */
[----:B------:R-:W-:Y:S07]  /*f090*/  LDSM.16.MT88.4 R32, [R200+0x2100] ;  /* 0x00210000c820783b */ /* 0x000fee0000004200 */
[C---:B-----5:R-:W-:Y:S08]  /*f0a0*/  HMMA.16816.F32.BF16 R100, R16.reuse, R20, R100 ;  /* 0x000000141064723c */ /* 0x060ff00000041864 */
        /* <DEDUP_REMOVED lines=25> */
[C---:B------:R-:W-:Y:S08]  /*f240*/  HMMA.16816.F32.BF16 R84, R16.reuse, R32, R84 ;  /* 0x000000201054723c */ /* 0x040ff00000041854 */
[C---:B------:R-:W-:Y:S01]  /*f250*/  HMMA.16816.F32.BF16 R88, R16.reuse, R34, R88 ;  /* 0x000000221058723c */ /* 0x040fe20000041858 */
[----:B------:R-:W5:Y:S07]  /*f260*/  LDSM.16.MT88.4 R32, [R202+0x2900] ;  /* 0x00290000ca20783b */ /* 0x000f6e0000004200 */
[C---:B---3--:R-:W-:Y:S08]  /*f270*/  HMMA.16816.F32.BF16 R92, R16.reuse, R24, R92 ;  /* 0x00000018105c723c */ /* 0x048ff0000004185c */
[C---:B------:R-:W-:Y:S01]  /*f280*/  HMMA.16816.F32.BF16 R96, R16.reuse, R26, R96 ;  /* 0x0000001a1060723c */ /* 0x040fe20000041860 */
[----:B------:R-:W3:Y:S07]  /*f290*/  LDSM.16.MT88.4 R24, [R200+0x2900] ;  /* 0x00290000c818783b */ /* 0x000eee0000004200 */
[C---:B----4-:R-:W-:Y:S08]  /*f2a0*/  HMMA.16816.F32.BF16 R100, R16.reuse, R28, R100 ;  /* 0x0000001c1064723c */ /* 0x050ff00000041864 */
[C---:B------:R-:W-:Y:S08]  /*f2b0*/  HMMA.16816.F32.BF16 R104, R16.reuse, R30, R104 ;  /* 0x0000001e1068723c */ /* 0x040ff00000041868 */
[C---:B------:R-:W-:Y:S08]  /*f2c0*/  HMMA.16816.F32.BF16 R52, R16.reuse, R36, R52 ;  /* 0x000000241034723c */ /* 0x040ff00000041834 */
[C---:B------:R-:W-:Y:S08]  /*f2d0*/  HMMA.16816.F32.BF16 R56, R16.reuse, R38, R56 ;  /* 0x000000261038723c */ /* 0x040ff00000041838 */
[C---:B-1----:R-:W-:Y:S08]  /*f2e0*/  HMMA.16816.F32.BF16 R60, R16.reuse, R20, R60 ;  /* 0x00000014103c723c */ /* 0x042ff0000004183c */
[----:B------:R-:W-:Y:S01]  /*f2f0*/  HMMA.16816.F32.BF16 R64, R16, R22, R64 ;  /* 0x000000161040723c */ /* 0x000fe20000041840 */
[----:B------:R-:W1:Y:S06]  /*f300*/  LDSM.16.MT88.4 R20, [R204+0x5900] ;  /* 0x00590000cc14783b */ /* 0x000e6c0000004200 */
[----:B------:R-:W-:Y:S01]  /*f310*/  F2FP.BF16.PACK_AB R16, R121, R122 ;  /* 0x0000007a7910723e */ /* 0x000fe200000010ff */
[----:B------:R-:W-:Y:S01]  /*f320*/  FADD.FTZ R122, R122, R225 ;  /* 0x000000e17a7a7221 */ /* 0x000fe20000010000 */
[----:B------:R-:W-:Y:S03]  /*f330*/  F2FP.BF16.PACK_AB R18, R131, R118 ;  /* 0x000000768312723e */ /* 0x000fe600000010ff */
[----:B--2---:R-:W-:Y:S01]  /*f340*/  F2FP.BF16.PACK_AB R17, R119, R116 ;  /* 0x000000747711723e */ /* 0x004fe200000010ff */
[----:B------:R-:W-:Y:S01]  /*f350*/  FADD.FTZ R116, R116, R3 ;  /* 0x0000000374747221 */ /* 0x000fe20000010000 */
[----:B------:R-:W-:Y:S01]  /*f360*/  F2FP.BF16.PACK_AB R19, R50, R117 ;  /* 0x000000753213723e */ /* 0x000fe200000010ff */
[----:B------:R-:W-:Y:S02]  /*f370*/  FADD.FTZ R121, R121, R122 ;  /* 0x0000007a79797221 */ /* 0x000fe40000010000 */
[----:B------:R-:W-:Y:S02]  /*f380*/  FADD.FTZ R116, R119, R116 ;  /* 0x0000007477747221 */ /* 0x000fe40000010000 */
[----:B------:R-:W-:Y:S02]  /*f390*/  FADD.FTZ R118, R118, R121 ;  /* 0x0000007976767221 */ /* 0x000fe40000010000 */
[C---:B------:R-:W-:Y:S01]  /*f3a0*/  HMMA.16816.F32.BF16 R112, R16.reuse, R108, R4 ;  /* 0x0000006c1070723c */ /* 0x040fe20000041804 */
[----:B------:R-:W2:Y:S02]  /*f3b0*/  LDSM.16.MT88.4 R4, [R202+0x5900] ;  /* 0x00590000ca04783b */ /* 0x000ea40000004200 */
[----:B------:R-:W-:Y:S02]  /*f3c0*/  FADD.FTZ R117, R117, R116 ;  /* 0x0000007475757221 */ /* 0x000fe40000010000 */
[----:B------:R-:W-:Y:S02]  /*f3d0*/  FADD.FTZ R216, R131, R118 ;  /* 0x0000007683d87221 */ /* 0x000fe40000010000 */
[----:B------:R-:W-:Y:S01]  /*f3e0*/  FADD.FTZ R217, R50, R117 ;  /* 0x0000007532d97221 */ /* 0x000fe20000010000 */
[C---:B------:R-:W-:Y:S01]  /*f3f0*/  HMMA.16816.F32.BF16 R108, R16.reuse, R110, R8 ;  /* 0x0000006e106c723c */ /* 0x040fe20000041808 */
[----:B------:R-:W4:Y:S03]  /*f400*/  LDSM.16.MT88.4 R8, [R201+0x5900] ;  /* 0x00590000c908783b */ /* 0x000f260000004200 */
[----:B------:R-:W-:Y:S04]  /*f410*/  IMAD.MOV.U32 R3, RZ, RZ, R0 ;  /* 0x000000ffff037224 */ /* 0x000fe800078e0000 */
[C---:B-----5:R-:W-:Y:S08]  /*f420*/  HMMA.16816.F32.BF16 R68, R16.reuse, R32, R68 ;  /* 0x000000201044723c */ /* 0x060ff00000041844 */
[C---:B------:R-:W-:Y:S08]  /*f430*/  HMMA.16816.F32.BF16 R72, R16.reuse, R34, R72 ;  /* 0x000000221048723c */ /* 0x040ff00000041848 */
[C---:B------:R-:W-:Y:S08]  /*f440*/  HMMA.16816.F32.BF16 R76, R16.reuse, R40, R76 ;  /* 0x00000028104c723c */ /* 0x040ff0000004184c */
[C---:B------:R-:W-:Y:S08]  /*f450*/  HMMA.16816.F32.BF16 R80, R16.reuse, R42, R80 ;  /* 0x0000002a1050723c */ /* 0x040ff00000041850 */
[C---:B---3--:R-:W-:Y:S08]  /*f460*/  HMMA.16816.F32.BF16 R84, R16.reuse, R24, R84 ;  /* 0x000000181054723c */ /* 0x048ff00000041854 */
[C---:B------:R-:W-:Y:S08]  /*f470*/  HMMA.16816.F32.BF16 R88, R16.reuse, R26, R88 ;  /* 0x0000001a1058723c */ /* 0x040ff00000041858 */
[C---:B-1----:R-:W-:Y:S08]  /*f480*/  HMMA.16816.F32.BF16 R92, R16.reuse, R20, R92 ;  /* 0x00000014105c723c */ /* 0x042ff0000004185c */
[C---:B------:R-:W-:Y:S01]  /*f490*/  HMMA.16816.F32.BF16 R96, R16.reuse, R22, R96 ;  /* 0x000000161060723c */ /* 0x040fe20000041860 */
[----:B------:R-:W1:Y:S07]  /*f4a0*/  LDSM.16.MT88.4 R20, [R200+0x5900] ;  /* 0x00590000c814783b */ /* 0x000e6e0000004200 */
[C---:B--2---:R-:W-:Y:S08]  /*f4b0*/  HMMA.16816.F32.BF16 R100, R16.reuse, R4, R100 ;  /* 0x000000041064723c */ /* 0x044ff00000041864 */
[C---:B------:R-:W-:Y:S08]  /*f4c0*/  HMMA.16816.F32.BF16 R104, R16.reuse, R6, R104 ;  /* 0x000000061068723c */ /* 0x040ff00000041868 */
[C---:B----4-:R-:W-:Y:S08]  /*f4d0*/  HMMA.16816.F32.BF16 R52, R16.reuse, R8, R52 ;  /* 0x000000081034723c */ /* 0x050ff00000041834 */
[C---:B------:R-:W-:Y:S08]  /*f4e0*/  HMMA.16816.F32.BF16 R56, R16.reuse, R10, R56 ;  /* 0x0000000a1038723c */ /* 0x040ff00000041838 */
[C---:B-1----:R-:W-:Y:S08]  /*f4f0*/  HMMA.16816.F32.BF16 R60, R16.reuse, R20, R60 ;  /* 0x00000014103c723c */ /* 0x042ff0000004183c */
[----:B------:R-:W-:Y:S01]  /*f500*/  HMMA.16816.F32.BF16 R64, R16, R22, R64 ;  /* 0x000000161040723c */ /* 0x000fe20000041840 */
[----:B------:R-:W-:-:S07]  /*f510*/  @P0 BRA `(.L_x_2130) ;  /* 0xffffc3f000000947 */ /* 0x000fce000383ffff */
.L_x_2121:
        /* <DEDUP_REMOVED lines=90> */
.L_x_2093:
        /* <DEDUP_REMOVED lines=138> */
[----:B------:R-:W-:Y:S01]  /*10360*/  STS [R19+0x80], R68 ;  /* 0x0000804413007388 */ /* 0x000fe20000000800 */
[----:B------:R-:W-:Y:S01]  /*10370*/  IMAD.WIDE.U32 R14, R25, c[0x0][0x488], R14 ;  /* 0x00012200190e7a25 */ /* 0x000fe200078e000e */
[----:B------:R-:W-:-:S02]  /*10380*/  F2FP.BF16.PACK_AB R52, R53, R52 ;  /* 0x000000343534723e */ /* 0x000fc400000010ff */
[----:B------:R-:W-:Y:S01]  /*10390*/  SEL R12, R12, 0xffffffc0, !P2 ;  /* 0xffffffc00c0c7807 */ /* 0x000fe20005000000 */
[----:B------:R-:W-:Y:S01]  /*103a0*/  IMAD R2, R2, c[0x0][0x488], RZ ;  /* 0x0001220002027a24 */ /* 0x000fe200078e02ff */
[----:B------:R-:W-:Y:S01]  /*103b0*/  STS [R19+0x480], R70 ;  /* 0x0004804613007388 */ /* 0x000fe20000000800 */
[----:B------:R-:W-:Y:S01]  /*103c0*/  F2FP.BF16.PACK_AB R54, R55, R54 ;  /* 0x000000363736723e */ /* 0x000fe200000010ff */
[----:B------:R-:W-:Y:S01]  /*103d0*/  IMAD R20, R13, 0x80, R18 ;  /* 0x000000800d147824 */ /* 0x000fe200078e0212 */
[----:B------:R-:W-:Y:S01]  /*103e0*/  LEA R16, P0, R14, c[0x0][0x450], 0x2 ;  /* 0x000114000e107a11 */ /* 0x000fe200078010ff */
        /* <DEDUP_REMOVED lines=16> */
[----:B------:R-:W-:Y:S01]  /*104f0*/  F2FP.BF16.PACK_AB R5, R5, R64 ;  /* 0x000000400505723e */ /* 0x000fe200000010ff */
        /* <DEDUP_REMOVED lines=59> */
.L_x_2133:
[----:B---34-:R-:W-:Y:S05]  /*108b0*/  BSYNC B0 ;  /* 0x0000000000007941 */ /* 0x018fea0003800000 */
.L_x_2132:
        /* <DEDUP_REMOVED lines=15> */
.L_x_2135:
[----:B------:R-:W-:Y:S05]  /*109b0*/  BSYNC B0 ;  /* 0x0000000000007941 */ /* 0x000fea0003800000 */
.L_x_2134:
        /* <DEDUP_REMOVED lines=15> */
.L_x_2137:
[----:B------:R-:W-:Y:S05]  /*10ab0*/  BSYNC B0 ;  /* 0x0000000000007941 */ /* 0x000fea0003800000 */
.L_x_2136:
        /* <DEDUP_REMOVED lines=16> */
.L_x_2131:
        /* <DEDUP_REMOVED lines=40> */
.L_x_2139:
[----:B------:R-:W-:Y:S05]  /*10e40*/  BSYNC B0 ;  /* 0x0000000000007941 */ /* 0x000fea0003800000 */
.L_x_2138:
        /* <DEDUP_REMOVED lines=55> */
.L_x_2141:
[----:B------:R-:W-:Y:S05]  /*111c0*/  BSYNC B0 ;  /* 0x0000000000007941 */ /* 0x000fea0003800000 */
.L_x_2140:
        /* <DEDUP_REMOVED lines=15> */
.L_x_2143:
[----:B------:R-:W-:Y:S05]  /*112c0*/  BSYNC B0 ;  /* 0x0000000000007941 */ /* 0x000fea0003800000 */
.L_x_2142:
        /* <DEDUP_REMOVED lines=15> */
.L_x_2145:
[----:B------:R-:W-:Y:S05]  /*113c0*/  BSYNC B0 ;  /* 0x0000000000007941 */ /* 0x000fea0003800000 */
.L_x_2144:
        /* <DEDUP_REMOVED lines=16> */
.L_x_2146:
        /* <DEDUP_REMOVED lines=11> */
.L_x_3789:


//--------------------- .text._ZN7cutlass13device_kernelIN5flash19enable_sm80_to_sm89INS1_16FlashAttnFwdSm80INS1_25CollectiveMainloopFwdSm80ILi8ELi1ELb1EN4cute5tupleIJNS5_1CILi128EEENS7_ILi96EEES8_EEELi128ENS_10bfloat16_tEfNS_4arch4Sm80ELb0ELb1ELb0ELb1ELb0ELb0ELb1ELb0EEENS1_21CollectiveEpilogueFwdINS6_IJS8_S8_S9_EEENS6_IJNS7_ILi1EEESH_SH_EEESB_SD_Li256ELb1ELb1ELb0ELb0EEENS1_19SingleTileSchedulerILb1ELb0ELb1ELi128EEEEEEEEEvNT_6ParamsE --------------------------
	.section	.text._ZN7cutlass13device_kernelIN5flash19enable_sm80_to_sm89INS1_16FlashAttnFwdSm80INS1_25CollectiveMainloopFwdSm80ILi8ELi1ELb1EN4cute5tupleIJNS5_1CILi128EEENS7_ILi96EEES8_EEELi128ENS_10bfloat16_tEfNS_4arch4Sm80ELb0ELb1ELb0ELb1ELb0ELb0ELb1ELb0EEENS1_21CollectiveEpilogueFwdINS6_IJS8_S8_S9_EEENS6_IJNS7_ILi1EEESH_SH_EEESB_SD_Li256ELb1ELb1ELb0ELb0EEENS1_19SingleTileSchedulerILb1ELb0ELb1ELi128EEEEEEEEEvNT_6ParamsE,"ax",@progbits
	.sectioninfo	@"SHI_REGISTERS=252"
	.align	128
.text._ZN7cutlass13device_kernelIN5flash19enable_sm80_to_sm89INS1_16FlashAttnFwdSm80INS1_25CollectiveMainloopFwdSm80ILi8ELi1ELb1EN4cute5tupleIJNS5_1CILi128EEENS7_ILi96EEES8_EEELi128ENS_10bfloat16_tEfNS_4arch4Sm80ELb0ELb1ELb0ELb1ELb0ELb0ELb1ELb0EEENS1_21CollectiveEpilogueFwdINS6_IJS8_S8_S9_EEENS6_IJNS7_ILi1EEESH_SH_EEESB_SD_Li256ELb1ELb1ELb0ELb0EEENS1_19SingleTileSchedulerILb1ELb0ELb1ELi128EEEEEEEEEvNT_6ParamsE:
        .type           _ZN7cutlass13device_kernelIN5flash19enable_sm80_to_sm89INS1_16FlashAttnFwdSm80INS1_25CollectiveMainloopFwdSm80ILi8ELi1ELb1EN4cute5tupleIJNS5_1CILi128EEENS7_ILi96EEES8_EEELi128ENS_10bfloat16_tEfNS_4arch4Sm80ELb0ELb1ELb0ELb1ELb0ELb0ELb1ELb0EEENS1_21CollectiveEpilogueFwdINS6_IJS8_S8_S9_EEENS6_IJNS7_ILi1EEESH_SH_EEESB_SD_Li256ELb1ELb1ELb0ELb0EEENS1_19SingleTileSchedulerILb1ELb0ELb1ELi128EEEEEEEEEvNT_6ParamsE,@function
        .size           _ZN7cutlass13device_kernelIN5flash19enable_sm80_to_sm89INS1_16FlashAttnFwdSm80INS1_25CollectiveMainloopFwdSm80ILi8ELi1ELb1EN4cute5tupleIJNS5_1CILi128EEENS7_ILi96EEES8_EEELi128ENS_10bfloat16_tEfNS_4arch4Sm80ELb0ELb1ELb0ELb1ELb0ELb0ELb1ELb0EEENS1_21CollectiveEpilogueFwdINS6_IJS8_S8_S9_EEENS6_IJNS7_ILi1EEESH_SH_EEESB_SD_Li256ELb1ELb1ELb0ELb0EEENS1_19SingleTileSchedulerILb1ELb0ELb1ELi128EEEEEEEEEvNT_6ParamsE,(.L_x_3790 - _ZN7cutlass13device_kernelIN5flash19enable_sm80_to_sm89INS1_16FlashAttnFwdSm80INS1_25CollectiveMainloopFwdSm80ILi8ELi1ELb1EN4cute5tupleIJNS5_1CILi128EEENS7_ILi96EEES8_EEELi128ENS_10bfloat16_tEfNS_4arch4Sm80ELb0ELb1ELb0ELb1ELb0ELb0ELb1ELb0EEENS1_21CollectiveEpilogueFwdINS6_IJS8_S8_S9_EEENS6_IJNS7_ILi1EEESH_SH_EEESB_SD_Li256ELb1ELb1ELb0ELb0EEENS1_19SingleTileSchedulerILb1ELb0ELb1ELi128EEEEEEEEEvNT_6ParamsE)
        .other          _ZN7cutlass13device_kernelIN5flash19enable_sm80_to_sm89INS1_16FlashAttnFwdSm80INS1_25CollectiveMainloopFwdSm80ILi8ELi1ELb1EN4cute5tupleIJNS5_1CILi128EEENS7_ILi96EEES8_EEELi128ENS_10bfloat16_tEfNS_4arch4Sm80ELb0ELb1ELb0ELb1ELb0ELb0ELb1ELb0EEENS1_21CollectiveEpilogueFwdINS6_IJS8_S8_S9_EEENS6_IJNS7_ILi1EEESH_SH_EEESB_SD_Li256ELb1ELb1ELb0ELb0EEENS1_19SingleTileSchedulerILb1ELb0ELb1ELi128EEEEEEEEEvNT_6ParamsE,@"STO_CUDA_ENTRY STV_DEFAULT"
_ZN7cutlass13device_kernelIN5flash19enable_sm80_to_sm89INS1_16FlashAttnFwdSm80INS1_25CollectiveMainloopFwdSm80ILi8ELi1ELb1EN4cute5tupleIJNS5_1CILi128EEENS7_ILi96EEES8_EEELi128ENS_10bfloat16_tEfNS_4arch4Sm80ELb0ELb1ELb0ELb1ELb0ELb0ELb1ELb0EEENS1_21CollectiveEpilogueFwdINS6_IJS8_S8_S9_EEENS6_IJNS7_ILi1EEESH_SH_EEESB_SD_Li256ELb1ELb1ELb0ELb0EEENS1_19SingleTileSchedulerILb1ELb0ELb1ELi128EEEEEEEEEvNT_6ParamsE:
        /* <DEDUP_REMOVED lines=16> */
.L_x_2148:
        /* <DEDUP_REMOVED lines=8> */
.L_x_2150:
[----:B------:R-:W-:-:S04]  /*0180*/  MOV R3, c[0x0][0x54c] ;  /* 0x0001530000037a02 */ /* 0x000fc80000000f00 */
.L_x_2149:
[----:B------:R-:W-:Y:S01]  /*0190*/  USHF.L.U32 UR4, UR4, 0x7, URZ ;  /* 0x0000000704047899 */ /* 0x000fe2000800063f */
[----:B-----5:R-:W-:-:S05]  /*01a0*/  IMAD R3, R3, c[0x0][0x548], RZ ;  /* 0x0001520003037a24 */ /* 0x020fca00078e02ff */
[----:B------:R-:W-:-:S04]  /*01b0*/  MOV R40, UR4 ;  /* 0x0000000400287c02 */ /* 0x000fc80008000f00 */
[----:B------:R-:W-:-:S04]  /*01c0*/  ISETP.GE.AND P0, PT, R40, R3, PT ;  /* 0x000000032800720c */ /* 0x000fc80003f06270 */
[----:B------:R-:W-:Y:S01]  /*01d0*/  SEL R210, R210, 0xffffffff, !P0 ;  /* 0xffffffffd2d27807 */ /* 0x000fe20004000000 */
[----:B------:R-:W-:Y:S05]  /*01e0*/  BRA `(.L_x_2151) ;  /* 0x0000013000007947 */ /* 0x000fea0003800000 */
.L_x_2147:
[----:B------:R-:W-:-:S04]  /*01f0*/  ISETP.NE.U32.AND P0, PT, RZ, c[0x0][0x568], PT ;  /* 0x00015a00ff007a0c */ /* 0x000fc80003f05070 */
[----:B------:R-:W-:-:S13]  /*0200*/  ISETP.NE.AND.EX P0, PT, RZ, c[0x0][0x56c], PT, P0 ;  /* 0x00015b00ff007a0c */ /* 0x000fda0003f05300 */
[----:B------:R-:W-:Y:S05]  /*0210*/  @!P0 BRA `(.L_x_2152) ;  /* 0x0000002000008947 */ /* 0x000fea0003800000 */
[----:B------:R1:W5:Y:S01]  /*0220*/  LDG.E R3, [R2.64] ;  /* 0x0000000a02037981 */ /* 0x000362000c1e1900 */
[----:B------:R-:W-:Y:S05]  /*0230*/  BRA `(.L_x_2153) ;  /* 0x0000009000007947 */ /* 0x000fea0003800000 */
.L_x_2152:
        /* <DEDUP_REMOVED lines=8> */
.L_x_2154:
[----:B------:R-:W-:-:S04]  /*02c0*/  MOV R3, c[0x0][0x54c] ;  /* 0x0001530000037a02 */ /* 0x000fc80000000f00 */
.L_x_2153:
[----:B------:R-:W-:Y:S01]  /*02d0*/  USHF.L.U32 UR4, UR4, 0x7, URZ ;  /* 0x0000000704047899 */ /* 0x000fe2000800063f */
[----:B-----5:R-:W-:-:S05]  /*02e0*/  IMAD R3, R3, c[0x0][0x548], RZ ;  /* 0x0001520003037a24 */ /* 0x020fca00078e02ff */
[----:B------:R-:W-:-:S04]  /*02f0*/  MOV R40, UR4 ;  /* 0x0000000400287c02 */ /* 0x000fc80008000f00 */
[----:B------:R-:W-:-:S04]  /*0300*/  ISETP.GE.AND P0, PT, R40, R3, PT ;  /* 0x000000032800720c */ /* 0x000fc80003f06270 */
[----:B------:R-:W-:-:S04]  /*0310*/  SEL R210, R210, 0xffffffff, !P0 ;  /* 0xffffffffd2d27807 */ /* 0x000fc80004000000 */
.L_x_2151:
        /* <DEDUP_REMOVED lines=28> */
.L_x_2155:
[----:B------:R-:W-:-:S04]  /*04e0*/  ISETP.NE.U32.AND P1, PT, RZ, c[0x0][0x368], PT ;  /* 0x0000da00ff007a0c */ /* 0x000fc80003f25070 */
[----:B------:R-:W-:-:S13]  /*04f0*/  ISETP.NE.AND.EX P1, PT, RZ, c[0x0][0x36c], PT, P1 ;  /* 0x0000db00ff007a0c */ /* 0x000fda0003f25310 */
[----:B------:R-:W-:Y:S05]  /*0500*/  @!P1 BRA `(.L_x_2156) ;  /* 0x0000003000009947 */ /* 0x000fea0003800000 */
[----:B------:R-:W-:-:S06]  /*0510*/  IMAD.WIDE R208, R210, R5, c[0x0][0x368] ;  /* 0x0000da00d2d07625 */ /* 0x000fcc00078e0205 */
[----:B------:R2:W5:Y:S01]  /*0520*/  LDG.E R208, [R208.64] ;  /* 0x0000000ad0d07981 */ /* 0x000562000c1e1900 */
[----:B------:R-:W-:Y:S05]  /*0530*/  BRA `(.L_x_2157) ;  /* 0x0000004000007947 */ /* 0x000fea0003800000 */
.L_x_2156:
[----:B------:R-:W-:Y:S05]  /*0540*/  @!P5 BRA `(.L_x_2157) ;  /* 0x000000300000d947 */ /* 0x000fea0003800000 */
[----:B------:R-:W2:Y:S04]  /*0550*/  LDG.E R208, [R2.64] ;  /* 0x0000000a02d07981 */ /* 0x000ea8000c1e1900 */
[----:B-1----:R-:W2:Y:S02]  /*0560*/  LDG.E R7, [R2.64+0x4] ;  /* 0x0000040a02077981 */ /* 0x002ea4000c1e1900 */
[----:B--2---:R-:W-:Y:S02]  /*0570*/  IADD3 R208, -R208, R7, RZ ;  /* 0x00000007d0d07210 */ /* 0x004fe40007ffe1ff */
.L_x_2157:
        /* <DEDUP_REMOVED lines=23> */
.L_x_2159:
[----:B------:R-:W-:-:S13]  /*06f0*/  ISETP.NE.AND P1, PT, R13, 0x1, PT ;  /* 0x000000010d00780c */ /* 0x000fda0003f25270 */
[----:B------:R-:W-:-:S05]  /*0700*/  @P1 IMAD.HI.U32 R2, R6, c[0x0][0x330], RZ ;  /* 0x0000cc0006021a27 */ /* 0x000fca00078e00ff */
[----:B------:R-:W-:-:S05]  /*0710*/  @P1 SHF.R.U32.HI R6, RZ, c[0x0][0x334], R2 ;  /* 0x0000cd00ff061a19 */ /* 0x000fca0000011602 */
.L_x_2160:
[----:B------:R-:W-:-:S05]  /*0720*/  IMAD R3, R6, R13, c[0x0][0x32c] ;  /* 0x0000cb0006037624 */ /* 0x000fca00078e020d */
[----:B------:R-:W-:-:S04]  /*0730*/  IMNMX R4, R4, R3, PT ;  /* 0x0000000304047217 */ /* 0x000fc80003800200 */
.L_x_2158:
        /* <DEDUP_REMOVED lines=25> */
.L_x_2162:
[----:B------:R-:W-:-:S13]  /*08d0*/  ISETP.NE.AND P1, PT, R13, 0x1, PT ;  /* 0x000000010d00780c */ /* 0x000fda0003f25270 */
[----:B------:R-:W-:-:S05]  /*08e0*/  @P1 IMAD.HI.U32 R2, R3, c[0x0][0x330], RZ ;  /* 0x0000cc0003021a27 */ /* 0x000fca00078e00ff */
[----:B------:R-:W-:-:S05]  /*08f0*/  @P1 SHF.R.U32.HI R3, RZ, c[0x0][0x334], R2 ;  /* 0x0000cd00ff031a19 */ /* 0x000fca0000011602 */
.L_x_2163:
[----:B------:R-:W-:-:S05]  /*0900*/  IMAD R3, R3, c[0x0][0x32c], RZ ;  /* 0x0000cb0003037a24 */ /* 0x000fca00078e02ff */
[----:B------:R-:W-:-:S05]  /*0910*/  IMNMX R4, R4, R3, !PT ;  /* 0x0000000304047217 */ /* 0x000fca0007800200 */
.L_x_2161:
        /* <DEDUP_REMOVED lines=54> */
[----:B------:R-:W-:Y:S01]  /*0c80*/  IMAD.WIDE.U32 R110, R41, c[0x0][0x1e0], RZ ;  /* 0x00007800296e7a25 */ /* 0x000fe200078e00ff */
[----:B------:R-:W-:Y:S01]  /*0c90*/  SHF.R.S32.HI R5, RZ, 0x1f, R0 ;  /* 0x0000001fff057819 */ /* 0x000fe20000011400 */
[----:B------:R-:W-:Y:S01]  /*0ca0*/  UIMAD.WIDE.U32 UR14, UR6, 0x40, URZ ;  /* 0x00000040060e78a5 */ /* 0x000fe2000f8e003f */
[----:B------:R-:W-:Y:S01]  /*0cb0*/  LOP3.LUT R29, R3, 0xfffffff8, RZ, 0xc0, !PT ;  /* 0xfffffff8031d7812 */ /* 0x000fe200078ec0ff */
[----:B------:R-:W-:Y:S01]  /*0cc0*/  USHF.L.U32 UR8, UR7, 0x6, URZ ;  /* 0x0000000607087899 */ /* 0x000fe2000800063f */
[----:B------:R-:W-:Y:S01]  /*0cd0*/  SHF.R.S32.HI R3, RZ, 0x3, R3 ;  /* 0x00000003ff037819 */ /* 0x000fe20000011403 */
[----:B------:R-:W-:Y:S01]  /*0ce0*/  IMAD R5, R5, c[0x0][0x178], RZ ;  /* 0x00005e0005057a24 */ /* 0x000fe200078e02ff */
[----:B-1----:R-:W-:Y:S01]  /*0cf0*/  SHF.R.S32.HI R33, RZ, 0x1f, R32 ;  /* 0x0000001fff217819 */ /* 0x002fe20000011420 */
[----:B------:R-:W-:Y:S01]  /*0d00*/  IMAD.IADD R29, R42, 0x1, -R29 ;  /* 0x000000012a1d7824 */ /* 0x000fe200078e0a1d */
[----:B------:R-:W-:Y:S01]  /*0d10*/  UIADD3 UR8, UR15, UR8, URZ ;  /* 0x000000080f087290 */ /* 0x000fe2000fffe03f */
[----:B------:R-:W-:Y:S01]  /*0d20*/  IMAD R5, R0, c[0x0][0x17c], R5 ;  /* 0x00005f0000057a24 */ /* 0x000fe200078e0205 */
[----:B------:R-:W-:Y:S01]  /*0d30*/  LEA.HI R108, R109, R42, RZ, 0x5 ;  /* 0x0000002a6d6c7211 */ /* 0x000fe200078f28ff */
[----:B------:R-:W-:Y:S01]  /*0d40*/  IMAD R11, R29, 0x20, R3 ;  /* 0x000000201d0b7824 */ /* 0x000fe200078e0203 */
[----:B------:R-:W-:Y:S01]  /*0d50*/  USHF.L.U32 UR9, UR4, 0x6, URZ ;  /* 0x0000000604097899 */ /* 0x000fe2000800063f */
[----:B------:R-:W-:Y:S01]  /*0d60*/  IMAD.IADD R9, R9, 0x1, R5 ;  /* 0x0000000109097824 */ /* 0x000fe200078e0205 */
[----:B------:R-:W-:Y:S01]  /*0d70*/  SHF.R.S32.HI R5, RZ, 0x1f, R210 ;  /* 0x0000001fff057819 */ /* 0x000fe200000114d2 */
[----:B------:R-:W-:Y:S01]  /*0d80*/  IMAD R7, R33, c[0x0][0x1b8], RZ ;  /* 0x00006e0021077a24 */ /* 0x000fe200078e02ff */
[----:B------:R-:W-:Y:S01]  /*0d90*/  SHF.R.S32.HI R43, RZ, 0x5, R108 ;  /* 0x00000005ff2b7819 */ /* 0x000fe2000001146c */
[----:B------:R-:W-:Y:S01]  /*0da0*/  IMAD.IADD R2, R40, 0x1, R11 ;  /* 0x0000000128027824 */ /* 0x000fe200078e020b */
[----:B------:R-:W-:Y:S01]  /*0db0*/  SEL R0, R5, RZ, !P0 ;  /* 0x000000ff05007207 */ /* 0x000fe20004000000 */
[C---:B------:R-:W-:Y:S01]  /*0dc0*/  IMAD R7, R32.reuse, c[0x0][0x1bc], R7 ;  /* 0x00006f0020077a24 */ /* 0x040fe200078e0207 */
[----:B------:R-:W-:Y:S01]  /*0dd0*/  UMOV UR12, 0x6 ;  /* 0x00000006000c7882 */ /* 0x000fe20000000000 */
[----:B------:R-:W-:Y:S01]  /*0de0*/  IMAD.WIDE.U32 R8, R32, c[0x0][0x1b8], R8 ;  /* 0x00006e0020087a25 */ /* 0x000fe200078e0008 */
[----:B------:R-:W-:-:S03]  /*0df0*/  USHF.L.U64.HI UR12, UR4, UR12, UR5 ;  /* 0x0000000c040c7299 */ /* 0x000fc60008010205 */
        /* <DEDUP_REMOVED lines=21> */
[----:B------:R-:W-:Y:S02]  /*0f50*/  IMAD.SHL.U32 R36, R29, 0x8, RZ ;  /* 0x000000081d247824 */ /* 0x000fe400078e00ff */
[----:B------:R-:W-:-:S03]  /*0f60*/  IMAD.WIDE.U32 R6, R6, c[0x0][0x1a8], R10 ;  /* 0x00006a0006067a25 */ /* 0x000fc600078e000a */
[----:B------:R-:W-:Y:S01]  /*0f70*/  LOP3.LUT R2, R209, 0x38, R36, 0xf8, !PT ;  /* 0x00000038d1027812 */ /* 0x000fe200078ef824 */
[----:B------:R-:W-:Y:S01]  /*0f80*/  IMAD.IADD R0, R7, 0x1, R9 ;  /* 0x0000000107007824 */ /* 0x000fe200078e0209 */
[----:B------:R-:W-:Y:S01]  /*0f90*/  BAR.SYNC.DEFER_BLOCKING 0x0 ;  /* 0x0000000000007b1d */ /* 0x000fe20000010000 */
[----:B------:R-:W-:Y:S01]  /*0fa0*/  LEA R4, P0, R6, c[0x0][0x160], 0x1 ;  /* 0x0000580006047a11 */ /* 0x000fe200078008ff */
[----:B------:R-:W-:Y:S01]  /*0fb0*/  IMAD R7, R211, c[0x0][0x2c4], RZ ;  /* 0x0000b100d3077a24 */ /* 0x000fe200078e02ff */
[----:B------:R-:W-:Y:S01]  /*0fc0*/  SHF.R.U32.HI R209, RZ, 0x3, R209 ;  /* 0x00000003ffd17819 */ /* 0x000fe200000116d1 */
[----:B------:R-:W-:Y:S01]  /*0fd0*/  IMAD.SHL.U32 R8, R8, 0x8, RZ ;  /* 0x0000000808087824 */ /* 0x000fe200078e00ff */
[----:B------:R-:W-:Y:S01]  /*0fe0*/  LEA.HI.X R0, R6, c[0x0][0x164], R0, 0x1, P0 ;  /* 0x0000590006007a11 */ /* 0x000fe200000f0c00 */
[----:B------:R-:W1:Y:S01]  /*0ff0*/  SHFL.IDX PT, R10, R4, RZ, 0x181f ;  /* 0x00181fff040a7589 */ /* 0x000e6200000e0000 */
[----:B------:R-:W-:Y:S01]  /*1000*/  LOP3.LUT R209, R2, R209, RZ, 0x3c, !PT ;  /* 0x000000d102d17212 */ /* 0x000fe200078e3cff */
[----:B------:R-:W-:Y:S01]  /*1010*/  IMAD.IADD R2, R40, 0x1, R3 ;  /* 0x0000000128027824 */ /* 0x000fe200078e0203 */
[----:B------:R-:W-:Y:S01]  /*1020*/  SHF.R.S32.HI R37, RZ, 0x1f, R36 ;  /* 0x0000001fff257819 */ /* 0x000fe20000011424 */
[----:B------:R-:W2:Y:S01]  /*1030*/  SHFL.IDX PT, R11, R0, RZ, 0x181f ;  /* 0x00181fff000b7589 */ /* 0x000ea200000e0000 */
[----:B------:R-:W-:-:S02]  /*1040*/  LOP3.LUT R209, R209, 0xfffffe00, R8, 0xf8, !PT ;  /* 0xfffffe00d1d17812 */ /* 0x000fc400078ef808 */
[CC--:B------:R-:W-:Y:S01]  /*1050*/  ISETP.GE.AND P1, PT, R2.reuse, R7.reuse, PT ;  /* 0x000000070200720c */ /* 0x0c0fe20003f26270 */
[----:B------:R-:W4:Y:S01]  /*1060*/  SHFL.IDX PT, R16, R4, 0x1, 0x181f ;  /* 0x00381f0004107f89 */ /* 0x000f2200000e0000 */
[C---:B------:R-:W-:Y:S01]  /*1070*/  IADD3 R6, R2.reuse, 0x20, RZ ;  /* 0x0000002002067810 */ /* 0x040fe20007ffe0ff */
[----:B------:R-:W-:Y:S01]  /*1080*/  IMAD.SHL.U32 R209, R209, 0x2, RZ ;  /* 0x00000002d1d17824 */ /* 0x000fe200078e00ff */
[----:B------:R-:W-:Y:S01]  /*1090*/  IADD3 R8, R2, 0x40, RZ ;  /* 0x0000004002087810 */ /* 0x000fe20007ffe0ff */
[----:B------:R-:W5:Y:S01]  /*10a0*/  SHFL.IDX PT, R17, R0, 0x1, 0x181f ;  /* 0x00381f0000117f89 */ /* 0x000f6200000e0000 */
[----:B------:R-:W-:Y:S02]  /*10b0*/  ISETP.GE.AND P0, PT, R6, R7, PT ;  /* 0x000000070600720c */ /* 0x000fe40003f06270 */
[----:B------:R-:W-:Y:S02]  /*10c0*/  SHF.R.S32.HI R6, RZ, 0x1f, R34 ;  /* 0x0000001fff067819 */ /* 0x000fe40000011422 */
[----:B------:R-:W-:-:S02]  /*10d0*/  ISETP.GE.AND P6, PT, R36, c[0x0][0x198], PT ;  /* 0x0000660024007a0c */ /* 0x000fc40003fc6270 */
[----:B------:R-:W-:Y:S02]  /*10e0*/  IADD3 R2, R2, 0x60, RZ ;  /* 0x0000006002027810 */ /* 0x000fe40007ffe0ff */
[----:B---3--:R-:W-:Y:S01]  /*10f0*/  @P2 SHF.R.S32.HI R31, RZ, 0x1f, R30 ;  /* 0x0000001fff1f2819 */ /* 0x008fe2000001141e */
[----:B------:R-:W-:Y:S02]  /*1100*/  @!P2 IMAD.MOV.U32 R30, RZ, RZ, R210 ;  /* 0x000000ffff1ea224 */ /* 0x000fe400078e00d2 */
[----:B------:R-:W-:Y:S01]  /*1110*/  @!P2 IMAD.MOV.U32 R31, RZ, RZ, R5 ;  /* 0x000000ffff1fa224 */ /* 0x000fe200078e0005 */
[----:B------:R-:W-:Y:S02]  /*1120*/  IADD3 R34, P2, R34, R3, RZ ;  /* 0x0000000322227210 */ /* 0x000fe40007f5e0ff */
[----:B------:R-:W-:Y:S02]  /*1130*/  IADD3 R5, R36, 0x40, RZ ;  /* 0x0000004024057810 */ /* 0x000fe40007ffe0ff */
[----:B------:R-:W-:Y:S01]  /*1140*/  LEA.HI.X.SX32 R35, R3, R6, 0x1, P2 ;  /* 0x0000000603237211 */ /* 0x000fe200010f0eff */
[----:B------:R-:W-:Y:S01]  /*1150*/  IMAD.WIDE.U32 R18, R34, c[0x0][0x1e0], R36 ;  /* 0x0000780022127a25 */ /* 0x000fe200078e0024 */
[----:B------:R-:W-:-:S02]  /*1160*/  @!P1 SHF.R.S32.HI R6, RZ, 0x1f, R5 ;  /* 0x0000001fff069819 */ /* 0x000fc40000011405 */
[----:B------:R-:W-:Y:S01]  /*1170*/  SEL R222, R30, RZ, !P5 ;  /* 0x000000ff1ede7207 */ /* 0x000fe20006800000 */
[----:B------:R-:W-:Y:S01]  /*1180*/  IMAD R9, R35, c[0x0][0x1e0], RZ ;  /* 0x0000780023097a24 */ /* 0x000fe200078e02ff */
[----:B------:R-:W-:Y:S01]  /*1190*/  SEL R30, R31, RZ, !P5 ;  /* 0x000000ff1f1e7207 */ /* 0x000fe20006800000 */
[----:B------:R-:W-:Y:S01]  /*11a0*/  IMAD R35, R35, c[0x0][0x208], RZ ;  /* 0x0000820023237a24 */ /* 0x000fe200078e02ff */
[----:B------:R-:W-:Y:S02]  /*11b0*/  @!P1 LEA.HI R6, R6, R5, RZ, 0x3 ;  /* 0x0000000506069211 */ /* 0x000fe400078f18ff */
[----:B-1----:R-:W-:Y:S01]  /*11c0*/  @!P1 LEA R22, P5, R36, R10, 0x1 ;  /* 0x0000000a24169211 */ /* 0x002fe200078a08ff */
[C---:B------:R-:W-:Y:S01]  /*11d0*/  IMAD R215, R30.reuse, c[0x0][0x1f0], RZ ;  /* 0x00007c001ed77a24 */ /* 0x040fe200078e02ff */
[----:B------:R-:W-:Y:S01]  /*11e0*/  ISETP.GE.AND P2, PT, R5, c[0x0][0x198], PT ;  /* 0x0000660005007a0c */ /* 0x000fe20003f46270 */
[----:B------:R-:W-:Y:S01]  /*11f0*/  IMAD R225, R30, c[0x0][0x218], RZ ;  /* 0x000086001ee17a24 */ /* 0x000fe200078e02ff */
[----:B------:R-:W-:Y:S01]  /*1200*/  @!P1 LOP3.LUT R6, R6, 0xfffffff8, RZ, 0xc0, !PT ;  /* 0xfffffff806069812 */ /* 0x000fe200078ec0ff */
[----:B------:R-:W-:Y:S01]  /*1210*/  IMAD R215, R222, c[0x0][0x1f4], R215 ;  /* 0x00007d00ded77a24 */ /* 0x000fe200078e02d7 */
[----:B--2---:R-:W-:Y:S01]  /*1220*/  @!P1 LEA.HI.X R23, R36, R11, R37, 0x1, P5 ;  /* 0x0000000b24179211 */ /* 0x004fe200028f0c25 */
[----:B------:R-:W-:Y:S01]  /*1230*/  IMAD R225, R222, c[0x0][0x21c], R225 ;  /* 0x00008700dee17a24 */ /* 0x000fe200078e02e1 */
[----:B------:R-:W-:Y:S01]  /*1240*/  ISETP.GE.AND P5, PT, R8, R7, PT ;  /* 0x000000070800720c */ /* 0x000fe20003fa6270 */
[----:B------:R-:W-:Y:S01]  /*1250*/  @!P1 IMAD.WIDE R24, R6, 0x2, R10 ;  /* 0x0000000206189825 */ /* 0x000fe200078e020a */
[----:B------:R-:W1:Y:S01]  /*1260*/  SHFL.IDX PT, R8, R4, 0x2, 0x181f ;  /* 0x00581f0004087f89 */ /* 0x000e6200000e0000 */
[----:B------:R-:W-:-:S02]  /*1270*/  @!P0 SHF.R.S32.HI R6, RZ, 0x1f, R5 ;  /* 0x0000001fff068819 */ /* 0x000fc40000011405 */
[----:B------:R-:W-:Y:S01]  /*1280*/  IMAD R10, R34, c[0x0][0x1e4], R9 ;  /* 0x00007900220a7a24 */ /* 0x000fe200078e0209 */
[----:B------:R2:W-:Y:S01]  /*1290*/  @!P1 LDGSTS.E.BYPASS.LTC128B.128 [R209+0x100], [R22.64], !P6 ;  /* 0x0010000016d19fae */ /* 0x0005e2000f101d4a */
[----:B------:R-:W-:Y:S02]  /*12a0*/  @!P0 LEA.HI R6, R6, R5, RZ, 0x3 ;  /* 0x0000000506068211 */ /* 0x000fe400078f18ff */
[----:B------:R-:W-:Y:S01]  /*12b0*/  IMAD.IADD R19, R19, 0x1, R10 ;  /* 0x0000000113137824 */ /* 0x000fe200078e020a */
[----:B------:R-:W3:Y:S01]  /*12c0*/  SHFL.IDX PT, R9, R0, 0x2, 0x181f ;  /* 0x00581f0000097f89 */ /* 0x000ee200000e0000 */
[----:B------:R-:W-:Y:S02]  /*12d0*/  @!P0 LOP3.LUT R11, R6, 0xfffffff8, RZ, 0xc0, !PT ;  /* 0xfffffff8060b8812 */ /* 0x000fe400078ec0ff */
[----:B------:R-:W-:Y:S01]  /*12e0*/  SHF.R.S32.HI R31, RZ, 0x1f, R113 ;  /* 0x0000001fff1f7819 */ /* 0x000fe20000011471 */
[----:B------:R3:W-:Y:S01]  /*12f0*/  @!P1 LDGSTS.E.BYPASS.LTC128B.128 [R209+0x4100], [R24.64], !P2 ;  /* 0x0410000018d19fae */ /* 0x0007e2000d101d4a */
[----:B----4-:R-:W-:Y:S01]  /*1300*/  @!P0 LEA R20, P1, R36, R16, 0x1 ;  /* 0x0000001024148211 */ /* 0x010fe200078208ff */
[----:B-----5:R-:W-:-:S02]  /*1310*/  @!P0 IMAD.WIDE R10, R11, 0x2, R16 ;  /* 0x000000020b0a8825 */ /* 0x020fc400078e0210 */
[----:B------:R4:W5:Y:S01]  /*1320*/  SHFL.IDX PT, R16, R4, 0x3, 0x181f ;  /* 0x00781f0004107f89 */ /* 0x00096200000e0000 */
[----:B------:R-:W-:Y:S02]  /*1330*/  @!P0 LEA.HI.X R21, R36, R17, R37, 0x1, P1 ;  /* 0x0000001124158211 */ /* 0x000fe400008f0c25 */
[----:B------:R-:W-:Y:S01]  /*1340*/  ISETP.GE.AND P1, PT, R2, R7, PT ;  /* 0x000000070200720c */ /* 0x000fe20003f26270 */
[C---:B------:R-:W-:Y:S01]  /*1350*/  IMAD R7, R33.reuse, c[0x0][0x1e8], RZ ;  /* 0x00007a0021077a24 */ /* 0x040fe200078e02ff */
[----:B------:R-:W-:Y:S01]  /*1360*/  @!P5 SHF.R.S32.HI R2, RZ, 0x1f, R5 ;  /* 0x0000001fff02d819 */ /* 0x000fe20000011405 */
[----:B------:R5:W-:Y:S01]  /*1370*/  @!P0 LDGSTS.E.BYPASS.LTC128B.128 [R209+0x1100], [R20.64], !P6 ;  /* 0x0110000014d18fae */ /* 0x000be2000f101d4a */
[----:B------:R-:W-:Y:S02]  /*1380*/  IMAD R33, R33, c[0x0][0x210], RZ ;  /* 0x0000840021217a24 */ /* 0x000fe400078e02ff */
[----:B------:R-:W-:Y:S01]  /*1390*/  @!P5 LEA.HI R2, R2, R5, RZ, 0x3 ;  /* 0x000000050202d211 */ /* 0x000fe200078f18ff */
[C---:B------:R-:W-:Y:S01]  /*13a0*/  IMAD R212, R32.reuse, c[0x0][0x1ec], R7 ;  /* 0x00007b0020d47a24 */ /* 0x040fe200078e0207 */
[----:B------:R5:W-:Y:S01]  /*13b0*/  @!P0 LDGSTS.E.BYPASS.LTC128B.128 [R209+0x5100], [R10.64], !P2 ;  /* 0x051000000ad18fae */ /* 0x000be2000d101d4a */
[----:B------:R-:W-:Y:S01]  /*13c0*/  IMAD R33, R32, c[0x0][0x214], R33 ;  /* 0x0000850020217a24 */ /* 0x000fe200078e0221 */
[----:B------:R-:W-:Y:S01]  /*13d0*/  @!P5 LOP3.LUT R7, R2, 0xfffffff8, RZ, 0xc0, !PT ;  /* 0xfffffff80207d812 */ /* 0x000fe200078ec0ff */
[----:B--2---:R-:W-:Y:S01]  /*13e0*/  IMAD.WIDE.U32 R22, R32, c[0x0][0x1e8], R18 ;  /* 0x00007a0020167a25 */ /* 0x004fe200078e0012 */
[C---:B-1----:R-:W-:Y:S01]  /*13f0*/  @!P5 LEA R18, P0, R36.reuse, R8, 0x1 ;  /* 0x000000082412d211 */ /* 0x042fe200078008ff */
[----:B------:R1:W2:Y:S02]  /*1400*/  SHFL.IDX PT, R17, R0, 0x3, 0x181f ;  /* 0x00781f0000117f89 */ /* 0x0002a400000e0000 */
[----:B------:R-:W-:Y:S01]  /*1410*/  IMAD.IADD R213, R23, 0x1, R212 ;  /* 0x0000000117d57824 */ /* 0x000fe200078e02d4 */
[----:B---3--:R-:W-:Y:S01]  /*1420*/  @!P5 LEA.HI.X R19, R36, R9, R37, 0x1, P0 ;  /* 0x000000092413d211 */ /* 0x008fe200000f0c25 */
[----:B------:R-:W-:Y:S01]  /*1430*/  @!P5 IMAD.WIDE R8, R7, 0x2, R8 ;  /* 0x000000020708d825 */ /* 0x000fe200078e0208 */
[----:B----4-:R-:W-:-:S03]  /*1440*/  LEA.HI R4, R109, R42, RZ, 0x4 ;  /* 0x0000002a6d047211 */ /* 0x010fc600078f20ff */
[----:B------:R-:W-:Y:S01]  /*1450*/  IMAD R7, R41, c[0x0][0x1e4], RZ ;  /* 0x0000790029077a24 */ /* 0x000fe200078e02ff */
[----:B------:R3:W-:Y:S01]  /*1460*/  @!P5 LDGSTS.E.BYPASS.LTC128B.128 [R209+0x2100], [R18.64], !P6 ;  /* 0x0210000012d1dfae */ /* 0x0007e2000f101d4a */
[----:B------:R-:W-:Y:S02]  /*1470*/  IMAD R41, R14, -0x60, R41 ;  /* 0xffffffa00e297824 */ /* 0x000fe400078e0229 */
[----:B------:R-:W-:Y:S01]  /*1480*/  IMAD.MOV.U32 R212, RZ, RZ, R22 ;  /* 0x000000ffffd47224 */ /* 0x000fe200078e0016 */
[----:B------:R4:W-:Y:S01]  /*1490*/  @!P5 LDGSTS.E.BYPASS.LTC128B.128 [R209+0x6100], [R8.64], !P2 ;  /* 0x0610000008d1dfae */ /* 0x0009e2000d101d4a */
[----:B------:R-:W-:Y:S01]  /*14a0*/  IMAD.IADD R12, R111, 0x1, R7 ;  /* 0x000000016f0c7824 */ /* 0x000fe200078e0207 */
[----:B------:R-:W-:Y:S01]  /*14b0*/  IADD3 R28, R41, R208, -R3 ;  /* 0x000000d0291c7210 */ /* 0x000fe20007ffe803 */
[----:B------:R-:W-:Y:S01]  /*14c0*/  IMAD.WIDE.U32 R212, R222, c[0x0][0x1f0], R212 ;  /* 0x00007c00ded47a25 */ /* 0x000fe200078e00d4 */
[----:B------:R-:W-:Y:S02]  /*14d0*/  LOP3.LUT R7, R4, 0xfffffff0, RZ, 0xc0, !PT ;  /* 0xfffffff004077812 */ /* 0x000fe400078ec0ff */
[----:B------:R-:W-:Y:S01]  /*14e0*/  ISETP.GE.AND P0, PT, R28, 0x1, PT ;  /* 0x000000011c00780c */ /* 0x000fe20003f06270 */
[----:B------:R-:W-:-:S02]  /*14f0*/  IMAD.IADD R215, R213, 0x1, R215 ;  /* 0x00000001d5d77824 */ /* 0x000fc400078e02d7 */
[----:B-----5:R-:W-:Y:S01]  /*1500*/  IMAD R11, R12, R113, RZ ;  /* 0x000000710c0b7224 */ /* 0x020fe200078e02ff */
[----:B-1----:R-:W-:Y:S01]  /*1510*/  @!P1 SHF.R.S32.HI R0, RZ, 0x1f, R5 ;  /* 0x0000001fff009819 */ /* 0x002fe20000011405 */
[----:B------:R-:W-:Y:S02]  /*1520*/  IMAD.MOV.U32 R214, RZ, RZ, R212 ;  /* 0x000000ffffd67224 */ /* 0x000fe400078e00d4 */
[----:B------:R-:W-:Y:S01]  /*1530*/  IMAD.IADD R7, R42, 0x1, -R7 ;  /* 0x000000012a077824 */ /* 0x000fe200078e0a07 */
[----:B------:R-:W-:Y:S01]  /*1540*/  @!P1 LEA.HI R0, R0, R5, RZ, 0x3 ;  /* 0x0000000500009211 */ /* 0x000fe200078f18ff */
[----:B------:R-:W-:-:S03]  /*1550*/  IMAD R11, R31, R110, R11 ;  /* 0x0000006e1f0b7224 */ /* 0x000fc600078e020b */
[----:B------:R-:W-:Y:S02]  /*1560*/  @!P1 LOP3.LUT R0, R0, 0xfffffff8, RZ, 0xc0, !PT ;  /* 0xfffffff800009812 */ /* 0x000fe400078ec0ff */
[----:B------:R-:W-:Y:S02]  /*1570*/  SHF.R.S32.HI R2, RZ, 0x1f, R7 ;  /* 0x0000001fff027819 */ /* 0x000fe40000011407 */
[----:B---3--:R-:W-:Y:S02]  /*1580*/  @!P1 LEA R18, P5, R36, R16, 0x1 ;  /* 0x0000001024129211 */ /* 0x008fe400078a08ff */
[----:B------:R-:W-:Y:S01]  /*1590*/  LEA.HI R2, R2, R7, RZ, 0x3 ;  /* 0x0000000702027211 */ /* 0x000fe200078f18ff */
[----:B----4-:R-:W-:Y:S01]  /*15a0*/  IMAD.WIDE.U32 R8, R113, R110, R214 ;  /* 0x0000006e71087225 */ /* 0x010fe200078e00d6 */
[----:B--2---:R-:W-:-:S03]  /*15b0*/  @!P1 LEA.HI.X R19, R36, R17, R37, 0x1, P5 ;  /* 0x0000001124139211 */ /* 0x004fc600028f0c25 */
[----:B------:R-:W-:Y:S01]  /*15c0*/  IMAD.IADD R6, R9, 0x1, R11 ;  /* 0x0000000109067824 */ /* 0x000fe200078e020b */
[----:B------:R-:W-:Y:S01]  /*15d0*/  @P0 LEA R10, P5, R8, c[0x0][0x1c8], 0x1 ;  /* 0x00007200080a0a11 */ /* 0x000fe200078a08ff */
[----:B------:R-:W-:Y:S01]  /*15e0*/  @!P1 IMAD.WIDE R16, R0, 0x2, R16 ;  /* 0x0000000200109825 */ /* 0x000fe200078e0210 */
        /* <DEDUP_REMOVED lines=92> */
[----:B------:R-:W-:-:S04]  /*1bb0*/  IMAD.WIDE.U32 R6, R32, c[0x0][0x210], R34 ;  /* 0x0000840020067a25 */ /* 0x000fc800078e0022 */
[----:B------:R-:W-:Y:S02]  /*1bc0*/  IMAD.IADD R7, R7, 0x1, R33 ;  /* 0x0000000107077824 */ /* 0x000fe400078e0221 */
[----:B------:R-:W-:Y:S02]  /*1bd0*/  IMAD.U32 R31, RZ, RZ, UR9 ;  /* 0x00000009ff1f7e24 */ /* 0x000fe4000f8e00ff */
[----:B------:R-:W-:-:S04]  /*1be0*/  IMAD.WIDE.U32 R222, R222, c[0x0][0x218], R6 ;  /* 0x00008600dede7a25 */ /* 0x000fc800078e0006 */
[----:B------:R-:W-:Y:S02]  /*1bf0*/  IMAD R7, R113, c[0x0][0x20c], R0 ;  /* 0x0000830071077a24 */ /* 0x000fe400078e0200 */
        /* <DEDUP_REMOVED lines=30> */
[----:B------:R-:W-:-:S03]  /*1de0*/  LEA R6, P0, R20, c[0x0][0x1f8], 0x1 ;  /* 0x00007e0014067a11 */ /* 0x000fc600078008ff */
        /* <DEDUP_REMOVED lines=178> */
.L_x_2165:
        /* <DEDUP_REMOVED lines=16> */
[----:B------:R-:W-:-:S02]  /*2a10*/  LOP3.LUT R7, R4, 0x1ffffffe, RZ, 0xc0, !PT ;  /* 0x1ffffffe04077812 */ /* 0x000fc400078ec0ff */
[----:B------:R-:W-:Y:S01]  /*2a20*/  LOP3.LUT R217, R21, 0x7ffffffc, RZ, 0xc0, !PT ;  /* 0x7ffffffc15d97812 */ /* 0x000fe200078ec0ff */
[----:B------:R-:W-:Y:S01]  /*2a30*/  IMAD R6, R43, 0x10, R6 ;  /* 0x000000102b067824 */ /* 0x000fe200078e0206 */
[----:B------:R-:W-:Y:S01]  /*2a40*/  IADD3 R20, R208, 0x1, R41 ;  /* 0x00000001d0147810 */ /* 0x000fe20007ffe029 */
[----:B------:R-:W-:Y:S02]  /*2a50*/  IMAD.IADD R7, R42, 0x1, -R7 ;  /* 0x000000012a077824 */ /* 0x000fe400078e0a07 */
[----:B------:R-:W-:Y:S02]  /*2a60*/  IMAD.IADD R217, R0, 0x1, -R217 ;  /* 0x0000000100d97824 */ /* 0x000fe400078e0ad9 */
[----:B------:R-:W-:Y:S02]  /*2a70*/  IMAD R216, R7, 0x8, R6 ;  /* 0x0000000807d87824 */ /* 0x000fe400078e0206 */
[----:B------:R-:W-:Y:S02]  /*2a80*/  IMAD.SHL.U32 R217, R217, 0x2, RZ ;  /* 0x00000002d9d97824 */ /* 0x000fe400078e00ff */
[----:B------:R-:W-:-:S03]  /*2a90*/  @P4 IMAD.HI.U32 R4, R216, c[0x0][0x2c8], RZ ;  /* 0x0000b200d8044a27 */ /* 0x000fc600078e00ff */
[--C-:B------:R-:W-:Y:S01]  /*2aa0*/  IADD3 R20, -R211, R20, -R217.reuse ;  /* 0x00000014d3147210 */ /* 0x100fe20007ffe9d9 */
[----:B------:R-:W-:Y:S01]  /*2ab0*/  IMAD.MOV.U32 R24, RZ, RZ, R216 ;  /* 0x000000ffff187224 */ /* 0x000fe200078e00d8 */
[----:B------:R-:W-:Y:S01]  /*2ac0*/  @P4 SHF.R.U32.HI R24, RZ, c[0x0][0x2cc], R4 ;  /* 0x0000b300ff184a19 */ /* 0x000fe20000011604 */
[----:B------:R-:W-:Y:S01]  /*2ad0*/  IMAD.IADD R4, R41, 0x1, -R217 ;  /* 0x0000000129047824 */ /* 0x000fe200078e0ad9 */
[C---:B------:R-:W-:Y:S02]  /*2ae0*/  IADD3 R22, R20.reuse, c[0x0][0x328], RZ ;  /* 0x0000ca0014167a10 */ /* 0x040fe40007ffe0ff */
[----:B------:R-:W-:Y:S01]  /*2af0*/  IADD3 R20, R20, UR7, RZ ;  /* 0x0000000714147c10 */ /* 0x000fe2000fffe0ff */
[----:B------:R-:W1:Y:S01]  /*2b00*/  SHFL.IDX PT, R7, R24, RZ, 0x1c1f ;  /* 0x001c1fff18077589 */ /* 0x000e6200000e0000 */
[----:B------:R-:W-:Y:S01]  /*2b10*/  IADD3 R6, -R217, R208, R41 ;  /* 0x000000d0d9067210 */ /* 0x000fe20007ffe129 */
[--C-:B-1----:R-:W-:Y:S02]  /*2b20*/  IMAD.IADD R27, R22, 0x1, R7.reuse ;  /* 0x00000001161b7824 */ /* 0x102fe400078e0207 */
[----:B------:R-:W-:-:S03]  /*2b30*/  IMAD.IADD R26, R20, 0x1, R7 ;  /* 0x00000001141a7824 */ /* 0x000fc600078e0207 */
[----:B------:R-:W-:Y:S01]  /*2b40*/  IMNMX R27, R27, R6, PT ;  /* 0x000000061b1b7217 */ /* 0x000fe20003800200 */
[----:B------:R-:W-:Y:S05]  /*2b50*/  @!P3 BRA `(.L_x_2166) ;  /* 0x000001200000b947 */ /* 0x000fea0003800000 */
[----:B------:R-:W-:Y:S01]  /*2b60*/  IADD3 R7, -R211, R208, R7 ;  /* 0x000000d0d3077210 */ /* 0x000fe20007ffe107 */
        /* <DEDUP_REMOVED lines=9> */
.L_x_2168:
[----:B------:R-:W-:-:S13]  /*2c00*/  ISETP.NE.AND P0, PT, R13, 0x1, PT ;  /* 0x000000010d00780c */ /* 0x000fda0003f05270 */
[----:B------:R-:W-:-:S05]  /*2c10*/  @P0 IMAD.HI.U32 R0, R7, c[0x0][0x330], RZ ;  /* 0x0000cc0007000a27 */ /* 0x000fca00078e00ff */
[----:B------:R-:W-:Y:S02]  /*2c20*/  @P0 SHF.R.U32.HI R7, RZ, c[0x0][0x334], R0 ;  /* 0x0000cd00ff070a19 */ /* 0x000fe40000011600 */
.L_x_2169:
[----:B------:R-:W-:Y:S05]  /*2c30*/  BSYNC B0 ;  /* 0x0000000000007941 */ /* 0x000fea0003800000 */
.L_x_2167:
[----:B------:R-:W-:-:S05]  /*2c40*/  IMAD R7, R7, c[0x0][0x32c], R4 ;  /* 0x0000cb0007077a24 */ /* 0x000fca00078e0204 */
[----:B------:R-:W-:Y:S02]  /*2c50*/  IADD3 R0, R7, c[0x0][0x32c], RZ ;  /* 0x0000cb0007007a10 */ /* 0x000fe40007ffe0ff */
[----:B------:R-:W-:Y:S02]  /*2c60*/  IMNMX R26, R26, R7, !PT ;  /* 0x000000071a1a7217 */ /* 0x000fe40007800200 */
[----:B------:R-:W-:Y:S02]  /*2c70*/  IMNMX R27, R27, R0, PT ;  /* 0x000000001b1b7217 */ /* 0x000fe40003800200 */
.L_x_2166:
        /* <DEDUP_REMOVED lines=116> */
[----:B------:R-:W-:Y:S02]  /*33c0*/  ISETP.LT.OR P0, PT, R27, 0x5a, P0 ;  /* 0x0000005a1b00780c */ /* 0x000fe40000701670 */
[----:B------:R-:W1:Y:S02]  /*33d0*/  SHFL.IDX PT, R27, R24, 0x1, 0x1c1f ;  /* 0x003c1f00181b7f89 */ /* 0x000e6400000e0000 */
[----:B------:R-:W-:Y:S01]  /*33e0*/  FSEL R133, R49, -INF , !P0 ;  /* 0xff80000031857808 */ /* 0x000fe20004000000 */
        /* <DEDUP_REMOVED lines=14> */
.L_x_2172:
[----:B------:R-:W-:-:S13]  /*34d0*/  ISETP.NE.AND P0, PT, R13, 0x1, PT ;  /* 0x000000010d00780c */ /* 0x000fda0003f05270 */
[----:B------:R-:W-:-:S05]  /*34e0*/  @P0 IMAD.HI.U32 R6, R27, c[0x0][0x330], RZ ;  /* 0x0000cc001b060a27 */ /* 0x000fca00078e00ff */
[----:B------:R-:W-:Y:S02]  /*34f0*/  @P0 SHF.R.U32.HI R27, RZ, c[0x0][0x334], R6 ;  /* 0x0000cd00ff1b0a19 */ /* 0x000fe40000011606 */
.L_x_2173:
[----:B------:R-:W-:Y:S05]  /*3500*/  BSYNC B0 ;  /* 0x0000000000007941 */ /* 0x000fea0003800000 */
.L_x_2171:
[----:B------:R-:W-:-:S05]  /*3510*/  IMAD R41, R27, c[0x0][0x32c], R4 ;  /* 0x0000cb001b297a24 */ /* 0x000fca00078e0204 */
[----:B------:R-:W-:Y:S02]  /*3520*/  IADD3 R27, R41, c[0x0][0x32c], RZ ;  /* 0x0000cb00291b7a10 */ /* 0x000fe40007ffe0ff */
[----:B------:R-:W-:Y:S02]  /*3530*/  IMNMX R26, R26, R41, !PT ;  /* 0x000000291a1a7217 */ /* 0x000fe40007800200 */
[----:B------:R-:W-:Y:S02]  /*3540*/  IMNMX R22, R22, R27, PT ;  /* 0x0000001b16167217 */ /* 0x000fe40003800200 */
.L_x_2170:
[----:B------:R-:W-:Y:S01]  /*3550*/  ISETP.NE.AND P0, PT, R90, RZ, PT ;  /* 0x000000ff5a00720c */ /* 0x000fe20003f05270 */
[----:B------:R-:W-:Y:S01]  /*3560*/  IMAD.SHL.U32 R204, R2, 0x2, RZ ;  /* 0x0000000202cc7824 */ /* 0x000fe200078e00ff */
[C---:B------:R-:W-:Y:S02]  /*3570*/  ISETP.GT.AND P2, PT, R26.reuse, 0x58, !P2 ;  /* 0x000000581a00780c */ /* 0x040fe40005744270 */
[C---:B------:R-:W-:Y:S01]  /*3580*/  ISETP.GT.AND P0, PT, R26.reuse, 0x8, !P0 ;  /* 0x000000081a00780c */ /* 0x040fe20004704270 */
[----:B------:R-:W-:Y:S01]  /*3590*/  IMAD R202, R5, 0x2, R204 ;  /* 0x0000000205ca7824 */ /* 0x000fe200078e02cc */
[----:B------:R-:W-:Y:S01]  /*35a0*/  ISETP.GT.AND P1, PT, R26, 0x59, !P1 ;  /* 0x000000591a00780c */ /* 0x000fe20004f24270 */
[----:B------:R-:W-:Y:S01]  /*35b0*/  LDSM.16.MT88.4 R96, [R204+0x3100] ;  /* 0x00310000cc60783b */ /* 0x000fe20000004200 */
[C---:B------:R-:W-:Y:S01]  /*35c0*/  ISETP.LT.OR P0, PT, R22.reuse, 0x9, P0 ;  /* 0x000000091600780c */ /* 0x040fe20000701670 */
[C---:B------:R-:W-:Y:S01]  /*35d0*/  IMAD R200, R3.reuse, 0x2, R202 ;  /* 0x0000000203c87824 */ /* 0x040fe200078e02ca */
[----:B------:R-:W-:Y:S01]  /*35e0*/  ISETP.LT.OR P2, PT, R22, 0x59, P2 ;  /* 0x000000591600780c */ /* 0x000fe20001741670 */
[----:B------:R-:W-:Y:S01]  /*35f0*/  IMAD R201, R3, 0x2, R204 ;  /* 0x0000000203c97824 */ /* 0x000fe200078e02cc */
[----:B------:R-:W-:Y:S01]  /*3600*/  FSEL R6, R10, -INF , !P0 ;  /* 0xff8000000a067808 */ /* 0x000fe20004000000 */
[----:B------:R-:W-:Y:S01]  /*3610*/  LDSM.16.MT88.4 R108, [R204+0x100] ;  /* 0x00010000cc6c783b */ /* 0x000fe20000004200 */
[----:B------:R-:W-:-:S02]  /*3620*/  ISETP.NE.AND P0, PT, R89, RZ, PT ;  /* 0x000000ff5900720c */ /* 0x000fc40003f05270 */
[----:B------:R-:W-:Y:S01]  /*3630*/  ISETP.LT.OR P1, PT, R22, 0x5a, P1 ;  /* 0x0000005a1600780c */ /* 0x000fe20000f21670 */
[----:B------:R-:W-:Y:S01]  /*3640*/  LDSM.16.MT88.4 R104, [R202+0x3100] ;  /* 0x00310000ca68783b */ /* 0x000fe20000004200 */
[----:B------:R-:W-:Y:S02]  /*3650*/  ISETP.GT.AND P0, PT, R26, 0x9, !P0 ;  /* 0x000000091a00780c */ /* 0x000fe40004704270 */
[----:B------:R-:W-:Y:S02]  /*3660*/  FSEL R132, R50, -INF , !P2 ;  /* 0xff80000032847808 */ /* 0x000fe40005000000 */
[----:B------:R-:W-:Y:S02]  /*3670*/  ISETP.LT.OR P0, PT, R22, 0xa, P0 ;  /* 0x0000000a1600780c */ /* 0x000fe40000701670 */
[----:B------:R-:W-:Y:S02]  /*3680*/  FSEL R130, R51, -INF , !P1 ;  /* 0xff80000033827808 */ /* 0x000fe40004800000 */
[----:B------:R-:W-:-:S02]  /*3690*/  FSEL R4, R11, -INF , !P0 ;  /* 0xff8000000b047808 */ /* 0x000fc40004000000 */
        /* <DEDUP_REMOVED lines=68> */
[----:B------:R-:W-:Y:S01]  /*3ae0*/  LDSM.16.MT88.4 R56, [R201+0x3100] ;  /* 0x00310000c938783b */ /* 0x000fe20000004200 */
        /* <DEDUP_REMOVED lines=134> */
[--C-:B------:R-:W-:Y:S01]  /*4350*/  FFMA.FTZ R162, R184, c[0x0][0x2d0], -R129.reuse ;  /* 0x0000b400b8a27a23 */ /* 0x100fe20000010881 */
[----:B------:R-:W-:Y:S01]  /*4360*/  IADD3 R184, R14, -0x2, RZ ;  /* 0xfffffffe0eb87810 */ /* 0x000fe20007ffe0ff */
        /* <DEDUP_REMOVED lines=257> */
.L_x_2175:
[----:B------:R-:W-:-:S13]  /*5380*/  ISETP.NE.AND P0, PT, R13, 0x1, PT ;  /* 0x000000010d00780c */ /* 0x000fda0003f05270 */
[----:B------:R-:W-:-:S05]  /*5390*/  @P0 IMAD.HI.U32 R3, R4, c[0x0][0x330], RZ ;  /* 0x0000cc0004030a27 */ /* 0x000fca00078e00ff */
[----:B------:R-:W-:-:S05]  /*53a0*/  @P0 SHF.R.U32.HI R4, RZ, c[0x0][0x334], R3 ;  /* 0x0000cd00ff040a19 */ /* 0x000fca0000011603 */
.L_x_2176:
[----:B------:R-:W-:-:S05]  /*53b0*/  IMAD R13, R4, R13, c[0x0][0x32c] ;  /* 0x0000cb00040d7624 */ /* 0x000fca00078e020d */
[----:B------:R-:W-:-:S05]  /*53c0*/  IMNMX R2, R2, R13, PT ;  /* 0x0000000d02027217 */ /* 0x000fca0003800200 */
.L_x_2174:
        /* <DEDUP_REMOVED lines=13> */
.L_x_2186:
[----:B------:R-:W-:Y:S04]  /*54a0*/  DEPBAR.LE SB0, 0x0 ;  /* 0x000080000000791a */ /* 0x000fe80000000000 */
[----:B------:R-:W-:Y:S01]  /*54b0*/  BAR.SYNC.DEFER_BLOCKING 0x0 ;  /* 0x0000000000007b1d */ /* 0x000fe20000010000 */
[----:B------:R-:W-:Y:S01]  /*54c0*/  ISETP.GT.AND P2, PT, R207, R226, PT ;  /* 0x000000e2cf00720c */ /* 0x000fe20003f44270 */
[C---:B------:R-:W-:Y:S11]  /*54d0*/  IMAD R244, R226.reuse, -0x60, RZ ;  /* 0xffffffa0e2f47824 */ /* 0x040ff600078e02ff */
[----:B------:R-:W-:Y:S01]  /*54e0*/  @!UPT UIADD3 URZ, URZ, URZ, URZ ;  /* 0x0000003f3f3ff290 */ /* 0x000fe2000fffe03f */
[----:B------:R-:W-:Y:S01]  /*54f0*/  @!P2 SHF.R.S32.HI R0, RZ, 0x1f, R226 ;  /* 0x0000001fff00a819 */ /* 0x000fe200000114e2 */
[----:B------:R-:W-:Y:S04]  /*5500*/  @!P2 IMAD.WIDE.U32 R230, R226, c[0x0][0x208], RZ ;  /* 0x00008200e2e6aa25 */ /* 0x000fe800078e00ff */
        /* <DEDUP_REMOVED lines=14> */
[----:B------:R-:W-:Y:S01]  /*55f0*/  LDSM.16.M88.4 R140, [R199] ;  /* 0x00000000c78c783b */ /* 0x000fe20000000200 */
[----:B------:R-:W-:Y:S02]  /*5600*/  @!P2 SHF.L.U64.HI R0, R228, 0x1, R0 ;  /* 0x00000001e400a819 */ /* 0x000fe40000010200 */
[----:B------:R-:W-:Y:S02]  /*5610*/  @!P2 IADD3 R230, P0, R230, c[0x0][0x1f8], RZ ;  /* 0x00007e00e6e6aa10 */ /* 0x000fe40007f1e0ff */
[----:B------:R-:W-:Y:S02]  /*5620*/  LDSM.16.M88.4 R144, [R198] ;  /* 0x00000000c690783b */ /* 0x000fe40000000200 */
[----:B------:R-:W-:Y:S02]  /*5630*/  @!P2 IADD3.X R231, RZ, c[0x0][0x1fc], R0, P0, P1 ;  /* 0x00007f00ffe7aa10 */ /* 0x000fe400007e2400 */
[----:B------:R-:W-:Y:S01]  /*5640*/  @!P2 IADD3 R234, P0, R234, c[0x0][0x1f8], RZ ;  /* 0x00007e00eaeaaa10 */ /* 0x000fe20007f1e0ff */
[----:B------:R-:W-:Y:S03]  /*5650*/  LDSM.16.M88.4 R148, [R197] ;  /* 0x00000000c594783b */ /* 0x000fe60000000200 */
[----:B------:R-:W-:Y:S02]  /*5660*/  @!P2 IADD3.X R235, R0, c[0x0][0x1fc], RZ, P0, !PT ;  /* 0x00007f0000ebaa10 */ /* 0x000fe400007fe4ff */
[----:B------:R-:W-:Y:S01]  /*5670*/  LDSM.16.M88.4 R152, [R196] ;  /* 0x00000000c498783b */ /* 0x000fe20000000200 */
[----:B------:R-:W-:Y:S01]  /*5680*/  @!P2 IADD3 R228, P1, R234, UR9, RZ ;  /* 0x00000009eae4ac10 */ /* 0x000fe2000ff3e0ff */
[C---:B-1----:R-:W-:Y:S03]  /*5690*/  HMMA.16816.F32.BF16 R4, R124.reuse, R116, RZ ;  /* 0x000000747c04723c */ /* 0x042fe600000418ff */
[----:B------:R-:W-:Y:S02]  /*56a0*/  @!P2 IADD3.X R229, R235, UR12, RZ, P1, !PT ;  /* 0x0000000cebe5ac10 */ /* 0x000fe40008ffe4ff */
[----:B------:R-:W-:Y:S03]  /*56b0*/  @!P2 IADD3 R232, P0, R228, UR9, RZ ;  /* 0x00000009e4e8ac10 */ /* 0x000fe6000ff1e0ff */
[C---:B------:R-:W-:Y:S01]  /*56c0*/  HMMA.16816.F32.BF16 R8, R124.reuse, R118, RZ ;  /* 0x000000767c08723c */ /* 0x040fe200000418ff */
[----:B------:R-:W1:Y:S03]  /*56d0*/  LDSM.16.M88.4 R116, [R206+0xa100] ;  /* 0x00a10000ce74783b */ /* 0x000e660000000200 */
[----:B------:R-:W-:Y:S04]  /*56e0*/  @!P2 IADD3.X R233, R229, UR12, RZ, P0, !PT ;  /* 0x0000000ce5e9ac10 */ /* 0x000fe800087fe4ff */
[C---:B--2---:R-:W-:Y:S08]  /*56f0*/  HMMA.16816.F32.BF16 R12, R124.reuse, R120, RZ ;  /* 0x000000787c0c723c */ /* 0x044ff000000418ff */
[C---:B------:R-:W-:Y:S01]  /*5700*/  HMMA.16816.F32.BF16 R16, R124.reuse, R122, RZ ;  /* 0x0000007a7c10723c */ /* 0x040fe200000418ff */
[----:B------:R-:W2:Y:S07]  /*5710*/  LDSM.16.M88.4 R120, [R206+0xa900] ;  /* 0x00a90000ce78783b */ /* 0x000eae0000000200 */
[C---:B---3--:R-:W-:Y:S08]  /*5720*/  HMMA.16816.F32.BF16 R20, R124.reuse, R128, RZ ;  /* 0x000000807c14723c */ /* 0x048ff000000418ff */
[C---:B------:R-:W-:Y:S01]  /*5730*/  HMMA.16816.F32.BF16 R24, R124.reuse, R130, RZ ;  /* 0x000000827c18723c */ /* 0x040fe200000418ff */
[----:B------:R-:W3:Y:S07]  /*5740*/  LDSM.16.M88.4 R128, [R205] ;  /* 0x00000000cd80783b */ /* 0x000eee0000000200 */
[C---:B----4-:R-:W-:Y:S08]  /*5750*/  HMMA.16816.F32.BF16 R28, R124.reuse, R132, RZ ;  /* 0x000000847c1c723c */ /* 0x050ff000000418ff */
[C---:B------:R-:W-:Y:S01]  /*5760*/  HMMA.16816.F32.BF16 R32, R124.reuse, R134, RZ ;  /* 0x000000867c20723c */ /* 0x040fe200000418ff */
[----:B------:R-:W4:Y:S05]  /*5770*/  LDSM.16.M88.4 R132, [R195] ;  /* 0x00000000c384783b */ /* 0x000f2a0000000200 */
[----:B------:R-:W-:Y:S01]  /*5780*/  @!PT LDS RZ, [RZ] ;  /* 0x00000000fffff984 */ /* 0x000fe20000000800 */
[----:B------:R-:W-:Y:S01]  /*5790*/  @!PT LDS RZ, [RZ] ;  /* 0x00000000fffff984 */ /* 0x000fe20000000800 */
[----:B------:R-:W-:Y:S01]  /*57a0*/  @!PT LDS RZ, [RZ] ;  /* 0x00000000fffff984 */ /* 0x000fe20000000800 */
[----:B------:R5:W-:Y:S02]  /*57b0*/  @!P2 LDGSTS.E.BYPASS.LTC128B.128 [R209+0x100], [R234.64], !P6 ;  /* 0x00100000ead1afae */ /* 0x000be4000f101d4a */
[C---:B-1----:R-:W-:Y:S03]  /*57c0*/  HMMA.16816.F32.BF16 R36, R124.reuse, R116, RZ ;  /* 0x000000747c24723c */ /* 0x042fe600000418ff */
[----:B------:R1:W-:Y:S05]  /*57d0*/  @!P2 LDGSTS.E.BYPASS.LTC128B.128 [R209+0x3100], [R230.64], !P5 ;  /* 0x03100000e6d1afae */ /* 0x0003ea000e901d4a */
[C---:B------:R-:W-:Y:S01]  /*57e0*/  HMMA.16816.F32.BF16 R40, R124.reuse, R118, RZ ;  /* 0x000000767c28723c */ /* 0x040fe200000418ff */
[----:B------:R1:W-:Y:S05]  /*57f0*/  @!P2 LDGSTS.E.BYPASS.LTC128B.128 [R209+0x1100], [R228.64], !P6 ;  /* 0x01100000e4d1afae */ /* 0x0003ea000f101d4a */
[----:B------:R4:W-:Y:S02]  /*5800*/  @!P2 LDGSTS.E.BYPASS.LTC128B.128 [R209+0x4100], [R228.64+0x80], !P5 ;  /* 0x04100080e4d1afae */ /* 0x0009e4000e901d4a */
[C---:B--2---:R-:W-:Y:S03]  /*5810*/  HMMA.16816.F32.BF16 R44, R124.reuse, R120, RZ ;  /* 0x000000787c2c723c */ /* 0x044fe600000418ff */
[----:B------:R2:W-:Y:S05]  /*5820*/  @!P2 LDGSTS.E.BYPASS.LTC128B.128 [R209+0x2100], [R232.64], !P6 ;  /* 0x02100000e8d1afae */ /* 0x0005ea000f101d4a */
[----:B------:R-:W-:Y:S01]  /*5830*/  HMMA.16816.F32.BF16 R48, R124, R122, RZ ;  /* 0x0000007a7c30723c */ /* 0x000fe200000418ff */
[----:B------:R2:W-:Y:S01]  /*5840*/  @!P2 LDGSTS.E.BYPASS.LTC128B.128 [R209+0x5100], [R232.64+0x80], !P5 ;  /* 0x05100080e8d1afae */ /* 0x0005e2000e901d4a */
[C---:B------:R-:W-:Y:S04]  /*5850*/  ISETP.GT.AND P2, PT, R226.reuse, R207, PT ;  /* 0x000000cfe200720c */ /* 0x040fe80003f44270 */
[----:B------:R-:W2:Y:S02]  /*5860*/  LDSM.16.M88.4 R160, [R203+0x8100] ;  /* 0x00810000cba0783b */ /* 0x000ea40000000200 */
[C---:B---3--:R-:W-:Y:S03]  /*5870*/  HMMA.16816.F32.BF16 R4, R136.reuse, R128, R4 ;  /* 0x000000808804723c */ /* 0x048fe60000041804 */
[----:B------:R-:W0:Y:S04]  /*5880*/  LDGDEPBAR ;  /* 0x00000000000079af */ /* 0x000e280000000000 */
[----:B-1----:R-:W-:Y:S01]  /*5890*/  @P2 IMAD.MOV.U32 R230, RZ, RZ, R212 ;  /* 0x000000ffffe62224 */ /* 0x002fe200078e00d4 */
[C---:B------:R-:W-:Y:S01]  /*58a0*/  HMMA.16816.F32.BF16 R8, R136.reuse, R130, R8 ;  /* 0x000000828808723c */ /* 0x040fe20000041808 */
[----:B------:R-:W1:Y:S03]  /*58b0*/  LDSM.16.M88.4 R116, [R203+0x8900] ;  /* 0x00890000cb74783b */ /* 0x000e660000000200 */
[----:B------:R-:W-:Y:S01]  /*58c0*/  @P2 IADD3 R0, R226, -0x1, RZ ;  /* 0xffffffffe2002810 */ /* 0x000fe20007ffe0ff */
[----:B------:R-:W-:Y:S01]  /*58d0*/  @P2 IMAD.MOV.U32 R231, RZ, RZ, R215 ;  /* 0x000000ffffe72224 */ /* 0x000fe200078e00d7 */
[----:B------:R-:W3:Y:S02]  /*58e0*/  LDSM.16.M88.4 R120, [R203+0x9100] ;  /* 0x00910000cb78783b */ /* 0x000ee40000000200 */
[C---:B------:R-:W-:Y:S03]  /*58f0*/  HMMA.16816.F32.BF16 R12, R136.reuse, R140, R12 ;  /* 0x0000008c880c723c */ /* 0x040fe6000004180c */
[----:B------:R-:W1:Y:S01]  /*5900*/  LDSM.16.M88.4 R128, [R203+0x9900] ;  /* 0x00990000cb80783b */ /* 0x000e620000000200 */
[----:B------:R-:W-:Y:S01]  /*5910*/  @P2 SHF.R.S32.HI R184, RZ, 0x1f, R0 ;  /* 0x0000001fffb82819 */ /* 0x000fe20000011400 */
[----:B----4-:R-:W-:Y:S03]  /*5920*/  @P2 IMAD.WIDE.U32 R228, R0, c[0x0][0x1e0], RZ ;  /* 0x0000780000e42a25 */ /* 0x010fe600078e00ff */
[C---:B------:R-:W-:Y:S01]  /*5930*/  HMMA.16816.F32.BF16 R16, R136.reuse, R142, R16 ;  /* 0x0000008e8810723c */ /* 0x040fe20000041810 */
[----:B------:R-:W-:Y:S03]  /*5940*/  LDSM.16.M88.4 R140, [R194] ;  /* 0x00000000c28c783b */ /* 0x000fe60000000200 */
[----:B------:R-:W-:Y:S04]  /*5950*/  @P2 IMAD R184, R184, c[0x0][0x1e0], RZ ;  /* 0x00007800b8b82a24 */ /* 0x000fe800078e02ff */
[C---:B------:R-:W-:Y:S04]  /*5960*/  HMMA.16816.F32.BF16 R20, R136.reuse, R144, R20 ;  /* 0x000000908814723c */ /* 0x040fe80000041814 */
[----:B------:R-:W-:Y:S04]  /*5970*/  @P2 IMAD R184, R0, c[0x0][0x1e4], R184 ;  /* 0x0000790000b82a24 */ /* 0x000fe800078e02b8 */
[C---:B------:R-:W-:Y:S01]  /*5980*/  HMMA.16816.F32.BF16 R24, R136.reuse, R146, R24 ;  /* 0x000000928818723c */ /* 0x040fe20000041818 */
[----:B------:R-:W-:Y:S03]  /*5990*/  LDSM.16.M88.4 R144, [R194+0x800] ;  /* 0x00080000c290783b */ /* 0x000fe60000000200 */
[----:B------:R-:W-:Y:S02]  /*59a0*/  @P2 IMAD.IADD R184, R229, 0x1, R184 ;  /* 0x00000001e5b82824 */ /* 0x000fe400078e02b8 */
[----:B------:R-:W-:Y:S02]  /*59b0*/  @P2 IMAD.WIDE.U32 R228, R228, 0x60, R230 ;  /* 0x00000060e4e42825 */ /* 0x000fe400078e00e6 */
[C---:B------:R-:W-:Y:S04]  /*59c0*/  HMMA.16816.F32.BF16 R28, R136.reuse, R148, R28 ;  /* 0x00000094881c723c */ /* 0x040fe8000004181c */
[----:B------:R-:W-:Y:S02]  /*59d0*/  @P2 IMAD.SHL.U32 R0, R228, 0x2, RZ ;  /* 0x00000002e4002824 */ /* 0x000fe400078e00ff */
[----:B------:R-:W-:Y:S02]  /*59e0*/  @P2 IMAD.SHL.U32 R231, R187, 0x40, RZ ;  /* 0x00000040bbe72824 */ /* 0x000fe400078e00ff */
[C---:B------:R-:W-:Y:S01]  /*59f0*/  HMMA.16816.F32.BF16 R32, R136.reuse, R150, R32 ;  /* 0x000000968820723c */ /* 0x040fe20000041820 */
[----:B------:R-:W-:Y:S03]  /*5a00*/  LDSM.16.M88.4 R148, [R194+0x1800] ;  /* 0x00180000c294783b */ /* 0x000fe60000000200 */
[----:B------:R-:W-:Y:S04]  /*5a10*/  @P2 IMAD R184, R184, 0x60, RZ ;  /* 0x00000060b8b82824 */ /* 0x000fe800078e02ff */
[C---:B------:R-:W-:Y:S04]  /*5a20*/  HMMA.16816.F32.BF16 R36, R136.reuse, R152, R36 ;  /* 0x000000988824723c */ /* 0x040fe80000041824 */
[----:B------:R-:W-:Y:S04]  /*5a30*/  @P2 IMAD.IADD R227, R229, 0x1, R184 ;  /* 0x00000001e5e32824 */ /* 0x000fe800078e02b8 */
[C---:B------:R-:W-:Y:S01]  /*5a40*/  HMMA.16816.F32.BF16 R40, R136.reuse, R154, R40 ;  /* 0x0000009a8828723c */ /* 0x040fe20000041828 */
[----:B------:R-:W-:Y:S03]  /*5a50*/  LDSM.16.M88.4 R152, [R194+0x2000] ;  /* 0x00200000c298783b */ /* 0x000fe60000000200 */
[----:B------:R-:W-:Y:S02]  /*5a60*/  @P2 SHF.L.U64.HI R184, R228, 0x1, R227 ;  /* 0x00000001e4b82819 */ /* 0x000fe400000102e3 */
[----:B------:R-:W-:Y:S02]  /*5a70*/  @P2 IADD3 R228, P0, R0, c[0x0][0x1c8], RZ ;  /* 0x0000720000e42a10 */ /* 0x000fe40007f1e0ff */
[C---:B------:R-:W-:Y:S04]  /*5a80*/  HMMA.16816.F32.BF16 R44, R136.reuse, R132, R44 ;  /* 0x00000084882c723c */ /* 0x040fe8000004182c */
[----:B------:R-:W-:Y:S02]  /*5a90*/  @P2 IADD3.X R229, R184, c[0x0][0x1cc], RZ, P0, !PT ;  /* 0x00007300b8e52a10 */ /* 0x000fe400007fe4ff */
[----:B------:R-:W-:Y:S02]  /*5aa0*/  @P2 IADD3 R0, P1, R0, 0x80, RZ ;  /* 0x0000008000002810 */ /* 0x000fe40007f3e0ff */
[----:B------:R-:W-:Y:S01]  /*5ab0*/  HMMA.16816.F32.BF16 R48, R136, R134, R48 ;  /* 0x000000868830723c */ /* 0x000fe20000041830 */
[----:B------:R-:W4:Y:S03]  /*5ac0*/  LDSM.16.M88.4 R132, [R203+0xa100] ;  /* 0x00a10000cb84783b */ /* 0x000f260000000200 */
[----:B--2---:R-:W-:Y:S01]  /*5ad0*/  @P2 IADD3 R232, P0, R0, c[0x0][0x1c8], RZ ;  /* 0x0000720000e82a10 */ /* 0x004fe20007f1e0ff */
[----:B------:R-:W-:Y:S01]  /*5ae0*/  IMAD.MOV.U32 R0, RZ, RZ, R216 ;  /* 0x000000ffff007224 */ /* 0x000fe200078e00d8 */
[----:B------:R-:W-:Y:S01]  /*5af0*/  @P2 SHF.L.U64.HI R227, R187, 0x6, R186 ;  /* 0x00000006bbe32819 */ /* 0x000fe200000102ba */
[----:B------:R-:W-:Y:S01]  /*5b00*/  @P4 IMAD.MOV.U32 R0, RZ, RZ, R185 ;  /* 0x000000ffff004224 */ /* 0x000fe200078e00b9 */
[C---:B------:R-:W-:Y:S05]  /*5b10*/  HMMA.16816.F32.BF16 R4, R156.reuse, R160, R4 ;  /* 0x000000a09c04723c */ /* 0x040fea0000041804 */
[----:B------:R-:W-:Y:S02]  /*5b20*/  @P2 IADD3.X R233, RZ, c[0x0][0x1cc], R184, P0, P1 ;  /* 0x00007300ffe92a10 */ /* 0x000fe400007e24b8 */
[-C--:B------:R-:W-:Y:S01]  /*5b30*/  @P2 IADD3 R230, P1, R228, R231.reuse, RZ ;  /* 0x000000e7e4e62210 */ /* 0x080fe20007f3e0ff */
[C---:B------:R-:W-:Y:S01]  /*5b40*/  HMMA.16816.F32.BF16 R8, R156.reuse, R162, R8 ;  /* 0x000000a29c08723c */ /* 0x040fe20000041808 */
[----:B------:R-:W-:Y:S03]  /*5b50*/  LDSM.16.M88.4 R160, [R194+0x4000] ;  /* 0x00400000c2a0783b */ /* 0x000fe60000000200 */
[----:B-----5:R-:W-:Y:S01]  /*5b60*/  @P2 IADD3 R234, P0, R230, R231, RZ ;  /* 0x000000e7e6ea2210 */ /* 0x020fe20007f1e0ff */
[--C-:B------:R-:W-:Y:S01]  /*5b70*/  @P2 IMAD.X R231, R229, 0x1, R227.reuse, P1 ;  /* 0x00000001e5e72824 */ /* 0x100fe200008e06e3 */
[----:B------:R-:W-:Y:S02]  /*5b80*/  SHFL.IDX PT, R184, R0, RZ, 0x1c1f ;  /* 0x001c1fff00b87589 */ /* 0x000fe400000e0000 */
[C---:B-1----:R-:W-:Y:S04]  /*5b90*/  HMMA.16816.F32.BF16 R12, R156.reuse, R116, R12 ;  /* 0x000000749c0c723c */ /* 0x042fe8000004180c */
[----:B------:R-:W-:Y:S01]  /*5ba0*/  @P2 IMAD.X R235, R231, 0x1, R227, P0 ;  /* 0x00000001e7eb2824 */ /* 0x000fe200000e06e3 */
[----:B------:R-:W-:Y:S03]  /*5bb0*/  IADD3 R227, -R217, 0x1, R244 ;  /* 0x00000001d9e37810 */ /* 0x000fe60007ffe1f4 */
[C---:B------:R-:W-:Y:S01]  /*5bc0*/  HMMA.16816.F32.BF16 R16, R156.reuse, R118, R16 ;  /* 0x000000769c10723c */ /* 0x040fe20000041810 */
[----:B------:R-:W1:Y:S03]  /*5bd0*/  LDSM.16.M88.4 R116, [R203+0xa900] ;  /* 0x00a90000cb74783b */ /* 0x000e660000000200 */
[----:B------:R-:W-:Y:S04]  /*5be0*/  IADD3 R227, -R211, R227, R208 ;  /* 0x000000e3d3e37210 */ /* 0x000fe80007ffe1d0 */
[C---:B---3--:R-:W-:Y:S08]  /*5bf0*/  HMMA.16816.F32.BF16 R20, R156.reuse, R120, R20 ;  /* 0x000000789c14723c */ /* 0x048ff00000041814 */
[C---:B------:R-:W-:Y:S01]  /*5c00*/  HMMA.16816.F32.BF16 R24, R156.reuse, R122, R24 ;  /* 0x0000007a9c18723c */ /* 0x040fe20000041818 */
[----:B------:R-:W2:Y:S07]  /*5c10*/  LDSM.16.M88.4 R120, [R194+0x1000] ;  /* 0x00100000c278783b */ /* 0x000eae0000000200 */
[C---:B------:R-:W-:Y:S08]  /*5c20*/  HMMA.16816.F32.BF16 R28, R156.reuse, R128, R28 ;  /* 0x000000809c1c723c */ /* 0x040ff0000004181c */
[C---:B------:R-:W-:Y:S01]  /*5c30*/  HMMA.16816.F32.BF16 R32, R156.reuse, R130, R32 ;  /* 0x000000829c20723c */ /* 0x040fe20000041820 */
[----:B------:R-:W3:Y:S07]  /*5c40*/  LDSM.16.M88.4 R128, [R194+0x2800] ;  /* 0x00280000c280783b */ /* 0x000eee0000000200 */
[C---:B----4-:R-:W-:Y:S08]  /*5c50*/  HMMA.16816.F32.BF16 R36, R156.reuse, R132, R36 ;  /* 0x000000849c24723c */ /* 0x050ff00000041824 */
[C---:B------:R-:W-:Y:S01]  /*5c60*/  HMMA.16816.F32.BF16 R40, R156.reuse, R134, R40 ;  /* 0x000000869c28723c */ /* 0x040fe20000041828 */
[----:B------:R-:W4:Y:S07]  /*5c70*/  LDSM.16.M88.4 R132, [R206+0xb100] ;  /* 0x00b10000ce84783b */ /* 0x000f2e0000000200 */
[C---:B-1----:R-:W-:Y:S08]  /*5c80*/  HMMA.16816.F32.BF16 R44, R156.reuse, R116, R44 ;  /* 0x000000749c2c723c */ /* 0x042ff0000004182c */
[----:B------:R-:W-:Y:S01]  /*5c90*/  HMMA.16816.F32.BF16 R48, R156, R118, R48 ;  /* 0x000000769c30723c */ /* 0x000fe20000041830 */
[----:B------:R-:W1:Y:S07]  /*5ca0*/  LDSM.16.M88.4 R116, [R206+0xb900] ;  /* 0x00b90000ce74783b */ /* 0x000e6e0000000200 */
[C---:B------:R-:W-:Y:S08]  /*5cb0*/  HMMA.16816.F32.BF16 R4, R164.reuse, R140, R4 ;  /* 0x0000008ca404723c */ /* 0x040ff00000041804 */
[C---:B------:R-:W-:Y:S01]  /*5cc0*/  HMMA.16816.F32.BF16 R8, R164.reuse, R142, R8 ;  /* 0x0000008ea408723c */ /* 0x040fe20000041808 */
[----:B------:R-:W5:Y:S07]  /*5cd0*/  LDSM.16.M88.4 R140, [R206+0xc100] ;  /* 0x00c10000ce8c783b */ /* 0x000f6e0000000200 */
[C---:B------:R-:W-:Y:S08]  /*5ce0*/  HMMA.16816.F32.BF16 R12, R164.reuse, R144, R12 ;  /* 0x00000090a40c723c */ /* 0x040ff0000004180c */
[C---:B------:R-:W-:Y:S01]  /*5cf0*/  HMMA.16816.F32.BF16 R16, R164.reuse, R146, R16 ;  /* 0x00000092a410723c */ /* 0x040fe20000041810 */
[----:B------:R-:W-:Y:S07]  /*5d00*/  LDSM.16.M88.4 R144, [R206+0xd900] ;  /* 0x00d90000ce90783b */ /* 0x000fee0000000200 */
[C---:B--2---:R-:W-:Y:S08]  /*5d10*/  HMMA.16816.F32.BF16 R20, R164.reuse, R120, R20 ;  /* 0x00000078a414723c */ /* 0x044ff00000041814 */
[C---:B------:R-:W-:Y:S01]  /*5d20*/  HMMA.16816.F32.BF16 R24, R164.reuse, R122, R24 ;  /* 0x0000007aa418723c */ /* 0x040fe20000041818 */
[----:B------:R-:W2:Y:S07]  /*5d30*/  LDSM.16.M88.4 R120, [R206+0xc900] ;  /* 0x00c90000ce78783b */ /* 0x000eae0000000200 */
[C---:B------:R-:W-:Y:S08]  /*5d40*/  HMMA.16816.F32.BF16 R28, R164.reuse, R148, R28 ;  /* 0x00000094a41c723c */ /* 0x040ff0000004181c */
[C---:B------:R-:W-:Y:S01]  /*5d50*/  HMMA.16816.F32.BF16 R32, R164.reuse, R150, R32 ;  /* 0x00000096a420723c */ /* 0x040fe20000041820 */
[----:B------:R-:W-:Y:S07]  /*5d60*/  LDSM.16.M88.4 R148, [R191] ;  /* 0x00000000bf94783b */ /* 0x000fee0000000200 */
[C---:B------:R-:W-:Y:S08]  /*5d70*/  HMMA.16816.F32.BF16 R36, R164.reuse, R152, R36 ;  /* 0x00000098a424723c */ /* 0x040ff00000041824 */
[C---:B------:R-:W-:Y:S01]  /*5d80*/  HMMA.16816.F32.BF16 R40, R164.reuse, R154, R40 ;  /* 0x0000009aa428723c */ /* 0x040fe20000041828 */
[----:B------:R-:W-:Y:S07]  /*5d90*/  LDSM.16.M88.4 R152, [R203+0xd900] ;  /* 0x00d90000cb98783b */ /* 0x000fee0000000200 */
[C---:B---3--:R-:W-:Y:S08]  /*5da0*/  HMMA.16816.F32.BF16 R44, R164.reuse, R128, R44 ;  /* 0x00000080a42c723c */ /* 0x048ff0000004182c */
[----:B------:R-:W-:Y:S01]  /*5db0*/  HMMA.16816.F32.BF16 R48, R164, R130, R48 ;  /* 0x00000082a430723c */ /* 0x000fe20000041830 */
[----:B------:R-:W3:Y:S07]  /*5dc0*/  LDSM.16.M88.4 R128, [R206+0xd100] ;  /* 0x00d10000ce80783b */ /* 0x000eee0000000200 */
[C---:B----4-:R-:W-:Y:S08]  /*5dd0*/  HMMA.16816.F32.BF16 R4, R168.reuse, R132, R4 ;  /* 0x00000084a804723c */ /* 0x050ff00000041804 */
[C---:B------:R-:W-:Y:S01]  /*5de0*/  HMMA.16816.F32.BF16 R8, R168.reuse, R134, R8 ;  /* 0x00000086a808723c */ /* 0x040fe20000041808 */
[----:B------:R-:W4:Y:S07]  /*5df0*/  LDSM.16.M88.4 R132, [R193] ;  /* 0x00000000c184783b */ /* 0x000f2e0000000200 */
[C---:B-1----:R-:W-:Y:S08]  /*5e00*/  HMMA.16816.F32.BF16 R12, R168.reuse, R116, R12 ;  /* 0x00000074a80c723c */ /* 0x042ff0000004180c */
[C---:B------:R-:W-:Y:S01]  /*5e10*/  HMMA.16816.F32.BF16 R16, R168.reuse, R118, R16 ;  /* 0x00000076a810723c */ /* 0x040fe20000041810 */
[----:B------:R-:W1:Y:S07]  /*5e20*/  LDSM.16.M88.4 R116, [R192] ;  /* 0x00000000c074783b */ /* 0x000e6e0000000200 */
[C---:B-----5:R-:W-:Y:S08]  /*5e30*/  HMMA.16816.F32.BF16 R20, R168.reuse, R140, R20 ;  /* 0x0000008ca814723c */ /* 0x060ff00000041814 */
[C---:B------:R-:W-:Y:S01]  /*5e40*/  HMMA.16816.F32.BF16 R24, R168.reuse, R142, R24 ;  /* 0x0000008ea818723c */ /* 0x040fe20000041818 */
[----:B------:R-:W5:Y:S07]  /*5e50*/  LDSM.16.M88.4 R140, [R190] ;  /* 0x00000000be8c783b */ /* 0x000f6e0000000200 */
[C---:B--2---:R-:W-:Y:S08]  /*5e60*/  HMMA.16816.F32.BF16 R28, R168.reuse, R120, R28 ;  /* 0x00000078a81c723c */ /* 0x044ff0000004181c */
[C---:B------:R-:W-:Y:S01]  /*5e70*/  HMMA.16816.F32.BF16 R32, R168.reuse, R122, R32 ;  /* 0x0000007aa820723c */ /* 0x040fe20000041820 */
[----:B------:R-:W2:Y:S07]  /*5e80*/  LDSM.16.M88.4 R120, [R189] ;  /* 0x00000000bd78783b */ /* 0x000eae0000000200 */
[C---:B---3--:R-:W-:Y:S08]  /*5e90*/  HMMA.16816.F32.BF16 R36, R168.reuse, R128, R36 ;  /* 0x00000080a824723c */ /* 0x048ff00000041824 */
[C---:B------:R-:W-:Y:S01]  /*5ea0*/  HMMA.16816.F32.BF16 R40, R168.reuse, R130, R40 ;  /* 0x00000082a828723c */ /* 0x040fe20000041828 */
[----:B------:R-:W3:Y:S07]  /*5eb0*/  LDSM.16.M88.4 R128, [R188] ;  /* 0x00000000bc80783b */ /* 0x000eee0000000200 */
[C---:B------:R-:W-:Y:S08]  /*5ec0*/  HMMA.16816.F32.BF16 R44, R168.reuse, R144, R44 ;  /* 0x00000090a82c723c */ /* 0x040ff0000004182c */
[----:B------:R-:W-:Y:S01]  /*5ed0*/  HMMA.16816.F32.BF16 R48, R168, R146, R48 ;  /* 0x00000092a830723c */ /* 0x000fe20000041830 */
        /* <DEDUP_REMOVED lines=16> */
[C---:B---3--:R-:W-:Y:S08]  /*5fe0*/  HMMA.16816.F32.BF16 R44, R172.reuse, R128, R44 ;  /* 0x00000080ac2c723c */ /* 0x048ff0000004182c */
[----:B------:R-:W-:Y:S01]  /*5ff0*/  HMMA.16816.F32.BF16 R48, R172, R130, R48 ;  /* 0x00000082ac30723c */ /* 0x000fe20000041830 */
[----:B------:R-:W3:Y:S07]  /*6000*/  LDSM.16.M88.4 R128, [R194+0x3800] ;  /* 0x00380000c280783b */ /* 0x000eee0000000200 */
        /* <DEDUP_REMOVED lines=10> */
[C---:B------:R-:W-:Y:S08]  /*60b0*/  HMMA.16816.F32.BF16 R40, R176.reuse, R142, R40 ;  /* 0x0000008eb028723c */ /* 0x040ff00000041828 */
[C---:B------:R-:W-:Y:S08]  /*60c0*/  HMMA.16816.F32.BF16 R44, R176.reuse, R152, R44 ;  /* 0x00000098b02c723c */ /* 0x040ff0000004182c */
[----:B------:R-:W-:Y:S08]  /*60d0*/  HMMA.16816.F32.BF16 R48, R176, R154, R48 ;  /* 0x0000009ab030723c */ /* 0x000ff00000041830 */
[C---:B--2---:R-:W-:Y:S08]  /*60e0*/  HMMA.16816.F32.BF16 R4, R180.reuse, R120, R4 ;  /* 0x00000078b404723c */ /* 0x044ff00000041804 */
[C---:B------:R-:W-:Y:S01]  /*60f0*/  HMMA.16816.F32.BF16 R8, R180.reuse, R122, R8 ;  /* 0x0000007ab408723c */ /* 0x040fe20000041808 */
[----:B------:R-:W2:Y:S07]  /*6100*/  LDSM.16.M88.4 R120, [R194+0x5000] ;  /* 0x00500000c278783b */ /* 0x000eae0000000200 */
[C---:B---3--:R-:W-:Y:S08]  /*6110*/  HMMA.16816.F32.BF16 R12, R180.reuse, R128, R12 ;  /* 0x00000080b40c723c */ /* 0x048ff0000004180c */
[C---:B------:R-:W-:Y:S01]  /*6120*/  HMMA.16816.F32.BF16 R16, R180.reuse, R130, R16 ;  /* 0x00000082b410723c */ /* 0x040fe20000041810 */
[----:B------:R-:W3:Y:S01]  /*6130*/  LDSM.16.M88.4 R128, [R194+0x5800] ;  /* 0x00580000c280783b */ /* 0x000ee20000000200 */
[----:B------:R-:W-:Y:S04]  /*6140*/  DEPBAR.LE SB0, 0x0 ;  /* 0x000080000000791a */ /* 0x000fe80000000000 */
[----:B------:R-:W-:Y:S02]  /*6150*/  BAR.SYNC.DEFER_BLOCKING 0x0 ;  /* 0x0000000000007b1d */ /* 0x000fe40000010000 */
[C---:B------:R-:W-:Y:S08]  /*6160*/  HMMA.16816.F32.BF16 R20, R180.reuse, R160, R20 ;  /* 0x000000a0b414723c */ /* 0x040ff00000041814 */
[C---:B------:R-:W-:Y:S08]  /*6170*/  HMMA.16816.F32.BF16 R24, R180.reuse, R162, R24 ;  /* 0x000000a2b418723c */ /* 0x040ff00000041818 */
[C---:B-1----:R-:W-:Y:S01]  /*6180*/  HMMA.16816.F32.BF16 R28, R180.reuse, R116, R28 ;  /* 0x00000074b41c723c */ /* 0x042fe2000004181c */
[----:B------:R-:W-:Y:S01]  /*6190*/  @!PT LDS RZ, [RZ] ;  /* 0x00000000fffff984 */ /* 0x000fe20000000800 */
[----:B------:R-:W-:Y:S01]  /*61a0*/  @!PT LDS RZ, [RZ] ;  /* 0x00000000fffff984 */ /* 0x000fe20000000800 */
[----:B------:R-:W-:Y:S01]  /*61b0*/  @!PT LDS RZ, [RZ] ;  /* 0x00000000fffff984 */ /* 0x000fe20000000800 */
[----:B------:R1:W-:Y:S07]  /*61c0*/  @P2 LDGSTS.E.BYPASS.LTC128B.128 [R209+0x8100], [R228.64], !P6 ;  /* 0x08100000e4d12fae */ /* 0x0003ee000f101d4a */
[C---:B------:R-:W-:Y:S01]  /*61d0*/  HMMA.16816.F32.BF16 R32, R180.reuse, R118, R32 ;  /* 0x00000076b420723c */ /* 0x040fe20000041820 */
[----:B------:R4:W-:Y:S07]  /*61e0*/  @P2 LDGSTS.E.BYPASS.LTC128B.128 [R209+0xb100], [R232.64], !P5 ;  /* 0x0b100000e8d12fae */ /* 0x0009ee000e901d4a */
[C---:B--2---:R-:W-:Y:S01]  /*61f0*/  HMMA.16816.F32.BF16 R36, R180.reuse, R120, R36 ;  /* 0x00000078b424723c */ /* 0x044fe20000041824 */
[----:B------:R2:W-:Y:S05]  /*6200*/  @P2 LDGSTS.E.BYPASS.LTC128B.128 [R209+0x9100], [R230.64], !P6 ;  /* 0x09100000e6d12fae */ /* 0x0005ea000f101d4a */
[----:B------:R2:W-:Y:S02]  /*6210*/  @P2 LDGSTS.E.BYPASS.LTC128B.128 [R209+0xc100], [R230.64+0x80], !P5 ;  /* 0x0c100080e6d12fae */ /* 0x0005e4000e901d4a */
[C---:B------:R-:W-:Y:S03]  /*6220*/  HMMA.16816.F32.BF16 R40, R180.reuse, R122, R40 ;  /* 0x0000007ab428723c */ /* 0x040fe60000041828 */
[----:B------:R2:W-:Y:S05]  /*6230*/  @P2 LDGSTS.E.BYPASS.LTC128B.128 [R209+0xa100], [R234.64], !P6 ;  /* 0x0a100000ead12fae */ /* 0x0005ea000f101d4a */
[C---:B---3--:R-:W-:Y:S01]  /*6240*/  HMMA.16816.F32.BF16 R44, R180.reuse, R128, R44 ;  /* 0x00000080b42c723c */ /* 0x048fe2000004182c */
[----:B------:R3:W-:Y:S03]  /*6250*/  @P2 LDGSTS.E.BYPASS.LTC128B.128 [R209+0xd100], [R234.64+0x80], !P5 ;  /* 0x0d100080ead12fae */ /* 0x0007e6000e901d4a */
[C---:B-1----:R-:W-:Y:S02]  /*6260*/  IADD3 R229, R227.reuse, c[0x0][0x328], RZ ;  /* 0x0000ca00e3e57a10 */ /* 0x042fe40007ffe0ff */
[----:B------:R-:W0:Y:S01]  /*6270*/  LDGDEPBAR ;  /* 0x00000000000079af */ /* 0x000e220000000000 */
[----:B------:R-:W-:Y:S01]  /*6280*/  IADD3 R227, R227, UR7, RZ ;  /* 0x00000007e3e37c10 */ /* 0x000fe2000fffe0ff */
[----:B------:R-:W-:Y:S04]  /*6290*/  HMMA.16816.F32.BF16 R48, R180, R130, R48 ;  /* 0x00000082b430723c */ /* 0x000fe80000041830 */
[----:B----4-:R-:W-:Y:S02]  /*62a0*/  IMAD.IADD R233, R229, 0x1, R184 ;  /* 0x00000001e5e97824 */ /* 0x010fe400078e02b8 */
[----:B--2---:R-:W-:Y:S02]  /*62b0*/  IMAD.IADD R231, R184, 0x1, R227 ;  /* 0x00000001b8e77824 */ /* 0x004fe400078e02e3 */
        /* <DEDUP_REMOVED lines=14> */
.L_x_2180:
[----:B------:R-:W-:Y:S04]  /*63a0*/  MOV R116, c[0x0][0x32c] ;  /* 0x0000cb0000747a02 */ /* 0x000fe80000000f00 */
[----:B------:R-:W-:Y:S11]  /*63b0*/  ISETP.NE.AND P0, PT, R116, 0x1, PT ;  /* 0x000000017400780c */ /* 0x000ff60003f05270 */
[----:B------:R-:W-:Y:S02]  /*63c0*/  @!UPT UIADD3 URZ, URZ, URZ, URZ ;  /* 0x0000003f3f3ff290 */ /* 0x000fe4000fffe03f */
[----:B------:R-:W-:Y:S05]  /*63d0*/  @P0 IMAD.HI.U32 R116, R184, c[0x0][0x330], RZ ;  /* 0x0000cc00b8740a27 */ /* 0x000fea00078e00ff */
[----:B------:R-:W-:Y:S02]  /*63e0*/  @P0 SHF.R.U32.HI R184, RZ, c[0x0][0x334], R116 ;  /* 0x0000cd00ffb80a19 */ /* 0x000fe40000011674 */
.L_x_2181:
[----:B------:R-:W-:Y:S05]  /*63f0*/  BSYNC B0 ;  /* 0x0000000000007941 */ /* 0x000fea0003800000 */
.L_x_2179:
[----:B------:R-:W-:Y:S04]  /*6400*/  IMAD.IADD R117, R244, 0x1, -R217 ;  /* 0x00000001f4757824 */ /* 0x000fe800078e0ad9 */
[----:B------:R-:W-:Y:S05]  /*6410*/  IMAD R184, R184, c[0x0][0x32c], R117 ;  /* 0x0000cb00b8b87a24 */ /* 0x000fea00078e0275 */
[----:B------:R-:W-:Y:S02]  /*6420*/  IADD3 R116, R184, c[0x0][0x32c], RZ ;  /* 0x0000cb00b8747a10 */ /* 0x000fe40007ffe0ff */
[----:B------:R-:W-:Y:S02]  /*6430*/  IMNMX R231, R231, R184, !PT ;  /* 0x000000b8e7e77217 */ /* 0x000fe40007800200 */
[----:B------:R-:W-:Y:S02]  /*6440*/  IMNMX R233, R233, R116, PT ;  /* 0x00000074e9e97217 */ /* 0x000fe40003800200 */
.L_x_2178:
        /* <DEDUP_REMOVED lines=157> */
.L_x_2184:
[----:B------:R-:W-:Y:S04]  /*6e20*/  MOV R0, c[0x0][0x32c] ;  /* 0x0000cb0000007a02 */ /* 0x000fe80000000f00 */
[----:B------:R-:W-:Y:S11]  /*6e30*/  ISETP.NE.AND P0, PT, R0, 0x1, PT ;  /* 0x000000010000780c */ /* 0x000ff60003f05270 */
[----:B------:R-:W-:Y:S02]  /*6e40*/  @!UPT UIADD3 URZ, URZ, URZ, URZ ;  /* 0x0000003f3f3ff290 */ /* 0x000fe4000fffe03f */
[----:B------:R-:W-:Y:S05]  /*6e50*/  @P0 IMAD.HI.U32 R0, R9, c[0x0][0x330], RZ ;  /* 0x0000cc0009000a27 */ /* 0x000fea00078e00ff */
[----:B------:R-:W-:Y:S02]  /*6e60*/  @P0 SHF.R.U32.HI R9, RZ, c[0x0][0x334], R0 ;  /* 0x0000cd00ff090a19 */ /* 0x000fe40000011600 */
.L_x_2185:
[----:B------:R-:W-:Y:S05]  /*6e70*/  BSYNC B0 ;  /* 0x0000000000007941 */ /* 0x000fea0003800000 */
.L_x_2183:
[----:B------:R-:W-:Y:S04]  /*6e80*/  IMAD.IADD R244, R244, 0x1, -R217 ;  /* 0x00000001f4f47824 */ /* 0x000fe800078e0ad9 */
[----:B------:R-:W-:Y:S05]  /*6e90*/  IMAD R244, R9, c[0x0][0x32c], R244 ;  /* 0x0000cb0009f47a24 */ /* 0x000fea00078e02f4 */
[----:B------:R-:W-:Y:S02]  /*6ea0*/  IADD3 R9, R244, c[0x0][0x32c], RZ ;  /* 0x0000cb00f4097a10 */ /* 0x000fe40007ffe0ff */
[----:B------:R-:W-:Y:S02]  /*6eb0*/  IMNMX R5, R5, R244, !PT ;  /* 0x000000f405057217 */ /* 0x000fe40007800200 */
[----:B------:R-:W-:Y:S02]  /*6ec0*/  IMNMX R4, R4, R9, PT ;  /* 0x0000000904047217 */ /* 0x000fe40003800200 */
.L_x_2182:
        /* <DEDUP_REMOVED lines=12> */
[----:B------:R-:W-:Y:S02]  /*6f90*/  ISETP.LT.OR P1, PT, R4, 0x5a, P1 ;  /* 0x0000005a0400780c */ /* 0x000fe40000f21670 */
        /* <DEDUP_REMOVED lines=24> */
[C---:B------:R-:W-:Y:S02]  /*7120*/  ISETP.GT.AND P0, PT, R5.reuse, 0x18, !P0 ;  /* 0x000000180500780c */ /* 0x040fe40004704270 */
        /* <DEDUP_REMOVED lines=509> */
.L_x_2177:
        /* <DEDUP_REMOVED lines=17> */
.L_x_2188:
[----:B------:R-:W-:-:S04]  /*9210*/  MOV R2, c[0x0][0x32c] ;  /* 0x0000cb0000027a02 */ /* 0x000fc80000000f00 */
[----:B------:R-:W-:-:S13]  /*9220*/  ISETP.NE.AND P0, PT, R2, 0x1, PT ;  /* 0x000000010200780c */ /* 0x000fda0003f05270 */
[----:B------:R-:W-:-:S05]  /*9230*/  @P0 IMAD.HI.U32 R2, R4, c[0x0][0x330], RZ ;  /* 0x0000cc0004020a27 */ /* 0x000fca00078e00ff */
[----:B------:R-:W-:-:S05]  /*9240*/  @P0 SHF.R.U32.HI R4, RZ, c[0x0][0x334], R2 ;  /* 0x0000cd00ff040a19 */ /* 0x000fca0000011602 */
.L_x_2189:
[----:B------:R-:W-:-:S05]  /*9250*/  IMAD R4, R4, c[0x0][0x32c], RZ ;  /* 0x0000cb0004047a24 */ /* 0x000fca00078e02ff */
[----:B------:R-:W-:-:S04]  /*9260*/  IMNMX R3, R3, R4, !PT ;  /* 0x0000000403037217 */ /* 0x000fc80007800200 */
.L_x_2187:
        /* <DEDUP_REMOVED lines=12> */
.L_x_2191:
        /* <DEDUP_REMOVED lines=659> */
.L_x_2190:
        /* <DEDUP_REMOVED lines=20> */
.L_x_2201:
        /* <DEDUP_REMOVED lines=8> */
[----:B------:R-:W-:Y:S04]  /*be20*/  IMAD.WIDE.U32 R28, R184, UR18, R186 ;  /* 0x00000012b81c7c25 */ /* 0x000fe8000f8e00ba */
[----:B------:R-:W-:Y:S01]  /*be30*/  IMAD.IADD R0, R31, 0x1, R29 ;  /* 0x000000011f007824 */ /* 0x000fe200078e021d */
[C---:B------:R-:W-:Y:S04]  /*be40*/  LEA R44, P0, R28.reuse, c[0x0][0x1f8], 0x1 ;  /* 0x00007e001c2c7a11 */ /* 0x040fe800078008ff */
[----:B------:R-:W-:Y:S02]  /*be50*/  LEA.HI.X R45, R28, c[0x0][0x1fc], R0, 0x1, P0 ;  /* 0x00007f001c2d7a11 */ /* 0x000fe400000f0c00 */
[----:B------:R-:W-:Y:S02]  /*be60*/  IADD3 R152, P0, R36, UR9, RZ ;  /* 0x0000000924987c10 */ /* 0x000fe4000ff1e0ff */
[----:B------:R-:W-:Y:S01]  /*be70*/  @P2 IADD3 R0, R184, -0x1, RZ ;  /* 0xffffffffb8002810 */ /* 0x000fe20007ffe0ff */
        /* <DEDUP_REMOVED lines=10> */
[----:B------:R-:W1:Y:S01]  /*bf20*/  LDSM.16.M88.4 R132, [R197] ;  /* 0x00000000c584783b */ /* 0x000e620000000200 */
[C---:B------:R-:W-:Y:S04]  /*bf30*/  HMMA.16816.F32.BF16 R8, R124.reuse, R10, RZ ;  /* 0x0000000a7c08723c */ /* 0x040fe800000418ff */
[----:B------:R-:W1:Y:S04]  /*bf40*/  LDSM.16.M88.4 R140, [R196] ;  /* 0x00000000c48c783b */ /* 0x000e680000000200 */
[C---:B--2---:R-:W-:Y:S01]  /*bf50*/  HMMA.16816.F32.BF16 R12, R124.reuse, R16, RZ ;  /* 0x000000107c0c723c */ /* 0x044fe200000418ff */
[----:B------:R-:W2:Y:S07]  /*bf60*/  LDSM.16.M88.4 R144, [R195] ;  /* 0x00000000c390783b */ /* 0x000eae0000000200 */
[C---:B------:R-:W-:Y:S08]  /*bf70*/  HMMA.16816.F32.BF16 R16, R124.reuse, R18, RZ ;  /* 0x000000127c10723c */ /* 0x040ff000000418ff */
[C---:B---3--:R-:W-:Y:S07]  /*bf80*/  HMMA.16816.F32.BF16 R20, R124.reuse, R24, RZ ;  /* 0x000000187c14723c */ /* 0x048fee00000418ff */
[----:B------:R-:W-:Y:S05]  /*bf90*/  IMAD.IADD R24, R39, 0x1, R31 ;  /* 0x0000000127187824 */ /* 0x000fea00078e021f */
[----:B------:R-:W-:Y:S02]  /*bfa0*/  LEA.HI.X R37, R38, c[0x0][0x1fc], R24, 0x1, P1 ;  /* 0x00007f0026257a11 */ /* 0x000fe400008f0c18 */
[C---:B------:R-:W-:Y:S01]  /*bfb0*/  HMMA.16816.F32.BF16 R24, R124.reuse, R26, RZ ;  /* 0x0000001a7c18723c */ /* 0x040fe200000418ff */
[C---:B------:R-:W-:Y:S02]  /*bfc0*/  IADD3 R160, P1, R152.reuse, UR9, RZ ;  /* 0x0000000998a07c10 */ /* 0x040fe4000ff3e0ff */
[----:B------:R-:W-:Y:S01]  /*bfd0*/  @!PT LDS RZ, [RZ] ;  /* 0x00000000fffff984 */ /* 0x000fe20000000800 */
[----:B------:R-:W-:Y:S01]  /*bfe0*/  @!PT LDS RZ, [RZ] ;  /* 0x00000000fffff984 */ /* 0x000fe20000000800 */
[----:B------:R-:W-:Y:S01]  /*bff0*/  @!PT LDS RZ, [RZ] ;  /* 0x00000000fffff984 */ /* 0x000fe20000000800 */
[----:B------:R5:W-:Y:S01]  /*c000*/  LDGSTS.E.BYPASS.LTC128B.128 [R209+0x100], [R36.64], !P6 ;  /* 0x0010000024d17fae */ /* 0x000be2000f101d4a */
[----:B------:R-:W-:Y:S02]  /*c010*/  IADD3.X R153, R37, UR12, RZ, P0, !PT ;  /* 0x0000000c25997c10 */ /* 0x000fe400087fe4ff */
[----:B------:R-:W-:Y:S02]  /*c020*/  IADD3 R154, P0, R152, UR16, RZ ;  /* 0x00000010989a7c10 */ /* 0x000fe4000ff1e0ff */
[C---:B----4-:R-:W-:Y:S01]  /*c030*/  HMMA.16816.F32.BF16 R28, R124.reuse, R32, RZ ;  /* 0x000000207c1c723c */ /* 0x050fe200000418ff */
[----:B------:R3:W-:Y:S03]  /*c040*/  LDGSTS.E.BYPASS.LTC128B.128 [R209+0x3100], [R44.64], !P5 ;  /* 0x031000002cd17fae */ /* 0x0007e6000e901d4a */
[C---:B------:R-:W-:Y:S02]  /*c050*/  IADD3.X R161, R153.reuse, UR12, RZ, P1, !PT ;  /* 0x0000000c99a17c10 */ /* 0x040fe40008ffe4ff */
[----:B------:R4:W-:Y:S01]  /*c060*/  LDGSTS.E.BYPASS.LTC128B.128 [R209+0x1100], [R152.64], !P6 ;  /* 0x0110000098d17fae */ /* 0x0009e2000f101d4a */
[----:B------:R-:W-:Y:S01]  /*c070*/  IADD3.X R155, R153, UR4, RZ, P0, !PT ;  /* 0x00000004999b7c10 */ /* 0x000fe200087fe4ff */
[C---:B------:R-:W-:Y:S03]  /*c080*/  HMMA.16816.F32.BF16 R32, R124.reuse, R34, RZ ;  /* 0x000000227c20723c */ /* 0x040fe600000418ff */
[----:B------:R4:W-:Y:S05]  /*c090*/  LDGSTS.E.BYPASS.LTC128B.128 [R209+0x4100], [R152.64+0x80], !P5 ;  /* 0x0410008098d17fae */ /* 0x0009ea000e901d4a */
[----:B------:R1:W-:Y:S05]  /*c0a0*/  LDGSTS.E.BYPASS.LTC128B.128 [R209+0x2100], [R160.64], !P6 ;  /* 0x02100000a0d17fae */ /* 0x0003ea000f101d4a */
[----:B------:R4:W-:Y:S01]  /*c0b0*/  LDGSTS.E.BYPASS.LTC128B.128 [R209+0x5100], [R154.64], !P5 ;  /* 0x051000009ad17fae */ /* 0x0009e2000e901d4a */
[C---:B-----5:R-:W-:Y:S04]  /*c0c0*/  HMMA.16816.F32.BF16 R36, R124.reuse, R40, RZ ;  /* 0x000000287c24723c */ /* 0x060fe800000418ff */
[----:B------:R-:W5:Y:S04]  /*c0d0*/  LDSM.16.M88.4 R148, [R203+0x8100] ;  /* 0x00810000cb94783b */ /* 0x000f680000000200 */
[C---:B------:R-:W-:Y:S01]  /*c0e0*/  HMMA.16816.F32.BF16 R40, R124.reuse, R42, RZ ;  /* 0x0000002a7c28723c */ /* 0x040fe200000418ff */
[----:B------:R-:W0:Y:S07]  /*c0f0*/  LDGDEPBAR ;  /* 0x00000000000079af */ /* 0x000e2e0000000000 */
[C---:B---3--:R-:W-:Y:S01]  /*c100*/  HMMA.16816.F32.BF16 R44, R124.reuse, R48, RZ ;  /* 0x000000307c2c723c */ /* 0x048fe200000418ff */
[----:B-1----:R-:W-:Y:S07]  /*c110*/  LDSM.16.M88.4 R160, [R206+0xb900] ;  /* 0x00b90000cea0783b */ /* 0x002fee0000000200 */
[----:B------:R-:W-:Y:S01]  /*c120*/  HMMA.16816.F32.BF16 R48, R124, R50, RZ ;  /* 0x000000327c30723c */ /* 0x000fe200000418ff */
[----:B----4-:R-:W-:Y:S07]  /*c130*/  LDSM.16.M88.4 R152, [R206+0xb100] ;  /* 0x00b10000ce98783b */ /* 0x010fee0000000200 */
        /* <DEDUP_REMOVED lines=9> */
[C---:B------:R-:W-:Y:S08]  /*c1d0*/  HMMA.16816.F32.BF16 R28, R136.reuse, R132, R28 ;  /* 0x00000084881c723c */ /* 0x040ff0000004181c */
[C---:B------:R-:W-:Y:S01]  /*c1e0*/  HMMA.16816.F32.BF16 R32, R136.reuse, R134, R32 ;  /* 0x000000868820723c */ /* 0x040fe20000041820 */
[----:B------:R-:W1:Y:S07]  /*c1f0*/  LDSM.16.M88.4 R132, [R203+0xa100] ;  /* 0x00a10000cb84783b */ /* 0x000e6e0000000200 */
[C---:B------:R-:W-:Y:S08]  /*c200*/  HMMA.16816.F32.BF16 R36, R136.reuse, R140, R36 ;  /* 0x0000008c8824723c */ /* 0x040ff00000041824 */
[C---:B------:R-:W-:Y:S01]  /*c210*/  HMMA.16816.F32.BF16 R40, R136.reuse, R142, R40 ;  /* 0x0000008e8828723c */ /* 0x040fe20000041828 */
[----:B------:R-:W3:Y:S07]  /*c220*/  LDSM.16.M88.4 R140, [R203+0xa900] ;  /* 0x00a90000cb8c783b */ /* 0x000eee0000000200 */
[C---:B--2---:R-:W-:Y:S08]  /*c230*/  HMMA.16816.F32.BF16 R44, R136.reuse, R144, R44 ;  /* 0x00000090882c723c */ /* 0x044ff0000004182c */
[----:B------:R-:W-:Y:S01]  /*c240*/  HMMA.16816.F32.BF16 R48, R136, R146, R48 ;  /* 0x000000928830723c */ /* 0x000fe20000041830 */
[----:B------:R-:W-:Y:S07]  /*c250*/  LDSM.16.M88.4 R144, [R194+0x800] ;  /* 0x00080000c290783b */ /* 0x000fee0000000200 */
[C---:B-----5:R-:W-:Y:S08]  /*c260*/  HMMA.16816.F32.BF16 R4, R156.reuse, R148, R4 ;  /* 0x000000949c04723c */ /* 0x060ff00000041804 */
[C---:B------:R-:W-:Y:S01]  /*c270*/  HMMA.16816.F32.BF16 R8, R156.reuse, R150, R8 ;  /* 0x000000969c08723c */ /* 0x040fe20000041808 */
[----:B------:R-:W-:Y:S07]  /*c280*/  LDSM.16.M88.4 R148, [R194+0x2800] ;  /* 0x00280000c294783b */ /* 0x000fee0000000200 */
[C---:B-1----:R-:W-:Y:S08]  /*c290*/  HMMA.16816.F32.BF16 R12, R156.reuse, R116, R12 ;  /* 0x000000749c0c723c */ /* 0x042ff0000004180c */
[C---:B------:R-:W-:Y:S01]  /*c2a0*/  HMMA.16816.F32.BF16 R16, R156.reuse, R118, R16 ;  /* 0x000000769c10723c */ /* 0x040fe20000041810 */
[----:B------:R-:W1:Y:S07]  /*c2b0*/  LDSM.16.M88.4 R116, [R194] ;  /* 0x00000000c274783b */ /* 0x000e6e0000000200 */
[C---:B---3--:R-:W-:Y:S08]  /*c2c0*/  HMMA.16816.F32.BF16 R20, R156.reuse, R120, R20 ;  /* 0x000000789c14723c */ /* 0x048ff00000041814 */
[C---:B------:R-:W-:Y:S01]  /*c2d0*/  HMMA.16816.F32.BF16 R24, R156.reuse, R122, R24 ;  /* 0x0000007a9c18723c */ /* 0x040fe20000041818 */
[----:B------:R-:W2:Y:S07]  /*c2e0*/  LDSM.16.M88.4 R120, [R194+0x1000] ;  /* 0x00100000c278783b */ /* 0x000eae0000000200 */
[C---:B----4-:R-:W-:Y:S08]  /*c2f0*/  HMMA.16816.F32.BF16 R28, R156.reuse, R128, R28 ;  /* 0x000000809c1c723c */ /* 0x050ff0000004181c */
        /* <DEDUP_REMOVED lines=13> */
[----:B------:R-:W-:Y:S07]  /*c3d0*/  LDSM.16.M88.4 R144, [R188] ;  /* 0x00000000bc90783b */ /* 0x000fee0000000200 */
[C---:B--2---:R-:W-:Y:S08]  /*c3e0*/  HMMA.16816.F32.BF16 R20, R164.reuse, R120, R20 ;  /* 0x00000078a414723c */ /* 0x044ff00000041814 */
[C---:B------:R-:W-:Y:S01]  /*c3f0*/  HMMA.16816.F32.BF16 R24, R164.reuse, R122, R24 ;  /* 0x0000007aa418723c */ /* 0x040fe20000041818 */
[----:B------:R-:W2:Y:S07]  /*c400*/  LDSM.16.M88.4 R120, [R206+0xc900] ;  /* 0x00c90000ce78783b */ /* 0x000eae0000000200 */
[C---:B---3--:R-:W-:Y:S08]  /*c410*/  HMMA.16816.F32.BF16 R28, R164.reuse, R128, R28 ;  /* 0x00000080a41c723c */ /* 0x048ff0000004181c */
[C---:B------:R-:W-:Y:S01]  /*c420*/  HMMA.16816.F32.BF16 R32, R164.reuse, R130, R32 ;  /* 0x00000082a420723c */ /* 0x040fe20000041820 */
[----:B------:R-:W3:Y:S07]  /*c430*/  LDSM.16.M88.4 R128, [R206+0xd900] ;  /* 0x00d90000ce80783b */ /* 0x000eee0000000200 */
[C---:B----4-:R-:W-:Y:S08]  /*c440*/  HMMA.16816.F32.BF16 R36, R164.reuse, R132, R36 ;  /* 0x00000084a424723c */ /* 0x050ff00000041824 */
        /* <DEDUP_REMOVED lines=13> */
[----:B------:R-:W1:Y:S07]  /*c520*/  LDSM.16.M88.4 R116, [R192] ;  /* 0x00000000c074783b */ /* 0x000e6e0000000200 */
[C---:B--2---:R-:W-:Y:S08]  /*c530*/  HMMA.16816.F32.BF16 R28, R168.reuse, R120, R28 ;  /* 0x00000078a81c723c */ /* 0x044ff0000004181c */
[C---:B------:R-:W-:Y:S01]  /*c540*/  HMMA.16816.F32.BF16 R32, R168.reuse, R122, R32 ;  /* 0x0000007aa820723c */ /* 0x040fe20000041820 */
[----:B------:R-:W2:Y:S07]  /*c550*/  LDSM.16.M88.4 R120, [R191] ;  /* 0x00000000bf78783b */ /* 0x000eae0000000200 */
[C---:B------:R-:W-:Y:S08]  /*c560*/  HMMA.16816.F32.BF16 R36, R168.reuse, R140, R36 ;  /* 0x0000008ca824723c */ /* 0x040ff00000041824 */
[C---:B------:R-:W-:Y:S01]  /*c570*/  HMMA.16816.F32.BF16 R40, R168.reuse, R142, R40 ;  /* 0x0000008ea828723c */ /* 0x040fe20000041828 */
[----:B------:R-:W5:Y:S07]  /*c580*/  LDSM.16.M88.4 R140, [R190] ;  /* 0x00000000be8c783b */ /* 0x000f6e0000000200 */
[C---:B---3--:R-:W-:Y:S08]  /*c590*/  HMMA.16816.F32.BF16 R44, R168.reuse, R128, R44 ;  /* 0x00000080a82c723c */ /* 0x048ff0000004182c */
[----:B------:R-:W-:Y:S01]  /*c5a0*/  HMMA.16816.F32.BF16 R48, R168, R130, R48 ;  /* 0x00000082a830723c */ /* 0x000fe20000041830 */
[----:B------:R-:W3:Y:S07]  /*c5b0*/  LDSM.16.M88.4 R128, [R189] ;  /* 0x00000000bd80783b */ /* 0x000eee0000000200 */
[C---:B----4-:R-:W-:Y:S08]  /*c5c0*/  HMMA.16816.F32.BF16 R4, R172.reuse, R132, R4 ;  /* 0x00000084ac04723c */ /* 0x050ff00000041804 */
[C---:B------:R-:W-:Y:S01]  /*c5d0*/  HMMA.16816.F32.BF16 R8, R172.reuse, R134, R8 ;  /* 0x00000086ac08723c */ /* 0x040fe20000041808 */
[----:B------:R-:W4:Y:S07]  /*c5e0*/  LDSM.16.M88.4 R132, [R203+0xb100] ;  /* 0x00b10000cb84783b */ /* 0x000f2e0000000200 */
[C---:B-1----:R-:W-:Y:S08]  /*c5f0*/  HMMA.16816.F32.BF16 R12, R172.reuse, R116, R12 ;  /* 0x00000074ac0c723c */ /* 0x042ff0000004180c */
[C---:B------:R-:W-:Y:S01]  /*c600*/  HMMA.16816.F32.BF16 R16, R172.reuse, R118, R16 ;  /* 0x00000076ac10723c */ /* 0x040fe20000041810 */
[----:B------:R-:W1:Y:S07]  /*c610*/  LDSM.16.M88.4 R116, [R203+0xb900] ;  /* 0x00b90000cb74783b */ /* 0x000e6e0000000200 */
[C---:B--2---:R-:W-:Y:S08]  /*c620*/  HMMA.16816.F32.BF16 R20, R172.reuse, R120, R20 ;  /* 0x00000078ac14723c */ /* 0x044ff00000041814 */
[C---:B------:R-:W-:Y:S01]  /*c630*/  HMMA.16816.F32.BF16 R24, R172.reuse, R122, R24 ;  /* 0x0000007aac18723c */ /* 0x040fe20000041818 */
[----:B------:R-:W2:Y:S07]  /*c640*/  LDSM.16.M88.4 R120, [R203+0xc100] ;  /* 0x00c10000cb78783b */ /* 0x000eae0000000200 */
[C---:B-----5:R-:W-:Y:S08]  /*c650*/  HMMA.16816.F32.BF16 R28, R172.reuse, R140, R28 ;  /* 0x0000008cac1c723c */ /* 0x060ff0000004181c */
[C---:B------:R-:W-:Y:S01]  /*c660*/  HMMA.16816.F32.BF16 R32, R172.reuse, R142, R32 ;  /* 0x0000008eac20723c */ /* 0x040fe20000041820 */
[----:B------:R-:W-:Y:S07]  /*c670*/  LDSM.16.M88.4 R140, [R194+0x3800] ;  /* 0x00380000c28c783b */ /* 0x000fee0000000200 */
[C---:B---3--:R-:W-:Y:S08]  /*c680*/  HMMA.16816.F32.BF16 R36, R172.reuse, R128, R36 ;  /* 0x00000080ac24723c */ /* 0x048ff00000041824 */
[C---:B------:R-:W-:Y:S01]  /*c690*/  HMMA.16816.F32.BF16 R40, R172.reuse, R130, R40 ;  /* 0x00000082ac28723c */ /* 0x040fe20000041828 */
[----:B------:R-:W3:Y:S07]  /*c6a0*/  LDSM.16.M88.4 R128, [R194+0x3000] ;  /* 0x00300000c280783b */ /* 0x000eee0000000200 */
[C---:B------:R-:W-:Y:S08]  /*c6b0*/  HMMA.16816.F32.BF16 R44, R172.reuse, R144, R44 ;  /* 0x00000090ac2c723c */ /* 0x040ff0000004182c */
[----:B------:R-:W-:Y:S08]  /*c6c0*/  HMMA.16816.F32.BF16 R48, R172, R146, R48 ;  /* 0x00000092ac30723c */ /* 0x000ff00000041830 */
[C---:B----4-:R-:W-:Y:S07]  /*c6d0*/  HMMA.16816.F32.BF16 R4, R176.reuse, R132, R4 ;  /* 0x00000084b004723c */ /* 0x050fee0000041804 */
[----:B------:R-:W-:Y:S01]  /*c6e0*/  @P2 IMAD.MOV.U32 R132, RZ, RZ, R212 ;  /* 0x000000ffff842224 */ /* 0x000fe200078e00d4 */
[C---:B------:R-:W-:Y:S04]  /*c6f0*/  HMMA.16816.F32.BF16 R8, R176.reuse, R134, R8 ;  /* 0x00000086b008723c */ /* 0x040fe80000041808 */
[----:B------:R-:W-:Y:S03]  /*c700*/  @P2 SHF.R.S32.HI R133, RZ, 0x1f, R0 ;  /* 0x0000001fff852819 */ /* 0x000fe60000011400 */
[C---:B------:R-:W-:Y:S01]  /*c710*/  @P2 IMAD.WIDE.U32 R134, R0.reuse, c[0x0][0x1e0], RZ ;  /* 0x0000780000862a25 */ /* 0x040fe200078e00ff */
[C---:B-1----:R-:W-:Y:S04]  /*c720*/  HMMA.16816.F32.BF16 R12, R176.reuse, R116, R12 ;  /* 0x00000074b00c723c */ /* 0x042fe8000004180c */
[----:B------:R-:W-:Y:S04]  /*c730*/  @P2 IMAD R133, R133, c[0x0][0x1e0], RZ ;  /* 0x0000780085852a24 */ /* 0x000fe800078e02ff */
[C---:B------:R-:W-:Y:S01]  /*c740*/  HMMA.16816.F32.BF16 R16, R176.reuse, R118, R16 ;  /* 0x00000076b010723c */ /* 0x040fe20000041810 */
[----:B------:R-:W1:Y:S03]  /*c750*/  LDSM.16.M88.4 R116, [R194+0x4000] ;  /* 0x00400000c274783b */ /* 0x000e660000000200 */
[----:B------:R-:W-:Y:S04]  /*c760*/  @P2 IMAD R133, R0, c[0x0][0x1e4], R133 ;  /* 0x0000790000852a24 */ /* 0x000fe800078e0285 */
[C---:B--2---:R-:W-:Y:S04]  /*c770*/  HMMA.16816.F32.BF16 R20, R176.reuse, R120, R20 ;  /* 0x00000078b014723c */ /* 0x044fe80000041814 */
[----:B------:R-:W-:Y:S02]  /*c780*/  @P2 IMAD.IADD R0, R135, 0x1, R133 ;  /* 0x0000000187002824 */ /* 0x000fe400078e0285 */
[----:B------:R-:W-:Y:S02]  /*c790*/  @P2 IMAD.MOV.U32 R133, RZ, RZ, R215 ;  /* 0x000000ffff852224 */ /* 0x000fe400078e00d7 */
[C---:B------:R-:W-:Y:S01]  /*c7a0*/  HMMA.16816.F32.BF16 R24, R176.reuse, R122, R24 ;  /* 0x0000007ab018723c */ /* 0x040fe20000041818 */
[----:B------:R-:W2:Y:S03]  /*c7b0*/  LDSM.16.M88.4 R120, [R194+0x4800] ;  /* 0x00480000c278783b */ /* 0x000ea60000000200 */
[----:B------:R-:W-:Y:S04]  /*c7c0*/  @P2 IMAD.WIDE.U32 R134, R134, 0x60, R132 ;  /* 0x0000006086862825 */ /* 0x000fe800078e0084 */
[C---:B------:R-:W-:Y:S04]  /*c7d0*/  HMMA.16816.F32.BF16 R28, R176.reuse, R148, R28 ;  /* 0x00000094b01c723c */ /* 0x040fe8000004181c */
[----:B------:R-:W-:Y:S04]  /*c7e0*/  @P2 IMAD R0, R0, 0x60, RZ ;  /* 0x0000006000002824 */ /* 0x000fe800078e02ff */
[C---:B------:R-:W-:Y:S08]  /*c7f0*/  HMMA.16816.F32.BF16 R32, R176.reuse, R150, R32 ;  /* 0x00000096b020723c */ /* 0x040ff00000041820 */
[C---:B------:R-:W-:Y:S08]  /*c800*/  HMMA.16816.F32.BF16 R36, R176.reuse, R152, R36 ;  /* 0x00000098b024723c */ /* 0x040ff00000041824 */
[C---:B------:R-:W-:Y:S08]  /*c810*/  HMMA.16816.F32.BF16 R40, R176.reuse, R154, R40 ;  /* 0x0000009ab028723c */ /* 0x040ff00000041828 */
[C---:B------:R-:W-:Y:S08]  /*c820*/  HMMA.16816.F32.BF16 R44, R176.reuse, R160, R44 ;  /* 0x000000a0b02c723c */ /* 0x040ff0000004182c */
[----:B------:R-:W-:Y:S08]  /*c830*/  HMMA.16816.F32.BF16 R48, R176, R162, R48 ;  /* 0x000000a2b030723c */ /* 0x000ff00000041830 */
[C---:B---3--:R-:W-:Y:S08]  /*c840*/  HMMA.16816.F32.BF16 R4, R180.reuse, R128, R4 ;  /* 0x00000080b404723c */ /* 0x048ff00000041804 */
[C---:B------:R-:W-:Y:S01]  /*c850*/  HMMA.16816.F32.BF16 R8, R180.reuse, R130, R8 ;  /* 0x00000082b408723c */ /* 0x040fe20000041808 */
[----:B------:R-:W3:Y:S07]  /*c860*/  LDSM.16.M88.4 R128, [R194+0x5000] ;  /* 0x00500000c280783b */ /* 0x000eee0000000200 */
[C---:B------:R-:W-:Y:S08]  /*c870*/  HMMA.16816.F32.BF16 R12, R180.reuse, R140, R12 ;  /* 0x0000008cb40c723c */ /* 0x040ff0000004180c */
[C---:B------:R-:W-:Y:S08]  /*c880*/  HMMA.16816.F32.BF16 R16, R180.reuse, R142, R16 ;  /* 0x0000008eb410723c */ /* 0x040ff00000041810 */
[C---:B-1----:R-:W-:Y:S08]  /*c890*/  HMMA.16816.F32.BF16 R20, R180.reuse, R116, R20 ;  /* 0x00000074b414723c */ /* 0x042ff00000041814 */
[C---:B------:R-:W-:Y:S01]  /*c8a0*/  HMMA.16816.F32.BF16 R24, R180.reuse, R118, R24 ;  /* 0x00000076b418723c */ /* 0x040fe20000041818 */
[----:B------:R-:W1:Y:S01]  /*c8b0*/  LDSM.16.M88.4 R116, [R194+0x5800] ;  /* 0x00580000c274783b */ /* 0x000e620000000200 */
[----:B------:R-:W-:Y:S04]  /*c8c0*/  DEPBAR.LE SB0, 0x0 ;  /* 0x000080000000791a */ /* 0x000fe80000000000 */
[----:B------:R-:W-:Y:S02]  /*c8d0*/  BAR.SYNC.DEFER_BLOCKING 0x0 ;  /* 0x0000000000007b1d */ /* 0x000fe40000010000 */
[C---:B--2---:R-:W-:Y:S07]  /*c8e0*/  HMMA.16816.F32.BF16 R28, R180.reuse, R120, R28 ;  /* 0x00000078b41c723c */ /* 0x044fee000004181c */
[----:B------:R-:W-:Y:S01]  /*c8f0*/  @P2 IMAD.IADD R121, R135, 0x1, R0 ;  /* 0x0000000187792824 */ /* 0x000fe200078e0200 */
[C---:B------:R-:W-:Y:S04]  /*c900*/  HMMA.16816.F32.BF16 R32, R180.reuse, R122, R32 ;  /* 0x0000007ab420723c */ /* 0x040fe80000041820 */
[C---:B------:R-:W-:Y:S01]  /*c910*/  @P2 IMAD.SHL.U32 R120, R134.reuse, 0x2, RZ ;  /* 0x0000000286782824 */ /* 0x040fe200078e00ff */
[----:B------:R-:W-:Y:S03]  /*c920*/  @P2 SHF.L.U64.HI R0, R134, 0x1, R121 ;  /* 0x0000000186002819 */ /* 0x000fe60000010279 */
[C---:B---3--:R-:W-:Y:S04]  /*c930*/  HMMA.16816.F32.BF16 R36, R180.reuse, R128, R36 ;  /* 0x00000080b424723c */ /* 0x048fe80000041824 */
[C---:B------:R-:W-:Y:S02]  /*c940*/  @P2 IADD3 R122, P0, R120.reuse, c[0x0][0x1c8], RZ ;  /* 0x00007200787a2a10 */ /* 0x040fe40007f1e0ff */
[----:B------:R-:W-:Y:S02]  /*c950*/  @P2 IADD3 R120, P1, R120, 0x80, RZ ;  /* 0x0000008078782810 */ /* 0x000fe40007f3e0ff */
[C---:B------:R-:W-:Y:S04]  /*c960*/  HMMA.16816.F32.BF16 R40, R180.reuse, R130, R40 ;  /* 0x00000082b428723c */ /* 0x040fe80000041828 */
[----:B------:R-:W-:Y:S02]  /*c970*/  @P2 IADD3.X R123, R0, c[0x0][0x1cc], RZ, P0, !PT ;  /* 0x00007300007b2a10 */ /* 0x000fe400007fe4ff */
[----:B------:R-:W-:Y:S03]  /*c980*/  @P2 IADD3 R120, P0, R120, c[0x0][0x1c8], RZ ;  /* 0x0000720078782a10 */ /* 0x000fe60007f1e0ff */
[----:B------:R-:W-:Y:S01]  /*c990*/  @!PT LDS RZ, [RZ] ;  /* 0x00000000fffff984 */ /* 0x000fe20000000800 */
[----:B------:R-:W-:Y:S01]  /*c9a0*/  @!PT LDS RZ, [RZ] ;  /* 0x00000000fffff984 */ /* 0x000fe20000000800 */
[----:B------:R-:W-:Y:S01]  /*c9b0*/  @!PT LDS RZ, [RZ] ;  /* 0x00000000fffff984 */ /* 0x000fe20000000800 */
[----:B------:R2:W-:Y:S01]  /*c9c0*/  @P2 LDGSTS.E.BYPASS.LTC128B.128 [R209+0x8100], [R122.64], !P6 ;  /* 0x081000007ad12fae */ /* 0x0005e2000f101d4a */
[C---:B-1----:R-:W-:Y:S03]  /*c9d0*/  HMMA.16816.F32.BF16 R44, R180.reuse, R116, R44 ;  /* 0x00000074b42c723c */ /* 0x042fe6000004182c */
[----:B------:R-:W-:Y:S01]  /*c9e0*/  @P2 IADD3.X R121, RZ, c[0x0][0x1cc], R0, P0, P1 ;  /* 0x00007300ff792a10 */ /* 0x000fe200007e2400 */
[----:B------:R-:W-:Y:S01]  /*c9f0*/  IMAD.MOV.U32 R0, RZ, RZ, R216 ;  /* 0x000000ffff007224 */ /* 0x000fe200078e00d8 */
[----:B------:R-:W-:Y:S02]  /*ca00*/  @P2 IADD3 R130, P0, R122, UR15, RZ ;  /* 0x0000000f7a822c10 */ /* 0x000fe4000ff1e0ff */
[----:B------:R-:W-:Y:S01]  /*ca10*/  @P4 SHF.R.U32.HI R0, RZ, c[0x0][0x2cc], R185 ;  /* 0x0000b300ff004a19 */ /* 0x000fe200000116b9 */
[----:B------:R1:W-:Y:S01]  /*ca20*/  @P2 LDGSTS.E.BYPASS.LTC128B.128 [R209+0xb100], [R120.64], !P5 ;  /* 0x0b10000078d12fae */ /* 0x0003e2000e901d4a */
[----:B------:R-:W-:Y:S01]  /*ca30*/  @P2 IADD3.X R131, R123, UR13, RZ, P0, !PT ;  /* 0x0000000d7b832c10 */ /* 0x000fe200087fe4ff */
[----:B------:R-:W-:Y:S03]  /*ca40*/  HMMA.16816.F32.BF16 R48, R180, R118, R48 ;  /* 0x00000076b430723c */ /* 0x000fe60000041830 */
[----:B------:R-:W3:Y:S01]  /*ca50*/  SHFL.IDX PT, R128, R0, RZ, 0x1c1f ;  /* 0x001c1fff00807589 */ /* 0x000ee200000e0000 */
[----:B------:R-:W-:Y:S01]  /*ca60*/  @P2 IADD3 R132, P1, R130, UR15, RZ ;  /* 0x0000000f82842c10 */ /* 0x000fe2000ff3e0ff */
[----:B------:R-:W-:Y:S01]  /*ca70*/  IMAD R116, R184, -0x60, RZ ;  /* 0xffffffa0b8747824 */ /* 0x000fe200078e02ff */
[----:B------:R-:W-:Y:S02]  /*ca80*/  @P2 IADD3 R134, P0, R130, UR6, RZ ;  /* 0x0000000682862c10 */ /* 0x000fe4000ff1e0ff */
[----:B------:R4:W-:Y:S01]  /*ca90*/  @P2 LDGSTS.E.BYPASS.LTC128B.128 [R209+0x9100], [R130.64], !P6 ;  /* 0x0910000082d12fae */ /* 0x0009e2000f101d4a */
[C---:B------:R-:W-:Y:S03]  /*caa0*/  @P2 IADD3.X R133, R131.reuse, UR13, RZ, P1, !PT ;  /* 0x0000000d83852c10 */ /* 0x040fe60008ffe4ff */
[----:B------:R-:W-:Y:S01]  /*cab0*/  @P2 IADD3.X R135, R131, UR8, RZ, P0, !PT ;  /* 0x0000000883872c10 */ /* 0x000fe200087fe4ff */
[----:B------:R4:W-:Y:S01]  /*cac0*/  @P2 LDGSTS.E.BYPASS.LTC128B.128 [R209+0xc100], [R130.64+0x80], !P5 ;  /* 0x0c10008082d12fae */ /* 0x0009e2000e901d4a */
[----:B------:R-:W-:Y:S01]  /*cad0*/  IADD3 R119, -R217, 0x1, R116 ;  /* 0x00000001d9777810 */ /* 0x000fe20007ffe174 */
[----:B------:R-:W-:Y:S03]  /*cae0*/  IMAD.IADD R117, R116, 0x1, -R217 ;  /* 0x0000000174757824 */ /* 0x000fe600078e0ad9 */
[----:B------:R1:W-:Y:S01]  /*caf0*/  @P2 LDGSTS.E.BYPASS.LTC128B.128 [R209+0xa100], [R132.64], !P6 ;  /* 0x0a10000084d12fae */ /* 0x0003e2000f101d4a */
[----:B------:R-:W-:Y:S04]  /*cb00*/  IADD3 R119, -R211, R119, R208 ;  /* 0x00000077d3777210 */ /* 0x000fe80007ffe1d0 */
[----:B------:R1:W-:Y:S01]  /*cb10*/  @P2 LDGSTS.E.BYPASS.LTC128B.128 [R209+0xd100], [R134.64], !P5 ;  /* 0x0d10000086d12fae */ /* 0x0003e2000e901d4a */
[C---:B--2---:R-:W-:Y:S02]  /*cb20*/  IADD3 R123, R119.reuse, c[0x0][0x328], RZ ;  /* 0x0000ca00777b7a10 */ /* 0x044fe40007ffe0ff */
[----:B------:R-:W-:Y:S02]  /*cb30*/  IADD3 R119, R119, UR7, RZ ;  /* 0x0000000777777c10 */ /* 0x000fe4000fffe0ff */
[----:B------:R-:W0:Y:S03]  /*cb40*/  LDGDEPBAR ;  /* 0x00000000000079af */ /* 0x000e260000000000 */
[--C-:B---3--:R-:W-:Y:S02]  /*cb50*/  IMAD.IADD R129, R119, 0x1, R128.reuse ;  /* 0x0000000177817824 */ /* 0x108fe400078e0280 */
[----:B----4-:R-:W-:Y:S01]  /*cb60*/  IMAD.IADD R131, R123, 0x1, R128 ;  /* 0x000000017b837824 */ /* 0x010fe200078e0280 */
        /* <DEDUP_REMOVED lines=14> */
.L_x_2195:
[----:B------:R-:W-:Y:S04]  /*cc50*/  MOV R118, c[0x0][0x32c] ;  /* 0x0000cb0000767a02 */ /* 0x000fe80000000f00 */
[----:B------:R-:W-:Y:S11]  /*cc60*/  ISETP.NE.AND P0, PT, R118, 0x1, PT ;  /* 0x000000017600780c */ /* 0x000ff60003f05270 */
[----:B------:R-:W-:Y:S02]  /*cc70*/  @!UPT UIADD3 URZ, URZ, URZ, URZ ;  /* 0x0000003f3f3ff290 */ /* 0x000fe4000fffe03f */
[----:B------:R-:W-:Y:S05]  /*cc80*/  @P0 IMAD.HI.U32 R118, R128, c[0x0][0x330], RZ ;  /* 0x0000cc0080760a27 */ /* 0x000fea00078e00ff */
[----:B------:R-:W-:Y:S02]  /*cc90*/  @P0 SHF.R.U32.HI R128, RZ, c[0x0][0x334], R118 ;  /* 0x0000cd00ff800a19 */ /* 0x000fe40000011676 */
.L_x_2196:
[----:B------:R-:W-:Y:S05]  /*cca0*/  BSYNC B0 ;  /* 0x0000000000007941 */ /* 0x000fea0003800000 */
.L_x_2194:
[----:B------:R-:W-:Y:S05]  /*ccb0*/  IMAD R128, R128, c[0x0][0x32c], R117 ;  /* 0x0000cb0080807a24 */ /* 0x000fea00078e0275 */
[----:B------:R-:W-:Y:S02]  /*ccc0*/  IADD3 R118, R128, c[0x0][0x32c], RZ ;  /* 0x0000cb0080767a10 */ /* 0x000fe40007ffe0ff */
[----:B------:R-:W-:Y:S02]  /*ccd0*/  IMNMX R129, R129, R128, !PT ;  /* 0x0000008081817217 */ /* 0x000fe40007800200 */
[----:B------:R-:W-:Y:S02]  /*cce0*/  IMNMX R131, R131, R118, PT ;  /* 0x0000007683837217 */ /* 0x000fe40003800200 */
.L_x_2193:
[C---:B------:R-:W-:Y:S01]  /*ccf0*/  ISETP.GE.AND P0, PT, R116.reuse, 0x2, PT ;  /* 0x000000027400780c */ /* 0x040fe20003f06270 */
[----:B------:R-:W2:Y:S01]  /*cd00*/  SHFL.IDX PT, R0, R0, 0x1, 0x1c1f ;  /* 0x003c1f0000007f89 */ /* 0x000ea200000e0000 */
        /* <DEDUP_REMOVED lines=9> */
[----:B------:R-:W-:Y:S01]  /*cda0*/  ISETP.GT.AND P0, PT, R129, 0x8, !P1 ;  /* 0x000000088100780c */ /* 0x000fe20004f04270 */
[--C-:B--2---:R-:W-:Y:S01]  /*cdb0*/  IMAD.IADD R123, R123, 0x1, R0.reuse ;  /* 0x000000017b7b7824 */ /* 0x104fe200078e0200 */
        /* <DEDUP_REMOVED lines=144> */
.L_x_2199:
[----:B------:R-:W-:Y:S04]  /*d6c0*/  MOV R0, c[0x0][0x32c] ;  /* 0x0000cb0000007a02 */ /* 0x000fe80000000f00 */
[----:B------:R-:W-:Y:S11]  /*d6d0*/  ISETP.NE.AND P0, PT, R0, 0x1, PT ;  /* 0x000000010000780c */ /* 0x000ff60003f05270 */
[----:B------:R-:W-:Y:S02]  /*d6e0*/  @!UPT UIADD3 URZ, URZ, URZ, URZ ;  /* 0x0000003f3f3ff290 */ /* 0x000fe4000fffe03f */
[----:B------:R-:W-:Y:S05]  /*d6f0*/  @P0 IMAD.HI.U32 R0, R16, c[0x0][0x330], RZ ;  /* 0x0000cc0010000a27 */ /* 0x000fea00078e00ff */
[----:B------:R-:W-:Y:S02]  /*d700*/  @P0 SHF.R.U32.HI R16, RZ, c[0x0][0x334], R0 ;  /* 0x0000cd00ff100a19 */ /* 0x000fe40000011600 */
.L_x_2200:
[----:B------:R-:W-:Y:S05]  /*d710*/  BSYNC B0 ;  /* 0x0000000000007941 */ /* 0x000fea0003800000 */
.L_x_2198:
[----:B------:R-:W-:Y:S05]  /*d720*/  IMAD R117, R16, c[0x0][0x32c], R117 ;  /* 0x0000cb0010757a24 */ /* 0x000fea00078e0275 */
[----:B------:R-:W-:Y:S02]  /*d730*/  IADD3 R0, R117, c[0x0][0x32c], RZ ;  /* 0x0000cb0075007a10 */ /* 0x000fe40007ffe0ff */
[----:B------:R-:W-:Y:S02]  /*d740*/  IMNMX R4, R4, R117, !PT ;  /* 0x0000007504047217 */ /* 0x000fe40007800200 */
[----:B------:R-:W-:Y:S02]  /*d750*/  IMNMX R123, R123, R0, PT ;  /* 0x000000007b7b7217 */ /* 0x000fe40003800200 */
.L_x_2197:
[----:B------:R-:W-:Y:S02]  /*d760*/  LOP3.LUT P0, RZ, R218, 0x200000, RZ, 0xc0, !PT ;  /* 0x00200000daff7812 */ /* 0x000fe4000780c0ff */
        /* <DEDUP_REMOVED lines=545> */
.L_x_2192:
        /* <DEDUP_REMOVED lines=91> */
.L_x_2164:
        /* <DEDUP_REMOVED lines=119> */
.L_x_2203:
        /* <DEDUP_REMOVED lines=128> */
.L_x_2205:
[----:B------:R-:W-:Y:S05]  /*10ea0*/  BSYNC B0 ;  /* 0x0000000000007941 */ /* 0x000fea0003800000 */
.L_x_2204:
        /* <DEDUP_REMOVED lines=15> */
.L_x_2207:
[----:B------:R-:W-:Y:S05]  /*10fa0*/  BSYNC B0 ;  /* 0x0000000000007941 */ /* 0x000fea0003800000 */
.L_x_2206:
        /* <DEDUP_REMOVED lines=15> */
.L_x_2209:
[----:B------:R-:W-:Y:S05]  /*110a0*/  BSYNC B0 ;  /* 0x0000000000007941 */ /* 0x000fea0003800000 */
.L_x_2208:
        /* <DEDUP_REMOVED lines=16> */
.L_x_2202:
        /* <DEDUP_REMOVED lines=18> */
.L_x_2210:
        /* <DEDUP_REMOVED lines=42> */
.L_x_2212:
[----:B------:R-:W-:Y:S05]  /*11570*/  BSYNC B0 ;  /* 0x0000000000007941 */ /* 0x000fea0003800000 */
.L_x_2211:
        /* <DEDUP_REMOVED lines=59> */
.L_x_2214:
[----:B------:R-:W-:Y:S05]  /*11930*/  BSYNC B0 ;  /* 0x0000000000007941 */ /* 0x000fea0003800000 */
.L_x_2213:
        /* <DEDUP_REMOVED lines=15> */
.L_x_2216:
[----:B------:R-:W-:Y:S05]  /*11a30*/  BSYNC B0 ;  /* 0x0000000000007941 */ /* 0x000fea0003800000 */
.L_x_2215:
        /* <DEDUP_REMOVED lines=15> */
.L_x_2218:
[----:B------:R-:W-:Y:S05]  /*11b30*/  BSYNC B0 ;  /* 0x0000000000007941 */ /* 0x000fea0003800000 */
.L_x_2217:
        /* <DEDUP_REMOVED lines=16> */
.L_x_2219:
        /* <DEDUP_REMOVED lines=12> */
.L_x_3790:


//--------------------- .text._ZN7cutlass13device_kernelIN5flash19enable_sm80_to_sm89INS1_16FlashAttnFwdSm80INS1_25CollectiveMainloopFwdSm80ILi8ELi1ELb1EN4cute5tupleIJNS5_1CILi128EEENS7_ILi96EEES8_EEELi128ENS_10bfloat16_tEfNS_4arch4Sm80ELb0ELb1ELb0ELb1ELb0ELb1ELb1ELb0EEENS1_21CollectiveEpilogueFwdINS6_IJS8_S8_S9_EEENS6_IJNS7_ILi1EEESH_SH_EEESB_SD_Li256ELb1ELb1ELb0ELb0EEENS1_19SingleTileSchedulerILb1ELb0ELb1ELi128EEEEEEEEEvNT_6ParamsE --------------------------
	.section	.text._ZN7cutlass13device_kernelIN5flash19enable_sm80_to_sm89INS1_16FlashAttnFwdSm80INS1_25CollectiveMainloopFwdSm80ILi8ELi1ELb1EN4cute5tupleIJNS5_1CILi128EEENS7_ILi96EEES8_EEELi128ENS_10bfloat16_tEfNS_4arch4Sm80ELb0ELb1ELb0ELb1ELb0ELb1ELb1ELb0EEENS1_21CollectiveEpilogueFwdINS6_IJS8_S8_S9_EEENS6_IJNS7_ILi1EEESH_SH_EEESB_SD_Li256ELb1ELb1ELb0ELb0EEENS1_19SingleTileSchedulerILb1ELb0ELb1ELi128EEEEEEEEEvNT_6ParamsE,"ax",@progbits
	.sectioninfo	@"SHI_REGISTERS=254"
	.align	128
.text._ZN7cutlass13device_kernelIN5flash19enable_sm80_to_sm89INS1_16FlashAttnFwdSm80INS1_25CollectiveMainloopFwdSm80ILi8ELi1ELb1EN4cute5tupleIJNS5_1CILi128EEENS7_ILi96EEES8_EEELi128ENS_10bfloat16_tEfNS_4arch4Sm80ELb0ELb1ELb0ELb1ELb0ELb1ELb1ELb0EEENS1_21CollectiveEpilogueFwdINS6_IJS8_S8_S9_EEENS6_IJNS7_ILi1EEESH_SH_EEESB_SD_Li256ELb1ELb1ELb0ELb0EEENS1_19SingleTileSchedulerILb1ELb0ELb1ELi128EEEEEEEEEvNT_6ParamsE:
        .type           _ZN7cutlass13device_kernelIN5flash19enable_sm80_to_sm89INS1_16FlashAttnFwdSm80INS1_25CollectiveMainloopFwdSm80ILi8ELi1ELb1EN4cute5tupleIJNS5_1CILi128EEENS7_ILi96EEES8_EEELi128ENS_10bfloat16_tEfNS_4arch4Sm80ELb0ELb1ELb0ELb1ELb0ELb1ELb1ELb0EEENS1_21CollectiveEpilogueFwdINS6_IJS8_S8_S9_EEENS6_IJNS7_ILi1EEESH_SH_EEESB_SD_Li256ELb1ELb1ELb0ELb0EEENS1_19SingleTileSchedulerILb1ELb0ELb1ELi128EEEEEEEEEvNT_6ParamsE,@function
        .size           _ZN7cutlass13device_kernelIN5flash19enable_sm80_to_sm89INS1_16FlashAttnFwdSm80INS1_25CollectiveMainloopFwdSm80ILi8ELi1ELb1EN4cute5tupleIJNS5_1CILi128EEENS7_ILi96EEES8_EEELi128ENS_10bfloat16_tEfNS_4arch4Sm80ELb0ELb1ELb0ELb1ELb0ELb1ELb1ELb0EEENS1_21CollectiveEpilogueFwdINS6_IJS8_S8_S9_EEENS6_IJNS7_ILi1EEESH_SH_EEESB_SD_Li256ELb1ELb1ELb0ELb0EEENS1_19SingleTileSchedulerILb1ELb0ELb1ELi128EEEEEEEEEvNT_6ParamsE,(.L_x_3791 - _ZN7cutlass13device_kernelIN5flash19enable_sm80_to_sm89INS1_16FlashAttnFwdSm80INS1_25CollectiveMainloopFwdSm80ILi8ELi1ELb1EN4cute5tupleIJNS5_1CILi128EEENS7_ILi96EEES8_EEELi128ENS_10bfloat16_tEfNS_4arch4Sm80ELb0ELb1ELb0ELb1ELb0ELb1ELb1ELb0EEENS1_21CollectiveEpilogueFwdINS6_IJS8_S8_S9_EEENS6_IJNS7_ILi1EEESH_SH_EEESB_SD_Li256ELb1ELb1ELb0ELb0EEENS1_19SingleTileSchedulerILb1ELb0ELb1ELi128EEEEEEEEEvNT_6ParamsE)
        .other          _ZN7cutlass13device_kernelIN5flash19enable_sm80_to_sm89INS1_16FlashAttnFwdSm80INS1_25CollectiveMainloopFwdSm80ILi8ELi1ELb1EN4cute5tupleIJNS5_1CILi128EEENS7_ILi96EEES8_EEELi128ENS_10bfloat16_tEfNS_4arch4Sm80ELb0ELb1ELb0ELb1ELb0ELb1ELb1ELb0EEENS1_21CollectiveEpilogueFwdINS6_IJS8_S8_S9_EEENS6_IJNS7_ILi1EEESH_SH_EEESB_SD_Li256ELb1ELb1ELb0ELb0EEENS1_19SingleTileSchedulerILb1ELb0ELb1ELi128EEEEEEEEEvNT_6ParamsE,@"STO_CUDA_ENTRY STV_DEFAULT"
_ZN7cutlass13device_kernelIN5flash19enable_sm80_to_sm89INS1_16FlashAttnFwdSm80INS1_25CollectiveMainloopFwdSm80ILi8ELi1ELb1EN4cute5tupleIJNS5_1CILi128EEENS7_ILi96EEES8_EEELi128ENS_10bfloat16_tEfNS_4arch4Sm80ELb0ELb1ELb0ELb1ELb0ELb1ELb1ELb0EEENS1_21CollectiveEpilogueFwdINS6_IJS8_S8_S9_EEENS6_IJNS7_ILi1EEESH_SH_EEESB_SD_Li256ELb1ELb1ELb0ELb0EEENS1_19SingleTileSchedulerILb1ELb0ELb1ELi128EEEEEEEEEvNT_6ParamsE:
        /* <DEDUP_REMOVED lines=16> */
.L_x_2221:
        /* <DEDUP_REMOVED lines=8> */
.L_x_2223:
[----:B------:R-:W-:-:S04]  /*0180*/  MOV R0, c[0x0][0x54c] ;  /* 0x0001530000007a02 */ /* 0x000fc80000000f00 */
.L_x_2222:
[----:B------:R-:W-:Y:S01]  /*0190*/  USHF.L.U32 UR4, UR4, 0x7, URZ ;  /* 0x0000000704047899 */ /* 0x000fe2000800063f */
[----:B-----5:R-:W-:-:S05]  /*01a0*/  IMAD R0, R0, c[0x0][0x548], RZ ;  /* 0x0001520000007a24 */ /* 0x020fca00078e02ff */
[----:B------:R-:W-:-:S04]  /*01b0*/  MOV R117, UR4 ;  /* 0x0000000400757c02 */ /* 0x000fc80008000f00 */
[----:B------:R-:W-:-:S04]  /*01c0*/  ISETP.GE.AND P0, PT, R117, R0, PT ;  /* 0x000000007500720c */ /* 0x000fc80003f06270 */
[----:B------:R-:W-:Y:S01]  /*01d0*/  SEL R213, R213, 0xffffffff, !P0 ;  /* 0xffffffffd5d57807 */ /* 0x000fe20004000000 */
[----:B------:R-:W-:Y:S05]  /*01e0*/  BRA `(.L_x_2224) ;  /* 0x0000013000007947 */ /* 0x000fea0003800000 */
.L_x_2220:
[----:B------:R-:W-:-:S04]  /*01f0*/  ISETP.NE.U32.AND P0, PT, RZ, c[0x0][0x568], PT ;  /* 0x00015a00ff007a0c */ /* 0x000fc80003f05070 */
[----:B------:R-:W-:-:S13]  /*0200*/  ISETP.NE.AND.EX P0, PT, RZ, c[0x0][0x56c], PT, P0 ;  /* 0x00015b00ff007a0c */ /* 0x000fda0003f05300 */
[----:B------:R-:W-:Y:S05]  /*0210*/  @!P0 BRA `(.L_x_2225) ;  /* 0x0000002000008947 */ /* 0x000fea0003800000 */
[----:B------:R1:W5:Y:S01]  /*0220*/  LDG.E R0, [R2.64] ;  /* 0x0000001002007981 */ /* 0x000362000c1e1900 */
[----:B------:R-:W-:Y:S05]  /*0230*/  BRA `(.L_x_2226) ;  /* 0x0000009000007947 */ /* 0x000fea0003800000 */
.L_x_2225:
        /* <DEDUP_REMOVED lines=8> */
.L_x_2227:
[----:B------:R-:W-:-:S04]  /*02c0*/  MOV R0, c[0x0][0x54c] ;  /* 0x0001530000007a02 */ /* 0x000fc80000000f00 */
.L_x_2226:
[----:B------:R-:W-:Y:S01]  /*02d0*/  USHF.L.U32 UR4, UR4, 0x7, URZ ;  /* 0x0000000704047899 */ /* 0x000fe2000800063f */
[----:B-----5:R-:W-:-:S05]  /*02e0*/  IMAD R0, R0, c[0x0][0x548], RZ ;  /* 0x0001520000007a24 */ /* 0x020fca00078e02ff */
[----:B------:R-:W-:-:S04]  /*02f0*/  MOV R117, UR4 ;  /* 0x0000000400757c02 */ /* 0x000fc80008000f00 */
[----:B------:R-:W-:-:S04]  /*0300*/  ISETP.GE.AND P0, PT, R117, R0, PT ;  /* 0x000000007500720c */ /* 0x000fc80003f06270 */
[----:B------:R-:W-:-:S04]  /*0310*/  SEL R213, R213, 0xffffffff, !P0 ;  /* 0xffffffffd5d57807 */ /* 0x000fc80004000000 */
.L_x_2224:
        /* <DEDUP_REMOVED lines=35> */
.L_x_2228:
[----:B-1----:R-:W-:-:S04]  /*0550*/  ISETP.NE.U32.AND P0, PT, RZ, c[0x0][0x368], PT ;  /* 0x0000da00ff007a0c */ /* 0x002fc80003f05070 */
[----:B------:R-:W-:-:S13]  /*0560*/  ISETP.NE.AND.EX P0, PT, RZ, c[0x0][0x36c], PT, P0 ;  /* 0x0000db00ff007a0c */ /* 0x000fda0003f05300 */
[----:B------:R-:W-:Y:S05]  /*0570*/  @!P0 BRA `(.L_x_2229) ;  /* 0x0000003000008947 */ /* 0x000fea0003800000 */
[----:B------:R-:W-:-:S06]  /*0580*/  IMAD.WIDE R4, R213, R6, c[0x0][0x368] ;  /* 0x0000da00d5047625 */ /* 0x000fcc00078e0206 */
[----:B------:R1:W5:Y:S01]  /*0590*/  LDG.E R4, [R4.64] ;  /* 0x0000001004047981 */ /* 0x000362000c1e1900 */
[----:B------:R-:W-:Y:S05]  /*05a0*/  BRA `(.L_x_2230) ;  /* 0x0000004000007947 */ /* 0x000fea0003800000 */
.L_x_2229:
[----:B------:R-:W-:Y:S05]  /*05b0*/  @!P4 BRA `(.L_x_2230) ;  /* 0x000000300000c947 */ /* 0x000fea0003800000 */
[----:B------:R-:W2:Y:S04]  /*05c0*/  LDG.E R4, [R8.64] ;  /* 0x0000001008047981 */ /* 0x000ea8000c1e1900 */
[----:B------:R-:W2:Y:S02]  /*05d0*/  LDG.E R3, [R8.64+0x4] ;  /* 0x0000041008037981 */ /* 0x000ea4000c1e1900 */
[----:B--2---:R-:W-:Y:S02]  /*05e0*/  IADD3 R4, -R4, R3, RZ ;  /* 0x0000000304047210 */ /* 0x004fe40007ffe1ff */
.L_x_2230:
        /* <DEDUP_REMOVED lines=35> */
.L_x_2232:
[----:B------:R-:W-:-:S13]  /*0820*/  ISETP.NE.AND P0, PT, R208, 0x1, PT ;  /* 0x00000001d000780c */ /* 0x000fda0003f05270 */
[----:B------:R-:W-:-:S05]  /*0830*/  @P0 IMAD.HI.U32 R7, R5, c[0x0][0x330], RZ ;  /* 0x0000cc0005070a27 */ /* 0x000fca00078e00ff */
[----:B------:R-:W-:-:S05]  /*0840*/  @P0 SHF.R.U32.HI R5, RZ, c[0x0][0x334], R7 ;  /* 0x0000cd00ff050a19 */ /* 0x000fca0000011607 */
.L_x_2233:
[----:B------:R-:W-:-:S05]  /*0850*/  IMAD R8, R5, R208, c[0x0][0x32c] ;  /* 0x0000cb0005087624 */ /* 0x000fca00078e02d0 */
[----:B------:R-:W-:Y:S02]  /*0860*/  IMNMX R9, R9, R8, PT ;  /* 0x0000000809097217 */ /* 0x000fe40003800200 */
.L_x_2231:
        /* <DEDUP_REMOVED lines=19> */
.L_x_2235:
[----:B------:R-:W-:-:S13]  /*09a0*/  ISETP.NE.AND P0, PT, R208, 0x1, PT ;  /* 0x00000001d000780c */ /* 0x000fda0003f05270 */
[----:B------:R-:W-:-:S05]  /*09b0*/  @P0 IMAD.HI.U32 R5, R7, c[0x0][0x330], RZ ;  /* 0x0000cc0007050a27 */ /* 0x000fca00078e00ff */
[----:B------:R-:W-:-:S05]  /*09c0*/  @P0 SHF.R.U32.HI R7, RZ, c[0x0][0x334], R5 ;  /* 0x0000cd00ff070a19 */ /* 0x000fca0000011605 */
.L_x_2236:
[----:B------:R-:W-:-:S05]  /*09d0*/  IMAD R7, R7, c[0x0][0x32c], RZ ;  /* 0x0000cb0007077a24 */ /* 0x000fca00078e02ff */
[----:B------:R-:W-:-:S04]  /*09e0*/  IMNMX R8, R8, R7, !PT ;  /* 0x0000000708087217 */ /* 0x000fc80007800200 */
.L_x_2234:
        /* <DEDUP_REMOVED lines=302> */
.L_x_2272:
        /* <DEDUP_REMOVED lines=62> */
.L_x_2242:
[----:B------:R-:W-:Y:S05]  /*20b0*/  BSYNC B0 ;  /* 0x0000000000007941 */ /* 0x000fea0003800000 */
.L_x_2241:
        /* <DEDUP_REMOVED lines=42> */
.L_x_2244:
[----:B------:R-:W-:Y:S05]  /*2360*/  BSYNC B0 ;  /* 0x0000000000007941 */ /* 0x000fea0003800000 */
.L_x_2243:
        /* <DEDUP_REMOVED lines=41> */
.L_x_2246:
[----:B------:R-:W-:Y:S05]  /*2600*/  BSYNC B0 ;  /* 0x0000000000007941 */ /* 0x000fea0003800000 */
.L_x_2245:
        /* <DEDUP_REMOVED lines=72> */
.L_x_2250:
[----:B------:R-:W-:Y:S05]  /*2a90*/  BSYNC B0 ;  /* 0x0000000000007941 */ /* 0x000fea0003800000 */
.L_x_2249:
        /* <DEDUP_REMOVED lines=55> */
.L_x_2248:
[----:B------:R-:W-:Y:S05]  /*2e10*/  BSYNC B1 ;  /* 0x0000000000017941 */ /* 0x000fea0003800000 */
.L_x_2247:
        /* <DEDUP_REMOVED lines=56> */
.L_x_2254:
[----:B------:R-:W-:Y:S05]  /*31a0*/  BSYNC B0 ;  /* 0x0000000000007941 */ /* 0x000fea0003800000 */
.L_x_2253:
        /* <DEDUP_REMOVED lines=55> */
.L_x_2252:
[----:B------:R-:W-:Y:S05]  /*3520*/  BSYNC B1 ;  /* 0x0000000000017941 */ /* 0x000fea0003800000 */
.L_x_2251:
        /* <DEDUP_REMOVED lines=55> */
.L_x_2257:
[----:B------:R-:W-:Y:S05]  /*38a0*/  BSYNC B0 ;  /* 0x0000000000007941 */ /* 0x000fea0003800000 */
.L_x_2256:
        /* <DEDUP_REMOVED lines=56> */
.L_x_2240:
        /* <DEDUP_REMOVED lines=203> */
.L_x_2259:
[----:B-1----:R-:W-:Y:S05]  /*48e0*/  BSYNC B0 ;  /* 0x0000000000007941 */ /* 0x002fea0003800000 */
.L_x_2258:
        /* <DEDUP_REMOVED lines=115> */
.L_x_2261:
[----:B------:R-:W-:Y:S05]  /*5020*/  BSYNC B0 ;  /* 0x0000000000007941 */ /* 0x000fea0003800000 */
.L_x_2260:
        /* <DEDUP_REMOVED lines=116> */
.L_x_2239:
        /* <DEDUP_REMOVED lines=12> */
.L_x_2263:
[----:B------:R-:W-:Y:S05]  /*5830*/  BSYNC B0 ;  /* 0x0000000000007941 */ /* 0x000fea0003800000 */
.L_x_2262:
        /* <DEDUP_REMOVED lines=10> */
.L_x_2265:
[----:B------:R-:W-:Y:S05]  /*58e0*/  BSYNC B0 ;  /* 0x0000000000007941 */ /* 0x000fea0003800000 */
.L_x_2264:
        /* <DEDUP_REMOVED lines=9> */
.L_x_2255:
[----:B------:R-:W-:Y:S05]  /*5980*/  BSYNC B2 ;  /* 0x0000000000027941 */ /* 0x000fea0003800000 */
.L_x_2238:
        /* <DEDUP_REMOVED lines=68> */
.L_x_2267:
[----:B-1----:R-:W-:Y:S05]  /*5dd0*/  BSYNC B0 ;  /* 0x0000000000007941 */ /* 0x002fea0003800000 */
.L_x_2266:
        /* <DEDUP_REMOVED lines=19> */
.L_x_2269:
[----:B------:R-:W-:Y:S05]  /*5f10*/  BSYNC B0 ;  /* 0x0000000000007941 */ /* 0x000fea0003800000 */
.L_x_2268:
        /* <DEDUP_REMOVED lines=19> */
.L_x_2271:
[----:B------:R-:W-:Y:S05]  /*6050*/  BSYNC B0 ;  /* 0x0000000000007941 */ /* 0x000fea0003800000 */
.L_x_2270:
        /* <DEDUP_REMOVED lines=32> */
.L_x_2237:
        /* <DEDUP_REMOVED lines=19> */
.L_x_2274:
[----:B------:R-:W-:-:S13]  /*6390*/  ISETP.NE.AND P0, PT, R0, 0x1, PT ;  /* 0x000000010000780c */ /* 0x000fda0003f05270 */
[----:B------:R-:W-:-:S05]  /*63a0*/  @P0 IMAD.HI.U32 R4, R3, c[0x0][0x330], RZ ;  /* 0x0000cc0003040a27 */ /* 0x000fca00078e00ff */
[----:B------:R-:W-:-:S05]  /*63b0*/  @P0 SHF.R.U32.HI R3, RZ, c[0x0][0x334], R4 ;  /* 0x0000cd00ff030a19 */ /* 0x000fca0000011604 */
.L_x_2275:
[----:B------:R-:W-:-:S05]  /*63c0*/  IMAD R3, R3, R0, c[0x0][0x32c] ;  /* 0x0000cb0003037624 */ /* 0x000fca00078e0200 */
[----:B------:R-:W-:-:S04]  /*63d0*/  IMNMX R2, R2, R3, PT ;  /* 0x0000000302027217 */ /* 0x000fc80003800200 */
.L_x_2273:
[----:B------:R-:W-:Y:S01]  /*63e0*/  IADD3 R5, R2, 0x5f, RZ ;  /* 0x0000005f02057810 */ /* 0x000fe20007ffe0ff */
[----:B------:R-:W-:-:S04]  /*63f0*/  @P3 IMAD.HI.U32 R0, R117, c[0x0][0x2c8], RZ ;  /* 0x0000b20075003a27 */ /* 0x000fc800078e00ff */
[----:B------:R-:W-:-:S04]  /*6400*/  IMAD.HI R5, R5, 0x2aaaaaab, RZ ;  /* 0x2aaaaaab05057827 */ /* 0x000fc800078e02ff */
[----:B------:R-:W-:Y:S01]  /*6410*/  IMAD.MOV.U32 R3, RZ, RZ, R117 ;  /* 0x000000ffff037224 */ /* 0x000fe200078e0075 */
[----:B------:R-:W-:Y:S02]  /*6420*/  @P3 SHF.R.U32.HI R3, RZ, c[0x0][0x2cc], R0 ;  /* 0x0000b300ff033a19 */ /* 0x000fe40000011600 */
[----:B------:R-:W-:-:S03]  /*6430*/  SHF.R.U32.HI R0, RZ, 0x1f, R5 ;  /* 0x0000001fff007819 */ /* 0x000fc60000011605 */
[----:B------:R-:W-:Y:S01]  /*6440*/  IMAD.IADD R3, R116, 0x1, R3 ;  /* 0x0000000174037824 */ /* 0x000fe200078e0203 */
[----:B------:R-:W-:-:S04]  /*6450*/  LEA.HI.SX32 R14, R5, R0, 0x1c ;  /* 0x00000000050e7211 */ /* 0x000fc800078fe2ff */
        /* <DEDUP_REMOVED lines=12> */
.L_x_2277:
[----:B------:R-:W-:-:S04]  /*6520*/  MOV R2, c[0x0][0x32c] ;  /* 0x0000cb0000027a02 */ /* 0x000fc80000000f00 */
[----:B------:R-:W-:-:S13]  /*6530*/  ISETP.NE.AND P0, PT, R2, 0x1, PT ;  /* 0x000000010200780c */ /* 0x000fda0003f05270 */
[----:B------:R-:W-:-:S05]  /*6540*/  @P0 IMAD.HI.U32 R2, R3, c[0x0][0x330], RZ ;  /* 0x0000cc0003020a27 */ /* 0x000fca00078e00ff */
[----:B------:R-:W-:-:S05]  /*6550*/  @P0 SHF.R.U32.HI R3, RZ, c[0x0][0x334], R2 ;  /* 0x0000cd00ff030a19 */ /* 0x000fca0000011602 */
.L_x_2278:
[----:B------:R-:W-:-:S05]  /*6560*/  IMAD R3, R3, c[0x0][0x32c], RZ ;  /* 0x0000cb0003037a24 */ /* 0x000fca00078e02ff */
[----:B------:R-:W-:-:S05]  /*6570*/  IMNMX R0, R0, R3, !PT ;  /* 0x0000000300007217 */ /* 0x000fca0007800200 */
.L_x_2276:
        /* <DEDUP_REMOVED lines=41> */
[----:B------:R-:W-:Y:S05]  /*6810*/  @!P0 BRA `(.L_x_2279) ;  /* 0x0001439000008947 */ /* 0x000fea0003800000 */
[----:B------:R-:W-:Y:S02]  /*6820*/  ISETP.NE.U32.AND P0, PT, RZ, c[0x0][0x340], PT ;  /* 0x0000d000ff007a0c */ /* 0x000fe40003f05070 */
[----:B------:R-:W-:-:S02]  /*6830*/  SHF.R.S32.HI R13, RZ, 0x1f, R78 ;  /* 0x0000001fff0d7819 */ /* 0x000fc4000001144e */
[----:B------:R-:W-:Y:S01]  /*6840*/  SHF.R.S32.HI R3, RZ, 0x1f, R80 ;  /* 0x0000001fff037819 */ /* 0x000fe20000011450 */
[----:B------:R-:W-:Y:S01]  /*6850*/  IMAD R0, R210, c[0x0][0x1b8], RZ ;  /* 0x00006e00d2007a24 */ /* 0x000fe200078e02ff */
[----:B------:R-:W-:Y:S01]  /*6860*/  ISETP.NE.AND.EX P1, PT, RZ, c[0x0][0x344], PT, P0 ;  /* 0x0000d100ff007a0c */ /* 0x000fe20003f25300 */
[----:B------:R-:W-:Y:S01]  /*6870*/  IMAD.WIDE.U32 R10, R80, c[0x0][0x178], RZ ;  /* 0x00005e00500a7a25 */ /* 0x000fe200078e00ff */
[----:B------:R-:W-:Y:S01]  /*6880*/  ISETP.NE.U32.AND P2, PT, RZ, c[0x0][0x350], PT ;  /* 0x0000d400ff007a0c */ /* 0x000fe20003f45070 */
[----:B------:R-:W-:-:S10]  /*6890*/  ULDC.64 UR10, c[0x0][0x1e0] ;  /* 0x00007800000a7ab9 */ /* 0x000fd40000000a00 */
[----:B------:R-:W-:-:S04]  /*68a0*/  @P1 IMAD.MOV.U32 R6, RZ, RZ, 0x4 ;  /* 0x00000004ff061424 */ /* 0x000fc800078e00ff */
[----:B------:R-:W-:-:S05]  /*68b0*/  @P1 IMAD.WIDE R6, R213, R6, c[0x0][0x340] ;  /* 0x0000d000d5061625 */ /* 0x000fca00078e0206 */
[----:B------:R1:W2:Y:S01]  /*68c0*/  @P1 LDG.E R2, [R6.64] ;  /* 0x0000001006021981 */ /* 0x0002a2000c1e1900 */
[----:B------:R-:W-:Y:S01]  /*68d0*/  LEA.HI R4, R13, R78, RZ, 0x3 ;  /* 0x0000004e0d047211 */ /* 0x000fe200078f18ff */
[----:B------:R-:W-:Y:S01]  /*68e0*/  IMAD R3, R3, c[0x0][0x178], RZ ;  /* 0x00005e0003037a24 */ /* 0x000fe200078e02ff */
[----:B------:R-:W-:Y:S01]  /*68f0*/  ISETP.NE.U32.AND P0, PT, RZ, c[0x0][0x348], PT ;  /* 0x0000d200ff007a0c */ /* 0x000fe20003f05070 */
[----:B------:R-:W-:Y:S01]  /*6900*/  IMAD R5, R211, c[0x0][0x1bc], R0 ;  /* 0x00006f00d3057a24 */ /* 0x000fe200078e0200 */
[----:B------:R-:W-:Y:S01]  /*6910*/  LOP3.LUT R33, R4, 0xfffffff8, RZ, 0xc0, !PT ;  /* 0xfffffff804217812 */ /* 0x000fe200078ec0ff */
[----:B------:R-:W-:Y:S01]  /*6920*/  IMAD R3, R80, c[0x0][0x17c], R3 ;  /* 0x00005f0050037a24 */ /* 0x000fe200078e0203 */
[----:B------:R-:W-:Y:S01]  /*6930*/  SHF.R.S32.HI R4, RZ, 0x3, R4 ;  /* 0x00000003ff047819 */ /* 0x000fe20000011404 */
[----:B------:R-:W-:Y:S01]  /*6940*/  UIMAD.WIDE.U32 UR12, UR10, 0x40, URZ ;  /* 0x000000400a0c78a5 */ /* 0x000fe2000f8e003f */
[----:B------:R-:W-:Y:S01]  /*6950*/  ISETP.NE.AND.EX P0, PT, RZ, c[0x0][0x34c], PT, P0 ;  /* 0x0000d300ff007a0c */ /* 0x000fe20003f05300 */
[----:B------:R-:W-:Y:S01]  /*6960*/  IMAD.IADD R33, R78, 0x1, -R33 ;  /* 0x000000014e217824 */ /* 0x000fe200078e0a21 */
[----:B------:R-:W-:Y:S01]  /*6970*/  IADD3 R110, R14, -0x1, RZ ;  /* 0xffffffff0e6e7810 */ /* 0x000fe20007ffe0ff */
[----:B------:R-:W-:Y:S01]  /*6980*/  IMAD.IADD R11, R11, 0x1, R3 ;  /* 0x000000010b0b7824 */ /* 0x000fe200078e0203 */
[----:B------:R-:W-:Y:S01]  /*6990*/  SEL R16, R213, RZ, !P0 ;  /* 0x000000ffd5107207 */ /* 0x000fe20004000000 */
[----:B------:R-:W-:Y:S01]  /*69a0*/  IMAD R0, R33, 0x20, R4 ;  /* 0x0000002021007824 */ /* 0x000fe200078e0204 */
[----:B------:R-:W-:Y:S01]  /*69b0*/  SHF.R.S32.HI R35, RZ, 0x1f, R110 ;  /* 0x0000001fff237819 */ /* 0x000fe2000001146e */
[----:B------:R-:W-:Y:S01]  /*69c0*/  IMAD.WIDE.U32 R10, R211, c[0x0][0x1b8], R10 ;  /* 0x00006e00d30a7a25 */ /* 0x000fe200078e000a */
[----:B------:R-:W-:Y:S01]  /*69d0*/  USHF.L.U32 UR6, UR11, 0x6, URZ ;  /* 0x000000060b067899 */ /* 0x000fe2000800063f */
[----:B------:R-:W-:-:S02]  /*69e0*/  LOP3.LUT R214, R214, 0xfffbffff, RZ, 0xc0, !PT ;  /* 0xfffbffffd6d67812 */ /* 0x000fc400078ec0ff */
[----:B------:R-:W-:Y:S01]  /*69f0*/  IMAD.IADD R3, R117, 0x1, R0 ;  /* 0x0000000175037824 */ /* 0x000fe200078e0200 */
[----:B------:R-:W-:Y:S01]  /*6a00*/  UIADD3 UR6, UR13, UR6, URZ ;  /* 0x000000060d067290 */ /* 0x000fe2000fffe03f */
[----:B------:R-:W-:Y:S02]  /*6a10*/  IMAD.IADD R11, R11, 0x1, R5 ;  /* 0x000000010b0b7824 */ /* 0x000fe400078e0205 */
[----:B------:R-:W-:Y:S01]  /*6a20*/  @P3 IMAD.HI.U32 R0, R3, c[0x0][0x2c8], RZ ;  /* 0x0000b20003003a27 */ /* 0x000fe200078e00ff */
[----:B-1----:R-:W-:Y:S02]  /*6a30*/  SHF.R.S32.HI R6, RZ, 0x1f, R213 ;  /* 0x0000001fff067819 */ /* 0x002fe400000114d5 */
        /* <DEDUP_REMOVED lines=15> */
[----:B------:R-:W-:Y:S02]  /*6b30*/  IMAD.IADD R9, R17, 0x1, R9 ;  /* 0x0000000111097824 */ /* 0x000fe400078e0209 */
[----:B------:R-:W-:Y:S02]  /*6b40*/  IMAD.MOV.U32 R8, RZ, RZ, R16 ;  /* 0x000000ffff087224 */ /* 0x000fe400078e0010 */
        /* <DEDUP_REMOVED lines=11> */
[----:B------:R-:W-:Y:S01]  /*6c00*/  IMAD R10, R3, c[0x0][0x1ac], R10 ;  /* 0x00006b00030a7a24 */ /* 0x000fe200078e020a */
[----:B------:R-:W-:Y:S01]  /*6c10*/  LEA R7, P0, R18, c[0x0][0x160], 0x1 ;  /* 0x0000580012077a11 */ /* 0x000fe200078008ff */
[----:B------:R-:W-:Y:S02]  /*6c20*/  IMAD R8, R210, c[0x0][0x1e8], RZ ;  /* 0x00007a00d2087a24 */ /* 0x000fe400078e02ff */
[----:B------:R-:W-:Y:S02]  /*6c30*/  IMAD.IADD R5, R19, 0x1, R10 ;  /* 0x0000000113057824 */ /* 0x000fe400078e020a */
[C---:B------:R-:W-:Y:S01]  /*6c40*/  IMAD R8, R211.reuse, c[0x0][0x1ec], R8 ;  /* 0x00007b00d3087a24 */ /* 0x040fe200078e0208 */
[----:B-----5:R-:W1:Y:S01]  /*6c50*/  SHFL.IDX PT, R44, R7, RZ, 0x181f ;  /* 0x00181fff072c7589 */ /* 0x020e6200000e0000 */
[----:B------:R-:W-:Y:S01]  /*6c60*/  IMAD.WIDE.U32 R216, R211, c[0x0][0x1e8], R16 ;  /* 0x00007a00d3d87a25 */ /* 0x000fe200078e0010 */
[----:B------:R-:W-:Y:S02]  /*6c70*/  LEA.HI.X R5, R18, c[0x0][0x164], R5, 0x1, P0 ;  /* 0x0000590012057a11 */ /* 0x000fe400000f0c05 */
[----:B------:R-:W-:Y:S01]  /*6c80*/  ISETP.NE.AND.EX P0, PT, RZ, c[0x0][0x354], PT, P2 ;  /* 0x0000d500ff007a0c */ /* 0x000fe20003f05320 */
[----:B------:R-:W-:Y:S01]  /*6c90*/  IMAD.MOV.U32 R3, RZ, RZ, 0x60 ;  /* 0x00000060ff037424 */ /* 0x000fe200078e00ff */
[----:B------:R-:W-:Y:S01]  /*6ca0*/  SHFL.IDX PT, R42, R7, 0x1, 0x181f ;  /* 0x00381f00072a7f89 */ /* 0x000fe200000e0000 */
[----:B------:R-:W-:-:S02]  /*6cb0*/  IMAD.IADD R217, R8, 0x1, R217 ;  /* 0x0000000108d97824 */ /* 0x000fc400078e02d9 */
[----:B------:R-:W-:Y:S01]  /*6cc0*/  IMAD R12, R14, -0x60, R3 ;  /* 0xffffffa00e0c7824 */ /* 0x000fe200078e0203 */
[----:B------:R-:W3:Y:S01]  /*6cd0*/  SHFL.IDX PT, R45, R5, RZ, 0x181f ;  /* 0x00181fff052d7589 */ /* 0x000ee200000e0000 */
[C---:B------:R-:W-:Y:S02]  /*6ce0*/  IMAD R15, R3.reuse, c[0x0][0x1e4], RZ ;  /* 0x00007900030f7a24 */ /* 0x040fe400078e02ff */
[----:B------:R-:W-:Y:S01]  /*6cf0*/  IMAD.WIDE.U32 R108, R3, c[0x0][0x1e0], RZ ;  /* 0x00007800036c7a25 */ /* 0x000fe200078e00ff */
[----:B------:R-:W-:Y:S01]  /*6d00*/  IADD3 R32, R12, R207, -R4 ;  /* 0x000000cf0c207210 */ /* 0x000fe20007ffe804 */
[----:B------:R-:W4:Y:S02]  /*6d10*/  SHFL.IDX PT, R43, R5, 0x1, 0x181f ;  /* 0x00381f00052b7f89 */ /* 0x000f2400000e0000 */
[----:B------:R-:W-:Y:S01]  /*6d20*/  IMAD.IADD R15, R15, 0x1, R109 ;  /* 0x000000010f0f7824 */ /* 0x000fe200078e026d */
[C---:B------:R-:W-:Y:S01]  /*6d30*/  ISETP.GE.AND P2, PT, R32.reuse, 0x1, PT ;  /* 0x000000012000780c */ /* 0x040fe20003f46270 */
[----:B------:R-:W-:Y:S01]  /*6d40*/  IMAD.MOV.U32 R11, RZ, RZ, c[0x0][0x1e4] ;  /* 0x00007900ff0b7624 */ /* 0x000fe200078e00ff */
[C---:B------:R-:W-:Y:S01]  /*6d50*/  ISETP.GE.AND P5, PT, R32.reuse, 0x21, PT ;  /* 0x000000212000780c */ /* 0x040fe20003fa6270 */
[----:B------:R-:W-:Y:S01]  /*6d60*/  IMAD R3, R15, R110, RZ ;  /* 0x0000006e0f037224 */ /* 0x000fe200078e02ff */
[----:B------:R-:W-:Y:S01]  /*6d70*/  ISETP.GE.AND P3, PT, R32, 0x41, PT ;  /* 0x000000412000780c */ /* 0x000fe20003f66270 */
[----:B------:R-:W-:Y:S01]  /*6d80*/  IMAD R10, R212, c[0x0][0x2c4], RZ ;  /* 0x0000b100d40a7a24 */ /* 0x000fe200078e02ff */
[----:B------:R-:W1:Y:S01]  /*6d90*/  SHFL.IDX PT, R40, R7, 0x2, 0x181f ;  /* 0x00581f0007287f89 */ /* 0x000e6200000e0000 */
        /* <DEDUP_REMOVED lines=39> */
[----:B------:R-:W-:-:S02]  /*7010*/  LOP3.LUT R11, R11, 0x1c0, RZ, 0xc0, !PT ;  /* 0x000001c00b0b7812 */ /* 0x000fc400078ec0ff */
[----:B------:R-:W-:Y:S02]  /*7020*/  @P3 LEA.HI.X R19, R8, c[0x0][0x1cc], R3, 0x1, P0 ;  /* 0x0000730008133a11 */ /* 0x000fe400000f0c03 */
[----:B------:R-:W-:Y:S02]  /*7030*/  ISETP.GE.AND P3, PT, R9, R10, PT ;  /* 0x0000000a0900720c */ /* 0x000fe40003f66270 */
[C---:B------:R-:W-:Y:S02]  /*7040*/  IADD3 R3, R6.reuse, 0x40, RZ ;  /* 0x0000004006037810 */ /* 0x040fe40007ffe0ff */
[----:B------:R-:W-:Y:S02]  /*7050*/  LEA.HI R9, R13, R78, RZ, 0x6 ;  /* 0x0000004e0d097211 */ /* 0x000fe400078f30ff */
[----:B------:R-:W-:Y:S02]  /*7060*/  ISETP.GE.AND P5, PT, R3, R10, PT ;  /* 0x0000000a0300720c */ /* 0x000fe40003fa6270 */
[----:B------:R-:W-:Y:S01]  /*7070*/  IADD3 R3, R6, 0x60, RZ ;  /* 0x0000006006037810 */ /* 0x000fe20007ffe0ff */
[----:B------:R-:W-:Y:S01]  /*7080*/  IMAD.SHL.U32 R9, R9, 0x8, RZ ;  /* 0x0000000809097824 */ /* 0x000fe200078e00ff */
[----:B------:R-:W-:-:S02]  /*7090*/  LOP3.LUT R34, R11, 0x38, R82, 0xf8, !PT ;  /* 0x000000380b227812 */ /* 0x000fc400078ef852 */
[----:B------:R-:W-:Y:S02]  /*70a0*/  ISETP.GE.AND P6, PT, R3, R10, PT ;  /* 0x0000000a0300720c */ /* 0x000fe40003fc6270 */
[C---:B------:R-:W-:Y:S02]  /*70b0*/  @!P3 LEA R28, P0, R82.reuse, R42, 0x1 ;  /* 0x0000002a521cb211 */ /* 0x040fe400078008ff */
[----:B------:R-:W-:Y:S02]  /*70c0*/  LOP3.LUT R9, R9, 0xfffffe00, RZ, 0xc0, !PT ;  /* 0xfffffe0009097812 */ /* 0x000fe400078ec0ff */
[----:B------:R-:W-:Y:S02]  /*70d0*/  SHF.R.U32.HI R8, RZ, 0x3, R11 ;  /* 0x00000003ff087819 */ /* 0x000fe4000001160b */
[C---:B----4-:R-:W-:Y:S02]  /*70e0*/  @!P3 LEA.HI.X R29, R82.reuse, R43, R83, 0x1, P0 ;  /* 0x0000002b521db211 */ /* 0x050fe400000f0c53 */
[----:B------:R-:W-:-:S02]  /*70f0*/  IADD3 R16, R82, 0x40, RZ ;  /* 0x0000004052107810 */ /* 0x000fc40007ffe0ff */
[C---:B------:R-:W-:Y:S02]  /*7100*/  @!P5 LEA R26, P0, R82.reuse, R40, 0x1 ;  /* 0x00000028521ad211 */ /* 0x040fe400078008ff */
[----:B------:R-:W-:Y:S02]  /*7110*/  LOP3.LUT R34, R9, R34, R8, 0xf6, !PT ;  /* 0x0000002209227212 */ /* 0x000fe400078ef608 */
[--C-:B------:R-:W-:Y:S02]  /*7120*/  @!P4 SHF.R.S32.HI R3, RZ, 0x1f, R16.reuse ;  /* 0x0000001fff03c819 */ /* 0x100fe40000011410 */
[----:B------:R-:W-:Y:S01]  /*7130*/  @!P5 LEA.HI.X R27, R82, R41, R83, 0x1, P0 ;  /* 0x00000029521bd211 */ /* 0x000fe200000f0c53 */
[----:B------:R-:W-:Y:S01]  /*7140*/  @!P4 IMAD.SHL.U32 R7, R34, 0x2, RZ ;  /* 0x000000022207c824 */ /* 0x000fe200078e00ff */
[----:B------:R-:W-:Y:S02]  /*7150*/  @!P6 LEA R24, P0, R82, R22, 0x1 ;  /* 0x000000165218e211 */ /* 0x000fe400078008ff */
[----:B------:R-:W-:-:S02]  /*7160*/  @!P3 SHF.R.S32.HI R5, RZ, 0x1f, R16 ;  /* 0x0000001fff05b819 */ /* 0x000fc40000011410 */
[-C--:B------:R-:W-:Y:S01]  /*7170*/  @!P4 LEA.HI R36, R3, R16.reuse, RZ, 0x3 ;  /* 0x000000100324c211 */ /* 0x080fe200078f18ff */
[----:B------:R1:W-:Y:S01]  /*7180*/  @!P4 LDGSTS.E.BYPASS.LTC128B.128 [R7+0x100], [R38.64], !P1 ;  /* 0x001000002607cfae */ /* 0x0003e2000c901d50 */
[----:B------:R-:W-:Y:S02]  /*7190*/  @!P5 SHF.R.S32.HI R3, RZ, 0x1f, R16 ;  /* 0x0000001fff03d819 */ /* 0x000fe40000011410 */
[----:B------:R-:W-:Y:S02]  /*71a0*/  @!P6 LEA.HI.X R25, R82, R23, R83, 0x1, P0 ;  /* 0x000000175219e211 */ /* 0x000fe400000f0c53 */
[-C--:B------:R-:W-:Y:S02]  /*71b0*/  @!P3 LEA.HI R5, R5, R16.reuse, RZ, 0x3 ;  /* 0x000000100505b211 */ /* 0x080fe400078f18ff */
[----:B------:R-:W-:Y:S02]  /*71c0*/  ISETP.GE.AND P0, PT, R16, c[0x0][0x198], PT ;  /* 0x0000660010007a0c */ /* 0x000fe40003f06270 */
[----:B------:R-:W-:-:S02]  /*71d0*/  @!P5 LEA.HI R3, R3, R16, RZ, 0x3 ;  /* 0x000000100303d211 */ /* 0x000fc400078f18ff */
        /* <DEDUP_REMOVED lines=30> */
[----:B------:R-:W-:-:S07]  /*73c0*/  LOP3.LUT R3, R23, 0xfffffff0, RZ, 0xc0, !PT ;  /* 0xfffffff017037812 */ /* 0x000fce00078ec0ff */
[----:B------:R2:W-:Y:S01]  /*73d0*/  @P2 LDGSTS.E.BYPASS.LTC128B.128 [R29+0x8100], [R30.64], !P4 ;  /* 0x081000001e1d2fae */ /* 0x0005e2000e101d50 */
[----:B------:R-:W-:Y:S01]  /*73e0*/  @P4 LOP3.LUT R214, R214, 0x40000, RZ, 0xfc, !PT ;  /* 0x00040000d6d64812 */ /* 0x000fe200078efcff */
[----:B------:R-:W-:Y:S02]  /*73f0*/  @P3 IMAD.SHL.U32 R25, R34, 0x2, RZ ;  /* 0x0000000222193824 */ /* 0x000fe400078e00ff */
[----:B------:R2:W-:Y:S01]  /*7400*/  @P2 LDGSTS.E.BYPASS.LTC128B.128 [R29+0xb100], [R30.64+0x80], !P0 ;  /* 0x0b1000801e1d2fae */ /* 0x0005e2000c101d50 */
[----:B------:R-:W-:Y:S01]  /*7410*/  IMAD.IADD R3, R78, 0x1, -R3 ;  /* 0x000000014e037824 */ /* 0x000fe200078e0a03 */
[----:B------:R-:W-:Y:S02]  /*7420*/  SHF.R.S32.HI R24, RZ, 0x4, R23 ;  /* 0x00000004ff187819 */ /* 0x000fe40000011417 */
[----:B------:R1:W-:Y:S01]  /*7430*/  @P3 LDGSTS.E.BYPASS.LTC128B.128 [R25+0x9100], [R20.64], !P4 ;  /* 0x0910000014193fae */ /* 0x0003e2000e101d50 */
[----:B------:R-:W-:Y:S02]  /*7440*/  LOP3.LUT R214, R214, 0xfffdffff, RZ, 0xc0, !PT ;  /* 0xfffdffffd6d67812 */ /* 0x000fe400078ec0ff */
[----:B------:R-:W-:Y:S01]  /*7450*/  SHF.R.S32.HI R16, RZ, 0x1f, R3 ;  /* 0x0000001fff107819 */ /* 0x000fe20000011403 */
[----:B------:R1:W-:Y:S01]  /*7460*/  @P3 LDGSTS.E.BYPASS.LTC128B.128 [R25+0xc100], [R20.64+0x80], !P0 ;  /* 0x0c10008014193fae */ /* 0x0003e2000c101d50 */
[----:B------:R-:W-:-:S02]  /*7470*/  @P0 LOP3.LUT R214, R214, 0x20000, RZ, 0xfc, !PT ;  /* 0x00020000d6d60812 */ /* 0x000fc400078efcff */
        /* <DEDUP_REMOVED lines=9> */
[----:B------:R-:W-:Y:S01]  /*7510*/  LOP3.LUT R22, R22, 0x1c0, RZ, 0xc0, !PT ;  /* 0x000001c016167812 */ /* 0x000fe200078ec0ff */
[----:B-1----:R-:W-:Y:S01]  /*7520*/  IMAD.IADD R25, R27, 0x1, R0 ;  /* 0x000000011b197824 */ /* 0x002fe200078e0200 */
[----:B------:R-:W-:Y:S01]  /*7530*/  SEL R3, R3, 0xffffffe0, !P2 ;  /* 0xffffffe003037807 */ /* 0x000fe20005000000 */
[----:B------:R-:W-:-:S04]  /*7540*/  IMAD R20, R210, c[0x0][0x210], RZ ;  /* 0x00008400d2147a24 */ /* 0x000fc800078e02ff */
[----:B------:R-:W-:-:S04]  /*7550*/  IMAD R20, R211, c[0x0][0x214], R20 ;  /* 0x00008500d3147a24 */ /* 0x000fc800078e0214 */
[----:B------:R-:W-:-:S05]  /*7560*/  @P1 IMAD.SHL.U32 R17, R34, 0x2, RZ ;  /* 0x0000000222111824 */ /* 0x000fca00078e00ff */
[----:B------:R2:W-:Y:S01]  /*7570*/  @P1 LDGSTS.E.BYPASS.LTC128B.128 [R17+0xa100], [R18.64], !P4 ;  /* 0x0a10000012111fae */ /* 0x0005e2000e101d50 */
[----:B------:R-:W-:Y:S02]  /*7580*/  ISETP.NE.AND P4, PT, R7, RZ, PT ;  /* 0x000000ff0700720c */ /* 0x000fe40003f85270 */
[----:B------:R-:W-:Y:S01]  /*7590*/  LEA.HI R7, R23, R24, RZ, 0x1 ;  /* 0x0000001817077211 */ /* 0x000fe200078f08ff */
[----:B------:R2:W-:Y:S01]  /*75a0*/  @P1 LDGSTS.E.BYPASS.LTC128B.128 [R17+0xd100], [R18.64+0x80], !P0 ;  /* 0x0d10008012111fae */ /* 0x0005e2000c101d50 */
[----:B------:R-:W-:Y:S02]  /*75b0*/  ISETP.LT.AND P0, PT, RZ, c[0x0][0x27c], PT ;  /* 0x00009f00ff007a0c */ /* 0x000fe40003f01270 */
[----:B------:R-:W-:Y:S01]  /*75c0*/  LOP3.LUT R7, R7, 0xfffffffe, RZ, 0xc0, !PT ;  /* 0xfffffffe07077812 */ /* 0x000fe200078ec0ff */
[----:B------:R-:W0:Y:S04]  /*75d0*/  LDGDEPBAR ;  /* 0x00000000000079af */ /* 0x000e280000000000 */
[----:B------:R-:W-:-:S02]  /*75e0*/  IMAD.IADD R0, R24, 0x1, -R7 ;  /* 0x0000000118007824 */ /* 0x000fc400078e0a07 */
[----:B------:R-:W-:Y:S02]  /*75f0*/  IMAD.MOV.U32 R24, RZ, RZ, R26 ;  /* 0x000000ffff187224 */ /* 0x000fe400078e001a */
[----:B------:R-:W-:Y:S02]  /*7600*/  IMAD.SHL.U32 R7, R0, 0x8, RZ ;  /* 0x0000000800077824 */ /* 0x000fe400078e00ff */
[----:B------:R-:W-:-:S03]  /*7610*/  IMAD.WIDE.U32 R24, R211, c[0x0][0x210], R24 ;  /* 0x00008400d3187a25 */ /* 0x000fc600078e0018 */
[----:B------:R-:W-:Y:S01]  /*7620*/  LOP3.LUT R7, R22, 0x8, R7, 0xf8, !PT ;  /* 0x0000000816077812 */ /* 0x000fe200078ef807 */
[----:B------:R-:W-:Y:S01]  /*7630*/  IMAD.IADD R25, R20, 0x1, R25 ;  /* 0x0000000114197824 */ /* 0x000fe200078e0219 */
[----:B------:R-:W-:-:S03]  /*7640*/  SHF.R.U32.HI R22, RZ, 0x3, R22 ;  /* 0x00000003ff167819 */ /* 0x000fc60000011616 */
[----:B------:R-:W-:Y:S01]  /*7650*/  IMAD.WIDE.U32 R226, R226, c[0x0][0x218], R24 ;  /* 0x00008600e2e27a25 */ /* 0x000fe200078e0018 */
[----:B------:R-:W-:-:S03]  /*7660*/  LOP3.LUT R2, R7, R22, RZ, 0x3c, !PT ;  /* 0x0000001607027212 */ /* 0x000fc600078e3cff */
[----:B------:R-:W-:Y:S02]  /*7670*/  IMAD.SHL.U32 R7, R16, 0x40, RZ ;  /* 0x0000004010077824 */ /* 0x000fe400078e00ff */
[----:B------:R-:W-:-:S03]  /*7680*/  IMAD.IADD R229, R227, 0x1, R229 ;  /* 0x00000001e3e57824 */ /* 0x000fc600078e02e5 */
[----:B------:R-:W-:Y:S01]  /*7690*/  LOP3.LUT R2, R2, 0xfffffe00, R7, 0xf8, !PT ;  /* 0xfffffe0002027812 */ /* 0x000fe200078ef807 */
[----:B------:R-:W-:Y:S05]  /*76a0*/  @P0 BRA `(.L_x_2280) ;  /* 0x0000002000000947 */ /* 0x000fea0003800000 */
[----:B--2---:R-:W-:-:S04]  /*76b0*/  DEPBAR.LE SB0, 0x1 ;  /* 0x000080400000791a */ /* 0x004fc80000000000 */
[----:B------:R-:W-:Y:S05]  /*76c0*/  BRA `(.L_x_2281) ;  /* 0x00004ea000007947 */ /* 0x000fea0003800000 */
.L_x_2280:
[----:B--2---:R-:W-:Y:S01]  /*76d0*/  ULDC.U8 UR4, c[0x0][0x298] ;  /* 0x0000a60000047ab9 */ /* 0x004fe20000000000 */
[----:B------:R-:W-:Y:S01]  /*76e0*/  SHF.R.S32.HI R16, RZ, 0x1f, R79 ;  /* 0x0000001fff107819 */ /* 0x000fe2000001144f */
[----:B------:R-:W-:Y:S01]  /*76f0*/  IMAD.WIDE.U32 R20, R79, c[0x0][0x280], RZ ;  /* 0x0000a0004f147a25 */ /* 0x000fe200078e00ff */
[----:B------:R-:W-:Y:S01]  /*7700*/  ISETP.NE.AND P0, PT, RZ, UR4, PT ;  /* 0x00000004ff007c0c */ /* 0x000fe2000bf05270 */
[----:B------:R-:W-:Y:S01]  /*7710*/  BSSY B2, `(.L_x_2281) ;  /* 0x00004e5000027945 */ /* 0x000fe20003800000 */
[----:B------:R-:W-:Y:S01]  /*7720*/  LEA R7, R33, R6, 0x5 ;  /* 0x0000000621077211 */ /* 0x000fe200078e28ff */
[----:B------:R-:W-:Y:S01]  /*7730*/  IMAD R18, R16, c[0x0][0x280], RZ ;  /* 0x0000a00010127a24 */ /* 0x000fe200078e02ff */
[----:B------:R-:W-:Y:S01]  /*7740*/  SHF.L.U32 R6, R34, 0x1, RZ ;  /* 0x0000000122067819 */ /* 0x000fe200000006ff */
[----:B------:R-:W-:Y:S02]  /*7750*/  IMAD R16, R16, c[0x0][0x290], RZ ;  /* 0x0000a40010107a24 */ /* 0x000fe400078e02ff */
[----:B------:R-:W-:-:S02]  /*7760*/  IMAD R17, R79, c[0x0][0x284], R18 ;  /* 0x0000a1004f117a24 */ /* 0x000fc400078e0212 */
[C---:B------:R-:W-:Y:S02]  /*7770*/  IMAD R16, R79.reuse, c[0x0][0x294], R16 ;  /* 0x0000a5004f107a24 */ /* 0x040fe400078e0210 */
        /* <DEDUP_REMOVED lines=19> */
[----:B------:R-:W-:Y:S02]  /*78b0*/  IMAD R8, R8, c[0x0][0x290], RZ ;  /* 0x0000a40008087a24 */ /* 0x000fe400078e02ff */
[C---:B------:R-:W-:Y:S02]  /*78c0*/  IMAD R16, R7.reuse, c[0x0][0x284], R16 ;  /* 0x0000a10007107a24 */ /* 0x040fe400078e0210 */
[----:B------:R-:W-:-:S03]  /*78d0*/  IMAD.WIDE.U32 R18, R7, c[0x0][0x290], R18 ;  /* 0x0000a40007127a25 */ /* 0x000fc600078e0012 */
[----:B------:R-:W-:Y:S01]  /*78e0*/  IADD3 R23, R25, R16, RZ ;  /* 0x0000001019177210 */ /* 0x000fe20007ffe0ff */
[----:B------:R-:W-:Y:S02]  /*78f0*/  IMAD R8, R7, c[0x0][0x294], R8 ;  /* 0x0000a50007087a24 */ /* 0x000fe400078e0208 */
[----:B------:R-:W-:Y:S01]  /*7900*/  IMAD.SHL.U32 R16, R33, 0x4, RZ ;  /* 0x0000000421107824 */ /* 0x000fe200078e00ff */
[----:B------:R-:W-:Y:S02]  /*7910*/  LEA.HI.X R23, R24, c[0x0][0x274], R23, 0x1, P0 ;  /* 0x00009d0018177a11 */ /* 0x000fe400000f0c17 */
[----:B------:R-:W-:Y:S01]  /*7920*/  IADD3 R22, R19, R8, RZ ;  /* 0x0000000813167210 */ /* 0x000fe20007ffe0ff */
[----:B------:R1:W2:Y:S01]  /*7930*/  SHFL.IDX PT, R24, R20, RZ, 0x181f ;  /* 0x00181fff14187589 */ /* 0x0002a200000e0000 */
[----:B------:R-:W-:-:S03]  /*7940*/  LEA R17, P0, R18, c[0x0][0x288], 0x1 ;  /* 0x0000a20012117a11 */ /* 0x000fc600078008ff */
[----:B------:R1:W3:Y:S01]  /*7950*/  SHFL.IDX PT, R25, R23, RZ, 0x181f ;  /* 0x00181fff17197589 */ /* 0x0002e200000e0000 */
[----:B------:R-:W-:-:S03]  /*7960*/  LEA.HI.X R22, R18, c[0x0][0x28c], R22, 0x1, P0 ;  /* 0x0000a30012167a11 */ /* 0x000fc600000f0c16 */
[----:B------:R1:W4:Y:S04]  /*7970*/  SHFL.IDX PT, R18, R17, RZ, 0x181f ;  /* 0x00181fff11127589 */ /* 0x00032800000e0000 */
[----:B------:R1:W1:Y:S01]  /*7980*/  SHFL.IDX PT, R19, R22, RZ, 0x181f ;  /* 0x00181fff16137589 */ /* 0x00026200000e0000 */
[----:B------:R-:W-:Y:S05]  /*7990*/  @P4 BRA `(.L_x_2284) ;  /* 0x0000012000004947 */ /* 0x000fea0003800000 */
[C---:B------:R-:W-:Y:S01]  /*79a0*/  ISETP.GE.AND P0, PT, R16.reuse, c[0x0][0x27c], PT ;  /* 0x00009f0010007a0c */ /* 0x040fe20003f06270 */
[----:B------:R-:W-:Y:S01]  /*79b0*/  CS2R R76, SRZ ;  /* 0x00000000004c7805 */ /* 0x000fe2000001ff00 */
[----:B------:R-:W-:Y:S01]  /*79c0*/  CS2R R80, SRZ ;  /* 0x0000000000507805 */ /* 0x000fe2000001ff00 */
[----:B------:R-:W-:-:S10]  /*79d0*/  IADD3 R7, R16, 0x20, RZ ;  /* 0x0000002010077810 */ /* 0x000fd40007ffe0ff */
[----:B--23--:R-:W-:-:S04]  /*79e0*/  @!P0 IMAD.WIDE R28, R16, 0x2, R24 ;  /* 0x00000002101c8825 */ /* 0x00cfc800078e0218 */
        /* <DEDUP_REMOVED lines=13> */
.L_x_2284:
[----:B------:R-:W-:Y:S05]  /*7ac0*/  BSYNC B0 ;  /* 0x0000000000007941 */ /* 0x000fea0003800000 */
.L_x_2283:
[----:B-----5:R-:W-:Y:S01]  /*7ad0*/  IMAD.MOV.U32 R11, RZ, RZ, R88 ;  /* 0x000000ffff0b7224 */ /* 0x020fe200078e0058 */
[----:B-1-3--:R1:W3:Y:S01]  /*7ae0*/  SHFL.IDX PT, R25, R23, 0x1, 0x181f ;  /* 0x00381f0017197f89 */ /* 0x00a2e200000e0000 */
        /* <DEDUP_REMOVED lines=11> */
[----:B--2---:R1:W2:Y:S01]  /*7ba0*/  SHFL.IDX PT, R24, R20, 0x1, 0x181f ;  /* 0x00381f0014187f89 */ /* 0x0042a200000e0000 */
[----:B------:R-:W-:Y:S01]  /*7bb0*/  IMAD.MOV.U32 R7, RZ, RZ, R81 ;  /* 0x000000ffff077224 */ /* 0x000fe200078e0051 */
[----:B------:R-:W-:Y:S01]  /*7bc0*/  PRMT R62, R11, 0x7610, R62 ;  /* 0x000076100b3e7816 */ /* 0x000fe2000000003e */
[----:B------:R-:W-:Y:S01]  /*7bd0*/  CS2R R84, SRZ ;  /* 0x0000000000547805 */ /* 0x000fe2000001ff00 */
[----:B------:R1:W4:Y:S01]  /*7be0*/  SHFL.IDX PT, R19, R22, 0x1, 0x181f ;  /* 0x00381f0016137f89 */ /* 0x00032200000e0000 */
[----:B------:R-:W-:Y:S01]  /*7bf0*/  PRMT R53, R9, 0x7610, R53 ;  /* 0x0000761009357816 */ /* 0x000fe20000000035 */
[----:B------:R-:W-:Y:S01]  /*7c00*/  CS2R R66, SRZ ;  /* 0x0000000000427805 */ /* 0x000fe2000001ff00 */
[----:B------:R-:W-:Y:S01]  /*7c10*/  PRMT R70, R8, 0x7610, R70 ;  /* 0x0000761008467816 */ /* 0x000fe20000000046 */
[----:B----4-:R1:W4:Y:S01]  /*7c20*/  SHFL.IDX PT, R18, R17, 0x1, 0x181f ;  /* 0x00381f0011127f89 */ /* 0x01032200000e0000 */
[----:B------:R-:W-:Y:S01]  /*7c30*/  PRMT R65, R7, 0x7610, R65 ;  /* 0x0000761007417816 */ /* 0x000fe20000000041 */
[----:B------:R-:W-:Y:S01]  /*7c40*/  CS2R R82, SRZ ;  /* 0x0000000000527805 */ /* 0x000fe2000001ff00 */
[----:B------:R-:W-:Y:S05]  /*7c50*/  @P3 BRA `(.L_x_2286) ;  /* 0x0000012000003947 */ /* 0x000fea0003800000 */
[C---:B------:R-:W-:Y:S01]  /*7c60*/  ISETP.GE.AND P0, PT, R16.reuse, c[0x0][0x27c], PT ;  /* 0x00009f0010007a0c */ /* 0x040fe20003f06270 */
[----:B------:R-:W-:Y:S01]  /*7c70*/  CS2R R84, SRZ ;  /* 0x0000000000547805 */ /* 0x000fe2000001ff00 */
[----:B------:R-:W-:Y:S01]  /*7c80*/  CS2R R82, SRZ ;  /* 0x0000000000527805 */ /* 0x000fe2000001ff00 */
[----:B------:R-:W-:-:S10]  /*7c90*/  IADD3 R8, R16, 0x20, RZ ;  /* 0x0000002010087810 */ /* 0x000fd40007ffe0ff */
[----:B--23--:R-:W-:-:S04]  /*7ca0*/  @!P0 IMAD.WIDE R28, R16, 0x2, R24 ;  /* 0x00000002101c8825 */ /* 0x00cfc800078e0218 */
[----:B----4-:R-:W-:Y:S01]  /*7cb0*/  @!P0 IMAD.WIDE R26, R16, 0x2, R18 ;  /* 0x00000002101a8825 */ /* 0x010fe200078e0212 */
        /* <DEDUP_REMOVED lines=12> */
.L_x_2286:
[----:B------:R-:W-:Y:S05]  /*7d80*/  BSYNC B0 ;  /* 0x0000000000007941 */ /* 0x000fea0003800000 */
.L_x_2285:
[----:B-----5:R-:W-:Y:S01]  /*7d90*/  IMAD.MOV.U32 R11, RZ, RZ, R68 ;  /* 0x000000ffff0b7224 */ /* 0x020fe200078e0044 */
[----:B--23--:R2:W3:Y:S01]  /*7da0*/  SHFL.IDX PT, R25, R23, 0x2, 0x181f ;  /* 0x00581f0017197f89 */ /* 0x00c4e200000e0000 */
        /* <DEDUP_REMOVED lines=11> */
[----:B------:R2:W1:Y:S01]  /*7e60*/  SHFL.IDX PT, R24, R20, 0x2, 0x181f ;  /* 0x00581f0014187f89 */ /* 0x00046200000e0000 */
        /* <DEDUP_REMOVED lines=10> */
[----:B------:R-:W-:Y:S01]  /*7f10*/  CS2R R54, SRZ ;  /* 0x0000000000367805 */ /* 0x000fe2000001ff00 */
[----:B------:R-:W-:Y:S01]  /*7f20*/  CS2R R58, SRZ ;  /* 0x00000000003a7805 */ /* 0x000fe2000001ff00 */
[----:B------:R-:W-:Y:S05]  /*7f30*/  @P5 BRA `(.L_x_2288) ;  /* 0x0000012000005947 */ /* 0x000fea0003800000 */
[C---:B---3--:R-:W-:Y:S01]  /*7f40*/  IADD3 R8, R16.reuse, 0x20, RZ ;  /* 0x0000002010087810 */ /* 0x048fe20007ffe0ff */
[----:B------:R-:W-:Y:S01]  /*7f50*/  CS2R R60, SRZ ;  /* 0x00000000003c7805 */ /* 0x000fe2000001ff00 */
[----:B------:R-:W-:Y:S01]  /*7f60*/  ISETP.GE.AND P1, PT, R16, c[0x0][0x27c], PT ;  /* 0x00009f0010007a0c */ /* 0x000fe20003f26270 */
[----:B------:R-:W-:Y:S01]  /*7f70*/  CS2R R58, SRZ ;  /* 0x00000000003a7805 */ /* 0x000fe2000001ff00 */
[----:B------:R-:W-:Y:S01]  /*7f80*/  ISETP.GE.AND P0, PT, R8, c[0x0][0x27c], PT ;  /* 0x00009f0008007a0c */ /* 0x000fe20003f06270 */
[----:B------:R-:W-:Y:S01]  /*7f90*/  CS2R R56, SRZ ;  /* 0x0000000000387805 */ /* 0x000fe2000001ff00 */
[----:B------:R-:W-:-:S11]  /*7fa0*/  CS2R R54, SRZ ;  /* 0x0000000000367805 */ /* 0x000fd6000001ff00 */
[----:B------:R-:W-:-:S04]  /*7fb0*/  @!P0 SHF.R.S32.HI R7, RZ, 0x1f, R8 ;  /* 0x0000001fff078819 */ /* 0x000fc80000011408 */
[----:B------:R-:W-:Y:S01]  /*7fc0*/  @!P0 LEA.HI R7, R7, R8, RZ, 0x2 ;  /* 0x0000000807078211 */ /* 0x000fe200078f10ff */
[----:B-1----:R-:W-:-:S03]  /*7fd0*/  @!P1 IMAD.WIDE R8, R16, 0x2, R24 ;  /* 0x0000000210089825 */ /* 0x002fc600078e0218 */
[----:B------:R-:W-:Y:S02]  /*7fe0*/  @!P0 LOP3.LUT R7, R7, 0xfffffffc, RZ, 0xc0, !PT ;  /* 0xfffffffc07078812 */ /* 0x000fe400078ec0ff */
[----:B------:R1:W5:Y:S03]  /*7ff0*/  @!P1 LD.E.64 R60, [R8.64] ;  /* 0x00000010083c9980 */ /* 0x000366000c101b00 */
[----:B----4-:R-:W-:-:S04]  /*8000*/  @!P0 IMAD.WIDE R26, R7, 0x2, R18 ;  /* 0x00000002071a8825 */ /* 0x010fc800078e0212 */
[----:B------:R-:W-:Y:S01]  /*8010*/  @!P0 IMAD.WIDE R24, R7, 0x2, R24 ;  /* 0x0000000207188825 */ /* 0x000fe200078e0218 */
[----:B------:R1:W5:Y:S03]  /*8020*/  @!P0 LD.E.64 R54, [R26.64] ;  /* 0x000000101a368980 */ /* 0x000366000c101b00 */
[----:B------:R-:W-:Y:S01]  /*8030*/  @!P1 IMAD.WIDE R18, R16, 0x2, R18 ;  /* 0x0000000210129825 */ /* 0x000fe200078e0212 */
[----:B------:R1:W5:Y:S04]  /*8040*/  @!P0 LD.E.64 R56, [R24.64] ;  /* 0x0000001018388980 */ /* 0x000368000c101b00 */
[----:B------:R1:W5:Y:S02]  /*8050*/  @!P1 LD.E.64 R58, [R18.64] ;  /* 0x00000010123a9980 */ /* 0x000364000c101b00 */
.L_x_2288:
[----:B---3--:R-:W-:Y:S05]  /*8060*/  BSYNC B0 ;  /* 0x0000000000007941 */ /* 0x008fea0003800000 */
.L_x_2287:
[----:B-----5:R-:W-:Y:S01]  /*8070*/  IMAD.MOV.U32 R11, RZ, RZ, R56 ;  /* 0x000000ffff0b7224 */ /* 0x020fe200078e0038 */
[----:B------:R3:W2:Y:S01]  /*8080*/  SHFL.IDX PT, R21, R23, 0x3, 0x181f ;  /* 0x00781f0017157f89 */ /* 0x0006a200000e0000 */
[----:B-1----:R-:W-:Y:S01]  /*8090*/  IMAD.MOV.U32 R9, RZ, RZ, R57 ;  /* 0x000000ffff097224 */ /* 0x002fe200078e0039 */
        /* <DEDUP_REMOVED lines=10> */
[----:B--2---:R-:W1:Y:S01]  /*8140*/  SHFL.IDX PT, R20, R20, 0x3, 0x181f ;  /* 0x00781f0014147f89 */ /* 0x004e6200000e0000 */
[----:B------:R-:W-:Y:S01]  /*8150*/  IMAD.MOV.U32 R7, RZ, RZ, R59 ;  /* 0x000000ffff077224 */ /* 0x000fe200078e003b */
[----:B------:R-:W-:Y:S01]  /*8160*/  PRMT R26, R11, 0x7610, R26 ;  /* 0x000076100b1a7816 */ /* 0x000fe2000000001a */
[----:B------:R-:W-:Y:S01]  /*8170*/  CS2R R48, SRZ ;  /* 0x0000000000307805 */ /* 0x000fe2000001ff00 */
[----:B------:R3:W2:Y:S01]  /*8180*/  SHFL.IDX PT, R19, R22, 0x3, 0x181f ;  /* 0x00781f0016137f89 */ /* 0x0006a200000e0000 */
[----:B------:R-:W-:Y:S01]  /*8190*/  PRMT R24, R9, 0x7610, R24 ;  /* 0x0000761009187816 */ /* 0x000fe20000000018 */
[----:B------:R-:W-:Y:S01]  /*81a0*/  CS2R R38, SRZ ;  /* 0x0000000000267805 */ /* 0x000fe2000001ff00 */
[----:B------:R-:W-:Y:S01]  /*81b0*/  PRMT R30, R8, 0x7610, R30 ;  /* 0x00007610081e7816 */ /* 0x000fe2000000001e */
[----:B----4-:R3:W4:Y:S01]  /*81c0*/  SHFL.IDX PT, R18, R17, 0x3, 0x181f ;  /* 0x00781f0011127f89 */ /* 0x01072200000e0000 */
        /* <DEDUP_REMOVED lines=15> */
[----:B--234-:R-:W-:-:S04]  /*82c0*/  @!P0 IMAD.WIDE R22, R7, 0x2, R18 ;  /* 0x0000000207168825 */ /* 0x01cfc800078e0212 */
[----:B------:R-:W-:Y:S01]  /*82d0*/  @!P0 IMAD.WIDE R20, R7, 0x2, R20 ;  /* 0x0000000207148825 */ /* 0x000fe200078e0214 */
[----:B------:R1:W5:Y:S03]  /*82e0*/  @!P0 LD.E.64 R38, [R22.64] ;  /* 0x0000001016268980 */ /* 0x000366000c101b00 */
[----:B------:R-:W-:Y:S01]  /*82f0*/  @!P1 IMAD.WIDE R18, R16, 0x2, R18 ;  /* 0x0000000210129825 */ /* 0x000fe200078e0212 */
[----:B------:R1:W5:Y:S04]  /*8300*/  @!P0 LD.E.64 R40, [R20.64] ;  /* 0x0000001014288980 */ /* 0x000368000c101b00 */
[----:B------:R1:W5:Y:S02]  /*8310*/  @!P1 LD.E.64 R46, [R18.64] ;  /* 0x00000010122e9980 */ /* 0x000364000c101b00 */
.L_x_2290:
[----:B------:R-:W-:Y:S05]  /*8320*/  BSYNC B0 ;  /* 0x0000000000007941 */ /* 0x000fea0003800000 */
.L_x_2289:
[----:B------:R-:W-:Y:S01]  /*8330*/  IMAD.IADD R25, R10, 0x1, -R117 ;  /* 0x000000010a197824 */ /* 0x000fe200078e0a75 */
[----:B------:R-:W-:-:S04]  /*8340*/  DEPBAR.LE SB0, 0x1 ;  /* 0x000080400000791a */ /* 0x000fc80000000000 */
[----:B------:R-:W-:Y:S01]  /*8350*/  IMNMX R25, R25, 0x80, PT ;  /* 0x0000008019197817 */ /* 0x000fe20003800200 */
[----:B-----5:R-:W-:Y:S01]  /*8360*/  IMAD.MOV.U32 R11, RZ, RZ, R41 ;  /* 0x000000ffff0b7224 */ /* 0x020fe200078e0029 */
[----:B------:R-:W-:Y:S01]  /*8370*/  BSSY B1, `(.L_x_2291) ;  /* 0x0000075000017945 */ /* 0x000fe20003800000 */
[----:B-1----:R-:W-:Y:S01]  /*8380*/  IMAD.MOV.U32 R9, RZ, RZ, R48 ;  /* 0x000000ffff097224 */ /* 0x002fe200078e0030 */
        /* <DEDUP_REMOVED lines=9> */
[----:B----4-:R-:W-:Y:S01]  /*8420*/  PRMT R18, R11, 0x7610, R18 ;  /* 0x000076100b127816 */ /* 0x010fe20000000012 */
[----:B------:R-:W-:Y:S01]  /*8430*/  IMAD.MOV.U32 R8, RZ, RZ, R47 ;  /* 0x000000ffff087224 */ /* 0x000fe200078e002f */
[----:B------:R-:W-:Y:S01]  /*8440*/  PRMT R17, R10, 0x7610, R17 ;  /* 0x000076100a117816 */ /* 0x000fe20000000011 */
        /* <DEDUP_REMOVED lines=53> */
.L_x_2294:
[----:B------:R-:W-:Y:S05]  /*87a0*/  BSYNC B0 ;  /* 0x0000000000007941 */ /* 0x000fea0003800000 */
.L_x_2293:
        /* <DEDUP_REMOVED lines=49> */
.L_x_2292:
[----:B------:R-:W-:Y:S05]  /*8ac0*/  BSYNC B1 ;  /* 0x0000000000017941 */ /* 0x000fea0003800000 */
.L_x_2291:
        /* <DEDUP_REMOVED lines=53> */
.L_x_2298:
[----:B------:R-:W-:Y:S05]  /*8e20*/  BSYNC B0 ;  /* 0x0000000000007941 */ /* 0x000fea0003800000 */
.L_x_2297:
        /* <DEDUP_REMOVED lines=49> */
.L_x_2296:
[----:B------:R-:W-:Y:S05]  /*9140*/  BSYNC B1 ;  /* 0x0000000000017941 */ /* 0x000fea0003800000 */
.L_x_2295:
        /* <DEDUP_REMOVED lines=53> */
.L_x_2302:
[----:B------:R-:W-:Y:S05]  /*94a0*/  BSYNC B0 ;  /* 0x0000000000007941 */ /* 0x000fea0003800000 */
.L_x_2301:
        /* <DEDUP_REMOVED lines=49> */
.L_x_2300:
[----:B------:R-:W-:Y:S05]  /*97c0*/  BSYNC B1 ;  /* 0x0000000000017941 */ /* 0x000fea0003800000 */
.L_x_2299:
        /* <DEDUP_REMOVED lines=52> */
.L_x_2305:
[----:B------:R-:W-:Y:S05]  /*9b10*/  BSYNC B0 ;  /* 0x0000000000007941 */ /* 0x000fea0003800000 */
.L_x_2304:
[----:B------:R-:W-:-:S04]  /*9b20*/  IADD3 R16, R16, 0x20, RZ ;  /* 0x0000002010107810 */ /* 0x000fc80007ffe0ff */
[----:B------:R-:W-:-:S13]  /*9b30*/  ISETP.GE.AND P0, PT, R16, c[0x0][0x27c], PT ;  /* 0x00009f0010007a0c */ /* 0x000fda0003f06270 */
[----:B------:R-:W-:Y:S05]  /*9b40*/  @P0 BRA `(.L_x_2303) ;  /* 0x00002a1000000947 */ /* 0x000fea0003800000 */
[----:B-1----:R-:W1:Y:S01]  /*9b50*/  LDS.128 R8, [R6+0x7100] ;  /* 0x0071000006087984 */ /* 0x002e620000000c00 */
[----:B------:R-:W-:Y:S02]  /*9b60*/  SHF.R.U64 R21, R38, 0x10, R39 ;  /* 0x0000001026157819 */ /* 0x000fe40000001227 */
[----:B------:R-:W-:Y:S02]  /*9b70*/  SHF.R.U64 R16, R40, 0x10, R41 ;  /* 0x0000001028107819 */ /* 0x000fe40000001229 */
[----:B------:R-:W-:Y:S02]  /*9b80*/  SHF.R.U32.HI R38, RZ, 0x10, R39 ;  /* 0x00000010ff267819 */ /* 0x000fe40000011627 */
[----:B------:R-:W-:Y:S02]  /*9b90*/  SHF.R.U32.HI R40, RZ, 0x10, R41 ;  /* 0x00000010ff287819 */ /* 0x000fe40000011629 */
[----:B------:R-:W-:Y:S02]  /*9ba0*/  PRMT R17, R17, 0x5410, R38 ;  /* 0x0000541011117816 */ /* 0x000fe40000000026 */
[----:B------:R-:W-:-:S02]  /*9bb0*/  PRMT R19, R19, 0x5410, R40 ;  /* 0x0000541013137816 */ /* 0x000fc40000000028 */
[----:B------:R-:W-:Y:S02]  /*9bc0*/  PRMT R7, R7, 0x5410, R16 ;  /* 0x0000541007077816 */ /* 0x000fe40000000010 */
[----:B------:R-:W-:Y:S01]  /*9bd0*/  PRMT R18, R18, 0x5410, R21 ;  /* 0x0000541012127816 */ /* 0x000fe20000000015 */
[C---:B------:R-:W-:Y:S01]  /*9be0*/  IMAD.U32 R21, R19.reuse, 0x10000, RZ ;  /* 0x0001000013157824 */ /* 0x040fe200078e00ff */
[----:B------:R-:W-:Y:S01]  /*9bf0*/  LOP3.LUT R25, R19, 0xffff0000, RZ, 0xc0, !PT ;  /* 0xffff000013197812 */ /* 0x000fe200078ec0ff */
[C---:B-1----:R-:W-:Y:S01]  /*9c00*/  IMAD.U32 R20, R10.reuse, 0x10000, RZ ;  /* 0x000100000a147824 */ /* 0x042fe200078e00ff */
[----:B------:R-:W-:Y:S01]  /*9c10*/  LOP3.LUT R16, R10, 0xffff0000, RZ, 0xc0, !PT ;  /* 0xffff00000a107812 */ /* 0x000fe200078ec0ff */
[C---:B------:R-:W-:Y:S01]  /*9c20*/  IMAD.U32 R10, R11.reuse, 0x10000, RZ ;  /* 0x000100000b0a7824 */ /* 0x040fe200078e00ff */
[----:B------:R-:W-:Y:S01]  /*9c30*/  LOP3.LUT R22, R11, 0xffff0000, RZ, 0xc0, !PT ;  /* 0xffff00000b167812 */ /* 0x000fe200078ec0ff */
[C---:B------:R-:W-:Y:S01]  /*9c40*/  IMAD.U32 R11, R17.reuse, 0x10000, RZ ;  /* 0x00010000110b7824 */ /* 0x040fe200078e00ff */
[----:B------:R-:W-:-:S02]  /*9c50*/  LOP3.LUT R17, R17, 0xffff0000, RZ, 0xc0, !PT ;  /* 0xffff000011117812 */ /* 0x000fc400078ec0ff */
[----:B------:R-:W-:Y:S01]  /*9c60*/  SHF.L.U32 R24, R8, 0x10, RZ ;  /* 0x0000001008187819 */ /* 0x000fe200000006ff */
[----:B------:R-:W-:Y:S01]  /*9c70*/  FMUL.FTZ R19, R16, R11 ;  /* 0x0000000b10137220 */ /* 0x000fe20000410000 */
[----:B------:R-:W-:Y:S01]  /*9c80*/  LOP3.LUT R23, R8, 0xffff0000, RZ, 0xc0, !PT ;  /* 0xffff000008177812 */ /* 0x000fe200078ec0ff */
[-C--:B------:R-:W-:Y:S01]  /*9c90*/  FMUL.FTZ R16, R16, R21.reuse ;  /* 0x0000001510107220 */ /* 0x080fe20000410000 */
[C---:B------:R-:W-:Y:S01]  /*9ca0*/  SHF.L.U32 R8, R9.reuse, 0x10, RZ ;  /* 0x0000001009087819 */ /* 0x040fe200000006ff */
[----:B------:R-:W-:Y:S01]  /*9cb0*/  FFMA.FTZ R19, R20, R21, -R19 ;  /* 0x0000001514137223 */ /* 0x000fe20000010813 */
[----:B------:R-:W-:Y:S01]  /*9cc0*/  LOP3.LUT R26, R9, 0xffff0000, RZ, 0xc0, !PT ;  /* 0xffff0000091a7812 */ /* 0x000fe200078ec0ff */
[----:B------:R-:W-:Y:S01]  /*9cd0*/  FMUL.FTZ R9, R22, R17 ;  /* 0x0000001116097220 */ /* 0x000fe20000410000 */
[----:B------:R-:W-:Y:S01]  /*9ce0*/  LOP3.LUT R21, R18, 0xffff0000, RZ, 0xc0, !PT ;  /* 0xffff000012157812 */ /* 0x000fe200078ec0ff */
[----:B------:R-:W-:Y:S01]  /*9cf0*/  FFMA.FTZ R16, R20, R11, R16 ;  /* 0x0000000b14107223 */ /* 0x000fe20000010010 */
[C---:B------:R-:W-:Y:S01]  /*9d00*/  SHF.L.U32 R20, R7.reuse, 0x10, RZ ;  /* 0x0000001007147819 */ /* 0x040fe200000006ff */
[----:B------:R-:W-:Y:S01]  /*9d10*/  FMUL.FTZ R22, R22, R25 ;  /* 0x0000001916167220 */ /* 0x000fe20000410000 */
[----:B------:R-:W-:Y:S01]  /*9d20*/  LOP3.LUT R7, R7, 0xffff0000, RZ, 0xc0, !PT ;  /* 0xffff000007077812 */ /* 0x000fe200078ec0ff */
[----:B------:R-:W-:-:S02]  /*9d30*/  IMAD.U32 R11, R18, 0x10000, RZ ;  /* 0x00010000120b7824 */ /* 0x000fc400078e00ff */
[C---:B------:R-:W-:Y:S02]  /*9d40*/  FFMA.FTZ R9, R10.reuse, R25, -R9 ;  /* 0x000000190a097223 */ /* 0x040fe40000010809 */
[----:B------:R-:W-:Y:S02]  /*9d50*/  FFMA.FTZ R22, R10, R17, R22 ;  /* 0x000000110a167223 */ /* 0x000fe40000010016 */
[C---:B------:R-:W-:Y:S02]  /*9d60*/  FMUL.FTZ R17, R23.reuse, R11 ;  /* 0x0000000b17117220 */ /* 0x040fe40000410000 */
[C---:B------:R-:W-:Y:S02]  /*9d70*/  FMUL.FTZ R10, R26.reuse, R21 ;  /* 0x000000151a0a7220 */ /* 0x040fe40000410000 */
[----:B------:R-:W-:Y:S02]  /*9d80*/  FMUL.FTZ R23, R23, R20 ;  /* 0x0000001417177220 */ /* 0x000fe40000410000 */
[----:B------:R-:W-:-:S02]  /*9d90*/  FMUL.FTZ R26, R26, R7 ;  /* 0x000000071a1a7220 */ /* 0x000fc40000410000 */
        /* <DEDUP_REMOVED lines=10> */
.L_x_2282:
        /* <DEDUP_REMOVED lines=12> */
[----:B------:R-:W-:Y:S02]  /*9f00*/  IMAD R16, R7, c[0x0][0x294], R16 ;  /* 0x0000a50007107a24 */ /* 0x000fe400078e0210 */
[----:B------:R-:W-:Y:S02]  /*9f10*/  IMAD.IADD R18, R21, 0x1, R18 ;  /* 0x0000000115127824 */ /* 0x000fe400078e0212 */
[----:B------:R-:W-:-:S02]  /*9f20*/  IMAD.MOV.U32 R21, RZ, RZ, R19 ;  /* 0x000000ffff157224 */ /* 0x000fc400078e0013 */
[----:B------:R-:W1:Y:S01]  /*9f30*/  SHFL.IDX PT, R19, R17, RZ, 0x181f ;  /* 0x00181fff11137589 */ /* 0x000e6200000e0000 */
        /* <DEDUP_REMOVED lines=59> */
.L_x_2307:
[----:B---34-:R-:W-:Y:S05]  /*a2f0*/  BSYNC B0 ;  /* 0x0000000000007941 */ /* 0x018fea0003800000 */
.L_x_2306:
        /* <DEDUP_REMOVED lines=71> */
.L_x_2309:
[----:B-1-3--:R-:W-:Y:S05]  /*a770*/  BSYNC B0 ;  /* 0x0000000000007941 */ /* 0x00afea0003800000 */
.L_x_2308:
        /* <DEDUP_REMOVED lines=125> */
.L_x_2311:
[----:B------:R-:W-:Y:S05]  /*af50*/  BSYNC B0 ;  /* 0x0000000000007941 */ /* 0x000fea0003800000 */
.L_x_2310:
        /* <DEDUP_REMOVED lines=117> */
.L_x_2313:
[----:B------:R-:W-:Y:S05]  /*b6b0*/  BSYNC B0 ;  /* 0x0000000000007941 */ /* 0x000fea0003800000 */
.L_x_2312:
        /* <DEDUP_REMOVED lines=117> */
.L_x_2315:
[----:B------:R-:W-:Y:S05]  /*be10*/  BSYNC B0 ;  /* 0x0000000000007941 */ /* 0x000fea0003800000 */
.L_x_2314:
        /* <DEDUP_REMOVED lines=116> */
.L_x_2303:
[----:B------:R-:W-:Y:S05]  /*c560*/  BSYNC B2 ;  /* 0x0000000000027941 */ /* 0x000fea0003800000 */
.L_x_2281:
        /* <DEDUP_REMOVED lines=263> */
.L_x_2316:
        /* <DEDUP_REMOVED lines=17> */
[----:B------:R-:W-:Y:S01]  /*d6f0*/  ISETP.NE.AND P0, PT, R209, 0x1, PT ;  /* 0x00000001d100780c */ /* 0x000fe20003f05270 */
[----:B------:R-:W-:Y:S02]  /*d700*/  IMAD R7, R20, 0x10, R7 ;  /* 0x0000001014077824 */ /* 0x000fe400078e0207 */
[----:B------:R-:W-:Y:S01]  /*d710*/  IMAD.IADD R78, R78, 0x1, -R13 ;  /* 0x000000014e4e7824 */ /* 0x000fe200078e0a0d */
[----:B------:R-:W-:-:S03]  /*d720*/  LOP3.LUT R13, R4, 0x7ffffffc, RZ, 0xc0, !PT ;  /* 0x7ffffffc040d7812 */ /* 0x000fc600078ec0ff */
[----:B------:R-:W-:Y:S02]  /*d730*/  IMAD R221, R78, 0x8, R7 ;  /* 0x000000084edd7824 */ /* 0x000fe400078e0207 */
[----:B------:R-:W-:Y:S01]  /*d740*/  IMAD.IADD R222, R0, 0x1, -R13 ;  /* 0x0000000100de7824 */ /* 0x000fe200078e0a0d */
[----:B------:R-:W-:Y:S01]  /*d750*/  IADD3 R13, R207, 0x1, R12 ;  /* 0x00000001cf0d7810 */ /* 0x000fe20007ffe00c */
[----:B------:R-:W-:Y:S02]  /*d760*/  IMAD.MOV.U32 R24, RZ, RZ, R221 ;  /* 0x000000ffff187224 */ /* 0x000fe400078e00dd */
[----:B------:R-:W-:-:S04]  /*d770*/  @P0 IMAD.HI.U32 R6, R221, c[0x0][0x2c8], RZ ;  /* 0x0000b200dd060a27 */ /* 0x000fc800078e00ff */
[----:B------:R-:W-:Y:S01]  /*d780*/  IMAD.SHL.U32 R222, R222, 0x2, RZ ;  /* 0x00000002dede7824 */ /* 0x000fe200078e00ff */
[----:B------:R-:W-:Y:S02]  /*d790*/  @P0 SHF.R.U32.HI R24, RZ, c[0x0][0x2cc], R6 ;  /* 0x0000b300ff180a19 */ /* 0x000fe40000011606 */
[----:B------:R-:W-:Y:S01]  /*d7a0*/  ISETP.GE.AND P0, PT, R208, 0x1, PT ;  /* 0x00000001d000780c */ /* 0x000fe20003f06270 */
[--C-:B------:R-:W-:Y:S01]  /*d7b0*/  IMAD.IADD R4, R12, 0x1, -R222.reuse ;  /* 0x000000010c047824 */ /* 0x100fe200078e0ade */
[----:B------:R-:W-:Y:S01]  /*d7c0*/  IADD3 R20, -R212, R13, -R222 ;  /* 0x0000000dd4147210 */ /* 0x000fe20007ffe9de */
[----:B------:R-:W1:Y:S01]  /*d7d0*/  SHFL.IDX PT, R7, R24, RZ, 0x1c1f ;  /* 0x001c1fff18077589 */ /* 0x000e6200000e0000 */
[----:B------:R-:W-:Y:S02]  /*d7e0*/  IADD3 R6, -R222, R207, R12 ;  /* 0x000000cfde067210 */ /* 0x000fe40007ffe10c */
[C---:B------:R-:W-:Y:S02]  /*d7f0*/  IADD3 R23, R20.reuse, c[0x0][0x328], RZ ;  /* 0x0000ca0014177a10 */ /* 0x040fe40007ffe0ff */
[----:B------:R-:W-:-:S03]  /*d800*/  IADD3 R20, R20, UR10, RZ ;  /* 0x0000000a14147c10 */ /* 0x000fc6000fffe0ff */
        /* <DEDUP_REMOVED lines=15> */
.L_x_2319:
[----:B------:R-:W-:-:S04]  /*d900*/  MOV R0, c[0x0][0x32c] ;  /* 0x0000cb0000007a02 */ /* 0x000fc80000000f00 */
[----:B------:R-:W-:-:S13]  /*d910*/  ISETP.NE.AND P0, PT, R0, 0x1, PT ;  /* 0x000000010000780c */ /* 0x000fda0003f05270 */
[----:B------:R-:W-:-:S05]  /*d920*/  @P0 IMAD.HI.U32 R0, R7, c[0x0][0x330], RZ ;  /* 0x0000cc0007000a27 */ /* 0x000fca00078e00ff */
[----:B------:R-:W-:Y:S02]  /*d930*/  @P0 SHF.R.U32.HI R7, RZ, c[0x0][0x334], R0 ;  /* 0x0000cd00ff070a19 */ /* 0x000fe40000011600 */
.L_x_2320:
[----:B------:R-:W-:Y:S05]  /*d940*/  BSYNC B0 ;  /* 0x0000000000007941 */ /* 0x000fea0003800000 */
.L_x_2318:
[----:B------:R-:W-:-:S05]  /*d950*/  IMAD R0, R7, c[0x0][0x32c], R4 ;  /* 0x0000cb0007007a24 */ /* 0x000fca00078e0204 */
[----:B------:R-:W-:Y:S02]  /*d960*/  IADD3 R7, R0, c[0x0][0x32c], RZ ;  /* 0x0000cb0000077a10 */ /* 0x000fe40007ffe0ff */
[----:B------:R-:W-:Y:S02]  /*d970*/  IMNMX R25, R25, R0, !PT ;  /* 0x0000000019197217 */ /* 0x000fe40007800200 */
[----:B------:R-:W-:Y:S02]  /*d980*/  IMNMX R26, R26, R7, PT ;  /* 0x000000071a1a7217 */ /* 0x000fe40003800200 */
.L_x_2317:
[C---:B------:R-:W-:Y:S02]  /*d990*/  ISETP.GE.AND P0, PT, R12.reuse, 0x2, PT ;  /* 0x000000020c00780c */ /* 0x040fe40003f06270 */
[----:B------:R-:W-:Y:S02]  /*d9a0*/  ISETP.GE.AND P1, PT, R12, 0x9, PT ;  /* 0x000000090c00780c */ /* 0x000fe40003f26270 */
[----:B------:R-:W-:Y:S02]  /*d9b0*/  P2R R0, PR, RZ, 0x1 ;  /* 0x00000001ff007803 */ /* 0x000fe40000000000 */
[----:B------:R-:W-:-:S02]  /*d9c0*/  ISETP.GT.AND P0, PT, R25, 0x1, !P0 ;  /* 0x000000011900780c */ /* 0x000fc40004704270 */
[----:B------:R-:W-:Y:S02]  /*d9d0*/  P2R R41, PR, RZ, 0x2 ;  /* 0x00000002ff297803 */ /* 0x000fe40000000000 */
[----:B------:R-:W-:Y:S02]  /*d9e0*/  ISETP.LT.OR P0, PT, R26, 0x2, P0 ;  /* 0x000000021a00780c */ /* 0x000fe40000701670 */
[C---:B------:R-:W-:Y:S02]  /*d9f0*/  ISETP.GE.AND P6, PT, R12.reuse, 0x3a, PT ;  /* 0x0000003a0c00780c */ /* 0x040fe40003fc6270 */
        /* <DEDUP_REMOVED lines=21> */
[C---:B------:R-:W-:Y:S02]  /*db50*/  ISETP.GT.AND P0, PT, R25.reuse, 0x18, !P1 ;  /* 0x000000181900780c */ /* 0x040fe40004f04270 */
        /* <DEDUP_REMOVED lines=37> */
[C---:B------:R-:W-:Y:S02]  /*ddb0*/  ISETP.GE.AND P5, PT, R12.reuse, 0x41, PT ;  /* 0x000000410c00780c */ /* 0x040fe40003fa6270 */
[----:B------:R-:W-:Y:S02]  /*ddc0*/  FSEL R155, R65, -INF , !P0 ;  /* 0xff800000419b7808 */ /* 0x000fe40004000000 */
[----:B------:R-:W-:Y:S02]  /*ddd0*/  ISETP.GT.AND P0, PT, R25, 0x38, !P1 ;  /* 0x000000381900780c */ /* 0x000fe40004f04270 */
[----:B------:R-:W-:-:S02]  /*dde0*/  ISETP.GE.AND P4, PT, R12, 0x42, PT ;  /* 0x000000420c00780c */ /* 0x000fc40003f86270 */
[----:B------:R-:W-:Y:S02]  /*ddf0*/  ISETP.LT.OR P0, PT, R26, 0x39, P0 ;  /* 0x000000391a00780c */ /* 0x000fe40000701670 */
[----:B------:R-:W-:Y:S02]  /*de00*/  ISETP.GE.AND P3, PT, R12, 0x49, PT ;  /* 0x000000490c00780c */ /* 0x000fe40003f66270 */
        /* <DEDUP_REMOVED lines=17> */
[----:B------:R-:W-:Y:S02]  /*df20*/  P2R R52, PR, RZ, 0x2 ;  /* 0x00000002ff347803 */ /* 0x000fe40000000000 */
        /* <DEDUP_REMOVED lines=14> */
[----:B------:R-:W-:-:S04]  /*e010*/  ISETP.LT.OR P0, PT, R26, 0x59, P0 ;  /* 0x000000591a00780c */ /* 0x000fc80000701670 */
[----:B------:R-:W-:Y:S02]  /*e020*/  FSEL R133, R44, -INF , !P0 ;  /* 0xff8000002c857808 */ /* 0x000fe40004000000 */
[----:B------:R-:W-:-:S04]  /*e030*/  ISETP.GT.AND P0, PT, R25, RZ, !P1 ;  /* 0x000000ff1900720c */ /* 0x000fc80004f04270 */
[----:B------:R-:W-:-:S04]  /*e040*/  ISETP.LT.OR P0, PT, R26, 0x1, P0 ;  /* 0x000000011a00780c */ /* 0x000fc80000701670 */
[----:B------:R-:W-:Y:S02]  /*e050*/  FSEL R22, R16, -INF , !P0 ;  /* 0xff80000010167808 */ /* 0x000fe40004000000 */
[----:B------:R-:W-:Y:S01]  /*e060*/  ISETP.GE.AND P0, PT, R12, 0x5a, PT ;  /* 0x0000005a0c00780c */ /* 0x000fe20003f06270 */
[----:B------:R-:W1:Y:S03]  /*e070*/  SHFL.IDX PT, R16, R24, 0x1, 0x1c1f ;  /* 0x003c1f0018107f89 */ /* 0x000e6600000e0000 */
[----:B------:R-:W-:Y:S02]  /*e080*/  P2R R12, PR, RZ, 0x1 ;  /* 0x00000001ff0c7803 */ /* 0x000fe40000000000 */
[----:B------:R-:W-:-:S04]  /*e090*/  ISETP.GT.AND P0, PT, R25, 0x59, !P0 ;  /* 0x000000591900780c */ /* 0x000fc80004704270 */
[----:B------:R-:W-:-:S04]  /*e0a0*/  ISETP.LT.OR P0, PT, R26, 0x5a, P0 ;  /* 0x0000005a1a00780c */ /* 0x000fc80000701670 */
[----:B------:R-:W-:Y:S02]  /*e0b0*/  FSEL R131, R45, -INF , !P0 ;  /* 0xff8000002d837808 */ /* 0x000fe40004000000 */
[----:B------:R-:W-:Y:S01]  /*e0c0*/  ISETP.GE.AND P0, PT, R208, 0x1, PT ;  /* 0x00000001d000780c */ /* 0x000fe20003f06270 */
[--C-:B-1----:R-:W-:Y:S02]  /*e0d0*/  IMAD.IADD R23, R23, 0x1, R16.reuse ;  /* 0x0000000117177824 */ /* 0x102fe400078e0210 */
[----:B------:R-:W-:-:S03]  /*e0e0*/  IMAD.IADD R25, R20, 0x1, R16 ;  /* 0x0000000114197824 */ /* 0x000fc600078e0210 */
[----:B------:R-:W-:-:S07]  /*e0f0*/  IMNMX R23, R23, R6, PT ;  /* 0x0000000617177217 */ /* 0x000fce0003800200 */
        /* <DEDUP_REMOVED lines=12> */
.L_x_2323:
[----:B------:R-:W-:-:S04]  /*e1c0*/  MOV R6, c[0x0][0x32c] ;  /* 0x0000cb0000067a02 */ /* 0x000fc80000000f00 */
[----:B------:R-:W-:-:S13]  /*e1d0*/  ISETP.NE.AND P0, PT, R6, 0x1, PT ;  /* 0x000000010600780c */ /* 0x000fda0003f05270 */
[----:B------:R-:W-:-:S05]  /*e1e0*/  @P0 IMAD.HI.U32 R6, R45, c[0x0][0x330], RZ ;  /* 0x0000cc002d060a27 */ /* 0x000fca00078e00ff */
[----:B------:R-:W-:Y:S02]  /*e1f0*/  @P0 SHF.R.U32.HI R45, RZ, c[0x0][0x334], R6 ;  /* 0x0000cd00ff2d0a19 */ /* 0x000fe40000011606 */
.L_x_2324:
[----:B------:R-:W-:Y:S05]  /*e200*/  BSYNC B0 ;  /* 0x0000000000007941 */ /* 0x000fea0003800000 */
.L_x_2322:
[----:B------:R-:W-:-:S05]  /*e210*/  IMAD R6, R45, c[0x0][0x32c], R4 ;  /* 0x0000cb002d067a24 */ /* 0x000fca00078e0204 */
[----:B------:R-:W-:Y:S02]  /*e220*/  IADD3 R4, R6, c[0x0][0x32c], RZ ;  /* 0x0000cb0006047a10 */ /* 0x000fe40007ffe0ff */
[----:B------:R-:W-:Y:S02]  /*e230*/  IMNMX R25, R25, R6, !PT ;  /* 0x0000000619197217 */ /* 0x000fe40007800200 */
[----:B------:R-:W-:Y:S02]  /*e240*/  IMNMX R23, R23, R4, PT ;  /* 0x0000000417177217 */ /* 0x000fe40003800200 */
.L_x_2321:
[----:B------:R-:W-:Y:S01]  /*e250*/  ISETP.NE.AND P0, PT, R41, RZ, PT ;  /* 0x000000ff2900720c */ /* 0x000fe20003f05270 */
[----:B------:R-:W-:-:S03]  /*e260*/  IMAD.SHL.U32 R204, R2, 0x2, RZ ;  /* 0x0000000202cc7824 */ /* 0x000fc600078e00ff */
[----:B------:R-:W-:Y:S01]  /*e270*/  ISETP.GT.AND P0, PT, R25, 0x8, !P0 ;  /* 0x000000081900780c */ /* 0x000fe20004704270 */
[--C-:B------:R-:W-:Y:S01]  /*e280*/  IMAD R202, R5, 0x2, R204.reuse ;  /* 0x0000000205ca7824 */ /* 0x100fe200078e02cc */
[----:B------:R-:W-:Y:S01]  /*e290*/  LDSM.16.MT88.4 R96, [R204+0x3100] ;  /* 0x00310000cc60783b */ /* 0x000fe20000004200 */
[----:B------:R-:W-:Y:S01]  /*e2a0*/  IMAD R201, R3, 0x2, R204 ;  /* 0x0000000203c97824 */ /* 0x000fe200078e02cc */
[----:B------:R-:W-:Y:S01]  /*e2b0*/  ISETP.LT.OR P0, PT, R23, 0x9, P0 ;  /* 0x000000091700780c */ /* 0x000fe20000701670 */
[----:B------:R-:W-:Y:S01]  /*e2c0*/  IMAD R200, R3, 0x2, R202 ;  /* 0x0000000203c87824 */ /* 0x000fe200078e02ca */
[----:B------:R-:W-:Y:S02]  /*e2d0*/  LDSM.16.MT88.4 R108, [R204+0x100] ;  /* 0x00010000cc6c783b */ /* 0x000fe40000004200 */
[----:B------:R-:W-:Y:S02]  /*e2e0*/  FSEL R6, R10, -INF , !P0 ;  /* 0xff8000000a067808 */ /* 0x000fe40004000000 */
[----:B------:R-:W-:Y:S01]  /*e2f0*/  ISETP.NE.AND P0, PT, R40, RZ, PT ;  /* 0x000000ff2800720c */ /* 0x000fe20003f05270 */
[----:B------:R-:W-:Y:S03]  /*e300*/  LDSM.16.MT88.4 R88, [R200+0x100] ;  /* 0x00010000c858783b */ /* 0x000fe60000004200 */
[----:B------:R-:W-:Y:S01]  /*e310*/  ISETP.GT.AND P0, PT, R25, 0x9, !P0 ;  /* 0x000000091900780c */ /* 0x000fe20004704270 */
[----:B------:R-:W-:Y:S03]  /*e320*/  LDSM.16.MT88.4 R104, [R202+0x3100] ;  /* 0x00310000ca68783b */ /* 0x000fe60000004200 */
        /* <DEDUP_REMOVED lines=63> */
[----:B------:R-:W-:Y:S01]  /*e720*/  ISETP.GT.AND P0, PT, R25, 0x48, !P3 ;  /* 0x000000481900780c */ /* 0x000fe20005f04270 */
[----:B------:R-:W-:Y:S01]  /*e730*/  LDSM.16.MT88.4 R56, [R201+0x3100] ;  /* 0x00310000c938783b */ /* 0x000fe20000004200 */
[----:B------:R-:W-:-:S02]  /*e740*/  FMNMX.FTZ R0, R13, R0, !PT ;  /* 0x000000000d007209 */ /* 0x000fc40007810000 */
[----:B------:R-:W-:Y:S02]  /*e750*/  ISETP.LT.OR P0, PT, R23, 0x49, P0 ;  /* 0x000000491700780c */ /* 0x000fe40000701670 */
[----:B------:R-:W-:Y:S02]  /*e760*/  FMNMX.FTZ R0, R85, R0, !PT ;  /* 0x0000000055007209 */ /* 0x000fe40007810000 */
[----:B------:R-:W-:Y:S02]  /*e770*/  FSEL R152, R54, -INF , !P0 ;  /* 0xff80000036987808 */ /* 0x000fe40004000000 */
[----:B------:R-:W-:Y:S02]  /*e780*/  ISETP.GT.AND P0, PT, R25, 0x49, !P2 ;  /* 0x000000491900780c */ /* 0x000fe40005704270 */
[----:B------:R-:W-:Y:S02]  /*e790*/  FMNMX.FTZ R0, R7, R0, !PT ;  /* 0x0000000007007209 */ /* 0x000fe40007810000 */
[----:B------:R-:W-:-:S02]  /*e7a0*/  ISETP.LT.OR P0, PT, R23, 0x4a, P0 ;  /* 0x0000004a1700780c */ /* 0x000fc40000701670 */
[----:B------:R-:W-:Y:S02]  /*e7b0*/  FMNMX.FTZ R0, R9, R0, !PT ;  /* 0x0000000009007209 */ /* 0x000fe40007810000 */
[----:B------:R-:W-:Y:S02]  /*e7c0*/  FSEL R150, R55, -INF , !P0 ;  /* 0xff80000037967808 */ /* 0x000fe40004000000 */
[----:B------:R-:W-:Y:S02]  /*e7d0*/  ISETP.GT.AND P0, PT, R25, 0x1, !P5 ;  /* 0x000000011900780c */ /* 0x000fe40006f04270 */
[----:B------:R-:W-:Y:S02]  /*e7e0*/  FMNMX.FTZ R0, R37, R0, !PT ;  /* 0x0000000025007209 */ /* 0x000fe40007810000 */
[----:B------:R-:W-:Y:S02]  /*e7f0*/  ISETP.LT.OR P0, PT, R23, 0x2, P0 ;  /* 0x000000021700780c */ /* 0x000fe40000701670 */
[----:B------:R-:W-:-:S02]  /*e800*/  FMNMX.FTZ R0, R35, R0, !PT ;  /* 0x0000000023007209 */ /* 0x000fc40007810000 */
[----:B------:R-:W-:Y:S02]  /*e810*/  FSEL R24, R19, -INF , !P0 ;  /* 0xff80000013187808 */ /* 0x000fe40004000000 */
[----:B------:R-:W-:Y:S02]  /*e820*/  ISETP.GT.AND P0, PT, R25, RZ, !P1 ;  /* 0x000000ff1900720c */ /* 0x000fe40004f04270 */
[----:B------:R-:W-:Y:S02]  /*e830*/  FMNMX.FTZ R0, R33, R0, !PT ;  /* 0x0000000021007209 */ /* 0x000fe40007810000 */
[----:B------:R-:W-:Y:S02]  /*e840*/  ISETP.LT.OR P0, PT, R23, 0x1, P0 ;  /* 0x000000011700780c */ /* 0x000fe40000701670 */
[----:B------:R-:W-:Y:S02]  /*e850*/  FMNMX.FTZ R0, R119, R0, !PT ;  /* 0x0000000077007209 */ /* 0x000fe40007810000 */
[----:B------:R-:W-:-:S02]  /*e860*/  FSEL R18, R18, -INF , !P0 ;  /* 0xff80000012127808 */ /* 0x000fc40004000000 */
        /* <DEDUP_REMOVED lines=10> */
[----:B------:R-:W-:Y:S02]  /*e910*/  ISETP.GT.AND P0, PT, R25, 0x50, !P6 ;  /* 0x000000501900780c */ /* 0x000fe40007704270 */
[----:B------:R-:W-:-:S02]  /*e920*/  FMNMX.FTZ R19, R10, R19, !PT ;  /* 0x000000130a137209 */ /* 0x000fc40007810000 */
[----:B------:R-:W-:Y:S02]  /*e930*/  FMNMX.FTZ R0, R151, R0, !PT ;  /* 0x0000000097007209 */ /* 0x000fe40007810000 */
[----:B------:R-:W-:Y:S02]  /*e940*/  FMNMX.FTZ R19, R8, R19, !PT ;  /* 0x0000001308137209 */ /* 0x000fe40007810000 */
[----:B------:R-:W-:Y:S02]  /*e950*/  ISETP.LT.OR P0, PT, R23, 0x51, P0 ;  /* 0x000000511700780c */ /* 0x000fe40000701670 */
[----:B------:R-:W-:Y:S02]  /*e960*/  FMNMX.FTZ R19, R148, R19, !PT ;  /* 0x0000001394137209 */ /* 0x000fe40007810000 */
[----:B------:R-:W-:Y:S02]  /*e970*/  ISETP.NE.AND P4, PT, R42, RZ, PT ;  /* 0x000000ff2a00720c */ /* 0x000fe40003f85270 */
[----:B------:R-:W-:-:S02]  /*e980*/  FMNMX.FTZ R19, R128, R19, !PT ;  /* 0x0000001380137209 */ /* 0x000fc40007810000 */
[----:B------:R-:W-:Y:S02]  /*e990*/  FMNMX.FTZ R0, R153, R0, !PT ;  /* 0x0000000099007209 */ /* 0x000fe40007810000 */
[----:B------:R-:W-:Y:S02]  /*e9a0*/  FMNMX.FTZ R19, R146, R19, !PT ;  /* 0x0000001392137209 */ /* 0x000fe40007810000 */
[----:B------:R-:W-:Y:S02]  /*e9b0*/  FSEL R142, R50, -INF , !P0 ;  /* 0xff800000328e7808 */ /* 0x000fe40004000000 */
[----:B------:R-:W-:Y:S02]  /*e9c0*/  FMNMX.FTZ R19, R134, R19, !PT ;  /* 0x0000001386137209 */ /* 0x000fe40007810000 */
[----:B------:R-:W-:Y:S02]  /*e9d0*/  FMNMX.FTZ R0, R149, R0, !PT ;  /* 0x0000000095007209 */ /* 0x000fe40007810000 */
[----:B------:R-:W-:-:S02]  /*e9e0*/  FMNMX.FTZ R19, R224, R19, !PT ;  /* 0x00000013e0137209 */ /* 0x000fc40007810000 */
[----:B------:R-:W-:Y:S02]  /*e9f0*/  ISETP.GT.AND P0, PT, R25, 0x51, !P4 ;  /* 0x000000511900780c */ /* 0x000fe40006704270 */
[----:B------:R-:W-:Y:S02]  /*ea00*/  FMNMX.FTZ R19, R154, R19, !PT ;  /* 0x000000139a137209 */ /* 0x000fe40007810000 */
[----:B------:R-:W-:Y:S02]  /*ea10*/  ISETP.NE.AND P5, PT, R43, RZ, PT ;  /* 0x000000ff2b00720c */ /* 0x000fe40003fa5270 */
[----:B------:R-:W-:Y:S02]  /*ea20*/  FMNMX.FTZ R19, R186, R19, !PT ;  /* 0x00000013ba137209 */ /* 0x000fe40007810000 */
[----:B------:R-:W-:Y:S02]  /*ea30*/  FMNMX.FTZ R0, R141, R0, !PT ;  /* 0x000000008d007209 */ /* 0x000fe40007810000 */
[----:B------:R-:W-:-:S02]  /*ea40*/  FMNMX.FTZ R19, R160, R19, !PT ;  /* 0x00000013a0137209 */ /* 0x000fc40007810000 */
[----:B------:R-:W-:Y:S02]  /*ea50*/  ISETP.LT.OR P1, PT, R23, 0x52, P0 ;  /* 0x000000521700780c */ /* 0x000fe40000721670 */
[----:B------:R-:W-:Y:S02]  /*ea60*/  FMNMX.FTZ R19, R162, R19, !PT ;  /* 0x00000013a2137209 */ /* 0x000fe40007810000 */
[----:B------:R-:W-:Y:S02]  /*ea70*/  ISETP.NE.AND P6, PT, R12, RZ, PT ;  /* 0x000000ff0c00720c */ /* 0x000fe40003fc5270 */
[----:B------:R-:W-:Y:S02]  /*ea80*/  FMNMX.FTZ R19, R184, R19, !PT ;  /* 0x00000013b8137209 */ /* 0x000fe40007810000 */
[----:B------:R-:W-:Y:S02]  /*ea90*/  ISETP.GT.AND P0, PT, R25, 0x58, !P5 ;  /* 0x000000581900780c */ /* 0x000fe40006f04270 */
[----:B------:R-:W-:-:S02]  /*eaa0*/  FMNMX.FTZ R19, R152, R19, !PT ;  /* 0x0000001398137209 */ /* 0x000fc40007810000 */
[----:B------:R-:W-:Y:S02]  /*eab0*/  FMNMX.FTZ R0, R135, R0, !PT ;  /* 0x0000000087007209 */ /* 0x000fe40007810000 */
[----:B------:R-:W-:Y:S02]  /*eac0*/  FMNMX.FTZ R19, R150, R19, !PT ;  /* 0x0000001396137209 */ /* 0x000fe40007810000 */
[----:B------:R-:W-:Y:S02]  /*ead0*/  FSEL R140, R51, -INF , !P1 ;  /* 0xff800000338c7808 */ /* 0x000fe40004800000 */
[----:B------:R-:W-:Y:S02]  /*eae0*/  ISETP.GT.AND P2, PT, R25, 0x59, !P6 ;  /* 0x000000591900780c */ /* 0x000fe40007744270 */
[----:B------:R-:W-:Y:S02]  /*eaf0*/  ISETP.LT.OR P1, PT, R23, 0x59, P0 ;  /* 0x000000591700780c */ /* 0x000fe40000721670 */
[----:B------:R-:W-:-:S02]  /*eb00*/  FMNMX.FTZ R19, R142, R19, !PT ;  /* 0x000000138e137209 */ /* 0x000fc40007810000 */
[----:B------:R-:W-:Y:S02]  /*eb10*/  FMNMX.FTZ R0, R133, R0, !PT ;  /* 0x0000000085007209 */ /* 0x000fe40007810000 */
[----:B------:R-:W-:Y:S02]  /*eb20*/  ISETP.LT.OR P0, PT, R23, 0x5a, P2 ;  /* 0x0000005a1700780c */ /* 0x000fe40001701670 */
[----:B------:R-:W-:Y:S02]  /*eb30*/  FSEL R132, R46, -INF , !P1 ;  /* 0xff8000002e847808 */ /* 0x000fe40004800000 */
[----:B------:R-:W-:Y:S02]  /*eb40*/  FMNMX.FTZ R19, R140, R19, !PT ;  /* 0x000000138c137209 */ /* 0x000fe40007810000 */
[----:B------:R-:W-:Y:S02]  /*eb50*/  FMNMX.FTZ R11, R131, R0, !PT ;  /* 0x00000000830b7209 */ /* 0x000fe40007810000 */
[----:B------:R-:W-:-:S02]  /*eb60*/  FSEL R130, R47, -INF , !P0 ;  /* 0xff8000002f827808 */ /* 0x000fc40004000000 */
        /* <DEDUP_REMOVED lines=23> */
[----:B------:R-:W-:-:S02]  /*ece0*/  FFMA.FTZ R49, R18, c[0x0][0x2d0], -R123 ;  /* 0x0000b40012317a23 */ /* 0x000fc4000001087b */
[--C-:B------:R-:W-:Y:S02]  /*ecf0*/  FFMA.FTZ R118, R24, c[0x0][0x2d0], -R123.reuse ;  /* 0x0000b40018767a23 */ /* 0x100fe4000001087b */
[--C-:B------:R-:W-:Y:S01]  /*ed00*/  FFMA.FTZ R48, R6, c[0x0][0x2d0], -R123.reuse ;  /* 0x0000b40006307a23 */ /* 0x100fe2000001087b */
[----:B------:R-:W-:Y:S01]  /*ed10*/  LDSM.16.MT88.4 R24, [R202+0x900] ;  /* 0x00090000ca18783b */ /* 0x000fe20000004200 */
[--C-:B------:R-:W-:Y:S01]  /*ed20*/  FFMA.FTZ R45, R4, c[0x0][0x2d0], -R123.reuse ;  /* 0x0000b400042d7a23 */ /* 0x100fe2000001087b */
[----:B------:R-:W1:Y:S01]  /*ed30*/  MUFU.EX2 R47, R47 ;  /* 0x0000002f002f7308 */ /* 0x000e620000000800 */
[--C-:B------:R-:W-:Y:S02]  /*ed40*/  FFMA.FTZ R40, R7, c[0x0][0x2d0], -R144.reuse ;  /* 0x0000b40007287a23 */ /* 0x100fe40000010890 */
[----:B------:R-:W2:Y:S01]  /*ed50*/  LDSM.16.MT88.4 R4, [R200+0x3100] ;  /* 0x00310000c804783b */ /* 0x000ea20000004200 */
[----:B------:R-:W-:Y:S02]  /*ed60*/  FFMA.FTZ R15, R16, c[0x0][0x2d0], -R123 ;  /* 0x0000b400100f7a23 */ /* 0x000fe4000001087b */
[--C-:B------:R-:W-:Y:S01]  /*ed70*/  FFMA.FTZ R44, R13, c[0x0][0x2d0], -R144.reuse ;  /* 0x0000b4000d2c7a23 */ /* 0x100fe20000010890 */
[----:B------:R-:W3:Y:S01]  /*ed80*/  LDSM.16.MT88.4 R16, [R200+0x900] ;  /* 0x00090000c810783b */ /* 0x000ee20000004200 */
[----:B------:R-:W-:Y:S01]  /*ed90*/  MUFU.EX2 R46, R46 ;  /* 0x0000002e002e7308 */ /* 0x000fe20000000800 */
[----:B------:R-:W-:-:S02]  /*eda0*/  FFMA.FTZ R13, R9, c[0x0][0x2d0], -R144 ;  /* 0x0000b400090d7a23 */ /* 0x000fc40000010890 */
[--C-:B------:R-:W-:Y:S02]  /*edb0*/  FFMA.FTZ R3, R10, c[0x0][0x2d0], -R123.reuse ;  /* 0x0000b4000a037a23 */ /* 0x100fe4000001087b */
[--C-:B------:R-:W-:Y:S02]  /*edc0*/  FFMA.FTZ R2, R8, c[0x0][0x2d0], -R123.reuse ;  /* 0x0000b40008027a23 */ /* 0x100fe4000001087b */
[----:B------:R-:W4:Y:S01]  /*edd0*/  LDSM.16.MT88.4 R8, [R204+0x3900] ;  /* 0x00390000cc08783b */ /* 0x000f220000004200 */
[----:B------:R-:W5:Y:S01]  /*ede0*/  MUFU.EX2 R43, R43 ;  /* 0x0000002b002b7308 */ /* 0x000f620000000800 */
[----:B-1----:R-:W-:Y:S01]  /*edf0*/  F2FP.BF16.PACK_AB R64, R47, R50 ;  /* 0x000000322f40723e */ /* 0x002fe200000010ff */
[--C-:B------:R-:W-:Y:S02]  /*ee00*/  FFMA.FTZ R41, R85, c[0x0][0x2d0], -R144.reuse ;  /* 0x0000b40055297a23 */ /* 0x100fe40000010890 */
[----:B------:R-:W-:Y:S02]  /*ee10*/  FFMA.FTZ R42, R20, c[0x0][0x2d0], -R123 ;  /* 0x0000b400142a7a23 */ /* 0x000fe4000001087b */
[--C-:B------:R-:W-:Y:S01]  /*ee20*/  FFMA.FTZ R51, R37, c[0x0][0x2d0], -R144.reuse ;  /* 0x0000b40025337a23 */ /* 0x100fe20000010890 */
[----:B------:R-:W1:Y:S01]  /*ee30*/  LDSM.16.MT88.4 R20, [R201+0x900] ;  /* 0x00090000c914783b */ /* 0x000e620000004200 */
[----:B------:R-:W-:Y:S01]  /*ee40*/  MUFU.EX2 R49, R49 ;  /* 0x0000003100317308 */ /* 0x000fe20000000800 */
[----:B------:R-:W-:-:S02]  /*ee50*/  FFMA.FTZ R120, R35, c[0x0][0x2d0], -R144 ;  /* 0x0000b40023787a23 */ /* 0x000fc40000010890 */
[--C-:B------:R-:W-:Y:S01]  /*ee60*/  FFMA.FTZ R122, R33, c[0x0][0x2d0], -R144.reuse ;  /* 0x0000b400217a7a23 */ /* 0x100fe20000010890 */
[----:B------:R-:W1:Y:S01]  /*ee70*/  LDSM.16.MT88.4 R36, [R202+0x3900] ;  /* 0x00390000ca24783b */ /* 0x000e620000004200 */
[----:B------:R-:W-:Y:S02]  /*ee80*/  FFMA.FTZ R119, R119, c[0x0][0x2d0], -R144 ;  /* 0x0000b40077777a23 */ /* 0x000fe40000010890 */
[--C-:B------:R-:W-:Y:S01]  /*ee90*/  FFMA.FTZ R121, R148, c[0x0][0x2d0], -R123.reuse ;  /* 0x0000b40094797a23 */ /* 0x100fe2000001087b */
[----:B------:R-:W2:Y:S01]  /*eea0*/  MUFU.EX2 R118, R118 ;  /* 0x0000007600767308 */ /* 0x000ea20000000800 */
[----:B-----5:R-:W-:Y:S01]  /*eeb0*/  F2FP.BF16.PACK_AB R66, R43, R46 ;  /* 0x0000002e2b42723e */ /* 0x020fe200000010ff */
[----:B------:R-:W5:Y:S01]  /*eec0*/  LDSM.16.MT88.4 R32, [R201+0x3900] ;  /* 0x00390000c920783b */ /* 0x000f620000004200 */
        /* <DEDUP_REMOVED lines=26> */
[----:B------:R-:W-:Y:S01]  /*f070*/  FFMA.FTZ R153, R150, c[0x0][0x2d0], -R123 ;  /* 0x0000b40096997a23 */ /* 0x000fe2000001087b */
[----:B------:R-:W-:Y:S01]  /*f080*/  IADD3 R184, R14, -0x2, RZ ;  /* 0xfffffffe0eb87810 */ /* 0x000fe20007ffe0ff */
        /* <DEDUP_REMOVED lines=154> */
[----:B-----5:R-:W-:-:S07]  /*fa30*/  F2FP.BF16.PACK_AB R7, R153, R152 ;  /* 0x000000989907723e */ /* 0x020fce00000010ff */
        /* <DEDUP_REMOVED lines=99> */
.L_x_2326:
[----:B------:R-:W-:-:S13]  /*10070*/  ISETP.NE.AND P0, PT, R2, 0x1, PT ;  /* 0x000000010200780c */ /* 0x000fda0003f05270 */
[----:B------:R-:W-:-:S05]  /*10080*/  @P0 IMAD.HI.U32 R4, R5, c[0x0][0x330], RZ ;  /* 0x0000cc0005040a27 */ /* 0x000fca00078e00ff */
[----:B------:R-:W-:-:S05]  /*10090*/  @P0 SHF.R.U32.HI R5, RZ, c[0x0][0x334], R4 ;  /* 0x0000cd00ff050a19 */ /* 0x000fca0000011604 */
.L_x_2327:
[----:B------:R-:W-:-:S05]  /*100a0*/  IMAD R2, R5, R2, c[0x0][0x32c] ;  /* 0x0000cb0005027624 */ /* 0x000fca00078e0202 */
[----:B------:R-:W-:-:S05]  /*100b0*/  IMNMX R3, R3, R2, PT ;  /* 0x0000000203037217 */ /* 0x000fca0003800200 */
.L_x_2325:
        /* <DEDUP_REMOVED lines=13> */
.L_x_2337:
[----:B------:R-:W-:Y:S04]  /*10190*/  DEPBAR.LE SB0, 0x0 ;  /* 0x000080000000791a */ /* 0x000fe80000000000 */
[----:B------:R-:W-:Y:S01]  /*101a0*/  BAR.SYNC.DEFER_BLOCKING 0x0 ;  /* 0x0000000000007b1d */ /* 0x000fe20000010000 */
[----:B------:R-:W-:Y:S02]  /*101b0*/  ISETP.GT.AND P0, PT, R215, R230, PT ;  /* 0x000000e6d700720c */ /* 0x000fe40003f04270 */
[C---:B------:R-:W-:Y:S02]  /*101c0*/  LOP3.LUT P4, RZ, R214.reuse, 0x40000, RZ, 0xc0, !PT ;  /* 0x00040000d6ff7812 */ /* 0x040fe4000788c0ff */
[----:B------:R-:W-:Y:S02]  /*101d0*/  LOP3.LUT P3, RZ, R214, 0x20000, RZ, 0xc0, !PT ;  /* 0x00020000d6ff7812 */ /* 0x000fe4000786c0ff */
[----:B------:R-:W-:Y:S07]  /*101e0*/  ISETP.NE.AND P5, PT, R209, 0x1, PT ;  /* 0x00000001d100780c */ /* 0x000fee0003fa5270 */
        /* <DEDUP_REMOVED lines=49> */
[----:B------:R1:W-:Y:S05]  /*10500*/  @!P0 LDGSTS.E.BYPASS.LTC128B.128 [R220+0x4100], [R232.64+0x80], !P3 ;  /* 0x04100080e8dc8fae */ /* 0x0003ea000d901d50 */
[----:B------:R1:W-:Y:S05]  /*10510*/  @!P0 LDGSTS.E.BYPASS.LTC128B.128 [R220+0x2100], [R236.64], !P4 ;  /* 0x02100000ecdc8fae */ /* 0x0003ea000e101d50 */
[----:B------:R1:W-:Y:S01]  /*10520*/  @!P0 LDGSTS.E.BYPASS.LTC128B.128 [R220+0x5100], [R236.64+0x80], !P3 ;  /* 0x05100080ecdc8fae */ /* 0x0003e2000d901d50 */
[C---:B--2---:R-:W-:Y:S01]  /*10530*/  HMMA.16816.F32.BF16 R44, R124.reuse, R120, RZ ;  /* 0x000000787c2c723c */ /* 0x044fe200000418ff */
[C---:B------:R-:W-:Y:S03]  /*10540*/  ISETP.GT.AND P0, PT, R230.reuse, R215, PT ;  /* 0x000000d7e600720c */ /* 0x040fe60003f04270 */
[----:B------:R-:W2:Y:S04]  /*10550*/  LDSM.16.M88.4 R160, [R203+0x8100] ;  /* 0x00810000cba0783b */ /* 0x000ea80000000200 */
[----:B------:R-:W-:Y:S01]  /*10560*/  HMMA.16816.F32.BF16 R48, R124, R122, RZ ;  /* 0x0000007a7c30723c */ /* 0x000fe200000418ff */
[----:B------:R-:W0:Y:S05]  /*10570*/  LDGDEPBAR ;  /* 0x00000000000079af */ /* 0x000e2a0000000000 */
[----:B------:R-:W5:Y:S01]  /*10580*/  LDSM.16.M88.4 R116, [R203+0x8900] ;  /* 0x00890000cb74783b */ /* 0x000f620000000200 */
[----:B------:R-:W-:Y:S01]  /*10590*/  @P0 IADD3 R0, R230, -0x1, RZ ;  /* 0xffffffffe6000810 */ /* 0x000fe20007ffe0ff */
[C---:B---3--:R-:W-:Y:S03]  /*105a0*/  HMMA.16816.F32.BF16 R4, R136.reuse, R128, R4 ;  /* 0x000000808804723c */ /* 0x048fe60000041804 */
[----:B------:R-:W3:Y:S05]  /*105b0*/  LDSM.16.M88.4 R120, [R203+0x9100] ;  /* 0x00910000cb78783b */ /* 0x000eea0000000200 */
[C---:B------:R-:W-:Y:S01]  /*105c0*/  HMMA.16816.F32.BF16 R8, R136.reuse, R130, R8 ;  /* 0x000000828808723c */ /* 0x040fe20000041808 */
[----:B------:R-:W1:Y:S07]  /*105d0*/  LDSM.16.M88.4 R128, [R203+0x9900] ;  /* 0x00990000cb80783b */ /* 0x000e6e0000000200 */
[C---:B------:R-:W-:Y:S08]  /*105e0*/  HMMA.16816.F32.BF16 R12, R136.reuse, R140, R12 ;  /* 0x0000008c880c723c */ /* 0x040ff0000004180c */
[C---:B------:R-:W-:Y:S01]  /*105f0*/  HMMA.16816.F32.BF16 R16, R136.reuse, R142, R16 ;  /* 0x0000008e8810723c */ /* 0x040fe20000041810 */
[----:B------:R-:W-:Y:S07]  /*10600*/  LDSM.16.M88.4 R140, [R194] ;  /* 0x00000000c28c783b */ /* 0x000fee0000000200 */
        /* <DEDUP_REMOVED lines=9> */
[C---:B----4-:R-:W-:Y:S08]  /*106a0*/  HMMA.16816.F32.BF16 R44, R136.reuse, R132, R44 ;  /* 0x00000084882c723c */ /* 0x050ff0000004182c */
[----:B------:R-:W-:Y:S01]  /*106b0*/  HMMA.16816.F32.BF16 R48, R136, R134, R48 ;  /* 0x000000868830723c */ /* 0x000fe20000041830 */
[----:B------:R-:W4:Y:S07]  /*106c0*/  LDSM.16.M88.4 R132, [R203+0xa100] ;  /* 0x00a10000cb84783b */ /* 0x000f2e0000000200 */
[C---:B--2---:R-:W-:Y:S08]  /*106d0*/  HMMA.16816.F32.BF16 R4, R156.reuse, R160, R4 ;  /* 0x000000a09c04723c */ /* 0x044ff00000041804 */
[C---:B------:R-:W-:Y:S01]  /*106e0*/  HMMA.16816.F32.BF16 R8, R156.reuse, R162, R8 ;  /* 0x000000a29c08723c */ /* 0x040fe20000041808 */
[----:B------:R-:W-:Y:S07]  /*106f0*/  LDSM.16.M88.4 R160, [R194+0x4000] ;  /* 0x00400000c2a0783b */ /* 0x000fee0000000200 */
[C---:B-----5:R-:W-:Y:S08]  /*10700*/  HMMA.16816.F32.BF16 R12, R156.reuse, R116, R12 ;  /* 0x000000749c0c723c */ /* 0x060ff0000004180c */
        /* <DEDUP_REMOVED lines=11> */
[C---:B--2---:R-:W-:Y:S08]  /*107c0*/  HMMA.16816.F32.BF16 R44, R156.reuse, R116, R44 ;  /* 0x000000749c2c723c */ /* 0x044ff0000004182c */
[----:B------:R-:W-:Y:S01]  /*107d0*/  HMMA.16816.F32.BF16 R48, R156, R118, R48 ;  /* 0x000000769c30723c */ /* 0x000fe20000041830 */
[----:B------:R-:W2:Y:S07]  /*107e0*/  LDSM.16.M88.4 R116, [R206+0xb900] ;  /* 0x00b90000ce74783b */ /* 0x000eae0000000200 */
[C---:B------:R-:W-:Y:S08]  /*107f0*/  HMMA.16816.F32.BF16 R4, R164.reuse, R140, R4 ;  /* 0x0000008ca404723c */ /* 0x040ff00000041804 */
        /* <DEDUP_REMOVED lines=10> */
[----:B------:R-:W-:Y:S07]  /*108a0*/  LDSM.16.M88.4 R148, [R191] ;  /* 0x00000000bf94783b */ /* 0x000fee0000000200 */
[C---:B------:R-:W-:Y:S08]  /*108b0*/  HMMA.16816.F32.BF16 R36, R164.reuse, R152, R36 ;  /* 0x00000098a424723c */ /* 0x040ff00000041824 */
[C---:B------:R-:W-:Y:S01]  /*108c0*/  HMMA.16816.F32.BF16 R40, R164.reuse, R154, R40 ;  /* 0x0000009aa428723c */ /* 0x040fe20000041828 */
[----:B------:R-:W-:Y:S07]  /*108d0*/  LDSM.16.M88.4 R152, [R203+0xd900] ;  /* 0x00d90000cb98783b */ /* 0x000fee0000000200 */
[C---:B-1----:R-:W-:Y:S08]  /*108e0*/  HMMA.16816.F32.BF16 R44, R164.reuse, R128, R44 ;  /* 0x00000080a42c723c */ /* 0x042ff0000004182c */
[----:B------:R-:W-:Y:S01]  /*108f0*/  HMMA.16816.F32.BF16 R48, R164, R130, R48 ;  /* 0x00000082a430723c */ /* 0x000fe20000041830 */
[----:B------:R-:W1:Y:S07]  /*10900*/  LDSM.16.M88.4 R128, [R206+0xd100] ;  /* 0x00d10000ce80783b */ /* 0x000e6e0000000200 */
[C---:B----4-:R-:W-:Y:S08]  /*10910*/  HMMA.16816.F32.BF16 R4, R168.reuse, R132, R4 ;  /* 0x00000084a804723c */ /* 0x050ff00000041804 */
[C---:B------:R-:W-:Y:S01]  /*10920*/  HMMA.16816.F32.BF16 R8, R168.reuse, R134, R8 ;  /* 0x00000086a808723c */ /* 0x040fe20000041808 */
[----:B------:R-:W4:Y:S07]  /*10930*/  LDSM.16.M88.4 R132, [R193] ;  /* 0x00000000c184783b */ /* 0x000f2e0000000200 */
[C---:B--2---:R-:W-:Y:S08]  /*10940*/  HMMA.16816.F32.BF16 R12, R168.reuse, R116, R12 ;  /* 0x00000074a80c723c */ /* 0x044ff0000004180c */
[C---:B------:R-:W-:Y:S01]  /*10950*/  HMMA.16816.F32.BF16 R16, R168.reuse, R118, R16 ;  /* 0x00000076a810723c */ /* 0x040fe20000041810 */
[----:B------:R-:W2:Y:S07]  /*10960*/  LDSM.16.M88.4 R116, [R192] ;  /* 0x00000000c074783b */ /* 0x000eae0000000200 */
[C---:B-----5:R-:W-:Y:S08]  /*10970*/  HMMA.16816.F32.BF16 R20, R168.reuse, R140, R20 ;  /* 0x0000008ca814723c */ /* 0x060ff00000041814 */
[C---:B------:R-:W-:Y:S01]  /*10980*/  HMMA.16816.F32.BF16 R24, R168.reuse, R142, R24 ;  /* 0x0000008ea818723c */ /* 0x040fe20000041818 */
[----:B------:R-:W5:Y:S07]  /*10990*/  LDSM.16.M88.4 R140, [R190] ;  /* 0x00000000be8c783b */ /* 0x000f6e0000000200 */
        /* <DEDUP_REMOVED lines=12> */
[C---:B--2---:R-:W-:Y:S08]  /*10a60*/  HMMA.16816.F32.BF16 R12, R172.reuse, R116, R12 ;  /* 0x00000074ac0c723c */ /* 0x044ff0000004180c */
[C---:B------:R-:W-:Y:S01]  /*10a70*/  HMMA.16816.F32.BF16 R16, R172.reuse, R118, R16 ;  /* 0x00000076ac10723c */ /* 0x040fe20000041810 */
[----:B------:R-:W2:Y:S07]  /*10a80*/  LDSM.16.M88.4 R116, [R203+0xb900] ;  /* 0x00b90000cb74783b */ /* 0x000eae0000000200 */
        /* <DEDUP_REMOVED lines=10> */
[----:B------:R-:W-:Y:S01]  /*10b30*/  HMMA.16816.F32.BF16 R48, R172, R130, R48 ;  /* 0x00000082ac30723c */ /* 0x000fe20000041830 */
[----:B------:R-:W1:Y:S07]  /*10b40*/  LDSM.16.M88.4 R128, [R194+0x3800] ;  /* 0x00380000c280783b */ /* 0x000e6e0000000200 */
[C---:B----4-:R-:W-:Y:S08]  /*10b50*/  HMMA.16816.F32.BF16 R4, R176.reuse, R132, R4 ;  /* 0x00000084b004723c */ /* 0x050ff00000041804 */
[C---:B------:R-:W-:Y:S08]  /*10b60*/  HMMA.16816.F32.BF16 R8, R176.reuse, R134, R8 ;  /* 0x00000086b008723c */ /* 0x040ff00000041808 */
[C---:B--2---:R-:W-:Y:S08]  /*10b70*/  HMMA.16816.F32.BF16 R12, R176.reuse, R116, R12 ;  /* 0x00000074b00c723c */ /* 0x044ff0000004180c */
[C---:B------:R-:W-:Y:S01]  /*10b80*/  HMMA.16816.F32.BF16 R16, R176.reuse, R118, R16 ;  /* 0x00000076b010723c */ /* 0x040fe20000041810 */
[----:B------:R-:W2:Y:S07]  /*10b90*/  LDSM.16.M88.4 R116, [R194+0x4800] ;  /* 0x00480000c274783b */ /* 0x000eae0000000200 */
[C---:B------:R-:W-:Y:S08]  /*10ba0*/  HMMA.16816.F32.BF16 R20, R176.reuse, R144, R20 ;  /* 0x00000090b014723c */ /* 0x040ff00000041814 */
[C---:B------:R-:W-:Y:S08]  /*10bb0*/  HMMA.16816.F32.BF16 R24, R176.reuse, R146, R24 ;  /* 0x00000092b018723c */ /* 0x040ff00000041818 */
[C---:B------:R-:W-:Y:S07]  /*10bc0*/  HMMA.16816.F32.BF16 R28, R176.reuse, R148, R28 ;  /* 0x00000094b01c723c */ /* 0x040fee000004181c */
[----:B------:R-:W-:Y:S01]  /*10bd0*/  @P0 SHF.R.S32.HI R148, RZ, 0x1f, R0 ;  /* 0x0000001fff940819 */ /* 0x000fe20000011400 */
[C---:B------:R-:W-:Y:S04]  /*10be0*/  HMMA.16816.F32.BF16 R32, R176.reuse, R150, R32 ;  /* 0x00000096b020723c */ /* 0x040fe80000041820 */
[----:B------:R-:W-:Y:S03]  /*10bf0*/  @P0 IMAD R148, R148, c[0x0][0x1e0], RZ ;  /* 0x0000780094940a24 */ /* 0x000fe600078e02ff */
[C---:B------:R-:W-:Y:S01]  /*10c00*/  @P0 IMAD.WIDE.U32 R150, R0.reuse, c[0x0][0x1e0], RZ ;  /* 0x0000780000960a25 */ /* 0x040fe200078e00ff */
[C---:B-----5:R-:W-:Y:S04]  /*10c10*/  HMMA.16816.F32.BF16 R36, R176.reuse, R140, R36 ;  /* 0x0000008cb024723c */ /* 0x060fe80000041824 */
[----:B------:R-:W-:Y:S04]  /*10c20*/  @P0 IMAD R148, R0, c[0x0][0x1e4], R148 ;  /* 0x0000790000940a24 */ /* 0x000fe800078e0294 */
[C---:B------:R-:W-:Y:S04]  /*10c30*/  HMMA.16816.F32.BF16 R40, R176.reuse, R142, R40 ;  /* 0x0000008eb028723c */ /* 0x040fe80000041828 */
[----:B------:R-:W-:Y:S04]  /*10c40*/  @P0 IMAD.IADD R148, R151, 0x1, R148 ;  /* 0x0000000197940824 */ /* 0x000fe800078e0294 */
[C---:B------:R-:W-:Y:S04]  /*10c50*/  HMMA.16816.F32.BF16 R44, R176.reuse, R152, R44 ;  /* 0x00000098b02c723c */ /* 0x040fe8000004182c */
[----:B------:R-:W-:Y:S03]  /*10c60*/  @P0 IMAD R148, R148, 0x60, RZ ;  /* 0x0000006094940824 */ /* 0x000fe600078e02ff */
[----:B------:R-:W-:Y:S01]  /*10c70*/  @P0 IMAD.MOV.U32 R152, RZ, RZ, R216 ;  /* 0x000000ffff980224 */ /* 0x000fe200078e00d8 */
[----:B------:R-:W-:Y:S04]  /*10c80*/  HMMA.16816.F32.BF16 R48, R176, R154, R48 ;  /* 0x0000009ab030723c */ /* 0x000fe80000041830 */
[----:B------:R-:W-:Y:S04]  /*10c90*/  @P0 IMAD.MOV.U32 R153, RZ, RZ, R219 ;  /* 0x000000ffff990224 */ /* 0x000fe800078e00db */
[C---:B---3--:R-:W-:Y:S05]  /*10ca0*/  HMMA.16816.F32.BF16 R4, R180.reuse, R120, R4 ;  /* 0x00000078b404723c */ /* 0x048fea0000041804 */
[----:B------:R-:W-:Y:S03]  /*10cb0*/  @P0 IMAD.WIDE.U32 R150, R150, 0x60, R152 ;  /* 0x0000006096960825 */ /* 0x000fe600078e0098 */
[C---:B------:R-:W-:Y:S01]  /*10cc0*/  HMMA.16816.F32.BF16 R8, R180.reuse, R122, R8 ;  /* 0x0000007ab408723c */ /* 0x040fe20000041808 */
[----:B------:R-:W3:Y:S03]  /*10cd0*/  LDSM.16.M88.4 R120, [R194+0x5000] ;  /* 0x00500000c278783b */ /* 0x000ee60000000200 */
[----:B------:R-:W-:Y:S02]  /*10ce0*/  @P0 IMAD.IADD R149, R151, 0x1, R148 ;  /* 0x0000000197950824 */ /* 0x000fe400078e0294 */
[C---:B------:R-:W-:Y:S02]  /*10cf0*/  @P0 IMAD.SHL.U32 R0, R150.reuse, 0x2, RZ ;  /* 0x0000000296000824 */ /* 0x040fe400078e00ff */
[C---:B-1----:R-:W-:Y:S04]  /*10d00*/  HMMA.16816.F32.BF16 R12, R180.reuse, R128, R12 ;  /* 0x00000080b40c723c */ /* 0x042fe8000004180c */
[----:B------:R-:W-:Y:S01]  /*10d10*/  @P0 SHF.L.U64.HI R148, R150, 0x1, R149 ;  /* 0x0000000196940819 */ /* 0x000fe20000010295 */
[C---:B------:R-:W-:Y:S01]  /*10d20*/  @P0 IMAD.SHL.U32 R153, R187.reuse, 0x40, RZ ;  /* 0x00000040bb990824 */ /* 0x040fe200078e00ff */
[----:B------:R-:W-:Y:S02]  /*10d30*/  @P0 IADD3 R150, P1, R0, c[0x0][0x1c8], RZ ;  /* 0x0000720000960a10 */ /* 0x000fe40007f3e0ff */
[C---:B------:R-:W-:Y:S01]  /*10d40*/  HMMA.16816.F32.BF16 R16, R180.reuse, R130, R16 ;  /* 0x00000082b410723c */ /* 0x040fe20000041810 */
[----:B------:R-:W1:Y:S01]  /*10d50*/  LDSM.16.M88.4 R128, [R194+0x5800] ;  /* 0x00580000c280783b */ /* 0x000e620000000200 */
[----:B------:R-:W-:Y:S04]  /*10d60*/  DEPBAR.LE SB0, 0x0 ;  /* 0x000080000000791a */ /* 0x000fe80000000000 */
[----:B------:R-:W-:Y:S01]  /*10d70*/  BAR.SYNC.DEFER_BLOCKING 0x0 ;  /* 0x0000000000007b1d */ /* 0x000fe20000010000 */
[----:B------:R-:W-:Y:S01]  /*10d80*/  @P0 IADD3.X R151, R148, c[0x0][0x1cc], RZ, P1, !PT ;  /* 0x0000730094970a10 */ /* 0x000fe20000ffe4ff */
[C---:B------:R-:W-:Y:S05]  /*10d90*/  HMMA.16816.F32.BF16 R20, R180.reuse, R160, R20 ;  /* 0x000000a0b414723c */ /* 0x040fea0000041814 */
[----:B------:R-:W-:Y:S02]  /*10da0*/  @P0 IADD3 R0, P2, R0, 0x80, RZ ;  /* 0x0000008000000810 */ /* 0x000fe40007f5e0ff */
[----:B------:R-:W-:Y:S01]  /*10db0*/  @P0 SHF.L.U64.HI R149, R187, R186, c[0x0][0x1e4] ;  /* 0x00007900bb950619 */ /* 0x000fe200000102ba */
[C---:B------:R-:W-:Y:S04]  /*10dc0*/  HMMA.16816.F32.BF16 R24, R180.reuse, R162, R24 ;  /* 0x000000a2b418723c */ /* 0x040fe80000041818 */
[----:B------:R-:W-:Y:S01]  /*10dd0*/  @P0 IADD3 R160, P1, R0, c[0x0][0x1c8], RZ ;  /* 0x0000720000a00a10 */ /* 0x000fe20007f3e0ff */
[----:B------:R-:W-:Y:S02]  /*10de0*/  IMAD.MOV.U32 R0, RZ, RZ, R221 ;  /* 0x000000ffff007224 */ /* 0x000fe400078e00dd */
[----:B------:R-:W-:Y:S01]  /*10df0*/  @P5 IMAD.MOV.U32 R0, RZ, RZ, R185 ;  /* 0x000000ffff005224 */ /* 0x000fe200078e00b9 */
[C---:B--2---:R-:W-:Y:S04]  /*10e00*/  HMMA.16816.F32.BF16 R28, R180.reuse, R116, R28 ;  /* 0x00000074b41c723c */ /* 0x044fe8000004181c */
[----:B------:R-:W-:Y:S01]  /*10e10*/  @P0 IADD3.X R161, RZ, c[0x0][0x1cc], R148, P1, P2 ;  /* 0x00007300ffa10a10 */ /* 0x000fe20000fe4494 */
[----:B------:R-:W-:Y:S01]  /*10e20*/  @!PT LDS RZ, [RZ] ;  /* 0x00000000fffff984 */ /* 0x000fe20000000800 */
[----:B------:R-:W-:Y:S01]  /*10e30*/  @!PT LDS RZ, [RZ] ;  /* 0x00000000fffff984 */ /* 0x000fe20000000800 */
[----:B------:R-:W-:Y:S01]  /*10e40*/  @!PT LDS RZ, [RZ] ;  /* 0x00000000fffff984 */ /* 0x000fe20000000800 */
[----:B------:R2:W-:Y:S01]  /*10e50*/  @P0 LDGSTS.E.BYPASS.LTC128B.128 [R220+0x8100], [R150.64], !P4 ;  /* 0x0810000096dc0fae */ /* 0x0005e2000e101d50 */
[-C--:B------:R-:W-:Y:S02]  /*10e60*/  @P0 IADD3 R154, P2, R150, R153.reuse, RZ ;  /* 0x00000099969a0210 */ /* 0x080fe40007f5e0ff */
[C---:B------:R-:W-:Y:S02]  /*10e70*/  HMMA.16816.F32.BF16 R32, R180.reuse, R118, R32 ;  /* 0x00000076b420723c */ /* 0x040fe40000041820 */
[----:B------:R4:W-:Y:S02]  /*10e80*/  @P0 LDGSTS.E.BYPASS.LTC128B.128 [R220+0xb100], [R160.64], !P3 ;  /* 0x0b100000a0dc0fae */ /* 0x0009e4000d901d50 */
[--C-:B------:R-:W-:Y:S01]  /*10e90*/  @P0 IMAD.X R155, R151, 0x1, R149.reuse, P2 ;  /* 0x00000001979b0824 */ /* 0x100fe200010e0695 */
[----:B------:R-:W-:Y:S01]  /*10ea0*/  @P0 IADD3 R162, P1, R154, R153, RZ ;  /* 0x000000999aa20210 */ /* 0x000fe20007f3e0ff */
[----:B------:R-:W-:Y:S02]  /*10eb0*/  IMAD R153, R230, -0x60, RZ ;  /* 0xffffffa0e6997824 */ /* 0x000fe400078e02ff */
[C---:B---3--:R-:W-:Y:S01]  /*10ec0*/  HMMA.16816.F32.BF16 R36, R180.reuse, R120, R36 ;  /* 0x00000078b424723c */ /* 0x048fe20000041824 */
[----:B------:R3:W-:Y:S03]  /*10ed0*/  @P0 LDGSTS.E.BYPASS.LTC128B.128 [R220+0x9100], [R154.64], !P4 ;  /* 0x091000009adc0fae */ /* 0x0007e6000e101d50 */
[----:B------:R-:W-:Y:S01]  /*10ee0*/  @P0 IMAD.X R163, R155, 0x1, R149, P1 ;  /* 0x000000019ba30824 */ /* 0x000fe200008e0695 */
[----:B------:R-:W-:Y:S01]  /*10ef0*/  IADD3 R149, -R222, 0x1, R153 ;  /* 0x00000001de957810 */ /* 0x000fe20007ffe199 */
[----:B------:R3:W-:Y:S02]  /*10f00*/  @P0 LDGSTS.E.BYPASS.LTC128B.128 [R220+0xc100], [R154.64+0x80], !P3 ;  /* 0x0c1000809adc0fae */ /* 0x0007e4000d901d50 */
[C---:B------:R-:W-:Y:S03]  /*10f10*/  HMMA.16816.F32.BF16 R40, R180.reuse, R122, R40 ;  /* 0x0000007ab428723c */ /* 0x040fe60000041828 */
[----:B------:R3:W-:Y:S01]  /*10f20*/  @P0 LDGSTS.E.BYPASS.LTC128B.128 [R220+0xa100], [R162.64], !P4 ;  /* 0x0a100000a2dc0fae */ /* 0x0007e2000e101d50 */
[----:B------:R-:W-:Y:S04]  /*10f30*/  IADD3 R149, -R212, R149, R207 ;  /* 0x00000095d4957210 */ /* 0x000fe80007ffe1cf */
[C---:B-1----:R-:W-:Y:S01]  /*10f40*/  HMMA.16816.F32.BF16 R44, R180.reuse, R128, R44 ;  /* 0x00000080b42c723c */ /* 0x042fe2000004182c */
[----:B------:R1:W-:Y:S02]  /*10f50*/  @P0 LDGSTS.E.BYPASS.LTC128B.128 [R220+0xd100], [R162.64+0x80], !P3 ;  /* 0x0d100080a2dc0fae */ /* 0x0003e4000d901d50 */
[----:B------:R-:W-:Y:S02]  /*10f60*/  ISETP.GE.AND P3, PT, R208, 0x1, PT ;  /* 0x00000001d000780c */ /* 0x000fe40003f66270 */
[C---:B--2---:R-:W-:Y:S01]  /*10f70*/  IADD3 R151, R149.reuse, c[0x0][0x328], RZ ;  /* 0x0000ca0095977a10 */ /* 0x044fe20007ffe0ff */
[----:B------:R-:W4:Y:S01]  /*10f80*/  SHFL.IDX PT, R148, R0, RZ, 0x1c1f ;  /* 0x001c1fff00947589 */ /* 0x000f2200000e0000 */
[----:B------:R-:W-:Y:S01]  /*10f90*/  IADD3 R149, R149, UR10, RZ ;  /* 0x0000000a95957c10 */ /* 0x000fe2000fffe0ff */
[----:B------:R-:W-:Y:S03]  /*10fa0*/  HMMA.16816.F32.BF16 R48, R180, R130, R48 ;  /* 0x00000082b430723c */ /* 0x000fe60000041830 */
[----:B------:R-:W0:Y:S01]  /*10fb0*/  LDGDEPBAR ;  /* 0x00000000000079af */ /* 0x000e220000000000 */
[----:B----4-:R-:W-:Y:S02]  /*10fc0*/  IMAD.IADD R161, R151, 0x1, R148 ;  /* 0x0000000197a17824 */ /* 0x010fe400078e0294 */
[----:B---3--:R-:W-:Y:S02]  /*10fd0*/  IMAD.IADD R155, R148, 0x1, R149 ;  /* 0x00000001949b7824 */ /* 0x008fe400078e0295 */
[----:B------:R-:W-:-:S05]  /*10fe0*/  @!P3 BRA `(.L_x_2329) ;  /* 0x000001800000b947 */ /* 0x000fca0003800000 */
[----:B-1----:R-:W-:Y:S01]  /*10ff0*/  IADD3 R148, -R212, R207, R148 ;  /* 0x000000cfd4947210 */ /* 0x002fe20007ffe194 */
        /* <DEDUP_REMOVED lines=12> */
.L_x_2331:
[----:B------:R-:W-:Y:S04]  /*110c0*/  MOV R116, c[0x0][0x32c] ;  /* 0x0000cb0000747a02 */ /* 0x000fe80000000f00 */
[----:B------:R-:W-:Y:S11]  /*110d0*/  ISETP.NE.AND P0, PT, R116, 0x1, PT ;  /* 0x000000017400780c */ /* 0x000ff60003f05270 */
[----:B------:R-:W-:Y:S02]  /*110e0*/  @!UPT UIADD3 URZ, URZ, URZ, URZ ;  /* 0x0000003f3f3ff290 */ /* 0x000fe4000fffe03f */
[----:B------:R-:W-:Y:S05]  /*110f0*/  @P0 IMAD.HI.U32 R116, R148, c[0x0][0x330], RZ ;  /* 0x0000cc0094740a27 */ /* 0x000fea00078e00ff */
[----:B------:R-:W-:Y:S02]  /*11100*/  @P0 SHF.R.U32.HI R148, RZ, c[0x0][0x334], R116 ;  /* 0x0000cd00ff940a19 */ /* 0x000fe40000011674 */
.L_x_2332:
[----:B------:R-:W-:Y:S05]  /*11110*/  BSYNC B0 ;  /* 0x0000000000007941 */ /* 0x000fea0003800000 */
.L_x_2330:
[----:B------:R-:W-:Y:S04]  /*11120*/  IMAD.IADD R117, R153, 0x1, -R222 ;  /* 0x0000000199757824 */ /* 0x000fe800078e0ade */
[----:B------:R-:W-:Y:S05]  /*11130*/  IMAD R148, R148, c[0x0][0x32c], R117 ;  /* 0x0000cb0094947a24 */ /* 0x000fea00078e0275 */
[----:B------:R-:W-:Y:S02]  /*11140*/  IADD3 R116, R148, c[0x0][0x32c], RZ ;  /* 0x0000cb0094747a10 */ /* 0x000fe40007ffe0ff */
[----:B------:R-:W-:Y:S02]  /*11150*/  IMNMX R155, R155, R148, !PT ;  /* 0x000000949b9b7217 */ /* 0x000fe40007800200 */
[----:B------:R-:W-:Y:S02]  /*11160*/  IMNMX R161, R161, R116, PT ;  /* 0x00000074a1a17217 */ /* 0x000fe40003800200 */
.L_x_2329:
[C---:B-1----:R-:W-:Y:S01]  /*11170*/  ISETP.GE.AND P0, PT, R153.reuse, 0x1, PT ;  /* 0x000000019900780c */ /* 0x042fe20003f06270 */
[----:B------:R-:W1:Y:S01]  /*11180*/  SHFL.IDX PT, R0, R0, 0x1, 0x1c1f ;  /* 0x003c1f0000007f89 */ /* 0x000e6200000e0000 */
        /* <DEDUP_REMOVED lines=12> */
[--C-:B-1----:R-:W-:Y:S01]  /*11250*/  IMAD.IADD R151, R151, 0x1, R0.reuse ;  /* 0x0000000197977824 */ /* 0x102fe200078e0200 */
        /* <DEDUP_REMOVED lines=137> */
.L_x_2335:
[----:B------:R-:W-:Y:S04]  /*11af0*/  MOV R0, c[0x0][0x32c] ;  /* 0x0000cb0000007a02 */ /* 0x000fe80000000f00 */
[----:B------:R-:W-:Y:S11]  /*11b00*/  ISETP.NE.AND P0, PT, R0, 0x1, PT ;  /* 0x000000010000780c */ /* 0x000ff60003f05270 */
[----:B------:R-:W-:Y:S02]  /*11b10*/  @!UPT UIADD3 URZ, URZ, URZ, URZ ;  /* 0x0000003f3f3ff290 */ /* 0x000fe4000fffe03f */
[----:B------:R-:W-:Y:S05]  /*11b20*/  @P0 IMAD.HI.U32 R0, R5, c[0x0][0x330], RZ ;  /* 0x0000cc0005000a27 */ /* 0x000fea00078e00ff */
[----:B------:R-:W-:Y:S02]  /*11b30*/  @P0 SHF.R.U32.HI R5, RZ, c[0x0][0x334], R0 ;  /* 0x0000cd00ff050a19 */ /* 0x000fe40000011600 */
.L_x_2336:
[----:B------:R-:W-:Y:S05]  /*11b40*/  BSYNC B0 ;  /* 0x0000000000007941 */ /* 0x000fea0003800000 */
.L_x_2334:
[----:B------:R-:W-:Y:S04]  /*11b50*/  IMAD.IADD R0, R153, 0x1, -R222 ;  /* 0x0000000199007824 */ /* 0x000fe800078e0ade */
[----:B------:R-:W-:Y:S05]  /*11b60*/  IMAD R0, R5, c[0x0][0x32c], R0 ;  /* 0x0000cb0005007a24 */ /* 0x000fea00078e0200 */
[----:B------:R-:W-:Y:S02]  /*11b70*/  IADD3 R12, R0, c[0x0][0x32c], RZ ;  /* 0x0000cb00000c7a10 */ /* 0x000fe40007ffe0ff */
[----:B------:R-:W-:Y:S02]  /*11b80*/  IMNMX R4, R4, R0, !PT ;  /* 0x0000000004047217 */ /* 0x000fe40007800200 */
[----:B------:R-:W-:Y:S02]  /*11b90*/  IMNMX R151, R151, R12, PT ;  /* 0x0000000c97977217 */ /* 0x000fe40003800200 */
.L_x_2333:
[----:B------:R-:W-:Y:S04]  /*11ba0*/  LOP3.LUT P0, RZ, R214, 0x8000, RZ, 0xc0, !PT ;  /* 0x00008000d6ff7812 */ /* 0x000fe8000780c0ff */
[----:B------:R-:W-:Y:S04]  /*11bb0*/  ISETP.GT.AND P0, PT, R4, RZ, !P0 ;  /* 0x000000ff0400720c */ /* 0x000fe80004704270 */
        /* <DEDUP_REMOVED lines=95> */
[----:B------:R-:W-:Y:S04]  /*121b0*/  ISETP.GT.AND P0, PT, R4, 0x38, !P0 ;  /* 0x000000380400780c */ /* 0x000fe80004704270 */
        /* <DEDUP_REMOVED lines=16> */
[----:B------:R-:W-:Y:S02]  /*122c0*/  LOP3.LUT P6, RZ, R214, 0x80000, RZ, 0xc0, !PT ;  /* 0x00080000d6ff7812 */ /* 0x000fe400078cc0ff */
[----:B------:R-:W-:Y:S02]  /*122d0*/  FSEL R231, R39, -INF , !P0 ;  /* 0xff80000027e77808 */ /* 0x000fe40004000000 */
[----:B------:R-:W-:Y:S01]  /*122e0*/  ISETP.GT.AND P0, PT, R4, 0x48, !P5 ;  /* 0x000000480400780c */ /* 0x000fe20006f04270 */
[----:B------:R-:W-:Y:S01]  /*122f0*/  LDSM.16.MT88.4 R36, [R200+0x100] ;  /* 0x00010000c824783b */ /* 0x000fe20000004200 */
[----:B------:R-:W-:Y:S02]  /*12300*/  FMNMX.FTZ R0, R231, R0, !PT ;  /* 0x00000000e7007209 */ /* 0x000fe40007810000 */
[----:B------:R-:W-:Y:S04]  /*12310*/  ISETP.LT.OR P0, PT, R151, 0x49, P0 ;  /* 0x000000499700780c */ /* 0x000fe80000701670 */
[----:B------:R-:W-:Y:S02]  /*12320*/  FSEL R163, R42, -INF , !P0 ;  /* 0xff8000002aa37808 */ /* 0x000fe40004000000 */
[C---:B------:R-:W-:Y:S02]  /*12330*/  ISETP.GT.AND P0, PT, R4.reuse, 0x49, !P4 ;  /* 0x000000490400780c */ /* 0x040fe40006704270 */
[----:B------:R-:W-:Y:S02]  /*12340*/  FMNMX.FTZ R0, R163, R0, !PT ;  /* 0x00000000a3007209 */ /* 0x000fe40007810000 */
[----:B------:R-:W-:Y:S04]  /*12350*/  ISETP.LT.OR P0, PT, R151, 0x4a, P0 ;  /* 0x0000004a9700780c */ /* 0x000fe80000701670 */
[----:B------:R-:W-:Y:S02]  /*12360*/  FSEL R161, R43, -INF , !P0 ;  /* 0xff8000002ba17808 */ /* 0x000fe40004000000 */
[----:B------:R-:W-:Y:S02]  /*12370*/  ISETP.GT.AND P0, PT, R4, 0x50, !P3 ;  /* 0x000000500400780c */ /* 0x000fe40005f04270 */
[----:B------:R-:W-:Y:S02]  /*12380*/  FMNMX.FTZ R0, R161, R0, !PT ;  /* 0x00000000a1007209 */ /* 0x000fe40007810000 */
[----:B------:R-:W-:Y:S04]  /*12390*/  ISETP.LT.OR P0, PT, R151, 0x51, P0 ;  /* 0x000000519700780c */ /* 0x000fe80000701670 */
[----:B------:R-:W-:Y:S02]  /*123a0*/  FSEL R149, R46, -INF , !P0 ;  /* 0xff8000002e957808 */ /* 0x000fe40004000000 */
[C---:B------:R-:W-:Y:S02]  /*123b0*/  ISETP.GT.AND P0, PT, R4.reuse, 0x51, !P1 ;  /* 0x000000510400780c */ /* 0x040fe40004f04270 */
[----:B------:R-:W-:Y:S02]  /*123c0*/  FMNMX.FTZ R0, R149, R0, !PT ;  /* 0x0000000095007209 */ /* 0x000fe40007810000 */
[----:B------:R-:W-:Y:S02]  /*123d0*/  ISETP.LT.OR P1, PT, R151, 0x52, P0 ;  /* 0x000000529700780c */ /* 0x000fe40000721670 */
[C---:B------:R-:W-:Y:S02]  /*123e0*/  ISETP.GT.AND P0, PT, R4.reuse, 0x58, !P2 ;  /* 0x000000580400780c */ /* 0x040fe40005704270 */
[----:B------:R-:W-:Y:S02]  /*123f0*/  FSEL R143, R47, -INF , !P1 ;  /* 0xff8000002f8f7808 */ /* 0x000fe40004800000 */
[C---:B------:R-:W-:Y:S01]  /*12400*/  ISETP.LT.OR P1, PT, R151.reuse, 0x59, P0 ;  /* 0x000000599700780c */ /* 0x040fe20000721670 */
[----:B------:R-:W-:Y:S01]  /*12410*/  LDSM.16.MT88.4 R44, [R204+0x3100] ;  /* 0x00310000cc2c783b */ /* 0x000fe20000004200 */
[----:B------:R-:W-:Y:S02]  /*12420*/  ISETP.GT.AND P2, PT, R4, 0x59, !P6 ;  /* 0x000000590400780c */ /* 0x000fe40007744270 */
[----:B------:R-:W-:Y:S02]  /*12430*/  FSEL R135, R50, -INF , !P1 ;  /* 0xff80000032877808 */ /* 0x000fe40004800000 */
[----:B------:R-:W-:Y:S02]  /*12440*/  ISETP.LT.OR P0, PT, R151, 0x5a, P2 ;  /* 0x0000005a9700780c */ /* 0x000fe40001701670 */
[----:B------:R-:W-:Y:S02]  /*12450*/  FMNMX.FTZ R0, R143, R0, !PT ;  /* 0x000000008f007209 */ /* 0x000fe40007810000 */
[----:B------:R-:W-:Y:S02]  /*12460*/  FSEL R117, R51, -INF , !P0 ;  /* 0xff80000033757808 */ /* 0x000fe40004000000 */
[----:B------:R-:W-:Y:S04]  /*12470*/  FMNMX.FTZ R0, R135, R0, !PT ;  /* 0x0000000087007209 */ /* 0x000fe80007810000 */
[----:B------:R-:W-:Y:S05]  /*12480*/  FMNMX.FTZ R7, R117, R0, !PT ;  /* 0x0000000075077209 */ /* 0x000fea0007810000 */
[----:B------:R-:W2:Y:S01]  /*12490*/  SHFL.BFLY PT, R4, R7, 0x2, 0x1f ;  /* 0x0c401f0007047f89 */ /* 0x000ea200000e0000 */
[----:B-1----:R-:W-:Y:S07]  /*124a0*/  FMNMX.FTZ R6, R5, R6, !PT ;  /* 0x0000000605067209 */ /* 0x002fee0007810000 */
[----:B------:R-:W1:Y:S01]  /*124b0*/  SHFL.BFLY PT, R15, R6, 0x1, 0x1f ;  /* 0x0c201f00060f7f89 */ /* 0x000e6200000e0000 */
[----:B--2---:R-:W-:Y:S07]  /*124c0*/  FMNMX.FTZ R5, R7, R4, !PT ;  /* 0x0000000407057209 */ /* 0x004fee0007810000 */
        /* <DEDUP_REMOVED lines=8> */
[--C-:B------:R-:W-:Y:S02]  /*12550*/  FFMA.FTZ R118, R116, c[0x0][0x2d0], -R151.reuse ;  /* 0x0000b40074767a23 */ /* 0x100fe40000010897 */
[--C-:B------:R-:W-:Y:S01]  /*12560*/  FFMA.FTZ R129, R8, c[0x0][0x2d0], -R151.reuse ;  /* 0x0000b40008817a23 */ /* 0x100fe20000010897 */
[----:B--2---:R-:W-:Y:S01]  /*12570*/  FMNMX.FTZ R116, R5, R4, !PT ;  /* 0x0000000405747209 */ /* 0x004fe20007810000 */
[--C-:B------:R-:W-:Y:S01]  /*12580*/  FFMA.FTZ R128, R120, c[0x0][0x2d0], -R151.reuse ;  /* 0x0000b40078807a23 */ /* 0x100fe20000010897 */
[----:B------:R-:W-:Y:S01]  /*12590*/  MUFU.EX2 R119, R119 ;  /* 0x0000007700777308 */ /* 0x000fe20000000800 */
[----:B------:R-:W-:Y:S01]  /*125a0*/  FMUL.FTZ R4, R3, c[0x0][0x2d0] ;  /* 0x0000b40003047a20 */ /* 0x000fe20000410000 */
[C---:B------:R-:W-:Y:S01]  /*125b0*/  FSETP.NEU.FTZ.AND P0, PT, R116.reuse, -INF , PT ;  /* 0xff8000007400780b */ /* 0x040fe20003f1d000 */
[----:B------:R-:W-:Y:S02]  /*125c0*/  FMUL.FTZ R134, R116, c[0x0][0x2d0] ;  /* 0x0000b40074867a20 */ /* 0x000fe40000410000 */
[--C-:B------:R-:W-:Y:S01]  /*125d0*/  FFMA.FTZ R141, R152, c[0x0][0x2d0], -R151.reuse ;  /* 0x0000b400988d7a23 */ /* 0x100fe20000010897 */
[----:B------:R-:W-:Y:S01]  /*125e0*/  FSEL R5, R116, RZ, P0 ;  /* 0x000000ff74057208 */ /* 0x000fe20000000000 */
[--C-:B------:R-:W-:Y:S01]  /*125f0*/  FFMA.FTZ R144, R144, c[0x0][0x2d0], -R151.reuse ;  /* 0x0000b40090907a23 */ /* 0x100fe20000010897 */
[----:B------:R-:W-:Y:S01]  /*12600*/  FSEL R134, R134, RZ, P0 ;  /* 0x000000ff86867208 */ /* 0x000fe20000000000 */
[--C-:B------:R-:W-:Y:S01]  /*12610*/  FFMA.FTZ R147, R150, c[0x0][0x2d0], -R151.reuse ;  /* 0x0000b40096937a23 */ /* 0x100fe20000010897 */
[----:B------:R-:W1:Y:S01]  /*12620*/  MUFU.EX2 R3, R4 ;  /* 0x0000000400037308 */ /* 0x000e620000000800 */
[----:B------:R-:W-:Y:S01]  /*12630*/  FADD.FTZ R5, -R5, R2 ;  /* 0x0000000205057221 */ /* 0x000fe20000010100 */
[----:B------:R-:W-:Y:S01]  /*12640*/  ISETP.GT.AND P0, PT, R230, R225, PT ;  /* 0x000000e1e600720c */ /* 0x000fe20003f04270 */
[--C-:B------:R-:W-:Y:S02]  /*12650*/  FFMA.FTZ R132, R13, c[0x0][0x2d0], -R134.reuse ;  /* 0x0000b4000d847a23 */ /* 0x100fe40000010886 */
[----:B------:R-:W2:Y:S01]  /*12660*/  LDSM.16.MT88.4 R12, [R204+0x100] ;  /* 0x00010000cc0c783b */ /* 0x000ea20000004200 */
[--C-:B------:R-:W-:Y:S02]  /*12670*/  FFMA.FTZ R133, R17, c[0x0][0x2d0], -R134.reuse ;  /* 0x0000b40011857a23 */ /* 0x100fe40000010886 */
[--C-:B------:R-:W-:Y:S02]  /*12680*/  FFMA.FTZ R131, R9, c[0x0][0x2d0], -R134.reuse ;  /* 0x0000b40009837a23 */ /* 0x100fe40000010886 */
[--C-:B------:R-:W-:Y:S01]  /*12690*/  FFMA.FTZ R130, R11, c[0x0][0x2d0], -R134.reuse ;  /* 0x0000b4000b827a23 */ /* 0x100fe20000010886 */
[----:B------:R-:W3:Y:S01]  /*126a0*/  MUFU.EX2 R128, R128 ;  /* 0x0000008000807308 */ /* 0x000ee20000000800 */
[----:B------:R-:W-:Y:S02]  /*126b0*/  FMUL.FTZ R2, R5, c[0x0][0x2d0] ;  /* 0x0000b40005027a20 */ /* 0x000fe40000410000 */
[--C-:B------:R-:W-:Y:S02]  /*126c0*/  FFMA.FTZ R148, R148, c[0x0][0x2d0], -R151.reuse ;  /* 0x0000b40094947a23 */ /* 0x100fe40000010897 */
[--C-:B------:R-:W-:Y:S02]  /*126d0*/  FFMA.FTZ R150, R235, c[0x0][0x2d0], -R134.reuse ;  /* 0x0000b400eb967a23 */ /* 0x100fe40000010886 */
[--C-:B------:R-:W-:Y:S02]  /*126e0*/  FFMA.FTZ R153, R153, c[0x0][0x2d0], -R134.reuse ;  /* 0x0000b40099997a23 */ /* 0x100fe40000010886 */
[--C-:B------:R-:W-:Y:S01]  /*126f0*/  FFMA.FTZ R152, R233, c[0x0][0x2d0], -R134.reuse ;  /* 0x0000b400e9987a23 */ /* 0x100fe20000010886 */
[----:B------:R-:W4:Y:S01]  /*12700*/  MUFU.EX2 R2, R2 ;  /* 0x0000000200027308 */ /* 0x000f220000000800 */
[--C-:B------:R-:W-:Y:S02]  /*12710*/  FFMA.FTZ R155, R155, c[0x0][0x2d0], -R134.reuse ;  /* 0x0000b4009b9b7a23 */ /* 0x100fe40000010886 */
[C---:B-1----:R-:W-:Y:S02]  /*12720*/  FMUL.FTZ R4, R3.reuse, R112 ;  /* 0x0000007003047220 */ /* 0x042fe40000410000 */
[C---:B------:R-:W-:Y:S02]  /*12730*/  FMUL.FTZ R5, R3.reuse, R113 ;  /* 0x0000007103057220 */ /* 0x040fe40000410000 */
[C---:B------:R-:W-:Y:S02]  /*12740*/  FMUL.FTZ R8, R3.reuse, R108 ;  /* 0x0000006c03087220 */ /* 0x040fe40000410000 */
[C---:B------:R-:W-:Y:S01]  /*12750*/  FMUL.FTZ R9, R3.reuse, R109 ;  /* 0x0000006d03097220 */ /* 0x040fe20000410000 */
[----:B------:R-:W-:Y:S01]  /*12760*/  MUFU.EX2 R118, R118 ;  /* 0x0000007600767308 */ /* 0x000fe20000000800 */
[C---:B------:R-:W-:Y:S02]  /*12770*/  FMUL.FTZ R16, R3.reuse, R72 ;  /* 0x0000004803107220 */ /* 0x040fe40000410000 */
[----:B------:R-:W-:Y:S01]  /*12780*/  FMUL.FTZ R17, R3, R73 ;  /* 0x0000004903117220 */ /* 0x000fe20000410000 */
[----:B---3--:R-:W-:Y:S01]  /*12790*/  F2FP.BF16.PACK_AB R120, R119, R128 ;  /* 0x000000807778723e */ /* 0x008fe200000010ff */
[C---:B------:R-:W-:Y:S02]  /*127a0*/  FMUL.FTZ R24, R3.reuse, R80 ;  /* 0x0000005003187220 */ /* 0x040fe40000410000 */
[C---:B------:R-:W-:Y:S02]  /*127b0*/  FMUL.FTZ R25, R3.reuse, R81 ;  /* 0x0000005103197220 */ /* 0x040fe40000410000 */
[C---:B------:R-:W-:Y:S01]  /*127c0*/  FMUL.FTZ R32, R3.reuse, R88 ;  /* 0x0000005803207220 */ /* 0x040fe20000410000 */
[----:B------:R-:W1:Y:S01]  /*127d0*/  MUFU.EX2 R129, R129 ;  /* 0x0000008100817308 */ /* 0x000e620000000800 */
[C---:B------:R-:W-:Y:S02]  /*127e0*/  FMUL.FTZ R33, R3.reuse, R89 ;  /* 0x0000005903217220 */ /* 0x040fe40000410000 */
[----:B------:R-:W-:Y:S02]  /*127f0*/  FMUL.FTZ R40, R3, R96 ;  /* 0x0000006003287220 */ /* 0x000fe40000410000 */
[C---:B----4-:R-:W-:Y:S02]  /*12800*/  FMUL.FTZ R6, R2.reuse, R114 ;  /* 0x0000007202067220 */ /* 0x050fe40000410000 */
        /* <DEDUP_REMOVED lines=9> */
[----:B------:R-:W3:Y:S01]  /*128a0*/  MUFU.EX2 R132, R132 ;  /* 0x0000008400847308 */ /* 0x000ee20000000800 */
[C---:B------:R-:W-:Y:S01]  /*128b0*/  FMUL.FTZ R34, R2.reuse, R90 ;  /* 0x0000005a02227220 */ /* 0x040fe20000410000 */
[----:B------:R-:W-:Y:S01]  /*128c0*/  LDSM.16.MT88.4 R72, [R201+0x3100] ;  /* 0x00310000c948783b */ /* 0x000fe20000004200 */
[C---:B------:R-:W-:Y:S01]  /*128d0*/  FMUL.FTZ R35, R2.reuse, R91 ;  /* 0x0000005b02237220 */ /* 0x040fe20000410000 */
[----:B-1----:R-:W-:Y:S01]  /*128e0*/  F2FP.BF16.PACK_AB R122, R129, R118 ;  /* 0x00000076817a723e */ /* 0x002fe200000010ff */
[C---:B------:R-:W-:Y:S02]  /*128f0*/  FMUL.FTZ R41, R3.reuse, R97 ;  /* 0x0000006103297220 */ /* 0x040fe40000410000 */
[C---:B------:R-:W-:Y:S02]  /*12900*/  FMUL.FTZ R42, R2.reuse, R98 ;  /* 0x00000062022a7220 */ /* 0x040fe40000410000 */
[C---:B------:R-:W-:Y:S01]  /*12910*/  FMUL.FTZ R43, R2.reuse, R99 ;  /* 0x00000063022b7220 */ /* 0x040fe20000410000 */
[----:B------:R-:W-:Y:S01]  /*12920*/  MUFU.EX2 R131, R131 ;  /* 0x0000008300837308 */ /* 0x000fe20000000800 */
[----:B------:R-:W-:Y:S01]  /*12930*/  LDSM.16.MT88.4 R80, [R204+0x900] ;  /* 0x00090000cc50783b */ /* 0x000fe20000004200 */
[C---:B------:R-:W-:Y:S02]  /*12940*/  FMUL.FTZ R48, R3.reuse, R104 ;  /* 0x0000006803307220 */ /* 0x040fe40000410000 */
[C---:B------:R-:W-:Y:S02]  /*12950*/  FMUL.FTZ R49, R3.reuse, R105 ;  /* 0x0000006903317220 */ /* 0x040fe40000410000 */
[C---:B------:R-:W-:Y:S02]  /*12960*/  FMUL.FTZ R50, R2.reuse, R106 ;  /* 0x0000006a02327220 */ /* 0x040fe40000410000 */
[----:B------:R-:W-:Y:S01]  /*12970*/  FMUL.FTZ R51, R2, R107 ;  /* 0x0000006b02337220 */ /* 0x000fe20000410000 */
[----:B------:R-:W-:Y:S01]  /*12980*/  LDSM.16.MT88.4 R88, [R200+0x900] ;  /* 0x00090000c858783b */ /* 0x000fe20000004200 */
[----:B------:R-:W1:Y:S01]  /*12990*/  MUFU.EX2 R130, R130 ;  /* 0x0000008200827308 */ /* 0x000e620000000800 */
[C---:B------:R-:W-:Y:S02]  /*129a0*/  FMUL.FTZ R52, R3.reuse, R52 ;  /* 0x0000003403347220 */ /* 0x040fe40000410000 */
[C---:B------:R-:W-:Y:S01]  /*129b0*/  FMUL.FTZ R53, R3.reuse, R53 ;  /* 0x0000003503357220 */ /* 0x040fe20000410000 */
[----:B---3--:R-:W-:Y:S01]  /*129c0*/  F2FP.BF16.PACK_AB R121, R132, R133 ;  /* 0x000000858479723e */ /* 0x008fe200000010ff */
[C---:B------:R-:W-:Y:S02]  /*129d0*/  FMUL.FTZ R54, R2.reuse, R54 ;  /* 0x0000003602367220 */ /* 0x040fe40000410000 */
        /* <DEDUP_REMOVED lines=11> */
[----:B------:R-:W-:Y:S01]  /*12a90*/  FMUL.FTZ R62, R2, R62 ;  /* 0x0000003e023e7220 */ /* 0x000fe20000410000 */
[----:B-1----:R-:W-:Y:S01]  /*12aa0*/  F2FP.BF16.PACK_AB R123, R130, R131 ;  /* 0x00000083827b723e */ /* 0x002fe200000010ff */
[C---:B------:R-:W-:Y:S02]  /*12ab0*/  FMUL.FTZ R63, R2.reuse, R63 ;  /* 0x0000003f023f7220 */ /* 0x040fe40000410000 */
[C---:B------:R-:W-:Y:S02]  /*12ac0*/  FMUL.FTZ R64, R3.reuse, R64 ;  /* 0x0000004003407220 */ /* 0x040fe40000410000 */
[C---:B------:R-:W-:Y:S02]  /*12ad0*/  FMUL.FTZ R65, R3.reuse, R65 ;  /* 0x0000004103417220 */ /* 0x040fe40000410000 */
[C---:B--2---:R-:W-:Y:S01]  /*12ae0*/  HMMA.16816.F32.BF16 R4, R120.reuse, R12, R4 ;  /* 0x0000000c7804723c */ /* 0x044fe20000041804 */
[----:B------:R-:W-:Y:S04]  /*12af0*/  MUFU.EX2 R147, R147 ;  /* 0x0000009300937308 */ /* 0x000fe80000000800 */
[C---:B------:R-:W-:Y:S02]  /*12b00*/  FMUL.FTZ R66, R2.reuse, R66 ;  /* 0x0000004202427220 */ /* 0x040fe40000410000 */
[C---:B------:R-:W-:Y:S01]  /*12b10*/  FMUL.FTZ R12, R3.reuse, R68 ;  /* 0x00000044030c7220 */ /* 0x040fe20000410000 */
[C---:B------:R-:W-:Y:S03]  /*12b20*/  HMMA.16816.F32.BF16 R8, R120.reuse, R14, R8 ;  /* 0x0000000e7808723c */ /* 0x040fe60000041808 */
[----:B------:R-:W-:Y:S01]  /*12b30*/  MUFU.EX2 R148, R148 ;  /* 0x0000009400947308 */ /* 0x000fe20000000800 */
[C---:B------:R-:W-:Y:S02]  /*12b40*/  FMUL.FTZ R13, R3.reuse, R69 ;  /* 0x00000045030d7220 */ /* 0x040fe40000410000 */
[C---:B------:R-:W-:Y:S02]  /*12b50*/  FMUL.FTZ R67, R2.reuse, R67 ;  /* 0x0000004302437220 */ /* 0x040fe40000410000 */
[C---:B------:R-:W-:Y:S04]  /*12b60*/  FMUL.FTZ R14, R2.reuse, R70 ;  /* 0x00000046020e7220 */ /* 0x040fe80000410000 */
[----:B------:R-:W-:Y:S01]  /*12b70*/  FMUL.FTZ R15, R2, R71 ;  /* 0x00000047020f7220 */ /* 0x000fe20000410000 */
[----:B------:R-:W-:Y:S01]  /*12b80*/  MUFU.EX2 R150, R150 ;  /* 0x0000009600967308 */ /* 0x000fe20000000800 */
[----:B------:R-:W1:Y:S01]  /*12b90*/  LDSM.16.MT88.4 R68, [R202+0x3100] ;  /* 0x00310000ca44783b */ /* 0x000e620000004200 */
[--C-:B------:R-:W-:Y:S02]  /*12ba0*/  FFMA.FTZ R233, R238, c[0x0][0x2d0], -R151.reuse ;  /* 0x0000b400eee97a23 */ /* 0x100fe40000010897 */
[--C-:B------:R-:W-:Y:S02]  /*12bb0*/  FFMA.FTZ R162, R162, c[0x0][0x2d0], -R151.reuse ;  /* 0x0000b400a2a27a23 */ /* 0x100fe40000010897 */
[C---:B------:R-:W-:Y:S03]  /*12bc0*/  HMMA.16816.F32.BF16 R12, R120.reuse, R20, R12 ;  /* 0x00000014780c723c */ /* 0x040fe6000004180c */
[--C-:B------:R-:W-:Y:S01]  /*12bd0*/  FFMA.FTZ R232, R232, c[0x0][0x2d0], -R151.reuse ;  /* 0x0000b400e8e87a23 */ /* 0x100fe20000010897 */
[----:B------:R-:W2:Y:S01]  /*12be0*/  MUFU.EX2 R153, R153 ;  /* 0x0000009900997308 */ /* 0x000ea20000000800 */
[--C-:B------:R-:W-:Y:S02]  /*12bf0*/  FFMA.FTZ R235, R236, c[0x0][0x2d0], -R151.reuse ;  /* 0x0000b400eceb7a23 */ /* 0x100fe40000010897 */
[C---:B------:R-:W-:Y:S01]  /*12c00*/  FMUL.FTZ R20, R3.reuse, R76 ;  /* 0x0000004c03147220 */ /* 0x040fe20000410000 */
[C---:B------:R-:W-:Y:S04]  /*12c10*/  HMMA.16816.F32.BF16 R16, R120.reuse, R22, R16 ;  /* 0x000000167810723c */ /* 0x040fe80000041810 */
[----:B------:R-:W-:Y:S02]  /*12c20*/  FMUL.FTZ R21, R3, R77 ;  /* 0x0000004d03157220 */ /* 0x000fe40000410000 */
[----:B------:R-:W-:Y:S01]  /*12c30*/  MUFU.EX2 R152, R152 ;  /* 0x0000009800987308 */ /* 0x000fe20000000800 */
[C---:B------:R-:W-:Y:S02]  /*12c40*/  FMUL.FTZ R22, R2.reuse, R78 ;  /* 0x0000004e02167220 */ /* 0x040fe40000410000 */
[----:B------:R-:W-:Y:S02]  /*12c50*/  FMUL.FTZ R23, R2, R79 ;  /* 0x0000004f02177220 */ /* 0x000fe40000410000 */
[----:B------:R-:W4:Y:S01]  /*12c60*/  LDSM.16.MT88.4 R76, [R200+0x3100] ;  /* 0x00310000c84c783b */ /* 0x000f220000004200 */
[--C-:B------:R-:W-:Y:S02]  /*12c70*/  FFMA.FTZ R236, R247, c[0x0][0x2d0], -R134.reuse ;  /* 0x0000b400f7ec7a23 */ /* 0x100fe40000010886 */
[--C-:B------:R-:W-:Y:S02]  /*12c80*/  FFMA.FTZ R239, R239, c[0x0][0x2d0], -R134.reuse ;  /* 0x0000b400efef7a23 */ /* 0x100fe40000010886 */
[C---:B------:R-:W-:Y:S01]  /*12c90*/  HMMA.16816.F32.BF16 R20, R120.reuse, R28, R20 ;  /* 0x0000001c7814723c */ /* 0x040fe20000041814 */
[----:B------:R-:W5:Y:S02]  /*12ca0*/  MUFU.EX2 R155, R155 ;  /* 0x0000009b009b7308 */ /* 0x000f640000000800 */
[--C-:B------:R-:W-:Y:S02]  /*12cb0*/  FFMA.FTZ R238, R243, c[0x0][0x2d0], -R134.reuse ;  /* 0x0000b400f3ee7a23 */ /* 0x100fe40000010886 */
[--C-:B------:R-:W-:Y:S02]  /*12cc0*/  FFMA.FTZ R241, R241, c[0x0][0x2d0], -R134.reuse ;  /* 0x0000b400f1f17a23 */ /* 0x100fe40000010886 */
[C---:B------:R-:W-:Y:S01]  /*12cd0*/  FMUL.FTZ R28, R3.reuse, R84 ;  /* 0x00000054031c7220 */ /* 0x040fe20000410000 */
[C---:B------:R-:W-:Y:S03]  /*12ce0*/  HMMA.16816.F32.BF16 R24, R120.reuse, R30, R24 ;  /* 0x0000001e7818723c */ /* 0x040fe60000041818 */
[----:B------:R-:W-:Y:S01]  /*12cf0*/  MUFU.EX2 R233, R233 ;  /* 0x000000e900e97308 */ /* 0x000fe20000000800 */
[C---:B------:R-:W-:Y:S02]  /*12d00*/  FMUL.FTZ R29, R3.reuse, R85 ;  /* 0x00000055031d7220 */ /* 0x040fe40000410000 */
[--C-:B------:R-:W-:Y:S02]  /*12d10*/  FFMA.FTZ R240, R240, c[0x0][0x2d0], -R151.reuse ;  /* 0x0000b400f0f07a23 */ /* 0x100fe40000010897 */
[C---:B------:R-:W-:Y:S04]  /*12d20*/  FMUL.FTZ R30, R2.reuse, R86 ;  /* 0x00000056021e7220 */ /* 0x040fe80000410000 */
[----:B------:R-:W-:Y:S01]  /*12d30*/  FMUL.FTZ R31, R2, R87 ;  /* 0x00000057021f7220 */ /* 0x000fe20000410000 */
[----:B------:R-:W1:Y:S01]  /*12d40*/  MUFU.EX2 R162, R162 ;  /* 0x000000a200a27308 */ /* 0x000e620000000800 */
        /* <DEDUP_REMOVED lines=22> */
[----:B------:R-:W2:Y:S01]  /*12eb0*/  MUFU.EX2 R239, R239 ;  /* 0x000000ef00ef7308 */ /* 0x000ea20000000800 */
        /* <DEDUP_REMOVED lines=8> */
[C---:B-1----:R-:W-:Y:S03]  /*12f40*/  HMMA.16816.F32.BF16 R44, R120.reuse, R68, R44 ;  /* 0x00000044782c723c */ /* 0x042fe6000004182c */
[--C-:B------:R-:W-:Y:S01]  /*12f50*/  FFMA.FTZ R184, R237, c[0x0][0x2d0], -R134.reuse ;  /* 0x0000b400edb87a23 */ /* 0x100fe20000010886 */
[----:B------:R-:W1:Y:S01]  /*12f60*/  MUFU.EX2 R241, R241 ;  /* 0x000000f100f17308 */ /* 0x000e620000000800 */
[--C-:B------:R-:W-:Y:S02]  /*12f70*/  FFMA.FTZ R231, R231, c[0x0][0x2d0], -R134.reuse ;  /* 0x0000b400e7e77a23 */ /* 0x100fe40000010886 */
[----:B---3--:R-:W-:Y:S01]  /*12f80*/  F2FP.BF16.PACK_AB R68, R144, R141 ;  /* 0x0000008d9044723e */ /* 0x008fe200000010ff */
[C---:B------:R-:W-:Y:S04]  /*12f90*/  HMMA.16816.F32.BF16 R48, R120.reuse, R70, R48 ;  /* 0x000000467830723c */ /* 0x040fe80000041830 */
[----:B--2---:R-:W-:Y:S01]  /*12fa0*/  F2FP.BF16.PACK_AB R69, R153, R150 ;  /* 0x000000969945723e */ /* 0x004fe200000010ff */
[--C-:B------:R-:W-:Y:S01]  /*12fb0*/  FFMA.FTZ R163, R163, c[0x0][0x2d0], -R134.reuse ;  /* 0x0000b400a3a37a23 */ /* 0x100fe20000010886 */
[----:B------:R-:W-:Y:S01]  /*12fc0*/  MUFU.EX2 R240, R240 ;  /* 0x000000f000f07308 */ /* 0x000fe20000000800 */
[----:B------:R-:W-:Y:S01]  /*12fd0*/  F2FP.BF16.PACK_AB R70, R148, R147 ;  /* 0x000000939446723e */ /* 0x000fe200000010ff */
[C---:B------:R-:W-:Y:S04]  /*12fe0*/  HMMA.16816.F32.BF16 R52, R120.reuse, R72, R52 ;  /* 0x000000487834723c */ /* 0x040fe80000041834 */
[----:B-----5:R-:W-:Y:S01]  /*12ff0*/  F2FP.BF16.PACK_AB R71, R155, R152 ;  /* 0x000000989b47723e */ /* 0x020fe200000010ff */
[--C-:B------:R-:W-:Y:S02]  /*13000*/  FFMA.FTZ R248, R161, c[0x0][0x2d0], -R134.reuse ;  /* 0x0000b400a1f87a23 */ /* 0x100fe40000010886 */
[--C-:B------:R-:W-:Y:S01]  /*13010*/  FFMA.FTZ R146, R146, c[0x0][0x2d0], -R151.reuse ;  /* 0x0000b40092927a23 */ /* 0x100fe20000010897 */
[C---:B------:R-:W-:Y:S01]  /*13020*/  HMMA.16816.F32.BF16 R56, R120.reuse, R74, R56 ;  /* 0x0000004a7838723c */ /* 0x040fe20000041838 */
[----:B------:R-:W2:Y:S01]  /*13030*/  LDSM.16.MT88.4 R72, [R202+0x900] ;  /* 0x00090000ca48783b */ /* 0x000ea20000004200 */
[----:B------:R-:W-:Y:S02]  /*13040*/  MUFU.EX2 R243, R243 ;  /* 0x000000f300f37308 */ /* 0x000fe40000000800 */
[--C-:B------:R-:W-:Y:S02]  /*13050*/  FFMA.FTZ R145, R145, c[0x0][0x2d0], -R151.reuse ;  /* 0x0000b40091917a23 */ /* 0x100fe40000010897 */
[--C-:B------:R-:W-:Y:S02]  /*13060*/  FFMA.FTZ R142, R142, c[0x0][0x2d0], -R151.reuse ;  /* 0x0000b4008e8e7a23 */ /* 0x100fe40000010897 */
[C---:B----4-:R-:W-:Y:S04]  /*13070*/  HMMA.16816.F32.BF16 R60, R120.reuse, R76, R60 ;  /* 0x0000004c783c723c */ /* 0x050fe8000004183c */
[----:B------:R-:W-:Y:S01]  /*13080*/  MUFU.EX2 R242, R242 ;  /* 0x000000f200f27308 */ /* 0x000fe20000000800 */
[----:B------:R-:W-:Y:S02]  /*13090*/  FFMA.FTZ R151, R140, c[0x0][0x2d0], -R151 ;  /* 0x0000b4008c977a23 */ /* 0x000fe40000010897 */
[--C-:B------:R-:W-:Y:S01]  /*130a0*/  FFMA.FTZ R140, R149, c[0x0][0x2d0], -R134.reuse ;  /* 0x0000b400958c7a23 */ /* 0x100fe20000010886 */
[----:B------:R-:W-:Y:S01]  /*130b0*/  HMMA.16816.F32.BF16 R64, R120, R78, R64 ;  /* 0x0000004e7840723c */ /* 0x000fe20000041840 */
[----:B------:R-:W3:Y:S03]  /*130c0*/  LDSM.16.MT88.4 R76, [R204+0x3900] ;  /* 0x00390000cc4c783b */ /* 0x000ee60000004200 */
[--C-:B------:R-:W-:Y:S02]  /*130d0*/  FFMA.FTZ R143, R143, c[0x0][0x2d0], -R134.reuse ;  /* 0x0000b4008f8f7a23 */ /* 0x100fe40000010886 */
[----:B------:R-:W-:Y:S01]  /*130e0*/  MUFU.EX2 R247, R247 ;  /* 0x000000f700f77308 */ /* 0x000fe20000000800 */
[--C-:B------:R-:W-:Y:S01]  /*130f0*/  FFMA.FTZ R135, R135, c[0x0][0x2d0], -R134.reuse ;  /* 0x0000b40087877a23 */ /* 0x100fe20000010886 */
[C---:B------:R-:W-:Y:S05]  /*13100*/  HMMA.16816.F32.BF16 R4, R68.reuse, R80, R4 ;  /* 0x000000504404723c */ /* 0x040fea0000041804 */
[----:B------:R-:W-:Y:S02]  /*13110*/  FFMA.FTZ R134, R117, c[0x0][0x2d0], -R134 ;  /* 0x0000b40075867a23 */ /* 0x000fe40000010886 */
[----:B------:R-:W-:Y:S01]  /*13120*/  FFMA.FTZ R128, R3, R224, R128 ;  /* 0x000000e003807223 */ /* 0x000fe20000010080 */
[C---:B------:R-:W-:Y:S01]  /*13130*/  HMMA.16816.F32.BF16 R8, R68.reuse, R82, R8 ;  /* 0x000000524408723c */ /* 0x040fe20000041808 */
[----:B------:R-:W-:Y:S01]  /*13140*/  LDSM.16.MT88.4 R80, [R201+0x3900] ;  /* 0x00390000c950783b */ /* 0x000fe20000004200 */
[----:B------:R-:W-:Y:S02]  /*13150*/  MUFU.EX2 R244, R244 ;  /* 0x000000f400f47308 */ /* 0x000fe40000000800 */
[----:B------:R-:W-:Y:S02]  /*13160*/  FFMA.FTZ R133, R2, R223, R133 ;  /* 0x000000df02857223 */ /* 0x000fe40000010085 */
[----:B------:R-:W-:Y:S02]  /*13170*/  FADD.FTZ R119, R119, R128 ;  /* 0x0000008077777221 */ /* 0x000fe40000010000 */
[----:B------:R-:W-:Y:S01]  /*13180*/  FADD.FTZ R132, R132, R133 ;  /* 0x0000008584847221 */ /* 0x000fe20000010000 */
[C---:B--2---:R-:W-:Y:S03]  /*13190*/  HMMA.16816.F32.BF16 R12, R68.reuse, R72, R12 ;  /* 0x00000048440c723c */ /* 0x044fe6000004180c */
[----:B------:R-:W-:Y:S01]  /*131a0*/  MUFU.EX2 R251, R251 ;  /* 0x000000fb00fb7308 */ /* 0x000fe20000000800 */
[----:B------:R-:W-:Y:S02]  /*131b0*/  FADD.FTZ R118, R118, R119 ;  /* 0x0000007776767221 */ /* 0x000fe40000010000 */
[----:B------:R-:W-:Y:S02]  /*131c0*/  FADD.FTZ R3, R131, R132 ;  /* 0x0000008483037221 */ /* 0x000fe40000010000 */
[C---:B------:R-:W-:Y:S01]  /*131d0*/  HMMA.16816.F32.BF16 R16, R68.reuse, R74, R16 ;  /* 0x0000004a4410723c */ /* 0x040fe20000041810 */
[----:B------:R-:W2:Y:S03]  /*131e0*/  LDSM.16.MT88.4 R72, [R202+0x3900] ;  /* 0x00390000ca48783b */ /* 0x000ea60000004200 */
[----:B------:R-:W-:Y:S01]  /*131f0*/  FADD.FTZ R118, R129, R118 ;  /* 0x0000007681767221 */ /* 0x000fe20000010000 */
[----:B------:R-:W-:Y:S01]  /*13200*/  MUFU.EX2 R246, R246 ;  /* 0x000000f600f67308 */ /* 0x000fe20000000800 */
[----:B------:R-:W-:Y:S02]  /*13210*/  FADD.FTZ R3, R130, R3 ;  /* 0x0000000382037221 */ /* 0x000fe40000010000 */
[C---:B------:R-:W-:Y:S04]  /*13220*/  HMMA.16816.F32.BF16 R20, R68.reuse, R84, R20 ;  /* 0x000000544414723c */ /* 0x040fe80000041814 */
[----:B------:R-:W-:Y:S02]  /*13230*/  FADD.FTZ R141, R141, R118 ;  /* 0x000000768d8d7221 */ /* 0x000fe40000010000 */
[----:B------:R-:W-:Y:S01]  /*13240*/  FADD.FTZ R150, R150, R3 ;  /* 0x0000000396967221 */ /* 0x000fe20000010000 */
[----:B------:R-:W-:Y:S01]  /*13250*/  MUFU.EX2 R245, R245 ;  /* 0x000000f500f57308 */ /* 0x000fe20000000800 */
[C---:B------:R-:W-:Y:S01]  /*13260*/  HMMA.16816.F32.BF16 R24, R68.reuse, R86, R24 ;  /* 0x000000564418723c */ /* 0x040fe20000041818 */
[----:B------:R-:W4:Y:S03]  /*13270*/  LDSM.16.MT88.4 R84, [R200+0x3900] ;  /* 0x00390000c854783b */ /* 0x000f260000004200 */
[----:B------:R-:W-:Y:S02]  /*13280*/  FADD.FTZ R144, R144, R141 ;  /* 0x0000008d90907221 */ /* 0x000fe40000010000 */
[----:B------:R-:W-:Y:S02]  /*13290*/  FADD.FTZ R153, R153, R150 ;  /* 0x0000009699997221 */ /* 0x000fe40000010000 */
[C---:B------:R-:W-:Y:S01]  /*132a0*/  HMMA.16816.F32.BF16 R28, R68.reuse, R88, R28 ;  /* 0x00000058441c723c */ /* 0x040fe2000004181c */
[----:B------:R-:W-:Y:S03]  /*132b0*/  MUFU.EX2 R234, R234 ;  /* 0x000000ea00ea7308 */ /* 0x000fe60000000800 */
[----:B------:R-:W-:Y:S02]  /*132c0*/  FADD.FTZ R147, R147, R144 ;  /* 0x0000009093937221 */ /* 0x000fe40000010000 */
[----:B------:R-:W-:Y:S02]  /*132d0*/  FADD.FTZ R152, R152, R153 ;  /* 0x0000009998987221 */ /* 0x000fe40000010000 */
[C---:B------:R-:W-:Y:S01]  /*132e0*/  HMMA.16816.F32.BF16 R32, R68.reuse, R90, R32 ;  /* 0x0000005a4420723c */ /* 0x040fe20000041820 */
[----:B------:R-:W-:Y:S02]  /*132f0*/  LDSM.16.MT88.4 R88, [R200+0x4100] ;  /* 0x00410000c858783b */ /* 0x000fe40000004200 */
[----:B------:R-:W-:Y:S01]  /*13300*/  MUFU.EX2 R249, R249 ;  /* 0x000000f900f97308 */ /* 0x000fe20000000800 */
[----:B------:R-:W-:Y:S02]  /*13310*/  FADD.FTZ R148, R148, R147 ;  /* 0x0000009394947221 */ /* 0x000fe40000010000 */
[----:B------:R-:W-:Y:S02]  /*13320*/  FADD.FTZ R155, R155, R152 ;  /* 0x000000989b9b7221 */ /* 0x000fe40000010000 */
[C---:B---3--:R-:W-:Y:S05]  /*13330*/  HMMA.16816.F32.BF16 R36, R68.reuse, R76, R36 ;  /* 0x0000004c4424723c */ /* 0x048fea0000041824 */
[----:B------:R-:W-:Y:S03]  /*13340*/  MUFU.EX2 R160, R160 ;  /* 0x000000a000a07308 */ /* 0x000fe60000000800 */
[C---:B------:R-:W-:Y:S01]  /*13350*/  HMMA.16816.F32.BF16 R40, R68.reuse, R78, R40 ;  /* 0x0000004e4428723c */ /* 0x040fe20000041828 */
[----:B------:R-:W-:Y:S06]  /*13360*/  LDSM.16.MT88.4 R76, [R202+0x1100] ;  /* 0x00110000ca4c783b */ /* 0x000fec0000004200 */
[----:B------:R-:W-:Y:S01]  /*13370*/  MUFU.EX2 R154, R154 ;  /* 0x0000009a009a7308 */ /* 0x000fe20000000800 */
[C---:B--2---:R-:W-:Y:S08]  /*13380*/  HMMA.16816.F32.BF16 R44, R68.reuse, R72, R44 ;  /* 0x00000048442c723c */ /* 0x044ff0000004182c */
[C---:B------:R-:W-:Y:S01]  /*13390*/  HMMA.16816.F32.BF16 R48, R68.reuse, R74, R48 ;  /* 0x0000004a4430723c */ /* 0x040fe20000041830 */
[----:B------:R-:W2:Y:S01]  /*133a0*/  LDSM.16.MT88.4 R72, [R204+0x1100] ;  /* 0x00110000cc48783b */ /* 0x000ea20000004200 */
[----:B------:R-:W-:Y:S06]  /*133b0*/  MUFU.EX2 R184, R184 ;  /* 0x000000b800b87308 */ /* 0x000fec0000000800 */
[C---:B------:R-:W-:Y:S04]  /*133c0*/  HMMA.16816.F32.BF16 R52, R68.reuse, R80, R52 ;  /* 0x000000504434723c */ /* 0x040fe80000041834 */
[----:B------:R-:W-:Y:S04]  /*133d0*/  MUFU.EX2 R231, R231 ;  /* 0x000000e700e77308 */ /* 0x000fe80000000800 */
[C---:B------:R-:W-:Y:S01]  /*133e0*/  HMMA.16816.F32.BF16 R56, R68.reuse, R82, R56 ;  /* 0x000000524438723c */ /* 0x040fe20000041838 */
[----:B------:R-:W3:Y:S05]  /*133f0*/  LDSM.16.MT88.4 R80, [R201+0x1100] ;  /* 0x00110000c950783b */ /* 0x000eea0000004200 */
[----:B------:R-:W-:Y:S02]  /*13400*/  MUFU.EX2 R163, R163 ;  /* 0x000000a300a37308 */ /* 0x000fe40000000800 */
[C---:B----4-:R-:W-:Y:S08]  /*13410*/  HMMA.16816.F32.BF16 R60, R68.reuse, R84, R60 ;  /* 0x00000054443c723c */ /* 0x050ff0000004183c */
[----:B------:R-:W-:Y:S01]  /*13420*/  HMMA.16816.F32.BF16 R64, R68, R86, R64 ;  /* 0x000000564440723c */ /* 0x000fe20000041840 */
[----:B------:R-:W4:Y:S01]  /*13430*/  LDSM.16.MT88.4 R84, [R200+0x1100] ;  /* 0x00110000c854783b */ /* 0x000f220000004200 */
[----:B------:R-:W-:Y:S05]  /*13440*/  MUFU.EX2 R248, R248 ;  /* 0x000000f800f87308 */ /* 0x000fea0000000800 */
[----:B------:R-:W-:Y:S01]  /*13450*/  F2FP.BF16.PACK_AB R68, R162, R233 ;  /* 0x000000e9a244723e */ /* 0x000fe200000010ff */
[----:B------:R-:W-:Y:S01]  /*13460*/  FADD.FTZ R233, R233, R148 ;  /* 0x00000094e9e97221 */ /* 0x000fe20000010000 */
[----:B------:R-:W-:Y:S03]  /*13470*/  F2FP.BF16.PACK_AB R70, R235, R232 ;  /* 0x000000e8eb46723e */ /* 0x000fe600000010ff */
[----:B------:R-:W-:Y:S01]  /*13480*/  F2FP.BF16.PACK_AB R69, R239, R236 ;  /* 0x000000ecef45723e */ /* 0x000fe200000010ff */
[----:B------:R-:W-:Y:S01]  /*13490*/  MUFU.EX2 R146, R146 ;  /* 0x0000009200927308 */ /* 0x000fe20000000800 */
[----:B-1----:R-:W-:Y:S01]  /*134a0*/  F2FP.BF16.PACK_AB R71, R241, R238 ;  /* 0x000000eef147723e */ /* 0x002fe200000010ff */
[----:B------:R-:W-:Y:S02]  /*134b0*/  FADD.FTZ R236, R236, R155 ;  /* 0x0000009becec7221 */ /* 0x000fe40000010000 */
[----:B------:R-:W-:Y:S02]  /*134c0*/  FADD.FTZ R233, R162, R233 ;  /* 0x000000e9a2e97221 */ /* 0x000fe40000010000 */
[----:B------:R-:W-:Y:S02]  /*134d0*/  FADD.FTZ R239, R239, R236 ;  /* 0x000000ecefef7221 */ /* 0x000fe40000010000 */
[C---:B--2---:R-:W-:Y:S02]  /*134e0*/  HMMA.16816.F32.BF16 R4, R68.reuse, R72, R4 ;  /* 0x000000484404723c */ /* 0x044fe40000041804 */
[----:B------:R-:W1:Y:S01]  /*134f0*/  MUFU.EX2 R145, R145 ;  /* 0x0000009100917308 */ /* 0x000e620000000800 */
[----:B------:R-:W-:Y:S02]  /*13500*/  FADD.FTZ R232, R232, R233 ;  /* 0x000000e9e8e87221 */ /* 0x000fe40000010000 */
[----:B------:R-:W-:Y:S02]  /*13510*/  FADD.FTZ R238, R238, R239 ;  /* 0x000000efeeee7221 */ /* 0x000fe40000010000 */
[----:B------:R-:W-:Y:S01]  /*13520*/  FADD.FTZ R235, R235, R232 ;  /* 0x000000e8ebeb7221 */ /* 0x000fe20000010000 */
[C---:B------:R-:W-:Y:S01]  /*13530*/  HMMA.16816.F32.BF16 R8, R68.reuse, R74, R8 ;  /* 0x0000004a4408723c */ /* 0x040fe20000041808 */
[----:B------:R-:W2:Y:S03]  /*13540*/  LDSM.16.MT88.4 R72, [R204+0x4100] ;  /* 0x00410000cc48783b */ /* 0x000ea60000004200 */
[----:B------:R-:W-:Y:S01]  /*13550*/  MUFU.EX2 R142, R142 ;  /* 0x0000008e008e7308 */ /* 0x000fe20000000800 */
[----:B------:R-:W-:Y:S03]  /*13560*/  FADD.FTZ R241, R241, R238 ;  /* 0x000000eef1f17221 */ /* 0x000fe60000010000 */
[C---:B------:R-:W-:Y:S06]  /*13570*/  HMMA.16816.F32.BF16 R12, R68.reuse, R76, R12 ;  /* 0x0000004c440c723c */ /* 0x040fec000004180c */
[----:B------:R-:W5:Y:S02]  /*13580*/  MUFU.EX2 R151, R151 ;  /* 0x0000009700977308 */ /* 0x000f640000000800 */
[C---:B------:R-:W-:Y:S01]  /*13590*/  HMMA.16816.F32.BF16 R16, R68.reuse, R78, R16 ;  /* 0x0000004e4410723c */ /* 0x040fe20000041810 */
[----:B------:R-:W2:Y:S03]  /*135a0*/  LDSM.16.MT88.4 R76, [R202+0x4100] ;  /* 0x00410000ca4c783b */ /* 0x000ea60000004200 */
[----:B-1----:R-:W-:Y:S04]  /*135b0*/  F2FP.BF16.PACK_AB R120, R145, R146 ;  /* 0x000000929178723e */ /* 0x002fe800000010ff */
[C---:B---3--:R-:W-:Y:S01]  /*135c0*/  HMMA.16816.F32.BF16 R20, R68.reuse, R80, R20 ;  /* 0x000000504414723c */ /* 0x048fe20000041814 */
[----:B------:R-:W-:Y:S07]  /*135d0*/  MUFU.EX2 R140, R140 ;  /* 0x0000008c008c7308 */ /* 0x000fee0000000800 */
[C---:B------:R-:W-:Y:S01]  /*135e0*/  HMMA.16816.F32.BF16 R24, R68.reuse, R82, R24 ;  /* 0x000000524418723c */ /* 0x040fe20000041818 */
[----:B------:R-:W1:Y:S02]  /*135f0*/  LDSM.16.MT88.4 R80, [R201+0x4100] ;  /* 0x00410000c950783b */ /* 0x000e640000004200 */
[----:B------:R-:W3:Y:S01]  /*13600*/  MUFU.EX2 R143, R143 ;  /* 0x0000008f008f7308 */ /* 0x000ee20000000800 */
[----:B-----5:R-:W-:Y:S04]  /*13610*/  F2FP.BF16.PACK_AB R122, R151, R142 ;  /* 0x0000008e977a723e */ /* 0x020fe800000010ff */
[C---:B----4-:R-:W-:Y:S05]  /*13620*/  HMMA.16816.F32.BF16 R28, R68.reuse, R84, R28 ;  /* 0x00000054441c723c */ /* 0x050fea000004181c */
[----:B------:R-:W-:Y:S03]  /*13630*/  MUFU.EX2 R135, R135 ;  /* 0x0000008700877308 */ /* 0x000fe60000000800 */
[C---:B------:R-:W-:Y:S01]  /*13640*/  HMMA.16816.F32.BF16 R32, R68.reuse, R86, R32 ;  /* 0x000000564420723c */ /* 0x040fe20000041820 */
[----:B------:R-:W4:Y:S06]  /*13650*/  LDSM.16.MT88.4 R84, [R204+0x1900] ;  /* 0x00190000cc54783b */ /* 0x000f2c0000004200 */
[----:B------:R-:W5:Y:S01]  /*13660*/  MUFU.EX2 R134, R134 ;  /* 0x0000008600867308 */ /* 0x000f620000000800 */
[C---:B--2---:R-:W-:Y:S04]  /*13670*/  HMMA.16816.F32.BF16 R36, R68.reuse, R72, R36 ;  /* 0x000000484424723c */ /* 0x044fe80000041824 */
[----:B---3--:R-:W-:Y:S04]  /*13680*/  F2FP.BF16.PACK_AB R121, R143, R140 ;  /* 0x0000008c8f79723e */ /* 0x008fe800000010ff */
[C---:B------:R-:W-:Y:S01]  /*13690*/  HMMA.16816.F32.BF16 R40, R68.reuse, R74, R40 ;  /* 0x0000004a4428723c */ /* 0x040fe20000041828 */
[----:B------:R-:W2:Y:S07]  /*136a0*/  LDSM.16.MT88.4 R72, [R202+0x1900] ;  /* 0x00190000ca48783b */ /* 0x000eae0000004200 */
[C---:B------:R-:W-:Y:S04]  /*136b0*/  HMMA.16816.F32.BF16 R44, R68.reuse, R76, R44 ;  /* 0x0000004c442c723c */ /* 0x040fe8000004182c */
[----:B-----5:R-:W-:Y:S04]  /*136c0*/  F2FP.BF16.PACK_AB R123, R134, R135 ;  /* 0x00000087867b723e */ /* 0x020fe800000010ff */
[C---:B------:R-:W-:Y:S01]  /*136d0*/  HMMA.16816.F32.BF16 R48, R68.reuse, R78, R48 ;  /* 0x0000004e4430723c */ /* 0x040fe20000041830 */
[----:B------:R-:W3:Y:S07]  /*136e0*/  LDSM.16.MT88.4 R76, [R201+0x1900] ;  /* 0x00190000c94c783b */ /* 0x000eee0000004200 */
        /* <DEDUP_REMOVED lines=32> */
[C---:B----4-:R-:W-:Y:S08]  /*138f0*/  HMMA.16816.F32.BF16 R36, R68.reuse, R84, R36 ;  /* 0x000000544424723c */ /* 0x050ff00000041824 */
        /* <DEDUP_REMOVED lines=17> */
[----:B------:R-:W-:Y:S01]  /*13a10*/  FADD.FTZ R163, R163, R2 ;  /* 0x00000002a3a37221 */ /* 0x000fe20000010000 */
[----:B------:R-:W-:Y:S01]  /*13a20*/  IADD3 R184, R230, -0x1, RZ ;  /* 0xffffffffe6b87810 */ /* 0x000fe20007ffe0ff */
[----:B------:R-:W-:Y:S02]  /*13a30*/  FADD.FTZ R3, R160, R3 ;  /* 0x00000003a0037221 */ /* 0x000fe40000010000 */
[----:B------:R-:W-:Y:S02]  /*13a40*/  IMAD.MOV.U32 R2, RZ, RZ, R116 ;  /* 0x000000ffff027224 */ /* 0x000fe400078e0074 */
[C---:B---3--:R-:W-:Y:S03]  /*13a50*/  HMMA.16816.F32.BF16 R4, R68.reuse, R76, R4 ;  /* 0x0000004c4404723c */ /* 0x048fe60000041804 */
[----:B------:R-:W-:Y:S05]  /*13a60*/  IMAD.MOV.U32 R230, RZ, RZ, R184 ;  /* 0x000000ffffe67224 */ /* 0x000fea00078e00b8 */
        /* <DEDUP_REMOVED lines=12> */
[C---:B------:R-:W-:Y:S08]  /*13b30*/  HMMA.16816.F32.BF16 R40, R68.reuse, R78, R40 ;  /* 0x0000004e4428723c */ /* 0x040ff00000041828 */
[C---:B-1----:R-:W-:Y:S08]  /*13b40*/  HMMA.16816.F32.BF16 R44, R68.reuse, R80, R44 ;  /* 0x00000050442c723c */ /* 0x042ff0000004182c */
        /* <DEDUP_REMOVED lines=20> */
[C---:B-1----:R-:W-:Y:S07]  /*13c90*/  HMMA.16816.F32.BF16 R52, R120.reuse, R4, R52 ;  /* 0x000000047834723c */ /* 0x042fee0000041834 */
[----:B------:R-:W-:Y:S01]  /*13ca0*/  FADD.FTZ R5, R154, R3 ;  /* 0x000000039a057221 */ /* 0x000fe20000010000 */
[C---:B------:R-:W-:Y:S04]  /*13cb0*/  HMMA.16816.F32.BF16 R56, R120.reuse, R6, R56 ;  /* 0x000000067838723c */ /* 0x040fe80000041838 */
[----:B------:R-:W-:Y:S02]  /*13cc0*/  FADD.FTZ R3, R248, R163 ;  /* 0x000000a3f8037221 */ /* 0x000fe40000010000 */
[----:B------:R-:W-:Y:S02]  /*13cd0*/  FADD.FTZ R146, R146, R5 ;  /* 0x0000000592927221 */ /* 0x000fe40000010000 */
[C---:B--2---:R-:W-:Y:S04]  /*13ce0*/  HMMA.16816.F32.BF16 R60, R120.reuse, R8, R60 ;  /* 0x00000008783c723c */ /* 0x044fe8000004183c */
[----:B------:R-:W-:Y:S02]  /*13cf0*/  FADD.FTZ R140, R140, R3 ;  /* 0x000000038c8c7221 */ /* 0x000fe40000010000 */
[----:B------:R-:W-:Y:S02]  /*13d00*/  FADD.FTZ R145, R145, R146 ;  /* 0x0000009291917221 */ /* 0x000fe40000010000 */
[----:B------:R-:W-:Y:S01]  /*13d10*/  FADD.FTZ R140, R143, R140 ;  /* 0x0000008c8f8c7221 */ /* 0x000fe20000010000 */
[----:B------:R-:W-:Y:S03]  /*13d20*/  HMMA.16816.F32.BF16 R64, R120, R10, R64 ;  /* 0x0000000a7840723c */ /* 0x000fe60000041840 */
[----:B------:R-:W-:Y:S02]  /*13d30*/  FADD.FTZ R142, R142, R145 ;  /* 0x000000918e8e7221 */ /* 0x000fe40000010000 */
[----:B------:R-:W-:Y:S02]  /*13d40*/  FADD.FTZ R135, R135, R140 ;  /* 0x0000008c87877221 */ /* 0x000fe40000010000 */
[----:B------:R-:W-:Y:S02]  /*13d50*/  FADD.FTZ R224, R151, R142 ;  /* 0x0000008e97e07221 */ /* 0x000fe40000010000 */
[----:B------:R-:W-:Y:S03]  /*13d60*/  FADD.FTZ R223, R134, R135 ;  /* 0x0000008786df7221 */ /* 0x000fe60000010000 */
[----:B------:R-:W-:Y:S01]  /*13d70*/  IMAD.MOV.U32 R3, RZ, RZ, R0 ;  /* 0x000000ffff037224 */ /* 0x000fe200078e0000 */
[----:B------:R-:W-:-:S05]  /*13d80*/  @P0 BRA `(.L_x_2337) ;  /* 0xffffc40000000947 */ /* 0x000fca000383ffff */
.L_x_2328:
        /* <DEDUP_REMOVED lines=19> */
.L_x_2339:
[----:B------:R-:W-:-:S04]  /*13ec0*/  MOV R2, c[0x0][0x32c] ;  /* 0x0000cb0000027a02 */ /* 0x000fc80000000f00 */
[----:B------:R-:W-:-:S13]  /*13ed0*/  ISETP.NE.AND P0, PT, R2, 0x1, PT ;  /* 0x000000010200780c */ /* 0x000fda0003f05270 */
[----:B------:R-:W-:-:S05]  /*13ee0*/  @P0 IMAD.HI.U32 R2, R4, c[0x0][0x330], RZ ;  /* 0x0000cc0004020a27 */ /* 0x000fca00078e00ff */
[----:B------:R-:W-:-:S05]  /*13ef0*/  @P0 SHF.R.U32.HI R4, RZ, c[0x0][0x334], R2 ;  /* 0x0000cd00ff040a19 */ /* 0x000fca0000011602 */
.L_x_2340:
[----:B------:R-:W-:-:S05]  /*13f00*/  IMAD R4, R4, c[0x0][0x32c], RZ ;  /* 0x0000cb0004047a24 */ /* 0x000fca00078e02ff */
[----:B------:R-:W-:-:S04]  /*13f10*/  IMNMX R3, R3, R4, !PT ;  /* 0x0000000403037217 */ /* 0x000fc80007800200 */
.L_x_2338:
        /* <DEDUP_REMOVED lines=12> */
.L_x_2342:
        /* <DEDUP_REMOVED lines=286> */
[----:B------:R-:W-:Y:S01]  /*151c0*/  @P0 SHF.L.U64.HI R4, R225, R118, c[0x0][0x1e4] ;  /* 0x00007900e1040619 */ /* 0x000fe20000010276 */
        /* <DEDUP_REMOVED lines=16> */
[C---:B------:R-:W-:Y:S02]  /*152d0*/  FMUL.FTZ R78, R2.reuse, R78 ;  /* 0x0000004e024e7220 */ /* 0x040fe40000410000 */
[C---:B------:R-:W-:Y:S02]  /*152e0*/  FMUL.FTZ R79, R2.reuse, R79 ;  /* 0x0000004f024f7220 */ /* 0x040fe40000410000 */
        /* <DEDUP_REMOVED lines=12> */
[----:B------:R-:W-:Y:S01]  /*153b0*/  FMUL.FTZ R87, R2, R87 ;  /* 0x0000005702577220 */ /* 0x000fe20000410000 */
[----:B------:R-:W-:Y:S01]  /*153c0*/  ISETP.GT.AND P0, PT, R230, R231, PT ;  /* 0x000000e7e600720c */ /* 0x000fe20003f04270 */
[--C-:B------:R-:W-:Y:S01]  /*153d0*/  FFMA.FTZ R149, R15, c[0x0][0x2d0], -R145.reuse ;  /* 0x0000b4000f957a23 */ /* 0x100fe20000010891 */
[----:B------:R-:W-:Y:S01]  /*153e0*/  MOV R230, R184 ;  /* 0x000000b800e67202 */ /* 0x000fe20000000f00 */
        /* <DEDUP_REMOVED lines=339> */
.L_x_2341:
        /* <DEDUP_REMOVED lines=22> */
.L_x_2352:
        /* <DEDUP_REMOVED lines=10> */
[----:B------:R-:W-:Y:S04]  /*16b20*/  IMAD.WIDE.U32 R28, R184, UR18, R186 ;  /* 0x00000012b81c7c25 */ /* 0x000fe8000f8e00ba */
[----:B------:R-:W-:Y:S01]  /*16b30*/  IMAD.IADD R0, R31, 0x1, R29 ;  /* 0x000000011f007824 */ /* 0x000fe200078e021d */
[C---:B------:R-:W-:Y:S04]  /*16b40*/  LEA R44, P0, R28.reuse, c[0x0][0x1f8], 0x1 ;  /* 0x00007e001c2c7a11 */ /* 0x040fe800078008ff */
[----:B------:R-:W-:Y:S02]  /*16b50*/  LEA.HI.X R45, R28, c[0x0][0x1fc], R0, 0x1, P0 ;  /* 0x00007f001c2d7a11 */ /* 0x000fe400000f0c00 */
        /* <DEDUP_REMOVED lines=33> */
[C---:B------:R-:W-:Y:S01]  /*16d70*/  HMMA.16816.F32.BF16 R32, R124.reuse, R34, RZ ;  /* 0x000000227c20723c */ /* 0x040fe200000418ff */
[C---:B------:R-:W-:Y:S02]  /*16d80*/  ISETP.GT.AND P0, PT, R184.reuse, R215, PT ;  /* 0x000000d7b800720c */ /* 0x040fe40003f04270 */
[----:B------:R4:W-:Y:S05]  /*16d90*/  LDGSTS.E.BYPASS.LTC128B.128 [R220+0x4100], [R152.64+0x80], !P3 ;  /* 0x0410008098dc7fae */ /* 0x0009ea000d901d50 */
[----:B------:R1:W-:Y:S05]  /*16da0*/  LDGSTS.E.BYPASS.LTC128B.128 [R220+0x2100], [R160.64], !P4 ;  /* 0x02100000a0dc7fae */ /* 0x0003ea000e101d50 */
[----:B------:R4:W-:Y:S01]  /*16db0*/  LDGSTS.E.BYPASS.LTC128B.128 [R220+0x5100], [R154.64], !P3 ;  /* 0x051000009adc7fae */ /* 0x0009e2000d901d50 */
[C---:B-----5:R-:W-:Y:S01]  /*16dc0*/  HMMA.16816.F32.BF16 R36, R124.reuse, R40, RZ ;  /* 0x000000287c24723c */ /* 0x060fe200000418ff */
[----:B------:R-:W-:Y:S03]  /*16dd0*/  @P0 IADD3 R0, R184, -0x1, RZ ;  /* 0xffffffffb8000810 */ /* 0x000fe60007ffe0ff */
        /* <DEDUP_REMOVED lines=136> */
[----:B------:R-:W-:Y:S01]  /*17660*/  @P0 IADD3 R120, P2, R120, 0x80, RZ ;  /* 0x0000008078780810 */ /* 0x000fe20007f5e0ff */
[----:B------:R-:W-:Y:S01]  /*17670*/  IMAD R129, R184, -0x60, RZ ;  /* 0xffffffa0b8817824 */ /* 0x000fe200078e02ff */
        /* <DEDUP_REMOVED lines=16> */
[C---:B------:R-:W-:Y:S01]  /*17780*/  @P0 IADD3 R132, P2, R130.reuse, UR13, RZ ;  /* 0x0000000d82840c10 */ /* 0x040fe2000ff5e0ff */
[----:B------:R-:W-:Y:S01]  /*17790*/  IMAD.IADD R117, R129, 0x1, -R222 ;  /* 0x0000000181757824 */ /* 0x000fe200078e0ade */
[----:B------:R-:W-:Y:S02]  /*177a0*/  @P0 IADD3 R134, P1, R130, UR9, RZ ;  /* 0x0000000982860c10 */ /* 0x000fe4000ff3e0ff */
[----:B------:R4:W-:Y:S01]  /*177b0*/  @P0 LDGSTS.E.BYPASS.LTC128B.128 [R220+0x9100], [R130.64], !P4 ;  /* 0x0910000082dc0fae */ /* 0x0009e2000e101d50 */
[C---:B------:R-:W-:Y:S03]  /*177c0*/  @P0 IADD3.X R133, R131.reuse, UR11, RZ, P2, !PT ;  /* 0x0000000b83850c10 */ /* 0x040fe600097fe4ff */
[----:B------:R-:W-:Y:S01]  /*177d0*/  @P0 IADD3.X R135, R131, UR6, RZ, P1, !PT ;  /* 0x0000000683870c10 */ /* 0x000fe20008ffe4ff */
[----:B------:R4:W-:Y:S01]  /*177e0*/  @P0 LDGSTS.E.BYPASS.LTC128B.128 [R220+0xc100], [R130.64+0x80], !P3 ;  /* 0x0c10008082dc0fae */ /* 0x0009e2000d901d50 */
[----:B------:R-:W-:Y:S04]  /*177f0*/  IADD3 R119, -R222, 0x1, R129 ;  /* 0x00000001de777810 */ /* 0x000fe80007ffe181 */
[----:B------:R1:W-:Y:S01]  /*17800*/  @P0 LDGSTS.E.BYPASS.LTC128B.128 [R220+0xa100], [R132.64], !P4 ;  /* 0x0a10000084dc0fae */ /* 0x0003e2000e101d50 */
[----:B------:R-:W-:Y:S04]  /*17810*/  IADD3 R119, -R212, R119, R207 ;  /* 0x00000077d4777210 */ /* 0x000fe80007ffe1cf */
[----:B------:R1:W-:Y:S01]  /*17820*/  @P0 LDGSTS.E.BYPASS.LTC128B.128 [R220+0xd100], [R134.64], !P3 ;  /* 0x0d10000086dc0fae */ /* 0x0003e2000d901d50 */
[----:B------:R-:W-:Y:S02]  /*17830*/  ISETP.GE.AND P3, PT, R208, 0x1, PT ;  /* 0x00000001d000780c */ /* 0x000fe40003f66270 */
[C---:B--2---:R-:W-:Y:S02]  /*17840*/  IADD3 R123, R119.reuse, c[0x0][0x328], RZ ;  /* 0x0000ca00777b7a10 */ /* 0x044fe40007ffe0ff */
[----:B------:R-:W0:Y:S01]  /*17850*/  LDGDEPBAR ;  /* 0x00000000000079af */ /* 0x000e220000000000 */
[----:B------:R-:W-:Y:S05]  /*17860*/  IADD3 R119, R119, UR10, RZ ;  /* 0x0000000a77777c10 */ /* 0x000fea000fffe0ff */
        /* <DEDUP_REMOVED lines=16> */
.L_x_2346:
[----:B------:R-:W-:Y:S04]  /*17970*/  MOV R118, c[0x0][0x32c] ;  /* 0x0000cb0000767a02 */ /* 0x000fe80000000f00 */
[----:B------:R-:W-:Y:S11]  /*17980*/  ISETP.NE.AND P0, PT, R118, 0x1, PT ;  /* 0x000000017600780c */ /* 0x000ff60003f05270 */
[----:B------:R-:W-:Y:S02]  /*17990*/  @!UPT UIADD3 URZ, URZ, URZ, URZ ;  /* 0x0000003f3f3ff290 */ /* 0x000fe4000fffe03f */
[----:B------:R-:W-:Y:S05]  /*179a0*/  @P0 IMAD.HI.U32 R118, R128, c[0x0][0x330], RZ ;  /* 0x0000cc0080760a27 */ /* 0x000fea00078e00ff */
[----:B------:R-:W-:Y:S02]  /*179b0*/  @P0 SHF.R.U32.HI R128, RZ, c[0x0][0x334], R118 ;  /* 0x0000cd00ff800a19 */ /* 0x000fe40000011676 */
.L_x_2347:
[----:B------:R-:W-:Y:S05]  /*179c0*/  BSYNC B0 ;  /* 0x0000000000007941 */ /* 0x000fea0003800000 */
.L_x_2345:
[----:B-1----:R-:W-:Y:S05]  /*179d0*/  IMAD R121, R128, c[0x0][0x32c], R117 ;  /* 0x0000cb0080797a24 */ /* 0x002fea00078e0275 */
[----:B------:R-:W-:Y:S02]  /*179e0*/  IADD3 R118, R121, c[0x0][0x32c], RZ ;  /* 0x0000cb0079767a10 */ /* 0x000fe40007ffe0ff */
[----:B------:R-:W-:Y:S02]  /*179f0*/  IMNMX R116, R116, R121, !PT ;  /* 0x0000007974747217 */ /* 0x000fe40007800200 */
[----:B------:R-:W-:Y:S02]  /*17a00*/  IMNMX R131, R131, R118, PT ;  /* 0x0000007683837217 */ /* 0x000fe40003800200 */
.L_x_2344:
[C---:B------:R-:W-:Y:S01]  /*17a10*/  ISETP.GE.AND P0, PT, R129.reuse, 0x2, PT ;  /* 0x000000028100780c */ /* 0x040fe20003f06270 */
        /* <DEDUP_REMOVED lines=12> */
[----:B------:R-:W-:Y:S01]  /*17ae0*/  FSEL R230, R5, -INF , !P0 ;  /* 0xff80000005e67808 */ /* 0x000fe20004000000 */
[--C-:B--2---:R-:W-:Y:S01]  /*17af0*/  IMAD.IADD R123, R123, 0x1, R0.reuse ;  /* 0x000000017b7b7824 */ /* 0x104fe200078e0200 */
        /* <DEDUP_REMOVED lines=137> */
.L_x_2350:
[----:B------:R-:W-:Y:S04]  /*18390*/  MOV R0, c[0x0][0x32c] ;  /* 0x0000cb0000007a02 */ /* 0x000fe80000000f00 */
[----:B------:R-:W-:Y:S11]  /*183a0*/  ISETP.NE.AND P0, PT, R0, 0x1, PT ;  /* 0x000000010000780c */ /* 0x000ff60003f05270 */
[----:B------:R-:W-:Y:S02]  /*183b0*/  @!UPT UIADD3 URZ, URZ, URZ, URZ ;  /* 0x0000003f3f3ff290 */ /* 0x000fe4000fffe03f */
[----:B------:R-:W-:Y:S05]  /*183c0*/  @P0 IMAD.HI.U32 R0, R16, c[0x0][0x330], RZ ;  /* 0x0000cc0010000a27 */ /* 0x000fea00078e00ff */
[----:B------:R-:W-:Y:S02]  /*183d0*/  @P0 SHF.R.U32.HI R16, RZ, c[0x0][0x334], R0 ;  /* 0x0000cd00ff100a19 */ /* 0x000fe40000011600 */
.L_x_2351:
[----:B------:R-:W-:Y:S05]  /*183e0*/  BSYNC B0 ;  /* 0x0000000000007941 */ /* 0x000fea0003800000 */
.L_x_2349:
[----:B------:R-:W-:Y:S05]  /*183f0*/  IMAD R117, R16, c[0x0][0x32c], R117 ;  /* 0x0000cb0010757a24 */ /* 0x000fea00078e0275 */
[----:B------:R-:W-:Y:S02]  /*18400*/  IADD3 R0, R117, c[0x0][0x32c], RZ ;  /* 0x0000cb0075007a10 */ /* 0x000fe40007ffe0ff */
[----:B------:R-:W-:Y:S02]  /*18410*/  IMNMX R4, R4, R117, !PT ;  /* 0x0000007504047217 */ /* 0x000fe40007800200 */
[----:B------:R-:W-:Y:S02]  /*18420*/  IMNMX R123, R123, R0, PT ;  /* 0x000000007b7b7217 */ /* 0x000fe40003800200 */
.L_x_2348:
[----:B------:R-:W-:Y:S02]  /*18430*/  ISETP.GT.AND P0, PT, R4, RZ, !P1 ;  /* 0x000000ff0400720c */ /* 0x000fe40004f04270 */
[----:B------:R-:W-:Y:S02]  /*18440*/  LOP3.LUT P1, RZ, R214, 0x800, RZ, 0xc0, !PT ;  /* 0x00000800d6ff7812 */ /* 0x000fe4000782c0ff */
        /* <DEDUP_REMOVED lines=109> */
[C---:B------:R-:W-:Y:S02]  /*18b20*/  ISETP.GT.AND P0, PT, R4.reuse, 0x41, !P1 ;  /* 0x000000410400780c */ /* 0x040fe40004f04270 */
[----:B------:R-:W-:Y:S02]  /*18b30*/  FMNMX.FTZ R0, R41, R0, !PT ;  /* 0x0000000029007209 */ /* 0x000fe40007810000 */
[----:B------:R-:W-:Y:S02]  /*18b40*/  ISETP.LT.OR P0, PT, R123, 0x42, P0 ;  /* 0x000000427b00780c */ /* 0x000fe40000701670 */
[----:B-1----:R-:W-:Y:S02]  /*18b50*/  FMNMX.FTZ R6, R5, R6, !PT ;  /* 0x0000000605067209 */ /* 0x002fe40007810000 */
[----:B------:R-:W-:Y:S02]  /*18b60*/  FSEL R145, R39, -INF , !P0 ;  /* 0xff80000027917808 */ /* 0x000fe40004000000 */
[----:B------:R-:W-:Y:S01]  /*18b70*/  ISETP.GT.AND P0, PT, R4, 0x48, !P6 ;  /* 0x000000480400780c */ /* 0x000fe20007704270 */
[----:B------:R-:W1:Y:S01]  /*18b80*/  SHFL.BFLY PT, R15, R6, 0x1, 0x1f ;  /* 0x0c201f00060f7f89 */ /* 0x000e6200000e0000 */
[----:B------:R-:W-:Y:S02]  /*18b90*/  FMNMX.FTZ R0, R145, R0, !PT ;  /* 0x0000000091007209 */ /* 0x000fe40007810000 */
[----:B------:R-:W-:Y:S02]  /*18ba0*/  ISETP.LT.OR P0, PT, R123, 0x49, P0 ;  /* 0x000000497b00780c */ /* 0x000fe40000701670 */
[----:B------:R-:W-:Y:S02]  /*18bb0*/  LOP3.LUT P6, RZ, R214, 0x80000, RZ, 0xc0, !PT ;  /* 0x00080000d6ff7812 */ /* 0x000fe400078cc0ff */
        /* <DEDUP_REMOVED lines=14> */
[----:B------:R-:W-:Y:S02]  /*18ca0*/  ISETP.GT.AND P2, PT, R4, 0x59, !P6 ;  /* 0x000000590400780c */ /* 0x000fe40007744270 */
[C---:B------:R-:W-:Y:S02]  /*18cb0*/  ISETP.LT.OR P1, PT, R123.reuse, 0x59, P0 ;  /* 0x000000597b00780c */ /* 0x040fe40000721670 */
[----:B------:R-:W-:Y:S02]  /*18cc0*/  ISETP.LT.OR P0, PT, R123, 0x5a, P2 ;  /* 0x0000005a7b00780c */ /* 0x000fe40001701670 */
[----:B------:R-:W-:Y:S02]  /*18cd0*/  FSEL R117, R50, -INF , !P1 ;  /* 0xff80000032757808 */ /* 0x000fe40004800000 */
[----:B------:R-:W-:Y:S02]  /*18ce0*/  FMNMX.FTZ R0, R119, R0, !PT ;  /* 0x0000000077007209 */ /* 0x000fe40007810000 */
[----:B------:R-:W-:Y:S02]  /*18cf0*/  FSEL R13, R51, -INF , !P0 ;  /* 0xff800000330d7808 */ /* 0x000fe40004000000 */
        /* <DEDUP_REMOVED lines=401> */
.L_x_2343:
        /* <DEDUP_REMOVED lines=15> */
[----:B------:R-:W-:-:S05]  /*1a700*/  @P0 MOV R13, 0x3f317218 ;  /* 0x3f317218000d0802 */ /* 0x000fca0000000f00 */
[----:B------:R-:W2:Y:S01]  /*1a710*/  @P1 MUFU.LG2 R6, R6 ;  /* 0x0000000600061308 */ /* 0x000ea20000000c00 */
[----:B------:R-:W-:-:S07]  /*1a720*/  @P0 FMUL.FTZ R13, R13, c[0x0][0x2d0] ;  /* 0x0000b4000d0d0a20 */ /* 0x000fce0000410000 */
[----:B------:R-:W3:Y:S01]  /*1a730*/  @P0 MUFU.LG2 R10, R3 ;  /* 0x00000003000a0308 */ /* 0x000ee20000000c00 */
[C---:B-1----:R-:W-:Y:S02]  /*1a740*/  FMUL.FTZ R112, R5.reuse, R112 ;  /* 0x0000007005707220 */ /* 0x042fe40000410000 */
[C---:B------:R-:W-:Y:S02]  /*1a750*/  FMUL.FTZ R113, R5.reuse, R113 ;  /* 0x0000007105717220 */ /* 0x040fe40000410000 */
[C---:B------:R-:W-:Y:S02]  /*1a760*/  FMUL.FTZ R108, R5.reuse, R108 ;  /* 0x0000006c056c7220 */ /* 0x040fe40000410000 */
[----:B------:R-:W-:Y:S01]  /*1a770*/  FMUL.FTZ R109, R5, R109 ;  /* 0x0000006d056d7220 */ /* 0x000fe20000410000 */
[----:B------:R1:W4:Y:S01]  /*1a780*/  @P0 MUFU.RCP R4, R3 ;  /* 0x0000000300040308 */ /* 0x0003220000001000 */
[----:B--2---:R-:W-:Y:S02]  /*1a790*/  @P1 FMUL.FTZ R11, R6, 0.69314718246459960938 ;  /* 0x3f317218060b1820 */ /* 0x004fe40000410000 */
[----:B------:R-:W-:-:S02]  /*1a7a0*/  @P1 FMUL.FTZ R6, R14, c[0x0][0x2d0] ;  /* 0x0000b4000e061a20 */ /* 0x000fc40000410000 */
[C---:B------:R-:W-:Y:S02]  /*1a7b0*/  FMUL.FTZ R68, R5.reuse, R68 ;  /* 0x0000004405447220 */ /* 0x040fe40000410000 */
        /* <DEDUP_REMOVED lines=63> */
.L_x_2279:
        /* <DEDUP_REMOVED lines=38> */
[----:B------:R-:W-:Y:S02]  /*1ae10*/  R2P PR, R13, 0x6 ;  /* 0x000000060d007804 */ /* 0x000fe40000000000 */
[----:B------:R-:W-:Y:S01]  /*1ae20*/  F2FP.BF16.PACK_AB R94, R95, R94 ;  /* 0x0000005e5f5e723e */ /* 0x000fe200000010ff */
[----:B------:R-:W-:Y:S01]  /*1ae30*/  IMAD.U32 R8, R8, 0x2, R17 ;  /* 0x0000000208087824 */ /* 0x000fe200078e0011 */
[----:B------:R-:W-:Y:S02]  /*1ae40*/  F2FP.BF16.PACK_AB R96, R97, R96 ;  /* 0x000000606160723e */ /* 0x000fe400000010ff */
[----:B------:R-:W-:Y:S01]  /*1ae50*/  F2FP.BF16.PACK_AB R98, R99, R98 ;  /* 0x000000626362723e */ /* 0x000fe200000010ff */
[----:B------:R-:W-:Y:S01]  /*1ae60*/  IMAD.SHL.U32 R17, R8, 0x2, RZ ;  /* 0x0000000208117824 */ /* 0x000fe200078e00ff */
[----:B------:R-:W-:Y:S01]  /*1ae70*/  F2FP.BF16.PACK_AB R100, R101, R100 ;  /* 0x000000646564723e */ /* 0x000fe200000010ff */
[----:B------:R-:W-:Y:S01]  /*1ae80*/  IMAD.MOV.U32 R8, RZ, RZ, 0x20 ;  /* 0x00000020ff087424 */ /* 0x000fe200078e00ff */
[----:B------:R-:W-:-:S02]  /*1ae90*/  F2FP.BF16.PACK_AB R102, R103, R102 ;  /* 0x000000666766723e */ /* 0x000fc400000010ff */
[C---:B------:R-:W-:Y:S01]  /*1aea0*/  IADD3 R6, R17.reuse, 0x80, RZ ;  /* 0x0000008011067810 */ /* 0x040fe20007ffe0ff */
[----:B------:R-:W-:Y:S01]  /*1aeb0*/  STS [R17+0x80], R112 ;  /* 0x0000807011007388 */ /* 0x000fe20000000800 */
[----:B------:R-:W-:Y:S02]  /*1aec0*/  IADD3 R5, R17, 0x70, RZ ;  /* 0x0000007011057810 */ /* 0x000fe40007ffe0ff */
[----:B------:R-:W-:Y:S01]  /*1aed0*/  @P0 IADD3 R5, R6, 0x10, RZ ;  /* 0x0000001006050810 */ /* 0x000fe20007ffe0ff */
[----:B------:R-:W-:Y:S01]  /*1aee0*/  IMAD.MOV.U32 R6, RZ, RZ, 0x40 ;  /* 0x00000040ff067424 */ /* 0x000fe200078e00ff */
[----:B------:R-:W-:Y:S01]  /*1aef0*/  SEL R8, R8, 0xffffffe0, !P1 ;  /* 0xffffffe008087807 */ /* 0x000fe20004800000 */
[----:B------:R-:W-:Y:S01]  /*1af00*/  STS [R17+0x480], R114 ;  /* 0x0004807211007388 */ /* 0x000fe20000000800 */
[----:B------:R-:W-:Y:S02]  /*1af10*/  F2FP.BF16.PACK_AB R104, R105, R104 ;  /* 0x000000686968723e */ /* 0x000fe400000010ff */
[----:B------:R-:W-:Y:S01]  /*1af20*/  SEL R6, R6, 0xffffffc0, !P2 ;  /* 0xffffffc006067807 */ /* 0x000fe20005000000 */
[----:B------:R-:W-:Y:S01]  /*1af30*/  IMAD.IADD R13, R17, 0x1, R8 ;  /* 0x00000001110d7824 */ /* 0x000fe200078e0208 */
[----:B------:R-:W-:Y:S01]  /*1af40*/  STS [R5], R108 ;  /* 0x0000006c05007388 */ /* 0x000fe20000000800 */
[--C-:B------:R-:W-:Y:S01]  /*1af50*/  IMAD.IADD R19, R8, 0x1, R5.reuse ;  /* 0x0000000108137824 */ /* 0x100fe200078e0205 */
        /* <DEDUP_REMOVED lines=8> */
[----:B------:R-:W-:Y:S01]  /*1afe0*/  F2FP.BF16.PACK_AB R54, R55, R54 ;  /* 0x000000363736723e */ /* 0x000fe200000010ff */
[----:B------:R-:W-:Y:S01]  /*1aff0*/  IMAD.MOV.U32 R6, RZ, RZ, 0x4 ;  /* 0x00000004ff067424 */ /* 0x000fe200078e00ff */
        /* <DEDUP_REMOVED lines=27> */
[----:B------:R2:W-:Y:S04]  /*1b1b0*/  STS [R19+0x4400], R106 ;  /* 0x0044006a13007388 */ /* 0x0005e80000000800 */
[----:B------:R3:W-:Y:S04]  /*1b1c0*/  STS [R21+0x4080], R52 ;  /* 0x0040803415007388 */ /* 0x0007e80000000800 */
[----:B------:R3:W-:Y:S04]  /*1b1d0*/  STS [R21+0x4480], R54 ;  /* 0x0044803615007388 */ /* 0x0007e80000000800 */
[----:B------:R3:W-:Y:S04]  /*1b1e0*/  STS [R23+0x4000], R56 ;  /* 0x0040003817007388 */ /* 0x0007e80000000800 */
[----:B------:R3:W-:Y:S01]  /*1b1f0*/  STS [R23+0x4400], R58 ;  /* 0x0044003a17007388 */ /* 0x0007e20000000800 */
[----:B-1----:R-:W-:-:S03]  /*1b200*/  IMAD.WIDE R12, R213, R6, c[0x0][0x500] ;  /* 0x00014000d50c7625 */ /* 0x002fc600078e0206 */
[----:B------:R3:W-:Y:S04]  /*1b210*/  STS [R25+0x4080], R60 ;  /* 0x0040803c19007388 */ /* 0x0007e80000000800 */
[----:B------:R3:W-:Y:S04]  /*1b220*/  STS [R25+0x4480], R62 ;  /* 0x0044803e19007388 */ /* 0x0007e80000000800 */
[----:B------:R3:W-:Y:S04]  /*1b230*/  STS [R27+0x4000], R64 ;  /* 0x004000401b007388 */ /* 0x0007e80000000800 */
[----:B------:R3:W-:Y:S04]  /*1b240*/  STS [R27+0x4400], R66 ;  /* 0x004400421b007388 */ /* 0x0007e80000000800 */
[----:B------:R-:W-:Y:S01]  /*1b250*/  BAR.SYNC.DEFER_BLOCKING 0x1, 0x100 ;  /* 0x0044000000007b1d */ /* 0x000fe20000010000 */
[----:B------:R-:W-:-:S02]  /*1b260*/  IMAD.MOV.U32 R5, RZ, RZ, c[0x0][0x388] ;  /* 0x0000e200ff057624 */ /* 0x000fc400078e00ff */
[----:B------:R-:W-:-:S03]  /*1b270*/  @P1 IMAD.WIDE R16, R213, R6, c[0x0][0x508] ;  /* 0x00014200d5101625 */ /* 0x000fc600078e0206 */
        /* <DEDUP_REMOVED lines=10> */
.L_x_2354:
[----:B---3--:R-:W-:Y:S01]  /*1b320*/  LOP3.LUT R13, R2, 0xffffffe0, RZ, 0xc0, !PT ;  /* 0xffffffe0020d7812 */ /* 0x008fe200078ec0ff */
[----:B-----5:R-:W1:Y:S01]  /*1b330*/  S2R R39, SR_CTAID.X ;  /* 0x0000000000277919 */ /* 0x020e620000002500 */
        /* <DEDUP_REMOVED lines=11> */
[----:B------:R-:W-:Y:S01]  /*1b3f0*/  LEA.HI R6, R13, R8, RZ, 0x2 ;  /* 0x000000080d067211 */ /* 0x000fe200078f10ff */
[----:B------:R-:W-:Y:S01]  /*1b400*/  IMAD R13, R19, c[0x0][0x3a0], RZ ;  /* 0x0000e800130d7a24 */ /* 0x000fe200078e02ff */
[----:B------:R-:W-:Y:S02]  /*1b410*/  IADD3 R7, R4, -R7, RZ ;  /* 0x8000000704077210 */ /* 0x000fe40007ffe0ff */
[----:B------:R-:W-:Y:S01]  /*1b420*/  SHF.R.S32.HI R6, RZ, 0x2, R6 ;  /* 0x00000002ff067819 */ /* 0x000fe20000011406 */
[----:B------:R-:W-:Y:S01]  /*1b430*/  IMAD R13, R18, c[0x0][0x3a4], R13 ;  /* 0x0000e900120d7a24 */ /* 0x000fe200078e020d */
[----:B------:R-:W-:Y:S02]  /*1b440*/  ISETP.NE.AND P1, PT, R10, 0x1, PT ;  /* 0x000000010a00780c */ /* 0x000fe40003f25270 */
[----:B------:R-:W-:Y:S01]  /*1b450*/  LOP3.LUT P2, RZ, R8, 0x3, RZ, 0xc0, !PT ;  /* 0x0000000308ff7812 */ /* 0x000fe2000784c0ff */
[----:B------:R-:W-:Y:S01]  /*1b460*/  IMAD R2, R7, 0x10, R6 ;  /* 0x0000001007027824 */ /* 0x000fe200078e0206 */
[----:B------:R-:W-:Y:S01]  /*1b470*/  LEA.HI R8, R11, R0, RZ, 0x3 ;  /* 0x000000000b087211 */ /* 0x000fe200078f18ff */
[----:B------:R-:W-:Y:S01]  /*1b480*/  IMAD R6, R210, c[0x0][0x490], RZ ;  /* 0x00012400d2067a24 */ /* 0x000fe200078e02ff */
[----:B------:R-:W-:Y:S01]  /*1b490*/  MOV R22, R18 ;  /* 0x0000001200167202 */ /* 0x000fe20000000f00 */
[----:B------:R-:W-:Y:S01]  /*1b4a0*/  IMAD R4, R15, 0x8, R2 ;  /* 0x000000080f047824 */ /* 0x000fe200078e0202 */
[----:B------:R-:W-:Y:S01]  /*1b4b0*/  LOP3.LUT R7, R8, 0xfffffff8, RZ, 0xc0, !PT ;  /* 0xfffffff808077812 */ /* 0x000fe200078ec0ff */
[----:B------:R-:W-:Y:S01]  /*1b4c0*/  IMAD.WIDE.U32 R18, R18, c[0x0][0x3a0], RZ ;  /* 0x0000e80012127a25 */ /* 0x000fe200078e00ff */
[----:B------:R-:W-:-:S02]  /*1b4d0*/  LEA.HI R11, R11, R0, RZ, 0x6 ;  /* 0x000000000b0b7211 */ /* 0x000fc400078f30ff */
[----:B------:R-:W-:Y:S01]  /*1b4e0*/  SHF.R.S32.HI R15, RZ, 0x1f, R213 ;  /* 0x0000001fff0f7819 */ /* 0x000fe200000114d5 */
[----:B-1----:R-:W-:Y:S01]  /*1b4f0*/  IMAD R4, R39, 0x80, R4 ;  /* 0x0000008027047824 */ /* 0x002fe200078e0204 */
[----:B------:R-:W-:Y:S01]  /*1b500*/  IADD3 R19, R19, R13, RZ ;  /* 0x0000000d13137210 */ /* 0x000fe20007ffe0ff */
[----:B------:R-:W-:Y:S01]  /*1b510*/  IMAD.IADD R7, R0, 0x1, -R7 ;  /* 0x0000000100077824 */ /* 0x000fe200078e0a07 */
[----:B------:R-:W-:Y:S01]  /*1b520*/  SEL R15, R15, RZ, !P0 ;  /* 0x000000ff0f0f7207 */ /* 0x000fe20004000000 */
[----:B------:R-:W-:Y:S01]  /*1b530*/  @P1 IMAD.HI.U32 R0, R4, c[0x0][0x4ec], RZ ;  /* 0x00013b0004001a27 */ /* 0x000fe200078e00ff */
[----:B------:R-:W-:Y:S02]  /*1b540*/  SEL R14, R213, RZ, !P0 ;  /* 0x000000ffd50e7207 */ /* 0x000fe40004000000 */
[----:B------:R-:W-:Y:S01]  /*1b550*/  SHF.R.S32.HI R8, RZ, 0x3, R8 ;  /* 0x00000003ff087819 */ /* 0x000fe20000011408 */
[----:B------:R-:W-:-:S04]  /*1b560*/  IMAD.WIDE.U32 R22, R211, c[0x0][0x490], R22 ;  /* 0x00012400d3167a25 */ /* 0x000fc800078e0016 */
[----:B------:R-:W-:Y:S02]  /*1b570*/  IMAD R13, R211, c[0x0][0x494], R6 ;  /* 0x00012500d30d7a24 */ /* 0x000fe400078e0206 */
[----:B------:R-:W-:Y:S01]  /*1b580*/  IMAD.MOV.U32 R16, RZ, RZ, R4 ;  /* 0x000000ffff107224 */ /* 0x000fe200078e0004 */
[----:B------:R-:W-:Y:S01]  /*1b590*/  @P1 SHF.R.U32.HI R16, RZ, c[0x0][0x4f0], R0 ;  /* 0x00013c00ff101a19 */ /* 0x000fe20000011600 */
[----:B------:R-:W-:Y:S01]  /*1b5a0*/  IMAD R17, R15, c[0x0][0x498], RZ ;  /* 0x000126000f117a24 */ /* 0x000fe200078e02ff */
[----:B------:R-:W-:Y:S01]  /*1b5b0*/  IADD3 R23, R23, R13, RZ ;  /* 0x0000000d17177210 */ /* 0x000fe20007ffe0ff */
[----:B------:R-:W-:Y:S01]  /*1b5c0*/  IMAD R210, R210, c[0x0][0x3e8], RZ ;  /* 0x0000fa00d2d27a24 */ /* 0x000fe200078e02ff */
[----:B------:R-:W-:Y:S01]  /*1b5d0*/  LEA R0, R7, R8, 0x5 ;  /* 0x0000000807007211 */ /* 0x000fe200078e28ff */
[----:B------:R-:W-:Y:S02]  /*1b5e0*/  IMAD.MOV R21, RZ, RZ, -R16 ;  /* 0x000000ffff157224 */ /* 0x000fe400078e0a10 */
[----:B------:R-:W-:-:S04]  /*1b5f0*/  IMAD.WIDE.U32 R22, R14, c[0x0][0x498], R22 ;  /* 0x000126000e167a25 */ /* 0x000fc800078e0016 */
[----:B------:R-:W-:Y:S02]  /*1b600*/  IMAD R4, R21, c[0x0][0x4e8], R4 ;  /* 0x00013a0015047a24 */ /* 0x000fe400078e0204 */
[----:B------:R-:W-:Y:S01]  /*1b610*/  IMAD R10, R14, c[0x0][0x49c], R17 ;  /* 0x000127000e0a7a24 */ /* 0x000fe200078e0211 */
[----:B------:R-:W-:Y:S01]  /*1b620*/  SHF.R.S32.HI R17, RZ, 0x1f, R16 ;  /* 0x0000001fff117819 */ /* 0x000fe20000011410 */
[C---:B------:R-:W-:Y:S01]  /*1b630*/  IMAD R13, R211.reuse, c[0x0][0x3ec], R210 ;  /* 0x0000fb00d30d7a24 */ /* 0x040fe200078e02d2 */
[----:B------:R-:W-:Y:S01]  /*1b640*/  IADD3 R16, P0, R16, R22, RZ ;  /* 0x0000001610107210 */ /* 0x000fe20007f1e0ff */
[----:B------:R-:W-:Y:S01]  /*1b650*/  IMAD.WIDE.U32 R18, R211, c[0x0][0x3e8], R18 ;  /* 0x0000fa00d3127a25 */ /* 0x000fe200078e0012 */
[----:B------:R-:W-:Y:S02]  /*1b660*/  SHF.R.S32.HI R21, RZ, 0x1f, R4 ;  /* 0x0000001fff157819 */ /* 0x000fe40000011404 */
[----:B------:R-:W-:Y:S01]  /*1b670*/  IADD3.X R17, R17, R23, R10, P0, !PT ;  /* 0x0000001711117210 */ /* 0x000fe200007fe40a */
[----:B------:R-:W-:-:S02]  /*1b680*/  IMAD.IADD R19, R19, 0x1, R13 ;  /* 0x0000000113137824 */ /* 0x000fc400078e020d */
[----:B------:R-:W-:Y:S02]  /*1b690*/  IMAD R21, R21, c[0x0][0x488], RZ ;  /* 0x0001220015157a24 */ /* 0x000fe400078e02ff */
[----:B------:R-:W-:Y:S02]  /*1b6a0*/  IMAD R13, R39, 0x80, R0 ;  /* 0x00000080270d7824 */ /* 0x000fe400078e0200 */
[----:B------:R-:W-:-:S03]  /*1b6b0*/  IMAD.WIDE.U32 R16, R4, c[0x0][0x488], R16 ;  /* 0x0001220004107a25 */ /* 0x000fc600078e0010 */
[----:B------:R-:W-:Y:S01]  /*1b6c0*/  MOV R6, R13 ;  /* 0x0000000d00067202 */ /* 0x000fe20000000f00 */
[----:B------:R-:W-:Y:S01]  /*1b6d0*/  IMAD R21, R4, c[0x0][0x48c], R21 ;  /* 0x0001230004157a24 */ /* 0x000fe200078e0215 */
[----:B------:R-:W-:Y:S01]  /*1b6e0*/  LEA R12, P0, R16, c[0x0][0x450], 0x2 ;  /* 0x00011400100c7a11 */ /* 0x000fe200078010ff */
[----:B------:R-:W-:-:S03]  /*1b6f0*/  @P1 IMAD.HI.U32 R0, R13, c[0x0][0x4ec], RZ ;  /* 0x00013b000d001a27 */ /* 0x000fc600078e00ff */
[----:B------:R-:W-:Y:S01]  /*1b700*/  IADD3 R10, R17, R21, RZ ;  /* 0x00000015110a7210 */ /* 0x000fe20007ffe0ff */
[----:B------:R-:W-:Y:S01]  /*1b710*/  IMAD.SHL.U32 R23, R8, 0x40, RZ ;  /* 0x0000004008177824 */ /* 0x000fe200078e00ff */
[----:B------:R-:W-:Y:S01]  /*1b720*/  @P1 SHF.R.U32.HI R6, RZ, c[0x0][0x4f0], R0 ;  /* 0x00013c00ff061a19 */ /* 0x000fe20000011600 */
[----:B------:R-:W-:Y:S01]  /*1b730*/  IMAD.SHL.U32 R0, R7, 0x8, RZ ;  /* 0x0000000807007824 */ /* 0x000fe200078e00ff */
[----:B------:R-:W-:Y:S01]  /*1b740*/  LEA.HI.X R10, R16, c[0x0][0x454], R10, 0x2, P0 ;  /* 0x00011500100a7a11 */ /* 0x000fe200000f140a */
[----:B------:R-:W-:Y:S01]  /*1b750*/  SHFL.IDX PT, R42, R12, RZ, 0x1c1f ;  /* 0x001c1fff0c2a7589 */ /* 0x000fe200000e0000 */
[----:B------:R-:W-:Y:S01]  /*1b760*/  LOP3.LUT R23, R23, 0x1c0, RZ, 0xc0, !PT ;  /* 0x000001c017177812 */ /* 0x000fe200078ec0ff */
[----:B------:R-:W-:Y:S01]  /*1b770*/  IMAD.MOV R32, RZ, RZ, -R6 ;  /* 0x000000ffff207224 */ /* 0x000fe200078e0a06 */
[----:B------:R-:W-:Y:S01]  /*1b780*/  IADD3 R36, R0, 0x40, RZ ;  /* 0x0000004000247810 */ /* 0x000fe20007ffe0ff */
[----:B------:R-:W1:Y:S01]  /*1b790*/  SHFL.IDX PT, R43, R10, RZ, 0x1c1f ;  /* 0x001c1fff0a2b7589 */ /* 0x000e6200000e0000 */
[----:B------:R-:W-:Y:S01]  /*1b7a0*/  LOP3.LUT R7, R23, 0x38, R0, 0xf8, !PT ;  /* 0x0000003817077812 */ /* 0x000fe200078ef800 */
[----:B------:R-:W-:Y:S01]  /*1b7b0*/  IMAD R15, R15, c[0x0][0x3f0], RZ ;  /* 0x0000fc000f0f7a24 */ /* 0x000fe200078e02ff */
[----:B------:R-:W-:Y:S01]  /*1b7c0*/  SHF.R.U32.HI R4, RZ, 0x3, R23 ;  /* 0x00000003ff047819 */ /* 0x000fe20000011617 */
[----:B------:R-:W-:Y:S01]  /*1b7d0*/  SHFL.IDX PT, R34, R12, 0x1, 0x1c1f ;  /* 0x003c1f000c227f89 */ /* 0x000fe200000e0000 */
[----:B------:R-:W-:Y:S01]  /*1b7e0*/  IMAD R32, R32, c[0x0][0x4e8], R13 ;  /* 0x00013a0020207a24 */ /* 0x000fe200078e020d */
[----:B------:R-:W-:Y:S01]  /*1b7f0*/  LEA R13, R39, R2, 0x7 ;  /* 0x00000002270d7211 */ /* 0x000fe200078e38ff */
[C---:B------:R-:W-:Y:S01]  /*1b800*/  IMAD R17, R14.reuse, c[0x0][0x3f4], R15 ;  /* 0x0000fd000e117a24 */ /* 0x040fe200078e020f */
[----:B------:R2:W3:Y:S01]  /*1b810*/  SHFL.IDX PT, R35, R10, 0x1, 0x1c1f ;  /* 0x003c1f000a237f89 */ /* 0x0004e200000e0000 */
[----:B------:R-:W-:Y:S01]  /*1b820*/  LOP3.LUT R4, R7, R4, RZ, 0x3c, !PT ;  /* 0x0000000407047212 */ /* 0x000fe200078e3cff */
[----:B------:R-:W-:Y:S01]  /*1b830*/  IMAD.WIDE.U32 R14, R14, c[0x0][0x3f0], R18 ;  /* 0x0000fc000e0e7a25 */ /* 0x000fe200078e0012 */
[----:B------:R-:W-:-:S02]  /*1b840*/  SHF.R.S32.HI R7, RZ, 0x1f, R6 ;  /* 0x0000001fff077819 */ /* 0x000fc40000011406 */
[----:B------:R-:W-:Y:S01]  /*1b850*/  LEA R39, R39, R8, 0x7 ;  /* 0x0000000827277211 */ /* 0x000fe200078e38ff */
[----:B------:R-:W-:Y:S01]  /*1b860*/  IMAD R2, R5, c[0x0][0x4e8], RZ ;  /* 0x00013a0005027a24 */ /* 0x000fe200078e02ff */
[----:B------:R-:W-:Y:S01]  /*1b870*/  IADD3 R5, R13, 0x8, RZ ;  /* 0x000000080d057810 */ /* 0x000fe20007ffe0ff */
[----:B------:R-:W-:Y:S02]  /*1b880*/  IMAD.IADD R15, R15, 0x1, R17 ;  /* 0x000000010f0f7824 */ /* 0x000fe400078e0211 */
[----:B------:R-:W-:Y:S01]  /*1b890*/  IMAD R7, R7, c[0x0][0x3e0], RZ ;  /* 0x0000f80007077a24 */ /* 0x000fe200078e02ff */
[-C--:B------:R-:W-:Y:S01]  /*1b8a0*/  ISETP.GE.OR P1, PT, R13, R2.reuse, P2 ;  /* 0x000000020d00720c */ /* 0x080fe20001726670 */
[----:B------:R-:W-:Y:S01]  /*1b8b0*/  IMAD.SHL.U32 R11, R11, 0x8, RZ ;  /* 0x000000080b0b7824 */ /* 0x000fe200078e00ff */
[----:B------:R-:W-:Y:S01]  /*1b8c0*/  ISETP.GE.OR P0, PT, R5, R2, P2 ;  /* 0x000000020500720c */ /* 0x000fe20001706670 */
[C---:B------:R-:W-:Y:S02]  /*1b8d0*/  IMAD R7, R6.reuse, c[0x0][0x3e4], R7 ;  /* 0x0000f90006077a24 */ /* 0x040fe400078e0207 */
[----:B------:R-:W-:Y:S01]  /*1b8e0*/  IMAD.WIDE.U32 R14, R6, c[0x0][0x3e0], R14 ;  /* 0x0000f800060e7a25 */ /* 0x000fe200078e000e */
[----:B------:R-:W-:-:S02]  /*1b8f0*/  SHF.R.S32.HI R6, RZ, 0x1f, R32 ;  /* 0x0000001fff067819 */ /* 0x000fc40000011420 */
[----:B------:R-:W-:Y:S01]  /*1b900*/  LOP3.LUT R4, R4, 0x7ffffe00, R11, 0xf8, !PT ;  /* 0x7ffffe0004047812 */ /* 0x000fe200078ef80b */
[----:B------:R-:W-:Y:S02]  /*1b910*/  IMAD.IADD R15, R15, 0x1, R7 ;  /* 0x000000010f0f7824 */ /* 0x000fe400078e0207 */
[----:B------:R-:W-:Y:S01]  /*1b920*/  IMAD R5, R6, c[0x0][0x3d8], RZ ;  /* 0x0000f60006057a24 */ /* 0x000fe200078e02ff */
[----:B------:R-:W-:Y:S01]  /*1b930*/  SHF.L.U32 R40, R4, 0x1, RZ ;  /* 0x0000000104287819 */ /* 0x000fe200000006ff */
[----:B-1----:R1:W-:Y:S02]  /*1b940*/  @!P1 ST.E [R42.64], R3 ;  /* 0x000000032a009985 */ /* 0x0023e4000c101910 */
[C---:B--2---:R-:W-:Y:S02]  /*1b950*/  IMAD R10, R32.reuse, c[0x0][0x3dc], R5 ;  /* 0x0000f700200a7a24 */ /* 0x044fe400078e0205 */
[----:B------:R-:W-:Y:S01]  /*1b960*/  IMAD.WIDE.U32 R32, R32, c[0x0][0x3d8], R14 ;  /* 0x0000f60020207a25 */ /* 0x000fe200078e000e */
[----:B---3--:R1:W-:Y:S03]  /*1b970*/  @!P0 ST.E [R34.64], R9 ;  /* 0x0000000922008985 */ /* 0x0083e6000c101910 */
        /* <DEDUP_REMOVED lines=24> */
.L_x_2356:
[----:B------:R-:W-:Y:S05]  /*1bb00*/  BSYNC B0 ;  /* 0x0000000000007941 */ /* 0x000fea0003800000 */
.L_x_2355:
        /* <DEDUP_REMOVED lines=15> */
.L_x_2358:
[----:B------:R-:W-:Y:S05]  /*1bc00*/  BSYNC B0 ;  /* 0x0000000000007941 */ /* 0x000fea0003800000 */
.L_x_2357:
        /* <DEDUP_REMOVED lines=15> */
.L_x_2360:
[----:B------:R-:W-:Y:S05]  /*1bd00*/  BSYNC B0 ;  /* 0x0000000000007941 */ /* 0x000fea0003800000 */
.L_x_2359:
        /* <DEDUP_REMOVED lines=16> */
.L_x_2353:
        /* <DEDUP_REMOVED lines=18> */
.L_x_2361:
        /* <DEDUP_REMOVED lines=40> */
.L_x_2363:
[----:B------:R-:W-:Y:S05]  /*1c1b0*/  BSYNC B0 ;  /* 0x0000000000007941 */ /* 0x000fea0003800000 */
.L_x_2362:
        /* <DEDUP_REMOVED lines=57> */
.L_x_2365:
[----:B------:R-:W-:Y:S05]  /*1c550*/  BSYNC B0 ;  /* 0x0000000000007941 */ /* 0x000fea0003800000 */
.L_x_2364:
        /* <DEDUP_REMOVED lines=15> */
.L_x_2367:
[----:B------:R-:W-:Y:S05]  /*1c650*/  BSYNC B0 ;  /* 0x0000000000007941 */ /* 0x000fea0003800000 */
.L_x_2366:
        /* <DEDUP_REMOVED lines=15> */
.L_x_2369:
[----:B------:R-:W-:Y:S05]  /*1c750*/  BSYNC B0 ;  /* 0x0000000000007941 */ /* 0x000fea0003800000 */
.L_x_2368:
        /* <DEDUP_REMOVED lines=16> */
.L_x_2370:
        /* <DEDUP_REMOVED lines=10> */
.L_x_3791:


//--------------------- .text._ZN7cutlass13device_kernelIN5flash19enable_sm80_to_sm89INS1_16FlashAttnFwdSm80INS1_25CollectiveMainloopFwdSm80ILi8ELi1ELb1EN4cute5tupleIJNS5_1CILi128EEES8_S8_EEELi128ENS_10bfloat16_tEfNS_4arch4Sm80ELb1ELb0ELb0ELb0ELb0ELb0ELb1ELb0EEENS1_21CollectiveEpilogueFwdIS9_NS6_IJNS7_ILi1EEESF_SF_EEESA_SC_Li256ELb0ELb1ELb0ELb0EEENS1_30DynamicPersistentTileSchedulerILi256ELi256ELb0ELb1ELb0EEEEEEEEEvNT_6ParamsE --------------------------
	.section	.text._ZN7cutlass13device_kernelIN5flash19enable_sm80_to_sm89INS1_16FlashAttnFwdSm80INS1_25CollectiveMainloopFwdSm80ILi8ELi1ELb1EN4cute5tupleIJNS5_1CILi128EEES8_S8_EEELi128ENS_10bfloat16_tEfNS_4arch4Sm80ELb1ELb0ELb0ELb0ELb0ELb0ELb1ELb0EEENS1_21CollectiveEpilogueFwdIS9_NS6_IJNS7_ILi1EEESF_SF_EEESA_SC_Li256ELb0ELb1ELb0ELb0EEENS1_30DynamicPersistentTileSchedulerILi256ELi256ELb0ELb1ELb0EEEEEEEEEvNT_6ParamsE,"ax",@progbits
	.sectioninfo	@"SHI_REGISTERS=255"
	.align	128
.text._ZN7cutlass13device_kernelIN5flash19enable_sm80_to_sm89INS1_16FlashAttnFwdSm80INS1_25CollectiveMainloopFwdSm80ILi8ELi1ELb1EN4cute5tupleIJNS5_1CILi128EEES8_S8_EEELi128ENS_10bfloat16_tEfNS_4arch4Sm80ELb1ELb0ELb0ELb0ELb0ELb0ELb1ELb0EEENS1_21CollectiveEpilogueFwdIS9_NS6_IJNS7_ILi1EEESF_SF_EEESA_SC_Li256ELb0ELb1ELb0ELb0EEENS1_30DynamicPersistentTileSchedulerILi256ELi256ELb0ELb1ELb0EEEEEEEEEvNT_6ParamsE:
        .type           _ZN7cutlass13device_kernelIN5flash19enable_sm80_to_sm89INS1_16FlashAttnFwdSm80INS1_25CollectiveMainloopFwdSm80ILi8ELi1ELb1EN4cute5tupleIJNS5_1CILi128EEES8_S8_EEELi128ENS_10bfloat16_tEfNS_4arch4Sm80ELb1ELb0ELb0ELb0ELb0ELb0ELb1ELb0EEENS1_21CollectiveEpilogueFwdIS9_NS6_IJNS7_ILi1EEESF_SF_EEESA_SC_Li256ELb0ELb1ELb0ELb0EEENS1_30DynamicPersistentTileSchedulerILi256ELi256ELb0ELb1ELb0EEEEEEEEEvNT_6ParamsE,@function
        .size           _ZN7cutlass13device_kernelIN5flash19enable_sm80_to_sm89INS1_16FlashAttnFwdSm80INS1_25CollectiveMainloopFwdSm80ILi8ELi1ELb1EN4cute5tupleIJNS5_1CILi128EEES8_S8_EEELi128ENS_10bfloat16_tEfNS_4arch4Sm80ELb1ELb0ELb0ELb0ELb0ELb0ELb1ELb0EEENS1_21CollectiveEpilogueFwdIS9_NS6_IJNS7_ILi1EEESF_SF_EEESA_SC_Li256ELb0ELb1ELb0ELb0EEENS1_30DynamicPersistentTileSchedulerILi256ELi256ELb0ELb1ELb0EEEEEEEEEvNT_6ParamsE,(.L_x_3792 - _ZN7cutlass13device_kernelIN5flash19enable_sm80_to_sm89INS1_16FlashAttnFwdSm80INS1_25CollectiveMainloopFwdSm80ILi8ELi1ELb1EN4cute5tupleIJNS5_1CILi128EEES8_S8_EEELi128ENS_10bfloat16_tEfNS_4arch4Sm80ELb1ELb0ELb0ELb0ELb0ELb0ELb1ELb0EEENS1_21CollectiveEpilogueFwdIS9_NS6_IJNS7_ILi1EEESF_SF_EEESA_SC_Li256ELb0ELb1ELb0ELb0EEENS1_30DynamicPersistentTileSchedulerILi256ELi256ELb0ELb1ELb0EEEEEEEEEvNT_6ParamsE)
        .other          _ZN7cutlass13device_kernelIN5flash19enable_sm80_to_sm89INS1_16FlashAttnFwdSm80INS1_25CollectiveMainloopFwdSm80ILi8ELi1ELb1EN4cute5tupleIJNS5_1CILi128EEES8_S8_EEELi128ENS_10bfloat16_tEfNS_4arch4Sm80ELb1ELb0ELb0ELb0ELb0ELb0ELb1ELb0EEENS1_21CollectiveEpilogueFwdIS9_NS6_IJNS7_ILi1EEESF_SF_EEESA_SC_Li256ELb0ELb1ELb0ELb0EEENS1_30DynamicPersistentTileSchedulerILi256ELi256ELb0ELb1ELb0EEEEEEEEEvNT_6ParamsE,@"STO_CUDA_ENTRY STV_DEFAULT"
_ZN7cutlass13device_kernelIN5flash19enable_sm80_to_sm89INS1_16FlashAttnFwdSm80INS1_25CollectiveMainloopFwdSm80ILi8ELi1ELb1EN4cute5tupleIJNS5_1CILi128EEES8_S8_EEELi128ENS_10bfloat16_tEfNS_4arch4Sm80ELb1ELb0ELb0ELb0ELb0ELb0ELb1ELb0EEENS1_21CollectiveEpilogueFwdIS9_NS6_IJNS7_ILi1EEESF_SF_EEESA_SC_Li256ELb0ELb1ELb0ELb0EEENS1_30DynamicPersistentTileSchedulerILi256ELi256ELb0ELb1ELb0EEEEEEEEEvNT_6ParamsE:
        /* <DEDUP_REMOVED lines=160> */
.L_x_2412:
        /* <DEDUP_REMOVED lines=19> */
.L_x_2372:
[----:B------:R-:W-:-:S04]  /*0b30*/  MOV R0, c[0x0][0x554] ;  /* 0x0001550000007a02 */ /* 0x000fc80000000f00 */
[----:B------:R-:W-:Y:S02]  /*0b40*/  ISETP.NE.AND P0, PT, R0, 0x1, PT ;  /* 0x000000010000780c */ /* 0x000fe40003f05270 */
[----:B------:R-:W-:-:S11]  /*0b50*/  MOV R0, R2 ;  /* 0x0000000200007202 */ /* 0x000fd60000000f00 */
[----:B------:R-:W-:-:S05]  /*0b60*/  @P0 IMAD.HI.U32 R4, R2, c[0x0][0x558], RZ ;  /* 0x0001560002040a27 */ /* 0x000fca00078e00ff */
[----:B------:R-:W-:-:S05]  /*0b70*/  @P0 SHF.R.U32.HI R0, RZ, c[0x0][0x55c], R4 ;  /* 0x00015700ff000a19 */ /* 0x000fca0000011604 */
[----:B------:R-:W-:Y:S02]  /*0b80*/  IMAD R4, R0, c[0x0][0x554], RZ ;  /* 0x0001550000047a24 */ /* 0x000fe400078e02ff */
.L_x_2373:
[----:B------:R-:W-:Y:S05]  /*0b90*/  BSYNC B0 ;  /* 0x0000000000007941 */ /* 0x000fea0003800000 */
.L_x_2371:
        /* <DEDUP_REMOVED lines=138> */
[----:B------:R-:W-:Y:S02]  /*1440*/  IMAD.MOV.U32 R7, RZ, RZ, R6 ;  /* 0x000000ffff077224 */ /* 0x000fe400078e0006 */
[----:B------:R-:W-:-:S02]  /*1450*/  IMAD R3, R10, c[0x0][0x1c0], RZ ;  /* 0x000070000a037a24 */ /* 0x000fc400078e02ff */
[----:B------:R-:W-:Y:S02]  /*1460*/  IMAD.MOV.U32 R6, RZ, RZ, R8 ;  /* 0x000000ffff067224 */ /* 0x000fe400078e0008 */
[C---:B------:R-:W-:Y:S02]  /*1470*/  IMAD R3, R36.reuse, c[0x0][0x1c4], R3 ;  /* 0x0000710024037a24 */ /* 0x040fe400078e0203 */
[----:B------:R-:W-:-:S04]  /*1480*/  IMAD.WIDE.U32 R6, R36, c[0x0][0x1c0], R6 ;  /* 0x0000700024067a25 */ /* 0x000fc800078e0006 */
[----:B------:R-:W-:Y:S02]  /*1490*/  IMAD.IADD R3, R7, 0x1, R3 ;  /* 0x0000000107037824 */ /* 0x000fe400078e0203 */
[----:B------:R-:W-:Y:S01]  /*14a0*/  IMAD R13, R35, c[0x0][0x168], RZ ;  /* 0x00005a00230d7a24 */ /* 0x000fe200078e02ff */
[----:B------:R-:W-:Y:S01]  /*14b0*/  BAR.SYNC.DEFER_BLOCKING 0x0 ;  /* 0x0000000000007b1d */ /* 0x000fe20000010000 */
[----:B------:R-:W-:Y:S01]  /*14c0*/  ISETP.GE.AND P3, PT, R148, c[0x0][0x198], PT ;  /* 0x0000660094007a0c */ /* 0x000fe20003f66270 */
[----:B------:R-:W-:Y:S02]  /*14d0*/  IMAD.MOV.U32 R145, RZ, RZ, c[0x0][0x1e0] ;  /* 0x00007800ff917624 */ /* 0x000fe400078e00ff */
[----:B------:R-:W-:Y:S02]  /*14e0*/  IMAD.MOV.U32 R146, RZ, RZ, c[0x0][0x1e4] ;  /* 0x00007900ff927624 */ /* 0x000fe400078e00ff */
[----:B--2---:R-:W-:-:S04]  /*14f0*/  IMAD.IADD R2, R12, 0x1, R153 ;  /* 0x000000010c027824 */ /* 0x004fc800078e0299 */
[----:B------:R-:W-:-:S04]  /*1500*/  @P4 IMAD.HI.U32 R4, R2, c[0x0][0x2c8], RZ ;  /* 0x0000b20002044a27 */ /* 0x000fc800078e00ff */
[----:B------:R-:W-:Y:S01]  /*1510*/  IMAD.MOV.U32 R0, RZ, RZ, R2 ;  /* 0x000000ffff007224 */ /* 0x000fe200078e0002 */
[----:B------:R-:W-:-:S04]  /*1520*/  @P4 SHF.R.U32.HI R0, RZ, c[0x0][0x2cc], R4 ;  /* 0x0000b300ff004a19 */ /* 0x000fc80000011604 */
[--C-:B------:R-:W-:Y:S01]  /*1530*/  SHF.R.S32.HI R5, RZ, 0x1f, R0.reuse ;  /* 0x0000001fff057819 */ /* 0x100fe20000011400 */
[----:B------:R-:W-:-:S04]  /*1540*/  IMAD.MOV R4, RZ, RZ, -R0 ;  /* 0x000000ffff047224 */ /* 0x000fc800078e0a00 */
[----:B------:R-:W-:Y:S02]  /*1550*/  IMAD R4, R4, c[0x0][0x2c4], R2 ;  /* 0x0000b10004047a24 */ /* 0x000fe400078e0202 */
[----:B------:R-:W-:Y:S02]  /*1560*/  IMAD.MOV.U32 R2, RZ, RZ, R6 ;  /* 0x000000ffff027224 */ /* 0x000fe400078e0006 */
[----:B------:R-:W-:Y:S02]  /*1570*/  IMAD R5, R5, c[0x0][0x1b0], RZ ;  /* 0x00006c0005057a24 */ /* 0x000fe400078e02ff */
[----:B------:R-:W-:-:S04]  /*1580*/  IMAD.WIDE.U32 R2, R0, c[0x0][0x1b0], R2 ;  /* 0x00006c0000027a25 */ /* 0x000fc800078e0002 */
[----:B------:R-:W-:Y:S01]  /*1590*/  IMAD R0, R0, c[0x0][0x1b4], R5 ;  /* 0x00006d0000007a24 */ /* 0x000fe200078e0205 */
[----:B------:R-:W-:-:S03]  /*15a0*/  SHF.R.S32.HI R5, RZ, 0x1f, R4 ;  /* 0x0000001fff057819 */ /* 0x000fc60000011404 */
[----:B------:R-:W-:Y:S02]  /*15b0*/  IMAD.IADD R3, R3, 0x1, R0 ;  /* 0x0000000103037824 */ /* 0x000fe400078e0200 */
[----:B------:R-:W-:-:S04]  /*15c0*/  IMAD R0, R5, c[0x0][0x1a8], RZ ;  /* 0x00006a0005007a24 */ /* 0x000fc800078e02ff */
[C---:B------:R-:W-:Y:S02]  /*15d0*/  IMAD R0, R4.reuse, c[0x0][0x1ac], R0 ;  /* 0x00006b0004007a24 */ /* 0x040fe400078e0200 */
[----:B------:R-:W-:-:S04]  /*15e0*/  IMAD.WIDE.U32 R4, R4, c[0x0][0x1a8], R2 ;  /* 0x00006a0004047a25 */ /* 0x000fc800078e0002 */
[----:B------:R-:W-:Y:S01]  /*15f0*/  IMAD.IADD R0, R5, 0x1, R0 ;  /* 0x0000000105007824 */ /* 0x000fe200078e0200 */
        /* <DEDUP_REMOVED lines=9> */
[----:B---3--:R-:W-:Y:S02]  /*1690*/  ISETP.GE.AND P6, PT, R14, c[0x0][0x198], PT ;  /* 0x000066000e007a0c */ /* 0x008fe40003fc6270 */
[----:B------:R-:W-:Y:S01]  /*16a0*/  ISETP.GE.AND P1, PT, R6, R13, PT ;  /* 0x0000000d0600720c */ /* 0x000fe20003f26270 */
[----:B------:R-:W3:Y:S01]  /*16b0*/  SHFL.IDX PT, R10, R2, 0x2, 0x181f ;  /* 0x00581f00020a7f89 */ /* 0x000ee200000e0000 */
[----:B------:R-:W-:-:S03]  /*16c0*/  IADD3 R11, R3, 0x40, RZ ;  /* 0x00000040030b7810 */ /* 0x000fc60007ffe0ff */
[----:B------:R-:W1:Y:S01]  /*16d0*/  SHFL.IDX PT, R12, R0, 0x2, 0x181f ;  /* 0x00581f00000c7f89 */ /* 0x000e6200000e0000 */
[-C--:B--2---:R-:W-:Y:S02]  /*16e0*/  @!P5 LEA R6, P2, R148, R4.reuse, 0x1 ;  /* 0x000000049406d211 */ /* 0x084fe400078408ff */
[----:B------:R-:W-:Y:S02]  /*16f0*/  @!P5 LEA R4, P0, R14, R4, 0x1 ;  /* 0x000000040e04d211 */ /* 0x000fe400078008ff */
[----:B-----5:R-:W-:Y:S02]  /*1700*/  @!P5 LEA.HI.X R7, R148, R5, R149, 0x1, P2 ;  /* 0x000000059407d211 */ /* 0x020fe400010f0c95 */
[----:B------:R-:W-:Y:S02]  /*1710*/  ISETP.GE.AND P2, PT, R11, R13, PT ;  /* 0x0000000d0b00720c */ /* 0x000fe40003f46270 */
[----:B----4-:R-:W-:Y:S01]  /*1720*/  @!P5 LEA.HI.X R5, R14, R5, R15, 0x1, P0 ;  /* 0x000000050e05d211 */ /* 0x010fe200000f0c0f */
[----:B------:R1:W2:Y:S04]  /*1730*/  SHFL.IDX PT, R11, R2, 0x3, 0x181f ;  /* 0x00781f00020b7f89 */ /* 0x0002a800000e0000 */
[----:B------:R4:W-:Y:S01]  /*1740*/  @!P5 LDGSTS.E.BYPASS.LTC128B.128 [R228+0x100], [R6.64], !P3 ;  /* 0x0010000006e4dfae */ /* 0x0009e2000d901d46 */
[----:B------:R-:W-:-:S03]  /*1750*/  IADD3 R3, R3, 0x60, RZ ;  /* 0x0000006003037810 */ /* 0x000fc60007ffe0ff */
[----:B------:R5:W-:Y:S01]  /*1760*/  @!P5 LDGSTS.E.BYPASS.LTC128B.128 [R228+0x4100], [R4.64], !P6 ;  /* 0x0410000004e4dfae */ /* 0x000be2000f101d46 */
[----:B-1----:R-:W-:-:S03]  /*1770*/  @!P1 LEA R2, P0, R14, R8, 0x1 ;  /* 0x000000080e029211 */ /* 0x002fc600078008ff */
[----:B----4-:R1:W4:Y:S01]  /*1780*/  SHFL.IDX PT, R7, R0, 0x3, 0x181f ;  /* 0x00781f0000077f89 */ /* 0x01032200000e0000 */
[----:B-----5:R-:W-:-:S04]  /*1790*/  @!P1 LEA R4, P5, R148, R8, 0x1 ;  /* 0x0000000894049211 */ /* 0x020fc800078a08ff */
[----:B------:R-:W-:Y:S02]  /*17a0*/  @!P1 LEA.HI.X R5, R148, R9, R149, 0x1, P5 ;  /* 0x0000000994059211 */ /* 0x000fe400028f0c95 */
[----:B------:R-:W-:Y:S02]  /*17b0*/  ISETP.GE.AND P5, PT, R3, R13, PT ;  /* 0x0000000d0300720c */ /* 0x000fe40003fa6270 */
[----:B------:R-:W-:Y:S01]  /*17c0*/  @!P1 LEA.HI.X R3, R14, R9, R15, 0x1, P0 ;  /* 0x000000090e039211 */ /* 0x000fe200000f0c0f */
[----:B------:R5:W-:Y:S01]  /*17d0*/  @!P1 LDGSTS.E.BYPASS.LTC128B.128 [R228+0x1100], [R4.64], !P3 ;  /* 0x0110000004e49fae */ /* 0x000be2000d901d46 */
[----:B------:R-:W-:Y:S02]  /*17e0*/  IADD3 R6, -R73, c[0x0][0x1d0], RZ ;  /* 0x0000740049067a10 */ /* 0x000fe40007ffe1ff */
[----:B---3--:R-:W-:Y:S01]  /*17f0*/  @!P2 LEA R8, P0, R148, R10, 0x1 ;  /* 0x0000000a9408a211 */ /* 0x008fe200078008ff */
[----:B------:R2:W-:Y:S01]  /*1800*/  @!P1 LDGSTS.E.BYPASS.LTC128B.128 [R228+0x5100], [R2.64], !P6 ;  /* 0x0510000002e49fae */ /* 0x0005e2000f101d46 */
[----:B-1----:R-:W-:-:S02]  /*1810*/  IADD3 R0, R168, -0x1, RZ ;  /* 0xffffffffa8007810 */ /* 0x002fc40007ffe0ff */
[----:B------:R-:W-:-:S03]  /*1820*/  @!P2 LEA.HI.X R9, R148, R12, R149, 0x1, P0 ;  /* 0x0000000c9409a211 */ /* 0x000fc600000f0c95 */
[----:B------:R-:W-:Y:S01]  /*1830*/  IMAD R6, R0, -0x80, R6 ;  /* 0xffffff8000067824 */ /* 0x000fe200078e0206 */
[----:B------:R-:W-:Y:S01]  /*1840*/  SHF.R.S32.HI R24, RZ, 0x1f, R0 ;  /* 0x0000001fff187819 */ /* 0x000fe20000011400 */
[----:B------:R1:W-:Y:S01]  /*1850*/  @!P2 LDGSTS.E.BYPASS.LTC128B.128 [R228+0x2100], [R8.64], !P3 ;  /* 0x0210000008e4afae */ /* 0x0003e2000d901d46 */
[----:B-----5:R-:W-:-:S04]  /*1860*/  @!P2 LEA R4, P1, R14, R10, 0x1 ;  /* 0x0000000a0e04a211 */ /* 0x020fc800078208ff */
[----:B------:R-:W-:Y:S02]  /*1870*/  @!P2 LEA.HI.X R5, R14, R12, R15, 0x1, P1 ;  /* 0x0000000c0e05a211 */ /* 0x000fe400008f0c0f */
[----:B------:R-:W-:Y:S02]  /*1880*/  ISETP.GE.AND P1, PT, R6, 0x1, PT ;  /* 0x000000010600780c */ /* 0x000fe40003f26270 */
[C---:B--2---:R-:W-:Y:S01]  /*1890*/  @!P5 LEA R2, P0, R148.reuse, R11, 0x1 ;  /* 0x0000000b9402d211 */ /* 0x044fe200078008ff */
[----:B------:R2:W-:Y:S03]  /*18a0*/  @!P2 LDGSTS.E.BYPASS.LTC128B.128 [R228+0x6100], [R4.64], !P6 ;  /* 0x0610000004e4afae */ /* 0x0005e6000f101d46 */
[----:B----4-:R-:W-:Y:S01]  /*18b0*/  @!P5 LEA.HI.X R3, R148, R7, R149, 0x1, P0 ;  /* 0x000000079403d211 */ /* 0x010fe200000f0c95 */
[----:B-1----:R-:W-:-:S04]  /*18c0*/  IMAD R8, R24, c[0x0][0x1e0], RZ ;  /* 0x0000780018087a24 */ /* 0x002fc800078e02ff */
[----:B------:R1:W-:Y:S01]  /*18d0*/  @!P5 LDGSTS.E.BYPASS.LTC128B.128 [R228+0x3100], [R2.64], !P3 ;  /* 0x0310000002e4dfae */ /* 0x0003e2000d901d46 */
[----:B------:R-:W-:Y:S01]  /*18e0*/  IMAD R9, R0, c[0x0][0x1e4], R8 ;  /* 0x0000790000097a24 */ /* 0x000fe200078e0208 */
[----:B------:R-:W-:Y:S02]  /*18f0*/  @!P5 LEA R8, P0, R14, R11, 0x1 ;  /* 0x0000000b0e08d211 */ /* 0x000fe400078008ff */
[----:B------:R-:W-:Y:S01]  /*1900*/  ISETP.GE.AND P2, PT, R6, 0x21, PT ;  /* 0x000000210600780c */ /* 0x000fe20003f46270 */
[----:B--2---:R-:W-:-:S04]  /*1910*/  IMAD.WIDE.U32 R4, R0, c[0x0][0x1e0], RZ ;  /* 0x0000780000047a25 */ /* 0x004fc800078e00ff */
[----:B-1----:R-:W-:Y:S01]  /*1920*/  IMAD.IADD R3, R5, 0x1, R9 ;  /* 0x0000000105037824 */ /* 0x002fe200078e0209 */
[----:B------:R-:W-:Y:S02]  /*1930*/  LEA R2, P3, R4, R154, 0x7 ;  /* 0x0000009a04027211 */ /* 0x000fe400078638ff */
[----:B------:R-:W-:Y:S02]  /*1940*/  @!P5 LEA.HI.X R9, R14, R7, R15, 0x1, P0 ;  /* 0x000000070e09d211 */ /* 0x000fe400000f0c0f */
[----:B------:R-:W-:Y:S02]  /*1950*/  @P1 ISETP.GE.AND P0, PT, R148, c[0x0][0x1d4], PT ;  /* 0x0000750094001a0c */ /* 0x000fe40003f06270 */
[----:B------:R-:W-:Y:S01]  /*1960*/  LEA.HI.X R3, R4, R150, R3, 0x7, P3 ;  /* 0x0000009604037211 */ /* 0x000fe200018f3c03 */
[----:B------:R1:W-:Y:S01]  /*1970*/  @!P5 LDGSTS.E.BYPASS.LTC128B.128 [R228+0x7100], [R8.64], !P6 ;  /* 0x0710000008e4dfae */ /* 0x0003e2000f101d46 */
[----:B------:R-:W-:Y:S02]  /*1980*/  @P1 LEA R4, P3, R2, c[0x0][0x1c8], 0x1 ;  /* 0x0000720002041a11 */ /* 0x000fe400078608ff */
[----:B------:R-:W-:Y:S01]  /*1990*/  ISETP.GE.AND P6, PT, R14, c[0x0][0x1d4], PT ;  /* 0x000075000e007a0c */ /* 0x000fe20003fc6270 */
[----:B------:R-:W0:Y:S01]  /*19a0*/  LDGDEPBAR ;  /* 0x00000000000079af */ /* 0x000e220000000000 */
[----:B------:R-:W-:-:S02]  /*19b0*/  @P1 LEA.HI.X R5, R2, c[0x0][0x1cc], R3, 0x1, P3 ;  /* 0x0000730002051a11 */ /* 0x000fc400018f0c03 */
[----:B------:R-:W-:Y:S02]  /*19c0*/  ISETP.GE.AND P5, PT, R6, 0x41, PT ;  /* 0x000000410600780c */ /* 0x000fe40003fa6270 */
[C---:B------:R-:W-:Y:S01]  /*19d0*/  @P2 LEA R7, P3, R145.reuse, R2, 0x5 ;  /* 0x0000000291072211 */ /* 0x040fe200078628ff */
[----:B------:R2:W-:Y:S01]  /*19e0*/  @P1 LDGSTS.E.BYPASS.LTC128B.128 [R228+0x8100], [R4.64], !P0 ;  /* 0x0810000004e41fae */ /* 0x0005e2000c101d46 */
[----:B------:R-:W-:-:S05]  /*19f0*/  IMAD.WIDE.U32 R10, R145, 0x40, RZ ;  /* 0x00000040910a7825 */ /* 0x000fca00078e00ff */
[----:B------:R2:W-:Y:S01]  /*1a00*/  @P1 LDGSTS.E.BYPASS.LTC128B.128 [R228+0xc100], [R4.64+0x80], !P6 ;  /* 0x0c10008004e41fae */ /* 0x0005e2000f101d46 */
[----:B-1----:R-:W-:Y:S02]  /*1a10*/  @P2 LEA R8, P0, R7, c[0x0][0x1c8], 0x1 ;  /* 0x0000720007082a11 */ /* 0x002fe400078008ff */
[----:B------:R-:W-:Y:S02]  /*1a20*/  @P2 LEA.HI.X R9, R145, R3, R146, 0x5, P3 ;  /* 0x0000000391092211 */ /* 0x000fe400018f2c92 */
[----:B------:R-:W-:Y:S02]  /*1a30*/  ISETP.GE.AND P3, PT, R6, 0x61, PT ;  /* 0x000000610600780c */ /* 0x000fe40003f66270 */
[----:B------:R-:W-:Y:S02]  /*1a40*/  @P2 LEA.HI.X R9, R7, c[0x0][0x1cc], R9, 0x1, P0 ;  /* 0x0000730007092a11 */ /* 0x000fe400000f0c09 */
[----:B------:R-:W-:Y:S01]  /*1a50*/  @P2 ISETP.GE.AND P0, PT, R148, c[0x0][0x1d4], PT ;  /* 0x0000750094002a0c */ /* 0x000fe20003f06270 */
[----:B--2---:R-:W-:Y:S01]  /*1a60*/  IMAD.SHL.U32 R5, R146, 0x40, RZ ;  /* 0x0000004092057824 */ /* 0x004fe200078e00ff */
[----:B------:R-:W-:-:S04]  /*1a70*/  @P5 IADD3 R4, P1, R2, R10, RZ ;  /* 0x0000000a02045210 */ /* 0x000fc80007f3e0ff */
[----:B------:R-:W-:-:S07]  /*1a80*/  @P5 IADD3.X R5, R3, R11, R5, P1, !PT ;  /* 0x0000000b03055210 */ /* 0x000fce0000ffe405 */
[----:B------:R1:W-:Y:S01]  /*1a90*/  @P2 LDGSTS.E.BYPASS.LTC128B.128 [R228+0x9100], [R8.64], !P0 ;  /* 0x0910000008e42fae */ /* 0x0003e2000c101d46 */
[----:B------:R-:W-:Y:S01]  /*1aa0*/  @P5 LEA R6, P1, R4, c[0x0][0x1c8], 0x1 ;  /* 0x0000720004065a11 */ /* 0x000fe200078208ff */
[----:B------:R-:W-:Y:S01]  /*1ab0*/  @P3 IMAD.WIDE.U32 R2, R145, 0x60, R2 ;  /* 0x0000006091023825 */ /* 0x000fe200078e0002 */
[----:B------:R-:W-:Y:S01]  /*1ac0*/  @P3 ISETP.GE.AND P0, PT, R148, c[0x0][0x1d4], PT ;  /* 0x0000750094003a0c */ /* 0x000fe20003f06270 */
[----:B------:R1:W-:Y:S01]  /*1ad0*/  @P2 LDGSTS.E.BYPASS.LTC128B.128 [R228+0xd100], [R8.64+0x80], !P6 ;  /* 0x0d10008008e42fae */ /* 0x0003e2000f101d46 */
[----:B------:R-:W-:Y:S01]  /*1ae0*/  @P5 LEA.HI.X R7, R4, c[0x0][0x1cc], R5, 0x1, P1 ;  /* 0x0000730004075a11 */ /* 0x000fe200008f0c05 */
[----:B------:R-:W-:Y:S01]  /*1af0*/  @P3 IMAD R4, R146, 0x60, RZ ;  /* 0x0000006092043824 */ /* 0x000fe200078e02ff */
[----:B------:R-:W-:-:S03]  /*1b00*/  @P5 ISETP.GE.AND P1, PT, R148, c[0x0][0x1d4], PT ;  /* 0x0000750094005a0c */ /* 0x000fc60003f26270 */
[----:B------:R-:W-:Y:S01]  /*1b10*/  @P3 IMAD.IADD R3, R3, 0x1, R4 ;  /* 0x0000000103033824 */ /* 0x000fe200078e0204 */
[----:B------:R-:W-:-:S04]  /*1b20*/  @P3 LEA R4, P2, R2, c[0x0][0x1c8], 0x1 ;  /* 0x0000720002043a11 */ /* 0x000fc800078408ff */
[----:B------:R-:W-:-:S05]  /*1b30*/  @P3 LEA.HI.X R5, R2, c[0x0][0x1cc], R3, 0x1, P2 ;  /* 0x0000730002053a11 */ /* 0x000fca00010f0c03 */
        /* <DEDUP_REMOVED lines=18> */
[----:B-1----:R-:W1:Y:S04]  /*1c60*/  LDSM.16.M88.4 R8, [R201+0x800] ;  /* 0x00080000c908783b */ /* 0x002e680000000200 */
[----:B------:R-:W3:Y:S04]  /*1c70*/  LDSM.16.M88.4 R20, [R201+0x1800] ;  /* 0x00180000c914783b */ /* 0x000ee80000000200 */
[----:B------:R-:W4:Y:S04]  /*1c80*/  LDSM.16.M88.4 R12, [R201] ;  /* 0x00000000c90c783b */ /* 0x000f280000000200 */
[----:B--2---:R-:W2:Y:S04]  /*1c90*/  LDSM.16.M88.4 R4, [R201+0x1000] ;  /* 0x00100000c904783b */ /* 0x004ea80000000200 */
[----:B------:R-:W5:Y:S04]  /*1ca0*/  LDSM.16.M88.4 R56, [R201+0x2000] ;  /* 0x00200000c938783b */ /* 0x000f680000000200 */
[----:B------:R-:W2:Y:S04]  /*1cb0*/  LDSM.16.M88.4 R32, [R220] ;  /* 0x00000000dc20783b */ /* 0x000ea80000000200 */
[----:B------:R-:W2:Y:S04]  /*1cc0*/  LDSM.16.M88.4 R44, [R222] ;  /* 0x00000000de2c783b */ /* 0x000ea80000000200 */
[----:B------:R-:W2:Y:S04]  /*1cd0*/  LDSM.16.M88.4 R64, [R219] ;  /* 0x00000000db40783b */ /* 0x000ea80000000200 */
[----:B------:R-:W2:Y:S04]  /*1ce0*/  LDSM.16.M88.4 R48, [R207] ;  /* 0x00000000cf30783b */ /* 0x000ea80000000200 */
[----:B------:R-:W2:Y:S01]  /*1cf0*/  LDSM.16.M88.4 R40, [R221] ;  /* 0x00000000dd28783b */ /* 0x000ea20000000200 */
[C---:B-1----:R-:W-:Y:S03]  /*1d00*/  HMMA.16816.F32.BF16 R36, R136.reuse, R8, RZ ;  /* 0x000000088824723c */ /* 0x042fe600000418ff */
[----:B------:R-:W1:Y:S05]  /*1d10*/  LDSM.16.M88.4 R68, [R201+0x2800] ;  /* 0x00280000c944783b */ /* 0x000e6a0000000200 */
[C---:B------:R-:W-:Y:S08]  /*1d20*/  HMMA.16816.F32.BF16 R28, R136.reuse, R10, RZ ;  /* 0x0000000a881c723c */ /* 0x040ff000000418ff */
[C---:B---3--:R-:W-:Y:S08]  /*1d30*/  HMMA.16816.F32.BF16 R8, R136.reuse, R20, RZ ;  /* 0x000000148808723c */ /* 0x048ff000000418ff */
[C---:B----4-:R-:W-:Y:S08]  /*1d40*/  HMMA.16816.F32.BF16 R60, R136.reuse, R12, RZ ;  /* 0x0000000c883c723c */ /* 0x050ff000000418ff */
[C---:B------:R-:W-:Y:S08]  /*1d50*/  HMMA.16816.F32.BF16 R52, R136.reuse, R14, RZ ;  /* 0x0000000e8834723c */ /* 0x040ff000000418ff */
[C---:B--2---:R-:W-:Y:S08]  /*1d60*/  HMMA.16816.F32.BF16 R16, R136.reuse, R4, RZ ;  /* 0x000000048810723c */ /* 0x044ff000000418ff */
[C---:B------:R-:W-:Y:S08]  /*1d70*/  HMMA.16816.F32.BF16 R12, R136.reuse, R6, RZ ;  /* 0x00000006880c723c */ /* 0x040ff000000418ff */
[C---:B------:R-:W-:Y:S08]  /*1d80*/  HMMA.16816.F32.BF16 R4, R136.reuse, R22, RZ ;  /* 0x000000168804723c */ /* 0x040ff000000418ff */
[----:B-----5:R-:W-:Y:S08]  /*1d90*/  HMMA.16816.F32.BF16 R20, R136, R56, RZ ;  /* 0x000000388814723c */ /* 0x020ff000000418ff */
[----:B------:R-:W-:Y:S01]  /*1da0*/  HMMA.16816.F32.BF16 R76, R140, R32, R8 ;  /* 0x000000208c4c723c */ /* 0x000fe20000041808 */
[----:B------:R-:W-:-:S07]  /*1db0*/  IMAD R2, R24, c[0x0][0x208], RZ ;  /* 0x0000820018027a24 */ /* 0x000fce00078e02ff */
[----:B------:R-:W-:Y:S01]  /*1dc0*/  HMMA.16816.F32.BF16 R8, R136, R58, RZ ;  /* 0x0000003a8808723c */ /* 0x000fe200000418ff */
[----:B------:R-:W-:Y:S02]  /*1dd0*/  IMAD R2, R0, c[0x0][0x20c], R2 ;  /* 0x0000830000027a24 */ /* 0x000fe400078e0202 */
[----:B------:R-:W-:-:S05]  /*1de0*/  IMAD.MOV.U32 R147, RZ, RZ, -0x80 ;  /* 0xffffff80ff937424 */ /* 0x000fca00078e00ff */
[----:B------:R-:W-:Y:S01]  /*1df0*/  HMMA.16816.F32.BF16 R80, R140, R34, R4 ;  /* 0x000000228c50723c */ /* 0x000fe20000041804 */
[----:B------:R-:W-:Y:S01]  /*1e00*/  IMAD R144, R0, R147, c[0x0][0x1d0] ;  /* 0x0000740000907624 */ /* 0x000fe200078e0293 */
[----:B------:R-:W-:Y:S01]  /*1e10*/  ISETP.GE.AND P5, PT, R148, c[0x0][0x1d4], PT ;  /* 0x0000750094007a0c */ /* 0x000fe20003fa6270 */
[----:B------:R-:W-:Y:S04]  /*1e20*/  LDSM.16.M88.4 R32, [R217] ;  /* 0x00000000d920783b */ /* 0x000fe80000000200 */
[----:B------:R-:W-:-:S04]  /*1e30*/  IMAD.WIDE.U32 R4, R0, c[0x0][0x208], RZ ;  /* 0x0000820000047a25 */ /* 0x000fc800078e00ff */
[----:B------:R-:W-:Y:S01]  /*1e40*/  IMAD.IADD R2, R5, 0x1, R2 ;  /* 0x0000000105027824 */ /* 0x000fe200078e0202 */
[----:B------:R-:W-:Y:S01]  /*1e50*/  LEA R3, P0, R4, R26, 0x7 ;  /* 0x0000001a04037211 */ /* 0x000fe200078038ff */
[C---:B------:R-:W-:Y:S01]  /*1e60*/  HMMA.16816.F32.BF16 R104, R140.reuse, R44, R36 ;  /* 0x0000002c8c68723c */ /* 0x040fe20000041824 */
[----:B------:R-:W2:Y:S01]  /*1e70*/  LDSM.16.M88.4 R36, [R218] ;  /* 0x00000000da24783b */ /* 0x000ea20000000200 */
[----:B------:R-:W-:Y:S01]  /*1e80*/  IMAD.IADD R6, R144, 0x1, -R73 ;  /* 0x0000000190067824 */ /* 0x000fe200078e0a49 */
[----:B------:R-:W-:Y:S01]  /*1e90*/  LEA.HI.X R4, R4, R25, R2, 0x7, P0 ;  /* 0x0000001904047211 */ /* 0x000fe200000f3c02 */
[----:B------:R-:W-:Y:S01]  /*1ea0*/  IMAD.MOV.U32 R5, RZ, RZ, c[0x0][0x208] ;  /* 0x00008200ff057624 */ /* 0x000fe200078e00ff */
[----:B------:R-:W-:Y:S03]  /*1eb0*/  LDSM.16.M88.4 R24, [R201+0x3800] ;  /* 0x00380000c918783b */ /* 0x000fe60000000200 */
[----:B------:R-:W-:Y:S01]  /*1ec0*/  HMMA.16816.F32.BF16 R84, R140, R64, R20 ;  /* 0x000000408c54723c */ /* 0x000fe20000041814 */
[----:B------:R-:W3:Y:S01]  /*1ed0*/  LDSM.16.M88.4 R20, [R201+0x3000] ;  /* 0x00300000c914783b */ /* 0x000ee20000000200 */
[----:B------:R-:W-:Y:S01]  /*1ee0*/  IMAD.MOV.U32 R7, RZ, RZ, 0x6 ;  /* 0x00000006ff077424 */ /* 0x000fe200078e00ff */
[----:B------:R-:W-:-:S02]  /*1ef0*/  LEA R2, P0, R3, c[0x0][0x1f8], 0x1 ;  /* 0x00007e0003027a11 */ /* 0x000fc400078008ff */
[----:B------:R-:W-:-:S03]  /*1f00*/  ISETP.LT.OR P3, PT, R6, 0x1, P5 ;  /* 0x000000010600780c */ /* 0x000fc60002f61670 */
[----:B------:R-:W-:Y:S01]  /*1f10*/  HMMA.16816.F32.BF16 R88, R140, R66, R8 ;  /* 0x000000428c58723c */ /* 0x000fe20000041808 */
[C---:B------:R-:W-:Y:S02]  /*1f20*/  ISETP.LT.OR P2, PT, R6.reuse, 0x1, P6 ;  /* 0x000000010600780c */ /* 0x040fe40003741670 */
[----:B------:R-:W-:-:S04]  /*1f30*/  ISETP.LT.OR P1, PT, R6, 0x21, P5 ;  /* 0x000000210600780c */ /* 0x000fc80002f21670 */
[----:B------:R-:W-:Y:S01]  /*1f40*/  IMAD.SHL.U32 R10, R5, 0x40, RZ ;  /* 0x00000040050a7824 */ /* 0x000fe200078e00ff */
[----:B------:R-:W-:Y:S02]  /*1f50*/  LEA.HI.X R3, R3, c[0x0][0x1fc], R4, 0x1, P0 ;  /* 0x00007f0003037a11 */ /* 0x000fe400000f0c04 */
[----:B------:R-:W-:Y:S02]  /*1f60*/  SHF.L.U64.HI R7, R5, R7, c[0x0][0x20c] ;  /* 0x0000830005077619 */ /* 0x000fe40000010207 */
[----:B------:R-:W-:Y:S01]  /*1f70*/  IADD3 R8, P0, R10, R2, RZ ;  /* 0x000000020a087210 */ /* 0x000fe20007f1e0ff */
[----:B------:R-:W-:Y:S04]  /*1f80*/  HMMA.16816.F32.BF16 R108, R140, R48, R60 ;  /* 0x000000308c6c723c */ /* 0x000fe8000004183c */
[----:B------:R-:W-:Y:S01]  /*1f90*/  IMAD.X R9, R7, 0x1, R3, P0 ;  /* 0x0000000107097824 */ /* 0x000fe200000e0603 */
[----:B------:R-:W-:-:S03]  /*1fa0*/  IADD3 R4, P0, R8, R10, RZ ;  /* 0x0000000a08047210 */ /* 0x000fc60007f1e0ff */
[----:B------:R-:W-:Y:S02]  /*1fb0*/  HMMA.16816.F32.BF16 R92, R140, R42, R12 ;  /* 0x0000002a8c5c723c */ /* 0x000fe4000004180c */
[----:B------:R-:W-:-:S06]  /*1fc0*/  IMAD.X R5, R9, 0x1, R7, P0 ;  /* 0x0000000109057824 */ /* 0x000fcc00000e0607 */
[----:B------:R-:W-:Y:S01]  /*1fd0*/  HMMA.16816.F32.BF16 R60, R140, R40, R16 ;  /* 0x000000288c3c723c */ /* 0x000fe20000041810 */
[----:B------:R-:W4:Y:S04]  /*1fe0*/  LDSM.16.M88.4 R40, [R216] ;  /* 0x00000000d828783b */ /* 0x000f280000000200 */
[----:B------:R-:W-:Y:S01]  /*1ff0*/  @!PT LDS RZ, [RZ] ;  /* 0x00000000fffff984 */ /* 0x000fe20000000800 */
[----:B------:R-:W-:Y:S01]  /*2000*/  @!PT LDS RZ, [RZ] ;  /* 0x00000000fffff984 */ /* 0x000fe20000000800 */
[----:B------:R-:W-:Y:S01]  /*2010*/  @!PT LDS RZ, [RZ] ;  /* 0x00000000fffff984 */ /* 0x000fe20000000800 */
[----:B------:R5:W-:Y:S03]  /*2020*/  LDGSTS.E.BYPASS.LTC128B.128 [R228+0x100], [R2.64], !P3 ;  /* 0x0010000002e47fae */ /* 0x000be6000d901d46 */
[----:B-1----:R-:W-:Y:S01]  /*2030*/  HMMA.16816.F32.BF16 R12, R136, R68, RZ ;  /* 0x00000044880c723c */ /* 0x002fe200000418ff */
[----:B------:R5:W-:Y:S04]  /*2040*/  LDGSTS.E.BYPASS.LTC128B.128 [R228+0x4100], [R2.64+0x80], !P2 ;  /* 0x0410008002e47fae */ /* 0x000be8000d101d46 */
[----:B------:R1:W-:Y:S01]  /*2050*/  LDGSTS.E.BYPASS.LTC128B.128 [R228+0x1100], [R8.64], !P1 ;  /* 0x0110000008e47fae */ /* 0x0003e2000c901d46 */
[----:B------:R-:W-:-:S02]  /*2060*/  ISETP.LT.OR P3, PT, R6, 0x21, P6 ;  /* 0x000000210600780c */ /* 0x000fc40003761670 */
[----:B-1----:R-:W-:Y:S02]  /*2070*/  IADD3 R8, P2, P1, R10, 0x80, R2 ;  /* 0x000000800a087810 */ /* 0x002fe4000795e002 */
[----:B-----5:R-:W-:Y:S02]  /*2080*/  IADD3 R2, P0, R4, R10, RZ ;  /* 0x0000000a04027210 */ /* 0x020fe40007f1e0ff */
[----:B------:R-:W-:Y:S02]  /*2090*/  IADD3.X R9, R7, RZ, R3, P2, P1 ;  /* 0x000000ff07097210 */ /* 0x000fe400017e2403 */
[C---:B------:R-:W-:Y:S01]  /*20a0*/  ISETP.LT.OR P1, PT, R6.reuse, 0x41, P5 ;  /* 0x000000410600780c */ /* 0x040fe20002f21670 */
[----:B------:R-:W-:Y:S01]  /*20b0*/  IMAD.X R3, R5, 0x1, R7, P0 ;  /* 0x0000000105037824 */ /* 0x000fe200000e0607 */
[----:B------:R-:W-:-:S03]  /*20c0*/  ISETP.LT.OR P0, PT, R6, 0x41, P6 ;  /* 0x000000410600780c */ /* 0x000fc60003701670 */
[----:B------:R1:W-:Y:S05]  /*20d0*/  LDGSTS.E.BYPASS.LTC128B.128 [R228+0x5100], [R8.64], !P3 ;  /* 0x0510000008e47fae */ /* 0x0003ea000d901d46 */
[----:B--2---:R-:W-:Y:S01]  /*20e0*/  HMMA.16816.F32.BF16 R72, R140, R36, R12 ;  /* 0x000000248c48723c */ /* 0x004fe2000004180c */
[C---:B------:R-:W-:Y:S02]  /*20f0*/  ISETP.LT.OR P5, PT, R6.reuse, 0x61, P5 ;  /* 0x000000610600780c */ /* 0x040fe40002fa1670 */
[----:B------:R-:W-:-:S05]  /*2100*/  ISETP.LT.OR P2, PT, R6, 0x61, P6 ;  /* 0x000000610600780c */ /* 0x000fca0003741670 */
[----:B---3--:R-:W-:Y:S01]  /*2110*/  HMMA.16816.F32.BF16 R12, R136, R22, RZ ;  /* 0x00000016880c723c */ /* 0x008fe200000418ff */
[----:B------:R2:W-:Y:S04]  /*2120*/  LDGSTS.E.BYPASS.LTC128B.128 [R228+0x2100], [R4.64], !P1 ;  /* 0x0210000004e47fae */ /* 0x0005e8000c901d46 */
[----:B------:R2:W-:Y:S03]  /*2130*/  LDGSTS.E.BYPASS.LTC128B.128 [R228+0x6100], [R4.64+0x80], !P0 ;  /* 0x0610008004e47fae */ /* 0x0005e6000c101d46 */
[----:B------:R-:W-:Y:S01]  /*2140*/  HMMA.16816.F32.BF16 R100, R140, R50, R52 ;  /* 0x000000328c64723c */ /* 0x000fe20000041834 */
[----:B------:R3:W-:Y:S04]  /*2150*/  LDGSTS.E.BYPASS.LTC128B.128 [R228+0x3100], [R2.64], !P5 ;  /* 0x0310000002e47fae */ /* 0x0007e8000e901d46 */
[----:B------:R3:W-:Y:S03]  /*2160*/  LDGSTS.E.BYPASS.LTC128B.128 [R228+0x7100], [R2.64+0x80], !P2 ;  /* 0x0710008002e47fae */ /* 0x0007e6000d101d46 */
[C---:B------:R-:W-:Y:S01]  /*2170*/  HMMA.16816.F32.BF16 R16, R136.reuse, R20, RZ ;  /* 0x000000148810723c */ /* 0x040fe200000418ff */
[----:B------:R-:W-:Y:S04]  /*2180*/  LDSM.16.M88.4 R20, [R205] ;  /* 0x00000000cd14783b */ /* 0x000fe80000000200 */
[----:B------:R-:W-:Y:S03]  /*2190*/  LDSM.16.M88.4 R132, [R205+0x4000] ;  /* 0x00400000cd84783b */ /* 0x000fe60000000200 */
[C---:B-1----:R-:W-:Y:S01]  /*21a0*/  HMMA.16816.F32.BF16 R8, R136.reuse, R24, RZ ;  /* 0x000000188808723c */ /* 0x042fe200000418ff */
[----:B------:R-:W0:Y:S07]  /*21b0*/  LDGDEPBAR ;  /* 0x00000000000079af */ /* 0x000e2e0000000000 */
[----:B--2---:R-:W-:Y:S01]  /*21c0*/  HMMA.16816.F32.BF16 R4, R136, R26, RZ ;  /* 0x0000001a8804723c */ /* 0x004fe200000418ff */
[----:B------:R-:W1:Y:S07]  /*21d0*/  LDSM.16.M88.4 R24, [R205+0x800] ;  /* 0x00080000cd18783b */ /* 0x000e6e0000000200 */
[C---:B------:R-:W-:Y:S01]  /*21e0*/  HMMA.16816.F32.BF16 R52, R140.reuse, R34, R12 ;  /* 0x000000228c34723c */ /* 0x040fe2000004180c */
[----:B------:R-:W2:Y:S07]  /*21f0*/  LDSM.16.M88.4 R12, [R205+0x1800] ;  /* 0x00180000cd0c783b */ /* 0x000eae0000000200 */
[C---:B----4-:R-:W-:Y:S01]  /*2200*/  HMMA.16816.F32.BF16 R48, R140.reuse, R40, R8 ;  /* 0x000000288c30723c */ /* 0x050fe20000041808 */
[----:B------:R-:W-:Y:S07]  /*2210*/  LDSM.16.M88.4 R8, [R205+0x2800] ;  /* 0x00280000cd08783b */ /* 0x000fee0000000200 */
[C---:B------:R-:W-:Y:S01]  /*2220*/  HMMA.16816.F32.BF16 R40, R140.reuse, R42, R4 ;  /* 0x0000002a8c28723c */ /* 0x040fe20000041804 */
[----:B------:R-:W4:Y:S07]  /*2230*/  LDSM.16.M88.4 R4, [R205+0x2000] ;  /* 0x00200000cd04783b */ /* 0x000f2e0000000200 */
[----:B------:R-:W-:Y:S01]  /*2240*/  HMMA.16816.F32.BF16 R96, R140, R46, R28 ;  /* 0x0000002e8c60723c */ /* 0x000fe2000004181c */
[----:B------:R-:W5:Y:S07]  /*2250*/  LDSM.16.M88.4 R44, [R205+0x1000] ;  /* 0x00100000cd2c783b */ /* 0x000f6e0000000200 */
[----:B------:R-:W-:Y:S08]  /*2260*/  HMMA.16816.F32.BF16 R28, R136, R70, RZ ;  /* 0x00000046881c723c */ /* 0x000ff000000418ff */
[----:B------:R-:W-:Y:S01]  /*2270*/  HMMA.16816.F32.BF16 R56, R140, R32, R16 ;  /* 0x000000208c38723c */ /* 0x000fe20000041810 */
[----:B------:R-:W2:Y:S07]  /*2280*/  LDSM.16.M88.4 R16, [R205+0x3800] ;  /* 0x00380000cd10783b */ /* 0x000eae0000000200 */
[----:B-1----:R-:W-:Y:S08]  /*2290*/  HMMA.16816.F32.BF16 R32, R164, R26, R96 ;  /* 0x0000001aa420723c */ /* 0x002ff00000041860 */
[----:B------:R-:W-:Y:S08]  /*22a0*/  HMMA.16816.F32.BF16 R64, R140, R38, R28 ;  /* 0x000000268c40723c */ /* 0x000ff0000004181c */
[C---:B------:R-:W-:Y:S08]  /*22b0*/  HMMA.16816.F32.BF16 R28, R164.reuse, R20, R108 ;  /* 0x00000014a41c723c */ /* 0x040ff0000004186c */
[C---:B------:R-:W-:Y:S01]  /*22c0*/  HMMA.16816.F32.BF16 R36, R164.reuse, R24, R104 ;  /* 0x00000018a424723c */ /* 0x040fe20000041868 */
[----:B------:R-:W1:Y:S07]  /*22d0*/  LDSM.16.M88.4 R24, [R205+0x3000] ;  /* 0x00300000cd18783b */ /* 0x000e6e0000000200 */
[C---:B------:R-:W-:Y:S08]  /*22e0*/  HMMA.16816.F32.BF16 R20, R164.reuse, R22, R100 ;  /* 0x00000016a414723c */ /* 0x040ff00000041864 */
[C---:B--2---:R-:W-:Y:S08]  /*22f0*/  HMMA.16816.F32.BF16 R76, R164.reuse, R12, R76 ;  /* 0x0000000ca44c723c */ /* 0x044ff0000004184c */
[C---:B------:R-:W-:Y:S01]  /*2300*/  HMMA.16816.F32.BF16 R80, R164.reuse, R14, R80 ;  /* 0x0000000ea450723c */ /* 0x040fe20000041850 */
[----:B------:R-:W2:Y:S07]  /*2310*/  LDSM.16.M88.4 R12, [R202] ;  /* 0x00000000ca0c783b */ /* 0x000eae0000000200 */
[C---:B----4-:R-:W-:Y:S08]  /*2320*/  HMMA.16816.F32.BF16 R84, R164.reuse, R4, R84 ;  /* 0x00000004a454723c */ /* 0x050ff00000041854 */
[C---:B------:R-:W-:Y:S01]  /*2330*/  HMMA.16816.F32.BF16 R100, R164.reuse, R6, R88 ;  /* 0x00000006a464723c */ /* 0x040fe20000041858 */
[----:B------:R-:W4:Y:S07]  /*2340*/  LDSM.16.M88.4 R4, [R202+0x800] ;  /* 0x00080000ca04783b */ /* 0x000f2e0000000200 */
[C---:B-----5:R-:W-:Y:S08]  /*2350*/  HMMA.16816.F32.BF16 R68, R164.reuse, R46, R92 ;  /* 0x0000002ea444723c */ /* 0x060ff0000004185c */
[C---:B------:R-:W-:Y:S08]  /*2360*/  HMMA.16816.F32.BF16 R92, R164.reuse, R8, R72 ;  /* 0x00000008a45c723c */ /* 0x040ff00000041848 */
[C---:B------:R-:W-:Y:S01]  /*2370*/  HMMA.16816.F32.BF16 R104, R164.reuse, R10, R64 ;  /* 0x0000000aa468723c */ /* 0x040fe20000041840 */
[----:B------:R-:W5:Y:S07]  /*2380*/  LDSM.16.M88.4 R8, [R202+0x1000] ;  /* 0x00100000ca08783b */ /* 0x000f6e0000000200 */
[C---:B------:R-:W-:Y:S08]  /*2390*/  HMMA.16816.F32.BF16 R88, R164.reuse, R16, R48 ;  /* 0x00000010a458723c */ /* 0x040ff00000041830 */
[C---:B------:R-:W-:Y:S01]  /*23a0*/  HMMA.16816.F32.BF16 R72, R164.reuse, R18, R40 ;  /* 0x00000012a448723c */ /* 0x040fe20000041828 */
[----:B------:R-:W3:Y:S07]  /*23b0*/  LDSM.16.M88.4 R16, [R202+0x2800] ;  /* 0x00280000ca10783b */ /* 0x000eee0000000200 */
[C---:B-1----:R-:W-:Y:S08]  /*23c0*/  HMMA.16816.F32.BF16 R108, R164.reuse, R24, R56 ;  /* 0x00000018a46c723c */ /* 0x042ff00000041838 */
[----:B------:R-:W-:Y:S08]  /*23d0*/  HMMA.16816.F32.BF16 R60, R164, R44, R60 ;  /* 0x0000002ca43c723c */ /* 0x000ff0000004183c */
[C---:B--2---:R-:W-:Y:S08]  /*23e0*/  HMMA.16816.F32.BF16 R64, R172.reuse, R12, R28 ;  /* 0x0000000cac40723c */ /* 0x044ff0000004181c */
[----:B------:R-:W-:Y:S01]  /*23f0*/  HMMA.16816.F32.BF16 R56, R172, R14, R20 ;  /* 0x0000000eac38723c */ /* 0x000fe20000041814 */
[----:B------:R-:W1:Y:S04]  /*2400*/  LDSM.16.M88.4 R12, [R202+0x3800] ;  /* 0x00380000ca0c783b */ /* 0x000e680000000200 */
[----:B------:R-:W-:Y:S03]  /*2410*/  LDSM.16.M88.4 R20, [R201+0x4800] ;  /* 0x00480000c914783b */ /* 0x000fe60000000200 */
[----:B------:R-:W-:Y:S01]  /*2420*/  HMMA.16816.F32.BF16 R96, R164, R26, R52 ;  /* 0x0000001aa460723c */ /* 0x000fe20000041834 */
[----:B------:R-:W2:Y:S04]  /*2430*/  LDSM.16.M88.4 R24, [R202+0x1800] ;  /* 0x00180000ca18783b */ /* 0x000ea80000000200 */
[----:B------:R-:W-:Y:S03]  /*2440*/  LDSM.16.M88.4 R52, [R202+0x2000] ;  /* 0x00200000ca34783b */ /* 0x000fe60000000200 */
[C---:B----4-:R-:W-:Y:S01]  /*2450*/  HMMA.16816.F32.BF16 R48, R172.reuse, R4, R36 ;  /* 0x00000004ac30723c */ /* 0x050fe20000041824 */
[----:B------:R-:W-:Y:S07]  /*2460*/  LDSM.16.M88.4 R36, [R201+0x4000] ;  /* 0x00400000c924783b */ /* 0x000fee0000000200 */
[C---:B------:R-:W-:Y:S01]  /*2470*/  HMMA.16816.F32.BF16 R44, R172.reuse, R6, R32 ;  /* 0x00000006ac2c723c */ /* 0x040fe20000041820 */
[----:B------:R-:W4:Y:S07]  /*2480*/  LDSM.16.M88.4 R4, [R202+0x3000] ;  /* 0x00300000ca04783b */ /* 0x000f2e0000000200 */
[C---:B-----5:R-:W-:Y:S01]  /*2490*/  HMMA.16816.F32.BF16 R40, R172.reuse, R8, R60 ;  /* 0x00000008ac28723c */ /* 0x060fe2000004183c */
[----:B------:R-:W-:Y:S07]  /*24a0*/  LDSM.16.M88.4 R60, [R215] ;  /* 0x00000000d73c783b */ /* 0x000fee0000000200 */
[C---:B------:R-:W-:Y:S01]  /*24b0*/  HMMA.16816.F32.BF16 R32, R172.reuse, R10, R68 ;  /* 0x0000000aac20723c */ /* 0x040fe20000041844 */
[----:B------:R-:W-:Y:S07]  /*24c0*/  LDSM.16.M88.4 R8, [R201+0x5800] ;  /* 0x00580000c908783b */ /* 0x000fee0000000200 */
[C---:B---3--:R-:W-:Y:S08]  /*24d0*/  HMMA.16816.F32.BF16 R92, R172.reuse, R16, R92 ;  /* 0x00000010ac5c723c */ /* 0x048ff0000004185c */
[C---:B------:R-:W-:Y:S01]  /*24e0*/  HMMA.16816.F32.BF16 R104, R172.reuse, R18, R104 ;  /* 0x00000012ac68723c */ /* 0x040fe20000041868 */
[----:B------:R-:W3:Y:S07]  /*24f0*/  LDSM.16.M88.4 R16, [R201+0x5000] ;  /* 0x00500000c910783b */ /* 0x000eee0000000200 */
[C---:B-1----:R-:W-:Y:S08]  /*2500*/  HMMA.16816.F32.BF16 R116, R172.reuse, R12, R88 ;  /* 0x0000000cac74723c */ /* 0x042ff00000041858 */
[C---:B------:R-:W-:Y:S01]  /*2510*/  HMMA.16816.F32.BF16 R112, R172.reuse, R14, R72 ;  /* 0x0000000eac70723c */ /* 0x040fe20000041848 */
[----:B------:R-:W1:Y:S07]  /*2520*/  LDSM.16.M88.4 R12, [R201+0x6800] ;  /* 0x00680000c90c783b */ /* 0x000e6e0000000200 */
[C---:B--2---:R-:W-:Y:S08]  /*2530*/  HMMA.16816.F32.BF16 R28, R172.reuse, R24, R76 ;  /* 0x00000018ac1c723c */ /* 0x044ff0000004184c */
[C---:B----4-:R-:W-:Y:S08]  /*2540*/  HMMA.16816.F32.BF16 R120, R172.reuse, R6, R96 ;  /* 0x00000006ac78723c */ /* 0x050ff00000041860 */
[----:B------:R-:W-:Y:S08]  /*2550*/  HMMA.16816.F32.BF16 R24, R172, R26, R80 ;  /* 0x0000001aac18723c */ /* 0x000ff00000041850 */
[----:B------:R-:W-:Y:S01]  /*2560*/  HMMA.16816.F32.BF16 R96, R176, R22, R44 ;  /* 0x00000016b060723c */ /* 0x000fe2000004182c */
[----:B------:R-:W2:Y:S07]  /*2570*/  LDSM.16.M88.4 R44, [R201+0x7000] ;  /* 0x00700000c92c783b */ /* 0x000eae0000000200 */
[C---:B------:R-:W-:Y:S01]  /*2580*/  HMMA.16816.F32.BF16 R124, R172.reuse, R4, R108 ;  /* 0x00000004ac7c723c */ /* 0x040fe2000004186c */
[----:B------:R-:W4:Y:S07]  /*2590*/  LDSM.16.M88.4 R4, [R201+0x6000] ;  /* 0x00600000c904783b */ /* 0x000f2e0000000200 */
[C---:B------:R-:W-:Y:S08]  /*25a0*/  HMMA.16816.F32.BF16 R68, R172.reuse, R52, R84 ;  /* 0x00000034ac44723c */ /* 0x040ff00000041854 */
[----:B------:R-:W-:Y:S01]  /*25b0*/  HMMA.16816.F32.BF16 R84, R172, R54, R100 ;  /* 0x00000036ac54723c */ /* 0x000fe20000041864 */
[----:B------:R-:W5:Y:S07]  /*25c0*/  LDSM.16.M88.4 R52, [R213] ;  /* 0x00000000d534783b */ /* 0x000f6e0000000200 */
[C---:B------:R-:W-:Y:S01]  /*25d0*/  HMMA.16816.F32.BF16 R72, R176.reuse, R36, R64 ;  /* 0x00000024b048723c */ /* 0x040fe20000041840 */
[----:B------:R-:W1:Y:S07]  /*25e0*/  LDSM.16.M88.4 R64, [R201+0x7800] ;  /* 0x00780000c940783b */ /* 0x000e6e0000000200 */
[C---:B------:R-:W-:Y:S01]  /*25f0*/  HMMA.16816.F32.BF16 R108, R176.reuse, R38, R56 ;  /* 0x00000026b06c723c */ /* 0x040fe20000041838 */
[----:B------:R-:W1:Y:S07]  /*2600*/  LDSM.16.M88.4 R56, [R214] ;  /* 0x00000000d638783b */ /* 0x000e6e0000000200 */
[C---:B------:R-:W-:Y:S08]  /*2610*/  HMMA.16816.F32.BF16 R100, R176.reuse, R20, R48 ;  /* 0x00000014b064723c */ /* 0x040ff00000041830 */
[C---:B---3--:R-:W-:Y:S01]  /*2620*/  HMMA.16816.F32.BF16 R88, R176.reuse, R16, R40 ;  /* 0x00000010b058723c */ /* 0x048fe20000041828 */
[----:B------:R-:W3:Y:S07]  /*2630*/  LDSM.16.M88.4 R40, [R212] ;  /* 0x00000000d428783b */ /* 0x000eee0000000200 */
[C---:B------:R-:W-:Y:S01]  /*2640*/  HMMA.16816.F32.BF16 R76, R176.reuse, R8, R28 ;  /* 0x00000008b04c723c */ /* 0x040fe2000004181c */
[----:B------:R-:W3:Y:S07]  /*2650*/  LDSM.16.M88.4 R28, [R210] ;  /* 0x00000000d21c783b */ /* 0x000eee0000000200 */
[C---:B------:R-:W-:Y:S01]  /*2660*/  HMMA.16816.F32.BF16 R48, R176.reuse, R10, R24 ;  /* 0x0000000ab030723c */ /* 0x040fe20000041818 */
[----:B------:R-:W3:Y:S07]  /*2670*/  LDSM.16.M88.4 R24, [R209] ;  /* 0x00000000d118783b */ /* 0x000eee0000000200 */
[C---:B------:R-:W-:Y:S01]  /*2680*/  HMMA.16816.F32.BF16 R80, R176.reuse, R18, R32 ;  /* 0x00000012b050723c */ /* 0x040fe20000041820 */
[----:B------:R-:W3:Y:S07]  /*2690*/  LDSM.16.M88.4 R32, [R211] ;  /* 0x00000000d320783b */ /* 0x000eee0000000200 */
[C---:B-1----:R-:W-:Y:S08]  /*26a0*/  HMMA.16816.F32.BF16 R16, R176.reuse, R12, R92 ;  /* 0x0000000cb010723c */ /* 0x042ff0000004185c */
[C---:B------:R-:W-:Y:S08]  /*26b0*/  HMMA.16816.F32.BF16 R12, R176.reuse, R14, R104 ;  /* 0x0000000eb00c723c */ /* 0x040ff00000041868 */
[C---:B--2---:R-:W-:Y:S08]  /*26c0*/  HMMA.16816.F32.BF16 R8, R176.reuse, R44, R124 ;  /* 0x0000002cb008723c */ /* 0x044ff0000004187c */
[C---:B----4-:R-:W-:Y:S01]  /*26d0*/  HMMA.16816.F32.BF16 R36, R176.reuse, R4, R68 ;  /* 0x00000004b024723c */ /* 0x050fe20000041844 */
[----:B------:R-:W1:Y:S07]  /*26e0*/  LDSM.16.M88.4 R68, [R208] ;  /* 0x00000000d044783b */ /* 0x000e6e0000000200 */
[----:B------:R-:W-:Y:S01]  /*26f0*/  HMMA.16816.F32.BF16 R20, R176, R6, R84 ;  /* 0x00000006b014723c */ /* 0x000fe20000041854 */
[----:B------:R-:W-:Y:S07]  /*2700*/  LDSM.16.M88.4 R84, [R205+0x5000] ;  /* 0x00500000cd54783b */ /* 0x000fee0000000200 */
[----:B-----5:R-:W-:Y:S01]  /*2710*/  HMMA.16816.F32.BF16 R128, R180, R54, R80 ;  /* 0x00000036b480723c */ /* 0x020fe20000041850 */
[----:B------:R-:W2:Y:S07]  /*2720*/  LDSM.16.M88.4 R80, [R205+0x4800] ;  /* 0x00480000cd50783b */ /* 0x000eae0000000200 */
[C---:B------:R-:W-:Y:S08]  /*2730*/  HMMA.16816.F32.BF16 R4, R176.reuse, R46, R120 ;  /* 0x0000002eb004723c */ /* 0x040ff00000041878 */
[C---:B------:R-:W-:Y:S08]  /*2740*/  HMMA.16816.F32.BF16 R44, R176.reuse, R64, R116 ;  /* 0x00000040b02c723c */ /* 0x040ff00000041874 */
[----:B------:R-:W-:Y:S08]  /*2750*/  HMMA.16816.F32.BF16 R64, R176, R66, R112 ;  /* 0x00000042b040723c */ /* 0x000ff00000041870 */
[C---:B------:R-:W-:Y:S08]  /*2760*/  HMMA.16816.F32.BF16 R116, R180.reuse, R56, R100 ;  /* 0x00000038b474723c */ /* 0x040ff00000041864 */
[C---:B------:R-:W-:Y:S01]  /*2770*/  HMMA.16816.F32.BF16 R104, R180.reuse, R58, R96 ;  /* 0x0000003ab468723c */ /* 0x040fe20000041860 */
[----:B------:R-:W-:Y:S07]  /*2780*/  LDSM.16.M88.4 R56, [R202+0x4800] ;  /* 0x00480000ca38783b */ /* 0x000fee0000000200 */
[C---:B---3--:R-:W-:Y:S08]  /*2790*/  HMMA.16816.F32.BF16 R124, R180.reuse, R40, R76 ;  /* 0x00000028b47c723c */ /* 0x048ff0000004184c */
[C---:B------:R-:W-:Y:S01]  /*27a0*/  HMMA.16816.F32.BF16 R100, R180.reuse, R28, R16 ;  /* 0x0000001cb464723c */ /* 0x040fe20000041810 */
[----:B------:R-:W3:Y:S07]  /*27b0*/  LDSM.16.M88.4 R16, [R205+0x6000] ;  /* 0x00600000cd10783b */ /* 0x000eee0000000200 */
[C---:B------:R-:W-:Y:S01]  /*27c0*/  HMMA.16816.F32.BF16 R96, R180.reuse, R30, R12 ;  /* 0x0000001eb460723c */ /* 0x040fe2000004180c */
[----:B------:R-:W4:Y:S04]  /*27d0*/  LDSM.16.M88.4 R12, [R205+0x6800] ;  /* 0x00680000cd0c783b */ /* 0x000f280000000200 */
[----:B------:R-:W-:Y:S03]  /*27e0*/  LDSM.16.M88.4 R28, [R205+0x7800] ;  /* 0x00780000cd1c783b */ /* 0x000fe60000000200 */
[C---:B------:R-:W-:Y:S01]  /*27f0*/  HMMA.16816.F32.BF16 R76, R180.reuse, R24, R8 ;  /* 0x00000018b44c723c */ /* 0x040fe20000041808 */
[----:B------:R-:W5:Y:S07]  /*2800*/  LDSM.16.M88.4 R8, [R205+0x7000] ;  /* 0x00700000cd08783b */ /* 0x000f6e0000000200 */
[C---:B------:R-:W-:Y:S08]  /*2810*/  HMMA.16816.F32.BF16 R72, R180.reuse, R60, R72 ;  /* 0x0000003cb448723c */ /* 0x040ff00000041848 */
[C---:B------:R-:W-:Y:S01]  /*2820*/  HMMA.16816.F32.BF16 R108, R180.reuse, R62, R108 ;  /* 0x0000003eb46c723c */ /* 0x040fe2000004186c */
[----:B------:R-:W-:Y:S07]  /*2830*/  LDSM.16.M88.4 R60, [R202+0x4000] ;  /* 0x00400000ca3c783b */ /* 0x000fee0000000200 */
[C---:B------:R-:W-:Y:S08]  /*2840*/  HMMA.16816.F32.BF16 R88, R180.reuse, R52, R88 ;  /* 0x00000034b458723c */ /* 0x040ff00000041858 */
[C---:B------:R-:W-:Y:S01]  /*2850*/  HMMA.16816.F32.BF16 R92, R180.reuse, R34, R20 ;  /* 0x00000022b45c723c */ /* 0x040fe20000041814 */
[----:B------:R-:W2:Y:S07]  /*2860*/  LDSM.16.M88.4 R20, [R205+0x5800] ;  /* 0x00580000cd14783b */ /* 0x000eae0000000200 */
[C---:B------:R-:W-:Y:S08]  /*2870*/  HMMA.16816.F32.BF16 R112, R180.reuse, R32, R36 ;  /* 0x00000020b470723c */ /* 0x040ff00000041824 */
[C---:B------:R-:W-:Y:S08]  /*2880*/  HMMA.16816.F32.BF16 R4, R180.reuse, R26, R4 ;  /* 0x0000001ab404723c */ /* 0x040ff00000041804 */
[C---:B------:R-:W-:Y:S08]  /*2890*/  HMMA.16816.F32.BF16 R120, R180.reuse, R42, R48 ;  /* 0x0000002ab478723c */ /* 0x040ff00000041830 */
[C---:B-1----:R-:W-:Y:S08]  /*28a0*/  HMMA.16816.F32.BF16 R24, R180.reuse, R68, R44 ;  /* 0x00000044b418723c */ /* 0x042ff0000004182c */
[----:B------:R-:W-:Y:S01]  /*28b0*/  HMMA.16816.F32.BF16 R32, R180, R70, R64 ;  /* 0x00000046b420723c */ /* 0x000fe20000041840 */
[----:B------:R-:W1:Y:S07]  /*28c0*/  LDSM.16.M88.4 R64, [R202+0x5000] ;  /* 0x00500000ca40783b */ /* 0x000e6e0000000200 */
[C---:B------:R-:W-:Y:S08]  /*28d0*/  HMMA.16816.F32.BF16 R52, R184.reuse, R132, R72 ;  /* 0x00000084b834723c */ /* 0x040ff00000041848 */
[C---:B------:R-:W-:Y:S01]  /*28e0*/  HMMA.16816.F32.BF16 R48, R184.reuse, R134, R108 ;  /* 0x00000086b830723c */ /* 0x040fe2000004186c */
[----:B------:R-:W-:Y:S07]  /*28f0*/  LDSM.16.M88.4 R132, [R202+0x7000] ;  /* 0x00700000ca84783b */ /* 0x000fee0000000200 */
[C---:B--2---:R-:W-:Y:S01]  /*2900*/  HMMA.16816.F32.BF16 R44, R184.reuse, R80, R116 ;  /* 0x00000050b82c723c */ /* 0x044fe20000041874 */
[----:B------:R-:W-:Y:S07]  /*2910*/  LDSM.16.M88.4 R116, [R202+0x6800] ;  /* 0x00680000ca74783b */ /* 0x000fee0000000200 */
[C---:B------:R-:W-:Y:S01]  /*2920*/  HMMA.16816.F32.BF16 R40, R184.reuse, R82, R104 ;  /* 0x00000052b828723c */ /* 0x040fe20000041868 */
[----:B------:R-:W-:Y:S07]  /*2930*/  LDSM.16.M88.4 R104, [R202+0x6000] ;  /* 0x00600000ca68783b */ /* 0x000fee0000000200 */
[C---:B------:R-:W-:Y:S01]  /*2940*/  HMMA.16816.F32.BF16 R36, R184.reuse, R84, R88 ;  /* 0x00000054b824723c */ /* 0x040fe20000041858 */
[----:B------:R-:W2:Y:S07]  /*2950*/  LDSM.16.M88.4 R88, [R202+0x5800] ;  /* 0x00580000ca58783b */ /* 0x000eae0000000200 */
[----:B------:R-:W-:Y:S01]  /*2960*/  HMMA.16816.F32.BF16 R68, R184, R86, R128 ;  /* 0x00000056b844723c */ /* 0x000fe20000041880 */
[----:B------:R-:W1:Y:S01]  /*2970*/  LDSM.16.M88.4 R128, [R202+0x7800] ;  /* 0x00780000ca80783b */ /* 0x000e620000000200 */
[----:B------:R-:W-:Y:S01]  /*2980*/  ISETP.GE.AND P0, PT, R168, 0x2, PT ;  /* 0x00000002a800780c */ /* 0x000fe20003f06270 */
[----:B------:R-:W-:-:S05]  /*2990*/  DEPBAR.LE SB0, 0x0 ;  /* 0x000080000000791a */ /* 0x000fca0000000000 */
[C---:B---3--:R-:W-:Y:S08]  /*29a0*/  HMMA.16816.F32.BF16 R84, R184.reuse, R16, R112 ;  /* 0x00000010b854723c */ /* 0x048ff00000041870 */
[C---:B------:R-:W-:Y:S08]  /*29b0*/  HMMA.16816.F32.BF16 R92, R184.reuse, R18, R92 ;  /* 0x00000012b85c723c */ /* 0x040ff0000004185c */
[C---:B----4-:R-:W-:Y:S08]  /*29c0*/  HMMA.16816.F32.BF16 R100, R184.reuse, R12, R100 ;  /* 0x0000000cb864723c */ /* 0x050ff00000041864 */
[C---:B------:R-:W-:Y:S08]  /*29d0*/  HMMA.16816.F32.BF16 R96, R184.reuse, R14, R96 ;  /* 0x0000000eb860723c */ /* 0x040ff00000041860 */
[C---:B-----5:R-:W-:Y:S08]  /*29e0*/  HMMA.16816.F32.BF16 R16, R184.reuse, R8, R76 ;  /* 0x00000008b810723c */ /* 0x060ff0000004184c */
[C---:B------:R-:W-:Y:S08]  /*29f0*/  HMMA.16816.F32.BF16 R12, R184.reuse, R10, R4 ;  /* 0x0000000ab80c723c */ /* 0x040ff00000041804 */
[C---:B------:R-:W-:Y:S08]  /*2a00*/  HMMA.16816.F32.BF16 R72, R184.reuse, R20, R124 ;  /* 0x00000014b848723c */ /* 0x040ff0000004187c */
[C---:B------:R-:W-:Y:S08]  /*2a10*/  HMMA.16816.F32.BF16 R80, R184.reuse, R22, R120 ;  /* 0x00000016b850723c */ /* 0x040ff00000041878 */
[C---:B------:R-:W-:Y:S08]  /*2a20*/  HMMA.16816.F32.BF16 R8, R184.reuse, R28, R24 ;  /* 0x0000001cb808723c */ /* 0x040ff00000041818 */
[----:B------:R-:W-:Y:S01]  /*2a30*/  HMMA.16816.F32.BF16 R4, R184, R30, R32 ;  /* 0x0000001eb804723c */ /* 0x000fe20000041820 */
[----:B------:R-:W-:Y:S07]  /*2a40*/  BSSY B0, `(.L_x_2375) ;  /* 0x0000034000007945 */ /* 0x000fee0003800000 */
        /* <DEDUP_REMOVED lines=19> */
[----:B------:R-:W-:Y:S01]  /*2b80*/  IADD3 R2, R168, -0x2, RZ ;  /* 0xfffffffea8027810 */ /* 0x000fe20007ffe0ff */
        /* <DEDUP_REMOVED lines=31> */
.L_x_2376:
[----:B------:R-:W-:Y:S05]  /*2d80*/  BSYNC B0 ;  /* 0x0000000000007941 */ /* 0x000fea0003800000 */
.L_x_2375:
[----:B-1----:R-:W2:Y:S04]  /*2d90*/  LDL R2, [R1+0x40] ;  /* 0x0000400001027983 */ /* 0x002ea80000100800 */
[----:B------:R-:W3:Y:S01]  /*2da0*/  LDL R6, [R1+0x44] ;  /* 0x0000440001067983 */ /* 0x000ee20000100800 */
[----:B------:R-:W-:-:S03]  /*2db0*/  IMAD R0, R0, R147, 0x1 ;  /* 0x0000000100007424 */ /* 0x000fc600078e0293 */
[----:B------:R-:W0:Y:S01]  /*2dc0*/  LDGDEPBAR ;  /* 0x00000000000079af */ /* 0x000e220000000000 */
[----:B--2---:R-:W-:-:S04]  /*2dd0*/  IMAD.IADD R2, R2, 0x1, R153 ;  /* 0x0000000102027824 */ /* 0x004fc800078e0299 */
[----:B------:R-:W-:Y:S01]  /*2de0*/  @P4 IMAD.HI.U32 R3, R2, c[0x0][0x2c8], RZ ;  /* 0x0000b20002034a27 */ /* 0x000fe200078e00ff */
[----:B---3--:R-:W-:-:S04]  /*2df0*/  IADD3 R0, -R6, c[0x0][0x1d0], R0 ;  /* 0x0000740006007a10 */ /* 0x008fc80007ffe100 */
[----:B------:R-:W-:Y:S01]  /*2e00*/  @P4 SHF.R.U32.HI R2, RZ, c[0x0][0x2cc], R3 ;  /* 0x0000b300ff024a19 */ /* 0x000fe20000011603 */
[----:B------:R-:W-:Y:S01]  /*2e10*/  IMAD.IADD R3, R144, 0x1, -R6 ;  /* 0x0000000190037824 */ /* 0x000fe200078e0a06 */
[----:B------:R-:W-:-:S03]  /*2e20*/  IADD3 R0, R0, -c[0x0][0x168], RZ ;  /* 0x80005a0000007a10 */ /* 0x000fc60007ffe0ff */
[----:B------:R-:W1:Y:S04]  /*2e30*/  SHFL.IDX PT, R5, R2, RZ, 0x1c1f ;  /* 0x001c1fff02057589 */ /* 0x000e6800000e0000 */
[----:B------:R1:W2:Y:S02]  /*2e40*/  SHFL.IDX PT, R4, R2, 0x1, 0x1c1f ;  /* 0x003c1f0002047f89 */ /* 0x0002a400000e0000 */
[C---:B-1----:R-:W-:Y:S02]  /*2e50*/  IMAD.IADD R2, R0.reuse, 0x1, R5 ;  /* 0x0000000100027824 */ /* 0x042fe400078e0205 */
[----:B--2---:R-:W-:-:S03]  /*2e60*/  IMAD.IADD R0, R0, 0x1, R4 ;  /* 0x0000000100007824 */ /* 0x004fc600078e0204 */
[C---:B------:R-:W-:Y:S02]  /*2e70*/  IMNMX R2, R3.reuse, R2, PT ;  /* 0x0000000203027217 */ /* 0x040fe40003800200 */
[----:B------:R-:W-:Y:S02]  /*2e80*/  IMNMX R0, R3, R0, PT ;  /* 0x0000000003007217 */ /* 0x000fe40003800200 */
[C---:B------:R-:W-:Y:S02]  /*2e90*/  ISETP.GT.AND P3, PT, R2.reuse, RZ, PT ;  /* 0x000000ff0200720c */ /* 0x040fe40003f64270 */
[----:B------:R-:W-:Y:S02]  /*2ea0*/  ISETP.GT.AND P2, PT, R2, 0x1, PT ;  /* 0x000000010200780c */ /* 0x000fe40003f44270 */
[----:B------:R-:W-:Y:S02]  /*2eb0*/  FSEL R5, R112, -INF , P3 ;  /* 0xff80000070057808 */ /* 0x000fe40001800000 */
[----:B------:R-:W-:-:S02]  /*2ec0*/  FSEL R6, R113, -INF , P2 ;  /* 0xff80000071067808 */ /* 0x000fc40001000000 */
[C---:B------:R-:W-:Y:S02]  /*2ed0*/  ISETP.GT.AND P3, PT, R2.reuse, 0x8, PT ;  /* 0x000000080200780c */ /* 0x040fe40003f64270 */
[----:B------:R-:W-:Y:S02]  /*2ee0*/  ISETP.GT.AND P2, PT, R2, 0x9, PT ;  /* 0x000000090200780c */ /* 0x000fe40003f44270 */
[----:B------:R-:W-:Y:S02]  /*2ef0*/  FSEL R7, R108, -INF , P3 ;  /* 0xff8000006c077808 */ /* 0x000fe40001800000 */
[----:B------:R-:W-:Y:S02]  /*2f00*/  FMNMX.FTZ R3, R5, R6, !PT ;  /* 0x0000000605037209 */ /* 0x000fe40007810000 */
[----:B------:R-:W-:Y:S02]  /*2f10*/  FSEL R8, R109, -INF , P2 ;  /* 0xff8000006d087808 */ /* 0x000fe40001000000 */
[----:B------:R-:W-:-:S02]  /*2f20*/  ISETP.GT.AND P3, PT, R2, 0x10, PT ;  /* 0x000000100200780c */ /* 0x000fc40003f64270 */
[----:B------:R-:W-:Y:S02]  /*2f30*/  FMNMX.FTZ R3, R7, R3, !PT ;  /* 0x0000000307037209 */ /* 0x000fe40007810000 */
[----:B------:R-:W-:Y:S02]  /*2f40*/  ISETP.GT.AND P1, PT, R0, RZ, PT ;  /* 0x000000ff0000720c */ /* 0x000fe40003f24270 */
[----:B------:R-:W-:Y:S02]  /*2f50*/  ISETP.GT.AND P2, PT, R2, 0x11, PT ;  /* 0x000000110200780c */ /* 0x000fe40003f44270 */
[----:B------:R-:W-:Y:S02]  /*2f60*/  FSEL R36, R48, -INF , P3 ;  /* 0xff80000030247808 */ /* 0x000fe40001800000 */
[----:B------:R-:W-:Y:S02]  /*2f70*/  FMNMX.FTZ R3, R8, R3, !PT ;  /* 0x0000000308037209 */ /* 0x000fe40007810000 */
[----:B------:R-:W-:-:S02]  /*2f80*/  ISETP.GT.AND P0, PT, R0, 0x1, PT ;  /* 0x000000010000780c */ /* 0x000fc40003f04270 */
[----:B------:R-:W-:Y:S02]  /*2f90*/  FSEL R9, R114, -INF , P1 ;  /* 0xff80000072097808 */ /* 0x000fe40000800000 */
[----:B------:R-:W-:Y:S02]  /*2fa0*/  FSEL R37, R49, -INF , P2 ;  /* 0xff80000031257808 */ /* 0x000fe40001000000 */
[----:B------:R-:W-:Y:S02]  /*2fb0*/  ISETP.GT.AND P3, PT, R2, 0x18, PT ;  /* 0x000000180200780c */ /* 0x000fe40003f64270 */
[----:B------:R-:W-:Y:S02]  /*2fc0*/  FMNMX.FTZ R3, R36, R3, !PT ;  /* 0x0000000324037209 */ /* 0x000fe40007810000 */
[----:B------:R-:W-:Y:S02]  /*2fd0*/  FSEL R16, R115, -INF , P0 ;  /* 0xff80000073107808 */ /* 0x000fe40000000000 */
[----:B------:R-:W-:-:S02]  /*2fe0*/  ISETP.GT.AND P1, PT, R0, 0x8, PT ;  /* 0x000000080000780c */ /* 0x000fc40003f24270 */
[----:B------:R-:W-:Y:S02]  /*2ff0*/  ISETP.GT.AND P2, PT, R2, 0x19, PT ;  /* 0x000000190200780c */ /* 0x000fe40003f44270 */
[----:B------:R-:W-:Y:S02]  /*3000*/  FSEL R38, R76, -INF , P3 ;  /* 0xff8000004c267808 */ /* 0x000fe40001800000 */
[----:B------:R-:W-:Y:S02]  /*3010*/  FMNMX.FTZ R3, R37, R3, !PT ;  /* 0x0000000325037209 */ /* 0x000fe40007810000 */
[----:B------:R-:W-:Y:S02]  /*3020*/  ISETP.GT.AND P0, PT, R0, 0x9, PT ;  /* 0x000000090000780c */ /* 0x000fe40003f04270 */
[----:B------:R-:W-:Y:S02]  /*3030*/  FSEL R17, R110, -INF , P1 ;  /* 0xff8000006e117808 */ /* 0x000fe40000800000 */
[----:B------:R-:W-:-:S02]  /*3040*/  FMNMX.FTZ R4, R9, R16, !PT ;  /* 0x0000001009047209 */ /* 0x000fc40007810000 */
[----:B------:R-:W-:Y:S02]  /*3050*/  FSEL R39, R77, -INF , P2 ;  /* 0xff8000004d277808 */ /* 0x000fe40001000000 */
[----:B------:R-:W-:Y:S02]  /*3060*/  ISETP.GT.AND P3, PT, R2, 0x20, PT ;  /* 0x000000200200780c */ /* 0x000fe40003f64270 */
[----:B------:R-:W-:Y:S02]  /*3070*/  FMNMX.FTZ R3, R38, R3, !PT ;  /* 0x0000000326037209 */ /* 0x000fe40007810000 */
[----:B------:R-:W-:Y:S02]  /*3080*/  FSEL R18, R111, -INF , P0 ;  /* 0xff8000006f127808 */ /* 0x000fe40000000000 */
[----:B------:R-:W-:Y:S02]  /*3090*/  ISETP.GT.AND P1, PT, R0, 0x10, PT ;  /* 0x000000100000780c */ /* 0x000fe40003f24270 */
[----:B------:R-:W-:-:S02]  /*30a0*/  FMNMX.FTZ R4, R17, R4, !PT ;  /* 0x0000000411047209 */ /* 0x000fc40007810000 */
        /* <DEDUP_REMOVED lines=34> */
[----:B------:R-:W-:Y:S01]  /*32d0*/  ISETP.GT.AND P1, PT, R0, 0x28, PT ;  /* 0x000000280000780c */ /* 0x000fe20003f24270 */
[----:B------:R-:W-:Y:S01]  /*32e0*/  LDSM.16.MT88.4 R28, [R200+0x4000] ;  /* 0x00400000c81c783b */ /* 0x000fe20000004200 */
        /* <DEDUP_REMOVED lines=38> */
[----:B------:R-:W-:Y:S01]  /*3550*/  LDSM.16.MT88.4 R32, [R223] ;  /* 0x00000000df20783b */ /* 0x000fe20000004200 */
[----:B------:R-:W-:-:S02]  /*3560*/  FMNMX.FTZ R4, R127, R4, !PT ;  /* 0x000000047f047209 */ /* 0x000fc40007810000 */
[----:B------:R-:W-:Y:S02]  /*3570*/  ISETP.GT.AND P2, PT, R2, 0x51, PT ;  /* 0x000000510200780c */ /* 0x000fe40003f44270 */
[----:B------:R-:W-:Y:S02]  /*3580*/  FSEL R149, R52, -INF , P3 ;  /* 0xff80000034957808 */ /* 0x000fe40001800000 */
[----:B------:R-:W-:Y:S02]  /*3590*/  FMNMX.FTZ R3, R130, R3, !PT ;  /* 0x0000000382037209 */ /* 0x000fe40007810000 */
[----:B------:R-:W-:Y:S02]  /*35a0*/  ISETP.GT.AND P0, PT, R0, 0x41, PT ;  /* 0x000000410000780c */ /* 0x000fe40003f04270 */
[----:B------:R-:W-:Y:S02]  /*35b0*/  FSEL R135, R42, -INF , P1 ;  /* 0xff8000002a877808 */ /* 0x000fe40000800000 */
[----:B------:R-:W-:-:S02]  /*35c0*/  FMNMX.FTZ R4, R129, R4, !PT ;  /* 0x0000000481047209 */ /* 0x000fc40007810000 */
[----:B------:R-:W-:Y:S02]  /*35d0*/  ISETP.GT.AND P1, PT, R0, 0x48, PT ;  /* 0x000000480000780c */ /* 0x000fe40003f24270 */
[----:B------:R-:W-:Y:S02]  /*35e0*/  FSEL R148, R53, -INF , P2 ;  /* 0xff80000035947808 */ /* 0x000fe40001000000 */
[----:B------:R-:W-:Y:S02]  /*35f0*/  ISETP.GT.AND P3, PT, R2, 0x58, PT ;  /* 0x000000580200780c */ /* 0x000fe40003f64270 */
[----:B------:R-:W-:Y:S02]  /*3600*/  FMNMX.FTZ R3, R149, R3, !PT ;  /* 0x0000000395037209 */ /* 0x000fe40007810000 */
[----:B------:R-:W-:Y:S02]  /*3610*/  FSEL R144, R43, -INF , P0 ;  /* 0xff8000002b907808 */ /* 0x000fe40000000000 */
[----:B------:R-:W-:-:S02]  /*3620*/  FMNMX.FTZ R4, R135, R4, !PT ;  /* 0x0000000487047209 */ /* 0x000fc40007810000 */
[----:B------:R-:W-:Y:S02]  /*3630*/  FSEL R134, R46, -INF , P1 ;  /* 0xff8000002e867808 */ /* 0x000fe40000800000 */
[----:B------:R-:W-:Y:S02]  /*3640*/  ISETP.GT.AND P1, PT, R0, 0x50, PT ;  /* 0x000000500000780c */ /* 0x000fe40003f24270 */
[----:B------:R-:W-:Y:S02]  /*3650*/  ISETP.GT.AND P2, PT, R2, 0x59, PT ;  /* 0x000000590200780c */ /* 0x000fe40003f44270 */
[----:B------:R-:W-:Y:S02]  /*3660*/  FSEL R147, R56, -INF , P3 ;  /* 0xff80000038937808 */ /* 0x000fe40001800000 */
[----:B------:R-:W-:Y:S02]  /*3670*/  FMNMX.FTZ R3, R148, R3, !PT ;  /* 0x0000000394037209 */ /* 0x000fe40007810000 */
[----:B------:R-:W-:-:S02]  /*3680*/  ISETP.GT.AND P0, PT, R0, 0x49, PT ;  /* 0x000000490000780c */ /* 0x000fc40003f04270 */
[----:B------:R-:W-:Y:S02]  /*3690*/  FMNMX.FTZ R4, R144, R4, !PT ;  /* 0x0000000490047209 */ /* 0x000fe40007810000 */
[----:B------:R-:W-:Y:S02]  /*36a0*/  FSEL R163, R54, -INF , P1 ;  /* 0xff80000036a37808 */ /* 0x000fe40000800000 */
[----:B------:R-:W-:Y:S02]  /*36b0*/  ISETP.GT.AND P1, PT, R0, 0x58, PT ;  /* 0x000000580000780c */ /* 0x000fe40003f24270 */
[----:B------:R-:W-:Y:S02]  /*36c0*/  FSEL R146, R57, -INF , P2 ;  /* 0xff80000039927808 */ /* 0x000fe40001000000 */
[----:B------:R-:W-:Y:S02]  /*36d0*/  ISETP.GT.AND P3, PT, R2, 0x60, PT ;  /* 0x000000600200780c */ /* 0x000fe40003f64270 */
[----:B------:R-:W-:-:S02]  /*36e0*/  FMNMX.FTZ R3, R147, R3, !PT ;  /* 0x0000000393037209 */ /* 0x000fc40007810000 */
[----:B------:R-:W-:Y:S02]  /*36f0*/  FSEL R145, R47, -INF , P0 ;  /* 0xff8000002f917808 */ /* 0x000fe40000000000 */
[----:B------:R-:W-:Y:S02]  /*3700*/  FMNMX.FTZ R4, R134, R4, !PT ;  /* 0x0000000486047209 */ /* 0x000fe40007810000 */
[----:B------:R-:W-:Y:S02]  /*3710*/  ISETP.GT.AND P0, PT, R0, 0x51, PT ;  /* 0x000000510000780c */ /* 0x000fe40003f04270 */
[----:B------:R-:W-:Y:S02]  /*3720*/  FSEL R162, R58, -INF , P1 ;  /* 0xff8000003aa27808 */ /* 0x000fe40000800000 */
[----:B------:R-:W-:Y:S02]  /*3730*/  ISETP.GT.AND P2, PT, R2, 0x61, PT ;  /* 0x000000610200780c */ /* 0x000fe40003f44270 */
[----:B------:R-:W-:-:S02]  /*3740*/  FSEL R232, R60, -INF , P3 ;  /* 0xff8000003ce87808 */ /* 0x000fc40001800000 */
[----:B------:R-:W-:Y:S02]  /*3750*/  FMNMX.FTZ R3, R146, R3, !PT ;  /* 0x0000000392037209 */ /* 0x000fe40007810000 */
[----:B------:R-:W-:Y:S02]  /*3760*/  ISETP.GT.AND P1, PT, R2, 0x68, PT ;  /* 0x000000680200780c */ /* 0x000fe40003f24270 */
        /* <DEDUP_REMOVED lines=10> */
[----:B------:R-:W-:Y:S02]  /*3810*/  FMNMX.FTZ R3, R231, R3, !PT ;  /* 0x00000003e7037209 */ /* 0x000fe40007810000 */
[----:B------:R-:W-:Y:S02]  /*3820*/  FMNMX.FTZ R4, R171, R4, !PT ;  /* 0x00000004ab047209 */ /* 0x000fe40007810000 */
[----:B------:R-:W-:Y:S02]  /*3830*/  FSEL R229, R62, -INF , P1 ;  /* 0xff8000003ee57808 */ /* 0x000fe40000800000 */
[C---:B------:R-:W-:Y:S02]  /*3840*/  ISETP.GT.AND P5, PT, R2.reuse, 0x70, PT ;  /* 0x000000700200780c */ /* 0x040fe40003fa4270 */
[C---:B------:R-:W-:Y:S02]  /*3850*/  ISETP.GT.AND P3, PT, R2.reuse, 0x71, PT ;  /* 0x000000710200780c */ /* 0x040fe40003f64270 */
[----:B------:R-:W-:-:S02]  /*3860*/  ISETP.GT.AND P2, PT, R2, 0x78, PT ;  /* 0x000000780200780c */ /* 0x000fc40003f44270 */
        /* <DEDUP_REMOVED lines=8> */
[----:B------:R-:W-:Y:S02]  /*38f0*/  FSEL R233, R63, -INF , P0 ;  /* 0xff8000003fe97808 */ /* 0x000fe40000000000 */
[----:B------:R-:W-:Y:S02]  /*3900*/  FSEL R245, R69, -INF , P3 ;  /* 0xff80000045f57808 */ /* 0x000fe40001800000 */
[----:B------:R-:W-:Y:S02]  /*3910*/  FMNMX.FTZ R2, R247, R2, !PT ;  /* 0x00000002f7027209 */ /* 0x000fe40007810000 */
[----:B------:R-:W-:-:S02]  /*3920*/  ISETP.GT.AND P0, PT, R0, 0x68, PT ;  /* 0x000000680000780c */ /* 0x000fc40003f04270 */
[----:B------:R-:W-:Y:S02]  /*3930*/  FMNMX.FTZ R3, R229, R3, !PT ;  /* 0x00000003e5037209 */ /* 0x000fe40007810000 */
[----:B------:R-:W-:Y:S02]  /*3940*/  FMNMX.FTZ R117, R245, R2, !PT ;  /* 0x00000002f5757209 */ /* 0x000fe40007810000 */
[----:B------:R-:W-:Y:S02]  /*3950*/  ISETP.GT.AND P3, PT, R0, 0x69, PT ;  /* 0x000000690000780c */ /* 0x000fe40003f64270 */
[----:B------:R-:W-:Y:S02]  /*3960*/  FSEL R198, R14, -INF , P0 ;  /* 0xff8000000ec67808 */ /* 0x000fe40000000000 */
[----:B------:R-:W-:Y:S02]  /*3970*/  FMNMX.FTZ R2, R233, R3, !PT ;  /* 0x00000003e9027209 */ /* 0x000fe40007810000 */
[----:B------:R-:W-:-:S02]  /*3980*/  FSEL R156, R64, -INF , P2 ;  /* 0xff800000409c7808 */ /* 0x000fc40001000000 */
[----:B------:R-:W-:Y:S02]  /*3990*/  FSEL R251, R65, -INF , P1 ;  /* 0xff80000041fb7808 */ /* 0x000fe40000800000 */
[----:B------:R-:W-:Y:S02]  /*39a0*/  FSEL R234, R15, -INF , P3 ;  /* 0xff8000000fea7808 */ /* 0x000fe40001800000 */
[----:B------:R-:W-:Y:S01]  /*39b0*/  ISETP.GT.AND P1, PT, R0, 0x70, PT ;  /* 0x000000700000780c */ /* 0x000fe20003f24270 */
[----:B------:R-:W-:Y:S01]  /*39c0*/  LDSM.16.MT88.4 R12, [R204] ;  /* 0x00000000cc0c783b */ /* 0x000fe20000004200 */
[----:B------:R-:W-:Y:S02]  /*39d0*/  FMNMX.FTZ R2, R198, R2, !PT ;  /* 0x00000002c6027209 */ /* 0x000fe40007810000 */
[----:B------:R-:W-:Y:S02]  /*39e0*/  FMNMX.FTZ R117, R156, R117, !PT ;  /* 0x000000759c757209 */ /* 0x000fe40007810000 */
[----:B------:R-:W-:-:S02]  /*39f0*/  ISETP.GT.AND P0, PT, R0, 0x71, PT ;  /* 0x000000710000780c */ /* 0x000fc40003f04270 */
[----:B------:R-:W-:Y:S02]  /*3a00*/  FSEL R250, R70, -INF , P1 ;  /* 0xff80000046fa7808 */ /* 0x000fe40000800000 */
[----:B------:R-:W-:Y:S02]  /*3a10*/  FMNMX.FTZ R2, R234, R2, !PT ;  /* 0x00000002ea027209 */ /* 0x000fe40007810000 */
[----:B------:R-:W-:Y:S02]  /*3a20*/  FMNMX.FTZ R117, R251, R117, !PT ;  /* 0x00000075fb757209 */ /* 0x000fe40007810000 */
[----:B------:R-:W-:Y:S02]  /*3a30*/  FSEL R249, R71, -INF , P0 ;  /* 0xff80000047f97808 */ /* 0x000fe40000000000 */
[----:B------:R-:W-:Y:S01]  /*3a40*/  ISETP.GT.AND P1, PT, R0, 0x78, PT ;  /* 0x000000780000780c */ /* 0x000fe20003f24270 */
[----:B------:R-:W1:Y:S01]  /*3a50*/  SHFL.BFLY PT, R3, R117, 0x2, 0x1f ;  /* 0x0c401f0075037f89 */ /* 0x000e6200000e0000 */
[----:B------:R-:W-:-:S02]  /*3a60*/  FMNMX.FTZ R2, R250, R2, !PT ;  /* 0x00000002fa027209 */ /* 0x000fc40007810000 */
[----:B------:R-:W-:Y:S02]  /*3a70*/  ISETP.GT.AND P0, PT, R0, 0x79, PT ;  /* 0x000000790000780c */ /* 0x000fe40003f04270 */
        /* <DEDUP_REMOVED lines=25> */
[----:B-1----:R-:W-:-:S04]  /*3c10*/  FFMA.FTZ R3, R8, c[0x0][0x2d0], -R2 ;  /* 0x0000b40008037a23 */ /* 0x002fc80000010802 */
[----:B------:R1:W2:Y:S02]  /*3c20*/  MUFU.EX2 R159, R3 ;  /* 0x00000003009f7308 */ /* 0x0002a40000000800 */
[--C-:B-1----:R-:W-:Y:S01]  /*3c30*/  FFMA.FTZ R3, R9, c[0x0][0x2d0], -R0.reuse ;  /* 0x0000b40009037a23 */ /* 0x102fe20000010800 */
[----:B--2---:R-:W-:Y:S01]  /*3c40*/  F2FP.BF16.PACK_AB R6, R159, R158 ;  /* 0x0000009e9f06723e */ /* 0x004fe200000010ff */
[----:B------:R-:W1:Y:S04]  /*3c50*/  LDSM.16.MT88.4 R8, [R200] ;  /* 0x00000000c808783b */ /* 0x000e680000004200 */
        /* <DEDUP_REMOVED lines=8> */
[----:B------:R3:W4:Y:S02]  /*3ce0*/  MUFU.EX2 R154, R3 ;  /* 0x00000003009a7308 */ /* 0x0007240000000800 */
[----:B---3--:R-:W-:Y:S01]  /*3cf0*/  FFMA.FTZ R3, R36, c[0x0][0x2d0], -R2 ;  /* 0x0000b40024037a23 */ /* 0x008fe20000010802 */
[----:B----4-:R-:W-:-:S05]  /*3d00*/  F2FP.BF16.PACK_AB R7, R154, R252 ;  /* 0x000000fc9a07723e */ /* 0x010fca00000010ff */
[----:B------:R3:W-:Y:S02]  /*3d10*/  MUFU.EX2 R155, R3 ;  /* 0x00000003009b7308 */ /* 0x0007e40000000800 */
[C---:B-1----:R-:W-:Y:S08]  /*3d20*/  HMMA.16816.F32.BF16 R60, R4.reuse, R8, RZ ;  /* 0x00000008043c723c */ /* 0x042ff000000418ff */
[----:B------:R-:W-:Y:S01]  /*3d30*/  HMMA.16816.F32.BF16 R52, R4, R10, RZ ;  /* 0x0000000a0434723c */ /* 0x000fe200000418ff */
[----:B------:R-:W-:Y:S01]  /*3d40*/  LDSM.16.MT88.4 R8, [R206+0x4000] ;  /* 0x00400000ce08783b */ /* 0x000fe20000004200 */
[----:B---3--:R-:W-:-:S04]  /*3d50*/  FFMA.FTZ R3, R37, c[0x0][0x2d0], -R2 ;  /* 0x0000b40025037a23 */ /* 0x008fc80000010802 */
[----:B------:R1:W3:Y:S02]  /*3d60*/  MUFU.EX2 R151, R3 ;  /* 0x0000000300977308 */ /* 0x0002e40000000800 */
[C---:B------:R-:W-:Y:S08]  /*3d70*/  HMMA.16816.F32.BF16 R44, R4.reuse, R12, RZ ;  /* 0x0000000c042c723c */ /* 0x040ff000000418ff */
[----:B------:R-:W-:Y:S01]  /*3d80*/  HMMA.16816.F32.BF16 R68, R4, R14, RZ ;  /* 0x0000000e0444723c */ /* 0x000fe200000418ff */
[----:B------:R-:W4:Y:S01]  /*3d90*/  LDSM.16.MT88.4 R12, [R203+0x4000] ;  /* 0x00400000cb0c783b */ /* 0x000f220000004200 */
[----:B-1----:R-:W-:-:S06]  /*3da0*/  FFMA.FTZ R3, R38, c[0x0][0x2d0], -R2 ;  /* 0x0000b40026037a23 */ /* 0x002fcc0000010802 */
[C---:B--2---:R-:W-:Y:S01]  /*3db0*/  HMMA.16816.F32.BF16 R64, R4.reuse, R16, RZ ;  /* 0x000000100440723c */ /* 0x044fe200000418ff */
[----:B------:R1:W-:Y:S07]  /*3dc0*/  MUFU.EX2 R161, R3 ;  /* 0x0000000300a17308 */ /* 0x0003ee0000000800 */
[C---:B------:R-:W-:Y:S01]  /*3dd0*/  HMMA.16816.F32.BF16 R56, R4.reuse, R18, RZ ;  /* 0x000000120438723c */ /* 0x040fe200000418ff */
[----:B------:R-:W2:Y:S07]  /*3de0*/  LDSM.16.MT88.4 R16, [R200+0x800] ;  /* 0x00080000c810783b */ /* 0x000eae0000004200 */
[----:B------:R-:W-:Y:S01]  /*3df0*/  HMMA.16816.F32.BF16 R40, R4, R34, RZ ;  /* 0x000000220428723c */ /* 0x000fe200000418ff */
[----:B-1----:R-:W-:-:S04]  /*3e00*/  FFMA.FTZ R3, R39, c[0x0][0x2d0], -R2 ;  /* 0x0000b40027037a23 */ /* 0x002fc80000010802 */
[----:B------:R1:W-:Y:S03]  /*3e10*/  MUFU.EX2 R192, R3 ;  /* 0x0000000300c07308 */ /* 0x0003e60000000800 */
[C---:B------:R-:W-:Y:S08]  /*3e20*/  HMMA.16816.F32.BF16 R36, R4.reuse, R28, RZ ;  /* 0x0000001c0424723c */ /* 0x040ff000000418ff */
[----:B------:R-:W-:Y:S01]  /*3e30*/  HMMA.16816.F32.BF16 R28, R4, R30, RZ ;  /* 0x0000001e041c723c */ /* 0x000fe200000418ff */
[----:B-1----:R-:W-:-:S07]  /*3e40*/  FFMA.FTZ R3, R48, c[0x0][0x2d0], -R0 ;  /* 0x0000b40030037a23 */ /* 0x002fce0000010800 */
[C---:B----4-:R-:W-:Y:S01]  /*3e50*/  HMMA.16816.F32.BF16 R76, R4.reuse, R12, RZ ;  /* 0x0000000c044c723c */ /* 0x050fe200000418ff */
[----:B------:R1:W-:Y:S07]  /*3e60*/  MUFU.EX2 R152, R3 ;  /* 0x0000000300987308 */ /* 0x0003ee0000000800 */
[C---:B------:R-:W-:Y:S08]  /*3e70*/  HMMA.16816.F32.BF16 R48, R4.reuse, R32, RZ ;  /* 0x000000200430723c */ /* 0x040ff000000418ff */
[----:B------:R-:W-:Y:S01]  /*3e80*/  HMMA.16816.F32.BF16 R32, R4, R20, RZ ;  /* 0x000000140420723c */ /* 0x000fe200000418ff */
[----:B-1----:R-:W-:-:S04]  /*3e90*/  FFMA.FTZ R3, R72, c[0x0][0x2d0], -R0 ;  /* 0x0000b40048037a23 */ /* 0x002fc80000010800 */
[----:B------:R1:W4:Y:S03]  /*3ea0*/  MUFU.EX2 R150, R3 ;  /* 0x0000000300967308 */ /* 0x0003260000000800 */
[C---:B------:R-:W-:Y:S01]  /*3eb0*/  HMMA.16816.F32.BF16 R80, R4.reuse, R14, RZ ;  /* 0x0000000e0450723c */ /* 0x040fe200000418ff */
[----:B------:R-:W5:Y:S07]  /*3ec0*/  LDSM.16.MT88.4 R12, [R206+0x800] ;  /* 0x00080000ce0c783b */ /* 0x000f6e0000004200 */
[----:B------:R-:W-:Y:S01]  /*3ed0*/  HMMA.16816.F32.BF16 R100, R4, R8, RZ ;  /* 0x000000080464723c */ /* 0x000fe200000418ff */
[----:B-1----:R-:W-:-:S07]  /*3ee0*/  FFMA.FTZ R3, R73, c[0x0][0x2d0], -R0 ;  /* 0x0000b40049037a23 */ /* 0x002fce0000010800 */
[----:B------:R-:W-:Y:S01]  /*3ef0*/  HMMA.16816.F32.BF16 R92, R4, R10, RZ ;  /* 0x0000000a045c723c */ /* 0x000fe200000418ff */
[----:B------:R-:W-:Y:S01]  /*3f00*/  LDSM.16.MT88.4 R8, [R200+0x4800] ;  /* 0x00480000c808783b */ /* 0x000fe20000004200 */
[----:B------:R1:W-:Y:S02]  /*3f10*/  MUFU.EX2 R169, R3 ;  /* 0x0000000300a97308 */ /* 0x0003e40000000800 */
[----:B-1----:R-:W-:-:S04]  /*3f20*/  FFMA.FTZ R3, R74, c[0x0][0x2d0], -R0 ;  /* 0x0000b4004a037a23 */ /* 0x002fc80000010800 */
[----:B------:R-:W-:Y:S01]  /*3f30*/  HMMA.16816.F32.BF16 R72, R4, R22, RZ ;  /* 0x000000160448723c */ /* 0x000fe200000418ff */
[----:B------:R-:W1:Y:S01]  /*3f40*/  LDSM.16.MT88.4 R20, [R204+0x4800] ;  /* 0x00480000cc14783b */ /* 0x000e620000004200 */
[----:B------:R-:W2:Y:S05]  /*3f50*/  MUFU.EX2 R170, R3 ;  /* 0x0000000300aa7308 */ /* 0x000eaa0000000800 */
[----:B---3--:R-:W-:Y:S02]  /*3f60*/  F2FP.BF16.PACK_AB R4, R151, R155 ;  /* 0x0000009b9704723e */ /* 0x008fe400000010ff */
[----:B----4-:R-:W-:Y:S02]  /*3f70*/  F2FP.BF16.PACK_AB R5, R150, R152 ;  /* 0x000000989605723e */ /* 0x010fe400000010ff */
[----:B------:R-:W-:-:S02]  /*3f80*/  F2FP.BF16.PACK_AB R6, R192, R161 ;  /* 0x000000a1c006723e */ /* 0x000fc400000010ff */
[----:B--2---:R-:W-:Y:S01]  /*3f90*/  F2FP.BF16.PACK_AB R7, R170, R169 ;  /* 0x000000a9aa07723e */ /* 0x004fe200000010ff */
[--C-:B------:R-:W-:Y:S02]  /*3fa0*/  FFMA.FTZ R3, R115, c[0x0][0x2d0], -R2.reuse ;  /* 0x0000b40073037a23 */ /* 0x100fe40000010802 */
[----:B------:R-:W-:Y:S02]  /*3fb0*/  IMAD.MOV.U32 R115, RZ, RZ, R159 ;  /* 0x000000ffff737224 */ /* 0x000fe400078e009f */
[----:B------:R2:W-:Y:S02]  /*3fc0*/  MUFU.EX2 R239, R3 ;  /* 0x0000000300ef7308 */ /* 0x0005e40000000800 */
[C---:B------:R-:W-:Y:S08]  /*3fd0*/  HMMA.16816.F32.BF16 R96, R4.reuse, R16, R60 ;  /* 0x000000100460723c */ /* 0x040ff0000004183c */
[----:B------:R-:W-:Y:S01]  /*3fe0*/  HMMA.16816.F32.BF16 R88, R4, R18, R52 ;  /* 0x000000120458723c */ /* 0x000fe20000041834 */
[----:B------:R-:W3:Y:S01]  /*3ff0*/  LDSM.16.MT88.4 R16, [R203+0x800] ;  /* 0x00080000cb10783b */ /* 0x000ee20000004200 */
[----:B--2---:R-:W-:-:S06]  /*4000*/  FFMA.FTZ R3, R114, c[0x0][0x2d0], -R2 ;  /* 0x0000b40072037a23 */ /* 0x004fcc0000010802 */
[C---:B-----5:R-:W-:Y:S01]  /*4010*/  HMMA.16816.F32.BF16 R52, R4.reuse, R14, R40 ;  /* 0x0000000e0434723c */ /* 0x060fe20000041828 */
[----:B------:R-:W-:Y:S01]  /*4020*/  IMAD.MOV.U32 R114, RZ, RZ, R158 ;  /* 0x000000ffff727224 */ /* 0x000fe200078e009e */
[----:B------:R2:W4:Y:S06]  /*4030*/  MUFU.EX2 R241, R3 ;  /* 0x0000000300f17308 */ /* 0x00052c0000000800 */
[C---:B------:R-:W-:Y:S08]  /*4040*/  HMMA.16816.F32.BF16 R60, R4.reuse, R24, R44 ;  /* 0x00000018043c723c */ /* 0x040ff0000004182c */
[----:B------:R-:W-:Y:S01]  /*4050*/  HMMA.16816.F32.BF16 R104, R4, R26, R68 ;  /* 0x0000001a0468723c */ /* 0x000fe20000041844 */
[----:B--2---:R-:W-:-:S02]  /*4060*/  FFMA.FTZ R3, R113, c[0x0][0x2d0], -R2 ;  /* 0x0000b40071037a23 */ /* 0x004fc40000010802 */
[----:B------:R-:W-:Y:S02]  /*4070*/  IMAD.MOV.U32 R113, RZ, RZ, R192 ;  /* 0x000000ffff717224 */ /* 0x000fe400078e00c0 */
[----:B------:R2:W-:Y:S03]  /*4080*/  MUFU.EX2 R240, R3 ;  /* 0x0000000300f07308 */ /* 0x0005e60000000800 */
[C---:B-1----:R-:W-:Y:S08]  /*4090*/  HMMA.16816.F32.BF16 R32, R4.reuse, R20, R32 ;  /* 0x000000140420723c */ /* 0x042ff00000041820 */
[----:B---3--:R-:W-:Y:S01]  /*40a0*/  HMMA.16816.F32.BF16 R84, R4, R18, R56 ;  /* 0x000000120454723c */ /* 0x008fe20000041838 */
[----:B--2---:R-:W-:-:S02]  /*40b0*/  FFMA.FTZ R3, R112, c[0x0][0x2d0], -R2 ;  /* 0x0000b40070037a23 */ /* 0x004fc40000010802 */
[----:B------:R-:W-:-:S05]  /*40c0*/  IMAD.MOV.U32 R112, RZ, RZ, R170 ;  /* 0x000000ffff707224 */ /* 0x000fca00078e00aa */
[C---:B------:R-:W-:Y:S01]  /*40d0*/  HMMA.16816.F32.BF16 R56, R4.reuse, R12, R48 ;  /* 0x0000000c0438723c */ /* 0x040fe20000041830 */
[----:B------:R-:W1:Y:S01]  /*40e0*/  LDSM.16.MT88.4 R12, [R206+0x4800] ;  /* 0x00480000ce0c783b */ /* 0x000e620000004200 */
[----:B------:R2:W-:Y:S06]  /*40f0*/  MUFU.EX2 R242, R3 ;  /* 0x0000000300f27308 */ /* 0x0005ec0000000800 */
[C---:B------:R-:W-:Y:S08]  /*4100*/  HMMA.16816.F32.BF16 R48, R4.reuse, R8, R36 ;  /* 0x000000080430723c */ /* 0x040ff00000041824 */
[----:B------:R-:W-:Y:S01]  /*4110*/  HMMA.16816.F32.BF16 R36, R4, R10, R28 ;  /* 0x0000000a0424723c */ /* 0x000fe2000004181c */
[----:B------:R-:W3:Y:S01]  /*4120*/  LDSM.16.MT88.4 R8, [R203+0x4800] ;  /* 0x00480000cb08783b */ /* 0x000ee20000004200 */
[----:B--2---:R-:W-:-:S02]  /*4130*/  FFMA.FTZ R3, R118, c[0x0][0x2d0], -R0 ;  /* 0x0000b40076037a23 */ /* 0x004fc40000010800 */
[----:B------:R-:W-:Y:S02]  /*4140*/  IMAD.MOV.U32 R118, RZ, RZ, R156 ;  /* 0x000000ffff767224 */ /* 0x000fe400078e009c */
[----:B------:R2:W-:Y:S02]  /*4150*/  MUFU.EX2 R238, R3 ;  /* 0x0000000300ee7308 */ /* 0x0005e40000000800 */
[C---:B------:R-:W-:Y:S01]  /*4160*/  HMMA.16816.F32.BF16 R108, R4.reuse, R16, R64 ;  /* 0x00000010046c723c */ /* 0x040fe20000041840 */
[----:B------:R-:W-:Y:S07]  /*4170*/  LDSM.16.MT88.4 R16, [R203+0x1000] ;  /* 0x00100000cb10783b */ /* 0x000fee0000004200 */
[----:B------:R-:W-:Y:S01]  /*4180*/  HMMA.16816.F32.BF16 R28, R4, R22, R72 ;  /* 0x00000016041c723c */ /* 0x000fe20000041848 */
[----:B------:R-:W5:Y:S01]  /*4190*/  LDSM.16.MT88.4 R20, [R204+0x1000] ;  /* 0x00100000cc14783b */ /* 0x000f620000004200 */
[----:B--2---:R-:W-:-:S02]  /*41a0*/  FFMA.FTZ R3, R120, c[0x0][0x2d0], -R0 ;  /* 0x0000b40078037a23 */ /* 0x004fc40000010800 */
[----:B------:R-:W-:-:S04]  /*41b0*/  IMAD.MOV.U32 R120, RZ, RZ, R160 ;  /* 0x000000ffff787224 */ /* 0x000fc800078e00a0 */
[C---:B-1----:R-:W-:Y:S01]  /*41c0*/  HMMA.16816.F32.BF16 R64, R4.reuse, R12, R100 ;  /* 0x0000000c0440723c */ /* 0x042fe20000041864 */
[----:B------:R1:W2:Y:S07]  /*41d0*/  MUFU.EX2 R236, R3 ;  /* 0x0000000300ec7308 */ /* 0x0002ae0000000800 */
[C---:B------:R-:W-:Y:S01]  /*41e0*/  HMMA.16816.F32.BF16 R44, R4.reuse, R14, R92 ;  /* 0x0000000e042c723c */ /* 0x040fe2000004185c */
[----:B------:R-:W-:Y:S07]  /*41f0*/  LDSM.16.MT88.4 R12, [R206+0x1000] ;  /* 0x00100000ce0c783b */ /* 0x000fee0000004200 */
[----:B---3--:R-:W-:Y:S01]  /*4200*/  HMMA.16816.F32.BF16 R24, R4, R8, R76 ;  /* 0x000000080418723c */ /* 0x008fe2000004184c */
[----:B-1----:R-:W-:-:S02]  /*4210*/  FFMA.FTZ R3, R119, c[0x0][0x2d0], -R0 ;  /* 0x0000b40077037a23 */ /* 0x002fc40000010800 */
[----:B------:R-:W-:Y:S02]  /*4220*/  IMAD.MOV.U32 R119, RZ, RZ, R157 ;  /* 0x000000ffff777224 */ /* 0x000fe400078e009d */
[----:B------:R1:W-:Y:S03]  /*4230*/  MUFU.EX2 R235, R3 ;  /* 0x0000000300eb7308 */ /* 0x0003e60000000800 */
[----:B------:R-:W-:Y:S01]  /*4240*/  HMMA.16816.F32.BF16 R40, R4, R10, R80 ;  /* 0x0000000a0428723c */ /* 0x000fe20000041850 */
[----:B------:R-:W3:Y:S06]  /*4250*/  LDSM.16.MT88.4 R8, [R200+0x1000] ;  /* 0x00100000c808783b */ /* 0x000eec0000004200 */
[----:B----4-:R-:W-:-:S02]  /*4260*/  F2FP.BF16.PACK_AB R4, R241, R239 ;  /* 0x000000eff104723e */ /* 0x010fc400000010ff */
[----:B--2---:R-:W-:Y:S02]  /*4270*/  F2FP.BF16.PACK_AB R5, R236, R238 ;  /* 0x000000eeec05723e */ /* 0x004fe400000010ff */
[----:B------:R-:W-:Y:S01]  /*4280*/  F2FP.BF16.PACK_AB R6, R242, R240 ;  /* 0x000000f0f206723e */ /* 0x000fe200000010ff */
[----:B-1----:R-:W-:Y:S02]  /*4290*/  FFMA.FTZ R3, R121, c[0x0][0x2d0], -R0 ;  /* 0x0000b40079037a23 */ /* 0x002fe40000010800 */
[----:B------:R-:W-:Y:S02]  /*42a0*/  IMAD.MOV.U32 R121, RZ, RZ, R155 ;  /* 0x000000ffff797224 */ /* 0x000fe400078e009b */
[----:B------:R-:W1:Y:S02]  /*42b0*/  MUFU.EX2 R237, R3 ;  /* 0x0000000300ed7308 */ /* 0x000e640000000800 */
[----:B-1----:R-:W-:Y:S01]  /*42c0*/  F2FP.BF16.PACK_AB R7, R237, R235 ;  /* 0x000000ebed07723e */ /* 0x002fe200000010ff */
[----:B------:R-:W-:-:S02]  /*42d0*/  FFMA.FTZ R3, R125, c[0x0][0x2d0], -R2 ;  /* 0x0000b4007d037a23 */ /* 0x000fc40000010802 */
[----:B------:R-:W-:-:S03]  /*42e0*/  IMAD.MOV.U32 R125, RZ, RZ, R118 ;  /* 0x000000ffff7d7224 */ /* 0x000fc600078e0076 */
[----:B------:R1:W-:Y:S01]  /*42f0*/  MUFU.EX2 R194, R3 ;  /* 0x0000000300c27308 */ /* 0x0003e20000000800 */
[C---:B-----5:R-:W-:Y:S08]  /*4300*/  HMMA.16816.F32.BF16 R72, R4.reuse, R20, R60 ;  /* 0x000000140448723c */ /* 0x060ff0000004183c */
[----:B---3--:R-:W-:Y:S01]  /*4310*/  HMMA.16816.F32.BF16 R92, R4, R8, R96 ;  /* 0x00000008045c723c */ /* 0x008fe20000041860 */
[----:B-1----:R-:W-:-:S07]  /*4320*/  FFMA.FTZ R3, R124, c[0x0][0x2d0], -R2 ;  /* 0x0000b4007c037a23 */ /* 0x002fce0000010802 */
[C---:B------:R-:W-:Y:S01]  /*4330*/  HMMA.16816.F32.BF16 R68, R4.reuse, R10, R88 ;  /* 0x0000000a0444723c */ /* 0x040fe20000041858 */
[----:B------:R-:W1:Y:S01]  /*4340*/  LDSM.16.MT88.4 R8, [R200+0x5000] ;  /* 0x00500000c808783b */ /* 0x000e620000004200 */
[----:B------:R2:W3:Y:S06]  /*4350*/  MUFU.EX2 R197, R3 ;  /* 0x0000000300c57308 */ /* 0x0004ec0000000800 */
[C---:B------:R-:W-:Y:S08]  /*4360*/  HMMA.16816.F32.BF16 R76, R4.reuse, R14, R52 ;  /* 0x0000000e044c723c */ /* 0x040ff00000041834 */
[----:B------:R-:W-:Y:S01]  /*4370*/  HMMA.16816.F32.BF16 R96, R4, R22, R104 ;  /* 0x000000160460723c */ /* 0x000fe20000041868 */
[----:B------:R-:W4:Y:S01]  /*4380*/  LDSM.16.MT88.4 R20, [R204+0x5000] ;  /* 0x00500000cc14783b */ /* 0x000f220000004200 */
[----:B--2---:R-:W-:-:S04]  /*4390*/  FFMA.FTZ R3, R123, c[0x0][0x2d0], -R2 ;  /* 0x0000b4007b037a23 */ /* 0x004fc80000010802 */
[----:B------:R2:W-:Y:S01]  /*43a0*/  MUFU.EX2 R196, R3 ;  /* 0x0000000300c47308 */ /* 0x0005e20000000800 */
[----:B------:R-:W-:Y:S01]  /*43b0*/  IMAD.MOV.U32 R107, RZ, RZ, R154 ;  /* 0x000000ffff6b7224 */ /* 0x000fe200078e009a */
[----:B------:R-:W-:Y:S01]  /*43c0*/  HMMA.16816.F32.BF16 R88, R4, R18, R84 ;  /* 0x000000120458723c */ /* 0x000fe20000041854 */
[----:B------:R-:W-:Y:S02]  /*43d0*/  IMAD.MOV.U32 R104, RZ, RZ, R151 ;  /* 0x000000ffff687224 */ /* 0x000fe400078e0097 */
[----:B------:R-:W-:Y:S02]  /*43e0*/  IMAD.MOV.U32 R106, RZ, RZ, R153 ;  /* 0x000000ffff6a7224 */ /* 0x000fe400078e0099 */
[----:B------:R-:W-:-:S03]  /*43f0*/  IMAD.MOV.U32 R105, RZ, RZ, R152 ;  /* 0x000000ffff697224 */ /* 0x000fc600078e0098 */
[----:B------:R-:W-:Y:S01]  /*4400*/  HMMA.16816.F32.BF16 R84, R4, R12, R56 ;  /* 0x0000000c0454723c */ /* 0x000fe20000041838 */
[----:B------:R-:W5:Y:S01]  /*4410*/  LDSM.16.MT88.4 R12, [R206+0x5000] ;  /* 0x00500000ce0c783b */ /* 0x000f620000004200 */
[----:B--2---:R-:W-:-:S06]  /*4420*/  FFMA.FTZ R3, R122, c[0x0][0x2d0], -R2 ;  /* 0x0000b4007a037a23 */ /* 0x004fcc0000010802 */
[C---:B------:R-:W-:Y:S01]  /*4430*/  HMMA.16816.F32.BF16 R100, R4.reuse, R16, R108 ;  /* 0x000000100464723c */ /* 0x040fe2000004186c */
[----:B------:R-:W-:Y:S01]  /*4440*/  LDSM.16.MT88.4 R16, [R203+0x1800] ;  /* 0x00180000cb10783b */ /* 0x000fe20000004200 */
[----:B------:R2:W-:Y:S05]  /*4450*/  MUFU.EX2 R195, R3 ;  /* 0x0000000300c37308 */ /* 0x0005ea0000000800 */
[----:B------:R-:W-:Y:S01]  /*4460*/  IMAD.MOV.U32 R109, RZ, RZ, R169 ;  /* 0x000000ffff6d7224 */ /* 0x000fe200078e00a9 */
[----:B-1----:R-:W-:Y:S01]  /*4470*/  HMMA.16816.F32.BF16 R60, R4, R8, R48 ;  /* 0x00000008043c723c */ /* 0x002fe20000041830 */
[----:B------:R-:W-:Y:S02]  /*4480*/  IMAD.MOV.U32 R110, RZ, RZ, R168 ;  /* 0x000000ffff6e7224 */ /* 0x000fe400078e00a8 */
[----:B------:R-:W-:-:S02]  /*4490*/  IMAD.MOV.U32 R108, RZ, RZ, R161 ;  /* 0x000000ffff6c7224 */ /* 0x000fc400078e00a1 */
[----:B------:R-:W-:-:S03]  /*44a0*/  IMAD.MOV.U32 R111, RZ, RZ, R150 ;  /* 0x000000ffff6f7224 */ /* 0x000fc600078e0096 */
[----:B------:R-:W-:Y:S01]  /*44b0*/  HMMA.16816.F32.BF16 R52, R4, R10, R36 ;  /* 0x0000000a0434723c */ /* 0x000fe20000041824 */
[----:B------:R-:W1:Y:S01]  /*44c0*/  LDSM.16.MT88.4 R8, [R203+0x5000] ;  /* 0x00500000cb08783b */ /* 0x000e620000004200 */
[----:B--2---:R-:W-:-:S04]  /*44d0*/  FFMA.FTZ R3, R126, c[0x0][0x2d0], -R0 ;  /* 0x0000b4007e037a23 */ /* 0x004fc80000010800 */
[----:B------:R2:W-:Y:S02]  /*44e0*/  MUFU.EX2 R192, R3 ;  /* 0x0000000300c07308 */ /* 0x0005e40000000800 */
[C---:B----4-:R-:W-:Y:S08]  /*44f0*/  HMMA.16816.F32.BF16 R56, R4.reuse, R20, R32 ;  /* 0x000000140438723c */ /* 0x050ff00000041820 */
[----:B------:R-:W-:Y:S01]  /*4500*/  HMMA.16816.F32.BF16 R48, R4, R22, R28 ;  /* 0x000000160430723c */ /* 0x000fe2000004181c */
[----:B------:R-:W4:Y:S01]  /*4510*/  LDSM.16.MT88.4 R20, [R204+0x1800] ;  /* 0x00180000cc14783b */ /* 0x000f220000004200 */
[----:B--2---:R-:W-:-:S06]  /*4520*/  FFMA.FTZ R3, R128, c[0x0][0x2d0], -R0 ;  /* 0x0000b40080037a23 */ /* 0x004fcc0000010800 */
[C---:B-----5:R-:W-:Y:S01]  /*4530*/  HMMA.16816.F32.BF16 R80, R4.reuse, R12, R64 ;  /* 0x0000000c0450723c */ /* 0x060fe20000041840 */
[----:B------:R2:W5:Y:S07]  /*4540*/  MUFU.EX2 R169, R3 ;  /* 0x0000000300a97308 */ /* 0x00056e0000000800 */
[C---:B------:R-:W-:Y:S01]  /*4550*/  HMMA.16816.F32.BF16 R32, R4.reuse, R14, R44 ;  /* 0x0000000e0420723c */ /* 0x040fe2000004182c */
[----:B------:R-:W-:Y:S07]  /*4560*/  LDSM.16.MT88.4 R12, [R206+0x1800] ;  /* 0x00180000ce0c783b */ /* 0x000fee0000004200 */
[----:B-1----:R-:W-:Y:S01]  /*4570*/  HMMA.16816.F32.BF16 R24, R4, R8, R24 ;  /* 0x000000080418723c */ /* 0x002fe20000041818 */
[----:B--2---:R-:W-:-:S04]  /*4580*/  FFMA.FTZ R3, R127, c[0x0][0x2d0], -R0 ;  /* 0x0000b4007f037a23 */ /* 0x004fc80000010800 */
[----:B------:R1:W-:Y:S03]  /*4590*/  MUFU.EX2 R168, R3 ;  /* 0x0000000300a87308 */ /* 0x0003e60000000800 */
[----:B------:R-:W-:Y:S01]  /*45a0*/  HMMA.16816.F32.BF16 R36, R4, R10, R40 ;  /* 0x0000000a0424723c */ /* 0x000fe20000041828 */
[----:B------:R-:W2:Y:S06]  /*45b0*/  LDSM.16.MT88.4 R8, [R200+0x1800] ;  /* 0x00180000c808783b */ /* 0x000eac0000004200 */
[----:B---3--:R-:W-:-:S02]  /*45c0*/  F2FP.BF16.PACK_AB R4, R197, R194 ;  /* 0x000000c2c504723e */ /* 0x008fc400000010ff */
[----:B-----5:R-:W-:Y:S02]  /*45d0*/  F2FP.BF16.PACK_AB R5, R169, R192 ;  /* 0x000000c0a905723e */ /* 0x020fe400000010ff */
[----:B------:R-:W-:Y:S01]  /*45e0*/  F2FP.BF16.PACK_AB R6, R195, R196 ;  /* 0x000000c4c306723e */ /* 0x000fe200000010ff */
[----:B-1----:R-:W-:-:S04]  /*45f0*/  FFMA.FTZ R3, R129, c[0x0][0x2d0], -R0 ;  /* 0x0000b40081037a23 */ /* 0x002fc80000010800 */
[----:B------:R-:W1:Y:S02]  /*4600*/  MUFU.EX2 R170, R3 ;  /* 0x0000000300aa7308 */ /* 0x000e640000000800 */
[----:B-1----:R-:W-:Y:S01]  /*4610*/  F2FP.BF16.PACK_AB R7, R170, R168 ;  /* 0x000000a8aa07723e */ /* 0x002fe200000010ff */
[----:B------:R-:W-:-:S05]  /*4620*/  FFMA.FTZ R3, R133, c[0x0][0x2d0], -R2 ;  /* 0x0000b40085037a23 */ /* 0x000fca0000010802 */
[----:B------:R1:W-:Y:S01]  /*4630*/  MUFU.EX2 R158, R3 ;  /* 0x00000003009e7308 */ /* 0x0003e20000000800 */
[C---:B----4-:R-:W-:Y:S08]  /*4640*/  HMMA.16816.F32.BF16 R96, R4.reuse, R22, R96 ;  /* 0x000000160460723c */ /* 0x050ff00000041860 */
[----:B--2---:R-:W-:Y:S01]  /*4650*/  HMMA.16816.F32.BF16 R40, R4, R8, R92 ;  /* 0x000000080428723c */ /* 0x004fe2000004185c */
        /* <DEDUP_REMOVED lines=9> */
[C---:B------:R-:W-:Y:S01]  /*46f0*/  HMMA.16816.F32.BF16 R76, R4.reuse, R14, R76 ;  /* 0x0000000e044c723c */ /* 0x040fe2000004184c */
[----:B------:R-:W5:Y:S07]  /*4700*/  LDSM.16.MT88.4 R12, [R206+0x5800] ;  /* 0x00580000ce0c783b */ /* 0x000f6e0000004200 */
[----:B------:R-:W-:Y:S01]  /*4710*/  HMMA.16816.F32.BF16 R100, R4, R16, R100 ;  /* 0x000000100464723c */ /* 0x000fe20000041864 */
[----:B--2---:R-:W-:-:S07]  /*4720*/  FFMA.FTZ R3, R130, c[0x0][0x2d0], -R2 ;  /* 0x0000b40082037a23 */ /* 0x004fce0000010802 */
[C---:B------:R-:W-:Y:S01]  /*4730*/  HMMA.16816.F32.BF16 R88, R4.reuse, R18, R88 ;  /* 0x000000120458723c */ /* 0x040fe20000041858 */
[----:B------:R-:W-:Y:S01]  /*4740*/  LDSM.16.MT88.4 R16, [R203+0x2000] ;  /* 0x00200000cb10783b */ /* 0x000fe20000004200 */
[----:B------:R2:W-:Y:S06]  /*4750*/  MUFU.EX2 R159, R3 ;  /* 0x00000003009f7308 */ /* 0x0005ec0000000800 */
[C---:B-1----:R-:W-:Y:S08]  /*4760*/  HMMA.16816.F32.BF16 R72, R4.reuse, R8, R60 ;  /* 0x000000080448723c */ /* 0x042ff0000004183c */
        /* <DEDUP_REMOVED lines=46> */
[----:B--2---:R-:W-:-:S02]  /*4a50*/  FFMA.FTZ R3, R163, c[0x0][0x2d0], -R0 ;  /* 0x0000b400a3037a23 */ /* 0x004fc40000010800 */
[----:B------:R-:W-:Y:S02]  /*4a60*/  IMAD.MOV.U32 R163, RZ, RZ, R111 ;  /* 0x000000ffffa37224 */ /* 0x000fe400078e006f */
[----:B------:R2:W-:Y:S01]  /*4a70*/  MUFU.EX2 R149, R3 ;  /* 0x0000000300957308 */ /* 0x0005e20000000800 */
[----:B------:R-:W-:Y:S01]  /*4a80*/  IMAD.MOV.U32 R111, RZ, RZ, R106 ;  /* 0x000000ffff6f7224 */ /* 0x000fe200078e006a */
[----:B----4-:R-:W-:Y:S01]  /*4a90*/  HMMA.16816.F32.BF16 R40, R4, R22, R56 ;  /* 0x000000160428723c */ /* 0x010fe20000041838 */
[----:B------:R-:W-:Y:S02]  /*4aa0*/  IMAD.MOV.U32 R106, RZ, RZ, R107 ;  /* 0x000000ffff6a7224 */ /* 0x000fe400078e006b */
[----:B------:R-:W-:Y:S02]  /*4ab0*/  IMAD.MOV.U32 R107, RZ, RZ, R119 ;  /* 0x000000ffff6b7224 */ /* 0x000fe400078e0077 */
[----:B------:R-:W-:-:S03]  /*4ac0*/  IMAD.MOV.U32 R119, RZ, RZ, R120 ;  /* 0x000000ffff777224 */ /* 0x000fc600078e0078 */
[----:B------:R-:W-:Y:S01]  /*4ad0*/  HMMA.16816.F32.BF16 R44, R4, R20, R64 ;  /* 0x00000014042c723c */ /* 0x000fe20000041840 */
[----:B------:R-:W4:Y:S01]  /*4ae0*/  LDSM.16.MT88.4 R20, [R204+0x2800] ;  /* 0x00280000cc14783b */ /* 0x000f220000004200 */
[----:B--2---:R-:W-:-:S06]  /*4af0*/  FFMA.FTZ R3, R171, c[0x0][0x2d0], -R0 ;  /* 0x0000b400ab037a23 */ /* 0x004fcc0000010800 */
[C---:B-----5:R-:W-:Y:S01]  /*4b00*/  HMMA.16816.F32.BF16 R80, R4.reuse, R12, R80 ;  /* 0x0000000c0450723c */ /* 0x060fe20000041850 */
[----:B------:R-:W-:Y:S01]  /*4b10*/  IMAD.MOV.U32 R171, RZ, RZ, R104 ;  /* 0x000000ffffab7224 */ /* 0x000fe200078e0068 */
[----:B------:R2:W5:Y:S06]  /*4b20*/  MUFU.EX2 R148, R3 ;  /* 0x0000000300947308 */ /* 0x00056c0000000800 */
[C---:B------:R-:W-:Y:S01]  /*4b30*/  HMMA.16816.F32.BF16 R56, R4.reuse, R14, R52 ;  /* 0x0000000e0438723c */ /* 0x040fe20000041834 */
[----:B------:R-:W-:Y:S07]  /*4b40*/  LDSM.16.MT88.4 R12, [R206+0x2800] ;  /* 0x00280000ce0c783b */ /* 0x000fee0000004200 */
[----:B-1----:R-:W-:Y:S01]  /*4b50*/  HMMA.16816.F32.BF16 R24, R4, R8, R24 ;  /* 0x000000080418723c */ /* 0x002fe20000041818 */
[----:B--2---:R-:W-:-:S02]  /*4b60*/  FFMA.FTZ R3, R162, c[0x0][0x2d0], -R0 ;  /* 0x0000b400a2037a23 */ /* 0x004fc40000010800 */
[----:B------:R-:W-:Y:S02]  /*4b70*/  IMAD.MOV.U32 R162, RZ, RZ, R105 ;  /* 0x000000ffffa27224 */ /* 0x000fe400078e0069 */
[----:B------:R1:W-:Y:S03]  /*4b80*/  MUFU.EX2 R134, R3 ;  /* 0x0000000300867308 */ /* 0x0003e60000000800 */
[----:B------:R-:W-:Y:S01]  /*4b90*/  HMMA.16816.F32.BF16 R48, R4, R10, R48 ;  /* 0x0000000a0430723c */ /* 0x000fe20000041830 */
[----:B------:R-:W2:Y:S06]  /*4ba0*/  LDSM.16.MT88.4 R8, [R200+0x2800] ;  /* 0x00280000c808783b */ /* 0x000eac0000004200 */
[----:B---3--:R-:W-:-:S02]  /*4bb0*/  F2FP.BF16.PACK_AB R4, R151, R150 ;  /* 0x000000969704723e */ /* 0x008fc400000010ff */
[----:B-----5:R-:W-:Y:S02]  /*4bc0*/  F2FP.BF16.PACK_AB R5, R148, R149 ;  /* 0x000000959405723e */ /* 0x020fe400000010ff */
        /* <DEDUP_REMOVED lines=8> */
[C---:B----4-:R-:W-:Y:S08]  /*4c50*/  HMMA.16816.F32.BF16 R52, R4.reuse, R20, R28 ;  /* 0x000000140434723c */ /* 0x050ff0000004181c */
[----:B--2---:R-:W-:Y:S01]  /*4c60*/  HMMA.16816.F32.BF16 R120, R4, R8, R60 ;  /* 0x000000080478723c */ /* 0x004fe2000004183c */
[----:B-1----:R-:W-:-:S07]  /*4c70*/  FFMA.FTZ R3, R231, c[0x0][0x2d0], -R2 ;  /* 0x0000b400e7037a23 */ /* 0x002fce0000010802 */
[----:B------:R-:W-:Y:S01]  /*4c80*/  HMMA.16816.F32.BF16 R60, R4, R10, R36 ;  /* 0x0000000a043c723c */ /* 0x000fe20000041824 */
[----:B------:R-:W1:Y:S01]  /*4c90*/  LDSM.16.MT88.4 R8, [R200+0x6800] ;  /* 0x00680000c808783b */ /* 0x000e620000004200 */
[----:B------:R2:W3:Y:S01]  /*4ca0*/  MUFU.EX2 R145, R3 ;  /* 0x0000000300917308 */ /* 0x0004e20000000800 */
[----:B------:R-:W-:-:S05]  /*4cb0*/  IMAD.MOV.U32 R231, RZ, RZ, R107 ;  /* 0x000000ffffe77224 */ /* 0x000fca00078e006b */
[C---:B------:R-:W-:Y:S01]  /*4cc0*/  HMMA.16816.F32.BF16 R88, R4.reuse, R22, R96 ;  /* 0x000000160458723c */ /* 0x040fe20000041860 */
[----:B------:R-:W4:Y:S07]  /*4cd0*/  LDSM.16.MT88.4 R20, [R204+0x6800] ;  /* 0x00680000cc14783b */ /* 0x000f2e0000004200 */
[----:B------:R-:W-:Y:S01]  /*4ce0*/  HMMA.16816.F32.BF16 R96, R4, R18, R92 ;  /* 0x000000120460723c */ /* 0x000fe2000004185c */
[----:B--2---:R-:W-:Y:S02]  /*4cf0*/  FFMA.FTZ R3, R230, c[0x0][0x2d0], -R2 ;  /* 0x0000b400e6037a23 */ /* 0x004fe40000010802 */
[----:B------:R-:W-:-:S02]  /*4d00*/  IMAD.MOV.U32 R230, RZ, RZ, R119 ;  /* 0x000000ffffe67224 */ /* 0x000fc400078e0077 */
[----:B------:R2:W-:Y:S03]  /*4d10*/  MUFU.EX2 R147, R3 ;  /* 0x0000000300937308 */ /* 0x0005e60000000800 */
[C---:B------:R-:W-:Y:S08]  /*4d20*/  HMMA.16816.F32.BF16 R92, R4.reuse, R12, R84 ;  /* 0x0000000c045c723c */ /* 0x040ff00000041854 */
[----:B------:R-:W-:Y:S01]  /*4d30*/  HMMA.16816.F32.BF16 R84, R4, R14, R76 ;  /* 0x0000000e0454723c */ /* 0x000fe2000004184c */
[----:B------:R-:W5:Y:S01]  /*4d40*/  LDSM.16.MT88.4 R12, [R206+0x6800] ;  /* 0x00680000ce0c783b */ /* 0x000f620000004200 */
[----:B--2---:R-:W-:-:S06]  /*4d50*/  FFMA.FTZ R3, R199, c[0x0][0x2d0], -R2 ;  /* 0x0000b400c7037a23 */ /* 0x004fcc0000010802 */
        /* <DEDUP_REMOVED lines=13> */
[----:B------:R-:W-:Y:S01]  /*4e30*/  LDSM.16.MT88.4 R80, [R203+0x3800] ;  /* 0x00380000cb50783b */ /* 0x000fe20000004200 */
[----:B------:R2:W5:Y:S06]  /*4e40*/  MUFU.EX2 R119, R3 ;  /* 0x0000000300777308 */ /* 0x00056c0000000800 */
        /* <DEDUP_REMOVED lines=13> */
[----:B------:R-:W-:-:S06]  /*4f20*/  FFMA.FTZ R3, R247, c[0x0][0x2d0], -R2 ;  /* 0x0000b400f7037a23 */ /* 0x000fcc0000010802 */
[C---:B----4-:R-:W-:Y:S08]  /*4f30*/  HMMA.16816.F32.BF16 R52, R4.reuse, R20, R52 ;  /* 0x000000140434723c */ /* 0x050ff00000041834 */
[C---:B--2---:R-:W-:Y:S08]  /*4f40*/  HMMA.16816.F32.BF16 R120, R4.reuse, R8, R120 ;  /* 0x000000080478723c */ /* 0x044ff00000041878 */
[C---:B------:R-:W-:Y:S01]  /*4f50*/  HMMA.16816.F32.BF16 R60, R4.reuse, R10, R60 ;  /* 0x0000000a043c723c */ /* 0x040fe2000004183c */
[----:B------:R-:W1:Y:S07]  /*4f60*/  LDSM.16.MT88.4 R8, [R200+0x7000] ;  /* 0x00700000c808783b */ /* 0x000e6e0000004200 */
[C---:B------:R-:W-:Y:S01]  /*4f70*/  HMMA.16816.F32.BF16 R44, R4.reuse, R22, R88 ;  /* 0x00000016042c723c */ /* 0x040fe20000041858 */
[----:B------:R-:W2:Y:S04]  /*4f80*/  LDSM.16.MT88.4 R20, [R204+0x7000] ;  /* 0x00700000cc14783b */ /* 0x000ea80000004200 */
[----:B------:R-:W-:Y:S03]  /*4f90*/  LDSM.16.MT88.4 R88, [R206+0x3800] ;  /* 0x00380000ce58783b */ /* 0x000fe60000004200 */
[C---:B------:R-:W-:Y:S01]  /*4fa0*/  HMMA.16816.F32.BF16 R76, R4.reuse, R16, R100 ;  /* 0x00000010044c723c */ /* 0x040fe20000041864 */
[----:B------:R-:W-:Y:S07]  /*4fb0*/  LDSM.16.MT88.4 R100, [R204+0x7800] ;  /* 0x00780000cc64783b */ /* 0x000fee0000004200 */
[C---:B------:R-:W-:Y:S01]  /*4fc0*/  HMMA.16816.F32.BF16 R48, R4.reuse, R18, R96 ;  /* 0x000000120430723c */ /* 0x040fe20000041860 */
[----:B------:R-:W-:Y:S07]  /*4fd0*/  LDSM.16.MT88.4 R96, [R200+0x7800] ;  /* 0x00780000c860783b */ /* 0x000fee0000004200 */
[C---:B------:R-:W-:Y:S08]  /*4fe0*/  HMMA.16816.F32.BF16 R56, R4.reuse, R12, R92 ;  /* 0x0000000c0438723c */ /* 0x040ff0000004185c */
[C---:B------:R-:W-:Y:S01]  /*4ff0*/  HMMA.16816.F32.BF16 R92, R4.reuse, R14, R84 ;  /* 0x0000000e045c723c */ /* 0x040fe20000041854 */
[----:B------:R-:W3:Y:S07]  /*5000*/  LDSM.16.MT88.4 R12, [R206+0x7000] ;  /* 0x00700000ce0c783b */ /* 0x000eee0000004200 */
[C---:B-1----:R-:W-:Y:S01]  /*5010*/  HMMA.16816.F32.BF16 R104, R4.reuse, R8, R72 ;  /* 0x000000080468723c */ /* 0x042fe20000041848 */
[----:B------:R-:W-:Y:S07]  /*5020*/  LDSM.16.MT88.4 R72, [R204+0x3800] ;  /* 0x00380000cc48783b */ /* 0x000fee0000004200 */
[C---:B------:R-:W-:Y:S01]  /*5030*/  HMMA.16816.F32.BF16 R128, R4.reuse, R10, R68 ;  /* 0x0000000a0480723c */ /* 0x040fe20000041844 */
[----:B------:R-:W1:Y:S07]  /*5040*/  LDSM.16.MT88.4 R8, [R203+0x7000] ;  /* 0x00700000cb08783b */ /* 0x000e6e0000004200 */
[C---:B--2---:R-:W-:Y:S01]  /*5050*/  HMMA.16816.F32.BF16 R64, R4.reuse, R20, R64 ;  /* 0x000000140440723c */ /* 0x044fe20000041840 */
[----:B------:R2:W-:Y:S07]  /*5060*/  MUFU.EX2 R20, R3 ;  /* 0x0000000300147308 */ /* 0x0005ee0000000800 */
[----:B------:R-:W-:Y:S01]  /*5070*/  HMMA.16816.F32.BF16 R40, R4, R22, R40 ;  /* 0x000000160428723c */ /* 0x000fe20000041828 */
[----:B--2---:R-:W-:-:S07]  /*5080*/  FFMA.FTZ R3, R245, c[0x0][0x2d0], -R2 ;  /* 0x0000b400f5037a23 */ /* 0x004fce0000010802 */
[C---:B---3--:R-:W-:Y:S01]  /*5090*/  HMMA.16816.F32.BF16 R36, R4.reuse, R12, R36 ;  /* 0x0000000c0424723c */ /* 0x048fe20000041824 */
[----:B------:R2:W-:Y:S07]  /*50a0*/  MUFU.EX2 R17, R3 ;  /* 0x0000000300117308 */ /* 0x0005ee0000000800 */
[C---:B------:R-:W-:Y:S01]  /*50b0*/  HMMA.16816.F32.BF16 R32, R4.reuse, R14, R32 ;  /* 0x0000000e0420723c */ /* 0x040fe20000041820 */
[----:B------:R-:W-:Y:S07]  /*50c0*/  LDSM.16.MT88.4 R12, [R206+0x7800] ;  /* 0x00780000ce0c783b */ /* 0x000fee0000004200 */
[----:B-1----:R-:W-:Y:S01]  /*50d0*/  HMMA.16816.F32.BF16 R28, R4, R8, R28 ;  /* 0x00000008041c723c */ /* 0x002fe2000004181c */
[----:B--2---:R-:W-:-:S02]  /*50e0*/  FFMA.FTZ R3, R125, c[0x0][0x2d0], -R2 ;  /* 0x0000b4007d037a23 */ /* 0x004fc40000010802 */
[----:B------:R-:W-:Y:S01]  /*50f0*/  FFMA.FTZ R2, R251, c[0x0][0x2d0], -R2 ;  /* 0x0000b400fb027a23 */ /* 0x000fe20000010802 */
[----:B------:R-:W1:Y:S01]  /*5100*/  LDSM.16.MT88.4 R124, [R200+0x3800] ;  /* 0x00380000c87c783b */ /* 0x000e620000004200 */
[----:B------:R2:W-:Y:S03]  /*5110*/  MUFU.EX2 R19, R3 ;  /* 0x0000000300137308 */ /* 0x0005e60000000800 */
[----:B------:R-:W-:Y:S05]  /*5120*/  HMMA.16816.F32.BF16 R24, R4, R10, R24 ;  /* 0x0000000a0418723c */ /* 0x000fea0000041818 */
[----:B------:R3:W-:Y:S02]  /*5130*/  MUFU.EX2 R18, R2 ;  /* 0x0000000200127308 */ /* 0x0007e40000000800 */
[----:B------:R-:W-:-:S02]  /*5140*/  IMAD.MOV.U32 R5, RZ, RZ, c[0x0][0x168] ;  /* 0x00005a00ff057624 */ /* 0x000fc400078e00ff */
[----:B--2---:R-:W-:Y:S02]  /*5150*/  FADD.FTZ R3, R248, R243 ;  /* 0x000000f3f8037221 */ /* 0x004fe40000010000 */
[----:B---3--:R-:W-:-:S04]  /*5160*/  FFMA.FTZ R2, R250, c[0x0][0x2d0], -R0 ;  /* 0x0000b400fa027a23 */ /* 0x008fc80000010800 */
[----:B------:R2:W-:Y:S02]  /*5170*/  MUFU.EX2 R16, R2 ;  /* 0x0000000200107308 */ /* 0x0005e40000000800 */
[----:B--2---:R-:W-:-:S06]  /*5180*/  FFMA.FTZ R2, R249, c[0x0][0x2d0], -R0 ;  /* 0x0000b400f9027a23 */ /* 0x004fcc0000010800 */
[----:B------:R2:W3:Y:S02]  /*5190*/  MUFU.EX2 R9, R2 ;  /* 0x0000000200097308 */ /* 0x0004e40000000800 */
[--C-:B--2---:R-:W-:Y:S02]  /*51a0*/  FFMA.FTZ R2, R230, c[0x0][0x2d0], -R0.reuse ;  /* 0x0000b400e6027a23 */ /* 0x104fe40000010800 */
[----:B------:R-:W-:-:S04]  /*51b0*/  FFMA.FTZ R0, R231, c[0x0][0x2d0], -R0 ;  /* 0x0000b400e7007a23 */ /* 0x000fc80000010800 */
[----:B------:R2:W-:Y:S01]  /*51c0*/  MUFU.EX2 R10, R2 ;  /* 0x00000002000a7308 */ /* 0x0005e20000000800 */
[----:B------:R-:W-:Y:S02]  /*51d0*/  IMAD.MOV.U32 R230, RZ, RZ, R232 ;  /* 0x000000ffffe67224 */ /* 0x000fe400078e00e8 */
[----:B------:R-:W-:Y:S02]  /*51e0*/  IMAD.MOV.U32 R231, RZ, RZ, R193 ;  /* 0x000000ffffe77224 */ /* 0x000fe400078e00c1 */
[----:B------:R-:W-:Y:S02]  /*51f0*/  IMAD.MOV.U32 R232, RZ, RZ, R162 ;  /* 0x000000ffffe87224 */ /* 0x000fe400078e00a2 */
[----:B------:R-:W-:Y:S01]  /*5200*/  IMAD.MOV.U32 R193, RZ, RZ, R171 ;  /* 0x000000ffffc17224 */ /* 0x000fe200078e00ab */
[----:B------:R4:W5:Y:S01]  /*5210*/  MUFU.EX2 R8, R0 ;  /* 0x0000000000087308 */ /* 0x0009620000000800 */
[----:B------:R-:W-:Y:S02]  /*5220*/  IMAD.MOV.U32 R162, RZ, RZ, R163 ;  /* 0x000000ffffa27224 */ /* 0x000fe400078e00a3 */
[----:B------:R-:W-:-:S02]  /*5230*/  IMAD.MOV.U32 R171, RZ, RZ, R108 ;  /* 0x000000ffffab7224 */ /* 0x000fc400078e006c */
[----:B------:R-:W-:Y:S02]  /*5240*/  IMAD.MOV.U32 R163, RZ, RZ, R109 ;  /* 0x000000ffffa37224 */ /* 0x000fe400078e006d */
[----:B------:R-:W-:Y:S01]  /*5250*/  IMAD.MOV.U32 R108, RZ, RZ, R113 ;  /* 0x000000ffff6c7224 */ /* 0x000fe200078e0071 */
[----:B---3--:R-:W-:Y:S01]  /*5260*/  F2FP.BF16.PACK_AB R113, R9, R16 ;  /* 0x000000100971723e */ /* 0x008fe200000010ff */
[----:B--2---:R-:W-:Y:S02]  /*5270*/  FADD.FTZ R2, R246, R244 ;  /* 0x000000f4f6027221 */ /* 0x004fe40000010000 */
[----:B------:R-:W-:Y:S01]  /*5280*/  IMAD.MOV.U32 R109, RZ, RZ, R112 ;  /* 0x000000ffff6d7224 */ /* 0x000fe200078e0070 */
[----:B------:R-:W-:Y:S01]  /*5290*/  F2FP.BF16.PACK_AB R112, R17, R20 ;  /* 0x000000141170723e */ /* 0x000fe200000010ff */
[----:B------:R-:W-:Y:S02]  /*52a0*/  FADD.FTZ R2, R252, R2 ;  /* 0x00000002fc027221 */ /* 0x000fe40000010000 */
[----:B----4-:R-:W-:Y:S01]  /*52b0*/  FADD.FTZ R0, R114, R3 ;  /* 0x0000000372007221 */ /* 0x010fe20000010000 */
[----:B------:R-:W-:Y:S01]  /*52c0*/  F2FP.BF16.PACK_AB R114, R18, R19 ;  /* 0x000000131272723e */ /* 0x000fe200000010ff */
[----:B------:R-:W-:-:S02]  /*52d0*/  FADD.FTZ R2, R230, R2 ;  /* 0x00000002e6027221 */ /* 0x000fc40000010000 */
[----:B------:R-:W-:Y:S01]  /*52e0*/  FADD.FTZ R0, R115, R0 ;  /* 0x0000000073007221 */ /* 0x000fe20000010000 */
[----:B-----5:R-:W-:Y:S01]  /*52f0*/  F2FP.BF16.PACK_AB R115, R8, R10 ;  /* 0x0000000a0873723e */ /* 0x020fe200000010ff */
        /* <DEDUP_REMOVED lines=40> */
[----:B------:R-:W-:Y:S02]  /*5580*/  IMAD.MOV.U32 R171, RZ, RZ, R111 ;  /* 0x000000ffffab7224 */ /* 0x000fe400078e006f */
[----:B------:R-:W-:Y:S02]  /*5590*/  FADD.FTZ R0, R150, R0 ;  /* 0x0000000096007221 */ /* 0x000fe40000010000 */
[----:B------:R-:W-:-:S02]  /*55a0*/  FADD.FTZ R3, R149, R2 ;  /* 0x0000000295037221 */ /* 0x000fc40000010000 */
[----:B------:R-:W-:Y:S01]  /*55b0*/  FADD.FTZ R4, R151, R0 ;  /* 0x0000000097047221 */ /* 0x000fe20000010000 */
[----:B------:R-:W-:Y:S01]  /*55c0*/  HMMA.16816.F32.BF16 R124, R112, R126, R60 ;  /* 0x0000007e707c723c */ /* 0x000fe2000004183c */
[----:B------:R-:W-:-:S04]  /*55d0*/  @P4 IMAD.HI.U32 R2, R171, c[0x0][0x2c8], RZ ;  /* 0x0000b200ab024a27 */ /* 0x000fc800078e00ff */
[----:B------:R-:W-:Y:S02]  /*55e0*/  FADD.FTZ R3, R148, R3 ;  /* 0x0000000394037221 */ /* 0x000fe40000010000 */
[----:B------:R-:W-:Y:S01]  /*55f0*/  FADD.FTZ R4, R153, R4 ;  /* 0x0000000499047221 */ /* 0x000fe20000010000 */
[C---:B------:R-:W-:Y:S01]  /*5600*/  HMMA.16816.F32.BF16 R72, R112.reuse, R74, R44 ;  /* 0x0000004a7048723c */ /* 0x040fe2000004182c */
        /* <DEDUP_REMOVED lines=13> */
[----:B------:R-:W-:Y:S01]  /*56e0*/  IMAD.MOV.U32 R163, RZ, RZ, R110 ;  /* 0x000000ffffa37224 */ /* 0x000fe200078e006e */
[----:B------:R-:W-:Y:S01]  /*56f0*/  LEA.HI R4, R4, R0, RZ, 0x7 ;  /* 0x0000000004047211 */ /* 0x000fe200078f38ff */
[----:B------:R-:W-:Y:S01]  /*5700*/  FADD.FTZ R0, R118, R2 ;  /* 0x0000000276007221 */ /* 0x000fe20000010000 */
[----:B------:R-:W1:Y:S01]  /*5710*/  LDSM.16.MT88.4 R108, [R203+0x7800] ;  /* 0x00780000cb6c783b */ /* 0x000e620000004200 */
[----:B------:R-:W-:Y:S01]  /*5720*/  FADD.FTZ R3, R147, R3 ;  /* 0x0000000393037221 */ /* 0x000fe20000010000 */
[----:B------:R-:W-:Y:S01]  /*5730*/  IADD3 R229, R163, -0x2, RZ ;  /* 0xfffffffea3e57810 */ /* 0x000fe20007ffe0ff */
[----:B------:R-:W-:Y:S01]  /*5740*/  FADD.FTZ R0, R144, R0 ;  /* 0x0000000090007221 */ /* 0x000fe20000010000 */
[----:B------:R-:W-:Y:S01]  /*5750*/  HMMA.16816.F32.BF16 R132, R112, R12, R36 ;  /* 0x0000000c7084723c */ /* 0x000fe20000041824 */
[----:B------:R-:W-:Y:S01]  /*5760*/  FADD.FTZ R2, R146, R3 ;  /* 0x0000000392027221 */ /* 0x000fe20000010000 */
[----:B------:R-:W-:Y:S01]  /*5770*/  SHF.R.S32.HI R3, RZ, 0x7, R4 ;  /* 0x00000007ff037819 */ /* 0x000fe20000011404 */
[----:B------:R-:W-:-:S02]  /*5780*/  FADD.FTZ R0, R16, R0 ;  /* 0x0000000010007221 */ /* 0x000fc40000010000 */
[----:B------:R-:W-:Y:S01]  /*5790*/  FADD.FTZ R2, R20, R2 ;  /* 0x0000000214027221 */ /* 0x000fe20000010000 */
[----:B------:R-:W-:Y:S01]  /*57a0*/  IMNMX R3, RZ, R3, !PT ;  /* 0x00000003ff037217 */ /* 0x000fe20007800200 */
[----:B------:R-:W-:Y:S02]  /*57b0*/  FADD.FTZ R0, R9, R0 ;  /* 0x0000000009007221 */ /* 0x000fe40000010000 */
[----:B------:R-:W-:Y:S01]  /*57c0*/  FADD.FTZ R2, R17, R2 ;  /* 0x0000000211027221 */ /* 0x000fe20000010000 */
[----:B------:R-:W-:Y:S01]  /*57d0*/  ISETP.GE.AND P0, PT, R229, R3, PT ;  /* 0x00000003e500720c */ /* 0x000fe20003f06270 */
[----:B------:R-:W-:Y:S01]  /*57e0*/  FADD.FTZ R0, R10, R0 ;  /* 0x000000000a007221 */ /* 0x000fe20000010000 */
[----:B------:R2:W-:Y:S01]  /*57f0*/  STL [R1+0x2c], R3 ;  /* 0x00002c0301007387 */ /* 0x0005e20000100800 */
[----:B------:R-:W-:Y:S02]  /*5800*/  FADD.FTZ R2, R19, R2 ;  /* 0x0000000213027221 */ /* 0x000fe40000010000 */
[----:B------:R-:W-:-:S02]  /*5810*/  FADD.FTZ R0, R8, R0 ;  /* 0x0000000008007221 */ /* 0x000fc40000010000 */
[----:B------:R-:W-:-:S03]  /*5820*/  FADD.FTZ R2, R18, R2 ;  /* 0x0000000212027221 */ /* 0x000fc60000010000 */
[----:B------:R2:W-:Y:S04]  /*5830*/  STL [R1+0x10], R0 ;  /* 0x0000100001007387 */ /* 0x0005e80000100800 */
[----:B------:R2:W-:Y:S01]  /*5840*/  STL [R1], R2 ;  /* 0x0000000201007387 */ /* 0x0005e20000100800 */
[C---:B-1----:R-:W-:Y:S08]  /*5850*/  HMMA.16816.F32.BF16 R104, R112.reuse, R108, R28 ;  /* 0x0000006c7068723c */ /* 0x042ff0000004181c */
[C---:B------:R-:W-:Y:S08]  /*5860*/  HMMA.16816.F32.BF16 R108, R112.reuse, R110, R24 ;  /* 0x0000006e706c723c */ /* 0x040ff00000041818 */
[----:B------:R-:W-:Y:S01]  /*5870*/  HMMA.16816.F32.BF16 R112, R112, R14, R32 ;  /* 0x0000000e7070723c */ /* 0x000fe20000041820 */
[----:B------:R-:W-:Y:S01]  /*5880*/  @!UPT UIADD3 URZ, URZ, URZ, URZ ;  /* 0x0000003f3f3ff290 */ /* 0x000fe2000fffe03f */
[----:B------:R-:W-:Y:S11]  /*5890*/  @!P0 BRA `(.L_x_2377) ;  /* 0x0000412000008947 */ /* 0x000ff60003800000 */
[----:B--2---:R-:W-:Y:S02]  /*58a0*/  MOV R118, R116 ;  /* 0x0000007400767202 */ /* 0x004fe40000000f00 */
[----:B------:R-:W-:-:S02]  /*58b0*/  MOV R3, R117 ;  /* 0x0000007500037202 */ /* 0x000fc40000000f00 */
[----:B------:R-:W-:-:S07]  /*58c0*/  MOV R192, R229 ;  /* 0x000000e500c07202 */ /* 0x000fce0000000f00 */
.L_x_2378:
        /* <DEDUP_REMOVED lines=9> */
[----:B------:R-:W-:Y:S02]  /*5960*/  @P5 IMAD R0, R0, c[0x0][0x208], RZ ;  /* 0x0000820000005a24 */ /* 0x000fe400078e02ff */
[----:B------:R-:W-:Y:S02]  /*5970*/  @P5 IMAD.SHL.U32 R119, R116, 0x80, RZ ;  /* 0x0000008074775824 */ /* 0x000fe400078e00ff */
        /* <DEDUP_REMOVED lines=24> */
[----:B------:R-:W4:Y:S04]  /*5b00*/  LDL R196, [R1+0x34] ;  /* 0x0000340001c47983 */ /* 0x000f280000100800 */
[----:B------:R-:W4:Y:S01]  /*5b10*/  LDL R193, [R1+0x40] ;  /* 0x0000400001c17983 */ /* 0x000f220000100800 */
[C---:B------:R-:W-:Y:S08]  /*5b20*/  HMMA.16816.F32.BF16 R36, R136.reuse, R40, RZ ;  /* 0x000000288824723c */ /* 0x040ff000000418ff */
[C---:B------:R-:W-:Y:S08]  /*5b30*/  HMMA.16816.F32.BF16 R40, R136.reuse, R42, RZ ;  /* 0x0000002a8828723c */ /* 0x040ff000000418ff */
        /* <DEDUP_REMOVED lines=12> */
[C---:B------:R-:W-:Y:S08]  /*5c00*/  HMMA.16816.F32.BF16 R20, R140.reuse, R152, R20 ;  /* 0x000000988c14723c */ /* 0x040ff00000041814 */
[C---:B------:R-:W-:Y:S01]  /*5c10*/  HMMA.16816.F32.BF16 R24, R140.reuse, R154, R24 ;  /* 0x0000009a8c18723c */ /* 0x040fe20000041818 */
[----:B------:R-:W2:Y:S07]  /*5c20*/  LDSM.16.M88.4 R152, [R217] ;  /* 0x00000000d998783b */ /* 0x000eae0000000200 */
[C---:B------:R-:W-:Y:S08]  /*5c30*/  HMMA.16816.F32.BF16 R28, R140.reuse, R156, R28 ;  /* 0x0000009c8c1c723c */ /* 0x040ff0000004181c */
[C---:B------:R-:W-:Y:S08]  /*5c40*/  HMMA.16816.F32.BF16 R32, R140.reuse, R158, R32 ;  /* 0x0000009e8c20723c */ /* 0x040ff00000041820 */
[C---:B-1----:R-:W-:Y:S08]  /*5c50*/  HMMA.16816.F32.BF16 R36, R140.reuse, R144, R36 ;  /* 0x000000908c24723c */ /* 0x042ff00000041824 */
[C---:B------:R-:W-:Y:S08]  /*5c60*/  HMMA.16816.F32.BF16 R40, R140.reuse, R146, R40 ;  /* 0x000000928c28723c */ /* 0x040ff00000041828 */
[C---:B-----5:R-:W-:Y:S08]  /*5c70*/  HMMA.16816.F32.BF16 R44, R140.reuse, R148, R44 ;  /* 0x000000948c2c723c */ /* 0x060ff0000004182c */
[C---:B------:R-:W-:Y:S04]  /*5c80*/  HMMA.16816.F32.BF16 R48, R140.reuse, R150, R48 ;  /* 0x000000968c30723c */ /* 0x040fe80000041830 */
[C---:B--2---:R-:W-:Y:S04]  /*5c90*/  @P5 IADD3 R0, P2, R119.reuse, R160, RZ ;  /* 0x000000a077005210 */ /* 0x044fe80007f5e0ff */
[C---:B------:R-:W-:Y:S04]  /*5ca0*/  HMMA.16816.F32.BF16 R52, R140.reuse, R152, R52 ;  /* 0x000000988c34723c */ /* 0x040fe80000041834 */
[----:B---3--:R-:W-:Y:S01]  /*5cb0*/  @P5 IMAD.X R117, R2, 0x1, R170, P2 ;  /* 0x0000000102755824 */ /* 0x008fe200010e06aa */
[C---:B------:R-:W-:Y:S03]  /*5cc0*/  @P5 LEA R116, P1, R0.reuse, c[0x0][0x1f8], 0x1 ;  /* 0x00007e0000745a11 */ /* 0x040fe600078208ff */
[C---:B------:R-:W-:Y:S04]  /*5cd0*/  HMMA.16816.F32.BF16 R56, R140.reuse, R154, R56 ;  /* 0x0000009a8c38723c */ /* 0x040fe80000041838 */
[----:B------:R-:W-:Y:S02]  /*5ce0*/  @P5 LEA.HI.X R117, R0, c[0x0][0x1fc], R117, 0x1, P1 ;  /* 0x00007f0000755a11 */ /* 0x000fe400008f0c75 */
[----:B------:R-:W-:Y:S02]  /*5cf0*/  @P5 IADD3 R0, P3, P2, R119, 0x40, R160 ;  /* 0x0000004077005810 */ /* 0x000fe40007a7e0a0 */
[----:B------:R-:W1:Y:S04]  /*5d00*/  LDSM.16.M88.4 R160, [R216] ;  /* 0x00000000d8a0783b */ /* 0x000e680000000200 */
[----:B------:R-:W-:Y:S02]  /*5d10*/  @P5 LEA R168, P1, R0, c[0x0][0x1f8], 0x1 ;  /* 0x00007e0000a85a11 */ /* 0x000fe400078208ff */
[----:B------:R-:W-:Y:S02]  /*5d20*/  @P5 IADD3.X R2, R2, RZ, R170, P3, P2 ;  /* 0x000000ff02025210 */ /* 0x000fe40001fe44aa */
[----:B------:R-:W2:Y:S02]  /*5d30*/  LDL R119, [R1+0x44] ;  /* 0x0000440001777983 */ /* 0x000ea40000100800 */
[----:B------:R-:W-:Y:S01]  /*5d40*/  @P5 LEA.HI.X R169, R0, c[0x0][0x1fc], R2, 0x1, P1 ;  /* 0x00007f0000a95a11 */ /* 0x000fe200008f0c02 */
[----:B------:R-:W-:Y:S02]  /*5d50*/  @P5 IMAD.MOV.U32 R2, RZ, RZ, c[0x0][0x208] ;  /* 0x00008200ff025624 */ /* 0x000fe400078e00ff */
[----:B------:R-:W-:Y:S01]  /*5d60*/  @P5 IMAD.MOV.U32 R0, RZ, RZ, 0x6 ;  /* 0x00000006ff005424 */ /* 0x000fe200078e00ff */
[----:B------:R-:W-:Y:S04]  /*5d70*/  @P5 ISETP.GE.AND P0, PT, R194, c[0x0][0x1d4], PT ;  /* 0x00007500c2005a0c */ /* 0x000fe80003f06270 */
[C---:B------:R-:W-:Y:S01]  /*5d80*/  @P5 SHF.L.U64.HI R0, R2.reuse, R0, c[0x0][0x20c] ;  /* 0x0000830002005619 */ /* 0x040fe20000010200 */
[----:B------:R-:W-:Y:S05]  /*5d90*/  @P5 IMAD.SHL.U32 R2, R2, 0x40, RZ ;  /* 0x0000004002025824 */ /* 0x000fea00078e00ff */
[-C--:B------:R-:W-:Y:S03]  /*5da0*/  @P5 IADD3 R156, P1, R116, R2.reuse, RZ ;  /* 0x00000002749c5210 */ /* 0x080fe60007f3e0ff */
[----:B------:R-:W-:Y:S01]  /*5db0*/  @!PT LDS RZ, [RZ] ;  /* 0x00000000fffff984 */ /* 0x000fe20000000800 */
[----:B------:R-:W-:Y:S01]  /*5dc0*/  @!PT LDS RZ, [RZ] ;  /* 0x00000000fffff984 */ /* 0x000fe20000000800 */
[----:B------:R-:W-:Y:S01]  /*5dd0*/  @!PT LDS RZ, [RZ] ;  /* 0x00000000fffff984 */ /* 0x000fe20000000800 */
[----:B------:R3:W-:Y:S02]  /*5de0*/  @P5 LDGSTS.E.BYPASS.LTC128B.128 [R228+0x100], [R116.64], !P0 ;  /* 0x0010000074e45fae */ /* 0x0007e4000c101d46 */
[--C-:B------:R-:W-:Y:S06]  /*5df0*/  @P5 IMAD.X R157, R117, 0x1, R0.reuse, P1 ;  /* 0x00000001759d5824 */ /* 0x100fec00008e0600 */
[----:B------:R5:W-:Y:S01]  /*5e00*/  @P5 LDGSTS.E.BYPASS.LTC128B.128 [R228+0x4100], [R168.64], !P6 ;  /* 0x04100000a8e45fae */ /* 0x000be2000f101d46 */
[C---:B-1----:R-:W-:Y:S07]  /*5e10*/  HMMA.16816.F32.BF16 R60, R140.reuse, R160, R60 ;  /* 0x000000a08c3c723c */ /* 0x042fee000004183c */
[----:B------:R1:W-:Y:S01]  /*5e20*/  @P5 LDGSTS.E.BYPASS.LTC128B.128 [R228+0x1100], [R156.64], !P0 ;  /* 0x011000009ce45fae */ /* 0x0003e2000c101d46 */
[----:B------:R-:W-:Y:S07]  /*5e30*/  HMMA.16816.F32.BF16 R64, R140, R162, R64 ;  /* 0x000000a28c40723c */ /* 0x000fee0000041840 */
[----:B------:R1:W-:Y:S01]  /*5e40*/  @P5 LDGSTS.E.BYPASS.LTC128B.128 [R228+0x5100], [R156.64+0x80], !P6 ;  /* 0x051000809ce45fae */ /* 0x0003e2000f101d46 */
[-C--:B---3--:R-:W-:Y:S05]  /*5e50*/  @P5 IADD3 R116, P2, R156, R2.reuse, RZ ;  /* 0x000000029c745210 */ /* 0x088fea0007f5e0ff */
[--C-:B------:R-:W-:Y:S01]  /*5e60*/  @P5 IMAD.X R117, R157, 0x1, R0.reuse, P2 ;  /* 0x000000019d755824 */ /* 0x100fe200010e0600 */
[----:B-----5:R-:W-:Y:S04]  /*5e70*/  @P5 IADD3 R168, P1, R116, R2, RZ ;  /* 0x0000000274a85210 */ /* 0x020fe80007f3e0ff */
[----:B------:R3:W-:Y:S01]  /*5e80*/  @P5 LDGSTS.E.BYPASS.LTC128B.128 [R228+0x2100], [R116.64], !P0 ;  /* 0x0210000074e45fae */ /* 0x0007e2000c101d46 */
[----:B------:R-:W-:Y:S07]  /*5e90*/  @P5 IMAD.X R169, R117, 0x1, R0, P1 ;  /* 0x0000000175a95824 */ /* 0x000fee00008e0600 */
[----:B------:R3:W-:Y:S08]  /*5ea0*/  @P5 LDGSTS.E.BYPASS.LTC128B.128 [R228+0x6100], [R116.64+0x80], !P6 ;  /* 0x0610008074e45fae */ /* 0x0007f0000f101d46 */
[----:B------:R5:W-:Y:S08]  /*5eb0*/  @P5 LDGSTS.E.BYPASS.LTC128B.128 [R228+0x3100], [R168.64], !P0 ;  /* 0x03100000a8e45fae */ /* 0x000bf0000c101d46 */
[----:B------:R5:W-:Y:S08]  /*5ec0*/  @P5 LDGSTS.E.BYPASS.LTC128B.128 [R228+0x7100], [R168.64+0x80], !P6 ;  /* 0x07100080a8e45fae */ /* 0x000bf0000f101d46 */
[----:B------:R-:W-:Y:S08]  /*5ed0*/  LDSM.16.M88.4 R144, [R205+0x800] ;  /* 0x00080000cd90783b */ /* 0x000ff00000000200 */
[----:B------:R-:W-:Y:S08]  /*5ee0*/  LDSM.16.M88.4 R148, [R205+0x1000] ;  /* 0x00100000cd94783b */ /* 0x000ff00000000200 */
[----:B------:R-:W-:Y:S08]  /*5ef0*/  LDSM.16.M88.4 R152, [R205+0x1800] ;  /* 0x00180000cd98783b */ /* 0x000ff00000000200 */
[----:B-----5:R-:W5:Y:S01]  /*5f00*/  LDSM.16.M88.4 R168, [R205] ;  /* 0x00000000cda8783b */ /* 0x020f620000000200 */
[----:B----4-:R-:W-:Y:S04]  /*5f10*/  IMAD.IADD R0, R193, 0x1, R196 ;  /* 0x00000001c1007824 */ /* 0x010fe800078e02c4 */
[----:B------:R-:W-:Y:S03]  /*5f20*/  @P4 IMAD.HI.U32 R2, R0, c[0x0][0x2c8], RZ ;  /* 0x0000b20000024a27 */ /* 0x000fe600078e00ff */
[----:B------:R-:W0:Y:S02]  /*5f30*/  LDGDEPBAR ;  /* 0x00000000000079af */ /* 0x000e240000000000 */
[----:B------:R-:W-:Y:S06]  /*5f40*/  @P4 SHF.R.U32.HI R0, RZ, c[0x0][0x2cc], R2 ;  /* 0x0000b300ff004a19 */ /* 0x000fec0000011602 */
[----:B-1----:R-:W1:Y:S08]  /*5f50*/  LDSM.16.M88.4 R156, [R205+0x2000] ;  /* 0x00200000cd9c783b */ /* 0x002e700000000200 */
[----:B------:R-:W4:Y:S08]  /*5f60*/  LDSM.16.M88.4 R160, [R205+0x2800] ;  /* 0x00280000cda0783b */ /* 0x000f300000000200 */
[----:B---3--:R-:W-:Y:S01]  /*5f70*/  SHFL.IDX PT, R116, R0, 0x1, 0x1c1f ;  /* 0x003c1f0000747f89 */ /* 0x008fe200000e0000 */
[C---:B-----5:R-:W-:Y:S07]  /*5f80*/  HMMA.16816.F32.BF16 R4, R164.reuse, R168, R4 ;  /* 0x000000a8a404723c */ /* 0x060fee0000041804 */
[----:B------:R3:W-:Y:S01]  /*5f90*/  SHFL.IDX PT, R2, R0, RZ, 0x1c1f ;  /* 0x001c1fff00027589 */ /* 0x0007e200000e0000 */
[C---:B------:R-:W-:Y:S07]  /*5fa0*/  HMMA.16816.F32.BF16 R8, R164.reuse, R170, R8 ;  /* 0x000000aaa408723c */ /* 0x040fee0000041808 */
[----:B------:R-:W5:Y:S01]  /*5fb0*/  LDSM.16.M88.4 R168, [R205+0x3000] ;  /* 0x00300000cda8783b */ /* 0x000f620000000200 */
[C---:B------:R-:W-:Y:S08]  /*5fc0*/  HMMA.16816.F32.BF16 R12, R164.reuse, R144, R12 ;  /* 0x00000090a40c723c */ /* 0x040ff0000004180c */
[C---:B------:R-:W-:Y:S01]  /*5fd0*/  HMMA.16816.F32.BF16 R16, R164.reuse, R146, R16 ;  /* 0x00000092a410723c */ /* 0x040fe20000041810 */
[----:B------:R-:W4:Y:S03]  /*5fe0*/  LDSM.16.M88.4 R144, [R205+0x3800] ;  /* 0x00380000cd90783b */ /* 0x000f260000000200 */
[----:B---3--:R-:W-:Y:S04]  /*5ff0*/  IMAD.MOV.U32 R0, RZ, RZ, -0x80 ;  /* 0xffffff80ff007424 */ /* 0x008fe800078e00ff */
[C---:B------:R-:W-:Y:S04]  /*6000*/  HMMA.16816.F32.BF16 R20, R164.reuse, R148, R20 ;  /* 0x00000094a414723c */ /* 0x040fe80000041814 */
[----:B------:R-:W-:Y:S04]  /*6010*/  IMAD R0, R192, R0, 0x1 ;  /* 0x00000001c0007424 */ /* 0x000fe800078e0200 */
[C---:B------:R-:W-:Y:S01]  /*6020*/  HMMA.16816.F32.BF16 R24, R164.reuse, R150, R24 ;  /* 0x00000096a418723c */ /* 0x040fe20000041818 */
[----:B------:R-:W3:Y:S07]  /*6030*/  LDSM.16.M88.4 R148, [R202] ;  /* 0x00000000ca94783b */ /* 0x000eee0000000200 */
[C---:B------:R-:W-:Y:S08]  /*6040*/  HMMA.16816.F32.BF16 R28, R164.reuse, R152, R28 ;  /* 0x00000098a41c723c */ /* 0x040ff0000004181c */
        /* <DEDUP_REMOVED lines=12> */
[----:B------:R-:W-:Y:S01]  /*6110*/  HMMA.16816.F32.BF16 R64, R164, R146, R64 ;  /* 0x00000092a440723c */ /* 0x000fe20000041840 */
[----:B------:R-:W4:Y:S07]  /*6120*/  LDSM.16.M88.4 R144, [R202+0x2800] ;  /* 0x00280000ca90783b */ /* 0x000f2e0000000200 */
[C---:B---3--:R-:W-:Y:S08]  /*6130*/  HMMA.16816.F32.BF16 R4, R172.reuse, R148, R4 ;  /* 0x00000094ac04723c */ /* 0x048ff00000041804 */
[C---:B------:R-:W-:Y:S01]  /*6140*/  HMMA.16816.F32.BF16 R8, R172.reuse, R150, R8 ;  /* 0x00000096ac08723c */ /* 0x040fe20000041808 */
[----:B------:R-:W3:Y:S07]  /*6150*/  LDSM.16.M88.4 R148, [R202+0x3000] ;  /* 0x00300000ca94783b */ /* 0x000eee0000000200 */
[C---:B------:R-:W-:Y:S04]  /*6160*/  HMMA.16816.F32.BF16 R12, R172.reuse, R152, R12 ;  /* 0x00000098ac0c723c */ /* 0x040fe8000004180c */
[----:B--2---:R-:W-:Y:S04]  /*6170*/  IADD3 R0, R0, c[0x0][0x1d0], -R119 ;  /* 0x0000740000007a10 */ /* 0x004fe80007ffe877 */
[C---:B------:R-:W-:Y:S01]  /*6180*/  HMMA.16816.F32.BF16 R16, R172.reuse, R154, R16 ;  /* 0x0000009aac10723c */ /* 0x040fe20000041810 */
[----:B------:R-:W2:Y:S03]  /*6190*/  LDSM.16.M88.4 R152, [R202+0x3800] ;  /* 0x00380000ca98783b */ /* 0x000ea60000000200 */
[----:B------:R-:W-:Y:S04]  /*61a0*/  IADD3 R0, R0, -c[0x0][0x168], RZ ;  /* 0x80005a0000007a10 */ /* 0x000fe80007ffe0ff */
[C---:B-1----:R-:W-:Y:S04]  /*61b0*/  HMMA.16816.F32.BF16 R20, R172.reuse, R156, R20 ;  /* 0x0000009cac14723c */ /* 0x042fe80000041814 */
[C---:B------:R-:W-:Y:S02]  /*61c0*/  IMAD.IADD R2, R0.reuse, 0x1, R2 ;  /* 0x0000000100027824 */ /* 0x040fe400078e0202 */
[----:B------:R-:W-:Y:S02]  /*61d0*/  IMAD.IADD R0, R0, 0x1, R116 ;  /* 0x0000000100007824 */ /* 0x000fe400078e0274 */
[C---:B------:R-:W-:Y:S01]  /*61e0*/  HMMA.16816.F32.BF16 R24, R172.reuse, R158, R24 ;  /* 0x0000009eac18723c */ /* 0x040fe20000041818 */
[----:B------:R-:W1:Y:S02]  /*61f0*/  LDSM.16.M88.4 R156, [R201+0x4000] ;  /* 0x00400000c99c783b */ /* 0x000e640000000200 */
[C---:B------:R-:W-:Y:S02]  /*6200*/  ISETP.GT.AND P1, PT, R0.reuse, RZ, PT ;  /* 0x000000ff0000720c */ /* 0x040fe40003f24270 */
[----:B------:R-:W-:Y:S02]  /*6210*/  ISETP.GT.AND P0, PT, R0, 0x1, PT ;  /* 0x000000010000780c */ /* 0x000fe40003f04270 */
[C---:B------:R-:W-:Y:S01]  /*6220*/  ISETP.GT.AND P3, PT, R2.reuse, RZ, PT ;  /* 0x000000ff0200720c */ /* 0x040fe20003f64270 */
[C---:B----4-:R-:W-:Y:S03]  /*6230*/  HMMA.16816.F32.BF16 R28, R172.reuse, R160, R28 ;  /* 0x000000a0ac1c723c */ /* 0x050fe6000004181c */
[C---:B------:R-:W-:Y:S02]  /*6240*/  ISETP.GT.AND P2, PT, R2.reuse, 0x1, PT ;  /* 0x000000010200780c */ /* 0x040fe40003f44270 */
[----:B------:R-:W-:Y:S03]  /*6250*/  ISETP.GT.AND P5, PT, R2, 0x60, PT ;  /* 0x000000600200780c */ /* 0x000fe60003fa4270 */
[C---:B------:R-:W-:Y:S01]  /*6260*/  HMMA.16816.F32.BF16 R32, R172.reuse, R162, R32 ;  /* 0x000000a2ac20723c */ /* 0x040fe20000041820 */
[----:B------:R-:W4:Y:S07]  /*6270*/  LDSM.16.M88.4 R160, [R201+0x4800] ;  /* 0x00480000c9a0783b */ /* 0x000f2e0000000200 */
[C---:B-----5:R-:W-:Y:S08]  /*6280*/  HMMA.16816.F32.BF16 R36, R172.reuse, R168, R36 ;  /* 0x000000a8ac24723c */ /* 0x060ff00000041824 */
[C---:B------:R-:W-:Y:S01]  /*6290*/  HMMA.16816.F32.BF16 R40, R172.reuse, R170, R40 ;  /* 0x000000aaac28723c */ /* 0x040fe20000041828 */
[----:B------:R-:W5:Y:S07]  /*62a0*/  LDSM.16.M88.4 R168, [R201+0x5000] ;  /* 0x00500000c9a8783b */ /* 0x000f6e0000000200 */
[C---:B------:R-:W-:Y:S08]  /*62b0*/  HMMA.16816.F32.BF16 R44, R172.reuse, R144, R44 ;  /* 0x00000090ac2c723c */ /* 0x040ff0000004182c */
        /* <DEDUP_REMOVED lines=29> */
[C---:B----4-:R-:W-:Y:S08]  /*6490*/  HMMA.16816.F32.BF16 R60, R176.reuse, R160, R60 ;  /* 0x000000a0b03c723c */ /* 0x050ff0000004183c */
[----:B------:R-:W-:Y:S01]  /*64a0*/  HMMA.16816.F32.BF16 R64, R176, R162, R64 ;  /* 0x000000a2b040723c */ /* 0x000fe20000041840 */
[----:B------:R-:W-:Y:S07]  /*64b0*/  LDSM.16.M88.4 R160, [R209] ;  /* 0x00000000d1a0783b */ /* 0x000fee0000000200 */
[C---:B-----5:R-:W-:Y:S08]  /*64c0*/  HMMA.16816.F32.BF16 R4, R180.reuse, R168, R4 ;  /* 0x000000a8b404723c */ /* 0x060ff00000041804 */
[C---:B------:R-:W-:Y:S01]  /*64d0*/  HMMA.16816.F32.BF16 R8, R180.reuse, R170, R8 ;  /* 0x000000aab408723c */ /* 0x040fe20000041808 */
[----:B------:R-:W-:Y:S07]  /*64e0*/  LDSM.16.M88.4 R168, [R208] ;  /* 0x00000000d0a8783b */ /* 0x000fee0000000200 */
[C---:B------:R-:W-:Y:S08]  /*64f0*/  HMMA.16816.F32.BF16 R12, R180.reuse, R144, R12 ;  /* 0x00000090b40c723c */ /* 0x040ff0000004180c */
[C---:B------:R-:W-:Y:S01]  /*6500*/  HMMA.16816.F32.BF16 R16, R180.reuse, R146, R16 ;  /* 0x00000092b410723c */ /* 0x040fe20000041810 */
[----:B------:R-:W4:Y:S07]  /*6510*/  LDSM.16.M88.4 R144, [R210] ;  /* 0x00000000d290783b */ /* 0x000f2e0000000200 */
[C---:B---3--:R-:W-:Y:S08]  /*6520*/  HMMA.16816.F32.BF16 R20, R180.reuse, R148, R20 ;  /* 0x00000094b414723c */ /* 0x048ff00000041814 */
        /* <DEDUP_REMOVED lines=13> */
[----:B------:R-:W-:Y:S07]  /*6600*/  LDSM.16.M88.4 R160, [R205+0x6800] ;  /* 0x00680000cda0783b */ /* 0x000fee0000000200 */
[C---:B------:R-:W-:Y:S08]  /*6610*/  HMMA.16816.F32.BF16 R60, R180.reuse, R168, R60 ;  /* 0x000000a8b43c723c */ /* 0x040ff0000004183c */
[----:B------:R-:W-:Y:S01]  /*6620*/  HMMA.16816.F32.BF16 R64, R180, R170, R64 ;  /* 0x000000aab440723c */ /* 0x000fe20000041840 */
[----:B------:R-:W-:Y:S07]  /*6630*/  LDSM.16.M88.4 R168, [R205+0x7000] ;  /* 0x00700000cda8783b */ /* 0x000fee0000000200 */
        /* <DEDUP_REMOVED lines=23> */
[C---:B------:R-:W-:Y:S08]  /*67b0*/  HMMA.16816.F32.BF16 R8, R188.reuse, R158, R8 ;  /* 0x0000009ebc08723c */ /* 0x040ff00000041808 */
[C---:B----4-:R-:W-:Y:S08]  /*67c0*/  HMMA.16816.F32.BF16 R12, R188.reuse, R144, R12 ;  /* 0x00000090bc0c723c */ /* 0x050ff0000004180c */
[C---:B------:R-:W-:Y:S01]  /*67d0*/  HMMA.16816.F32.BF16 R16, R188.reuse, R146, R16 ;  /* 0x00000092bc10723c */ /* 0x040fe20000041810 */
[----:B------:R-:W1:Y:S03]  /*67e0*/  LDSM.16.M88.4 R144, [R202+0x6000] ;  /* 0x00600000ca90783b */ /* 0x000e660000000200 */
[----:B------:R-:W-:Y:S02]  /*67f0*/  FSEL R157, R6, -INF , P1 ;  /* 0xff800000069d7808 */ /* 0x000fe40000800000 */
[----:B------:R-:W-:Y:S02]  /*6800*/  FSEL R159, R7, -INF , P0 ;  /* 0xff800000079f7808 */ /* 0x000fe40000000000 */
[C---:B---3--:R-:W-:Y:S03]  /*6810*/  HMMA.16816.F32.BF16 R20, R188.reuse, R148, R20 ;  /* 0x00000094bc14723c */ /* 0x048fe60000041814 */
[----:B------:R-:W-:Y:S02]  /*6820*/  ISETP.GT.AND P1, PT, R0, 0x8, PT ;  /* 0x000000080000780c */ /* 0x000fe40003f24270 */
[----:B------:R-:W-:Y:S02]  /*6830*/  FSEL R116, R4, -INF , P3 ;  /* 0xff80000004747808 */ /* 0x000fe40001800000 */
[----:B------:R-:W-:Y:S01]  /*6840*/  FSEL R156, R5, -INF , P2 ;  /* 0xff800000059c7808 */ /* 0x000fe20001000000 */
[C---:B------:R-:W-:Y:S01]  /*6850*/  HMMA.16816.F32.BF16 R24, R188.reuse, R150, R24 ;  /* 0x00000096bc18723c */ /* 0x040fe20000041818 */
[----:B------:R-:W3:Y:S02]  /*6860*/  LDSM.16.M88.4 R4, [R202+0x6800] ;  /* 0x00680000ca04783b */ /* 0x000ee40000000200 */
[----:B------:R-:W-:Y:S02]  /*6870*/  ISETP.GT.AND P0, PT, R0, 0x9, PT ;  /* 0x000000090000780c */ /* 0x000fe40003f04270 */
[----:B------:R-:W-:Y:S02]  /*6880*/  ISETP.GT.AND P3, PT, R2, 0x8, PT ;  /* 0x000000080200780c */ /* 0x000fe40003f64270 */
[----:B------:R-:W-:Y:S01]  /*6890*/  FSEL R151, R10, -INF , P1 ;  /* 0xff8000000a977808 */ /* 0x000fe20000800000 */
[C---:B--2---:R-:W-:Y:S03]  /*68a0*/  HMMA.16816.F32.BF16 R28, R188.reuse, R152, R28 ;  /* 0x00000098bc1c723c */ /* 0x044fe6000004181c */
[C---:B------:R-:W-:Y:S02]  /*68b0*/  ISETP.GT.AND P1, PT, R0.reuse, 0x10, PT ;  /* 0x000000100000780c */ /* 0x040fe40003f24270 */
[----:B------:R-:W-:Y:S02]  /*68c0*/  FSEL R158, R11, -INF , P0 ;  /* 0xff8000000b9e7808 */ /* 0x000fe40000000000 */
[----:B------:R-:W-:Y:S01]  /*68d0*/  ISETP.GT.AND P0, PT, R0, 0x11, PT ;  /* 0x000000110000780c */ /* 0x000fe20003f04270 */
[C---:B------:R-:W-:Y:S03]  /*68e0*/  HMMA.16816.F32.BF16 R32, R188.reuse, R154, R32 ;  /* 0x0000009abc20723c */ /* 0x040fe60000041820 */
[----:B------:R-:W-:Y:S02]  /*68f0*/  ISETP.GT.AND P2, PT, R2, 0x9, PT ;  /* 0x000000090200780c */ /* 0x000fe40003f44270 */
[----:B------:R-:W-:Y:S02]  /*6900*/  FSEL R149, R8, -INF , P3 ;  /* 0xff80000008957808 */ /* 0x000fe40001800000 */
[----:B------:R-:W-:Y:S01]  /*6910*/  FSEL R160, R14, -INF , P1 ;  /* 0xff8000000ea07808 */ /* 0x000fe20000800000 */
[----:B------:R-:W-:Y:S01]  /*6920*/  IMAD.MOV.U32 R14, RZ, RZ, R194 ;  /* 0x000000ffff0e7224 */ /* 0x000fe200078e00c2 */
[C---:B-1----:R-:W-:Y:S03]  /*6930*/  HMMA.16816.F32.BF16 R36, R188.reuse, R144, R36 ;  /* 0x00000090bc24723c */ /* 0x042fe60000041824 */
[----:B------:R-:W-:Y:S01]  /*6940*/  FSEL R161, R15, -INF , P0 ;  /* 0xff8000000fa17808 */ /* 0x000fe20000000000 */
[----:B------:R-:W-:Y:S01]  /*6950*/  IMAD.MOV.U32 R15, RZ, RZ, R195 ;  /* 0x000000ffff0f7224 */ /* 0x000fe200078e00c3 */
[C---:B------:R-:W-:Y:S02]  /*6960*/  ISETP.GT.AND P1, PT, R0.reuse, 0x18, PT ;  /* 0x000000180000780c */ /* 0x040fe40003f24270 */
[----:B------:R-:W-:Y:S01]  /*6970*/  ISETP.GT.AND P0, PT, R0, 0x19, PT ;  /* 0x000000190000780c */ /* 0x000fe20003f04270 */
[C---:B------:R-:W-:Y:S03]  /*6980*/  HMMA.16816.F32.BF16 R40, R188.reuse, R146, R40 ;  /* 0x00000092bc28723c */ /* 0x040fe60000041828 */
[----:B------:R-:W-:Y:S02]  /*6990*/  ISETP.GT.AND P3, PT, R2, 0x10, PT ;  /* 0x000000100200780c */ /* 0x000fe40003f64270 */
[----:B------:R-:W-:Y:S02]  /*69a0*/  FSEL R162, R18, -INF , P1 ;  /* 0xff80000012a27808 */ /* 0x000fe40000800000 */
[----:B------:R-:W-:Y:S01]  /*69b0*/  FSEL R163, R19, -INF , P0 ;  /* 0xff80000013a37808 */ /* 0x000fe20000000000 */
[C---:B---3--:R-:W-:Y:S01]  /*69c0*/  HMMA.16816.F32.BF16 R44, R188.reuse, R4, R44 ;  /* 0x00000004bc2c723c */ /* 0x048fe2000004182c */
[----:B------:R-:W2:Y:S02]  /*69d0*/  LDL.64 R18, [R1+0x18] ;  /* 0x0000180001127983 */ /* 0x000ea40000100a00 */
[----:B------:R-:W-:Y:S02]  /*69e0*/  ISETP.GT.AND P1, PT, R0, 0x20, PT ;  /* 0x000000200000780c */ /* 0x000fe40003f24270 */
[----:B------:R-:W-:Y:S02]  /*69f0*/  FSEL R152, R12, -INF , P3 ;  /* 0xff8000000c987808 */ /* 0x000fe40001800000 */
[----:B------:R-:W-:Y:S01]  /*6a00*/  ISETP.GT.AND P3, PT, R2, 0x18, PT ;  /* 0x000000180200780c */ /* 0x000fe20003f64270 */
[C---:B------:R-:W-:Y:S01]  /*6a10*/  HMMA.16816.F32.BF16 R48, R188.reuse, R6, R48 ;  /* 0x00000006bc30723c */ /* 0x040fe20000041830 */
[----:B------:R-:W-:Y:S02]  /*6a20*/  LDSM.16.M88.4 R4, [R202+0x7800] ;  /* 0x00780000ca04783b */ /* 0x000fe40000000200 */
[----:B------:R-:W-:Y:S02]  /*6a30*/  ISETP.GT.AND P0, PT, R0, 0x21, PT ;  /* 0x000000210000780c */ /* 0x000fe40003f04270 */
[----:B------:R-:W-:Y:S02]  /*6a40*/  FSEL R154, R16, -INF , P3 ;  /* 0xff800000109a7808 */ /* 0x000fe40001800000 */
[----:B------:R-:W-:Y:S02]  /*6a50*/  FSEL R150, R9, -INF , P2 ;  /* 0xff80000009967808 */ /* 0x000fe40001000000 */
[----:B------:R-:W3:Y:S01]  /*6a60*/  LDL R16, [R1+0x14] ;  /* 0x0000140001107983 */ /* 0x000ee20000100800 */
[----:B------:R-:W-:Y:S02]  /*6a70*/  ISETP.GT.AND P2, PT, R2, 0x11, PT ;  /* 0x000000110200780c */ /* 0x000fe40003f44270 */
[----:B------:R-:W-:Y:S01]  /*6a80*/  FMNMX.FTZ R12, R116, R3, !PT ;  /* 0x00000003740c7209 */ /* 0x000fe20007810000 */
[----:B------:R-:W1:Y:S01]  /*6a90*/  LDSM.16.M88.4 R8, [R202+0x7000] ;  /* 0x00700000ca08783b */ /* 0x000e620000000200 */
[----:B------:R-:W-:Y:S04]  /*6aa0*/  DEPBAR.LE SB0, 0x0 ;  /* 0x000080000000791a */ /* 0x000fe80000000000 */
[----:B------:R-:W-:Y:S02]  /*6ab0*/  FMNMX.FTZ R12, R156, R12, !PT ;  /* 0x0000000c9c0c7209 */ /* 0x000fe40007810000 */
[----:B------:R-:W-:Y:S01]  /*6ac0*/  FSEL R170, R22, -INF , P1 ;  /* 0xff80000016aa7808 */ /* 0x000fe20000800000 */
[----:B------:R-:W-:Y:S01]  /*6ad0*/  BAR.SYNC.DEFER_BLOCKING 0x0 ;  /* 0x0000000000007b1d */ /* 0x000fe20000010000 */
[----:B------:R-:W-:Y:S02]  /*6ae0*/  FMNMX.FTZ R12, R149, R12, !PT ;  /* 0x0000000c950c7209 */ /* 0x000fe40007810000 */
[----:B------:R-:W-:Y:S02]  /*6af0*/  FSEL R193, R23, -INF , P0 ;  /* 0xff80000017c17808 */ /* 0x000fe40000000000 */
[----:B------:R-:W-:Y:S02]  /*6b00*/  FMNMX.FTZ R12, R150, R12, !PT ;  /* 0x0000000c960c7209 */ /* 0x000fe40007810000 */
[----:B------:R-:W-:Y:S02]  /*6b10*/  FSEL R153, R13, -INF , P2 ;  /* 0xff8000000d997808 */ /* 0x000fe40001000000 */
[----:B------:R-:W-:Y:S02]  /*6b20*/  FMNMX.FTZ R12, R152, R12, !PT ;  /* 0x0000000c980c7209 */ /* 0x000fe40007810000 */
[----:B------:R-:W-:Y:S02]  /*6b30*/  ISETP.GT.AND P3, PT, R2, 0x20, PT ;  /* 0x000000200200780c */ /* 0x000fe40003f64270 */
[----:B------:R-:W-:Y:S02]  /*6b40*/  ISETP.GT.AND P1, PT, R0, 0x28, PT ;  /* 0x000000280000780c */ /* 0x000fe40003f24270 */
[----:B------:R-:W-:Y:S02]  /*6b50*/  FSEL R168, R20, -INF , P3 ;  /* 0xff80000014a87808 */ /* 0x000fe40001800000 */
[----:B------:R-:W-:Y:S02]  /*6b60*/  ISETP.GT.AND P0, PT, R0, 0x29, PT ;  /* 0x000000290000780c */ /* 0x000fe40003f04270 */
[----:B------:R-:W-:Y:S02]  /*6b70*/  FSEL R195, R26, -INF , P1 ;  /* 0xff8000001ac37808 */ /* 0x000fe40000800000 */
[----:B------:R-:W-:Y:S02]  /*6b80*/  ISETP.GT.AND P1, PT, R0, 0x30, PT ;  /* 0x000000300000780c */ /* 0x000fe40003f24270 */
[----:B------:R-:W-:Y:S02]  /*6b90*/  FSEL R196, R27, -INF , P0 ;  /* 0xff8000001bc47808 */ /* 0x000fe40000000000 */
[----:B------:R-:W-:Y:S02]  /*6ba0*/  FSEL R199, R30, -INF , P1 ;  /* 0xff8000001ec77808 */ /* 0x000fe40000800000 */
[C---:B------:R-:W-:Y:S02]  /*6bb0*/  ISETP.GT.AND P0, PT, R0.reuse, 0x31, PT ;  /* 0x000000310000780c */ /* 0x040fe40003f04270 */
[----:B------:R-:W-:Y:S02]  /*6bc0*/  ISETP.GT.AND P1, PT, R0, 0x38, PT ;  /* 0x000000380000780c */ /* 0x000fe40003f24270 */
[----:B------:R-:W-:Y:S01]  /*6bd0*/  FSEL R232, R31, -INF , P0 ;  /* 0xff8000001fe87808 */ /* 0x000fe20000000000 */
[C---:B-1----:R-:W-:Y:S05]  /*6be0*/  HMMA.16816.F32.BF16 R52, R188.reuse, R8, R52 ;  /* 0x00000008bc34723c */ /* 0x042fea0000041834 */
[C---:B------:R-:W-:Y:S02]  /*6bf0*/  ISETP.GT.AND P2, PT, R2.reuse, 0x19, PT ;  /* 0x000000190200780c */ /* 0x040fe40003f44270 */
[----:B------:R-:W-:Y:S01]  /*6c00*/  FMNMX.FTZ R8, R153, R12, !PT ;  /* 0x0000000c99087209 */ /* 0x000fe20007810000 */
[C---:B------:R-:W-:Y:S03]  /*6c10*/  HMMA.16816.F32.BF16 R56, R188.reuse, R10, R56 ;  /* 0x0000000abc38723c */ /* 0x040fe60000041838 */
[----:B------:R-:W-:Y:S02]  /*6c20*/  ISETP.GT.AND P3, PT, R2, 0x28, PT ;  /* 0x000000280200780c */ /* 0x000fe40003f64270 */
[----:B------:R-:W-:Y:S02]  /*6c30*/  FSEL R155, R17, -INF , P2 ;  /* 0xff800000119b7808 */ /* 0x000fe40001000000 */
[----:B------:R-:W-:Y:S01]  /*6c40*/  FMNMX.FTZ R8, R154, R8, !PT ;  /* 0x000000089a087209 */ /* 0x000fe20007810000 */
[C---:B------:R-:W-:Y:S03]  /*6c50*/  HMMA.16816.F32.BF16 R60, R188.reuse, R4, R60 ;  /* 0x00000004bc3c723c */ /* 0x040fe6000004183c */
[C---:B------:R-:W-:Y:S02]  /*6c60*/  ISETP.GT.AND P2, PT, R2.reuse, 0x21, PT ;  /* 0x000000210200780c */ /* 0x040fe40003f44270 */
[----:B------:R-:W-:Y:S02]  /*6c70*/  FMNMX.FTZ R8, R155, R8, !PT ;  /* 0x000000089b087209 */ /* 0x000fe40007810000 */
[----:B------:R-:W-:Y:S01]  /*6c80*/  FSEL R169, R21, -INF , P2 ;  /* 0xff80000015a97808 */ /* 0x000fe20001000000 */
[----:B------:R-:W-:Y:S03]  /*6c90*/  HMMA.16816.F32.BF16 R64, R188, R6, R64 ;  /* 0x00000006bc40723c */ /* 0x000fe60000041840 */
[----:B------:R-:W-:Y:S02]  /*6ca0*/  ISETP.GT.AND P2, PT, R2, 0x29, PT ;  /* 0x000000290200780c */ /* 0x000fe40003f44270 */
[----:B------:R-:W-:Y:S02]  /*6cb0*/  FMNMX.FTZ R8, R168, R8, !PT ;  /* 0x00000008a8087209 */ /* 0x000fe40007810000 */
[----:B------:R-:W-:Y:S02]  /*6cc0*/  FSEL R171, R24, -INF , P3 ;  /* 0xff80000018ab7808 */ /* 0x000fe40001800000 */
[----:B------:R-:W-:Y:S02]  /*6cd0*/  FMNMX.FTZ R8, R169, R8, !PT ;  /* 0x00000008a9087209 */ /* 0x000fe40007810000 */
[----:B------:R-:W-:Y:S02]  /*6ce0*/  ISETP.GT.AND P3, PT, R2, 0x30, PT ;  /* 0x000000300200780c */ /* 0x000fe40003f64270 */
[----:B------:R-:W-:Y:S02]  /*6cf0*/  FSEL R194, R25, -INF , P2 ;  /* 0xff80000019c27808 */ /* 0x000fe40001000000 */
[----:B------:R-:W-:Y:S02]  /*6d00*/  FMNMX.FTZ R8, R171, R8, !PT ;  /* 0x00000008ab087209 */ /* 0x000fe40007810000 */
[----:B------:R-:W-:Y:S02]  /*6d10*/  FSEL R198, R28, -INF , P3 ;  /* 0xff8000001cc67808 */ /* 0x000fe40001800000 */
[----:B------:R-:W-:Y:S02]  /*6d20*/  FMNMX.FTZ R8, R194, R8, !PT ;  /* 0x00000008c2087209 */ /* 0x000fe40007810000 */
[----:B------:R-:W-:Y:S02]  /*6d30*/  ISETP.GT.AND P2, PT, R2, 0x31, PT ;  /* 0x000000310200780c */ /* 0x000fe40003f44270 */
[----:B------:R-:W-:Y:S02]  /*6d40*/  FMNMX.FTZ R8, R198, R8, !PT ;  /* 0x00000008c6087209 */ /* 0x000fe40007810000 */
[----:B------:R-:W-:Y:S02]  /*6d50*/  FSEL R197, R29, -INF , P2 ;  /* 0xff8000001dc57808 */ /* 0x000fe40001000000 */
[C---:B------:R-:W-:Y:S02]  /*6d60*/  ISETP.GT.AND P3, PT, R2.reuse, 0x38, PT ;  /* 0x000000380200780c */ /* 0x040fe40003f64270 */
[----:B------:R-:W-:Y:S02]  /*6d70*/  FMNMX.FTZ R4, R197, R8, !PT ;  /* 0x00000008c5047209 */ /* 0x000fe40007810000 */
[----:B------:R-:W-:Y:S02]  /*6d80*/  ISETP.GT.AND P2, PT, R2, 0x39, PT ;  /* 0x000000390200780c */ /* 0x000fe40003f44270 */
[----:B------:R-:W-:Y:S02]  /*6d90*/  FSEL R230, R32, -INF , P3 ;  /* 0xff80000020e67808 */ /* 0x000fe40001800000 */
[----:B------:R-:W-:Y:S02]  /*6da0*/  ISETP.GT.AND P3, PT, R2, 0x40, PT ;  /* 0x000000400200780c */ /* 0x000fe40003f64270 */
[----:B------:R-:W-:Y:S02]  /*6db0*/  FSEL R231, R33, -INF , P2 ;  /* 0xff80000021e77808 */ /* 0x000fe40001000000 */
[----:B------:R-:W-:Y:S02]  /*6dc0*/  FMNMX.FTZ R9, R157, R118, !PT ;  /* 0x000000769d097209 */ /* 0x000fe40007810000 */
[----:B------:R-:W-:Y:S02]  /*6dd0*/  FMNMX.FTZ R4, R230, R4, !PT ;  /* 0x00000004e6047209 */ /* 0x000fe40007810000 */
[----:B------:R-:W-:Y:S02]  /*6de0*/  FSEL R235, R36, -INF , P3 ;  /* 0xff80000024eb7808 */ /* 0x000fe40001800000 */
[C---:B------:R-:W-:Y:S02]  /*6df0*/  ISETP.GT.AND P2, PT, R2.reuse, 0x41, PT ;  /* 0x000000410200780c */ /* 0x040fe40003f44270 */
[----:B------:R-:W-:Y:S02]  /*6e00*/  FMNMX.FTZ R9, R159, R9, !PT ;  /* 0x000000099f097209 */ /* 0x000fe40007810000 */
[----:B------:R-:W-:Y:S02]  /*6e10*/  FMNMX.FTZ R4, R231, R4, !PT ;  /* 0x00000004e7047209 */ /* 0x000fe40007810000 */
[----:B------:R-:W-:Y:S02]  /*6e20*/  FSEL R236, R37, -INF , P2 ;  /* 0xff80000025ec7808 */ /* 0x000fe40001000000 */
[----:B------:R-:W-:Y:S02]  /*6e30*/  FMNMX.FTZ R9, R151, R9, !PT ;  /* 0x0000000997097209 */ /* 0x000fe40007810000 */
[----:B------:R-:W-:Y:S02]  /*6e40*/  ISETP.GT.AND P3, PT, R2, 0x48, PT ;  /* 0x000000480200780c */ /* 0x000fe40003f64270 */
[----:B------:R-:W-:Y:S02]  /*6e50*/  FMNMX.FTZ R4, R235, R4, !PT ;  /* 0x00000004eb047209 */ /* 0x000fe40007810000 */
[----:B------:R-:W-:Y:S02]  /*6e60*/  ISETP.GT.AND P0, PT, R0, 0x39, PT ;  /* 0x000000390000780c */ /* 0x000fe40003f04270 */
[----:B------:R-:W-:Y:S02]  /*6e70*/  FSEL R233, R34, -INF , P1 ;  /* 0xff80000022e97808 */ /* 0x000fe40000800000 */
[----:B------:R-:W-:Y:S02]  /*6e80*/  ISETP.GT.AND P1, PT, R0, 0x40, PT ;  /* 0x000000400000780c */ /* 0x000fe40003f24270 */
[----:B------:R-:W-:Y:S02]  /*6e90*/  ISETP.GT.AND P2, PT, R2, 0x49, PT ;  /* 0x000000490200780c */ /* 0x000fe40003f44270 */
[----:B------:R-:W-:Y:S02]  /*6ea0*/  FSEL R238, R40, -INF , P3 ;  /* 0xff80000028ee7808 */ /* 0x000fe40001800000 */
[----:B------:R-:W-:Y:S02]  /*6eb0*/  FMNMX.FTZ R9, R158, R9, !PT ;  /* 0x000000099e097209 */ /* 0x000fe40007810000 */
[----:B------:R-:W-:Y:S02]  /*6ec0*/  FMNMX.FTZ R117, R236, R4, !PT ;  /* 0x00000004ec757209 */ /* 0x000fe40007810000 */
[----:B------:R-:W-:Y:S02]  /*6ed0*/  FSEL R237, R38, -INF , P1 ;  /* 0xff80000026ed7808 */ /* 0x000fe40000800000 */
[----:B------:R-:W-:Y:S02]  /*6ee0*/  ISETP.GT.AND P1, PT, R0, 0x48, PT ;  /* 0x000000480000780c */ /* 0x000fe40003f24270 */
[----:B------:R-:W-:Y:S02]  /*6ef0*/  ISETP.GT.AND P3, PT, R2, 0x50, PT ;  /* 0x000000500200780c */ /* 0x000fe40003f64270 */
[----:B------:R-:W-:Y:S02]  /*6f00*/  FMNMX.FTZ R9, R160, R9, !PT ;  /* 0x00000009a0097209 */ /* 0x000fe40007810000 */
[----:B------:R-:W-:Y:S02]  /*6f10*/  FSEL R234, R35, -INF , P0 ;  /* 0xff80000023ea7808 */ /* 0x000fe40000000000 */
[----:B------:R-:W-:Y:S02]  /*6f20*/  ISETP.GT.AND P0, PT, R0, 0x41, PT ;  /* 0x000000410000780c */ /* 0x000fe40003f04270 */
[----:B------:R-:W-:Y:S02]  /*6f30*/  FSEL R239, R41, -INF , P2 ;  /* 0xff80000029ef7808 */ /* 0x000fe40001000000 */
[----:B------:R-:W-:Y:S02]  /*6f40*/  FMNMX.FTZ R117, R238, R117, !PT ;  /* 0x00000075ee757209 */ /* 0x000fe40007810000 */
[----:B------:R-:W-:Y:S02]  /*6f50*/  FSEL R240, R39, -INF , P0 ;  /* 0xff80000027f07808 */ /* 0x000fe40000000000 */
[----:B------:R-:W-:Y:S02]  /*6f60*/  FSEL R248, R44, -INF , P3 ;  /* 0xff8000002cf87808 */ /* 0x000fe40001800000 */
[----:B------:R-:W-:Y:S02]  /*6f70*/  FMNMX.FTZ R9, R161, R9, !PT ;  /* 0x00000009a1097209 */ /* 0x000fe40007810000 */
[----:B------:R-:W-:Y:S02]  /*6f80*/  ISETP.GT.AND P0, PT, R0, 0x49, PT ;  /* 0x000000490000780c */ /* 0x000fe40003f04270 */
[----:B------:R-:W-:Y:S02]  /*6f90*/  ISETP.GT.AND P2, PT, R2, 0x51, PT ;  /* 0x000000510200780c */ /* 0x000fe40003f44270 */
[----:B------:R-:W-:Y:S02]  /*6fa0*/  FSEL R241, R42, -INF , P1 ;  /* 0xff8000002af17808 */ /* 0x000fe40000800000 */
[----:B------:R-:W-:Y:S02]  /*6fb0*/  ISETP.GT.AND P1, PT, R0, 0x50, PT ;  /* 0x000000500000780c */ /* 0x000fe40003f24270 */
[----:B------:R-:W-:Y:S02]  /*6fc0*/  FMNMX.FTZ R117, R239, R117, !PT ;  /* 0x00000075ef757209 */ /* 0x000fe40007810000 */
[----:B------:R-:W-:Y:S02]  /*6fd0*/  FSEL R250, R45, -INF , P2 ;  /* 0xff8000002dfa7808 */ /* 0x000fe40001000000 */
[----:B------:R-:W-:Y:S02]  /*6fe0*/  FSEL R252, R46, -INF , P1 ;  /* 0xff8000002efc7808 */ /* 0x000fe40000800000 */
        /* <DEDUP_REMOVED lines=9> */
[----:B------:R-:W-:Y:S02]  /*7080*/  FMNMX.FTZ R117, R250, R117, !PT ;  /* 0x00000075fa757209 */ /* 0x000fe40007810000 */
        /* <DEDUP_REMOVED lines=8> */
[----:B------:R-:W-:Y:S02]  /*7110*/  ISETP.GT.AND P2, PT, R2, 0x68, PT ;  /* 0x000000680200780c */ /* 0x000fe40003f44270 */
[----:B------:R-:W-:Y:S02]  /*7120*/  FMNMX.FTZ R117, R40, R117, !PT ;  /* 0x0000007528757209 */ /* 0x000fe40007810000 */
[----:B------:R-:W-:Y:S02]  /*7130*/  FMNMX.FTZ R4, R195, R5, !PT ;  /* 0x00000005c3047209 */ /* 0x000fe40007810000 */
        /* <DEDUP_REMOVED lines=12> */
[----:B------:R-:W-:Y:S02]  /*7200*/  FMNMX.FTZ R117, R60, R117, !PT ;  /* 0x000000753c757209 */ /* 0x000fe40007810000 */
[----:B------:R-:W-:Y:S02]  /*7210*/  FSEL R42, R61, -INF , P5 ;  /* 0xff8000003d2a7808 */ /* 0x000fe40002800000 */
[C---:B------:R-:W-:Y:S02]  /*7220*/  ISETP.GT.AND P3, PT, R2.reuse, 0x78, PT ;  /* 0x000000780200780c */ /* 0x040fe40003f64270 */
[----:B------:R-:W-:Y:S02]  /*7230*/  FMNMX.FTZ R4, R233, R4, !PT ;  /* 0x00000004e9047209 */ /* 0x000fe40007810000 */
[----:B------:R-:W-:Y:S02]  /*7240*/  ISETP.GT.AND P2, PT, R2, 0x79, PT ;  /* 0x000000790200780c */ /* 0x000fe40003f44270 */
[----:B------:R-:W-:Y:S02]  /*7250*/  FMNMX.FTZ R117, R42, R117, !PT ;  /* 0x000000752a757209 */ /* 0x000fe40007810000 */
[----:B------:R-:W-:Y:S01]  /*7260*/  FSEL R41, R64, -INF , P3 ;  /* 0xff80000040297808 */ /* 0x000fe20001800000 */
[----:B------:R-:W-:Y:S01]  /*7270*/  IMAD.MOV.U32 R64, RZ, RZ, R49 ;  /* 0x000000ffff407224 */ /* 0x000fe200078e0031 */
        /* <DEDUP_REMOVED lines=8> */
[----:B------:R-:W-:Y:S02]  /*7300*/  FMNMX.FTZ R2, R241, R2, !PT ;  /* 0x00000002f1027209 */ /* 0x000fe40007810000 */
[----:B------:R-:W-:Y:S02]  /*7310*/  ISETP.GT.AND P0, PT, R0, 0x59, PT ;  /* 0x000000590000780c */ /* 0x000fe40003f04270 */
[----:B------:R-:W-:Y:S02]  /*7320*/  FMNMX.FTZ R2, R242, R2, !PT ;  /* 0x00000002f2027209 */ /* 0x000fe40007810000 */
        /* <DEDUP_REMOVED lines=9> */
[----:B------:R-:W-:Y:S02]  /*73c0*/  FSEL R13, R55, -INF , P1 ;  /* 0xff800000370d7808 */ /* 0x000fe40000800000 */
[C---:B------:R-:W-:Y:S02]  /*73d0*/  ISETP.GT.AND P1, PT, R0.reuse, 0x68, PT ;  /* 0x000000680000780c */ /* 0x040fe40003f24270 */
[----:B------:R-:W-:Y:S02]  /*73e0*/  FMNMX.FTZ R2, R43, R2, !PT ;  /* 0x000000022b027209 */ /* 0x000fe40007810000 */
[----:B-1----:R-:W-:Y:S02]  /*73f0*/  FMNMX.FTZ R117, R117, R4, !PT ;  /* 0x0000000475757209 */ /* 0x002fe40007810000 */
[----:B------:R-:W-:Y:S02]  /*7400*/  FMNMX.FTZ R2, R13, R2, !PT ;  /* 0x000000020d027209 */ /* 0x000fe40007810000 */
[----:B------:R-:W-:Y:S01]  /*7410*/  ISETP.GT.AND P0, PT, R0, 0x69, PT ;  /* 0x000000690000780c */ /* 0x000fe20003f04270 */
[----:B------:R-:W1:Y:S01]  /*7420*/  SHFL.BFLY PT, R4, R117, 0x1, 0x1f ;  /* 0x0c201f0075047f89 */ /* 0x000e6200000e0000 */
[----:B------:R-:W-:Y:S02]  /*7430*/  FSEL R58, R58, -INF , P1 ;  /* 0xff8000003a3a7808 */ /* 0x000fe40000800000 */
[----:B------:R-:W-:Y:S02]  /*7440*/  FSEL R59, R59, -INF , P0 ;  /* 0xff8000003b3b7808 */ /* 0x000fe40000000000 */
[----:B------:R-:W-:Y:S02]  /*7450*/  ISETP.GT.AND P1, PT, R0, 0x70, PT ;  /* 0x000000700000780c */ /* 0x000fe40003f24270 */
[----:B------:R-:W-:Y:S02]  /*7460*/  FMNMX.FTZ R2, R58, R2, !PT ;  /* 0x000000023a027209 */ /* 0x000fe40007810000 */
[----:B------:R-:W-:Y:S02]  /*7470*/  FSEL R62, R62, -INF , P1 ;  /* 0xff8000003e3e7808 */ /* 0x000fe40000800000 */
[----:B------:R-:W-:Y:S02]  /*7480*/  ISETP.GT.AND P0, PT, R0, 0x71, PT ;  /* 0x000000710000780c */ /* 0x000fe40003f04270 */
[----:B------:R-:W-:Y:S02]  /*7490*/  FMNMX.FTZ R2, R59, R2, !PT ;  /* 0x000000023b027209 */ /* 0x000fe40007810000 */
[----:B------:R-:W-:Y:S02]  /*74a0*/  FSEL R63, R63, -INF , P0 ;  /* 0xff8000003f3f7808 */ /* 0x000fe40000000000 */
[----:B------:R-:W-:Y:S02]  /*74b0*/  FMNMX.FTZ R2, R62, R2, !PT ;  /* 0x000000023e027209 */ /* 0x000fe40007810000 */
[C---:B------:R-:W-:Y:S02]  /*74c0*/  ISETP.GT.AND P1, PT, R0.reuse, 0x78, PT ;  /* 0x000000780000780c */ /* 0x040fe40003f24270 */
[----:B------:R-:W-:Y:S02]  /*74d0*/  ISETP.GT.AND P0, PT, R0, 0x79, PT ;  /* 0x000000790000780c */ /* 0x000fe40003f04270 */
[----:B------:R-:W-:Y:S02]  /*74e0*/  FMNMX.FTZ R0, R63, R2, !PT ;  /* 0x000000023f007209 */ /* 0x000fe40007810000 */
[----:B------:R-:W-:Y:S02]  /*74f0*/  FSEL R66, R66, -INF , P1 ;  /* 0xff80000042427808 */ /* 0x000fe40000800000 */
[----:B------:R-:W-:Y:S01]  /*7500*/  FSEL R119, R67, -INF , P0 ;  /* 0xff80000043777808 */ /* 0x000fe20000000000 */
[----:B------:R-:W-:Y:S01]  /*7510*/  IMAD.MOV.U32 R67, RZ, RZ, R60 ;  /* 0x000000ffff437224 */ /* 0x000fe200078e003c */
[----:B------:R-:W-:Y:S02]  /*7520*/  FMNMX.FTZ R0, R66, R0, !PT ;  /* 0x0000000042007209 */ /* 0x000fe40007810000 */
[----:B-1----:R-:W-:Y:S02]  /*7530*/  FMNMX.FTZ R117, R117, R4, !PT ;  /* 0x0000000475757209 */ /* 0x002fe40007810000 */
[----:B------:R-:W-:Y:S02]  /*7540*/  FMNMX.FTZ R0, R119, R0, !PT ;  /* 0x0000000077007209 */ /* 0x000fe40007810000 */
[C---:B------:R-:W-:Y:S01]  /*7550*/  FSETP.NEU.FTZ.AND P1, PT, R117.reuse, -INF , PT ;  /* 0xff8000007500780b */ /* 0x040fe20003f3d000 */
[----:B------:R-:W-:Y:S01]  /*7560*/  FMUL.FTZ R148, R117, c[0x0][0x2d0] ;  /* 0x0000b40075947a20 */ /* 0x000fe20000410000 */
[----:B------:R-:W-:Y:S01]  /*7570*/  ISETP.GE.AND P5, PT, R192, 0x1, PT ;  /* 0x00000001c000780c */ /* 0x000fe20003fa6270 */
[----:B------:R-:W1:Y:S03]  /*7580*/  SHFL.BFLY PT, R2, R0, 0x2, 0x1f ;  /* 0x0c401f0000027f89 */ /* 0x000e6600000e0000 */
[----:B------:R-:W-:Y:S05]  /*7590*/  FSEL R148, R148, RZ, P1 ;  /* 0x000000ff94947208 */ /* 0x000fea0000800000 */
[--C-:B------:R-:W-:Y:S02]  /*75a0*/  FFMA.FTZ R6, R156, c[0x0][0x2d0], -R148.reuse ;  /* 0x0000b4009c067a23 */ /* 0x100fe40000010894 */
[--C-:B------:R-:W-:Y:S02]  /*75b0*/  FFMA.FTZ R4, R116, c[0x0][0x2d0], -R148.reuse ;  /* 0x0000b40074047a23 */ /* 0x100fe40000010894 */
[----:B------:R4:W-:Y:S01]  /*75c0*/  MUFU.EX2 R246, R6 ;  /* 0x0000000600f67308 */ /* 0x0009e20000000800 */
[----:B------:R-:W-:Y:S01]  /*75d0*/  @P5 SHF.R.S32.HI R7, RZ, 0x1f, R229 ;  /* 0x0000001fff075819 */ /* 0x000fe200000114e5 */
[----:B------:R-:W-:Y:S04]  /*75e0*/  @P5 IMAD.MOV.U32 R10, RZ, RZ, c[0x0][0x1e0] ;  /* 0x00007800ff0a5624 */ /* 0x000fe800078e00ff */
[----:B------:R-:W-:Y:S02]  /*75f0*/  @P5 IMAD R7, R7, c[0x0][0x1e0], RZ ;  /* 0x0000780007075a24 */ /* 0x000fe400078e02ff */
[----:B------:R-:W-:Y:S02]  /*7600*/  @P5 IMAD.SHL.U32 R11, R10, 0x40, RZ ;  /* 0x000000400a0b5824 */ /* 0x000fe400078e00ff */
[----:B------:R5:W2:Y:S01]  /*7610*/  MUFU.EX2 R243, R4 ;  /* 0x0000000400f37308 */ /* 0x000aa20000000800 */
[----:B-1----:R-:W-:Y:S05]  /*7620*/  FMNMX.FTZ R0, R0, R2, !PT ;  /* 0x0000000200007209 */ /* 0x002fea0007810000 */
[----:B------:R-:W1:Y:S01]  /*7630*/  SHFL.BFLY PT, R2, R0, 0x1, 0x1f ;  /* 0x0c201f0000027f89 */ /* 0x000e6200000e0000 */
[----:B----4-:R-:W-:Y:S02]  /*7640*/  @P5 IMAD R6, R229, c[0x0][0x1e4], R7 ;  /* 0x00007900e5065a24 */ /* 0x010fe400078e0207 */
[----:B------:R-:W-:Y:S04]  /*7650*/  FFMA.FTZ R7, R149, c[0x0][0x2d0], -R148 ;  /* 0x0000b40095077a23 */ /* 0x000fe80000010894 */
[----:B------:R4:W-:Y:S01]  /*7660*/  MUFU.EX2 R52, R7 ;  /* 0x0000000700347308 */ /* 0x0009e20000000800 */
[----:B-----5:R-:W-:Y:S01]  /*7670*/  @P5 IMAD.WIDE.U32 R4, R229, c[0x0][0x1e0], RZ ;  /* 0x00007800e5045a25 */ /* 0x020fe200078e00ff */
[----:B--2---:R-:W-:Y:S03]  /*7680*/  F2FP.BF16.PACK_AB R144, R246, R243 ;  /* 0x000000f3f690723e */ /* 0x004fe600000010ff */
[----:B------:R-:W-:Y:S01]  /*7690*/  @P5 IMAD.SHL.U32 R8, R4, 0x80, RZ ;  /* 0x0000008004085824 */ /* 0x000fe200078e00ff */
[----:B-1----:R-:W-:Y:S01]  /*76a0*/  FMNMX.FTZ R116, R0, R2, !PT ;  /* 0x0000000200747209 */ /* 0x002fe20007810000 */
[----:B------:R-:W-:Y:S03]  /*76b0*/  @P5 IMAD.IADD R0, R5, 0x1, R6 ;  /* 0x0000000105005824 */ /* 0x000fe600078e0206 */
[----:B------:R-:W-:Y:S02]  /*76c0*/  @P5 IADD3 R2, P3, R8, R18, RZ ;  /* 0x0000001208025210 */ /* 0x000fe40007f7e0ff */
[C---:B------:R-:W-:Y:S01]  /*76d0*/  FSETP.NEU.FTZ.AND P0, PT, R116.reuse, -INF , PT ;  /* 0xff8000007400780b */ /* 0x040fe20003f1d000 */
[----:B------:R-:W-:Y:S01]  /*76e0*/  FMUL.FTZ R149, R116, c[0x0][0x2d0] ;  /* 0x0000b40074957a20 */ /* 0x000fe20000410000 */
[----:B------:R-:W-:Y:S01]  /*76f0*/  @P5 SHF.L.U64.HI R0, R4, 0x7, R0 ;  /* 0x0000000704005819 */ /* 0x000fe20000010200 */
[----:B------:R-:W-:Y:S01]  /*7700*/  FFMA.FTZ R4, R150, c[0x0][0x2d0], -R148 ;  /* 0x0000b40096047a23 */ /* 0x000fe20000010894 */
[----:B------:R-:W-:Y:S02]  /*7710*/  @P5 LEA R6, P2, R2, c[0x0][0x1c8], 0x1 ;  /* 0x0000720002065a11 */ /* 0x000fe400078408ff */
[----:B---3--:R-:W-:Y:S01]  /*7720*/  @P5 IADD3.X R5, R0, R16, RZ, P3, !PT ;  /* 0x0000001000055210 */ /* 0x008fe20001ffe4ff */
[----:B------:R-:W1:Y:S01]  /*7730*/  MUFU.EX2 R61, R4 ;  /* 0x00000004003d7308 */ /* 0x000e620000000800 */
[----:B------:R-:W-:Y:S02]  /*7740*/  FSEL R149, R149, RZ, P0 ;  /* 0x000000ff95957208 */ /* 0x000fe40000000000 */
[----:B----4-:R-:W-:Y:S01]  /*7750*/  @P5 LEA.HI.X R7, R2, c[0x0][0x1cc], R5, 0x1, P2 ;  /* 0x0000730002075a11 */ /* 0x010fe200010f0c05 */
[----:B------:R-:W-:Y:S01]  /*7760*/  @P5 IMAD.MOV.U32 R5, RZ, RZ, 0x6 ;  /* 0x00000006ff055424 */ /* 0x000fe200078e00ff */
[----:B------:R-:W-:Y:S04]  /*7770*/  @P5 IADD3 R2, P3, P2, R8, 0x40, R18 ;  /* 0x0000004008025810 */ /* 0x000fe80007a7e012 */
[----:B------:R-:W-:Y:S02]  /*7780*/  @P5 IADD3.X R0, R0, RZ, R16, P3, P2 ;  /* 0x000000ff00005210 */ /* 0x000fe40001fe4410 */
[----:B------:R-:W-:Y:S02]  /*7790*/  @P5 LEA R8, P3, R2, c[0x0][0x1c8], 0x1 ;  /* 0x0000720002085a11 */ /* 0x000fe400078608ff */
[----:B------:R-:W-:Y:S02]  /*77a0*/  @P5 ISETP.GE.AND P2, PT, R14, c[0x0][0x1d4], PT ;  /* 0x000075000e005a0c */ /* 0x000fe40003f46270 */
[----:B------:R-:W-:Y:S01]  /*77b0*/  @P5 LEA.HI.X R9, R2, c[0x0][0x1cc], R0, 0x1, P3 ;  /* 0x0000730002095a11 */ /* 0x000fe200018f0c00 */
[--C-:B------:R-:W-:Y:S01]  /*77c0*/  FFMA.FTZ R0, R151, c[0x0][0x2d0], -R149.reuse ;  /* 0x0000b40097007a23 */ /* 0x100fe20000010895 */
[----:B------:R-:W-:Y:S01]  /*77d0*/  @P5 SHF.L.U64.HI R10, R10, R5, c[0x0][0x1e4] ;  /* 0x000079000a0a5619 */ /* 0x000fe20000010205 */
[--C-:B------:R-:W-:Y:S02]  /*77e0*/  FFMA.FTZ R5, R159, c[0x0][0x2d0], -R149.reuse ;  /* 0x0000b4009f057a23 */ /* 0x100fe40000010895 */
[----:B------:R2:W-:Y:S01]  /*77f0*/  MUFU.EX2 R51, R0 ;  /* 0x0000000000337308 */ /* 0x0005e20000000800 */
[----:B------:R-:W-:Y:S02]  /*7800*/  FFMA.FTZ R2, R158, c[0x0][0x2d0], -R149 ;  /* 0x0000b4009e027a23 */ /* 0x000fe40000010895 */
[----:B------:R-:W-:Y:S01]  /*7810*/  IMAD.MOV.U32 R151, RZ, RZ, R13 ;  /* 0x000000ffff977224 */ /* 0x000fe200078e000d */
[----:B-1----:R-:W-:Y:S01]  /*7820*/  F2FP.BF16.PACK_AB R146, R61, R52 ;  /* 0x000000343d92723e */ /* 0x002fe200000010ff */
[----:B------:R-:W-:Y:S01]  /*7830*/  FFMA.FTZ R4, R157, c[0x0][0x2d0], -R149 ;  /* 0x0000b4009d047a23 */ /* 0x000fe20000010895 */
[----:B------:R1:W-:Y:S04]  /*7840*/  @P5 LDGSTS.E.BYPASS.LTC128B.128 [R228+0x8100], [R6.64], !P2 ;  /* 0x0810000006e45fae */ /* 0x0003e8000d101d46 */
[----:B------:R3:W-:Y:S04]  /*7850*/  MUFU.EX2 R150, R4 ;  /* 0x0000000400967308 */ /* 0x0007e80000000800 */
[----:B------:R4:W-:Y:S06]  /*7860*/  @P5 LDGSTS.E.BYPASS.LTC128B.128 [R228+0xc100], [R8.64], !P6 ;  /* 0x0c10000008e45fae */ /* 0x0009ec000f101d46 */
[----:B------:R5:W1:Y:S01]  /*7870*/  MUFU.EX2 R56, R5 ;  /* 0x0000000500387308 */ /* 0x000a620000000800 */
[----:B--2---:R-:W-:Y:S05]  /*7880*/  FSEL R0, R117, RZ, P1 ;  /* 0x000000ff75007208 */ /* 0x004fea0000800000 */
[----:B------:R-:W-:Y:S04]  /*7890*/  FADD.FTZ R0, -R0, R3 ;  /* 0x0000000300007221 */ /* 0x000fe80000010100 */
[----:B------:R2:W2:Y:S01]  /*78a0*/  MUFU.EX2 R50, R2 ;  /* 0x0000000200327308 */ /* 0x0004a20000000800 */
[----:B------:R-:W-:Y:S01]  /*78b0*/  FMUL.FTZ R0, R0, c[0x0][0x2d0] ;  /* 0x0000b40000007a20 */ /* 0x000fe20000410000 */
[-C--:B---3--:R-:W-:Y:S08]  /*78c0*/  @P5 IADD3 R4, P3, R6, R11.reuse, RZ ;  /* 0x0000000b06045210 */ /* 0x088ff00007f7e0ff */
[----:B------:R3:W3:Y:S01]  /*78d0*/  MUFU.EX2 R3, R0 ;  /* 0x0000000000037308 */ /* 0x0006e20000000800 */
[----:B-----5:R-:W-:Y:S01]  /*78e0*/  @P5 IMAD.X R5, R10, 0x1, R7, P3 ;  /* 0x000000010a055824 */ /* 0x020fe200018e0607 */
[-C--:B-1----:R-:W-:Y:S02]  /*78f0*/  @P5 IADD3 R6, P3, R4, R11.reuse, RZ ;  /* 0x0000000b04065210 */ /* 0x082fe40007f7e0ff */
[----:B------:R-:W-:Y:S02]  /*7900*/  F2FP.BF16.PACK_AB R145, R56, R150 ;  /* 0x000000963891723e */ /* 0x000fe400000010ff */
[----:B------:R1:W-:Y:S01]  /*7910*/  @P5 LDGSTS.E.BYPASS.LTC128B.128 [R228+0x9100], [R4.64], !P2 ;  /* 0x0910000004e45fae */ /* 0x0003e2000d101d46 */
[--C-:B------:R-:W-:Y:S01]  /*7920*/  @P5 IMAD.X R7, R5, 0x1, R10.reuse, P3 ;  /* 0x0000000105075824 */ /* 0x100fe200018e060a */
[----:B----4-:R-:W-:Y:S02]  /*7930*/  @P5 IADD3 R8, P1, R6, R11, RZ ;  /* 0x0000000b06085210 */ /* 0x010fe40007f3e0ff */
[----:B--2---:R-:W-:Y:S03]  /*7940*/  FSEL R2, R116, RZ, P0 ;  /* 0x000000ff74027208 */ /* 0x004fe60000000000 */
[----:B------:R-:W-:Y:S01]  /*7950*/  @P5 IMAD.X R9, R7, 0x1, R10, P1 ;  /* 0x0000000107095824 */ /* 0x000fe200008e060a */
[----:B------:R1:W-:Y:S01]  /*7960*/  @P5 LDGSTS.E.BYPASS.LTC128B.128 [R228+0xd100], [R4.64+0x80], !P6 ;  /* 0x0d10008004e45fae */ /* 0x0003e2000f101d46 */
[----:B------:R-:W-:Y:S01]  /*7970*/  F2FP.BF16.PACK_AB R147, R50, R51 ;  /* 0x000000333293723e */ /* 0x000fe200000010ff */
[----:B---3--:R-:W-:Y:S06]  /*7980*/  FADD.FTZ R0, -R2, R118 ;  /* 0x0000007602007221 */ /* 0x008fec0000010100 */
[----:B------:R2:W-:Y:S01]  /*7990*/  @P5 LDGSTS.E.BYPASS.LTC128B.128 [R228+0xa100], [R6.64], !P2 ;  /* 0x0a10000006e45fae */ /* 0x0005e2000d101d46 */
[----:B------:R-:W-:Y:S01]  /*79a0*/  FFMA.FTZ R2, R152, c[0x0][0x2d0], -R148 ;  /* 0x0000b40098027a23 */ /* 0x000fe20000010894 */
[----:B------:R-:W-:Y:S01]  /*79b0*/  MOV R118, R66 ;  /* 0x0000004200767202 */ /* 0x000fe20000000f00 */
[----:B------:R-:W-:Y:S02]  /*79c0*/  FMUL.FTZ R0, R0, c[0x0][0x2d0] ;  /* 0x0000b40000007a20 */ /* 0x000fe40000410000 */
[----:B------:R-:W-:Y:S02]  /*79d0*/  IMAD.MOV.U32 R66, RZ, RZ, R57 ;  /* 0x000000ffff427224 */ /* 0x000fe400078e0039 */
[----:B------:R-:W-:Y:S01]  /*79e0*/  IMAD.MOV.U32 R57, RZ, RZ, R40 ;  /* 0x000000ffff397224 */ /* 0x000fe200078e0028 */
[----:B------:R2:W-:Y:S01]  /*79f0*/  @P5 LDGSTS.E.BYPASS.LTC128B.128 [R228+0xe100], [R6.64+0x80], !P6 ;  /* 0x0e10008006e45fae */ /* 0x0005e2000f101d46 */
[----:B------:R-:W3:Y:S01]  /*7a00*/  MUFU.EX2 R0, R0 ;  /* 0x0000000000007308 */ /* 0x000ee20000000800 */
[C---:B------:R-:W-:Y:S02]  /*7a10*/  FMUL.FTZ R40, R3.reuse, R96 ;  /* 0x0000006003287220 */ /* 0x040fe40000410000 */
[----:B------:R-:W-:Y:S02]  /*7a20*/  IMAD.MOV.U32 R96, RZ, RZ, R41 ;  /* 0x000000ffff607224 */ /* 0x000fe400078e0029 */
[C---:B------:R-:W-:Y:S02]  /*7a30*/  FMUL.FTZ R41, R3.reuse, R97 ;  /* 0x0000006103297220 */ /* 0x040fe40000410000 */
[----:B------:R4:W-:Y:S01]  /*7a40*/  @P5 LDGSTS.E.BYPASS.LTC128B.128 [R228+0xb100], [R8.64], !P2 ;  /* 0x0b10000008e45fae */ /* 0x0009e2000d101d46 */
[----:B------:R-:W-:Y:S02]  /*7a50*/  IMAD.MOV.U32 R97, RZ, RZ, R42 ;  /* 0x000000ffff617224 */ /* 0x000fe400078e002a */
[C---:B-1----:R-:W-:Y:S02]  /*7a60*/  FMUL.FTZ R5, R3.reuse, R121 ;  /* 0x0000007903057220 */ /* 0x042fe40000410000 */
[C---:B------:R-:W-:Y:S02]  /*7a70*/  FMUL.FTZ R4, R3.reuse, R120 ;  /* 0x0000007803047220 */ /* 0x040fe40000410000 */
[C---:B------:R-:W-:Y:S01]  /*7a80*/  FMUL.FTZ R16, R3.reuse, R72 ;  /* 0x0000004803107220 */ /* 0x040fe20000410000 */
[----:B------:R4:W-:Y:S01]  /*7a90*/  @P5 LDGSTS.E.BYPASS.LTC128B.128 [R228+0xf100], [R8.64+0x80], !P6 ;  /* 0x0f10008008e45fae */ /* 0x0009e2000f101d46 */
[C---:B------:R-:W-:Y:S02]  /*7aa0*/  FMUL.FTZ R17, R3.reuse, R73 ;  /* 0x0000004903117220 */ /* 0x040fe40000410000 */
[C---:B------:R-:W-:Y:S02]  /*7ab0*/  FMUL.FTZ R49, R3.reuse, R101 ;  /* 0x0000006503317220 */ /* 0x040fe40000410000 */
[C---:B------:R-:W-:Y:S02]  /*7ac0*/  FMUL.FTZ R24, R3.reuse, R80 ;  /* 0x0000005003187220 */ /* 0x040fe40000410000 */
[C---:B------:R-:W-:Y:S01]  /*7ad0*/  FMUL.FTZ R25, R3.reuse, R81 ;  /* 0x0000005103197220 */ /* 0x040fe20000410000 */
[----:B------:R-:W1:Y:S01]  /*7ae0*/  LDSM.16.MT88.4 R12, [R200] ;  /* 0x00000000c80c783b */ /* 0x000e620000004200 */
[C---:B---3--:R-:W-:Y:S02]  /*7af0*/  FMUL.FTZ R42, R0.reuse, R98 ;  /* 0x00000062002a7220 */ /* 0x048fe40000410000 */
[C---:B--2---:R-:W-:Y:S02]  /*7b00*/  FMUL.FTZ R7, R0.reuse, R123 ;  /* 0x0000007b00077220 */ /* 0x044fe40000410000 */
[----:B------:R2:W-:Y:S01]  /*7b10*/  MUFU.EX2 R123, R2 ;  /* 0x00000002007b7308 */ /* 0x0005e20000000800 */
[C---:B------:R-:W-:Y:S02]  /*7b20*/  FMUL.FTZ R6, R0.reuse, R122 ;  /* 0x0000007a00067220 */ /* 0x040fe40000410000 */
[----:B------:R-:W3:Y:S01]  /*7b30*/  LDSM.16.MT88.4 R20, [R204] ;  /* 0x00000000cc14783b */ /* 0x000ee20000004200 */
[C---:B------:R-:W-:Y:S02]  /*7b40*/  FMUL.FTZ R18, R0.reuse, R74 ;  /* 0x0000004a00127220 */ /* 0x040fe40000410000 */
[C---:B------:R-:W-:Y:S02]  /*7b50*/  FMUL.FTZ R19, R0.reuse, R75 ;  /* 0x0000004b00137220 */ /* 0x040fe40000410000 */
[C---:B------:R-:W-:Y:S02]  /*7b60*/  FMUL.FTZ R26, R0.reuse, R82 ;  /* 0x00000052001a7220 */ /* 0x040fe40000410000 */
[C---:B------:R-:W-:Y:S01]  /*7b70*/  FMUL.FTZ R27, R0.reuse, R83 ;  /* 0x00000053001b7220 */ /* 0x040fe20000410000 */
[----:B------:R-:W5:Y:S01]  /*7b80*/  LDSM.16.MT88.4 R28, [R203] ;  /* 0x00000000cb1c783b */ /* 0x000f620000004200 */
[C---:B------:R-:W-:Y:S02]  /*7b90*/  FMUL.FTZ R10, R0.reuse, R126 ;  /* 0x0000007e000a7220 */ /* 0x040fe40000410000 */
[C---:B----4-:R-:W-:Y:S02]  /*7ba0*/  FMUL.FTZ R8, R3.reuse, R124 ;  /* 0x0000007c03087220 */ /* 0x050fe40000410000 */
[----:B------:R-:W-:Y:S02]  /*7bb0*/  IMAD.MOV.U32 R124, RZ, RZ, R50 ;  /* 0x000000ffff7c7224 */ /* 0x000fe400078e0032 */
[C---:B------:R-:W-:Y:S01]  /*7bc0*/  FMUL.FTZ R50, R0.reuse, R102 ;  /* 0x0000006600327220 */ /* 0x040fe20000410000 */
[----:B------:R-:W4:Y:S01]  /*7bd0*/  LDSM.16.MT88.4 R36, [R223] ;  /* 0x00000000df24783b */ /* 0x000f220000004200 */
[----:B------:R-:W-:Y:S02]  /*7be0*/  IMAD.MOV.U32 R126, RZ, RZ, R51 ;  /* 0x000000ffff7e7224 */ /* 0x000fe400078e0033 */
[----:B------:R-:W-:Y:S02]  /*7bf0*/  FMUL.FTZ R9, R3, R125 ;  /* 0x0000007d03097220 */ /* 0x000fe40000410000 */
[----:B--2---:R-:W-:Y:S02]  /*7c00*/  FFMA.FTZ R2, R153, c[0x0][0x2d0], -R148 ;  /* 0x0000b40099027a23 */ /* 0x004fe40000010894 */
[----:B------:R-:W-:Y:S01]  /*7c10*/  IMAD.MOV.U32 R153, RZ, RZ, R43 ;  /* 0x000000ffff997224 */ /* 0x000fe200078e002b */
[----:B------:R-:W2:Y:S01]  /*7c20*/  LDSM.16.MT88.4 R44, [R200+0x4000] ;  /* 0x00400000c82c783b */ /* 0x000ea20000004200 */
[----:B------:R3:W2:Y:S01]  /*7c30*/  MUFU.EX2 R122, R2 ;  /* 0x00000002007a7308 */ /* 0x0006a20000000800 */
[C---:B------:R-:W-:Y:S02]  /*7c40*/  FMUL.FTZ R43, R0.reuse, R99 ;  /* 0x00000063002b7220 */ /* 0x040fe40000410000 */
[----:B------:R-:W-:Y:S02]  /*7c50*/  IMAD.MOV.U32 R125, RZ, RZ, R61 ;  /* 0x000000ffff7d7224 */ /* 0x000fe400078e003d */
[C---:B------:R-:W-:Y:S01]  /*7c60*/  FMUL.FTZ R11, R0.reuse, R127 ;  /* 0x0000007f000b7220 */ /* 0x040fe20000410000 */
[C---:B-1----:R-:W-:Y:S01]  /*7c70*/  HMMA.16816.F32.BF16 R4, R144.reuse, R12, R4 ;  /* 0x0000000c9004723c */ /* 0x042fe20000041804 */
[----:B------:R-:W-:Y:S04]  /*7c80*/  LDSM.16.MT88.4 R72, [R200+0x800] ;  /* 0x00080000c848783b */ /* 0x000fe80000004200 */
[C---:B------:R-:W-:Y:S02]  /*7c90*/  FMUL.FTZ R51, R0.reuse, R103 ;  /* 0x0000006700337220 */ /* 0x040fe40000410000 */
[C---:B------:R-:W-:Y:S01]  /*7ca0*/  FMUL.FTZ R12, R3.reuse, R68 ;  /* 0x00000044030c7220 */ /* 0x040fe20000410000 */
[C---:B------:R-:W-:Y:S01]  /*7cb0*/  HMMA.16816.F32.BF16 R8, R144.reuse, R14, R8 ;  /* 0x0000000e9008723c */ /* 0x040fe20000041808 */
[----:B------:R-:W-:Y:S03]  /*7cc0*/  LDSM.16.MT88.4 R80, [R203+0x800] ;  /* 0x00080000cb50783b */ /* 0x000fe60000004200 */
[C---:B------:R-:W-:Y:S02]  /*7cd0*/  FMUL.FTZ R13, R3.reuse, R69 ;  /* 0x00000045030d7220 */ /* 0x040fe40000410000 */
[C---:B------:R-:W-:Y:S02]  /*7ce0*/  FMUL.FTZ R32, R3.reuse, R88 ;  /* 0x0000005803207220 */ /* 0x040fe40000410000 */
[----:B------:R-:W-:Y:S01]  /*7cf0*/  FMUL.FTZ R14, R0, R70 ;  /* 0x00000046000e7220 */ /* 0x000fe20000410000 */
[----:B------:R-:W0:Y:S03]  /*7d00*/  LDGDEPBAR ;  /* 0x00000000000079af */ /* 0x000e260000000000 */
[----:B---3--:R-:W-:Y:S02]  /*7d10*/  FFMA.FTZ R2, R160, c[0x0][0x2d0], -R149 ;  /* 0x0000b400a0027a23 */ /* 0x008fe40000010895 */
[C---:B------:R-:W-:Y:S02]  /*7d20*/  FMUL.FTZ R15, R0.reuse, R71 ;  /* 0x00000047000f7220 */ /* 0x040fe40000410000 */
[----:B------:R1:W-:Y:S01]  /*7d30*/  MUFU.EX2 R121, R2 ;  /* 0x0000000200797308 */ /* 0x0003e20000000800 */
[----:B------:R-:W-:Y:S01]  /*7d40*/  LDSM.16.MT88.4 R68, [R206+0x4000] ;  /* 0x00400000ce44783b */ /* 0x000fe20000004200 */
[----:B------:R-:W-:Y:S02]  /*7d50*/  IMAD.MOV.U32 R88, RZ, RZ, R58 ;  /* 0x000000ffff587224 */ /* 0x000fe400078e003a */
[----:B------:R-:W-:Y:S01]  /*7d60*/  IMAD.MOV.U32 R127, RZ, RZ, R63 ;  /* 0x000000ffff7f7224 */ /* 0x000fe200078e003f */
[C---:B------:R-:W-:Y:S03]  /*7d70*/  HMMA.16816.F32.BF16 R12, R144.reuse, R20, R12 ;  /* 0x00000014900c723c */ /* 0x040fe6000004180c */
[C---:B------:R-:W-:Y:S02]  /*7d80*/  FMUL.FTZ R33, R3.reuse, R89 ;  /* 0x0000005903217220 */ /* 0x040fe40000410000 */
[----:B------:R-:W-:Y:S02]  /*7d90*/  IMAD.MOV.U32 R89, RZ, RZ, R59 ;  /* 0x000000ffff597224 */ /* 0x000fe400078e003b */
[C---:B------:R-:W-:Y:S01]  /*7da0*/  FMUL.FTZ R20, R3.reuse, R76 ;  /* 0x0000004c03147220 */ /* 0x040fe20000410000 */
[C---:B------:R-:W-:Y:S04]  /*7db0*/  HMMA.16816.F32.BF16 R16, R144.reuse, R22, R16 ;  /* 0x000000169010723c */ /* 0x040fe80000041810 */
[----:B------:R-:W-:Y:S02]  /*7dc0*/  FMUL.FTZ R21, R3, R77 ;  /* 0x0000004d03157220 */ /* 0x000fe40000410000 */
[C---:B------:R-:W-:Y:S02]  /*7dd0*/  FMUL.FTZ R34, R0.reuse, R90 ;  /* 0x0000005a00227220 */ /* 0x040fe40000410000 */
[C---:B------:R-:W-:Y:S04]  /*7de0*/  FMUL.FTZ R22, R0.reuse, R78 ;  /* 0x0000004e00167220 */ /* 0x040fe80000410000 */
[----:B-1----:R-:W-:Y:S02]  /*7df0*/  FFMA.FTZ R2, R161, c[0x0][0x2d0], -R149 ;  /* 0x0000b400a1027a23 */ /* 0x002fe40000010895 */
[C---:B------:R-:W-:Y:S02]  /*7e00*/  FMUL.FTZ R23, R0.reuse, R79 ;  /* 0x0000004f00177220 */ /* 0x040fe40000410000 */
[----:B------:R1:W3:Y:S01]  /*7e10*/  MUFU.EX2 R120, R2 ;  /* 0x0000000200787308 */ /* 0x0002e20000000800 */
[----:B------:R-:W-:Y:S01]  /*7e20*/  LDSM.16.MT88.4 R76, [R204+0x800] ;  /* 0x00080000cc4c783b */ /* 0x000fe20000004200 */
[----:B------:R-:W-:Y:S02]  /*7e30*/  IMAD.MOV.U32 R90, RZ, RZ, R56 ;  /* 0x000000ffff5a7224 */ /* 0x000fe400078e0038 */
[C---:B------:R-:W-:Y:S01]  /*7e40*/  FMUL.FTZ R35, R0.reuse, R91 ;  /* 0x0000005b00237220 */ /* 0x040fe20000410000 */
[C---:B-----5:R-:W-:Y:S03]  /*7e50*/  HMMA.16816.F32.BF16 R20, R144.reuse, R28, R20 ;  /* 0x0000001c9014723c */ /* 0x060fe60000041814 */
[----:B------:R-:W-:Y:S02]  /*7e60*/  IMAD.MOV.U32 R91, RZ, RZ, R52 ;  /* 0x000000ffff5b7224 */ /* 0x000fe400078e0034 */
[----:B------:R-:W5:Y:S01]  /*7e70*/  LDSM.16.MT88.4 R52, [R204+0x4000] ;  /* 0x00400000cc34783b */ /* 0x000f620000004200 */
[----:B------:R-:W-:Y:S02]  /*7e80*/  IMAD.MOV.U32 R152, RZ, RZ, R65 ;  /* 0x000000ffff987224 */ /* 0x000fe400078e0041 */
[C---:B------:R-:W-:Y:S04]  /*7e90*/  HMMA.16816.F32.BF16 R24, R144.reuse, R30, R24 ;  /* 0x0000001e9018723c */ /* 0x040fe80000041818 */
[C---:B------:R-:W-:Y:S02]  /*7ea0*/  FMUL.FTZ R28, R3.reuse, R84 ;  /* 0x00000054031c7220 */ /* 0x040fe40000410000 */
[C---:B------:R-:W-:Y:S02]  /*7eb0*/  FMUL.FTZ R29, R3.reuse, R85 ;  /* 0x00000055031d7220 */ /* 0x040fe40000410000 */
[----:B------:R-:W-:Y:S04]  /*7ec0*/  FMUL.FTZ R30, R0, R86 ;  /* 0x00000056001e7220 */ /* 0x000fe80000410000 */
[----:B-1----:R-:W-:Y:S02]  /*7ed0*/  FFMA.FTZ R2, R154, c[0x0][0x2d0], -R148 ;  /* 0x0000b4009a027a23 */ /* 0x002fe40000010894 */
[C---:B------:R-:W-:Y:S02]  /*7ee0*/  FMUL.FTZ R31, R0.reuse, R87 ;  /* 0x00000057001f7220 */ /* 0x040fe40000410000 */
[----:B------:R1:W-:Y:S01]  /*7ef0*/  MUFU.EX2 R102, R2 ;  /* 0x0000000200667308 */ /* 0x0003e20000000800 */
[----:B------:R-:W-:Y:S01]  /*7f00*/  LDSM.16.MT88.4 R84, [R206+0x800] ;  /* 0x00080000ce54783b */ /* 0x000fe20000004200 */
[C---:B------:R-:W-:Y:S02]  /*7f10*/  FMUL.FTZ R59, R0.reuse, R111 ;  /* 0x0000006f003b7220 */ /* 0x040fe40000410000 */
[C---:B------:R-:W-:Y:S01]  /*7f20*/  FMUL.FTZ R58, R0.reuse, R110 ;  /* 0x0000006e003a7220 */ /* 0x040fe20000410000 */
[C---:B----4-:R-:W-:Y:S03]  /*7f30*/  HMMA.16816.F32.BF16 R28, R144.reuse, R36, R28 ;  /* 0x00000024901c723c */ /* 0x050fe6000004181c */
[C---:B------:R-:W-:Y:S02]  /*7f40*/  FMUL.FTZ R56, R3.reuse, R108 ;  /* 0x0000006c03387220 */ /* 0x040fe40000410000 */
[----:B------:R-:W-:Y:S02]  /*7f50*/  IMAD.MOV.U32 R65, RZ, RZ, R48 ;  /* 0x000000ffff417224 */ /* 0x000fe400078e0030 */
[C---:B------:R-:W-:Y:S01]  /*7f60*/  FMUL.FTZ R48, R3.reuse, R100 ;  /* 0x0000006403307220 */ /* 0x040fe20000410000 */
[C---:B------:R-:W-:Y:S04]  /*7f70*/  HMMA.16816.F32.BF16 R32, R144.reuse, R38, R32 ;  /* 0x000000269020723c */ /* 0x040fe80000041820 */
[C---:B------:R-:W-:Y:S02]  /*7f80*/  FMUL.FTZ R36, R3.reuse, R92 ;  /* 0x0000005c03247220 */ /* 0x040fe40000410000 */
[----:B------:R-:W-:Y:S01]  /*7f90*/  FMUL.FTZ R37, R3, R93 ;  /* 0x0000005d03257220 */ /* 0x000fe20000410000 */
[----:B------:R-:W-:Y:S01]  /*7fa0*/  MOV R93, R65 ;  /* 0x00000041005d7202 */ /* 0x000fe20000000f00 */
[C---:B------:R-:W-:Y:S04]  /*7fb0*/  FMUL.FTZ R39, R0.reuse, R95 ;  /* 0x0000005f00277220 */ /* 0x040fe80000410000 */
[----:B-1----:R-:W-:Y:S02]  /*7fc0*/  FFMA.FTZ R2, R155, c[0x0][0x2d0], -R148 ;  /* 0x0000b4009b027a23 */ /* 0x002fe40000010894 */
[----:B------:R-:W-:Y:S02]  /*7fd0*/  IMAD.MOV.U32 R155, RZ, RZ, R251 ;  /* 0x000000ffff9b7224 */ /* 0x000fe400078e00fb */
[----:B------:R1:W4:Y:S01]  /*7fe0*/  MUFU.EX2 R99, R2 ;  /* 0x0000000200637308 */ /* 0x0003220000000800 */
[----:B------:R-:W-:Y:S02]  /*7ff0*/  FMUL.FTZ R38, R0, R94 ;  /* 0x0000005e00267220 */ /* 0x000fe40000410000 */
[----:B------:R-:W-:Y:S02]  /*8000*/  IMAD.MOV.U32 R95, RZ, RZ, R62 ;  /* 0x000000ffff5f7224 */ /* 0x000fe400078e003e */
[----:B------:R-:W3:Y:S01]  /*8010*/  LDSM.16.MT88.4 R60, [R203+0x4000] ;  /* 0x00400000cb3c783b */ /* 0x000ee20000004200 */
[----:B------:R-:W-:Y:S02]  /*8020*/  FFMA.FTZ R93, R93, c[0x0][0x2d0], -R148 ;  /* 0x0000b4005d5d7a23 */ /* 0x000fe40000010894 */
[C---:B--2---:R-:W-:Y:S03]  /*8030*/  HMMA.16816.F32.BF16 R36, R144.reuse, R44, R36 ;  /* 0x0000002c9024723c */ /* 0x044fe60000041824 */
[----:B------:R-:W-:Y:S02]  /*8040*/  IMAD.MOV.U32 R94, RZ, RZ, R66 ;  /* 0x000000ffff5e7224 */ /* 0x000fe400078e0042 */
[----:B------:R-:W-:Y:S02]  /*8050*/  IMAD.MOV.U32 R92, RZ, RZ, R64 ;  /* 0x000000ffff5c7224 */ /* 0x000fe400078e0040 */
[C---:B------:R-:W-:Y:S01]  /*8060*/  FMUL.FTZ R64, R3.reuse, R112 ;  /* 0x0000007003407220 */ /* 0x040fe20000410000 */
[C---:B------:R-:W-:Y:S01]  /*8070*/  HMMA.16816.F32.BF16 R40, R144.reuse, R46, R40 ;  /* 0x0000002e9028723c */ /* 0x040fe20000041828 */
[----:B------:R-:W2:Y:S03]  /*8080*/  LDL.LU R112, [R1] ;  /* 0x0000000001707983 */ /* 0x000ea60000300800 */
[C---:B------:R-:W-:Y:S02]  /*8090*/  FMUL.FTZ R44, R3.reuse, R128 ;  /* 0x00000080032c7220 */ /* 0x040fe40000410000 */
[C---:B------:R-:W-:Y:S02]  /*80a0*/  FMUL.FTZ R45, R3.reuse, R129 ;  /* 0x00000081032d7220 */ /* 0x040fe40000410000 */
[----:B-1----:R-:W-:Y:S04]  /*80b0*/  FFMA.FTZ R2, R162, c[0x0][0x2d0], -R149 ;  /* 0x0000b400a2027a23 */ /* 0x002fe80000010895 */
[----:B------:R1:W-:Y:S01]  /*80c0*/  MUFU.EX2 R98, R2 ;  /* 0x0000000200627308 */ /* 0x0003e20000000800 */
[C---:B------:R-:W-:Y:S02]  /*80d0*/  FMUL.FTZ R46, R0.reuse, R130 ;  /* 0x00000082002e7220 */ /* 0x040fe40000410000 */
[----:B------:R-:W-:Y:S02]  /*80e0*/  FMUL.FTZ R47, R0, R131 ;  /* 0x00000083002f7220 */ /* 0x000fe40000410000 */
[--C-:B------:R-:W-:Y:S02]  /*80f0*/  FFMA.FTZ R92, R92, c[0x0][0x2d0], -R148.reuse ;  /* 0x0000b4005c5c7a23 */ /* 0x100fe40000010894 */
[----:B------:R-:W-:Y:S02]  /*8100*/  FFMA.FTZ R94, R94, c[0x0][0x2d0], -R148 ;  /* 0x0000b4005e5e7a23 */ /* 0x000fe40000010894 */
[C---:B------:R-:W-:Y:S01]  /*8110*/  FMUL.FTZ R65, R3.reuse, R113 ;  /* 0x0000007103417220 */ /* 0x040fe20000410000 */
[C---:B-----5:R-:W-:Y:S03]  /*8120*/  HMMA.16816.F32.BF16 R44, R144.reuse, R52, R44 ;  /* 0x00000034902c723c */ /* 0x060fe6000004182c */
[----:B------:R-:W-:Y:S02]  /*8130*/  IMAD.MOV.U32 R113, RZ, RZ, R90 ;  /* 0x000000ffff717224 */ /* 0x000fe400078e005a */
[C---:B------:R-:W-:Y:S02]  /*8140*/  FMUL.FTZ R66, R0.reuse, R114 ;  /* 0x0000007200427220 */ /* 0x040fe40000410000 */
[----:B------:R-:W-:Y:S01]  /*8150*/  FMUL.FTZ R53, R3, R105 ;  /* 0x0000006903357220 */ /* 0x000fe20000410000 */
[C---:B------:R-:W-:Y:S04]  /*8160*/  HMMA.16816.F32.BF16 R48, R144.reuse, R54, R48 ;  /* 0x000000369030723c */ /* 0x040fe80000041830 */
[----:B------:R-:W-:Y:S02]  /*8170*/  IMAD.MOV.U32 R105, RZ, RZ, R245 ;  /* 0x000000ffff697224 */ /* 0x000fe400078e00f5 */
[----:B-1----:R-:W-:Y:S02]  /*8180*/  FFMA.FTZ R2, R163, c[0x0][0x2d0], -R149 ;  /* 0x0000b400a3027a23 */ /* 0x002fe40000010895 */
[C---:B------:R-:W-:Y:S02]  /*8190*/  FMUL.FTZ R54, R0.reuse, R106 ;  /* 0x0000006a00367220 */ /* 0x040fe40000410000 */
[----:B------:R1:W5:Y:S02]  /*81a0*/  MUFU.EX2 R103, R2 ;  /* 0x0000000200677308 */ /* 0x0003640000000800 */
[----:B------:R-:W-:Y:S02]  /*81b0*/  IMAD.MOV.U32 R106, RZ, RZ, R244 ;  /* 0x000000ffff6a7224 */ /* 0x000fe400078e00f4 */
[C---:B------:R-:W-:Y:S02]  /*81c0*/  FMUL.FTZ R52, R3.reuse, R104 ;  /* 0x0000006803347220 */ /* 0x040fe40000410000 */
[----:B------:R-:W-:Y:S02]  /*81d0*/  IMAD.MOV.U32 R104, RZ, RZ, R57 ;  /* 0x000000ffff687224 */ /* 0x000fe400078e0039 */
[C---:B------:R-:W-:Y:S02]  /*81e0*/  FMUL.FTZ R57, R3.reuse, R109 ;  /* 0x0000006d03397220 */ /* 0x040fe40000410000 */
[----:B------:R-:W-:Y:S02]  /*81f0*/  FMUL.FTZ R55, R0, R107 ;  /* 0x0000006b00377220 */ /* 0x000fe40000410000 */
[----:B------:R-:W-:Y:S02]  /*8200*/  IMAD.MOV.U32 R114, RZ, RZ, R89 ;  /* 0x000000ffff727224 */ /* 0x000fe400078e0059 */
[----:B------:R-:W-:Y:S02]  /*8210*/  FFMA.FTZ R118, R118, c[0x0][0x2d0], -R149 ;  /* 0x0000b40076767a23 */ /* 0x000fe40000010895 */
[----:B------:R-:W-:Y:S01]  /*8220*/  IMAD.MOV.U32 R154, RZ, RZ, R67 ;  /* 0x000000ffff9a7224 */ /* 0x000fe200078e0043 */
[C---:B---3--:R-:W-:Y:S03]  /*8230*/  HMMA.16816.F32.BF16 R52, R144.reuse, R60, R52 ;  /* 0x0000003c9034723c */ /* 0x048fe60000041834 */
[----:B------:R-:W-:Y:S01]  /*8240*/  FMUL.FTZ R67, R0, R115 ;  /* 0x0000007300437220 */ /* 0x000fe20000410000 */
[----:B------:R-:W-:Y:S01]  /*8250*/  MUFU.EX2 R118, R118 ;  /* 0x0000007600767308 */ /* 0x000fe20000000800 */
[----:B-1----:R-:W-:Y:S03]  /*8260*/  FFMA.FTZ R2, R168, c[0x0][0x2d0], -R148 ;  /* 0x0000b400a8027a23 */ /* 0x002fe60000010894 */
[C---:B------:R-:W-:Y:S04]  /*8270*/  HMMA.16816.F32.BF16 R56, R144.reuse, R62, R56 ;  /* 0x0000003e9038723c */ /* 0x040fe80000041838 */
[C---:B------:R-:W-:Y:S02]  /*8280*/  FMUL.FTZ R60, R3.reuse, R132 ;  /* 0x00000084033c7220 */ /* 0x040fe40000410000 */
[----:B------:R1:W-:Y:S01]  /*8290*/  MUFU.EX2 R101, R2 ;  /* 0x0000000200657308 */ /* 0x0003e20000000800 */
[----:B------:R-:W-:Y:S02]  /*82a0*/  FMUL.FTZ R61, R3, R133 ;  /* 0x00000085033d7220 */ /* 0x000fe40000410000 */
[C---:B------:R-:W-:Y:S03]  /*82b0*/  FMUL.FTZ R62, R0.reuse, R134 ;  /* 0x00000086003e7220 */ /* 0x040fe60000410000 */
[----:B------:R-:W-:Y:S02]  /*82c0*/  FMUL.FTZ R63, R0, R135 ;  /* 0x00000087003f7220 */ /* 0x000fe40000410000 */
[----:B------:R-:W-:Y:S02]  /*82d0*/  IMAD.MOV.U32 R132, RZ, RZ, R97 ;  /* 0x000000ffff847224 */ /* 0x000fe400078e0061 */
[----:B------:R-:W-:Y:S01]  /*82e0*/  IMAD.MOV.U32 R97, RZ, RZ, R96 ;  /* 0x000000ffff617224 */ /* 0x000fe200078e0060 */
[----:B------:R-:W-:Y:S01]  /*82f0*/  MOV R96, R153 ;  /* 0x0000009900607202 */ /* 0x000fe20000000f00 */
[----:B------:R-:W-:Y:S01]  /*8300*/  IMAD.MOV.U32 R153, RZ, RZ, R95 ;  /* 0x000000ffff997224 */ /* 0x000fe200078e005f */
[C---:B------:R-:W-:Y:S01]  /*8310*/  HMMA.16816.F32.BF16 R60, R144.reuse, R68, R60 ;  /* 0x00000044903c723c */ /* 0x040fe2000004183c */
[----:B------:R-:W4:Y:S02]  /*8320*/  LDL.LU R95, [R1+0x10] ;  /* 0x00001000015f7983 */ /* 0x000f240000300800 */
[----:B------:R-:W-:Y:S02]  /*8330*/  FFMA.FTZ R97, R97, c[0x0][0x2d0], -R148 ;  /* 0x0000b40061617a23 */ /* 0x000fe40000010894 */
[----:B------:R-:W-:Y:S02]  /*8340*/  IMAD.MOV.U32 R134, RZ, RZ, R104 ;  /* 0x000000ffff867224 */ /* 0x000fe400078e0068 */
[----:B------:R-:W-:Y:S01]  /*8350*/  F2FP.BF16.PACK_AB R68, R122, R123 ;  /* 0x0000007b7a44723e */ /* 0x000fe200000010ff */
[----:B------:R-:W-:Y:S04]  /*8360*/  HMMA.16816.F32.BF16 R64, R144, R70, R64 ;  /* 0x000000469040723c */ /* 0x000fe80000041840 */
[----:B-1----:R-:W-:Y:S01]  /*8370*/  FFMA.FTZ R2, R169, c[0x0][0x2d0], -R148 ;  /* 0x0000b400a9027a23 */ /* 0x002fe20000010894 */
[----:B------:R-:W-:Y:S01]  /*8380*/  F2FP.BF16.PACK_AB R69, R120, R121 ;  /* 0x000000797845723e */ /* 0x000fe200000010ff */
[----:B------:R-:W-:Y:S01]  /*8390*/  IMAD.MOV.U32 R133, RZ, RZ, R154 ;  /* 0x000000ffff857224 */ /* 0x000fe200078e009a */
[----:B----4-:R-:W-:Y:S01]  /*83a0*/  F2FP.BF16.PACK_AB R70, R99, R102 ;  /* 0x000000666346723e */ /* 0x010fe200000010ff */
[----:B------:R1:W4:Y:S01]  /*83b0*/  MUFU.EX2 R251, R2 ;  /* 0x0000000200fb7308 */ /* 0x0003220000000800 */
[----:B-----5:R-:W-:Y:S03]  /*83c0*/  F2FP.BF16.PACK_AB R71, R103, R98 ;  /* 0x000000626747723e */ /* 0x020fe600000010ff */
[----:B------:R-:W-:Y:S02]  /*83d0*/  FFMA.FTZ R146, R132, c[0x0][0x2d0], -R148 ;  /* 0x0000b40084927a23 */ /* 0x000fe40000010894 */
[----:B------:R-:W-:Y:S02]  /*83e0*/  IMAD.MOV.U32 R132, RZ, RZ, R88 ;  /* 0x000000ffff847224 */ /* 0x000fe400078e0058 */
[C---:B------:R-:W-:Y:S02]  /*83f0*/  HMMA.16816.F32.BF16 R4, R68.reuse, R72, R4 ;  /* 0x000000484404723c */ /* 0x040fe40000041804 */
[----:B------:R-:W-:Y:S03]  /*8400*/  MUFU.EX2 R146, R146 ;  /* 0x0000009200927308 */ /* 0x000fe60000000800 */
[----:B------:R-:W-:Y:S02]  /*8410*/  FFMA.FTZ R147, R133, c[0x0][0x2d0], -R148 ;  /* 0x0000b40085937a23 */ /* 0x000fe40000010894 */
[----:B------:R-:W-:Y:S01]  /*8420*/  IMAD.MOV.U32 R133, RZ, RZ, R96 ;  /* 0x000000ffff857224 */ /* 0x000fe200078e0060 */
[C---:B------:R-:W-:Y:S01]  /*8430*/  HMMA.16816.F32.BF16 R8, R68.reuse, R74, R8 ;  /* 0x0000004a4408723c */ /* 0x040fe20000041808 */
[----:B------:R-:W5:Y:S03]  /*8440*/  LDSM.16.MT88.4 R72, [R200+0x4800] ;  /* 0x00480000c848783b */ /* 0x000f660000004200 */
[----:B------:R-:W-:Y:S01]  /*8450*/  IMAD.MOV.U32 R96, RZ, RZ, R153 ;  /* 0x000000ffff607224 */ /* 0x000fe200078e0099 */
[----:B------:R-:W-:Y:S03]  /*8460*/  MUFU.EX2 R147, R147 ;  /* 0x0000009300937308 */ /* 0x000fe60000000800 */
[C---:B------:R-:W-:Y:S04]  /*8470*/  HMMA.16816.F32.BF16 R12, R68.reuse, R76, R12 ;  /* 0x0000004c440c723c */ /* 0x040fe8000004180c */
[--C-:B-1----:R-:W-:Y:S04]  /*8480*/  FFMA.FTZ R2, R170, c[0x0][0x2d0], -R149.reuse ;  /* 0x0000b400aa027a23 */ /* 0x102fe80000010895 */
[C---:B------:R-:W-:Y:S01]  /*8490*/  HMMA.16816.F32.BF16 R16, R68.reuse, R78, R16 ;  /* 0x0000004e4410723c */ /* 0x040fe20000041810 */
[----:B------:R1:W-:Y:S01]  /*84a0*/  MUFU.EX2 R100, R2 ;  /* 0x0000000200647308 */ /* 0x0003e20000000800 */
[----:B------:R-:W4:Y:S06]  /*84b0*/  LDSM.16.MT88.4 R76, [R204+0x4800] ;  /* 0x00480000cc4c783b */ /* 0x000f2c0000004200 */
[C---:B------:R-:W-:Y:S08]  /*84c0*/  HMMA.16816.F32.BF16 R20, R68.reuse, R80, R20 ;  /* 0x000000504414723c */ /* 0x040ff00000041814 */
[C---:B------:R-:W-:Y:S01]  /*84d0*/  HMMA.16816.F32.BF16 R24, R68.reuse, R82, R24 ;  /* 0x000000524418723c */ /* 0x040fe20000041818 */
[----:B------:R-:W4:Y:S07]  /*84e0*/  LDSM.16.MT88.4 R80, [R203+0x4800] ;  /* 0x00480000cb50783b */ /* 0x000f2e0000004200 */
[C---:B------:R-:W-:Y:S04]  /*84f0*/  HMMA.16816.F32.BF16 R28, R68.reuse, R84, R28 ;  /* 0x00000054441c723c */ /* 0x040fe8000004181c */
[--C-:B-1----:R-:W-:Y:S04]  /*8500*/  FFMA.FTZ R2, R193, c[0x0][0x2d0], -R149.reuse ;  /* 0x0000b400c1027a23 */ /* 0x102fe80000010895 */
[C---:B------:R-:W-:Y:S01]  /*8510*/  HMMA.16816.F32.BF16 R32, R68.reuse, R86, R32 ;  /* 0x000000564420723c */ /* 0x040fe20000041820 */
[----:B------:R1:W1:Y:S01]  /*8520*/  MUFU.EX2 R245, R2 ;  /* 0x0000000200f57308 */ /* 0x0002620000000800 */
[----:B------:R-:W1:Y:S06]  /*8530*/  LDSM.16.MT88.4 R84, [R206+0x4800] ;  /* 0x00480000ce54783b */ /* 0x000e6c0000004200 */
        /* <DEDUP_REMOVED lines=8> */
[C---:B------:R-:W-:Y:S08]  /*85c0*/  HMMA.16816.F32.BF16 R52, R68.reuse, R80, R52 ;  /* 0x000000504434723c */ /* 0x040ff00000041834 */
[C---:B------:R-:W-:Y:S01]  /*85d0*/  HMMA.16816.F32.BF16 R56, R68.reuse, R82, R56 ;  /* 0x000000524438723c */ /* 0x040fe20000041838 */
[----:B------:R-:W2:Y:S07]  /*85e0*/  LDSM.16.MT88.4 R80, [R203+0x1000] ;  /* 0x00100000cb50783b */ /* 0x000eae0000004200 */
[C---:B------:R-:W-:Y:S04]  /*85f0*/  HMMA.16816.F32.BF16 R60, R68.reuse, R84, R60 ;  /* 0x00000054443c723c */ /* 0x040fe8000004183c */
[--C-:B-1----:R-:W-:Y:S02]  /*8600*/  FFMA.FTZ R2, R194, c[0x0][0x2d0], -R148.reuse ;  /* 0x0000b400c2027a23 */ /* 0x102fe40000010894 */
[----:B------:R-:W3:Y:S02]  /*8610*/  LDL R194, [R1+0x2c] ;  /* 0x00002c0001c27983 */ /* 0x000ee40000100800 */
[----:B------:R-:W-:Y:S01]  /*8620*/  HMMA.16816.F32.BF16 R64, R68, R86, R64 ;  /* 0x000000564440723c */ /* 0x000fe20000041840 */
[----:B------:R1:W1:Y:S01]  /*8630*/  MUFU.EX2 R193, R2 ;  /* 0x0000000200c17308 */ /* 0x0002620000000800 */
[----:B------:R-:W2:Y:S05]  /*8640*/  LDSM.16.MT88.4 R84, [R206+0x1000] ;  /* 0x00100000ce54783b */ /* 0x000eaa0000004200 */
[----:B------:R-:W-:Y:S02]  /*8650*/  F2FP.BF16.PACK_AB R68, R251, R101 ;  /* 0x00000065fb44723e */ /* 0x000fe400000010ff */
[----:B------:R-:W-:Y:S03]  /*8660*/  F2FP.BF16.PACK_AB R69, R245, R100 ;  /* 0x00000064f545723e */ /* 0x000fe600000010ff */
[--C-:B-1----:R-:W-:Y:S01]  /*8670*/  FFMA.FTZ R2, R195, c[0x0][0x2d0], -R149.reuse ;  /* 0x0000b400c3027a23 */ /* 0x102fe20000010895 */
[----:B------:R-:W-:Y:S03]  /*8680*/  F2FP.BF16.PACK_AB R70, R193, R244 ;  /* 0x000000f4c146723e */ /* 0x000fe600000010ff */
[----:B------:R1:W-:Y:S02]  /*8690*/  MUFU.EX2 R111, R2 ;  /* 0x00000002006f7308 */ /* 0x0003e40000000800 */
[----:B-1----:R-:W-:Y:S08]  /*86a0*/  FFMA.FTZ R2, R196, c[0x0][0x2d0], -R149 ;  /* 0x0000b400c4027a23 */ /* 0x002ff00000010895 */
[----:B------:R1:W1:Y:S01]  /*86b0*/  MUFU.EX2 R110, R2 ;  /* 0x00000002006e7308 */ /* 0x0002620000000800 */
[----:B--2---:R-:W-:Y:S02]  /*86c0*/  FFMA.FTZ R3, R3, R112, R243 ;  /* 0x0000007003037223 */ /* 0x004fe400000100f3 */
[----:B------:R-:W-:Y:S02]  /*86d0*/  IMAD.MOV.U32 R112, RZ, RZ, R91 ;  /* 0x000000ffff707224 */ /* 0x000fe400078e005b */
[----:B------:R-:W-:Y:S01]  /*86e0*/  LDSM.16.MT88.4 R88, [R200+0x6800] ;  /* 0x00680000c858783b */ /* 0x000fe20000004200 */
[----:B------:R-:W-:Y:S02]  /*86f0*/  FADD.FTZ R3, R246, R3 ;  /* 0x00000003f6037221 */ /* 0x000fe40000010000 */
[--C-:B-1----:R-:W-:Y:S01]  /*8700*/  FFMA.FTZ R2, R198, c[0x0][0x2d0], -R148.reuse ;  /* 0x0000b400c6027a23 */ /* 0x102fe20000010894 */
[----:B------:R-:W-:Y:S03]  /*8710*/  F2FP.BF16.PACK_AB R71, R110, R111 ;  /* 0x0000006f6e47723e */ /* 0x000fe600000010ff */
[----:B------:R1:W-:Y:S04]  /*8720*/  MUFU.EX2 R109, R2 ;  /* 0x00000002006d7308 */ /* 0x0003e80000000800 */
[C---:B-----5:R-:W-:Y:S08]  /*8730*/  HMMA.16816.F32.BF16 R4, R68.reuse, R72, R4 ;  /* 0x000000484404723c */ /* 0x060ff00000041804 */
[C---:B------:R-:W-:Y:S01]  /*8740*/  HMMA.16816.F32.BF16 R8, R68.reuse, R74, R8 ;  /* 0x0000004a4408723c */ /* 0x040fe20000041808 */
[----:B------:R-:W2:Y:S07]  /*8750*/  LDSM.16.MT88.4 R72, [R200+0x5000] ;  /* 0x00500000c848783b */ /* 0x000eae0000004200 */
[C---:B----4-:R-:W-:Y:S04]  /*8760*/  HMMA.16816.F32.BF16 R12, R68.reuse, R76, R12 ;  /* 0x0000004c440c723c */ /* 0x050fe8000004180c */
[----:B-1----:R-:W-:Y:S04]  /*8770*/  FFMA.FTZ R2, R197, c[0x0][0x2d0], -R148 ;  /* 0x0000b400c5027a23 */ /* 0x002fe80000010894 */
[C---:B------:R-:W-:Y:S01]  /*8780*/  HMMA.16816.F32.BF16 R16, R68.reuse, R78, R16 ;  /* 0x0000004e4410723c */ /* 0x040fe20000041810 */
[----:B------:R1:W4:Y:S01]  /*8790*/  MUFU.EX2 R171, R2 ;  /* 0x0000000200ab7308 */ /* 0x0003220000000800 */
[----:B------:R-:W5:Y:S06]  /*87a0*/  LDSM.16.MT88.4 R76, [R204+0x5000] ;  /* 0x00500000cc4c783b */ /* 0x000f6c0000004200 */
[C---:B------:R-:W-:Y:S08]  /*87b0*/  HMMA.16816.F32.BF16 R20, R68.reuse, R80, R20 ;  /* 0x000000504414723c */ /* 0x040ff00000041814 */
[C---:B------:R-:W-:Y:S01]  /*87c0*/  HMMA.16816.F32.BF16 R24, R68.reuse, R82, R24 ;  /* 0x000000524418723c */ /* 0x040fe20000041818 */
[----:B------:R-:W4:Y:S07]  /*87d0*/  LDSM.16.MT88.4 R80, [R203+0x5000] ;  /* 0x00500000cb50783b */ /* 0x000f2e0000004200 */
[C---:B------:R-:W-:Y:S04]  /*87e0*/  HMMA.16816.F32.BF16 R28, R68.reuse, R84, R28 ;  /* 0x00000054441c723c */ /* 0x040fe8000004181c */
[--C-:B-1----:R-:W-:Y:S04]  /*87f0*/  FFMA.FTZ R2, R199, c[0x0][0x2d0], -R149.reuse ;  /* 0x0000b400c7027a23 */ /* 0x102fe80000010895 */
[C---:B------:R-:W-:Y:S01]  /*8800*/  HMMA.16816.F32.BF16 R32, R68.reuse, R86, R32 ;  /* 0x000000564420723c */ /* 0x040fe20000041820 */
[----:B------:R1:W-:Y:S01]  /*8810*/  MUFU.EX2 R108, R2 ;  /* 0x00000002006c7308 */ /* 0x0003e20000000800 */
[----:B------:R-:W4:Y:S06]  /*8820*/  LDSM.16.MT88.4 R84, [R206+0x5000] ;  /* 0x00500000ce54783b */ /* 0x000f2c0000004200 */
[C---:B--2---:R-:W-:Y:S04]  /*8830*/  HMMA.16816.F32.BF16 R36, R68.reuse, R72, R36 ;  /* 0x000000484424723c */ /* 0x044fe80000041824 */
[----:B------:R-:W-:Y:S02]  /*8840*/  FFMA.FTZ R95, R0, R95, R150 ;  /* 0x0000005f005f7223 */ /* 0x000fe40000010096 */
[--C-:B------:R-:W-:Y:S02]  /*8850*/  FFMA.FTZ R0, R133, c[0x0][0x2d0], -R149.reuse ;  /* 0x0000b40085007a23 */ /* 0x100fe40000010895 */
[C---:B------:R-:W-:Y:S01]  /*8860*/  HMMA.16816.F32.BF16 R40, R68.reuse, R74, R40 ;  /* 0x0000004a4428723c */ /* 0x040fe20000041828 */
[----:B------:R-:W2:Y:S01]  /*8870*/  LDSM.16.MT88.4 R72, [R200+0x1800] ;  /* 0x00180000c848783b */ /* 0x000ea20000004200 */
[----:B------:R-:W-:Y:S06]  /*8880*/  MUFU.EX2 R133, R93 ;  /* 0x0000005d00857308 */ /* 0x000fec0000000800 */
[C---:B-----5:R-:W-:Y:S04]  /*8890*/  HMMA.16816.F32.BF16 R44, R68.reuse, R76, R44 ;  /* 0x0000004c442c723c */ /* 0x060fe8000004182c */
[--C-:B-1----:R-:W-:Y:S01]  /*88a0*/  FFMA.FTZ R2, R232, c[0x0][0x2d0], -R149.reuse ;  /* 0x0000b400e8027a23 */ /* 0x102fe20000010895 */
[----:B------:R1:W-:Y:S03]  /*88b0*/  MUFU.EX2 R135, R0 ;  /* 0x0000000000877308 */ /* 0x0003e60000000800 */
[C---:B------:R-:W-:Y:S01]  /*88c0*/  HMMA.16816.F32.BF16 R48, R68.reuse, R78, R48 ;  /* 0x0000004e4430723c */ /* 0x040fe20000041830 */
[----:B------:R-:W5:Y:S06]  /*88d0*/  LDSM.16.MT88.4 R76, [R204+0x1800] ;  /* 0x00180000cc4c783b */ /* 0x000f6c0000004200 */
[----:B------:R2:W2:Y:S01]  /*88e0*/  MUFU.EX2 R170, R2 ;  /* 0x0000000200aa7308 */ /* 0x0004a20000000800 */
[C---:B----4-:R-:W-:Y:S08]  /*88f0*/  HMMA.16816.F32.BF16 R52, R68.reuse, R80, R52 ;  /* 0x000000504434723c */ /* 0x050ff00000041834 */
[C---:B------:R-:W-:Y:S01]  /*8900*/  HMMA.16816.F32.BF16 R56, R68.reuse, R82, R56 ;  /* 0x000000524438723c */ /* 0x040fe20000041838 */
[----:B------:R-:W4:Y:S03]  /*8910*/  LDSM.16.MT88.4 R80, [R203+0x1800] ;  /* 0x00180000cb50783b */ /* 0x000f260000004200 */
[--C-:B-1----:R-:W-:Y:S02]  /*8920*/  FFMA.FTZ R0, R151, c[0x0][0x2d0], -R149.reuse ;  /* 0x0000b40097007a23 */ /* 0x102fe40000010895 */
[----:B------:R-:W-:Y:S02]  /*8930*/  MUFU.EX2 R151, R94 ;  /* 0x0000005e00977308 */ /* 0x000fe40000000800 */
[C---:B------:R-:W-:Y:S04]  /*8940*/  HMMA.16816.F32.BF16 R60, R68.reuse, R84, R60 ;  /* 0x00000054443c723c */ /* 0x040fe8000004183c */
[--C-:B--2---:R-:W-:Y:S04]  /*8950*/  FFMA.FTZ R2, R230, c[0x0][0x2d0], -R148.reuse ;  /* 0x0000b400e6027a23 */ /* 0x104fe80000010894 */
[----:B------:R-:W-:Y:S01]  /*8960*/  HMMA.16816.F32.BF16 R64, R68, R86, R64 ;  /* 0x000000564440723c */ /* 0x000fe20000041840 */
[----:B------:R-:W1:Y:S01]  /*8970*/  LDSM.16.MT88.4 R84, [R206+0x1800] ;  /* 0x00180000ce54783b */ /* 0x000e620000004200 */
[----:B------:R2:W-:Y:S05]  /*8980*/  MUFU.EX2 R169, R2 ;  /* 0x0000000200a97308 */ /* 0x0005ea0000000800 */
[----:B------:R-:W-:Y:S02]  /*8990*/  F2FP.BF16.PACK_AB R68, R171, R109 ;  /* 0x0000006dab44723e */ /* 0x000fe400000010ff */
[----:B------:R-:W-:Y:S03]  /*89a0*/  F2FP.BF16.PACK_AB R69, R170, R108 ;  /* 0x0000006caa45723e */ /* 0x000fe600000010ff */
[--C-:B--2---:R-:W-:Y:S04]  /*89b0*/  FFMA.FTZ R2, R231, c[0x0][0x2d0], -R148.reuse ;  /* 0x0000b400e7027a23 */ /* 0x104fe80000010894 */
[----:B------:R2:W1:Y:S02]  /*89c0*/  MUFU.EX2 R168, R2 ;  /* 0x0000000200a87308 */ /* 0x0004640000000800 */
[--C-:B--2---:R-:W-:Y:S01]  /*89d0*/  FFMA.FTZ R2, R233, c[0x0][0x2d0], -R149.reuse ;  /* 0x0000b400e9027a23 */ /* 0x104fe20000010895 */
[----:B-1----:R-:W-:Y:S07]  /*89e0*/  F2FP.BF16.PACK_AB R70, R168, R169 ;  /* 0x000000a9a846723e */ /* 0x002fee00000010ff */
[----:B------:R1:W-:Y:S02]  /*89f0*/  MUFU.EX2 R163, R2 ;  /* 0x0000000200a37308 */ /* 0x0003e40000000800 */
[----:B-1----:R-:W-:Y:S08]  /*8a00*/  FFMA.FTZ R2, R234, c[0x0][0x2d0], -R149 ;  /* 0x0000b400ea027a23 */ /* 0x002ff00000010895 */
[----:B------:R1:W2:Y:S01]  /*8a10*/  MUFU.EX2 R162, R2 ;  /* 0x0000000200a27308 */ /* 0x0002a20000000800 */
[----:B---3--:R-:W-:Y:S01]  /*8a20*/  ISETP.GT.AND P0, PT, R192, R194, PT ;  /* 0x000000c2c000720c */ /* 0x008fe20003f04270 */
[----:B------:R-:W-:Y:S02]  /*8a30*/  IMAD.MOV.U32 R192, RZ, RZ, R229 ;  /* 0x000000ffffc07224 */ /* 0x000fe400078e00e5 */
[--C-:B-1----:R-:W-:Y:S01]  /*8a40*/  FFMA.FTZ R2, R235, c[0x0][0x2d0], -R148.reuse ;  /* 0x0000b400eb027a23 */ /* 0x102fe20000010894 */
[----:B--2---:R-:W-:Y:S05]  /*8a50*/  F2FP.BF16.PACK_AB R71, R162, R163 ;  /* 0x000000a3a247723e */ /* 0x004fea00000010ff */
[----:B------:R1:W-:Y:S02]  /*8a60*/  MUFU.EX2 R160, R2 ;  /* 0x0000000200a07308 */ /* 0x0003e40000000800 */
[C---:B------:R-:W-:Y:S08]  /*8a70*/  HMMA.16816.F32.BF16 R4, R68.reuse, R72, R4 ;  /* 0x000000484404723c */ /* 0x040ff00000041804 */
[C---:B------:R-:W-:Y:S01]  /*8a80*/  HMMA.16816.F32.BF16 R8, R68.reuse, R74, R8 ;  /* 0x0000004a4408723c */ /* 0x040fe20000041808 */
[----:B------:R-:W2:Y:S07]  /*8a90*/  LDSM.16.MT88.4 R72, [R200+0x5800] ;  /* 0x00580000c848783b */ /* 0x000eae0000004200 */
[C---:B-----5:R-:W-:Y:S04]  /*8aa0*/  HMMA.16816.F32.BF16 R12, R68.reuse, R76, R12 ;  /* 0x0000004c440c723c */ /* 0x060fe8000004180c */
        /* <DEDUP_REMOVED lines=20> */
[C---:B----4-:R-:W-:Y:S08]  /*8bf0*/  HMMA.16816.F32.BF16 R52, R68.reuse, R80, R52 ;  /* 0x000000504434723c */ /* 0x050ff00000041834 */
[C---:B------:R-:W-:Y:S01]  /*8c00*/  HMMA.16816.F32.BF16 R56, R68.reuse, R82, R56 ;  /* 0x000000524438723c */ /* 0x040fe20000041838 */
[----:B------:R-:W4:Y:S07]  /*8c10*/  LDSM.16.MT88.4 R80, [R203+0x2000] ;  /* 0x00200000cb50783b */ /* 0x000f2e0000004200 */
[C---:B---3--:R-:W-:Y:S04]  /*8c20*/  HMMA.16816.F32.BF16 R60, R68.reuse, R84, R60 ;  /* 0x00000054443c723c */ /* 0x048fe8000004183c */
[--C-:B-1----:R-:W-:Y:S04]  /*8c30*/  FFMA.FTZ R2, R238, c[0x0][0x2d0], -R148.reuse ;  /* 0x0000b400ee027a23 */ /* 0x102fe80000010894 */
[----:B------:R-:W-:Y:S01]  /*8c40*/  HMMA.16816.F32.BF16 R64, R68, R86, R64 ;  /* 0x000000564440723c */ /* 0x000fe20000041840 */
[----:B------:R1:W-:Y:S01]  /*8c50*/  MUFU.EX2 R129, R2 ;  /* 0x0000000200817308 */ /* 0x0003e20000000800 */
[----:B------:R-:W3:Y:S05]  /*8c60*/  LDSM.16.MT88.4 R84, [R206+0x2000] ;  /* 0x00200000ce54783b */ /* 0x000eea0000004200 */
        /* <DEDUP_REMOVED lines=8> */
[----:B------:R1:W5:Y:S02]  /*8cf0*/  MUFU.EX2 R158, R2 ;  /* 0x00000002009e7308 */ /* 0x0003640000000800 */
[--C-:B-1----:R-:W-:Y:S01]  /*8d00*/  FFMA.FTZ R2, R248, c[0x0][0x2d0], -R148.reuse ;  /* 0x0000b400f8027a23 */ /* 0x102fe20000010894 */
[----:B-----5:R-:W-:Y:S07]  /*8d10*/  F2FP.BF16.PACK_AB R71, R158, R128 ;  /* 0x000000809e47723e */ /* 0x020fee00000010ff */
[----:B------:R1:W-:Y:S01]  /*8d20*/  MUFU.EX2 R156, R2 ;  /* 0x00000002009c7308 */ /* 0x0003e20000000800 */
[C---:B--2---:R-:W-:Y:S08]  /*8d30*/  HMMA.16816.F32.BF16 R4, R68.reuse, R72, R4 ;  /* 0x000000484404723c */ /* 0x044ff00000041804 */
[C---:B------:R-:W-:Y:S01]  /*8d40*/  HMMA.16816.F32.BF16 R8, R68.reuse, R74, R8 ;  /* 0x0000004a4408723c */ /* 0x040fe20000041808 */
[----:B------:R-:W2:Y:S07]  /*8d50*/  LDSM.16.MT88.4 R72, [R200+0x6000] ;  /* 0x00600000c848783b */ /* 0x000eae0000004200 */
        /* <DEDUP_REMOVED lines=8> */
[C---:B---3--:R-:W-:Y:S04]  /*8de0*/  HMMA.16816.F32.BF16 R28, R68.reuse, R84, R28 ;  /* 0x00000054441c723c */ /* 0x048fe8000004181c */
        /* <DEDUP_REMOVED lines=30> */
[--C-:B------:R-:W-:Y:S02]  /*8fd0*/  FFMA.FTZ R2, R134, c[0x0][0x2d0], -R148.reuse ;  /* 0x0000b40086027a23 */ /* 0x100fe40000010894 */
[----:B------:R-:W-:Y:S05]  /*8fe0*/  FFMA.FTZ R148, R152, c[0x0][0x2d0], -R148 ;  /* 0x0000b40098947a23 */ /* 0x000fea0000010894 */
[----:B------:R1:W-:Y:S01]  /*8ff0*/  MUFU.EX2 R134, R0 ;  /* 0x0000000000867308 */ /* 0x0003e20000000800 */
[C---:B--2---:R-:W-:Y:S09]  /*9000*/  HMMA.16816.F32.BF16 R4, R68.reuse, R72, R4 ;  /* 0x000000484404723c */ /* 0x044ff20000041804 */
[----:B------:R-:W-:Y:S01]  /*9010*/  MUFU.EX2 R152, R92 ;  /* 0x0000005c00987308 */ /* 0x000fe20000000800 */
[C---:B------:R-:W-:Y:S01]  /*9020*/  HMMA.16816.F32.BF16 R8, R68.reuse, R74, R8 ;  /* 0x0000004a4408723c */ /* 0x040fe20000041808 */
[----:B------:R-:W2:Y:S07]  /*9030*/  LDSM.16.MT88.4 R72, [R204+0x6800] ;  /* 0x00680000cc48783b */ /* 0x000eae0000004200 */
[C---:B------:R-:W-:Y:S01]  /*9040*/  HMMA.16816.F32.BF16 R12, R68.reuse, R76, R12 ;  /* 0x0000004c440c723c */ /* 0x040fe2000004180c */
[----:B------:R5:W2:Y:S03]  /*9050*/  MUFU.EX2 R153, R2 ;  /* 0x0000000200997308 */ /* 0x000aa60000000800 */
[----:B-1----:R-:W-:Y:S04]  /*9060*/  FFMA.FTZ R0, R132, c[0x0][0x2d0], -R149 ;  /* 0x0000b40084007a23 */ /* 0x002fe80000010895 */
[C---:B------:R-:W-:Y:S01]  /*9070*/  HMMA.16816.F32.BF16 R16, R68.reuse, R78, R16 ;  /* 0x0000004e4410723c */ /* 0x040fe20000041810 */
[----:B------:R-:W1:Y:S02]  /*9080*/  LDSM.16.MT88.4 R76, [R203+0x6800] ;  /* 0x00680000cb4c783b */ /* 0x000e640000004200 */
[----:B------:R-:W-:Y:S05]  /*9090*/  MUFU.EX2 R148, R148 ;  /* 0x0000009400947308 */ /* 0x000fea0000000800 */
[C---:B----4-:R-:W-:Y:S05]  /*90a0*/  HMMA.16816.F32.BF16 R20, R68.reuse, R80, R20 ;  /* 0x000000504414723c */ /* 0x050fea0000041814 */
[----:B------:R4:W-:Y:S03]  /*90b0*/  MUFU.EX2 R132, R0 ;  /* 0x0000000000847308 */ /* 0x0009e60000000800 */
[C---:B------:R-:W-:Y:S01]  /*90c0*/  HMMA.16816.F32.BF16 R24, R68.reuse, R82, R24 ;  /* 0x000000524418723c */ /* 0x040fe20000041818 */
[----:B------:R-:W1:Y:S03]  /*90d0*/  LDSM.16.MT88.4 R80, [R206+0x6800] ;  /* 0x00680000ce50783b */ /* 0x000e660000004200 */
[----:B-----5:R-:W-:Y:S04]  /*90e0*/  FADD.FTZ R2, R113, R95 ;  /* 0x0000005f71027221 */ /* 0x020fe80000010000 */
[C---:B---3--:R-:W-:Y:S01]  /*90f0*/  HMMA.16816.F32.BF16 R28, R68.reuse, R84, R28 ;  /* 0x00000054441c723c */ /* 0x048fe2000004181c */
[----:B------:R-:W-:Y:S03]  /*9100*/  LDSM.16.MT88.4 R92, [R204+0x7000] ;  /* 0x00700000cc5c783b */ /* 0x000fe60000004200 */
[----:B------:R-:W-:Y:S04]  /*9110*/  FADD.FTZ R2, R126, R2 ;  /* 0x000000027e027221 */ /* 0x000fe80000010000 */
[C---:B------:R-:W-:Y:S01]  /*9120*/  HMMA.16816.F32.BF16 R32, R68.reuse, R86, R32 ;  /* 0x000000564420723c */ /* 0x040fe20000041820 */
[----:B------:R-:W-:Y:S03]  /*9130*/  LDSM.16.MT88.4 R84, [R203+0x3000] ;  /* 0x00300000cb54783b */ /* 0x000fe60000004200 */
[----:B----4-:R-:W-:Y:S04]  /*9140*/  FFMA.FTZ R0, R114, c[0x0][0x2d0], -R149 ;  /* 0x0000b40072007a23 */ /* 0x010fe80000010895 */
[C---:B------:R-:W-:Y:S01]  /*9150*/  HMMA.16816.F32.BF16 R36, R68.reuse, R88, R36 ;  /* 0x000000584424723c */ /* 0x040fe20000041824 */
[----:B------:R3:W4:Y:S07]  /*9160*/  MUFU.EX2 R150, R0 ;  /* 0x0000000000967308 */ /* 0x00072e0000000800 */
[C---:B------:R-:W-:Y:S01]  /*9170*/  HMMA.16816.F32.BF16 R40, R68.reuse, R90, R40 ;  /* 0x0000005a4428723c */ /* 0x040fe20000041828 */
[----:B------:R-:W-:Y:S07]  /*9180*/  LDSM.16.MT88.4 R88, [R206+0x3000] ;  /* 0x00300000ce58783b */ /* 0x000fee0000004200 */
[C---:B--2---:R-:W-:Y:S08]  /*9190*/  HMMA.16816.F32.BF16 R44, R68.reuse, R72, R44 ;  /* 0x00000048442c723c */ /* 0x044ff0000004182c */
[C---:B------:R-:W-:Y:S01]  /*91a0*/  HMMA.16816.F32.BF16 R48, R68.reuse, R74, R48 ;  /* 0x0000004a4430723c */ /* 0x040fe20000041830 */
[----:B------:R-:W2:Y:S03]  /*91b0*/  LDSM.16.MT88.4 R72, [R200+0x3000] ;  /* 0x00300000c848783b */ /* 0x000ea60000004200 */
[----:B---3--:R-:W-:Y:S02]  /*91c0*/  FADD.FTZ R0, R112, R3 ;  /* 0x0000000370007221 */ /* 0x008fe40000010000 */
[----:B------:R-:W-:Y:S02]  /*91d0*/  IMAD.MOV.U32 R112, RZ, RZ, R124 ;  /* 0x000000ffff707224 */ /* 0x000fe400078e007c */
[C---:B-1----:R-:W-:Y:S04]  /*91e0*/  HMMA.16816.F32.BF16 R52, R68.reuse, R76, R52 ;  /* 0x0000004c4434723c */ /* 0x042fe80000041834 */
[----:B------:R-:W-:Y:S02]  /*91f0*/  FADD.FTZ R0, R125, R0 ;  /* 0x000000007d007221 */ /* 0x000fe40000010000 */
[--C-:B------:R-:W-:Y:S02]  /*9200*/  FFMA.FTZ R3, R96, c[0x0][0x2d0], -R149.reuse ;  /* 0x0000b40060037a23 */ /* 0x100fe40000010895 */
[C---:B------:R-:W-:Y:S01]  /*9210*/  HMMA.16816.F32.BF16 R56, R68.reuse, R78, R56 ;  /* 0x0000004e4438723c */ /* 0x040fe20000041838 */
[----:B------:R-:W1:Y:S01]  /*9220*/  LDSM.16.MT88.4 R76, [R204+0x3000] ;  /* 0x00300000cc4c783b */ /* 0x000e620000004200 */
[----:B------:R3:W-:Y:S02]  /*9230*/  MUFU.EX2 R145, R3 ;  /* 0x0000000300917308 */ /* 0x0007e40000000800 */
[--C-:B------:R-:W-:Y:S02]  /*9240*/  FFMA.FTZ R96, R127, c[0x0][0x2d0], -R149.reuse ;  /* 0x0000b4007f607a23 */ /* 0x100fe40000010895 */
[----:B------:R-:W-:Y:S02]  /*9250*/  FFMA.FTZ R149, R119, c[0x0][0x2d0], -R149 ;  /* 0x0000b40077957a23 */ /* 0x000fe40000010895 */
[C---:B------:R-:W-:Y:S01]  /*9260*/  HMMA.16816.F32.BF16 R60, R68.reuse, R80, R60 ;  /* 0x00000050443c723c */ /* 0x040fe2000004183c */
[----:B------:R-:W-:Y:S03]  /*9270*/  LDSM.16.MT88.4 R124, [R200+0x3800] ;  /* 0x00380000c87c783b */ /* 0x000fe60000004200 */
[----:B------:R-:W5:Y:S01]  /*9280*/  MUFU.EX2 R144, R96 ;  /* 0x0000006000907308 */ /* 0x000f620000000800 */
[----:B------:R-:W-:Y:S02]  /*9290*/  FADD.FTZ R0, R123, R0 ;  /* 0x000000007b007221 */ /* 0x000fe40000010000 */
[----:B------:R-:W-:Y:S01]  /*92a0*/  FADD.FTZ R2, R112, R2 ;  /* 0x0000000270027221 */ /* 0x000fe20000010000 */
[----:B------:R-:W-:Y:S01]  /*92b0*/  HMMA.16816.F32.BF16 R64, R68, R82, R64 ;  /* 0x000000524440723c */ /* 0x000fe20000041840 */
[----:B------:R-:W1:Y:S03]  /*92c0*/  LDSM.16.MT88.4 R80, [R200+0x7000] ;  /* 0x00700000c850783b */ /* 0x000e660000004200 */
[----:B------:R-:W-:Y:S02]  /*92d0*/  F2FP.BF16.PACK_AB R112, R146, R147 ;  /* 0x000000939270723e */ /* 0x000fe400000010ff */
[----:B------:R-:W1:Y:S01]  /*92e0*/  MUFU.EX2 R119, R97 ;  /* 0x0000006100777308 */ /* 0x000e620000000800 */
[----:B------:R-:W-:Y:S02]  /*92f0*/  F2FP.BF16.PACK_AB R68, R152, R153 ;  /* 0x000000999844723e */ /* 0x000fe400000010ff */
[----:B------:R-:W-:Y:S03]  /*9300*/  F2FP.BF16.PACK_AB R69, R134, R135 ;  /* 0x000000878645723e */ /* 0x000fe600000010ff */
[----:B------:R-:W-:Y:S01]  /*9310*/  F2FP.BF16.PACK_AB R70, R151, R133 ;  /* 0x000000859746723e */ /* 0x000fe200000010ff */
[----:B---3--:R-:W-:Y:S01]  /*9320*/  FADD.FTZ R3, R121, R2 ;  /* 0x0000000279037221 */ /* 0x008fe20000010000 */
[----:B----4-:R-:W-:Y:S01]  /*9330*/  F2FP.BF16.PACK_AB R71, R150, R132 ;  /* 0x000000849647723e */ /* 0x010fe200000010ff */
[----:B------:R-:W-:Y:S01]  /*9340*/  FADD.FTZ R2, R122, R0 ;  /* 0x000000007a027221 */ /* 0x000fe20000010000 */
[----:B------:R-:W3:Y:S01]  /*9350*/  MUFU.EX2 R149, R149 ;  /* 0x0000009500957308 */ /* 0x000ee20000000800 */
[----:B------:R-:W-:Y:S02]  /*9360*/  FADD.FTZ R0, R120, R3 ;  /* 0x0000000378007221 */ /* 0x000fe40000010000 */
[----:B------:R-:W-:Y:S01]  /*9370*/  FADD.FTZ R2, R102, R2 ;  /* 0x0000000266027221 */ /* 0x000fe20000010000 */
[----:B-----5:R-:W-:Y:S01]  /*9380*/  F2FP.BF16.PACK_AB R113, R144, R145 ;  /* 0x000000919071723e */ /* 0x020fe200000010ff */
[C---:B--2---:R-:W-:Y:S03]  /*9390*/  HMMA.16816.F32.BF16 R4, R68.reuse, R72, R4 ;  /* 0x000000484404723c */ /* 0x044fe60000041804 */
[----:B------:R-:W-:Y:S02]  /*93a0*/  FADD.FTZ R0, R98, R0 ;  /* 0x0000000062007221 */ /* 0x000fe40000010000 */
[----:B------:R-:W-:Y:S02]  /*93b0*/  FADD.FTZ R2, R99, R2 ;  /* 0x0000000263027221 */ /* 0x000fe40000010000 */
[----:B------:R-:W-:Y:S01]  /*93c0*/  FADD.FTZ R0, R103, R0 ;  /* 0x0000000067007221 */ /* 0x000fe20000010000 */
[C---:B------:R-:W-:Y:S01]  /*93d0*/  HMMA.16816.F32.BF16 R8, R68.reuse, R74, R8 ;  /* 0x0000004a4408723c */ /* 0x040fe20000041808 */
[----:B------:R-:W2:Y:S03]  /*93e0*/  LDSM.16.MT88.4 R72, [R203+0x7000] ;  /* 0x00700000cb48783b */ /* 0x000ea60000004200 */
[----:B------:R-:W-:Y:S01]  /*93f0*/  FADD.FTZ R2, R101, R2 ;  /* 0x0000000265027221 */ /* 0x000fe20000010000 */
[----:B-1----:R-:W-:Y:S01]  /*9400*/  F2FP.BF16.PACK_AB R114, R148, R119 ;  /* 0x000000779472723e */ /* 0x002fe200000010ff */
[----:B------:R-:W-:Y:S02]  /*9410*/  FADD.FTZ R0, R100, R0 ;  /* 0x0000000064007221 */ /* 0x000fe40000010000 */
[C---:B------:R-:W-:Y:S01]  /*9420*/  HMMA.16816.F32.BF16 R12, R68.reuse, R76, R12 ;  /* 0x0000004c440c723c */ /* 0x040fe2000004180c */
[----:B------:R-:W-:Y:S03]  /*9430*/  LDSM.16.MT88.4 R96, [R200+0x7800] ;  /* 0x00780000c860783b */ /* 0x000fe60000004200 */
[----:B---3--:R-:W-:Y:S01]  /*9440*/  F2FP.BF16.PACK_AB R115, R149, R118 ;  /* 0x000000769573723e */ /* 0x008fe200000010ff */
[----:B------:R-:W-:Y:S02]  /*9450*/  FADD.FTZ R0, R245, R0 ;  /* 0x00000000f5007221 */ /* 0x000fe40000010000 */
[----:B------:R-:W-:Y:S01]  /*9460*/  FADD.FTZ R2, R251, R2 ;  /* 0x00000002fb027221 */ /* 0x000fe20000010000 */
[C---:B------:R-:W-:Y:S01]  /*9470*/  HMMA.16816.F32.BF16 R16, R68.reuse, R78, R16 ;  /* 0x0000004e4410723c */ /* 0x040fe20000041810 */
[----:B------:R-:W1:Y:S03]  /*9480*/  LDSM.16.MT88.4 R76, [R206+0x7000] ;  /* 0x00700000ce4c783b */ /* 0x000e660000004200 */
[----:B------:R-:W-:Y:S02]  /*9490*/  FADD.FTZ R0, R111, R0 ;  /* 0x000000006f007221 */ /* 0x000fe40000010000 */
[----:B------:R-:W-:Y:S02]  /*94a0*/  FADD.FTZ R2, R244, R2 ;  /* 0x00000002f4027221 */ /* 0x000fe40000010000 */
[C---:B------:R-:W-:Y:S01]  /*94b0*/  HMMA.16816.F32.BF16 R20, R68.reuse, R84, R20 ;  /* 0x000000544414723c */ /* 0x040fe20000041814 */
[----:B------:R-:W-:Y:S03]  /*94c0*/  LDSM.16.MT88.4 R100, [R204+0x7800] ;  /* 0x00780000cc64783b */ /* 0x000fe60000004200 */
        /* <DEDUP_REMOVED lines=18> */
[----:B------:R-:W3:Y:S03]  /*95f0*/  LDSM.16.MT88.4 R80, [R204+0x3800] ;  /* 0x00380000cc50783b */ /* 0x000ee60000004200 */
        /* <DEDUP_REMOVED lines=14> */
[C---:B-1----:R-:W-:Y:S04]  /*96e0*/  HMMA.16816.F32.BF16 R60, R68.reuse, R76, R60 ;  /* 0x0000004c443c723c */ /* 0x042fe8000004183c */
[----:B------:R-:W-:Y:S02]  /*96f0*/  FADD.FTZ R2, R157, R2 ;  /* 0x000000029d027221 */ /* 0x000fe40000010000 */
[----:B------:R-:W-:Y:S02]  /*9700*/  FADD.FTZ R0, R106, R0 ;  /* 0x000000006a007221 */ /* 0x000fe40000010000 */
[----:B------:R-:W-:Y:S04]  /*9710*/  HMMA.16816.F32.BF16 R64, R68, R78, R64 ;  /* 0x0000004e4440723c */ /* 0x000fe80000041840 */
[----:B------:R-:W-:Y:S02]  /*9720*/  FADD.FTZ R2, R105, R2 ;  /* 0x0000000269027221 */ /* 0x000fe40000010000 */
[----:B------:R-:W-:Y:S02]  /*9730*/  FADD.FTZ R0, R104, R0 ;  /* 0x0000000068007221 */ /* 0x000fe40000010000 */
[C---:B------:R-:W-:Y:S01]  /*9740*/  HMMA.16816.F32.BF16 R120, R112.reuse, R124, R4 ;  /* 0x0000007c7078723c */ /* 0x040fe20000041804 */
[----:B------:R-:W1:Y:S04]  /*9750*/  LDSM.16.MT88.4 R4, [R206+0x7800] ;  /* 0x00780000ce04783b */ /* 0x000e680000004200 */
[----:B------:R-:W-:Y:S02]  /*9760*/  FADD.FTZ R2, R155, R2 ;  /* 0x000000029b027221 */ /* 0x000fe40000010000 */
[----:B------:R-:W-:Y:S01]  /*9770*/  FADD.FTZ R0, R154, R0 ;  /* 0x000000009a007221 */ /* 0x000fe20000010000 */
[C---:B------:R-:W-:Y:S04]  /*9780*/  HMMA.16816.F32.BF16 R124, R112.reuse, R126, R8 ;  /* 0x0000007e707c723c */ /* 0x040fe80000041808 */
[----:B------:R-:W-:Y:S02]  /*9790*/  FADD.FTZ R2, R153, R2 ;  /* 0x0000000299027221 */ /* 0x000fe40000010000 */
[----:B------:R-:W-:Y:S02]  /*97a0*/  FADD.FTZ R0, R135, R0 ;  /* 0x0000000087007221 */ /* 0x000fe40000010000 */
[C---:B---3--:R-:W-:Y:S04]  /*97b0*/  HMMA.16816.F32.BF16 R68, R112.reuse, R80, R12 ;  /* 0x000000507044723c */ /* 0x048fe8000004180c */
        /* <DEDUP_REMOVED lines=20> */
[C---:B------:R-:W-:Y:S01]  /*9900*/  HMMA.16816.F32.BF16 R96, R112.reuse, R98, R40 ;  /* 0x000000627060723c */ /* 0x040fe20000041828 */
[----:B------:R2:W-:Y:S03]  /*9910*/  STL [R1], R2 ;  /* 0x0000000201007387 */ /* 0x0005e60000100800 */
[----:B------:R-:W-:Y:S01]  /*9920*/  IMAD.MOV.U32 R118, RZ, RZ, R116 ;  /* 0x000000ffff767224 */ /* 0x000fe200078e0074 */
[----:B------:R2:W-:Y:S01]  /*9930*/  STL [R1+0x10], R0 ;  /* 0x0000100001007387 */ /* 0x0005e20000100800 */
[----:B------:R-:W-:Y:S02]  /*9940*/  IMAD.MOV.U32 R3, RZ, RZ, R117 ;  /* 0x000000ffff037224 */ /* 0x000fe400078e0075 */
[C---:B------:R-:W-:Y:S08]  /*9950*/  HMMA.16816.F32.BF16 R128, R112.reuse, R100, R44 ;  /* 0x000000647080723c */ /* 0x040ff0000004182c */
[C---:B------:R-:W-:Y:S08]  /*9960*/  HMMA.16816.F32.BF16 R100, R112.reuse, R102, R48 ;  /* 0x000000667064723c */ /* 0x040ff00000041830 */
[C---:B------:R-:W-:Y:S08]  /*9970*/  HMMA.16816.F32.BF16 R104, R112.reuse, R108, R52 ;  /* 0x0000006c7068723c */ /* 0x040ff00000041834 */
[C---:B------:R-:W-:Y:S08]  /*9980*/  HMMA.16816.F32.BF16 R108, R112.reuse, R110, R56 ;  /* 0x0000006e706c723c */ /* 0x040ff00000041838 */
[C---:B-1----:R-:W-:Y:S08]  /*9990*/  HMMA.16816.F32.BF16 R132, R112.reuse, R4, R60 ;  /* 0x000000047084723c */ /* 0x042ff0000004183c */
[----:B------:R-:W-:Y:S01]  /*99a0*/  HMMA.16816.F32.BF16 R112, R112, R6, R64 ;  /* 0x000000067070723c */ /* 0x000fe20000041840 */
[----:B--2---:R-:W-:-:S07]  /*99b0*/  @P0 BRA `(.L_x_2378) ;  /* 0xffffbf1000000947 */ /* 0x004fce000383ffff */
.L_x_2377:
[----:B--2---:R-:W-:-:S13]  /*99c0*/  ISETP.GE.AND P0, PT, R229, RZ, PT ;  /* 0x000000ffe500720c */ /* 0x004fda0003f06270 */
[----:B------:R-:W-:Y:S05]  /*99d0*/  @!P0 BRA `(.L_x_2379) ;  /* 0x000034c000008947 */ /* 0x000fea0003800000 */
[----:B------:R-:W-:Y:S02]  /*99e0*/  MOV R119, R116 ;  /* 0x0000007400777202 */ /* 0x000fe40000000f00 */
[----:B------:R-:W-:Y:S02]  /*99f0*/  MOV R118, R117 ;  /* 0x0000007500767202 */ /* 0x000fe40000000f00 */
.L_x_2380:
[----:B------:R-:W2:Y:S01]  /*9a00*/  LDL.64 R38, [R1+0x20] ;  /* 0x0000200001267983 */ /* 0x000ea20000100a00 */
[----:B------:R-:W-:Y:S04]  /*9a10*/  DEPBAR.LE SB0, 0x0 ;  /* 0x000080000000791a */ /* 0x000fe80000000000 */
[----:B------:R-:W-:Y:S01]  /*9a20*/  WARPSYNC 0xffffffff ;  /* 0xffffffff00007948 */ /* 0x000fe20003800000 */
[----:B------:R-:W3:Y:S01]  /*9a30*/  LDL R37, [R1+0x28] ;  /* 0x0000280001257983 */ /* 0x000ee20000100800 */
[----:B------:R-:W-:Y:S01]  /*9a40*/  SHF.R.S32.HI R0, RZ, 0x1f, R229 ;  /* 0x0000001fff007819 */ /* 0x000fe200000114e5 */
        /* <DEDUP_REMOVED lines=12> */
[----:B------:R-:W4:Y:S06]  /*9b10*/  LDL.64 R234, [R1+0x18] ;  /* 0x0000180001ea7983 */ /* 0x000f2c0000100a00 */
[----:B------:R-:W5:Y:S08]  /*9b20*/  LDSM.16.M88.4 R32, [R201+0x1800] ;  /* 0x00180000c920783b */ /* 0x000f700000000200 */
[----:B------:R-:W4:Y:S01]  /*9b30*/  LDL R233, [R1+0x14] ;  /* 0x0000140001e97983 */ /* 0x000f220000100800 */
[C---:B-1----:R-:W-:Y:S03]  /*9b40*/  HMMA.16816.F32.BF16 R4, R136.reuse, R8, RZ ;  /* 0x000000088804723c */ /* 0x042fe600000418ff */
[----:B------:R-:W1:Y:S05]  /*9b50*/  LDSM.16.M88.4 R40, [R201+0x2000] ;  /* 0x00200000c928783b */ /* 0x000e6a0000000200 */
[C---:B------:R-:W-:Y:S03]  /*9b60*/  HMMA.16816.F32.BF16 R8, R136.reuse, R10, RZ ;  /* 0x0000000a8808723c */ /* 0x040fe600000418ff */
[----:B------:R-:W1:Y:S05]  /*9b70*/  LDSM.16.M88.4 R48, [R201+0x2800] ;  /* 0x00280000c930783b */ /* 0x000e6a0000000200 */
[C---:B-----5:R-:W-:Y:S03]  /*9b80*/  HMMA.16816.F32.BF16 R12, R136.reuse, R16, RZ ;  /* 0x00000010880c723c */ /* 0x060fe600000418ff */
[----:B------:R-:W5:Y:S05]  /*9b90*/  LDSM.16.M88.4 R56, [R201+0x3000] ;  /* 0x00300000c938783b */ /* 0x000f6a0000000200 */
[C---:B------:R-:W-:Y:S03]  /*9ba0*/  HMMA.16816.F32.BF16 R16, R136.reuse, R18, RZ ;  /* 0x000000128810723c */ /* 0x040fe600000418ff */
[----:B------:R-:W1:Y:S05]  /*9bb0*/  LDSM.16.M88.4 R64, [R201+0x3800] ;  /* 0x00380000c940783b */ /* 0x000e6a0000000200 */
[C---:B------:R-:W-:Y:S03]  /*9bc0*/  HMMA.16816.F32.BF16 R20, R136.reuse, R24, RZ ;  /* 0x000000188814723c */ /* 0x040fe600000418ff */
[----:B------:R-:W1:Y:S05]  /*9bd0*/  LDSM.16.M88.4 R144, [R207] ;  /* 0x00000000cf90783b */ /* 0x000e6a0000000200 */
[C---:B------:R-:W-:Y:S03]  /*9be0*/  HMMA.16816.F32.BF16 R24, R136.reuse, R26, RZ ;  /* 0x0000001a8818723c */ /* 0x040fe600000418ff */
[----:B------:R-:W1:Y:S05]  /*9bf0*/  LDSM.16.M88.4 R148, [R222] ;  /* 0x00000000de94783b */ /* 0x000e6a0000000200 */
[C---:B------:R-:W-:Y:S03]  /*9c00*/  HMMA.16816.F32.BF16 R28, R136.reuse, R32, RZ ;  /* 0x00000020881c723c */ /* 0x040fe600000418ff */
[----:B------:R-:W1:Y:S05]  /*9c10*/  LDSM.16.M88.4 R152, [R221] ;  /* 0x00000000dd98783b */ /* 0x000e6a0000000200 */
[C---:B------:R-:W-:Y:S03]  /*9c20*/  HMMA.16816.F32.BF16 R32, R136.reuse, R34, RZ ;  /* 0x000000228820723c */ /* 0x040fe600000418ff */
[----:B------:R-:W1:Y:S08]  /*9c30*/  LDSM.16.M88.4 R156, [R220] ;  /* 0x00000000dc9c783b */ /* 0x000e700000000200 */
        /* <DEDUP_REMOVED lines=13> */
[C---:B-1----:R-:W-:Y:S01]  /*9d10*/  HMMA.16816.F32.BF16 R36, R136.reuse, R40, RZ ;  /* 0x000000288824723c */ /* 0x042fe200000418ff */
        /* <DEDUP_REMOVED lines=26> */
[C---:B-----5:R-:W-:Y:S08]  /*9ec0*/  HMMA.16816.F32.BF16 R52, R136.reuse, R56, RZ ;  /* 0x000000388834723c */ /* 0x060ff000000418ff */
[C---:B------:R-:W-:Y:S08]  /*9ed0*/  HMMA.16816.F32.BF16 R56, R136.reuse, R58, RZ ;  /* 0x0000003a8838723c */ /* 0x040ff000000418ff */
[C---:B-1----:R-:W-:Y:S08]  /*9ee0*/  HMMA.16816.F32.BF16 R60, R136.reuse, R64, RZ ;  /* 0x00000040883c723c */ /* 0x042ff000000418ff */
[----:B------:R-:W-:Y:S08]  /*9ef0*/  HMMA.16816.F32.BF16 R64, R136, R66, RZ ;  /* 0x000000428840723c */ /* 0x000ff000000418ff */
[C---:B------:R-:W-:Y:S08]  /*9f00*/  HMMA.16816.F32.BF16 R4, R140.reuse, R144, R4 ;  /* 0x000000908c04723c */ /* 0x040ff00000041804 */
[C---:B------:R-:W-:Y:S01]  /*9f10*/  HMMA.16816.F32.BF16 R8, R140.reuse, R146, R8 ;  /* 0x000000928c08723c */ /* 0x040fe20000041808 */
[----:B------:R-:W1:Y:S07]  /*9f20*/  LDSM.16.M88.4 R144, [R205] ;  /* 0x00000000cd90783b */ /* 0x000e6e0000000200 */
        /* <DEDUP_REMOVED lines=17> */
[----:B------:R-:W2:Y:S07]  /*a040*/  LDSM.16.M88.4 R192, [R205+0x3000] ;  /* 0x00300000cdc0783b */ /* 0x000eae0000000200 */
[C---:B------:R-:W-:Y:S08]  /*a050*/  HMMA.16816.F32.BF16 R60, R140.reuse, R196, R60 ;  /* 0x000000c48c3c723c */ /* 0x040ff0000004183c */
[----:B------:R-:W-:Y:S08]  /*a060*/  HMMA.16816.F32.BF16 R64, R140, R198, R64 ;  /* 0x000000c68c40723c */ /* 0x000ff00000041840 */
[C---:B-1----:R-:W-:Y:S08]  /*a070*/  HMMA.16816.F32.BF16 R4, R164.reuse, R144, R4 ;  /* 0x00000090a404723c */ /* 0x042ff00000041804 */
[C---:B------:R-:W-:Y:S01]  /*a080*/  HMMA.16816.F32.BF16 R8, R164.reuse, R146, R8 ;  /* 0x00000092a408723c */ /* 0x040fe20000041808 */
[----:B------:R-:W1:Y:S07]  /*a090*/  LDSM.16.M88.4 R144, [R205+0x3800] ;  /* 0x00380000cd90783b */ /* 0x000e6e0000000200 */
[C---:B---3--:R-:W-:Y:S08]  /*a0a0*/  HMMA.16816.F32.BF16 R12, R164.reuse, R148, R12 ;  /* 0x00000094a40c723c */ /* 0x048ff0000004180c */
[C---:B------:R-:W-:Y:S01]  /*a0b0*/  HMMA.16816.F32.BF16 R16, R164.reuse, R150, R16 ;  /* 0x00000096a410723c */ /* 0x040fe20000041810 */
[----:B------:R-:W3:Y:S07]  /*a0c0*/  LDSM.16.M88.4 R148, [R202] ;  /* 0x00000000ca94783b */ /* 0x000eee0000000200 */
        /* <DEDUP_REMOVED lines=8> */
[----:B------:R-:W3:Y:S07]  /*a150*/  LDSM.16.M88.4 R160, [R202+0x1800] ;  /* 0x00180000caa0783b */ /* 0x000eee0000000200 */
[C---:B--2---:R-:W-:Y:S08]  /*a160*/  HMMA.16816.F32.BF16 R44, R164.reuse, R168, R44 ;  /* 0x000000a8a42c723c */ /* 0x044ff0000004182c */
[C---:B------:R-:W-:Y:S01]  /*a170*/  HMMA.16816.F32.BF16 R48, R164.reuse, R170, R48 ;  /* 0x000000aaa430723c */ /* 0x040fe20000041830 */
[----:B------:R-:W2:Y:S07]  /*a180*/  LDSM.16.M88.4 R168, [R202+0x2000] ;  /* 0x00200000caa8783b */ /* 0x000eae0000000200 */
[C---:B------:R-:W-:Y:S08]  /*a190*/  HMMA.16816.F32.BF16 R52, R164.reuse, R192, R52 ;  /* 0x000000c0a434723c */ /* 0x040ff00000041834 */
        /* <DEDUP_REMOVED lines=22> */
[----:B------:R-:W-:Y:S07]  /*a300*/  LDSM.16.M88.4 R192, [R201+0x6800] ;  /* 0x00680000c9c0783b */ /* 0x000fee0000000200 */
[C---:B-1----:R-:W-:Y:S08]  /*a310*/  HMMA.16816.F32.BF16 R52, R172.reuse, R144, R52 ;  /* 0x00000090ac34723c */ /* 0x042ff00000041834 */
        /* <DEDUP_REMOVED lines=22> */
[----:B------:R-:W-:Y:S07]  /*a480*/  LDSM.16.M88.4 R192, [R210] ;  /* 0x00000000d2c0783b */ /* 0x000fee0000000200 */
[C---:B---3--:R-:W-:Y:S08]  /*a490*/  HMMA.16816.F32.BF16 R52, R176.reuse, R148, R52 ;  /* 0x00000094b034723c */ /* 0x048ff00000041834 */
[C---:B------:R-:W-:Y:S01]  /*a4a0*/  HMMA.16816.F32.BF16 R56, R176.reuse, R150, R56 ;  /* 0x00000096b038723c */ /* 0x040fe20000041838 */
[----:B------:R-:W2:Y:S07]  /*a4b0*/  LDSM.16.M88.4 R148, [R212] ;  /* 0x00000000d494783b */ /* 0x000eae0000000200 */
[C---:B----4-:R-:W-:Y:S08]  /*a4c0*/  HMMA.16816.F32.BF16 R60, R176.reuse, R152, R60 ;  /* 0x00000098b03c723c */ /* 0x050ff0000004183c */
[----:B------:R-:W-:Y:S01]  /*a4d0*/  HMMA.16816.F32.BF16 R64, R176, R154, R64 ;  /* 0x0000009ab040723c */ /* 0x000fe20000041840 */
[----:B------:R-:W3:Y:S07]  /*a4e0*/  LDSM.16.M88.4 R152, [R209] ;  /* 0x00000000d198783b */ /* 0x000eee0000000200 */
[C---:B-----5:R-:W-:Y:S08]  /*a4f0*/  HMMA.16816.F32.BF16 R4, R180.reuse, R156, R4 ;  /* 0x0000009cb404723c */ /* 0x060ff00000041804 */
[C---:B------:R-:W-:Y:S01]  /*a500*/  HMMA.16816.F32.BF16 R8, R180.reuse, R158, R8 ;  /* 0x0000009eb408723c */ /* 0x040fe20000041808 */
[----:B------:R-:W4:Y:S07]  /*a510*/  LDSM.16.M88.4 R156, [R208] ;  /* 0x00000000d09c783b */ /* 0x000f2e0000000200 */
        /* <DEDUP_REMOVED lines=17> */
[----:B------:R-:W3:Y:S07]  /*a630*/  LDSM.16.M88.4 R152, [R205+0x5800] ;  /* 0x00580000cd98783b */ /* 0x000eee0000000200 */
[C---:B----4-:R-:W-:Y:S08]  /*a640*/  HMMA.16816.F32.BF16 R60, R180.reuse, R156, R60 ;  /* 0x0000009cb43c723c */ /* 0x050ff0000004183c */
[----:B------:R-:W-:Y:S01]  /*a650*/  HMMA.16816.F32.BF16 R64, R180, R158, R64 ;  /* 0x0000009eb440723c */ /* 0x000fe20000041840 */
[----:B------:R-:W4:Y:S07]  /*a660*/  LDSM.16.M88.4 R156, [R205+0x6000] ;  /* 0x00600000cd9c783b */ /* 0x000f2e0000000200 */
        /* <DEDUP_REMOVED lines=14> */
[----:B------:R-:W4:Y:S07]  /*a750*/  LDSM.16.M88.4 R156, [R202+0x5800] ;  /* 0x00580000ca9c783b */ /* 0x000f2e0000000200 */
[C---:B------:R-:W-:Y:S08]  /*a760*/  HMMA.16816.F32.BF16 R44, R184.reuse, R168, R44 ;  /* 0x000000a8b82c723c */ /* 0x040ff0000004182c */
[C---:B------:R-:W-:Y:S08]  /*a770*/  HMMA.16816.F32.BF16 R48, R184.reuse, R170, R48 ;  /* 0x000000aab830723c */ /* 0x040ff00000041830 */
[C---:B------:R-:W-:Y:S08]  /*a780*/  HMMA.16816.F32.BF16 R52, R184.reuse, R192, R52 ;  /* 0x000000c0b834723c */ /* 0x040ff00000041834 */
[C---:B------:R-:W-:Y:S08]  /*a790*/  HMMA.16816.F32.BF16 R56, R184.reuse, R194, R56 ;  /* 0x000000c2b838723c */ /* 0x040ff00000041838 */
[C---:B-----5:R-:W-:Y:S08]  /*a7a0*/  HMMA.16816.F32.BF16 R60, R184.reuse, R160, R60 ;  /* 0x000000a0b83c723c */ /* 0x060ff0000004183c */
[----:B------:R-:W-:Y:S08]  /*a7b0*/  HMMA.16816.F32.BF16 R64, R184, R162, R64 ;  /* 0x000000a2b840723c */ /* 0x000ff00000041840 */
[C---:B-1----:R-:W-:Y:S08]  /*a7c0*/  HMMA.16816.F32.BF16 R4, R188.reuse, R144, R4 ;  /* 0x00000090bc04723c */ /* 0x042ff00000041804 */
[C---:B------:R-:W-:Y:S01]  /*a7d0*/  HMMA.16816.F32.BF16 R8, R188.reuse, R146, R8 ;  /* 0x00000092bc08723c */ /* 0x040fe20000041808 */
[----:B------:R-:W1:Y:S07]  /*a7e0*/  LDSM.16.M88.4 R144, [R202+0x6000] ;  /* 0x00600000ca90783b */ /* 0x000e6e0000000200 */
[C---:B--2---:R-:W-:Y:S08]  /*a7f0*/  HMMA.16816.F32.BF16 R12, R188.reuse, R148, R12 ;  /* 0x00000094bc0c723c */ /* 0x044ff0000004180c */
[C---:B------:R-:W-:Y:S01]  /*a800*/  HMMA.16816.F32.BF16 R16, R188.reuse, R150, R16 ;  /* 0x00000096bc10723c */ /* 0x040fe20000041810 */
[----:B------:R-:W2:Y:S03]  /*a810*/  LDSM.16.M88.4 R148, [R202+0x6800] ;  /* 0x00680000ca94783b */ /* 0x000ea60000000200 */
[----:B------:R-:W-:Y:S02]  /*a820*/  FMNMX.FTZ R0, R4, R118, !PT ;  /* 0x0000007604007209 */ /* 0x000fe40007810000 */
[----:B------:R-:W-:Y:S02]  /*a830*/  FMNMX.FTZ R2, R6, R119, !PT ;  /* 0x0000007706027209 */ /* 0x000fe40007810000 */
[C---:B---3--:R-:W-:Y:S04]  /*a840*/  HMMA.16816.F32.BF16 R20, R188.reuse, R152, R20 ;  /* 0x00000098bc14723c */ /* 0x048fe80000041814 */
[----:B------:R-:W-:Y:S02]  /*a850*/  FMNMX.FTZ R0, R5, R0, !PT ;  /* 0x0000000005007209 */ /* 0x000fe40007810000 */
[----:B------:R-:W-:Y:S02]  /*a860*/  FMNMX.FTZ R2, R7, R2, !PT ;  /* 0x0000000207027209 */ /* 0x000fe40007810000 */
[C---:B------:R-:W-:Y:S01]  /*a870*/  HMMA.16816.F32.BF16 R24, R188.reuse, R154, R24 ;  /* 0x0000009abc18723c */ /* 0x040fe20000041818 */
[----:B------:R-:W3:Y:S03]  /*a880*/  LDSM.16.M88.4 R152, [R202+0x7000] ;  /* 0x00700000ca98783b */ /* 0x000ee60000000200 */
        /* <DEDUP_REMOVED lines=15> */
[C---:B--2---:R-:W-:Y:S01]  /*a980*/  HMMA.16816.F32.BF16 R44, R188.reuse, R148, R44 ;  /* 0x00000094bc2c723c */ /* 0x044fe2000004182c */
[----:B------:R-:W-:Y:S04]  /*a990*/  BAR.SYNC.DEFER_BLOCKING 0x0 ;  /* 0x0000000000007b1d */ /* 0x000fe80000010000 */
[----:B------:R-:W-:Y:S02]  /*a9a0*/  FMNMX.FTZ R0, R17, R0, !PT ;  /* 0x0000000011007209 */ /* 0x000fe40007810000 */
[----:B------:R-:W-:Y:S01]  /*a9b0*/  FMNMX.FTZ R2, R18, R2, !PT ;  /* 0x0000000212027209 */ /* 0x000fe20007810000 */
[C---:B------:R-:W-:Y:S04]  /*a9c0*/  HMMA.16816.F32.BF16 R48, R188.reuse, R150, R48 ;  /* 0x00000096bc30723c */ /* 0x040fe80000041830 */
        /* <DEDUP_REMOVED lines=8> */
[----:B------:R-:W-:Y:S01]  /*aa50*/  FMNMX.FTZ R0, R25, R0, !PT ;  /* 0x0000000019007209 */ /* 0x000fe20007810000 */
[C---:B-1----:R-:W-:Y:S03]  /*aa60*/  HMMA.16816.F32.BF16 R60, R188.reuse, R144, R60 ;  /* 0x00000090bc3c723c */ /* 0x042fe6000004183c */
[----:B------:R-:W-:Y:S02]  /*aa70*/  FMNMX.FTZ R0, R28, R0, !PT ;  /* 0x000000001c007209 */ /* 0x000fe40007810000 */
[----:B------:R-:W-:Y:S02]  /*aa80*/  FMNMX.FTZ R2, R26, R2, !PT ;  /* 0x000000021a027209 */ /* 0x000fe40007810000 */
[----:B------:R-:W-:Y:S01]  /*aa90*/  FMNMX.FTZ R0, R29, R0, !PT ;  /* 0x000000001d007209 */ /* 0x000fe20007810000 */
        /* <DEDUP_REMOVED lines=39> */
[----:B------:R-:W-:Y:S04]  /*ad10*/  FMNMX.FTZ R0, R66, R0, !PT ;  /* 0x0000000042007209 */ /* 0x000fe80007810000 */
[----:B------:R-:W-:Y:S05]  /*ad20*/  FMNMX.FTZ R0, R67, R0, !PT ;  /* 0x0000000043007209 */ /* 0x000fea0007810000 */
[----:B------:R-:W2:Y:S01]  /*ad30*/  SHFL.BFLY PT, R2, R0, 0x2, 0x1f ;  /* 0x0c401f0000027f89 */ /* 0x000ea200000e0000 */
[----:B-1----:R-:W-:Y:S07]  /*ad40*/  FMNMX.FTZ R117, R117, R3, !PT ;  /* 0x0000000375757209 */ /* 0x002fee0007810000 */
[----:B------:R-:W1:Y:S01]  /*ad50*/  SHFL.BFLY PT, R116, R117, 0x1, 0x1f ;  /* 0x0c201f0075747f89 */ /* 0x000e6200000e0000 */
[----:B--2---:R-:W-:Y:S07]  /*ad60*/  FMNMX.FTZ R0, R0, R2, !PT ;  /* 0x0000000200007209 */ /* 0x004fee0007810000 */
[----:B------:R-:W2:Y:S01]  /*ad70*/  SHFL.BFLY PT, R3, R0, 0x1, 0x1f ;  /* 0x0c201f0000037f89 */ /* 0x000ea200000e0000 */
[----:B-1----:R-:W-:Y:S05]  /*ad80*/  FMNMX.FTZ R117, R117, R116, !PT ;  /* 0x0000007475757209 */ /* 0x002fea0007810000 */
[C---:B------:R-:W-:Y:S02]  /*ad90*/  FMUL.FTZ R156, R117.reuse, c[0x0][0x2d0] ;  /* 0x0000b400759c7a20 */ /* 0x040fe40000410000 */
[----:B------:R-:W-:Y:S02]  /*ada0*/  FADD.FTZ R2, -R117, R118 ;  /* 0x0000007675027221 */ /* 0x000fe40000010100 */
[--C-:B------:R-:W-:Y:S01]  /*adb0*/  FFMA.FTZ R4, R4, c[0x0][0x2d0], -R156.reuse ;  /* 0x0000b40004047a23 */ /* 0x100fe2000001089c */
[----:B--2---:R-:W-:Y:S01]  /*adc0*/  FMNMX.FTZ R116, R0, R3, !PT ;  /* 0x0000000300747209 */ /* 0x004fe20007810000 */
[----:B------:R-:W-:Y:S01]  /*add0*/  FMUL.FTZ R0, R2, c[0x0][0x2d0] ;  /* 0x0000b40002007a20 */ /* 0x000fe20000410000 */
[----:B------:R-:W-:Y:S01]  /*ade0*/  @P1 SHF.R.S32.HI R3, RZ, 0x1f, R229 ;  /* 0x0000001fff031819 */ /* 0x000fe200000114e5 */
[----:B------:R1:W-:Y:S01]  /*adf0*/  MUFU.EX2 R230, R4 ;  /* 0x0000000400e67308 */ /* 0x0003e20000000800 */
[--C-:B------:R-:W-:Y:S02]  /*ae00*/  FFMA.FTZ R5, R5, c[0x0][0x2d0], -R156.reuse ;  /* 0x0000b40005057a23 */ /* 0x100fe4000001089c */
[--C-:B------:R-:W-:Y:S02]  /*ae10*/  FFMA.FTZ R9, R9, c[0x0][0x2d0], -R156.reuse ;  /* 0x0000b40009097a23 */ /* 0x100fe4000001089c */
[----:B------:R-:W-:Y:S02]  /*ae20*/  @P1 IMAD R3, R3, c[0x0][0x1e0], RZ ;  /* 0x0000780003031a24 */ /* 0x000fe400078e02ff */
[--C-:B------:R-:W-:Y:S02]  /*ae30*/  FFMA.FTZ R12, R12, c[0x0][0x2d0], -R156.reuse ;  /* 0x0000b4000c0c7a23 */ /* 0x100fe4000001089c */
[--C-:B------:R-:W-:Y:S01]  /*ae40*/  FFMA.FTZ R13, R13, c[0x0][0x2d0], -R156.reuse ;  /* 0x0000b4000d0d7a23 */ /* 0x100fe2000001089c */
[----:B------:R2:W3:Y:S01]  /*ae50*/  MUFU.EX2 R2, R0 ;  /* 0x0000000000027308 */ /* 0x0004e20000000800 */
[--C-:B------:R-:W-:Y:S02]  /*ae60*/  FFMA.FTZ R20, R20, c[0x0][0x2d0], -R156.reuse ;  /* 0x0000b40014147a23 */ /* 0x100fe4000001089c */
[--C-:B------:R-:W-:Y:S02]  /*ae70*/  FFMA.FTZ R21, R21, c[0x0][0x2d0], -R156.reuse ;  /* 0x0000b40015157a23 */ /* 0x100fe4000001089c */
[--C-:B------:R-:W-:Y:S02]  /*ae80*/  FFMA.FTZ R24, R24, c[0x0][0x2d0], -R156.reuse ;  /* 0x0000b40018187a23 */ /* 0x100fe4000001089c */
[--C-:B------:R-:W-:Y:S02]  /*ae90*/  FFMA.FTZ R25, R25, c[0x0][0x2d0], -R156.reuse ;  /* 0x0000b40019197a23 */ /* 0x100fe4000001089c */
[--C-:B------:R-:W-:Y:S01]  /*aea0*/  FFMA.FTZ R28, R28, c[0x0][0x2d0], -R156.reuse ;  /* 0x0000b4001c1c7a23 */ /* 0x100fe2000001089c */
[----:B------:R4:W-:Y:S01]  /*aeb0*/  MUFU.EX2 R231, R5 ;  /* 0x0000000500e77308 */ /* 0x0009e20000000800 */
[--C-:B------:R-:W-:Y:S02]  /*aec0*/  FFMA.FTZ R29, R29, c[0x0][0x2d0], -R156.reuse ;  /* 0x0000b4001d1d7a23 */ /* 0x100fe4000001089c */
[--C-:B------:R-:W-:Y:S02]  /*aed0*/  FFMA.FTZ R32, R32, c[0x0][0x2d0], -R156.reuse ;  /* 0x0000b40020207a23 */ /* 0x100fe4000001089c */
[----:B-1----:R-:W-:Y:S02]  /*aee0*/  @P1 IMAD R4, R229, c[0x0][0x1e4], R3 ;  /* 0x00007900e5041a24 */ /* 0x002fe400078e0203 */
[--C-:B------:R-:W-:Y:S02]  /*aef0*/  FFMA.FTZ R33, R33, c[0x0][0x2d0], -R156.reuse ;  /* 0x0000b40021217a23 */ /* 0x100fe4000001089c */
[--C-:B------:R-:W-:Y:S01]  /*af00*/  FFMA.FTZ R36, R36, c[0x0][0x2d0], -R156.reuse ;  /* 0x0000b40024247a23 */ /* 0x100fe2000001089c */
[----:B------:R-:W-:Y:S01]  /*af10*/  MUFU.EX2 R198, R12 ;  /* 0x0000000c00c67308 */ /* 0x000fe20000000800 */
[--C-:B------:R-:W-:Y:S02]  /*af20*/  FFMA.FTZ R37, R37, c[0x0][0x2d0], -R156.reuse ;  /* 0x0000b40025257a23 */ /* 0x100fe4000001089c */
[----:B------:R-:W-:Y:S02]  /*af30*/  FFMA.FTZ R40, R40, c[0x0][0x2d0], -R156 ;  /* 0x0000b40028287a23 */ /* 0x000fe4000001089c */
[----:B--2---:R-:W-:Y:S02]  /*af40*/  FADD.FTZ R0, -R116, R119 ;  /* 0x0000007774007221 */ /* 0x004fe40000010100 */
[----:B------:R-:W-:Y:S03]  /*af50*/  @P1 IMAD.WIDE.U32 R118, R229, c[0x0][0x1e0], RZ ;  /* 0x00007800e5761a25 */ /* 0x000fe600078e00ff */
[----:B------:R-:W-:Y:S01]  /*af60*/  MUFU.EX2 R197, R13 ;  /* 0x0000000d00c57308 */ /* 0x000fe20000000800 */
[----:B------:R-:W-:Y:S01]  /*af70*/  FMUL.FTZ R0, R0, c[0x0][0x2d0] ;  /* 0x0000b40000007a20 */ /* 0x000fe20000410000 */
[----:B------:R-:W-:Y:S01]  /*af80*/  @P1 IADD3 R4, R119, R4, RZ ;  /* 0x0000000477041210 */ /* 0x000fe20007ffe0ff */
[----:B---3--:R-:W-:Y:S01]  /*af90*/  FMUL.FTZ R68, R2, R68 ;  /* 0x0000004402447220 */ /* 0x008fe20000410000 */
[----:B------:R-:W-:Y:S01]  /*afa0*/  @P1 SHF.L.U32 R3, R118, 0x7, RZ ;  /* 0x0000000776031819 */ /* 0x000fe200000006ff */
[----:B------:R-:W-:Y:S01]  /*afb0*/  FMUL.FTZ R69, R2, R69 ;  /* 0x0000004502457220 */ /* 0x000fe20000410000 */
[----:B------:R-:W-:Y:S01]  /*afc0*/  @P1 SHF.L.U64.HI R119, R118, 0x7, R4 ;  /* 0x0000000776771819 */ /* 0x000fe20000010204 */
[----:B------:R-:W-:Y:S01]  /*afd0*/  FFMA.FTZ R118, R8, c[0x0][0x2d0], -R156 ;  /* 0x0000b40008767a23 */ /* 0x000fe2000001089c */
[----:B----4-:R-:W-:Y:S01]  /*afe0*/  @P1 IADD3 R5, P3, R3, R234, RZ ;  /* 0x000000ea03051210 */ /* 0x010fe20007f7e0ff */
[C---:B------:R-:W-:Y:S01]  /*aff0*/  FMUL.FTZ R72, R2.reuse, R72 ;  /* 0x0000004802487220 */ /* 0x040fe20000410000 */
[----:B------:R-:W1:Y:S01]  /*b000*/  MUFU.EX2 R0, R0 ;  /* 0x0000000000007308 */ /* 0x000e620000000800 */
[C---:B------:R-:W-:Y:S01]  /*b010*/  FMUL.FTZ R73, R2.reuse, R73 ;  /* 0x0000004902497220 */ /* 0x040fe20000410000 */
[----:B------:R-:W-:Y:S01]  /*b020*/  @P1 LEA R4, P2, R5, c[0x0][0x1c8], 0x1 ;  /* 0x0000720005041a11 */ /* 0x000fe200078408ff */
[C---:B------:R-:W-:Y:S01]  /*b030*/  FMUL.FTZ R76, R2.reuse, R76 ;  /* 0x0000004c024c7220 */ /* 0x040fe20000410000 */
[----:B------:R-:W-:Y:S01]  /*b040*/  @P1 IADD3.X R8, R119, R233, RZ, P3, !PT ;  /* 0x000000e977081210 */ /* 0x000fe20001ffe4ff */
[C---:B------:R-:W-:Y:S01]  /*b050*/  FMUL.FTZ R77, R2.reuse, R77 ;  /* 0x0000004d024d7220 */ /* 0x040fe20000410000 */
[----:B------:R-:W-:Y:S01]  /*b060*/  @P1 IADD3 R3, P4, P3, R3, 0x40, R234 ;  /* 0x0000004003031810 */ /* 0x000fe20007b9e0ea */
[C---:B------:R-:W-:Y:S01]  /*b070*/  FMUL.FTZ R80, R2.reuse, R80 ;  /* 0x0000005002507220 */ /* 0x040fe20000410000 */
[----:B------:R-:W-:Y:S01]  /*b080*/  @P1 LEA.HI.X R5, R5, c[0x0][0x1cc], R8, 0x1, P2 ;  /* 0x0000730005051a11 */ /* 0x000fe200010f0c08 */
[C---:B------:R-:W-:Y:S01]  /*b090*/  FMUL.FTZ R81, R2.reuse, R81 ;  /* 0x0000005102517220 */ /* 0x040fe20000410000 */
[----:B------:R2:W-:Y:S01]  /*b0a0*/  MUFU.EX2 R199, R118 ;  /* 0x0000007600c77308 */ /* 0x0005e20000000800 */
[----:B------:R-:W-:Y:S01]  /*b0b0*/  @P1 IADD3.X R8, R119, RZ, R233, P4, P3 ;  /* 0x000000ff77081210 */ /* 0x000fe200027e64e9 */
[C---:B------:R-:W-:Y:S01]  /*b0c0*/  FMUL.FTZ R84, R2.reuse, R84 ;  /* 0x0000005402547220 */ /* 0x040fe20000410000 */
[----:B------:R3:W-:Y:S01]  /*b0d0*/  @P1 LDGSTS.E.BYPASS.LTC128B.128 [R228+0x8100], [R4.64], !P0 ;  /* 0x0810000004e41fae */ /* 0x0007e2000c101d46 */
[C---:B------:R-:W-:Y:S01]  /*b0e0*/  @P1 LEA R144, P2, R3.reuse, c[0x0][0x1c8], 0x1 ;  /* 0x0000720003901a11 */ /* 0x040fe200078408ff */
[C---:B------:R-:W-:Y:S02]  /*b0f0*/  FMUL.FTZ R85, R2.reuse, R85 ;  /* 0x0000005502557220 */ /* 0x040fe40000410000 */
[----:B------:R-:W-:Y:S01]  /*b100*/  FMUL.FTZ R88, R2, R88 ;  /* 0x0000005802587220 */ /* 0x000fe20000410000 */
[----:B------:R-:W-:Y:S01]  /*b110*/  @P1 LEA.HI.X R145, R3, c[0x0][0x1cc], R8, 0x1, P2 ;  /* 0x0000730003911a11 */ /* 0x000fe200010f0c08 */
[----:B------:R-:W-:Y:S01]  /*b120*/  FMUL.FTZ R3, R116, c[0x0][0x2d0] ;  /* 0x0000b40074037a20 */ /* 0x000fe20000410000 */
[----:B------:R-:W-:Y:S01]  /*b130*/  MUFU.EX2 R194, R20 ;  /* 0x0000001400c27308 */ /* 0x000fe20000000800 */
[----:B------:R-:W-:Y:S01]  /*b140*/  FMUL.FTZ R89, R2, R89 ;  /* 0x0000005902597220 */ /* 0x000fe20000410000 */
[----:B------:R-:W4:Y:S01]  /*b150*/  LDL.LU R234, [R1] ;  /* 0x0000000001ea7983 */ /* 0x000f220000300800 */
[--C-:B------:R-:W-:Y:S02]  /*b160*/  FFMA.FTZ R6, R6, c[0x0][0x2d0], -R3.reuse ;  /* 0x0000b40006067a23 */ /* 0x100fe40000010803 */
[--C-:B------:R-:W-:Y:S01]  /*b170*/  FFMA.FTZ R7, R7, c[0x0][0x2d0], -R3.reuse ;  /* 0x0000b40007077a23 */ /* 0x100fe20000010803 */
[----:B------:R5:W-:Y:S01]  /*b180*/  @P1 LDGSTS.E.BYPASS.LTC128B.128 [R228+0xc100], [R144.64], !P6 ;  /* 0x0c10000090e41fae */ /* 0x000be2000f101d46 */
[--C-:B------:R-:W-:Y:S02]  /*b190*/  FFMA.FTZ R10, R10, c[0x0][0x2d0], -R3.reuse ;  /* 0x0000b4000a0a7a23 */ /* 0x100fe40000010803 */
[--C-:B------:R-:W-:Y:S01]  /*b1a0*/  FFMA.FTZ R11, R11, c[0x0][0x2d0], -R3.reuse ;  /* 0x0000b4000b0b7a23 */ /* 0x100fe20000010803 */
[----:B------:R-:W-:Y:S01]  /*b1b0*/  MUFU.EX2 R163, R6 ;  /* 0x0000000600a37308 */ /* 0x000fe20000000800 */
[C---:B-1----:R-:W-:Y:S02]  /*b1c0*/  FMUL.FTZ R70, R0.reuse, R70 ;  /* 0x0000004600467220 */ /* 0x042fe40000410000 */
[C---:B------:R-:W-:Y:S01]  /*b1d0*/  FMUL.FTZ R71, R0.reuse, R71 ;  /* 0x0000004700477220 */ /* 0x040fe20000410000 */
[----:B--2---:R-:W-:Y:S01]  /*b1e0*/  @P1 MOV R118, c[0x0][0x1e0] ;  /* 0x0000780000761a02 */ /* 0x004fe20000000f00 */
[C---:B------:R-:W-:Y:S01]  /*b1f0*/  FMUL.FTZ R74, R0.reuse, R74 ;  /* 0x0000004a004a7220 */ /* 0x040fe20000410000 */
[----:B------:R-:W2:Y:S01]  /*b200*/  LDL.LU R233, [R1+0x10] ;  /* 0x0000100001e97983 */ /* 0x000ea20000300800 */
[----:B------:R-:W-:Y:S01]  /*b210*/  FMUL.FTZ R75, R0, R75 ;  /* 0x0000004b004b7220 */ /* 0x000fe20000410000 */
[----:B------:R-:W-:Y:S01]  /*b220*/  @P1 SHF.L.U64.HI R119, R118, R232, c[0x0][0x1e4] ;  /* 0x0000790076771619 */ /* 0x000fe200000102e8 */
[----:B------:R-:W-:Y:S01]  /*b230*/  FMUL.FTZ R78, R0, R78 ;  /* 0x0000004e004e7220 */ /* 0x000fe20000410000 */
[----:B------:R1:W-:Y:S01]  /*b240*/  MUFU.EX2 R232, R9 ;  /* 0x0000000900e87308 */ /* 0x0003e20000000800 */
[----:B------:R-:W-:Y:S01]  /*b250*/  @P1 SHF.L.U32 R118, R118, 0x6, RZ ;  /* 0x0000000676761819 */ /* 0x000fe200000006ff */
[C---:B------:R-:W-:Y:S02]  /*b260*/  FMUL.FTZ R79, R0.reuse, R79 ;  /* 0x0000004f004f7220 */ /* 0x040fe40000410000 */
[----:B------:R-:W-:Y:S01]  /*b270*/  FMUL.FTZ R82, R0, R82 ;  /* 0x0000005200527220 */ /* 0x000fe20000410000 */
[----:B------:R-:W-:Y:S01]  /*b280*/  @P1 IADD3 R8, P2, R4, R118, RZ ;  /* 0x0000007604081210 */ /* 0x000fe20007f5e0ff */
[C---:B------:R-:W-:Y:S02]  /*b290*/  FMUL.FTZ R83, R0.reuse, R83 ;  /* 0x0000005300537220 */ /* 0x040fe40000410000 */
[----:B------:R-:W-:Y:S01]  /*b2a0*/  FMUL.FTZ R86, R0, R86 ;  /* 0x0000005600567220 */ /* 0x000fe20000410000 */
[----:B---3--:R-:W-:Y:S01]  /*b2b0*/  @P1 IADD3 R4, P3, R8, R118, RZ ;  /* 0x0000007608041210 */ /* 0x008fe20007f7e0ff */
[----:B------:R3:W3:Y:S01]  /*b2c0*/  MUFU.EX2 R162, R7 ;  /* 0x0000000700a27308 */ /* 0x0006e20000000800 */
[----:B------:R-:W-:Y:S02]  /*b2d0*/  FMUL.FTZ R87, R0, R87 ;  /* 0x0000005700577220 */ /* 0x000fe40000410000 */
[--C-:B------:R-:W-:Y:S02]  /*b2e0*/  FFMA.FTZ R14, R14, c[0x0][0x2d0], -R3.reuse ;  /* 0x0000b4000e0e7a23 */ /* 0x100fe40000010803 */
[--C-:B------:R-:W-:Y:S02]  /*b2f0*/  FFMA.FTZ R15, R15, c[0x0][0x2d0], -R3.reuse ;  /* 0x0000b4000f0f7a23 */ /* 0x100fe40000010803 */
[C---:B------:R-:W-:Y:S02]  /*b300*/  FMUL.FTZ R90, R0.reuse, R90 ;  /* 0x0000005a005a7220 */ /* 0x040fe40000410000 */
[----:B------:R-:W-:Y:S01]  /*b310*/  FMUL.FTZ R91, R0, R91 ;  /* 0x0000005b005b7220 */ /* 0x000fe20000410000 */
[----:B------:R5:W-:Y:S01]  /*b320*/  MUFU.EX2 R161, R10 ;  /* 0x0000000a00a17308 */ /* 0x000be20000000800 */
[C---:B------:R-:W-:Y:S02]  /*b330*/  FMUL.FTZ R12, R2.reuse, R128 ;  /* 0x00000080020c7220 */ /* 0x040fe40000410000 */
[----:B------:R-:W-:Y:S01]  /*b340*/  FMUL.FTZ R13, R2, R129 ;  /* 0x00000081020d7220 */ /* 0x000fe20000410000 */
[-C--:B-1----:R-:W-:Y:S01]  /*b350*/  @P1 IADD3.X R9, R5, R119.reuse, RZ, P2, !PT ;  /* 0x0000007705091210 */ /* 0x082fe200017fe4ff */
[--C-:B------:R-:W-:Y:S01]  /*b360*/  FFMA.FTZ R22, R22, c[0x0][0x2d0], -R3.reuse ;  /* 0x0000b40016167a23 */ /* 0x100fe20000010803 */
[----:B------:R-:W-:Y:S01]  /*b370*/  @P1 IADD3 R6, P2, R4, R118, RZ ;  /* 0x0000007604061210 */ /* 0x000fe20007f5e0ff */
[--C-:B------:R-:W-:Y:S01]  /*b380*/  FFMA.FTZ R23, R23, c[0x0][0x2d0], -R3.reuse ;  /* 0x0000b40017177a23 */ /* 0x100fe20000010803 */
[-C--:B------:R-:W-:Y:S01]  /*b390*/  @P1 IADD3.X R5, R9, R119.reuse, RZ, P3, !PT ;  /* 0x0000007709051210 */ /* 0x080fe20001ffe4ff */
[----:B------:R1:W-:Y:S01]  /*b3a0*/  @P1 LDGSTS.E.BYPASS.LTC128B.128 [R228+0x9100], [R8.64], !P0 ;  /* 0x0910000008e41fae */ /* 0x0003e2000c101d46 */
[----:B------:R1:W1:Y:S01]  /*b3b0*/  MUFU.EX2 R168, R11 ;  /* 0x0000000b00a87308 */ /* 0x0002620000000800 */
[--C-:B------:R-:W-:Y:S02]  /*b3c0*/  FFMA.FTZ R26, R26, c[0x0][0x2d0], -R3.reuse ;  /* 0x0000b4001a1a7a23 */ /* 0x100fe40000010803 */
[--C-:B------:R-:W-:Y:S01]  /*b3d0*/  FFMA.FTZ R27, R27, c[0x0][0x2d0], -R3.reuse ;  /* 0x0000b4001b1b7a23 */ /* 0x100fe20000010803 */
[----:B---3--:R-:W-:Y:S01]  /*b3e0*/  @P1 IADD3.X R7, R5, R119, RZ, P2, !PT ;  /* 0x0000007705071210 */ /* 0x008fe200017fe4ff */
[--C-:B------:R-:W-:Y:S02]  /*b3f0*/  FFMA.FTZ R30, R30, c[0x0][0x2d0], -R3.reuse ;  /* 0x0000b4001e1e7a23 */ /* 0x100fe40000010803 */
[----:B------:R3:W-:Y:S01]  /*b400*/  @P1 LDGSTS.E.BYPASS.LTC128B.128 [R228+0xd100], [R8.64+0x80], !P6 ;  /* 0x0d10008008e41fae */ /* 0x0007e2000f101d46 */
[--C-:B------:R-:W-:Y:S02]  /*b410*/  FFMA.FTZ R31, R31, c[0x0][0x2d0], -R3.reuse ;  /* 0x0000b4001f1f7a23 */ /* 0x100fe40000010803 */
[----:B------:R3:W-:Y:S01]  /*b420*/  MUFU.EX2 R160, R14 ;  /* 0x0000000e00a07308 */ /* 0x0007e20000000800 */
[--C-:B------:R-:W-:Y:S02]  /*b430*/  FFMA.FTZ R34, R34, c[0x0][0x2d0], -R3.reuse ;  /* 0x0000b40022227a23 */ /* 0x100fe40000010803 */
[--C-:B------:R-:W-:Y:S02]  /*b440*/  FFMA.FTZ R35, R35, c[0x0][0x2d0], -R3.reuse ;  /* 0x0000b40023237a23 */ /* 0x100fe40000010803 */
[----:B------:R3:W-:Y:S01]  /*b450*/  @P1 LDGSTS.E.BYPASS.LTC128B.128 [R228+0xa100], [R4.64], !P0 ;  /* 0x0a10000004e41fae */ /* 0x0007e2000c101d46 */
[----:B-----5:R-:W-:Y:S02]  /*b460*/  FMUL.FTZ R10, R0, R126 ;  /* 0x0000007e000a7220 */ /* 0x020fe40000410000 */
[--C-:B------:R-:W-:Y:S02]  /*b470*/  FFMA.FTZ R38, R38, c[0x0][0x2d0], -R3.reuse ;  /* 0x0000b40026267a23 */ /* 0x100fe40000010803 */
[----:B------:R5:W5:Y:S01]  /*b480*/  MUFU.EX2 R159, R15 ;  /* 0x0000000f009f7308 */ /* 0x000b620000000800 */
[--C-:B------:R-:W-:Y:S02]  /*b490*/  FFMA.FTZ R39, R39, c[0x0][0x2d0], -R3.reuse ;  /* 0x0000b40027277a23 */ /* 0x100fe40000010803 */
[----:B------:R5:W-:Y:S01]  /*b4a0*/  @P1 LDGSTS.E.BYPASS.LTC128B.128 [R228+0xe100], [R4.64+0x80], !P6 ;  /* 0x0e10008004e41fae */ /* 0x000be2000f101d46 */
[----:B-1----:R-:W-:Y:S02]  /*b4b0*/  FMUL.FTZ R11, R0, R127 ;  /* 0x0000007f000b7220 */ /* 0x002fe40000410000 */
[--C-:B------:R-:W-:Y:S02]  /*b4c0*/  FFMA.FTZ R41, R41, c[0x0][0x2d0], -R156.reuse ;  /* 0x0000b40029297a23 */ /* 0x100fe4000001089c */
[--C-:B------:R-:W-:Y:S02]  /*b4d0*/  FFMA.FTZ R42, R42, c[0x0][0x2d0], -R3.reuse ;  /* 0x0000b4002a2a7a23 */ /* 0x100fe40000010803 */
[----:B------:R-:W-:Y:S01]  /*b4e0*/  MUFU.EX2 R193, R21 ;  /* 0x0000001500c17308 */ /* 0x000fe20000000800 */
[----:B------:R1:W-:Y:S01]  /*b4f0*/  @P1 LDGSTS.E.BYPASS.LTC128B.128 [R228+0xb100], [R6.64], !P0 ;  /* 0x0b10000006e41fae */ /* 0x0003e2000c101d46 */
[--C-:B------:R-:W-:Y:S02]  /*b500*/  FFMA.FTZ R43, R43, c[0x0][0x2d0], -R3.reuse ;  /* 0x0000b4002b2b7a23 */ /* 0x100fe40000010803 */
[C---:B---3--:R-:W-:Y:S02]  /*b510*/  FMUL.FTZ R8, R2.reuse, R124 ;  /* 0x0000007c02087220 */ /* 0x048fe40000410000 */
[----:B------:R-:W-:Y:S02]  /*b520*/  FMUL.FTZ R9, R2, R125 ;  /* 0x0000007d02097220 */ /* 0x000fe40000410000 */
[----:B------:R-:W-:Y:S01]  /*b530*/  FMUL.FTZ R14, R0, R130 ;  /* 0x00000082000e7220 */ /* 0x000fe20000410000 */
[----:B------:R1:W-:Y:S01]  /*b540*/  @P1 LDGSTS.E.BYPASS.LTC128B.128 [R228+0xf100], [R6.64+0x80], !P6 ;  /* 0x0f10008006e41fae */ /* 0x0003e2000f101d46 */
[----:B------:R-:W-:Y:S01]  /*b550*/  MUFU.EX2 R192, R24 ;  /* 0x0000001800c07308 */ /* 0x000fe20000000800 */
[--C-:B------:R-:W-:Y:S02]  /*b560*/  FFMA.FTZ R44, R44, c[0x0][0x2d0], -R156.reuse ;  /* 0x0000b4002c2c7a23 */ /* 0x100fe4000001089c */
[--C-:B------:R-:W-:Y:S02]  /*b570*/  FFMA.FTZ R45, R45, c[0x0][0x2d0], -R156.reuse ;  /* 0x0000b4002d2d7a23 */ /* 0x100fe4000001089c */
[----:B-----5:R-:W-:Y:S02]  /*b580*/  FMUL.FTZ R15, R0, R131 ;  /* 0x00000083000f7220 */ /* 0x020fe40000410000 */
[----:B------:R-:W3:Y:S01]  /*b590*/  LDSM.16.MT88.4 R144, [R200] ;  /* 0x00000000c890783b */ /* 0x000ee20000004200 */
[--C-:B------:R-:W-:Y:S02]  /*b5a0*/  FFMA.FTZ R46, R46, c[0x0][0x2d0], -R3.reuse ;  /* 0x0000b4002e2e7a23 */ /* 0x100fe40000010803 */
[C---:B------:R-:W-:Y:S01]  /*b5b0*/  FMUL.FTZ R4, R2.reuse, R120 ;  /* 0x0000007802047220 */ /* 0x040fe20000410000 */
[----:B------:R-:W-:Y:S01]  /*b5c0*/  F2FP.BF16.PACK_AB R120, R231, R230 ;  /* 0x000000e6e778723e */ /* 0x000fe200000010ff */
[----:B------:R-:W-:Y:S01]  /*b5d0*/  FMUL.FTZ R5, R2, R121 ;  /* 0x0000007902057220 */ /* 0x000fe20000410000 */
[----:B------:R-:W-:Y:S01]  /*b5e0*/  F2FP.BF16.PACK_AB R121, R162, R163 ;  /* 0x000000a3a279723e */ /* 0x000fe200000010ff */
[----:B------:R-:W-:Y:S01]  /*b5f0*/  MUFU.EX2 R171, R25 ;  /* 0x0000001900ab7308 */ /* 0x000fe20000000800 */
[----:B------:R-:W5:Y:S01]  /*b600*/  LDSM.16.MT88.4 R148, [R204] ;  /* 0x00000000cc94783b */ /* 0x000f620000004200 */
[--C-:B------:R-:W-:Y:S02]  /*b610*/  FFMA.FTZ R47, R47, c[0x0][0x2d0], -R3.reuse ;  /* 0x0000b4002f2f7a23 */ /* 0x100fe40000010803 */
[C---:B------:R-:W-:Y:S02]  /*b620*/  FMUL.FTZ R92, R2.reuse, R92 ;  /* 0x0000005c025c7220 */ /* 0x040fe40000410000 */
[----:B------:R-:W-:Y:S02]  /*b630*/  FMUL.FTZ R93, R2, R93 ;  /* 0x0000005d025d7220 */ /* 0x000fe40000410000 */
[C---:B------:R-:W-:Y:S01]  /*b640*/  FMUL.FTZ R94, R0.reuse, R94 ;  /* 0x0000005e005e7220 */ /* 0x040fe20000410000 */
[----:B------:R-:W5:Y:S01]  /*b650*/  LDSM.16.MT88.4 R152, [R203] ;  /* 0x00000000cb98783b */ /* 0x000f620000004200 */
[----:B------:R-:W-:Y:S01]  /*b660*/  MUFU.EX2 R170, R28 ;  /* 0x0000001c00aa7308 */ /* 0x000fe20000000800 */
[C---:B------:R-:W-:Y:S02]  /*b670*/  FMUL.FTZ R95, R0.reuse, R95 ;  /* 0x0000005f005f7220 */ /* 0x040fe40000410000 */
[----:B-1----:R-:W-:Y:S01]  /*b680*/  FMUL.FTZ R6, R0, R122 ;  /* 0x0000007a00067220 */ /* 0x002fe20000410000 */
[----:B------:R-:W-:Y:S01]  /*b690*/  F2FP.BF16.PACK_AB R122, R232, R199 ;  /* 0x000000c7e87a723e */ /* 0x000fe200000010ff */
[----:B------:R-:W-:Y:S01]  /*b6a0*/  FMUL.FTZ R7, R0, R123 ;  /* 0x0000007b00077220 */ /* 0x000fe20000410000 */
[----:B------:R-:W-:Y:S01]  /*b6b0*/  F2FP.BF16.PACK_AB R123, R168, R161 ;  /* 0x000000a1a87b723e */ /* 0x000fe200000010ff */
[----:B------:R-:W1:Y:S01]  /*b6c0*/  LDSM.16.MT88.4 R124, [R223] ;  /* 0x00000000df7c783b */ /* 0x000e620000004200 */
[C---:B------:R-:W-:Y:S02]  /*b6d0*/  FMUL.FTZ R96, R2.reuse, R96 ;  /* 0x0000006002607220 */ /* 0x040fe40000410000 */
[----:B------:R-:W-:Y:S01]  /*b6e0*/  MUFU.EX2 R169, R29 ;  /* 0x0000001d00a97308 */ /* 0x000fe20000000800 */
[----:B------:R-:W-:Y:S02]  /*b6f0*/  FMUL.FTZ R97, R2, R97 ;  /* 0x0000006102617220 */ /* 0x000fe40000410000 */
[C---:B------:R-:W-:Y:S02]  /*b700*/  FMUL.FTZ R98, R0.reuse, R98 ;  /* 0x0000006200627220 */ /* 0x040fe40000410000 */
[----:B------:R-:W-:Y:S01]  /*b710*/  LDSM.16.MT88.4 R128, [R206+0x4000] ;  /* 0x00400000ce80783b */ /* 0x000fe20000004200 */
[----:B------:R-:W-:Y:S02]  /*b720*/  FMUL.FTZ R99, R0, R99 ;  /* 0x0000006300637220 */ /* 0x000fe40000410000 */
[--C-:B------:R-:W-:Y:S02]  /*b730*/  FFMA.FTZ R16, R16, c[0x0][0x2d0], -R156.reuse ;  /* 0x0000b40010107a23 */ /* 0x100fe4000001089c */
[----:B------:R-:W-:Y:S01]  /*b740*/  MUFU.EX2 R119, R46 ;  /* 0x0000002e00777308 */ /* 0x000fe20000000800 */
[--C-:B------:R-:W-:Y:S01]  /*b750*/  FFMA.FTZ R17, R17, c[0x0][0x2d0], -R156.reuse ;  /* 0x0000b40011117a23 */ /* 0x100fe2000001089c */
[C---:B---3--:R-:W-:Y:S01]  /*b760*/  HMMA.16816.F32.BF16 R4, R120.reuse, R144, R4 ;  /* 0x000000907804723c */ /* 0x048fe20000041804 */
[----:B------:R-:W0:Y:S04]  /*b770*/  LDGDEPBAR ;  /* 0x00000000000079af */ /* 0x000e280000000000 */
[--C-:B------:R-:W-:Y:S03]  /*b780*/  FFMA.FTZ R18, R18, c[0x0][0x2d0], -R3.reuse ;  /* 0x0000b40012127a23 */ /* 0x100fe60000010803 */
[----:B------:R-:W-:Y:S01]  /*b790*/  MUFU.EX2 R118, R47 ;  /* 0x0000002f00767308 */ /* 0x000fe20000000800 */
[C---:B------:R-:W-:Y:S01]  /*b7a0*/  HMMA.16816.F32.BF16 R8, R120.reuse, R146, R8 ;  /* 0x000000927808723c */ /* 0x040fe20000041808 */
[----:B------:R-:W3:Y:S02]  /*b7b0*/  LDSM.16.MT88.4 R144, [R200+0x4000] ;  /* 0x00400000c890783b */ /* 0x000ee40000004200 */
[--C-:B------:R-:W-:Y:S02]  /*b7c0*/  FFMA.FTZ R19, R19, c[0x0][0x2d0], -R3.reuse ;  /* 0x0000b40013137a23 */ /* 0x100fe40000010803 */
[C---:B------:R-:W-:Y:S03]  /*b7d0*/  FMUL.FTZ R100, R2.reuse, R100 ;  /* 0x0000006402647220 */ /* 0x040fe60000410000 */
[C---:B-----5:R-:W-:Y:S01]  /*b7e0*/  HMMA.16816.F32.BF16 R68, R120.reuse, R148, R68 ;  /* 0x000000947844723c */ /* 0x060fe20000041844 */
[----:B------:R5:W-:Y:S03]  /*b7f0*/  MUFU.EX2 R196, R16 ;  /* 0x0000001000c47308 */ /* 0x000be60000000800 */
[----:B------:R-:W-:Y:S02]  /*b800*/  FMUL.FTZ R101, R2, R101 ;  /* 0x0000006502657220 */ /* 0x000fe40000410000 */
[C---:B------:R-:W-:Y:S02]  /*b810*/  FMUL.FTZ R102, R0.reuse, R102 ;  /* 0x0000006600667220 */ /* 0x040fe40000410000 */
[C---:B------:R-:W-:Y:S01]  /*b820*/  HMMA.16816.F32.BF16 R72, R120.reuse, R150, R72 ;  /* 0x000000967848723c */ /* 0x040fe20000041848 */
[----:B------:R-:W3:Y:S02]  /*b830*/  LDSM.16.MT88.4 R148, [R204+0x4000] ;  /* 0x00400000cc94783b */ /* 0x000ee40000004200 */
[----:B------:R1:W1:Y:S01]  /*b840*/  MUFU.EX2 R195, R17 ;  /* 0x0000001100c37308 */ /* 0x0002620000000800 */
[----:B------:R-:W-:Y:S02]  /*b850*/  FMUL.FTZ R103, R0, R103 ;  /* 0x0000006700677220 */ /* 0x000fe40000410000 */
[C---:B------:R-:W-:Y:S02]  /*b860*/  FMUL.FTZ R104, R2.reuse, R104 ;  /* 0x0000006802687220 */ /* 0x040fe40000410000 */
[C---:B------:R-:W-:Y:S04]  /*b870*/  HMMA.16816.F32.BF16 R76, R120.reuse, R152, R76 ;  /* 0x00000098784c723c */ /* 0x040fe8000004184c */
[----:B------:R-:W-:Y:S01]  /*b880*/  FMUL.FTZ R105, R2, R105 ;  /* 0x0000006902697220 */ /* 0x000fe20000410000 */
[----:B------:R-:W-:Y:S01]  /*b890*/  MUFU.EX2 R153, R26 ;  /* 0x0000001a00997308 */ /* 0x000fe20000000800 */
[----:B------:R-:W-:Y:S02]  /*b8a0*/  FMUL.FTZ R106, R0, R106 ;  /* 0x0000006a006a7220 */ /* 0x000fe40000410000 */
[C---:B------:R-:W-:Y:S04]  /*b8b0*/  HMMA.16816.F32.BF16 R80, R120.reuse, R154, R80 ;  /* 0x0000009a7850723c */ /* 0x040fe80000041850 */
[----:B-----5:R-:W-:Y:S02]  /*b8c0*/  FMUL.FTZ R16, R2, R132 ;  /* 0x0000008402107220 */ /* 0x020fe40000410000 */
[----:B------:R-:W-:Y:S01]  /*b8d0*/  FMUL.FTZ R107, R0, R107 ;  /* 0x0000006b006b7220 */ /* 0x000fe20000410000 */
[----:B------:R-:W-:Y:S01]  /*b8e0*/  MUFU.EX2 R155, R22 ;  /* 0x00000016009b7308 */ /* 0x000fe20000000800 */
[C---:B-1----:R-:W-:Y:S04]  /*b8f0*/  HMMA.16816.F32.BF16 R84, R120.reuse, R124, R84 ;  /* 0x0000007c7854723c */ /* 0x042fe80000041854 */
[C---:B------:R-:W-:Y:S02]  /*b900*/  FMUL.FTZ R17, R2.reuse, R133 ;  /* 0x0000008502117220 */ /* 0x040fe40000410000 */
[C---:B------:R-:W-:Y:S02]  /*b910*/  FMUL.FTZ R108, R2.reuse, R108 ;  /* 0x0000006c026c7220 */ /* 0x040fe40000410000 */
[C---:B------:R-:W-:Y:S01]  /*b920*/  HMMA.16816.F32.BF16 R88, R120.reuse, R126, R88 ;  /* 0x0000007e7858723c */ /* 0x040fe20000041858 */
[----:B------:R-:W1:Y:S01]  /*b930*/  LDSM.16.MT88.4 R124, [R203+0x4000] ;  /* 0x00400000cb7c783b */ /* 0x000e620000004200 */
[----:B------:R5:W-:Y:S02]  /*b940*/  MUFU.EX2 R154, R23 ;  /* 0x00000017009a7308 */ /* 0x000be40000000800 */
[----:B------:R-:W-:Y:S02]  /*b950*/  FMUL.FTZ R109, R2, R109 ;  /* 0x0000006d026d7220 */ /* 0x000fe40000410000 */
[C---:B------:R-:W-:Y:S02]  /*b960*/  FMUL.FTZ R110, R0.reuse, R110 ;  /* 0x0000006e006e7220 */ /* 0x040fe40000410000 */
[C---:B---3--:R-:W-:Y:S04]  /*b970*/  HMMA.16816.F32.BF16 R92, R120.reuse, R144, R92 ;  /* 0x00000090785c723c */ /* 0x048fe8000004185c */
[----:B------:R3:W-:Y:S01]  /*b980*/  MUFU.EX2 R152, R27 ;  /* 0x0000001b00987308 */ /* 0x0007e20000000800 */
[----:B------:R-:W-:Y:S02]  /*b990*/  FMUL.FTZ R111, R0, R111 ;  /* 0x0000006f006f7220 */ /* 0x000fe40000410000 */
[C---:B------:R-:W-:Y:S01]  /*b9a0*/  FMUL.FTZ R112, R2.reuse, R112 ;  /* 0x0000007002707220 */ /* 0x040fe20000410000 */
[C---:B------:R-:W-:Y:S01]  /*b9b0*/  HMMA.16816.F32.BF16 R96, R120.reuse, R146, R96 ;  /* 0x000000927860723c */ /* 0x040fe20000041860 */
[----:B------:R-:W3:Y:S03]  /*b9c0*/  LDSM.16.MT88.4 R144, [R200+0x800] ;  /* 0x00080000c890783b */ /* 0x000ee60000004200 */
[----:B------:R-:W-:Y:S02]  /*b9d0*/  FMUL.FTZ R113, R2, R113 ;  /* 0x0000007102717220 */ /* 0x000fe40000410000 */
[----:B------:R3:W-:Y:S01]  /*b9e0*/  MUFU.EX2 R158, R18 ;  /* 0x00000012009e7308 */ /* 0x0007e20000000800 */
[C---:B------:R-:W-:Y:S01]  /*b9f0*/  FMUL.FTZ R114, R0.reuse, R114 ;  /* 0x0000007200727220 */ /* 0x040fe20000410000 */
[C---:B------:R-:W-:Y:S01]  /*ba00*/  HMMA.16816.F32.BF16 R12, R120.reuse, R148, R12 ;  /* 0x00000094780c723c */ /* 0x040fe2000004180c */
[----:B-----5:R-:W-:Y:S03]  /*ba10*/  LDSM.16.MT88.4 R20, [R204+0x4800] ;  /* 0x00480000cc14783b */ /* 0x020fe60000004200 */
[----:B------:R-:W-:Y:S02]  /*ba20*/  FMUL.FTZ R115, R0, R115 ;  /* 0x0000007300737220 */ /* 0x000fe40000410000 */
[--C-:B------:R-:W-:Y:S02]  /*ba30*/  FFMA.FTZ R48, R48, c[0x0][0x2d0], -R156.reuse ;  /* 0x0000b40030307a23 */ /* 0x100fe4000001089c */
[C---:B------:R-:W-:Y:S01]  /*ba40*/  HMMA.16816.F32.BF16 R100, R120.reuse, R150, R100 ;  /* 0x000000967864723c */ /* 0x040fe20000041864 */
[----:B------:R5:W3:Y:S01]  /*ba50*/  MUFU.EX2 R157, R19 ;  /* 0x00000013009d7308 */ /* 0x000ae20000000800 */
[----:B------:R-:W-:Y:S02]  /*ba60*/  LDSM.16.MT88.4 R148, [R206+0x4800] ;  /* 0x00480000ce94783b */ /* 0x000fe40000004200 */
[--C-:B------:R-:W-:Y:S02]  /*ba70*/  FFMA.FTZ R49, R49, c[0x0][0x2d0], -R156.reuse ;  /* 0x0000b40031317a23 */ /* 0x100fe4000001089c */
[--C-:B------:R-:W-:Y:S02]  /*ba80*/  FFMA.FTZ R50, R50, c[0x0][0x2d0], -R3.reuse ;  /* 0x0000b40032327a23 */ /* 0x100fe40000010803 */
[--C-:B------:R-:W-:Y:S01]  /*ba90*/  FFMA.FTZ R51, R51, c[0x0][0x2d0], -R3.reuse ;  /* 0x0000b40033337a23 */ /* 0x100fe20000010803 */
[C---:B-1----:R-:W-:Y:S01]  /*baa0*/  HMMA.16816.F32.BF16 R104, R120.reuse, R124, R104 ;  /* 0x0000007c7868723c */ /* 0x042fe20000041868 */
[----:B---3--:R-:W-:Y:S01]  /*bab0*/  LDSM.16.MT88.4 R24, [R204+0x1000] ;  /* 0x00100000cc18783b */ /* 0x008fe20000004200 */
[----:B------:R-:W-:Y:S01]  /*bac0*/  MUFU.EX2 R48, R48 ;  /* 0x0000003000307308 */ /* 0x000fe20000000800 */
[--C-:B------:R-:W-:Y:S02]  /*bad0*/  FFMA.FTZ R52, R52, c[0x0][0x2d0], -R156.reuse ;  /* 0x0000b40034347a23 */ /* 0x100fe4000001089c */
[----:B------:R-:W-:Y:S02]  /*bae0*/  FMUL.FTZ R18, R0, R134 ;  /* 0x0000008600127220 */ /* 0x000fe40000410000 */
[--C-:B------:R-:W-:Y:S01]  /*baf0*/  FFMA.FTZ R53, R53, c[0x0][0x2d0], -R156.reuse ;  /* 0x0000b40035357a23 */ /* 0x100fe2000001089c */
[C---:B------:R-:W-:Y:S01]  /*bb00*/  HMMA.16816.F32.BF16 R108, R120.reuse, R126, R108 ;  /* 0x0000007e786c723c */ /* 0x040fe2000004186c */
[----:B------:R-:W1:Y:S03]  /*bb10*/  LDSM.16.MT88.4 R124, [R204+0x800] ;  /* 0x00080000cc7c783b */ /* 0x000e660000004200 */
[----:B------:R-:W-:Y:S01]  /*bb20*/  MUFU.EX2 R49, R49 ;  /* 0x0000003100317308 */ /* 0x000fe20000000800 */
[--C-:B------:R-:W-:Y:S02]  /*bb30*/  FFMA.FTZ R54, R54, c[0x0][0x2d0], -R3.reuse ;  /* 0x0000b40036367a23 */ /* 0x100fe40000010803 */
[--C-:B------:R-:W-:Y:S02]  /*bb40*/  FFMA.FTZ R55, R55, c[0x0][0x2d0], -R3.reuse ;  /* 0x0000b40037377a23 */ /* 0x100fe40000010803 */
[----:B-----5:R-:W-:Y:S02]  /*bb50*/  FMUL.FTZ R19, R0, R135 ;  /* 0x0000008700137220 */ /* 0x020fe40000410000 */
[----:B------:R-:W3:Y:S01]  /*bb60*/  LDSM.16.MT88.4 R132, [R203+0x800] ;  /* 0x00080000cb84783b */ /* 0x000ee20000004200 */
[--C-:B------:R-:W-:Y:S02]  /*bb70*/  FFMA.FTZ R56, R56, c[0x0][0x2d0], -R156.reuse ;  /* 0x0000b40038387a23 */ /* 0x100fe4000001089c */
[----:B------:R-:W-:Y:S01]  /*bb80*/  MUFU.EX2 R50, R50 ;  /* 0x0000003200327308 */ /* 0x000fe20000000800 */
[--C-:B------:R-:W-:Y:S01]  /*bb90*/  FFMA.FTZ R57, R57, c[0x0][0x2d0], -R156.reuse ;  /* 0x0000b40039397a23 */ /* 0x100fe2000001089c */
[C---:B------:R-:W-:Y:S03]  /*bba0*/  HMMA.16816.F32.BF16 R16, R120.reuse, R128, R16 ;  /* 0x000000807810723c */ /* 0x040fe60000041810 */
[--C-:B------:R-:W-:Y:S02]  /*bbb0*/  FFMA.FTZ R58, R58, c[0x0][0x2d0], -R3.reuse ;  /* 0x0000b4003a3a7a23 */ /* 0x100fe40000010803 */
[--C-:B------:R-:W-:Y:S02]  /*bbc0*/  FFMA.FTZ R59, R59, c[0x0][0x2d0], -R3.reuse ;  /* 0x0000b4003b3b7a23 */ /* 0x100fe40000010803 */
[--C-:B------:R-:W-:Y:S01]  /*bbd0*/  FFMA.FTZ R60, R60, c[0x0][0x2d0], -R156.reuse ;  /* 0x0000b4003c3c7a23 */ /* 0x100fe2000001089c */
[----:B------:R-:W-:Y:S01]  /*bbe0*/  HMMA.16816.F32.BF16 R112, R120, R130, R112 ;  /* 0x000000827870723c */ /* 0x000fe20000041870 */
[----:B------:R-:W5:Y:S01]  /*bbf0*/  LDSM.16.MT88.4 R128, [R206+0x800] ;  /* 0x00080000ce80783b */ /* 0x000f620000004200 */
[----:B------:R-:W-:Y:S02]  /*bc00*/  MUFU.EX2 R51, R51 ;  /* 0x0000003300337308 */ /* 0x000fe40000000800 */
[--C-:B------:R-:W-:Y:S02]  /*bc10*/  FFMA.FTZ R61, R61, c[0x0][0x2d0], -R156.reuse ;  /* 0x0000b4003d3d7a23 */ /* 0x100fe4000001089c */
[--C-:B------:R-:W-:Y:S01]  /*bc20*/  FFMA.FTZ R64, R64, c[0x0][0x2d0], -R156.reuse ;  /* 0x0000b40040407a23 */ /* 0x100fe2000001089c */
[----:B------:R-:W-:Y:S01]  /*bc30*/  F2FP.BF16.PACK_AB R120, R197, R198 ;  /* 0x000000c6c578723e */ /* 0x000fe200000010ff */
[----:B------:R-:W-:Y:S01]  /*bc40*/  FFMA.FTZ R156, R65, c[0x0][0x2d0], -R156 ;  /* 0x0000b400419c7a23 */ /* 0x000fe2000001089c */
[----:B------:R-:W-:Y:S03]  /*bc50*/  F2FP.BF16.PACK_AB R121, R159, R160 ;  /* 0x000000a09f79723e */ /* 0x000fe600000010ff */
[----:B------:R-:W-:Y:S01]  /*bc60*/  F2FP.BF16.PACK_AB R122, R195, R196 ;  /* 0x000000c4c37a723e */ /* 0x000fe200000010ff */
[----:B------:R-:W-:Y:S01]  /*bc70*/  MUFU.EX2 R52, R52 ;  /* 0x0000003400347308 */ /* 0x000fe20000000800 */
[----:B------:R-:W-:Y:S01]  /*bc80*/  F2FP.BF16.PACK_AB R123, R157, R158 ;  /* 0x0000009e9d7b723e */ /* 0x000fe200000010ff */
[--C-:B------:R-:W-:Y:S02]  /*bc90*/  FFMA.FTZ R62, R62, c[0x0][0x2d0], -R3.reuse ;  /* 0x0000b4003e3e7a23 */ /* 0x100fe40000010803 */
[--C-:B------:R-:W-:Y:S02]  /*bca0*/  FFMA.FTZ R63, R63, c[0x0][0x2d0], -R3.reuse ;  /* 0x0000b4003f3f7a23 */ /* 0x100fe40000010803 */
[--C-:B------:R-:W-:Y:S02]  /*bcb0*/  FFMA.FTZ R66, R66, c[0x0][0x2d0], -R3.reuse ;  /* 0x0000b40042427a23 */ /* 0x100fe40000010803 */
[C---:B------:R-:W-:Y:S02]  /*bcc0*/  HMMA.16816.F32.BF16 R4, R120.reuse, R144, R4 ;  /* 0x000000907804723c */ /* 0x040fe40000041804 */
[----:B------:R-:W-:Y:S01]  /*bcd0*/  MUFU.EX2 R156, R156 ;  /* 0x0000009c009c7308 */ /* 0x000fe20000000800 */
[----:B------:R-:W-:Y:S05]  /*bce0*/  FFMA.FTZ R3, R67, c[0x0][0x2d0], -R3 ;  /* 0x0000b40043037a23 */ /* 0x000fea0000010803 */
[C---:B------:R-:W-:Y:S01]  /*bcf0*/  HMMA.16816.F32.BF16 R8, R120.reuse, R146, R8 ;  /* 0x000000927808723c */ /* 0x040fe20000041808 */
[----:B------:R-:W5:Y:S03]  /*bd00*/  LDSM.16.MT88.4 R144, [R200+0x4800] ;  /* 0x00480000c890783b */ /* 0x000f660000004200 */
[----:B------:R-:W-:Y:S01]  /*bd10*/  MUFU.EX2 R53, R53 ;  /* 0x0000003500357308 */ /* 0x000fe20000000800 */
[----:B----4-:R-:W-:Y:S03]  /*bd20*/  FFMA.FTZ R2, R2, R234, R230 ;  /* 0x000000ea02027223 */ /* 0x010fe600000100e6 */
[C---:B-1----:R-:W-:Y:S04]  /*bd30*/  HMMA.16816.F32.BF16 R68, R120.reuse, R124, R68 ;  /* 0x0000007c7844723c */ /* 0x042fe80000041844 */
[----:B------:R-:W-:Y:S02]  /*bd40*/  FADD.FTZ R2, R231, R2 ;  /* 0x00000002e7027221 */ /* 0x000fe40000010000 */
[----:B------:R-:W-:Y:S02]  /*bd50*/  MUFU.EX2 R54, R54 ;  /* 0x0000003600367308 */ /* 0x000fe40000000800 */
[C---:B------:R-:W-:Y:S01]  /*bd60*/  HMMA.16816.F32.BF16 R72, R120.reuse, R126, R72 ;  /* 0x0000007e7848723c */ /* 0x040fe20000041848 */
[----:B------:R-:W1:Y:S03]  /*bd70*/  LDSM.16.MT88.4 R124, [R203+0x4800] ;  /* 0x00480000cb7c783b */ /* 0x000e660000004200 */
[----:B------:R-:W-:Y:S02]  /*bd80*/  FADD.FTZ R2, R199, R2 ;  /* 0x00000002c7027221 */ /* 0x000fe40000010000 */
[----:B--2---:R-:W-:Y:S02]  /*bd90*/  FFMA.FTZ R0, R0, R233, R163 ;  /* 0x000000e900007223 */ /* 0x004fe400000100a3 */
[C---:B---3--:R-:W-:Y:S01]  /*bda0*/  HMMA.16816.F32.BF16 R76, R120.reuse, R132, R76 ;  /* 0x00000084784c723c */ /* 0x048fe2000004184c */
        /* <DEDUP_REMOVED lines=8> */
[C---:B-----5:R-:W-:Y:S04]  /*be30*/  HMMA.16816.F32.BF16 R84, R120.reuse, R128, R84 ;  /* 0x000000807854723c */ /* 0x060fe80000041854 */
        /* <DEDUP_REMOVED lines=12> */
[----:B------:R-:W3:Y:S03]  /*bf00*/  MUFU.EX2 R146, R30 ;  /* 0x0000001e00927308 */ /* 0x000ee60000000800 */
[----:B------:R-:W-:Y:S02]  /*bf10*/  FADD.FTZ R2, R194, R2 ;  /* 0x00000002c2027221 */ /* 0x000fe40000010000 */
[----:B------:R-:W-:Y:S02]  /*bf20*/  FADD.FTZ R0, R158, R0 ;  /* 0x000000009e007221 */ /* 0x000fe40000010000 */
[C---:B------:R-:W-:Y:S03]  /*bf30*/  HMMA.16816.F32.BF16 R12, R120.reuse, R20, R12 ;  /* 0x00000014780c723c */ /* 0x040fe6000004180c */
[----:B------:R4:W-:Y:S01]  /*bf40*/  MUFU.EX2 R145, R31 ;  /* 0x0000001f00917308 */ /* 0x0009e20000000800 */
[----:B------:R-:W-:Y:S02]  /*bf50*/  FADD.FTZ R2, R193, R2 ;  /* 0x00000002c1027221 */ /* 0x000fe40000010000 */
[----:B------:R-:W-:Y:S01]  /*bf60*/  FADD.FTZ R0, R157, R0 ;  /* 0x000000009d007221 */ /* 0x000fe20000010000 */
[----:B------:R-:W-:Y:S01]  /*bf70*/  F2FP.BF16.PACK_AB R20, R193, R194 ;  /* 0x000000c2c114723e */ /* 0x000fe200000010ff */
[C---:B------:R-:W-:Y:S04]  /*bf80*/  HMMA.16816.F32.BF16 R100, R120.reuse, R22, R100 ;  /* 0x000000167864723c */ /* 0x040fe80000041864 */
[----:B------:R-:W-:Y:S01]  /*bf90*/  F2FP.BF16.PACK_AB R21, R154, R155 ;  /* 0x0000009b9a15723e */ /* 0x000fe200000010ff */
[----:B------:R-:W-:Y:S01]  /*bfa0*/  MUFU.EX2 R144, R34 ;  /* 0x0000002200907308 */ /* 0x000fe20000000800 */
[----:B------:R-:W-:Y:S01]  /*bfb0*/  FADD.FTZ R2, R192, R2 ;  /* 0x00000002c0027221 */ /* 0x000fe20000010000 */
[C---:B------:R-:W-:Y:S01]  /*bfc0*/  F2FP.BF16.PACK_AB R22, R171.reuse, R192 ;  /* 0x000000c0ab16723e */ /* 0x040fe200000010ff */
[C---:B-1----:R-:W-:Y:S04]  /*bfd0*/  HMMA.16816.F32.BF16 R104, R120.reuse, R124, R104 ;  /* 0x0000007c7868723c */ /* 0x042fe80000041868 */
[----:B------:R-:W-:Y:S01]  /*bfe0*/  F2FP.BF16.PACK_AB R23, R152, R153 ;  /* 0x000000999817723e */ /* 0x000fe200000010ff */
[----:B------:R-:W-:Y:S02]  /*bff0*/  FADD.FTZ R2, R171, R2 ;  /* 0x00000002ab027221 */ /* 0x000fe40000010000 */
[----:B------:R-:W-:Y:S01]  /*c000*/  MUFU.EX2 R147, R41 ;  /* 0x0000002900937308 */ /* 0x000fe20000000800 */
[C---:B------:R-:W-:Y:S01]  /*c010*/  HMMA.16816.F32.BF16 R108, R120.reuse, R126, R108 ;  /* 0x0000007e786c723c */ /* 0x040fe2000004186c */
[----:B------:R-:W1:Y:S03]  /*c020*/  LDSM.16.MT88.4 R124, [R203+0x1000] ;  /* 0x00100000cb7c783b */ /* 0x000e660000004200 */
[----:B------:R-:W-:Y:S02]  /*c030*/  FADD.FTZ R2, R170, R2 ;  /* 0x00000002aa027221 */ /* 0x000fe40000010000 */
[----:B------:R-:W-:Y:S02]  /*c040*/  FADD.FTZ R0, R155, R0 ;  /* 0x000000009b007221 */ /* 0x000fe40000010000 */
[C---:B------:R-:W-:Y:S01]  /*c050*/  HMMA.16816.F32.BF16 R16, R120.reuse, R148, R16 ;  /* 0x000000947810723c */ /* 0x040fe20000041810 */
[----:B----4-:R-:W-:Y:S01]  /*c060*/  LDSM.16.MT88.4 R28, [R203+0x5000] ;  /* 0x00500000cb1c783b */ /* 0x010fe20000004200 */
[----:B------:R-:W-:Y:S02]  /*c070*/  MUFU.EX2 R149, R36 ;  /* 0x0000002400957308 */ /* 0x000fe40000000800 */
[----:B------:R-:W-:Y:S02]  /*c080*/  FADD.FTZ R2, R169, R2 ;  /* 0x00000002a9027221 */ /* 0x000fe40000010000 */
[----:B------:R-:W-:Y:S02]  /*c090*/  FADD.FTZ R0, R154, R0 ;  /* 0x000000009a007221 */ /* 0x000fe40000010000 */
[----:B------:R-:W-:Y:S01]  /*c0a0*/  HMMA.16816.F32.BF16 R112, R120, R150, R112 ;  /* 0x000000967870723c */ /* 0x000fe20000041870 */
[----:B------:R-:W4:Y:S03]  /*c0b0*/  LDSM.16.MT88.4 R120, [R206+0x1000] ;  /* 0x00100000ce78783b */ /* 0x000f260000004200 */
[----:B------:R-:W5:Y:S01]  /*c0c0*/  MUFU.EX2 R151, R32 ;  /* 0x0000002000977308 */ /* 0x000f620000000800 */
[----:B------:R-:W-:Y:S03]  /*c0d0*/  FADD.FTZ R0, R153, R0 ;  /* 0x0000000099007221 */ /* 0x000fe60000010000 */
[C---:B--2---:R-:W-:Y:S05]  /*c0e0*/  HMMA.16816.F32.BF16 R4, R20.reuse, R132, R4 ;  /* 0x000000841404723c */ /* 0x044fea0000041804 */
[----:B------:R-:W-:Y:S01]  /*c0f0*/  FADD.FTZ R0, R152, R0 ;  /* 0x0000000098007221 */ /* 0x000fe20000010000 */
[----:B------:R-:W2:Y:S02]  /*c100*/  MUFU.EX2 R150, R33 ;  /* 0x0000002100967308 */ /* 0x000ea40000000800 */
[C---:B------:R-:W-:Y:S01]  /*c110*/  HMMA.16816.F32.BF16 R8, R20.reuse, R134, R8 ;  /* 0x000000861408723c */ /* 0x040fe20000041808 */
[----:B------:R-:W-:Y:S03]  /*c120*/  LDSM.16.MT88.4 R132, [R204+0x1800] ;  /* 0x00180000cc84783b */ /* 0x000fe60000004200 */
[----:B---3--:R-:W-:Y:S04]  /*c130*/  FADD.FTZ R0, R146, R0 ;  /* 0x0000000092007221 */ /* 0x008fe80000010000 */
[C---:B------:R-:W-:Y:S01]  /*c140*/  HMMA.16816.F32.BF16 R68, R20.reuse, R24, R68 ;  /* 0x000000181444723c */ /* 0x040fe20000041844 */
[----:B------:R-:W-:Y:S03]  /*c150*/  MUFU.EX2 R148, R40 ;  /* 0x0000002800947308 */ /* 0x000fe60000000800 */
[----:B-----5:R-:W-:Y:S02]  /*c160*/  FADD.FTZ R2, R151, R2 ;  /* 0x0000000297027221 */ /* 0x020fe40000010000 */
[----:B------:R-:W-:Y:S02]  /*c170*/  FADD.FTZ R0, R145, R0 ;  /* 0x0000000091007221 */ /* 0x000fe40000010000 */
[C---:B------:R-:W-:Y:S01]  /*c180*/  HMMA.16816.F32.BF16 R72, R20.reuse, R26, R72 ;  /* 0x0000001a1448723c */ /* 0x040fe20000041848 */
[----:B------:R-:W3:Y:S02]  /*c190*/  LDSM.16.MT88.4 R24, [R204+0x5000] ;  /* 0x00500000cc18783b */ /* 0x000ee40000004200 */
[----:B------:R-:W-:Y:S01]  /*c1a0*/  MUFU.EX2 R59, R59 ;  /* 0x0000003b003b7308 */ /* 0x000fe20000000800 */
[----:B------:R-:W-:Y:S02]  /*c1b0*/  FADD.FTZ R0, R144, R0 ;  /* 0x0000000090007221 */ /* 0x000fe40000010000 */
[----:B--2---:R-:W-:Y:S02]  /*c1c0*/  FADD.FTZ R2, R150, R2 ;  /* 0x0000000296027221 */ /* 0x004fe40000010000 */
[C---:B-1----:R-:W-:Y:S04]  /*c1d0*/  HMMA.16816.F32.BF16 R76, R20.reuse, R124, R76 ;  /* 0x0000007c144c723c */ /* 0x042fe8000004184c */
[----:B------:R-:W-:Y:S01]  /*c1e0*/  FADD.FTZ R2, R149, R2 ;  /* 0x0000000295027221 */ /* 0x000fe20000010000 */
[----:B------:R-:W-:Y:S03]  /*c1f0*/  MUFU.EX2 R60, R60 ;  /* 0x0000003c003c7308 */ /* 0x000fe60000000800 */
[C---:B------:R-:W-:Y:S01]  /*c200*/  HMMA.16816.F32.BF16 R80, R20.reuse, R126, R80 ;  /* 0x0000007e1450723c */ /* 0x040fe20000041850 */
[----:B------:R-:W1:Y:S06]  /*c210*/  LDSM.16.MT88.4 R124, [R206+0x5000] ;  /* 0x00500000ce7c783b */ /* 0x000e6c0000004200 */
[----:B------:R-:W-:Y:S01]  /*c220*/  MUFU.EX2 R61, R61 ;  /* 0x0000003d003d7308 */ /* 0x000fe20000000800 */
[C---:B----4-:R-:W-:Y:S08]  /*c230*/  HMMA.16816.F32.BF16 R84, R20.reuse, R120, R84 ;  /* 0x000000781454723c */ /* 0x050ff00000041854 */
[C---:B------:R-:W-:Y:S01]  /*c240*/  HMMA.16816.F32.BF16 R88, R20.reuse, R122, R88 ;  /* 0x0000007a1458723c */ /* 0x040fe20000041858 */
[----:B------:R-:W2:Y:S01]  /*c250*/  LDSM.16.MT88.4 R120, [R200+0x1800] ;  /* 0x00180000c878783b */ /* 0x000ea20000004200 */
[----:B------:R-:W-:Y:S06]  /*c260*/  MUFU.EX2 R62, R62 ;  /* 0x0000003e003e7308 */ /* 0x000fec0000000800 */
[C---:B------:R-:W-:Y:S04]  /*c270*/  HMMA.16816.F32.BF16 R92, R20.reuse, R128, R92 ;  /* 0x00000080145c723c */ /* 0x040fe8000004185c */
[----:B------:R-:W-:Y:S04]  /*c280*/  MUFU.EX2 R129, R38 ;  /* 0x0000002600817308 */ /* 0x000fe80000000800 */
[C---:B------:R-:W-:Y:S06]  /*c290*/  HMMA.16816.F32.BF16 R96, R20.reuse, R130, R96 ;  /* 0x000000821460723c */ /* 0x040fec0000041860 */
[----:B------:R4:W5:Y:S02]  /*c2a0*/  MUFU.EX2 R130, R35 ;  /* 0x0000002300827308 */ /* 0x0009640000000800 */
[C---:B---3--:R-:W-:Y:S08]  /*c2b0*/  HMMA.16816.F32.BF16 R12, R20.reuse, R24, R12 ;  /* 0x00000018140c723c */ /* 0x048ff0000004180c */
[C---:B------:R-:W-:Y:S01]  /*c2c0*/  HMMA.16816.F32.BF16 R100, R20.reuse, R26, R100 ;  /* 0x0000001a1464723c */ /* 0x040fe20000041864 */
[----:B------:R-:W-:Y:S01]  /*c2d0*/  LDSM.16.MT88.4 R24, [R206+0x1800] ;  /* 0x00180000ce18783b */ /* 0x000fe20000004200 */
[----:B------:R-:W3:Y:S06]  /*c2e0*/  MUFU.EX2 R131, R37 ;  /* 0x0000002500837308 */ /* 0x000eec0000000800 */
[C---:B------:R-:W-:Y:S04]  /*c2f0*/  HMMA.16816.F32.BF16 R104, R20.reuse, R28, R104 ;  /* 0x0000001c1468723c */ /* 0x040fe80000041868 */
[----:B------:R-:W2:Y:S01]  /*c300*/  MUFU.EX2 R128, R39 ;  /* 0x0000002700807308 */ /* 0x000ea20000000800 */
[----:B----4-:R-:W4:Y:S01]  /*c310*/  LDSM.16.MT88.4 R32, [R203+0x1800] ;  /* 0x00180000cb20783b */ /* 0x010f220000004200 */
[----:B-----5:R-:W-:Y:S02]  /*c320*/  FADD.FTZ R0, R130, R0 ;  /* 0x0000000082007221 */ /* 0x020fe40000010000 */
[C---:B------:R-:W-:Y:S04]  /*c330*/  HMMA.16816.F32.BF16 R108, R20.reuse, R30, R108 ;  /* 0x0000001e146c723c */ /* 0x040fe8000004186c */
[----:B------:R-:W-:Y:S01]  /*c340*/  FADD.FTZ R0, R129, R0 ;  /* 0x0000000081007221 */ /* 0x000fe20000010000 */
[----:B------:R-:W5:Y:S01]  /*c350*/  LDSM.16.MT88.4 R28, [R200+0x5800] ;  /* 0x00580000c81c783b */ /* 0x000f620000004200 */
[----:B------:R-:W-:Y:S02]  /*c360*/  MUFU.EX2 R63, R63 ;  /* 0x0000003f003f7308 */ /* 0x000fe40000000800 */
[C---:B-1----:R-:W-:Y:S04]  /*c370*/  HMMA.16816.F32.BF16 R16, R20.reuse, R124, R16 ;  /* 0x0000007c1410723c */ /* 0x042fe80000041810 */
[----:B---3--:R-:W-:Y:S04]  /*c380*/  FADD.FTZ R2, R131, R2 ;  /* 0x0000000283027221 */ /* 0x008fe80000010000 */
[----:B------:R-:W-:Y:S01]  /*c390*/  HMMA.16816.F32.BF16 R112, R20, R126, R112 ;  /* 0x0000007e1470723c */ /* 0x000fe20000041870 */
[----:B------:R-:W-:Y:S01]  /*c3a0*/  LDSM.16.MT88.4 R124, [R200+0x3800] ;  /* 0x00380000c87c783b */ /* 0x000fe20000004200 */
[----:B------:R-:W-:Y:S02]  /*c3b0*/  MUFU.EX2 R64, R64 ;  /* 0x0000004000407308 */ /* 0x000fe40000000800 */
[----:B------:R-:W-:Y:S02]  /*c3c0*/  FADD.FTZ R2, R148, R2 ;  /* 0x0000000294027221 */ /* 0x000fe40000010000 */
[----:B--2---:R-:W-:Y:S01]  /*c3d0*/  FADD.FTZ R0, R128, R0 ;  /* 0x0000000080007221 */ /* 0x004fe20000010000 */
[----:B------:R-:W-:Y:S01]  /*c3e0*/  F2FP.BF16.PACK_AB R20, R169, R170 ;  /* 0x000000aaa914723e */ /* 0x000fe200000010ff */
[----:B------:R-:W-:Y:S01]  /*c3f0*/  FADD.FTZ R2, R147, R2 ;  /* 0x0000000293027221 */ /* 0x000fe20000010000 */
[----:B------:R-:W-:Y:S01]  /*c400*/  F2FP.BF16.PACK_AB R21, R145, R146 ;  /* 0x000000929115723e */ /* 0x000fe200000010ff */
[----:B------:R-:W-:Y:S02]  /*c410*/  LDSM.16.MT88.4 R36, [R204+0x2000] ;  /* 0x00200000cc24783b */ /* 0x000fe40000004200 */
[----:B------:R-:W-:Y:S02]  /*c420*/  F2FP.BF16.PACK_AB R22, R150, R151 ;  /* 0x000000979616723e */ /* 0x000fe400000010ff */
[----:B------:R-:W-:Y:S07]  /*c430*/  F2FP.BF16.PACK_AB R23, R130, R144 ;  /* 0x000000908217723e */ /* 0x000fee00000010ff */
[C---:B------:R-:W-:Y:S08]  /*c440*/  HMMA.16816.F32.BF16 R4, R20.reuse, R120, R4 ;  /* 0x000000781404723c */ /* 0x040ff00000041804 */
[C---:B------:R-:W-:Y:S01]  /*c450*/  HMMA.16816.F32.BF16 R8, R20.reuse, R122, R8 ;  /* 0x0000007a1408723c */ /* 0x040fe20000041808 */
[----:B------:R-:W1:Y:S07]  /*c460*/  LDSM.16.MT88.4 R120, [R204+0x5800] ;  /* 0x00580000cc78783b */ /* 0x000e6e0000004200 */
[C---:B------:R-:W-:Y:S01]  /*c470*/  HMMA.16816.F32.BF16 R68, R20.reuse, R132, R68 ;  /* 0x000000841444723c */ /* 0x040fe20000041844 */
[----:B------:R-:W2:Y:S07]  /*c480*/  MUFU.EX2 R133, R42 ;  /* 0x0000002a00857308 */ /* 0x000eae0000000800 */
[C---:B------:R-:W-:Y:S03]  /*c490*/  HMMA.16816.F32.BF16 R72, R20.reuse, R134, R72 ;  /* 0x000000861448723c */ /* 0x040fe60000041848 */
[----:B------:R3:W1:Y:S05]  /*c4a0*/  MUFU.EX2 R132, R43 ;  /* 0x0000002b00847308 */ /* 0x00066a0000000800 */
[C---:B----4-:R-:W-:Y:S05]  /*c4b0*/  HMMA.16816.F32.BF16 R76, R20.reuse, R32, R76 ;  /* 0x00000020144c723c */ /* 0x050fea000004184c */
[----:B------:R-:W4:Y:S03]  /*c4c0*/  MUFU.EX2 R135, R44 ;  /* 0x0000002c00877308 */ /* 0x000f260000000800 */
[C---:B------:R-:W-:Y:S01]  /*c4d0*/  HMMA.16816.F32.BF16 R80, R20.reuse, R34, R80 ;  /* 0x000000221450723c */ /* 0x040fe20000041850 */
[----:B------:R-:W5:Y:S03]  /*c4e0*/  LDSM.16.MT88.4 R32, [R203+0x5800] ;  /* 0x00580000cb20783b */ /* 0x000f660000004200 */
[----:B--2---:R-:W-:Y:S03]  /*c4f0*/  FADD.FTZ R0, R133, R0 ;  /* 0x0000000085007221 */ /* 0x004fe60000010000 */
[----:B------:R2:W2:Y:S01]  /*c500*/  MUFU.EX2 R134, R45 ;  /* 0x0000002d00867308 */ /* 0x0004a20000000800 */
[C---:B------:R-:W-:Y:S01]  /*c510*/  HMMA.16816.F32.BF16 R84, R20.reuse, R24, R84 ;  /* 0x000000181454723c */ /* 0x040fe20000041854 */
[----:B---3--:R-:W-:Y:S03]  /*c520*/  LDSM.16.MT88.4 R40, [R203+0x2000] ;  /* 0x00200000cb28783b */ /* 0x008fe60000004200 */
[----:B-1----:R-:W-:Y:S04]  /*c530*/  FADD.FTZ R0, R132, R0 ;  /* 0x0000000084007221 */ /* 0x002fe80000010000 */
[C---:B------:R-:W-:Y:S01]  /*c540*/  HMMA.16816.F32.BF16 R88, R20.reuse, R26, R88 ;  /* 0x0000001a1458723c */ /* 0x040fe20000041858 */
[----:B------:R-:W1:Y:S03]  /*c550*/  LDSM.16.MT88.4 R24, [R206+0x5800] ;  /* 0x00580000ce18783b */ /* 0x000e660000004200 */
[----:B------:R-:W-:Y:S02]  /*c560*/  FADD.FTZ R0, R119, R0 ;  /* 0x0000000077007221 */ /* 0x000fe40000010000 */
[----:B----4-:R-:W-:Y:S02]  /*c570*/  FADD.FTZ R2, R135, R2 ;  /* 0x0000000287027221 */ /* 0x010fe40000010000 */
[C---:B-----5:R-:W-:Y:S04]  /*c580*/  HMMA.16816.F32.BF16 R92, R20.reuse, R28, R92 ;  /* 0x0000001c145c723c */ /* 0x060fe8000004185c */
[----:B------:R-:W-:Y:S01]  /*c590*/  FADD.FTZ R0, R118, R0 ;  /* 0x0000000076007221 */ /* 0x000fe20000010000 */
[----:B--2---:R-:W-:Y:S03]  /*c5a0*/  LDSM.16.MT88.4 R44, [R203+0x2800] ;  /* 0x00280000cb2c783b */ /* 0x004fe60000004200 */
[C---:B------:R-:W-:Y:S04]  /*c5b0*/  HMMA.16816.F32.BF16 R96, R20.reuse, R30, R96 ;  /* 0x0000001e1460723c */ /* 0x040fe80000041860 */
[----:B------:R-:W-:Y:S02]  /*c5c0*/  FADD.FTZ R0, R50, R0 ;  /* 0x0000000032007221 */ /* 0x000fe40000010000 */
[----:B------:R-:W-:Y:S01]  /*c5d0*/  FADD.FTZ R2, R134, R2 ;  /* 0x0000000286027221 */ /* 0x000fe20000010000 */
[----:B------:R-:W2:Y:S01]  /*c5e0*/  LDSM.16.MT88.4 R28, [R200+0x2000] ;  /* 0x00200000c81c783b */ /* 0x000ea20000004200 */
        /* <DEDUP_REMOVED lines=14> */
[----:B------:R-:W-:Y:S04]  /*c6d0*/  FADD.FTZ R2, R56, R2 ;  /* 0x0000000238027221 */ /* 0x000fe80000010000 */
[----:B------:R-:W-:Y:S01]  /*c6e0*/  HMMA.16816.F32.BF16 R112, R20, R26, R112 ;  /* 0x0000001a1470723c */ /* 0x000fe20000041870 */
[----:B------:R-:W1:Y:S03]  /*c6f0*/  LDSM.16.MT88.4 R24, [R206+0x2000] ;  /* 0x00200000ce18783b */ /* 0x000e660000004200 */
[----:B------:R-:W-:Y:S03]  /*c700*/  FADD.FTZ R2, R57, R2 ;  /* 0x0000000239027221 */ /* 0x000fe60000010000 */
[----:B------:R-:W-:Y:S02]  /*c710*/  F2FP.BF16.PACK_AB R20, R131, R149 ;  /* 0x000000958314723e */ /* 0x000fe400000010ff */
[----:B------:R-:W-:Y:S03]  /*c720*/  F2FP.BF16.PACK_AB R21, R128, R129 ;  /* 0x000000818015723e */ /* 0x000fe600000010ff */
[----:B------:R-:W-:Y:S02]  /*c730*/  F2FP.BF16.PACK_AB R22, R147, R148 ;  /* 0x000000949316723e */ /* 0x000fe400000010ff */
[----:B------:R-:W-:Y:S07]  /*c740*/  F2FP.BF16.PACK_AB R23, R132, R133 ;  /* 0x000000858417723e */ /* 0x000fee00000010ff */
[C---:B--2---:R-:W-:Y:S08]  /*c750*/  HMMA.16816.F32.BF16 R4, R20.reuse, R28, R4 ;  /* 0x0000001c1404723c */ /* 0x044ff00000041804 */
[C---:B------:R-:W-:Y:S01]  /*c760*/  HMMA.16816.F32.BF16 R8, R20.reuse, R30, R8 ;  /* 0x0000001e1408723c */ /* 0x040fe20000041808 */
[----:B------:R-:W2:Y:S07]  /*c770*/  LDSM.16.MT88.4 R28, [R200+0x6000] ;  /* 0x00600000c81c783b */ /* 0x000eae0000004200 */
[C---:B------:R-:W-:Y:S08]  /*c780*/  HMMA.16816.F32.BF16 R68, R20.reuse, R36, R68 ;  /* 0x000000241444723c */ /* 0x040ff00000041844 */
        /* <DEDUP_REMOVED lines=13> */
[----:B------:R-:W5:Y:S07]  /*c860*/  LDSM.16.MT88.4 R32, [R206+0x2800] ;  /* 0x00280000ce20783b */ /* 0x000f6e0000004200 */
[C---:B---3--:R-:W-:Y:S08]  /*c870*/  HMMA.16816.F32.BF16 R104, R20.reuse, R36, R104 ;  /* 0x000000241468723c */ /* 0x048ff00000041868 */
[C---:B------:R-:W-:Y:S01]  /*c880*/  HMMA.16816.F32.BF16 R108, R20.reuse, R38, R108 ;  /* 0x00000026146c723c */ /* 0x040fe2000004186c */
[----:B------:R-:W3:Y:S07]  /*c890*/  LDSM.16.MT88.4 R36, [R200+0x6800] ;  /* 0x00680000c824783b */ /* 0x000eee0000004200 */
[C---:B----4-:R-:W-:Y:S08]  /*c8a0*/  HMMA.16816.F32.BF16 R16, R20.reuse, R40, R16 ;  /* 0x000000281410723c */ /* 0x050ff00000041810 */
[----:B------:R-:W-:Y:S01]  /*c8b0*/  HMMA.16816.F32.BF16 R112, R20, R42, R112 ;  /* 0x0000002a1470723c */ /* 0x000fe20000041870 */
[----:B------:R-:W-:Y:S06]  /*c8c0*/  LDSM.16.MT88.4 R40, [R206+0x3000] ;  /* 0x00300000ce28783b */ /* 0x000fec0000004200 */
[----:B------:R-:W-:Y:S02]  /*c8d0*/  F2FP.BF16.PACK_AB R20, R134, R135 ;  /* 0x000000878614723e */ /* 0x000fe400000010ff */
[----:B------:R-:W-:Y:S03]  /*c8e0*/  F2FP.BF16.PACK_AB R21, R118, R119 ;  /* 0x000000777615723e */ /* 0x000fe600000010ff */
[----:B------:R-:W-:Y:S02]  /*c8f0*/  F2FP.BF16.PACK_AB R22, R49, R48 ;  /* 0x000000303116723e */ /* 0x000fe400000010ff */
[----:B------:R-:W-:Y:S02]  /*c900*/  F2FP.BF16.PACK_AB R23, R51, R50 ;  /* 0x000000323317723e */ /* 0x000fe400000010ff */
[----:B------:R-:W-:Y:S02]  /*c910*/  MOV R119, R116 ;  /* 0x0000007400777202 */ /* 0x000fe40000000f00 */
[----:B------:R-:W-:Y:S03]  /*c920*/  MOV R118, R117 ;  /* 0x0000007500767202 */ /* 0x000fe60000000f00 */
        /* <DEDUP_REMOVED lines=11> */
[----:B------:R-:W4:Y:S07]  /*c9e0*/  LDSM.16.MT88.4 R32, [R206+0x6800] ;  /* 0x00680000ce20783b */ /* 0x000f2e0000004200 */
[C---:B---3--:R-:W-:Y:S08]  /*c9f0*/  HMMA.16816.F32.BF16 R92, R20.reuse, R36, R92 ;  /* 0x00000024145c723c */ /* 0x048ff0000004185c */
[C---:B------:R-:W-:Y:S01]  /*ca00*/  HMMA.16816.F32.BF16 R96, R20.reuse, R38, R96 ;  /* 0x000000261460723c */ /* 0x040fe20000041860 */
[----:B------:R-:W-:Y:S07]  /*ca10*/  LDSM.16.MT88.4 R36, [R203+0x3000] ;  /* 0x00300000cb24783b */ /* 0x000fee0000004200 */
[C---:B-1----:R-:W-:Y:S08]  /*ca20*/  HMMA.16816.F32.BF16 R12, R20.reuse, R24, R12 ;  /* 0x00000018140c723c */ /* 0x042ff0000004180c */
[C---:B------:R-:W-:Y:S01]  /*ca30*/  HMMA.16816.F32.BF16 R100, R20.reuse, R26, R100 ;  /* 0x0000001a1464723c */ /* 0x040fe20000041864 */
[----:B------:R-:W1:Y:S07]  /*ca40*/  LDSM.16.MT88.4 R24, [R200+0x3000] ;  /* 0x00300000c818783b */ /* 0x000e6e0000004200 */
[C---:B--2---:R-:W-:Y:S08]  /*ca50*/  HMMA.16816.F32.BF16 R104, R20.reuse, R28, R104 ;  /* 0x0000001c1468723c */ /* 0x044ff00000041868 */
[C---:B------:R-:W-:Y:S01]  /*ca60*/  HMMA.16816.F32.BF16 R108, R20.reuse, R30, R108 ;  /* 0x0000001e146c723c */ /* 0x040fe2000004186c */
[----:B------:R-:W2:Y:S07]  /*ca70*/  LDSM.16.MT88.4 R28, [R204+0x3000] ;  /* 0x00300000cc1c783b */ /* 0x000eae0000004200 */
[C---:B----4-:R-:W-:Y:S08]  /*ca80*/  HMMA.16816.F32.BF16 R16, R20.reuse, R32, R16 ;  /* 0x000000201410723c */ /* 0x050ff00000041810 */
[----:B------:R-:W-:Y:S01]  /*ca90*/  HMMA.16816.F32.BF16 R112, R20, R34, R112 ;  /* 0x000000221470723c */ /* 0x000fe20000041870 */
[----:B------:R-:W3:Y:S06]  /*caa0*/  LDSM.16.MT88.4 R32, [R200+0x7000] ;  /* 0x00700000c820783b */ /* 0x000eec0000004200 */
[----:B------:R-:W-:Y:S02]  /*cab0*/  F2FP.BF16.PACK_AB R20, R53, R52 ;  /* 0x000000343514723e */ /* 0x000fe400000010ff */
[----:B------:R-:W-:Y:S03]  /*cac0*/  F2FP.BF16.PACK_AB R21, R55, R54 ;  /* 0x000000363715723e */ /* 0x000fe600000010ff */
[----:B------:R-:W-:Y:S02]  /*cad0*/  F2FP.BF16.PACK_AB R22, R57, R56 ;  /* 0x000000383916723e */ /* 0x000fe400000010ff */
[C---:B------:R-:W-:Y:S07]  /*cae0*/  F2FP.BF16.PACK_AB R23, R59.reuse, R58 ;  /* 0x0000003a3b17723e */ /* 0x040fee00000010ff */
[C---:B-1----:R-:W-:Y:S08]  /*caf0*/  HMMA.16816.F32.BF16 R4, R20.reuse, R24, R4 ;  /* 0x000000181404723c */ /* 0x042ff00000041804 */
[C---:B------:R-:W-:Y:S01]  /*cb00*/  HMMA.16816.F32.BF16 R8, R20.reuse, R26, R8 ;  /* 0x0000001a1408723c */ /* 0x040fe20000041808 */
[----:B------:R-:W1:Y:S07]  /*cb10*/  LDSM.16.MT88.4 R24, [R203+0x7000] ;  /* 0x00700000cb18783b */ /* 0x000e6e0000004200 */
[C---:B--2---:R-:W-:Y:S08]  /*cb20*/  HMMA.16816.F32.BF16 R68, R20.reuse, R28, R68 ;  /* 0x0000001c1444723c */ /* 0x044ff00000041844 */
[C---:B------:R-:W-:Y:S01]  /*cb30*/  HMMA.16816.F32.BF16 R72, R20.reuse, R30, R72 ;  /* 0x0000001e1448723c */ /* 0x040fe20000041848 */
[----:B------:R-:W2:Y:S07]  /*cb40*/  LDSM.16.MT88.4 R28, [R206+0x7000] ;  /* 0x00700000ce1c783b */ /* 0x000eae0000004200 */
[C---:B------:R-:W-:Y:S01]  /*cb50*/  HMMA.16816.F32.BF16 R76, R20.reuse, R36, R76 ;  /* 0x00000024144c723c */ /* 0x040fe2000004184c */
[----:B------:R4:W-:Y:S07]  /*cb60*/  MUFU.EX2 R36, R3 ;  /* 0x0000000300247308 */ /* 0x0009ee0000000800 */
[C---:B------:R-:W-:Y:S03]  /*cb70*/  HMMA.16816.F32.BF16 R80, R20.reuse, R38, R80 ;  /* 0x000000261450723c */ /* 0x040fe60000041850 */
[----:B------:R-:W5:Y:S05]  /*cb80*/  MUFU.EX2 R37, R66 ;  /* 0x0000004200257308 */ /* 0x000f6a0000000800 */
[C---:B------:R-:W-:Y:S08]  /*cb90*/  HMMA.16816.F32.BF16 R84, R20.reuse, R40, R84 ;  /* 0x000000281454723c */ /* 0x040ff00000041854 */
[C---:B------:R-:W-:Y:S04]  /*cba0*/  HMMA.16816.F32.BF16 R88, R20.reuse, R42, R88 ;  /* 0x0000002a1458723c */ /* 0x040fe80000041858 */
[----:B----4-:R-:W-:Y:S02]  /*cbb0*/  FADD.FTZ R3, R59, R0 ;  /* 0x000000003b037221 */ /* 0x010fe40000010000 */
[----:B------:R-:W-:Y:S02]  /*cbc0*/  FADD.FTZ R0, R60, R2 ;  /* 0x000000023c007221 */ /* 0x000fe40000010000 */
[C---:B---3--:R-:W-:Y:S04]  /*cbd0*/  HMMA.16816.F32.BF16 R92, R20.reuse, R32, R92 ;  /* 0x00000020145c723c */ /* 0x048fe8000004185c */
        /* <DEDUP_REMOVED lines=8> */
[----:B-----5:R-:W-:Y:S02]  /*cc60*/  FADD.FTZ R0, R37, R3 ;  /* 0x0000000325007221 */ /* 0x020fe40000010000 */
[C---:B------:R-:W-:Y:S01]  /*cc70*/  HMMA.16816.F32.BF16 R100, R20.reuse, R46, R100 ;  /* 0x0000002e1464723c */ /* 0x040fe20000041864 */
[----:B------:R-:W-:Y:S03]  /*cc80*/  STL [R1], R2 ;  /* 0x0000000201007387 */ /* 0x000fe60000100800 */
[----:B------:R-:W-:Y:S04]  /*cc90*/  FADD.FTZ R0, R36, R0 ;  /* 0x0000000024007221 */ /* 0x000fe80000010000 */
[C---:B-1----:R-:W-:Y:S01]  /*cca0*/  HMMA.16816.F32.BF16 R104, R20.reuse, R24, R104 ;  /* 0x000000181468723c */ /* 0x042fe20000041868 */
[----:B------:R-:W-:Y:S07]  /*ccb0*/  STL [R1+0x10], R0 ;  /* 0x0000100001007387 */ /* 0x000fee0000100800 */
[C---:B------:R-:W-:Y:S01]  /*ccc0*/  HMMA.16816.F32.BF16 R108, R20.reuse, R26, R108 ;  /* 0x0000001a146c723c */ /* 0x040fe2000004186c */
[----:B------:R-:W1:Y:S07]  /*ccd0*/  LDSM.16.MT88.4 R24, [R203+0x3800] ;  /* 0x00380000cb18783b */ /* 0x000e6e0000004200 */
[C---:B--2---:R-:W-:Y:S08]  /*cce0*/  HMMA.16816.F32.BF16 R16, R20.reuse, R28, R16 ;  /* 0x0000001c1410723c */ /* 0x044ff00000041810 */
[----:B------:R-:W-:Y:S01]  /*ccf0*/  HMMA.16816.F32.BF16 R112, R20, R30, R112 ;  /* 0x0000001e1470723c */ /* 0x000fe20000041870 */
[----:B------:R-:W2:Y:S06]  /*cd00*/  LDSM.16.MT88.4 R28, [R206+0x3800] ;  /* 0x00380000ce1c783b */ /* 0x000eac0000004200 */
[----:B------:R-:W-:Y:S02]  /*cd10*/  F2FP.BF16.PACK_AB R20, R61, R60 ;  /* 0x0000003c3d14723e */ /* 0x000fe400000010ff */
[----:B------:R-:W-:Y:S03]  /*cd20*/  F2FP.BF16.PACK_AB R21, R63, R62 ;  /* 0x0000003e3f15723e */ /* 0x000fe600000010ff */
[----:B------:R-:W-:Y:S02]  /*cd30*/  F2FP.BF16.PACK_AB R22, R156, R64 ;  /* 0x000000409c16723e */ /* 0x000fe400000010ff */
[----:B------:R-:W-:Y:S07]  /*cd40*/  F2FP.BF16.PACK_AB R23, R36, R37 ;  /* 0x000000252417723e */ /* 0x000fee00000010ff */
[C---:B------:R-:W-:Y:S01]  /*cd50*/  HMMA.16816.F32.BF16 R120, R20.reuse, R124, R4 ;  /* 0x0000007c1478723c */ /* 0x040fe20000041804 */
[----:B------:R-:W4:Y:S07]  /*cd60*/  LDSM.16.MT88.4 R4, [R200+0x7800] ;  /* 0x00780000c804783b */ /* 0x000f2e0000004200 */
[C---:B------:R-:W-:Y:S01]  /*cd70*/  HMMA.16816.F32.BF16 R124, R20.reuse, R126, R8 ;  /* 0x0000007e147c723c */ /* 0x040fe20000041808 */
[----:B------:R-:W5:Y:S07]  /*cd80*/  LDSM.16.MT88.4 R8, [R204+0x7800] ;  /* 0x00780000cc08783b */ /* 0x000f6e0000004200 */
        /* <DEDUP_REMOVED lines=8> */
[C---:B------:R-:W-:Y:S01]  /*ce10*/  HMMA.16816.F32.BF16 R96, R20.reuse, R6, R96 ;  /* 0x000000061460723c */ /* 0x040fe20000041860 */
[----:B------:R-:W2:Y:S07]  /*ce20*/  LDSM.16.MT88.4 R4, [R206+0x7800] ;  /* 0x00780000ce04783b */ /* 0x000eae0000004200 */
[C---:B-----5:R-:W-:Y:S08]  /*ce30*/  HMMA.16816.F32.BF16 R128, R20.reuse, R8, R12 ;  /* 0x000000081480723c */ /* 0x060ff0000004180c */
[C---:B------:R-:W-:Y:S08]  /*ce40*/  HMMA.16816.F32.BF16 R100, R20.reuse, R10, R100 ;  /* 0x0000000a1464723c */ /* 0x040ff00000041864 */
[C---:B-1----:R-:W-:Y:S08]  /*ce50*/  HMMA.16816.F32.BF16 R104, R20.reuse, R24, R104 ;  /* 0x000000181468723c */ /* 0x042ff00000041868 */
[C---:B------:R-:W-:Y:S08]  /*ce60*/  HMMA.16816.F32.BF16 R108, R20.reuse, R26, R108 ;  /* 0x0000001a146c723c */ /* 0x040ff0000004186c */
[C---:B--2---:R-:W-:Y:S08]  /*ce70*/  HMMA.16816.F32.BF16 R132, R20.reuse, R4, R16 ;  /* 0x000000041484723c */ /* 0x044ff00000041810 */
[----:B------:R-:W-:Y:S01]  /*ce80*/  HMMA.16816.F32.BF16 R112, R20, R6, R112 ;  /* 0x000000061470723c */ /* 0x000fe20000041870 */
[----:B------:R-:W-:-:S07]  /*ce90*/  @P1 BRA `(.L_x_2380) ;  /* 0xffffcb6000001947 */ /* 0x000fce000383ffff */
.L_x_2379:
[----:B------:R-:W-:Y:S07]  /*cea0*/  @!UPT UIADD3 URZ, URZ, URZ, URZ ;  /* 0x0000003f3f3ff290 */ /* 0x000fee000fffe03f */
[----:B------:R-:W-:Y:S02]  /*ceb0*/  MOV R7, 0x1f ;  /* 0x0000001f00077802 */ /* 0x000fe40000000f00 */
[----:B------:R-:W-:Y:S01]  /*cec0*/  MOV R6, 0xffffffff ;  /* 0xffffffff00067802 */ /* 0x000fe20000000f00 */
[----:B------:R-:W-:Y:S06]  /*ced0*/  BRA.DIV ~URZ, `(.L_x_2381) ;  /* 0x000021327f007947 */ /* 0x000fec000b800000 */
[----:B------:R-:W2:Y:S04]  /*cee0*/  LDL R0, [R1] ;  /* 0x0000000001007983 */ /* 0x000ea80000100800 */
[----:B--2---:R1:W2:Y:S02]  /*cef0*/  SHFL.BFLY PT, R4, R0, 0x2, 0x1f ;  /* 0x0c401f0000047f89 */ /* 0x0042a400000e0000 */
.L_x_2413:
[----:B-1----:R-:W3:Y:S02]  /*cf00*/  LDL.LU R0, [R1] ;  /* 0x0000000001007983 */ /* 0x002ee40000300800 */
        /* <DEDUP_REMOVED lines=8> */
.L_x_2414:
        /* <DEDUP_REMOVED lines=85> */
.L_x_2374:
        /* <DEDUP_REMOVED lines=19> */
.L_x_2384:
[----:B-1----:R-:W-:Y:S05]  /*d610*/  BSYNC B0 ;  /* 0x0000000000007941 */ /* 0x002fea0003800000 */
.L_x_2383:
        /* <DEDUP_REMOVED lines=88> */
[----:B------:R-:W-:Y:S05]  /*dba0*/  CALL.REL.NOINC `($__internal_9_$__cuda_sm70_shflsync_idx_p) ;  /* 0x000019a000007944 */ /* 0x000fea0003c00000 */
.L_x_2387:
        /* <DEDUP_REMOVED lines=108> */
.L_x_2389:
[----:B--234-:R-:W-:Y:S05]  /*e270*/  BSYNC B0 ;  /* 0x0000000000007941 */ /* 0x01cfea0003800000 */
.L_x_2388:
        /* <DEDUP_REMOVED lines=14> */
.L_x_2391:
[----:B------:R-:W-:Y:S05]  /*e360*/  BSYNC B0 ;  /* 0x0000000000007941 */ /* 0x000fea0003800000 */
.L_x_2390:
        /* <DEDUP_REMOVED lines=14> */
.L_x_2393:
[----:B------:R-:W-:Y:S05]  /*e450*/  BSYNC B0 ;  /* 0x0000000000007941 */ /* 0x000fea0003800000 */
.L_x_2392:
        /* <DEDUP_REMOVED lines=15> */
.L_x_2386:
        /* <DEDUP_REMOVED lines=40> */
.L_x_2396:
[----:B------:R-:W-:Y:S05]  /*e7d0*/  BSYNC B0 ;  /* 0x0000000000007941 */ /* 0x000fea0003800000 */
.L_x_2395:
        /* <DEDUP_REMOVED lines=35> */
.L_x_2415:
[----:B------:R-:W-:Y:S05]  /*ea10*/  BRA.DIV ~URZ, `(.L_x_2398) ;  /* 0x000007c27f007947 */ /* 0x000fea000b800000 */
[----:B------:R3:W4:Y:S02]  /*ea20*/  SHFL.IDX PT, R4, R3, RZ, 0x181f ;  /* 0x00181fff03047589 */ /* 0x00072400000e0000 */
.L_x_2416:
        /* <DEDUP_REMOVED lines=16> */
.L_x_2400:
[----:B------:R-:W-:Y:S05]  /*eb30*/  BSYNC B0 ;  /* 0x0000000000007941 */ /* 0x000fea0003800000 */
.L_x_2399:
[----:B------:R-:W-:Y:S05]  /*eb40*/  BRA.DIV ~URZ, `(.L_x_2401) ;  /* 0x000006f27f007947 */ /* 0x000fea000b800000 */
[----:B--2---:R2:W1:Y:S04]  /*eb50*/  SHFL.IDX PT, R5, R2, 0x1, 0x181f ;  /* 0x00381f0002057f89 */ /* 0x00446800000e0000 */
[----:B----4-:R2:W4:Y:S02]  /*eb60*/  SHFL.IDX PT, R4, R3, 0x1, 0x181f ;  /* 0x00381f0003047f89 */ /* 0x01052400000e0000 */
.L_x_2417:
        /* <DEDUP_REMOVED lines=15> */
.L_x_2403:
[----:B------:R-:W-:Y:S05]  /*ec60*/  BSYNC B0 ;  /* 0x0000000000007941 */ /* 0x000fea0003800000 */
.L_x_2402:
[----:B------:R-:W-:Y:S05]  /*ec70*/  BRA.DIV ~URZ, `(.L_x_2404) ;  /* 0x000006827f007947 */ /* 0x000fea000b800000 */
[----:B-1----:R1:W2:Y:S02]  /*ec80*/  SHFL.IDX PT, R5, R2, 0x2, 0x181f ;  /* 0x00581f0002057f89 */ /* 0x0022a400000e0000 */
.L_x_2418:
[----:B------:R-:W-:Y:S05]  /*ec90*/  BRA.DIV ~URZ, `(.L_x_2405) ;  /* 0x000006d27f007947 */ /* 0x000fea000b800000 */
[----:B----4-:R4:W1:Y:S02]  /*eca0*/  SHFL.IDX PT, R4, R3, 0x2, 0x181f ;  /* 0x00581f0003047f89 */ /* 0x01086400000e0000 */
.L_x_2419:
        /* <DEDUP_REMOVED lines=15> */
.L_x_2407:
[----:B------:R-:W-:Y:S05]  /*eda0*/  BSYNC B0 ;  /* 0x0000000000007941 */ /* 0x000fea0003800000 */
.L_x_2406:
[----:B------:R-:W-:Y:S05]  /*edb0*/  BRA.DIV ~URZ, `(.L_x_2408) ;  /* 0x000006127f007947 */ /* 0x000fea000b800000 */
[----:B-1----:R1:W3:Y:S04]  /*edc0*/  SHFL.IDX PT, R6, R2, 0x3, 0x181f ;  /* 0x00781f0002067f89 */ /* 0x0022e800000e0000 */
[----:B--234-:R-:W2:Y:S02]  /*edd0*/  SHFL.IDX PT, R3, R3, 0x3, 0x181f ;  /* 0x00781f0003037f89 */ /* 0x01cea400000e0000 */
.L_x_2420:
        /* <DEDUP_REMOVED lines=14> */
.L_x_2394:
[----:B------:R-:W-:Y:S05]  /*eec0*/  BSYNC B1 ;  /* 0x0000000000017941 */ /* 0x000fea0003800000 */
.L_x_2385:
        /* <DEDUP_REMOVED lines=10> */
.L_x_2421:
[----:B------:R-:W-:Y:S01]  /*ef70*/  WARPSYNC 0xffffffff ;  /* 0xffffffff00007948 */ /* 0x000fe20003800000 */
[----:B------:R-:W-:Y:S06]  /*ef80*/  BAR.SYNC.DEFER_BLOCKING 0x4, 0x100 ;  /* 0x0104000000007b1d */ /* 0x000fec0000010000 */
[----:B----4-:R4:W-:Y:S04]  /*ef90*/  STL [R1+0x4c], R0 ;  /* 0x00004c0001007387 */ /* 0x0109e80000100800 */
[----:B------:R4:W-:Y:S04]  /*efa0*/  @!P4 STS [0x10100], R40 ;  /* 0x01010028ff00c388 */ /* 0x0009e80000000800 */
[----:B------:R-:W-:Y:S06]  /*efb0*/  BAR.ARV 0x5, 0x100 ;  /* 0x0144000000007b1d */ /* 0x000fec0000002000 */
.L_x_2409:
[----:B---34-:R-:W3:Y:S02]  /*efc0*/  LDL R0, [R1+0x4c] ;  /* 0x00004c0001007983 */ /* 0x018ee40000100800 */
[----:B---3--:R-:W-:-:S13]  /*efd0*/  ISETP.GE.AND P0, PT, R0, c[0x0][0x538], PT ;  /* 0x00014e0000007a0c */ /* 0x008fda0003f06270 */
[----:B-12--5:R-:W-:Y:S01]  /*efe0*/  @P0 CALL.REL.NOINC `(.L_x_2411) ;  /* 0x0000001000000944 */ /* 0x026fe20003c00000 */
[----:B------:R-:W-:Y:S05]  /*eff0*/  BRA `(.L_x_2412) ;  /* 0xffff1a0000007947 */ /* 0x000fea000383ffff */
.L_x_2411:
[----:B------:R-:W-:Y:S05]  /*f000*/  EXIT ;  /* 0x000000000000794d */ /* 0x000fea0003800000 */
.L_x_2381:
[----:B------:R1:W5:Y:S01]  /*f010*/  LDL R0, [R1] ;  /* 0x0000000001007983 */ /* 0x0003620000100800 */
[----:B------:R-:W-:Y:S02]  /*f020*/  MOV R3, 0x2 ;  /* 0x0000000200037802 */ /* 0x000fe40000000f00 */
[----:B------:R-:W-:Y:S02]  /*f030*/  MOV R2, 0xf050 ;  /* 0x0000f05000027802 */ /* 0x000fe40000000f00 */
[----:B-1---5:R-:W-:Y:S05]  /*f040*/  CALL.REL.NOINC `($__internal_8_$__cuda_sm70_shflsync_bfly_p) ;  /* 0x000004c000007944 */ /* 0x022fea0003c00000 */
[----:B------:R-:W-:Y:S01]  /*f050*/  MOV R4, R5 ;  /* 0x0000000500047202 */ /* 0x000fe20000000f00 */
[----:B------:R-:W-:Y:S05]  /*f060*/  BRA `(.L_x_2413) ;  /* 0xffffde9000007947 */ /* 0x000fea000383ffff */
.L_x_2382:
[----:B------:R-:W-:Y:S01]  /*f070*/  IMAD.MOV.U32 R0, RZ, RZ, R4 ;  /* 0x000000ffff007224 */ /* 0x000fe200078e0004 */
[----:B------:R-:W-:Y:S02]  /*f080*/  MOV R3, 0x1 ;  /* 0x0000000100037802 */ /* 0x000fe40000000f00 */
[----:B------:R-:W-:Y:S02]  /*f090*/  MOV R2, 0xf0b0 ;  /* 0x0000f0b000027802 */ /* 0x000fe40000000f00 */
[----:B------:R-:W-:Y:S05]  /*f0a0*/  CALL.REL.NOINC `($__internal_8_$__cuda_sm70_shflsync_bfly_p) ;  /* 0x0000046000007944 */ /* 0x000fea0003c00000 */
[----:B------:R1:W5:Y:S01]  /*f0b0*/  LDL R0, [R1+0x10] ;  /* 0x0000100001007983 */ /* 0x0003620000100800 */
[----:B------:R-:W-:Y:S01]  /*f0c0*/  FADD.FTZ R4, R4, R5 ;  /* 0x0000000504047221 */ /* 0x000fe20000010000 */
[----:B------:R-:W-:Y:S02]  /*f0d0*/  MOV R3, 0x2 ;  /* 0x0000000200037802 */ /* 0x000fe40000000f00 */
[----:B------:R-:W-:-:S02]  /*f0e0*/  MOV R2, 0xf100 ;  /* 0x0000f10000027802 */ /* 0x000fc40000000f00 */
[----:B-1---5:R-:W-:Y:S05]  /*f0f0*/  CALL.REL.NOINC `($__internal_8_$__cuda_sm70_shflsync_bfly_p) ;  /* 0x0000041000007944 */ /* 0x022fea0003c00000 */
[----:B------:R-:W2:Y:S01]  /*f100*/  LDL.LU R0, [R1+0x10] ;  /* 0x0000100001007983 */ /* 0x000ea20000300800 */
[----:B------:R-:W-:-:S02]  /*f110*/  MOV R3, 0x1 ;  /* 0x0000000100037802 */ /* 0x000fc40000000f00 */
[----:B------:R-:W-:Y:S01]  /*f120*/  MOV R2, 0xf150 ;  /* 0x0000f15000027802 */ /* 0x000fe20000000f00 */
[----:B--2---:R-:W-:Y:S02]  /*f130*/  FADD.FTZ R0, R0, R5 ;  /* 0x0000000500007221 */ /* 0x004fe40000010000 */
[----:B------:R-:W-:Y:S05]  /*f140*/  CALL.REL.NOINC `($__internal_8_$__cuda_sm70_shflsync_bfly_p) ;  /* 0x000003c000007944 */ /* 0x000fea0003c00000 */
[----:B------:R-:W-:Y:S01]  /*f150*/  MOV R3, R5 ;  /* 0x0000000500037202 */ /* 0x000fe20000000f00 */
[----:B------:R-:W-:Y:S05]  /*f160*/  BRA `(.L_x_2414) ;  /* 0xffffde2000007947 */ /* 0x000fea000383ffff */
.L_x_2397:
[----:B------:R-:W-:Y:S01]  /*f170*/  IMAD.MOV.U32 R8, RZ, RZ, R2 ;  /* 0x000000ffff087224 */ /* 0x000fe200078e0002 */
[----:B------:R-:W-:Y:S01]  /*f180*/  MOV R7, RZ ;  /* 0x000000ff00077202 */ /* 0x000fe20000000f00 */
[----:B------:R-:W-:Y:S01]  /*f190*/  IMAD.MOV.U32 R4, RZ, RZ, 0x181f ;  /* 0x0000181fff047424 */ /* 0x000fe200078e00ff */
[----:B------:R-:W-:Y:S02]  /*f1a0*/  MOV R9, 0xf1c0 ;  /* 0x0000f1c000097802 */ /* 0x000fe40000000f00 */
[----:B------:R-:W-:Y:S05]  /*f1b0*/  CALL.REL.NOINC `($__internal_9_$__cuda_sm70_shflsync_idx_p) ;  /* 0x0000039000007944 */ /* 0x000fea0003c00000 */
[----:B------:R-:W-:Y:S01]  /*f1c0*/  MOV R5, R4 ;  /* 0x0000000400057202 */ /* 0x000fe20000000f00 */
[----:B------:R-:W-:Y:S05]  /*f1d0*/  BRA `(.L_x_2415) ;  /* 0xfffff83000007947 */ /* 0x000fea000383ffff */
.L_x_2398:
[----:B------:R-:W-:Y:S01]  /*f1e0*/  IMAD.MOV.U32 R8, RZ, RZ, R3 ;  /* 0x000000ffff087224 */ /* 0x000fe200078e0003 */
[----:B------:R-:W-:Y:S01]  /*f1f0*/  MOV R7, RZ ;  /* 0x000000ff00077202 */ /* 0x000fe20000000f00 */
[----:B------:R-:W-:Y:S01]  /*f200*/  IMAD.MOV.U32 R4, RZ, RZ, 0x181f ;  /* 0x0000181fff047424 */ /* 0x000fe200078e00ff */
[----:B------:R-:W-:Y:S02]  /*f210*/  MOV R9, 0xf230 ;  /* 0x0000f23000097802 */ /* 0x000fe40000000f00 */
[----:B-12---:R-:W-:Y:S05]  /*f220*/  CALL.REL.NOINC `($__internal_9_$__cuda_sm70_shflsync_idx_p) ;  /* 0x0000032000007944 */ /* 0x006fea0003c00000 */
[----:B------:R-:W-:Y:S05]  /*f230*/  BRA `(.L_x_2416) ;  /* 0xfffff7f000007947 */ /* 0x000fea000383ffff */
.L_x_2401:
[----:B------:R-:W-:Y:S01]  /*f240*/  IMAD.MOV.U32 R8, RZ, RZ, R2 ;  /* 0x000000ffff087224 */ /* 0x000fe200078e0002 */
[----:B--2---:R-:W-:Y:S01]  /*f250*/  MOV R7, 0x1 ;  /* 0x0000000100077802 */ /* 0x004fe20000000f00 */
[----:B----4-:R-:W-:Y:S01]  /*f260*/  IMAD.MOV.U32 R4, RZ, RZ, 0x181f ;  /* 0x0000181fff047424 */ /* 0x010fe200078e00ff */
[----:B------:R-:W-:-:S02]  /*f270*/  MOV R9, 0xf290 ;  /* 0x0000f29000097802 */ /* 0x000fc40000000f00 */
[----:B-1-3--:R-:W-:Y:S05]  /*f280*/  CALL.REL.NOINC `($__internal_9_$__cuda_sm70_shflsync_idx_p) ;  /* 0x000002c000007944 */ /* 0x00afea0003c00000 */
[----:B------:R-:W-:Y:S01]  /*f290*/  IMAD.MOV.U32 R5, RZ, RZ, R4 ;  /* 0x000000ffff057224 */ /* 0x000fe200078e0004 */
[----:B------:R-:W-:Y:S01]  /*f2a0*/  MOV R7, 0x1 ;  /* 0x0000000100077802 */ /* 0x000fe20000000f00 */
[----:B------:R-:W-:Y:S01]  /*f2b0*/  IMAD.MOV.U32 R8, RZ, RZ, R3 ;  /* 0x000000ffff087224 */ /* 0x000fe200078e0003 */
[----:B------:R-:W-:-:S02]  /*f2c0*/  MOV R4, 0x181f ;  /* 0x0000181f00047802 */ /* 0x000fc40000000f00 */
[----:B------:R-:W-:Y:S02]  /*f2d0*/  MOV R9, 0xf2f0 ;  /* 0x0000f2f000097802 */ /* 0x000fe40000000f00 */
[----:B------:R-:W-:Y:S05]  /*f2e0*/  CALL.REL.NOINC `($__internal_9_$__cuda_sm70_shflsync_idx_p) ;  /* 0x0000026000007944 */ /* 0x000fea0003c00000 */
[----:B------:R-:W-:Y:S05]  /*f2f0*/  BRA `(.L_x_2417) ;  /* 0xfffff87000007947 */ /* 0x000fea000383ffff */
.L_x_2404:
[----:B------:R-:W-:Y:S01]  /*f300*/  IMAD.MOV.U32 R8, RZ, RZ, R2 ;  /* 0x000000ffff087224 */ /* 0x000fe200078e0002 */
[----:B-1----:R-:W-:Y:S01]  /*f310*/  MOV R7, 0x2 ;  /* 0x0000000200077802 */ /* 0x002fe20000000f00 */
[----:B----4-:R-:W-:Y:S01]  /*f320*/  IMAD.MOV.U32 R4, RZ, RZ, 0x181f ;  /* 0x0000181fff047424 */ /* 0x010fe200078e00ff */
[----:B------:R-:W-:Y:S02]  /*f330*/  MOV R9, 0xf350 ;  /* 0x0000f35000097802 */ /* 0x000fe40000000f00 */
[----:B--23--:R-:W-:Y:S05]  /*f340*/  CALL.REL.NOINC `($__internal_9_$__cuda_sm70_shflsync_idx_p) ;  /* 0x0000020000007944 */ /* 0x00cfea0003c00000 */
[----:B------:R-:W-:Y:S01]  /*f350*/  MOV R5, R4 ;  /* 0x0000000400057202 */ /* 0x000fe20000000f00 */
[----:B------:R-:W-:Y:S05]  /*f360*/  BRA `(.L_x_2418) ;  /* 0xfffff92000007947 */ /* 0x000fea000383ffff */
.L_x_2405:
[----:B------:R-:W-:Y:S01]  /*f370*/  IMAD.MOV.U32 R8, RZ, RZ, R3 ;  /* 0x000000ffff087224 */ /* 0x000fe200078e0003 */
[----:B------:R-:W-:Y:S01]  /*f380*/  MOV R7, 0x2 ;  /* 0x0000000200077802 */ /* 0x000fe20000000f00 */
[----:B----4-:R-:W-:Y:S01]  /*f390*/  IMAD.MOV.U32 R4, RZ, RZ, 0x181f ;  /* 0x0000181fff047424 */ /* 0x010fe200078e00ff */
[----:B------:R-:W-:Y:S02]  /*f3a0*/  MOV R9, 0xf3c0 ;  /* 0x0000f3c000097802 */ /* 0x000fe40000000f00 */
[----:B-123--:R-:W-:Y:S05]  /*f3b0*/  CALL.REL.NOINC `($__internal_9_$__cuda_sm70_shflsync_idx_p) ;  /* 0x0000019000007944 */ /* 0x00efea0003c00000 */
[----:B------:R-:W-:Y:S05]  /*f3c0*/  BRA `(.L_x_2419) ;  /* 0xfffff8e000007947 */ /* 0x000fea000383ffff */
.L_x_2408:
[----:B------:R-:W-:Y:S01]  /*f3d0*/  IMAD.MOV.U32 R8, RZ, RZ, R2 ;  /* 0x000000ffff087224 */ /* 0x000fe200078e0002 */
[----:B-1----:R-:W-:Y:S01]  /*f3e0*/  MOV R7, 0x3 ;  /* 0x0000000300077802 */ /* 0x002fe20000000f00 */
[----:B------:R-:W-:Y:S01]  /*f3f0*/  IMAD.MOV.U32 R4, RZ, RZ, 0x181f ;  /* 0x0000181fff047424 */ /* 0x000fe200078e00ff */
[----:B------:R-:W-:-:S02]  /*f400*/  MOV R9, 0xf420 ;  /* 0x0000f42000097802 */ /* 0x000fc40000000f00 */
[----:B--234-:R-:W-:Y:S05]  /*f410*/  CALL.REL.NOINC `($__internal_9_$__cuda_sm70_shflsync_idx_p) ;  /* 0x0000013000007944 */ /* 0x01cfea0003c00000 */
[----:B------:R-:W-:Y:S01]  /*f420*/  IMAD.MOV.U32 R6, RZ, RZ, R4 ;  /* 0x000000ffff067224 */ /* 0x000fe200078e0004 */
[----:B------:R-:W-:Y:S01]  /*f430*/  MOV R7, 0x3 ;  /* 0x0000000300077802 */ /* 0x000fe20000000f00 */
[----:B------:R-:W-:Y:S01]  /*f440*/  IMAD.MOV.U32 R8, RZ, RZ, R3 ;  /* 0x000000ffff087224 */ /* 0x000fe200078e0003 */
[----:B------:R-:W-:-:S02]  /*f450*/  MOV R4, 0x181f ;  /* 0x0000181f00047802 */ /* 0x000fc40000000f00 */
[----:B------:R-:W-:Y:S02]  /*f460*/  MOV R9, 0xf480 ;  /* 0x0000f48000097802 */ /* 0x000fe40000000f00 */
[----:B------:R-:W-:Y:S05]  /*f470*/  CALL.REL.NOINC `($__internal_9_$__cuda_sm70_shflsync_idx_p) ;  /* 0x000000d000007944 */ /* 0x000fea0003c00000 */
[----:B------:R-:W-:Y:S01]  /*f480*/  MOV R3, R4 ;  /* 0x0000000400037202 */ /* 0x000fe20000000f00 */
[----:B------:R-:W-:Y:S05]  /*f490*/  BRA `(.L_x_2420) ;  /* 0xfffff94000007947 */ /* 0x000fea000383ffff */
.L_x_2410:
[----:B------:R-:W-:Y:S01]  /*f4a0*/  IMAD.MOV.U32 R8, RZ, RZ, R40 ;  /* 0x000000ffff087224 */ /* 0x000fe200078e0028 */
[----:B------:R-:W-:Y:S01]  /*f4b0*/  MOV R7, RZ ;  /* 0x000000ff00077202 */ /* 0x000fe20000000f00 */
[----:B-1----:R-:W-:Y:S01]  /*f4c0*/  IMAD.MOV.U32 R4, RZ, RZ, 0x1f ;  /* 0x0000001fff047424 */ /* 0x002fe200078e00ff */
[----:B------:R-:W-:Y:S02]  /*f4d0*/  MOV R9, 0xf4f0 ;  /* 0x0000f4f000097802 */ /* 0x000fe40000000f00 */
[----:B--2345:R-:W-:Y:S05]  /*f4e0*/  CALL.REL.NOINC `($__internal_9_$__cuda_sm70_shflsync_idx_p) ;  /* 0x0000006000007944 */ /* 0x03cfea0003c00000 */
[----:B------:R-:W-:Y:S01]  /*f4f0*/  MOV R0, R4 ;  /* 0x0000000400007202 */ /* 0x000fe20000000f00 */
[----:B------:R-:W-:Y:S05]  /*f500*/  BRA `(.L_x_2421) ;  /* 0xfffffa6000007947 */ /* 0x000fea000383ffff */
        .weak           $__internal_8_$__cuda_sm70_shflsync_bfly_p
        .type           $__internal_8_$__cuda_sm70_shflsync_bfly_p,@function
        .size           $__internal_8_$__cuda_sm70_shflsync_bfly_p,($__internal_9_$__cuda_sm70_shflsync_idx_p - $__internal_8_$__cuda_sm70_shflsync_bfly_p)
$__internal_8_$__cuda_sm70_shflsync_bfly_p:
[----:B------:R-:W-:Y:S04]  /*f510*/  WARPSYNC R6 ;  /* 0x0000000600007348 */ /* 0x000fe80003800000 */
[----:B------:R1:W2:Y:S02]  /*f520*/  SHFL.BFLY PT, R5, R0, R3, R7 ;  /* 0x0c00000300057389 */ /* 0x0002a400000e0007 */
[----:B-1----:R-:W-:-:S04]  /*f530*/  MOV R3, 0x0 ;  /* 0x0000000000037802 */ /* 0x002fc80000000f00 */
[----:B--2---:R-:W-:Y:S05]  /*f540*/  RET.REL.NODEC R2 `(_ZN7cutlass13device_kernelIN5flash19enable_sm80_to_sm89INS1_16FlashAttnFwdSm80INS1_25CollectiveMainloopFwdSm80ILi8ELi1ELb1EN4cute5tupleIJNS5_1CILi128EEES8_S8_EEELi128ENS_10bfloat16_tEfNS_4arch4Sm80ELb1ELb0ELb0ELb0ELb0ELb0ELb1ELb0EEENS1_21CollectiveEpilogueFwdIS9_NS6_IJNS7_ILi1EEESF_SF_EEESA_SC_Li256ELb0ELb1ELb0ELb0EEENS1_30DynamicPersistentTileSchedulerILi256ELi256ELb0ELb1ELb0EEEEEEEEEvNT_6ParamsE) ;  /* 0xffff0ab002007950 */ /* 0x004fea0003c3ffff */
        .weak           $__internal_9_$__cuda_sm70_shflsync_idx_p
        .type           $__internal_9_$__cuda_sm70_shflsync_idx_p,@function
        .size           $__internal_9_$__cuda_sm70_shflsync_idx_p,(.L_x_3792 - $__internal_9_$__cuda_sm70_shflsync_idx_p)
$__internal_9_$__cuda_sm70_shflsync_idx_p:
[----:B------:R-:W-:Y:S04]  /*f550*/  WARPSYNC R41 ;  /* 0x0000002900007348 */ /* 0x000fe80003800000 */
[----:B------:R1:W2:Y:S02]  /*f560*/  SHFL.IDX PT, R4, R8, R7, R4 ;  /* 0x0000000708047389 */ /* 0x0002a400000e0004 */
[----:B-1----:R-:W-:Y:S02]  /*f570*/  MOV R8, R9 ;  /* 0x0000000900087202 */ /* 0x002fe40000000f00 */
[----:B------:R-:W-:-:S04]  /*f580*/  MOV R9, 0x0 ;  /* 0x0000000000097802 */ /* 0x000fc80000000f00 */
[----:B--2---:R-:W-:Y:S05]  /*f590*/  RET.REL.NODEC R8 `(_ZN7cutlass13device_kernelIN5flash19enable_sm80_to_sm89INS1_16FlashAttnFwdSm80INS1_25CollectiveMainloopFwdSm80ILi8ELi1ELb1EN4cute5tupleIJNS5_1CILi128EEES8_S8_EEELi128ENS_10bfloat16_tEfNS_4arch4Sm80ELb1ELb0ELb0ELb0ELb0ELb0ELb1ELb0EEENS1_21CollectiveEpilogueFwdIS9_NS6_IJNS7_ILi1EEESF_SF_EEESA_SC_Li256ELb0ELb1ELb0ELb0EEENS1_30DynamicPersistentTileSchedulerILi256ELi256ELb0ELb1ELb0EEEEEEEEEvNT_6ParamsE) ;  /* 0xffff0a6008007950 */ /* 0x004fea0003c3ffff */
.L_x_2422:
        /* <DEDUP_REMOVED lines=14> */
.L_x_3792:


//--------------------- .text._ZN7cutlass13device_kernelIN5flash19enable_sm80_to_sm89INS1_16FlashAttnFwdSm80INS1_25CollectiveMainloopFwdSm80ILi8ELi1ELb1EN4cute5tupleIJNS5_1CILi128EEES8_S8_EEELi128ENS_10bfloat16_tEfNS_4arch4Sm80ELb1ELb0ELb0ELb1ELb0ELb0ELb1ELb0EEENS1_21CollectiveEpilogueFwdIS9_NS6_IJNS7_ILi1EEESF_SF_EEESA_SC_Li256ELb1ELb1ELb0ELb0EEENS1_19SingleTileSchedulerILb1ELb0ELb1ELi128EEEEEEEEEvNT_6ParamsE --------------------------
	.section	.text._ZN7cutlass13device_kernelIN5flash19enable_sm80_to_sm89INS1_16FlashAttnFwdSm80INS1_25CollectiveMainloopFwdSm80ILi8ELi1ELb1EN4cute5tupleIJNS5_1CILi128EEES8_S8_EEELi128ENS_10bfloat16_tEfNS_4arch4Sm80ELb1ELb0ELb0ELb1ELb0ELb0ELb1ELb0EEENS1_21CollectiveEpilogueFwdIS9_NS6_IJNS7_ILi1EEESF_SF_EEESA_SC_Li256ELb1ELb1ELb0ELb0EEENS1_19SingleTileSchedulerILb1ELb0ELb1ELi128EEEEEEEEEvNT_6ParamsE,"ax",@progbits
	.sectioninfo	@"SHI_REGISTERS=255"
	.align	128
.text._ZN7cutlass13device_kernelIN5flash19enable_sm80_to_sm89INS1_16FlashAttnFwdSm80INS1_25CollectiveMainloopFwdSm80ILi8ELi1ELb1EN4cute5tupleIJNS5_1CILi128EEES8_S8_EEELi128ENS_10bfloat16_tEfNS_4arch4Sm80ELb1ELb0ELb0ELb1ELb0ELb0ELb1ELb0EEENS1_21CollectiveEpilogueFwdIS9_NS6_IJNS7_ILi1EEESF_SF_EEESA_SC_Li256ELb1ELb1ELb0ELb0EEENS1_19SingleTileSchedulerILb1ELb0ELb1ELi128EEEEEEEEEvNT_6ParamsE:
        .type           _ZN7cutlass13device_kernelIN5flash19enable_sm80_to_sm89INS1_16FlashAttnFwdSm80INS1_25CollectiveMainloopFwdSm80ILi8ELi1ELb1EN4cute5tupleIJNS5_1CILi128EEES8_S8_EEELi128ENS_10bfloat16_tEfNS_4arch4Sm80ELb1ELb0ELb0ELb1ELb0ELb0ELb1ELb0EEENS1_21CollectiveEpilogueFwdIS9_NS6_IJNS7_ILi1EEESF_SF_EEESA_SC_Li256ELb1ELb1ELb0ELb0EEENS1_19SingleTileSchedulerILb1ELb0ELb1ELi128EEEEEEEEEvNT_6ParamsE,@function
        .size           _ZN7cutlass13device_kernelIN5flash19enable_sm80_to_sm89INS1_16FlashAttnFwdSm80INS1_25CollectiveMainloopFwdSm80ILi8ELi1ELb1EN4cute5tupleIJNS5_1CILi128EEES8_S8_EEELi128ENS_10bfloat16_tEfNS_4arch4Sm80ELb1ELb0ELb0ELb1ELb0ELb0ELb1ELb0EEENS1_21CollectiveEpilogueFwdIS9_NS6_IJNS7_ILi1EEESF_SF_EEESA_SC_Li256ELb1ELb1ELb0ELb0EEENS1_19SingleTileSchedulerILb1ELb0ELb1ELi128EEEEEEEEEvNT_6ParamsE,(.L_x_3795 - _ZN7cutlass13device_kernelIN5flash19enable_sm80_to_sm89INS1_16FlashAttnFwdSm80INS1_25CollectiveMainloopFwdSm80ILi8ELi1ELb1EN4cute5tupleIJNS5_1CILi128EEES8_S8_EEELi128ENS_10bfloat16_tEfNS_4arch4Sm80ELb1ELb0ELb0ELb1ELb0ELb0ELb1ELb0EEENS1_21CollectiveEpilogueFwdIS9_NS6_IJNS7_ILi1EEESF_SF_EEESA_SC_Li256ELb1ELb1ELb0ELb0EEENS1_19SingleTileSchedulerILb1ELb0ELb1ELi128EEEEEEEEEvNT_6ParamsE)
        .other          _ZN7cutlass13device_kernelIN5flash19enable_sm80_to_sm89INS1_16FlashAttnFwdSm80INS1_25CollectiveMainloopFwdSm80ILi8ELi1ELb1EN4cute5tupleIJNS5_1CILi128EEES8_S8_EEELi128ENS_10bfloat16_tEfNS_4arch4Sm80ELb1ELb0ELb0ELb1ELb0ELb0ELb1ELb0EEENS1_21CollectiveEpilogueFwdIS9_NS6_IJNS7_ILi1EEESF_SF_EEESA_SC_Li256ELb1ELb1ELb0ELb0EEENS1_19SingleTileSchedulerILb1ELb0ELb1ELi128EEEEEEEEEvNT_6ParamsE,@"STO_CUDA_ENTRY STV_DEFAULT"
_ZN7cutlass13device_kernelIN5flash19enable_sm80_to_sm89INS1_16FlashAttnFwdSm80INS1_25CollectiveMainloopFwdSm80ILi8ELi1ELb1EN4cute5tupleIJNS5_1CILi128EEES8_S8_EEELi128ENS_10bfloat16_tEfNS_4arch4Sm80ELb1ELb0ELb0ELb1ELb0ELb0ELb1ELb0EEENS1_21CollectiveEpilogueFwdIS9_NS6_IJNS7_ILi1EEESF_SF_EEESA_SC_Li256ELb1ELb1ELb0ELb0EEENS1_19SingleTileSchedulerILb1ELb0ELb1ELi128EEEEEEEEEvNT_6ParamsE:
        /* <DEDUP_REMOVED lines=16> */
.L_x_2424:
        /* <DEDUP_REMOVED lines=8> */
.L_x_2426:
[----:B------:R-:W-:-:S04]  /*0180*/  MOV R3, c[0x0][0x54c] ;  /* 0x0001530000037a02 */ /* 0x000fc80000000f00 */
.L_x_2425:
[----:B------:R-:W-:Y:S01]  /*0190*/  USHF.L.U32 UR4, UR4, 0x7, URZ ;  /* 0x0000000704047899 */ /* 0x000fe2000800063f */
[----:B-----5:R-:W-:-:S05]  /*01a0*/  IMAD R3, R3, c[0x0][0x548], RZ ;  /* 0x0001520003037a24 */ /* 0x020fca00078e02ff */
[----:B------:R-:W-:-:S04]  /*01b0*/  MOV R36, UR4 ;  /* 0x0000000400247c02 */ /* 0x000fc80008000f00 */
[----:B------:R-:W-:-:S04]  /*01c0*/  ISETP.GE.AND P0, PT, R36, R3, PT ;  /* 0x000000032400720c */ /* 0x000fc80003f06270 */
[----:B------:R-:W-:Y:S01]  /*01d0*/  SEL R228, R228, 0xffffffff, !P0 ;  /* 0xffffffffe4e47807 */ /* 0x000fe20004000000 */
[----:B------:R-:W-:Y:S05]  /*01e0*/  BRA `(.L_x_2427) ;  /* 0x0000013000007947 */ /* 0x000fea0003800000 */
.L_x_2423:
[----:B------:R-:W-:-:S04]  /*01f0*/  ISETP.NE.U32.AND P0, PT, RZ, c[0x0][0x568], PT ;  /* 0x00015a00ff007a0c */ /* 0x000fc80003f05070 */
[----:B------:R-:W-:-:S13]  /*0200*/  ISETP.NE.AND.EX P0, PT, RZ, c[0x0][0x56c], PT, P0 ;  /* 0x00015b00ff007a0c */ /* 0x000fda0003f05300 */
[----:B------:R-:W-:Y:S05]  /*0210*/  @!P0 BRA `(.L_x_2428) ;  /* 0x0000002000008947 */ /* 0x000fea0003800000 */
[----:B------:R1:W5:Y:S01]  /*0220*/  LDG.E R3, [R2.64] ;  /* 0x0000001202037981 */ /* 0x000362000c1e1900 */
[----:B------:R-:W-:Y:S05]  /*0230*/  BRA `(.L_x_2429) ;  /* 0x0000009000007947 */ /* 0x000fea0003800000 */
.L_x_2428:
        /* <DEDUP_REMOVED lines=8> */
.L_x_2430:
[----:B------:R-:W-:-:S04]  /*02c0*/  MOV R3, c[0x0][0x54c] ;  /* 0x0001530000037a02 */ /* 0x000fc80000000f00 */
.L_x_2429:
[----:B------:R-:W-:Y:S01]  /*02d0*/  USHF.L.U32 UR4, UR4, 0x7, URZ ;  /* 0x0000000704047899 */ /* 0x000fe2000800063f */
[----:B-----5:R-:W-:-:S05]  /*02e0*/  IMAD R3, R3, c[0x0][0x548], RZ ;  /* 0x0001520003037a24 */ /* 0x020fca00078e02ff */
[----:B------:R-:W-:-:S04]  /*02f0*/  MOV R36, UR4 ;  /* 0x0000000400247c02 */ /* 0x000fc80008000f00 */
[----:B------:R-:W-:-:S04]  /*0300*/  ISETP.GE.AND P0, PT, R36, R3, PT ;  /* 0x000000032400720c */ /* 0x000fc80003f06270 */
[----:B------:R-:W-:-:S04]  /*0310*/  SEL R228, R228, 0xffffffff, !P0 ;  /* 0xffffffffe4e47807 */ /* 0x000fc80004000000 */
.L_x_2427:
        /* <DEDUP_REMOVED lines=11> */
[----:B------:R-:W-:Y:S01]  /*03d0*/  @P1 IMAD.WIDE R10, R228, R5, c[0x0][0x360] ;  /* 0x0000d800e40a1625 */ /* 0x000fe200078e0205 */
[----:B------:R-:W2:Y:S01]  /*03e0*/  @P2 LDG.E R4, [R12.64] ;  /* 0x000000120c042981 */ /* 0x000ea2000c1e1900 */
[----:B-1----:R-:W-:-:S03]  /*03f0*/  CS2R R2, SRZ ;  /* 0x0000000000027805 */ /* 0x002fc6000001ff00 */
[----:B------:R-:W3:Y:S01]  /*0400*/  @P1 LDG.E R0, [R10.64] ;  /* 0x000000120a001981 */ /* 0x000ee2000c1e1900 */
[----:B------:R-:W-:-:S04]  /*0410*/  IMAD.WIDE R8, R228, R5, c[0x0][0x348] ;  /* 0x0000d200e4087625 */ /* 0x000fc800078e0205 */
[----:B------:R-:W-:Y:S01]  /*0420*/  IMAD.WIDE R6, R228, R5, c[0x0][0x350] ;  /* 0x0000d400e4067625 */ /* 0x000fe200078e0205 */
[----:B------:R1:W5:Y:S04]  /*0430*/  @P0 LDG.E R2, [R8.64] ;  /* 0x0000001208020981 */ /* 0x000368000c1e1900 */
[----:B------:R1:W5:Y:S01]  /*0440*/  @P6 LDG.E R3, [R6.64] ;  /* 0x0000001206036981 */ /* 0x000362000c1e1900 */
[----:B------:R-:W-:Y:S02]  /*0450*/  UMOV UR4, URZ ;  /* 0x0000003f00047c82 */ /* 0x000fe40008000000 */
[----:B------:R-:W-:Y:S02]  /*0460*/  ULDC UR11, c[0x0][0x168] ;  /* 0x00005a00000b7ab9 */ /* 0x000fe40000000800 */
[----:B------:R-:W-:Y:S01]  /*0470*/  ULDC UR8, c[0x0][0x1d0] ;  /* 0x0000740000087ab9 */ /* 0x000fe20000000800 */
[----:B--2---:R1:W2:Y:S08]  /*0480*/  @P2 R2UR UR4, R4 ;  /* 0x00000000040423c2 */ /* 0x0042b000000e0000 */
[----:B---3--:R1:W3:Y:S02]  /*0490*/  @P1 R2UR UR11, R0 ;  /* 0x00000000000b13c2 */ /* 0x0082e400000e0000 */
[----:B-123--:R-:W-:Y:S05]  /*04a0*/  @P1 BRA `(.L_x_2431) ;  /* 0x0000006000001947 */ /* 0x00efea0003800000 */
[----:B------:R-:W-:Y:S05]  /*04b0*/  @!P0 BRA `(.L_x_2431) ;  /* 0x0000005000008947 */ /* 0x000fea0003800000 */
[----:B------:R-:W2:Y:S04]  /*04c0*/  LDG.E R0, [R8.64] ;  /* 0x0000001208007981 */ /* 0x000ea8000c1e1900 */
[----:B------:R-:W3:Y:S01]  /*04d0*/  LDG.E R4, [R8.64+0x4] ;  /* 0x0000041208047981 */ /* 0x000ee2000c1e1900 */
[----:B--2---:R-:W1:Y:S08]  /*04e0*/  R2UR UR11, R0 ;  /* 0x00000000000b73c2 */ /* 0x004e7000000e0000 */
[----:B---3--:R-:W1:Y:S02]  /*04f0*/  R2UR UR5, R4 ;  /* 0x00000000040573c2 */ /* 0x008e6400000e0000 */
[----:B-1----:R-:W-:-:S06]  /*0500*/  UIADD3 UR11, -UR11, UR5, URZ ;  /* 0x000000050b0b7290 */ /* 0x002fcc000fffe13f */
.L_x_2431:
[----:B------:R-:W-:-:S04]  /*0510*/  ISETP.NE.U32.AND P1, PT, RZ, c[0x0][0x368], PT ;  /* 0x0000da00ff007a0c */ /* 0x000fc80003f25070 */
[----:B------:R-:W-:-:S13]  /*0520*/  ISETP.NE.AND.EX P1, PT, RZ, c[0x0][0x36c], PT, P1 ;  /* 0x0000db00ff007a0c */ /* 0x000fda0003f25310 */
[----:B------:R-:W-:Y:S05]  /*0530*/  @!P1 BRA `(.L_x_2432) ;  /* 0x0000004000009947 */ /* 0x000fea0003800000 */
[----:B------:R-:W-:-:S05]  /*0540*/  IMAD.WIDE R6, R228, R5, c[0x0][0x368] ;  /* 0x0000da00e4067625 */ /* 0x000fca00078e0205 */
[----:B------:R-:W2:Y:S02]  /*0550*/  LDG.E R0, [R6.64] ;  /* 0x0000001206007981 */ /* 0x000ea4000c1e1900 */
[----:B--2---:R1:W2:Y:S02]  /*0560*/  R2UR UR8, R0 ;  /* 0x00000000000873c2 */ /* 0x0042a400000e0000 */
[----:B-12---:R-:W-:Y:S05]  /*0570*/  BRA `(.L_x_2433) ;  /* 0x0000006000007947 */ /* 0x006fea0003800000 */
.L_x_2432:
[----:B------:R-:W-:Y:S05]  /*0580*/  @!P6 BRA `(.L_x_2433) ;  /* 0x000000500000e947 */ /* 0x000fea0003800000 */
[----:B------:R-:W2:Y:S04]  /*0590*/  LDG.E R0, [R6.64] ;  /* 0x0000001206007981 */ /* 0x000ea8000c1e1900 */
[----:B------:R-:W3:Y:S01]  /*05a0*/  LDG.E R4, [R6.64+0x4] ;  /* 0x0000041206047981 */ /* 0x000ee2000c1e1900 */
[----:B--2---:R-:W1:Y:S08]  /*05b0*/  R2UR UR8, R0 ;  /* 0x00000000000873c2 */ /* 0x004e7000000e0000 */
[----:B---3--:R-:W1:Y:S02]  /*05c0*/  R2UR UR5, R4 ;  /* 0x00000000040573c2 */ /* 0x008e6400000e0000 */
[----:B-1----:R-:W-:-:S06]  /*05d0*/  UIADD3 UR8, -UR8, UR5, URZ ;  /* 0x0000000508087290 */ /* 0x002fcc000fffe13f */
.L_x_2433:
[----:B------:R-:W1:Y:S01]  /*05e0*/  R2UR UR23, R36 ;  /* 0x00000000241773c2 */ /* 0x000e6200000e0000 */
[----:B------:R-:W-:Y:S01]  /*05f0*/  ULDC UR5, c[0x0][0x2c4] ;  /* 0x0000b10000057ab9 */ /* 0x000fe20000000800 */
[----:B------:R-:W-:Y:S01]  /*0600*/  PLOP3.LUT P2, PT, PT, PT, PT, 0x80, 0x0 ;  /* 0x000000000000781c */ /* 0x000fe20003f4f070 */
[----:B------:R-:W-:Y:S01]  /*0610*/  UISETP.NE.AND UP0, UPT, UR5, 0x1, UPT ;  /* 0x000000010500788c */ /* 0x000fe2000bf05270 */
[----:B------:R-:W-:Y:S01]  /*0620*/  IMAD.MOV.U32 R114, RZ, RZ, RZ ;  /* 0x000000ffff727224 */ /* 0x000fe200078e00ff */
[----:B------:R-:W-:Y:S01]  /*0630*/  ULDC UR12, c[0x0][0x2c8] ;  /* 0x0000b200000c7ab9 */ /* 0x000fe20000000800 */
[----:B------:R-:W-:Y:S01]  /*0640*/  CS2R R112, SRZ ;  /* 0x0000000000707805 */ /* 0x000fe2000001ff00 */
[----:B------:R-:W-:Y:S01]  /*0650*/  UIADD3 UR8, -UR4, UR8, URZ ;  /* 0x0000000804087290 */ /* 0x000fe2000fffe13f */
[----:B------:R-:W2:Y:S01]  /*0660*/  R2UR UR6, R36 ;  /* 0x00000000240673c2 */ /* 0x000ea200000e0000 */
[----:B------:R-:W-:Y:S01]  /*0670*/  PLOP3.LUT P3, PT, PT, PT, UP0, 0x80, 0x0 ;  /* 0x000000000000781c */ /* 0x000fe20003f6f008 */
[----:B------:R-:W-:Y:S01]  /*0680*/  CS2R R118, SRZ ;  /* 0x0000000000767805 */ /* 0x000fe2000001ff00 */
[----:B------:R-:W-:Y:S01]  /*0690*/  PLOP3.LUT P1, PT, PT, PT, UP0, 0x80, 0x0 ;  /* 0x000000000000781c */ /* 0x000fe20003f2f008 */
[----:B------:R-:W-:Y:S01]  /*06a0*/  UIADD3 UR5, UR8, 0x80, -UR11 ;  /* 0x0000008008057890 */ /* 0x000fe2000fffe80b */
        /* <DEDUP_REMOVED lines=11> */
[----:B-1----:R-:W-:Y:S01]  /*0760*/  IMAD.U32 R0, RZ, RZ, UR23 ;  /* 0x00000017ff007e24 */ /* 0x002fe2000f8e00ff */
[----:B------:R-:W-:Y:S01]  /*0770*/  CS2R R94, SRZ ;  /* 0x00000000005e7805 */ /* 0x000fe2000001ff00 */
[----:B------:R-:W-:Y:S01]  /*0780*/  CS2R R92, SRZ ;  /* 0x00000000005c7805 */ /* 0x000fe2000001ff00 */
[----:B------:R-:W-:Y:S01]  /*0790*/  CS2R R90, SRZ ;  /* 0x00000000005a7805 */ /* 0x000fe2000001ff00 */
[----:B------:R-:W-:Y:S01]  /*07a0*/  CS2R R88, SRZ ;  /* 0x0000000000587805 */ /* 0x000fe2000001ff00 */
[----:B------:R-:W-:Y:S01]  /*07b0*/  @P3 IADD3 R4, R0, 0x7f, RZ ;  /* 0x0000007f00043810 */ /* 0x000fe20007ffe0ff */
[----:B------:R-:W-:Y:S01]  /*07c0*/  CS2R R86, SRZ ;  /* 0x0000000000567805 */ /* 0x000fe2000001ff00 */
[----:B-----5:R-:W-:Y:S01]  /*07d0*/  IADD3 R0, R3, UR4, RZ ;  /* 0x0000000403007c10 */ /* 0x020fe2000fffe0ff */
[----:B------:R-:W-:Y:S01]  /*07e0*/  ULDC UR4, c[0x0][0x2cc] ;  /* 0x0000b30000047ab9 */ /* 0x000fe20000000800 */
[----:B------:R1:W3:Y:S01]  /*07f0*/  @P1 R2UR UR13, R4 ;  /* 0x00000000040d13c2 */ /* 0x0002e200000e0000 */
[----:B--2---:R-:W-:Y:S01]  /*0800*/  UIADD3 UR6, UR6, 0x7f, URZ ;  /* 0x0000007f06067890 */ /* 0x004fe2000fffe03f */
        /* <DEDUP_REMOVED lines=14> */
[----:B------:R-:W-:-:S02]  /*08f0*/  IMAD.MOV.U32 R6, RZ, RZ, RZ ;  /* 0x000000ffff067224 */ /* 0x000fc400078e00ff */
[----:B-1----:R-:W-:Y:S01]  /*0900*/  IMAD.MOV.U32 R4, RZ, RZ, RZ ;  /* 0x000000ffff047224 */ /* 0x002fe200078e00ff */
[----:B---3--:R-:W-:-:S04]  /*0910*/  UIMAD.WIDE.U32 UR12, UR13, UR12, URZ ;  /* 0x0000000c0d0c72a5 */ /* 0x008fc8000f8e003f */
        /* <DEDUP_REMOVED lines=17> */
[----:B------:R-:W-:Y:S01]  /*0a30*/  SHF.R.S32.HI R3, RZ, 0x1f, R2 ;  /* 0x0000001fff037819 */ /* 0x000fe20000011402 */
[----:B------:R-:W-:Y:S01]  /*0a40*/  IMAD.WIDE.U32 R12, R2, c[0x0][0x178], RZ ;  /* 0x00005e00020c7a25 */ /* 0x000fe200078e00ff */
[----:B------:R-:W-:Y:S01]  /*0a50*/  ISETP.NE.AND.EX P1, PT, RZ, c[0x0][0x344], PT, P1 ;  /* 0x0000d100ff007a0c */ /* 0x000fe20003f25310 */
[----:B------:R-:W-:Y:S01]  /*0a60*/  ULDC UR4, c[0x0][0x2c4] ;  /* 0x0000b10000047ab9 */ /* 0x000fe20000000800 */
[----:B------:R-:W-:Y:S01]  /*0a70*/  SHF.R.S32.HI R60, RZ, 0x1f, R0 ;  /* 0x0000001fff3c7819 */ /* 0x000fe20000011400 */
[----:B------:R-:W-:Y:S02]  /*0a80*/  UIADD3 UR20, UR25, -0x1, URZ ;  /* 0xffffffff19147890 */ /* 0x000fe4000fffe03f */
[----:B------:R-:W-:-:S02]  /*0a90*/  UMOV UR21, 0x7 ;  /* 0x0000000700157882 */ /* 0x000fc40000000000 */
[----:B------:R-:W-:-:S06]  /*0aa0*/  ULDC.64 UR6, c[0x0][0x1e0] ;  /* 0x0000780000067ab9 */ /* 0x000fcc0000000a00 */
[----:B------:R-:W-:-:S06]  /*0ab0*/  @P1 IMAD.WIDE R8, R228, R5, c[0x0][0x340] ;  /* 0x0000d000e4081625 */ /* 0x000fcc00078e0205 */
[----:B------:R2:W3:Y:S01]  /*0ac0*/  @P1 LDG.E R8, [R8.64] ;  /* 0x0000001208081981 */ /* 0x0004e2000c1e1900 */
[----:B------:R-:W-:Y:S01]  /*0ad0*/  LEA.HI R57, R128, R37, RZ, 0x3 ;  /* 0x0000002580397211 */ /* 0x000fe200078f18ff */
[----:B------:R-:W-:Y:S01]  /*0ae0*/  IMAD R3, R3, c[0x0][0x178], RZ ;  /* 0x00005e0003037a24 */ /* 0x000fe200078e02ff */
[----:B-1----:R-:W-:Y:S01]  /*0af0*/  SHF.R.S32.HI R53, RZ, 0x1f, R54 ;  /* 0x0000001fff357819 */ /* 0x002fe20000011436 */
[----:B------:R-:W-:Y:S01]  /*0b00*/  UIMAD UR4, UR11, UR4, URZ ;  /* 0x000000040b0472a4 */ /* 0x000fe2000f8e023f */
[----:B------:R-:W-:Y:S01]  /*0b10*/  LOP3.LUT R56, R57, 0xfffffff8, RZ, 0xc0, !PT ;  /* 0xfffffff839387812 */ /* 0x000fe200078ec0ff */
[----:B------:R-:W-:Y:S01]  /*0b20*/  IMAD R3, R2, c[0x0][0x17c], R3 ;  /* 0x00005f0002037a24 */ /* 0x000fe200078e0203 */
[----:B------:R-:W-:Y:S01]  /*0b30*/  SHF.R.S32.HI R57, RZ, 0x3, R57 ;  /* 0x00000003ff397819 */ /* 0x000fe20000011439 */
[----:B------:R-:W-:Y:S01]  /*0b40*/  IMAD R7, R53, c[0x0][0x1b8], RZ ;  /* 0x00006e0035077a24 */ /* 0x000fe200078e02ff */
[----:B------:R-:W-:Y:S01]  /*0b50*/  SEL R5, R228, RZ, !P0 ;  /* 0x000000ffe4057207 */ /* 0x000fe20004000000 */
[----:B------:R-:W-:Y:S01]  /*0b60*/  IMAD.IADD R56, R37, 0x1, -R56 ;  /* 0x0000000125387824 */ /* 0x000fe200078e0a38 */
[----:B------:R-:W-:Y:S01]  /*0b70*/  USHF.L.U64.HI UR21, UR6, UR21, UR7 ;  /* 0x0000001506157299 */ /* 0x000fe20008010207 */
[----:B------:R-:W-:Y:S01]  /*0b80*/  IMAD.IADD R13, R13, 0x1, R3 ;  /* 0x000000010d0d7824 */ /* 0x000fe200078e0203 */
[----:B------:R-:W-:Y:S01]  /*0b90*/  SHF.R.S32.HI R3, RZ, 0x1f, R228 ;  /* 0x0000001fff037819 */ /* 0x000fe200000114e4 */
[----:B------:R-:W-:Y:S01]  /*0ba0*/  IMAD R10, R56, 0x20, R57 ;  /* 0x00000020380a7824 */ /* 0x000fe200078e0239 */
[----:B------:R-:W-:Y:S01]  /*0bb0*/  USHF.L.U32 UR22, UR6, 0x7, URZ ;  /* 0x0000000706167899 */ /* 0x000fe2000800063f */
[C---:B------:R-:W-:Y:S01]  /*0bc0*/  IMAD R7, R54.reuse, c[0x0][0x1bc], R7 ;  /* 0x00006f0036077a24 */ /* 0x040fe200078e0207 */
[----:B------:R-:W-:Y:S01]  /*0bd0*/  SEL R4, R3, RZ, !P0 ;  /* 0x000000ff03047207 */ /* 0x000fe20004000000 */
[----:B------:R-:W-:Y:S01]  /*0be0*/  IMAD.WIDE.U32 R12, R54, c[0x0][0x1b8], R12 ;  /* 0x00006e00360c7a25 */ /* 0x000fe200078e000c */
[----:B------:R-:W-:Y:S01]  /*0bf0*/  IADD3 R10, R10, UR23, RZ ;  /* 0x000000170a0a7c10 */ /* 0x000fe2000fffe0ff */
[----:B------:R-:W-:Y:S01]  /*0c00*/  USHF.R.S32.HI UR10, URZ, 0x1f, UR20 ;  /* 0x0000001f3f0a7899 */ /* 0x000fe20008011414 */
[----:B------:R-:W-:Y:S01]  /*0c10*/  IADD3 R55, P0, R0, R57, RZ ;  /* 0x0000003900377210 */ /* 0x000fe20007f1e0ff */
[----:B------:R-:W-:Y:S01]  /*0c20*/  IMAD.IADD R13, R13, 0x1, R7 ;  /* 0x000000010d0d7824 */ /* 0x000fe200078e0207 */
[-C--:B------:R-:W-:Y:S01]  /*0c30*/  LEA.HI R226, R128, R37.reuse, RZ, 0x4 ;  /* 0x0000002580e27211 */ /* 0x080fe200078f20ff */
[----:B------:R-:W-:Y:S01]  /*0c40*/  @P3 IMAD.HI.U32 R6, R10, c[0x0][0x2c8], RZ ;  /* 0x0000b2000a063a27 */ /* 0x000fe200078e00ff */
[C---:B------:R-:W-:Y:S01]  /*0c50*/  LEA.HI.X.SX32 R60, R57.reuse, R60, 0x1, P0 ;  /* 0x0000003c393c7211 */ /* 0x040fe200000f0eff */
[----:B------:R-:W-:Y:S01]  /*0c60*/  UIMAD.WIDE.U32 UR12, UR6, 0x40, URZ ;  /* 0x00000040060c78a5 */ /* 0x000fe2000f8e003f */
[----:B--2---:R-:W-:Y:S01]  /*0c70*/  IADD3 R9, -R57, UR8, RZ ;  /* 0x0000000839097c10 */ /* 0x004fe2000fffe1ff */
[----:B------:R-:W-:Y:S01]  /*0c80*/  IMAD.MOV.U32 R2, RZ, RZ, R10 ;  /* 0x000000ffff027224 */ /* 0x000fe200078e000a */
[----:B------:R-:W-:Y:S01]  /*0c90*/  @P3 SHF.R.U32.HI R2, RZ, c[0x0][0x2cc], R6 ;  /* 0x0000b300ff023a19 */ /* 0x000fe20000011606 */
[----:B------:R-:W-:Y:S01]  /*0ca0*/  IMAD R4, R4, c[0x0][0x1c0], RZ ;  /* 0x0000700004047a24 */ /* 0x000fe200078e02ff */
[----:B------:R-:W-:Y:S01]  /*0cb0*/  USHF.L.U32 UR9, UR7, 0x6, URZ ;  /* 0x0000000607097899 */ /* 0x000fe2000800063f */
[----:B------:R-:W-:Y:S01]  /*0cc0*/  IMAD.WIDE.U32 R6, R5, c[0x0][0x1c0], R12 ;  /* 0x0000700005067a25 */ /* 0x000fe200078e000c */
[----:B------:R-:W-:Y:S01]  /*0cd0*/  LEA.HI R38, R128, R37, RZ, 0x5 ;  /* 0x0000002580267211 */ /* 0x000fe200078f28ff */
[----:B------:R-:W-:-:S02]  /*0ce0*/  UIMAD UR17, UR20, -0x80, UR8 ;  /* 0xffffff80141178a4 */ /* 0x000fc4000f8e0208 */
[----:B------:R-:W-:Y:S01]  /*0cf0*/  IMAD R4, R5, c[0x0][0x1c4], R4 ;  /* 0x0000710005047a24 */ /* 0x000fe200078e0204 */
[----:B------:R-:W-:Y:S01]  /*0d00*/  SHF.R.S32.HI R5, RZ, 0x1f, R2 ;  /* 0x0000001fff057819 */ /* 0x000fe20000011402 */
[----:B------:R-:W-:Y:S01]  /*0d10*/  IMAD.SHL.U32 R227, R57, 0x40, RZ ;  /* 0x0000004039e37824 */ /* 0x000fe200078e00ff */
[----:B------:R-:W-:Y:S01]  /*0d20*/  UIADD3 UR9, UR13, UR9, URZ ;  /* 0x000000090d097290 */ /* 0x000fe2000fffe03f */
[----:B------:R-:W-:Y:S01]  /*0d30*/  IMAD.IADD R7, R7, 0x1, R4 ;  /* 0x0000000107077824 */ /* 0x000fe200078e0204 */
[----:B------:R-:W-:Y:S01]  /*0d40*/  SHF.R.S32.HI R39, RZ, 0x5, R38 ;  /* 0x00000005ff277819 */ /* 0x000fe20000011426 */
[----:B------:R-:W-:Y:S01]  /*0d50*/  IMAD R5, R5, c[0x0][0x1b0], RZ ;  /* 0x00006c0005057a24 */ /* 0x000fe200078e02ff */
[----:B------:R-:W-:Y:S01]  /*0d60*/  LOP3.LUT R227, R227, 0x1c0, RZ, 0xc0, !PT ;  /* 0x000001c0e3e37812 */ /* 0x000fe200078ec0ff */
[----:B------:R-:W-:-:S04]  /*0d70*/  IMAD.WIDE.U32 R6, R2, c[0x0][0x1b0], R6 ;  /* 0x00006c0002067a25 */ /* 0x000fc800078e0006 */
[----:B------:R-:W-:Y:S02]  /*0d80*/  IMAD R11, R2, c[0x0][0x1b4], R5 ;  /* 0x00006d00020b7a24 */ /* 0x000fe400078e0205 */
[----:B------:R-:W-:Y:S01]  /*0d90*/  IMAD.MOV R5, RZ, RZ, -R2 ;  /* 0x000000ffff057224 */ /* 0x000fe200078e0a02 */
[----:B------:R-:W-:Y:S01]  /*0da0*/  IADD3 R2, R57, UR23, RZ ;  /* 0x0000001739027c10 */ /* 0x000fe2000fffe0ff */
[----:B------:R-:W-:Y:S02]  /*0db0*/  IMAD.IADD R7, R7, 0x1, R11 ;  /* 0x0000000107077824 */ /* 0x000fe400078e020b */
[----:B------:R-:W-:Y:S01]  /*0dc0*/  IMAD R10, R5, c[0x0][0x2c4], R10 ;  /* 0x0000b100050a7a24 */ /* 0x000fe200078e020a */
[----:B------:R-:W-:Y:S01]  /*0dd0*/  IADD3 R5, R2, 0x20, RZ ;  /* 0x0000002002057810 */ /* 0x000fe20007ffe0ff */
[----:B------:R-:W-:Y:S01]  /*0de0*/  IMAD.SHL.U32 R58, R56, 0x8, RZ ;  /* 0x00000008383a7824 */ /* 0x000fe200078e00ff */
[----:B------:R-:W-:Y:S01]  /*0df0*/  IADD3 R0, R2, 0x40, RZ ;  /* 0x0000004002007810 */ /* 0x000fe20007ffe0ff */
[----:B------:R-:W-:Y:S01]  /*0e00*/  IMAD R16, R60, c[0x0][0x1e0], RZ ;  /* 0x000078003c107a24 */ /* 0x000fe200078e02ff */
[----:B------:R-:W-:Y:S01]  /*0e10*/  BAR.SYNC.DEFER_BLOCKING 0x0 ;  /* 0x0000000000007b1d */ /* 0x000fe20000010000 */
[----:B------:R-:W-:Y:S01]  /*0e20*/  ISETP.GE.AND P5, PT, R5, UR4, PT ;  /* 0x0000000405007c0c */ /* 0x000fe2000bfa6270 */
[----:B------:R-:W-:Y:S01]  /*0e30*/  IMAD.U32 R4, RZ, RZ, UR20 ;  /* 0x00000014ff047e24 */ /* 0x000fe2000f8e00ff */
[----:B------:R-:W-:Y:S01]  /*0e40*/  SHF.R.S32.HI R5, RZ, 0x1f, R10 ;  /* 0x0000001fff057819 */ /* 0x000fe2000001140a */
[----:B------:R-:W-:Y:S01]  /*0e50*/  IMAD R16, R55, c[0x0][0x1e4], R16 ;  /* 0x0000790037107a24 */ /* 0x000fe200078e0210 */
[----:B------:R-:W-:Y:S01]  /*0e60*/  ISETP.GE.AND P4, PT, R0, UR4, PT ;  /* 0x0000000400007c0c */ /* 0x000fe2000bf86270 */
[----:B------:R-:W-:Y:S01]  /*0e70*/  IMAD R4, R4, -0x80, R9 ;  /* 0xffffff8004047824 */ /* 0x000fe200078e0209 */
[--C-:B------:R-:W-:Y:S01]  /*0e80*/  LOP3.LUT R0, R227, 0x38, R58.reuse, 0xf8, !PT ;  /* 0x00000038e3007812 */ /* 0x100fe200078ef83a */
[----:B------:R-:W-:Y:S01]  /*0e90*/  IMAD R5, R5, c[0x0][0x1a8], RZ ;  /* 0x00006a0005057a24 */ /* 0x000fe200078e02ff */
[----:B------:R-:W-:Y:S01]  /*0ea0*/  SHF.R.U32.HI R227, RZ, 0x3, R227 ;  /* 0x00000003ffe37819 */ /* 0x000fe200000116e3 */
[----:B------:R-:W-:Y:S01]  /*0eb0*/  IMAD R60, R60, c[0x0][0x208], RZ ;  /* 0x000082003c3c7a24 */ /* 0x000fe200078e02ff */
[----:B------:R-:W-:Y:S01]  /*0ec0*/  SHF.R.S32.HI R59, RZ, 0x1f, R58 ;  /* 0x0000001fff3b7819 */ /* 0x000fe2000001143a */
[----:B------:R-:W-:Y:S01]  /*0ed0*/  IMAD R5, R10, c[0x0][0x1ac], R5 ;  /* 0x00006b000a057a24 */ /* 0x000fe200078e0205 */
[----:B------:R-:W-:Y:S01]  /*0ee0*/  LOP3.LUT R227, R0, R227, RZ, 0x3c, !PT ;  /* 0x000000e300e37212 */ /* 0x000fe200078e3cff */
[----:B------:R-:W-:Y:S01]  /*0ef0*/  IMAD.WIDE.U32 R10, R10, c[0x0][0x1a8], R6 ;  /* 0x00006a000a0a7a25 */ /* 0x000fe200078e0006 */
[----:B------:R-:W-:-:S03]  /*0f00*/  LEA.HI R0, R128, R37, RZ, 0x6 ;  /* 0x0000002580007211 */ /* 0x000fc600078f30ff */
[----:B------:R-:W-:Y:S01]  /*0f10*/  IMAD.IADD R5, R11, 0x1, R5 ;  /* 0x000000010b057824 */ /* 0x000fe200078e0205 */
[----:B------:R-:W-:Y:S01]  /*0f20*/  LEA R6, P0, R10, c[0x0][0x160], 0x1 ;  /* 0x000058000a067a11 */ /* 0x000fe200078008ff */
[----:B------:R-:W-:Y:S02]  /*0f30*/  IMAD.SHL.U32 R0, R0, 0x8, RZ ;  /* 0x0000000800007824 */ /* 0x000fe400078e00ff */
[----:B------:R-:W-:Y:S01]  /*0f40*/  IMAD R7, R53, c[0x0][0x1e8], RZ ;  /* 0x00007a0035077a24 */ /* 0x000fe200078e02ff */
[----:B------:R-:W-:Y:S01]  /*0f50*/  LEA.HI.X R5, R10, c[0x0][0x164], R5, 0x1, P0 ;  /* 0x000059000a057a11 */ /* 0x000fe200000f0c05 */
[----:B------:R-:W-:Y:S01]  /*0f60*/  SHFL.IDX PT, R14, R6, RZ, 0x181f ;  /* 0x00181fff060e7589 */ /* 0x000fe200000e0000 */
[----:B------:R-:W-:Y:S01]  /*0f70*/  ISETP.GE.AND P0, PT, R2, UR4, PT ;  /* 0x0000000402007c0c */ /* 0x000fe2000bf06270 */
[----:B------:R-:W-:Y:S01]  /*0f80*/  IMAD.WIDE.U32 R10, R55, c[0x0][0x1e0], R58 ;  /* 0x00007800370a7a25 */ /* 0x000fe200078e003a */
[----:B------:R-:W-:Y:S01]  /*0f90*/  LOP3.LUT R227, R227, 0xfffffe00, R0, 0xf8, !PT ;  /* 0xfffffe00e3e37812 */ /* 0x000fe200078ef800 */
[----:B------:R-:W-:Y:S01]  /*0fa0*/  SHFL.IDX PT, R15, R5, RZ, 0x181f ;  /* 0x00181fff050f7589 */ /* 0x000fe200000e0000 */
[----:B------:R-:W-:Y:S01]  /*0fb0*/  IADD3 R0, R58, 0x40, RZ ;  /* 0x000000403a007810 */ /* 0x000fe20007ffe0ff */
[----:B------:R-:W-:Y:S01]  /*0fc0*/  IMAD.IADD R17, R11, 0x1, R16 ;  /* 0x000000010b117824 */ /* 0x000fe200078e0210 */
[----:B------:R-:W-:Y:S01]  /*0fd0*/  IADD3 R2, R2, 0x60, RZ ;  /* 0x0000006002027810 */ /* 0x000fe20007ffe0ff */
[----:B------:R-:W-:Y:S01]  /*0fe0*/  IMAD.MOV.U32 R16, RZ, RZ, R10 ;  /* 0x000000ffff107224 */ /* 0x000fe200078e000a */
[----:B------:R-:W-:Y:S01]  /*0ff0*/  SHFL.IDX PT, R11, R5, 0x1, 0x181f ;  /* 0x00381f00050b7f89 */ /* 0x000fe200000e0000 */
[C---:B------:R-:W-:Y:S01]  /*1000*/  IMAD R230, R54.reuse, c[0x0][0x1ec], R7 ;  /* 0x00007b0036e67a24 */ /* 0x040fe200078e0207 */
[----:B------:R-:W-:Y:S01]  /*1010*/  @!P5 SHF.R.S32.HI R7, RZ, 0x1f, R0 ;  /* 0x0000001fff07d819 */ /* 0x000fe20000011400 */
[----:B------:R-:W-:Y:S01]  /*1020*/  IMAD.WIDE.U32 R16, R54, c[0x0][0x1e8], R16 ;  /* 0x00007a0036107a25 */ /* 0x000fe200078e0010 */
[----:B------:R-:W1:Y:S01]  /*1030*/  SHFL.IDX PT, R10, R6, 0x1, 0x181f ;  /* 0x00381f00060a7f89 */ /* 0x000e6200000e0000 */
[----:B------:R-:W-:Y:S01]  /*1040*/  ISETP.GE.AND P2, PT, R2, UR4, PT ;  /* 0x0000000402007c0c */ /* 0x000fe2000bf46270 */
[----:B------:R-:W-:Y:S01]  /*1050*/  UIMAD UR4, UR21, UR20, URZ ;  /* 0x00000014150472a4 */ /* 0x000fe2000f8e023f */
[----:B------:R-:W-:Y:S01]  /*1060*/  @!P5 LEA.HI R2, R7, R0, RZ, 0x3 ;  /* 0x000000000702d211 */ /* 0x000fe200078f18ff */
[----:B------:R-:W-:Y:S01]  /*1070*/  IMAD.SHL.U32 R227, R227, 0x2, RZ ;  /* 0x00000002e3e37824 */ /* 0x000fe200078e00ff */
[----:B------:R-:W-:Y:S01]  /*1080*/  SHFL.IDX PT, R18, R6, 0x3, 0x181f ;  /* 0x00781f0006127f89 */ /* 0x000fe200000e0000 */
[----:B------:R-:W-:Y:S01]  /*1090*/  IMAD.IADD R231, R17, 0x1, R230 ;  /* 0x0000000111e77824 */ /* 0x000fe200078e02e6 */
[----:B------:R-:W-:Y:S01]  /*10a0*/  @!P5 LOP3.LUT R2, R2, 0xfffffff8, RZ, 0xc0, !PT ;  /* 0xfffffff80202d812 */ /* 0x000fe200078ec0ff */
[----:B------:R-:W-:Y:S01]  /*10b0*/  IMAD.MOV.U32 R230, RZ, RZ, R16 ;  /* 0x000000ffffe67224 */ /* 0x000fe200078e0010 */
[----:B------:R-:W-:Y:S01]  /*10c0*/  SHFL.IDX PT, R19, R5, 0x3, 0x181f ;  /* 0x00781f0005137f89 */ /* 0x000fe200000e0000 */
[----:B------:R-:W-:Y:S01]  /*10d0*/  UIMAD UR4, UR10, UR22, UR4 ;  /* 0x000000160a0472a4 */ /* 0x000fe2000f8e0204 */
[----:B------:R-:W-:Y:S01]  /*10e0*/  SHF.R.S32.HI R7, RZ, 0x4, R226 ;  /* 0x00000004ff077819 */ /* 0x000fe200000114e2 */
[----:B------:R-:W-:-:S02]  /*10f0*/  IMAD R60, R55, c[0x0][0x20c], R60 ;  /* 0x00008300373c7a24 */ /* 0x000fc400078e023c */
[----:B------:R-:W-:Y:S02]  /*1100*/  IMAD R53, R53, c[0x0][0x210], RZ ;  /* 0x0000840035357a24 */ /* 0x000fe400078e02ff */
[----:B-1----:R-:W-:Y:S01]  /*1110*/  @!P5 IMAD.WIDE R16, R2, 0x2, R10 ;  /* 0x000000020210d825 */ /* 0x002fe200078e020a */
[----:B---3--:R-:W-:-:S03]  /*1120*/  @P1 SHF.R.S32.HI R9, RZ, 0x1f, R8 ;  /* 0x0000001fff091819 */ /* 0x008fc60000011408 */
[----:B------:R-:W-:Y:S02]  /*1130*/  @!P1 IMAD.MOV.U32 R8, RZ, RZ, R228 ;  /* 0x000000ffff089224 */ /* 0x000fe400078e00e4 */
[----:B------:R-:W-:Y:S01]  /*1140*/  @!P1 IMAD.MOV.U32 R9, RZ, RZ, R3 ;  /* 0x000000ffff099224 */ /* 0x000fe200078e0003 */
[----:B------:R-:W-:Y:S02]  /*1150*/  @!P0 SHF.R.S32.HI R3, RZ, 0x1f, R0 ;  /* 0x0000001fff038819 */ /* 0x000fe40000011400 */
[----:B------:R-:W-:Y:S02]  /*1160*/  SEL R240, R8, RZ, !P6 ;  /* 0x000000ff08f07207 */ /* 0x000fe40007000000 */
[----:B------:R-:W-:Y:S01]  /*1170*/  SEL R52, R9, RZ, !P6 ;  /* 0x000000ff09347207 */ /* 0x000fe20007000000 */
[----:B------:R-:W1:Y:S01]  /*1180*/  SHFL.IDX PT, R8, R6, 0x2, 0x181f ;  /* 0x00581f0006087f89 */ /* 0x000e6200000e0000 */
[----:B------:R-:W-:Y:S01]  /*1190*/  @!P0 LEA R12, P6, R58, R14, 0x1 ;  /* 0x0000000e3a0c8211 */ /* 0x000fe200078c08ff */
[----:B------:R-:W-:Y:S01]  /*11a0*/  IMAD.WIDE.U32 R230, R240, c[0x0][0x1f0], R230 ;  /* 0x00007c00f0e67a25 */ /* 0x000fe200078e00e6 */
[----:B------:R-:W-:Y:S01]  /*11b0*/  ISETP.GE.AND P1, PT, R58, c[0x0][0x198], PT ;  /* 0x000066003a007a0c */ /* 0x000fe20003f26270 */
[----:B------:R2:W3:Y:S01]  /*11c0*/  SHFL.IDX PT, R9, R5, 0x2, 0x181f ;  /* 0x00581f0005097f89 */ /* 0x0004e200000e0000 */
[----:B------:R-:W-:Y:S01]  /*11d0*/  @!P0 LEA.HI R3, R3, R0, RZ, 0x3 ;  /* 0x0000000003038211 */ /* 0x000fe200078f18ff */
[----:B------:R-:W-:Y:S01]  /*11e0*/  IMAD R233, R52, c[0x0][0x1f0], RZ ;  /* 0x00007c0034e97a24 */ /* 0x000fe200078e02ff */
[----:B------:R-:W-:Y:S01]  /*11f0*/  @!P0 LEA.HI.X R13, R58, R15, R59, 0x1, P6 ;  /* 0x0000000f3a0d8211 */ /* 0x000fe200030f0c3b */
[----:B------:R-:W-:Y:S01]  /*1200*/  IMAD.MOV.U32 R232, RZ, RZ, R230 ;  /* 0x000000ffffe87224 */ /* 0x000fe200078e00e6 */
[----:B------:R-:W-:Y:S01]  /*1210*/  ISETP.GE.AND P6, PT, R0, c[0x0][0x198], PT ;  /* 0x0000660000007a0c */ /* 0x000fe20003fc6270 */
[----:B------:R-:W-:Y:S01]  /*1220*/  IMAD R233, R240, c[0x0][0x1f4], R233 ;  /* 0x00007d00f0e97a24 */ /* 0x000fe200078e02e9 */
[----:B------:R-:W-:Y:S01]  /*1230*/  @!P0 LOP3.LUT R3, R3, 0xfffffff8, RZ, 0xc0, !PT ;  /* 0xfffffff803038812 */ /* 0x000fe200078ec0ff */
[----:B------:R-:W-:-:S02]  /*1240*/  IMAD R235, R52, c[0x0][0x218], RZ ;  /* 0x0000860034eb7a24 */ /* 0x000fc400078e02ff */
[----:B------:R-:W-:Y:S02]  /*1250*/  IMAD.IADD R233, R231, 0x1, R233 ;  /* 0x00000001e7e97824 */ /* 0x000fe400078e02e9 */
[----:B------:R-:W-:Y:S01]  /*1260*/  @!P0 IMAD.WIDE R14, R3, 0x2, R14 ;  /* 0x00000002030e8825 */ /* 0x000fe200078e020e */
[----:B------:R-:W-:Y:S01]  /*1270*/  @!P4 SHF.R.S32.HI R3, RZ, 0x1f, R0 ;  /* 0x0000001fff03c819 */ /* 0x000fe20000011400 */
[----:B------:R4:W-:Y:S02]  /*1280*/  @!P0 LDGSTS.E.BYPASS.LTC128B.128 [R227+0x100], [R12.64], !P1 ;  /* 0x001000000ce38fae */ /* 0x0009e4000c901d52 */
[----:B------:R-:W-:Y:S01]  /*1290*/  IMAD R235, R240, c[0x0][0x21c], R235 ;  /* 0x00008700f0eb7a24 */ /* 0x000fe200078e02eb */
[----:B------:R-:W-:Y:S01]  /*12a0*/  @!P4 LEA.HI R3, R3, R0, RZ, 0x3 ;  /* 0x000000000303c211 */ /* 0x000fe200078f18ff */
[----:B------:R5:W-:Y:S01]  /*12b0*/  @!P0 LDGSTS.E.BYPASS.LTC128B.128 [R227+0x4100], [R14.64], !P6 ;  /* 0x041000000ee38fae */ /* 0x000be2000f101d52 */
[----:B------:R-:W-:Y:S02]  /*12c0*/  @!P5 LEA R10, P0, R58, R10, 0x1 ;  /* 0x0000000a3a0ad211 */ /* 0x000fe400078008ff */
[----:B------:R-:W-:-:S02]  /*12d0*/  @!P4 LOP3.LUT R3, R3, 0xfffffff8, RZ, 0xc0, !PT ;  /* 0xfffffff80303c812 */ /* 0x000fc400078ec0ff */
[C---:B------:R-:W-:Y:S01]  /*12e0*/  @!P5 LEA.HI.X R11, R58.reuse, R11, R59, 0x1, P0 ;  /* 0x0000000b3a0bd211 */ /* 0x040fe200000f0c3b */
[----:B--2---:R-:W-:Y:S01]  /*12f0*/  IMAD.U32 R5, RZ, RZ, UR6 ;  /* 0x00000006ff057e24 */ /* 0x004fe2000f8e00ff */
[----:B-1----:R-:W-:Y:S01]  /*1300*/  @!P4 LEA R2, P0, R58, R8, 0x1 ;  /* 0x000000083a02c211 */ /* 0x002fe200078008ff */
[----:B---3--:R-:W-:Y:S01]  /*1310*/  @!P4 IMAD.WIDE R20, R3, 0x2, R8 ;  /* 0x000000020314c825 */ /* 0x008fe200078e0208 */
[----:B------:R-:W-:Y:S01]  /*1320*/  LOP3.LUT R6, R226, 0xfffffff0, RZ, 0xc0, !PT ;  /* 0xfffffff0e2067812 */ /* 0x000fe200078ec0ff */
[----:B------:R1:W-:Y:S01]  /*1330*/  @!P5 LDGSTS.E.BYPASS.LTC128B.128 [R227+0x1100], [R10.64], !P1 ;  /* 0x011000000ae3dfae */ /* 0x0003e2000c901d52 */
[----:B------:R-:W-:Y:S01]  /*1340*/  @!P4 LEA.HI.X R3, R58, R9, R59, 0x1, P0 ;  /* 0x000000093a03c211 */ /* 0x000fe200000f0c3b */
[----:B------:R-:W-:Y:S01]  /*1350*/  IMAD.U32 R9, RZ, RZ, UR20 ;  /* 0x00000014ff097e24 */ /* 0x000fe2000f8e00ff */
[----:B------:R-:W-:Y:S01]  /*1360*/  ISETP.GE.AND P0, PT, R4, 0x1, PT ;  /* 0x000000010400780c */ /* 0x000fe20003f06270 */
[----:B------:R2:W-:Y:S01]  /*1370*/  @!P5 LDGSTS.E.BYPASS.LTC128B.128 [R227+0x5100], [R16.64], !P6 ;  /* 0x0510000010e3dfae */ /* 0x0005e2000f101d52 */
[----:B------:R-:W-:Y:S01]  /*1380*/  ISETP.GE.AND P5, PT, R58, c[0x0][0x1d4], PT ;  /* 0x000075003a007a0c */ /* 0x000fe20003fa6270 */
[----:B------:R-:W-:Y:S01]  /*1390*/  IMAD.WIDE.U32 R8, R9, UR22, R232 ;  /* 0x0000001609087c25 */ /* 0x000fe2000f8e00e8 */
[----:B------:R-:W-:Y:S01]  /*13a0*/  LEA.HI R226, R226, R7, RZ, 0x1 ;  /* 0x00000007e2e27211 */ /* 0x000fe200078f08ff */
[----:B------:R3:W-:Y:S02]  /*13b0*/  @!P4 LDGSTS.E.BYPASS.LTC128B.128 [R227+0x2100], [R2.64], !P1 ;  /* 0x0210000002e3cfae */ /* 0x0007e4000c901d52 */
[----:B------:R-:W-:Y:S01]  /*13c0*/  IMAD.IADD R6, R37, 0x1, -R6 ;  /* 0x0000000125067824 */ /* 0x000fe200078e0a06 */
[----:B------:R-:W-:Y:S01]  /*13d0*/  IADD3 R9, R9, UR4, RZ ;  /* 0x0000000409097c10 */ /* 0x000fe2000fffe0ff */
[----:B------:R2:W-:Y:S01]  /*13e0*/  @!P4 LDGSTS.E.BYPASS.LTC128B.128 [R227+0x6100], [R20.64], !P6 ;  /* 0x0610000014e3cfae */ /* 0x0005e2000f101d52 */
[----:B------:R-:W-:-:S05]  /*13f0*/  LOP3.LUT R226, R226, 0xfffffffe, RZ, 0xc0, !PT ;  /* 0xfffffffee2e27812 */ /* 0x000fca00078ec0ff */
[----:B------:R-:W-:Y:S01]  /*1400*/  IMAD.IADD R226, R7, 0x1, -R226 ;  /* 0x0000000107e27824 */ /* 0x000fe200078e0ae2 */
[----:B-1----:R-:W-:-:S04]  /*1410*/  @!P2 LEA R10, P4, R58, R18, 0x1 ;  /* 0x000000123a0aa211 */ /* 0x002fc800078808ff */
[----:B------:R-:W-:Y:S02]  /*1420*/  @!P2 LEA.HI.X R11, R58, R19, R59, 0x1, P4 ;  /* 0x000000133a0ba211 */ /* 0x000fe400020f0c3b */
[----:B------:R-:W-:Y:S02]  /*1430*/  ISETP.GE.AND P4, PT, R0, c[0x0][0x1d4], PT ;  /* 0x0000750000007a0c */ /* 0x000fe40003f86270 */
[----:B---3--:R-:W-:Y:S01]  /*1440*/  @!P2 SHF.R.S32.HI R3, RZ, 0x1f, R0 ;  /* 0x0000001fff03a819 */ /* 0x008fe20000011400 */
[----:B------:R1:W-:Y:S01]  /*1450*/  @!P2 LDGSTS.E.BYPASS.LTC128B.128 [R227+0x3100], [R10.64], !P1 ;  /* 0x031000000ae3afae */ /* 0x0003e2000c901d52 */
[C---:B----4-:R-:W-:Y:S01]  /*1460*/  @P0 LEA R12, P1, R8.reuse, c[0x0][0x1c8], 0x1 ;  /* 0x00007200080c0a11 */ /* 0x050fe200078208ff */
[----:B------:R-:W-:Y:S01]  /*1470*/  IMAD.U32 R2, RZ, RZ, UR7 ;  /* 0x00000007ff027e24 */ /* 0x000fe2000f8e00ff */
[----:B------:R-:W-:Y:S02]  /*1480*/  @!P2 LEA.HI R3, R3, R0, RZ, 0x3 ;  /* 0x000000000303a211 */ /* 0x000fe400078f18ff */
[----:B------:R-:W-:-:S02]  /*1490*/  @P0 LEA.HI.X R13, R8, c[0x0][0x1cc], R9, 0x1, P1 ;  /* 0x00007300080d0a11 */ /* 0x000fc400008f0c09 */
[----:B------:R-:W-:Y:S02]  /*14a0*/  @!P2 LOP3.LUT R3, R3, 0xfffffff8, RZ, 0xc0, !PT ;  /* 0xfffffff80303a812 */ /* 0x000fe400078ec0ff */
[----:B------:R-:W-:-:S03]  /*14b0*/  ISETP.GE.AND P1, PT, R4, 0x61, PT ;  /* 0x000000610400780c */ /* 0x000fc60003f26270 */
[----:B------:R-:W-:-:S04]  /*14c0*/  @!P2 IMAD.WIDE R18, R3, 0x2, R18 ;  /* 0x000000020312a825 */ /* 0x000fc800078e0212 */
[----:B------:R-:W-:Y:S01]  /*14d0*/  IMAD.U32 R3, RZ, RZ, UR6 ;  /* 0x00000006ff037e24 */ /* 0x000fe2000f8e00ff */
[----:B------:R2:W-:Y:S01]  /*14e0*/  @!P2 LDGSTS.E.BYPASS.LTC128B.128 [R227+0x7100], [R18.64], !P6 ;  /* 0x0710000012e3afae */ /* 0x0005e2000f101d52 */
[C---:B------:R-:W-:Y:S02]  /*14f0*/  ISETP.GE.AND P6, PT, R4.reuse, 0x21, PT ;  /* 0x000000210400780c */ /* 0x040fe40003fc6270 */
[----:B------:R-:W-:Y:S01]  /*1500*/  ISETP.GE.AND P2, PT, R4, 0x41, PT ;  /* 0x000000410400780c */ /* 0x000fe20003f46270 */
[----:B------:R-:W0:Y:S01]  /*1510*/  LDGDEPBAR ;  /* 0x00000000000079af */ /* 0x000e220000000000 */
[----:B------:R-:W-:Y:S01]  /*1520*/  VOTEU.ANY UP0, P1 ;  /* 0x00000000003f7886 */ /* 0x000fe20000800100 */
[----:B------:R-:W-:Y:S02]  /*1530*/  IMAD.SHL.U32 R4, R226, 0x8, RZ ;  /* 0x00000008e2047824 */ /* 0x000fe400078e00ff */
[----:B------:R3:W-:Y:S01]  /*1540*/  @P0 LDGSTS.E.BYPASS.LTC128B.128 [R227+0x8100], [R12.64], !P5 ;  /* 0x081000000ce30fae */ /* 0x0007e2000e901d52 */
[----:B-1----:R-:W-:Y:S01]  /*1550*/  SHF.R.S32.HI R11, RZ, 0x1f, R6 ;  /* 0x0000001fff0b7819 */ /* 0x002fe20000011406 */
[----:B------:R-:W-:-:S02]  /*1560*/  @UP0 UIMAD UR4, UR7, 0x60, URZ ;  /* 0x00000060070408a4 */ /* 0x000fc4000f8e023f */
[----:B------:R3:W-:Y:S01]  /*1570*/  @P0 LDGSTS.E.BYPASS.LTC128B.128 [R227+0xc100], [R12.64+0x80], !P4 ;  /* 0x0c1000800ce30fae */ /* 0x0007e2000e101d52 */
[----:B------:R-:W-:Y:S02]  /*1580*/  LEA.HI R0, R11, R6, RZ, 0x3 ;  /* 0x000000060b007211 */ /* 0x000fe400078f18ff */
[----:B------:R-:W-:Y:S02]  /*1590*/  @P6 LEA R5, P0, R5, R8, 0x5 ;  /* 0x0000000805056211 */ /* 0x000fe400078028ff */
[----:B------:R-:W-:Y:S02]  /*15a0*/  LOP3.LUT R7, R0, 0xfffffff8, RZ, 0xc0, !PT ;  /* 0xfffffff800077812 */ /* 0x000fe400078ec0ff */
[----:B------:R-:W-:Y:S02]  /*15b0*/  @P6 LEA.HI.X R2, R3, R9, R2, 0x5, P0 ;  /* 0x0000000903026211 */ /* 0x000fe400000f2c02 */
[----:B------:R-:W-:Y:S01]  /*15c0*/  @P6 LEA R10, P0, R5, c[0x0][0x1c8], 0x1 ;  /* 0x00007200050a6a11 */ /* 0x000fe200078008ff */
[----:B------:R-:W-:-:S03]  /*15d0*/  IMAD.IADD R6, R6, 0x1, -R7 ;  /* 0x0000000106067824 */ /* 0x000fc600078e0a07 */
[----:B------:R-:W-:Y:S01]  /*15e0*/  @P6 LEA.HI.X R11, R5, c[0x0][0x1cc], R2, 0x1, P0 ;  /* 0x00007300050b6a11 */ /* 0x000fe200000f0c02 */
[----:B------:R-:W-:Y:S01]  /*15f0*/  IMAD.SHL.U32 R5, R6, 0x40, RZ ;  /* 0x0000004006057824 */ /* 0x000fe200078e00ff */
[----:B------:R-:W-:-:S03]  /*1600*/  @P2 IADD3 R2, P0, R8, UR12, RZ ;  /* 0x0000000c08022c10 */ /* 0x000fc6000ff1e0ff */
[----:B------:R1:W-:Y:S01]  /*1610*/  @P6 LDGSTS.E.BYPASS.LTC128B.128 [R227+0x9100], [R10.64], !P5 ;  /* 0x091000000ae36fae */ /* 0x0003e2000e901d52 */
[----:B------:R-:W-:Y:S01]  /*1620*/  @P2 IADD3.X R7, R9, UR9, RZ, P0, !PT ;  /* 0x0000000909072c10 */ /* 0x000fe200087fe4ff */
[----:B------:R-:W-:Y:S01]  /*1630*/  @P1 IMAD.WIDE.U32 R8, R3, 0x60, R8 ;  /* 0x0000006003081825 */ /* 0x000fe200078e0008 */
[----:B------:R-:W-:Y:S01]  /*1640*/  LOP3.LUT R5, R5, 0x1c0, RZ, 0xc0, !PT ;  /* 0x000001c005057812 */ /* 0x000fe200078ec0ff */
[----:B------:R1:W-:Y:S03]  /*1650*/  @P6 LDGSTS.E.BYPASS.LTC128B.128 [R227+0xd100], [R10.64+0x80], !P4 ;  /* 0x0d1000800ae36fae */ /* 0x0003e6000e101d52 */
[----:B------:R-:W-:Y:S01]  /*1660*/  @P1 IADD3 R3, R9, UR4, RZ ;  /* 0x0000000409031c10 */ /* 0x000fe2000fffe0ff */
[C---:B------:R-:W-:Y:S01]  /*1670*/  IMAD.SHL.U32 R9, R57.reuse, 0x8, RZ ;  /* 0x0000000839097824 */ /* 0x040fe200078e00ff */
[C---:B---3--:R-:W-:Y:S01]  /*1680*/  @P2 LEA R12, P0, R2.reuse, c[0x0][0x1c8], 0x1 ;  /* 0x00007200020c2a11 */ /* 0x048fe200078008ff */
[----:B------:R-:W-:Y:S01]  /*1690*/  ULDC.64 UR4, c[0x0][0x208] ;  /* 0x0000820000047ab9 */ /* 0x000fe20000000a00 */
[----:B------:R-:W-:Y:S01]  /*16a0*/  IADD3 R57, -R57, UR17, RZ ;  /* 0x0000001139397c10 */ /* 0x000fe2000fffe1ff */
[----:B------:R-:W-:Y:S01]  /*16b0*/  UIMAD UR10, UR10, UR4, URZ ;  /* 0x000000040a0a72a4 */ /* 0x000fe2000f8e023f */
[----:B------:R-:W-:Y:S01]  /*16c0*/  @P2 LEA.HI.X R13, R2, c[0x0][0x1cc], R7, 0x1, P0 ;  /* 0x00007300020d2a11 */ /* 0x000fe200000f0c07 */
[----:B------:R-:W-:Y:S01]  /*16d0*/  IMAD.SHL.U32 R7, R0, 0x40, RZ ;  /* 0x0000004000077824 */ /* 0x000fe200078e00ff */
[----:B------:R-:W-:Y:S01]  /*16e0*/  LOP3.LUT R2, R5, 0x8, R4, 0xf8, !PT ;  /* 0x0000000805027812 */ /* 0x000fe200078ef804 */
[----:B------:R-:W-:Y:S01]  /*16f0*/  UIMAD.WIDE.U32 UR14, UR20, UR4, URZ ;  /* 0x00000004140e72a5 */ /* 0x000fe2000f8e003f */
[----:B------:R-:W-:Y:S01]  /*1700*/  SHF.R.U32.HI R5, RZ, 0x3, R5 ;  /* 0x00000003ff057819 */ /* 0x000fe20000011605 */
[----:B------:R5:W-:Y:S01]  /*1710*/  @P2 LDGSTS.E.BYPASS.LTC128B.128 [R227+0xa100], [R12.64], !P5 ;  /* 0x0a1000000ce32fae */ /* 0x000be2000e901d52 */
[----:B------:R-:W-:Y:S01]  /*1720*/  @P1 LEA R4, P0, R8, c[0x0][0x1c8], 0x1 ;  /* 0x0000720008041a11 */ /* 0x000fe200078008ff */
[----:B------:R-:W-:Y:S01]  /*1730*/  UIMAD UR10, UR20, UR5, UR10 ;  /* 0x00000005140a72a4 */ /* 0x000fe2000f8e020a */
[----:B------:R-:W-:Y:S01]  /*1740*/  LOP3.LUT R2, R2, R5, RZ, 0x3c, !PT ;  /* 0x0000000502027212 */ /* 0x000fe200078e3cff */
[----:B------:R5:W-:Y:S01]  /*1750*/  @P2 LDGSTS.E.BYPASS.LTC128B.128 [R227+0xe100], [R12.64+0x80], !P4 ;  /* 0x0e1000800ce32fae */ /* 0x000be2000e101d52 */
[----:B------:R-:W-:Y:S01]  /*1760*/  @P1 LEA.HI.X R5, R8, c[0x0][0x1cc], R3, 0x1, P0 ;  /* 0x0000730008051a11 */ /* 0x000fe200000f0c03 */
[----:B------:R-:W-:Y:S01]  /*1770*/  IMAD.SHL.U32 R3, R56, 0x40, RZ ;  /* 0x0000004038037824 */ /* 0x000fe200078e00ff */
[----:B------:R-:W-:Y:S01]  /*1780*/  LOP3.LUT R2, R2, 0xfffffe00, R7, 0xf8, !PT ;  /* 0xfffffe0002027812 */ /* 0x000fe200078ef807 */
[----:B------:R-:W-:-:S02]  /*1790*/  UIADD3 UR10, UR15, UR10, URZ ;  /* 0x0000000a0f0a7290 */ /* 0x000fc4000fffe03f */
[----:B------:R3:W-:Y:S01]  /*17a0*/  @P1 LDGSTS.E.BYPASS.LTC128B.128 [R227+0xb100], [R4.64], !P5 ;  /* 0x0b10000004e31fae */ /* 0x0007e2000e901d52 */
[----:B------:R-:W-:Y:S01]  /*17b0*/  LOP3.LUT R0, R3, 0x1c0, RZ, 0xc0, !PT ;  /* 0x000001c003007812 */ /* 0x000fe200078ec0ff */
[----:B------:R-:W-:Y:S02]  /*17c0*/  IMAD R7, R39, 0x400, R2 ;  /* 0x0000040027077824 */ /* 0x000fe400078e0202 */
[----:B------:R3:W-:Y:S01]  /*17d0*/  @P1 LDGSTS.E.BYPASS.LTC128B.128 [R227+0xf100], [R4.64+0x80], !P4 ;  /* 0x0f10008004e31fae */ /* 0x0007e2000e101d52 */
[----:B------:R-:W-:Y:S01]  /*17e0*/  R2P PR, R6, 0x6 ;  /* 0x0000000606007804 */ /* 0x000fe20000000000 */
[----:B------:R-:W-:Y:S01]  /*17f0*/  IMAD.MOV.U32 R3, RZ, RZ, 0x20 ;  /* 0x00000020ff037424 */ /* 0x000fe200078e00ff */
[----:B------:R-:W-:Y:S01]  /*1800*/  LOP3.LUT R9, R0, 0x8, R9, 0xf8, !PT ;  /* 0x0000000800097812 */ /* 0x000fe200078ef809 */
[----:B------:R-:W0:Y:S01]  /*1810*/  LDGDEPBAR ;  /* 0x00000000000079af */ /* 0x000e220000000000 */
[----:B------:R-:W-:Y:S02]  /*1820*/  SHF.R.U32.HI R0, RZ, 0x3, R0 ;  /* 0x00000003ff007819 */ /* 0x000fe40000011600 */
[----:B------:R-:W-:-:S02]  /*1830*/  SEL R3, R3, 0xffffffe0, !P2 ;  /* 0xffffffe003037807 */ /* 0x000fc40005000000 */
[----:B------:R-:W-:Y:S02]  /*1840*/  LOP3.LUT R9, R9, R0, RZ, 0x3c, !PT ;  /* 0x0000000009097212 */ /* 0x000fe400078e3cff */
[----:B------:R-:W-:Y:S02]  /*1850*/  LOP3.LUT P0, RZ, R56, 0x2, RZ, 0xc0, !PT ;  /* 0x0000000238ff7812 */ /* 0x000fe4000780c0ff */
[----:B------:R-:W-:Y:S01]  /*1860*/  ISETP.LT.OR P6, PT, R57, 0x1, P5 ;  /* 0x000000013900780c */ /* 0x000fe20002fc1670 */
[----:B------:R-:W-:-:S04]  /*1870*/  IMAD R226, R226, 0x200, R9 ;  /* 0x00000200e2e27824 */ /* 0x000fc800078e0209 */
[----:B------:R-:W-:-:S05]  /*1880*/  IMAD.SHL.U32 R226, R226, 0x2, RZ ;  /* 0x00000002e2e27824 */ /* 0x000fca00078e00ff */
[----:B------:R-:W-:Y:S01]  /*1890*/  IADD3 R225, R226, 0x8120, RZ ;  /* 0x00008120e2e17810 */ /* 0x000fe20007ffe0ff */
[----:B---3--:R-:W-:Y:S01]  /*18a0*/  IMAD.MOV.U32 R5, RZ, RZ, 0x10 ;  /* 0x00000010ff057424 */ /* 0x008fe200078e00ff */
[----:B------:R-:W-:-:S04]  /*18b0*/  DEPBAR.LE SB0, 0x1 ;  /* 0x000080400000791a */ /* 0x000fc80000000000 */
[----:B------:R-:W-:Y:S02]  /*18c0*/  SEL R5, R5, 0xfffffff0, !P1 ;  /* 0xfffffff005057807 */ /* 0x000fe40004800000 */
[C---:B------:R-:W-:Y:S01]  /*18d0*/  LEA R4, R7.reuse, 0x100, 0x1 ;  /* 0x0000010007047811 */ /* 0x040fe200078e08ff */
[----:B------:R-:W-:Y:S01]  /*18e0*/  IMAD.SHL.U32 R7, R7, 0x2, RZ ;  /* 0x0000000207077824 */ /* 0x000fe200078e00ff */
[----:B------:R-:W-:Y:S03]  /*18f0*/  BAR.SYNC.DEFER_BLOCKING 0x0 ;  /* 0x0000000000007b1d */ /* 0x000fe60000010000 */
[--C-:B------:R-:W-:Y:S02]  /*1900*/  IMAD R6, R5, 0x2, R4.reuse ;  /* 0x0000000205067824 */ /* 0x100fe400078e0204 */
        /* <DEDUP_REMOVED lines=11> */
[----:B---3--:R-:W-:-:S04]  /*19c0*/  IADD3 R6, R226, 0x8100, RZ ;  /* 0x00008100e2067810 */ /* 0x008fc80007ffe0ff */
[----:B------:R-:W-:Y:S01]  /*19d0*/  @P0 IADD3 R225, R6, -0x20, RZ ;  /* 0xffffffe006e10810 */ /* 0x000fe20007ffe0ff */
[----:B------:R-:W-:-:S03]  /*19e0*/  IMAD.WIDE.U32 R6, R55, c[0x0][0x208], R58 ;  /* 0x0000820037067a25 */ /* 0x000fc600078e003a */
[----:B------:R-:W-:Y:S01]  /*19f0*/  IADD3 R219, R225, 0x800, RZ ;  /* 0x00000800e1db7810 */ /* 0x000fe20007ffe0ff */
[----:B------:R-:W-:Y:S01]  /*1a00*/  IMAD.IADD R7, R7, 0x1, R60 ;  /* 0x0000000107077824 */ /* 0x000fe200078e023c */
[C---:B------:R-:W-:Y:S02]  /*1a10*/  IADD3 R218, R225.reuse, 0x1000, RZ ;  /* 0x00001000e1da7810 */ /* 0x040fe40007ffe0ff */
[C---:B------:R-:W-:Y:S02]  /*1a20*/  IADD3 R217, R225.reuse, 0x1800, RZ ;  /* 0x00001800e1d97810 */ /* 0x040fe40007ffe0ff */
[C---:B------:R-:W-:Y:S01]  /*1a30*/  IADD3 R216, R225.reuse, 0x2000, RZ ;  /* 0x00002000e1d87810 */ /* 0x040fe20007ffe0ff */
[C---:B----4-:R-:W-:Y:S01]  /*1a40*/  IMAD R0, R54.reuse, c[0x0][0x214], R53 ;  /* 0x0000850036007a24 */ /* 0x050fe200078e0235 */
[C---:B------:R-:W-:Y:S01]  /*1a50*/  IADD3 R215, R225.reuse, 0x2800, RZ ;  /* 0x00002800e1d77810 */ /* 0x040fe20007ffe0ff */
[----:B------:R-:W-:Y:S01]  /*1a60*/  IMAD.WIDE.U32 R54, R54, c[0x0][0x210], R6 ;  /* 0x0000840036367a25 */ /* 0x000fe200078e0006 */
[----:B------:R-:W-:Y:S01]  /*1a70*/  IADD3 R214, R225, 0x3000, RZ ;  /* 0x00003000e1d67810 */ /* 0x000fe20007ffe0ff */
[----:B------:R-:W-:-:S04]  /*1a80*/  DEPBAR.LE SB0, 0x0 ;  /* 0x000080000000791a */ /* 0x000fc80000000000 */
[----:B------:R-:W-:Y:S01]  /*1a90*/  BAR.SYNC.DEFER_BLOCKING 0x0 ;  /* 0x0000000000007b1d */ /* 0x000fe20000010000 */
[----:B------:R-:W-:Y:S01]  /*1aa0*/  IMAD.IADD R55, R55, 0x1, R0 ;  /* 0x0000000137377824 */ /* 0x000fe200078e0200 */
[C---:B------:R-:W-:Y:S01]  /*1ab0*/  IADD3 R213, R225.reuse, 0x3800, RZ ;  /* 0x00003800e1d57810 */ /* 0x040fe20007ffe0ff */
[----:B------:R-:W-:Y:S01]  /*1ac0*/  IMAD.U32 R6, RZ, RZ, UR14 ;  /* 0x0000000eff067e24 */ /* 0x000fe2000f8e00ff */
[C---:B------:R-:W-:Y:S01]  /*1ad0*/  IADD3 R211, R225.reuse, 0x4000, RZ ;  /* 0x00004000e1d37810 */ /* 0x040fe20007ffe0ff */
[----:B------:R-:W-:Y:S01]  /*1ae0*/  IMAD.WIDE.U32 R240, R240, c[0x0][0x218], R54 ;  /* 0x00008600f0f07a25 */ /* 0x000fe200078e0036 */
[----:B------:R-:W-:Y:S01]  /*1af0*/  UMOV UR14, 0x6 ;  /* 0x00000006000e7882 */ /* 0x000fe20000000000 */
[----:B------:R-:W-:Y:S01]  /*1b00*/  IADD3 R210, R225, 0x4800, RZ ;  /* 0x00004800e1d27810 */ /* 0x000fe20007ffe0ff */
[----:B------:R-:W-:Y:S01]  /*1b10*/  USHF.L.U64.HI UR14, UR4, UR14, UR5 ;  /* 0x0000000e040e7299 */ /* 0x000fe20008010205 */
[----:B------:R-:W-:Y:S01]  /*1b20*/  IMAD.U32 R7, RZ, RZ, UR15 ;  /* 0x0000000fff077e24 */ /* 0x000fe2000f8e00ff */
[----:B------:R-:W-:Y:S01]  /*1b30*/  LEA R7, P0, R6, R240, 0x7 ;  /* 0x000000f006077211 */ /* 0x000fe200078038ff */
[----:B------:R-:W-:Y:S01]  /*1b40*/  IMAD.IADD R235, R241, 0x1, R235 ;  /* 0x00000001f1eb7824 */ /* 0x000fe200078e02eb */
[----:B------:R-:W-:-:S02]  /*1b50*/  IADD3 R209, R225, 0x5000, RZ ;  /* 0x00005000e1d17810 */ /* 0x000fc40007ffe0ff */
[C---:B------:R-:W-:Y:S02]  /*1b60*/  IADD3 R208, R225.reuse, 0x5800, RZ ;  /* 0x00005800e1d07810 */ /* 0x040fe40007ffe0ff */
[C---:B------:R-:W-:Y:S02]  /*1b70*/  IADD3 R207, R225.reuse, 0x6000, RZ ;  /* 0x00006000e1cf7810 */ /* 0x040fe40007ffe0ff */
[C---:B------:R-:W-:Y:S02]  /*1b80*/  IADD3 R206, R225.reuse, 0x6800, RZ ;  /* 0x00006800e1ce7810 */ /* 0x040fe40007ffe0ff */
[C---:B------:R-:W-:Y:S02]  /*1b90*/  IADD3 R205, R225.reuse, 0x7000, RZ ;  /* 0x00007000e1cd7810 */ /* 0x040fe40007ffe0ff */
[----:B------:R-:W-:Y:S01]  /*1ba0*/  IADD3 R204, R225, 0x7800, RZ ;  /* 0x00007800e1cc7810 */ /* 0x000fe20007ffe0ff */
[----:B-1----:R-:W5:Y:S04]  /*1bb0*/  LDSM.16.M88.4 R8, [R226+0x9100] ;  /* 0x00910000e208783b */ /* 0x002f680000000200 */
[----:B------:R-:W-:Y:S04]  /*1bc0*/  LDSM.16.M88.4 R32, [R225+0x1000] ;  /* 0x00100000e120783b */ /* 0x000fe80000000200 */
[----:B------:R-:W1:Y:S04]  /*1bd0*/  LDSM.16.M88.4 R92, [R226+0xa100] ;  /* 0x00a10000e25c783b */ /* 0x000e680000000200 */
[----:B------:R-:W3:Y:S04]  /*1be0*/  LDSM.16.M88.4 R24, [R226+0x8100] ;  /* 0x00810000e218783b */ /* 0x000ee80000000200 */
[----:B--2---:R-:W2:Y:S04]  /*1bf0*/  LDSM.16.M88.4 R16, [R226+0x8900] ;  /* 0x00890000e210783b */ /* 0x004ea80000000200 */
[----:B------:R-:W4:Y:S04]  /*1c00*/  LDSM.16.M88.4 R100, [R226+0x9900] ;  /* 0x00990000e264783b */ /* 0x000f280000000200 */
[----:B------:R-:W-:Y:S04]  /*1c10*/  LDSM.16.M88.4 R48, [R225] ;  /* 0x00000000e130783b */ /* 0x000fe80000000200 */
[----:B------:R-:W-:Y:S04]  /*1c20*/  LDSM.16.M88.4 R44, [R225+0x800] ;  /* 0x00080000e12c783b */ /* 0x000fe80000000200 */
[----:B------:R-:W-:Y:S04]  /*1c30*/  LDSM.16.M88.4 R40, [R225+0x1800] ;  /* 0x00180000e128783b */ /* 0x000fe80000000200 */
[----:B------:R-:W-:Y:S01]  /*1c40*/  LDSM.16.M88.4 R76, [R226+0xb100] ;  /* 0x00b10000e24c783b */ /* 0x000fe20000000200 */
[C---:B-----5:R-:W-:Y:S03]  /*1c50*/  HMMA.16816.F32.BF16 R12, R140.reuse, R8, RZ ;  /* 0x000000088c0c723c */ /* 0x060fe600000418ff */
[----:B------:R-:W-:Y:S04]  /*1c60*/  LDSM.16.M88.4 R68, [R226+0xb900] ;  /* 0x00b90000e244783b */ /* 0x000fe80000000200 */
[----:B------:R-:W-:Y:S01]  /*1c70*/  LDSM.16.M88.4 R84, [R226+0xa900] ;  /* 0x00a90000e254783b */ /* 0x000fe20000000200 */
[C---:B------:R-:W-:Y:S03]  /*1c80*/  HMMA.16816.F32.BF16 R8, R140.reuse, R10, RZ ;  /* 0x0000000a8c08723c */ /* 0x040fe600000418ff */
[----:B------:R-:W-:Y:S05]  /*1c90*/  LDSM.16.M88.4 R52, [R225+0x2800] ;  /* 0x00280000e134783b */ /* 0x000fea0000000200 */
[----:B-1----:R-:W-:Y:S08]  /*1ca0*/  HMMA.16816.F32.BF16 R96, R140, R92, RZ ;  /* 0x0000005c8c60723c */ /* 0x002ff000000418ff */
[C---:B------:R-:W-:Y:S08]  /*1cb0*/  HMMA.16816.F32.BF16 R12, R168.reuse, R32, R12 ;  /* 0x00000020a80c723c */ /* 0x040ff0000004180c */
[----:B------:R-:W-:Y:S01]  /*1cc0*/  HMMA.16816.F32.BF16 R8, R168, R34, R8 ;  /* 0x00000022a808723c */ /* 0x000fe20000041808 */
[----:B------:R-:W1:Y:S07]  /*1cd0*/  LDSM.16.M88.4 R32, [R225+0x2000] ;  /* 0x00200000e120783b */ /* 0x000e6e0000000200 */
[C---:B---3--:R-:W-:Y:S08]  /*1ce0*/  HMMA.16816.F32.BF16 R28, R140.reuse, R24, RZ ;  /* 0x000000188c1c723c */ /* 0x048ff000000418ff */
[C---:B------:R-:W-:Y:S08]  /*1cf0*/  HMMA.16816.F32.BF16 R24, R140.reuse, R26, RZ ;  /* 0x0000001a8c18723c */ /* 0x040ff000000418ff */
[C---:B--2---:R-:W-:Y:S08]  /*1d00*/  HMMA.16816.F32.BF16 R20, R140.reuse, R16, RZ ;  /* 0x000000108c14723c */ /* 0x044ff000000418ff */
[C---:B------:R-:W-:Y:S08]  /*1d10*/  HMMA.16816.F32.BF16 R16, R140.reuse, R18, RZ ;  /* 0x000000128c10723c */ /* 0x040ff000000418ff */
[C---:B----4-:R-:W-:Y:S08]  /*1d20*/  HMMA.16816.F32.BF16 R104, R140.reuse, R100, RZ ;  /* 0x000000648c68723c */ /* 0x050ff000000418ff */
[C---:B------:R-:W-:Y:S08]  /*1d30*/  HMMA.16816.F32.BF16 R100, R140.reuse, R102, RZ ;  /* 0x000000668c64723c */ /* 0x040ff000000418ff */
[----:B------:R-:W-:Y:S08]  /*1d40*/  HMMA.16816.F32.BF16 R92, R140, R94, RZ ;  /* 0x0000005e8c5c723c */ /* 0x000ff000000418ff */
[C---:B-1----:R-:W-:Y:S07]  /*1d50*/  HMMA.16816.F32.BF16 R96, R168.reuse, R32, R96 ;  /* 0x00000020a860723c */ /* 0x042fee0000041860 */
[----:B------:R-:W-:Y:S01]  /*1d60*/  IMAD.U32 R33, RZ, RZ, UR10 ;  /* 0x0000000aff217e24 */ /* 0x000fe2000f8e00ff */
[----:B------:R-:W-:Y:S01]  /*1d70*/  USHF.L.U32 UR10, UR4, 0x6, URZ ;  /* 0x00000006040a7899 */ /* 0x000fe2000800063f */
[----:B------:R-:W-:Y:S03]  /*1d80*/  HMMA.16816.F32.BF16 R28, R168, R48, R28 ;  /* 0x00000030a81c723c */ /* 0x000fe6000004181c */
[----:B------:R-:W-:Y:S01]  /*1d90*/  LEA.HI.X R0, R6, R235, R33, 0x7, P0 ;  /* 0x000000eb06007211 */ /* 0x000fe200000f3c21 */
[----:B------:R-:W-:-:S03]  /*1da0*/  UIADD3 UR16, UP0, UR10, 0x80, URZ ;  /* 0x000000800a107890 */ /* 0x000fc6000ff1e03f */
[C---:B------:R-:W-:Y:S01]  /*1db0*/  LEA R48, P0, R7.reuse, c[0x0][0x1f8], 0x1 ;  /* 0x00007e0007307a11 */ /* 0x040fe200078008ff */
[C---:B------:R-:W-:Y:S01]  /*1dc0*/  HMMA.16816.F32.BF16 R24, R168.reuse, R50, R24 ;  /* 0x00000032a818723c */ /* 0x040fe20000041818 */
[----:B------:R-:W-:Y:S02]  /*1dd0*/  UIADD3.X UR15, URZ, UR14, URZ, UP0, !UPT ;  /* 0x0000000e3f0f7290 */ /* 0x000fe400087fe43f */
[----:B------:R-:W-:Y:S01]  /*1de0*/  LEA.HI.X R49, R7, c[0x0][0x1fc], R0, 0x1, P0 ;  /* 0x00007f0007317a11 */ /* 0x000fe200000f0c00 */
[----:B------:R-:W-:Y:S01]  /*1df0*/  IMAD.MOV.U32 R0, RZ, RZ, 0x40 ;  /* 0x00000040ff007424 */ /* 0x000fe200078e00ff */
[----:B------:R-:W-:Y:S02]  /*1e00*/  UISETP.GE.AND UP0, UPT, UR25, 0x2, UPT ;  /* 0x000000021900788c */ /* 0x000fe4000bf06270 */
[----:B------:R-:W-:Y:S01]  /*1e10*/  IADD3 R50, P2, R48, UR10, RZ ;  /* 0x0000000a30327c10 */ /* 0x000fe2000ff5e0ff */
[----:B------:R-:W-:Y:S03]  /*1e20*/  HMMA.16816.F32.BF16 R16, R168, R46, R16 ;  /* 0x0000002ea810723c */ /* 0x000fe60000041810 */
[----:B------:R-:W-:-:S02]  /*1e30*/  IADD3.X R51, R49, UR14, RZ, P2, !PT ;  /* 0x0000000e31337c10 */ /* 0x000fc400097fe4ff */
[----:B------:R-:W-:Y:S02]  /*1e40*/  ISETP.LT.OR P2, PT, R57, 0x1, P4 ;  /* 0x000000013900780c */ /* 0x000fe40002741670 */
[----:B------:R-:W-:Y:S01]  /*1e50*/  IMAD.U32 R47, RZ, RZ, UR10 ;  /* 0x0000000aff2f7e24 */ /* 0x000fe2000f8e00ff */
[----:B------:R-:W-:Y:S04]  /*1e60*/  HMMA.16816.F32.BF16 R20, R168, R44, R20 ;  /* 0x0000002ca814723c */ /* 0x000fe80000041814 */
[----:B------:R-:W-:-:S04]  /*1e70*/  IADD3 R46, P1, P0, R47, 0x80, R48 ;  /* 0x000000802f2e7810 */ /* 0x000fc8000783e030 */
[----:B------:R-:W-:Y:S01]  /*1e80*/  IADD3.X R47, RZ, UR14, R49, P1, P0 ;  /* 0x0000000eff2f7c10 */ /* 0x000fe20008fe0431 */
[C---:B------:R-:W-:Y:S01]  /*1e90*/  HMMA.16816.F32.BF16 R104, R168.reuse, R40, R104 ;  /* 0x00000028a868723c */ /* 0x040fe20000041868 */
[C---:B------:R-:W-:Y:S02]  /*1ea0*/  IADD3 R44, P0, R50.reuse, UR10, RZ ;  /* 0x0000000a322c7c10 */ /* 0x040fe4000ff1e0ff */
[----:B------:R-:W-:Y:S02]  /*1eb0*/  ISETP.LT.OR P1, PT, R57, 0x21, P5 ;  /* 0x000000213900780c */ /* 0x000fe40002f21670 */
[C---:B------:R-:W-:Y:S02]  /*1ec0*/  IADD3.X R45, R51.reuse, UR14, RZ, P0, !PT ;  /* 0x0000000e332d7c10 */ /* 0x040fe400087fe4ff */
[----:B------:R-:W-:Y:S01]  /*1ed0*/  IADD3 R6, P0, R50, UR16, RZ ;  /* 0x0000001032067c10 */ /* 0x000fe2000ff1e0ff */
[----:B------:R-:W-:Y:S01]  /*1ee0*/  HMMA.16816.F32.BF16 R100, R168, R42, R100 ;  /* 0x0000002aa864723c */ /* 0x000fe20000041864 */
[----:B------:R-:W1:Y:S02]  /*1ef0*/  LDSM.16.M88.4 R40, [R225+0x3000] ;  /* 0x00300000e128783b */ /* 0x000e640000000200 */
[----:B------:R-:W-:-:S02]  /*1f00*/  IADD3.X R7, R51, UR15, RZ, P0, !PT ;  /* 0x0000000f33077c10 */ /* 0x000fc400087fe4ff */
[----:B------:R-:W-:-:S03]  /*1f10*/  IADD3 R60, P0, R44, UR10, RZ ;  /* 0x0000000a2c3c7c10 */ /* 0x000fc6000ff1e0ff */
[----:B------:R-:W-:Y:S01]  /*1f20*/  HMMA.16816.F32.BF16 R92, R168, R34, R92 ;  /* 0x00000022a85c723c */ /* 0x000fe2000004185c */
[----:B------:R-:W2:Y:S01]  /*1f30*/  LDSM.16.M88.4 R32, [R225+0x3800] ;  /* 0x00380000e120783b */ /* 0x000ea20000000200 */
[----:B------:R-:W-:Y:S02]  /*1f40*/  IADD3.X R61, R45, UR14, RZ, P0, !PT ;  /* 0x0000000e2d3d7c10 */ /* 0x000fe400087fe4ff */
[----:B------:R-:W-:Y:S01]  /*1f50*/  IADD3 R58, P0, R44, UR16, RZ ;  /* 0x000000102c3a7c10 */ /* 0x000fe2000ff1e0ff */
[----:B------:R-:W-:Y:S01]  /*1f60*/  @!PT LDS RZ, [RZ] ;  /* 0x00000000fffff984 */ /* 0x000fe20000000800 */
[----:B------:R-:W-:Y:S01]  /*1f70*/  @!PT LDS RZ, [RZ] ;  /* 0x00000000fffff984 */ /* 0x000fe20000000800 */
[----:B------:R-:W-:Y:S01]  /*1f80*/  @!PT LDS RZ, [RZ] ;  /* 0x00000000fffff984 */ /* 0x000fe20000000800 */
[----:B------:R3:W-:Y:S01]  /*1f90*/  LDGSTS.E.BYPASS.LTC128B.128 [R227+0x100], [R48.64], !P6 ;  /* 0x0010000030e37fae */ /* 0x0007e2000f101d52 */
[C---:B------:R-:W-:Y:S02]  /*1fa0*/  ISETP.LT.OR P6, PT, R57.reuse, 0x21, P4 ;  /* 0x000000213900780c */ /* 0x040fe400027c1670 */
[----:B------:R-:W-:Y:S01]  /*1fb0*/  HMMA.16816.F32.BF16 R80, R140, R76, RZ ;  /* 0x0000004c8c50723c */ /* 0x000fe200000418ff */
[----:B------:R3:W-:Y:S01]  /*1fc0*/  LDGSTS.E.BYPASS.LTC128B.128 [R227+0x4100], [R48.64+0x80], !P2 ;  /* 0x0410008030e37fae */ /* 0x0007e2000d101d52 */
[----:B------:R-:W-:-:S02]  /*1fd0*/  ISETP.LT.OR P2, PT, R57, 0x41, P5 ;  /* 0x000000413900780c */ /* 0x000fc40002f41670 */
[----:B------:R-:W-:Y:S01]  /*1fe0*/  IADD3.X R59, R45, UR15, RZ, P0, !PT ;  /* 0x0000000f2d3b7c10 */ /* 0x000fe200087fe4ff */
[----:B------:R3:W-:Y:S01]  /*1ff0*/  LDGSTS.E.BYPASS.LTC128B.128 [R227+0x1100], [R50.64], !P1 ;  /* 0x0110000032e37fae */ /* 0x0007e2000c901d52 */
[C---:B------:R-:W-:Y:S02]  /*2000*/  ISETP.LT.OR P0, PT, R57.reuse, 0x61, P5 ;  /* 0x000000613900780c */ /* 0x040fe40002f01670 */
[C---:B------:R-:W-:Y:S01]  /*2010*/  HMMA.16816.F32.BF16 R72, R140.reuse, R68, RZ ;  /* 0x000000448c48723c */ /* 0x040fe200000418ff */
[----:B------:R-:W-:Y:S02]  /*2020*/  LOP3.LUT P1, RZ, R56, 0x4, RZ, 0xc0, !PT ;  /* 0x0000000438ff7812 */ /* 0x000fe4000782c0ff */
[----:B------:R4:W-:Y:S01]  /*2030*/  LDGSTS.E.BYPASS.LTC128B.128 [R227+0x5100], [R46.64], !P6 ;  /* 0x051000002ee37fae */ /* 0x0009e2000f101d52 */
[C---:B------:R-:W-:Y:S02]  /*2040*/  ISETP.LT.OR P6, PT, R57.reuse, 0x41, P4 ;  /* 0x000000413900780c */ /* 0x040fe400027c1670 */
[----:B------:R-:W-:Y:S01]  /*2050*/  SEL R0, R0, 0xffffffc0, !P1 ;  /* 0xffffffc000007807 */ /* 0x000fe20004800000 */
[----:B------:R4:W-:Y:S01]  /*2060*/  LDGSTS.E.BYPASS.LTC128B.128 [R227+0x2100], [R44.64], !P2 ;  /* 0x021000002ce37fae */ /* 0x0009e2000d101d52 */
[----:B------:R-:W-:Y:S01]  /*2070*/  HMMA.16816.F32.BF16 R76, R140, R78, RZ ;  /* 0x0000004e8c4c723c */ /* 0x000fe200000418ff */
[----:B------:R-:W-:-:S02]  /*2080*/  ISETP.LT.OR P2, PT, R57, 0x61, P4 ;  /* 0x000000613900780c */ /* 0x000fc40002741670 */
[----:B------:R-:W-:Y:S02]  /*2090*/  IMAD.IADD R223, R226, 0x1, R0 ;  /* 0x00000001e2df7824 */ /* 0x000fe400078e0200 */
[----:B------:R-:W-:-:S03]  /*20a0*/  IMAD.IADD R212, R0, 0x1, R225 ;  /* 0x0000000100d47824 */ /* 0x000fc600078e02e1 */
[C---:B------:R-:W-:Y:S01]  /*20b0*/  HMMA.16816.F32.BF16 R68, R140.reuse, R70, RZ ;  /* 0x000000468c44723c */ /* 0x040fe200000418ff */
[----:B------:R2:W-:Y:S04]  /*20c0*/  LDGSTS.E.BYPASS.LTC128B.128 [R227+0x6100], [R6.64], !P6 ;  /* 0x0610000006e37fae */ /* 0x0005e8000f101d52 */
[----:B------:R5:W-:Y:S01]  /*20d0*/  LDGSTS.E.BYPASS.LTC128B.128 [R227+0x3100], [R60.64], !P0 ;  /* 0x031000003ce37fae */ /* 0x000be2000c101d52 */
[----:B------:R-:W-:Y:S02]  /*20e0*/  PLOP3.LUT P0, PT, PT, PT, UP0, 0x80, 0x0 ;  /* 0x000000000000781c */ /* 0x000fe40003f0f008 */
[C---:B------:R-:W-:Y:S01]  /*20f0*/  HMMA.16816.F32.BF16 R88, R140.reuse, R84, RZ ;  /* 0x000000548c58723c */ /* 0x040fe200000418ff */
[----:B------:R2:W-:Y:S04]  /*2100*/  LDGSTS.E.BYPASS.LTC128B.128 [R227+0x7100], [R58.64], !P2 ;  /* 0x071000003ae37fae */ /* 0x0005e8000d101d52 */
[----:B---3--:R-:W3:Y:S03]  /*2110*/  LDSM.16.M88.4 R48, [R223+0x8100] ;  /* 0x00810000df30783b */ /* 0x008ee60000000200 */
[----:B------:R-:W-:Y:S01]  /*2120*/  HMMA.16816.F32.BF16 R84, R140, R86, RZ ;  /* 0x000000568c54723c */ /* 0x000fe200000418ff */
[----:B------:R-:W-:Y:S04]  /*2130*/  LDSM.16.M88.4 R116, [R226+0xf100] ;  /* 0x00f10000e274783b */ /* 0x000fe80000000200 */
[----:B----4-:R-:W4:Y:S03]  /*2140*/  LDSM.16.M88.4 R44, [R223+0x8900] ;  /* 0x00890000df2c783b */ /* 0x010f260000000200 */
[C---:B-1----:R-:W-:Y:S01]  /*2150*/  HMMA.16816.F32.BF16 R80, R168.reuse, R40, R80 ;  /* 0x00000028a850723c */ /* 0x042fe20000041850 */
[----:B------:R-:W-:Y:S04]  /*2160*/  LDSM.16.M88.4 R112, [R226+0xf900] ;  /* 0x00f90000e270783b */ /* 0x000fe80000000200 */
[----:B------:R-:W-:Y:S03]  /*2170*/  LDSM.16.M88.4 R108, [R225+0x4000] ;  /* 0x00400000e16c783b */ /* 0x000fe60000000200 */
[C---:B------:R-:W-:Y:S01]  /*2180*/  HMMA.16816.F32.BF16 R76, R168.reuse, R42, R76 ;  /* 0x0000002aa84c723c */ /* 0x040fe2000004184c */
[----:B------:R-:W1:Y:S04]  /*2190*/  LDSM.16.M88.4 R40, [R223+0x9900] ;  /* 0x00990000df28783b */ /* 0x000e680000000200 */
[----:B------:R-:W-:Y:S03]  /*21a0*/  LDSM.16.M88.4 R64, [R225+0x5800] ;  /* 0x00580000e140783b */ /* 0x000fe60000000200 */
[C---:B--2---:R-:W-:Y:S01]  /*21b0*/  HMMA.16816.F32.BF16 R72, R168.reuse, R32, R72 ;  /* 0x00000020a848723c */ /* 0x044fe20000041848 */
[----:B-----5:R-:W-:Y:S04]  /*21c0*/  LDSM.16.M88.4 R60, [R225+0x6000] ;  /* 0x00600000e13c783b */ /* 0x020fe80000000200 */
[----:B------:R-:W-:Y:S03]  /*21d0*/  LDSM.16.M88.4 R56, [R225+0x6800] ;  /* 0x00680000e138783b */ /* 0x000fe60000000200 */
[C---:B------:R-:W-:Y:S01]  /*21e0*/  HMMA.16816.F32.BF16 R68, R168.reuse, R34, R68 ;  /* 0x00000022a844723c */ /* 0x040fe20000041844 */
[----:B------:R-:W2:Y:S04]  /*21f0*/  LDSM.16.M88.4 R32, [R223+0xa100] ;  /* 0x00a10000df20783b */ /* 0x000ea80000000200 */
[----:B------:R-:W-:Y:S03]  /*2200*/  LDSM.16.M88.4 R124, [R223+0xd900] ;  /* 0x00d90000df7c783b */ /* 0x000fe60000000200 */
[C---:B------:R-:W-:Y:S01]  /*2210*/  HMMA.16816.F32.BF16 R88, R168.reuse, R52, R88 ;  /* 0x00000034a858723c */ /* 0x040fe20000041858 */
[----:B------:R-:W-:Y:S04]  /*2220*/  LDSM.16.M88.4 R120, [R223+0xe100] ;  /* 0x00e10000df78783b */ /* 0x000fe80000000200 */
[----:B------:R-:W0:Y:S03]  /*2230*/  LDGDEPBAR ;  /* 0x00000000000079af */ /* 0x000e260000000000 */
[----:B------:R-:W-:Y:S01]  /*2240*/  HMMA.16816.F32.BF16 R84, R168, R54, R84 ;  /* 0x00000036a854723c */ /* 0x000fe20000041854 */
[----:B------:R-:W5:Y:S07]  /*2250*/  LDSM.16.M88.4 R52, [R223+0x9100] ;  /* 0x00910000df34783b */ /* 0x000f6e0000000200 */
        /* <DEDUP_REMOVED lines=8> */
[----:B------:R-:W1:Y:S07]  /*22e0*/  LDSM.16.M88.4 R40, [R212] ;  /* 0x00000000d428783b */ /* 0x000e6e0000000200 */
[C---:B--2---:R-:W-:Y:S08]  /*22f0*/  HMMA.16816.F32.BF16 R96, R172.reuse, R32, R96 ;  /* 0x00000020ac60723c */ /* 0x044ff00000041860 */
        /* <DEDUP_REMOVED lines=8> */
[C---:B----4-:R-:W-:Y:S08]  /*2380*/  HMMA.16816.F32.BF16 R80, R172.reuse, R44, R80 ;  /* 0x0000002cac50723c */ /* 0x050ff00000041850 */
[----:B------:R-:W-:Y:S01]  /*2390*/  HMMA.16816.F32.BF16 R76, R172, R46, R76 ;  /* 0x0000002eac4c723c */ /* 0x000fe2000004184c */
[----:B------:R-:W4:Y:S07]  /*23a0*/  LDSM.16.M88.4 R44, [R212+0x1800] ;  /* 0x00180000d42c783b */ /* 0x000f2e0000000200 */
[C---:B-1----:R-:W-:Y:S08]  /*23b0*/  HMMA.16816.F32.BF16 R28, R184.reuse, R40, R28 ;  /* 0x00000028b81c723c */ /* 0x042ff0000004181c */
[C---:B------:R-:W-:Y:S01]  /*23c0*/  HMMA.16816.F32.BF16 R24, R184.reuse, R42, R24 ;  /* 0x0000002ab818723c */ /* 0x040fe20000041818 */
[----:B------:R-:W1:Y:S07]  /*23d0*/  LDSM.16.M88.4 R40, [R212+0x2800] ;  /* 0x00280000d428783b */ /* 0x000e6e0000000200 */
[C---:B--2---:R-:W-:Y:S08]  /*23e0*/  HMMA.16816.F32.BF16 R20, R184.reuse, R32, R20 ;  /* 0x00000020b814723c */ /* 0x044ff00000041814 */
[----:B------:R-:W-:Y:S01]  /*23f0*/  HMMA.16816.F32.BF16 R16, R184, R34, R16 ;  /* 0x00000022b810723c */ /* 0x000fe20000041810 */
[----:B------:R-:W2:Y:S07]  /*2400*/  LDSM.16.M88.4 R32, [R212+0x3000] ;  /* 0x00300000d420783b */ /* 0x000eae0000000200 */
[C---:B-----5:R-:W-:Y:S08]  /*2410*/  HMMA.16816.F32.BF16 R72, R172.reuse, R52, R72 ;  /* 0x00000034ac48723c */ /* 0x060ff00000041848 */
        /* <DEDUP_REMOVED lines=16> */
[----:B------:R-:W5:Y:S07]  /*2520*/  LDSM.16.M88.4 R52, [R226+0xc900] ;  /* 0x00c90000e234783b */ /* 0x000f6e0000000200 */
[C---:B---3--:R-:W-:Y:S08]  /*2530*/  HMMA.16816.F32.BF16 R72, R184.reuse, R48, R72 ;  /* 0x00000030b848723c */ /* 0x048ff00000041848 */
[----:B------:R-:W-:Y:S01]  /*2540*/  HMMA.16816.F32.BF16 R68, R184, R50, R68 ;  /* 0x00000032b844723c */ /* 0x000fe20000041844 */
        /* <DEDUP_REMOVED lines=75> */
[C---:B-----5:R-:W-:Y:S08]  /*2a00*/  HMMA.16816.F32.BF16 R104, R200.reuse, R52, R104 ;  /* 0x00000034c868723c */ /* 0x060ff00000041868 */
[C---:B------:R-:W-:Y:S08]  /*2a10*/  HMMA.16816.F32.BF16 R100, R200.reuse, R54, R100 ;  /* 0x00000036c864723c */ /* 0x040ff00000041864 */
[C---:B---3--:R-:W-:Y:S08]  /*2a20*/  HMMA.16816.F32.BF16 R96, R200.reuse, R48, R96 ;  /* 0x00000030c860723c */ /* 0x048ff00000041860 */
[C---:B------:R-:W-:Y:S08]  /*2a30*/  HMMA.16816.F32.BF16 R92, R200.reuse, R50, R92 ;  /* 0x00000032c85c723c */ /* 0x040ff0000004185c */
[C---:B----4-:R-:W-:Y:S08]  /*2a40*/  HMMA.16816.F32.BF16 R88, R200.reuse, R44, R88 ;  /* 0x0000002cc858723c */ /* 0x050ff00000041858 */
[C---:B------:R-:W-:Y:S08]  /*2a50*/  HMMA.16816.F32.BF16 R84, R200.reuse, R46, R84 ;  /* 0x0000002ec854723c */ /* 0x040ff00000041854 */
[C---:B-1----:R-:W-:Y:S08]  /*2a60*/  HMMA.16816.F32.BF16 R80, R200.reuse, R40, R80 ;  /* 0x00000028c850723c */ /* 0x042ff00000041850 */
[C---:B------:R-:W-:Y:S08]  /*2a70*/  HMMA.16816.F32.BF16 R76, R200.reuse, R42, R76 ;  /* 0x0000002ac84c723c */ /* 0x040ff0000004184c */
[C---:B--2---:R-:W-:Y:S08]  /*2a80*/  HMMA.16816.F32.BF16 R72, R200.reuse, R32, R72 ;  /* 0x00000020c848723c */ /* 0x044ff00000041848 */
        /* <DEDUP_REMOVED lines=40> */
.L_x_2435:
[----:B-1----:R-:W-:Y:S01]  /*2d10*/  LOP3.LUT R6, R38, 0xffffffe0, RZ, 0xc0, !PT ;  /* 0xffffffe026067812 */ /* 0x002fe200078ec0ff */
[----:B------:R-:W-:Y:S01]  /*2d20*/  UMOV UR4, 0xffffff80 ;  /* 0xffffff8000047882 */ /* 0x000fe20000000000 */
[----:B------:R-:W-:Y:S01]  /*2d30*/  LEA.HI R0, R128, R37, RZ, 0x2 ;  /* 0x0000002580007211 */ /* 0x000fe200078f10ff */
[----:B------:R-:W-:Y:S01]  /*2d40*/  UIMAD UR4, UR20, UR4, 0x1 ;  /* 0x00000001140474a4 */ /* 0x000fe2000f8e0204 */
[----:B------:R-:W-:Y:S01]  /*2d50*/  SHF.R.S32.HI R4, RZ, 0x1f, R39 ;  /* 0x0000001fff047819 */ /* 0x000fe20000011427 */
[C---:B------:R-:W-:Y:S01]  /*2d60*/  IMAD.IADD R6, R37.reuse, 0x1, -R6 ;  /* 0x0000000125067824 */ /* 0x040fe200078e0a06 */
[----:B------:R-:W-:Y:S01]  /*2d70*/  LOP3.LUT R0, R0, 0xfffffffc, RZ, 0xc0, !PT ;  /* 0xfffffffc00007812 */ /* 0x000fe200078ec0ff */
[----:B------:R-:W-:Y:S01]  /*2d80*/  IMAD.SHL.U32 R224, R2, 0x2, RZ ;  /* 0x0000000202e07824 */ /* 0x000fe200078e00ff */
[----:B------:R-:W-:Y:S01]  /*2d90*/  LEA.HI R4, R4, R39, RZ, 0x3 ;  /* 0x0000002704047211 */ /* 0x000fe200078f18ff */
[----:B------:R-:W-:Y:S01]  /*2da0*/  UIADD3 UR25, UR25, -0x2, URZ ;  /* 0xfffffffe19197890 */ /* 0x000fe2000fffe03f */
[----:B------:R-:W-:Y:S01]  /*2db0*/  SHF.R.S32.HI R7, RZ, 0x1f, R6 ;  /* 0x0000001fff077819 */ /* 0x000fe20000011406 */
[----:B------:R-:W-:Y:S01]  /*2dc0*/  IMAD.IADD R37, R37, 0x1, -R0 ;  /* 0x0000000125257824 */ /* 0x000fe200078e0a00 */
[----:B------:R-:W-:Y:S01]  /*2dd0*/  LOP3.LUT R4, R4, 0xffffff8, RZ, 0xc0, !PT ;  /* 0x0ffffff804047812 */ /* 0x000fe200078ec0ff */
[--C-:B------:R-:W-:Y:S01]  /*2de0*/  IMAD R222, R5, 0x2, R224.reuse ;  /* 0x0000000205de7824 */ /* 0x100fe200078e02e0 */
[----:B------:R-:W-:Y:S01]  /*2df0*/  LEA.HI R7, R7, R6, RZ, 0x2 ;  /* 0x0000000607077211 */ /* 0x000fe200078f10ff */
[----:B------:R-:W-:Y:S01]  /*2e00*/  IMAD R221, R3, 0x2, R224 ;  /* 0x0000000203dd7824 */ /* 0x000fe200078e02e0 */
[----:B------:R-:W-:Y:S01]  /*2e10*/  LEA.HI R0, R37, R37, RZ, 0x1 ;  /* 0x0000002525007211 */ /* 0x000fe200078f08ff */
[----:B------:R-:W-:Y:S01]  /*2e20*/  IMAD.IADD R39, R39, 0x1, -R4 ;  /* 0x0000000127277824 */ /* 0x000fe200078e0a04 */
[----:B------:R-:W-:Y:S01]  /*2e30*/  LEA.HI.SX32 R4, R7, UR23, 0x1e ;  /* 0x0000001707047c11 */ /* 0x000fe2000f8ff2ff */
[----:B------:R-:W-:Y:S01]  /*2e40*/  IMAD R220, R3, 0x2, R222 ;  /* 0x0000000203dc7824 */ /* 0x000fe200078e02de */
[----:B------:R-:W-:Y:S01]  /*2e50*/  LOP3.LUT R0, R0, 0x1ffffffe, RZ, 0xc0, !PT ;  /* 0x1ffffffe00007812 */ /* 0x000fe200078ec0ff */
[----:B------:R-:W-:Y:S01]  /*2e60*/  LDSM.16.MT88.4 R124, [R224+0x100] ;  /* 0x00010000e07c783b */ /* 0x000fe20000004200 */
[----:B------:R-:W-:Y:S01]  /*2e70*/  LOP3.LUT R7, R7, 0x7ffffffc, RZ, 0xc0, !PT ;  /* 0x7ffffffc07077812 */ /* 0x000fe200078ec0ff */
[----:B------:R-:W-:-:S02]  /*2e80*/  IMAD R4, R39, 0x10, R4 ;  /* 0x0000001027047824 */ /* 0x000fc400078e0204 */
[----:B------:R-:W-:Y:S01]  /*2e90*/  IMAD.IADD R237, R37, 0x1, -R0 ;  /* 0x0000000125ed7824 */ /* 0x000fe200078e0a00 */
[----:B------:R-:W-:Y:S01]  /*2ea0*/  LDSM.16.MT88.4 R108, [R221+0x4100] ;  /* 0x00410000dd6c783b */ /* 0x000fe20000004200 */
[----:B------:R-:W-:Y:S02]  /*2eb0*/  IMAD.IADD R238, R6, 0x1, -R7 ;  /* 0x0000000106ee7824 */ /* 0x000fe400078e0a07 */
[----:B------:R-:W-:Y:S01]  /*2ec0*/  IMAD R237, R237, 0x8, R4 ;  /* 0x00000008eded7824 */ /* 0x000fe200078e0204 */
[----:B------:R-:W0:Y:S01]  /*2ed0*/  LDGDEPBAR ;  /* 0x00000000000079af */ /* 0x000e220000000000 */
[----:B------:R-:W-:Y:S02]  /*2ee0*/  IMAD.U32 R7, RZ, RZ, UR4 ;  /* 0x00000004ff077e24 */ /* 0x000fe4000f8e00ff */
[----:B------:R-:W-:-:S04]  /*2ef0*/  @P3 IMAD.HI.U32 R0, R237, c[0x0][0x2c8], RZ ;  /* 0x0000b200ed003a27 */ /* 0x000fc800078e00ff */
[----:B------:R-:W-:Y:S01]  /*2f00*/  IMAD.MOV.U32 R32, RZ, RZ, R237 ;  /* 0x000000ffff207224 */ /* 0x000fe200078e00ed */
[----:B------:R-:W-:Y:S01]  /*2f10*/  @P3 SHF.R.U32.HI R32, RZ, c[0x0][0x2cc], R0 ;  /* 0x0000b300ff203a19 */ /* 0x000fe20000011600 */
[----:B------:R-:W-:-:S04]  /*2f20*/  IMAD.SHL.U32 R238, R238, 0x2, RZ ;  /* 0x00000002eeee7824 */ /* 0x000fc800078e00ff */
[----:B------:R-:W1:Y:S01]  /*2f30*/  SHFL.IDX PT, R4, R32, RZ, 0x1c1f ;  /* 0x001c1fff20047589 */ /* 0x000e6200000e0000 */
[----:B------:R-:W-:-:S03]  /*2f40*/  IADD3 R7, -R238, UR8, R7 ;  /* 0x00000008ee077c10 */ /* 0x000fc6000fffe107 */
[----:B------:R-:W2:Y:S01]  /*2f50*/  SHFL.IDX PT, R0, R32, 0x1, 0x1c1f ;  /* 0x003c1f0020007f89 */ /* 0x000ea200000e0000 */
[----:B------:R-:W-:Y:S02]  /*2f60*/  IADD3 R33, R7, -UR11, RZ ;  /* 0x8000000b07217c10 */ /* 0x000fe4000fffe0ff */
[----:B------:R-:W-:-:S03]  /*2f70*/  IADD3 R7, -R238, UR17, RZ ;  /* 0x00000011ee077c10 */ /* 0x000fc6000fffe1ff */
[C---:B-1----:R-:W-:Y:S02]  /*2f80*/  IMAD.IADD R4, R33.reuse, 0x1, R4 ;  /* 0x0000000121047824 */ /* 0x042fe400078e0204 */
[----:B--2---:R-:W-:-:S03]  /*2f90*/  IMAD.IADD R0, R33, 0x1, R0 ;  /* 0x0000000121007824 */ /* 0x004fc600078e0200 */
[C---:B------:R-:W-:Y:S02]  /*2fa0*/  IMNMX R35, R7.reuse, R4, PT ;  /* 0x0000000407237217 */ /* 0x040fe40003800200 */
[----:B------:R-:W-:Y:S02]  /*2fb0*/  IMNMX R0, R7, R0, PT ;  /* 0x0000000007007217 */ /* 0x000fe40003800200 */
[----:B------:R-:W-:Y:S02]  /*2fc0*/  ISETP.GT.AND P2, PT, R35, RZ, PT ;  /* 0x000000ff2300720c */ /* 0x000fe40003f44270 */
[C---:B------:R-:W-:Y:S02]  /*2fd0*/  ISETP.GT.AND P1, PT, R0.reuse, RZ, PT ;  /* 0x000000ff0000720c */ /* 0x040fe40003f24270 */
        /* <DEDUP_REMOVED lines=8> */
[----:B------:R-:W-:Y:S02]  /*3060*/  ISETP.GT.AND P2, PT, R0, 0x9, PT ;  /* 0x000000090000780c */ /* 0x000fe40003f44270 */
[----:B------:R-:W-:Y:S02]  /*3070*/  FSEL R48, R25, -INF , P1 ;  /* 0xff80000019307808 */ /* 0x000fe40000800000 */
[----:B------:R-:W-:Y:S02]  /*3080*/  ISETP.GT.AND P1, PT, R35, 0x10, PT ;  /* 0x000000102300780c */ /* 0x000fe40003f24270 */
[----:B------:R-:W-:Y:S02]  /*3090*/  FSEL R42, R26, -INF , P0 ;  /* 0xff8000001a2a7808 */ /* 0x000fe40000000000 */
[----:B------:R-:W-:Y:S02]  /*30a0*/  FSEL R26, R27, -INF , P2 ;  /* 0xff8000001b1a7808 */ /* 0x000fe40001000000 */
[----:B------:R-:W-:-:S02]  /*30b0*/  ISETP.GT.AND P2, PT, R35, 0x11, PT ;  /* 0x000000112300780c */ /* 0x000fc40003f44270 */
[----:B------:R-:W-:Y:S02]  /*30c0*/  FSEL R24, R20, -INF , P1 ;  /* 0xff80000014187808 */ /* 0x000fe40000800000 */
        /* <DEDUP_REMOVED lines=12> */
[----:B------:R-:W-:Y:S02]  /*3190*/  FSEL R38, R15, -INF , P1 ;  /* 0xff8000000f267808 */ /* 0x000fe40000800000 */
[----:B------:R-:W-:Y:S02]  /*31a0*/  ISETP.GT.AND P1, PT, R35, 0x29, PT ;  /* 0x000000292300780c */ /* 0x000fe40003f24270 */
[----:B------:R-:W-:Y:S02]  /*31b0*/  ISETP.GT.AND P2, PT, R0, 0x19, PT ;  /* 0x000000190000780c */ /* 0x000fe40003f44270 */
[----:B------:R-:W-:Y:S02]  /*31c0*/  FSEL R37, R9, -INF , P1 ;  /* 0xff80000009257808 */ /* 0x000fe40000800000 */
[----:B------:R-:W-:-:S02]  /*31d0*/  FMNMX.FTZ R9, R33, R46, !PT ;  /* 0x0000002e21097209 */ /* 0x000fc40007810000 */
[----:B------:R-:W-:Y:S02]  /*31e0*/  FSEL R32, R19, -INF , P2 ;  /* 0xff80000013207808 */ /* 0x000fe40001000000 */
[----:B------:R-:W-:Y:S02]  /*31f0*/  FMNMX.FTZ R9, R50, R9, !PT ;  /* 0x0000000932097209 */ /* 0x000fe40007810000 */
[----:B------:R-:W-:Y:S02]  /*3200*/  ISETP.GT.AND P2, PT, R35, 0x21, PT ;  /* 0x000000212300780c */ /* 0x000fe40003f44270 */
[----:B------:R-:W-:Y:S02]  /*3210*/  FMNMX.FTZ R9, R48, R9, !PT ;  /* 0x0000000930097209 */ /* 0x000fe40007810000 */
[----:B------:R-:W-:Y:S02]  /*3220*/  ISETP.GT.AND P0, PT, R0, 0x10, PT ;  /* 0x000000100000780c */ /* 0x000fe40003f04270 */
[----:B------:R-:W-:-:S02]  /*3230*/  FSEL R28, R13, -INF , P2 ;  /* 0xff8000000d1c7808 */ /* 0x000fc40001000000 */
[----:B------:R-:W-:Y:S02]  /*3240*/  FMNMX.FTZ R9, R24, R9, !PT ;  /* 0x0000000918097209 */ /* 0x000fe40007810000 */
[----:B------:R-:W-:Y:S02]  /*3250*/  ISETP.GT.AND P2, PT, R35, 0x28, PT ;  /* 0x000000282300780c */ /* 0x000fe40003f44270 */
[----:B------:R-:W-:Y:S02]  /*3260*/  FSEL R22, R22, -INF , P0 ;  /* 0xff80000016167808 */ /* 0x000fe40000000000 */
[----:B------:R-:W-:Y:S02]  /*3270*/  ISETP.GT.AND P0, PT, R0, 0x18, PT ;  /* 0x000000180000780c */ /* 0x000fe40003f04270 */
[----:B------:R-:W-:Y:S02]  /*3280*/  FMNMX.FTZ R9, R4, R9, !PT ;  /* 0x0000000904097209 */ /* 0x000fe40007810000 */
[----:B------:R-:W-:-:S02]  /*3290*/  FSEL R30, R8, -INF , P2 ;  /* 0xff800000081e7808 */ /* 0x000fc40001000000 */
[----:B------:R-:W-:Y:S02]  /*32a0*/  ISETP.GT.AND P2, PT, R0, 0x29, PT ;  /* 0x000000290000780c */ /* 0x000fe40003f44270 */
[----:B------:R-:W-:Y:S02]  /*32b0*/  FSEL R34, R18, -INF , P0 ;  /* 0xff80000012227808 */ /* 0x000fe40000000000 */
[----:B------:R-:W-:Y:S02]  /*32c0*/  FMNMX.FTZ R9, R6, R9, !PT ;  /* 0x0000000906097209 */ /* 0x000fe40007810000 */
[----:B------:R-:W-:Y:S02]  /*32d0*/  ISETP.GT.AND P0, PT, R0, 0x20, PT ;  /* 0x000000200000780c */ /* 0x000fe40003f04270 */
[----:B------:R-:W-:Y:S02]  /*32e0*/  FSEL R151, R11, -INF , P2 ;  /* 0xff8000000b977808 */ /* 0x000fe40001000000 */
[----:B------:R-:W-:-:S02]  /*32f0*/  FMNMX.FTZ R11, R7, R44, !PT ;  /* 0x0000002c070b7209 */ /* 0x000fc40007810000 */
[----:B------:R-:W-:Y:S02]  /*3300*/  FMNMX.FTZ R9, R16, R9, !PT ;  /* 0x0000000910097209 */ /* 0x000fe40007810000 */
[----:B------:R-:W-:Y:S02]  /*3310*/  FSEL R39, R14, -INF , P0 ;  /* 0xff8000000e277808 */ /* 0x000fe40000000000 */
[----:B------:R-:W-:Y:S02]  /*3320*/  ISETP.GT.AND P0, PT, R0, 0x28, PT ;  /* 0x000000280000780c */ /* 0x000fe40003f04270 */
[----:B------:R-:W-:Y:S02]  /*3330*/  FMNMX.FTZ R13, R42, R11, !PT ;  /* 0x0000000b2a0d7209 */ /* 0x000fe40007810000 */
[----:B------:R-:W-:Y:S02]  /*3340*/  FMNMX.FTZ R11, R40, R9, !PT ;  /* 0x00000009280b7209 */ /* 0x000fe40007810000 */
[----:B------:R-:W-:-:S02]  /*3350*/  FSEL R153, R10, -INF , P0 ;  /* 0xff8000000a997808 */ /* 0x000fc40000000000 */
[----:B------:R-:W-:Y:S02]  /*3360*/  ISETP.GT.AND P0, PT, R0, 0x30, PT ;  /* 0x000000300000780c */ /* 0x000fe40003f04270 */
[----:B------:R-:W-:Y:S02]  /*3370*/  FMNMX.FTZ R9, R26, R13, !PT ;  /* 0x0000000d1a097209 */ /* 0x000fe40007810000 */
[----:B------:R-:W-:Y:S01]  /*3380*/  FMNMX.FTZ R11, R28, R11, !PT ;  /* 0x0000000b1c0b7209 */ /* 0x000fe20007810000 */
[----:B------:R-:W-:Y:S01]  /*3390*/  LDSM.16.MT88.4 R12, [R220+0x900] ;  /* 0x00090000dc0c783b */ /* 0x000fe20000004200 */
[----:B------:R-:W-:Y:S02]  /*33a0*/  FSEL R67, R106, -INF , P0 ;  /* 0xff8000006a437808 */ /* 0x000fe40000000000 */
[----:B------:R-:W-:Y:S02]  /*33b0*/  FMNMX.FTZ R9, R22, R9, !PT ;  /* 0x0000000916097209 */ /* 0x000fe40007810000 */
[----:B------:R-:W-:-:S02]  /*33c0*/  ISETP.GT.AND P1, PT, R35, 0x30, PT ;  /* 0x000000302300780c */ /* 0x000fc40003f24270 */
[C---:B------:R-:W-:Y:S02]  /*33d0*/  ISETP.GT.AND P0, PT, R35.reuse, 0x38, PT ;  /* 0x000000382300780c */ /* 0x040fe40003f04270 */
[----:B------:R-:W-:Y:S02]  /*33e0*/  FMNMX.FTZ R8, R30, R11, !PT ;  /* 0x0000000b1e087209 */ /* 0x000fe40007810000 */
[----:B------:R-:W-:Y:S02]  /*33f0*/  FMNMX.FTZ R9, R20, R9, !PT ;  /* 0x0000000914097209 */ /* 0x000fe40007810000 */
[----:B------:R-:W-:Y:S02]  /*3400*/  ISETP.GT.AND P2, PT, R35, 0x31, PT ;  /* 0x000000312300780c */ /* 0x000fe40003f44270 */
[----:B------:R-:W-:Y:S02]  /*3410*/  FSEL R63, R104, -INF , P1 ;  /* 0xff800000683f7808 */ /* 0x000fe40000800000 */
[----:B------:R-:W-:-:S02]  /*3420*/  FSEL R148, R100, -INF , P0 ;  /* 0xff80000064947808 */ /* 0x000fc40000000000 */
[----:B------:R-:W-:Y:S02]  /*3430*/  FMNMX.FTZ R8, R37, R8, !PT ;  /* 0x0000000825087209 */ /* 0x000fe40007810000 */
[----:B------:R-:W-:Y:S02]  /*3440*/  ISETP.GT.AND P0, PT, R0, 0x39, PT ;  /* 0x000000390000780c */ /* 0x000fe40003f04270 */
[----:B------:R-:W-:Y:S02]  /*3450*/  FMNMX.FTZ R9, R34, R9, !PT ;  /* 0x0000000922097209 */ /* 0x000fe40007810000 */
[----:B------:R-:W-:Y:S02]  /*3460*/  FSEL R146, R105, -INF , P2 ;  /* 0xff80000069927808 */ /* 0x000fe40001000000 */
[----:B------:R-:W-:Y:S02]  /*3470*/  FMNMX.FTZ R11, R63, R8, !PT ;  /* 0x000000083f0b7209 */ /* 0x000fe40007810000 */
[----:B------:R-:W-:-:S02]  /*3480*/  FSEL R147, R103, -INF , P0 ;  /* 0xff80000067937808 */ /* 0x000fc40000000000 */
[C---:B------:R-:W-:Y:S02]  /*3490*/  ISETP.GT.AND P0, PT, R35.reuse, 0x40, PT ;  /* 0x000000402300780c */ /* 0x040fe40003f04270 */
[----:B------:R-:W-:Y:S02]  /*34a0*/  FMNMX.FTZ R8, R32, R9, !PT ;  /* 0x0000000920087209 */ /* 0x000fe40007810000 */
[----:B------:R-:W-:Y:S02]  /*34b0*/  ISETP.GT.AND P2, PT, R35, 0x39, PT ;  /* 0x000000392300780c */ /* 0x000fe40003f44270 */
[----:B------:R-:W-:Y:S02]  /*34c0*/  FMNMX.FTZ R11, R146, R11, !PT ;  /* 0x0000000b920b7209 */ /* 0x000fe40007810000 */
[----:B------:R-:W-:Y:S02]  /*34d0*/  FSEL R145, R96, -INF , P0 ;  /* 0xff80000060917808 */ /* 0x000fe40000000000 */
[----:B------:R-:W-:-:S02]  /*34e0*/  ISETP.GT.AND P0, PT, R0, 0x41, PT ;  /* 0x000000410000780c */ /* 0x000fc40003f04270 */
[----:B------:R-:W-:Y:S02]  /*34f0*/  FMNMX.FTZ R9, R39, R8, !PT ;  /* 0x0000000827097209 */ /* 0x000fe40007810000 */
[----:B------:R-:W-:Y:S02]  /*3500*/  FSEL R65, R101, -INF , P2 ;  /* 0xff80000065417808 */ /* 0x000fe40001000000 */
[----:B------:R-:W-:Y:S02]  /*3510*/  FMNMX.FTZ R8, R148, R11, !PT ;  /* 0x0000000b94087209 */ /* 0x000fe40007810000 */
[----:B------:R-:W-:Y:S02]  /*3520*/  ISETP.GT.AND P1, PT, R0, 0x31, PT ;  /* 0x000000310000780c */ /* 0x000fe40003f24270 */
[----:B------:R-:W-:Y:S02]  /*3530*/  FSEL R178, R99, -INF , P0 ;  /* 0xff80000063b27808 */ /* 0x000fe40000000000 */
[----:B------:R-:W-:-:S02]  /*3540*/  FMNMX.FTZ R10, R38, R9, !PT ;  /* 0x00000009260a7209 */ /* 0x000fc40007810000 */
[C---:B------:R-:W-:Y:S02]  /*3550*/  ISETP.GT.AND P2, PT, R35.reuse, 0x41, PT ;  /* 0x000000412300780c */ /* 0x040fe40003f44270 */
[----:B------:R-:W-:Y:S02]  /*3560*/  ISETP.GT.AND P0, PT, R35, 0x48, PT ;  /* 0x000000482300780c */ /* 0x000fe40003f04270 */
[----:B------:R-:W-:Y:S02]  /*3570*/  FMNMX.FTZ R8, R65, R8, !PT ;  /* 0x0000000841087209 */ /* 0x000fe40007810000 */
[----:B------:R-:W-:Y:S02]  /*3580*/  FSEL R154, R107, -INF , P1 ;  /* 0xff8000006b9a7808 */ /* 0x000fe40000800000 */
[----:B------:R-:W-:Y:S01]  /*3590*/  FMNMX.FTZ R10, R153, R10, !PT ;  /* 0x0000000a990a7209 */ /* 0x000fe20007810000 */
[----:B------:R-:W-:Y:S01]  /*35a0*/  LDSM.16.MT88.4 R104, [R222+0x4100] ;  /* 0x00410000de68783b */ /* 0x000fe20000004200 */
[----:B------:R-:W-:-:S02]  /*35b0*/  ISETP.GT.AND P1, PT, R0, 0x38, PT ;  /* 0x000000380000780c */ /* 0x000fc40003f24270 */
[----:B------:R-:W-:Y:S02]  /*35c0*/  FSEL R176, R97, -INF , P2 ;  /* 0xff80000061b07808 */ /* 0x000fe40001000000 */
[----:B------:R-:W-:Y:S02]  /*35d0*/  FSEL R139, R92, -INF , P0 ;  /* 0xff8000005c8b7808 */ /* 0x000fe40000000000 */
[----:B------:R-:W-:Y:S02]  /*35e0*/  FMNMX.FTZ R9, R145, R8, !PT ;  /* 0x0000000891097209 */ /* 0x000fe40007810000 */
[----:B------:R-:W-:Y:S02]  /*35f0*/  ISETP.GT.AND P0, PT, R0, 0x49, PT ;  /* 0x000000490000780c */ /* 0x000fe40003f04270 */
[----:B------:R-:W-:Y:S02]  /*3600*/  FMNMX.FTZ R8, R151, R10, !PT ;  /* 0x0000000a97087209 */ /* 0x000fe40007810000 */
[----:B------:R-:W-:-:S02]  /*3610*/  FSEL R149, R102, -INF , P1 ;  /* 0xff80000066957808 */ /* 0x000fc40000800000 */
[----:B------:R-:W-:Y:S02]  /*3620*/  ISETP.GT.AND P2, PT, R35, 0x49, PT ;  /* 0x000000492300780c */ /* 0x000fe40003f44270 */
[----:B------:R-:W-:Y:S02]  /*3630*/  FMNMX.FTZ R10, R176, R9, !PT ;  /* 0x00000009b00a7209 */ /* 0x000fe40007810000 */
[----:B------:R-:W-:Y:S02]  /*3640*/  ISETP.GT.AND P1, PT, R0, 0x40, PT ;  /* 0x000000400000780c */ /* 0x000fe40003f24270 */
[----:B------:R-:W-:Y:S02]  /*3650*/  FSEL R182, R95, -INF , P0 ;  /* 0xff8000005fb67808 */ /* 0x000fe40000000000 */
[----:B------:R-:W-:Y:S02]  /*3660*/  ISETP.GT.AND P0, PT, R35, 0x50, PT ;  /* 0x000000502300780c */ /* 0x000fe40003f04270 */
[----:B------:R-:W-:-:S02]  /*3670*/  FMNMX.FTZ R9, R67, R8, !PT ;  /* 0x0000000843097209 */ /* 0x000fc40007810000 */
[----:B------:R-:W-:Y:S02]  /*3680*/  FSEL R133, R93, -INF , P2 ;  /* 0xff8000005d857808 */ /* 0x000fe40001000000 */
[----:B------:R-:W-:Y:S02]  /*3690*/  FMNMX.FTZ R10, R139, R10, !PT ;  /* 0x0000000a8b0a7209 */ /* 0x000fe40007810000 */
[----:B------:R-:W-:Y:S02]  /*36a0*/  FSEL R135, R98, -INF , P1 ;  /* 0xff80000062877808 */ /* 0x000fe40000800000 */
[----:B------:R-:W-:Y:S01]  /*36b0*/  ISETP.GT.AND P1, PT, R0, 0x48, PT ;  /* 0x000000480000780c */ /* 0x000fe20003f24270 */
[----:B------:R-:W-:Y:S01]  /*36c0*/  LDSM.16.MT88.4 R96, [R224+0x4100] ;  /* 0x00410000e060783b */ /* 0x000fe20000004200 */
[----:B------:R-:W-:Y:S02]  /*36d0*/  FSEL R252, R88, -INF , P0 ;  /* 0xff80000058fc7808 */ /* 0x000fe40000000000 */
[----:B------:R-:W-:-:S02]  /*36e0*/  ISETP.GT.AND P0, PT, R0, 0x51, PT ;  /* 0x000000510000780c */ /* 0x000fc40003f04270 */
[----:B------:R-:W-:Y:S02]  /*36f0*/  FMNMX.FTZ R8, R154, R9, !PT ;  /* 0x000000099a087209 */ /* 0x000fe40007810000 */
[----:B------:R-:W-:Y:S02]  /*3700*/  ISETP.GT.AND P2, PT, R35, 0x51, PT ;  /* 0x000000512300780c */ /* 0x000fe40003f44270 */
[----:B------:R-:W-:Y:S02]  /*3710*/  FMNMX.FTZ R9, R133, R10, !PT ;  /* 0x0000000a85097209 */ /* 0x000fe40007810000 */
[----:B------:R-:W-:Y:S02]  /*3720*/  FSEL R137, R94, -INF , P1 ;  /* 0xff8000005e897808 */ /* 0x000fe40000800000 */
[----:B------:R-:W-:Y:S02]  /*3730*/  ISETP.GT.AND P1, PT, R0, 0x50, PT ;  /* 0x000000500000780c */ /* 0x000fe40003f24270 */
        /* <DEDUP_REMOVED lines=30> */
[----:B------:R-:W-:Y:S02]  /*3920*/  ISETP.GT.AND P2, PT, R0, 0x58, PT ;  /* 0x000000580000780c */ /* 0x000fe40003f44270 */
[----:B------:R-:W-:Y:S02]  /*3930*/  FMNMX.FTZ R11, R244, R11, !PT ;  /* 0x0000000bf40b7209 */ /* 0x000fe40007810000 */
[----:B------:R-:W-:-:S02]  /*3940*/  ISETP.GT.AND P1, PT, R35, 0x71, PT ;  /* 0x000000712300780c */ /* 0x000fc40003f24270 */
[----:B------:R-:W-:Y:S02]  /*3950*/  FSEL R144, R72, -INF , P0 ;  /* 0xff80000048907808 */ /* 0x000fe40000000000 */
[----:B------:R-:W-:Y:S02]  /*3960*/  FMNMX.FTZ R9, R160, R9, !PT ;  /* 0x00000009a0097209 */ /* 0x000fe40007810000 */
        /* <DEDUP_REMOVED lines=8> */
[----:B------:R-:W-:Y:S02]  /*39f0*/  FMNMX.FTZ R11, R236, R11, !PT ;  /* 0x0000000bec0b7209 */ /* 0x000fe40007810000 */
[----:B------:R-:W-:-:S02]  /*3a00*/  ISETP.GT.AND P2, PT, R35, 0x79, PT ;  /* 0x000000792300780c */ /* 0x000fc40003f44270 */
[----:B------:R-:W-:Y:S02]  /*3a10*/  ISETP.GT.AND P0, PT, R0, 0x61, PT ;  /* 0x000000610000780c */ /* 0x000fe40003f04270 */
[----:B------:R-:W-:Y:S02]  /*3a20*/  FSEL R136, R68, -INF , P6 ;  /* 0xff80000044887808 */ /* 0x000fe40003000000 */
[----:B------:R-:W-:Y:S02]  /*3a30*/  FMNMX.FTZ R9, R138, R9, !PT ;  /* 0x000000098a097209 */ /* 0x000fe40007810000 */
[----:B------:R-:W-:Y:S02]  /*3a40*/  FSEL R158, R82, -INF , P1 ;  /* 0xff800000529e7808 */ /* 0x000fe40000800000 */
[----:B------:R-:W-:Y:S02]  /*3a50*/  FMNMX.FTZ R11, R180, R11, !PT ;  /* 0x0000000bb40b7209 */ /* 0x000fe40007810000 */
[----:B------:R-:W-:-:S02]  /*3a60*/  FSEL R156, R83, -INF , P0 ;  /* 0xff800000539c7808 */ /* 0x000fc40000000000 */
[----:B------:R-:W-:Y:S01]  /*3a70*/  FSEL R134, R69, -INF , P2 ;  /* 0xff80000045867808 */ /* 0x000fe20001000000 */
[----:B------:R-:W-:Y:S01]  /*3a80*/  LDSM.16.MT88.4 R80, [R221+0x100] ;  /* 0x00010000dd50783b */ /* 0x000fe20000004200 */
[----:B------:R-:W-:Y:S02]  /*3a90*/  FMNMX.FTZ R9, R136, R9, !PT ;  /* 0x0000000988097209 */ /* 0x000fe40007810000 */
[----:B------:R-:W-:Y:S02]  /*3aa0*/  ISETP.GT.AND P0, PT, R0, 0x68, PT ;  /* 0x000000680000780c */ /* 0x000fe40003f04270 */
[----:B------:R-:W-:Y:S02]  /*3ab0*/  FMNMX.FTZ R11, R158, R11, !PT ;  /* 0x0000000b9e0b7209 */ /* 0x000fe40007810000 */
[----:B------:R-:W-:Y:S02]  /*3ac0*/  ISETP.GT.AND P1, PT, R0, 0x69, PT ;  /* 0x000000690000780c */ /* 0x000fe40003f24270 */
[----:B------:R-:W-:-:S02]  /*3ad0*/  FMNMX.FTZ R8, R134, R9, !PT ;  /* 0x0000000986087209 */ /* 0x000fc40007810000 */
[----:B------:R-:W-:Y:S02]  /*3ae0*/  FSEL R152, R78, -INF , P0 ;  /* 0xff8000004e987808 */ /* 0x000fe40000000000 */
[----:B------:R-:W-:Y:S01]  /*3af0*/  FMNMX.FTZ R11, R156, R11, !PT ;  /* 0x0000000b9c0b7209 */ /* 0x000fe20007810000 */
[----:B------:R-:W1:Y:S01]  /*3b00*/  SHFL.BFLY PT, R9, R8, 0x2, 0x1f ;  /* 0x0c401f0008097f89 */ /* 0x000e6200000e0000 */
[----:B------:R-:W-:Y:S02]  /*3b10*/  FSEL R150, R79, -INF , P1 ;  /* 0xff8000004f967808 */ /* 0x000fe40000800000 */
[----:B------:R-:W-:Y:S02]  /*3b20*/  ISETP.GT.AND P1, PT, R0, 0x70, PT ;  /* 0x000000700000780c */ /* 0x000fe40003f24270 */
[----:B------:R-:W-:Y:S02]  /*3b30*/  FMNMX.FTZ R11, R152, R11, !PT ;  /* 0x0000000b980b7209 */ /* 0x000fe40007810000 */
[----:B------:R-:W-:-:S02]  /*3b40*/  ISETP.GT.AND P0, PT, R0, 0x71, PT ;  /* 0x000000710000780c */ /* 0x000fc40003f04270 */
[----:B------:R-:W-:Y:S02]  /*3b50*/  FSEL R66, R74, -INF , P1 ;  /* 0xff8000004a427808 */ /* 0x000fe40000800000 */
[----:B------:R-:W-:Y:S02]  /*3b60*/  FMNMX.FTZ R11, R150, R11, !PT ;  /* 0x0000000b960b7209 */ /* 0x000fe40007810000 */
[----:B------:R-:W-:Y:S02]  /*3b70*/  FSEL R64, R75, -INF , P0 ;  /* 0xff8000004b407808 */ /* 0x000fe40000000000 */
[----:B------:R-:W-:Y:S01]  /*3b80*/  ISETP.GT.AND P1, PT, R0, 0x78, PT ;  /* 0x000000780000780c */ /* 0x000fe20003f24270 */
[----:B------:R-:W-:Y:S01]  /*3b90*/  LDSM.16.MT88.4 R72, [R222+0x100] ;  /* 0x00010000de48783b */ /* 0x000fe20000004200 */
[----:B------:R-:W-:Y:S02]  /*3ba0*/  FMNMX.FTZ R11, R66, R11, !PT ;  /* 0x0000000b420b7209 */ /* 0x000fe40007810000 */
[----:B------:R-:W-:-:S02]  /*3bb0*/  ISETP.GT.AND P0, PT, R0, 0x79, PT ;  /* 0x000000790000780c */ /* 0x000fc40003f04270 */
[----:B------:R-:W-:Y:S02]  /*3bc0*/  FSEL R62, R70, -INF , P1 ;  /* 0xff800000463e7808 */ /* 0x000fe40000800000 */
[----:B------:R-:W-:Y:S02]  /*3bd0*/  FMNMX.FTZ R11, R64, R11, !PT ;  /* 0x0000000b400b7209 */ /* 0x000fe40007810000 */
[----:B------:R-:W-:Y:S02]  /*3be0*/  FSEL R60, R71, -INF , P0 ;  /* 0xff800000473c7808 */ /* 0x000fe40000000000 */
        /* <DEDUP_REMOVED lines=23> */
[----:B------:R-:W-:Y:S01]  /*3d60*/  MUFU.EX2 R56, R56 ;  /* 0x0000003800387308 */ /* 0x000fe20000000800 */
[----:B------:R-:W-:-:S02]  /*3d70*/  FFMA.FTZ R45, R16, c[0x0][0x2d0], -R61 ;  /* 0x0000b400102d7a23 */ /* 0x000fc4000001083d */
[----:B------:R-:W-:Y:S01]  /*3d80*/  LDSM.16.MT88.4 R16, [R221+0x900] ;  /* 0x00090000dd10783b */ /* 0x000fe20000004200 */
[----:B------:R-:W-:Y:S01]  /*3d90*/  FSEL R59, R59, RZ, P0 ;  /* 0x000000ff3b3b7208 */ /* 0x000fe20000000000 */
[--C-:B------:R-:W-:Y:S02]  /*3da0*/  FFMA.FTZ R41, R28, c[0x0][0x2d0], -R61.reuse ;  /* 0x0000b4001c297a23 */ /* 0x100fe4000001083d */
[----:B------:R-:W-:Y:S01]  /*3db0*/  FFMA.FTZ R37, R37, c[0x0][0x2d0], -R61 ;  /* 0x0000b40025257a23 */ /* 0x000fe2000001083d */
[----:B------:R-:W1:Y:S01]  /*3dc0*/  MUFU.EX2 R55, R55 ;  /* 0x0000003700377308 */ /* 0x000e620000000800 */
[--C-:B------:R-:W-:Y:S02]  /*3dd0*/  FFMA.FTZ R58, R7, c[0x0][0x2d0], -R59.reuse ;  /* 0x0000b400073a7a23 */ /* 0x100fe4000001083b */
[--C-:B------:R-:W-:Y:S01]  /*3de0*/  FFMA.FTZ R57, R44, c[0x0][0x2d0], -R59.reuse ;  /* 0x0000b4002c397a23 */ /* 0x100fe2000001083b */
[----:B------:R-:W2:Y:S01]  /*3df0*/  LDSM.16.MT88.4 R4, [R220+0x4100] ;  /* 0x00410000dc04783b */ /* 0x000ea20000004200 */
[----:B------:R-:W-:-:S02]  /*3e00*/  FFMA.FTZ R52, R42, c[0x0][0x2d0], -R59 ;  /* 0x0000b4002a347a23 */ /* 0x000fc4000001083b */
[--C-:B------:R-:W-:Y:S01]  /*3e10*/  FFMA.FTZ R51, R26, c[0x0][0x2d0], -R59.reuse ;  /* 0x0000b4001a337a23 */ /* 0x100fe2000001083b */
[----:B------:R-:W3:Y:S01]  /*3e20*/  MUFU.EX2 R50, R50 ;  /* 0x0000003200327308 */ /* 0x000ee20000000800 */
[--C-:B------:R-:W-:Y:S01]  /*3e30*/  FFMA.FTZ R47, R22, c[0x0][0x2d0], -R59.reuse ;  /* 0x0000b400162f7a23 */ /* 0x100fe2000001083b */
[----:B------:R-:W-:Y:S01]  /*3e40*/  LDSM.16.MT88.4 R24, [R224+0x900] ;  /* 0x00090000e018783b */ /* 0x000fe20000004200 */
[--C-:B------:R-:W-:Y:S02]  /*3e50*/  FFMA.FTZ R46, R20, c[0x0][0x2d0], -R59.reuse ;  /* 0x0000b400142e7a23 */ /* 0x100fe4000001083b */
[--C-:B------:R-:W-:Y:S01]  /*3e60*/  FFMA.FTZ R43, R34, c[0x0][0x2d0], -R59.reuse ;  /* 0x0000b400222b7a23 */ /* 0x100fe2000001083b */
[----:B------:R-:W-:Y:S01]  /*3e70*/  LDSM.16.MT88.4 R20, [R222+0x900] ;  /* 0x00090000de14783b */ /* 0x000fe20000004200 */
[----:B------:R-:W-:Y:S01]  /*3e80*/  FFMA.FTZ R42, R32, c[0x0][0x2d0], -R59 ;  /* 0x0000b400202a7a23 */ /* 0x000fe2000001083b */
[----:B------:R-:W-:Y:S01]  /*3e90*/  MUFU.EX2 R58, R58 ;  /* 0x0000003a003a7308 */ /* 0x000fe20000000800 */
[----:B-1----:R-:W-:Y:S01]  /*3ea0*/  F2FP.BF16.PACK_AB R112, R55, R56 ;  /* 0x000000383770723e */ /* 0x002fe200000010ff */
[----:B------:R-:W1:Y:S01]  /*3eb0*/  LDSM.16.MT88.4 R32, [R222+0x4900] ;  /* 0x00490000de20783b */ /* 0x000e620000004200 */
[----:B------:R-:W-:-:S02]  /*3ec0*/  FFMA.FTZ R44, R40, c[0x0][0x2d0], -R61 ;  /* 0x0000b400282c7a23 */ /* 0x000fc4000001083d */
[----:B------:R-:W-:Y:S02]  /*3ed0*/  FFMA.FTZ R40, R30, c[0x0][0x2d0], -R61 ;  /* 0x0000b4001e287a23 */ /* 0x000fe4000001083d */
[----:B------:R-:W-:Y:S01]  /*3ee0*/  LDSM.16.MT88.4 R28, [R221+0x4900] ;  /* 0x00490000dd1c783b */ /* 0x000fe20000004200 */
[----:B------:R-:W4:Y:S01]  /*3ef0*/  MUFU.EX2 R57, R57 ;  /* 0x0000003900397308 */ /* 0x000f220000000800 */
[----:B---3--:R-:W-:Y:S01]  /*3f00*/  F2FP.BF16.PACK_AB R114, R50, R53 ;  /* 0x000000353272723e */ /* 0x008fe200000010ff */
[--C-:B------:R-:W-:Y:S02]  /*3f10*/  FFMA.FTZ R39, R39, c[0x0][0x2d0], -R59.reuse ;  /* 0x0000b40027277a23 */ /* 0x100fe4000001083b */
[--C-:B------:R-:W-:Y:S02]  /*3f20*/  FFMA.FTZ R38, R38, c[0x0][0x2d0], -R59.reuse ;  /* 0x0000b40026267a23 */ /* 0x100fe4000001083b */
[--C-:B------:R-:W-:Y:S02]  /*3f30*/  FFMA.FTZ R3, R153, c[0x0][0x2d0], -R59.reuse ;  /* 0x0000b40099037a23 */ /* 0x100fe4000001083b */
[----:B------:R-:W-:Y:S01]  /*3f40*/  MUFU.EX2 R52, R52 ;  /* 0x0000003400347308 */ /* 0x000fe20000000800 */
[----:B------:R-:W-:-:S02]  /*3f50*/  FFMA.FTZ R2, R151, c[0x0][0x2d0], -R59 ;  /* 0x0000b40097027a23 */ /* 0x000fc4000001083b */
[--C-:B------:R-:W-:Y:S02]  /*3f60*/  FFMA.FTZ R63, R63, c[0x0][0x2d0], -R61.reuse ;  /* 0x0000b4003f3f7a23 */ /* 0x100fe4000001083d */
[--C-:B------:R-:W-:Y:S02]  /*3f70*/  FFMA.FTZ R146, R146, c[0x0][0x2d0], -R61.reuse ;  /* 0x0000b40092927a23 */ /* 0x100fe4000001083d */
[--C-:B------:R-:W-:Y:S01]  /*3f80*/  FFMA.FTZ R148, R148, c[0x0][0x2d0], -R61.reuse ;  /* 0x0000b40094947a23 */ /* 0x100fe2000001083d */
[----:B------:R-:W3:Y:S01]  /*3f90*/  MUFU.EX2 R51, R51 ;  /* 0x0000003300337308 */ /* 0x000ee20000000800 */
[----:B----4-:R-:W-:Y:S01]  /*3fa0*/  F2FP.BF16.PACK_AB R113, R57, R58 ;  /* 0x0000003a3971723e */ /* 0x010fe200000010ff */
[----:B------:R-:W-:Y:S02]  /*3fb0*/  FFMA.FTZ R65, R65, c[0x0][0x2d0], -R61 ;  /* 0x0000b40041417a23 */ /* 0x000fe4000001083d */
[--C-:B------:R-:W-:Y:S02]  /*3fc0*/  FFMA.FTZ R67, R67, c[0x0][0x2d0], -R59.reuse ;  /* 0x0000b40043437a23 */ /* 0x100fe4000001083b */
[----:B------:R-:W-:-:S02]  /*3fd0*/  FFMA.FTZ R154, R154, c[0x0][0x2d0], -R59 ;  /* 0x0000b4009a9a7a23 */ /* 0x000fc4000001083b */
[----:B------:R-:W-:Y:S01]  /*3fe0*/  MUFU.EX2 R54, R54 ;  /* 0x0000003600367308 */ /* 0x000fe20000000800 */
[----:B------:R-:W-:Y:S02]  /*3ff0*/  FFMA.FTZ R149, R149, c[0x0][0x2d0], -R59 ;  /* 0x0000b40095957a23 */ /* 0x000fe4000001083b */
[----:B------:R-:W-:Y:S02]  /*4000*/  FFMA.FTZ R133, R133, c[0x0][0x2d0], -R61 ;  /* 0x0000b40085857a23 */ /* 0x000fe4000001083d */
[--C-:B------:R-:W-:Y:S02]  /*4010*/  FFMA.FTZ R135, R135, c[0x0][0x2d0], -R59.reuse ;  /* 0x0000b40087877a23 */ /* 0x100fe4000001083b */
[--C-:B------:R-:W-:Y:S01]  /*4020*/  FFMA.FTZ R178, R178, c[0x0][0x2d0], -R59.reuse ;  /* 0x0000b400b2b27a23 */ /* 0x100fe2000001083b */
[----:B---3--:R-:W-:Y:S01]  /*4030*/  F2FP.BF16.PACK_AB R115, R51, R52 ;  /* 0x000000343373723e */ /* 0x008fe200000010ff */
[----:B------:R-:W3:Y:S01]  /*4040*/  MUFU.EX2 R49, R49 ;  /* 0x0000003100317308 */ /* 0x000ee20000000800 */
[----:B------:R-:W-:-:S02]  /*4050*/  FFMA.FTZ R137, R137, c[0x0][0x2d0], -R59 ;  /* 0x0000b40089897a23 */ /* 0x000fc4000001083b */
[----:B------:R-:W-:Y:S02]  /*4060*/  FFMA.FTZ R182, R182, c[0x0][0x2d0], -R59 ;  /* 0x0000b400b6b67a23 */ /* 0x000fe4000001083b */
[--C-:B------:R-:W-:Y:S01]  /*4070*/  FFMA.FTZ R250, R250, c[0x0][0x2d0], -R61.reuse ;  /* 0x0000b400fafa7a23 */ /* 0x100fe2000001083d */
[C---:B------:R-:W-:Y:S01]  /*4080*/  HMMA.16816.F32.BF16 R84, R112.reuse, R88, RZ ;  /* 0x000000587054723c */ /* 0x040fe200000418ff */
[----:B------:R-:W-:Y:S01]  /*4090*/  FFMA.FTZ R246, R246, c[0x0][0x2d0], -R61 ;  /* 0x0000b400f6f67a23 */ /* 0x000fe2000001083d */
        /* <DEDUP_REMOVED lines=14> */
[--C-:B------:R-:W-:Y:S02]  /*4180*/  FFMA.FTZ R157, R150, c[0x0][0x2d0], -R59.reuse ;  /* 0x0000b400969d7a23 */ /* 0x100fe4000001083b */
[----:B------:R-:W-:Y:S01]  /*4190*/  FFMA.FTZ R229, R60, c[0x0][0x2d0], -R59 ;  /* 0x0000b4003ce57a23 */ /* 0x000fe2000001083b */
[----:B------:R-:W-:Y:S01]  /*41a0*/  HMMA.16816.F32.BF16 R68, R112, R72, RZ ;  /* 0x000000487044723c */ /* 0x000fe200000418ff */
[----:B------:R-:W-:Y:S01]  /*41b0*/  FADD.FTZ R57, R58, R57 ;  /* 0x000000393a397221 */ /* 0x000fe20000010000 */
[----:B------:R-:W4:Y:S01]  /*41c0*/  MUFU.EX2 R46, R46 ;  /* 0x0000002e002e7308 */ /* 0x000f220000000800 */
[----:B------:R-:W-:-:S04]  /*41d0*/  FADD.FTZ R56, R56, R55 ;  /* 0x0000003738387221 */ /* 0x000fc80000010000 */
[----:B------:R-:W-:Y:S01]  /*41e0*/  FADD.FTZ R53, R53, R56 ;  /* 0x0000003835357221 */ /* 0x000fe20000010000 */
[----:B------:R-:W-:Y:S02]  /*41f0*/  HMMA.16816.F32.BF16 R76, R112, R80, RZ ;  /* 0x00000050704c723c */ /* 0x000fe400000418ff */
[----:B------:R-:W-:Y:S01]  /*4200*/  MUFU.EX2 R43, R43 ;  /* 0x0000002b002b7308 */ /* 0x000fe20000000800 */
[----:B------:R-:W-:-:S05]  /*4210*/  FADD.FTZ R53, R50, R53 ;  /* 0x0000003532357221 */ /* 0x000fca0000010000 */
[C---:B------:R-:W-:Y:S02]  /*4220*/  HMMA.16816.F32.BF16 R92, R112.reuse, R96, RZ ;  /* 0x00000060705c723c */ /* 0x040fe400000418ff */
[----:B------:R-:W5:Y:S06]  /*4230*/  MUFU.EX2 R42, R42 ;  /* 0x0000002a002a7308 */ /* 0x000f6c0000000800 */
[C---:B------:R-:W-:Y:S02]  /*4240*/  HMMA.16816.F32.BF16 R100, R112.reuse, R104, RZ ;  /* 0x000000687064723c */ /* 0x040fe400000418ff */
[----:B------:R-:W-:Y:S06]  /*4250*/  MUFU.EX2 R44, R44 ;  /* 0x0000002c002c7308 */ /* 0x000fec0000000800 */
[C---:B------:R-:W-:Y:S02]  /*4260*/  HMMA.16816.F32.BF16 R120, R112.reuse, R108, RZ ;  /* 0x0000006c7078723c */ /* 0x040fe400000418ff */
[----:B------:R-:W1:Y:S06]  /*4270*/  MUFU.EX2 R41, R41 ;  /* 0x0000002900297308 */ /* 0x000e6c0000000800 */
[C---:B------:R-:W-:Y:S02]  /*4280*/  HMMA.16816.F32.BF16 R124, R112.reuse, R126, RZ ;  /* 0x0000007e707c723c */ /* 0x040fe400000418ff */
[----:B------:R-:W-:Y:S06]  /*4290*/  MUFU.EX2 R40, R40 ;  /* 0x0000002800287308 */ /* 0x000fec0000000800 */
[C---:B------:R-:W-:Y:S02]  /*42a0*/  HMMA.16816.F32.BF16 R72, R112.reuse, R74, RZ ;  /* 0x0000004a7048723c */ /* 0x040fe400000418ff */
[----:B------:R-:W-:Y:S06]  /*42b0*/  MUFU.EX2 R37, R37 ;  /* 0x0000002500257308 */ /* 0x000fec0000000800 */
        /* <DEDUP_REMOVED lines=12> */
[----:B----4-:R-:W-:Y:S01]  /*4380*/  F2FP.BF16.PACK_AB R5, R46, R47 ;  /* 0x0000002f2e05723e */ /* 0x010fe200000010ff */
[----:B------:R-:W2:Y:S01]  /*4390*/  MUFU.EX2 R146, R146 ;  /* 0x0000009200927308 */ /* 0x000ea20000000800 */
[----:B------:R-:W-:-:S04]  /*43a0*/  FADD.FTZ R54, R54, R53 ;  /* 0x0000003536367221 */ /* 0x000fc80000010000 */
[----:B------:R-:W-:Y:S01]  /*43b0*/  F2FP.BF16.PACK_AB R6, R45, R48 ;  /* 0x000000302d06723e */ /* 0x000fe200000010ff */
[----:B------:R-:W-:Y:S01]  /*43c0*/  FADD.FTZ R49, R49, R54 ;  /* 0x0000003631317221 */ /* 0x000fe20000010000 */
[----:B-----5:R-:W-:Y:S01]  /*43d0*/  F2FP.BF16.PACK_AB R7, R42, R43 ;  /* 0x0000002b2a07723e */ /* 0x020fe200000010ff */
[----:B------:R-:W-:Y:S02]  /*43e0*/  MUFU.EX2 R148, R148 ;  /* 0x0000009400947308 */ /* 0x000fe40000000800 */
[----:B------:R-:W-:-:S04]  /*43f0*/  FADD.FTZ R48, R48, R49 ;  /* 0x0000003130307221 */ /* 0x000fc80000010000 */
[C---:B------:R-:W-:Y:S01]  /*4400*/  HMMA.16816.F32.BF16 R84, R4.reuse, R12, R84 ;  /* 0x0000000c0454723c */ /* 0x040fe20000041854 */
[----:B------:R-:W-:Y:S01]  /*4410*/  FADD.FTZ R45, R45, R48 ;  /* 0x000000302d2d7221 */ /* 0x000fe20000010000 */
[----:B------:R-:W-:Y:S06]  /*4420*/  MUFU.EX2 R65, R65 ;  /* 0x0000004100417308 */ /* 0x000fec0000000800 */
[C---:B------:R-:W-:Y:S01]  /*4430*/  HMMA.16816.F32.BF16 R88, R4.reuse, R14, R88 ;  /* 0x0000000e0458723c */ /* 0x040fe20000041858 */
[----:B------:R-:W3:Y:S01]  /*4440*/  LDSM.16.MT88.4 R12, [R220+0x4900] ;  /* 0x00490000dc0c783b */ /* 0x000ee20000004200 */
[----:B------:R-:W-:Y:S06]  /*4450*/  MUFU.EX2 R67, R67 ;  /* 0x0000004300437308 */ /* 0x000fec0000000800 */
[C---:B------:R-:W-:Y:S02]  /*4460*/  HMMA.16816.F32.BF16 R92, R4.reuse, R8, R92 ;  /* 0x00000008045c723c */ /* 0x040fe4000004185c */
[----:B------:R-:W4:Y:S06]  /*4470*/  MUFU.EX2 R154, R154 ;  /* 0x0000009a009a7308 */ /* 0x000f2c0000000800 */
[C---:B------:R-:W-:Y:S01]  /*4480*/  HMMA.16816.F32.BF16 R96, R4.reuse, R10, R96 ;  /* 0x0000000a0460723c */ /* 0x040fe20000041860 */
[----:B------:R-:W5:Y:S01]  /*4490*/  LDSM.16.MT88.4 R8, [R220+0x1100] ;  /* 0x00110000dc08783b */ /* 0x000f620000004200 */
[----:B------:R-:W-:Y:S06]  /*44a0*/  MUFU.EX2 R133, R133 ;  /* 0x0000008500857308 */ /* 0x000fec0000000800 */
[C---:B------:R-:W-:Y:S02]  /*44b0*/  HMMA.16816.F32.BF16 R76, R4.reuse, R16, R76 ;  /* 0x00000010044c723c */ /* 0x040fe4000004184c */
[----:B------:R-:W-:Y:S06]  /*44c0*/  MUFU.EX2 R135, R135 ;  /* 0x0000008700877308 */ /* 0x000fec0000000800 */
[C---:B------:R-:W-:Y:S01]  /*44d0*/  HMMA.16816.F32.BF16 R80, R4.reuse, R18, R80 ;  /* 0x000000120450723c */ /* 0x040fe20000041850 */
[----:B------:R-:W2:Y:S01]  /*44e0*/  LDSM.16.MT88.4 R16, [R221+0x1100] ;  /* 0x00110000dd10783b */ /* 0x000ea20000004200 */
[----:B------:R-:W-:Y:S06]  /*44f0*/  MUFU.EX2 R178, R178 ;  /* 0x000000b200b27308 */ /* 0x000fec0000000800 */
[C---:B-1----:R-:W-:Y:S02]  /*4500*/  HMMA.16816.F32.BF16 R100, R4.reuse, R32, R100 ;  /* 0x000000200464723c */ /* 0x042fe40000041864 */
[----:B------:R-:W-:Y:S06]  /*4510*/  MUFU.EX2 R137, R137 ;  /* 0x0000008900897308 */ /* 0x000fec0000000800 */
[C---:B---3--:R-:W-:Y:S02]  /*4520*/  HMMA.16816.F32.BF16 R116, R4.reuse, R12, R116 ;  /* 0x0000000c0474723c */ /* 0x048fe40000041874 */
[----:B------:R-:W-:Y:S06]  /*4530*/  MUFU.EX2 R182, R182 ;  /* 0x000000b600b67308 */ /* 0x000fec0000000800 */
[C---:B------:R-:W-:Y:S01]  /*4540*/  HMMA.16816.F32.BF16 R112, R4.reuse, R14, R112 ;  /* 0x0000000e0470723c */ /* 0x040fe20000041870 */
[----:B------:R-:W1:Y:S01]  /*4550*/  LDSM.16.MT88.4 R12, [R224+0x5100] ;  /* 0x00510000e00c783b */ /* 0x000e620000004200 */
[----:B------:R-:W-:Y:S06]  /*4560*/  MUFU.EX2 R250, R250 ;  /* 0x000000fa00fa7308 */ /* 0x000fec0000000800 */
[C---:B------:R-:W-:Y:S01]  /*4570*/  HMMA.16816.F32.BF16 R104, R4.reuse, R34, R104 ;  /* 0x000000220468723c */ /* 0x040fe20000041868 */
[----:B------:R-:W3:Y:S01]  /*4580*/  LDSM.16.MT88.4 R32, [R222+0x5100] ;  /* 0x00510000de20783b */ /* 0x000ee20000004200 */
        /* <DEDUP_REMOVED lines=22> */
[----:B------:R-:W-:-:S03]  /*46f0*/  F2FP.BF16.PACK_AB R7, R2, R3 ;  /* 0x000000030207723e */ /* 0x000fc600000010ff */
[----:B------:R-:W-:Y:S02]  /*4700*/  FADD.FTZ R40, R40, R41 ;  /* 0x0000002928287221 */ /* 0x000fe40000010000 */
[----:B------:R-:W-:Y:S02]  /*4710*/  MUFU.EX2 R156, R156 ;  /* 0x0000009c009c7308 */ /* 0x000fe40000000800 */
[----:B-----5:R-:W-:Y:S01]  /*4720*/  HMMA.16816.F32.BF16 R84, R4, R8, R84 ;  /* 0x000000080454723c */ /* 0x020fe20000041854 */
[----:B------:R-:W-:-:S05]  /*4730*/  FADD.FTZ R40, R37, R40 ;  /* 0x0000002825287221 */ /* 0x000fca0000010000 */
[----:B------:R-:W-:Y:S02]  /*4740*/  MUFU.EX2 R152, R152 ;  /* 0x0000009800987308 */ /* 0x000fe40000000800 */
[C---:B------:R-:W-:Y:S01]  /*4750*/  HMMA.16816.F32.BF16 R88, R4.reuse, R10, R88 ;  /* 0x0000000a0458723c */ /* 0x040fe20000041858 */
[----:B------:R-:W5:Y:S05]  /*4760*/  LDSM.16.MT88.4 R8, [R220+0x5100] ;  /* 0x00510000dc08783b */ /* 0x000f6a0000004200 */
[----:B------:R-:W-:Y:S02]  /*4770*/  MUFU.EX2 R157, R157 ;  /* 0x0000009d009d7308 */ /* 0x000fe40000000800 */
[C---:B--2---:R-:W-:Y:S06]  /*4780*/  HMMA.16816.F32.BF16 R76, R4.reuse, R16, R76 ;  /* 0x00000010044c723c */ /* 0x044fec000004184c */
[----:B------:R-:W-:Y:S02]  /*4790*/  MUFU.EX2 R229, R229 ;  /* 0x000000e500e57308 */ /* 0x000fe40000000800 */
[C---:B------:R-:W-:Y:S01]  /*47a0*/  HMMA.16816.F32.BF16 R80, R4.reuse, R18, R80 ;  /* 0x000000120450723c */ /* 0x040fe20000041850 */
[----:B------:R-:W2:Y:S07]  /*47b0*/  LDSM.16.MT88.4 R16, [R221+0x1900] ;  /* 0x00190000dd10783b */ /* 0x000eae0000004200 */
[C---:B-1----:R-:W-:Y:S08]  /*47c0*/  HMMA.16816.F32.BF16 R92, R4.reuse, R12, R92 ;  /* 0x0000000c045c723c */ /* 0x042ff0000004185c */
[C---:B------:R-:W-:Y:S01]  /*47d0*/  HMMA.16816.F32.BF16 R96, R4.reuse, R14, R96 ;  /* 0x0000000e0460723c */ /* 0x040fe20000041860 */
[----:B------:R-:W1:Y:S07]  /*47e0*/  LDSM.16.MT88.4 R12, [R220+0x1900] ;  /* 0x00190000dc0c783b */ /* 0x000e6e0000004200 */
[C---:B---3--:R-:W-:Y:S01]  /*47f0*/  HMMA.16816.F32.BF16 R100, R4.reuse, R32, R100 ;  /* 0x000000200464723c */ /* 0x048fe20000041864 */
[----:B------:R3:W-:Y:S06]  /*4800*/  MUFU.EX2 R32, R149 ;  /* 0x0000009500207308 */ /* 0x0007ec0000000800 */
[--C-:B------:R-:W-:Y:S01]  /*4810*/  FFMA.FTZ R33, R147, c[0x0][0x2d0], -R59.reuse ;  /* 0x0000b40093217a23 */ /* 0x100fe2000001083b */
[----:B------:R-:W-:Y:S01]  /*4820*/  HMMA.16816.F32.BF16 R128, R4, R24, R128 ;  /* 0x000000180480723c */ /* 0x000fe20000041880 */
[----:B------:R-:W-:-:S04]  /*4830*/  FFMA.FTZ R147, R244, c[0x0][0x2d0], -R59 ;  /* 0x0000b400f4937a23 */ /* 0x000fc8000001083b */
[----:B------:R-:W1:Y:S03]  /*4840*/  MUFU.EX2 R33, R33 ;  /* 0x0000002100217308 */ /* 0x000e660000000800 */
[----:B------:R-:W-:Y:S01]  /*4850*/  HMMA.16816.F32.BF16 R124, R4, R26, R124 ;  /* 0x0000001a047c723c */ /* 0x000fe2000004187c */
[----:B------:R-:W-:Y:S01]  /*4860*/  LDSM.16.MT88.4 R24, [R224+0x1900] ;  /* 0x00190000e018783b */ /* 0x000fe20000004200 */
[----:B---3--:R-:W-:-:S03]  /*4870*/  FFMA.FTZ R149, R236, c[0x0][0x2d0], -R59 ;  /* 0x0000b400ec957a23 */ /* 0x008fc6000001083b */
[----:B------:R-:W-:Y:S03]  /*4880*/  MUFU.EX2 R147, R147 ;  /* 0x0000009300937308 */ /* 0x000fe60000000800 */
[C---:B------:R-:W-:Y:S05]  /*4890*/  HMMA.16816.F32.BF16 R68, R4.reuse, R20, R68 ;  /* 0x000000140444723c */ /* 0x040fea0000041844 */
[----:B------:R-:W-:Y:S03]  /*48a0*/  MUFU.EX2 R149, R149 ;  /* 0x0000009500957308 */ /* 0x000fe60000000800 */
[C---:B------:R-:W-:Y:S01]  /*48b0*/  HMMA.16816.F32.BF16 R72, R4.reuse, R22, R72 ;  /* 0x000000160448723c */ /* 0x040fe20000041848 */
[----:B------:R-:W3:Y:S07]  /*48c0*/  LDSM.16.MT88.4 R20, [R222+0x1900] ;  /* 0x00190000de14783b */ /* 0x000eee0000004200 */
[C---:B------:R-:W-:Y:S07]  /*48d0*/  HMMA.16816.F32.BF16 R104, R4.reuse, R34, R104 ;  /* 0x000000220468723c */ /* 0x040fee0000041868 */
[--C-:B------:R-:W-:Y:S01]  /*48e0*/  FFMA.FTZ R35, R176, c[0x0][0x2d0], -R61.reuse ;  /* 0x0000b400b0237a23 */ /* 0x100fe2000001083d */
[----:B------:R-:W-:Y:S01]  /*48f0*/  HMMA.16816.F32.BF16 R120, R4, R28, R120 ;  /* 0x0000001c0478723c */ /* 0x000fe20000041878 */
[----:B------:R-:W-:-:S02]  /*4900*/  FFMA.FTZ R34, R145, c[0x0][0x2d0], -R61 ;  /* 0x0000b40091227a23 */ /* 0x000fc4000001083d */
[--C-:B------:R-:W-:Y:S02]  /*4910*/  FFMA.FTZ R176, R139, c[0x0][0x2d0], -R61.reuse ;  /* 0x0000b4008bb07a23 */ /* 0x100fe4000001083d */
[----:B------:R-:W-:Y:S01]  /*4920*/  MUFU.EX2 R35, R35 ;  /* 0x0000002300237308 */ /* 0x000fe20000000800 */
[--C-:B------:R-:W-:Y:S02]  /*4930*/  FFMA.FTZ R139, R252, c[0x0][0x2d0], -R61.reuse ;  /* 0x0000b400fc8b7a23 */ /* 0x100fe4000001083d */
[----:B------:R-:W-:Y:S01]  /*4940*/  HMMA.16816.F32.BF16 R108, R4, R30, R108 ;  /* 0x0000001e046c723c */ /* 0x000fe2000004186c */
[----:B------:R-:W-:Y:S01]  /*4950*/  LDSM.16.MT88.4 R28, [R221+0x5900] ;  /* 0x00590000dd1c783b */ /* 0x000fe20000004200 */
[----:B------:R-:W-:-:S03]  /*4960*/  FFMA.FTZ R145, R248, c[0x0][0x2d0], -R61 ;  /* 0x0000b400f8917a23 */ /* 0x000fc6000001083d */
[----:B------:R-:W1:Y:S03]  /*4970*/  MUFU.EX2 R34, R34 ;  /* 0x0000002200227308 */ /* 0x000e660000000800 */
[C---:B-----5:R-:W-:Y:S05]  /*4980*/  HMMA.16816.F32.BF16 R116, R4.reuse, R8, R116 ;  /* 0x000000080474723c */ /* 0x060fea0000041874 */
[----:B------:R-:W5:Y:S03]  /*4990*/  MUFU.EX2 R176, R176 ;  /* 0x000000b000b07308 */ /* 0x000f660000000800 */
[----:B------:R-:W-:Y:S01]  /*49a0*/  HMMA.16816.F32.BF16 R112, R4, R10, R112 ;  /* 0x0000000a0470723c */ /* 0x000fe20000041870 */
[----:B------:R-:W3:Y:S04]  /*49b0*/  LDSM.16.MT88.4 R8, [R224+0x5900] ;  /* 0x00590000e008783b */ /* 0x000ee80000004200 */
[----:B------:R-:W3:Y:S02]  /*49c0*/  MUFU.EX2 R139, R139 ;  /* 0x0000008b008b7308 */ /* 0x000ee40000000800 */
[----:B------:R-:W-:Y:S01]  /*49d0*/  F2FP.BF16.PACK_AB R4, R146, R63 ;  /* 0x0000003f9204723e */ /* 0x000fe200000010ff */
[----:B------:R-:W-:Y:S01]  /*49e0*/  FADD.FTZ R63, R63, R40 ;  /* 0x000000283f3f7221 */ /* 0x000fe20000010000 */
[----:B----4-:R-:W-:-:S02]  /*49f0*/  F2FP.BF16.PACK_AB R5, R154, R67 ;  /* 0x000000439a05723e */ /* 0x010fc400000010ff */
[----:B------:R-:W-:Y:S01]  /*4a00*/  F2FP.BF16.PACK_AB R6, R65, R148 ;  /* 0x000000944106723e */ /* 0x000fe200000010ff */
[----:B------:R-:W-:Y:S01]  /*4a10*/  FADD.FTZ R63, R146, R63 ;  /* 0x0000003f923f7221 */ /* 0x000fe20000010000 */
[----:B-1----:R-:W-:Y:S01]  /*4a20*/  F2FP.BF16.PACK_AB R7, R33, R32 ;  /* 0x000000202107723e */ /* 0x002fe200000010ff */
[----:B------:R-:W1:Y:S02]  /*4a30*/  MUFU.EX2 R145, R145 ;  /* 0x0000009100917308 */ /* 0x000e640000000800 */
[----:B------:R-:W-:-:S04]  /*4a40*/  FADD.FTZ R148, R148, R63 ;  /* 0x0000003f94947221 */ /* 0x000fc80000010000 */
[----:B--2---:R-:W-:Y:S01]  /*4a50*/  HMMA.16816.F32.BF16 R76, R4, R16, R76 ;  /* 0x00000010044c723c */ /* 0x004fe2000004184c */
[----:B------:R-:W-:-:S07]  /*4a60*/  FADD.FTZ R65, R65, R148 ;  /* 0x0000009441417221 */ /* 0x000fce0000010000 */
[C---:B------:R-:W-:Y:S01]  /*4a70*/  HMMA.16816.F32.BF16 R80, R4.reuse, R18, R80 ;  /* 0x000000120450723c */ /* 0x040fe20000041850 */
[----:B------:R-:W2:Y:S07]  /*4a80*/  LDSM.16.MT88.4 R16, [R222+0x5900] ;  /* 0x00590000de10783b */ /* 0x000eae0000004200 */
[C---:B------:R-:W-:Y:S08]  /*4a90*/  HMMA.16816.F32.BF16 R84, R4.reuse, R12, R84 ;  /* 0x0000000c0454723c */ /* 0x040ff00000041854 */
[C---:B------:R-:W-:Y:S01]  /*4aa0*/  HMMA.16816.F32.BF16 R88, R4.reuse, R14, R88 ;  /* 0x0000000e0458723c */ /* 0x040fe20000041858 */
[----:B------:R-:W4:Y:S07]  /*4ab0*/  LDSM.16.MT88.4 R12, [R220+0x5900] ;  /* 0x00590000dc0c783b */ /* 0x000f2e0000004200 */
[C---:B---3--:R-:W-:Y:S08]  /*4ac0*/  HMMA.16816.F32.BF16 R68, R4.reuse, R20, R68 ;  /* 0x000000140444723c */ /* 0x048ff00000041844 */
[C---:B------:R-:W-:Y:S01]  /*4ad0*/  HMMA.16816.F32.BF16 R72, R4.reuse, R22, R72 ;  /* 0x000000160448723c */ /* 0x040fe20000041848 */
[----:B------:R-:W-:Y:S07]  /*4ae0*/  LDSM.16.MT88.4 R20, [R221+0x2100] ;  /* 0x00210000dd14783b */ /* 0x000fee0000004200 */
[C---:B------:R-:W-:Y:S08]  /*4af0*/  HMMA.16816.F32.BF16 R92, R4.reuse, R8, R92 ;  /* 0x00000008045c723c */ /* 0x040ff0000004185c */
        /* <DEDUP_REMOVED lines=8> */
[C---:B------:R-:W-:Y:S08]  /*4b80*/  HMMA.16816.F32.BF16 R128, R4.reuse, R24, R128 ;  /* 0x000000180480723c */ /* 0x040ff00000041880 */
[C---:B------:R-:W-:Y:S01]  /*4b90*/  HMMA.16816.F32.BF16 R124, R4.reuse, R26, R124 ;  /* 0x0000001a047c723c */ /* 0x040fe2000004187c */
[----:B------:R-:W1:Y:S07]  /*4ba0*/  LDSM.16.MT88.4 R24, [R224+0x2100] ;  /* 0x00210000e018783b */ /* 0x000e6e0000004200 */
[C---:B------:R-:W-:Y:S08]  /*4bb0*/  HMMA.16816.F32.BF16 R120, R4.reuse, R28, R120 ;  /* 0x0000001c0478723c */ /* 0x040ff00000041878 */
[----:B------:R-:W-:Y:S01]  /*4bc0*/  HMMA.16816.F32.BF16 R108, R4, R30, R108 ;  /* 0x0000001e046c723c */ /* 0x000fe2000004186c */
[----:B------:R-:W-:Y:S06]  /*4bd0*/  LDSM.16.MT88.4 R28, [R221+0x6100] ;  /* 0x00610000dd1c783b */ /* 0x000fec0000004200 */
[----:B------:R-:W-:Y:S01]  /*4be0*/  F2FP.BF16.PACK_AB R4, R35, R34 ;  /* 0x000000222304723e */ /* 0x000fe200000010ff */
[----:B------:R-:W-:Y:S01]  /*4bf0*/  FADD.FTZ R34, R34, R65 ;  /* 0x0000004122227221 */ /* 0x000fe20000010000 */
[----:B------:R-:W-:-:S02]  /*4c00*/  F2FP.BF16.PACK_AB R5, R178, R135 ;  /* 0x00000087b205723e */ /* 0x000fc400000010ff */
[----:B-----5:R-:W-:Y:S01]  /*4c10*/  F2FP.BF16.PACK_AB R6, R133, R176 ;  /* 0x000000b08506723e */ /* 0x020fe200000010ff */
[----:B------:R-:W-:Y:S01]  /*4c20*/  FADD.FTZ R35, R35, R34 ;  /* 0x0000002223237221 */ /* 0x000fe20000010000 */
[----:B------:R-:W-:-:S03]  /*4c30*/  F2FP.BF16.PACK_AB R7, R182, R137 ;  /* 0x00000089b607723e */ /* 0x000fc600000010ff */
[----:B------:R-:W-:-:S04]  /*4c40*/  FADD.FTZ R176, R176, R35 ;  /* 0x00000023b0b07221 */ /* 0x000fc80000010000 */
[----:B---3--:R-:W-:Y:S01]  /*4c50*/  HMMA.16816.F32.BF16 R68, R4, R8, R68 ;  /* 0x000000080444723c */ /* 0x008fe20000041844 */
[----:B------:R-:W-:-:S07]  /*4c60*/  FADD.FTZ R176, R133, R176 ;  /* 0x000000b085b07221 */ /* 0x000fce0000010000 */
[C---:B------:R-:W-:Y:S01]  /*4c70*/  HMMA.16816.F32.BF16 R72, R4.reuse, R10, R72 ;  /* 0x0000000a0448723c */ /* 0x040fe20000041848 */
[----:B------:R-:W3:Y:S07]  /*4c80*/  LDSM.16.MT88.4 R8, [R222+0x6100] ;  /* 0x00610000de08783b */ /* 0x000eee0000004200 */
[C---:B------:R-:W-:Y:S08]  /*4c90*/  HMMA.16816.F32.BF16 R76, R4.reuse, R20, R76 ;  /* 0x00000014044c723c */ /* 0x040ff0000004184c */
[C---:B------:R-:W-:Y:S01]  /*4ca0*/  HMMA.16816.F32.BF16 R80, R4.reuse, R22, R80 ;  /* 0x000000160450723c */ /* 0x040fe20000041850 */
[----:B------:R-:W5:Y:S07]  /*4cb0*/  LDSM.16.MT88.4 R20, [R220+0x6100] ;  /* 0x00610000dc14783b */ /* 0x000f6e0000004200 */
        /* <DEDUP_REMOVED lines=8> */
[----:B------:R-:W-:Y:S07]  /*4d40*/  LDSM.16.MT88.4 R24, [R222+0x2900] ;  /* 0x00290000de18783b */ /* 0x000fee0000004200 */
[C---:B---3--:R-:W-:Y:S08]  /*4d50*/  HMMA.16816.F32.BF16 R100, R4.reuse, R8, R100 ;  /* 0x000000080464723c */ /* 0x048ff00000041864 */
[C---:B------:R-:W-:Y:S01]  /*4d60*/  HMMA.16816.F32.BF16 R104, R4.reuse, R10, R104 ;  /* 0x0000000a0468723c */ /* 0x040fe20000041868 */
[----:B------:R-:W1:Y:S07]  /*4d70*/  LDSM.16.MT88.4 R8, [R220+0x2900] ;  /* 0x00290000dc08783b */ /* 0x000e6e0000004200 */
[C---:B------:R-:W-:Y:S08]  /*4d80*/  HMMA.16816.F32.BF16 R120, R4.reuse, R28, R120 ;  /* 0x0000001c0478723c */ /* 0x040ff00000041878 */
[C---:B------:R-:W-:Y:S01]  /*4d90*/  HMMA.16816.F32.BF16 R108, R4.reuse, R30, R108 ;  /* 0x0000001e046c723c */ /* 0x040fe2000004186c */
[----:B------:R-:W-:Y:S07]  /*4da0*/  LDSM.16.MT88.4 R28, [R224+0x3100] ;  /* 0x00310000e01c783b */ /* 0x000fee0000004200 */
[C---:B-----5:R-:W-:Y:S08]  /*4db0*/  HMMA.16816.F32.BF16 R116, R4.reuse, R20, R116 ;  /* 0x000000140474723c */ /* 0x060ff00000041874 */
        /* <DEDUP_REMOVED lines=20> */
[C---:B--2---:R-:W-:Y:S08]  /*4f00*/  HMMA.16816.F32.BF16 R100, R4.reuse, R16, R100 ;  /* 0x000000100464723c */ /* 0x044ff00000041864 */
[C---:B------:R-:W-:Y:S01]  /*4f10*/  HMMA.16816.F32.BF16 R104, R4.reuse, R18, R104 ;  /* 0x000000120468723c */ /* 0x040fe20000041868 */
[----:B------:R-:W2:Y:S07]  /*4f20*/  LDSM.16.MT88.4 R16, [R220+0x3100] ;  /* 0x00310000dc10783b */ /* 0x000eae0000004200 */
[C---:B----4-:R-:W-:Y:S08]  /*4f30*/  HMMA.16816.F32.BF16 R120, R4.reuse, R12, R120 ;  /* 0x0000000c0478723c */ /* 0x050ff00000041878 */
        /* <DEDUP_REMOVED lines=50> */
[----:B------:R-:W1:Y:S03]  /*5260*/  MUFU.EX2 R30, R30 ;  /* 0x0000001e001e7308 */ /* 0x000e660000000800 */
[C---:B---3--:R-:W-:Y:S08]  /*5270*/  HMMA.16816.F32.BF16 R116, R4.reuse, R12, R116 ;  /* 0x0000000c0474723c */ /* 0x048ff00000041874 */
[----:B------:R-:W-:Y:S01]  /*5280*/  HMMA.16816.F32.BF16 R112, R4, R14, R112 ;  /* 0x0000000e0470723c */ /* 0x000fe20000041870 */
[----:B------:R-:W3:Y:S06]  /*5290*/  LDSM.16.MT88.4 R12, [R220+0x3900] ;  /* 0x00390000dc0c783b */ /* 0x000eec0000004200 */
[----:B-1----:R-:W-:Y:S01]  /*52a0*/  F2FP.BF16.PACK_AB R4, R25, R24 ;  /* 0x000000181904723e */ /* 0x002fe200000010ff */
[----:B------:R-:W-:Y:S01]  /*52b0*/  FADD.FTZ R24, R24, R153 ;  /* 0x0000009918187221 */ /* 0x000fe20000010000 */
[----:B------:R-:W-:-:S02]  /*52c0*/  F2FP.BF16.PACK_AB R5, R29, R28 ;  /* 0x0000001c1d05723e */ /* 0x000fc400000010ff */
[----:B--2---:R-:W-:Y:S01]  /*52d0*/  F2FP.BF16.PACK_AB R6, R27, R26 ;  /* 0x0000001a1b06723e */ /* 0x004fe200000010ff */
[----:B------:R-:W-:Y:S01]  /*52e0*/  FADD.FTZ R25, R25, R24 ;  /* 0x0000001819197221 */ /* 0x000fe20000010000 */
[----:B------:R-:W-:-:S03]  /*52f0*/  F2FP.BF16.PACK_AB R7, R229, R30 ;  /* 0x0000001ee507723e */ /* 0x000fc600000010ff */
        /* <DEDUP_REMOVED lines=18> */
[----:B---3--:R-:W-:Y:S03]  /*5420*/  HMMA.16816.F32.BF16 R84, R4, R12, R84 ;  /* 0x0000000c0454723c */ /* 0x008fe60000041854 */
[----:B------:R-:W-:-:S04]  /*5430*/  FADD.FTZ R2, R2, R3 ;  /* 0x0000000302027221 */ /* 0x000fc80000010000 */
[----:B------:R-:W-:Y:S01]  /*5440*/  FADD.FTZ R3, R67, R2 ;  /* 0x0000000243037221 */ /* 0x000fe20000010000 */
[C---:B------:R-:W-:Y:S01]  /*5450*/  HMMA.16816.F32.BF16 R88, R4.reuse, R14, R88 ;  /* 0x0000000e0458723c */ /* 0x040fe20000041858 */
[----:B------:R-:W-:Y:S01]  /*5460*/  @P3 IMAD.HI.U32 R2, R36, c[0x0][0x2c8], RZ ;  /* 0x0000b20024023a27 */ /* 0x000fe200078e00ff */
[----:B------:R-:W3:Y:S03]  /*5470*/  LDSM.16.MT88.4 R12, [R221+0x7900] ;  /* 0x00790000dd0c783b */ /* 0x000ee60000004200 */
[----:B------:R-:W-:Y:S01]  /*5480*/  FADD.FTZ R3, R154, R3 ;  /* 0x000000039a037221 */ /* 0x000fe20000010000 */
[----:B------:R-:W-:Y:S02]  /*5490*/  @P3 SHF.R.U32.HI R2, RZ, c[0x0][0x2cc], R2 ;  /* 0x0000b300ff023a19 */ /* 0x000fe40000011602 */
[----:B------:R-:W-:Y:S01]  /*54a0*/  HMMA.16816.F32.BF16 R124, R4, R22, R124 ;  /* 0x00000016047c723c */ /* 0x000fe2000004187c */
[----:B------:R-:W-:Y:S01]  /*54b0*/  FADD.FTZ R32, R32, R3 ;  /* 0x0000000320207221 */ /* 0x000fe20000010000 */
[----:B------:R-:W4:Y:S03]  /*54c0*/  @P3 R2UR UR23, R2 ;  /* 0x00000000021733c2 */ /* 0x000f2600000e0000 */
[----:B------:R-:W-:-:S03]  /*54d0*/  FADD.FTZ R32, R33, R32 ;  /* 0x0000002021207221 */ /* 0x000fc60000010000 */
[----:B-1----:R-:W-:Y:S01]  /*54e0*/  HMMA.16816.F32.BF16 R92, R4, R8, R92 ;  /* 0x00000008045c723c */ /* 0x002fe2000004185c */
[----:B------:R-:W-:-:S04]  /*54f0*/  FADD.FTZ R135, R135, R32 ;  /* 0x0000002087877221 */ /* 0x000fc80000010000 */
[----:B------:R-:W-:-:S03]  /*5500*/  FADD.FTZ R178, R178, R135 ;  /* 0x00000087b2b27221 */ /* 0x000fc60000010000 */
[----:B------:R-:W-:Y:S01]  /*5510*/  HMMA.16816.F32.BF16 R96, R4, R10, R96 ;  /* 0x0000000a0460723c */ /* 0x000fe20000041860 */
[----:B------:R-:W-:Y:S01]  /*5520*/  FADD.FTZ R137, R137, R178 ;  /* 0x000000b289897221 */ /* 0x000fe20000010000 */
[----:B------:R-:W1:Y:S03]  /*5530*/  LDSM.16.MT88.4 R8, [R220+0x7900] ;  /* 0x00790000dc08783b */ /* 0x000e660000004200 */
[----:B------:R-:W-:-:S03]  /*5540*/  FADD.FTZ R182, R182, R137 ;  /* 0x00000089b6b67221 */ /* 0x000fc60000010000 */
[----:B--2---:R-:W-:Y:S01]  /*5550*/  HMMA.16816.F32.BF16 R100, R4, R16, R100 ;  /* 0x000000100464723c */ /* 0x004fe20000041864 */
[----:B------:R-:W-:Y:S01]  /*5560*/  FADD.FTZ R147, R147, R182 ;  /* 0x000000b693937221 */ /* 0x000fe20000010000 */
[----:B----4-:R-:W-:-:S03]  /*5570*/  UIADD3 UR23, UR23, UR8, -UR11 ;  /* 0x0000000817177290 */ /* 0x010fc6000fffe80b */
[----:B------:R-:W-:Y:S01]  /*5580*/  FADD.FTZ R242, R242, R147 ;  /* 0x00000093f2f27221 */ /* 0x000fe20000010000 */
[----:B------:R-:W-:Y:S02]  /*5590*/  USHF.R.S32.HI UR4, URZ, 0x1f, UR23 ;  /* 0x0000001f3f047899 */ /* 0x000fe40008011417 */
[----:B------:R-:W-:Y:S01]  /*55a0*/  HMMA.16816.F32.BF16 R104, R4, R18, R104 ;  /* 0x000000120468723c */ /* 0x000fe20000041868 */
[----:B------:R-:W-:Y:S01]  /*55b0*/  FADD.FTZ R149, R149, R242 ;  /* 0x000000f295957221 */ /* 0x000fe20000010000 */
[----:B------:R-:W-:-:S03]  /*55c0*/  ULEA.HI UR4, UR4, UR23, URZ, 0x7 ;  /* 0x0000001704047291 */ /* 0x000fc6000f8f383f */
[----:B------:R-:W-:Y:S01]  /*55d0*/  FADD.FTZ R180, R180, R149 ;  /* 0x00000095b4b47221 */ /* 0x000fe20000010000 */
[----:B------:R-:W-:Y:S02]  /*55e0*/  USHF.R.S32.HI UR24, URZ, 0x7, UR4 ;  /* 0x000000073f187899 */ /* 0x000fe40008011404 */
[----:B---3--:R-:W-:Y:S01]  /*55f0*/  HMMA.16816.F32.BF16 R120, R4, R12, R120 ;  /* 0x0000000c0478723c */ /* 0x008fe20000041878 */
[----:B------:R-:W-:Y:S01]  /*5600*/  FADD.FTZ R155, R155, R180 ;  /* 0x000000b49b9b7221 */ /* 0x000fe20000010000 */
[----:B------:R-:W-:-:S03]  /*5610*/  UISETP.LT.AND UP0, UPT, URZ, UR24, UPT ;  /* 0x000000183f00728c */ /* 0x000fc6000bf01270 */
[----:B------:R-:W-:Y:S01]  /*5620*/  FADD.FTZ R155, R156, R155 ;  /* 0x0000009b9c9b7221 */ /* 0x000fe20000010000 */
[----:B------:R-:W-:Y:S02]  /*5630*/  USEL UR24, URZ, UR24, !UP0 ;  /* 0x000000183f187287 */ /* 0x000fe4000c000000 */
[----:B------:R-:W-:Y:S01]  /*5640*/  HMMA.16816.F32.BF16 R108, R4, R14, R108 ;  /* 0x0000000e046c723c */ /* 0x000fe2000004186c */
[----:B------:R-:W-:Y:S01]  /*5650*/  FADD.FTZ R152, R152, R155 ;  /* 0x0000009b98987221 */ /* 0x000fe20000010000 */
[----:B------:R-:W-:-:S03]  /*5660*/  UISETP.GE.AND UP0, UPT, UR25, UR24, UPT ;  /* 0x000000181900728c */ /* 0x000fc6000bf06270 */
[----:B------:R-:W-:-:S03]  /*5670*/  FADD.FTZ R157, R157, R152 ;  /* 0x000000989d9d7221 */ /* 0x000fc60000010000 */
[----:B------:R-:W-:Y:S01]  /*5680*/  PLOP3.LUT P0, PT, PT, PT, UP0, 0x80, 0x0 ;  /* 0x000000000000781c */ /* 0x000fe20003f0f008 */
[----:B------:R-:W-:Y:S01]  /*5690*/  FADD.FTZ R28, R28, R157 ;  /* 0x0000009d1c1c7221 */ /* 0x000fe20000010000 */
[----:B-1----:R-:W-:Y:S03]  /*56a0*/  HMMA.16816.F32.BF16 R116, R4, R8, R116 ;  /* 0x000000080474723c */ /* 0x002fe60000041874 */
[----:B------:R-:W-:-:S04]  /*56b0*/  FADD.FTZ R29, R29, R28 ;  /* 0x0000001c1d1d7221 */ /* 0x000fc80000010000 */
[----:B------:R-:W-:Y:S01]  /*56c0*/  FADD.FTZ R30, R30, R29 ;  /* 0x0000001d1e1e7221 */ /* 0x000fe20000010000 */
[----:B------:R-:W-:Y:S03]  /*56d0*/  HMMA.16816.F32.BF16 R112, R4, R10, R112 ;  /* 0x0000000a0470723c */ /* 0x000fe60000041870 */
[----:B------:R-:W-:Y:S01]  /*56e0*/  FADD.FTZ R229, R229, R30 ;  /* 0x0000001ee5e57221 */ /* 0x000fe20000010000 */
[----:B------:R-:W-:Y:S05]  /*56f0*/  @!P0 BRA `(.L_x_2436) ;  /* 0x0000432000008947 */ /* 0x000fea0003800000 */
[----:B------:R-:W-:Y:S01]  /*5700*/  @P3 IMAD.HI.U32 R239, R237, c[0x0][0x2c8], RZ ;  /* 0x0000b200edef3a27 */ /* 0x000fe200078e00ff */
[----:B------:R-:W-:Y:S01]  /*5710*/  IADD3 R243, P0, R230, 0x40, RZ ;  /* 0x00000040e6f37810 */ /* 0x000fe20007f1e0ff */
[----:B------:R-:W-:Y:S01]  /*5720*/  UMOV UR26, UR25 ;  /* 0x00000019001a7c82 */ /* 0x000fe20008000000 */
[----:B------:R-:W-:Y:S01]  /*5730*/  IADD3 R245, P1, R240, 0x40, RZ ;  /* 0x00000040f0f57810 */ /* 0x000fe20007f3e0ff */
[----:B------:R-:W-:Y:S01]  /*5740*/  IMAD.MOV.U32 R2, RZ, RZ, R132 ;  /* 0x000000ffff027224 */ /* 0x000fe200078e0084 */
[----:B------:R-:W-:Y:S01]  /*5750*/  @P3 SHF.R.U32.HI R239, RZ, c[0x0][0x2cc], R239 ;  /* 0x0000b300ffef3a19 */ /* 0x000fe200000116ef */
[----:B------:R-:W-:Y:S01]  /*5760*/  IMAD.MOV.U32 R3, RZ, RZ, R0 ;  /* 0x000000ffff037224 */ /* 0x000fe200078e0000 */
[----:B------:R-:W-:Y:S01]  /*5770*/  IADD3.X R244, RZ, R235, RZ, P1, !PT ;  /* 0x000000ebfff47210 */ /* 0x000fe20000ffe4ff */
[----:B------:R-:W-:Y:S01]  /*5780*/  IMAD.X R242, RZ, RZ, R233, P0 ;  /* 0x000000fffff27224 */ /* 0x000fe200000e06e9 */
[----:B------:R-:W-:-:S02]  /*5790*/  UMOV UR17, 0xffffff80 ;  /* 0xffffff8000117882 */ /* 0x000fc40000000000 */
[----:B------:R-:W-:Y:S02]  /*57a0*/  ULDC.64 UR6, c[0x0][0x208] ;  /* 0x0000820000067ab9 */ /* 0x000fe40000000a00 */
[----:B------:R-:W-:Y:S02]  /*57b0*/  ULDC.64 UR4, c[0x0][0x1e0] ;  /* 0x0000780000047ab9 */ /* 0x000fe40000000a00 */
.L_x_2437:
[----:B------:R-:W-:Y:S04]  /*57c0*/  DEPBAR.LE SB0, 0x0 ;  /* 0x000080000000791a */ /* 0x000fe80000000000 */
[----:B------:R-:W-:Y:S01]  /*57d0*/  BAR.SYNC.DEFER_BLOCKING 0x0 ;  /* 0x0000000000007b1d */ /* 0x000fe20000010000 */
[----:B------:R-:W-:Y:S02]  /*57e0*/  UISETP.GE.AND UP0, UPT, UR26, URZ, UPT ;  /* 0x0000003f1a00728c */ /* 0x000fe4000bf06270 */
[----:B------:R-:W-:Y:S02]  /*57f0*/  UISETP.GE.AND UP1, UPT, UR26, 0x1, UPT ;  /* 0x000000011a00788c */ /* 0x000fe4000bf26270 */
[----:B------:R-:W-:Y:S02]  /*5800*/  UIADD3 UR25, UR26, -0x1, URZ ;  /* 0xffffffff1a197890 */ /* 0x000fe4000fffe03f */
[----:B------:R-:W-:Y:S05]  /*5810*/  PLOP3.LUT P0, PT, PT, PT, UP0, 0x80, 0x0 ;  /* 0x000000000000781c */ /* 0x000fea0003f0f008 */
[----:B------:R-:W-:Y:S02]  /*5820*/  @UP0 USHF.R.S32.HI UR20, URZ, 0x1f, UR26 ;  /* 0x0000001f3f140899 */ /* 0x000fe4000801141a */
[----:B------:R-:W-:Y:S02]  /*5830*/  @UP0 UIMAD.WIDE.U32 UR22, UR26, UR6, URZ ;  /* 0x000000061a1602a5 */ /* 0x000fe4000f8e003f */
[----:B------:R-:W-:Y:S02]  /*5840*/  @UP0 UIMAD UR20, UR20, UR6, URZ ;  /* 0x00000006141402a4 */ /* 0x000fe4000f8e023f */
[----:B------:R-:W-:Y:S02]  /*5850*/  @UP0 USHF.L.U32 UR21, UR22, 0x7, URZ ;  /* 0x0000000716150899 */ /* 0x000fe4000800063f */
[----:B------:R-:W-:Y:S01]  /*5860*/  @UP0 UIMAD UR20, UR26, UR7, UR20 ;  /* 0x000000071a1402a4 */ /* 0x000fe2000f8e0214 */
[----:B------:R-:W1:Y:S03]  /*5870*/  LDSM.16.M88.4 R136, [R226+0x8100] ;  /* 0x00810000e288783b */ /* 0x000e660000000200 */
[----:B------:R-:W-:Y:S01]  /*5880*/  @P0 IADD3 R0, P1, R240, UR21, RZ ;  /* 0x00000015f0000c10 */ /* 0x000fe2000ff3e0ff */
[----:B------:R-:W-:Y:S01]  /*5890*/  @UP0 UIADD3 UR20, UR23, UR20, URZ ;  /* 0x0000001417140290 */ /* 0x000fe2000fffe03f */
[----:B------:R-:W-:Y:S02]  /*58a0*/  @P0 IADD3 R177, P2, R245, UR21, RZ ;  /* 0x00000015f5b10c10 */ /* 0x000fe4000ff5e0ff */
[C---:B------:R-:W-:Y:S01]  /*58b0*/  @P0 LEA R178, P6, R0.reuse, c[0x0][0x1f8], 0x1 ;  /* 0x00007e0000b20a11 */ /* 0x040fe200078c08ff */
[----:B------:R-:W-:Y:S01]  /*58c0*/  @UP0 USHF.L.U64.HI UR20, UR22, 0x7, UR20 ;  /* 0x0000000716140899 */ /* 0x000fe20008010214 */
[----:B------:R-:W2:Y:S01]  /*58d0*/  LDSM.16.M88.4 R144, [R226+0x8900] ;  /* 0x00890000e290783b */ /* 0x000ea20000000200 */
[----:B------:R-:W-:Y:S04]  /*58e0*/  @UP1 UIMAD.WIDE.U32 UR22, UR25, UR4, URZ ;  /* 0x00000004191612a5 */ /* 0x000fe8000f8e003f */
[----:B------:R-:W-:Y:S01]  /*58f0*/  @P0 IADD3.X R179, R235, UR20, RZ, P1, !PT ;  /* 0x00000014ebb30c10 */ /* 0x000fe20008ffe4ff */
[----:B------:R-:W-:Y:S01]  /*5900*/  @UP1 USHF.L.U32 UR21, UR22, 0x7, URZ ;  /* 0x0000000716151899 */ /* 0x000fe2000800063f */
[C---:B------:R-:W-:Y:S01]  /*5910*/  @P0 LEA R176, P1, R177.reuse, c[0x0][0x1f8], 0x1 ;  /* 0x00007e00b1b00a11 */ /* 0x040fe200078208ff */
[----:B------:R-:W3:Y:S01]  /*5920*/  LDSM.16.M88.4 R148, [R226+0x9100] ;  /* 0x00910000e294783b */ /* 0x000ee20000000200 */
[----:B------:R-:W-:Y:S02]  /*5930*/  @P0 LEA.HI.X R179, R0, c[0x0][0x1fc], R179, 0x1, P6 ;  /* 0x00007f0000b30a11 */ /* 0x000fe400030f0cb3 */
[----:B------:R-:W-:Y:S01]  /*5940*/  @P0 IADD3.X R180, R244, UR20, RZ, P2, !PT ;  /* 0x00000014f4b40c10 */ /* 0x000fe200097fe4ff */
[----:B------:R-:W-:Y:S03]  /*5950*/  UIMAD UR20, UR26, UR17, 0x1 ;  /* 0x000000011a1474a4 */ /* 0x000fe6000f8e0211 */
[----:B------:R-:W-:Y:S01]  /*5960*/  @P0 LEA.HI.X R177, R177, c[0x0][0x1fc], R180, 0x1, P1 ;  /* 0x00007f00b1b10a11 */ /* 0x000fe200008f0cb4 */
        /* <DEDUP_REMOVED lines=18> */
[C---:B-----5:R-:W-:Y:S08]  /*5a90*/  HMMA.16816.F32.BF16 R36, R140.reuse, R156, RZ ;  /* 0x0000009c8c24723c */ /* 0x060ff000000418ff */
[C---:B------:R-:W-:Y:S01]  /*5aa0*/  HMMA.16816.F32.BF16 R40, R140.reuse, R158, RZ ;  /* 0x0000009e8c28723c */ /* 0x040fe200000418ff */
[----:B------:R-:W5:Y:S07]  /*5ab0*/  LDSM.16.M88.4 R156, [R215] ;  /* 0x00000000d79c783b */ /* 0x000f6e0000000200 */
[C---:B-1----:R-:W-:Y:S08]  /*5ac0*/  HMMA.16816.F32.BF16 R44, R140.reuse, R160, RZ ;  /* 0x000000a08c2c723c */ /* 0x042ff000000418ff */
[C---:B------:R-:W-:Y:S01]  /*5ad0*/  HMMA.16816.F32.BF16 R48, R140.reuse, R162, RZ ;  /* 0x000000a28c30723c */ /* 0x040fe200000418ff */
[----:B------:R-:W1:Y:S07]  /*5ae0*/  LDSM.16.M88.4 R160, [R214] ;  /* 0x00000000d6a0783b */ /* 0x000e6e0000000200 */
[C---:B------:R-:W-:Y:S08]  /*5af0*/  HMMA.16816.F32.BF16 R52, R140.reuse, R164, RZ ;  /* 0x000000a48c34723c */ /* 0x040ff000000418ff */
[C---:B------:R-:W-:Y:S01]  /*5b00*/  HMMA.16816.F32.BF16 R56, R140.reuse, R166, RZ ;  /* 0x000000a68c38723c */ /* 0x040fe200000418ff */
[----:B------:R-:W1:Y:S07]  /*5b10*/  LDSM.16.M88.4 R164, [R213] ;  /* 0x00000000d5a4783b */ /* 0x000e6e0000000200 */
[C---:B--2---:R-:W-:Y:S01]  /*5b20*/  HMMA.16816.F32.BF16 R60, R140.reuse, R64, RZ ;  /* 0x000000408c3c723c */ /* 0x044fe200000418ff */
[----:B------:R-:W-:Y:S01]  /*5b30*/  @!PT LDS RZ, [RZ] ;  /* 0x00000000fffff984 */ /* 0x000fe20000000800 */
[----:B------:R-:W-:Y:S01]  /*5b40*/  @!PT LDS RZ, [RZ] ;  /* 0x00000000fffff984 */ /* 0x000fe20000000800 */
[----:B------:R-:W-:Y:S01]  /*5b50*/  @!PT LDS RZ, [RZ] ;  /* 0x00000000fffff984 */ /* 0x000fe20000000800 */
[----:B------:R2:W-:Y:S07]  /*5b60*/  @P0 LDGSTS.E.BYPASS.LTC128B.128 [R227+0x100], [R178.64], !P5 ;  /* 0x00100000b2e30fae */ /* 0x0005ee000e901d52 */
[----:B------:R-:W-:Y:S01]  /*5b70*/  HMMA.16816.F32.BF16 R64, R140, R66, RZ ;  /* 0x000000428c40723c */ /* 0x000fe200000418ff */
[----:B------:R2:W-:Y:S07]  /*5b80*/  @P0 LDGSTS.E.BYPASS.LTC128B.128 [R227+0x4100], [R176.64], !P4 ;  /* 0x04100000b0e30fae */ /* 0x0005ee000e101d52 */
[C---:B------:R-:W-:Y:S07]  /*5b90*/  HMMA.16816.F32.BF16 R4, R168.reuse, R132, R4 ;  /* 0x00000084a804723c */ /* 0x040fee0000041804 */
[----:B------:R-:W-:Y:S01]  /*5ba0*/  @P0 IADD3 R132, P1, R178, UR10, RZ ;  /* 0x0000000ab2840c10 */ /* 0x000fe2000ff3e0ff */
[C---:B------:R-:W-:Y:S04]  /*5bb0*/  HMMA.16816.F32.BF16 R8, R168.reuse, R134, R8 ;  /* 0x00000086a808723c */ /* 0x040fe80000041808 */
[----:B------:R-:W-:Y:S02]  /*5bc0*/  @P0 IADD3.X R133, R179, UR14, RZ, P1, !PT ;  /* 0x0000000eb3850c10 */ /* 0x000fe40008ffe4ff */
[C---:B------:R-:W-:Y:S02]  /*5bd0*/  @P0 IADD3 R180, P1, R132.reuse, UR10, RZ ;  /* 0x0000000a84b40c10 */ /* 0x040fe4000ff3e0ff */
[C---:B---3--:R-:W-:Y:S01]  /*5be0*/  HMMA.16816.F32.BF16 R12, R168.reuse, R136, R12 ;  /* 0x00000088a80c723c */ /* 0x048fe2000004180c */
[----:B------:R3:W-:Y:S03]  /*5bf0*/  @P0 LDGSTS.E.BYPASS.LTC128B.128 [R227+0x1100], [R132.64], !P5 ;  /* 0x0110000084e30fae */ /* 0x0007e6000e901d52 */
[C---:B------:R-:W-:Y:S02]  /*5c00*/  @P0 IADD3.X R181, R133.reuse, UR14, RZ, P1, !PT ;  /* 0x0000000e85b50c10 */ /* 0x040fe40008ffe4ff */
[----:B------:R-:W-:Y:S02]  /*5c10*/  @P0 IADD3 R182, P6, R132, UR16, RZ ;  /* 0x0000001084b60c10 */ /* 0x000fe4000ffde0ff */
[C---:B------:R-:W-:Y:S01]  /*5c20*/  HMMA.16816.F32.BF16 R16, R168.reuse, R138, R16 ;  /* 0x0000008aa810723c */ /* 0x040fe20000041810 */
[----:B------:R3:W-:Y:S03]  /*5c30*/  @P0 LDGSTS.E.BYPASS.LTC128B.128 [R227+0x5100], [R132.64+0x80], !P4 ;  /* 0x0510008084e30fae */ /* 0x0007e6000e101d52 */
[----:B------:R-:W-:Y:S02]  /*5c40*/  @P0 IADD3.X R183, R133, UR15, RZ, P6, !PT ;  /* 0x0000000f85b70c10 */ /* 0x000fe4000b7fe4ff */
[C---:B------:R-:W-:Y:S02]  /*5c50*/  @P0 IADD3 R248, P2, R180.reuse, UR10, RZ ;  /* 0x0000000ab4f80c10 */ /* 0x040fe4000ff5e0ff */
[C---:B------:R-:W-:Y:S01]  /*5c60*/  HMMA.16816.F32.BF16 R20, R168.reuse, R144, R20 ;  /* 0x00000090a814723c */ /* 0x040fe20000041814 */
[----:B------:R1:W-:Y:S03]  /*5c70*/  @P0 LDGSTS.E.BYPASS.LTC128B.128 [R227+0x2100], [R180.64], !P5 ;  /* 0x02100000b4e30fae */ /* 0x0003e6000e901d52 */
[C---:B------:R-:W-:Y:S02]  /*5c80*/  @P0 IADD3.X R249, R181.reuse, UR14, RZ, P2, !PT ;  /* 0x0000000eb5f90c10 */ /* 0x040fe400097fe4ff */
[----:B------:R-:W-:Y:S02]  /*5c90*/  @P0 IADD3 R246, P1, R180, UR16, RZ ;  /* 0x00000010b4f60c10 */ /* 0x000fe4000ff3e0ff */
[C---:B------:R-:W-:Y:S01]  /*5ca0*/  HMMA.16816.F32.BF16 R24, R168.reuse, R146, R24 ;  /* 0x00000092a818723c */ /* 0x040fe20000041818 */
[----:B------:R1:W-:Y:S03]  /*5cb0*/  @P0 LDGSTS.E.BYPASS.LTC128B.128 [R227+0x6100], [R182.64], !P4 ;  /* 0x06100000b6e30fae */ /* 0x0003e6000e101d52 */
[----:B------:R-:W-:Y:S04]  /*5cc0*/  @P0 IADD3.X R247, R181, UR15, RZ, P1, !PT ;  /* 0x0000000fb5f70c10 */ /* 0x000fe80008ffe4ff */
[C---:B----4-:R-:W-:Y:S01]  /*5cd0*/  HMMA.16816.F32.BF16 R28, R168.reuse, R148, R28 ;  /* 0x00000094a81c723c */ /* 0x050fe2000004181c */
[----:B------:R4:W-:Y:S07]  /*5ce0*/  @P0 LDGSTS.E.BYPASS.LTC128B.128 [R227+0x3100], [R248.64], !P5 ;  /* 0x03100000f8e30fae */ /* 0x0009ee000e901d52 */
[C---:B------:R-:W-:Y:S01]  /*5cf0*/  HMMA.16816.F32.BF16 R32, R168.reuse, R150, R32 ;  /* 0x00000096a820723c */ /* 0x040fe20000041820 */
[----:B------:R1:W-:Y:S07]  /*5d00*/  @P0 LDGSTS.E.BYPASS.LTC128B.128 [R227+0x7100], [R246.64], !P4 ;  /* 0x07100000f6e30fae */ /* 0x0003ee000e101d52 */
[C---:B------:R-:W-:Y:S01]  /*5d10*/  HMMA.16816.F32.BF16 R36, R168.reuse, R152, R36 ;  /* 0x00000098a824723c */ /* 0x040fe20000041824 */
[----:B---3--:R-:W3:Y:S07]  /*5d20*/  LDSM.16.M88.4 R132, [R223+0x8100] ;  /* 0x00810000df84783b */ /* 0x008eee0000000200 */
[C---:B------:R-:W-:Y:S01]  /*5d30*/  HMMA.16816.F32.BF16 R40, R168.reuse, R154, R40 ;  /* 0x0000009aa828723c */ /* 0x040fe20000041828 */
[----:B------:R-:W0:Y:S07]  /*5d40*/  LDGDEPBAR ;  /* 0x00000000000079af */ /* 0x000e2e0000000000 */
[C---:B-----5:R-:W-:Y:S01]  /*5d50*/  HMMA.16816.F32.BF16 R44, R168.reuse, R156, R44 ;  /* 0x0000009ca82c723c */ /* 0x060fe2000004182c */
[----:B------:R-:W5:Y:S07]  /*5d60*/  LDSM.16.M88.4 R136, [R223+0x8900] ;  /* 0x00890000df88783b */ /* 0x000f6e0000000200 */
[C---:B------:R-:W-:Y:S01]  /*5d70*/  HMMA.16816.F32.BF16 R48, R168.reuse, R158, R48 ;  /* 0x0000009ea830723c */ /* 0x040fe20000041830 */
[----:B------:R-:W4:Y:S07]  /*5d80*/  LDSM.16.M88.4 R144, [R223+0x9100] ;  /* 0x00910000df90783b */ /* 0x000f2e0000000200 */
[C---:B-1----:R-:W-:Y:S01]  /*5d90*/  HMMA.16816.F32.BF16 R52, R168.reuse, R160, R52 ;  /* 0x000000a0a834723c */ /* 0x042fe20000041834 */
[----:B--2---:R-:W1:Y:S07]  /*5da0*/  LDSM.16.M88.4 R176, [R223+0x9900] ;  /* 0x00990000dfb0783b */ /* 0x004e6e0000000200 */
[C---:B------:R-:W-:Y:S01]  /*5db0*/  HMMA.16816.F32.BF16 R56, R168.reuse, R162, R56 ;  /* 0x000000a2a838723c */ /* 0x040fe20000041838 */
[----:B------:R-:W2:Y:S07]  /*5dc0*/  LDSM.16.M88.4 R180, [R223+0xa100] ;  /* 0x00a10000dfb4783b */ /* 0x000eae0000000200 */
[C---:B------:R-:W-:Y:S01]  /*5dd0*/  HMMA.16816.F32.BF16 R60, R168.reuse, R164, R60 ;  /* 0x000000a4a83c723c */ /* 0x040fe2000004183c */
[----:B------:R-:W1:Y:S07]  /*5de0*/  LDSM.16.M88.4 R148, [R223+0xa900] ;  /* 0x00a90000df94783b */ /* 0x000e6e0000000200 */
[----:B------:R-:W-:Y:S01]  /*5df0*/  HMMA.16816.F32.BF16 R64, R168, R166, R64 ;  /* 0x000000a6a840723c */ /* 0x000fe20000041840 */
[----:B------:R-:W1:Y:S07]  /*5e00*/  LDSM.16.M88.4 R152, [R223+0xb100] ;  /* 0x00b10000df98783b */ /* 0x000e6e0000000200 */
[C---:B---3--:R-:W-:Y:S01]  /*5e10*/  HMMA.16816.F32.BF16 R4, R172.reuse, R132, R4 ;  /* 0x00000084ac04723c */ /* 0x048fe20000041804 */
[----:B------:R-:W3:Y:S07]  /*5e20*/  LDSM.16.M88.4 R156, [R223+0xb900] ;  /* 0x00b90000df9c783b */ /* 0x000eee0000000200 */
[C---:B------:R-:W-:Y:S01]  /*5e30*/  HMMA.16816.F32.BF16 R8, R172.reuse, R134, R8 ;  /* 0x00000086ac08723c */ /* 0x040fe20000041808 */
[----:B------:R-:W2:Y:S07]  /*5e40*/  LDSM.16.M88.4 R132, [R212] ;  /* 0x00000000d484783b */ /* 0x000eae0000000200 */
[C---:B-----5:R-:W-:Y:S01]  /*5e50*/  HMMA.16816.F32.BF16 R12, R172.reuse, R136, R12 ;  /* 0x00000088ac0c723c */ /* 0x060fe2000004180c */
[----:B------:R-:W-:Y:S07]  /*5e60*/  LDSM.16.M88.4 R160, [R212+0x2800] ;  /* 0x00280000d4a0783b */ /* 0x000fee0000000200 */
[C---:B------:R-:W-:Y:S01]  /*5e70*/  HMMA.16816.F32.BF16 R16, R172.reuse, R138, R16 ;  /* 0x0000008aac10723c */ /* 0x040fe20000041810 */
[----:B------:R-:W5:Y:S07]  /*5e80*/  LDSM.16.M88.4 R136, [R212+0x800] ;  /* 0x00080000d488783b */ /* 0x000f6e0000000200 */
[C---:B----4-:R-:W-:Y:S01]  /*5e90*/  HMMA.16816.F32.BF16 R20, R172.reuse, R144, R20 ;  /* 0x00000090ac14723c */ /* 0x050fe20000041814 */
[----:B------:R-:W-:Y:S07]  /*5ea0*/  LDSM.16.M88.4 R164, [R226+0xc100] ;  /* 0x00c10000e2a4783b */ /* 0x000fee0000000200 */
[C---:B------:R-:W-:Y:S01]  /*5eb0*/  HMMA.16816.F32.BF16 R24, R172.reuse, R146, R24 ;  /* 0x00000092ac18723c */ /* 0x040fe20000041818 */
[----:B------:R-:W4:Y:S07]  /*5ec0*/  LDSM.16.M88.4 R144, [R212+0x1000] ;  /* 0x00100000d490783b */ /* 0x000f2e0000000200 */
[C---:B-1----:R-:W-:Y:S08]  /*5ed0*/  HMMA.16816.F32.BF16 R28, R172.reuse, R176, R28 ;  /* 0x000000b0ac1c723c */ /* 0x042ff0000004181c */
[C---:B------:R-:W-:Y:S01]  /*5ee0*/  HMMA.16816.F32.BF16 R32, R172.reuse, R178, R32 ;  /* 0x000000b2ac20723c */ /* 0x040fe20000041820 */
[----:B------:R-:W-:Y:S07]  /*5ef0*/  LDSM.16.M88.4 R176, [R226+0xc900] ;  /* 0x00c90000e2b0783b */ /* 0x000fee0000000200 */
[C---:B--2---:R-:W-:Y:S08]  /*5f00*/  HMMA.16816.F32.BF16 R36, R172.reuse, R180, R36 ;  /* 0x000000b4ac24723c */ /* 0x044ff00000041824 */
[C---:B------:R-:W-:Y:S01]  /*5f10*/  HMMA.16816.F32.BF16 R40, R172.reuse, R182, R40 ;  /* 0x000000b6ac28723c */ /* 0x040fe20000041828 */
[----:B------:R-:W-:Y:S07]  /*5f20*/  LDSM.16.M88.4 R180, [R226+0xd100] ;  /* 0x00d10000e2b4783b */ /* 0x000fee0000000200 */
[C---:B------:R-:W-:Y:S08]  /*5f30*/  HMMA.16816.F32.BF16 R44, R172.reuse, R148, R44 ;  /* 0x00000094ac2c723c */ /* 0x040ff0000004182c */
[C---:B------:R-:W-:Y:S01]  /*5f40*/  HMMA.16816.F32.BF16 R48, R172.reuse, R150, R48 ;  /* 0x00000096ac30723c */ /* 0x040fe20000041830 */
[----:B------:R-:W1:Y:S07]  /*5f50*/  LDSM.16.M88.4 R148, [R212+0x1800] ;  /* 0x00180000d494783b */ /* 0x000e6e0000000200 */
[C---:B------:R-:W-:Y:S08]  /*5f60*/  HMMA.16816.F32.BF16 R52, R172.reuse, R152, R52 ;  /* 0x00000098ac34723c */ /* 0x040ff00000041834 */
[C---:B------:R-:W-:Y:S01]  /*5f70*/  HMMA.16816.F32.BF16 R56, R172.reuse, R154, R56 ;  /* 0x0000009aac38723c */ /* 0x040fe20000041838 */
[----:B------:R-:W2:Y:S07]  /*5f80*/  LDSM.16.M88.4 R152, [R212+0x2000] ;  /* 0x00200000d498783b */ /* 0x000eae0000000200 */
[C---:B---3--:R-:W-:Y:S08]  /*5f90*/  HMMA.16816.F32.BF16 R60, R172.reuse, R156, R60 ;  /* 0x0000009cac3c723c */ /* 0x048ff0000004183c */
[----:B------:R-:W-:Y:S01]  /*5fa0*/  HMMA.16816.F32.BF16 R64, R172, R158, R64 ;  /* 0x0000009eac40723c */ /* 0x000fe20000041840 */
[----:B------:R-:W3:Y:S07]  /*5fb0*/  LDSM.16.M88.4 R156, [R212+0x3000] ;  /* 0x00300000d49c783b */ /* 0x000eee0000000200 */
[C---:B------:R-:W-:Y:S08]  /*5fc0*/  HMMA.16816.F32.BF16 R4, R184.reuse, R132, R4 ;  /* 0x00000084b804723c */ /* 0x040ff00000041804 */
[C---:B------:R-:W-:Y:S01]  /*5fd0*/  HMMA.16816.F32.BF16 R8, R184.reuse, R134, R8 ;  /* 0x00000086b808723c */ /* 0x040fe20000041808 */
[----:B------:R-:W2:Y:S07]  /*5fe0*/  LDSM.16.M88.4 R132, [R212+0x3800] ;  /* 0x00380000d484783b */ /* 0x000eae0000000200 */
[C---:B-----5:R-:W-:Y:S08]  /*5ff0*/  HMMA.16816.F32.BF16 R12, R184.reuse, R136, R12 ;  /* 0x00000088b80c723c */ /* 0x060ff0000004180c */
[C---:B------:R-:W-:Y:S01]  /*6000*/  HMMA.16816.F32.BF16 R16, R184.reuse, R138, R16 ;  /* 0x0000008ab810723c */ /* 0x040fe20000041810 */
[----:B------:R-:W5:Y:S07]  /*6010*/  LDSM.16.M88.4 R136, [R226+0xd900] ;  /* 0x00d90000e288783b */ /* 0x000f6e0000000200 */
        /* <DEDUP_REMOVED lines=12> */
[C---:B---3--:R-:W-:Y:S08]  /*60e0*/  HMMA.16816.F32.BF16 R52, R184.reuse, R156, R52 ;  /* 0x0000009cb834723c */ /* 0x048ff00000041834 */
[C---:B------:R-:W-:Y:S01]  /*60f0*/  HMMA.16816.F32.BF16 R56, R184.reuse, R158, R56 ;  /* 0x0000009eb838723c */ /* 0x040fe20000041838 */
[----:B------:R-:W-:Y:S07]  /*6100*/  LDSM.16.M88.4 R156, [R210] ;  /* 0x00000000d29c783b */ /* 0x000fee0000000200 */
[C---:B------:R-:W-:Y:S08]  /*6110*/  HMMA.16816.F32.BF16 R60, R184.reuse, R132, R60 ;  /* 0x00000084b83c723c */ /* 0x040ff0000004183c */
[----:B------:R-:W-:Y:S01]  /*6120*/  HMMA.16816.F32.BF16 R64, R184, R134, R64 ;  /* 0x00000086b840723c */ /* 0x000fe20000041840 */
[----:B------:R-:W3:Y:S07]  /*6130*/  LDSM.16.M88.4 R132, [R211] ;  /* 0x00000000d384783b */ /* 0x000eee0000000200 */
        /* <DEDUP_REMOVED lines=9> */
[C---:B-----5:R-:W-:Y:S08]  /*61d0*/  HMMA.16816.F32.BF16 R28, R188.reuse, R136, R28 ;  /* 0x00000088bc1c723c */ /* 0x060ff0000004181c */
[C---:B------:R-:W-:Y:S01]  /*61e0*/  HMMA.16816.F32.BF16 R32, R188.reuse, R138, R32 ;  /* 0x0000008abc20723c */ /* 0x040fe20000041820 */
[----:B------:R-:W5:Y:S07]  /*61f0*/  LDSM.16.M88.4 R136, [R206] ;  /* 0x00000000ce88783b */ /* 0x000f6e0000000200 */
[C---:B----4-:R-:W-:Y:S08]  /*6200*/  HMMA.16816.F32.BF16 R36, R188.reuse, R144, R36 ;  /* 0x00000090bc24723c */ /* 0x050ff00000041824 */
[C---:B------:R-:W-:Y:S01]  /*6210*/  HMMA.16816.F32.BF16 R40, R188.reuse, R146, R40 ;  /* 0x00000092bc28723c */ /* 0x040fe20000041828 */
[----:B------:R-:W4:Y:S07]  /*6220*/  LDSM.16.M88.4 R144, [R205] ;  /* 0x00000000cd90783b */ /* 0x000f2e0000000200 */
[C---:B-1----:R-:W-:Y:S08]  /*6230*/  HMMA.16816.F32.BF16 R44, R188.reuse, R148, R44 ;  /* 0x00000094bc2c723c */ /* 0x042ff0000004182c */
[C---:B------:R-:W-:Y:S01]  /*6240*/  HMMA.16816.F32.BF16 R48, R188.reuse, R150, R48 ;  /* 0x00000096bc30723c */ /* 0x040fe20000041830 */
[----:B------:R-:W-:Y:S07]  /*6250*/  LDSM.16.M88.4 R148, [R223+0xc100] ;  /* 0x00c10000df94783b */ /* 0x000fee0000000200 */
[C---:B--2---:R-:W-:Y:S08]  /*6260*/  HMMA.16816.F32.BF16 R52, R188.reuse, R152, R52 ;  /* 0x00000098bc34723c */ /* 0x044ff00000041834 */
[C---:B------:R-:W-:Y:S01]  /*6270*/  HMMA.16816.F32.BF16 R56, R188.reuse, R154, R56 ;  /* 0x0000009abc38723c */ /* 0x040fe20000041838 */
[----:B------:R-:W-:Y:S07]  /*6280*/  LDSM.16.M88.4 R152, [R223+0xc900] ;  /* 0x00c90000df98783b */ /* 0x000fee0000000200 */
[C---:B------:R-:W-:Y:S08]  /*6290*/  HMMA.16816.F32.BF16 R60, R188.reuse, R160, R60 ;  /* 0x000000a0bc3c723c */ /* 0x040ff0000004183c */
[----:B------:R-:W-:Y:S01]  /*62a0*/  HMMA.16816.F32.BF16 R64, R188, R162, R64 ;  /* 0x000000a2bc40723c */ /* 0x000fe20000041840 */
[----:B------:R-:W-:Y:S07]  /*62b0*/  LDSM.16.M88.4 R160, [R223+0xd900] ;  /* 0x00d90000dfa0783b */ /* 0x000fee0000000200 */
[C---:B---3--:R-:W-:Y:S08]  /*62c0*/  HMMA.16816.F32.BF16 R4, R192.reuse, R132, R4 ;  /* 0x00000084c004723c */ /* 0x048ff00000041804 */
[C---:B------:R-:W-:Y:S01]  /*62d0*/  HMMA.16816.F32.BF16 R8, R192.reuse, R134, R8 ;  /* 0x00000086c008723c */ /* 0x040fe20000041808 */
[----:B------:R-:W1:Y:S07]  /*62e0*/  LDSM.16.M88.4 R132, [R204] ;  /* 0x00000000cc84783b */ /* 0x000e6e0000000200 */
        /* <DEDUP_REMOVED lines=29> */
[C---:B---3--:R-:W-:Y:S08]  /*64c0*/  HMMA.16816.F32.BF16 R36, R196.reuse, R136, R36 ;  /* 0x00000088c424723c */ /* 0x048ff00000041824 */
[C---:B------:R-:W-:Y:S01]  /*64d0*/  HMMA.16816.F32.BF16 R40, R196.reuse, R138, R40 ;  /* 0x0000008ac428723c */ /* 0x040fe20000041828 */
[----:B------:R-:W2:Y:S07]  /*64e0*/  LDSM.16.M88.4 R136, [R212+0x5000] ;  /* 0x00500000d488783b */ /* 0x000eae0000000200 */
[C---:B------:R-:W-:Y:S08]  /*64f0*/  HMMA.16816.F32.BF16 R44, R196.reuse, R164, R44 ;  /* 0x000000a4c42c723c */ /* 0x040ff0000004182c */
[C---:B------:R-:W-:Y:S08]  /*6500*/  HMMA.16816.F32.BF16 R48, R196.reuse, R166, R48 ;  /* 0x000000a6c430723c */ /* 0x040ff00000041830 */
[C---:B------:R-:W-:Y:S07]  /*6510*/  HMMA.16816.F32.BF16 R52, R196.reuse, R176, R52 ;  /* 0x000000b0c434723c */ /* 0x040fee0000041834 */
[----:B------:R-:W-:Y:S01]  /*6520*/  IMAD.MOV.U32 R176, RZ, RZ, R237 ;  /* 0x000000ffffb07224 */ /* 0x000fe200078e00ed */
[C---:B------:R-:W-:Y:S04]  /*6530*/  HMMA.16816.F32.BF16 R56, R196.reuse, R178, R56 ;  /* 0x000000b2c438723c */ /* 0x040fe80000041838 */
[----:B------:R-:W-:Y:S04]  /*6540*/  @P3 IMAD.MOV.U32 R176, RZ, RZ, R239 ;  /* 0x000000ffffb03224 */ /* 0x000fe800078e00ef */
[C---:B------:R-:W-:Y:S01]  /*6550*/  HMMA.16816.F32.BF16 R60, R196.reuse, R180, R60 ;  /* 0x000000b4c43c723c */ /* 0x040fe2000004183c */
[----:B------:R-:W3:Y:S07]  /*6560*/  SHFL.IDX PT, R181, R176, RZ, 0x1c1f ;  /* 0x001c1fffb0b57589 */ /* 0x000eee00000e0000 */
[----:B------:R-:W-:Y:S01]  /*6570*/  HMMA.16816.F32.BF16 R64, R196, R182, R64 ;  /* 0x000000b6c440723c */ /* 0x000fe20000041840 */
[----:B------:R-:W5:Y:S07]  /*6580*/  SHFL.IDX PT, R0, R176, 0x1, 0x1c1f ;  /* 0x003c1f00b0007f89 */ /* 0x000f6e00000e0000 */
[C---:B----4-:R-:W-:Y:S08]  /*6590*/  HMMA.16816.F32.BF16 R4, R200.reuse, R144, R4 ;  /* 0x00000090c804723c */ /* 0x050ff00000041804 */
[C---:B------:R-:W-:Y:S01]  /*65a0*/  HMMA.16816.F32.BF16 R8, R200.reuse, R146, R8 ;  /* 0x00000092c808723c */ /* 0x040fe20000041808 */
[----:B------:R-:W4:Y:S07]  /*65b0*/  LDSM.16.M88.4 R144, [R212+0x5800] ;  /* 0x00580000d490783b */ /* 0x000f2e0000000200 */
[C---:B-1----:R-:W-:Y:S07]  /*65c0*/  HMMA.16816.F32.BF16 R12, R200.reuse, R132, R12 ;  /* 0x00000084c80c723c */ /* 0x042fee000004180c */
[----:B------:R-:W-:Y:S01]  /*65d0*/  IMAD.U32 R133, RZ, RZ, UR8 ;  /* 0x00000008ff857e24 */ /* 0x000fe2000f8e00ff */
[C---:B------:R-:W-:Y:S04]  /*65e0*/  HMMA.16816.F32.BF16 R16, R200.reuse, R134, R16 ;  /* 0x00000086c810723c */ /* 0x040fe80000041810 */
[----:B------:R-:W-:Y:S01]  /*65f0*/  IADD3 R132, R133, UR20, -R238 ;  /* 0x0000001485847c10 */ /* 0x000fe2000fffe8ee */
[----:B------:R-:W-:Y:S03]  /*6600*/  @UP1 USHF.R.S32.HI UR20, URZ, 0x1f, UR25 ;  /* 0x0000001f3f141899 */ /* 0x000fe60008011419 */
[C---:B--2---:R-:W-:Y:S01]  /*6610*/  HMMA.16816.F32.BF16 R20, R200.reuse, R136, R20 ;  /* 0x00000088c814723c */ /* 0x044fe20000041814 */
[----:B------:R-:W-:Y:S03]  /*6620*/  @UP1 UIMAD UR20, UR20, UR4, URZ ;  /* 0x00000004141412a4 */ /* 0x000fe6000f8e023f */
[----:B------:R-:W-:Y:S01]  /*6630*/  IADD3 R177, R132, -UR11, RZ ;  /* 0x8000000b84b17c10 */ /* 0x000fe2000fffe0ff */
[----:B------:R-:W-:Y:S01]  /*6640*/  @UP1 UIMAD UR20, UR25, UR5, UR20 ;  /* 0x00000005191412a4 */ /* 0x000fe2000f8e0214 */
[----:B------:R-:W1:Y:S02]  /*6650*/  LDSM.16.M88.4 R132, [R212+0x6000] ;  /* 0x00600000d484783b */ /* 0x000e640000000200 */
[C---:B------:R-:W-:Y:S01]  /*6660*/  HMMA.16816.F32.BF16 R24, R200.reuse, R138, R24 ;  /* 0x0000008ac818723c */ /* 0x040fe20000041818 */
[----:B------:R-:W-:Y:S02]  /*6670*/  @UP1 UIADD3 UR20, UR23, UR20, URZ ;  /* 0x0000001417141290 */ /* 0x000fe4000fffe03f */
[----:B------:R-:W-:Y:S01]  /*6680*/  @UP1 USHF.L.U64.HI UR23, UR4, 0x6, UR5 ;  /* 0x0000000604171899 */ /* 0x000fe20008010205 */
[C---:B---3--:R-:W-:Y:S01]  /*6690*/  IMAD.IADD R181, R177.reuse, 0x1, R181 ;  /* 0x00000001b1b57824 */ /* 0x048fe200078e02b5 */
[----:B------:R-:W-:Y:S01]  /*66a0*/  @UP1 USHF.L.U64.HI UR20, UR22, 0x7, UR20 ;  /* 0x0000000716141899 */ /* 0x000fe20008010214 */
[----:B------:R-:W2:Y:S01]  /*66b0*/  LDSM.16.M88.4 R136, [R212+0x6800] ;  /* 0x00680000d488783b */ /* 0x000ea20000000200 */
[----:B-----5:R-:W-:Y:S01]  /*66c0*/  IMAD.IADD R0, R177, 0x1, R0 ;  /* 0x00000001b1007824 */ /* 0x020fe200078e0200 */
[----:B------:R-:W-:Y:S01]  /*66d0*/  @UP1 USHF.L.U32 UR22, UR4, 0x6, URZ ;  /* 0x0000000604161899 */ /* 0x000fe2000800063f */
[C---:B----4-:R-:W-:Y:S03]  /*66e0*/  HMMA.16816.F32.BF16 R28, R200.reuse, R144, R28 ;  /* 0x00000090c81c723c */ /* 0x050fe6000004181c */
[C---:B------:R-:W-:Y:S02]  /*66f0*/  ISETP.GT.AND P1, PT, R0.reuse, RZ, PT ;  /* 0x000000ff0000720c */ /* 0x040fe40003f24270 */
[C---:B------:R-:W-:Y:S02]  /*6700*/  ISETP.GT.AND P6, PT, R181.reuse, RZ, PT ;  /* 0x000000ffb500720c */ /* 0x040fe40003fc4270 */
[----:B------:R-:W-:Y:S01]  /*6710*/  ISETP.GT.AND P0, PT, R0, 0x1, PT ;  /* 0x000000010000780c */ /* 0x000fe20003f04270 */
[C---:B------:R-:W-:Y:S03]  /*6720*/  HMMA.16816.F32.BF16 R32, R200.reuse, R146, R32 ;  /* 0x00000092c820723c */ /* 0x040fe60000041820 */
[----:B------:R-:W-:Y:S02]  /*6730*/  ISETP.GT.AND P2, PT, R181, 0x1, PT ;  /* 0x00000001b500780c */ /* 0x000fe40003f44270 */
[----:B------:R-:W-:Y:S02]  /*6740*/  FSEL R178, R4, -INF , P6 ;  /* 0xff80000004b27808 */ /* 0x000fe40003000000 */
[----:B------:R-:W-:Y:S02]  /*6750*/  FSEL R179, R5, -INF , P2 ;  /* 0xff80000005b37808 */ /* 0x000fe40001000000 */
[----:B------:R-:W-:Y:S02]  /*6760*/  FSEL R176, R6, -INF , P1 ;  /* 0xff80000006b07808 */ /* 0x000fe40000800000 */
[C---:B------:R-:W-:Y:S02]  /*6770*/  ISETP.GT.AND P6, PT, R181.reuse, 0x8, PT ;  /* 0x00000008b500780c */ /* 0x040fe40003fc4270 */
[----:B------:R-:W-:Y:S02]  /*6780*/  ISETP.GT.AND P2, PT, R181, 0x9, PT ;  /* 0x00000009b500780c */ /* 0x000fe40003f44270 */
[C---:B------:R-:W-:Y:S02]  /*6790*/  ISETP.GT.AND P1, PT, R0.reuse, 0x8, PT ;  /* 0x000000080000780c */ /* 0x040fe40003f24270 */
[----:B------:R-:W-:Y:S02]  /*67a0*/  FSEL R177, R7, -INF , P0 ;  /* 0xff80000007b17808 */ /* 0x000fe40000000000 */
[----:B------:R-:W-:Y:S01]  /*67b0*/  ISETP.GT.AND P0, PT, R0, 0x9, PT ;  /* 0x000000090000780c */ /* 0x000fe20003f04270 */
[C---:B-1----:R-:W-:Y:S03]  /*67c0*/  HMMA.16816.F32.BF16 R36, R200.reuse, R132, R36 ;  /* 0x00000084c824723c */ /* 0x042fe60000041824 */
[----:B------:R-:W-:Y:S02]  /*67d0*/  FSEL R182, R8, -INF , P6 ;  /* 0xff80000008b67808 */ /* 0x000fe40003000000 */
[----:B------:R-:W-:Y:S02]  /*67e0*/  FSEL R180, R9, -INF , P2 ;  /* 0xff80000009b47808 */ /* 0x000fe40001000000 */
[----:B------:R-:W-:Y:S01]  /*67f0*/  FSEL R149, R10, -INF , P1 ;  /* 0xff8000000a957808 */ /* 0x000fe20000800000 */
[C---:B------:R-:W-:Y:S03]  /*6800*/  HMMA.16816.F32.BF16 R40, R200.reuse, R134, R40 ;  /* 0x00000086c828723c */ /* 0x040fe60000041828 */
[----:B------:R-:W-:Y:S02]  /*6810*/  ISETP.GT.AND P6, PT, R181, 0x10, PT ;  /* 0x00000010b500780c */ /* 0x000fe40003fc4270 */
[----:B------:R-:W-:Y:S02]  /*6820*/  FSEL R6, R11, -INF , P0 ;  /* 0xff8000000b067808 */ /* 0x000fe40000000000 */
[----:B------:R-:W1:Y:S01]  /*6830*/  LDSM.16.M88.4 R8, [R212+0x7000] ;  /* 0x00700000d408783b */ /* 0x000e620000000200 */
[C---:B--2---:R-:W-:Y:S03]  /*6840*/  HMMA.16816.F32.BF16 R44, R200.reuse, R136, R44 ;  /* 0x00000088c82c723c */ /* 0x044fe6000004182c */
[----:B------:R-:W-:Y:S02]  /*6850*/  ISETP.GT.AND P2, PT, R181, 0x11, PT ;  /* 0x00000011b500780c */ /* 0x000fe40003f44270 */
[----:B------:R-:W-:Y:S02]  /*6860*/  FSEL R246, R12, -INF , P6 ;  /* 0xff8000000cf67808 */ /* 0x000fe40003000000 */
[----:B------:R-:W-:Y:S01]  /*6870*/  FMNMX.FTZ R12, R178, R3, !PT ;  /* 0x00000003b20c7209 */ /* 0x000fe20007810000 */
[C---:B------:R-:W-:Y:S03]  /*6880*/  HMMA.16816.F32.BF16 R48, R200.reuse, R138, R48 ;  /* 0x0000008ac830723c */ /* 0x040fe60000041830 */
[----:B------:R-:W-:Y:S02]  /*6890*/  ISETP.GT.AND P1, PT, R0, 0x10, PT ;  /* 0x000000100000780c */ /* 0x000fe40003f24270 */
[----:B------:R-:W-:Y:S02]  /*68a0*/  FSEL R249, R13, -INF , P2 ;  /* 0xff8000000df97808 */ /* 0x000fe40001000000 */
[----:B------:R-:W-:Y:S02]  /*68b0*/  FMNMX.FTZ R13, R179, R12, !PT ;  /* 0x0000000cb30d7209 */ /* 0x000fe40007810000 */
[----:B------:R-:W-:Y:S02]  /*68c0*/  FSEL R250, R14, -INF , P1 ;  /* 0xff8000000efa7808 */ /* 0x000fe40000800000 */
[----:B------:R-:W-:Y:S02]  /*68d0*/  ISETP.GT.AND P1, PT, R0, 0x18, PT ;  /* 0x000000180000780c */ /* 0x000fe40003f24270 */
[C---:B------:R-:W-:Y:S02]  /*68e0*/  ISETP.GT.AND P6, PT, R181.reuse, 0x18, PT ;  /* 0x00000018b500780c */ /* 0x040fe40003fc4270 */
[----:B------:R-:W-:Y:S02]  /*68f0*/  ISETP.GT.AND P2, PT, R181, 0x19, PT ;  /* 0x00000019b500780c */ /* 0x000fe40003f44270 */
[----:B------:R-:W-:Y:S02]  /*6900*/  FMNMX.FTZ R13, R182, R13, !PT ;  /* 0x0000000db60d7209 */ /* 0x000fe40007810000 */
[----:B------:R-:W-:Y:S02]  /*6910*/  FSEL R151, R17, -INF , P2 ;  /* 0xff80000011977808 */ /* 0x000fe40001000000 */
[----:B------:R-:W-:Y:S02]  /*6920*/  FSEL R150, R18, -INF , P1 ;  /* 0xff80000012967808 */ /* 0x000fe40000800000 */
[----:B------:R-:W-:Y:S02]  /*6930*/  FSEL R153, R16, -INF , P6 ;  /* 0xff80000010997808 */ /* 0x000fe40003000000 */
[C---:B------:R-:W-:Y:S02]  /*6940*/  ISETP.GT.AND P6, PT, R181.reuse, 0x20, PT ;  /* 0x00000020b500780c */ /* 0x040fe40003fc4270 */
[----:B------:R-:W-:Y:S02]  /*6950*/  ISETP.GT.AND P1, PT, R0, 0x20, PT ;  /* 0x000000200000780c */ /* 0x000fe40003f24270 */
[----:B------:R-:W-:Y:S01]  /*6960*/  ISETP.GT.AND P2, PT, R181, 0x21, PT ;  /* 0x00000021b500780c */ /* 0x000fe20003f44270 */
[C---:B-1----:R-:W-:Y:S03]  /*6970*/  HMMA.16816.F32.BF16 R52, R200.reuse, R8, R52 ;  /* 0x00000008c834723c */ /* 0x042fe60000041834 */
[----:B------:R-:W-:Y:S02]  /*6980*/  FMNMX.FTZ R17, R180, R13, !PT ;  /* 0x0000000db4117209 */ /* 0x000fe40007810000 */
[----:B------:R-:W-:Y:S02]  /*6990*/  FSEL R20, R20, -INF , P6 ;  /* 0xff80000014147808 */ /* 0x000fe40003000000 */
[----:B------:R-:W-:Y:S01]  /*69a0*/  FSEL R248, R21, -INF , P2 ;  /* 0xff80000015f87808 */ /* 0x000fe20001000000 */
[C---:B------:R-:W-:Y:S03]  /*69b0*/  HMMA.16816.F32.BF16 R56, R200.reuse, R10, R56 ;  /* 0x0000000ac838723c */ /* 0x040fe60000041838 */
[C---:B------:R-:W-:Y:S02]  /*69c0*/  ISETP.GT.AND P2, PT, R181.reuse, 0x29, PT ;  /* 0x00000029b500780c */ /* 0x040fe40003f44270 */
[----:B------:R-:W-:Y:S02]  /*69d0*/  FSEL R148, R22, -INF , P1 ;  /* 0xff80000016947808 */ /* 0x000fe40000800000 */
[----:B------:R-:W-:Y:S02]  /*69e0*/  ISETP.GT.AND P6, PT, R181, 0x28, PT ;  /* 0x00000028b500780c */ /* 0x000fe40003fc4270 */
[C---:B------:R-:W-:Y:S02]  /*69f0*/  ISETP.GT.AND P1, PT, R0.reuse, 0x28, PT ;  /* 0x000000280000780c */ /* 0x040fe40003f24270 */
[----:B------:R-:W-:Y:S02]  /*6a00*/  ISETP.GT.AND P0, PT, R0, 0x11, PT ;  /* 0x000000110000780c */ /* 0x000fe40003f04270 */
[----:B------:R-:W-:Y:S02]  /*6a10*/  FMNMX.FTZ R16, R246, R17, !PT ;  /* 0x00000011f6107209 */ /* 0x000fe40007810000 */
[----:B------:R-:W-:Y:S01]  /*6a20*/  FSEL R22, R25, -INF , P2 ;  /* 0xff80000019167808 */ /* 0x000fe20001000000 */
[----:B------:R-:W-:Y:S01]  /*6a30*/  IMAD.MOV.U32 R25, RZ, RZ, R150 ;  /* 0x000000ffff197224 */ /* 0x000fe200078e0096 */
[----:B------:R-:W-:Y:S01]  /*6a40*/  FSEL R18, R24, -INF , P6 ;  /* 0xff80000018127808 */ /* 0x000fe20003000000 */
[----:B------:R-:W-:Y:S01]  /*6a50*/  IMAD.MOV.U32 R24, RZ, RZ, R153 ;  /* 0x000000ffff187224 */ /* 0x000fe200078e0099 */
[----:B------:R-:W-:Y:S02]  /*6a60*/  ISETP.GT.AND P2, PT, R181, 0x31, PT ;  /* 0x00000031b500780c */ /* 0x000fe40003f44270 */
[----:B------:R-:W-:Y:S01]  /*6a70*/  FSEL R4, R26, -INF , P1 ;  /* 0xff8000001a047808 */ /* 0x000fe20000800000 */
[----:B------:R-:W-:Y:S01]  /*6a80*/  IMAD.MOV.U32 R26, RZ, RZ, R151 ;  /* 0x000000ffff1a7224 */ /* 0x000fe200078e0097 */
[----:B------:R-:W-:Y:S02]  /*6a90*/  ISETP.GT.AND P1, PT, R0, 0x30, PT ;  /* 0x000000300000780c */ /* 0x000fe40003f24270 */
[----:B------:R-:W-:Y:S02]  /*6aa0*/  FMNMX.FTZ R8, R249, R16, !PT ;  /* 0x00000010f9087209 */ /* 0x000fe40007810000 */
[----:B------:R-:W-:Y:S02]  /*6ab0*/  ISETP.GT.AND P6, PT, R181, 0x30, PT ;  /* 0x00000030b500780c */ /* 0x000fe40003fc4270 */
[----:B------:R-:W-:Y:S02]  /*6ac0*/  FSEL R252, R15, -INF , P0 ;  /* 0xff8000000ffc7808 */ /* 0x000fe40000000000 */
[----:B------:R-:W-:Y:S01]  /*6ad0*/  FSEL R21, R29, -INF , P2 ;  /* 0xff8000001d157808 */ /* 0x000fe20001000000 */
[----:B------:R-:W1:Y:S01]  /*6ae0*/  LDSM.16.M88.4 R12, [R212+0x7800] ;  /* 0x00780000d40c783b */ /* 0x000e620000000200 */
[----:B------:R-:W-:Y:S01]  /*6af0*/  FSEL R5, R30, -INF , P1 ;  /* 0xff8000001e057808 */ /* 0x000fe20000800000 */
[----:B------:R-:W-:Y:S06]  /*6b00*/  DEPBAR.LE SB0, 0x0 ;  /* 0x000080000000791a */ /* 0x000fec0000000000 */
[----:B------:R-:W-:Y:S01]  /*6b10*/  BAR.SYNC.DEFER_BLOCKING 0x0 ;  /* 0x0000000000007b1d */ /* 0x000fe20000010000 */
[C---:B------:R-:W-:Y:S02]  /*6b20*/  ISETP.GT.AND P0, PT, R0.reuse, 0x19, PT ;  /* 0x000000190000780c */ /* 0x040fe40003f04270 */
[----:B------:R-:W-:Y:S02]  /*6b30*/  ISETP.GT.AND P2, PT, R181, 0x39, PT ;  /* 0x00000039b500780c */ /* 0x000fe40003f44270 */
[----:B------:R-:W-:Y:S02]  /*6b40*/  ISETP.GT.AND P1, PT, R0, 0x38, PT ;  /* 0x000000380000780c */ /* 0x000fe40003f24270 */
[----:B------:R-:W-:Y:S02]  /*6b50*/  FMNMX.FTZ R8, R24, R8, !PT ;  /* 0x0000000818087209 */ /* 0x000fe40007810000 */
[----:B------:R-:W-:Y:S02]  /*6b60*/  FSEL R7, R28, -INF , P6 ;  /* 0xff8000001c077808 */ /* 0x000fe40003000000 */
[----:B------:R-:W-:Y:S02]  /*6b70*/  FSEL R247, R19, -INF , P0 ;  /* 0xff80000013f77808 */ /* 0x000fe40000000000 */
[----:B------:R-:W-:Y:S01]  /*6b80*/  FSEL R19, R33, -INF , P2 ;  /* 0xff80000021137808 */ /* 0x000fe20001000000 */
[----:B------:R-:W-:Y:S01]  /*6b90*/  IMAD.MOV.U32 R33, RZ, RZ, R4 ;  /* 0x000000ffff217224 */ /* 0x000fe200078e0004 */
[----:B------:R-:W-:Y:S01]  /*6ba0*/  FSEL R4, R34, -INF , P1 ;  /* 0xff80000022047808 */ /* 0x000fe20000800000 */
[----:B------:R-:W-:Y:S01]  /*6bb0*/  IMAD.MOV.U32 R34, RZ, RZ, R7 ;  /* 0x000000ffff227224 */ /* 0x000fe200078e0007 */
[C---:B------:R-:W-:Y:S02]  /*6bc0*/  ISETP.GT.AND P0, PT, R0.reuse, 0x21, PT ;  /* 0x000000210000780c */ /* 0x040fe40003f04270 */
[----:B------:R-:W-:Y:S02]  /*6bd0*/  ISETP.GT.AND P1, PT, R0, 0x40, PT ;  /* 0x000000400000780c */ /* 0x000fe40003f24270 */
[----:B------:R-:W-:Y:S02]  /*6be0*/  FMNMX.FTZ R8, R26, R8, !PT ;  /* 0x000000081a087209 */ /* 0x000fe40007810000 */
[----:B------:R-:W-:Y:S02]  /*6bf0*/  FMNMX.FTZ R16, R176, R2, !PT ;  /* 0x00000002b0107209 */ /* 0x000fe40007810000 */
[----:B------:R-:W-:Y:S01]  /*6c00*/  FSEL R251, R23, -INF , P0 ;  /* 0xff80000017fb7808 */ /* 0x000fe20000000000 */
[----:B------:R-:W-:Y:S01]  /*6c10*/  IMAD.MOV.U32 R23, RZ, RZ, R149 ;  /* 0x000000ffff177224 */ /* 0x000fe200078e0095 */
[----:B------:R-:W-:Y:S01]  /*6c20*/  FSEL R7, R38, -INF , P1 ;  /* 0xff80000026077808 */ /* 0x000fe20000800000 */
[----:B------:R-:W-:Y:S01]  /*6c30*/  IMAD.MOV.U32 R38, RZ, RZ, R248 ;  /* 0x000000ffff267224 */ /* 0x000fe200078e00f8 */
[----:B------:R-:W-:Y:S02]  /*6c40*/  FMNMX.FTZ R8, R20, R8, !PT ;  /* 0x0000000814087209 */ /* 0x000fe40007810000 */
[----:B------:R-:W-:Y:S01]  /*6c50*/  FMNMX.FTZ R9, R177, R16, !PT ;  /* 0x00000010b1097209 */ /* 0x000fe20007810000 */
[C---:B-1----:R-:W-:Y:S05]  /*6c60*/  HMMA.16816.F32.BF16 R60, R200.reuse, R12, R60 ;  /* 0x0000000cc83c723c */ /* 0x042fea000004183c */
[----:B------:R-:W-:Y:S02]  /*6c70*/  FMNMX.FTZ R9, R23, R9, !PT ;  /* 0x0000000917097209 */ /* 0x000fe40007810000 */
[----:B------:R-:W-:Y:S01]  /*6c80*/  FMNMX.FTZ R8, R38, R8, !PT ;  /* 0x0000000826087209 */ /* 0x000fe20007810000 */
[----:B------:R-:W-:Y:S03]  /*6c90*/  HMMA.16816.F32.BF16 R64, R200, R14, R64 ;  /* 0x0000000ec840723c */ /* 0x000fe60000041840 */
[----:B------:R-:W-:Y:S02]  /*6ca0*/  ISETP.GT.AND P0, PT, R0, 0x29, PT ;  /* 0x000000290000780c */ /* 0x000fe40003f04270 */
[----:B------:R-:W-:Y:S02]  /*6cb0*/  FMNMX.FTZ R11, R6, R9, !PT ;  /* 0x00000009060b7209 */ /* 0x000fe40007810000 */
[----:B------:R-:W-:Y:S02]  /*6cc0*/  FMNMX.FTZ R9, R18, R8, !PT ;  /* 0x0000000812097209 */ /* 0x000fe40007810000 */
[C---:B------:R-:W-:Y:S02]  /*6cd0*/  ISETP.GT.AND P6, PT, R181.reuse, 0x38, PT ;  /* 0x00000038b500780c */ /* 0x040fe40003fc4270 */
[----:B------:R-:W-:Y:S02]  /*6ce0*/  ISETP.GT.AND P2, PT, R181, 0x41, PT ;  /* 0x00000041b500780c */ /* 0x000fe40003f44270 */
[----:B------:R-:W-:Y:S02]  /*6cf0*/  FMNMX.FTZ R9, R22, R9, !PT ;  /* 0x0000000916097209 */ /* 0x000fe40007810000 */
[----:B------:R-:W-:Y:S01]  /*6d00*/  FSEL R132, R27, -INF , P0 ;  /* 0xff8000001b847808 */ /* 0x000fe20000000000 */
[----:B------:R-:W-:Y:S01]  /*6d10*/  IMAD.MOV.U32 R27, RZ, RZ, R148 ;  /* 0x000000ffff1b7224 */ /* 0x000fe200078e0094 */
[----:B------:R-:W-:Y:S02]  /*6d20*/  ISETP.GT.AND P0, PT, R0, 0x31, PT ;  /* 0x000000310000780c */ /* 0x000fe40003f04270 */
[----:B------:R-:W-:Y:S02]  /*6d30*/  FMNMX.FTZ R11, R250, R11, !PT ;  /* 0x0000000bfa0b7209 */ /* 0x000fe40007810000 */
[----:B------:R-:W-:Y:S02]  /*6d40*/  FMNMX.FTZ R9, R34, R9, !PT ;  /* 0x0000000922097209 */ /* 0x000fe40007810000 */
[----:B------:R-:W-:Y:S02]  /*6d50*/  FSEL R32, R32, -INF , P6 ;  /* 0xff80000020207808 */ /* 0x000fe40003000000 */
[----:B------:R-:W-:Y:S02]  /*6d60*/  ISETP.GT.AND P6, PT, R181, 0x40, PT ;  /* 0x00000040b500780c */ /* 0x000fe40003fc4270 */
[----:B------:R-:W-:Y:S02]  /*6d70*/  FSEL R31, R31, -INF , P0 ;  /* 0xff8000001f1f7808 */ /* 0x000fe40000000000 */
[----:B------:R-:W-:Y:S02]  /*6d80*/  ISETP.GT.AND P0, PT, R0, 0x39, PT ;  /* 0x000000390000780c */ /* 0x000fe40003f04270 */
[----:B------:R-:W-:Y:S02]  /*6d90*/  FMNMX.FTZ R9, R21, R9, !PT ;  /* 0x0000000915097209 */ /* 0x000fe40007810000 */
[----:B------:R-:W-:Y:S02]  /*6da0*/  FMNMX.FTZ R8, R252, R11, !PT ;  /* 0x0000000bfc087209 */ /* 0x000fe40007810000 */
[----:B------:R-:W-:Y:S02]  /*6db0*/  FSEL R28, R36, -INF , P6 ;  /* 0xff800000241c7808 */ /* 0x000fe40003000000 */
[----:B------:R-:W-:Y:S01]  /*6dc0*/  FSEL R17, R35, -INF , P0 ;  /* 0xff80000023117808 */ /* 0x000fe20000000000 */
[----:B------:R-:W-:Y:S01]  /*6dd0*/  IMAD.MOV.U32 R35, RZ, RZ, R247 ;  /* 0x000000ffff237224 */ /* 0x000fe200078e00f7 */
[----:B------:R-:W-:Y:S02]  /*6de0*/  ISETP.GT.AND P1, PT, R0, 0x48, PT ;  /* 0x000000480000780c */ /* 0x000fe40003f24270 */
[----:B------:R-:W-:Y:S02]  /*6df0*/  FMNMX.FTZ R10, R25, R8, !PT ;  /* 0x00000008190a7209 */ /* 0x000fe40007810000 */
[----:B------:R-:W-:Y:S02]  /*6e00*/  FMNMX.FTZ R8, R32, R9, !PT ;  /* 0x0000000920087209 */ /* 0x000fe40007810000 */
[----:B------:R-:W-:Y:S01]  /*6e10*/  FSEL R29, R37, -INF , P2 ;  /* 0xff800000251d7808 */ /* 0x000fe20001000000 */
[----:B------:R-:W-:Y:S01]  /*6e20*/  IMAD.MOV.U32 R37, RZ, RZ, R132 ;  /* 0x000000ffff257224 */ /* 0x000fe200078e0084 */
[C---:B------:R-:W-:Y:S02]  /*6e30*/  ISETP.GT.AND P6, PT, R181.reuse, 0x48, PT ;  /* 0x00000048b500780c */ /* 0x040fe40003fc4270 */
[----:B------:R-:W-:Y:S01]  /*6e40*/  FSEL R156, R42, -INF , P1 ;  /* 0xff8000002a9c7808 */ /* 0x000fe20000800000 */
[----:B------:R-:W-:Y:S01]  /*6e50*/  IMAD.MOV.U32 R42, RZ, RZ, R28 ;  /* 0x000000ffff2a7224 */ /* 0x000fe200078e001c */
        /* <DEDUP_REMOVED lines=8> */
[----:B------:R-:W-:Y:S02]  /*6ee0*/  FMNMX.FTZ R8, R42, R8, !PT ;  /* 0x000000082a087209 */ /* 0x000fe40007810000 */
[----:B------:R-:W-:Y:S02]  /*6ef0*/  FMNMX.FTZ R9, R40, R9, !PT ;  /* 0x0000000928097209 */ /* 0x000fe40007810000 */
[----:B------:R-:W-:Y:S02]  /*6f00*/  FMNMX.FTZ R8, R41, R8, !PT ;  /* 0x0000000829087209 */ /* 0x000fe40007810000 */
[----:B------:R-:W-:Y:S02]  /*6f10*/  ISETP.GT.AND P0, PT, R0, 0x41, PT ;  /* 0x000000410000780c */ /* 0x000fe40003f04270 */
[----:B------:R-:W-:Y:S02]  /*6f20*/  FMNMX.FTZ R11, R36, R8, !PT ;  /* 0x00000008240b7209 */ /* 0x000fe40007810000 */
[----:B------:R-:W-:Y:S02]  /*6f30*/  FMNMX.FTZ R9, R33, R9, !PT ;  /* 0x0000000921097209 */ /* 0x000fe40007810000 */
[C---:B------:R-:W-:Y:S02]  /*6f40*/  ISETP.GT.AND P1, PT, R0.reuse, 0x50, PT ;  /* 0x000000500000780c */ /* 0x040fe40003f24270 */
[----:B------:R-:W-:Y:S02]  /*6f50*/  ISETP.GT.AND P6, PT, R181, 0x50, PT ;  /* 0x00000050b500780c */ /* 0x000fe40003fc4270 */
[----:B------:R-:W-:Y:S02]  /*6f60*/  FSEL R164, R39, -INF , P0 ;  /* 0xff80000027a47808 */ /* 0x000fe40000000000 */
[----:B------:R-:W-:Y:S02]  /*6f70*/  ISETP.GT.AND P0, PT, R0, 0x49, PT ;  /* 0x000000490000780c */ /* 0x000fe40003f04270 */
[----:B------:R-:W-:Y:S02]  /*6f80*/  FMNMX.FTZ R9, R37, R9, !PT ;  /* 0x0000000925097209 */ /* 0x000fe40007810000 */
[----:B------:R-:W-:Y:S01]  /*6f90*/  FSEL R148, R44, -INF , P6 ;  /* 0xff8000002c947808 */ /* 0x000fe20003000000 */
[----:B------:R-:W-:Y:S01]  /*6fa0*/  IMAD.MOV.U32 R44, RZ, RZ, R19 ;  /* 0x000000ffff2c7224 */ /* 0x000fe200078e0013 */
[----:B------:R-:W-:Y:S02]  /*6fb0*/  FSEL R162, R46, -INF , P1 ;  /* 0xff8000002ea27808 */ /* 0x000fe40000800000 */
[----:B------:R-:W-:Y:S02]  /*6fc0*/  MOV R46, R5 ;  /* 0x00000005002e7202 */ /* 0x000fe40000000f00 */
[----:B------:R-:W-:Y:S02]  /*6fd0*/  FMNMX.FTZ R11, R160, R11, !PT ;  /* 0x0000000ba00b7209 */ /* 0x000fe40007810000 */
[----:B------:R-:W-:Y:S02]  /*6fe0*/  ISETP.GT.AND P2, PT, R181, 0x51, PT ;  /* 0x00000051b500780c */ /* 0x000fe40003f44270 */
[----:B------:R-:W-:Y:S01]  /*6ff0*/  FSEL R152, R43, -INF , P0 ;  /* 0xff8000002b987808 */ /* 0x000fe20000000000 */
[----:B------:R-:W-:Y:S01]  /*7000*/  IMAD.MOV.U32 R43, RZ, RZ, R31 ;  /* 0x000000ffff2b7224 */ /* 0x000fe200078e001f */
[----:B------:R-:W-:Y:S02]  /*7010*/  ISETP.GT.AND P0, PT, R0, 0x51, PT ;  /* 0x000000510000780c */ /* 0x000fe40003f04270 */
[----:B------:R-:W-:Y:S02]  /*7020*/  FMNMX.FTZ R9, R46, R9, !PT ;  /* 0x000000092e097209 */ /* 0x000fe40007810000 */
[----:B------:R-:W-:Y:S01]  /*7030*/  FSEL R144, R45, -INF , P2 ;  /* 0xff8000002d907808 */ /* 0x000fe20001000000 */
[----:B------:R-:W-:Y:S01]  /*7040*/  IMAD.MOV.U32 R45, RZ, RZ, R7 ;  /* 0x000000ffff2d7224 */ /* 0x000fe200078e0007 */
[----:B------:R-:W-:Y:S02]  /*7050*/  FMNMX.FTZ R11, R148, R11, !PT ;  /* 0x0000000b940b7209 */ /* 0x000fe40007810000 */
[----:B------:R-:W-:Y:S02]  /*7060*/  ISETP.GT.AND P6, PT, R181, 0x58, PT ;  /* 0x00000058b500780c */ /* 0x000fe40003fc4270 */
[----:B------:R-:W-:Y:S01]  /*7070*/  FSEL R158, R47, -INF , P0 ;  /* 0xff8000002f9e7808 */ /* 0x000fe20000000000 */
[----:B------:R-:W-:Y:S01]  /*7080*/  IMAD.MOV.U32 R47, RZ, RZ, R4 ;  /* 0x000000ffff2f7224 */ /* 0x000fe200078e0004 */
[----:B------:R-:W-:Y:S01]  /*7090*/  FSEL R166, R48, -INF , P6 ;  /* 0xff80000030a67808 */ /* 0x000fe20003000000 */
[----:B------:R-:W-:Y:S01]  /*70a0*/  IMAD.MOV.U32 R48, RZ, RZ, R20 ;  /* 0x000000ffff307224 */ /* 0x000fe200078e0014 */
[----:B------:R-:W-:Y:S02]  /*70b0*/  FMNMX.FTZ R9, R43, R9, !PT ;  /* 0x000000092b097209 */ /* 0x000fe40007810000 */
[----:B------:R-:W-:Y:S02]  /*70c0*/  FMNMX.FTZ R11, R144, R11, !PT ;  /* 0x0000000b900b7209 */ /* 0x000fe40007810000 */
[----:B------:R-:W-:Y:S02]  /*70d0*/  ISETP.GT.AND P2, PT, R181, 0x59, PT ;  /* 0x00000059b500780c */ /* 0x000fe40003f44270 */
[----:B------:R-:W-:Y:S02]  /*70e0*/  FMNMX.FTZ R9, R47, R9, !PT ;  /* 0x000000092f097209 */ /* 0x000fe40007810000 */
[----:B------:R-:W-:Y:S02]  /*70f0*/  FMNMX.FTZ R11, R166, R11, !PT ;  /* 0x0000000ba60b7209 */ /* 0x000fe40007810000 */
[----:B------:R-:W-:Y:S02]  /*7100*/  ISETP.GT.AND P0, PT, R181, 0x60, PT ;  /* 0x00000060b500780c */ /* 0x000fe40003f04270 */
[----:B------:R-:W-:Y:S01]  /*7110*/  FSEL R154, R49, -INF , P2 ;  /* 0xff800000319a7808 */ /* 0x000fe20001000000 */
[----:B------:R-:W-:Y:S01]  /*7120*/  IMAD.MOV.U32 R49, RZ, RZ, R18 ;  /* 0x000000ffff317224 */ /* 0x000fe200078e0012 */
[----:B------:R-:W-:Y:S02]  /*7130*/  FSEL R167, R52, -INF , P0 ;  /* 0xff80000034a77808 */ /* 0x000fe40000000000 */
[----:B------:R-:W-:Y:S02]  /*7140*/  FMNMX.FTZ R9, R17, R9, !PT ;  /* 0x0000000911097209 */ /* 0x000fe40007810000 */
[----:B------:R-:W-:Y:S02]  /*7150*/  ISETP.GT.AND P6, PT, R181, 0x61, PT ;  /* 0x00000061b500780c */ /* 0x000fe40003fc4270 */
[----:B------:R-:W-:Y:S02]  /*7160*/  FMNMX.FTZ R8, R154, R11, !PT ;  /* 0x0000000b9a087209 */ /* 0x000fe40007810000 */
[----:B------:R-:W-:Y:S02]  /*7170*/  FSEL R165, R53, -INF , P6 ;  /* 0xff80000035a57808 */ /* 0x000fe40003000000 */
[----:B------:R-:W-:Y:S02]  /*7180*/  FMNMX.FTZ R9, R45, R9, !PT ;  /* 0x000000092d097209 */ /* 0x000fe40007810000 */
[----:B------:R-:W-:Y:S02]  /*7190*/  ISETP.GT.AND P1, PT, R0, 0x58, PT ;  /* 0x000000580000780c */ /* 0x000fe40003f24270 */
[----:B------:R-:W-:Y:S02]  /*71a0*/  FMNMX.FTZ R8, R167, R8, !PT ;  /* 0x00000008a7087209 */ /* 0x000fe40007810000 */
[----:B------:R-:W-:Y:S02]  /*71b0*/  ISETP.GT.AND P2, PT, R181, 0x68, PT ;  /* 0x00000068b500780c */ /* 0x000fe40003f44270 */
[----:B------:R-:W-:Y:S02]  /*71c0*/  FMNMX.FTZ R8, R165, R8, !PT ;  /* 0x00000008a5087209 */ /* 0x000fe40007810000 */
[----:B------:R-:W-:Y:S02]  /*71d0*/  FSEL R157, R56, -INF , P2 ;  /* 0xff800000389d7808 */ /* 0x000fe40001000000 */
[----:B------:R-:W-:Y:S02]  /*71e0*/  FSEL R150, R50, -INF , P1 ;  /* 0xff80000032967808 */ /* 0x000fe40000800000 */
[----:B------:R-:W-:Y:S02]  /*71f0*/  FMNMX.FTZ R9, R164, R9, !PT ;  /* 0x00000009a4097209 */ /* 0x000fe40007810000 */
[C---:B------:R-:W-:Y:S02]  /*7200*/  ISETP.GT.AND P1, PT, R181.reuse, 0x69, PT ;  /* 0x00000069b500780c */ /* 0x040fe40003f24270 */
[----:B------:R-:W-:Y:S02]  /*7210*/  ISETP.GT.AND P0, PT, R181, 0x70, PT ;  /* 0x00000070b500780c */ /* 0x000fe40003f04270 */
[----:B------:R-:W-:Y:S02]  /*7220*/  FMNMX.FTZ R9, R156, R9, !PT ;  /* 0x000000099c097209 */ /* 0x000fe40007810000 */
[----:B------:R-:W-:Y:S01]  /*7230*/  FSEL R155, R57, -INF , P1 ;  /* 0xff800000399b7808 */ /* 0x000fe20000800000 */
[----:B------:R-:W-:Y:S01]  /*7240*/  IMAD.MOV.U32 R57, RZ, RZ, R17 ;  /* 0x000000ffff397224 */ /* 0x000fe200078e0011 */
[----:B------:R-:W-:Y:S02]  /*7250*/  FMNMX.FTZ R8, R157, R8, !PT ;  /* 0x000000089d087209 */ /* 0x000fe40007810000 */
[----:B------:R-:W-:Y:S02]  /*7260*/  FSEL R149, R60, -INF , P0 ;  /* 0xff8000003c957808 */ /* 0x000fe40000000000 */
[----:B------:R-:W-:Y:S02]  /*7270*/  ISETP.GT.AND P6, PT, R181, 0x71, PT ;  /* 0x00000071b500780c */ /* 0x000fe40003fc4270 */
[----:B------:R-:W-:Y:S02]  /*7280*/  FMNMX.FTZ R9, R152, R9, !PT ;  /* 0x0000000998097209 */ /* 0x000fe40007810000 */
[----:B------:R-:W-:Y:S02]  /*7290*/  FMNMX.FTZ R8, R155, R8, !PT ;  /* 0x000000089b087209 */ /* 0x000fe40007810000 */
[----:B------:R-:W-:Y:S02]  /*72a0*/  FSEL R151, R61, -INF , P6 ;  /* 0xff8000003d977808 */ /* 0x000fe40003000000 */
[----:B------:R-:W-:Y:S02]  /*72b0*/  ISETP.GT.AND P2, PT, R181, 0x78, PT ;  /* 0x00000078b500780c */ /* 0x000fe40003f44270 */
[----:B------:R-:W-:Y:S02]  /*72c0*/  FMNMX.FTZ R12, R149, R8, !PT ;  /* 0x00000008950c7209 */ /* 0x000fe40007810000 */
[----:B------:R-:W-:Y:S02]  /*72d0*/  FMNMX.FTZ R9, R162, R9, !PT ;  /* 0x00000009a2097209 */ /* 0x000fe40007810000 */
[----:B------:R-:W-:Y:S01]  /*72e0*/  FSEL R251, R64, -INF , P2 ;  /* 0xff80000040fb7808 */ /* 0x000fe20001000000 */
[----:B------:R-:W-:Y:S01]  /*72f0*/  IMAD.MOV.U32 R64, RZ, RZ, R27 ;  /* 0x000000ffff407224 */ /* 0x000fe200078e001b */
[----:B------:R-:W-:Y:S02]  /*7300*/  FMNMX.FTZ R9, R158, R9, !PT ;  /* 0x000000099e097209 */ /* 0x000fe40007810000 */
[----:B------:R-:W-:Y:S02]  /*7310*/  FMNMX.FTZ R12, R151, R12, !PT ;  /* 0x0000000c970c7209 */ /* 0x000fe40007810000 */
[C---:B------:R-:W-:Y:S02]  /*7320*/  ISETP.GT.AND P0, PT, R0.reuse, 0x59, PT ;  /* 0x000000590000780c */ /* 0x040fe40003f04270 */
[----:B------:R-:W-:Y:S02]  /*7330*/  ISETP.GT.AND P1, PT, R181, 0x79, PT ;  /* 0x00000079b500780c */ /* 0x000fe40003f24270 */
[----:B------:R-:W-:Y:S02]  /*7340*/  FMNMX.FTZ R12, R251, R12, !PT ;  /* 0x0000000cfb0c7209 */ /* 0x000fe40007810000 */
[----:B------:R-:W-:Y:S02]  /*7350*/  FSEL R146, R51, -INF , P0 ;  /* 0xff80000033927808 */ /* 0x000fe40000000000 */
[----:B------:R-:W-:Y:S02]  /*7360*/  ISETP.GT.AND P0, PT, R0, 0x60, PT ;  /* 0x000000600000780c */ /* 0x000fe40003f04270 */
[----:B------:R-:W-:Y:S01]  /*7370*/  FSEL R183, R65, -INF , P1 ;  /* 0xff80000041b77808 */ /* 0x000fe20000800000 */
[----:B------:R-:W-:Y:S01]  /*7380*/  IMAD.MOV.U32 R65, RZ, RZ, R32 ;  /* 0x000000ffff417224 */ /* 0x000fe200078e0020 */
[----:B------:R-:W-:Y:S02]  /*7390*/  FMNMX.FTZ R9, R150, R9, !PT ;  /* 0x0000000996097209 */ /* 0x000fe40007810000 */
[----:B------:R-:W-:Y:S02]  /*73a0*/  FSEL R163, R54, -INF , P0 ;  /* 0xff80000036a37808 */ /* 0x000fe40000000000 */
[----:B------:R-:W-:Y:S02]  /*73b0*/  FMNMX.FTZ R8, R183, R12, !PT ;  /* 0x0000000cb7087209 */ /* 0x000fe40007810000 */
[----:B------:R-:W-:Y:S02]  /*73c0*/  ISETP.GT.AND P1, PT, R0, 0x61, PT ;  /* 0x000000610000780c */ /* 0x000fe40003f24270 */
[----:B------:R-:W-:Y:S02]  /*73d0*/  FMNMX.FTZ R10, R146, R9, !PT ;  /* 0x00000009920a7209 */ /* 0x000fe40007810000 */
[----:B------:R-:W-:Y:S01]  /*73e0*/  FSEL R161, R55, -INF , P1 ;  /* 0xff80000037a17808 */ /* 0x000fe20000800000 */
[----:B------:R-:W1:Y:S01]  /*73f0*/  SHFL.BFLY PT, R9, R8, 0x2, 0x1f ;  /* 0x0c401f0008097f89 */ /* 0x000e6200000e0000 */
[----:B------:R-:W-:Y:S02]  /*7400*/  ISETP.GT.AND P1, PT, R0, 0x68, PT ;  /* 0x000000680000780c */ /* 0x000fe40003f24270 */
[----:B------:R-:W-:Y:S02]  /*7410*/  FMNMX.FTZ R10, R163, R10, !PT ;  /* 0x0000000aa30a7209 */ /* 0x000fe40007810000 */
[----:B------:R-:W-:Y:S01]  /*7420*/  FSEL R159, R58, -INF , P1 ;  /* 0xff8000003a9f7808 */ /* 0x000fe20000800000 */
[----:B------:R-:W-:Y:S01]  /*7430*/  IMAD.MOV.U32 R58, RZ, RZ, R22 ;  /* 0x000000ffff3a7224 */ /* 0x000fe200078e0016 */
[----:B------:R-:W-:Y:S02]  /*7440*/  FMNMX.FTZ R10, R161, R10, !PT ;  /* 0x0000000aa10a7209 */ /* 0x000fe40007810000 */
[C---:B------:R-:W-:Y:S02]  /*7450*/  ISETP.GT.AND P0, PT, R0.reuse, 0x69, PT ;  /* 0x000000690000780c */ /* 0x040fe40003f04270 */
[----:B------:R-:W-:Y:S02]  /*7460*/  ISETP.GT.AND P1, PT, R0, 0x70, PT ;  /* 0x000000700000780c */ /* 0x000fe40003f24270 */
[----:B------:R-:W-:Y:S01]  /*7470*/  FSEL R153, R59, -INF , P0 ;  /* 0xff8000003b997808 */ /* 0x000fe20000000000 */
[----:B------:R-:W-:Y:S01]  /*7480*/  IMAD.MOV.U32 R59, RZ, RZ, R21 ;  /* 0x000000ffff3b7224 */ /* 0x000fe200078e0015 */
[----:B------:R-:W-:Y:S02]  /*7490*/  FMNMX.FTZ R10, R159, R10, !PT ;  /* 0x0000000a9f0a7209 */ /* 0x000fe40007810000 */
[----:B------:R-:W-:Y:S02]  /*74a0*/  FSEL R147, R62, -INF , P1 ;  /* 0xff8000003e937808 */ /* 0x000fe40000800000 */
[C---:B------:R-:W-:Y:S02]  /*74b0*/  ISETP.GT.AND P0, PT, R0.reuse, 0x71, PT ;  /* 0x000000710000780c */ /* 0x040fe40003f04270 */
[----:B------:R-:W-:Y:S02]  /*74c0*/  FMNMX.FTZ R10, R153, R10, !PT ;  /* 0x0000000a990a7209 */ /* 0x000fe40007810000 */
[----:B------:R-:W-:Y:S02]  /*74d0*/  FSEL R145, R63, -INF , P0 ;  /* 0xff8000003f917808 */ /* 0x000fe40000000000 */
[----:B------:R-:W-:Y:S02]  /*74e0*/  FMNMX.FTZ R10, R147, R10, !PT ;  /* 0x0000000a930a7209 */ /* 0x000fe40007810000 */
[C---:B------:R-:W-:Y:S02]  /*74f0*/  ISETP.GT.AND P1, PT, R0.reuse, 0x78, PT ;  /* 0x000000780000780c */ /* 0x040fe40003f24270 */
[----:B------:R-:W-:Y:S02]  /*7500*/  ISETP.GT.AND P0, PT, R0, 0x79, PT ;  /* 0x000000790000780c */ /* 0x000fe40003f04270 */
[----:B------:R-:W-:Y:S02]  /*7510*/  FMNMX.FTZ R0, R145, R10, !PT ;  /* 0x0000000a91007209 */ /* 0x000fe40007810000 */
[----:B------:R-:W-:Y:S01]  /*7520*/  FSEL R247, R66, -INF , P1 ;  /* 0xff80000042f77808 */ /* 0x000fe20000800000 */
[----:B------:R-:W-:Y:S01]  /*7530*/  IMAD.MOV.U32 R66, RZ, RZ, R33 ;  /* 0x000000ffff427224 */ /* 0x000fe200078e0021 */
[----:B------:R-:W-:Y:S01]  /*7540*/  FSEL R133, R67, -INF , P0 ;  /* 0xff80000043857808 */ /* 0x000fe20000000000 */
[----:B------:R-:W-:Y:S01]  /*7550*/  IMAD.MOV.U32 R67, RZ, RZ, R34 ;  /* 0x000000ffff437224 */ /* 0x000fe200078e0022 */
[----:B------:R-:W-:Y:S02]  /*7560*/  FMNMX.FTZ R0, R247, R0, !PT ;  /* 0x00000000f7007209 */ /* 0x000fe40007810000 */
[----:B-1----:R-:W-:Y:S02]  /*7570*/  FMNMX.FTZ R9, R8, R9, !PT ;  /* 0x0000000908097209 */ /* 0x002fe40007810000 */
[----:B------:R-:W-:Y:S02]  /*7580*/  FMNMX.FTZ R7, R133, R0, !PT ;  /* 0x0000000085077209 */ /* 0x000fe40007810000 */
[----:B------:R-:W-:Y:S01]  /*7590*/  PLOP3.LUT P2, PT, PT, PT, UP1, 0x80, 0x0 ;  /* 0x000000000000781c */ /* 0x000fe20003f4f018 */
[----:B------:R-:W1:Y:S08]  /*75a0*/  SHFL.BFLY PT, R0, R9, 0x1, 0x1f ;  /* 0x0c201f0009007f89 */ /* 0x000e7000000e0000 */
[----:B------:R-:W2:Y:S04]  /*75b0*/  SHFL.BFLY PT, R4, R7, 0x2, 0x1f ;  /* 0x0c401f0007047f89 */ /* 0x000ea800000e0000 */
[----:B------:R-:W-:Y:S04]  /*75c0*/  @P2 IADD3 R8, P6, R230, UR21, RZ ;  /* 0x00000015e6082c10 */ /* 0x000fe8000ffde0ff */
[----:B------:R-:W-:Y:S02]  /*75d0*/  @P2 LEA R10, P0, R8, c[0x0][0x1c8], 0x1 ;  /* 0x00007200080a2a11 */ /* 0x000fe400078008ff */
[----:B-1----:R-:W-:Y:S02]  /*75e0*/  FMNMX.FTZ R0, R9, R0, !PT ;  /* 0x0000000009007209 */ /* 0x002fe40007810000 */
[----:B------:R-:W-:Y:S02]  /*75f0*/  @P2 IADD3.X R9, R233, UR20, RZ, P6, !PT ;  /* 0x00000014e9092c10 */ /* 0x000fe4000b7fe4ff */
[C---:B------:R-:W-:Y:S01]  /*7600*/  FSETP.NEU.FTZ.AND P1, PT, R0.reuse, -INF , PT ;  /* 0xff8000000000780b */ /* 0x040fe20003f3d000 */
[----:B------:R-:W-:Y:S01]  /*7610*/  FMUL.FTZ R248, R0, c[0x0][0x2d0] ;  /* 0x0000b40000f87a20 */ /* 0x000fe20000410000 */
[----:B------:R-:W-:Y:S02]  /*7620*/  @P2 LEA.HI.X R11, R8, c[0x0][0x1cc], R9, 0x1, P0 ;  /* 0x00007300080b2a11 */ /* 0x000fe400000f0c09 */
[----:B------:R-:W-:Y:S01]  /*7630*/  @P2 IADD3 R8, P6, R243, UR21, RZ ;  /* 0x00000015f3082c10 */ /* 0x000fe2000ffde0ff */
[----:B------:R-:W-:Y:S01]  /*7640*/  @UP1 UIADD3 UR21, UP0, UR12, 0x80, URZ ;  /* 0x000000800c151890 */ /* 0x000fe2000ff1e03f */
[----:B--2---:R-:W-:Y:S01]  /*7650*/  FMNMX.FTZ R5, R7, R4, !PT ;  /* 0x0000000407057209 */ /* 0x004fe20007810000 */
[----:B------:R1:W-:Y:S01]  /*7660*/  @P2 LDGSTS.E.BYPASS.LTC128B.128 [R227+0x8100], [R10.64], !P5 ;  /* 0x081000000ae32fae */ /* 0x0003e2000e901d52 */
[----:B------:R-:W-:Y:S01]  /*7670*/  @P2 IADD3.X R9, R242, UR20, RZ, P6, !PT ;  /* 0x00000014f2092c10 */ /* 0x000fe2000b7fe4ff */
[----:B------:R-:W-:Y:S01]  /*7680*/  @UP1 UIADD3.X UR20, URZ, UR9, URZ, UP0, !UPT ;  /* 0x000000093f141290 */ /* 0x000fe200087fe43f */
[----:B------:R-:W-:Y:S01]  /*7690*/  @P2 LEA R12, P6, R8, c[0x0][0x1c8], 0x1 ;  /* 0x00007200080c2a11 */ /* 0x000fe200078c08ff */
[----:B------:R-:W-:Y:S01]  /*76a0*/  UISETP.GT.AND UP0, UPT, UR26, UR24, UPT ;  /* 0x000000181a00728c */ /* 0x000fe2000bf04270 */
[----:B------:R-:W-:Y:S02]  /*76b0*/  FSEL R248, R248, RZ, P1 ;  /* 0x000000fff8f87208 */ /* 0x000fe40000800000 */
[----:B------:R-:W-:Y:S01]  /*76c0*/  @P2 LEA.HI.X R13, R8, c[0x0][0x1cc], R9, 0x1, P6 ;  /* 0x00007300080d2a11 */ /* 0x000fe200030f0c09 */
[----:B------:R-:W2:Y:S01]  /*76d0*/  SHFL.BFLY PT, R4, R5, 0x1, 0x1f ;  /* 0x0c201f0005047f89 */ /* 0x000ea200000e0000 */
[----:B------:R-:W-:Y:S01]  /*76e0*/  @P2 IADD3 R14, P6, R10, UR22, RZ ;  /* 0x000000160a0e2c10 */ /* 0x000fe2000ffde0ff */
[--C-:B------:R-:W-:Y:S01]  /*76f0*/  FFMA.FTZ R134, R179, c[0x0][0x2d0], -R248.reuse ;  /* 0x0000b400b3867a23 */ /* 0x100fe200000108f8 */
[----:B------:R-:W-:Y:S01]  /*7700*/  UMOV UR26, UR25 ;  /* 0x00000019001a7c82 */ /* 0x000fe20008000000 */
[--C-:B------:R-:W-:Y:S01]  /*7710*/  FFMA.FTZ R179, R182, c[0x0][0x2d0], -R248.reuse ;  /* 0x0000b400b6b37a23 */ /* 0x100fe200000108f8 */
[----:B------:R-:W-:Y:S01]  /*7720*/  @P2 IADD3.X R15, R11, UR23, RZ, P6, !PT ;  /* 0x000000170b0f2c10 */ /* 0x000fe2000b7fe4ff */
[--C-:B------:R-:W-:Y:S01]  /*7730*/  FFMA.FTZ R181, R178, c[0x0][0x2d0], -R248.reuse ;  /* 0x0000b400b2b57a23 */ /* 0x100fe200000108f8 */
[----:B------:R-:W-:Y:S01]  /*7740*/  @P2 IADD3 R8, P6, R14, UR22, RZ ;  /* 0x000000160e082c10 */ /* 0x000fe2000ffde0ff */
[----:B------:R3:W-:Y:S01]  /*7750*/  @P2 LDGSTS.E.BYPASS.LTC128B.128 [R227+0xc100], [R12.64], !P4 ;  /* 0x0c1000000ce32fae */ /* 0x0007e2000e101d52 */
[--C-:B------:R-:W-:Y:S01]  /*7760*/  FFMA.FTZ R178, R180, c[0x0][0x2d0], -R248.reuse ;  /* 0x0000b400b4b27a23 */ /* 0x100fe200000108f8 */
[----:B------:R-:W-:Y:S01]  /*7770*/  MUFU.EX2 R134, R134 ;  /* 0x0000008600867308 */ /* 0x000fe20000000800 */
[----:B------:R-:W-:Y:S01]  /*7780*/  @P2 IADD3.X R9, R15, UR23, RZ, P6, !PT ;  /* 0x000000170f092c10 */ /* 0x000fe2000b7fe4ff */
[--C-:B------:R-:W-:Y:S01]  /*7790*/  FFMA.FTZ R246, R246, c[0x0][0x2d0], -R248.reuse ;  /* 0x0000b400f6f67a23 */ /* 0x100fe200000108f8 */
[----:B------:R-:W-:Y:S01]  /*77a0*/  @P2 IADD3 R18, P6, R14, UR21, RZ ;  /* 0x000000150e122c10 */ /* 0x000fe2000ffde0ff */
[--C-:B------:R-:W-:Y:S02]  /*77b0*/  FFMA.FTZ R249, R249, c[0x0][0x2d0], -R248.reuse ;  /* 0x0000b400f9f97a23 */ /* 0x100fe400000108f8 */
[----:B------:R3:W-:Y:S01]  /*77c0*/  @P2 LDGSTS.E.BYPASS.LTC128B.128 [R227+0x9100], [R14.64], !P5 ;  /* 0x091000000ee32fae */ /* 0x0007e2000e901d52 */
[----:B------:R-:W-:Y:S01]  /*77d0*/  @P2 IADD3.X R19, R15, UR20, RZ, P6, !PT ;  /* 0x000000140f132c10 */ /* 0x000fe2000b7fe4ff */
[----:B------:R-:W-:Y:S01]  /*77e0*/  FFMA.FTZ R251, R251, c[0x0][0x2d0], -R248 ;  /* 0x0000b400fbfb7a23 */ /* 0x000fe200000108f8 */
[----:B-1----:R-:W-:Y:S01]  /*77f0*/  @P2 IADD3 R10, P6, R8, UR22, RZ ;  /* 0x00000016080a2c10 */ /* 0x002fe2000ffde0ff */
[----:B------:R-:W1:Y:S03]  /*7800*/  MUFU.EX2 R181, R181 ;  /* 0x000000b500b57308 */ /* 0x000e660000000800 */
[----:B------:R-:W-:Y:S01]  /*7810*/  @P2 IADD3.X R11, R9, UR23, RZ, P6, !PT ;  /* 0x00000017090b2c10 */ /* 0x000fe2000b7fe4ff */
[----:B------:R3:W-:Y:S01]  /*7820*/  @P2 LDGSTS.E.BYPASS.LTC128B.128 [R227+0xd100], [R14.64+0x80], !P4 ;  /* 0x0d1000800ee32fae */ /* 0x0007e2000e101d52 */
[----:B--2---:R-:W-:Y:S02]  /*7830*/  FMNMX.FTZ R132, R5, R4, !PT ;  /* 0x0000000405847209 */ /* 0x004fe40007810000 */
[----:B------:R-:W-:Y:S02]  /*7840*/  FSEL R4, R0, RZ, P1 ;  /* 0x000000ff00047208 */ /* 0x000fe40000800000 */
[----:B------:R-:W-:Y:S01]  /*7850*/  @P2 IADD3 R16, P1, R8, UR21, RZ ;  /* 0x0000001508102c10 */ /* 0x000fe2000ff3e0ff */
[C---:B------:R-:W-:Y:S01]  /*7860*/  FMUL.FTZ R182, R132.reuse, c[0x0][0x2d0] ;  /* 0x0000b40084b67a20 */ /* 0x040fe20000410000 */
[----:B------:R-:W-:Y:S01]  /*7870*/  FSETP.NEU.FTZ.AND P0, PT, R132, -INF , PT ;  /* 0xff8000008400780b */ /* 0x000fe20003f1d000 */
[----:B------:R2:W-:Y:S01]  /*7880*/  @P2 LDGSTS.E.BYPASS.LTC128B.128 [R227+0xa100], [R8.64], !P5 ;  /* 0x0a10000008e32fae */ /* 0x0005e2000e901d52 */
[----:B------:R-:W-:Y:S01]  /*7890*/  @P2 IADD3.X R17, R9, UR20, RZ, P1, !PT ;  /* 0x0000001409112c10 */ /* 0x000fe20008ffe4ff */
[----:B------:R-:W-:Y:S01]  /*78a0*/  FADD.FTZ R4, -R4, R3 ;  /* 0x0000000304047221 */ /* 0x000fe20000010100 */
[----:B------:R-:W-:Y:S01]  /*78b0*/  FSEL R5, R132, RZ, P0 ;  /* 0x000000ff84057208 */ /* 0x000fe20000000000 */
[----:B------:R-:W-:Y:S01]  /*78c0*/  MUFU.EX2 R179, R179 ;  /* 0x000000b300b37308 */ /* 0x000fe20000000800 */
[----:B------:R-:W-:Y:S01]  /*78d0*/  FSEL R182, R182, RZ, P0 ;  /* 0x000000ffb6b67208 */ /* 0x000fe20000000000 */
[----:B------:R-:W-:Y:S01]  /*78e0*/  FMUL.FTZ R3, R4, c[0x0][0x2d0] ;  /* 0x0000b40004037a20 */ /* 0x000fe20000410000 */
[----:B------:R-:W-:Y:S01]  /*78f0*/  PLOP3.LUT P0, PT, PT, PT, UP0, 0x80, 0x0 ;  /* 0x000000000000781c */ /* 0x000fe20003f0f008 */
[----:B------:R4:W-:Y:S01]  /*7900*/  @P2 LDGSTS.E.BYPASS.LTC128B.128 [R227+0xe100], [R18.64], !P4 ;  /* 0x0e10000012e32fae */ /* 0x0009e2000e101d52 */
[----:B------:R-:W-:Y:S02]  /*7910*/  FADD.FTZ R5, -R5, R2 ;  /* 0x0000000205057221 */ /* 0x000fe40000010100 */
[--C-:B------:R-:W-:Y:S01]  /*7920*/  FFMA.FTZ R180, R176, c[0x0][0x2d0], -R182.reuse ;  /* 0x0000b400b0b47a23 */ /* 0x100fe200000108b6 */
[----:B-1----:R-:W-:Y:S01]  /*7930*/  F2FP.BF16.PACK_AB R136, R134, R181 ;  /* 0x000000b58688723e */ /* 0x002fe200000010ff */
[--C-:B------:R-:W-:Y:S01]  /*7940*/  FFMA.FTZ R176, R23, c[0x0][0x2d0], -R182.reuse ;  /* 0x0000b40017b07a23 */ /* 0x100fe200000108b6 */
[----:B------:R-:W1:Y:S01]  /*7950*/  MUFU.EX2 R3, R3 ;  /* 0x0000000300037308 */ /* 0x000e620000000800 */
[--C-:B------:R-:W-:Y:S01]  /*7960*/  FFMA.FTZ R177, R177, c[0x0][0x2d0], -R182.reuse ;  /* 0x0000b400b1b17a23 */ /* 0x100fe200000108b6 */
[----:B------:R5:W-:Y:S01]  /*7970*/  @P2 LDGSTS.E.BYPASS.LTC128B.128 [R227+0xb100], [R10.64], !P5 ;  /* 0x0b1000000ae32fae */ /* 0x000be2000e901d52 */
[--C-:B------:R-:W-:Y:S02]  /*7980*/  FFMA.FTZ R135, R6, c[0x0][0x2d0], -R182.reuse ;  /* 0x0000b40006877a23 */ /* 0x100fe400000108b6 */
[----:B------:R-:W-:Y:S02]  /*7990*/  FMUL.FTZ R2, R5, c[0x0][0x2d0] ;  /* 0x0000b40005027a20 */ /* 0x000fe40000410000 */
[--C-:B------:R-:W-:Y:S02]  /*79a0*/  FFMA.FTZ R250, R250, c[0x0][0x2d0], -R182.reuse ;  /* 0x0000b400fafa7a23 */ /* 0x100fe400000108b6 */
[----:B------:R-:W-:Y:S01]  /*79b0*/  FFMA.FTZ R252, R252, c[0x0][0x2d0], -R182 ;  /* 0x0000b400fcfc7a23 */ /* 0x000fe200000108b6 */
[----:B------:R4:W-:Y:S01]  /*79c0*/  @P2 LDGSTS.E.BYPASS.LTC128B.128 [R227+0xf100], [R16.64], !P4 ;  /* 0x0f10000010e32fae */ /* 0x0009e2000e101d52 */
[----:B------:R-:W5:Y:S07]  /*79d0*/  MUFU.EX2 R2, R2 ;  /* 0x0000000200027308 */ /* 0x000f6e0000000800 */
[----:B---3--:R-:W3:Y:S03]  /*79e0*/  LDSM.16.MT88.4 R12, [R224+0x100] ;  /* 0x00010000e00c783b */ /* 0x008ee60000004200 */
[----:B------:R-:W-:Y:S01]  /*79f0*/  MUFU.EX2 R180, R180 ;  /* 0x000000b400b47308 */ /* 0x000fe20000000800 */
[C---:B-1----:R-:W-:Y:S04]  /*7a00*/  FMUL.FTZ R4, R3.reuse, R128 ;  /* 0x0000008003047220 */ /* 0x042fe80000410000 */
[----:B------:R-:W1:Y:S01]  /*7a10*/  LDSM.16.MT88.4 R20, [R222+0x100] ;  /* 0x00010000de14783b */ /* 0x000e620000004200 */
[C---:B------:R-:W-:Y:S02]  /*7a20*/  FMUL.FTZ R5, R3.reuse, R129 ;  /* 0x0000008103057220 */ /* 0x040fe40000410000 */
[C---:B--2---:R-:W-:Y:S02]  /*7a30*/  FMUL.FTZ R8, R3.reuse, R124 ;  /* 0x0000007c03087220 */ /* 0x044fe40000410000 */
[----:B------:R-:W2:Y:S01]  /*7a40*/  MUFU.EX2 R177, R177 ;  /* 0x000000b100b17308 */ /* 0x000ea20000000800 */
[C---:B------:R-:W-:Y:S02]  /*7a50*/  FMUL.FTZ R9, R3.reuse, R125 ;  /* 0x0000007d03097220 */ /* 0x040fe40000410000 */
[----:B------:R-:W1:Y:S01]  /*7a60*/  LDSM.16.MT88.4 R28, [R221+0x100] ;  /* 0x00010000dd1c783b */ /* 0x000e620000004200 */
[C---:B-----5:R-:W-:Y:S02]  /*7a70*/  FMUL.FTZ R6, R2.reuse, R130 ;  /* 0x0000008202067220 */ /* 0x060fe40000410000 */
[C---:B------:R-:W-:Y:S02]  /*7a80*/  FMUL.FTZ R7, R2.reuse, R131 ;  /* 0x0000008302077220 */ /* 0x040fe40000410000 */
[C---:B------:R-:W-:Y:S01]  /*7a90*/  FMUL.FTZ R10, R2.reuse, R126 ;  /* 0x0000007e020a7220 */ /* 0x040fe20000410000 */
[----:B------:R-:W-:Y:S01]  /*7aa0*/  MOV R126, R44 ;  /* 0x0000002c007e7202 */ /* 0x000fe20000000f00 */
[----:B------:R-:W-:Y:S01]  /*7ab0*/  MUFU.EX2 R176, R176 ;  /* 0x000000b000b07308 */ /* 0x000fe20000000800 */
[C---:B------:R-:W-:Y:S01]  /*7ac0*/  FMUL.FTZ R11, R2.reuse, R127 ;  /* 0x0000007f020b7220 */ /* 0x040fe20000410000 */
[----:B------:R-:W-:Y:S01]  /*7ad0*/  LDSM.16.MT88.4 R52, [R222+0x4100] ;  /* 0x00410000de34783b */ /* 0x000fe20000004200 */
[C---:B----4-:R-:W-:Y:S02]  /*7ae0*/  FMUL.FTZ R16, R3.reuse, R72 ;  /* 0x0000004803107220 */ /* 0x050fe40000410000 */
[----:B------:R-:W-:Y:S02]  /*7af0*/  FMUL.FTZ R17, R3, R73 ;  /* 0x0000004903117220 */ /* 0x000fe40000410000 */
[C---:B------:R-:W-:Y:S02]  /*7b00*/  FMUL.FTZ R18, R2.reuse, R74 ;  /* 0x0000004a02127220 */ /* 0x040fe40000410000 */
[C---:B------:R-:W-:Y:S01]  /*7b10*/  FMUL.FTZ R19, R2.reuse, R75 ;  /* 0x0000004b02137220 */ /* 0x040fe20000410000 */
[----:B------:R-:W4:Y:S01]  /*7b20*/  MUFU.EX2 R135, R135 ;  /* 0x0000008700877308 */ /* 0x000f220000000800 */
[----:B------:R-:W-:Y:S01]  /*7b30*/  IMAD.MOV.U32 R124, RZ, RZ, R38 ;  /* 0x000000ffff7c7224 */ /* 0x000fe200078e0026 */
[----:B------:R-:W-:Y:S01]  /*7b40*/  LDSM.16.MT88.4 R60, [R221+0x4100] ;  /* 0x00410000dd3c783b */ /* 0x000fe20000004200 */
[----:B------:R-:W-:Y:S01]  /*7b50*/  IMAD.MOV.U32 R127, RZ, RZ, R37 ;  /* 0x000000ffff7f7224 */ /* 0x000fe200078e0025 */
[----:B--2---:R-:W-:Y:S01]  /*7b60*/  F2FP.BF16.PACK_AB R137, R177, R180 ;  /* 0x000000b4b189723e */ /* 0x004fe200000010ff */
[----:B------:R-:W-:Y:S02]  /*7b70*/  IMAD.MOV.U32 R128, RZ, RZ, R36 ;  /* 0x000000ffff807224 */ /* 0x000fe400078e0024 */
[----:B------:R-:W-:Y:S02]  /*7b80*/  IMAD.MOV.U32 R72, RZ, RZ, R49 ;  /* 0x000000ffff487224 */ /* 0x000fe400078e0031 */
[----:B------:R-:W-:Y:S01]  /*7b90*/  IMAD.MOV.U32 R73, RZ, RZ, R48 ;  /* 0x000000ffff497224 */ /* 0x000fe200078e0030 */
[----:B------:R-:W2:Y:S01]  /*7ba0*/  MUFU.EX2 R178, R178 ;  /* 0x000000b200b27308 */ /* 0x000ea20000000800 */
[----:B------:R-:W5:Y:S01]  /*7bb0*/  LDSM.16.MT88.4 R36, [R220+0x100] ;  /* 0x00010000dc24783b */ /* 0x000f620000004200 */
[----:B------:R-:W-:Y:S02]  /*7bc0*/  FMUL.FTZ R27, R2, R83 ;  /* 0x00000053021b7220 */ /* 0x000fe40000410000 */
[----:B------:R-:W-:Y:S02]  /*7bd0*/  IMAD.MOV.U32 R48, RZ, RZ, R25 ;  /* 0x000000ffff307224 */ /* 0x000fe400078e0019 */
[C---:B------:R-:W-:Y:S02]  /*7be0*/  FMUL.FTZ R25, R3.reuse, R81 ;  /* 0x0000005103197220 */ /* 0x040fe40000410000 */
[----:B------:R-:W-:Y:S01]  /*7bf0*/  IMAD.MOV.U32 R49, RZ, RZ, R24 ;  /* 0x000000ffff317224 */ /* 0x000fe200078e0018 */
[----:B------:R-:W0:Y:S01]  /*7c00*/  LDGDEPBAR ;  /* 0x00000000000079af */ /* 0x000e220000000000 */
[----:B------:R-:W-:Y:S01]  /*7c10*/  FMUL.FTZ R24, R3, R80 ;  /* 0x0000005003187220 */ /* 0x000fe20000410000 */
[----:B------:R-:W-:Y:S01]  /*7c20*/  MUFU.EX2 R246, R246 ;  /* 0x000000f600f67308 */ /* 0x000fe20000000800 */
[----:B------:R-:W-:Y:S01]  /*7c30*/  IMAD.MOV.U32 R125, RZ, RZ, R47 ;  /* 0x000000ffff7d7224 */ /* 0x000fe200078e002f */
[----:B----4-:R-:W-:Y:S01]  /*7c40*/  F2FP.BF16.PACK_AB R139, R135, R176 ;  /* 0x000000b0878b723e */ /* 0x010fe200000010ff */
[----:B------:R-:W-:Y:S02]  /*7c50*/  IMAD.MOV.U32 R74, RZ, RZ, R46 ;  /* 0x000000ffff4a7224 */ /* 0x000fe400078e002e */
[----:B------:R-:W-:Y:S02]  /*7c60*/  IMAD.MOV.U32 R129, RZ, RZ, R45 ;  /* 0x000000ffff817224 */ /* 0x000fe400078e002d */
[----:B------:R-:W4:Y:S01]  /*7c70*/  LDSM.16.MT88.4 R44, [R224+0x4100] ;  /* 0x00410000e02c783b */ /* 0x000f220000004200 */
[C---:B------:R-:W-:Y:S02]  /*7c80*/  FMUL.FTZ R32, R3.reuse, R88 ;  /* 0x0000005803207220 */ /* 0x040fe40000410000 */
[----:B------:R-:W1:Y:S01]  /*7c90*/  MUFU.EX2 R249, R249 ;  /* 0x000000f900f97308 */ /* 0x000e620000000800 */
[C---:B------:R-:W-:Y:S01]  /*7ca0*/  FMUL.FTZ R33, R3.reuse, R89 ;  /* 0x0000005903217220 */ /* 0x040fe20000410000 */
[----:B--2---:R-:W-:Y:S01]  /*7cb0*/  F2FP.BF16.PACK_AB R138, R178, R179 ;  /* 0x000000b3b28a723e */ /* 0x004fe200000010ff */
[----:B------:R-:W-:Y:S02]  /*7cc0*/  IMAD.MOV.U32 R75, RZ, RZ, R43 ;  /* 0x000000ffff4b7224 */ /* 0x000fe400078e002b */
[----:B------:R-:W-:Y:S02]  /*7cd0*/  IMAD.MOV.U32 R81, RZ, RZ, R74 ;  /* 0x000000ffff517224 */ /* 0x000fe400078e004a */
[----:B------:R-:W-:Y:S02]  /*7ce0*/  IMAD.MOV.U32 R80, RZ, RZ, R73 ;  /* 0x000000ffff507224 */ /* 0x000fe400078e0049 */
[C---:B---3--:R-:W-:Y:S01]  /*7cf0*/  HMMA.16816.F32.BF16 R4, R136.reuse, R12, R4 ;  /* 0x0000000c8804723c */ /* 0x048fe20000041804 */
[----:B------:R-:W-:Y:S04]  /*7d00*/  MUFU.EX2 R250, R250 ;  /* 0x000000fa00fa7308 */ /* 0x000fe80000000800 */
[C---:B------:R-:W-:Y:S02]  /*7d10*/  FMUL.FTZ R34, R2.reuse, R90 ;  /* 0x0000005a02227220 */ /* 0x040fe40000410000 */
[C---:B------:R-:W-:Y:S01]  /*7d20*/  FMUL.FTZ R12, R3.reuse, R68 ;  /* 0x00000044030c7220 */ /* 0x040fe20000410000 */
[C---:B------:R-:W-:Y:S03]  /*7d30*/  HMMA.16816.F32.BF16 R8, R136.reuse, R14, R8 ;  /* 0x0000000e8808723c */ /* 0x040fe60000041808 */
[----:B------:R-:W2:Y:S01]  /*7d40*/  MUFU.EX2 R252, R252 ;  /* 0x000000fc00fc7308 */ /* 0x000ea20000000800 */
[C---:B------:R-:W-:Y:S02]  /*7d50*/  FMUL.FTZ R13, R3.reuse, R69 ;  /* 0x00000045030d7220 */ /* 0x040fe40000410000 */
[----:B------:R-:W-:Y:S02]  /*7d60*/  IMAD.MOV.U32 R131, RZ, RZ, R42 ;  /* 0x000000ffff837224 */ /* 0x000fe400078e002a */
[C---:B------:R-:W-:Y:S04]  /*7d70*/  FMUL.FTZ R14, R2.reuse, R70 ;  /* 0x00000046020e7220 */ /* 0x040fe80000410000 */
[C---:B------:R-:W-:Y:S01]  /*7d80*/  FMUL.FTZ R15, R2.reuse, R71 ;  /* 0x00000047020f7220 */ /* 0x040fe20000410000 */
[----:B------:R-:W-:Y:S01]  /*7d90*/  MUFU.EX2 R251, R251 ;  /* 0x000000fb00fb7308 */ /* 0x000fe20000000800 */
[----:B------:R-:W3:Y:S01]  /*7da0*/  LDSM.16.MT88.4 R68, [R220+0x4100] ;  /* 0x00410000dc44783b */ /* 0x000ee20000004200 */
[----:B------:R-:W-:Y:S02]  /*7db0*/  IMAD.MOV.U32 R130, RZ, RZ, R41 ;  /* 0x000000ffff827224 */ /* 0x000fe400078e0029 */
[C---:B------:R-:W-:Y:S02]  /*7dc0*/  FMUL.FTZ R42, R2.reuse, R98 ;  /* 0x00000062022a7220 */ /* 0x040fe40000410000 */
[C---:B-1----:R-:W-:Y:S03]  /*7dd0*/  HMMA.16816.F32.BF16 R12, R136.reuse, R20, R12 ;  /* 0x00000014880c723c */ /* 0x042fe6000004180c */
[C---:B------:R-:W-:Y:S02]  /*7de0*/  FMUL.FTZ R43, R2.reuse, R99 ;  /* 0x00000063022b7220 */ /* 0x040fe40000410000 */
[----:B------:R-:W-:Y:S02]  /*7df0*/  IMAD.MOV.U32 R99, RZ, RZ, R80 ;  /* 0x000000ffff637224 */ /* 0x000fe400078e0050 */
[C---:B------:R-:W-:Y:S01]  /*7e00*/  FMUL.FTZ R50, R2.reuse, R106 ;  /* 0x0000006a02327220 */ /* 0x040fe20000410000 */
[C---:B------:R-:W-:Y:S04]  /*7e10*/  HMMA.16816.F32.BF16 R16, R136.reuse, R22, R16 ;  /* 0x000000168810723c */ /* 0x040fe80000041810 */
[C---:B------:R-:W-:Y:S02]  /*7e20*/  FMUL.FTZ R20, R3.reuse, R76 ;  /* 0x0000004c03147220 */ /* 0x040fe40000410000 */
[----:B------:R-:W-:Y:S02]  /*7e30*/  FMUL.FTZ R21, R3, R77 ;  /* 0x0000004d03157220 */ /* 0x000fe40000410000 */
[C---:B------:R-:W-:Y:S04]  /*7e40*/  FMUL.FTZ R22, R2.reuse, R78 ;  /* 0x0000004e02167220 */ /* 0x040fe80000410000 */
[C---:B------:R-:W-:Y:S02]  /*7e50*/  FMUL.FTZ R23, R2.reuse, R79 ;  /* 0x0000004f02177220 */ /* 0x040fe40000410000 */
[----:B------:R-:W-:Y:S02]  /*7e60*/  IMAD.MOV.U32 R79, RZ, RZ, R72 ;  /* 0x000000ffff4f7224 */ /* 0x000fe400078e0048 */
[----:B------:R-:W-:Y:S02]  /*7e70*/  FFMA.FTZ R106, R145, c[0x0][0x2d0], -R182 ;  /* 0x0000b400916a7a23 */ /* 0x000fe400000108b6 */
[----:B------:R-:W-:Y:S01]  /*7e80*/  IMAD.MOV.U32 R88, RZ, RZ, R79 ;  /* 0x000000ffff587224 */ /* 0x000fe200078e004f */
[C---:B------:R-:W-:Y:S01]  /*7e90*/  HMMA.16816.F32.BF16 R20, R136.reuse, R28, R20 ;  /* 0x0000001c8814723c */ /* 0x040fe20000041814 */
[----:B------:R-:W-:Y:S02]  /*7ea0*/  MUFU.EX2 R145, R106 ;  /* 0x0000006a00917308 */ /* 0x000fe40000000800 */
[----:B------:R-:W-:Y:S02]  /*7eb0*/  IMAD.MOV.U32 R78, RZ, RZ, R26 ;  /* 0x000000ffff4e7224 */ /* 0x000fe400078e001a */
[C---:B------:R-:W-:Y:S01]  /*7ec0*/  FMUL.FTZ R26, R2.reuse, R82 ;  /* 0x00000052021a7220 */ /* 0x040fe20000410000 */
[----:B------:R-:W-:Y:S01]  /*7ed0*/  MOV R82, R75 ;  /* 0x0000004b00527202 */ /* 0x000fe20000000f00 */
[C---:B------:R-:W-:Y:S01]  /*7ee0*/  FMUL.FTZ R29, R3.reuse, R85 ;  /* 0x00000055031d7220 */ /* 0x040fe20000410000 */
[----:B------:R-:W1:Y:S01]  /*7ef0*/  LDSM.16.MT88.4 R72, [R224+0x900] ;  /* 0x00090000e048783b */ /* 0x000e620000004200 */
[C---:B------:R-:W-:Y:S03]  /*7f00*/  FMUL.FTZ R28, R3.reuse, R84 ;  /* 0x00000054031c7220 */ /* 0x040fe60000410000 */
[C---:B------:R-:W-:Y:S03]  /*7f10*/  HMMA.16816.F32.BF16 R24, R136.reuse, R30, R24 ;  /* 0x0000001e8818723c */ /* 0x040fe60000041818 */
[----:B------:R-:W-:Y:S02]  /*7f20*/  IMAD.MOV.U32 R77, RZ, RZ, R35 ;  /* 0x000000ffff4d7224 */ /* 0x000fe400078e0023 */
[C---:B------:R-:W-:Y:S02]  /*7f30*/  FMUL.FTZ R35, R2.reuse, R91 ;  /* 0x0000005b02237220 */ /* 0x040fe40000410000 */
[C---:B------:R-:W-:Y:S02]  /*7f40*/  FMUL.FTZ R30, R2.reuse, R86 ;  /* 0x00000056021e7220 */ /* 0x040fe40000410000 */
[C---:B------:R-:W-:Y:S03]  /*7f50*/  FMUL.FTZ R31, R2.reuse, R87 ;  /* 0x00000057021f7220 */ /* 0x040fe60000410000 */
[----:B------:R-:W-:Y:S02]  /*7f60*/  IMAD.MOV.U32 R84, RZ, RZ, R77 ;  /* 0x000000ffff547224 */ /* 0x000fe400078e004d */
[----:B------:R-:W-:Y:S02]  /*7f70*/  IMAD.MOV.U32 R77, RZ, RZ, R124 ;  /* 0x000000ffff4d7224 */ /* 0x000fe400078e007c */
[C---:B-----5:R-:W-:Y:S03]  /*7f80*/  HMMA.16816.F32.BF16 R28, R136.reuse, R36, R28 ;  /* 0x00000024881c723c */ /* 0x060fe6000004181c */
[----:B------:R-:W-:Y:S02]  /*7f90*/  IMAD.MOV.U32 R124, RZ, RZ, R57 ;  /* 0x000000ffff7c7224 */ /* 0x000fe400078e0039 */
[----:B------:R-:W-:Y:S02]  /*7fa0*/  IMAD.MOV.U32 R98, RZ, RZ, R77 ;  /* 0x000000ffff627224 */ /* 0x000fe400078e004d */
[----:B------:R-:W-:Y:S01]  /*7fb0*/  IMAD.MOV.U32 R90, RZ, RZ, R82 ;  /* 0x000000ffff5a7224 */ /* 0x000fe200078e0052 */
[C---:B------:R-:W-:Y:S04]  /*7fc0*/  HMMA.16816.F32.BF16 R32, R136.reuse, R38, R32 ;  /* 0x000000268820723c */ /* 0x040fe80000041820 */
[C---:B------:R-:W-:Y:S02]  /*7fd0*/  FMUL.FTZ R36, R3.reuse, R92 ;  /* 0x0000005c03247220 */ /* 0x040fe40000410000 */
[C---:B------:R-:W-:Y:S02]  /*7fe0*/  FMUL.FTZ R37, R3.reuse, R93 ;  /* 0x0000005d03257220 */ /* 0x040fe40000410000 */
[C---:B------:R-:W-:Y:S04]  /*7ff0*/  FMUL.FTZ R38, R2.reuse, R94 ;  /* 0x0000005e02267220 */ /* 0x040fe80000410000 */
[C---:B------:R-:W-:Y:S02]  /*8000*/  FMUL.FTZ R39, R2.reuse, R95 ;  /* 0x0000005f02277220 */ /* 0x040fe40000410000 */
[----:B------:R-:W-:Y:S02]  /*8010*/  IMAD.MOV.U32 R95, RZ, RZ, R67 ;  /* 0x000000ffff5f7224 */ /* 0x000fe400078e0043 */
[----:B------:R-:W-:Y:S02]  /*8020*/  IMAD.MOV.U32 R91, RZ, RZ, R81 ;  /* 0x000000ffff5b7224 */ /* 0x000fe400078e0051 */
[----:B------:R-:W-:Y:S01]  /*8030*/  IMAD.MOV.U32 R76, RZ, RZ, R40 ;  /* 0x000000ffff4c7224 */ /* 0x000fe200078e0028 */
[C---:B----4-:R-:W-:Y:S03]  /*8040*/  HMMA.16816.F32.BF16 R36, R136.reuse, R44, R36 ;  /* 0x0000002c8824723c */ /* 0x050fe60000041824 */
[C---:B------:R-:W-:Y:S02]  /*8050*/  FMUL.FTZ R40, R3.reuse, R96 ;  /* 0x0000006003287220 */ /* 0x040fe40000410000 */
[C---:B------:R-:W-:Y:S02]  /*8060*/  FMUL.FTZ R41, R3.reuse, R97 ;  /* 0x0000006103297220 */ /* 0x040fe40000410000 */
[----:B------:R-:W-:Y:S02]  /*8070*/  IMAD.MOV.U32 R83, RZ, RZ, R76 ;  /* 0x000000ffff537224 */ /* 0x000fe400078e004c */
[----:B------:R-:W-:Y:S03]  /*8080*/  IMAD.MOV.U32 R76, RZ, RZ, R59 ;  /* 0x000000ffff4c7224 */ /* 0x000fe600078e003b */
[C---:B------:R-:W-:Y:S03]  /*8090*/  HMMA.16816.F32.BF16 R40, R136.reuse, R46, R40 ;  /* 0x0000002e8828723c */ /* 0x040fe60000041828 */
[C---:B------:R-:W-:Y:S01]  /*80a0*/  FMUL.FTZ R44, R3.reuse, R100 ;  /* 0x00000064032c7220 */ /* 0x040fe20000410000 */
[----:B------:R-:W-:Y:S01]  /*80b0*/  MOV R94, R76 ;  /* 0x0000004c005e7202 */ /* 0x000fe20000000f00 */
[C---:B------:R-:W-:Y:S02]  /*80c0*/  FMUL.FTZ R45, R3.reuse, R101 ;  /* 0x00000065032d7220 */ /* 0x040fe40000410000 */
[C---:B------:R-:W-:Y:S02]  /*80d0*/  FMUL.FTZ R46, R2.reuse, R102 ;  /* 0x00000066022e7220 */ /* 0x040fe40000410000 */
[----:B------:R-:W-:Y:S03]  /*80e0*/  FMUL.FTZ R47, R2, R103 ;  /* 0x00000067022f7220 */ /* 0x000fe60000410000 */
[----:B------:R-:W-:Y:S02]  /*80f0*/  FFMA.FTZ R103, R84, c[0x0][0x2d0], -R182 ;  /* 0x0000b40054677a23 */ /* 0x000fe400000108b6 */
[----:B------:R-:W-:Y:S01]  /*8100*/  LDSM.16.MT88.4 R84, [R220+0x900] ;  /* 0x00090000dc54783b */ /* 0x000fe20000004200 */
[----:B------:R-:W-:Y:S01]  /*8110*/  IMAD.MOV.U32 R89, RZ, RZ, R83 ;  /* 0x000000ffff597224 */ /* 0x000fe200078e0053 */
[C---:B------:R-:W-:Y:S02]  /*8120*/  HMMA.16816.F32.BF16 R44, R136.reuse, R52, R44 ;  /* 0x00000034882c723c */ /* 0x040fe4000004182c */
[----:B------:R-:W-:Y:S01]  /*8130*/  MUFU.EX2 R103, R103 ;  /* 0x0000006700677308 */ /* 0x000fe20000000800 */
[----:B------:R-:W-:Y:S02]  /*8140*/  FMUL.FTZ R51, R2, R107 ;  /* 0x0000006b02337220 */ /* 0x000fe40000410000 */
[----:B------:R-:W-:Y:S01]  /*8150*/  IMAD.MOV.U32 R56, RZ, RZ, R48 ;  /* 0x000000ffff387224 */ /* 0x000fe200078e0030 */
[----:B------:R-:W-:Y:S01]  /*8160*/  LDSM.16.MT88.4 R80, [R221+0x900] ;  /* 0x00090000dd50783b */ /* 0x000fe20000004200 */
[----:B------:R-:W-:Y:S02]  /*8170*/  FMUL.FTZ R48, R3, R104 ;  /* 0x0000006803307220 */ /* 0x000fe40000410000 */
[--C-:B------:R-:W-:Y:S03]  /*8180*/  FFMA.FTZ R100, R49, c[0x0][0x2d0], -R248.reuse ;  /* 0x0000b40031647a23 */ /* 0x100fe600000108f8 */
[C---:B------:R-:W-:Y:S02]  /*8190*/  FMUL.FTZ R49, R3.reuse, R105 ;  /* 0x0000006903317220 */ /* 0x040fe40000410000 */
[C---:B------:R-:W-:Y:S01]  /*81a0*/  FMUL.FTZ R52, R3.reuse, R120 ;  /* 0x0000007803347220 */ /* 0x040fe20000410000 */
[----:B------:R-:W-:Y:S01]  /*81b0*/  MUFU.EX2 R100, R100 ;  /* 0x0000006400647308 */ /* 0x000fe20000000800 */
[C---:B------:R-:W-:Y:S02]  /*81c0*/  FMUL.FTZ R53, R3.reuse, R121 ;  /* 0x0000007903357220 */ /* 0x040fe40000410000 */
[----:B------:R-:W-:Y:S01]  /*81d0*/  FFMA.FTZ R101, R78, c[0x0][0x2d0], -R248 ;  /* 0x0000b4004e657a23 */ /* 0x000fe200000108f8 */
[C---:B------:R-:W-:Y:S03]  /*81e0*/  HMMA.16816.F32.BF16 R48, R136.reuse, R54, R48 ;  /* 0x000000368830723c */ /* 0x040fe60000041830 */
[----:B------:R-:W-:Y:S02]  /*81f0*/  IMAD.MOV.U32 R78, RZ, RZ, R127 ;  /* 0x000000ffff4e7224 */ /* 0x000fe400078e007f */
[----:B------:R-:W-:Y:S01]  /*8200*/  IMAD.MOV.U32 R127, RZ, RZ, R58 ;  /* 0x000000ffff7f7224 */ /* 0x000fe200078e003a */
[----:B------:R-:W4:Y:S01]  /*8210*/  MUFU.EX2 R101, R101 ;  /* 0x0000006500657308 */ /* 0x000f220000000800 */
[C---:B------:R-:W-:Y:S02]  /*8220*/  FMUL.FTZ R54, R2.reuse, R122 ;  /* 0x0000007a02367220 */ /* 0x040fe40000410000 */
[----:B------:R-:W-:Y:S03]  /*8230*/  FMUL.FTZ R55, R2, R123 ;  /* 0x0000007b02377220 */ /* 0x000fe60000410000 */
[----:B------:R-:W-:Y:S02]  /*8240*/  IMAD.MOV.U32 R92, RZ, RZ, R78 ;  /* 0x000000ffff5c7224 */ /* 0x000fe400078e004e */
[----:B------:R-:W5:Y:S01]  /*8250*/  LDSM.16.MT88.4 R76, [R222+0x900] ;  /* 0x00090000de4c783b */ /* 0x000f620000004200 */
[----:B------:R-:W-:Y:S01]  /*8260*/  FFMA.FTZ R123, R126, c[0x0][0x2d0], -R248 ;  /* 0x0000b4007e7b7a23 */ /* 0x000fe200000108f8 */
[C---:B------:R-:W-:Y:S03]  /*8270*/  HMMA.16816.F32.BF16 R52, R136.reuse, R60, R52 ;  /* 0x0000003c8834723c */ /* 0x040fe60000041834 */
[C---:B------:R-:W-:Y:S02]  /*8280*/  FMUL.FTZ R58, R2.reuse, R110 ;  /* 0x0000006e023a7220 */ /* 0x040fe40000410000 */
[----:B------:R-:W-:Y:S01]  /*8290*/  FMUL.FTZ R59, R2, R111 ;  /* 0x0000006f023b7220 */ /* 0x000fe20000410000 */
[----:B------:R-:W-:Y:S01]  /*82a0*/  MUFU.EX2 R123, R123 ;  /* 0x0000007b007b7308 */ /* 0x000fe20000000800 */
[--C-:B------:R-:W-:Y:S02]  /*82b0*/  FFMA.FTZ R102, R56, c[0x0][0x2d0], -R182.reuse ;  /* 0x0000b40038667a23 */ /* 0x100fe400000108b6 */
[C---:B------:R-:W-:Y:S03]  /*82c0*/  FMUL.FTZ R56, R3.reuse, R108 ;  /* 0x0000006c03387220 */ /* 0x040fe60000410000 */
[----:B------:R-:W-:Y:S02]  /*82d0*/  FMUL.FTZ R57, R3, R109 ;  /* 0x0000006d03397220 */ /* 0x000fe40000410000 */
[----:B------:R-:W-:Y:S02]  /*82e0*/  FFMA.FTZ R108, R89, c[0x0][0x2d0], -R182 ;  /* 0x0000b400596c7a23 */ /* 0x000fe400000108b6 */
[--C-:B------:R-:W-:Y:S01]  /*82f0*/  FFMA.FTZ R110, R88, c[0x0][0x2d0], -R248.reuse ;  /* 0x0000b400586e7a23 */ /* 0x100fe200000108f8 */
[----:B------:R-:W1:Y:S01]  /*8300*/  MUFU.EX2 R102, R102 ;  /* 0x0000006600667308 */ /* 0x000e620000000800 */
[----:B------:R-:W-:Y:S01]  /*8310*/  IMAD.MOV.U32 R97, RZ, RZ, R127 ;  /* 0x000000ffff617224 */ /* 0x000fe200078e007f */
[C---:B------:R-:W-:Y:S03]  /*8320*/  HMMA.16816.F32.BF16 R56, R136.reuse, R62, R56 ;  /* 0x0000003e8838723c */ /* 0x040fe60000041838 */
[C---:B------:R-:W-:Y:S02]  /*8330*/  FMUL.FTZ R60, R3.reuse, R116 ;  /* 0x00000074033c7220 */ /* 0x040fe40000410000 */
[----:B------:R-:W-:Y:S02]  /*8340*/  FMUL.FTZ R61, R3, R117 ;  /* 0x00000075033d7220 */ /* 0x000fe40000410000 */
[C---:B------:R-:W-:Y:S01]  /*8350*/  FMUL.FTZ R62, R2.reuse, R118 ;  /* 0x00000076023e7220 */ /* 0x040fe20000410000 */
[----:B------:R-:W-:Y:S01]  /*8360*/  MUFU.EX2 R108, R108 ;  /* 0x0000006c006c7308 */ /* 0x000fe20000000800 */
[C---:B------:R-:W-:Y:S03]  /*8370*/  FMUL.FTZ R63, R2.reuse, R119 ;  /* 0x00000077023f7220 */ /* 0x040fe60000410000 */
[----:B------:R-:W-:Y:S02]  /*8380*/  IMAD.MOV.U32 R127, RZ, RZ, R65 ;  /* 0x000000ffff7f7224 */ /* 0x000fe400078e0041 */
[----:B------:R-:W-:Y:S02]  /*8390*/  FFMA.FTZ R119, R95, c[0x0][0x2d0], -R248 ;  /* 0x0000b4005f777a23 */ /* 0x000fe400000108f8 */
[C---:B---3--:R-:W-:Y:S02]  /*83a0*/  HMMA.16816.F32.BF16 R60, R136.reuse, R68, R60 ;  /* 0x00000044883c723c */ /* 0x048fe4000004183c */
[----:B------:R-:W-:Y:S01]  /*83b0*/  MUFU.EX2 R110, R110 ;  /* 0x0000006e006e7308 */ /* 0x000fe20000000800 */
[----:B------:R-:W-:Y:S02]  /*83c0*/  IMAD.MOV.U32 R93, RZ, RZ, R64 ;  /* 0x000000ffff5d7224 */ /* 0x000fe400078e0040 */
[----:B------:R-:W-:Y:S02]  /*83d0*/  FMUL.FTZ R64, R3, R112 ;  /* 0x0000007003407220 */ /* 0x000fe40000410000 */
[C---:B------:R-:W-:Y:S01]  /*83e0*/  FMUL.FTZ R67, R2.reuse, R115 ;  /* 0x0000007302437220 */ /* 0x040fe20000410000 */
[----:B------:R-:W-:Y:S01]  /*83f0*/  F2FP.BF16.PACK_AB R68, R249, R246 ;  /* 0x000000f6f944723e */ /* 0x000fe200000010ff */
[----:B------:R-:W-:Y:S03]  /*8400*/  IMAD.MOV.U32 R96, RZ, RZ, R66 ;  /* 0x000000ffff607224 */ /* 0x000fe600078e0042 */
[----:B------:R-:W-:Y:S01]  /*8410*/  FMUL.FTZ R66, R2, R114 ;  /* 0x0000007202427220 */ /* 0x000fe20000410000 */
[----:B--2---:R-:W-:Y:S01]  /*8420*/  F2FP.BF16.PACK_AB R69, R252, R250 ;  /* 0x000000fafc45723e */ /* 0x004fe200000010ff */
[----:B------:R-:W-:Y:S01]  /*8430*/  FMUL.FTZ R65, R3, R113 ;  /* 0x0000007103417220 */ /* 0x000fe20000410000 */
[----:B------:R-:W-:Y:S01]  /*8440*/  MUFU.EX2 R119, R119 ;  /* 0x0000007700777308 */ /* 0x000fe20000000800 */
[--C-:B------:R-:W-:Y:S02]  /*8450*/  FFMA.FTZ R118, R94, c[0x0][0x2d0], -R248.reuse ;  /* 0x0000b4005e767a23 */ /* 0x100fe400000108f8 */
[----:B------:R-:W-:Y:S02]  /*8460*/  FFMA.FTZ R122, R127, c[0x0][0x2d0], -R248 ;  /* 0x0000b4007f7a7a23 */ /* 0x000fe400000108f8 */
[----:B------:R-:W-:Y:S01]  /*8470*/  FFMA.FTZ R105, R93, c[0x0][0x2d0], -R182 ;  /* 0x0000b4005d697a23 */ /* 0x000fe200000108b6 */
[----:B------:R-:W-:Y:S03]  /*8480*/  HMMA.16816.F32.BF16 R64, R136, R70, R64 ;  /* 0x000000468840723c */ /* 0x000fe60000041840 */
[----:B------:R-:W-:Y:S01]  /*8490*/  IMAD.MOV.U32 R93, RZ, RZ, R91 ;  /* 0x000000ffff5d7224 */ /* 0x000fe200078e005b */
[----:B------:R-:W-:Y:S01]  /*84a0*/  MUFU.EX2 R118, R118 ;  /* 0x0000007600767308 */ /* 0x000fe20000000800 */
[----:B------:R-:W-:Y:S02]  /*84b0*/  FFMA.FTZ R104, R99, c[0x0][0x2d0], -R248 ;  /* 0x0000b40063687a23 */ /* 0x000fe400000108f8 */
[----:B----4-:R-:W-:Y:S01]  /*84c0*/  F2FP.BF16.PACK_AB R70, R101, R100 ;  /* 0x000000646546723e */ /* 0x010fe200000010ff */
[--C-:B------:R-:W-:Y:S01]  /*84d0*/  FFMA.FTZ R121, R93, c[0x0][0x2d0], -R182.reuse ;  /* 0x0000b4005d797a23 */ /* 0x100fe200000108b6 */
[----:B-1----:R-:W-:Y:S03]  /*84e0*/  F2FP.BF16.PACK_AB R71, R103, R102 ;  /* 0x000000666747723e */ /* 0x002fe600000010ff */
[----:B------:R-:W-:Y:S02]  /*84f0*/  FFMA.FTZ R99, R158, c[0x0][0x2d0], -R182 ;  /* 0x0000b4009e637a23 */ /* 0x000fe400000108b6 */
[----:B------:R-:W-:Y:S01]  /*8500*/  MUFU.EX2 R104, R104 ;  /* 0x0000006800687308 */ /* 0x000fe20000000800 */
[----:B------:R-:W-:Y:S01]  /*8510*/  FFMA.FTZ R180, R2, R229, R180 ;  /* 0x000000e502b47223 */ /* 0x000fe200000100b4 */
[C---:B------:R-:W-:Y:S05]  /*8520*/  HMMA.16816.F32.BF16 R4, R68.reuse, R72, R4 ;  /* 0x000000484404723c */ /* 0x040fea0000041804 */
[----:B------:R-:W-:Y:S02]  /*8530*/  FFMA.FTZ R109, R98, c[0x0][0x2d0], -R248 ;  /* 0x0000b400626d7a23 */ /* 0x000fe400000108f8 */
[----:B------:R-:W-:Y:S01]  /*8540*/  IMAD.MOV.U32 R98, RZ, RZ, R97 ;  /* 0x000000ffff627224 */ /* 0x000fe200078e0061 */
[C---:B------:R-:W-:Y:S01]  /*8550*/  HMMA.16816.F32.BF16 R8, R68.reuse, R74, R8 ;  /* 0x0000004a4408723c */ /* 0x040fe20000041808 */
[----:B------:R-:W1:Y:S01]  /*8560*/  LDSM.16.MT88.4 R72, [R224+0x4900] ;  /* 0x00490000e048783b */ /* 0x000e620000004200 */
[----:B------:R-:W2:Y:S02]  /*8570*/  MUFU.EX2 R105, R105 ;  /* 0x0000006900697308 */ /* 0x000ea40000000800 */
[----:B------:R-:W-:Y:S02]  /*8580*/  IMAD.MOV.U32 R97, RZ, RZ, R96 ;  /* 0x000000ffff617224 */ /* 0x000fe400078e0060 */
[----:B------:R-:W-:Y:S02]  /*8590*/  IMAD.MOV.U32 R96, RZ, RZ, R92 ;  /* 0x000000ffff607224 */ /* 0x000fe400078e005c */
[C---:B-----5:R-:W-:Y:S04]  /*85a0*/  HMMA.16816.F32.BF16 R12, R68.reuse, R76, R12 ;  /* 0x0000004c440c723c */ /* 0x060fe8000004180c */
[----:B------:R-:W-:Y:S01]  /*85b0*/  IMAD.MOV.U32 R92, RZ, RZ, R90 ;  /* 0x000000ffff5c7224 */ /* 0x000fe200078e005a */
[----:B------:R-:W-:Y:S01]  /*85c0*/  MUFU.EX2 R158, R99 ;  /* 0x00000063009e7308 */ /* 0x000fe20000000800 */
[----:B------:R-:W-:Y:S01]  /*85d0*/  LDSM.16.MT88.4 R88, [R220+0x4900] ;  /* 0x00490000dc58783b */ /* 0x000fe20000004200 */
[----:B------:R-:W-:Y:S01]  /*85e0*/  FFMA.FTZ R111, R98, c[0x0][0x2d0], -R248 ;  /* 0x0000b400626f7a23 */ /* 0x000fe200000108f8 */
[C---:B------:R-:W-:Y:S04]  /*85f0*/  HMMA.16816.F32.BF16 R16, R68.reuse, R78, R16 ;  /* 0x0000004e4410723c */ /* 0x040fe80000041810 */
[--C-:B------:R-:W-:Y:S02]  /*8600*/  FFMA.FTZ R120, R92, c[0x0][0x2d0], -R182.reuse ;  /* 0x0000b4005c787a23 */ /* 0x100fe400000108b6 */
[----:B------:R-:W3:Y:S01]  /*8610*/  LDSM.16.MT88.4 R76, [R222+0x4900] ;  /* 0x00490000de4c783b */ /* 0x000ee20000004200 */
[----:B------:R-:W-:Y:S01]  /*8620*/  MUFU.EX2 R111, R111 ;  /* 0x0000006f006f7308 */ /* 0x000fe20000000800 */
[C---:B------:R-:W-:Y:S04]  /*8630*/  HMMA.16816.F32.BF16 R20, R68.reuse, R80, R20 ;  /* 0x000000504414723c */ /* 0x040fe80000041814 */
[----:B------:R-:W-:Y:S02]  /*8640*/  FFMA.FTZ R116, R97, c[0x0][0x2d0], -R182 ;  /* 0x0000b40061747a23 */ /* 0x000fe400000108b6 */
[----:B------:R-:W-:Y:S01]  /*8650*/  LDSM.16.MT88.4 R92, [R220+0x5100] ;  /* 0x00510000dc5c783b */ /* 0x000fe20000004200 */
[----:B------:R-:W-:Y:S01]  /*8660*/  FFMA.FTZ R97, R154, c[0x0][0x2d0], -R248 ;  /* 0x0000b4009a617a23 */ /* 0x000fe200000108f8 */
[C---:B------:R-:W-:Y:S01]  /*8670*/  HMMA.16816.F32.BF16 R24, R68.reuse, R82, R24 ;  /* 0x000000524418723c */ /* 0x040fe20000041818 */
[----:B------:R-:W4:Y:S03]  /*8680*/  MUFU.EX2 R109, R109 ;  /* 0x0000006d006d7308 */ /* 0x000f260000000800 */
[--C-:B------:R-:W-:Y:S02]  /*8690*/  FFMA.FTZ R117, R96, c[0x0][0x2d0], -R182.reuse ;  /* 0x0000b40060757a23 */ /* 0x100fe400000108b6 */
[----:B------:R-:W5:Y:S01]  /*86a0*/  LDSM.16.MT88.4 R80, [R221+0x4900] ;  /* 0x00490000dd50783b */ /* 0x000f620000004200 */
[----:B------:R-:W-:Y:S01]  /*86b0*/  FFMA.FTZ R96, R125, c[0x0][0x2d0], -R182 ;  /* 0x0000b4007d607a23 */ /* 0x000fe200000108b6 */
[C---:B------:R-:W-:Y:S03]  /*86c0*/  HMMA.16816.F32.BF16 R28, R68.reuse, R84, R28 ;  /* 0x00000054441c723c */ /* 0x040fe6000004181c */
[----:B------:R-:W-:Y:S01]  /*86d0*/  MUFU.EX2 R154, R97 ;  /* 0x00000061009a7308 */ /* 0x000fe20000000800 */
[----:B------:R-:W-:Y:S02]  /*86e0*/  FFMA.FTZ R98, R166, c[0x0][0x2d0], -R248 ;  /* 0x0000b400a6627a23 */ /* 0x000fe400000108f8 */
[----:B------:R-:W-:Y:S02]  /*86f0*/  FFMA.FTZ R181, R3, R236, R181 ;  /* 0x000000ec03b57223 */ /* 0x000fe400000100b5 */
[C---:B------:R-:W-:Y:S01]  /*8700*/  HMMA.16816.F32.BF16 R32, R68.reuse, R86, R32 ;  /* 0x000000564420723c */ /* 0x040fe20000041820 */
[----:B------:R-:W2:Y:S03]  /*8710*/  LDSM.16.MT88.4 R84, [R224+0x1100] ;  /* 0x00110000e054783b */ /* 0x000ea60000004200 */
[----:B------:R-:W-:Y:S01]  /*8720*/  FADD.FTZ R177, R177, R180 ;  /* 0x000000b4b1b17221 */ /* 0x000fe20000010000 */
[----:B------:R4:W-:Y:S01]  /*8730*/  MUFU.EX2 R166, R98 ;  /* 0x0000006200a67308 */ /* 0x0009e20000000800 */
[----:B------:R-:W-:Y:S02]  /*8740*/  FADD.FTZ R134, R134, R181 ;  /* 0x000000b586867221 */ /* 0x000fe40000010000 */
[C---:B-1----:R-:W-:Y:S04]  /*8750*/  HMMA.16816.F32.BF16 R36, R68.reuse, R72, R36 ;  /* 0x000000484424723c */ /* 0x042fe80000041824 */
[----:B------:R-:W-:Y:S02]  /*8760*/  FADD.FTZ R176, R176, R177 ;  /* 0x000000b1b0b07221 */ /* 0x000fe40000010000 */
[----:B------:R-:W-:Y:S01]  /*8770*/  FADD.FTZ R179, R179, R134 ;  /* 0x00000086b3b37221 */ /* 0x000fe20000010000 */
[----:B------:R-:W-:Y:S01]  /*8780*/  MUFU.EX2 R116, R116 ;  /* 0x0000007400747308 */ /* 0x000fe20000000800 */
[C---:B------:R-:W-:Y:S01]  /*8790*/  HMMA.16816.F32.BF16 R40, R68.reuse, R74, R40 ;  /* 0x0000004a4428723c */ /* 0x040fe20000041828 */
[----:B------:R-:W1:Y:S03]  /*87a0*/  LDSM.16.MT88.4 R72, [R222+0x1100] ;  /* 0x00110000de48783b */ /* 0x000e660000004200 */
[----:B------:R-:W-:Y:S02]  /*87b0*/  FADD.FTZ R3, R135, R176 ;  /* 0x000000b087037221 */ /* 0x000fe40000010000 */
[----:B------:R-:W-:Y:S02]  /*87c0*/  FADD.FTZ R179, R178, R179 ;  /* 0x000000b3b2b37221 */ /* 0x000fe40000010000 */
[C---:B---3--:R-:W-:Y:S01]  /*87d0*/  HMMA.16816.F32.BF16 R44, R68.reuse, R76, R44 ;  /* 0x0000004c442c723c */ /* 0x048fe2000004182c */
[----:B------:R-:W3:Y:S03]  /*87e0*/  MUFU.EX2 R117, R117 ;  /* 0x0000007500757308 */ /* 0x000ee60000000800 */
[----:B------:R-:W-:Y:S02]  /*87f0*/  FADD.FTZ R3, R250, R3 ;  /* 0x00000003fa037221 */ /* 0x000fe40000010000 */
[----:B----4-:R-:W-:Y:S02]  /*8800*/  FFMA.FTZ R98, R146, c[0x0][0x2d0], -R182 ;  /* 0x0000b40092627a23 */ /* 0x010fe400000108b6 */
[C---:B------:R-:W-:Y:S01]  /*8810*/  HMMA.16816.F32.BF16 R48, R68.reuse, R78, R48 ;  /* 0x0000004e4430723c */ /* 0x040fe20000041830 */
[----:B------:R-:W4:Y:S02]  /*8820*/  LDSM.16.MT88.4 R76, [R221+0x1100] ;  /* 0x00110000dd4c783b */ /* 0x000f240000004200 */
        /* <DEDUP_REMOVED lines=8> */
[----:B------:R-:W5:Y:S03]  /*88b0*/  LDSM.16.MT88.4 R80, [R220+0x1100] ;  /* 0x00110000dc50783b */ /* 0x000f660000004200 */
[----:B------:R-:W-:Y:S02]  /*88c0*/  FADD.FTZ R102, R103, R102 ;  /* 0x0000006667667221 */ /* 0x000fe40000010000 */
[----:B------:R-:W-:Y:S01]  /*88d0*/  FADD.FTZ R100, R100, R249 ;  /* 0x000000f964647221 */ /* 0x000fe20000010000 */
[----:B------:R-:W-:Y:S01]  /*88e0*/  MUFU.EX2 R120, R120 ;  /* 0x0000007800787308 */ /* 0x000fe20000000800 */
[C---:B------:R-:W-:Y:S04]  /*88f0*/  HMMA.16816.F32.BF16 R60, R68.reuse, R88, R60 ;  /* 0x00000058443c723c */ /* 0x040fe8000004183c */
[----:B--2---:R-:W-:Y:S02]  /*8900*/  FADD.FTZ R3, R105, R102 ;  /* 0x0000006669037221 */ /* 0x004fe40000010000 */
[----:B------:R-:W-:Y:S02]  /*8910*/  FADD.FTZ R101, R101, R100 ;  /* 0x0000006465657221 */ /* 0x000fe40000010000 */
[----:B------:R-:W-:Y:S01]  /*8920*/  HMMA.16816.F32.BF16 R64, R68, R90, R64 ;  /* 0x0000005a4440723c */ /* 0x000fe20000041840 */
[----:B------:R-:W-:Y:S01]  /*8930*/  LDSM.16.MT88.4 R88, [R221+0x5100] ;  /* 0x00510000dd58783b */ /* 0x000fe20000004200 */
[----:B------:R-:W-:Y:S02]  /*8940*/  MUFU.EX2 R122, R122 ;  /* 0x0000007a007a7308 */ /* 0x000fe40000000800 */
[----:B------:R-:W-:Y:S02]  /*8950*/  FADD.FTZ R2, R104, R101 ;  /* 0x0000006568027221 */ /* 0x000fe40000010000 */
[C---:B------:R-:W-:Y:S01]  /*8960*/  FADD.FTZ R3, R108.reuse, R3 ;  /* 0x000000036c037221 */ /* 0x040fe20000010000 */
[C---:B------:R-:W-:Y:S01]  /*8970*/  F2FP.BF16.PACK_AB R68, R109.reuse, R104 ;  /* 0x000000686d44723e */ /* 0x040fe200000010ff */
[----:B------:R-:W-:Y:S01]  /*8980*/  FADD.FTZ R109, R109, R2 ;  /* 0x000000026d6d7221 */ /* 0x000fe20000010000 */
[----:B------:R-:W-:Y:S03]  /*8990*/  F2FP.BF16.PACK_AB R69, R108, R105 ;  /* 0x000000696c45723e */ /* 0x000fe600000010ff */
[----:B------:R-:W-:Y:S01]  /*89a0*/  F2FP.BF16.PACK_AB R70, R111, R110 ;  /* 0x0000006e6f46723e */ /* 0x000fe200000010ff */
[----:B------:R-:W-:Y:S01]  /*89b0*/  FADD.FTZ R110, R110, R109 ;  /* 0x0000006d6e6e7221 */ /* 0x000fe20000010000 */
[----:B---3--:R-:W-:Y:S01]  /*89c0*/  F2FP.BF16.PACK_AB R71, R117, R116 ;  /* 0x000000747547723e */ /* 0x008fe200000010ff */
[----:B------:R2:W-:Y:S01]  /*89d0*/  MUFU.EX2 R138, R96 ;  /* 0x00000060008a7308 */ /* 0x0005e20000000800 */
[----:B------:R-:W-:Y:S02]  /*89e0*/  FADD.FTZ R116, R116, R3 ;  /* 0x0000000374747221 */ /* 0x000fe40000010000 */
[----:B------:R-:W-:Y:S02]  /*89f0*/  FADD.FTZ R110, R111, R110 ;  /* 0x0000006e6f6e7221 */ /* 0x000fe40000010000 */
[----:B------:R-:W-:Y:S01]  /*8a00*/  FADD.FTZ R116, R117, R116 ;  /* 0x0000007475747221 */ /* 0x000fe20000010000 */
[C---:B------:R-:W-:Y:S08]  /*8a10*/  HMMA.16816.F32.BF16 R4, R68.reuse, R84, R4 ;  /* 0x000000544404723c */ /* 0x040ff00000041804 */
[C---:B------:R-:W-:Y:S01]  /*8a20*/  HMMA.16816.F32.BF16 R8, R68.reuse, R86, R8 ;  /* 0x000000564408723c */ /* 0x040fe20000041808 */
[----:B------:R-:W3:Y:S07]  /*8a30*/  LDSM.16.MT88.4 R84, [R224+0x5100] ;  /* 0x00510000e054783b */ /* 0x000eee0000004200 */
[C---:B-1----:R-:W-:Y:S04]  /*8a40*/  HMMA.16816.F32.BF16 R12, R68.reuse, R72, R12 ;  /* 0x00000048440c723c */ /* 0x042fe8000004180c */
[--C-:B--2---:R-:W-:Y:S04]  /*8a50*/  FFMA.FTZ R96, R162, c[0x0][0x2d0], -R182.reuse ;  /* 0x0000b400a2607a23 */ /* 0x104fe800000108b6 */
[C---:B------:R-:W-:Y:S01]  /*8a60*/  HMMA.16816.F32.BF16 R16, R68.reuse, R74, R16 ;  /* 0x0000004a4410723c */ /* 0x040fe20000041810 */
[----:B------:R-:W1:Y:S01]  /*8a70*/  LDSM.16.MT88.4 R72, [R222+0x5100] ;  /* 0x00510000de48783b */ /* 0x000e620000004200 */
[----:B------:R2:W-:Y:S06]  /*8a80*/  MUFU.EX2 R162, R96 ;  /* 0x0000006000a27308 */ /* 0x0005ec0000000800 */
[C---:B----4-:R-:W-:Y:S08]  /*8a90*/  HMMA.16816.F32.BF16 R20, R68.reuse, R76, R20 ;  /* 0x0000004c4414723c */ /* 0x050ff00000041814 */
[C---:B------:R-:W-:Y:S01]  /*8aa0*/  HMMA.16816.F32.BF16 R24, R68.reuse, R78, R24 ;  /* 0x0000004e4418723c */ /* 0x040fe20000041818 */
[----:B------:R-:W4:Y:S07]  /*8ab0*/  LDSM.16.MT88.4 R76, [R224+0x1900] ;  /* 0x00190000e04c783b */ /* 0x000f2e0000004200 */
[C---:B-----5:R-:W-:Y:S04]  /*8ac0*/  HMMA.16816.F32.BF16 R28, R68.reuse, R80, R28 ;  /* 0x00000050441c723c */ /* 0x060fe8000004181c */
[--C-:B--2---:R-:W-:Y:S04]  /*8ad0*/  FFMA.FTZ R96, R150, c[0x0][0x2d0], -R182.reuse ;  /* 0x0000b40096607a23 */ /* 0x104fe800000108b6 */
[C---:B------:R-:W-:Y:S01]  /*8ae0*/  HMMA.16816.F32.BF16 R32, R68.reuse, R82, R32 ;  /* 0x000000524420723c */ /* 0x040fe20000041820 */
[----:B------:R-:W2:Y:S01]  /*8af0*/  LDSM.16.MT88.4 R80, [R222+0x1900] ;  /* 0x00190000de50783b */ /* 0x000ea20000004200 */
[----:B------:R5:W-:Y:S06]  /*8b00*/  MUFU.EX2 R150, R96 ;  /* 0x0000006000967308 */ /* 0x000bec0000000800 */
[C---:B---3--:R-:W-:Y:S07]  /*8b10*/  HMMA.16816.F32.BF16 R36, R68.reuse, R84, R36 ;  /* 0x000000544424723c */ /* 0x048fee0000041824 */
[--C-:B------:R-:W-:Y:S01]  /*8b20*/  FFMA.FTZ R84, R124, c[0x0][0x2d0], -R182.reuse ;  /* 0x0000b4007c547a23 */ /* 0x100fe200000108b6 */
[C---:B------:R-:W-:Y:S01]  /*8b30*/  HMMA.16816.F32.BF16 R40, R68.reuse, R86, R40 ;  /* 0x000000564428723c */ /* 0x040fe20000041828 */
[----:B------:R-:W-:Y:S02]  /*8b40*/  LDSM.16.MT88.4 R124, [R224+0x3900] ;  /* 0x00390000e07c783b */ /* 0x000fe40000004200 */
[----:B------:R3:W-:Y:S05]  /*8b50*/  MUFU.EX2 R139, R84 ;  /* 0x00000054008b7308 */ /* 0x0007ea0000000800 */
[C---:B-1----:R-:W-:Y:S04]  /*8b60*/  HMMA.16816.F32.BF16 R44, R68.reuse, R72, R44 ;  /* 0x00000048442c723c */ /* 0x042fe8000004182c */
[----:B-----5:R-:W-:Y:S04]  /*8b70*/  FFMA.FTZ R96, R147, c[0x0][0x2d0], -R182 ;  /* 0x0000b40093607a23 */ /* 0x020fe800000108b6 */
[C---:B------:R-:W-:Y:S01]  /*8b80*/  HMMA.16816.F32.BF16 R48, R68.reuse, R74, R48 ;  /* 0x0000004a4430723c */ /* 0x040fe20000041830 */
[----:B------:R-:W1:Y:S01]  /*8b90*/  LDSM.16.MT88.4 R72, [R221+0x1900] ;  /* 0x00190000dd48783b */ /* 0x000e620000004200 */
[----:B------:R5:W2:Y:S06]  /*8ba0*/  MUFU.EX2 R147, R96 ;  /* 0x0000006000937308 */ /* 0x000aac0000000800 */
[C---:B------:R-:W-:Y:S01]  /*8bb0*/  HMMA.16816.F32.BF16 R52, R68.reuse, R88, R52 ;  /* 0x000000584434723c */ /* 0x040fe20000041834 */
[----:B---3--:R-:W3:Y:S06]  /*8bc0*/  LDSM.16.MT88.4 R84, [R220+0x1900] ;  /* 0x00190000dc54783b */ /* 0x008eec0000004200 */
[--C-:B------:R-:W-:Y:S01]  /*8bd0*/  FFMA.FTZ R88, R131, c[0x0][0x2d0], -R248.reuse ;  /* 0x0000b40083587a23 */ /* 0x100fe200000108f8 */
[C---:B------:R-:W-:Y:S03]  /*8be0*/  HMMA.16816.F32.BF16 R56, R68.reuse, R90, R56 ;  /* 0x0000005a4438723c */ /* 0x040fe60000041838 */
[----:B------:R-:W1:Y:S01]  /*8bf0*/  MUFU.EX2 R136, R88 ;  /* 0x0000005800887308 */ /* 0x000e620000000800 */
[----:B------:R-:W-:Y:S04]  /*8c00*/  FFMA.FTZ R89, R130, c[0x0][0x2d0], -R248 ;  /* 0x0000b40082597a23 */ /* 0x000fe800000108f8 */
[C---:B------:R-:W-:Y:S01]  /*8c10*/  HMMA.16816.F32.BF16 R60, R68.reuse, R92, R60 ;  /* 0x0000005c443c723c */ /* 0x040fe2000004183c */
[----:B-----5:R-:W-:Y:S03]  /*8c20*/  LDSM.16.MT88.4 R96, [R220+0x7100] ;  /* 0x00710000dc60783b */ /* 0x020fe60000004200 */
[----:B--2---:R-:W-:Y:S01]  /*8c30*/  F2FP.BF16.PACK_AB R113, R145, R147 ;  /* 0x000000939171723e */ /* 0x004fe200000010ff */
[----:B------:R2:W5:Y:S02]  /*8c40*/  MUFU.EX2 R137, R89 ;  /* 0x0000005900897308 */ /* 0x0005640000000800 */
[--C-:B------:R-:W-:Y:S01]  /*8c50*/  FFMA.FTZ R92, R129, c[0x0][0x2d0], -R182.reuse ;  /* 0x0000b400815c7a23 */ /* 0x100fe200000108b6 */
[----:B------:R-:W-:Y:S04]  /*8c60*/  HMMA.16816.F32.BF16 R64, R68, R94, R64 ;  /* 0x0000005e4440723c */ /* 0x000fe80000041840 */
[----:B------:R-:W-:Y:S03]  /*8c70*/  FFMA.FTZ R93, R164, c[0x0][0x2d0], -R182 ;  /* 0x0000b400a45d7a23 */ /* 0x000fe600000108b6 */
[----:B------:R-:W-:Y:S01]  /*8c80*/  F2FP.BF16.PACK_AB R68, R118, R119 ;  /* 0x000000777644723e */ /* 0x000fe200000010ff */
[----:B------:R1:W-:Y:S01]  /*8c90*/  MUFU.EX2 R107, R92 ;  /* 0x0000005c006b7308 */ /* 0x0003e20000000800 */
[----:B------:R-:W-:Y:S03]  /*8ca0*/  F2FP.BF16.PACK_AB R69, R120, R121 ;  /* 0x000000797845723e */ /* 0x000fe600000010ff */
[----:B------:R-:W-:Y:S01]  /*8cb0*/  F2FP.BF16.PACK_AB R70, R123, R122 ;  /* 0x0000007a7b46723e */ /* 0x000fe200000010ff */
[--C-:B------:R-:W-:Y:S01]  /*8cc0*/  FFMA.FTZ R95, R128, c[0x0][0x2d0], -R248.reuse ;  /* 0x0000b400805f7a23 */ /* 0x100fe200000108f8 */
[----:B------:R-:W-:Y:S01]  /*8cd0*/  F2FP.BF16.PACK_AB R71, R139, R138 ;  /* 0x0000008a8b47723e */ /* 0x000fe200000010ff */
[----:B------:R-:W-:Y:S02]  /*8ce0*/  FFMA.FTZ R94, R160, c[0x0][0x2d0], -R248 ;  /* 0x0000b400a05e7a23 */ /* 0x000fe400000108f8 */
[----:B------:R-:W-:Y:S01]  /*8cf0*/  FADD.FTZ R119, R119, R110 ;  /* 0x0000006e77777221 */ /* 0x000fe20000010000 */
[----:B------:R-:W-:Y:S01]  /*8d00*/  MUFU.EX2 R112, R95 ;  /* 0x0000005f00707308 */ /* 0x000fe20000000800 */
[----:B------:R-:W-:Y:S01]  /*8d10*/  LDSM.16.MT88.4 R108, [R221+0x7900] ;  /* 0x00790000dd6c783b */ /* 0x000fe20000004200 */
[----:B------:R-:W-:Y:S01]  /*8d20*/  FADD.FTZ R121, R121, R116 ;  /* 0x0000007479797221 */ /* 0x000fe20000010000 */
[C---:B----4-:R-:W-:Y:S03]  /*8d30*/  HMMA.16816.F32.BF16 R4, R68.reuse, R76, R4 ;  /* 0x0000004c4404723c */ /* 0x050fe60000041804 */
[----:B------:R-:W-:Y:S02]  /*8d40*/  FADD.FTZ R119, R118, R119 ;  /* 0x0000007776777221 */ /* 0x000fe40000010000 */
[----:B------:R-:W-:Y:S01]  /*8d50*/  FADD.FTZ R121, R120, R121 ;  /* 0x0000007978797221 */ /* 0x000fe20000010000 */
[----:B--2---:R-:W-:Y:S01]  /*8d60*/  LDSM.16.MT88.4 R88, [R221+0x5900] ;  /* 0x00590000dd58783b */ /* 0x004fe20000004200 */
[----:B------:R-:W-:Y:S01]  /*8d70*/  MUFU.EX2 R160, R94 ;  /* 0x0000005e00a07308 */ /* 0x000fe20000000800 */
[C---:B------:R-:W-:Y:S04]  /*8d80*/  HMMA.16816.F32.BF16 R8, R68.reuse, R78, R8 ;  /* 0x0000004e4408723c */ /* 0x040fe80000041808 */
[----:B-1----:R-:W-:Y:S02]  /*8d90*/  FFMA.FTZ R92, R152, c[0x0][0x2d0], -R182 ;  /* 0x0000b400985c7a23 */ /* 0x002fe400000108b6 */
[----:B------:R-:W1:Y:S01]  /*8da0*/  LDSM.16.MT88.4 R76, [R224+0x5900] ;  /* 0x00590000e04c783b */ /* 0x000e620000004200 */
[----:B------:R-:W-:Y:S01]  /*8db0*/  FADD.FTZ R122, R122, R119 ;  /* 0x000000777a7a7221 */ /* 0x000fe20000010000 */
[C---:B------:R-:W-:Y:S01]  /*8dc0*/  HMMA.16816.F32.BF16 R12, R68.reuse, R80, R12 ;  /* 0x00000050440c723c */ /* 0x040fe2000004180c */
[----:B------:R-:W-:Y:S03]  /*8dd0*/  MUFU.EX2 R152, R92 ;  /* 0x0000005c00987308 */ /* 0x000fe60000000800 */
[----:B------:R-:W-:Y:S02]  /*8de0*/  FADD.FTZ R2, R138, R121 ;  /* 0x000000798a027221 */ /* 0x000fe40000010000 */
[----:B------:R-:W-:Y:S02]  /*8df0*/  FADD.FTZ R123, R123, R122 ;  /* 0x0000007a7b7b7221 */ /* 0x000fe40000010000 */
[C---:B------:R-:W-:Y:S01]  /*8e00*/  HMMA.16816.F32.BF16 R16, R68.reuse, R82, R16 ;  /* 0x000000524410723c */ /* 0x040fe20000041810 */
[----:B------:R-:W2:Y:S02]  /*8e10*/  LDSM.16.MT88.4 R80, [R222+0x5900] ;  /* 0x00590000de50783b */ /* 0x000ea40000004200 */
[----:B------:R4:W1:Y:S01]  /*8e20*/  MUFU.EX2 R164, R93 ;  /* 0x0000005d00a47308 */ /* 0x0008620000000800 */
[----:B------:R-:W-:Y:S02]  /*8e30*/  FADD.FTZ R3, R139, R2 ;  /* 0x000000028b037221 */ /* 0x000fe40000010000 */
[----:B------:R-:W-:Y:S02]  /*8e40*/  FADD.FTZ R2, R136, R123 ;  /* 0x0000007b88027221 */ /* 0x000fe40000010000 */
[C---:B------:R-:W-:Y:S04]  /*8e50*/  HMMA.16816.F32.BF16 R20, R68.reuse, R72, R20 ;  /* 0x000000484414723c */ /* 0x040fe80000041814 */
[C---:B-----5:R-:W-:Y:S04]  /*8e60*/  FADD.FTZ R2, R137.reuse, R2 ;  /* 0x0000000289027221 */ /* 0x060fe80000010000 */
[C---:B------:R-:W-:Y:S01]  /*8e70*/  HMMA.16816.F32.BF16 R24, R68.reuse, R74, R24 ;  /* 0x0000004a4418723c */ /* 0x040fe20000041818 */
[----:B------:R-:W5:Y:S07]  /*8e80*/  LDSM.16.MT88.4 R72, [R220+0x5900] ;  /* 0x00590000dc48783b */ /* 0x000f6e0000004200 */
[C---:B---3--:R-:W-:Y:S04]  /*8e90*/  HMMA.16816.F32.BF16 R28, R68.reuse, R84, R28 ;  /* 0x00000054441c723c */ /* 0x048fe8000004181c */
[----:B----4-:R-:W-:Y:S04]  /*8ea0*/  FFMA.FTZ R93, R156, c[0x0][0x2d0], -R182 ;  /* 0x0000b4009c5d7a23 */ /* 0x010fe800000108b6 */
[C---:B------:R-:W-:Y:S01]  /*8eb0*/  HMMA.16816.F32.BF16 R32, R68.reuse, R86, R32 ;  /* 0x000000564420723c */ /* 0x040fe20000041820 */
[----:B------:R-:W3:Y:S01]  /*8ec0*/  LDSM.16.MT88.4 R84, [R224+0x2100] ;  /* 0x00210000e054783b */ /* 0x000ee20000004200 */
[----:B------:R4:W3:Y:S06]  /*8ed0*/  MUFU.EX2 R156, R93 ;  /* 0x0000005d009c7308 */ /* 0x0008ec0000000800 */
[C---:B-1----:R-:W-:Y:S08]  /*8ee0*/  HMMA.16816.F32.BF16 R36, R68.reuse, R76, R36 ;  /* 0x0000004c4424723c */ /* 0x042ff00000041824 */
[C---:B------:R-:W-:Y:S01]  /*8ef0*/  HMMA.16816.F32.BF16 R40, R68.reuse, R78, R40 ;  /* 0x0000004e4428723c */ /* 0x040fe20000041828 */
[----:B------:R-:W1:Y:S07]  /*8f00*/  LDSM.16.MT88.4 R76, [R222+0x2100] ;  /* 0x00210000de4c783b */ /* 0x000e6e0000004200 */
[C---:B--2---:R-:W-:Y:S01]  /*8f10*/  HMMA.16816.F32.BF16 R44, R68.reuse, R80, R44 ;  /* 0x00000050442c723c */ /* 0x044fe2000004182c */
[----:B----4-:R-:W-:Y:S07]  /*8f20*/  LDSM.16.MT88.4 R92, [R220+0x6100] ;  /* 0x00610000dc5c783b */ /* 0x010fee0000004200 */
[C---:B------:R-:W-:Y:S01]  /*8f30*/  HMMA.16816.F32.BF16 R48, R68.reuse, R82, R48 ;  /* 0x000000524430723c */ /* 0x040fe20000041830 */
[----:B------:R-:W-:Y:S07]  /*8f40*/  LDSM.16.MT88.4 R80, [R220+0x2100] ;  /* 0x00210000dc50783b */ /* 0x000fee0000004200 */
[C---:B------:R-:W-:Y:S07]  /*8f50*/  HMMA.16816.F32.BF16 R52, R68.reuse, R88, R52 ;  /* 0x000000584434723c */ /* 0x040fee0000041834 */
[--C-:B------:R-:W-:Y:S01]  /*8f60*/  FFMA.FTZ R89, R148, c[0x0][0x2d0], -R248.reuse ;  /* 0x0000b40094597a23 */ /* 0x100fe200000108f8 */
[C---:B------:R-:W-:Y:S03]  /*8f70*/  HMMA.16816.F32.BF16 R56, R68.reuse, R90, R56 ;  /* 0x0000005a4438723c */ /* 0x040fe60000041838 */
[----:B------:R-:W-:Y:S01]  /*8f80*/  MUFU.EX2 R148, R89 ;  /* 0x0000005900947308 */ /* 0x000fe20000000800 */
[--C-:B------:R-:W-:Y:S04]  /*8f90*/  FFMA.FTZ R88, R144, c[0x0][0x2d0], -R248.reuse ;  /* 0x0000b40090587a23 */ /* 0x100fe800000108f8 */
[C---:B-----5:R-:W-:Y:S05]  /*8fa0*/  HMMA.16816.F32.BF16 R60, R68.reuse, R72, R60 ;  /* 0x00000048443c723c */ /* 0x060fea000004183c */
[----:B------:R2:W4:Y:S03]  /*8fb0*/  MUFU.EX2 R144, R88 ;  /* 0x0000005800907308 */ /* 0x0005260000000800 */
[----:B------:R-:W-:Y:S01]  /*8fc0*/  HMMA.16816.F32.BF16 R64, R68, R74, R64 ;  /* 0x0000004a4440723c */ /* 0x000fe20000041840 */
[----:B------:R-:W5:Y:S06]  /*8fd0*/  LDSM.16.MT88.4 R72, [R221+0x2100] ;  /* 0x00210000dd48783b */ /* 0x000f6c0000004200 */
[----:B------:R-:W-:Y:S02]  /*8fe0*/  F2FP.BF16.PACK_AB R69, R164, R107 ;  /* 0x0000006ba445723e */ /* 0x000fe400000010ff */
[----:B------:R-:W-:Y:S03]  /*8ff0*/  F2FP.BF16.PACK_AB R68, R137, R136 ;  /* 0x000000888944723e */ /* 0x000fe600000010ff */
[----:B------:R-:W-:Y:S02]  /*9000*/  F2FP.BF16.PACK_AB R70, R160, R112 ;  /* 0x00000070a046723e */ /* 0x000fe400000010ff */
[----:B---3--:R-:W-:Y:S07]  /*9010*/  F2FP.BF16.PACK_AB R71, R152, R156 ;  /* 0x0000009c9847723e */ /* 0x008fee00000010ff */
[C---:B------:R-:W-:Y:S01]  /*9020*/  HMMA.16816.F32.BF16 R4, R68.reuse, R84, R4 ;  /* 0x000000544404723c */ /* 0x040fe20000041804 */
[----:B--2---:R-:W-:Y:S07]  /*9030*/  LDSM.16.MT88.4 R88, [R221+0x6100] ;  /* 0x00610000dd58783b */ /* 0x004fee0000004200 */
[C---:B------:R-:W-:Y:S01]  /*9040*/  HMMA.16816.F32.BF16 R8, R68.reuse, R86, R8 ;  /* 0x000000564408723c */ /* 0x040fe20000041808 */
[----:B------:R-:W2:Y:S07]  /*9050*/  LDSM.16.MT88.4 R84, [R224+0x6100] ;  /* 0x00610000e054783b */ /* 0x000eae0000004200 */
[C---:B-1----:R-:W-:Y:S08]  /*9060*/  HMMA.16816.F32.BF16 R12, R68.reuse, R76, R12 ;  /* 0x0000004c440c723c */ /* 0x042ff0000004180c */
[C---:B------:R-:W-:Y:S01]  /*9070*/  HMMA.16816.F32.BF16 R16, R68.reuse, R78, R16 ;  /* 0x0000004e4410723c */ /* 0x040fe20000041810 */
[----:B------:R-:W1:Y:S07]  /*9080*/  LDSM.16.MT88.4 R76, [R222+0x6100] ;  /* 0x00610000de4c783b */ /* 0x000e6e0000004200 */
[C---:B-----5:R-:W-:Y:S08]  /*9090*/  HMMA.16816.F32.BF16 R20, R68.reuse, R72, R20 ;  /* 0x000000484414723c */ /* 0x060ff00000041814 */
        /* <DEDUP_REMOVED lines=14> */
[C---:B------:R-:W-:Y:S07]  /*9180*/  HMMA.16816.F32.BF16 R60, R68.reuse, R92, R60 ;  /* 0x0000005c443c723c */ /* 0x040fee000004183c */
[--C-:B------:R-:W-:Y:S01]  /*9190*/  FFMA.FTZ R92, R165, c[0x0][0x2d0], -R248.reuse ;  /* 0x0000b400a55c7a23 */ /* 0x100fe200000108f8 */
[----:B------:R-:W-:Y:S03]  /*91a0*/  HMMA.16816.F32.BF16 R64, R68, R94, R64 ;  /* 0x0000005e4440723c */ /* 0x000fe60000041840 */
[----:B------:R1:W-:Y:S04]  /*91b0*/  MUFU.EX2 R165, R92 ;  /* 0x0000005c00a57308 */ /* 0x0003e80000000800 */
[----:B----4-:R-:W-:Y:S02]  /*91c0*/  F2FP.BF16.PACK_AB R68, R144, R148 ;  /* 0x000000949044723e */ /* 0x010fe400000010ff */
[----:B------:R-:W-:Y:S03]  /*91d0*/  F2FP.BF16.PACK_AB R69, R158, R162 ;  /* 0x000000a29e45723e */ /* 0x000fe600000010ff */
[----:B------:R-:W-:Y:S02]  /*91e0*/  F2FP.BF16.PACK_AB R70, R154, R166 ;  /* 0x000000a69a46723e */ /* 0x000fe400000010ff */
[----:B------:R-:W-:Y:S07]  /*91f0*/  F2FP.BF16.PACK_AB R71, R146, R150 ;  /* 0x000000969247723e */ /* 0x000fee00000010ff */
[C---:B---3--:R-:W-:Y:S01]  /*9200*/  HMMA.16816.F32.BF16 R4, R68.reuse, R72, R4 ;  /* 0x000000484404723c */ /* 0x048fe20000041804 */
[----:B-1----:R-:W-:Y:S07]  /*9210*/  LDSM.16.MT88.4 R92, [R221+0x7100] ;  /* 0x00710000dd5c783b */ /* 0x002fee0000004200 */
[C---:B------:R-:W-:Y:S01]  /*9220*/  HMMA.16816.F32.BF16 R8, R68.reuse, R74, R8 ;  /* 0x0000004a4408723c */ /* 0x040fe20000041808 */
[----:B------:R-:W1:Y:S07]  /*9230*/  LDSM.16.MT88.4 R72, [R222+0x6900] ;  /* 0x00690000de48783b */ /* 0x000e6e0000004200 */
[C---:B-----5:R-:W-:Y:S08]  /*9240*/  HMMA.16816.F32.BF16 R12, R68.reuse, R80, R12 ;  /* 0x00000050440c723c */ /* 0x060ff0000004180c */
[C---:B------:R-:W-:Y:S01]  /*9250*/  HMMA.16816.F32.BF16 R16, R68.reuse, R82, R16 ;  /* 0x000000524410723c */ /* 0x040fe20000041810 */
[----:B------:R-:W3:Y:S07]  /*9260*/  LDSM.16.MT88.4 R80, [R221+0x6900] ;  /* 0x00690000dd50783b */ /* 0x000eee0000004200 */
[C---:B--2---:R-:W-:Y:S07]  /*9270*/  HMMA.16816.F32.BF16 R20, R68.reuse, R84, R20 ;  /* 0x000000544414723c */ /* 0x044fee0000041814 */
[----:B------:R-:W-:Y:S01]  /*9280*/  FFMA.FTZ R85, R167, c[0x0][0x2d0], -R248 ;  /* 0x0000b400a7557a23 */ /* 0x000fe200000108f8 */
[C---:B------:R-:W-:Y:S03]  /*9290*/  HMMA.16816.F32.BF16 R24, R68.reuse, R86, R24 ;  /* 0x000000564418723c */ /* 0x040fe60000041818 */
[----:B------:R2:W4:Y:S01]  /*92a0*/  MUFU.EX2 R167, R85 ;  /* 0x0000005500a77308 */ /* 0x0005220000000800 */
[--C-:B------:R-:W-:Y:S03]  /*92b0*/  FFMA.FTZ R84, R163, c[0x0][0x2d0], -R182.reuse ;  /* 0x0000b400a3547a23 */ /* 0x100fe600000108b6 */
[----:B------:R-:W-:Y:S01]  /*92c0*/  FFMA.FTZ R87, R161, c[0x0][0x2d0], -R182 ;  /* 0x0000b400a1577a23 */ /* 0x000fe200000108b6 */
[C---:B------:R-:W-:Y:S04]  /*92d0*/  HMMA.16816.F32.BF16 R28, R68.reuse, R76, R28 ;  /* 0x0000004c441c723c */ /* 0x040fe8000004181c */
[----:B------:R-:W-:Y:S01]  /*92e0*/  FFMA.FTZ R86, R157, c[0x0][0x2d0], -R248 ;  /* 0x0000b4009d567a23 */ /* 0x000fe200000108f8 */
[----:B------:R-:W-:Y:S03]  /*92f0*/  MUFU.EX2 R161, R87 ;  /* 0x0000005700a17308 */ /* 0x000fe60000000800 */
[C---:B------:R-:W-:Y:S01]  /*9300*/  HMMA.16816.F32.BF16 R32, R68.reuse, R78, R32 ;  /* 0x0000004e4420723c */ /* 0x040fe20000041820 */
[----:B------:R-:W5:Y:S06]  /*9310*/  LDSM.16.MT88.4 R76, [R220+0x6900] ;  /* 0x00690000dc4c783b */ /* 0x000f6c0000004200 */
[----:B------:R3:W3:Y:S01]  /*9320*/  MUFU.EX2 R163, R84 ;  /* 0x0000005400a37308 */ /* 0x0006e20000000800 */
[C---:B------:R-:W-:Y:S04]  /*9330*/  HMMA.16816.F32.BF16 R36, R68.reuse, R88, R36 ;  /* 0x000000584424723c */ /* 0x040fe80000041824 */
[----:B--2---:R-:W-:Y:S03]  /*9340*/  FFMA.FTZ R85, R159, c[0x0][0x2d0], -R182 ;  /* 0x0000b4009f557a23 */ /* 0x004fe600000108b6 */
[----:B------:R-:W-:Y:S01]  /*9350*/  FFMA.FTZ R88, R155, c[0x0][0x2d0], -R248 ;  /* 0x0000b4009b587a23 */ /* 0x000fe200000108f8 */
[C---:B------:R-:W-:Y:S01]  /*9360*/  HMMA.16816.F32.BF16 R40, R68.reuse, R90, R40 ;  /* 0x0000005a4428723c */ /* 0x040fe20000041828 */
[----:B------:R-:W-:Y:S07]  /*9370*/  MUFU.EX2 R159, R85 ;  /* 0x00000055009f7308 */ /* 0x000fee0000000800 */
[C---:B-1----:R-:W-:Y:S03]  /*9380*/  HMMA.16816.F32.BF16 R44, R68.reuse, R72, R44 ;  /* 0x00000048442c723c */ /* 0x042fe6000004182c */
[----:B------:R1:W-:Y:S01]  /*9390*/  MUFU.EX2 R157, R86 ;  /* 0x00000056009d7308 */ /* 0x0003e20000000800 */
[----:B---3--:R-:W-:Y:S04]  /*93a0*/  FFMA.FTZ R84, R153, c[0x0][0x2d0], -R182 ;  /* 0x0000b40099547a23 */ /* 0x008fe800000108b6 */
[C---:B------:R-:W-:Y:S01]  /*93b0*/  HMMA.16816.F32.BF16 R48, R68.reuse, R74, R48 ;  /* 0x0000004a4430723c */ /* 0x040fe20000041830 */
[----:B------:R-:W2:Y:S04]  /*93c0*/  LDSM.16.MT88.4 R72, [R224+0x3100] ;  /* 0x00310000e048783b */ /* 0x000ea80000004200 */
[----:B------:R-:W-:Y:S03]  /*93d0*/  MUFU.EX2 R153, R84 ;  /* 0x0000005400997308 */ /* 0x000fe60000000800 */
[C---:B------:R-:W-:Y:S07]  /*93e0*/  HMMA.16816.F32.BF16 R52, R68.reuse, R80, R52 ;  /* 0x000000504434723c */ /* 0x040fee0000041834 */
[----:B------:R3:W2:Y:S01]  /*93f0*/  MUFU.EX2 R155, R88 ;  /* 0x00000058009b7308 */ /* 0x0006a20000000800 */
[C---:B------:R-:W-:Y:S01]  /*9400*/  HMMA.16816.F32.BF16 R56, R68.reuse, R82, R56 ;  /* 0x000000524438723c */ /* 0x040fe20000041838 */
[----:B------:R-:W2:Y:S03]  /*9410*/  LDSM.16.MT88.4 R80, [R222+0x3100] ;  /* 0x00310000de50783b */ /* 0x000ea60000004200 */
[--C-:B-1----:R-:W-:Y:S04]  /*9420*/  FFMA.FTZ R86, R149, c[0x0][0x2d0], -R248.reuse ;  /* 0x0000b40095567a23 */ /* 0x102fe800000108f8 */
[C---:B-----5:R-:W-:Y:S01]  /*9430*/  HMMA.16816.F32.BF16 R60, R68.reuse, R76, R60 ;  /* 0x0000004c443c723c */ /* 0x060fe2000004183c */
[----:B------:R1:W-:Y:S07]  /*9440*/  MUFU.EX2 R149, R86 ;  /* 0x0000005600957308 */ /* 0x0003ee0000000800 */
[----:B------:R-:W-:Y:S01]  /*9450*/  HMMA.16816.F32.BF16 R64, R68, R78, R64 ;  /* 0x0000004e4440723c */ /* 0x000fe20000041840 */
[----:B------:R-:W5:Y:S06]  /*9460*/  LDSM.16.MT88.4 R76, [R221+0x3100] ;  /* 0x00310000dd4c783b */ /* 0x000f6c0000004200 */
[----:B----4-:R-:W-:Y:S01]  /*9470*/  F2FP.BF16.PACK_AB R68, R165, R167 ;  /* 0x000000a7a544723e */ /* 0x010fe200000010ff */
[--C-:B---3--:R-:W-:Y:S01]  /*9480*/  FFMA.FTZ R88, R151, c[0x0][0x2d0], -R248.reuse ;  /* 0x0000b40097587a23 */ /* 0x108fe200000108f8 */
[----:B------:R-:W-:Y:S03]  /*9490*/  F2FP.BF16.PACK_AB R69, R161, R163 ;  /* 0x000000a3a145723e */ /* 0x000fe600000010ff */
[----:B--2---:R-:W-:Y:S01]  /*94a0*/  F2FP.BF16.PACK_AB R70, R155, R157 ;  /* 0x0000009d9b46723e */ /* 0x004fe200000010ff */
[----:B------:R-:W2:Y:S01]  /*94b0*/  MUFU.EX2 R151, R88 ;  /* 0x0000005800977308 */ /* 0x000ea20000000800 */
[----:B------:R-:W-:Y:S01]  /*94c0*/  F2FP.BF16.PACK_AB R71, R153, R159 ;  /* 0x0000009f9947723e */ /* 0x000fe200000010ff */
[----:B------:R-:W-:Y:S01]  /*94d0*/  FFMA.FTZ R248, R183, c[0x0][0x2d0], -R248 ;  /* 0x0000b400b7f87a23 */ /* 0x000fe200000108f8 */
[----:B-1----:R-:W1:Y:S01]  /*94e0*/  LDSM.16.MT88.4 R84, [R220+0x3100] ;  /* 0x00310000dc54783b */ /* 0x002e620000004200 */
[--C-:B------:R-:W-:Y:S02]  /*94f0*/  FFMA.FTZ R183, R247, c[0x0][0x2d0], -R182.reuse ;  /* 0x0000b400f7b77a23 */ /* 0x100fe400000108b6 */
[----:B------:R-:W-:Y:S02]  /*9500*/  FFMA.FTZ R182, R133, c[0x0][0x2d0], -R182 ;  /* 0x0000b40085b67a23 */ /* 0x000fe400000108b6 */
[C---:B------:R-:W-:Y:S02]  /*9510*/  HMMA.16816.F32.BF16 R4, R68.reuse, R72, R4 ;  /* 0x000000484404723c */ /* 0x040fe40000041804 */
[----:B------:R-:W3:Y:S01]  /*9520*/  MUFU.EX2 R248, R248 ;  /* 0x000000f800f87308 */ /* 0x000ee20000000800 */
[----:B------:R-:W-:Y:S02]  /*9530*/  IMAD.MOV.U32 R133, RZ, RZ, R107 ;  /* 0x000000ffff857224 */ /* 0x000fe400078e006b */
[----:B------:R-:W-:Y:S01]  /*9540*/  LDSM.16.MT88.4 R104, [R222+0x7900] ;  /* 0x00790000de68783b */ /* 0x000fe20000004200 */
[----:B------:R-:W-:Y:S02]  /*9550*/  IMAD.MOV.U32 R247, RZ, RZ, R112 ;  /* 0x000000fffff77224 */ /* 0x000fe400078e0070 */
[C---:B------:R-:W-:Y:S04]  /*9560*/  HMMA.16816.F32.BF16 R8, R68.reuse, R74, R8 ;  /* 0x0000004a4408723c */ /* 0x040fe80000041808 */
[----:B------:R-:W-:Y:S01]  /*9570*/  MUFU.EX2 R183, R183 ;  /* 0x000000b700b77308 */ /* 0x000fe20000000800 */
[----:B------:R-:W4:Y:S01]  /*9580*/  LDSM.16.MT88.4 R72, [R224+0x7100] ;  /* 0x00710000e048783b */ /* 0x000f220000004200 */
[----:B------:R-:W-:Y:S02]  /*9590*/  FADD.FTZ R3, R133, R3 ;  /* 0x0000000385037221 */ /* 0x000fe40000010000 */
[C---:B------:R-:W-:Y:S04]  /*95a0*/  HMMA.16816.F32.BF16 R12, R68.reuse, R80, R12 ;  /* 0x00000050440c723c */ /* 0x040fe8000004180c */
[----:B--2---:R-:W-:Y:S01]  /*95b0*/  F2FP.BF16.PACK_AB R112, R151, R149 ;  /* 0x000000959770723e */ /* 0x004fe200000010ff */
[----:B------:R-:W2:Y:S01]  /*95c0*/  LDSM.16.MT88.4 R88, [R222+0x7100] ;  /* 0x00710000de58783b */ /* 0x000ea20000004200 */
[----:B------:R-:W1:Y:S02]  /*95d0*/  MUFU.EX2 R182, R182 ;  /* 0x000000b600b67308 */ /* 0x000e640000000800 */
[C---:B------:R-:W-:Y:S04]  /*95e0*/  HMMA.16816.F32.BF16 R16, R68.reuse, R82, R16 ;  /* 0x000000524410723c */ /* 0x040fe80000041810 */
[----:B---3--:R-:W-:Y:S01]  /*95f0*/  F2FP.BF16.PACK_AB R114, R248, R251 ;  /* 0x000000fbf872723e */ /* 0x008fe200000010ff */
[----:B------:R-:W-:Y:S03]  /*9600*/  LDSM.16.MT88.4 R80, [R221+0x3900] ;  /* 0x00390000dd50783b */ /* 0x000fe60000004200 */
[C---:B-----5:R-:W-:Y:S08]  /*9610*/  HMMA.16816.F32.BF16 R20, R68.reuse, R76, R20 ;  /* 0x0000004c4414723c */ /* 0x060ff00000041814 */
[C---:B------:R-:W-:Y:S01]  /*9620*/  HMMA.16816.F32.BF16 R24, R68.reuse, R78, R24 ;  /* 0x0000004e4418723c */ /* 0x040fe20000041818 */
[----:B------:R-:W3:Y:S03]  /*9630*/  LDSM.16.MT88.4 R76, [R222+0x3900] ;  /* 0x00390000de4c783b */ /* 0x000ee60000004200 */
[----:B-1----:R-:W-:Y:S04]  /*9640*/  F2FP.BF16.PACK_AB R115, R182, R183 ;  /* 0x000000b7b673723e */ /* 0x002fe800000010ff */
[C---:B------:R-:W-:Y:S08]  /*9650*/  HMMA.16816.F32.BF16 R28, R68.reuse, R84, R28 ;  /* 0x00000054441c723c */ /* 0x040ff0000004181c */
[C---:B------:R-:W-:Y:S08]  /*9660*/  HMMA.16816.F32.BF16 R32, R68.reuse, R86, R32 ;  /* 0x000000564420723c */ /* 0x040ff00000041820 */
[C---:B----4-:R-:W-:Y:S08]  /*9670*/  HMMA.16816.F32.BF16 R36, R68.reuse, R72, R36 ;  /* 0x000000484424723c */ /* 0x050ff00000041824 */
[C---:B------:R-:W-:Y:S08]  /*9680*/  HMMA.16816.F32.BF16 R40, R68.reuse, R74, R40 ;  /* 0x0000004a4428723c */ /* 0x040ff00000041828 */
[C---:B--2---:R-:W-:Y:S08]  /*9690*/  HMMA.16816.F32.BF16 R44, R68.reuse, R88, R44 ;  /* 0x00000058442c723c */ /* 0x044ff0000004182c */
[C---:B------:R-:W-:Y:S01]  /*96a0*/  HMMA.16816.F32.BF16 R48, R68.reuse, R90, R48 ;  /* 0x0000005a4430723c */ /* 0x040fe20000041830 */
[----:B------:R-:W1:Y:S07]  /*96b0*/  LDSM.16.MT88.4 R88, [R220+0x3900] ;  /* 0x00390000dc58783b */ /* 0x000e6e0000004200 */
[C---:B------:R-:W-:Y:S08]  /*96c0*/  HMMA.16816.F32.BF16 R52, R68.reuse, R92, R52 ;  /* 0x0000005c4434723c */ /* 0x040ff00000041834 */
[C---:B------:R-:W-:Y:S08]  /*96d0*/  HMMA.16816.F32.BF16 R56, R68.reuse, R94, R56 ;  /* 0x0000005e4438723c */ /* 0x040ff00000041838 */
[C---:B------:R-:W-:Y:S08]  /*96e0*/  HMMA.16816.F32.BF16 R60, R68.reuse, R96, R60 ;  /* 0x00000060443c723c */ /* 0x040ff0000004183c */
[----:B------:R-:W-:Y:S01]  /*96f0*/  HMMA.16816.F32.BF16 R64, R68, R98, R64 ;  /* 0x000000624440723c */ /* 0x000fe20000041840 */
[----:B------:R-:W2:Y:S07]  /*9700*/  LDSM.16.MT88.4 R96, [R224+0x7900] ;  /* 0x00790000e060783b */ /* 0x000eae0000004200 */
[C---:B------:R-:W-:Y:S08]  /*9710*/  HMMA.16816.F32.BF16 R128, R112.reuse, R124, R4 ;  /* 0x0000007c7080723c */ /* 0x040ff00000041804 */
[C---:B------:R-:W-:Y:S01]  /*9720*/  HMMA.16816.F32.BF16 R124, R112.reuse, R126, R8 ;  /* 0x0000007e707c723c */ /* 0x040fe20000041808 */
[----:B------:R-:W4:Y:S07]  /*9730*/  LDSM.16.MT88.4 R8, [R220+0x7900] ;  /* 0x00790000dc08783b */ /* 0x000f2e0000004200 */
[C---:B---3--:R-:W-:Y:S07]  /*9740*/  HMMA.16816.F32.BF16 R68, R112.reuse, R76, R12 ;  /* 0x0000004c7044723c */ /* 0x048fee000004180c */
        /* <DEDUP_REMOVED lines=30> */
[----:B------:R-:W-:Y:S02]  /*9930*/  IMAD.MOV.U32 R3, RZ, RZ, R0 ;  /* 0x000000ffff037224 */ /* 0x000fe400078e0000 */
[C---:B------:R-:W-:Y:S04]  /*9940*/  HMMA.16816.F32.BF16 R108, R112.reuse, R110, R56 ;  /* 0x0000006e706c723c */ /* 0x040fe80000041838 */
[----:B------:R-:W-:Y:S04]  /*9950*/  FADD.FTZ R2, R149, R2 ;  /* 0x0000000295027221 */ /* 0x000fe80000010000 */
[----:B------:R-:W-:Y:S01]  /*9960*/  FADD.FTZ R2, R151, R2 ;  /* 0x0000000297027221 */ /* 0x000fe20000010000 */
[C---:B----4-:R-:W-:Y:S03]  /*9970*/  HMMA.16816.F32.BF16 R116, R112.reuse, R8, R60 ;  /* 0x000000087074723c */ /* 0x050fe6000004183c */
[----:B------:R-:W-:Y:S02]  /*9980*/  FADD.FTZ R251, R251, R2 ;  /* 0x00000002fbfb7221 */ /* 0x000fe40000010000 */
[----:B------:R-:W-:Y:S02]  /*9990*/  IMAD.MOV.U32 R2, RZ, RZ, R132 ;  /* 0x000000ffff027224 */ /* 0x000fe400078e0084 */
[----:B------:R-:W-:Y:S01]  /*99a0*/  FADD.FTZ R8, R153, R12 ;  /* 0x0000000c99087221 */ /* 0x000fe20000010000 */
[----:B------:R-:W-:Y:S04]  /*99b0*/  HMMA.16816.F32.BF16 R112, R112, R10, R64 ;  /* 0x0000000a7070723c */ /* 0x000fe80000041840 */
[----:B------:R-:W-:Y:S02]  /*99c0*/  FADD.FTZ R8, R147, R8 ;  /* 0x0000000893087221 */ /* 0x000fe40000010000 */
[----:B------:R-:W-:Y:S02]  /*99d0*/  FADD.FTZ R236, R248, R251 ;  /* 0x000000fbf8ec7221 */ /* 0x000fe40000010000 */
[----:B------:R-:W-:Y:S04]  /*99e0*/  FADD.FTZ R8, R145, R8 ;  /* 0x0000000891087221 */ /* 0x000fe80000010000 */
[----:B------:R-:W-:Y:S04]  /*99f0*/  FADD.FTZ R183, R183, R8 ;  /* 0x00000008b7b77221 */ /* 0x000fe80000010000 */
[----:B------:R-:W-:Y:S01]  /*9a00*/  FADD.FTZ R229, R182, R183 ;  /* 0x000000b7b6e57221 */ /* 0x000fe20000010000 */
[----:B------:R-:W-:-:S05]  /*9a10*/  @P0 BRA `(.L_x_2437) ;  /* 0xffffbda000000947 */ /* 0x000fca000383ffff */
.L_x_2436:
[----:B------:R-:W-:-:S13]  /*9a20*/  ISETP.LE.AND P0, PT, RZ, UR25, PT ;  /* 0x00000019ff007c0c */ /* 0x000fda000bf03270 */
[----:B------:R-:W-:Y:S05]  /*9a30*/  @!P0 BRA `(.L_x_2438) ;  /* 0x000034f000008947 */ /* 0x000fea0003800000 */
[----:B------:R-:W-:Y:S01]  /*9a40*/  IADD3 R238, P1, R240, 0x40, RZ ;  /* 0x00000040f0ee7810 */ /* 0x000fe20007f3e0ff */
[----:B------:R-:W-:Y:S01]  /*9a50*/  ULDC.64 UR4, c[0x0][0x1e0] ;  /* 0x0000780000047ab9 */ /* 0x000fe20000000a00 */
[----:B------:R-:W-:Y:S01]  /*9a60*/  IADD3 R237, P0, R230, 0x40, RZ ;  /* 0x00000040e6ed7810 */ /* 0x000fe20007f1e0ff */
[----:B------:R-:W-:Y:S01]  /*9a70*/  UIADD3 UR12, UP0, UR12, 0x80, URZ ;  /* 0x000000800c0c7890 */ /* 0x000fe2000ff1e03f */
[----:B------:R-:W-:Y:S01]  /*9a80*/  IMAD.MOV.U32 R133, RZ, RZ, R132 ;  /* 0x000000ffff857224 */ /* 0x000fe200078e0084 */
[----:B------:R-:W-:Y:S01]  /*9a90*/  USHF.L.U64.HI UR6, UR4, 0x6, UR5 ;  /* 0x0000000604067899 */ /* 0x000fe20008010205 */
[----:B------:R-:W-:Y:S01]  /*9aa0*/  MOV R3, R0 ;  /* 0x0000000000037202 */ /* 0x000fe20000000f00 */
[----:B------:R-:W-:Y:S01]  /*9ab0*/  USHF.L.U32 UR7, UR4, 0x6, URZ ;  /* 0x0000000604077899 */ /* 0x000fe2000800063f */
[----:B------:R-:W-:Y:S01]  /*9ac0*/  IMAD.X R239, RZ, RZ, R235, P1 ;  /* 0x000000ffffef7224 */ /* 0x000fe200008e06eb */
[----:B------:R-:W-:Y:S01]  /*9ad0*/  IADD3.X R134, RZ, R233, RZ, P0, !PT ;  /* 0x000000e9ff867210 */ /* 0x000fe200007fe4ff */
[----:B------:R-:W-:Y:S01]  /*9ae0*/  IMAD.MOV.U32 R234, RZ, RZ, R240 ;  /* 0x000000ffffea7224 */ /* 0x000fe200078e00f0 */
[----:B------:R-:W-:-:S02]  /*9af0*/  UMOV UR8, 0x7 ;  /* 0x0000000700087882 */ /* 0x000fc40000000000 */
[----:B------:R-:W-:Y:S02]  /*9b00*/  ULDC.64 UR4, c[0x0][0x208] ;  /* 0x0000820000047ab9 */ /* 0x000fe40000000a00 */
[----:B------:R-:W-:Y:S02]  /*9b10*/  USHF.L.U64.HI UR8, UR4, UR8, UR5 ;  /* 0x0000000804087299 */ /* 0x000fe40008010205 */
[----:B------:R-:W-:Y:S02]  /*9b20*/  USHF.L.U32 UR11, UR4, 0x7, URZ ;  /* 0x00000007040b7899 */ /* 0x000fe4000800063f */
[----:B------:R-:W-:Y:S02]  /*9b30*/  UIADD3.X UR9, URZ, UR9, URZ, UP0, !UPT ;  /* 0x000000093f097290 */ /* 0x000fe400087fe43f */
.L_x_2439:
[----:B------:R-:W-:Y:S04]  /*9b40*/  DEPBAR.LE SB0, 0x0 ;  /* 0x000080000000791a */ /* 0x000fe80000000000 */
[----:B------:R-:W-:Y:S01]  /*9b50*/  BAR.SYNC.DEFER_BLOCKING 0x0 ;  /* 0x0000000000007b1d */ /* 0x000fe20000010000 */
[----:B------:R-:W-:Y:S01]  /*9b60*/  USHF.R.S32.HI UR5, URZ, 0x1f, UR25 ;  /* 0x0000001f3f057899 */ /* 0x000fe20008011419 */
[----:B------:R-:W-:Y:S01]  /*9b70*/  MOV R135, UR11 ;  /* 0x0000000b00877c02 */ /* 0x000fe20008000f00 */
[----:B------:R-:W-:Y:S02]  /*9b80*/  UIMAD UR4, UR8, UR25, URZ ;  /* 0x00000019080472a4 */ /* 0x000fe4000f8e023f */
[----:B------:R-:W-:Y:S02]  /*9b90*/  UISETP.GT.AND UP0, UPT, UR25, URZ, UPT ;  /* 0x0000003f1900728c */ /* 0x000fe4000bf04270 */
[----:B------:R-:W-:Y:S01]  /*9ba0*/  UIMAD UR4, UR5, UR11, UR4 ;  /* 0x0000000b050472a4 */ /* 0x000fe2000f8e0204 */
[----:B------:R-:W-:Y:S05]  /*9bb0*/  IMAD.WIDE.U32 R152, R135, UR25, R238 ;  /* 0x0000001987987c25 */ /* 0x000fea000f8e00ee */
[C---:B------:R-:W-:Y:S02]  /*9bc0*/  LEA R164, P0, R152.reuse, c[0x0][0x1f8], 0x1 ;  /* 0x00007e0098a47a11 */ /* 0x040fe400078008ff */
[----:B------:R-:W-:Y:S04]  /*9bd0*/  IADD3 R0, R153, UR4, RZ ;  /* 0x0000000499007c10 */ /* 0x000fe8000fffe0ff */
[----:B------:R-:W-:Y:S01]  /*9be0*/  LEA.HI.X R165, R152, c[0x0][0x1fc], R0, 0x1, P0 ;  /* 0x00007f0098a57a11 */ /* 0x000fe200000f0c00 */
[----:B------:R-:W1:Y:S08]  /*9bf0*/  LDSM.16.M88.4 R8, [R226+0x8100] ;  /* 0x00810000e208783b */ /* 0x000e700000000200 */
[----:B------:R-:W2:Y:S08]  /*9c00*/  LDSM.16.M88.4 R16, [R226+0x8900] ;  /* 0x00890000e210783b */ /* 0x000eb00000000200 */
        /* <DEDUP_REMOVED lines=31> */
[C---:B---3--:R-:W-:Y:S07]  /*9e00*/  HMMA.16816.F32.BF16 R12, R168.reuse, R144, R12 ;  /* 0x00000090a80c723c */ /* 0x048fee000004180c */
[----:B------:R-:W-:Y:S01]  /*9e10*/  IMAD.WIDE.U32 R144, R135, UR25, R234 ;  /* 0x0000001987907c25 */ /* 0x000fe2000f8e00ea */
[C---:B------:R-:W-:Y:S01]  /*9e20*/  HMMA.16816.F32.BF16 R16, R168.reuse, R146, R16 ;  /* 0x00000092a810723c */ /* 0x040fe20000041810 */
[----:B------:R-:W-:Y:S03]  /*9e30*/  UIADD3 UR25, UR25, -0x1, URZ ;  /* 0xffffffff19197890 */ /* 0x000fe6000fffe03f */
[----:B------:R-:W-:Y:S01]  /*9e40*/  IADD3 R135, R145, UR4, RZ ;  /* 0x0000000491877c10 */ /* 0x000fe2000fffe0ff */
[----:B------:R-:W-:Y:S01]  /*9e50*/  ULDC.64 UR4, c[0x0][0x1e0] ;  /* 0x0000780000047ab9 */ /* 0x000fe20000000a00 */
[C---:B------:R-:W-:Y:S02]  /*9e60*/  LEA R166, P1, R144.reuse, c[0x0][0x1f8], 0x1 ;  /* 0x00007e0090a67a11 */ /* 0x040fe400078208ff */
[C---:B------:R-:W-:Y:S03]  /*9e70*/  HMMA.16816.F32.BF16 R20, R168.reuse, R148, R20 ;  /* 0x00000094a814723c */ /* 0x040fe60000041814 */
[----:B------:R-:W-:Y:S01]  /*9e80*/  @UP0 UIMAD.WIDE.U32 UR20, UR25, UR4, URZ ;  /* 0x00000004191402a5 */ /* 0x000fe2000f8e003f */
[----:B------:R-:W-:Y:S01]  /*9e90*/  LEA.HI.X R167, R144, c[0x0][0x1fc], R135, 0x1, P1 ;  /* 0x00007f0090a77a11 */ /* 0x000fe200008f0c87 */
[----:B------:R-:W-:Y:S01]  /*9ea0*/  @UP0 USHF.R.S32.HI UR13, URZ, 0x1f, UR25 ;  /* 0x0000001f3f0d0899 */ /* 0x000fe20008011419 */
[----:B------:R-:W2:Y:S01]  /*9eb0*/  LDSM.16.M88.4 R144, [R216] ;  /* 0x00000000d890783b */ /* 0x000ea20000000200 */
[----:B------:R-:W-:Y:S01]  /*9ec0*/  IADD3 R148, P0, R166, UR10, RZ ;  /* 0x0000000aa6947c10 */ /* 0x000fe2000ff1e0ff */
[C---:B------:R-:W-:Y:S01]  /*9ed0*/  HMMA.16816.F32.BF16 R24, R168.reuse, R150, R24 ;  /* 0x00000096a818723c */ /* 0x040fe20000041818 */
[----:B------:R-:W-:Y:S02]  /*9ee0*/  @UP0 UIMAD UR13, UR13, UR4, URZ ;  /* 0x000000040d0d02a4 */ /* 0x000fe4000f8e023f */
[----:B------:R-:W-:Y:S01]  /*9ef0*/  @UP0 USHF.L.U32 UR4, UR20, 0x7, URZ ;  /* 0x0000000714040899 */ /* 0x000fe2000800063f */
[----:B------:R-:W-:Y:S01]  /*9f00*/  IADD3.X R149, R167, UR14, RZ, P0, !PT ;  /* 0x0000000ea7957c10 */ /* 0x000fe200087fe4ff */
[----:B------:R-:W-:Y:S01]  /*9f10*/  @UP0 UIMAD UR13, UR25, UR5, UR13 ;  /* 0x00000005190d02a4 */ /* 0x000fe2000f8e020d */
[----:B------:R-:W-:Y:S01]  /*9f20*/  @!PT LDS RZ, [RZ] ;  /* 0x00000000fffff984 */ /* 0x000fe20000000800 */
[----:B------:R-:W-:Y:S01]  /*9f30*/  @!PT LDS RZ, [RZ] ;  /* 0x00000000fffff984 */ /* 0x000fe20000000800 */
[----:B------:R-:W-:Y:S01]  /*9f40*/  @!PT LDS RZ, [RZ] ;  /* 0x00000000fffff984 */ /* 0x000fe20000000800 */
[----:B------:R3:W-:Y:S01]  /*9f50*/  LDGSTS.E.BYPASS.LTC128B.128 [R227+0x100], [R166.64], !P5 ;  /* 0x00100000a6e37fae */ /* 0x0007e2000e901d52 */
[C---:B------:R-:W-:Y:S01]  /*9f60*/  IADD3 R150, P0, R148.reuse, UR10, RZ ;  /* 0x0000000a94967c10 */ /* 0x040fe2000ff1e0ff */
[C---:B-1----:R-:W-:Y:S01]  /*9f70*/  HMMA.16816.F32.BF16 R28, R168.reuse, R136, R28 ;  /* 0x00000088a81c723c */ /* 0x042fe2000004181c */
[----:B------:R-:W-:Y:S03]  /*9f80*/  @UP0 UIADD3 UR13, UR21, UR13, URZ ;  /* 0x0000000d150d0290 */ /* 0x000fe6000fffe03f */
[C---:B------:R-:W-:Y:S02]  /*9f90*/  IADD3.X R151, R149.reuse, UR14, RZ, P0, !PT ;  /* 0x0000000e95977c10 */ /* 0x040fe400087fe4ff */
[----:B------:R1:W-:Y:S01]  /*9fa0*/  LDGSTS.E.BYPASS.LTC128B.128 [R227+0x4100], [R164.64], !P4 ;  /* 0x04100000a4e37fae */ /* 0x0003e2000e101d52 */
[----:B------:R-:W-:Y:S01]  /*9fb0*/  IADD3 R176, P2, R148, UR16, RZ ;  /* 0x0000001094b07c10 */ /* 0x000fe2000ff5e0ff */
[----:B------:R-:W-:Y:S01]  /*9fc0*/  @UP0 USHF.L.U64.HI UR13, UR20, 0x7, UR13 ;  /* 0x00000007140d0899 */ /* 0x000fe2000801020d */
[C---:B------:R-:W-:Y:S03]  /*9fd0*/  HMMA.16816.F32.BF16 R32, R168.reuse, R138, R32 ;  /* 0x0000008aa820723c */ /* 0x040fe60000041820 */
[----:B------:R-:W-:Y:S02]  /*9fe0*/  IADD3.X R177, R149, UR15, RZ, P2, !PT ;  /* 0x0000000f95b17c10 */ /* 0x000fe400097fe4ff */
[----:B------:R4:W-:Y:S01]  /*9ff0*/  LDGSTS.E.BYPASS.LTC128B.128 [R227+0x1100], [R148.64], !P5 ;  /* 0x0110000094e37fae */ /* 0x0009e2000e901d52 */
[C---:B------:R-:W-:Y:S06]  /*a000*/  IADD3 R178, P1, R150.reuse, UR10, RZ ;  /* 0x0000000a96b27c10 */ /* 0x040fec000ff3e0ff */
[C---:B------:R-:W-:Y:S01]  /*a010*/  IADD3.X R179, R151.reuse, UR14, RZ, P1, !PT ;  /* 0x0000000e97b37c10 */ /* 0x040fe20008ffe4ff */
[----:B------:R4:W-:Y:S01]  /*a020*/  LDGSTS.E.BYPASS.LTC128B.128 [R227+0x5100], [R148.64+0x80], !P4 ;  /* 0x0510008094e37fae */ /* 0x0009e2000e101d52 */
[----:B---3--:R-:W-:Y:S04]  /*a030*/  IADD3 R166, P0, R150, UR16, RZ ;  /* 0x0000001096a67c10 */ /* 0x008fe8000ff1e0ff */
[----:B------:R-:W-:Y:S01]  /*a040*/  IADD3.X R167, R151, UR15, RZ, P0, !PT ;  /* 0x0000000f97a77c10 */ /* 0x000fe200087fe4ff */
[C---:B--2---:R-:W-:Y:S02]  /*a050*/  HMMA.16816.F32.BF16 R36, R168.reuse, R144, R36 ;  /* 0x00000090a824723c */ /* 0x044fe40000041824 */
[----:B------:R4:W-:Y:S01]  /*a060*/  LDGSTS.E.BYPASS.LTC128B.128 [R227+0x2100], [R150.64], !P5 ;  /* 0x0210000096e37fae */ /* 0x0009e2000e901d52 */
[----:B------:R-:W-:Y:S05]  /*a070*/  PLOP3.LUT P0, PT, PT, PT, UP0, 0x80, 0x0 ;  /* 0x000000000000781c */ /* 0x000fea0003f0f008 */
[C---:B------:R-:W-:Y:S02]  /*a080*/  HMMA.16816.F32.BF16 R40, R168.reuse, R146, R40 ;  /* 0x00000092a828723c */ /* 0x040fe40000041828 */
[----:B------:R2:W-:Y:S06]  /*a090*/  LDGSTS.E.BYPASS.LTC128B.128 [R227+0x6100], [R176.64], !P4 ;  /* 0x06100000b0e37fae */ /* 0x0005ec000e101d52 */
[C---:B------:R-:W-:Y:S02]  /*a0a0*/  HMMA.16816.F32.BF16 R44, R168.reuse, R152, R44 ;  /* 0x00000098a82c723c */ /* 0x040fe4000004182c */
[----:B------:R2:W-:Y:S06]  /*a0b0*/  LDGSTS.E.BYPASS.LTC128B.128 [R227+0x3100], [R178.64], !P5 ;  /* 0x03100000b2e37fae */ /* 0x0005ec000e901d52 */
[C---:B------:R-:W-:Y:S02]  /*a0c0*/  HMMA.16816.F32.BF16 R48, R168.reuse, R154, R48 ;  /* 0x0000009aa830723c */ /* 0x040fe40000041830 */
[----:B------:R1:W-:Y:S06]  /*a0d0*/  LDGSTS.E.BYPASS.LTC128B.128 [R227+0x7100], [R166.64], !P4 ;  /* 0x07100000a6e37fae */ /* 0x0003ec000e101d52 */
[C---:B------:R-:W-:Y:S02]  /*a0e0*/  HMMA.16816.F32.BF16 R52, R168.reuse, R156, R52 ;  /* 0x0000009ca834723c */ /* 0x040fe40000041834 */
[----:B------:R-:W3:Y:S06]  /*a0f0*/  LDSM.16.M88.4 R136, [R223+0x8100] ;  /* 0x00810000df88783b */ /* 0x000eec0000000200 */
[C---:B------:R-:W-:Y:S02]  /*a100*/  HMMA.16816.F32.BF16 R56, R168.reuse, R158, R56 ;  /* 0x0000009ea838723c */ /* 0x040fe40000041838 */
[----:B------:R-:W5:Y:S06]  /*a110*/  LDSM.16.M88.4 R144, [R223+0x8900] ;  /* 0x00890000df90783b */ /* 0x000f6c0000000200 */
[C---:B------:R-:W-:Y:S02]  /*a120*/  HMMA.16816.F32.BF16 R60, R168.reuse, R160, R60 ;  /* 0x000000a0a83c723c */ /* 0x040fe4000004183c */
[----:B------:R-:W0:Y:S06]  /*a130*/  LDGDEPBAR ;  /* 0x00000000000079af */ /* 0x000e2c0000000000 */
[----:B------:R-:W-:Y:S02]  /*a140*/  HMMA.16816.F32.BF16 R64, R168, R162, R64 ;  /* 0x000000a2a840723c */ /* 0x000fe40000041840 */
[----:B----4-:R-:W4:Y:S08]  /*a150*/  LDSM.16.M88.4 R148, [R223+0x9100] ;  /* 0x00910000df94783b */ /* 0x010f300000000200 */
[----:B------:R-:W1:Y:S01]  /*a160*/  LDSM.16.M88.4 R152, [R223+0x9900] ;  /* 0x00990000df98783b */ /* 0x000e620000000200 */
[C---:B---3--:R-:W-:Y:S07]  /*a170*/  HMMA.16816.F32.BF16 R4, R172.reuse, R136, R4 ;  /* 0x00000088ac04723c */ /* 0x048fee0000041804 */
[----:B------:R-:W3:Y:S01]  /*a180*/  LDSM.16.M88.4 R156, [R223+0xa100] ;  /* 0x00a10000df9c783b */ /* 0x000ee20000000200 */
[C---:B------:R-:W-:Y:S07]  /*a190*/  HMMA.16816.F32.BF16 R8, R172.reuse, R138, R8 ;  /* 0x0000008aac08723c */ /* 0x040fee0000041808 */
[----:B------:R-:W2:Y:S01]  /*a1a0*/  LDSM.16.M88.4 R136, [R223+0xa900] ;  /* 0x00a90000df88783b */ /* 0x000ea20000000200 */
[C---:B-----5:R-:W-:Y:S07]  /*a1b0*/  HMMA.16816.F32.BF16 R12, R172.reuse, R144, R12 ;  /* 0x00000090ac0c723c */ /* 0x060fee000004180c */
[----:B------:R-:W-:Y:S01]  /*a1c0*/  LDSM.16.M88.4 R160, [R226+0xd900] ;  /* 0x00d90000e2a0783b */ /* 0x000fe20000000200 */
[C---:B------:R-:W-:Y:S07]  /*a1d0*/  HMMA.16816.F32.BF16 R16, R172.reuse, R146, R16 ;  /* 0x00000092ac10723c */ /* 0x040fee0000041810 */
[----:B------:R-:W5:Y:S01]  /*a1e0*/  LDSM.16.M88.4 R144, [R223+0xb100] ;  /* 0x00b10000df90783b */ /* 0x000f620000000200 */
[C---:B----4-:R-:W-:Y:S07]  /*a1f0*/  HMMA.16816.F32.BF16 R20, R172.reuse, R148, R20 ;  /* 0x00000094ac14723c */ /* 0x050fee0000041814 */
[----:B-1----:R-:W-:Y:S01]  /*a200*/  LDSM.16.M88.4 R164, [R206] ;  /* 0x00000000cea4783b */ /* 0x002fe20000000200 */
[C---:B------:R-:W-:Y:S07]  /*a210*/  HMMA.16816.F32.BF16 R24, R172.reuse, R150, R24 ;  /* 0x00000096ac18723c */ /* 0x040fee0000041818 */
[----:B------:R-:W1:Y:S01]  /*a220*/  LDSM.16.M88.4 R148, [R223+0xb900] ;  /* 0x00b90000df94783b */ /* 0x000e620000000200 */
[C---:B------:R-:W-:Y:S07]  /*a230*/  HMMA.16816.F32.BF16 R28, R172.reuse, R152, R28 ;  /* 0x00000098ac1c723c */ /* 0x040fee000004181c */
[----:B--2---:R-:W-:Y:S01]  /*a240*/  LDSM.16.M88.4 R176, [R223+0xe900] ;  /* 0x00e90000dfb0783b */ /* 0x004fe20000000200 */
[C---:B------:R-:W-:Y:S07]  /*a250*/  HMMA.16816.F32.BF16 R32, R172.reuse, R154, R32 ;  /* 0x0000009aac20723c */ /* 0x040fee0000041820 */
[----:B------:R-:W2:Y:S01]  /*a260*/  LDSM.16.M88.4 R152, [R212] ;  /* 0x00000000d498783b */ /* 0x000ea20000000200 */
[C---:B---3--:R-:W-:Y:S07]  /*a270*/  HMMA.16816.F32.BF16 R36, R172.reuse, R156, R36 ;  /* 0x0000009cac24723c */ /* 0x048fee0000041824 */
[----:B------:R-:W-:Y:S01]  /*a280*/  LDSM.16.M88.4 R180, [R223+0xf100] ;  /* 0x00f10000dfb4783b */ /* 0x000fe20000000200 */
[C---:B------:R-:W-:Y:S07]  /*a290*/  HMMA.16816.F32.BF16 R40, R172.reuse, R158, R40 ;  /* 0x0000009eac28723c */ /* 0x040fee0000041828 */
[----:B------:R-:W3:Y:S01]  /*a2a0*/  LDSM.16.M88.4 R156, [R212+0x800] ;  /* 0x00080000d49c783b */ /* 0x000ee20000000200 */
[C---:B------:R-:W-:Y:S08]  /*a2b0*/  HMMA.16816.F32.BF16 R44, R172.reuse, R136, R44 ;  /* 0x00000088ac2c723c */ /* 0x040ff0000004182c */
[C---:B------:R-:W-:Y:S01]  /*a2c0*/  HMMA.16816.F32.BF16 R48, R172.reuse, R138, R48 ;  /* 0x0000008aac30723c */ /* 0x040fe20000041830 */
[----:B------:R-:W4:Y:S07]  /*a2d0*/  LDSM.16.M88.4 R136, [R212+0x1000] ;  /* 0x00100000d488783b */ /* 0x000f2e0000000200 */
[C---:B-----5:R-:W-:Y:S08]  /*a2e0*/  HMMA.16816.F32.BF16 R52, R172.reuse, R144, R52 ;  /* 0x00000090ac34723c */ /* 0x060ff00000041834 */
[C---:B------:R-:W-:Y:S01]  /*a2f0*/  HMMA.16816.F32.BF16 R56, R172.reuse, R146, R56 ;  /* 0x00000092ac38723c */ /* 0x040fe20000041838 */
[----:B------:R-:W5:Y:S07]  /*a300*/  LDSM.16.M88.4 R144, [R212+0x1800] ;  /* 0x00180000d490783b */ /* 0x000f6e0000000200 */
        /* <DEDUP_REMOVED lines=38> */
[----:B------:R-:W-:Y:S07]  /*a570*/  LDSM.16.M88.4 R160, [R209] ;  /* 0x00000000d1a0783b */ /* 0x000fee0000000200 */
[C---:B---3--:R-:W-:Y:S08]  /*a580*/  HMMA.16816.F32.BF16 R36, R188.reuse, R156, R36 ;  /* 0x0000009cbc24723c */ /* 0x048ff00000041824 */
[C---:B------:R-:W-:Y:S01]  /*a590*/  HMMA.16816.F32.BF16 R40, R188.reuse, R158, R40 ;  /* 0x0000009ebc28723c */ /* 0x040fe20000041828 */
[----:B------:R-:W3:Y:S07]  /*a5a0*/  LDSM.16.M88.4 R156, [R210] ;  /* 0x00000000d29c783b */ /* 0x000eee0000000200 */
[C---:B----4-:R-:W-:Y:S08]  /*a5b0*/  HMMA.16816.F32.BF16 R44, R188.reuse, R136, R44 ;  /* 0x00000088bc2c723c */ /* 0x050ff0000004182c */
[C---:B------:R-:W-:Y:S01]  /*a5c0*/  HMMA.16816.F32.BF16 R48, R188.reuse, R138, R48 ;  /* 0x0000008abc30723c */ /* 0x040fe20000041830 */
[----:B------:R-:W4:Y:S07]  /*a5d0*/  LDSM.16.M88.4 R136, [R208] ;  /* 0x00000000d088783b */ /* 0x000f2e0000000200 */
[C---:B-----5:R-:W-:Y:S08]  /*a5e0*/  HMMA.16816.F32.BF16 R52, R188.reuse, R144, R52 ;  /* 0x00000090bc34723c */ /* 0x060ff00000041834 */
[C---:B------:R-:W-:Y:S01]  /*a5f0*/  HMMA.16816.F32.BF16 R56, R188.reuse, R146, R56 ;  /* 0x00000092bc38723c */ /* 0x040fe20000041838 */
[----:B------:R-:W5:Y:S07]  /*a600*/  LDSM.16.M88.4 R144, [R207] ;  /* 0x00000000cf90783b */ /* 0x000f6e0000000200 */
[C---:B-1----:R-:W-:Y:S08]  /*a610*/  HMMA.16816.F32.BF16 R60, R188.reuse, R148, R60 ;  /* 0x00000094bc3c723c */ /* 0x042ff0000004183c */
[----:B------:R-:W-:Y:S01]  /*a620*/  HMMA.16816.F32.BF16 R64, R188, R150, R64 ;  /* 0x00000096bc40723c */ /* 0x000fe20000041840 */
[----:B------:R-:W1:Y:S07]  /*a630*/  LDSM.16.M88.4 R148, [R205] ;  /* 0x00000000cd94783b */ /* 0x000e6e0000000200 */
[C---:B--2---:R-:W-:Y:S08]  /*a640*/  HMMA.16816.F32.BF16 R4, R192.reuse, R152, R4 ;  /* 0x00000098c004723c */ /* 0x044ff00000041804 */
[C---:B------:R-:W-:Y:S01]  /*a650*/  HMMA.16816.F32.BF16 R8, R192.reuse, R154, R8 ;  /* 0x0000009ac008723c */ /* 0x040fe20000041808 */
[----:B------:R-:W-:Y:S07]  /*a660*/  LDSM.16.M88.4 R152, [R223+0xc900] ;  /* 0x00c90000df98783b */ /* 0x000fee0000000200 */
[C---:B---3--:R-:W-:Y:S08]  /*a670*/  HMMA.16816.F32.BF16 R12, R192.reuse, R156, R12 ;  /* 0x0000009cc00c723c */ /* 0x048ff0000004180c */
[C---:B------:R-:W-:Y:S01]  /*a680*/  HMMA.16816.F32.BF16 R16, R192.reuse, R158, R16 ;  /* 0x0000009ec010723c */ /* 0x040fe20000041810 */
[----:B------:R-:W-:Y:S07]  /*a690*/  LDSM.16.M88.4 R156, [R223+0xd100] ;  /* 0x00d10000df9c783b */ /* 0x000fee0000000200 */
[C---:B------:R-:W-:Y:S08]  /*a6a0*/  HMMA.16816.F32.BF16 R20, R192.reuse, R160, R20 ;  /* 0x000000a0c014723c */ /* 0x040ff00000041814 */
[C---:B------:R-:W-:Y:S01]  /*a6b0*/  HMMA.16816.F32.BF16 R24, R192.reuse, R162, R24 ;  /* 0x000000a2c018723c */ /* 0x040fe20000041818 */
[----:B------:R-:W-:Y:S07]  /*a6c0*/  LDSM.16.M88.4 R160, [R223+0xd900] ;  /* 0x00d90000dfa0783b */ /* 0x000fee0000000200 */
[C---:B----4-:R-:W-:Y:S08]  /*a6d0*/  HMMA.16816.F32.BF16 R28, R192.reuse, R136, R28 ;  /* 0x00000088c01c723c */ /* 0x050ff0000004181c */
[C---:B------:R-:W-:Y:S01]  /*a6e0*/  HMMA.16816.F32.BF16 R32, R192.reuse, R138, R32 ;  /* 0x0000008ac020723c */ /* 0x040fe20000041820 */
[----:B------:R-:W2:Y:S07]  /*a6f0*/  LDSM.16.M88.4 R136, [R204] ;  /* 0x00000000cc88783b */ /* 0x000eae0000000200 */
[C---:B-----5:R-:W-:Y:S08]  /*a700*/  HMMA.16816.F32.BF16 R36, R192.reuse, R144, R36 ;  /* 0x00000090c024723c */ /* 0x060ff00000041824 */
[C---:B------:R-:W-:Y:S01]  /*a710*/  HMMA.16816.F32.BF16 R40, R192.reuse, R146, R40 ;  /* 0x00000092c028723c */ /* 0x040fe20000041828 */
[----:B------:R-:W3:Y:S07]  /*a720*/  LDSM.16.M88.4 R144, [R223+0xc100] ;  /* 0x00c10000df90783b */ /* 0x000eee0000000200 */
[C---:B------:R-:W-:Y:S08]  /*a730*/  HMMA.16816.F32.BF16 R44, R192.reuse, R164, R44 ;  /* 0x000000a4c02c723c */ /* 0x040ff0000004182c */
[C---:B------:R-:W-:Y:S01]  /*a740*/  HMMA.16816.F32.BF16 R48, R192.reuse, R166, R48 ;  /* 0x000000a6c030723c */ /* 0x040fe20000041830 */
[----:B------:R-:W4:Y:S07]  /*a750*/  LDSM.16.M88.4 R164, [R223+0xe100] ;  /* 0x00e10000dfa4783b */ /* 0x000f2e0000000200 */
[C---:B-1----:R-:W-:Y:S08]  /*a760*/  HMMA.16816.F32.BF16 R52, R192.reuse, R148, R52 ;  /* 0x00000094c034723c */ /* 0x042ff00000041834 */
        /* <DEDUP_REMOVED lines=29> */
[----:B------:R-:W3:Y:S03]  /*a940*/  LDSM.16.M88.4 R144, [R212+0x6800] ;  /* 0x00680000d490783b */ /* 0x000ee60000000200 */
[----:B------:R-:W-:Y:S04]  /*a950*/  FMNMX.FTZ R0, R4, R3, !PT ;  /* 0x0000000304007209 */ /* 0x000fe80007810000 */
[C---:B-----5:R-:W-:Y:S04]  /*a960*/  HMMA.16816.F32.BF16 R20, R200.reuse, R152, R20 ;  /* 0x00000098c814723c */ /* 0x060fe80000041814 */
        /* <DEDUP_REMOVED lines=24> */
[----:B------:R-:W-:Y:S04]  /*aaf0*/  FMNMX.FTZ R135, R21, R2, !PT ;  /* 0x0000000215877209 */ /* 0x000fe80007810000 */
[----:B------:R-:W-:Y:S02]  /*ab00*/  FMNMX.FTZ R2, R24, R135, !PT ;  /* 0x0000008718027209 */ /* 0x000fe40007810000 */
[----:B------:R-:W-:Y:S02]  /*ab10*/  FMNMX.FTZ R0, R22, R137, !PT ;  /* 0x0000008916007209 */ /* 0x000fe40007810000 */
[----:B------:R-:W-:Y:S01]  /*ab20*/  FMNMX.FTZ R135, R25, R2, !PT ;  /* 0x0000000219877209 */ /* 0x000fe20007810000 */
[----:B------:R-:W2:Y:S01]  /*ab30*/  LDSM.16.M88.4 R136, [R212+0x7800] ;  /* 0x00780000d488783b */ /* 0x000ea20000000200 */
[----:B------:R-:W-:Y:S01]  /*ab40*/  FMNMX.FTZ R153, R23, R0, !PT ;  /* 0x0000000017997209 */ /* 0x000fe20007810000 */
[----:B------:R-:W-:Y:S04]  /*ab50*/  DEPBAR.LE SB0, 0x0 ;  /* 0x000080000000791a */ /* 0x000fe80000000000 */
        /* <DEDUP_REMOVED lines=14> */
[----:B------:R-:W-:Y:S01]  /*ac40*/  FMNMX.FTZ R145, R35, R2, !PT ;  /* 0x0000000223917209 */ /* 0x000fe20007810000 */
[C---:B--2---:R-:W-:Y:S03]  /*ac50*/  HMMA.16816.F32.BF16 R60, R200.reuse, R136, R60 ;  /* 0x00000088c83c723c */ /* 0x044fe6000004183c */
        /* <DEDUP_REMOVED lines=31> */
[----:B------:R-:W-:Y:S02]  /*ae50*/  FMNMX.FTZ R0, R66, R139, !PT ;  /* 0x0000008b42007209 */ /* 0x000fe40007810000 */
[----:B------:R-:W-:Y:S02]  /*ae60*/  @P0 LEA R144, P3, R136, c[0x0][0x1c8], 0x1 ;  /* 0x0000720088900a11 */ /* 0x000fe400078608ff */
[----:B------:R-:W-:Y:S05]  /*ae70*/  FMNMX.FTZ R137, R67, R0, !PT ;  /* 0x0000000043897209 */ /* 0x000fea0007810000 */
[----:B------:R-:W2:Y:S01]  /*ae80*/  SHFL.BFLY PT, R0, R137, 0x2, 0x1f ;  /* 0x0c401f0089007f89 */ /* 0x000ea200000e0000 */
[----:B-1----:R-:W-:Y:S07]  /*ae90*/  FMNMX.FTZ R145, R147, R2, !PT ;  /* 0x0000000293917209 */ /* 0x002fee0007810000 */
[----:B------:R-:W1:Y:S01]  /*aea0*/  SHFL.BFLY PT, R132, R145, 0x1, 0x1f ;  /* 0x0c201f0091847f89 */ /* 0x000e6200000e0000 */
[----:B--2---:R-:W-:Y:S07]  /*aeb0*/  FMNMX.FTZ R135, R137, R0, !PT ;  /* 0x0000000089877209 */ /* 0x004fee0007810000 */
[----:B------:R-:W2:Y:S01]  /*aec0*/  SHFL.BFLY PT, R2, R135, 0x1, 0x1f ;  /* 0x0c201f0087027f89 */ /* 0x000ea200000e0000 */
[----:B-1----:R-:W-:Y:S05]  /*aed0*/  FMNMX.FTZ R0, R145, R132, !PT ;  /* 0x0000008491007209 */ /* 0x002fea0007810000 */
[C---:B------:R-:W-:Y:S02]  /*aee0*/  FADD.FTZ R132, -R0.reuse, R3 ;  /* 0x0000000300847221 */ /* 0x040fe40000010100 */
[----:B------:R-:W-:Y:S02]  /*aef0*/  FMUL.FTZ R163, R0, c[0x0][0x2d0] ;  /* 0x0000b40000a37a20 */ /* 0x000fe40000410000 */
[----:B------:R-:W-:Y:S01]  /*af00*/  FMUL.FTZ R3, R132, c[0x0][0x2d0] ;  /* 0x0000b40084037a20 */ /* 0x000fe20000410000 */
[----:B--2---:R-:W-:Y:S01]  /*af10*/  FMNMX.FTZ R132, R135, R2, !PT ;  /* 0x0000000287847209 */ /* 0x004fe20007810000 */
[--C-:B------:R-:W-:Y:S01]  /*af20*/  FFMA.FTZ R152, R5, c[0x0][0x2d0], -R163.reuse ;  /* 0x0000b40005987a23 */ /* 0x100fe200000108a3 */
[----:B------:R-:W-:Y:S01]  /*af30*/  @P0 IADD3.X R5, R233, UR13, RZ, P1, !PT ;  /* 0x0000000de9050c10 */ /* 0x000fe20008ffe4ff */
[----:B------:R-:W-:Y:S02]  /*af40*/  FFMA.FTZ R135, R8, c[0x0][0x2d0], -R163 ;  /* 0x0000b40008877a23 */ /* 0x000fe400000108a3 */
[----:B------:R-:W-:Y:S01]  /*af50*/  FADD.FTZ R133, -R132, R133 ;  /* 0x0000008584857221 */ /* 0x000fe20000010100 */
[----:B------:R-:W-:Y:S01]  /*af60*/  @P0 LEA.HI.X R145, R136, c[0x0][0x1cc], R5, 0x1, P3 ;  /* 0x0000730088910a11 */ /* 0x000fe200018f0c05 */
[----:B------:R-:W-:Y:S01]  /*af70*/  FMUL.FTZ R159, R132, c[0x0][0x2d0] ;  /* 0x0000b400849f7a20 */ /* 0x000fe20000410000 */
[----:B------:R-:W1:Y:S01]  /*af80*/  MUFU.EX2 R3, R3 ;  /* 0x0000000300037308 */ /* 0x000e620000000800 */
[----:B------:R-:W-:Y:S02]  /*af90*/  FMUL.FTZ R2, R133, c[0x0][0x2d0] ;  /* 0x0000b40085027a20 */ /* 0x000fe40000410000 */
[--C-:B------:R-:W-:Y:S01]  /*afa0*/  FFMA.FTZ R133, R4, c[0x0][0x2d0], -R163.reuse ;  /* 0x0000b40004857a23 */ /* 0x100fe200000108a3 */
[----:B------:R-:W-:Y:S01]  /*afb0*/  @P0 IADD3 R4, P2, R237, UR4, RZ ;  /* 0x00000004ed040c10 */ /* 0x000fe2000ff5e0ff */
[----:B------:R2:W-:Y:S01]  /*afc0*/  @P0 LDGSTS.E.BYPASS.LTC128B.128 [R227+0x8100], [R144.64], !P5 ;  /* 0x0810000090e30fae */ /* 0x0005e2000e901d52 */
[----:B------:R-:W-:Y:S02]  /*afd0*/  FFMA.FTZ R154, R9, c[0x0][0x2d0], -R163 ;  /* 0x0000b400099a7a23 */ /* 0x000fe400000108a3 */
[----:B------:R-:W-:Y:S01]  /*afe0*/  @P0 IADD3.X R137, R134, UR13, RZ, P2, !PT ;  /* 0x0000000d86890c10 */ /* 0x000fe200097fe4ff */
[--C-:B------:R-:W-:Y:S01]  /*aff0*/  FFMA.FTZ R153, R6, c[0x0][0x2d0], -R159.reuse ;  /* 0x0000b40006997a23 */ /* 0x100fe2000001089f */
[----:B------:R-:W-:Y:S01]  /*b000*/  @P0 LEA R138, P1, R4, c[0x0][0x1c8], 0x1 ;  /* 0x00007200048a0a11 */ /* 0x000fe200078208ff */
[--C-:B------:R-:W-:Y:S01]  /*b010*/  FFMA.FTZ R156, R7, c[0x0][0x2d0], -R159.reuse ;  /* 0x0000b400079c7a23 */ /* 0x100fe2000001089f */
[----:B------:R-:W3:Y:S01]  /*b020*/  MUFU.EX2 R2, R2 ;  /* 0x0000000200027308 */ /* 0x000ee20000000800 */
[----:B------:R-:W-:Y:S01]  /*b030*/  FFMA.FTZ R155, R10, c[0x0][0x2d0], -R159 ;  /* 0x0000b4000a9b7a23 */ /* 0x000fe2000001089f */
[----:B------:R-:W-:Y:S01]  /*b040*/  @P0 LEA.HI.X R139, R4, c[0x0][0x1cc], R137, 0x1, P1 ;  /* 0x00007300048b0a11 */ /* 0x000fe200008f0c89 */
[--C-:B------:R-:W-:Y:S01]  /*b050*/  FFMA.FTZ R158, R11, c[0x0][0x2d0], -R159.reuse ;  /* 0x0000b4000b9e7a23 */ /* 0x100fe2000001089f */
[----:B------:R-:W-:Y:S01]  /*b060*/  @P0 IADD3 R4, P1, R144, UR7, RZ ;  /* 0x0000000790040c10 */ /* 0x000fe2000ff3e0ff */
[--C-:B------:R-:W-:Y:S02]  /*b070*/  FFMA.FTZ R178, R26, c[0x0][0x2d0], -R159.reuse ;  /* 0x0000b4001ab27a23 */ /* 0x100fe4000001089f */
[----:B------:R4:W-:Y:S01]  /*b080*/  @P0 LDGSTS.E.BYPASS.LTC128B.128 [R227+0xc100], [R138.64], !P4 ;  /* 0x0c1000008ae30fae */ /* 0x0009e2000e101d52 */
[----:B------:R-:W-:Y:S01]  /*b090*/  @P0 IADD3.X R5, R145, UR6, RZ, P1, !PT ;  /* 0x0000000691050c10 */ /* 0x000fe20008ffe4ff */
[----:B------:R-:W-:Y:S01]  /*b0a0*/  FFMA.FTZ R179, R27, c[0x0][0x2d0], -R159 ;  /* 0x0000b4001bb37a23 */ /* 0x000fe2000001089f */
[C---:B------:R-:W-:Y:S01]  /*b0b0*/  @P0 IADD3 R8, P1, R4.reuse, UR7, RZ ;  /* 0x0000000704080c10 */ /* 0x040fe2000ff3e0ff */
[----:B------:R-:W-:Y:S01]  /*b0c0*/  MUFU.EX2 R133, R133 ;  /* 0x0000008500857308 */ /* 0x000fe20000000800 */
[----:B------:R-:W-:Y:S01]  /*b0d0*/  @P0 IADD3 R6, P3, R4, UR12, RZ ;  /* 0x0000000c04060c10 */ /* 0x000fe2000ff7e0ff */
[----:B-1----:R-:W-:Y:S01]  /*b0e0*/  FMUL.FTZ R68, R3, R68 ;  /* 0x0000004403447220 */ /* 0x002fe20000410000 */
[C---:B------:R-:W-:Y:S01]  /*b0f0*/  @P0 IADD3.X R9, R5.reuse, UR6, RZ, P1, !PT ;  /* 0x0000000605090c10 */ /* 0x040fe20008ffe4ff */
[----:B------:R1:W-:Y:S01]  /*b100*/  @P0 LDGSTS.E.BYPASS.LTC128B.128 [R227+0x9100], [R4.64], !P5 ;  /* 0x0910000004e30fae */ /* 0x0003e2000e901d52 */
[----:B------:R-:W-:Y:S01]  /*b110*/  @P0 IADD3.X R7, R5, UR9, RZ, P3, !PT ;  /* 0x0000000905070c10 */ /* 0x000fe20009ffe4ff */
[C---:B------:R-:W-:Y:S01]  /*b120*/  FMUL.FTZ R69, R3.reuse, R69 ;  /* 0x0000004503457220 */ /* 0x040fe20000410000 */
[C---:B------:R-:W-:Y:S01]  /*b130*/  @P0 IADD3 R150, P2, R8.reuse, UR7, RZ ;  /* 0x0000000708960c10 */ /* 0x040fe2000ff5e0ff */
[----:B------:R-:W-:Y:S01]  /*b140*/  FMUL.FTZ R72, R3, R72 ;  /* 0x0000004803487220 */ /* 0x000fe20000410000 */
[----:B------:R-:W-:Y:S01]  /*b150*/  @P0 IADD3 R148, P1, R8, UR12, RZ ;  /* 0x0000000c08940c10 */ /* 0x000fe2000ff3e0ff */
[----:B------:R-:W5:Y:S01]  /*b160*/  MUFU.EX2 R152, R152 ;  /* 0x0000009800987308 */ /* 0x000f620000000800 */
[C---:B------:R-:W-:Y:S01]  /*b170*/  @P0 IADD3.X R151, R9.reuse, UR6, RZ, P2, !PT ;  /* 0x0000000609970c10 */ /* 0x040fe200097fe4ff */
[----:B------:R1:W-:Y:S01]  /*b180*/  @P0 LDGSTS.E.BYPASS.LTC128B.128 [R227+0xd100], [R4.64+0x80], !P4 ;  /* 0x0d10008004e30fae */ /* 0x0003e2000e101d52 */
[----:B------:R-:W-:Y:S01]  /*b190*/  @P0 IADD3.X R149, R9, UR9, RZ, P1, !PT ;  /* 0x0000000909950c10 */ /* 0x000fe20008ffe4ff */
[C---:B---3--:R-:W-:Y:S02]  /*b1a0*/  FMUL.FTZ R10, R2.reuse, R126 ;  /* 0x0000007e020a7220 */ /* 0x048fe40000410000 */
[C---:B------:R-:W-:Y:S02]  /*b1b0*/  FMUL.FTZ R11, R2.reuse, R127 ;  /* 0x0000007f020b7220 */ /* 0x040fe40000410000 */
[C---:B------:R-:W-:Y:S02]  /*b1c0*/  FMUL.FTZ R70, R2.reuse, R70 ;  /* 0x0000004602467220 */ /* 0x040fe40000410000 */
[----:B------:R3:W-:Y:S01]  /*b1d0*/  @P0 LDGSTS.E.BYPASS.LTC128B.128 [R227+0xa100], [R8.64], !P5 ;  /* 0x0a10000008e30fae */ /* 0x0007e2000e901d52 */
[----:B------:R-:W-:Y:S01]  /*b1e0*/  MUFU.EX2 R135, R135 ;  /* 0x0000008700877308 */ /* 0x000fe20000000800 */
[C---:B------:R-:W-:Y:S02]  /*b1f0*/  FMUL.FTZ R71, R2.reuse, R71 ;  /* 0x0000004702477220 */ /* 0x040fe40000410000 */
[C---:B------:R-:W-:Y:S02]  /*b200*/  FMUL.FTZ R73, R3.reuse, R73 ;  /* 0x0000004903497220 */ /* 0x040fe40000410000 */
[C---:B------:R-:W-:Y:S02]  /*b210*/  FMUL.FTZ R74, R2.reuse, R74 ;  /* 0x0000004a024a7220 */ /* 0x040fe40000410000 */
[----:B------:R2:W-:Y:S01]  /*b220*/  @P0 LDGSTS.E.BYPASS.LTC128B.128 [R227+0xe100], [R6.64], !P4 ;  /* 0x0e10000006e30fae */ /* 0x0005e2000e101d52 */
[C---:B------:R-:W-:Y:S02]  /*b230*/  FMUL.FTZ R75, R2.reuse, R75 ;  /* 0x0000004b024b7220 */ /* 0x040fe40000410000 */
[----:B------:R-:W2:Y:S01]  /*b240*/  MUFU.EX2 R154, R154 ;  /* 0x0000009a009a7308 */ /* 0x000ea20000000800 */
[C---:B------:R-:W-:Y:S02]  /*b250*/  FMUL.FTZ R76, R3.reuse, R76 ;  /* 0x0000004c034c7220 */ /* 0x040fe40000410000 */
[C---:B------:R-:W-:Y:S02]  /*b260*/  FMUL.FTZ R77, R3.reuse, R77 ;  /* 0x0000004d034d7220 */ /* 0x040fe40000410000 */
[----:B------:R2:W-:Y:S01]  /*b270*/  @P0 LDGSTS.E.BYPASS.LTC128B.128 [R227+0xb100], [R150.64], !P5 ;  /* 0x0b10000096e30fae */ /* 0x0005e2000e901d52 */
[----:B------:R-:W-:Y:S02]  /*b280*/  FMUL.FTZ R78, R2, R78 ;  /* 0x0000004e024e7220 */ /* 0x000fe40000410000 */
[C---:B-1----:R-:W-:Y:S01]  /*b290*/  FMUL.FTZ R4, R3.reuse, R128 ;  /* 0x0000008003047220 */ /* 0x042fe20000410000 */
[----:B-----5:R-:W-:Y:S01]  /*b2a0*/  F2FP.BF16.PACK_AB R128, R152, R133 ;  /* 0x000000859880723e */ /* 0x020fe200000010ff */
[----:B------:R-:W-:Y:S01]  /*b2b0*/  MUFU.EX2 R153, R153 ;  /* 0x0000009900997308 */ /* 0x000fe20000000800 */
[C---:B------:R-:W-:Y:S02]  /*b2c0*/  FMUL.FTZ R5, R3.reuse, R129 ;  /* 0x0000008103057220 */ /* 0x040fe40000410000 */
[----:B------:R1:W-:Y:S01]  /*b2d0*/  @P0 LDGSTS.E.BYPASS.LTC128B.128 [R227+0xf100], [R148.64], !P4 ;  /* 0x0f10000094e30fae */ /* 0x0003e2000e101d52 */
[C---:B------:R-:W-:Y:S02]  /*b2e0*/  FMUL.FTZ R79, R2.reuse, R79 ;  /* 0x0000004f024f7220 */ /* 0x040fe40000410000 */
[C---:B---3--:R-:W-:Y:S02]  /*b2f0*/  FMUL.FTZ R8, R3.reuse, R124 ;  /* 0x0000007c03087220 */ /* 0x048fe40000410000 */
[C---:B------:R-:W-:Y:S02]  /*b300*/  FMUL.FTZ R9, R3.reuse, R125 ;  /* 0x0000007d03097220 */ /* 0x040fe40000410000 */
[----:B------:R-:W3:Y:S01]  /*b310*/  MUFU.EX2 R156, R156 ;  /* 0x0000009c009c7308 */ /* 0x000ee20000000800 */
[----:B----4-:R-:W4:Y:S01]  /*b320*/  LDSM.16.MT88.4 R136, [R224+0x100] ;  /* 0x00010000e088783b */ /* 0x010f220000004200 */
[C---:B------:R-:W-:Y:S02]  /*b330*/  FMUL.FTZ R80, R3.reuse, R80 ;  /* 0x0000005003507220 */ /* 0x040fe40000410000 */
[----:B--2---:R-:W-:Y:S01]  /*b340*/  FMUL.FTZ R6, R2, R130 ;  /* 0x0000008202067220 */ /* 0x004fe20000410000 */
[----:B------:R-:W-:Y:S01]  /*b350*/  F2FP.BF16.PACK_AB R130, R154, R135 ;  /* 0x000000879a82723e */ /* 0x000fe200000010ff */
[C---:B------:R-:W-:Y:S02]  /*b360*/  FMUL.FTZ R7, R2.reuse, R131 ;  /* 0x0000008302077220 */ /* 0x040fe40000410000 */
[C---:B------:R-:W-:Y:S01]  /*b370*/  FMUL.FTZ R81, R3.reuse, R81 ;  /* 0x0000005103517220 */ /* 0x040fe20000410000 */
[----:B------:R-:W2:Y:S01]  /*b380*/  LDSM.16.MT88.4 R144, [R222+0x100] ;  /* 0x00010000de90783b */ /* 0x000ea20000004200 */
[----:B------:R-:W-:Y:S01]  /*b390*/  MUFU.EX2 R155, R155 ;  /* 0x0000009b009b7308 */ /* 0x000fe20000000800 */
[C---:B------:R-:W-:Y:S02]  /*b3a0*/  FMUL.FTZ R82, R2.reuse, R82 ;  /* 0x0000005202527220 */ /* 0x040fe40000410000 */
[C---:B------:R-:W-:Y:S02]  /*b3b0*/  FMUL.FTZ R83, R2.reuse, R83 ;  /* 0x0000005302537220 */ /* 0x040fe40000410000 */
[C---:B------:R-:W-:Y:S02]  /*b3c0*/  FMUL.FTZ R84, R3.reuse, R84 ;  /* 0x0000005403547220 */ /* 0x040fe40000410000 */
[----:B------:R-:W-:Y:S01]  /*b3d0*/  LDSM.16.MT88.4 R124, [R220+0x100] ;  /* 0x00010000dc7c783b */ /* 0x000fe20000004200 */
[----:B------:R-:W-:Y:S02]  /*b3e0*/  FMUL.FTZ R85, R3, R85 ;  /* 0x0000005503557220 */ /* 0x000fe40000410000 */
[----:B------:R-:W5:Y:S01]  /*b3f0*/  MUFU.EX2 R158, R158 ;  /* 0x0000009e009e7308 */ /* 0x000f620000000800 */
[C---:B------:R-:W-:Y:S02]  /*b400*/  FMUL.FTZ R86, R2.reuse, R86 ;  /* 0x0000005602567220 */ /* 0x040fe40000410000 */
[----:B------:R-:W-:Y:S01]  /*b410*/  FMUL.FTZ R87, R2, R87 ;  /* 0x0000005702577220 */ /* 0x000fe20000410000 */
[----:B---3--:R-:W-:Y:S01]  /*b420*/  F2FP.BF16.PACK_AB R129, R156, R153 ;  /* 0x000000999c81723e */ /* 0x008fe200000010ff */
[----:B-1----:R-:W1:Y:S01]  /*b430*/  LDSM.16.MT88.4 R148, [R221+0x100] ;  /* 0x00010000dd94783b */ /* 0x002e620000004200 */
[--C-:B------:R-:W-:Y:S02]  /*b440*/  FFMA.FTZ R180, R28, c[0x0][0x2d0], -R163.reuse ;  /* 0x0000b4001cb47a23 */ /* 0x100fe400000108a3 */
[--C-:B------:R-:W-:Y:S02]  /*b450*/  FFMA.FTZ R183, R29, c[0x0][0x2d0], -R163.reuse ;  /* 0x0000b4001db77a23 */ /* 0x100fe400000108a3 */
[--C-:B------:R-:W-:Y:S01]  /*b460*/  FFMA.FTZ R181, R32, c[0x0][0x2d0], -R163.reuse ;  /* 0x0000b40020b57a23 */ /* 0x100fe200000108a3 */
[----:B------:R-:W-:Y:S01]  /*b470*/  MUFU.EX2 R178, R178 ;  /* 0x000000b200b27308 */ /* 0x000fe20000000800 */
[----:B------:R-:W-:Y:S01]  /*b480*/  FFMA.FTZ R182, R33, c[0x0][0x2d0], -R163 ;  /* 0x0000b40021b67a23 */ /* 0x000fe200000108a3 */
[----:B------:R-:W0:Y:S01]  /*b490*/  LDGDEPBAR ;  /* 0x00000000000079af */ /* 0x000e220000000000 */
[--C-:B------:R-:W-:Y:S02]  /*b4a0*/  FFMA.FTZ R240, R30, c[0x0][0x2d0], -R159.reuse ;  /* 0x0000b4001ef07a23 */ /* 0x100fe4000001089f */
[--C-:B------:R-:W-:Y:S02]  /*b4b0*/  FFMA.FTZ R241, R31, c[0x0][0x2d0], -R159.reuse ;  /* 0x0000b4001ff17a23 */ /* 0x100fe4000001089f */
[--C-:B------:R-:W-:Y:S02]  /*b4c0*/  FFMA.FTZ R242, R34, c[0x0][0x2d0], -R159.reuse ;  /* 0x0000b40022f27a23 */ /* 0x100fe4000001089f */
[--C-:B------:R-:W-:Y:S01]  /*b4d0*/  FFMA.FTZ R243, R35, c[0x0][0x2d0], -R159.reuse ;  /* 0x0000b40023f37a23 */ /* 0x100fe2000001089f */
[----:B------:R-:W-:Y:S01]  /*b4e0*/  LDSM.16.MT88.4 R28, [R222+0x1900] ;  /* 0x00190000de1c783b */ /* 0x000fe20000004200 */
[--C-:B------:R-:W-:Y:S01]  /*b4f0*/  FFMA.FTZ R244, R46, c[0x0][0x2d0], -R159.reuse ;  /* 0x0000b4002ef47a23 */ /* 0x100fe2000001089f */
[----:B------:R-:W-:Y:S01]  /*b500*/  MUFU.EX2 R179, R179 ;  /* 0x000000b300b37308 */ /* 0x000fe20000000800 */
[----:B-----5:R-:W-:Y:S01]  /*b510*/  F2FP.BF16.PACK_AB R131, R158, R155 ;  /* 0x0000009b9e83723e */ /* 0x020fe200000010ff */
[--C-:B------:R-:W-:Y:S02]  /*b520*/  FFMA.FTZ R245, R47, c[0x0][0x2d0], -R159.reuse ;  /* 0x0000b4002ff57a23 */ /* 0x100fe4000001089f */
[--C-:B------:R-:W-:Y:S02]  /*b530*/  FFMA.FTZ R246, R50, c[0x0][0x2d0], -R159.reuse ;  /* 0x0000b40032f67a23 */ /* 0x100fe4000001089f */
[----:B------:R-:W-:Y:S01]  /*b540*/  LDSM.16.MT88.4 R32, [R221+0x1900] ;  /* 0x00190000dd20783b */ /* 0x000fe20000004200 */
[----:B------:R-:W-:Y:S01]  /*b550*/  FFMA.FTZ R247, R51, c[0x0][0x2d0], -R159 ;  /* 0x0000b40033f77a23 */ /* 0x000fe2000001089f */
[C---:B----4-:R-:W-:Y:S02]  /*b560*/  HMMA.16816.F32.BF16 R4, R128.reuse, R136, R4 ;  /* 0x000000888004723c */ /* 0x050fe40000041804 */
[----:B------:R-:W-:Y:S03]  /*b570*/  MUFU.EX2 R180, R180 ;  /* 0x000000b400b47308 */ /* 0x000fe60000000800 */
[C---:B------:R-:W-:Y:S02]  /*b580*/  FMUL.FTZ R88, R3.reuse, R88 ;  /* 0x0000005803587220 */ /* 0x040fe40000410000 */
[C---:B------:R-:W-:Y:S01]  /*b590*/  FMUL.FTZ R89, R3.reuse, R89 ;  /* 0x0000005903597220 */ /* 0x040fe20000410000 */
[C---:B------:R-:W-:Y:S01]  /*b5a0*/  HMMA.16816.F32.BF16 R8, R128.reuse, R138, R8 ;  /* 0x0000008a8008723c */ /* 0x040fe20000041808 */
[----:B------:R-:W3:Y:S03]  /*b5b0*/  LDSM.16.MT88.4 R136, [R224+0x4100] ;  /* 0x00410000e088783b */ /* 0x000ee60000004200 */
[C---:B------:R-:W-:Y:S01]  /*b5c0*/  FMUL.FTZ R90, R2.reuse, R90 ;  /* 0x0000005a025a7220 */ /* 0x040fe20000410000 */
[----:B------:R-:W-:Y:S01]  /*b5d0*/  MUFU.EX2 R183, R183 ;  /* 0x000000b700b77308 */ /* 0x000fe20000000800 */
[C---:B------:R-:W-:Y:S02]  /*b5e0*/  FMUL.FTZ R91, R2.reuse, R91 ;  /* 0x0000005b025b7220 */ /* 0x040fe40000410000 */
[C---:B--2---:R-:W-:Y:S04]  /*b5f0*/  HMMA.16816.F32.BF16 R68, R128.reuse, R144, R68 ;  /* 0x000000908044723c */ /* 0x044fe80000041844 */
[C---:B------:R-:W-:Y:S02]  /*b600*/  FMUL.FTZ R92, R3.reuse, R92 ;  /* 0x0000005c035c7220 */ /* 0x040fe40000410000 */
[C---:B------:R-:W-:Y:S01]  /*b610*/  FMUL.FTZ R93, R3.reuse, R93 ;  /* 0x0000005d035d7220 */ /* 0x040fe20000410000 */
[----:B------:R-:W-:Y:S01]  /*b620*/  MUFU.EX2 R181, R181 ;  /* 0x000000b500b57308 */ /* 0x000fe20000000800 */
[C---:B------:R-:W-:Y:S01]  /*b630*/  HMMA.16816.F32.BF16 R72, R128.reuse, R146, R72 ;  /* 0x000000928048723c */ /* 0x040fe20000041848 */
[----:B------:R-:W2:Y:S03]  /*b640*/  LDSM.16.MT88.4 R144, [R222+0x4100] ;  /* 0x00410000de90783b */ /* 0x000ea60000004200 */
[C---:B------:R-:W-:Y:S02]  /*b650*/  FMUL.FTZ R94, R2.reuse, R94 ;  /* 0x0000005e025e7220 */ /* 0x040fe40000410000 */
[C---:B------:R-:W-:Y:S02]  /*b660*/  FMUL.FTZ R95, R2.reuse, R95 ;  /* 0x0000005f025f7220 */ /* 0x040fe40000410000 */
[C---:B-1----:R-:W-:Y:S01]  /*b670*/  HMMA.16816.F32.BF16 R76, R128.reuse, R148, R76 ;  /* 0x00000094804c723c */ /* 0x042fe2000004184c */
[----:B------:R-:W-:Y:S03]  /*b680*/  MUFU.EX2 R182, R182 ;  /* 0x000000b600b67308 */ /* 0x000fe60000000800 */
[C---:B------:R-:W-:Y:S02]  /*b690*/  FMUL.FTZ R96, R3.reuse, R96 ;  /* 0x0000006003607220 */ /* 0x040fe40000410000 */
[C---:B------:R-:W-:Y:S02]  /*b6a0*/  FMUL.FTZ R97, R3.reuse, R97 ;  /* 0x0000006103617220 */ /* 0x040fe40000410000 */
[C---:B------:R-:W-:Y:S01]  /*b6b0*/  HMMA.16816.F32.BF16 R80, R128.reuse, R150, R80 ;  /* 0x000000968050723c */ /* 0x040fe20000041850 */
[----:B------:R-:W-:Y:S02]  /*b6c0*/  LDSM.16.MT88.4 R148, [R220+0x900] ;  /* 0x00090000dc94783b */ /* 0x000fe40000004200 */
[----:B------:R-:W-:Y:S01]  /*b6d0*/  MUFU.EX2 R240, R240 ;  /* 0x000000f000f07308 */ /* 0x000fe20000000800 */
[C---:B------:R-:W-:Y:S02]  /*b6e0*/  FMUL.FTZ R98, R2.reuse, R98 ;  /* 0x0000006202627220 */ /* 0x040fe40000410000 */
[C---:B------:R-:W-:Y:S02]  /*b6f0*/  FMUL.FTZ R99, R2.reuse, R99 ;  /* 0x0000006302637220 */ /* 0x040fe40000410000 */
[C---:B------:R-:W-:Y:S04]  /*b700*/  HMMA.16816.F32.BF16 R84, R128.reuse, R124, R84 ;  /* 0x0000007c8054723c */ /* 0x040fe80000041854 */
        /* <DEDUP_REMOVED lines=8> */
[C---:B---3--:R-:W-:Y:S04]  /*b790*/  HMMA.16816.F32.BF16 R92, R128.reuse, R136, R92 ;  /* 0x00000088805c723c */ /* 0x048fe8000004185c */
[C---:B------:R-:W-:Y:S02]  /*b7a0*/  FMUL.FTZ R104, R3.reuse, R104 ;  /* 0x0000006803687220 */ /* 0x040fe40000410000 */
[C---:B------:R-:W-:Y:S02]  /*b7b0*/  FMUL.FTZ R105, R3.reuse, R105 ;  /* 0x0000006903697220 */ /* 0x040fe40000410000 */
[C---:B------:R-:W-:Y:S01]  /*b7c0*/  HMMA.16816.F32.BF16 R96, R128.reuse, R138, R96 ;  /* 0x0000008a8060723c */ /* 0x040fe20000041860 */
[----:B------:R-:W3:Y:S01]  /*b7d0*/  LDSM.16.MT88.4 R136, [R220+0x4100] ;  /* 0x00410000dc88783b */ /* 0x000ee20000004200 */
[----:B------:R-:W-:Y:S02]  /*b7e0*/  MUFU.EX2 R243, R243 ;  /* 0x000000f300f37308 */ /* 0x000fe40000000800 */
[C---:B------:R-:W-:Y:S02]  /*b7f0*/  FMUL.FTZ R106, R2.reuse, R106 ;  /* 0x0000006a026a7220 */ /* 0x040fe40000410000 */
[----:B------:R-:W-:Y:S02]  /*b800*/  FMUL.FTZ R107, R2, R107 ;  /* 0x0000006b026b7220 */ /* 0x000fe40000410000 */
[C---:B--2---:R-:W-:Y:S04]  /*b810*/  HMMA.16816.F32.BF16 R100, R128.reuse, R144, R100 ;  /* 0x000000908064723c */ /* 0x044fe80000041864 */
[--C-:B------:R-:W-:Y:S01]  /*b820*/  FFMA.FTZ R157, R12, c[0x0][0x2d0], -R163.reuse ;  /* 0x0000b4000c9d7a23 */ /* 0x100fe200000108a3 */
[----:B------:R-:W-:Y:S01]  /*b830*/  MUFU.EX2 R244, R244 ;  /* 0x000000f400f47308 */ /* 0x000fe20000000800 */
[----:B------:R-:W-:Y:S02]  /*b840*/  FMUL.FTZ R12, R3, R120 ;  /* 0x00000078030c7220 */ /* 0x000fe40000410000 */
[C---:B------:R-:W-:Y:S01]  /*b850*/  HMMA.16816.F32.BF16 R104, R128.reuse, R146, R104 ;  /* 0x000000928068723c */ /* 0x040fe20000041868 */
[----:B------:R-:W-:Y:S03]  /*b860*/  LDSM.16.MT88.4 R144, [R221+0x900] ;  /* 0x00090000dd90783b */ /* 0x000fe60000004200 */
[----:B------:R-:W-:Y:S02]  /*b870*/  FFMA.FTZ R160, R13, c[0x0][0x2d0], -R163 ;  /* 0x0000b4000da07a23 */ /* 0x000fe400000108a3 */
[----:B------:R-:W-:Y:S01]  /*b880*/  FMUL.FTZ R13, R3, R121 ;  /* 0x00000079030d7220 */ /* 0x000fe20000410000 */
[----:B------:R-:W-:Y:S01]  /*b890*/  MUFU.EX2 R157, R157 ;  /* 0x0000009d009d7308 */ /* 0x000fe20000000800 */
[--C-:B------:R-:W-:Y:S04]  /*b8a0*/  FFMA.FTZ R164, R14, c[0x0][0x2d0], -R159.reuse ;  /* 0x0000b4000ea47a23 */ /* 0x100fe8000001089f */
[C---:B------:R-:W-:Y:S02]  /*b8b0*/  FMUL.FTZ R14, R2.reuse, R122 ;  /* 0x0000007a020e7220 */ /* 0x040fe40000410000 */
[----:B------:R-:W-:Y:S02]  /*b8c0*/  FFMA.FTZ R165, R15, c[0x0][0x2d0], -R159 ;  /* 0x0000b4000fa57a23 */ /* 0x000fe4000001089f */
[----:B------:R-:W-:Y:S01]  /*b8d0*/  FMUL.FTZ R15, R2, R123 ;  /* 0x0000007b020f7220 */ /* 0x000fe20000410000 */
[----:B------:R-:W2:Y:S01]  /*b8e0*/  MUFU.EX2 R160, R160 ;  /* 0x000000a000a07308 */ /* 0x000ea20000000800 */
[----:B------:R-:W4:Y:S01]  /*b8f0*/  LDSM.16.MT88.4 R120, [R224+0x900] ;  /* 0x00090000e078783b */ /* 0x000f220000004200 */
[--C-:B------:R-:W-:Y:S02]  /*b900*/  FFMA.FTZ R161, R16, c[0x0][0x2d0], -R163.reuse ;  /* 0x0000b40010a17a23 */ /* 0x100fe400000108a3 */
[----:B------:R-:W-:Y:S02]  /*b910*/  FFMA.FTZ R162, R17, c[0x0][0x2d0], -R163 ;  /* 0x0000b40011a27a23 */ /* 0x000fe400000108a3 */
[C---:B-1----:R-:W-:Y:S03]  /*b920*/  HMMA.16816.F32.BF16 R12, R128.reuse, R124, R12 ;  /* 0x0000007c800c723c */ /* 0x042fe6000004180c */
[--C-:B------:R-:W-:Y:S01]  /*b930*/  FFMA.FTZ R166, R18, c[0x0][0x2d0], -R159.reuse ;  /* 0x0000b40012a67a23 */ /* 0x100fe2000001089f */
[----:B------:R-:W-:Y:S01]  /*b940*/  MUFU.EX2 R161, R161 ;  /* 0x000000a100a17308 */ /* 0x000fe20000000800 */
[----:B------:R-:W-:Y:S02]  /*b950*/  FFMA.FTZ R167, R19, c[0x0][0x2d0], -R159 ;  /* 0x0000b40013a77a23 */ /* 0x000fe4000001089f */
[C---:B------:R-:W-:Y:S02]  /*b960*/  FMUL.FTZ R108, R3.reuse, R108 ;  /* 0x0000006c036c7220 */ /* 0x040fe40000410000 */
[C---:B------:R-:W-:Y:S03]  /*b970*/  FMUL.FTZ R109, R3.reuse, R109 ;  /* 0x0000006d036d7220 */ /* 0x040fe60000410000 */
[C---:B------:R-:W-:Y:S02]  /*b980*/  FMUL.FTZ R110, R2.reuse, R110 ;  /* 0x0000006e026e7220 */ /* 0x040fe40000410000 */
[----:B------:R-:W1:Y:S01]  /*b990*/  MUFU.EX2 R162, R162 ;  /* 0x000000a200a27308 */ /* 0x000e620000000800 */
[----:B------:R-:W-:Y:S02]  /*b9a0*/  FMUL.FTZ R111, R2, R111 ;  /* 0x0000006f026f7220 */ /* 0x000fe40000410000 */
[C---:B------:R-:W-:Y:S01]  /*b9b0*/  FMUL.FTZ R16, R3.reuse, R116 ;  /* 0x0000007403107220 */ /* 0x040fe20000410000 */
[----:B--2---:R-:W-:Y:S01]  /*b9c0*/  F2FP.BF16.PACK_AB R116, R160, R157 ;  /* 0x0000009da074723e */ /* 0x004fe200000010ff */
[C---:B------:R-:W-:Y:S02]  /*b9d0*/  FMUL.FTZ R17, R3.reuse, R117 ;  /* 0x0000007503117220 */ /* 0x040fe40000410000 */
[C---:B------:R-:W-:Y:S01]  /*b9e0*/  FMUL.FTZ R18, R2.reuse, R118 ;  /* 0x0000007602127220 */ /* 0x040fe20000410000 */
[C---:B------:R-:W-:Y:S01]  /*b9f0*/  HMMA.16816.F32.BF16 R108, R128.reuse, R126, R108 ;  /* 0x0000007e806c723c */ /* 0x040fe2000004186c */
[----:B------:R-:W2:Y:S01]  /*ba00*/  LDSM.16.MT88.4 R124, [R222+0x900] ;  /* 0x00090000de7c783b */ /* 0x000ea20000004200 */
[----:B------:R-:W-:Y:S01]  /*ba10*/  MUFU.EX2 R164, R164 ;  /* 0x000000a400a47308 */ /* 0x000fe20000000800 */
[C---:B------:R-:W-:Y:S02]  /*ba20*/  FMUL.FTZ R19, R2.reuse, R119 ;  /* 0x0000007702137220 */ /* 0x040fe40000410000 */
[C---:B------:R-:W-:Y:S02]  /*ba30*/  FMUL.FTZ R112, R3.reuse, R112 ;  /* 0x0000007003707220 */ /* 0x040fe40000410000 */
[----:B------:R-:W-:Y:S02]  /*ba40*/  FMUL.FTZ R113, R3, R113 ;  /* 0x0000007103717220 */ /* 0x000fe40000410000 */
[C---:B------:R-:W-:Y:S01]  /*ba50*/  FMUL.FTZ R114, R2.reuse, R114 ;  /* 0x0000007202727220 */ /* 0x040fe20000410000 */
[C---:B---3--:R-:W-:Y:S02]  /*ba60*/  HMMA.16816.F32.BF16 R16, R128.reuse, R136, R16 ;  /* 0x000000888010723c */ /* 0x048fe40000041810 */
[----:B------:R-:W3:Y:S01]  /*ba70*/  MUFU.EX2 R165, R165 ;  /* 0x000000a500a57308 */ /* 0x000ee20000000800 */
[----:B------:R-:W-:Y:S02]  /*ba80*/  FMUL.FTZ R115, R2, R115 ;  /* 0x0000007302737220 */ /* 0x000fe40000410000 */
[--C-:B------:R-:W-:Y:S01]  /*ba90*/  FFMA.FTZ R176, R20, c[0x0][0x2d0], -R163.reuse ;  /* 0x0000b40014b07a23 */ /* 0x100fe200000108a3 */
[----:B-1----:R-:W-:Y:S01]  /*baa0*/  F2FP.BF16.PACK_AB R118, R162, R161 ;  /* 0x000000a1a276723e */ /* 0x002fe200000010ff */
[--C-:B------:R-:W-:Y:S02]  /*bab0*/  FFMA.FTZ R177, R21, c[0x0][0x2d0], -R163.reuse ;  /* 0x0000b40015b17a23 */ /* 0x100fe400000108a3 */
[--C-:B------:R-:W-:Y:S01]  /*bac0*/  FFMA.FTZ R52, R52, c[0x0][0x2d0], -R163.reuse ;  /* 0x0000b40034347a23 */ /* 0x100fe200000108a3 */
[----:B------:R-:W-:Y:S01]  /*bad0*/  HMMA.16816.F32.BF16 R112, R128, R138, R112 ;  /* 0x0000008a8070723c */ /* 0x000fe20000041870 */
[----:B------:R-:W1:Y:S01]  /*bae0*/  LDSM.16.MT88.4 R128, [R224+0x4900] ;  /* 0x00490000e080783b */ /* 0x000e620000004200 */
[----:B------:R-:W-:Y:S01]  /*baf0*/  MUFU.EX2 R166, R166 ;  /* 0x000000a600a67308 */ /* 0x000fe20000000800 */
[--C-:B------:R-:W-:Y:S02]  /*bb00*/  FFMA.FTZ R53, R53, c[0x0][0x2d0], -R163.reuse ;  /* 0x0000b40035357a23 */ /* 0x100fe400000108a3 */
[--C-:B------:R-:W-:Y:S02]  /*bb10*/  FFMA.FTZ R56, R56, c[0x0][0x2d0], -R163.reuse ;  /* 0x0000b40038387a23 */ /* 0x100fe400000108a3 */
[----:B------:R-:W-:Y:S02]  /*bb20*/  FFMA.FTZ R57, R57, c[0x0][0x2d0], -R163 ;  /* 0x0000b40039397a23 */ /* 0x000fe400000108a3 */
[----:B------:R-:W-:Y:S03]  /*bb30*/  LDSM.16.MT88.4 R136, [R220+0x4900] ;  /* 0x00490000dc88783b */ /* 0x000fe60000004200 */
[----:B------:R-:W5:Y:S01]  /*bb40*/  MUFU.EX2 R167, R167 ;  /* 0x000000a700a77308 */ /* 0x000f620000000800 */
[--C-:B------:R-:W-:Y:S02]  /*bb50*/  FFMA.FTZ R54, R54, c[0x0][0x2d0], -R159.reuse ;  /* 0x0000b40036367a23 */ /* 0x100fe4000001089f */
[--C-:B------:R-:W-:Y:S01]  /*bb60*/  FFMA.FTZ R55, R55, c[0x0][0x2d0], -R159.reuse ;  /* 0x0000b40037377a23 */ /* 0x100fe2000001089f */
[----:B---3--:R-:W-:Y:S01]  /*bb70*/  F2FP.BF16.PACK_AB R117, R165, R164 ;  /* 0x000000a4a575723e */ /* 0x008fe200000010ff */
[--C-:B------:R-:W-:Y:S02]  /*bb80*/  FFMA.FTZ R58, R58, c[0x0][0x2d0], -R159.reuse ;  /* 0x0000b4003a3a7a23 */ /* 0x100fe4000001089f */
[----:B------:R-:W-:Y:S02]  /*bb90*/  FFMA.FTZ R59, R59, c[0x0][0x2d0], -R159 ;  /* 0x0000b4003b3b7a23 */ /* 0x000fe4000001089f */
[--C-:B------:R-:W-:Y:S01]  /*bba0*/  FFMA.FTZ R60, R60, c[0x0][0x2d0], -R163.reuse ;  /* 0x0000b4003c3c7a23 */ /* 0x100fe200000108a3 */
[----:B------:R-:W-:Y:S01]  /*bbb0*/  MUFU.EX2 R176, R176 ;  /* 0x000000b000b07308 */ /* 0x000fe20000000800 */
[--C-:B------:R-:W-:Y:S02]  /*bbc0*/  FFMA.FTZ R61, R61, c[0x0][0x2d0], -R163.reuse ;  /* 0x0000b4003d3d7a23 */ /* 0x100fe400000108a3 */
[----:B------:R-:W-:Y:S02]  /*bbd0*/  FFMA.FTZ R64, R64, c[0x0][0x2d0], -R163 ;  /* 0x0000b40040407a23 */ /* 0x000fe400000108a3 */
[----:B------:R-:W-:Y:S02]  /*bbe0*/  FFMA.FTZ R133, R3, R236, R133 ;  /* 0x000000ec03857223 */ /* 0x000fe40000010085 */
[----:B------:R-:W-:Y:S02]  /*bbf0*/  FFMA.FTZ R153, R2, R229, R153 ;  /* 0x000000e502997223 */ /* 0x000fe40000010099 */
[----:B------:R-:W-:Y:S01]  /*bc00*/  FADD.FTZ R152, R152, R133 ;  /* 0x0000008598987221 */ /* 0x000fe20000010000 */
[----:B------:R-:W3:Y:S01]  /*bc10*/  MUFU.EX2 R177, R177 ;  /* 0x000000b100b17308 */ /* 0x000ee20000000800 */
[----:B------:R-:W-:Y:S01]  /*bc20*/  MOV R133, R132 ;  /* 0x0000008400857202 */ /* 0x000fe20000000f00 */
[----:B------:R-:W-:Y:S01]  /*bc30*/  FADD.FTZ R156, R156, R153 ;  /* 0x000000999c9c7221 */ /* 0x000fe20000010000 */
[----:B-----5:R-:W-:Y:S01]  /*bc40*/  F2FP.BF16.PACK_AB R119, R167, R166 ;  /* 0x000000a6a777723e */ /* 0x020fe200000010ff */
[----:B------:R-:W-:Y:S02]  /*bc50*/  FADD.FTZ R135, R135, R152 ;  /* 0x0000009887877221 */ /* 0x000fe40000010000 */
[----:B------:R-:W-:Y:S02]  /*bc60*/  FADD.FTZ R3, R155, R156 ;  /* 0x0000009c9b037221 */ /* 0x000fe40000010000 */
[----:B------:R-:W-:Y:S02]  /*bc70*/  FADD.FTZ R154, R154, R135 ;  /* 0x000000879a9a7221 */ /* 0x000fe40000010000 */
[----:B------:R-:W-:Y:S01]  /*bc80*/  MUFU.EX2 R245, R245 ;  /* 0x000000f500f57308 */ /* 0x000fe20000000800 */
[C---:B----4-:R-:W-:Y:S05]  /*bc90*/  HMMA.16816.F32.BF16 R4, R116.reuse, R120, R4 ;  /* 0x000000787404723c */ /* 0x050fea0000041804 */
[----:B------:R-:W-:Y:S02]  /*bca0*/  FADD.FTZ R3, R158, R3 ;  /* 0x000000039e037221 */ /* 0x000fe40000010000 */
[----:B------:R-:W-:Y:S01]  /*bcb0*/  FADD.FTZ R157, R157, R154 ;  /* 0x0000009a9d9d7221 */ /* 0x000fe20000010000 */
[C---:B------:R-:W-:Y:S01]  /*bcc0*/  HMMA.16816.F32.BF16 R8, R116.reuse, R122, R8 ;  /* 0x0000007a7408723c */ /* 0x040fe20000041808 */
[----:B------:R-:W4:Y:S01]  /*bcd0*/  LDSM.16.MT88.4 R120, [R222+0x4900] ;  /* 0x00490000de78783b */ /* 0x000f220000004200 */
[----:B------:R-:W-:Y:S02]  /*bce0*/  MUFU.EX2 R246, R246 ;  /* 0x000000f600f67308 */ /* 0x000fe40000000800 */
[----:B------:R-:W-:Y:S01]  /*bcf0*/  FADD.FTZ R164, R164, R3 ;  /* 0x00000003a4a47221 */ /* 0x000fe20000010000 */
[----:B---3--:R-:W-:Y:S01]  /*bd00*/  F2FP.BF16.PACK_AB R20, R177, R176 ;  /* 0x000000b0b114723e */ /* 0x008fe200000010ff */
        /* <DEDUP_REMOVED lines=16> */
[----:B------:R-:W-:Y:S04]  /*be10*/  FADD.FTZ R177, R177, R176 ;  /* 0x000000b0b1b17221 */ /* 0x000fe80000010000 */
[C---:B------:R-:W-:Y:S04]  /*be20*/  HMMA.16816.F32.BF16 R84, R116.reuse, R148, R84 ;  /* 0x000000947454723c */ /* 0x040fe80000041854 */
[----:B------:R-:W-:Y:S03]  /*be30*/  MUFU.EX2 R56, R56 ;  /* 0x0000003800387308 */ /* 0x000fe60000000800 */
[--C-:B------:R-:W-:Y:S01]  /*be40*/  FFMA.FTZ R148, R24, c[0x0][0x2d0], -R163.reuse ;  /* 0x0000b40018947a23 */ /* 0x100fe200000108a3 */
[C---:B------:R-:W-:Y:S04]  /*be50*/  HMMA.16816.F32.BF16 R88, R116.reuse, R150, R88 ;  /* 0x000000967458723c */ /* 0x040fe80000041858 */
[----:B------:R-:W-:Y:S02]  /*be60*/  FFMA.FTZ R149, R25, c[0x0][0x2d0], -R163 ;  /* 0x0000b40019957a23 */ /* 0x000fe400000108a3 */
[----:B------:R-:W-:Y:S01]  /*be70*/  LDSM.16.MT88.4 R24, [R222+0x1100] ;  /* 0x00110000de18783b */ /* 0x000fe20000004200 */
[--C-:B------:R-:W-:Y:S01]  /*be80*/  FFMA.FTZ R150, R22, c[0x0][0x2d0], -R159.reuse ;  /* 0x0000b40016967a23 */ /* 0x100fe2000001089f */
[C---:B-1----:R-:W-:Y:S01]  /*be90*/  HMMA.16816.F32.BF16 R92, R116.reuse, R128, R92 ;  /* 0x00000080745c723c */ /* 0x042fe2000004185c */
[----:B------:R-:W-:Y:S03]  /*bea0*/  MUFU.EX2 R148, R148 ;  /* 0x0000009400947308 */ /* 0x000fe60000000800 */
[----:B------:R-:W-:Y:S01]  /*beb0*/  FFMA.FTZ R151, R23, c[0x0][0x2d0], -R159 ;  /* 0x0000b40017977a23 */ /* 0x000fe2000001089f */
[----:B------:R-:W-:Y:S03]  /*bec0*/  F2FP.BF16.PACK_AB R23, R179, R178 ;  /* 0x000000b2b317723e */ /* 0x000fe600000010ff */
[C---:B------:R-:W-:Y:S01]  /*bed0*/  HMMA.16816.F32.BF16 R96, R116.reuse, R130, R96 ;  /* 0x000000827460723c */ /* 0x040fe20000041860 */
[----:B------:R-:W-:Y:S02]  /*bee0*/  LDSM.16.MT88.4 R128, [R222+0x5100] ;  /* 0x00510000de80783b */ /* 0x000fe40000004200 */
[----:B------:R-:W1:Y:S05]  /*bef0*/  MUFU.EX2 R149, R149 ;  /* 0x0000009500957308 */ /* 0x000e6a0000000800 */
[C---:B----4-:R-:W-:Y:S05]  /*bf00*/  HMMA.16816.F32.BF16 R100, R116.reuse, R120, R100 ;  /* 0x000000787464723c */ /* 0x050fea0000041864 */
[----:B------:R-:W-:Y:S03]  /*bf10*/  MUFU.EX2 R150, R150 ;  /* 0x0000009600967308 */ /* 0x000fe60000000800 */
[C---:B------:R-:W-:Y:S01]  /*bf20*/  HMMA.16816.F32.BF16 R104, R116.reuse, R122, R104 ;  /* 0x0000007a7468723c */ /* 0x040fe20000041868 */
[----:B------:R-:W3:Y:S06]  /*bf30*/  LDSM.16.MT88.4 R120, [R224+0x1100] ;  /* 0x00110000e078783b */ /* 0x000eec0000004200 */
[----:B------:R-:W4:Y:S01]  /*bf40*/  MUFU.EX2 R151, R151 ;  /* 0x0000009700977308 */ /* 0x000f220000000800 */
[C---:B--2---:R-:W-:Y:S04]  /*bf50*/  HMMA.16816.F32.BF16 R12, R116.reuse, R124, R12 ;  /* 0x0000007c740c723c */ /* 0x044fe8000004180c */
[C---:B-1----:R-:W-:Y:S01]  /*bf60*/  F2FP.BF16.PACK_AB R22, R149.reuse, R148 ;  /* 0x000000949516723e */ /* 0x042fe200000010ff */
[----:B------:R-:W-:Y:S03]  /*bf70*/  FADD.FTZ R148, R148, R177 ;  /* 0x000000b194947221 */ /* 0x000fe60000010000 */
[C---:B------:R-:W-:Y:S01]  /*bf80*/  HMMA.16816.F32.BF16 R108, R116.reuse, R126, R108 ;  /* 0x0000007e746c723c */ /* 0x040fe2000004186c */
[----:B------:R-:W-:Y:S01]  /*bf90*/  LDSM.16.MT88.4 R124, [R220+0x1100] ;  /* 0x00110000dc7c783b */ /* 0x000fe20000004200 */
[----:B------:R-:W-:Y:S02]  /*bfa0*/  MUFU.EX2 R57, R57 ;  /* 0x0000003900397308 */ /* 0x000fe40000000800 */
[----:B------:R-:W-:Y:S04]  /*bfb0*/  FADD.FTZ R149, R149, R148 ;  /* 0x0000009495957221 */ /* 0x000fe80000010000 */
[C---:B------:R-:W-:Y:S04]  /*bfc0*/  HMMA.16816.F32.BF16 R16, R116.reuse, R136, R16 ;  /* 0x000000887410723c */ /* 0x040fe80000041810 */
[----:B------:R-:W-:Y:S01]  /*bfd0*/  MUFU.EX2 R54, R54 ;  /* 0x0000003600367308 */ /* 0x000fe20000000800 */
[----:B------:R-:W-:Y:S01]  /*bfe0*/  FADD.FTZ R2, R180, R149 ;  /* 0x00000095b4027221 */ /* 0x000fe20000010000 */
[----:B----4-:R-:W-:Y:S02]  /*bff0*/  F2FP.BF16.PACK_AB R21, R151, R150 ;  /* 0x000000969715723e */ /* 0x010fe400000010ff */
[----:B------:R-:W-:Y:S01]  /*c000*/  HMMA.16816.F32.BF16 R112, R116, R138, R112 ;  /* 0x0000008a7470723c */ /* 0x000fe20000041870 */
[----:B------:R-:W1:Y:S03]  /*c010*/  LDSM.16.MT88.4 R116, [R221+0x1100] ;  /* 0x00110000dd74783b */ /* 0x000e660000004200 */
[----:B------:R-:W-:Y:S02]  /*c020*/  FADD.FTZ R150, R150, R167 ;  /* 0x000000a796967221 */ /* 0x000fe40000010000 */
[----:B------:R-:W-:Y:S01]  /*c030*/  MUFU.EX2 R55, R55 ;  /* 0x0000003700377308 */ /* 0x000fe20000000800 */
[----:B------:R-:W-:Y:S01]  /*c040*/  FADD.FTZ R2, R183, R2 ;  /* 0x00000002b7027221 */ /* 0x000fe20000010000 */
[C---:B---3--:R-:W-:Y:S01]  /*c050*/  HMMA.16816.F32.BF16 R4, R20.reuse, R120, R4 ;  /* 0x000000781404723c */ /* 0x048fe20000041804 */
[----:B------:R-:W-:Y:S04]  /*c060*/  LDSM.16.MT88.4 R136, [R221+0x5100] ;  /* 0x00510000dd88783b */ /* 0x000fe80000004200 */
[----:B------:R-:W-:Y:S03]  /*c070*/  FADD.FTZ R151, R151, R150 ;  /* 0x0000009697977221 */ /* 0x000fe60000010000 */
[----:B------:R-:W-:Y:S01]  /*c080*/  MUFU.EX2 R58, R58 ;  /* 0x0000003a003a7308 */ /* 0x000fe20000000800 */
[C---:B------:R-:W-:Y:S01]  /*c090*/  HMMA.16816.F32.BF16 R8, R20.reuse, R122, R8 ;  /* 0x0000007a1408723c */ /* 0x040fe20000041808 */
[----:B------:R-:W2:Y:S02]  /*c0a0*/  LDSM.16.MT88.4 R120, [R224+0x5100] ;  /* 0x00510000e078783b */ /* 0x000ea40000004200 */
[----:B------:R-:W-:Y:S02]  /*c0b0*/  FADD.FTZ R178, R178, R151 ;  /* 0x00000097b2b27221 */ /* 0x000fe40000010000 */
[----:B------:R-:W-:Y:S03]  /*c0c0*/  FADD.FTZ R3, R181, R2 ;  /* 0x00000002b5037221 */ /* 0x000fe60000010000 */
[C---:B------:R-:W-:Y:S01]  /*c0d0*/  HMMA.16816.F32.BF16 R68, R20.reuse, R24, R68 ;  /* 0x000000181444723c */ /* 0x040fe20000041844 */
[----:B------:R-:W-:Y:S03]  /*c0e0*/  MUFU.EX2 R59, R59 ;  /* 0x0000003b003b7308 */ /* 0x000fe60000000800 */
[----:B------:R-:W-:Y:S02]  /*c0f0*/  FADD.FTZ R179, R179, R178 ;  /* 0x000000b2b3b37221 */ /* 0x000fe40000010000 */
[----:B------:R-:W-:Y:S02]  /*c100*/  FADD.FTZ R3, R182, R3 ;  /* 0x00000003b6037221 */ /* 0x000fe40000010000 */
[C---:B------:R-:W-:Y:S01]  /*c110*/  HMMA.16816.F32.BF16 R72, R20.reuse, R26, R72 ;  /* 0x0000001a1448723c */ /* 0x040fe20000041848 */
[----:B------:R-:W3:Y:S02]  /*c120*/  LDSM.16.MT88.4 R24, [R224+0x1900] ;  /* 0x00190000e018783b */ /* 0x000ee40000004200 */
[----:B------:R-:W-:Y:S05]  /*c130*/  MUFU.EX2 R60, R60 ;  /* 0x0000003c003c7308 */ /* 0x000fea0000000800 */
[C---:B-1----:R-:W-:Y:S05]  /*c140*/  HMMA.16816.F32.BF16 R76, R20.reuse, R116, R76 ;  /* 0x00000074144c723c */ /* 0x042fea000004184c */
[----:B------:R-:W-:Y:S03]  /*c150*/  MUFU.EX2 R61, R61 ;  /* 0x0000003d003d7308 */ /* 0x000fe60000000800 */
[C---:B------:R-:W-:Y:S01]  /*c160*/  HMMA.16816.F32.BF16 R80, R20.reuse, R118, R80 ;  /* 0x000000761450723c */ /* 0x040fe20000041850 */
[----:B------:R-:W1:Y:S06]  /*c170*/  LDSM.16.MT88.4 R116, [R220+0x1900] ;  /* 0x00190000dc74783b */ /* 0x000e6c0000004200 */
[----:B------:R-:W-:Y:S01]  /*c180*/  MUFU.EX2 R64, R64 ;  /* 0x0000004000407308 */ /* 0x000fe20000000800 */
[C---:B------:R-:W-:Y:S08]  /*c190*/  HMMA.16816.F32.BF16 R84, R20.reuse, R124, R84 ;  /* 0x0000007c1454723c */ /* 0x040ff00000041854 */
[C---:B------:R-:W-:Y:S01]  /*c1a0*/  HMMA.16816.F32.BF16 R88, R20.reuse, R126, R88 ;  /* 0x0000007e1458723c */ /* 0x040fe20000041858 */
[----:B------:R-:W-:Y:S07]  /*c1b0*/  LDSM.16.MT88.4 R124, [R224+0x3900] ;  /* 0x00390000e07c783b */ /* 0x000fee0000004200 */
[C---:B--2---:R-:W-:Y:S07]  /*c1c0*/  HMMA.16816.F32.BF16 R92, R20.reuse, R120, R92 ;  /* 0x00000078145c723c */ /* 0x044fee000004185c */
[--C-:B------:R-:W-:Y:S01]  /*c1d0*/  FFMA.FTZ R120, R36, c[0x0][0x2d0], -R163.reuse ;  /* 0x0000b40024787a23 */ /* 0x100fe200000108a3 */
[C---:B------:R-:W-:Y:S04]  /*c1e0*/  HMMA.16816.F32.BF16 R96, R20.reuse, R122, R96 ;  /* 0x0000007a1460723c */ /* 0x040fe80000041860 */
[--C-:B------:R-:W-:Y:S01]  /*c1f0*/  FFMA.FTZ R121, R37, c[0x0][0x2d0], -R163.reuse ;  /* 0x0000b40025797a23 */ /* 0x100fe200000108a3 */
[----:B------:R-:W-:Y:S02]  /*c200*/  MUFU.EX2 R120, R120 ;  /* 0x0000007800787308 */ /* 0x000fe40000000800 */
[--C-:B------:R-:W-:Y:S01]  /*c210*/  FFMA.FTZ R122, R40, c[0x0][0x2d0], -R163.reuse ;  /* 0x0000b400287a7a23 */ /* 0x100fe200000108a3 */
[C---:B------:R-:W-:Y:S04]  /*c220*/  HMMA.16816.F32.BF16 R100, R20.reuse, R128, R100 ;  /* 0x000000801464723c */ /* 0x040fe80000041864 */
[----:B------:R-:W-:Y:S03]  /*c230*/  FFMA.FTZ R123, R41, c[0x0][0x2d0], -R163 ;  /* 0x0000b400297b7a23 */ /* 0x000fe600000108a3 */
[----:B------:R-:W2:Y:S01]  /*c240*/  MUFU.EX2 R121, R121 ;  /* 0x0000007900797308 */ /* 0x000ea20000000800 */
[C---:B------:R-:W-:Y:S08]  /*c250*/  HMMA.16816.F32.BF16 R104, R20.reuse, R130, R104 ;  /* 0x000000821468723c */ /* 0x040ff00000041868 */
[C---:B------:R-:W-:Y:S01]  /*c260*/  HMMA.16816.F32.BF16 R12, R20.reuse, R136, R12 ;  /* 0x00000088140c723c */ /* 0x040fe2000004180c */
[----:B------:R-:W-:Y:S06]  /*c270*/  MUFU.EX2 R122, R122 ;  /* 0x0000007a007a7308 */ /* 0x000fec0000000800 */
[--C-:B------:R-:W-:Y:S01]  /*c280*/  FFMA.FTZ R136, R38, c[0x0][0x2d0], -R159.reuse ;  /* 0x0000b40026887a23 */ /* 0x100fe2000001089f */
[C---:B------:R-:W-:Y:S03]  /*c290*/  HMMA.16816.F32.BF16 R108, R20.reuse, R138, R108 ;  /* 0x0000008a146c723c */ /* 0x040fe6000004186c */
[----:B------:R-:W4:Y:S01]  /*c2a0*/  MUFU.EX2 R123, R123 ;  /* 0x0000007b007b7308 */ /* 0x000f220000000800 */
[--C-:B------:R-:W-:Y:S02]  /*c2b0*/  FFMA.FTZ R137, R39, c[0x0][0x2d0], -R159.reuse ;  /* 0x0000b40027897a23 */ /* 0x100fe4000001089f */
[----:B------:R-:W-:Y:S01]  /*c2c0*/  LDSM.16.MT88.4 R36, [R220+0x2100] ;  /* 0x00210000dc24783b */ /* 0x000fe20000004200 */
[--C-:B------:R-:W-:Y:S01]  /*c2d0*/  FFMA.FTZ R138, R42, c[0x0][0x2d0], -R159.reuse ;  /* 0x0000b4002a8a7a23 */ /* 0x100fe2000001089f */
[C---:B------:R-:W-:Y:S04]  /*c2e0*/  HMMA.16816.F32.BF16 R16, R20.reuse, R144, R16 ;  /* 0x000000901410723c */ /* 0x040fe80000041810 */
[----:B------:R-:W-:Y:S01]  /*c2f0*/  FFMA.FTZ R139, R43, c[0x0][0x2d0], -R159 ;  /* 0x0000b4002b8b7a23 */ /* 0x000fe2000001089f */
[----:B------:R-:W-:Y:S01]  /*c300*/  MUFU.EX2 R136, R136 ;  /* 0x0000008800887308 */ /* 0x000fe20000000800 */
[----:B------:R-:W-:Y:S01]  /*c310*/  LDSM.16.MT88.4 R40, [R222+0x6100] ;  /* 0x00610000de28783b */ /* 0x000fe20000004200 */
[--C-:B------:R-:W-:Y:S01]  /*c320*/  FFMA.FTZ R144, R44, c[0x0][0x2d0], -R163.reuse ;  /* 0x0000b4002c907a23 */ /* 0x100fe200000108a3 */
[----:B------:R-:W-:Y:S04]  /*c330*/  HMMA.16816.F32.BF16 R112, R20, R146, R112 ;  /* 0x000000921470723c */ /* 0x000fe80000041870 */
[--C-:B------:R-:W-:Y:S02]  /*c340*/  FFMA.FTZ R145, R45, c[0x0][0x2d0], -R163.reuse ;  /* 0x0000b4002d917a23 */ /* 0x100fe400000108a3 */
[----:B------:R-:W-:Y:S01]  /*c350*/  LDSM.16.MT88.4 R44, [R222+0x2900] ;  /* 0x00290000de2c783b */ /* 0x000fe20000004200 */
[----:B------:R-:W-:Y:S01]  /*c360*/  F2FP.BF16.PACK_AB R20, R183, R180 ;  /* 0x000000b4b714723e */ /* 0x000fe200000010ff */
[--C-:B------:R-:W-:Y:S01]  /*c370*/  FFMA.FTZ R146, R48, c[0x0][0x2d0], -R163.reuse ;  /* 0x0000b40030927a23 */ /* 0x100fe200000108a3 */
[----:B------:R-:W-:Y:S01]  /*c380*/  F2FP.BF16.PACK_AB R22, R182, R181 ;  /* 0x000000b5b616723e */ /* 0x000fe200000010ff */
[----:B------:R-:W5:Y:S02]  /*c390*/  MUFU.EX2 R137, R137 ;  /* 0x0000008900897308 */ /* 0x000f640000000800 */
[----:B------:R-:W-:Y:S01]  /*c3a0*/  F2FP.BF16.PACK_AB R21, R241, R240 ;  /* 0x000000f0f115723e */ /* 0x000fe200000010ff */
[--C-:B------:R-:W-:Y:S01]  /*c3b0*/  FFMA.FTZ R147, R49, c[0x0][0x2d0], -R163.reuse ;  /* 0x0000b40031937a23 */ /* 0x100fe200000108a3 */
[----:B------:R-:W-:Y:S01]  /*c3c0*/  F2FP.BF16.PACK_AB R23, R243, R242 ;  /* 0x000000f2f317723e */ /* 0x000fe200000010ff */
[----:B------:R-:W-:Y:S01]  /*c3d0*/  LDSM.16.MT88.4 R48, [R220+0x7100] ;  /* 0x00710000dc30783b */ /* 0x000fe20000004200 */
[----:B------:R-:W-:Y:S02]  /*c3e0*/  FFMA.FTZ R163, R65, c[0x0][0x2d0], -R163 ;  /* 0x0000b40041a37a23 */ /* 0x000fe400000108a3 */
[----:B------:R-:W-:Y:S02]  /*c3f0*/  FADD.FTZ R240, R240, R179 ;  /* 0x000000b3f0f07221 */ /* 0x000fe40000010000 */
[----:B------:R-:W-:Y:S01]  /*c400*/  MUFU.EX2 R138, R138 ;  /* 0x0000008a008a7308 */ /* 0x000fe20000000800 */
[C---:B---3--:R-:W-:Y:S03]  /*c410*/  HMMA.16816.F32.BF16 R4, R20.reuse, R24, R4 ;  /* 0x000000181404723c */ /* 0x048fe60000041804 */
[----:B------:R-:W-:Y:S04]  /*c420*/  FADD.FTZ R241, R241, R240 ;  /* 0x000000f0f1f17221 */ /* 0x000fe80000010000 */
[----:B------:R-:W-:Y:S01]  /*c430*/  FADD.FTZ R242, R242, R241 ;  /* 0x000000f1f2f27221 */ /* 0x000fe20000010000 */
[C---:B------:R-:W-:Y:S01]  /*c440*/  HMMA.16816.F32.BF16 R8, R20.reuse, R26, R8 ;  /* 0x0000001a1408723c */ /* 0x040fe20000041808 */
[----:B------:R-:W3:Y:S01]  /*c450*/  LDSM.16.MT88.4 R24, [R224+0x5900] ;  /* 0x00590000e018783b */ /* 0x000ee20000004200 */
[----:B------:R-:W1:Y:S02]  /*c460*/  MUFU.EX2 R139, R139 ;  /* 0x0000008b008b7308 */ /* 0x000e640000000800 */
[----:B------:R-:W-:Y:S04]  /*c470*/  FADD.FTZ R243, R243, R242 ;  /* 0x000000f2f3f37221 */ /* 0x000fe80000010000 */
[C---:B------:R-:W-:Y:S04]  /*c480*/  HMMA.16816.F32.BF16 R68, R20.reuse, R28, R68 ;  /* 0x0000001c1444723c */ /* 0x040fe80000041844 */
[----:B------:R-:W-:Y:S04]  /*c490*/  MUFU.EX2 R144, R144 ;  /* 0x0000009000907308 */ /* 0x000fe80000000800 */
[C---:B------:R-:W-:Y:S01]  /*c4a0*/  HMMA.16816.F32.BF16 R72, R20.reuse, R30, R72 ;  /* 0x0000001e1448723c */ /* 0x040fe20000041848 */
[----:B------:R-:W2:Y:S05]  /*c4b0*/  LDSM.16.MT88.4 R28, [R222+0x5900] ;  /* 0x00590000de1c783b */ /* 0x000eaa0000004200 */
[----:B------:R-:W2:Y:S02]  /*c4c0*/  MUFU.EX2 R145, R145 ;  /* 0x0000009100917308 */ /* 0x000ea40000000800 */
[C---:B------:R-:W-:Y:S08]  /*c4d0*/  HMMA.16816.F32.BF16 R76, R20.reuse, R32, R76 ;  /* 0x00000020144c723c */ /* 0x040ff0000004184c */
[C---:B------:R-:W-:Y:S01]  /*c4e0*/  HMMA.16816.F32.BF16 R80, R20.reuse, R34, R80 ;  /* 0x000000221450723c */ /* 0x040fe20000041850 */
[----:B------:R-:W4:Y:S01]  /*c4f0*/  LDSM.16.MT88.4 R32, [R221+0x5900] ;  /* 0x00590000dd20783b */ /* 0x000f220000004200 */
[----:B------:R-:W-:Y:S06]  /*c500*/  MUFU.EX2 R146, R146 ;  /* 0x0000009200927308 */ /* 0x000fec0000000800 */
[C---:B-1----:R-:W-:Y:S04]  /*c510*/  HMMA.16816.F32.BF16 R84, R20.reuse, R116, R84 ;  /* 0x000000741454723c */ /* 0x042fe80000041854 */
[----:B------:R-:W1:Y:S04]  /*c520*/  MUFU.EX2 R147, R147 ;  /* 0x0000009300937308 */ /* 0x000e680000000800 */
[C---:B------:R-:W-:Y:S01]  /*c530*/  HMMA.16816.F32.BF16 R88, R20.reuse, R118, R88 ;  /* 0x000000761458723c */ /* 0x040fe20000041858 */
[----:B------:R-:W1:Y:S05]  /*c540*/  LDSM.16.MT88.4 R116, [R220+0x5900] ;  /* 0x00590000dc74783b */ /* 0x000e6a0000004200 */
[----:B------:R-:W1:Y:S02]  /*c550*/  MUFU.EX2 R163, R163 ;  /* 0x000000a300a37308 */ /* 0x000e640000000800 */
        /* <DEDUP_REMOVED lines=11> */
[----:B------:R-:W-:Y:S06]  /*c610*/  LDSM.16.MT88.4 R116, [R221+0x6100] ;  /* 0x00610000dd74783b */ /* 0x000fec0000004200 */
[----:B------:R-:W-:Y:S01]  /*c620*/  F2FP.BF16.PACK_AB R20, R121, R120 ;  /* 0x000000787914723e */ /* 0x000fe200000010ff */
[----:B------:R-:W-:Y:S01]  /*c630*/  FADD.FTZ R120, R120, R3 ;  /* 0x0000000378787221 */ /* 0x000fe20000010000 */
[----:B------:R-:W-:Y:S03]  /*c640*/  F2FP.BF16.PACK_AB R22, R123, R122 ;  /* 0x0000007a7b16723e */ /* 0x000fe600000010ff */
[----:B-----5:R-:W-:Y:S01]  /*c650*/  F2FP.BF16.PACK_AB R21, R137, R136 ;  /* 0x000000888915723e */ /* 0x020fe200000010ff */
[----:B------:R-:W-:Y:S01]  /*c660*/  FADD.FTZ R136, R136, R243 ;  /* 0x000000f388887221 */ /* 0x000fe20000010000 */
[----:B------:R-:W-:Y:S01]  /*c670*/  F2FP.BF16.PACK_AB R23, R139, R138 ;  /* 0x0000008a8b17723e */ /* 0x000fe200000010ff */
[----:B------:R-:W-:Y:S01]  /*c680*/  FADD.FTZ R121, R121, R120 ;  /* 0x0000007879797221 */ /* 0x000fe20000010000 */
[----:B------:R-:W-:Y:S01]  /*c690*/  MOV R3, R0 ;  /* 0x0000000000037202 */ /* 0x000fe20000000f00 */
[----:B------:R-:W-:Y:S02]  /*c6a0*/  FADD.FTZ R137, R137, R136 ;  /* 0x0000008889897221 */ /* 0x000fe40000010000 */
[----:B------:R-:W-:Y:S02]  /*c6b0*/  FADD.FTZ R122, R122, R121 ;  /* 0x000000797a7a7221 */ /* 0x000fe40000010000 */
[C---:B---3--:R-:W-:Y:S03]  /*c6c0*/  HMMA.16816.F32.BF16 R4, R20.reuse, R24, R4 ;  /* 0x000000181404723c */ /* 0x048fe60000041804 */
[----:B------:R-:W-:Y:S02]  /*c6d0*/  FADD.FTZ R138, R138, R137 ;  /* 0x000000898a8a7221 */ /* 0x000fe40000010000 */
[----:B------:R-:W-:Y:S02]  /*c6e0*/  FADD.FTZ R123, R123, R122 ;  /* 0x0000007a7b7b7221 */ /* 0x000fe40000010000 */
[----:B------:R-:W-:Y:S01]  /*c6f0*/  FADD.FTZ R139, R139, R138 ;  /* 0x0000008a8b8b7221 */ /* 0x000fe20000010000 */
[C---:B------:R-:W-:Y:S01]  /*c700*/  HMMA.16816.F32.BF16 R8, R20.reuse, R26, R8 ;  /* 0x0000001a1408723c */ /* 0x040fe20000041808 */
[----:B------:R-:W1:Y:S07]  /*c710*/  LDSM.16.MT88.4 R24, [R224+0x6100] ;  /* 0x00610000e018783b */ /* 0x000e6e0000004200 */
[C---:B--2---:R-:W-:Y:S08]  /*c720*/  HMMA.16816.F32.BF16 R68, R20.reuse, R28, R68 ;  /* 0x0000001c1444723c */ /* 0x044ff00000041844 */
[C---:B------:R-:W-:Y:S01]  /*c730*/  HMMA.16816.F32.BF16 R72, R20.reuse, R30, R72 ;  /* 0x0000001e1448723c */ /* 0x040fe20000041848 */
[----:B------:R-:W2:Y:S07]  /*c740*/  LDSM.16.MT88.4 R28, [R220+0x6100] ;  /* 0x00610000dc1c783b */ /* 0x000eae0000004200 */
[C---:B----4-:R-:W-:Y:S08]  /*c750*/  HMMA.16816.F32.BF16 R76, R20.reuse, R32, R76 ;  /* 0x00000020144c723c */ /* 0x050ff0000004184c */
        /* <DEDUP_REMOVED lines=8> */
[C---:B------:R-:W-:Y:S08]  /*c7e0*/  HMMA.16816.F32.BF16 R100, R20.reuse, R40, R100 ;  /* 0x000000281464723c */ /* 0x040ff00000041864 */
[C---:B------:R-:W-:Y:S01]  /*c7f0*/  HMMA.16816.F32.BF16 R104, R20.reuse, R42, R104 ;  /* 0x0000002a1468723c */ /* 0x040fe20000041868 */
[----:B------:R-:W-:Y:S07]  /*c800*/  LDSM.16.MT88.4 R40, [R222+0x7100] ;  /* 0x00710000de28783b */ /* 0x000fee0000004200 */
[C---:B------:R-:W-:Y:S08]  /*c810*/  HMMA.16816.F32.BF16 R12, R20.reuse, R116, R12 ;  /* 0x00000074140c723c */ /* 0x040ff0000004180c */
[C---:B------:R-:W-:Y:S08]  /*c820*/  HMMA.16816.F32.BF16 R108, R20.reuse, R118, R108 ;  /* 0x00000076146c723c */ /* 0x040ff0000004186c */
[C---:B--2---:R-:W-:Y:S08]  /*c830*/  HMMA.16816.F32.BF16 R16, R20.reuse, R28, R16 ;  /* 0x0000001c1410723c */ /* 0x044ff00000041810 */
[----:B------:R-:W-:Y:S01]  /*c840*/  HMMA.16816.F32.BF16 R112, R20, R30, R112 ;  /* 0x0000001e1470723c */ /* 0x000fe20000041870 */
[----:B------:R-:W2:Y:S06]  /*c850*/  LDSM.16.MT88.4 R28, [R224+0x6900] ;  /* 0x00690000e01c783b */ /* 0x000eac0000004200 */
        /* <DEDUP_REMOVED lines=30> */
[C---:B----4-:R-:W-:Y:S08]  /*ca40*/  HMMA.16816.F32.BF16 R12, R20.reuse, R36, R12 ;  /* 0x00000024140c723c */ /* 0x050ff0000004180c */
[C---:B------:R-:W-:Y:S01]  /*ca50*/  HMMA.16816.F32.BF16 R108, R20.reuse, R38, R108 ;  /* 0x00000026146c723c */ /* 0x040fe2000004186c */
[----:B------:R-:W-:Y:S07]  /*ca60*/  LDSM.16.MT88.4 R36, [R220+0x3100] ;  /* 0x00310000dc24783b */ /* 0x000fee0000004200 */
        /* <DEDUP_REMOVED lines=18> */
[C---:B---3--:R-:W-:Y:S07]  /*cb90*/  HMMA.16816.F32.BF16 R68, R20.reuse, R32, R68 ;  /* 0x000000201444723c */ /* 0x048fee0000041844 */
[--C-:B------:R-:W-:Y:S01]  /*cba0*/  FFMA.FTZ R32, R62, c[0x0][0x2d0], -R159.reuse ;  /* 0x0000b4003e207a23 */ /* 0x100fe2000001089f */
[C---:B------:R-:W-:Y:S04]  /*cbb0*/  HMMA.16816.F32.BF16 R72, R20.reuse, R34, R72 ;  /* 0x000000221448723c */ /* 0x040fe80000041848 */
[--C-:B------:R-:W-:Y:S01]  /*cbc0*/  FFMA.FTZ R33, R63, c[0x0][0x2d0], -R159.reuse ;  /* 0x0000b4003f217a23 */ /* 0x100fe2000001089f */
[----:B------:R-:W-:Y:S02]  /*cbd0*/  MUFU.EX2 R32, R32 ;  /* 0x0000002000207308 */ /* 0x000fe40000000800 */
[--C-:B------:R-:W-:Y:S01]  /*cbe0*/  FFMA.FTZ R34, R66, c[0x0][0x2d0], -R159.reuse ;  /* 0x0000b40042227a23 */ /* 0x100fe2000001089f */
[C---:B-1----:R-:W-:Y:S04]  /*cbf0*/  HMMA.16816.F32.BF16 R76, R20.reuse, R24, R76 ;  /* 0x00000018144c723c */ /* 0x042fe8000004184c */
[----:B------:R-:W-:Y:S03]  /*cc00*/  FFMA.FTZ R159, R67, c[0x0][0x2d0], -R159 ;  /* 0x0000b400439f7a23 */ /* 0x000fe6000001089f */
[----:B------:R-:W1:Y:S01]  /*cc10*/  MUFU.EX2 R33, R33 ;  /* 0x0000002100217308 */ /* 0x000e620000000800 */
[C---:B------:R-:W-:Y:S01]  /*cc20*/  HMMA.16816.F32.BF16 R80, R20.reuse, R26, R80 ;  /* 0x0000001a1450723c */ /* 0x040fe20000041850 */
[----:B------:R-:W3:Y:S07]  /*cc30*/  LDSM.16.MT88.4 R24, [R222+0x3900] ;  /* 0x00390000de18783b */ /* 0x000eee0000004200 */
[C---:B------:R-:W-:Y:S01]  /*cc40*/  HMMA.16816.F32.BF16 R84, R20.reuse, R36, R84 ;  /* 0x000000241454723c */ /* 0x040fe20000041854 */
[----:B------:R-:W-:Y:S07]  /*cc50*/  MUFU.EX2 R34, R34 ;  /* 0x0000002200227308 */ /* 0x000fee0000000800 */
[C---:B------:R-:W-:Y:S03]  /*cc60*/  HMMA.16816.F32.BF16 R88, R20.reuse, R38, R88 ;  /* 0x000000261458723c */ /* 0x040fe60000041858 */
[----:B------:R-:W4:Y:S05]  /*cc70*/  MUFU.EX2 R159, R159 ;  /* 0x0000009f009f7308 */ /* 0x000f2a0000000800 */
[C---:B--2---:R-:W-:Y:S08]  /*cc80*/  HMMA.16816.F32.BF16 R92, R20.reuse, R28, R92 ;  /* 0x0000001c145c723c */ /* 0x044ff0000004185c */
[C---:B------:R-:W-:Y:S01]  /*cc90*/  HMMA.16816.F32.BF16 R96, R20.reuse, R30, R96 ;  /* 0x0000001e1460723c */ /* 0x040fe20000041860 */
[----:B------:R-:W2:Y:S07]  /*cca0*/  LDSM.16.MT88.4 R28, [R221+0x3900] ;  /* 0x00390000dd1c783b */ /* 0x000eae0000004200 */
[C---:B------:R-:W-:Y:S08]  /*ccb0*/  HMMA.16816.F32.BF16 R100, R20.reuse, R40, R100 ;  /* 0x000000281464723c */ /* 0x040ff00000041864 */
[C---:B------:R-:W-:Y:S08]  /*ccc0*/  HMMA.16816.F32.BF16 R104, R20.reuse, R42, R104 ;  /* 0x0000002a1468723c */ /* 0x040ff00000041868 */
[C---:B------:R-:W-:Y:S08]  /*ccd0*/  HMMA.16816.F32.BF16 R12, R20.reuse, R44, R12 ;  /* 0x0000002c140c723c */ /* 0x040ff0000004180c */
[C---:B------:R-:W-:Y:S08]  /*cce0*/  HMMA.16816.F32.BF16 R108, R20.reuse, R46, R108 ;  /* 0x0000002e146c723c */ /* 0x040ff0000004186c */
[C---:B------:R-:W-:Y:S08]  /*ccf0*/  HMMA.16816.F32.BF16 R16, R20.reuse, R48, R16 ;  /* 0x000000301410723c */ /* 0x040ff00000041810 */
[----:B------:R-:W-:Y:S07]  /*cd00*/  HMMA.16816.F32.BF16 R112, R20, R50, R112 ;  /* 0x000000321470723c */ /* 0x000fee0000041870 */
[----:B------:R-:W-:Y:S01]  /*cd10*/  F2FP.BF16.PACK_AB R20, R61, R60 ;  /* 0x0000003c3d14723e */ /* 0x000fe200000010ff */
[----:B------:R-:W-:Y:S01]  /*cd20*/  FADD.FTZ R60, R60, R57 ;  /* 0x000000393c3c7221 */ /* 0x000fe20000010000 */
[----:B------:R-:W-:Y:S03]  /*cd30*/  F2FP.BF16.PACK_AB R22, R163, R64 ;  /* 0x00000040a316723e */ /* 0x000fe600000010ff */
[----:B-1----:R-:W-:Y:S01]  /*cd40*/  F2FP.BF16.PACK_AB R21, R33, R32 ;  /* 0x000000202115723e */ /* 0x002fe200000010ff */
[----:B------:R-:W-:Y:S01]  /*cd50*/  FADD.FTZ R32, R32, R59 ;  /* 0x0000003b20207221 */ /* 0x000fe20000010000 */
[----:B----4-:R-:W-:Y:S01]  /*cd60*/  F2FP.BF16.PACK_AB R23, R159, R34 ;  /* 0x000000229f17723e */ /* 0x010fe200000010ff */
[----:B------:R-:W-:Y:S02]  /*cd70*/  FADD.FTZ R61, R61, R60 ;  /* 0x0000003c3d3d7221 */ /* 0x000fe40000010000 */
[----:B------:R-:W-:Y:S02]  /*cd80*/  FADD.FTZ R33, R33, R32 ;  /* 0x0000002021217221 */ /* 0x000fe40000010000 */
[----:B------:R-:W-:Y:S02]  /*cd90*/  FADD.FTZ R64, R64, R61 ;  /* 0x0000003d40407221 */ /* 0x000fe40000010000 */
[C---:B------:R-:W-:Y:S01]  /*cda0*/  HMMA.16816.F32.BF16 R128, R20.reuse, R124, R4 ;  /* 0x0000007c1480723c */ /* 0x040fe20000041804 */
[----:B------:R-:W1:Y:S02]  /*cdb0*/  LDSM.16.MT88.4 R4, [R220+0x3900] ;  /* 0x00390000dc04783b */ /* 0x000e640000004200 */
[----:B------:R-:W-:Y:S02]  /*cdc0*/  FADD.FTZ R34, R34, R33 ;  /* 0x0000002122227221 */ /* 0x000fe40000010000 */
[----:B------:R-:W-:Y:S02]  /*cdd0*/  FADD.FTZ R236, R163, R64 ;  /* 0x00000040a3ec7221 */ /* 0x000fe40000010000 */
[----:B------:R-:W-:Y:S01]  /*cde0*/  FADD.FTZ R229, R159, R34 ;  /* 0x000000229fe57221 */ /* 0x000fe20000010000 */
[C---:B------:R-:W-:Y:S01]  /*cdf0*/  HMMA.16816.F32.BF16 R124, R20.reuse, R126, R8 ;  /* 0x0000007e147c723c */ /* 0x040fe20000041808 */
[----:B------:R-:W4:Y:S07]  /*ce00*/  LDSM.16.MT88.4 R8, [R224+0x7900] ;  /* 0x00790000e008783b */ /* 0x000f2e0000004200 */
[C---:B---3--:R-:W-:Y:S08]  /*ce10*/  HMMA.16816.F32.BF16 R68, R20.reuse, R24, R68 ;  /* 0x000000181444723c */ /* 0x048ff00000041844 */
[C---:B------:R-:W-:Y:S01]  /*ce20*/  HMMA.16816.F32.BF16 R72, R20.reuse, R26, R72 ;  /* 0x0000001a1448723c */ /* 0x040fe20000041848 */
[----:B------:R-:W3:Y:S07]  /*ce30*/  LDSM.16.MT88.4 R24, [R222+0x7900] ;  /* 0x00790000de18783b */ /* 0x000eee0000004200 */
[C---:B--2---:R-:W-:Y:S08]  /*ce40*/  HMMA.16816.F32.BF16 R76, R20.reuse, R28, R76 ;  /* 0x0000001c144c723c */ /* 0x044ff0000004184c */
[C---:B------:R-:W-:Y:S08]  /*ce50*/  HMMA.16816.F32.BF16 R80, R20.reuse, R30, R80 ;  /* 0x0000001e1450723c */ /* 0x040ff00000041850 */
[C---:B-1----:R-:W-:Y:S08]  /*ce60*/  HMMA.16816.F32.BF16 R84, R20.reuse, R4, R84 ;  /* 0x000000041454723c */ /* 0x042ff00000041854 */
[C---:B------:R-:W-:Y:S01]  /*ce70*/  HMMA.16816.F32.BF16 R88, R20.reuse, R6, R88 ;  /* 0x000000061458723c */ /* 0x040fe20000041858 */
[----:B------:R-:W1:Y:S07]  /*ce80*/  LDSM.16.MT88.4 R4, [R221+0x7900] ;  /* 0x00790000dd04783b */ /* 0x000e6e0000004200 */
[C---:B----4-:R-:W-:Y:S08]  /*ce90*/  HMMA.16816.F32.BF16 R92, R20.reuse, R8, R92 ;  /* 0x00000008145c723c */ /* 0x050ff0000004185c */
[C---:B------:R-:W-:Y:S01]  /*cea0*/  HMMA.16816.F32.BF16 R96, R20.reuse, R10, R96 ;  /* 0x0000000a1460723c */ /* 0x040fe20000041860 */
[----:B------:R-:W2:Y:S07]  /*ceb0*/  LDSM.16.MT88.4 R8, [R220+0x7900] ;  /* 0x00790000dc08783b */ /* 0x000eae0000004200 */
[C---:B---3--:R-:W-:Y:S08]  /*cec0*/  HMMA.16816.F32.BF16 R100, R20.reuse, R24, R100 ;  /* 0x000000181464723c */ /* 0x048ff00000041864 */
[C---:B------:R-:W-:Y:S08]  /*ced0*/  HMMA.16816.F32.BF16 R104, R20.reuse, R26, R104 ;  /* 0x0000001a1468723c */ /* 0x040ff00000041868 */
[C---:B-1----:R-:W-:Y:S08]  /*cee0*/  HMMA.16816.F32.BF16 R120, R20.reuse, R4, R12 ;  /* 0x000000041478723c */ /* 0x042ff0000004180c */
[C---:B------:R-:W-:Y:S08]  /*cef0*/  HMMA.16816.F32.BF16 R108, R20.reuse, R6, R108 ;  /* 0x00000006146c723c */ /* 0x040ff0000004186c */
[C---:B--2---:R-:W-:Y:S08]  /*cf00*/  HMMA.16816.F32.BF16 R116, R20.reuse, R8, R16 ;  /* 0x000000081474723c */ /* 0x044ff00000041810 */
[----:B------:R-:W-:Y:S01]  /*cf10*/  HMMA.16816.F32.BF16 R112, R20, R10, R112 ;  /* 0x0000000a1470723c */ /* 0x000fe20000041870 */
[----:B------:R-:W-:-:S07]  /*cf20*/  @P0 BRA `(.L_x_2439) ;  /* 0xffffcc1000000947 */ /* 0x000fce000383ffff */
.L_x_2438:
        /* <DEDUP_REMOVED lines=9> */
[----:B-1----:R-:W-:Y:S01]  /*cfc0*/  FADD.FTZ R5, R6, R5 ;  /* 0x0000000506057221 */ /* 0x002fe20000010000 */
[----:B------:R-:W-:Y:S01]  /*cfd0*/  MOV R6, 0xff800000 ;  /* 0xff80000000067802 */ /* 0x000fe20000000f00 */
[----:B--2---:R-:W-:-:S03]  /*cfe0*/  FADD.FTZ R2, R2, R7 ;  /* 0x0000000702027221 */ /* 0x004fc60000010000 */
[----:B------:R-:W-:Y:S02]  /*cff0*/  FSETP.NE.FTZ.AND P1, PT, R5, RZ, PT ;  /* 0x000000ff0500720b */ /* 0x000fe40003f35000 */
[----:B------:R-:W-:-:S11]  /*d000*/  FSETP.NE.FTZ.AND P0, PT, R2, RZ, PT ;  /* 0x000000ff0200720b */ /* 0x000fd60003f15000 */
[----:B------:R-:W1:Y:S01]  /*d010*/  @P1 MUFU.RCP R4, R5 ;  /* 0x0000000500041308 */ /* 0x000e620000001000 */
[----:B------:R-:W-:Y:S02]  /*d020*/  @P1 MOV R8, 0x3f317218 ;  /* 0x3f31721800081802 */ /* 0x000fe40000000f00 */
[----:B------:R-:W-:-:S03]  /*d030*/  @P0 MOV R7, 0x3f317218 ;  /* 0x3f31721800070802 */ /* 0x000fc60000000f00 */
        /* <DEDUP_REMOVED lines=74> */
.L_x_2434:
        /* <DEDUP_REMOVED lines=119> */
.L_x_2441:
[----:B--2---:R-:W-:Y:S01]  /*dc50*/  LOP3.LUT R3, R7, 0xffffffe0, RZ, 0xc0, !PT ;  /* 0xffffffe007037812 */ /* 0x004fe200078ec0ff */
[----:B------:R-:W1:Y:S01]  /*dc60*/  S2R R10, SR_CTAID.Y ;  /* 0x00000000000a7919 */ /* 0x000e620000002600 */
[----:B------:R-:W-:Y:S01]  /*dc70*/  SHF.R.S32.HI R7, RZ, 0x1f, R2 ;  /* 0x0000001fff077819 */ /* 0x000fe20000011402 */
[----:B------:R-:W-:Y:S01]  /*dc80*/  IMAD.MOV.U32 R13, RZ, RZ, c[0x0][0x4e8] ;  /* 0x00013a00ff0d7624 */ /* 0x000fe200078e00ff */
[----:B------:R-:W-:Y:S01]  /*dc90*/  MOV R19, R21 ;  /* 0x0000001500137202 */ /* 0x000fe20000000f00 */
[----:B------:R-:W-:Y:S01]  /*dca0*/  IMAD.IADD R12, R0, 0x1, -R3 ;  /* 0x00000001000c7824 */ /* 0x000fe200078e0a03 */
[----:B------:R-:W2:Y:S01]  /*dcb0*/  S2R R39, SR_CTAID.X ;  /* 0x0000000000277919 */ /* 0x000ea20000002500 */
[----:B------:R-:W-:Y:S01]  /*dcc0*/  LEA.HI R7, R7, R2, RZ, 0x3 ;  /* 0x0000000207077211 */ /* 0x000fe200078f18ff */
[----:B------:R-:W-:Y:S01]  /*dcd0*/  IMAD.MOV.U32 R18, RZ, RZ, R20 ;  /* 0x000000ffff127224 */ /* 0x000fe200078e0014 */
[----:B------:R-:W-:Y:S01]  /*dce0*/  LEA.HI R3, R9, R9, RZ, 0x1 ;  /* 0x0000000909037211 */ /* 0x000fe200078f08ff */
        /* <DEDUP_REMOVED lines=8> */
[----:B------:R-:W-:Y:S02]  /*dd70*/  ISETP.NE.AND P1, PT, R13, 0x1, PT ;  /* 0x000000010d00780c */ /* 0x000fe40003f25270 */
[----:B------:R-:W-:Y:S01]  /*dd80*/  IADD3 R13, R9, -R14, RZ ;  /* 0x8000000e090d7210 */ /* 0x000fe20007ffe0ff */
[----:B------:R-:W-:Y:S01]  /*dd90*/  IMAD R2, R2, 0x10, R11 ;  /* 0x0000001002027824 */ /* 0x000fe200078e020b */
[----:B------:R-:W-:Y:S01]  /*dda0*/  LOP3.LUT P2, RZ, R12, 0x3, RZ, 0xc0, !PT ;  /* 0x000000030cff7812 */ /* 0x000fe2000784c0ff */
        /* <DEDUP_REMOVED lines=12> */
[----:B------:R-:W-:Y:S02]  /*de70*/  SHF.R.S32.HI R13, RZ, 0x1f, R228 ;  /* 0x0000001fff0d7819 */ /* 0x000fe400000114e4 */
[----:B------:R-:W-:Y:S01]  /*de80*/  SEL R14, R228, RZ, !P0 ;  /* 0x000000ffe40e7207 */ /* 0x000fe20004000000 */
[----:B------:R-:W-:Y:S01]  /*de90*/  IMAD R7, R10, c[0x0][0x494], R7 ;  /* 0x000125000a077a24 */ /* 0x000fe200078e0207 */
[----:B------:R-:W-:Y:S01]  /*dea0*/  SEL R13, R13, RZ, !P0 ;  /* 0x000000ff0d0d7207 */ /* 0x000fe20004000000 */
[----:B------:R-:W-:-:S02]  /*deb0*/  IMAD.IADD R9, R0, 0x1, -R9 ;  /* 0x0000000100097824 */ /* 0x000fc400078e0a09 */
[----:B------:R-:W-:-:S04]  /*dec0*/  @P1 IMAD.HI.U32 R0, R3, c[0x0][0x4ec], RZ ;  /* 0x00013b0003001a27 */ /* 0x000fc800078e00ff */
[----:B------:R-:W-:Y:S01]  /*ded0*/  IMAD.IADD R19, R19, 0x1, R7 ;  /* 0x0000000113137824 */ /* 0x000fe200078e0207 */
[----:B------:R-:W-:Y:S01]  /*dee0*/  MOV R7, R3 ;  /* 0x0000000300077202 */ /* 0x000fe20000000f00 */
[----:B------:R-:W-:Y:S01]  /*def0*/  IMAD R11, R11, c[0x0][0x3e8], RZ ;  /* 0x0000fa000b0b7a24 */ /* 0x000fe200078e02ff */
[----:B------:R-:W-:Y:S01]  /*df00*/  @P1 SHF.R.U32.HI R7, RZ, c[0x0][0x4f0], R0 ;  /* 0x00013c00ff071a19 */ /* 0x000fe20000011600 */
[----:B------:R-:W-:-:S03]  /*df10*/  IMAD.WIDE.U32 R20, R10, c[0x0][0x3e8], R20 ;  /* 0x0000fa000a147a25 */ /* 0x000fc600078e0014 */
[----:B------:R-:W-:Y:S01]  /*df20*/  SHF.R.S32.HI R16, RZ, 0x1f, R7 ;  /* 0x0000001fff107819 */ /* 0x000fe20000011407 */
[----:B------:R-:W-:Y:S01]  /*df30*/  IMAD R11, R10, c[0x0][0x3ec], R11 ;  /* 0x0000fb000a0b7a24 */ /* 0x000fe200078e020b */
[----:B------:R-:W-:Y:S01]  /*df40*/  IADD3 R10, -R7, RZ, RZ ;  /* 0x000000ff070a7210 */ /* 0x000fe20007ffe1ff */
[----:B------:R-:W-:Y:S02]  /*df50*/  IMAD R0, R9, 0x20, R32 ;  /* 0x0000002009007824 */ /* 0x000fe400078e0220 */
[----:B------:R-:W-:Y:S02]  /*df60*/  IMAD.IADD R21, R21, 0x1, R11 ;  /* 0x0000000115157824 */ /* 0x000fe400078e020b */
[----:B------:R-:W-:Y:S02]  /*df70*/  IMAD R11, R39, 0x80, R0 ;  /* 0x00000080270b7824 */ /* 0x000fe400078e0200 */
[----:B------:R-:W-:Y:S02]  /*df80*/  IMAD R15, R13, c[0x0][0x498], RZ ;  /* 0x000126000d0f7a24 */ /* 0x000fe400078e02ff */
[----:B------:R-:W-:-:S04]  /*df90*/  IMAD.WIDE.U32 R18, R14, c[0x0][0x498], R18 ;  /* 0x000126000e127a25 */ /* 0x000fc800078e0012 */
[----:B------:R-:W-:Y:S01]  /*dfa0*/  IMAD R10, R10, c[0x0][0x4e8], R3 ;  /* 0x00013a000a0a7a24 */ /* 0x000fe200078e0203 */
[----:B------:R-:W-:Y:S01]  /*dfb0*/  IADD3 R18, P0, R7, R18, RZ ;  /* 0x0000001207127210 */ /* 0x000fe20007f1e0ff */
[----:B------:R-:W-:-:S03]  /*dfc0*/  @P1 IMAD.HI.U32 R0, R11, c[0x0][0x4ec], RZ ;  /* 0x00013b000b001a27 */ /* 0x000fc600078e00ff */
[----:B------:R-:W-:Y:S01]  /*dfd0*/  SHF.R.S32.HI R12, RZ, 0x1f, R10 ;  /* 0x0000001fff0c7819 */ /* 0x000fe2000001140a */
[----:B------:R-:W-:Y:S02]  /*dfe0*/  IMAD R3, R14, c[0x0][0x49c], R15 ;  /* 0x000127000e037a24 */ /* 0x000fe400078e020f */
        /* <DEDUP_REMOVED lines=13> */
[----:B------:R-:W-:Y:S01]  /*e0c0*/  IMAD R34, R34, c[0x0][0x4e8], R11 ;  /* 0x00013a0022227a24 */ /* 0x000fe200078e020b */
[----:B------:R-:W-:Y:S01]  /*e0d0*/  LOP3.LUT R16, R3, 0x38, R0, 0xf8, !PT ;  /* 0x0000003803107812 */ /* 0x000fe200078ef800 */
[----:B------:R-:W-:Y:S01]  /*e0e0*/  IMAD.IADD R10, R19, 0x1, R9 ;  /* 0x00000001130a7824 */ /* 0x000fe200078e0209 */
[----:B------:R-:W-:Y:S01]  /*e0f0*/  SHF.R.U32.HI R3, RZ, 0x3, R3 ;  /* 0x00000003ff037819 */ /* 0x000fe20000011603 */
[----:B------:R-:W-:Y:S01]  /*e100*/  SHFL.IDX PT, R42, R12, RZ, 0x1c1f ;  /* 0x001c1fff0c2a7589 */ /* 0x000fe200000e0000 */
[----:B------:R-:W-:Y:S01]  /*e110*/  SHF.R.S32.HI R9, RZ, 0x1f, R7 ;  /* 0x0000001fff097819 */ /* 0x000fe20000011407 */
[----:B------:R-:W-:Y:S01]  /*e120*/  IMAD R13, R14, c[0x0][0x3f4], R13 ;  /* 0x0000fd000e0d7a24 */ /* 0x000fe200078e020d */
[----:B------:R-:W-:Y:S01]  /*e130*/  LEA.HI.X R10, R18, c[0x0][0x454], R10, 0x2, P0 ;  /* 0x00011500120a7a11 */ /* 0x000fe200000f140a */
[----:B------:R1:W-:Y:S01]  /*e140*/  SHFL.IDX PT, R44, R12, 0x1, 0x1c1f ;  /* 0x003c1f000c2c7f89 */ /* 0x0003e200000e0000 */
[C---:B------:R-:W-:Y:S01]  /*e150*/  IMAD R11, R39.reuse, 0x80, R2 ;  /* 0x00000080270b7824 */ /* 0x040fe200078e0202 */
[----:B------:R-:W-:Y:S01]  /*e160*/  LOP3.LUT R3, R16, R3, RZ, 0x3c, !PT ;  /* 0x0000000310037212 */ /* 0x000fe200078e3cff */
[----:B------:R-:W-:Y:S01]  /*e170*/  IMAD.WIDE.U32 R14, R14, c[0x0][0x3f0], R20 ;  /* 0x0000fc000e0e7a25 */ /* 0x000fe200078e0014 */
[----:B------:R-:W2:Y:S01]  /*e180*/  SHFL.IDX PT, R43, R10, RZ, 0x1c1f ;  /* 0x001c1fff0a2b7589 */ /* 0x000ea200000e0000 */
[----:B------:R-:W-:-:S02]  /*e190*/  LEA R39, R39, R32, 0x7 ;  /* 0x0000002027277211 */ /* 0x000fc400078e38ff */
[----:B-----5:R-:W-:Y:S01]  /*e1a0*/  IMAD R2, R8, c[0x0][0x4e8], RZ ;  /* 0x00013a0008027a24 */ /* 0x020fe200078e02ff */
[----:B------:R-:W3:Y:S01]  /*e1b0*/  SHFL.IDX PT, R45, R10, 0x1, 0x1c1f ;  /* 0x003c1f000a2d7f89 */ /* 0x000ee200000e0000 */
[----:B------:R-:W-:Y:S01]  /*e1c0*/  IMAD R16, R9, c[0x0][0x3e0], RZ ;  /* 0x0000f80009107a24 */ /* 0x000fe200078e02ff */
[----:B------:R-:W-:Y:S01]  /*e1d0*/  IADD3 R9, R11, 0x8, RZ ;  /* 0x000000080b097810 */ /* 0x000fe20007ffe0ff */
[----:B------:R-:W-:Y:S01]  /*e1e0*/  IMAD.IADD R13, R15, 0x1, R13 ;  /* 0x000000010f0d7824 */ /* 0x000fe200078e020d */
[-C--:B------:R-:W-:Y:S01]  /*e1f0*/  ISETP.GE.OR P0, PT, R11, R2.reuse, P2 ;  /* 0x000000020b00720c */ /* 0x080fe20001706670 */
[----:B------:R-:W-:Y:S01]  /*e200*/  IMAD.SHL.U32 R8, R5, 0x8, RZ ;  /* 0x0000000805087824 */ /* 0x000fe200078e00ff */
[----:B------:R-:W-:Y:S01]  /*e210*/  ISETP.GE.OR P2, PT, R9, R2, P2 ;  /* 0x000000020900720c */ /* 0x000fe20001746670 */
[----:B------:R-:W-:-:S03]  /*e220*/  IMAD R16, R7, c[0x0][0x3e4], R16 ;  /* 0x0000f90007107a24 */ /* 0x000fc600078e0210 */
[----:B------:R-:W-:-:S04]  /*e230*/  LOP3.LUT R8, R3, 0x7ffffe00, R8, 0xf8, !PT ;  /* 0x7ffffe0003087812 */ /* 0x000fc800078ef808 */
[----:B------:R-:W-:Y:S02]  /*e240*/  SHF.L.U32 R40, R8, 0x1, RZ ;  /* 0x0000000108287819 */ /* 0x000fe400000006ff */
[----:B-1----:R-:W-:Y:S01]  /*e250*/  MOV R12, R14 ;  /* 0x0000000e000c7202 */ /* 0x002fe20000000f00 */
[----:B--2---:R1:W-:Y:S04]  /*e260*/  @!P0 ST.E [R42.64], R4 ;  /* 0x000000042a008985 */ /* 0x0043e8000c101912 */
[----:B------:R-:W-:Y:S01]  /*e270*/  IMAD.WIDE.U32 R14, R7, c[0x0][0x3e0], R12 ;  /* 0x0000f800070e7a25 */ /* 0x000fe200078e000c */
[----:B------:R-:W-:Y:S01]  /*e280*/  SHF.R.S32.HI R7, RZ, 0x1f, R34 ;  /* 0x0000001fff077819 */ /* 0x000fe20000011422 */
[----:B---3--:R1:W-:Y:S02]  /*e290*/  @!P2 ST.E [R44.64], R6 ;  /* 0x000000062c00a985 */ /* 0x0083e4000c101912 */
[----:B------:R-:W-:-:S02]  /*e2a0*/  IMAD.IADD R15, R15, 0x1, R16 ;  /* 0x000000010f0f7824 */ /* 0x000fc400078e0210 */
[----:B------:R-:W-:Y:S01]  /*e2b0*/  IMAD R7, R7, c[0x0][0x3d8], RZ ;  /* 0x0000f60007077a24 */ /* 0x000fe200078e02ff */
[----:B------:R1:W2:Y:S03]  /*e2c0*/  LDS.128 R28, [R40+0x1080] ;  /* 0x00108000281c7984 */ /* 0x0002a60000000c00 */
[C---:B------:R-:W-:Y:S01]  /*e2d0*/  IMAD R3, R34.reuse, c[0x0][0x3dc], R7 ;  /* 0x0000f70022037a24 */ /* 0x040fe200078e0207 */
[----:B------:R1:W3:Y:S01]  /*e2e0*/  LDS.128 R24, [R40+0x2080] ;  /* 0x0020800028187984 */ /* 0x0002e20000000c00 */
[----:B------:R-:W-:-:S03]  /*e2f0*/  IMAD.WIDE.U32 R34, R34, c[0x0][0x3d8], R14 ;  /* 0x0000f60022227a25 */ /* 0x000fc600078e000e */
[----:B------:R1:W4:Y:S01]  /*e300*/  LDS.128 R20, [R40+0x3080] ;  /* 0x0030800028147984 */ /* 0x0003220000000c00 */
[----:B------:R-:W-:Y:S01]  /*e310*/  IMAD.IADD R3, R35, 0x1, R3 ;  /* 0x0000000123037824 */ /* 0x000fe200078e0203 */
[C---:B------:R-:W-:Y:S02]  /*e320*/  LEA R38, P0, R34.reuse, c[0x0][0x380], 0x1 ;  /* 0x0000e00022267a11 */ /* 0x040fe400078008ff */
[----:B------:R1:W1:Y:S02]  /*e330*/  LDS.128 R16, [R40+0x5080] ;  /* 0x0050800028107984 */ /* 0x0002640000000c00 */
[----:B------:R-:W-:Y:S02]  /*e340*/  LEA.HI.X R37, R34, c[0x0][0x384], R3, 0x1, P0 ;  /* 0x0000e10022257a11 */ /* 0x000fe400000f0c03 */
[----:B------:R1:W1:Y:S01]  /*e350*/  LDS.128 R12, [R40+0x6080] ;  /* 0x00608000280c7984 */ /* 0x0002620000000c00 */
[----:B------:R-:W-:-:S03]  /*e360*/  ISETP.GE.AND P0, PT, R39, R2, PT ;  /* 0x000000022700720c */ /* 0x000fc60003f06270 */
[----:B------:R1:W1:Y:S04]  /*e370*/  LDS.128 R8, [R40+0x7080] ;  /* 0x0070800028087984 */ /* 0x0002680000000c00 */
[----:B------:R1:W1:Y:S04]  /*e380*/  SHFL.IDX PT, R42, R38, RZ, 0x181f ;  /* 0x00181fff262a7589 */ /* 0x00026800000e0000 */
[----:B------:R1:W1:Y:S02]  /*e390*/  SHFL.IDX PT, R43, R37, RZ, 0x181f ;  /* 0x00181fff252b7589 */ /* 0x00026400000e0000 */
[----:B------:R-:W-:Y:S05]  /*e3a0*/  @P0 BRA `(.L_x_2443) ;  /* 0x000000b000000947 */ /* 0x000fea0003800000 */
[----:B------:R-:W5:Y:S01]  /*e3b0*/  LDS.128 R32, [R40+0x80] ;  /* 0x0000800028207984 */ /* 0x000f620000000c00 */
[----:B------:R-:W-:-:S02]  /*e3c0*/  ISETP.GE.AND P0, PT, R36, c[0x0][0x3c8], PT ;  /* 0x0000f20024007a0c */ /* 0x000fc40003f06270 */
[----:B------:R-:W-:Y:S01]  /*e3d0*/  ISETP.GE.AND P1, PT, R0, c[0x0][0x3c8], PT ;  /* 0x0000f20000007a0c */ /* 0x000fe20003f26270 */
[----:B-1----:R-:W1:Y:S10]  /*e3e0*/  LDS.128 R4, [R40+0x4080] ;  /* 0x0040800028047984 */ /* 0x002e740000000c00 */
[----:B------:R-:W-:-:S02]  /*e3f0*/  @!P0 SHF.R.S32.HI R3, RZ, 0x1f, R36 ;  /* 0x0000001fff038819 */ /* 0x000fc40000011424 */
[----:B------:R-:W-:Y:S02]  /*e400*/  @!P1 IMAD.WIDE R44, R0, 0x2, R42 ;  /* 0x00000002002c9825 */ /* 0x000fe400078e022a */
[----:B------:R-:W-:-:S04]  /*e410*/  @!P0 LEA.HI R3, R3, R36, RZ, 0x3 ;  /* 0x0000002403038211 */ /* 0x000fc800078f18ff */
[----:B------:R-:W-:-:S05]  /*e420*/  @!P0 LOP3.LUT R3, R3, 0xfffffff8, RZ, 0xc0, !PT ;  /* 0xfffffff803038812 */ /* 0x000fca00078ec0ff */
[----:B------:R-:W-:Y:S01]  /*e430*/  @!P0 IMAD.WIDE R42, R3, 0x2, R42 ;  /* 0x00000002032a8825 */ /* 0x000fe200078e022a */
[----:B-----5:R4:W-:Y:S04]  /*e440*/  @!P1 ST.E.128 [R44.64], R32 ;  /* 0x000000202c009985 */ /* 0x0209e8000c101d12 */
[----:B-1----:R4:W-:Y:S02]  /*e450*/  @!P0 ST.E.128 [R42.64], R4 ;  /* 0x000000042a008985 */ /* 0x0029e4000c101d12 */
.L_x_2443:
[----:B------:R-:W-:Y:S05]  /*e460*/  BSYNC B0 ;  /* 0x0000000000007941 */ /* 0x000fea0003800000 */
.L_x_2442:
[----:B------:R-:W-:Y:S01]  /*e470*/  IADD3 R3, R39, 0x20, RZ ;  /* 0x0000002027037810 */ /* 0x000fe20007ffe0ff */
[----:B----4-:R4:W3:Y:S01]  /*e480*/  SHFL.IDX PT, R5, R37, 0x1, 0x181f ;  /* 0x00381f0025057f89 */ /* 0x0108e200000e0000 */
[----:B------:R-:W-:Y:S02]  /*e490*/  BSSY B0, `(.L_x_2444) ;  /* 0x000000d000007945 */ /* 0x000fe40003800000 */
[----:B------:R-:W-:Y:S01]  /*e4a0*/  ISETP.GE.AND P0, PT, R3, R2, PT ;  /* 0x000000020300720c */ /* 0x000fe20003f06270 */
[----:B-1----:R4:W1:-:S12]  /*e4b0*/  SHFL.IDX PT, R4, R38, 0x1, 0x181f ;  /* 0x00381f0026047f89 */ /* 0x00285800000e0000 */
[----:B------:R-:W-:Y:S05]  /*e4c0*/  @P0 BRA `(.L_x_2445) ;  /* 0x0000009000000947 */ /* 0x000fea0003800000 */
[----:B------:R-:W-:Y:S02]  /*e4d0*/  ISETP.GE.AND P0, PT, R36, c[0x0][0x3c8], PT ;  /* 0x0000f20024007a0c */ /* 0x000fe40003f06270 */
[----:B------:R-:W-:-:S11]  /*e4e0*/  ISETP.GE.AND P1, PT, R0, c[0x0][0x3c8], PT ;  /* 0x0000f20000007a0c */ /* 0x000fd60003f26270 */
[----:B------:R-:W-:Y:S02]  /*e4f0*/  @!P0 SHF.R.S32.HI R3, RZ, 0x1f, R36 ;  /* 0x0000001fff038819 */ /* 0x000fe40000011424 */
[----:B-1-3--:R-:W-:Y:S02]  /*e500*/  @!P1 IMAD.WIDE R6, R0, 0x2, R4 ;  /* 0x0000000200069825 */ /* 0x00afe400078e0204 */
[----:B------:R-:W-:-:S03]  /*e510*/  @!P0 LEA.HI R3, R3, R36, RZ, 0x3 ;  /* 0x0000002403038211 */ /* 0x000fc600078f18ff */
[----:B--2---:R1:W-:Y:S01]  /*e520*/  @!P1 ST.E.128 [R6.64], R28 ;  /* 0x0000001c06009985 */ /* 0x0043e2000c101d12 */
[----:B------:R-:W-:-:S05]  /*e530*/  @!P0 LOP3.LUT R3, R3, 0xfffffff8, RZ, 0xc0, !PT ;  /* 0xfffffff803038812 */ /* 0x000fca00078ec0ff */
[----:B------:R-:W-:-:S05]  /*e540*/  @!P0 IMAD.WIDE R4, R3, 0x2, R4 ;  /* 0x0000000203048825 */ /* 0x000fca00078e0204 */
[----:B------:R1:W-:Y:S02]  /*e550*/  @!P0 ST.E.128 [R4.64], R16 ;  /* 0x0000001004008985 */ /* 0x0003e4000c101d12 */
.L_x_2445:
[----:B------:R-:W-:Y:S05]  /*e560*/  BSYNC B0 ;  /* 0x0000000000007941 */ /* 0x000fea0003800000 */
.L_x_2444:
[----:B------:R-:W-:Y:S01]  /*e570*/  IADD3 R3, R39, 0x40, RZ ;  /* 0x0000004027037810 */ /* 0x000fe20007ffe0ff */
[----:B-1-3--:R1:W3:Y:S01]  /*e580*/  SHFL.IDX PT, R5, R37, 0x2, 0x181f ;  /* 0x00581f0025057f89 */ /* 0x00a2e200000e0000 */
        /* <DEDUP_REMOVED lines=13> */
.L_x_2447:
[----:B------:R-:W-:Y:S05]  /*e660*/  BSYNC B0 ;  /* 0x0000000000007941 */ /* 0x000fea0003800000 */
.L_x_2446:
[----:B------:R-:W-:Y:S01]  /*e670*/  IADD3 R39, R39, 0x60, RZ ;  /* 0x0000006027277810 */ /* 0x000fe20007ffe0ff */
[----:B---3--:R3:W1:Y:S03]  /*e680*/  SHFL.IDX PT, R5, R37, 0x3, 0x181f ;  /* 0x00781f0025057f89 */ /* 0x00866600000e0000 */
[----:B------:R-:W-:Y:S01]  /*e690*/  ISETP.GE.AND P0, PT, R39, R2, PT ;  /* 0x000000022700720c */ /* 0x000fe20003f06270 */
[----:B----4-:R3:W4:-:S12]  /*e6a0*/  SHFL.IDX PT, R4, R38, 0x3, 0x181f ;  /* 0x00781f0026047f89 */ /* 0x01071800000e0000 */
        /* <DEDUP_REMOVED lines=12> */
.L_x_2440:
        /* <DEDUP_REMOVED lines=18> */
.L_x_2448:
        /* <DEDUP_REMOVED lines=42> */
.L_x_2450:
[----:B------:R-:W-:Y:S05]  /*eb30*/  BSYNC B0 ;  /* 0x0000000000007941 */ /* 0x000fea0003800000 */
.L_x_2449:
        /* <DEDUP_REMOVED lines=59> */
.L_x_2452:
[----:B------:R-:W-:Y:S05]  /*eef0*/  BSYNC B0 ;  /* 0x0000000000007941 */ /* 0x000fea0003800000 */
.L_x_2451:
        /* <DEDUP_REMOVED lines=15> */
.L_x_2454:
[----:B------:R-:W-:Y:S05]  /*eff0*/  BSYNC B0 ;  /* 0x0000000000007941 */ /* 0x000fea0003800000 */
.L_x_2453:
        /* <DEDUP_REMOVED lines=15> */
.L_x_2456:
[----:B------:R-:W-:Y:S05]  /*f0f0*/  BSYNC B0 ;  /* 0x0000000000007941 */ /* 0x000fea0003800000 */
.L_x_2455:
        /* <DEDUP_REMOVED lines=16> */
.L_x_2457:
        /* <DEDUP_REMOVED lines=16> */
.L_x_3795:


//--------------------- .text._ZN7cutlass13device_kernelIN5flash19enable_sm80_to_sm89INS1_16FlashAttnFwdSm80INS1_25CollectiveMainloopFwdSm80ILi8ELi1ELb1EN4cute5tupleIJNS5_1CILi128EEES8_S8_EEELi128ENS_10bfloat16_tEfNS_4arch4Sm80ELb1ELb0ELb0ELb1ELb0ELb1ELb1ELb0EEENS1_21CollectiveEpilogueFwdIS9_NS6_IJNS7_ILi1EEESF_SF_EEESA_SC_Li256ELb1ELb1ELb0ELb0EEENS1_19SingleTileSchedulerILb1ELb0ELb1ELi128EEEEEEEEEvNT_6ParamsE --------------------------
	.section	.text._ZN7cutlass13device_kernelIN5flash19enable_sm80_to_sm89INS1_16FlashAttnFwdSm80INS1_25CollectiveMainloopFwdSm80ILi8ELi1ELb1EN4cute5tupleIJNS5_1CILi128EEES8_S8_EEELi128ENS_10bfloat16_tEfNS_4arch4Sm80ELb1ELb0ELb0ELb1ELb0ELb1ELb1ELb0EEENS1_21CollectiveEpilogueFwdIS9_NS6_IJNS7_ILi1EEESF_SF_EEESA_SC_Li256ELb1ELb1ELb0ELb0EEENS1_19SingleTileSchedulerILb1ELb0ELb1ELi128EEEEEEEEEvNT_6ParamsE,"ax",@progbits
	.sectioninfo	@"SHI_REGISTERS=255"
	.align	128
.text._ZN7cutlass13device_kernelIN5flash19enable_sm80_to_sm89INS1_16FlashAttnFwdSm80INS1_25CollectiveMainloopFwdSm80ILi8ELi1ELb1EN4cute5tupleIJNS5_1CILi128EEES8_S8_EEELi128ENS_10bfloat16_tEfNS_4arch4Sm80ELb1ELb0ELb0ELb1ELb0ELb1ELb1ELb0EEENS1_21CollectiveEpilogueFwdIS9_NS6_IJNS7_ILi1EEESF_SF_EEESA_SC_Li256ELb1ELb1ELb0ELb0EEENS1_19SingleTileSchedulerILb1ELb0ELb1ELi128EEEEEEEEEvNT_6ParamsE:
        .type           _ZN7cutlass13device_kernelIN5flash19enable_sm80_to_sm89INS1_16FlashAttnFwdSm80INS1_25CollectiveMainloopFwdSm80ILi8ELi1ELb1EN4cute5tupleIJNS5_1CILi128EEES8_S8_EEELi128ENS_10bfloat16_tEfNS_4arch4Sm80ELb1ELb0ELb0ELb1ELb0ELb1ELb1ELb0EEENS1_21CollectiveEpilogueFwdIS9_NS6_IJNS7_ILi1EEESF_SF_EEESA_SC_Li256ELb1ELb1ELb0ELb0EEENS1_19SingleTileSchedulerILb1ELb0ELb1ELi128EEEEEEEEEvNT_6ParamsE,@function
        .size           _ZN7cutlass13device_kernelIN5flash19enable_sm80_to_sm89INS1_16FlashAttnFwdSm80INS1_25CollectiveMainloopFwdSm80ILi8ELi1ELb1EN4cute5tupleIJNS5_1CILi128EEES8_S8_EEELi128ENS_10bfloat16_tEfNS_4arch4Sm80ELb1ELb0ELb0ELb1ELb0ELb1ELb1ELb0EEENS1_21CollectiveEpilogueFwdIS9_NS6_IJNS7_ILi1EEESF_SF_EEESA_SC_Li256ELb1ELb1ELb0ELb0EEENS1_19SingleTileSchedulerILb1ELb0ELb1ELi128EEEEEEEEEvNT_6ParamsE,(.L_x_3796 - _ZN7cutlass13device_kernelIN5flash19enable_sm80_to_sm89INS1_16FlashAttnFwdSm80INS1_25CollectiveMainloopFwdSm80ILi8ELi1ELb1EN4cute5tupleIJNS5_1CILi128EEES8_S8_EEELi128ENS_10bfloat16_tEfNS_4arch4Sm80ELb1ELb0ELb0ELb1ELb0ELb1ELb1ELb0EEENS1_21CollectiveEpilogueFwdIS9_NS6_IJNS7_ILi1EEESF_SF_EEESA_SC_Li256ELb1ELb1ELb0ELb0EEENS1_19SingleTileSchedulerILb1ELb0ELb1ELi128EEEEEEEEEvNT_6ParamsE)
        .other          _ZN7cutlass13device_kernelIN5flash19enable_sm80_to_sm89INS1_16FlashAttnFwdSm80INS1_25CollectiveMainloopFwdSm80ILi8ELi1ELb1EN4cute5tupleIJNS5_1CILi128EEES8_S8_EEELi128ENS_10bfloat16_tEfNS_4arch4Sm80ELb1ELb0ELb0ELb1ELb0ELb1ELb1ELb0EEENS1_21CollectiveEpilogueFwdIS9_NS6_IJNS7_ILi1EEESF_SF_EEESA_SC_Li256ELb1ELb1ELb0ELb0EEENS1_19SingleTileSchedulerILb1ELb0ELb1ELi128EEEEEEEEEvNT_6ParamsE,@"STO_CUDA_ENTRY STV_DEFAULT"
_ZN7cutlass13device_kernelIN5flash19enable_sm80_to_sm89INS1_16FlashAttnFwdSm80INS1_25CollectiveMainloopFwdSm80ILi8ELi1ELb1EN4cute5tupleIJNS5_1CILi128EEES8_S8_EEELi128ENS_10bfloat16_tEfNS_4arch4Sm80ELb1ELb0ELb0ELb1ELb0ELb1ELb1ELb0EEENS1_21CollectiveEpilogueFwdIS9_NS6_IJNS7_ILi1EEESF_SF_EEESA_SC_Li256ELb1ELb1ELb0ELb0EEENS1_19SingleTileSchedulerILb1ELb0ELb1ELi128EEEEEEEEEvNT_6ParamsE:
        /* <DEDUP_REMOVED lines=17> */
.L_x_2459:
        /* <DEDUP_REMOVED lines=8> */
.L_x_2461:
[----:B------:R-:W-:-:S04]  /*0190*/  MOV R0, c[0x0][0x54c] ;  /* 0x0001530000007a02 */ /* 0x000fc80000000f00 */
.L_x_2460:
[----:B------:R-:W-:Y:S01]  /*01a0*/  USHF.L.U32 UR4, UR4, 0x7, URZ ;  /* 0x0000000704047899 */ /* 0x000fe2000800063f */
[----:B-----5:R-:W-:-:S05]  /*01b0*/  IMAD R0, R0, c[0x0][0x548], RZ ;  /* 0x0001520000007a24 */ /* 0x020fca00078e02ff */
[----:B------:R-:W-:-:S04]  /*01c0*/  MOV R12, UR4 ;  /* 0x00000004000c7c02 */ /* 0x000fc80008000f00 */
[----:B------:R-:W-:-:S04]  /*01d0*/  ISETP.GE.AND P0, PT, R12, R0, PT ;  /* 0x000000000c00720c */ /* 0x000fc80003f06270 */
[----:B------:R-:W-:-:S05]  /*01e0*/  SEL R0, R5, 0xffffffff, !P0 ;  /* 0xffffffff05007807 */ /* 0x000fca0004000000 */
[----:B------:R2:W-:Y:S01]  /*01f0*/  STL [R1+0x5c], R0 ;  /* 0x00005c0001007387 */ /* 0x0005e20000100800 */
[----:B------:R-:W-:Y:S05]  /*0200*/  BRA `(.L_x_2462) ;  /* 0x0000014000007947 */ /* 0x000fea0003800000 */
.L_x_2458:
[----:B------:R-:W-:-:S04]  /*0210*/  ISETP.NE.U32.AND P0, PT, RZ, c[0x0][0x568], PT ;  /* 0x00015a00ff007a0c */ /* 0x000fc80003f05070 */
[----:B------:R-:W-:-:S13]  /*0220*/  ISETP.NE.AND.EX P0, PT, RZ, c[0x0][0x56c], PT, P0 ;  /* 0x00015b00ff007a0c */ /* 0x000fda0003f05300 */
[----:B------:R-:W-:Y:S05]  /*0230*/  @!P0 BRA `(.L_x_2463) ;  /* 0x0000002000008947 */ /* 0x000fea0003800000 */
[----:B------:R1:W5:Y:S01]  /*0240*/  LDG.E R0, [R2.64] ;  /* 0x0000000802007981 */ /* 0x000362000c1e1900 */
[----:B------:R-:W-:Y:S05]  /*0250*/  BRA `(.L_x_2464) ;  /* 0x0000009000007947 */ /* 0x000fea0003800000 */
.L_x_2463:
        /* <DEDUP_REMOVED lines=8> */
.L_x_2465:
[----:B------:R-:W-:-:S04]  /*02e0*/  MOV R0, c[0x0][0x54c] ;  /* 0x0001530000007a02 */ /* 0x000fc80000000f00 */
.L_x_2464:
[----:B------:R-:W-:Y:S01]  /*02f0*/  USHF.L.U32 UR4, UR4, 0x7, URZ ;  /* 0x0000000704047899 */ /* 0x000fe2000800063f */
[----:B-----5:R-:W-:-:S05]  /*0300*/  IMAD R0, R0, c[0x0][0x548], RZ ;  /* 0x0001520000007a24 */ /* 0x020fca00078e02ff */
[----:B------:R-:W-:-:S04]  /*0310*/  MOV R12, UR4 ;  /* 0x00000004000c7c02 */ /* 0x000fc80008000f00 */
[----:B------:R-:W-:-:S04]  /*0320*/  ISETP.GE.AND P0, PT, R12, R0, PT ;  /* 0x000000000c00720c */ /* 0x000fc80003f06270 */
[----:B------:R-:W-:-:S05]  /*0330*/  SEL R0, R5, 0xffffffff, !P0 ;  /* 0xffffffff05007807 */ /* 0x000fca0004000000 */
[----:B------:R2:W-:Y:S04]  /*0340*/  STL [R1+0x5c], R0 ;  /* 0x00005c0001007387 */ /* 0x0005e80000100800 */
.L_x_2462:
        /* <DEDUP_REMOVED lines=39> */
.L_x_2466:
[----:B------:R-:W-:-:S04]  /*05c0*/  ISETP.NE.U32.AND P0, PT, RZ, c[0x0][0x368], PT ;  /* 0x0000da00ff007a0c */ /* 0x000fc80003f05070 */
[----:B------:R-:W-:-:S13]  /*05d0*/  ISETP.NE.AND.EX P0, PT, RZ, c[0x0][0x36c], PT, P0 ;  /* 0x0000db00ff007a0c */ /* 0x000fda0003f05300 */
[----:B------:R-:W-:Y:S05]  /*05e0*/  @!P0 BRA `(.L_x_2467) ;  /* 0x0000003000008947 */ /* 0x000fea0003800000 */
[----:B--2---:R-:W-:-:S05]  /*05f0*/  IMAD.WIDE R4, R18, R14, c[0x0][0x368] ;  /* 0x0000da0012047625 */ /* 0x004fca00078e020e */
[----:B------:R2:W5:Y:S01]  /*0600*/  LDG.E R8, [R4.64] ;  /* 0x0000000804087981 */ /* 0x000562000c1e1900 */
[----:B------:R-:W-:Y:S05]  /*0610*/  BRA `(.L_x_2468) ;  /* 0x0000004000007947 */ /* 0x000fea0003800000 */
.L_x_2467:
[----:B------:R-:W-:Y:S05]  /*0620*/  @!P5 BRA `(.L_x_2468) ;  /* 0x000000300000d947 */ /* 0x000fea0003800000 */
[----:B--2---:R2:W3:Y:S04]  /*0630*/  LDG.E R0, [R4.64] ;  /* 0x0000000804007981 */ /* 0x0044e8000c1e1900 */
[----:B--2---:R-:W3:Y:S02]  /*0640*/  LDG.E R4, [R4.64+0x4] ;  /* 0x0000040804047981 */ /* 0x004ee4000c1e1900 */
[----:B---3--:R-:W-:Y:S02]  /*0650*/  IADD3 R8, -R0, R4, RZ ;  /* 0x0000000400087210 */ /* 0x008fe40007ffe1ff */
.L_x_2468:
        /* <DEDUP_REMOVED lines=11> */
[----:B------:R2:W-:Y:S01]  /*0710*/  STL [R1], R2 ;  /* 0x0000000201007387 */ /* 0x0005e20000100800 */
        /* <DEDUP_REMOVED lines=358> */
.L_x_2516:
        /* <DEDUP_REMOVED lines=50> */
.L_x_2474:
[----:B------:R-:W-:Y:S05]  /*20a0*/  BSYNC B0 ;  /* 0x0000000000007941 */ /* 0x000fea0003800000 */
.L_x_2473:
        /* <DEDUP_REMOVED lines=39> */
.L_x_2476:
[----:B------:R-:W-:Y:S05]  /*2320*/  BSYNC B0 ;  /* 0x0000000000007941 */ /* 0x000fea0003800000 */
.L_x_2475:
        /* <DEDUP_REMOVED lines=40> */
.L_x_2478:
[----:B------:R-:W-:Y:S05]  /*25b0*/  BSYNC B0 ;  /* 0x0000000000007941 */ /* 0x000fea0003800000 */
.L_x_2477:
        /* <DEDUP_REMOVED lines=38> */
.L_x_2480:
[----:B------:R-:W-:Y:S05]  /*2820*/  BSYNC B0 ;  /* 0x0000000000007941 */ /* 0x000fea0003800000 */
.L_x_2479:
        /* <DEDUP_REMOVED lines=74> */
.L_x_2484:
[----:B------:R-:W-:Y:S05]  /*2cd0*/  BSYNC B0 ;  /* 0x0000000000007941 */ /* 0x000fea0003800000 */
.L_x_2483:
        /* <DEDUP_REMOVED lines=59> */
.L_x_2482:
[----:B------:R-:W-:Y:S05]  /*3090*/  BSYNC B1 ;  /* 0x0000000000017941 */ /* 0x000fea0003800000 */
.L_x_2481:
        /* <DEDUP_REMOVED lines=62> */
.L_x_2488:
[----:B------:R-:W-:Y:S05]  /*3480*/  BSYNC B0 ;  /* 0x0000000000007941 */ /* 0x000fea0003800000 */
.L_x_2487:
        /* <DEDUP_REMOVED lines=59> */
.L_x_2486:
[----:B------:R-:W-:Y:S05]  /*3840*/  BSYNC B1 ;  /* 0x0000000000017941 */ /* 0x000fea0003800000 */
.L_x_2485:
        /* <DEDUP_REMOVED lines=62> */
.L_x_2492:
[----:B------:R-:W-:Y:S05]  /*3c30*/  BSYNC B0 ;  /* 0x0000000000007941 */ /* 0x000fea0003800000 */
.L_x_2491:
        /* <DEDUP_REMOVED lines=59> */
.L_x_2490:
[----:B------:R-:W-:Y:S05]  /*3ff0*/  BSYNC B1 ;  /* 0x0000000000017941 */ /* 0x000fea0003800000 */
.L_x_2489:
        /* <DEDUP_REMOVED lines=61> */
.L_x_2495:
[----:B------:R-:W-:Y:S05]  /*43d0*/  BSYNC B0 ;  /* 0x0000000000007941 */ /* 0x000fea0003800000 */
.L_x_2494:
        /* <DEDUP_REMOVED lines=60> */
.L_x_2472:
        /* <DEDUP_REMOVED lines=224> */
.L_x_2497:
[----:B---3--:R-:W-:Y:S05]  /*55a0*/  BSYNC B0 ;  /* 0x0000000000007941 */ /* 0x008fea0003800000 */
.L_x_2496:
        /* <DEDUP_REMOVED lines=115> */
.L_x_2499:
[----:B------:R-:W-:Y:S05]  /*5ce0*/  BSYNC B0 ;  /* 0x0000000000007941 */ /* 0x000fea0003800000 */
.L_x_2498:
        /* <DEDUP_REMOVED lines=115> */
.L_x_2501:
[----:B------:R-:W-:Y:S05]  /*6420*/  BSYNC B0 ;  /* 0x0000000000007941 */ /* 0x000fea0003800000 */
.L_x_2500:
        /* <DEDUP_REMOVED lines=116> */
.L_x_2471:
        /* <DEDUP_REMOVED lines=19> */
.L_x_2503:
[----:B------:R-:W-:Y:S05]  /*6ca0*/  BSYNC B0 ;  /* 0x0000000000007941 */ /* 0x000fea0003800000 */
.L_x_2502:
        /* <DEDUP_REMOVED lines=19> */
.L_x_2505:
[----:B------:R-:W-:Y:S05]  /*6de0*/  BSYNC B0 ;  /* 0x0000000000007941 */ /* 0x000fea0003800000 */
.L_x_2504:
        /* <DEDUP_REMOVED lines=19> */
.L_x_2507:
[----:B------:R-:W-:Y:S05]  /*6f20*/  BSYNC B0 ;  /* 0x0000000000007941 */ /* 0x000fea0003800000 */
.L_x_2506:
        /* <DEDUP_REMOVED lines=18> */
.L_x_2493:
[----:B------:R-:W-:Y:S05]  /*7050*/  BSYNC B2 ;  /* 0x0000000000027941 */ /* 0x000fea0003800000 */
.L_x_2470:
        /* <DEDUP_REMOVED lines=83> */
.L_x_2509:
[----:B-1----:R-:W-:Y:S05]  /*7590*/  BSYNC B0 ;  /* 0x0000000000007941 */ /* 0x002fea0003800000 */
.L_x_2508:
        /* <DEDUP_REMOVED lines=19> */
.L_x_2511:
[----:B------:R-:W-:Y:S05]  /*76d0*/  BSYNC B0 ;  /* 0x0000000000007941 */ /* 0x000fea0003800000 */
.L_x_2510:
        /* <DEDUP_REMOVED lines=19> */
.L_x_2513:
[----:B------:R-:W-:Y:S05]  /*7810*/  BSYNC B0 ;  /* 0x0000000000007941 */ /* 0x000fea0003800000 */
.L_x_2512:
        /* <DEDUP_REMOVED lines=19> */
.L_x_2515:
[----:B------:R-:W-:Y:S05]  /*7950*/  BSYNC B0 ;  /* 0x0000000000007941 */ /* 0x000fea0003800000 */
.L_x_2514:
        /* <DEDUP_REMOVED lines=37> */
.L_x_2469:
[----:B------:R-:W3:Y:S01]  /*7bb0*/  LDL.LU R28, [R1+0x8] ;  /* 0x00000800011c7983 */ /* 0x000ee20000300800 */
[----:B------:R-:W-:-:S03]  /*7bc0*/  IMAD.MOV.U32 R203, RZ, RZ, c[0x0][0x2c4] ;  /* 0x0000b100ffcb7624 */ /* 0x000fc600078e00ff */
[----:B------:R-:W4:Y:S01]  /*7bd0*/  LDL R234, [R1] ;  /* 0x0000000001ea7983 */ /* 0x000f220000100800 */
        /* <DEDUP_REMOVED lines=78> */
[----:B------:R-:W-:Y:S01]  /*80c0*/  SHF.R.S32.HI R11, RZ, 0x1f, R22 ;  /* 0x0000001fff0b7819 */ /* 0x000fe20000011416 */
[----:B------:R-:W-:Y:S01]  /*80d0*/  IMAD.MOV.U32 R195, RZ, RZ, c[0x0][0x1e0] ;  /* 0x00007800ffc37624 */ /* 0x000fe200078e00ff */
[----:B------:R-:W-:Y:S01]  /*80e0*/  ISETP.NE.AND.EX P1, PT, RZ, c[0x0][0x34c], PT, P1 ;  /* 0x0000d300ff007a0c */ /* 0x000fe20003f25310 */
[----:B------:R-:W-:Y:S01]  /*80f0*/  IMAD.MOV.U32 R121, RZ, RZ, R28 ;  /* 0x000000ffff797224 */ /* 0x000fe200078e001c */
[----:B------:R-:W-:Y:S01]  /*8100*/  IADD3 R34, P0, R69, R5, RZ ;  /* 0x0000000545227210 */ /* 0x000fe20007f1e0ff */
[C---:B------:R-:W-:Y:S01]  /*8110*/  IMAD.SHL.U32 R202, R195.reuse, 0x80, RZ ;  /* 0x00000080c3ca7824 */ /* 0x040fe200078e00ff */
[----:B------:R-:W-:Y:S01]  /*8120*/  IADD3 R188, R208, -0x1, RZ ;  /* 0xffffffffd0bc7810 */ /* 0x000fe20007ffe0ff */
[----:B------:R-:W-:Y:S01]  /*8130*/  IMAD.WIDE.U32 R200, R195, 0x40, RZ ;  /* 0x00000040c3c87825 */ /* 0x000fe200078e00ff */
[----:B------:R-:W-:-:S02]  /*8140*/  LOP3.LUT R121, R121, 0xfffffffe, RZ, 0xc0, !PT ;  /* 0xfffffffe79797812 */ /* 0x000fc400078ec0ff */
[----:B------:R-:W-:Y:S01]  /*8150*/  SHF.R.S32.HI R85, RZ, 0x1f, R188 ;  /* 0x0000001fff557819 */ /* 0x000fe200000114bc */
[----:B----4-:R-:W-:Y:S02]  /*8160*/  IMAD R46, R205, c[0x0][0x2c4], RZ ;  /* 0x0000b100cd2e7a24 */ /* 0x010fe400078e02ff */
[----:B------:R-:W-:Y:S02]  /*8170*/  IMAD.IADD R32, R234, 0x1, R69 ;  /* 0x00000001ea207824 */ /* 0x000fe400078e0245 */
[----:B------:R-:W-:Y:S01]  /*8180*/  IMAD.SHL.U32 R25, R69, 0x40, RZ ;  /* 0x0000004045197824 */ /* 0x000fe200078e00ff */
[----:B------:R-:W-:Y:S02]  /*8190*/  BAR.SYNC.DEFER_BLOCKING 0x0 ;  /* 0x0000000000007b1d */ /* 0x000fe40000010000 */
[----:B------:R-:W-:Y:S02]  /*81a0*/  ISETP.GE.AND P5, PT, R32, R46, PT ;  /* 0x0000002e2000720c */ /* 0x000fe40003fa6270 */
[----:B------:R-:W-:Y:S01]  /*81b0*/  LOP3.LUT R25, R25, 0x1c0, RZ, 0xc0, !PT ;  /* 0x000001c019197812 */ /* 0x000fe200078ec0ff */
[----:B--2---:R-:W-:-:S03]  /*81c0*/  IMAD.WIDE.U32 R2, R173, c[0x0][0x178], RZ ;  /* 0x00005e00ad027a25 */ /* 0x004fc600078e00ff */
[----:B------:R-:W-:Y:S01]  /*81d0*/  SHF.R.U32.HI R45, RZ, 0x3, R25 ;  /* 0x00000003ff2d7819 */ /* 0x000fe20000011619 */
[----:B------:R-:W-:Y:S01]  /*81e0*/  IMAD.IADD R3, R3, 0x1, R0 ;  /* 0x0000000103037824 */ /* 0x000fe200078e0200 */
[----:B------:R-:W-:-:S03]  /*81f0*/  LOP3.LUT R0, R6, 0xfffffff8, RZ, 0xc0, !PT ;  /* 0xfffffff806007812 */ /* 0x000fc600078ec0ff */
[----:B------:R-:W-:-:S04]  /*8200*/  IMAD.WIDE.U32 R2, R38, c[0x0][0x1b8], R2 ;  /* 0x00006e0026027a25 */ /* 0x000fc800078e0002 */
[----:B------:R-:W-:Y:S01]  /*8210*/  IMAD.IADD R68, R228, 0x1, -R0 ;  /* 0x00000001e4447824 */ /* 0x000fe200078e0a00 */
[----:B------:R-:W-:Y:S01]  /*8220*/  SEL R0, R22, RZ, !P1 ;  /* 0x000000ff16007207 */ /* 0x000fe20004800000 */
[----:B------:R-:W-:Y:S01]  /*8230*/  IMAD.IADD R3, R3, 0x1, R4 ;  /* 0x0000000103037824 */ /* 0x000fe200078e0204 */
[----:B------:R-:W-:Y:S01]  /*8240*/  SHF.R.S32.HI R4, RZ, 0x1f, R5 ;  /* 0x0000001fff047819 */ /* 0x000fe20000011405 */
[C---:B------:R-:W-:Y:S01]  /*8250*/  IMAD R7, R68.reuse, 0x20, R69 ;  /* 0x0000002044077824 */ /* 0x040fe200078e0245 */
[----:B------:R-:W-:Y:S01]  /*8260*/  SEL R5, R11, RZ, !P1 ;  /* 0x000000ff0b057207 */ /* 0x000fe20004800000 */
[----:B------:R-:W-:Y:S01]  /*8270*/  IMAD.SHL.U32 R30, R68, 0x8, RZ ;  /* 0x00000008441e7824 */ /* 0x000fe200078e00ff */
[----:B------:R-:W-:Y:S01]  /*8280*/  LEA.HI.X.SX32 R37, R69, R4, 0x1, P0 ;  /* 0x0000000445257211 */ /* 0x000fe200000f0eff */
[----:B------:R-:W-:Y:S01]  /*8290*/  IMAD.IADD R7, R234, 0x1, R7 ;  /* 0x00000001ea077824 */ /* 0x000fe200078e0207 */
[----:B------:R-:W-:Y:S01]  /*82a0*/  ISETP.NE.U32.AND P1, PT, RZ, c[0x0][0x350], PT ;  /* 0x0000d400ff007a0c */ /* 0x000fe20003f25070 */
[----:B------:R-:W-:Y:S01]  /*82b0*/  IMAD R4, R5, c[0x0][0x1c0], RZ ;  /* 0x0000700005047a24 */ /* 0x000fe200078e02ff */
[----:B------:R-:W-:Y:S01]  /*82c0*/  SHF.R.S32.HI R31, RZ, 0x1f, R30 ;  /* 0x0000001fff1f7819 */ /* 0x000fe2000001141e */
[----:B------:R-:W-:Y:S01]  /*82d0*/  @P3 IMAD.HI.U32 R8, R7, c[0x0][0x2c8], RZ ;  /* 0x0000b20007083a27 */ /* 0x000fe200078e00ff */
[----:B------:R-:W-:-:S02]  /*82e0*/  ISETP.NE.AND.EX P1, PT, RZ, c[0x0][0x354], PT, P1 ;  /* 0x0000d500ff007a0c */ /* 0x000fc40003f25310 */
[----:B------:R-:W-:Y:S01]  /*82f0*/  IADD3 R33, R30, 0x40, RZ ;  /* 0x000000401e217810 */ /* 0x000fe20007ffe0ff */
[----:B------:R-:W-:Y:S01]  /*8300*/  IMAD.MOV.U32 R6, RZ, RZ, R7 ;  /* 0x000000ffff067224 */ /* 0x000fe200078e0007 */
[----:B------:R-:W-:Y:S01]  /*8310*/  @P3 SHF.R.U32.HI R6, RZ, c[0x0][0x2cc], R8 ;  /* 0x0000b300ff063a19 */ /* 0x000fe20000011608 */
[C---:B------:R-:W-:Y:S02]  /*8320*/  IMAD R4, R0.reuse, c[0x0][0x1c4], R4 ;  /* 0x0000710000047a24 */ /* 0x040fe400078e0204 */
[----:B------:R-:W-:Y:S01]  /*8330*/  IMAD.WIDE.U32 R2, R0, c[0x0][0x1c0], R2 ;  /* 0x0000700000027a25 */ /* 0x000fe200078e0002 */
[----:B------:R-:W-:-:S03]  /*8340*/  SHF.R.S32.HI R8, RZ, 0x1f, R6 ;  /* 0x0000001fff087819 */ /* 0x000fc60000011406 */
[----:B------:R-:W-:Y:S02]  /*8350*/  IMAD.MOV R0, RZ, RZ, -R6 ;  /* 0x000000ffff007224 */ /* 0x000fe400078e0a06 */
        /* <DEDUP_REMOVED lines=12> */
[----:B------:R-:W-:-:S04]  /*8420*/  IMAD.WIDE.U32 R6, R38, c[0x0][0x1e8], R4 ;  /* 0x00007a0026067a25 */ /* 0x000fc800078e0004 */
[C---:B------:R-:W-:Y:S02]  /*8430*/  IMAD R0, R8.reuse, c[0x0][0x1ac], R0 ;  /* 0x00006b0008007a24 */ /* 0x040fe400078e0200 */
[----:B------:R-:W-:-:S04]  /*8440*/  IMAD.WIDE.U32 R4, R8, c[0x0][0x1a8], R2 ;  /* 0x00006a0008047a25 */ /* 0x000fc800078e0002 */
[----:B------:R-:W-:Y:S01]  /*8450*/  IMAD.IADD R0, R5, 0x1, R0 ;  /* 0x0000000105007824 */ /* 0x000fe200078e0200 */
[----:B------:R-:W-:Y:S01]  /*8460*/  LEA R24, P0, R4, c[0x0][0x160], 0x1 ;  /* 0x0000580004187a11 */ /* 0x000fe200078008ff */
[----:B------:R-:W-:Y:S02]  /*8470*/  IMAD R9, R212, c[0x0][0x1e8], RZ ;  /* 0x00007a00d4097a24 */ /* 0x000fe400078e02ff */
[----:B------:R-:W-:Y:S01]  /*8480*/  IMAD.MOV.U32 R5, RZ, RZ, c[0x0][0x1e4] ;  /* 0x00007900ff057624 */ /* 0x000fe200078e00ff */
[----:B------:R-:W-:Y:S01]  /*8490*/  LEA.HI.X R23, R4, c[0x0][0x164], R0, 0x1, P0 ;  /* 0x0000590004177a11 */ /* 0x000fe200000f0c00 */
[----:B------:R-:W-:Y:S01]  /*84a0*/  IMAD.MOV.U32 R0, RZ, RZ, 0x7 ;  /* 0x00000007ff007424 */ /* 0x000fe200078e00ff */
[----:B------:R-:W-:Y:S01]  /*84b0*/  SHFL.IDX PT, R8, R24, 0x1, 0x181f ;  /* 0x00381f0018087f89 */ /* 0x000fe200000e0000 */
[----:B------:R-:W-:-:S03]  /*84c0*/  IMAD R9, R38, c[0x0][0x1ec], R9 ;  /* 0x00007b0026097a24 */ /* 0x000fc600078e0209 */
[----:B------:R-:W-:Y:S01]  /*84d0*/  SHF.L.U64.HI R193, R195, R0, c[0x0][0x1e4] ;  /* 0x00007900c3c17619 */ /* 0x000fe20000010200 */
[----:B------:R-:W-:Y:S01]  /*84e0*/  IMAD.IADD R7, R9, 0x1, R7 ;  /* 0x0000000109077824 */ /* 0x000fe200078e0207 */
[----:B------:R-:W1:Y:S04]  /*84f0*/  SHFL.IDX PT, R14, R24, RZ, 0x181f ;  /* 0x00181fff180e7589 */ /* 0x000e6800000e0000 */
[----:B------:R-:W-:Y:S04]  /*8500*/  SHFL.IDX PT, R9, R23, 0x1, 0x181f ;  /* 0x00381f0017097f89 */ /* 0x000fe800000e0000 */
[----:B------:R-:W2:Y:S01]  /*8510*/  SHFL.IDX PT, R15, R23, RZ, 0x181f ;  /* 0x00181fff170f7589 */ /* 0x000ea200000e0000 */
[--C-:B---3--:R-:W-:Y:S01]  /*8520*/  @P2 IMAD.MOV.U32 R2, RZ, RZ, R12.reuse ;  /* 0x000000ffff022224 */ /* 0x108fe200078e000c */
[----:B------:R-:W-:Y:S01]  /*8530*/  @P2 SHF.R.S32.HI R3, RZ, 0x1f, R12 ;  /* 0x0000001fff032819 */ /* 0x000fe2000001140c */
[----:B------:R-:W-:-:S02]  /*8540*/  @!P2 IMAD.MOV.U32 R2, RZ, RZ, R22 ;  /* 0x000000ffff02a224 */ /* 0x000fc400078e0016 */
[----:B------:R-:W-:-:S03]  /*8550*/  @!P2 IMAD.MOV.U32 R3, RZ, RZ, R11 ;  /* 0x000000ffff03a224 */ /* 0x000fc600078e000b */
[----:B------:R-:W-:Y:S01]  /*8560*/  SEL R36, R2, RZ, !P1 ;  /* 0x000000ff02247207 */ /* 0x000fe20004800000 */
[----:B------:R-:W-:Y:S01]  /*8570*/  IMAD.IADD R2, R206, 0x1, -R69 ;  /* 0x00000001ce027824 */ /* 0x000fe200078e0a45 */
[----:B------:R-:W-:Y:S02]  /*8580*/  SEL R35, R3, RZ, !P1 ;  /* 0x000000ff03237207 */ /* 0x000fe40004800000 */
[----:B-1----:R-:W-:Y:S01]  /*8590*/  @!P5 LEA R16, P1, R30, R14, 0x1 ;  /* 0x0000000e1e10d211 */ /* 0x002fe200078208ff */
[----:B------:R-:W-:Y:S02]  /*85a0*/  IMAD R22, R188, -0x80, R2 ;  /* 0xffffff80bc167824 */ /* 0x000fe400078e0202 */
[----:B------:R-:W-:Y:S01]  /*85b0*/  IMAD R0, R35, c[0x0][0x1f0], RZ ;  /* 0x00007c0023007a24 */ /* 0x000fe200078e02ff */
[----:B--2---:R-:W-:Y:S01]  /*85c0*/  @!P5 LEA.HI.X R17, R30, R15, R31, 0x1, P1 ;  /* 0x0000000f1e11d211 */ /* 0x004fe200008f0c1f */
[----:B------:R-:W-:Y:S01]  /*85d0*/  IMAD.WIDE.U32 R6, R36, c[0x0][0x1f0], R6 ;  /* 0x00007c0024067a25 */ /* 0x000fe200078e0006 */
[----:B------:R-:W-:-:S02]  /*85e0*/  ISETP.GE.AND P6, PT, R22, 0x1, PT ;  /* 0x000000011600780c */ /* 0x000fc40003fc6270 */
[----:B------:R-:W-:Y:S01]  /*85f0*/  ISETP.GE.AND P2, PT, R22, 0x21, PT ;  /* 0x000000211600780c */ /* 0x000fe20003f46270 */
[----:B------:R-:W-:Y:S01]  /*8600*/  IMAD R2, R36, c[0x0][0x1f4], R0 ;  /* 0x00007d0024027a24 */ /* 0x000fe200078e0200 */
[C---:B------:R-:W-:Y:S01]  /*8610*/  ISETP.GE.AND P4, PT, R22.reuse, 0x41, PT ;  /* 0x000000411600780c */ /* 0x040fe20003f86270 */
[----:B------:R-:W-:Y:S01]  /*8620*/  IMAD R0, R193, R188, RZ ;  /* 0x000000bcc1007224 */ /* 0x000fe200078e02ff */
[----:B------:R-:W-:Y:S01]  /*8630*/  ISETP.GE.AND P3, PT, R22, 0x61, PT ;  /* 0x000000611600780c */ /* 0x000fe20003f66270 */
[----:B------:R-:W-:Y:S01]  /*8640*/  IMAD.IADD R231, R7, 0x1, R2 ;  /* 0x0000000107e77824 */ /* 0x000fe200078e0202 */
[----:B------:R1:W-:Y:S01]  /*8650*/  STL.64 [R1+0x48], R6 ;  /* 0x0000480601007387 */ /* 0x0003e20000100a00 */
[----:B------:R-:W-:Y:S01]  /*8660*/  IMAD.MOV.U32 R230, RZ, RZ, R6 ;  /* 0x000000ffffe67224 */ /* 0x000fe200078e0006 */
[----:B------:R-:W-:Y:S01]  /*8670*/  ISETP.GE.AND P1, PT, R30, c[0x0][0x198], PT ;  /* 0x000066001e007a0c */ /* 0x000fe20003f26270 */
[-C--:B------:R-:W-:Y:S02]  /*8680*/  IMAD R0, R85, R202.reuse, R0 ;  /* 0x000000ca55007224 */ /* 0x080fe400078e0200 */
[----:B------:R-:W-:Y:S01]  /*8690*/  IMAD.WIDE.U32 R2, R188, R202, R230 ;  /* 0x000000cabc027225 */ /* 0x000fe200078e00e6 */
[----:B------:R-:W-:Y:S03]  /*86a0*/  STL.64 [R1+0x38], R230 ;  /* 0x000038e601007387 */ /* 0x000fe60000100a00 */
[----:B------:R-:W-:Y:S01]  /*86b0*/  IMAD.IADD R3, R3, 0x1, R0 ;  /* 0x0000000103037824 */ /* 0x000fe200078e0200 */
[----:B------:R-:W-:-:S04]  /*86c0*/  @P6 LEA R18, P0, R2, c[0x0][0x1c8], 0x1 ;  /* 0x0000720002126a11 */ /* 0x000fc800078008ff */
[----:B------:R-:W-:Y:S02]  /*86d0*/  @P6 LEA.HI.X R19, R2, c[0x0][0x1cc], R3, 0x1, P0 ;  /* 0x0000730002136a11 */ /* 0x000fe400000f0c03 */
[----:B------:R-:W-:-:S04]  /*86e0*/  @P2 LEA R0, P0, R195, R2, 0x5 ;  /* 0x00000002c3002211 */ /* 0x000fc800078028ff */
[----:B------:R-:W-:Y:S02]  /*86f0*/  @P2 LEA.HI.X R4, R195, R3, R5, 0x5, P0 ;  /* 0x00000003c3042211 */ /* 0x000fe400000f2c05 */
[----:B------:R-:W-:-:S04]  /*8700*/  @P2 LEA R20, P0, R0, c[0x0][0x1c8], 0x1 ;  /* 0x0000720000142a11 */ /* 0x000fc800078008ff */
[----:B------:R-:W-:Y:S01]  /*8710*/  @P2 LEA.HI.X R21, R0, c[0x0][0x1cc], R4, 0x1, P0 ;  /* 0x0000730000152a11 */ /* 0x000fe200000f0c04 */
[C---:B-1----:R-:W-:Y:S01]  /*8720*/  IMAD.SHL.U32 R6, R5.reuse, 0x40, RZ ;  /* 0x0000004005067824 */ /* 0x042fe200078e00ff */
[----:B------:R-:W-:Y:S01]  /*8730*/  @P4 IADD3 R0, P0, R2, R200, RZ ;  /* 0x000000c802004210 */ /* 0x000fe20007f1e0ff */
[----:B------:R-:W-:Y:S02]  /*8740*/  @P3 IMAD R5, R5, 0x60, RZ ;  /* 0x0000006005053824 */ /* 0x000fe400078e02ff */
[----:B------:R-:W-:-:S04]  /*8750*/  IMAD.IADD R209, R201, 0x1, R6 ;  /* 0x00000001c9d17824 */ /* 0x000fc800078e0206 */
[--C-:B------:R-:W-:Y:S01]  /*8760*/  @P4 IMAD.X R4, R209, 0x1, R3.reuse, P0 ;  /* 0x00000001d1044824 */ /* 0x100fe200000e0603 */
[C---:B------:R-:W-:Y:S01]  /*8770*/  @P4 LEA R28, P0, R0.reuse, c[0x0][0x1c8], 0x1 ;  /* 0x00007200001c4a11 */ /* 0x040fe200078008ff */
[----:B------:R-:W-:Y:S01]  /*8780*/  @P3 IMAD.WIDE.U32 R2, R195, 0x60, R2 ;  /* 0x00000060c3023825 */ /* 0x000fe200078e0002 */
[----:B------:R-:W-:Y:S02]  /*8790*/  STL [R1+0x34], R209 ;  /* 0x000034d101007387 */ /* 0x000fe40000100800 */
[----:B------:R-:W-:Y:S01]  /*87a0*/  @P4 LEA.HI.X R29, R0, c[0x0][0x1cc], R4, 0x1, P0 ;  /* 0x00007300001d4a11 */ /* 0x000fe200000f0c04 */
[----:B------:R-:W-:Y:S01]  /*87b0*/  @P3 IMAD.IADD R0, R5, 0x1, R3 ;  /* 0x0000000105003824 */ /* 0x000fe200078e0203 */
[----:B------:R-:W-:Y:S01]  /*87c0*/  @P3 LEA R26, P0, R2, c[0x0][0x1c8], 0x1 ;  /* 0x00007200021a3a11 */ /* 0x000fe200078008ff */
[----:B------:R-:W1:Y:S01]  /*87d0*/  SHFL.IDX PT, R4, R24, 0x2, 0x181f ;  /* 0x00581f0018047f89 */ /* 0x000e6200000e0000 */
[----:B------:R-:W-:Y:S02]  /*87e0*/  IADD3 R3, R32, 0x20, RZ ;  /* 0x0000002020037810 */ /* 0x000fe40007ffe0ff */
[----:B------:R-:W-:Y:S01]  /*87f0*/  @P3 LEA.HI.X R27, R2, c[0x0][0x1cc], R0, 0x1, P0 ;  /* 0x00007300021b3a11 */ /* 0x000fe200000f0c00 */
[----:B------:R-:W2:Y:S01]  /*8800*/  SHFL.IDX PT, R5, R23, 0x2, 0x181f ;  /* 0x00581f0017057f89 */ /* 0x000ea200000e0000 */
[----:B------:R-:W-:-:S02]  /*8810*/  IADD3 R0, R32, 0x40, RZ ;  /* 0x0000004020007810 */ /* 0x000fc40007ffe0ff */
[-C--:B------:R-:W-:Y:S01]  /*8820*/  ISETP.GE.AND P3, PT, R3, R46.reuse, PT ;  /* 0x0000002e0300720c */ /* 0x080fe20003f66270 */
[----:B------:R3:W4:Y:S01]  /*8830*/  SHFL.IDX PT, R2, R24, 0x3, 0x181f ;  /* 0x00781f0018027f89 */ /* 0x00072200000e0000 */
[-C--:B------:R-:W-:Y:S02]  /*8840*/  ISETP.GE.AND P4, PT, R0, R46.reuse, PT ;  /* 0x0000002e0000720c */ /* 0x080fe40003f86270 */
[----:B------:R-:W-:Y:S01]  /*8850*/  IADD3 R0, R32, 0x60, RZ ;  /* 0x0000006020007810 */ /* 0x000fe20007ffe0ff */
[----:B------:R4:W4:Y:S03]  /*8860*/  SHFL.IDX PT, R3, R23, 0x3, 0x181f ;  /* 0x00781f0017037f89 */ /* 0x00092600000e0000 */
[----:B------:R-:W-:Y:S02]  /*8870*/  ISETP.GE.AND P6, PT, R0, R46, PT ;  /* 0x0000002e0000720c */ /* 0x000fe40003fc6270 */
[----:B------:R-:W-:-:S03]  /*8880*/  @!P5 SHF.R.S32.HI R0, RZ, 0x1f, R33 ;  /* 0x0000001fff00d819 */ /* 0x000fc60000011421 */
[----:B------:R-:W-:Y:S02]  /*8890*/  @!P3 LEA R12, P0, R30, R8, 0x1 ;  /* 0x000000081e0cb211 */ /* 0x000fe400078008ff */
[----:B------:R-:W-:Y:S02]  /*88a0*/  @!P5 LEA.HI R0, R0, R33, RZ, 0x3 ;  /* 0x000000210000d211 */ /* 0x000fe400078f18ff */
[----:B------:R-:W-:Y:S02]  /*88b0*/  @!P3 LEA.HI.X R13, R30, R9, R31, 0x1, P0 ;  /* 0x000000091e0db211 */ /* 0x000fe400000f0c1f */
[----:B------:R-:W-:Y:S02]  /*88c0*/  @!P5 LOP3.LUT R0, R0, 0xfffffff8, RZ, 0xc0, !PT ;  /* 0xfffffff80000d812 */ /* 0x000fe400078ec0ff */
[----:B-1----:R-:W-:Y:S02]  /*88d0*/  @!P4 LEA R10, P0, R30, R4, 0x1 ;  /* 0x000000041e0ac211 */ /* 0x002fe400078008ff */
[----:B---3--:R-:W-:Y:S01]  /*88e0*/  LEA.HI R24, R194, R228, RZ, 0x6 ;  /* 0x000000e4c2187211 */ /* 0x008fe200078f30ff */
[----:B------:R-:W-:Y:S01]  /*88f0*/  @!P5 IMAD.WIDE R14, R0, 0x2, R14 ;  /* 0x00000002000ed825 */ /* 0x000fe200078e020e */
[----:B--2---:R-:W-:-:S02]  /*8900*/  @!P4 LEA.HI.X R11, R30, R5, R31, 0x1, P0 ;  /* 0x000000051e0bc211 */ /* 0x004fc400000f0c1f */
[--C-:B----4-:R-:W-:Y:S01]  /*8910*/  @!P3 SHF.R.S32.HI R23, RZ, 0x1f, R33.reuse ;  /* 0x0000001fff17b819 */ /* 0x110fe20000011421 */
[----:B------:R-:W-:Y:S01]  /*8920*/  IMAD.SHL.U32 R24, R24, 0x8, RZ ;  /* 0x0000000818187824 */ /* 0x000fe200078e00ff */
[----:B------:R-:W-:Y:S02]  /*8930*/  @!P6 LEA R6, P0, R30, R2, 0x1 ;  /* 0x000000021e06e211 */ /* 0x000fe400078008ff */
[----:B------:R-:W-:Y:S02]  /*8940*/  @!P4 SHF.R.S32.HI R0, RZ, 0x1f, R33 ;  /* 0x0000001fff00c819 */ /* 0x000fe40000011421 */
[----:B------:R-:W-:Y:S02]  /*8950*/  @!P3 LEA.HI R23, R23, R33, RZ, 0x3 ;  /* 0x000000211717b211 */ /* 0x000fe400078f18ff */
[----:B------:R-:W-:Y:S02]  /*8960*/  LOP3.LUT R44, R24, 0xfffffe00, RZ, 0xc0, !PT ;  /* 0xfffffe00182c7812 */ /* 0x000fe400078ec0ff */
[----:B------:R-:W-:-:S02]  /*8970*/  LOP3.LUT R24, R25, 0x38, R30, 0xf8, !PT ;  /* 0x0000003819187812 */ /* 0x000fc400078ef81e */
[----:B------:R-:W-:Y:S02]  /*8980*/  @!P6 LEA.HI.X R7, R30, R3, R31, 0x1, P0 ;  /* 0x000000031e07e211 */ /* 0x000fe400000f0c1f */
[----:B------:R-:W-:Y:S02]  /*8990*/  @!P4 LEA.HI R0, R0, R33, RZ, 0x3 ;  /* 0x000000210000c211 */ /* 0x000fe400078f18ff */
        /* <DEDUP_REMOVED lines=12> */
[----:B--2---:R-:W-:Y:S01]  /*8a60*/  @!P4 IMAD.SHL.U32 R15, R84, 0x2, RZ ;  /* 0x00000002540fc824 */ /* 0x004fe200078e00ff */
[----:B------:R-:W-:-:S02]  /*8a70*/  P2R R14, PR, RZ, 0x20 ;  /* 0x00000020ff0e7803 */ /* 0x000fc40000000000 */
[----:B------:R-:W-:Y:S02]  /*8a80*/  ISETP.GE.AND P5, PT, R30, c[0x0][0x1d4], PT ;  /* 0x000075001e007a0c */ /* 0x000fe40003fa6270 */
[----:B---3--:R-:W-:Y:S01]  /*8a90*/  P2R R12, PR, RZ, 0x8 ;  /* 0x00000008ff0c7803 */ /* 0x008fe20000000000 */
[----:B------:R2:W-:Y:S01]  /*8aa0*/  @!P4 LDGSTS.E.BYPASS.LTC128B.128 [R15+0x2100], [R10.64], !P1 ;  /* 0x021000000a0fcfae */ /* 0x0005e2000c901d48 */
[----:B------:R-:W-:Y:S01]  /*8ab0*/  ISETP.GE.AND P3, PT, R22, 0x1, PT ;  /* 0x000000011600780c */ /* 0x000fe20003f66270 */
[----:B----4-:R-:W-:Y:S01]  /*8ac0*/  @!P6 IMAD.SHL.U32 R8, R84, 0x2, RZ ;  /* 0x000000025408e824 */ /* 0x010fe200078e00ff */
[----:B------:R-:W-:Y:S01]  /*8ad0*/  @!P6 SHF.R.S32.HI R0, RZ, 0x1f, R33 ;  /* 0x0000001fff00e819 */ /* 0x000fe20000011421 */
[----:B------:R3:W-:Y:S03]  /*8ae0*/  @!P4 LDGSTS.E.BYPASS.LTC128B.128 [R15+0x6100], [R4.64], !P0 ;  /* 0x06100000040fcfae */ /* 0x0007e6000c101d48 */
[----:B------:R-:W-:Y:S01]  /*8af0*/  @!P6 LEA.HI R0, R0, R33, RZ, 0x3 ;  /* 0x000000210000e211 */ /* 0x000fe200078f18ff */
[----:B------:R4:W-:Y:S02]  /*8b00*/  @!P6 LDGSTS.E.BYPASS.LTC128B.128 [R8+0x3100], [R6.64], !P1 ;  /* 0x031000000608efae */ /* 0x0009e4000c901d48 */
[----:B------:R-:W-:-:S02]  /*8b10*/  @P5 LOP3.LUT R121, R121, 0x1, RZ, 0xfc, !PT ;  /* 0x0000000179795812 */ /* 0x000fc400078efcff */
[----:B------:R-:W-:Y:S02]  /*8b20*/  @!P6 LOP3.LUT R0, R0, 0xfffffff8, RZ, 0xc0, !PT ;  /* 0xfffffff80000e812 */ /* 0x000fe400078ec0ff */
[----:B------:R-:W-:-:S03]  /*8b30*/  LOP3.LUT R121, R121, 0xfffffffd, RZ, 0xc0, !PT ;  /* 0xfffffffd79797812 */ /* 0x000fc600078ec0ff */
[----:B------:R-:W-:-:S04]  /*8b40*/  @!P6 IMAD.WIDE R2, R0, 0x2, R2 ;  /* 0x000000020002e825 */ /* 0x000fc800078e0202 */
[----:B------:R-:W-:Y:S01]  /*8b50*/  @P3 IMAD.SHL.U32 R0, R84, 0x2, RZ ;  /* 0x0000000254003824 */ /* 0x000fe200078e00ff */
[----:B------:R1:W-:Y:S01]  /*8b60*/  @!P6 LDGSTS.E.BYPASS.LTC128B.128 [R8+0x7100], [R2.64], !P0 ;  /* 0x071000000208efae */ /* 0x0003e2000c101d48 */
[----:B------:R-:W-:-:S03]  /*8b70*/  ISETP.GE.AND P0, PT, R33, c[0x0][0x1d4], PT ;  /* 0x0000750021007a0c */ /* 0x000fc60003f06270 */
[----:B------:R-:W0:Y:S01]  /*8b80*/  LDGDEPBAR ;  /* 0x00000000000079af */ /* 0x000e220000000000 */
[----:B--2---:R-:W-:-:S03]  /*8b90*/  IMAD R10, R212, c[0x0][0x210], RZ ;  /* 0x00008400d40a7a24 */ /* 0x004fc600078e02ff */
[----:B------:R2:W-:Y:S01]  /*8ba0*/  @P3 LDGSTS.E.BYPASS.LTC128B.128 [R0+0x8100], [R18.64], !P5 ;  /* 0x0810000012003fae */ /* 0x0005e2000e901d48 */
[----:B---3--:R-:W-:Y:S01]  /*8bb0*/  LEA.HI R5, R194, R228, RZ, 0x4 ;  /* 0x000000e4c2057211 */ /* 0x008fe200078f20ff */
[----:B------:R-:W-:Y:S02]  /*8bc0*/  IMAD.MOV.U32 R4, RZ, RZ, 0x10 ;  /* 0x00000010ff047424 */ /* 0x000fe400078e00ff */
[----:B----4-:R-:W-:Y:S02]  /*8bd0*/  IMAD.WIDE.U32 R6, R34, c[0x0][0x208], R30 ;  /* 0x0000820022067a25 */ /* 0x010fe400078e001e */
[----:B------:R2:W-:Y:S01]  /*8be0*/  @P3 LDGSTS.E.BYPASS.LTC128B.128 [R0+0xc100], [R18.64+0x80], !P0 ;  /* 0x0c10008012003fae */ /* 0x0005e2000c101d48 */
[----:B------:R-:W-:Y:S02]  /*8bf0*/  ISETP.GE.AND P3, PT, R22, 0x41, PT ;  /* 0x000000411600780c */ /* 0x000fe40003f66270 */
[----:B------:R-:W-:-:S05]  /*8c00*/  @P0 LOP3.LUT R121, R121, 0x2, RZ, 0xfc, !PT ;  /* 0x0000000279790812 */ /* 0x000fca00078efcff */
[----:B------:R3:W-:Y:S01]  /*8c10*/  STL [R1+0x8], R121 ;  /* 0x0000087901007387 */ /* 0x0007e20000100800 */
[----:B-1----:R-:W-:Y:S01]  /*8c20*/  SHF.R.S32.HI R3, RZ, 0x4, R5 ;  /* 0x00000004ff037819 */ /* 0x002fe20000011405 */
[----:B--2---:R-:W-:-:S05]  /*8c30*/  @P2 IMAD.SHL.U32 R0, R84, 0x2, RZ ;  /* 0x0000000254002824 */ /* 0x004fca00078e00ff */
[----:B------:R1:W-:Y:S04]  /*8c40*/  @P2 LDGSTS.E.BYPASS.LTC128B.128 [R0+0x9100], [R20.64], !P5 ;  /* 0x0910000014002fae */ /* 0x0003e8000e901d48 */
[----:B------:R1:W-:Y:S02]  /*8c50*/  @P2 LDGSTS.E.BYPASS.LTC128B.128 [R0+0xd100], [R20.64+0x80], !P0 ;  /* 0x0d10008014002fae */ /* 0x0003e4000c101d48 */
[C---:B-1----:R-:W-:Y:S02]  /*8c60*/  LOP3.LUT R0, R5.reuse, 0xfffffff0, RZ, 0xc0, !PT ;  /* 0xfffffff005007812 */ /* 0x042fe400078ec0ff */
[----:B------:R-:W-:-:S03]  /*8c70*/  LEA.HI R5, R5, R3, RZ, 0x1 ;  /* 0x0000000305057211 */ /* 0x000fc600078f08ff */
[----:B------:R-:W-:Y:S01]  /*8c80*/  IMAD.IADD R0, R228, 0x1, -R0 ;  /* 0x00000001e4007824 */ /* 0x000fe200078e0a00 */
[----:B------:R-:W-:-:S04]  /*8c90*/  LOP3.LUT R5, R5, 0xfffffffe, RZ, 0xc0, !PT ;  /* 0xfffffffe05057812 */ /* 0x000fc800078ec0ff */
[----:B------:R-:W-:Y:S01]  /*8ca0*/  SHF.R.S32.HI R2, RZ, 0x1f, R0 ;  /* 0x0000001fff027819 */ /* 0x000fe20000011400 */
[----:B------:R-:W-:-:S03]  /*8cb0*/  IMAD.IADD R81, R3, 0x1, -R5 ;  /* 0x0000000103517824 */ /* 0x000fc600078e0a05 */
[----:B------:R-:W-:Y:S01]  /*8cc0*/  LEA.HI R9, R2, R0, RZ, 0x3 ;  /* 0x0000000002097211 */ /* 0x000fe200078f18ff */
[----:B------:R-:W-:-:S03]  /*8cd0*/  IMAD.SHL.U32 R3, R81, 0x8, RZ ;  /* 0x0000000851037824 */ /* 0x000fc600078e00ff */
[----:B------:R-:W-:-:S05]  /*8ce0*/  LOP3.LUT R2, R9, 0xfffffff8, RZ, 0xc0, !PT ;  /* 0xfffffff809027812 */ /* 0x000fca00078ec0ff */
[----:B------:R-:W-:Y:S02]  /*8cf0*/  IMAD.IADD R8, R0, 0x1, -R2 ;  /* 0x0000000100087824 */ /* 0x000fe400078e0a02 */
[----:B------:R-:W-:Y:S02]  /*8d00*/  @P3 IMAD.SHL.U32 R0, R84, 0x2, RZ ;  /* 0x0000000254003824 */ /* 0x000fe400078e00ff */
[----:B------:R-:W-:Y:S01]  /*8d10*/  IMAD.MOV.U32 R2, RZ, RZ, 0x20 ;  /* 0x00000020ff027424 */ /* 0x000fe200078e00ff */
[----:B------:R-:W-:Y:S02]  /*8d20*/  R2P PR, R8, 0x6 ;  /* 0x0000000608007804 */ /* 0x000fe40000000000 */
[----:B------:R1:W-:Y:S03]  /*8d30*/  @P3 LDGSTS.E.BYPASS.LTC128B.128 [R0+0xa100], [R28.64], !P5 ;  /* 0x0a1000001c003fae */ /* 0x0003e6000e901d48 */
[----:B------:R-:W-:Y:S01]  /*8d40*/  SEL R4, R4, 0xfffffff0, !P1 ;  /* 0xfffffff004047807 */ /* 0x000fe20004800000 */
[----:B------:R1:W-:Y:S01]  /*8d50*/  @P3 LDGSTS.E.BYPASS.LTC128B.128 [R0+0xe100], [R28.64+0x80], !P0 ;  /* 0x0e1000801c003fae */ /* 0x0003e2000c101d48 */
[----:B------:R-:W-:-:S02]  /*8d60*/  ISETP.GE.AND P1, PT, R22, 0x61, PT ;  /* 0x000000611600780c */ /* 0x000fc40003f26270 */
[----:B------:R-:W-:Y:S02]  /*8d70*/  ISETP.NE.AND P3, PT, R12, RZ, PT ;  /* 0x000000ff0c00720c */ /* 0x000fe40003f65270 */
[----:B------:R-:W-:-:S09]  /*8d80*/  SEL R2, R2, 0xffffffe0, !P2 ;  /* 0xffffffe002027807 */ /* 0x000fd20005000000 */
[----:B-1----:R-:W-:-:S05]  /*8d90*/  @P1 IMAD.SHL.U32 R0, R84, 0x2, RZ ;  /* 0x0000000254001824 */ /* 0x002fca00078e00ff */
[----:B------:R1:W-:Y:S01]  /*8da0*/  @P1 LDGSTS.E.BYPASS.LTC128B.128 [R0+0xb100], [R26.64], !P5 ;  /* 0x0b1000001a001fae */ /* 0x0003e2000e901d48 */
[----:B------:R-:W-:-:S03]  /*8db0*/  ISETP.NE.AND P5, PT, R14, RZ, PT ;  /* 0x000000ff0e00720c */ /* 0x000fc60003fa5270 */
[----:B------:R1:W-:Y:S01]  /*8dc0*/  @P1 LDGSTS.E.BYPASS.LTC128B.128 [R0+0xf100], [R26.64+0x80], !P0 ;  /* 0x0f1000801a001fae */ /* 0x0003e2000c101d48 */
[----:B------:R-:W-:-:S03]  /*8dd0*/  ISETP.LT.AND P0, PT, RZ, c[0x0][0x27c], PT ;  /* 0x00009f00ff007a0c */ /* 0x000fc60003f01270 */
[----:B------:R-:W0:Y:S01]  /*8de0*/  LDGDEPBAR ;  /* 0x00000000000079af */ /* 0x000e220000000000 */
[----:B-1----:R-:W-:-:S04]  /*8df0*/  IMAD R0, R37, c[0x0][0x208], RZ ;  /* 0x0000820025007a24 */ /* 0x002fc800078e02ff */
[----:B------:R-:W-:-:S04]  /*8e00*/  IMAD R0, R34, c[0x0][0x20c], R0 ;  /* 0x0000830022007a24 */ /* 0x000fc800078e0200 */
[----:B------:R-:W-:Y:S02]  /*8e10*/  IMAD.IADD R7, R7, 0x1, R0 ;  /* 0x0000000107077824 */ /* 0x000fe400078e0200 */
[----:B------:R-:W-:Y:S02]  /*8e20*/  IMAD.SHL.U32 R0, R8, 0x40, RZ ;  /* 0x0000004008007824 */ /* 0x000fe400078e00ff */
[C---:B------:R-:W-:Y:S02]  /*8e30*/  IMAD R8, R38.reuse, c[0x0][0x214], R10 ;  /* 0x0000850026087a24 */ /* 0x040fe400078e020a */
[----:B------:R-:W-:Y:S01]  /*8e40*/  IMAD.WIDE.U32 R6, R38, c[0x0][0x210], R6 ;  /* 0x0000840026067a25 */ /* 0x000fe200078e0006 */
[----:B------:R-:W-:-:S03]  /*8e50*/  LOP3.LUT R0, R0, 0x1c0, RZ, 0xc0, !PT ;  /* 0x000001c000007812 */ /* 0x000fc600078ec0ff */
[----:B------:R-:W-:Y:S01]  /*8e60*/  IMAD.IADD R7, R8, 0x1, R7 ;  /* 0x0000000108077824 */ /* 0x000fe200078e0207 */
[----:B------:R-:W-:Y:S02]  /*8e70*/  LOP3.LUT R5, R0, 0x8, R3, 0xf8, !PT ;  /* 0x0000000800057812 */ /* 0x000fe400078ef803 */
[----:B------:R-:W-:Y:S01]  /*8e80*/  SHF.R.U32.HI R3, RZ, 0x3, R0 ;  /* 0x00000003ff037819 */ /* 0x000fe20000011600 */
[----:B------:R-:W-:Y:S02]  /*8e90*/  IMAD R0, R35, c[0x0][0x218], RZ ;  /* 0x0000860023007a24 */ /* 0x000fe400078e02ff */
[----:B------:R-:W-:Y:S01]  /*8ea0*/  IMAD.WIDE.U32 R92, R36, c[0x0][0x218], R6 ;  /* 0x00008600245c7a25 */ /* 0x000fe200078e0006 */
[----:B------:R-:W-:-:S03]  /*8eb0*/  LOP3.LUT R5, R5, R3, RZ, 0x3c, !PT ;  /* 0x0000000305057212 */ /* 0x000fc600078e3cff */
[----:B------:R-:W-:Y:S01]  /*8ec0*/  IMAD R0, R36, c[0x0][0x21c], R0 ;  /* 0x0000870024007a24 */ /* 0x000fe200078e0200 */
[----:B------:R3:W-:Y:S01]  /*8ed0*/  STL.64 [R1+0x50], R92 ;  /* 0x0000505c01007387 */ /* 0x0007e20000100a00 */
[----:B------:R-:W-:Y:S02]  /*8ee0*/  IMAD.SHL.U32 R3, R9, 0x40, RZ ;  /* 0x0000004009037824 */ /* 0x000fe400078e00ff */
[----:B------:R-:W-:-:S03]  /*8ef0*/  IMAD.IADD R87, R93, 0x1, R0 ;  /* 0x000000015d577824 */ /* 0x000fc600078e0200 */
[----:B------:R-:W-:Y:S02]  /*8f00*/  LOP3.LUT R3, R5, 0xfffffe00, R3, 0xf8, !PT ;  /* 0xfffffe0005037812 */ /* 0x000fe400078ef803 */
[----:B------:R3:W-:Y:S01]  /*8f10*/  STL [R1+0x44], R87 ;  /* 0x0000445701007387 */ /* 0x0007e20000100800 */
[----:B------:R-:W-:Y:S05]  /*8f20*/  @P0 BRA `(.L_x_2518) ;  /* 0x0000002000000947 */ /* 0x000fea0003800000 */
[----:B------:R-:W-:-:S04]  /*8f30*/  DEPBAR.LE SB0, 0x1 ;  /* 0x000080400000791a */ /* 0x000fc80000000000 */
[----:B------:R-:W-:Y:S05]  /*8f40*/  BRA `(.L_x_2519) ;  /* 0x00004cc000007947 */ /* 0x000fea0003800000 */
.L_x_2518:
        /* <DEDUP_REMOVED lines=35> */
[----:B------:R1:W2:Y:S03]  /*9180*/  SHFL.IDX PT, R8, R25, RZ, 0x181f ;  /* 0x00181fff19087589 */ /* 0x0002a600000e0000 */
[C---:B------:R-:W-:Y:S01]  /*9190*/  IMAD.WIDE.U32 R6, R0.reuse, c[0x0][0x290], R6 ;  /* 0x0000a40000067a25 */ /* 0x040fe200078e0006 */
[----:B------:R1:W4:Y:S03]  /*91a0*/  SHFL.IDX PT, R9, R24, RZ, 0x181f ;  /* 0x00181fff18097589 */ /* 0x00032600000e0000 */
[----:B------:R-:W-:Y:S01]  /*91b0*/  IMAD R0, R0, c[0x0][0x294], R5 ;  /* 0x0000a50000007a24 */ /* 0x000fe200078e0205 */
[----:B------:R-:W-:-:S04]  /*91c0*/  LEA R19, P0, R6, c[0x0][0x288], 0x1 ;  /* 0x0000a20006137a11 */ /* 0x000fc800078008ff */
[----:B------:R-:W-:-:S04]  /*91d0*/  IADD3 R0, R7, R0, RZ ;  /* 0x0000000007007210 */ /* 0x000fc80007ffe0ff */
[----:B------:R-:W-:Y:S02]  /*91e0*/  LEA.HI.X R18, R6, c[0x0][0x28c], R0, 0x1, P0 ;  /* 0x0000a30006127a11 */ /* 0x000fe400000f0c00 */
[----:B------:R1:W3:Y:S04]  /*91f0*/  SHFL.IDX PT, R6, R19, RZ, 0x181f ;  /* 0x00181fff13067589 */ /* 0x0002e800000e0000 */
[----:B------:R1:W1:Y:S01]  /*9200*/  SHFL.IDX PT, R7, R18, RZ, 0x181f ;  /* 0x00181fff12077589 */ /* 0x00026200000e0000 */
        /* <DEDUP_REMOVED lines=19> */
.L_x_2522:
[----:B------:R-:W-:Y:S05]  /*9340*/  BSYNC B0 ;  /* 0x0000000000007941 */ /* 0x000fea0003800000 */
.L_x_2521:
        /* <DEDUP_REMOVED lines=12> */
[----:B--2---:R1:W2:Y:S01]  /*9410*/  SHFL.IDX PT, R8, R25, 0x1, 0x181f ;  /* 0x00381f0019087f89 */ /* 0x0042a200000e0000 */
[----:B------:R-:W-:Y:S01]  /*9420*/  MOV R0, R17 ;  /* 0x0000001100007202 */ /* 0x000fe20000000f00 */
[----:B------:R-:W-:Y:S01]  /*9430*/  CS2R R30, SRZ ;  /* 0x00000000001e7805 */ /* 0x000fe2000001ff00 */
[----:B------:R-:W-:Y:S01]  /*9440*/  PRMT R55, R10, 0x5410, R11 ;  /* 0x000054100a377816 */ /* 0x000fe2000000000b */
[----:B------:R1:W3:Y:S01]  /*9450*/  SHFL.IDX PT, R7, R18, 0x1, 0x181f ;  /* 0x00381f0012077f89 */ /* 0x0002e200000e0000 */
[----:B------:R-:W-:Y:S01]  /*9460*/  PRMT R39, R0, 0x5410, R5 ;  /* 0x0000541000277816 */ /* 0x000fe20000000005 */
[----:B------:R-:W-:-:S02]  /*9470*/  CS2R R28, SRZ ;  /* 0x00000000001c7805 */ /* 0x000fc4000001ff00 */
[----:B---3--:R1:W3:Y:S01]  /*9480*/  SHFL.IDX PT, R6, R19, 0x1, 0x181f ;  /* 0x00381f0013067f89 */ /* 0x0082e200000e0000 */
        /* <DEDUP_REMOVED lines=8> */
[----:B--2-4-:R-:W-:Y:S02]  /*9510*/  @!P1 IMAD.WIDE R12, R38, 0x2, R8 ;  /* 0x00000002260c9825 */ /* 0x014fe400078e0208 */
[----:B------:R-:W-:-:S03]  /*9520*/  @!P0 SHF.R.S32.HI R0, RZ, 0x1f, R5 ;  /* 0x0000001fff008819 */ /* 0x000fc60000011405 */
[----:B------:R2:W5:Y:S01]  /*9530*/  @!P1 LD.E.64 R26, [R12.64] ;  /* 0x000000080c1a9980 */ /* 0x000562000c101b00 */
[----:B------:R-:W-:-:S04]  /*9540*/  @!P0 LEA.HI R0, R0, R5, RZ, 0x2 ;  /* 0x0000000500008211 */ /* 0x000fc800078f10ff */
[----:B------:R-:W-:-:S05]  /*9550*/  @!P0 LOP3.LUT R0, R0, 0xfffffffc, RZ, 0xc0, !PT ;  /* 0xfffffffc00008812 */ /* 0x000fca00078ec0ff */
[----:B------:R-:W-:-:S04]  /*9560*/  @!P0 IMAD.WIDE R10, R0, 0x2, R8 ;  /* 0x00000002000a8825 */ /* 0x000fc800078e0208 */
[--C-:B---3--:R-:W-:Y:S01]  /*9570*/  @!P0 IMAD.WIDE R8, R0, 0x2, R6.reuse ;  /* 0x0000000200088825 */ /* 0x108fe200078e0206 */
[----:B------:R2:W5:Y:S03]  /*9580*/  @!P0 LD.E.64 R32, [R10.64] ;  /* 0x000000080a208980 */ /* 0x000566000c101b00 */
[----:B------:R-:W-:Y:S01]  /*9590*/  @!P1 IMAD.WIDE R6, R38, 0x2, R6 ;  /* 0x0000000226069825 */ /* 0x000fe200078e0206 */
[----:B------:R2:W5:Y:S04]  /*95a0*/  @!P0 LD.E.64 R30, [R8.64] ;  /* 0x00000008081e8980 */ /* 0x000568000c101b00 */
[----:B------:R2:W5:Y:S02]  /*95b0*/  @!P1 LD.E.64 R28, [R6.64] ;  /* 0x00000008061c9980 */ /* 0x000564000c101b00 */
.L_x_2524:
[----:B------:R-:W-:Y:S05]  /*95c0*/  BSYNC B0 ;  /* 0x0000000000007941 */ /* 0x000fea0003800000 */
.L_x_2523:
[----:B--2--5:R-:W-:Y:S01]  /*95d0*/  IMAD.MOV.U32 R11, RZ, RZ, R32 ;  /* 0x000000ffff0b7224 */ /* 0x024fe200078e0020 */
        /* <DEDUP_REMOVED lines=15> */
[----:B------:R2:W3:Y:S01]  /*96d0*/  SHFL.IDX PT, R7, R18, 0x2, 0x181f ;  /* 0x00581f0012077f89 */ /* 0x0004e200000e0000 */
[----:B------:R-:W-:Y:S01]  /*96e0*/  PRMT R57, R0, 0x5410, R5 ;  /* 0x0000541000397816 */ /* 0x000fe20000000005 */
[----:B------:R-:W-:Y:S01]  /*96f0*/  CS2R R34, SRZ ;  /* 0x0000000000227805 */ /* 0x000fe2000001ff00 */
[----:B------:R-:W-:Y:S01]  /*9700*/  CS2R R42, SRZ ;  /* 0x00000000002a7805 */ /* 0x000fe2000001ff00 */
[----:B---3--:R2:W3:Y:S01]  /*9710*/  SHFL.IDX PT, R6, R19, 0x2, 0x181f ;  /* 0x00581f0013067f89 */ /* 0x0084e200000e0000 */
        /* <DEDUP_REMOVED lines=20> */
.L_x_2526:
[----:B------:R-:W-:Y:S05]  /*9860*/  BSYNC B0 ;  /* 0x0000000000007941 */ /* 0x000fea0003800000 */
.L_x_2525:
        /* <DEDUP_REMOVED lines=12> */
[----:B------:R1:W2:Y:S01]  /*9930*/  SHFL.IDX PT, R8, R25, 0x3, 0x181f ;  /* 0x00781f0019087f89 */ /* 0x0002a200000e0000 */
        /* <DEDUP_REMOVED lines=26> */
.L_x_2528:
[----:B------:R-:W-:Y:S05]  /*9ae0*/  BSYNC B0 ;  /* 0x0000000000007941 */ /* 0x000fea0003800000 */
.L_x_2527:
        /* <DEDUP_REMOVED lines=68> */
.L_x_2532:
[----:B------:R-:W-:Y:S05]  /*9f30*/  BSYNC B0 ;  /* 0x0000000000007941 */ /* 0x000fea0003800000 */
.L_x_2531:
        /* <DEDUP_REMOVED lines=49> */
.L_x_2530:
[----:B------:R-:W-:Y:S05]  /*a250*/  BSYNC B1 ;  /* 0x0000000000017941 */ /* 0x000fea0003800000 */
.L_x_2529:
        /* <DEDUP_REMOVED lines=53> */
.L_x_2536:
[----:B------:R-:W-:Y:S05]  /*a5b0*/  BSYNC B0 ;  /* 0x0000000000007941 */ /* 0x000fea0003800000 */
.L_x_2535:
        /* <DEDUP_REMOVED lines=49> */
.L_x_2534:
[----:B------:R-:W-:Y:S05]  /*a8d0*/  BSYNC B1 ;  /* 0x0000000000017941 */ /* 0x000fea0003800000 */
.L_x_2533:
        /* <DEDUP_REMOVED lines=53> */
.L_x_2540:
[----:B------:R-:W-:Y:S05]  /*ac30*/  BSYNC B0 ;  /* 0x0000000000007941 */ /* 0x000fea0003800000 */
.L_x_2539:
        /* <DEDUP_REMOVED lines=49> */
.L_x_2538:
[----:B------:R-:W-:Y:S05]  /*af50*/  BSYNC B1 ;  /* 0x0000000000017941 */ /* 0x000fea0003800000 */
.L_x_2537:
        /* <DEDUP_REMOVED lines=52> */
.L_x_2543:
[----:B------:R-:W-:Y:S05]  /*b2a0*/  BSYNC B0 ;  /* 0x0000000000007941 */ /* 0x000fea0003800000 */
.L_x_2542:
        /* <DEDUP_REMOVED lines=50> */
.L_x_2520:
        /* <DEDUP_REMOVED lines=19> */
[----:B------:R-:W2:Y:S03]  /*b700*/  SHFL.IDX PT, R5, R13, RZ, 0x181f ;  /* 0x00181fff0d057589 */ /* 0x000ea600000e0000 */
[----:B------:R-:W-:Y:S02]  /*b710*/  IADD3 R0, R7, R0, RZ ;  /* 0x0000000007007210 */ /* 0x000fe40007ffe0ff */
[----:B------:R-:W4:Y:S02]  /*b720*/  SHFL.IDX PT, R7, R12, RZ, 0x181f ;  /* 0x00181fff0c077589 */ /* 0x000f2400000e0000 */
[----:B------:R-:W-:Y:S02]  /*b730*/  LEA.HI.X R11, R6, c[0x0][0x28c], R0, 0x1, P0 ;  /* 0x0000a300060b7a11 */ /* 0x000fe400000f0c00 */
[----:B------:R-:W-:-:S13]  /*b740*/  ISETP.GE.OR P0, PT, R30, c[0x0][0x27c], P5 ;  /* 0x00009f001e007a0c */ /* 0x000fda0002f06670 */
[C---:B------:R-:W-:Y:S01]  /*b750*/  @!P0 IMAD.SHL.U32 R6, R30.reuse, 0x2, RZ ;  /* 0x000000021e068824 */ /* 0x040fe200078e00ff */
[----:B------:R-:W-:-:S04]  /*b760*/  @!P0 SHF.L.U64.HI R0, R30, 0x1, R31 ;  /* 0x000000011e008819 */ /* 0x000fc8000001021f */
[----:B-1----:R-:W-:-:S05]  /*b770*/  @!P0 IADD3 R8, P1, R8, R6, RZ ;  /* 0x0000000608088210 */ /* 0x002fca0007f3e0ff */
[--C-:B--2---:R-:W-:Y:S01]  /*b780*/  @!P0 IMAD.X R9, R5, 0x1, R0.reuse, P1 ;  /* 0x0000000105098824 */ /* 0x104fe200008e0600 */
        /* <DEDUP_REMOVED lines=8> */
[----:B------:R3:W3:Y:S01]  /*b810*/  SHFL.IDX PT, R10, R12, 0x1, 0x181f ;  /* 0x00381f000c0a7f89 */ /* 0x0006e200000e0000 */
[----:B------:R-:W-:-:S03]  /*b820*/  ISETP.GE.AND P1, PT, R30, c[0x0][0x27c], PT ;  /* 0x00009f001e007a0c */ /* 0x000fc60003f26270 */
[----:B--2---:R2:W2:Y:S01]  /*b830*/  SHFL.IDX PT, R9, R13, 0x1, 0x181f ;  /* 0x00381f000d097f89 */ /* 0x0044a200000e0000 */
        /* <DEDUP_REMOVED lines=32> */
.L_x_2545:
[----:B-123--:R-:W-:Y:S05]  /*ba40*/  BSYNC B0 ;  /* 0x0000000000007941 */ /* 0x00efea0003800000 */
.L_x_2544:
[----:B------:R-:W1:Y:S01]  /*ba50*/  SHFL.IDX PT, R5, R14, 0x2, 0x181f ;  /* 0x00581f000e057f89 */ /* 0x000e6200000e0000 */
[C---:B------:R-:W-:Y:S01]  /*ba60*/  ISETP.GE.OR P0, PT, R30.reuse, c[0x0][0x27c], P4 ;  /* 0x00009f001e007a0c */ /* 0x040fe20002706670 */
[----:B------:R-:W-:Y:S01]  /*ba70*/  CS2R R58, SRZ ;  /* 0x00000000003a7805 */ /* 0x000fe2000001ff00 */
[----:B------:R-:W-:Y:S01]  /*ba80*/  CS2R R56, SRZ ;  /* 0x0000000000387805 */ /* 0x000fe2000001ff00 */
[----:B------:R-:W2:Y:S04]  /*ba90*/  SHFL.IDX PT, R9, R13, 0x2, 0x181f ;  /* 0x00581f000d097f89 */ /* 0x000ea800000e0000 */
        /* <DEDUP_REMOVED lines=35> */
[----:B------:R-:W-:Y:S01]  /*bcd0*/  IMAD.MOV.U32 R5, RZ, RZ, R56 ;  /* 0x000000ffff057224 */ /* 0x000fe200078e0038 */
[----:B------:R-:W-:Y:S02]  /*bce0*/  MOV R0, R57 ;  /* 0x0000003900007202 */ /* 0x000fe40000000f00 */
[----:B------:R-:W-:Y:S02]  /*bcf0*/  PRMT R76, R6, 0x5410, R7 ;  /* 0x00005410064c7816 */ /* 0x000fe40000000007 */
[----:B------:R-:W-:Y:S01]  /*bd00*/  PRMT R74, R0, 0x5410, R5 ;  /* 0x00005410004a7816 */ /* 0x000fe20000000005 */
[----:B----4-:R-:W-:Y:S01]  /*bd10*/  IMAD.MOV.U32 R7, RZ, RZ, R54 ;  /* 0x000000ffff077224 */ /* 0x010fe200078e0036 */
[----:B------:R-:W-:Y:S01]  /*bd20*/  MOV R5, R52 ;  /* 0x0000003400057202 */ /* 0x000fe20000000f00 */
[----:B------:R-:W-:-:S02]  /*bd30*/  IMAD.MOV.U32 R6, RZ, RZ, R55 ;  /* 0x000000ffff067224 */ /* 0x000fc400078e0037 */
        /* <DEDUP_REMOVED lines=16> */
.L_x_2547:
[----:B-1----:R-:W-:Y:S05]  /*be40*/  BSYNC B0 ;  /* 0x0000000000007941 */ /* 0x002fea0003800000 */
.L_x_2546:
        /* <DEDUP_REMOVED lines=122> */
.L_x_2549:
[----:B------:R-:W-:Y:S05]  /*c5f0*/  BSYNC B0 ;  /* 0x0000000000007941 */ /* 0x000fea0003800000 */
.L_x_2548:
        /* <DEDUP_REMOVED lines=117> */
.L_x_2551:
[----:B------:R-:W-:Y:S05]  /*cd50*/  BSYNC B0 ;  /* 0x0000000000007941 */ /* 0x000fea0003800000 */
.L_x_2550:
        /* <DEDUP_REMOVED lines=117> */
.L_x_2553:
[----:B------:R-:W-:Y:S05]  /*d4b0*/  BSYNC B0 ;  /* 0x0000000000007941 */ /* 0x000fea0003800000 */
.L_x_2552:
        /* <DEDUP_REMOVED lines=116> */
.L_x_2541:
[----:B------:R-:W-:Y:S05]  /*dc00*/  BSYNC B2 ;  /* 0x0000000000027941 */ /* 0x000fea0003800000 */
.L_x_2519:
        /* <DEDUP_REMOVED lines=17> */
[----:B------:R-:W-:Y:S01]  /*dd20*/  IMAD.SHL.U32 R227, R84, 0x2, RZ ;  /* 0x0000000254e37824 */ /* 0x000fe200078e00ff */
[----:B------:R-:W-:Y:S01]  /*dd30*/  LOP3.LUT P6, RZ, R121, 0x2, RZ, 0xc0, !PT ;  /* 0x0000000279ff7812 */ /* 0x000fe200078cc0ff */
        /* <DEDUP_REMOVED lines=27> */
[----:B------:R-:W-:Y:S02]  /*def0*/  IADD3 R223, R211, 0x2000, RZ ;  /* 0x00002000d3df7810 */ /* 0x000fe40007ffe0ff */
[----:B------:R-:W-:Y:S01]  /*df00*/  LEA.HI.X R7, R0, c[0x0][0x1fc], R7, 0x1, P0 ;  /* 0x00007f0000077a11 */ /* 0x000fe200000f0c07 */
[----:B------:R-:W-:Y:S01]  /*df10*/  IMAD.IADD R0, R189, 0x1, -R69 ;  /* 0x00000001bd007824 */ /* 0x000fe200078e0a45 */
[C---:B------:R-:W-:Y:S02]  /*df20*/  IADD3 R222, R211.reuse, 0x2800, RZ ;  /* 0x00002800d3de7810 */ /* 0x040fe40007ffe0ff */
[----:B------:R-:W-:Y:S02]  /*df30*/  IADD3 R221, R211, 0x3000, RZ ;  /* 0x00003000d3dd7810 */ /* 0x000fe40007ffe0ff */
[C---:B------:R-:W-:Y:S02]  /*df40*/  ISETP.LT.OR P4, PT, R0.reuse, 0x1, P1 ;  /* 0x000000010000780c */ /* 0x040fe40000f81670 */
        /* <DEDUP_REMOVED lines=11> */
[----:B------:R-:W-:Y:S01]  /*e000*/  IADD3 R212, R211, 0x7800, RZ ;  /* 0x00007800d3d47810 */ /* 0x000fe20007ffe0ff */
[----:B------:R-:W2:Y:S04]  /*e010*/  LDSM.16.M88.4 R16, [R204+0x8900] ;  /* 0x00890000cc10783b */ /* 0x000ea80000000200 */
[----:B-1----:R-:W1:Y:S04]  /*e020*/  LDSM.16.M88.4 R12, [R204+0x9100] ;  /* 0x00910000cc0c783b */ /* 0x002e680000000200 */
[----:B------:R-:W3:Y:S04]  /*e030*/  LDSM.16.M88.4 R24, [R204+0x9900] ;  /* 0x00990000cc18783b */ /* 0x000ee80000000200 */
[----:B----4-:R-:W4:Y:S04]  /*e040*/  LDSM.16.M88.4 R8, [R204+0x8100] ;  /* 0x00810000cc08783b */ /* 0x010f280000000200 */
[----:B------:R-:W1:Y:S04]  /*e050*/  LDSM.16.M88.4 R32, [R211+0x1800] ;  /* 0x00180000d320783b */ /* 0x000e680000000200 */
[----:B------:R-:W3:Y:S04]  /*e060*/  LDSM.16.M88.4 R52, [R204+0xa100] ;  /* 0x00a10000cc34783b */ /* 0x000ee80000000200 */
[----:B------:R-:W3:Y:S04]  /*e070*/  LDSM.16.M88.4 R40, [R211+0x1000] ;  /* 0x00100000d328783b */ /* 0x000ee80000000200 */
[----:B------:R-:W3:Y:S04]  /*e080*/  LDSM.16.M88.4 R64, [R211+0x2000] ;  /* 0x00200000d340783b */ /* 0x000ee80000000200 */
[----:B------:R-:W3:Y:S04]  /*e090*/  LDSM.16.M88.4 R44, [R211+0x800] ;  /* 0x00080000d32c783b */ /* 0x000ee80000000200 */
[----:B------:R-:W4:Y:S01]  /*e0a0*/  LDSM.16.M88.4 R48, [R211] ;  /* 0x00000000d330783b */ /* 0x000f220000000200 */
[C---:B--2---:R-:W-:Y:S03]  /*e0b0*/  HMMA.16816.F32.BF16 R36, R136.reuse, R16, RZ ;  /* 0x000000108824723c */ /* 0x044fe600000418ff */
[----:B------:R-:W2:Y:S05]  /*e0c0*/  LDSM.16.M88.4 R72, [R204+0xa900] ;  /* 0x00a90000cc48783b */ /* 0x000eaa0000000200 */
[C---:B------:R-:W-:Y:S08]  /*e0d0*/  HMMA.16816.F32.BF16 R28, R136.reuse, R18, RZ ;  /* 0x00000012881c723c */ /* 0x040ff000000418ff */
[C---:B-1----:R-:W-:Y:S08]  /*e0e0*/  HMMA.16816.F32.BF16 R20, R136.reuse, R12, RZ ;  /* 0x0000000c8814723c */ /* 0x042ff000000418ff */
[C---:B------:R-:W-:Y:S08]  /*e0f0*/  HMMA.16816.F32.BF16 R16, R136.reuse, R14, RZ ;  /* 0x0000000e8810723c */ /* 0x040ff000000418ff */
[C---:B---3--:R-:W-:Y:S08]  /*e100*/  HMMA.16816.F32.BF16 R12, R136.reuse, R24, RZ ;  /* 0x00000018880c723c */ /* 0x048ff000000418ff */
        /* <DEDUP_REMOVED lines=11> */
[----:B------:R-:W-:Y:S03]  /*e1c0*/  HMMA.16816.F32.BF16 R92, R140, R66, R12 ;  /* 0x000000428c5c723c */ /* 0x000fe6000004180c */
[----:B------:R-:W-:Y:S01]  /*e1d0*/  IADD3 R8, P1, R10, R32, RZ ;  /* 0x000000200a087210 */ /* 0x000fe20007f3e0ff */
[----:B------:R-:W-:Y:S01]  /*e1e0*/  IMAD.X R11, R19, 0x1, R7, P0 ;  /* 0x00000001130b7824 */ /* 0x000fe200000e0607 */
[----:B------:R-:W-:-:S02]  /*e1f0*/  IADD3 R5, P0, R32, 0x80, RZ ;  /* 0x0000008020057810 */ /* 0x000fc40007f1e0ff */
[----:B------:R-:W-:Y:S01]  /*e200*/  IADD3 R12, P3, P2, R32, 0x80, R6 ;  /* 0x00000080200c7810 */ /* 0x000fe20007a7e006 */
[C---:B------:R-:W-:Y:S01]  /*e210*/  HMMA.16816.F32.BF16 R104, R140.reuse, R46, R28 ;  /* 0x0000002e8c68723c */ /* 0x040fe2000004181c */
[----:B------:R-:W-:Y:S01]  /*e220*/  LDSM.16.M88.4 R28, [R204+0xb900] ;  /* 0x00b90000cc1c783b */ /* 0x000fe20000000200 */
[----:B------:R-:W-:Y:S01]  /*e230*/  IMAD.X R9, R11, 0x1, R19, P1 ;  /* 0x000000010b097824 */ /* 0x000fe200008e0613 */
[----:B------:R-:W-:Y:S01]  /*e240*/  IADD3.X R13, R19, RZ, R7, P3, P2 ;  /* 0x000000ff130d7210 */ /* 0x000fe20001fe4407 */
[----:B------:R-:W-:Y:S01]  /*e250*/  IMAD.X R18, RZ, RZ, R19, P0 ;  /* 0x000000ffff127224 */ /* 0x000fe200000e0613 */
[----:B------:R-:W-:Y:S02]  /*e260*/  LOP3.LUT P3, RZ, R121, 0x1, RZ, 0xc0, !PT ;  /* 0x0000000179ff7812 */ /* 0x000fe4000786c0ff */
[C---:B------:R-:W-:Y:S01]  /*e270*/  ISETP.LT.OR P2, PT, R0.reuse, 0x1, P6 ;  /* 0x000000010000780c */ /* 0x040fe20003741670 */
[----:B------:R-:W-:Y:S01]  /*e280*/  HMMA.16816.F32.BF16 R116, R140, R48, R60 ;  /* 0x000000308c74723c */ /* 0x000fe2000004183c */
[----:B------:R-:W-:Y:S01]  /*e290*/  ISETP.LT.OR P1, PT, R0, 0x21, P3 ;  /* 0x000000210000780c */ /* 0x000fe20001f21670 */
[----:B------:R-:W-:Y:S01]  /*e2a0*/  STL [R1+0x10], R18 ;  /* 0x0000101201007387 */ /* 0x000fe20000100800 */
[----:B------:R-:W-:-:S05]  /*e2b0*/  IADD3 R16, P0, R5, R10, RZ ;  /* 0x0000000a05107210 */ /* 0x000fca0007f1e0ff */
[----:B------:R-:W-:Y:S01]  /*e2c0*/  IMAD.X R17, R18, 0x1, R11, P0 ;  /* 0x0000000112117824 */ /* 0x000fe200000e060b */
[----:B------:R-:W-:Y:S01]  /*e2d0*/  IADD3 R14, P0, R8, R32, RZ ;  /* 0x00000020080e7210 */ /* 0x000fe20007f1e0ff */
[----:B------:R-:W-:Y:S01]  /*e2e0*/  HMMA.16816.F32.BF16 R108, R140, R50, R56 ;  /* 0x000000328c6c723c */ /* 0x000fe20000041838 */
[----:B------:R-:W-:Y:S03]  /*e2f0*/  LDSM.16.M88.4 R48, [R211+0x3800] ;  /* 0x00380000d330783b */ /* 0x000fe60000000200 */
[----:B------:R-:W-:-:S04]  /*e300*/  IMAD.X R15, R9, 0x1, R19, P0 ;  /* 0x00000001090f7824 */ /* 0x000fc800000e0613 */
[C---:B------:R-:W-:Y:S01]  /*e310*/  HMMA.16816.F32.BF16 R112, R140.reuse, R44, R36 ;  /* 0x0000002c8c70723c */ /* 0x040fe20000041824 */
[----:B------:R-:W-:Y:S07]  /*e320*/  LDSM.16.M88.4 R44, [R211+0x3000] ;  /* 0x00300000d32c783b */ /* 0x000fee0000000200 */
[C---:B------:R-:W-:Y:S01]  /*e330*/  HMMA.16816.F32.BF16 R80, R140.reuse, R40, R20 ;  /* 0x000000288c50723c */ /* 0x040fe20000041814 */
[----:B------:R-:W1:Y:S07]  /*e340*/  LDSM.16.M88.4 R40, [R211+0x2800] ;  /* 0x00280000d328783b */ /* 0x000e6e0000000200 */
[----:B------:R-:W-:Y:S01]  /*e350*/  HMMA.16816.F32.BF16 R88, R140, R64, R24 ;  /* 0x000000408c58723c */ /* 0x000fe20000041818 */
[----:B------:R-:W3:Y:S04]  /*e360*/  LDSM.16.M88.4 R24, [R204+0xb100] ;  /* 0x00b10000cc18783b */ /* 0x000ee80000000200 */
[----:B------:R-:W-:Y:S01]  /*e370*/  @!PT LDS RZ, [RZ] ;  /* 0x00000000fffff984 */ /* 0x000fe20000000800 */
[----:B------:R-:W-:Y:S01]  /*e380*/  @!PT LDS RZ, [RZ] ;  /* 0x00000000fffff984 */ /* 0x000fe20000000800 */
[----:B------:R-:W-:Y:S01]  /*e390*/  @!PT LDS RZ, [RZ] ;  /* 0x00000000fffff984 */ /* 0x000fe20000000800 */
[----:B------:R4:W-:Y:S01]  /*e3a0*/  LDGSTS.E.BYPASS.LTC128B.128 [R227+0x100], [R6.64], !P4 ;  /* 0x0010000006e37fae */ /* 0x0009e2000e101d48 */
[----:B------:R-:W-:-:S02]  /*e3b0*/  ISETP.LT.OR P4, PT, R0, 0x41, P3 ;  /* 0x000000410000780c */ /* 0x000fc40001f81670 */
[----:B------:R-:W-:Y:S01]  /*e3c0*/  LOP3.LUT P3, RZ, R68, 0x4, RZ, 0xc0, !PT ;  /* 0x0000000444ff7812 */ /* 0x000fe2000786c0ff */
[----:B------:R4:W-:Y:S01]  /*e3d0*/  LDGSTS.E.BYPASS.LTC128B.128 [R227+0x4100], [R6.64+0x80], !P2 ;  /* 0x0410008006e37fae */ /* 0x0009e2000d101d48 */
[C---:B------:R-:W-:Y:S01]  /*e3e0*/  ISETP.LT.OR P2, PT, R0.reuse, 0x41, P6 ;  /* 0x000000410000780c */ /* 0x040fe20003741670 */
[C---:B--2---:R-:W-:Y:S02]  /*e3f0*/  HMMA.16816.F32.BF16 R20, R136.reuse, R72, RZ ;  /* 0x000000488814723c */ /* 0x044fe400000418ff */
[----:B------:R2:W-:Y:S04]  /*e400*/  LDGSTS.E.BYPASS.LTC128B.128 [R227+0x1100], [R10.64], !P1 ;  /* 0x011000000ae37fae */ /* 0x0005e8000c901d48 */
[----:B------:R2:W-:Y:S01]  /*e410*/  LDGSTS.E.BYPASS.LTC128B.128 [R227+0x5100], [R12.64], !P5 ;  /* 0x051000000ce37fae */ /* 0x0005e2000e901d48 */
[----:B------:R-:W-:Y:S01]  /*e420*/  LOP3.LUT P5, RZ, R121, 0x1, RZ, 0xc0, !PT ;  /* 0x0000000179ff7812 */ /* 0x000fe200078ac0ff */
[----:B------:R-:W-:Y:S02]  /*e430*/  HMMA.16816.F32.BF16 R32, R136, R74, RZ ;  /* 0x0000004a8820723c */ /* 0x000fe400000418ff */
[----:B------:R2:W-:Y:S01]  /*e440*/  LDGSTS.E.BYPASS.LTC128B.128 [R227+0x2100], [R8.64], !P4 ;  /* 0x0210000008e37fae */ /* 0x0005e2000e101d48 */
[----:B------:R-:W-:-:S03]  /*e450*/  ISETP.LT.OR P1, PT, R0, 0x61, P5 ;  /* 0x000000610000780c */ /* 0x000fc60002f21670 */
[----:B------:R2:W-:Y:S10]  /*e460*/  LDGSTS.E.BYPASS.LTC128B.128 [R227+0x6100], [R16.64], !P2 ;  /* 0x0610000010e37fae */ /* 0x0005f4000d101d48 */
[----:B------:R2:W-:Y:S01]  /*e470*/  LDGSTS.E.BYPASS.LTC128B.128 [R227+0x3100], [R14.64], !P1 ;  /* 0x031000000ee37fae */ /* 0x0005e2000c901d48 */
[----:B----4-:R-:W-:Y:S01]  /*e480*/  IADD3 R6, P0, R5, R8, RZ ;  /* 0x0000000805067210 */ /* 0x010fe20007f1e0ff */
[----:B-1----:R-:W-:Y:S04]  /*e490*/  HMMA.16816.F32.BF16 R84, R140, R40, R20 ;  /* 0x000000288c54723c */ /* 0x002fe80000041814 */
[----:B------:R-:W-:Y:S01]  /*e4a0*/  IMAD.X R7, R18, 0x1, R9, P0 ;  /* 0x0000000112077824 */ /* 0x000fe200000e0609 */
[----:B------:R-:W-:Y:S01]  /*e4b0*/  ISETP.LT.OR P0, PT, R0, 0x61, P6 ;  /* 0x000000610000780c */ /* 0x000fe20003701670 */
[----:B------:R-:W-:-:S02]  /*e4c0*/  IMAD.MOV.U32 R0, RZ, RZ, 0x40 ;  /* 0x00000040ff007424 */ /* 0x000fc400078e00ff */
[----:B---3--:R-:W-:Y:S03]  /*e4d0*/  HMMA.16816.F32.BF16 R36, R136, R24, RZ ;  /* 0x000000188824723c */ /* 0x008fe600000418ff */
[----:B------:R-:W-:-:S05]  /*e4e0*/  SEL R0, R0, 0xffffffc0, !P3 ;  /* 0xffffffc000007807 */ /* 0x000fca0005800000 */
[----:B------:R-:W-:Y:S01]  /*e4f0*/  IMAD.IADD R210, R204, 0x1, R0 ;  /* 0x00000001ccd27824 */ /* 0x000fe200078e0200 */
[C---:B--2---:R-:W-:Y:S01]  /*e500*/  HMMA.16816.F32.BF16 R8, R136.reuse, R30, RZ ;  /* 0x0000001e8808723c */ /* 0x044fe200000418ff */
[----:B------:R1:W-:Y:S01]  /*e510*/  LDGSTS.E.BYPASS.LTC128B.128 [R227+0x7100], [R6.64], !P0 ;  /* 0x0710000006e37fae */ /* 0x0003e2000c101d48 */
[----:B------:R-:W-:Y:S01]  /*e520*/  IMAD.IADD R207, R0, 0x1, R211 ;  /* 0x0000000100cf7824 */ /* 0x000fe200078e02d3 */
[----:B------:R-:W-:Y:S02]  /*e530*/  ISETP.GE.AND P0, PT, R208, 0x2, PT ;  /* 0x00000002d000780c */ /* 0x000fe40003f06270 */
[----:B------:R-:W-:Y:S03]  /*e540*/  LDSM.16.M88.4 R16, [R210+0x9900] ;  /* 0x00990000d210783b */ /* 0x000fe60000000200 */
[C---:B------:R-:W-:Y:S01]  /*e550*/  HMMA.16816.F32.BF16 R12, R136.reuse, R28, RZ ;  /* 0x0000001c880c723c */ /* 0x040fe200000418ff */
[----:B------:R-:W2:Y:S04]  /*e560*/  LDSM.16.M88.4 R28, [R210+0x8900] ;  /* 0x00890000d21c783b */ /* 0x000ea80000000200 */
[----:B------:R-:W0:Y:S03]  /*e570*/  LDGDEPBAR ;  /* 0x00000000000079af */ /* 0x000e260000000000 */
[----:B------:R-:W-:Y:S01]  /*e580*/  HMMA.16816.F32.BF16 R20, R136, R26, RZ ;  /* 0x0000001a8814723c */ /* 0x000fe200000418ff */
[----:B------:R-:W3:Y:S07]  /*e590*/  LDSM.16.M88.4 R24, [R210+0x8100] ;  /* 0x00810000d218783b */ /* 0x000eee0000000200 */
[C---:B------:R-:W-:Y:S01]  /*e5a0*/  HMMA.16816.F32.BF16 R72, R140.reuse, R42, R32 ;  /* 0x0000002a8c48723c */ /* 0x040fe20000041820 */
[----:B------:R-:W4:Y:S07]  /*e5b0*/  LDSM.16.M88.4 R32, [R210+0x9100] ;  /* 0x00910000d220783b */ /* 0x000f2e0000000200 */
[C---:B------:R-:W-:Y:S01]  /*e5c0*/  HMMA.16816.F32.BF16 R60, R140.reuse, R48, R12 ;  /* 0x000000308c3c723c */ /* 0x040fe2000004180c */
[----:B------:R-:W-:Y:S07]  /*e5d0*/  LDSM.16.M88.4 R12, [R210+0xa900] ;  /* 0x00a90000d20c783b */ /* 0x000fee0000000200 */
[C---:B------:R-:W-:Y:S01]  /*e5e0*/  HMMA.16816.F32.BF16 R48, R140.reuse, R50, R8 ;  /* 0x000000328c30723c */ /* 0x040fe20000041808 */
[----:B------:R-:W1:Y:S07]  /*e5f0*/  LDSM.16.M88.4 R8, [R210+0xa100] ;  /* 0x00a10000d208783b */ /* 0x000e6e0000000200 */
[----:B------:R-:W-:Y:S08]  /*e600*/  HMMA.16816.F32.BF16 R68, R140, R44, R36 ;  /* 0x0000002c8c44723c */ /* 0x000ff00000041824 */
[C---:B--2---:R-:W-:Y:S08]  /*e610*/  HMMA.16816.F32.BF16 R52, R168.reuse, R28, R112 ;  /* 0x0000001ca834723c */ /* 0x044ff00000041870 */
[----:B------:R-:W-:Y:S01]  /*e620*/  HMMA.16816.F32.BF16 R40, R168, R30, R104 ;  /* 0x0000001ea828723c */ /* 0x000fe20000041868 */
[----:B------:R-:W2:Y:S07]  /*e630*/  LDSM.16.M88.4 R28, [R210+0xb900] ;  /* 0x00b90000d21c783b */ /* 0x000eae0000000200 */
[----:B------:R-:W-:Y:S01]  /*e640*/  HMMA.16816.F32.BF16 R64, R140, R46, R20 ;  /* 0x0000002e8c40723c */ /* 0x000fe20000041814 */
[----:B------:R-:W2:Y:S07]  /*e650*/  LDSM.16.M88.4 R20, [R210+0xb100] ;  /* 0x00b10000d214783b */ /* 0x000eae0000000200 */
[C---:B---3--:R-:W-:Y:S08]  /*e660*/  HMMA.16816.F32.BF16 R56, R168.reuse, R24, R116 ;  /* 0x00000018a838723c */ /* 0x048ff00000041874 */
[C---:B------:R-:W-:Y:S01]  /*e670*/  HMMA.16816.F32.BF16 R44, R168.reuse, R26, R108 ;  /* 0x0000001aa82c723c */ /* 0x040fe2000004186c */
[----:B------:R-:W3:Y:S07]  /*e680*/  LDSM.16.M88.4 R24, [R207] ;  /* 0x00000000cf18783b */ /* 0x000eee0000000200 */
[C---:B----4-:R-:W-:Y:S08]  /*e690*/  HMMA.16816.F32.BF16 R36, R168.reuse, R32, R80 ;  /* 0x00000020a824723c */ /* 0x050ff00000041850 */
[C---:B------:R-:W-:Y:S08]  /*e6a0*/  HMMA.16816.F32.BF16 R32, R168.reuse, R34, R100 ;  /* 0x00000022a820723c */ /* 0x040ff00000041864 */
[C---:B-1----:R-:W-:Y:S08]  /*e6b0*/  HMMA.16816.F32.BF16 R88, R168.reuse, R8, R88 ;  /* 0x00000008a858723c */ /* 0x042ff00000041858 */
[C---:B------:R-:W-:Y:S01]  /*e6c0*/  HMMA.16816.F32.BF16 R108, R168.reuse, R10, R92 ;  /* 0x0000000aa86c723c */ /* 0x040fe2000004185c */
[----:B------:R-:W1:Y:S07]  /*e6d0*/  LDSM.16.M88.4 R8, [R207+0x800] ;  /* 0x00080000cf08783b */ /* 0x000e6e0000000200 */
[C---:B------:R-:W-:Y:S08]  /*e6e0*/  HMMA.16816.F32.BF16 R100, R168.reuse, R12, R84 ;  /* 0x0000000ca864723c */ /* 0x040ff00000041854 */
[C---:B--2---:R-:W-:Y:S08]  /*e6f0*/  HMMA.16816.F32.BF16 R92, R168.reuse, R28, R60 ;  /* 0x0000001ca85c723c */ /* 0x044ff0000004183c */
[C---:B------:R-:W-:Y:S01]  /*e700*/  HMMA.16816.F32.BF16 R84, R168.reuse, R30, R48 ;  /* 0x0000001ea854723c */ /* 0x040fe20000041830 */
[----:B------:R-:W2:Y:S07]  /*e710*/  LDSM.16.M88.4 R28, [R207+0x2000] ;  /* 0x00200000cf1c783b */ /* 0x000eae0000000200 */
[C---:B------:R-:W-:Y:S08]  /*e720*/  HMMA.16816.F32.BF16 R76, R168.reuse, R16, R76 ;  /* 0x00000010a84c723c */ /* 0x040ff0000004184c */
[C---:B------:R-:W-:Y:S01]  /*e730*/  HMMA.16816.F32.BF16 R80, R168.reuse, R18, R96 ;  /* 0x00000012a850723c */ /* 0x040fe20000041860 */
[----:B------:R-:W4:Y:S07]  /*e740*/  LDSM.16.M88.4 R16, [R207+0x1000] ;  /* 0x00100000cf10783b */ /* 0x000f2e0000000200 */
[C---:B------:R-:W-:Y:S01]  /*e750*/  HMMA.16816.F32.BF16 R104, R168.reuse, R14, R72 ;  /* 0x0000000ea868723c */ /* 0x040fe20000041848 */
[----:B------:R-:W-:Y:S07]  /*e760*/  LDSM.16.M88.4 R12, [R207+0x3000] ;  /* 0x00300000cf0c783b */ /* 0x000fee0000000200 */
[C---:B------:R-:W-:Y:S08]  /*e770*/  HMMA.16816.F32.BF16 R112, R168.reuse, R20, R68 ;  /* 0x00000014a870723c */ /* 0x040ff00000041844 */
        /* <DEDUP_REMOVED lines=13> */
[----:B------:R-:W4:Y:S04]  /*e850*/  LDSM.16.M88.4 R32, [R204+0xc900] ;  /* 0x00c90000cc20783b */ /* 0x000f280000000200 */
[----:B------:R-:W-:Y:S03]  /*e860*/  LDSM.16.M88.4 R16, [R204+0xe100] ;  /* 0x00e10000cc10783b */ /* 0x000fe60000000200 */
[C---:B------:R-:W-:Y:S08]  /*e870*/  HMMA.16816.F32.BF16 R48, R172.reuse, R22, R80 ;  /* 0x00000016ac30723c */ /* 0x040ff00000041850 */
[C---:B---3--:R-:W-:Y:S08]  /*e880*/  HMMA.16816.F32.BF16 R80, R172.reuse, R24, R100 ;  /* 0x00000018ac50723c */ /* 0x048ff00000041864 */
[C---:B------:R-:W-:Y:S01]  /*e890*/  HMMA.16816.F32.BF16 R100, R172.reuse, R26, R104 ;  /* 0x0000001aac64723c */ /* 0x040fe20000041868 */
[----:B------:R-:W3:Y:S07]  /*e8a0*/  LDSM.16.M88.4 R24, [R204+0xd900] ;  /* 0x00d90000cc18783b */ /* 0x000eee0000000200 */
[C---:B------:R-:W-:Y:S01]  /*e8b0*/  HMMA.16816.F32.BF16 R36, R172.reuse, R20, R76 ;  /* 0x00000014ac24723c */ /* 0x040fe2000004184c */
[----:B------:R-:W3:Y:S04]  /*e8c0*/  LDSM.16.M88.4 R20, [R204+0xc100] ;  /* 0x00c10000cc14783b */ /* 0x000ee80000000200 */
[----:B------:R-:W-:Y:S03]  /*e8d0*/  LDSM.16.M88.4 R76, [R211+0x5800] ;  /* 0x00580000d34c783b */ /* 0x000fe60000000200 */
[C---:B------:R-:W-:Y:S08]  /*e8e0*/  HMMA.16816.F32.BF16 R132, R172.reuse, R14, R96 ;  /* 0x0000000eac84723c */ /* 0x040ff00000041860 */
[C---:B-1----:R-:W-:Y:S08]  /*e8f0*/  HMMA.16816.F32.BF16 R128, R172.reuse, R8, R92 ;  /* 0x00000008ac80723c */ /* 0x042ff0000004185c */
[----:B------:R-:W-:Y:S01]  /*e900*/  HMMA.16816.F32.BF16 R124, R172, R10, R84 ;  /* 0x0000000aac7c723c */ /* 0x000fe20000041854 */
[----:B------:R-:W1:Y:S04]  /*e910*/  LDSM.16.M88.4 R8, [R204+0xf100] ;  /* 0x00f10000cc08783b */ /* 0x000e680000000200 */
[----:B------:R-:W-:Y:S03]  /*e920*/  LDSM.16.M88.4 R84, [R211+0x5000] ;  /* 0x00500000d354783b */ /* 0x000fe60000000200 */
[C---:B--2---:R-:W-:Y:S01]  /*e930*/  HMMA.16816.F32.BF16 R104, R176.reuse, R28, R40 ;  /* 0x0000001cb068723c */ /* 0x044fe20000041828 */
[----:B------:R-:W-:Y:S07]  /*e940*/  LDSM.16.M88.4 R40, [R211+0x4800] ;  /* 0x00480000d328783b */ /* 0x000fee0000000200 */
[----:B------:R-:W-:Y:S01]  /*e950*/  HMMA.16816.F32.BF16 R96, R176, R30, R52 ;  /* 0x0000001eb060723c */ /* 0x000fe20000041834 */
[----:B------:R-:W2:Y:S04]  /*e960*/  LDSM.16.M88.4 R28, [R204+0xf900] ;  /* 0x00f90000cc1c783b */ /* 0x000ea80000000200 */
[----:B------:R-:W-:Y:S03]  /*e970*/  LDSM.16.M88.4 R52, [R211+0x7000] ;  /* 0x00700000d334783b */ /* 0x000fe60000000200 */
[----:B------:R-:W-:Y:S01]  /*e980*/  HMMA.16816.F32.BF16 R144, R172, R12, R112 ;  /* 0x0000000cac90723c */ /* 0x000fe20000041870 */
[----:B------:R-:W1:Y:S07]  /*e990*/  LDSM.16.M88.4 R12, [R204+0xe900] ;  /* 0x00e90000cc0c783b */ /* 0x000e6e0000000200 */
[C---:B----4-:R-:W-:Y:S01]  /*e9a0*/  HMMA.16816.F32.BF16 R112, R176.reuse, R32, R64 ;  /* 0x00000020b070723c */ /* 0x050fe20000041840 */
[----:B------:R-:W-:Y:S07]  /*e9b0*/  LDSM.16.M88.4 R64, [R211+0x6000] ;  /* 0x00600000d340783b */ /* 0x000fee0000000200 */
[C---:B------:R-:W-:Y:S01]  /*e9c0*/  HMMA.16816.F32.BF16 R108, R176.reuse, R34, R60 ;  /* 0x00000022b06c723c */ /* 0x040fe2000004183c */
[----:B------:R-:W4:Y:S07]  /*e9d0*/  LDSM.16.M88.4 R32, [R211+0x4000] ;  /* 0x00400000d320783b */ /* 0x000f2e0000000200 */
[C---:B---3--:R-:W-:Y:S01]  /*e9e0*/  HMMA.16816.F32.BF16 R88, R176.reuse, R26, R48 ;  /* 0x0000001ab058723c */ /* 0x048fe20000041830 */
[----:B------:R-:W3:Y:S07]  /*e9f0*/  LDSM.16.M88.4 R48, [R211+0x7800] ;  /* 0x00780000d330783b */ /* 0x000eee0000000200 */
[C---:B------:R-:W-:Y:S08]  /*ea00*/  HMMA.16816.F32.BF16 R120, R176.reuse, R20, R72 ;  /* 0x00000014b078723c */ /* 0x040ff00000041848 */
[C---:B------:R-:W-:Y:S08]  /*ea10*/  HMMA.16816.F32.BF16 R116, R176.reuse, R22, R68 ;  /* 0x00000016b074723c */ /* 0x040ff00000041844 */
[C---:B------:R-:W-:Y:S01]  /*ea20*/  HMMA.16816.F32.BF16 R72, R176.reuse, R16, R56 ;  /* 0x00000010b048723c */ /* 0x040fe20000041838 */
[----:B------:R-:W3:Y:S07]  /*ea30*/  LDSM.16.M88.4 R56, [R211+0x6800] ;  /* 0x00680000d338783b */ /* 0x000eee0000000200 */
[C---:B------:R-:W-:Y:S08]  /*ea40*/  HMMA.16816.F32.BF16 R68, R176.reuse, R18, R44 ;  /* 0x00000012b044723c */ /* 0x040ff0000004182c */
[C---:B-1----:R-:W-:Y:S08]  /*ea50*/  HMMA.16816.F32.BF16 R20, R176.reuse, R8, R144 ;  /* 0x00000008b014723c */ /* 0x042ff00000041890 */
[C---:B------:R-:W-:Y:S08]  /*ea60*/  HMMA.16816.F32.BF16 R16, R176.reuse, R10, R132 ;  /* 0x0000000ab010723c */ /* 0x040ff00000041884 */
[C---:B--2---:R-:W-:Y:S08]  /*ea70*/  HMMA.16816.F32.BF16 R8, R176.reuse, R30, R124 ;  /* 0x0000001eb008723c */ /* 0x044ff0000004187c */
[C---:B------:R-:W-:Y:S01]  /*ea80*/  HMMA.16816.F32.BF16 R60, R176.reuse, R12, R80 ;  /* 0x0000000cb03c723c */ /* 0x040fe20000041850 */
[----:B------:R-:W1:Y:S07]  /*ea90*/  LDSM.16.M88.4 R80, [R210+0xc100] ;  /* 0x00c10000d250783b */ /* 0x000e6e0000000200 */
[C---:B------:R-:W-:Y:S01]  /*eaa0*/  HMMA.16816.F32.BF16 R44, R176.reuse, R14, R100 ;  /* 0x0000000eb02c723c */ /* 0x040fe20000041864 */
[----:B------:R-:W-:Y:S07]  /*eab0*/  LDSM.16.M88.4 R100, [R207+0x4800] ;  /* 0x00480000cf64783b */ /* 0x000fee0000000200 */
[C---:B------:R-:W-:Y:S08]  /*eac0*/  HMMA.16816.F32.BF16 R12, R176.reuse, R28, R128 ;  /* 0x0000001cb00c723c */ /* 0x040ff00000041880 */
[----:B------:R-:W-:Y:S08]  /*ead0*/  HMMA.16816.F32.BF16 R92, R176, R24, R36 ;  /* 0x00000018b05c723c */ /* 0x000ff00000041824 */
[C---:B----4-:R-:W-:Y:S08]  /*eae0*/  HMMA.16816.F32.BF16 R24, R180.reuse, R32, R120 ;  /* 0x00000020b418723c */ /* 0x050ff00000041878 */
[C---:B------:R-:W-:Y:S01]  /*eaf0*/  HMMA.16816.F32.BF16 R36, R180.reuse, R34, R116 ;  /* 0x00000022b424723c */ /* 0x040fe20000041874 */
[----:B------:R-:W-:Y:S07]  /*eb00*/  LDSM.16.M88.4 R116, [R210+0xd100] ;  /* 0x00d10000d274783b */ /* 0x000fee0000000200 */
[C---:B------:R-:W-:Y:S08]  /*eb10*/  HMMA.16816.F32.BF16 R32, R180.reuse, R40, R112 ;  /* 0x00000028b420723c */ /* 0x040ff00000041870 */
[C---:B------:R-:W-:Y:S01]  /*eb20*/  HMMA.16816.F32.BF16 R28, R180.reuse, R42, R108 ;  /* 0x0000002ab41c723c */ /* 0x040fe2000004186c */
[----:B------:R-:W2:Y:S04]  /*eb30*/  LDSM.16.M88.4 R40, [R210+0xc900] ;  /* 0x00c90000d228783b */ /* 0x000ea80000000200 */
[----:B------:R-:W-:Y:S03]  /*eb40*/  LDSM.16.M88.4 R108, [R207+0x4000] ;  /* 0x00400000cf6c783b */ /* 0x000fe60000000200 */
[C---:B---3--:R-:W-:Y:S01]  /*eb50*/  HMMA.16816.F32.BF16 R112, R180.reuse, R50, R8 ;  /* 0x00000032b470723c */ /* 0x048fe20000041808 */
[----:B------:R-:W3:Y:S07]  /*eb60*/  LDSM.16.M88.4 R8, [R210+0xe900] ;  /* 0x00e90000d208783b */ /* 0x000eee0000000200 */
[C---:B------:R-:W-:Y:S08]  /*eb70*/  HMMA.16816.F32.BF16 R124, R180.reuse, R84, R104 ;  /* 0x00000054b47c723c */ /* 0x040ff00000041868 */
[C---:B------:R-:W-:Y:S01]  /*eb80*/  HMMA.16816.F32.BF16 R160, R180.reuse, R86, R96 ;  /* 0x00000056b4a0723c */ /* 0x040fe20000041860 */
[----:B------:R-:W-:Y:S07]  /*eb90*/  LDSM.16.M88.4 R84, [R210+0xf100] ;  /* 0x00f10000d254783b */ /* 0x000fee0000000200 */
[C---:B------:R-:W-:Y:S01]  /*eba0*/  HMMA.16816.F32.BF16 R128, R180.reuse, R54, R16 ;  /* 0x00000036b480723c */ /* 0x040fe20000041810 */
[----:B------:R-:W4:Y:S07]  /*ebb0*/  LDSM.16.M88.4 R16, [R210+0xd900] ;  /* 0x00d90000d210783b */ /* 0x000f2e0000000200 */
[C---:B------:R-:W-:Y:S01]  /*ebc0*/  HMMA.16816.F32.BF16 R120, R180.reuse, R48, R12 ;  /* 0x00000030b478723c */ /* 0x040fe2000004180c */
[----:B------:R-:W1:Y:S07]  /*ebd0*/  LDSM.16.M88.4 R12, [R210+0xe100] ;  /* 0x00e10000d20c783b */ /* 0x000e6e0000000200 */
[C---:B-----5:R-:W-:Y:S01]  /*ebe0*/  HMMA.16816.F32.BF16 R164, R180.reuse, R76, R92 ;  /* 0x0000004cb4a4723c */ /* 0x060fe2000004185c */
[----:B------:R-:W1:Y:S07]  /*ebf0*/  LDSM.16.M88.4 R92, [R210+0xf900] ;  /* 0x00f90000d25c783b */ /* 0x000e6e0000000200 */
        /* <DEDUP_REMOVED lines=9> */
[----:B------:R-:W-:Y:S04]  /*ec90*/  LDSM.16.M88.4 R68, [R207+0x6800] ;  /* 0x00680000cf44783b */ /* 0x000fe80000000200 */
[----:B------:R-:W-:Y:S03]  /*eca0*/  LDSM.16.M88.4 R64, [R207+0x7000] ;  /* 0x00700000cf40783b */ /* 0x000fe60000000200 */
[C---:B-1----:R-:W-:Y:S08]  /*ecb0*/  HMMA.16816.F32.BF16 R104, R184.reuse, R80, R24 ;  /* 0x00000050b868723c */ /* 0x042ff00000041818 */
[----:B------:R-:W-:Y:S01]  /*ecc0*/  HMMA.16816.F32.BF16 R96, R184, R82, R36 ;  /* 0x00000052b860723c */ /* 0x000fe20000041824 */
[----:B------:R-:W1:Y:S01]  /*ecd0*/  LDSM.16.M88.4 R80, [R207+0x5000] ;  /* 0x00500000cf50783b */ /* 0x000e620000000200 */
[----:B------:R-:W-:-:S06]  /*ece0*/  DEPBAR.LE SB0, 0x0 ;  /* 0x000080000000791a */ /* 0x000fcc0000000000 */
[C---:B--2---:R-:W-:Y:S08]  /*ecf0*/  HMMA.16816.F32.BF16 R88, R184.reuse, R40, R32 ;  /* 0x00000028b858723c */ /* 0x044ff00000041820 */
[C---:B------:R-:W-:Y:S08]  /*ed00*/  HMMA.16816.F32.BF16 R56, R184.reuse, R42, R28 ;  /* 0x0000002ab838723c */ /* 0x040ff0000004181c */
[C---:B------:R-:W-:Y:S08]  /*ed10*/  HMMA.16816.F32.BF16 R52, R184.reuse, R116, R124 ;  /* 0x00000074b834723c */ /* 0x040ff0000004187c */
[C---:B------:R-:W-:Y:S08]  /*ed20*/  HMMA.16816.F32.BF16 R48, R184.reuse, R118, R160 ;  /* 0x00000076b830723c */ /* 0x040ff000000418a0 */
[C---:B---3--:R-:W-:Y:S08]  /*ed30*/  HMMA.16816.F32.BF16 R28, R184.reuse, R8, R144 ;  /* 0x00000008b81c723c */ /* 0x048ff00000041890 */
        /* <DEDUP_REMOVED lines=26> */
[----:B------:R-:W-:Y:S05]  /*eee0*/  @!P0 BRA `(.L_x_2554) ;  /* 0x0000023000008947 */ /* 0x000fea0003800000 */
        /* <DEDUP_REMOVED lines=35> */
.L_x_2554:
[----:B------:R-:W-:Y:S01]  /*f120*/  LOP3.LUT R0, R191, 0xffffffe0, RZ, 0xc0, !PT ;  /* 0xffffffe0bf007812 */ /* 0x000fe200078ec0ff */
[----:B------:R-:W-:Y:S01]  /*f130*/  IMAD.MOV.U32 R161, RZ, RZ, R206 ;  /* 0x000000ffffa17224 */ /* 0x000fe200078e00ce */
[----:B------:R-:W-:Y:S01]  /*f140*/  LEA.HI R5, R194, R228, RZ, 0x2 ;  /* 0x000000e4c2057211 */ /* 0x000fe200078f10ff */
[----:B------:R-:W-:Y:S01]  /*f150*/  IMAD.MOV.U32 R160, RZ, RZ, R205 ;  /* 0x000000ffffa07224 */ /* 0x000fe200078e00cd */
[----:B---3--:R-:W-:Y:S01]  /*f160*/  SHF.R.S32.HI R7, RZ, 0x1f, R190 ;  /* 0x0000001fff077819 */ /* 0x008fe200000114be */
[C---:B------:R-:W-:Y:S01]  /*f170*/  IMAD.IADD R0, R228.reuse, 0x1, -R0 ;  /* 0x00000001e4007824 */ /* 0x040fe200078e0a00 */
[----:B------:R-:W-:Y:S01]  /*f180*/  LOP3.LUT R5, R5, 0xfffffffc, RZ, 0xc0, !PT ;  /* 0xfffffffc05057812 */ /* 0x000fe200078ec0ff */
[----:B------:R-:W-:Y:S01]  /*f190*/  IMAD.SHL.U32 R205, R3, 0x2, RZ ;  /* 0x0000000203cd7824 */ /* 0x000fe200078e00ff */
[----:B------:R-:W-:Y:S01]  /*f1a0*/  LEA.HI R7, R7, R190, RZ, 0x3 ;  /* 0x000000be07077211 */ /* 0x000fe200078f18ff */
[----:B------:R-:W-:Y:S01]  /*f1b0*/  IMAD.MOV.U32 R202, RZ, RZ, R208 ;  /* 0x000000ffffca7224 */ /* 0x000fe200078e00d0 */
        /* <DEDUP_REMOVED lines=8> */
[----:B------:R-:W-:Y:S01]  /*f240*/  LEA.HI.SX32 R7, R6, R234, 0x1e ;  /* 0x000000ea06077211 */ /* 0x000fe200078ff2ff */
[----:B------:R-:W-:Y:S01]  /*f250*/  IMAD R208, R2, 0x2, R206 ;  /* 0x0000000202d07824 */ /* 0x000fe200078e02ce */
[----:B------:R-:W-:Y:S01]  /*f260*/  LOP3.LUT R8, R8, 0x1ffffffe, RZ, 0xc0, !PT ;  /* 0x1ffffffe08087812 */ /* 0x000fe200078ec0ff */
[----:B------:R-:W0:Y:S01]  /*f270*/  LDGDEPBAR ;  /* 0x00000000000079af */ /* 0x000e220000000000 */
[----:B------:R-:W-:Y:S01]  /*f280*/  ISETP.NE.AND P5, PT, R203, 0x1, PT ;  /* 0x00000001cb00780c */ /* 0x000fe20003fa5270 */
[----:B------:R-:W-:-:S02]  /*f290*/  IMAD R7, R9, 0x10, R7 ;  /* 0x0000001009077824 */ /* 0x000fc400078e0207 */
[----:B------:R-:W-:-:S04]  /*f2a0*/  IMAD.IADD R5, R5, 0x1, -R8 ;  /* 0x0000000105057824 */ /* 0x000fc800078e0a08 */
[----:B------:R-:W-:-:S04]  /*f2b0*/  IMAD R10, R5, 0x8, R7 ;  /* 0x00000008050a7824 */ /* 0x000fc800078e0207 */
[----:B------:R-:W-:Y:S01]  /*f2c0*/  IMAD.MOV.U32 R5, RZ, RZ, R10 ;  /* 0x000000ffff057224 */ /* 0x000fe200078e000a */
[----:B------:R-:W-:Y:S01]  /*f2d0*/  STL [R1+0x2c], R10 ;  /* 0x00002c0a01007387 */ /* 0x000fe20000100800 */
[----:B------:R-:W-:-:S05]  /*f2e0*/  @P5 IMAD.HI.U32 R7, R10, c[0x0][0x2c8], RZ ;  /* 0x0000b2000a075a27 */ /* 0x000fca00078e00ff */
[----:B------:R-:W-:-:S05]  /*f2f0*/  @P5 SHF.R.U32.HI R5, RZ, c[0x0][0x2cc], R7 ;  /* 0x0000b300ff055a19 */ /* 0x000fca0000011607 */
[----:B------:R-:W1:Y:S04]  /*f300*/  SHFL.IDX PT, R8, R5, RZ, 0x1c1f ;  /* 0x001c1fff05087589 */ /* 0x000e6800000e0000 */
[----:B------:R2:W3:Y:S02]  /*f310*/  SHFL.IDX PT, R7, R5, 0x1, 0x1c1f ;  /* 0x003c1f0005077f89 */ /* 0x0004e400000e0000 */
[----:B--2---:R-:W-:Y:S01]  /*f320*/  LOP3.LUT R5, R6, 0x7ffffffc, RZ, 0xc0, !PT ;  /* 0x7ffffffc06057812 */ /* 0x004fe200078ec0ff */
[----:B------:R-:W-:-:S04]  /*f330*/  IMAD.MOV.U32 R6, RZ, RZ, -0x80 ;  /* 0xffffff80ff067424 */ /* 0x000fc800078e00ff */
[----:B------:R-:W-:Y:S02]  /*f340*/  IMAD.IADD R5, R0, 0x1, -R5 ;  /* 0x0000000100057824 */ /* 0x000fe400078e0a05 */
[----:B------:R-:W-:Y:S02]  /*f350*/  IMAD R0, R188, R6, 0x1 ;  /* 0x00000001bc007424 */ /* 0x000fe400078e0206 */
[----:B------:R-:W-:-:S04]  /*f360*/  IMAD.SHL.U32 R9, R5, 0x2, RZ ;  /* 0x0000000205097824 */ /* 0x000fc800078e00ff */
[----:B------:R-:W-:Y:S01]  /*f370*/  IMAD.IADD R6, R189, 0x1, -R9 ;  /* 0x00000001bd067824 */ /* 0x000fe200078e0a09 */
[----:B------:R-:W-:Y:S01]  /*f380*/  IADD3 R0, -R9, R0, R161 ;  /* 0x0000000009007210 */ /* 0x000fe20007ffe1a1 */
[----:B------:R2:W-:Y:S04]  /*f390*/  STL [R1+0x30], R9 ;  /* 0x0000300901007387 */ /* 0x0005e80000100800 */
[----:B------:R-:W-:-:S04]  /*f3a0*/  IMAD.IADD R0, R0, 0x1, -R160 ;  /* 0x0000000100007824 */ /* 0x000fc800078e0aa0 */
[C---:B-1----:R-:W-:Y:S02]  /*f3b0*/  IMAD.IADD R5, R0.reuse, 0x1, R8 ;  /* 0x0000000100057824 */ /* 0x042fe400078e0208 */
[----:B---3--:R-:W-:-:S03]  /*f3c0*/  IMAD.IADD R0, R0, 0x1, R7 ;  /* 0x0000000100007824 */ /* 0x008fc600078e0207 */
[C---:B------:R-:W-:Y:S02]  /*f3d0*/  IMNMX R5, R6.reuse, R5, PT ;  /* 0x0000000506057217 */ /* 0x040fe40003800200 */
[----:B------:R-:W-:Y:S02]  /*f3e0*/  IMNMX R0, R6, R0, PT ;  /* 0x0000000006007217 */ /* 0x000fe40003800200 */
[C---:B------:R-:W-:Y:S02]  /*f3f0*/  ISETP.GT.AND P3, PT, R5.reuse, RZ, PT ;  /* 0x000000ff0500720c */ /* 0x040fe40003f64270 */
[C---:B------:R-:W-:Y:S02]  /*f400*/  ISETP.GT.AND P2, PT, R5.reuse, 0x1, PT ;  /* 0x000000010500780c */ /* 0x040fe40003f44270 */
[----:B------:R-:W-:Y:S02]  /*f410*/  FSEL R8, R104, -INF , P3 ;  /* 0xff80000068087808 */ /* 0x000fe40001800000 */
[----:B------:R-:W-:-:S02]  /*f420*/  ISETP.GT.AND P3, PT, R5, 0x8, PT ;  /* 0x000000080500780c */ /* 0x000fc40003f64270 */
[----:B--2---:R-:W-:Y:S02]  /*f430*/  FSEL R9, R105, -INF , P2 ;  /* 0xff80000069097808 */ /* 0x004fe40001000000 */
[----:B------:R-:W-:Y:S02]  /*f440*/  ISETP.GT.AND P2, PT, R5, 0x9, PT ;  /* 0x000000090500780c */ /* 0x000fe40003f44270 */
[----:B------:R-:W-:Y:S02]  /*f450*/  FSEL R10, R96, -INF , P3 ;  /* 0xff800000600a7808 */ /* 0x000fe40001800000 */
[----:B------:R-:W-:Y:S02]  /*f460*/  FMNMX.FTZ R6, R8, R9, !PT ;  /* 0x0000000908067209 */ /* 0x000fe40007810000 */
[----:B------:R-:W-:Y:S02]  /*f470*/  ISETP.GT.AND P0, PT, R0, 0x1, PT ;  /* 0x000000010000780c */ /* 0x000fe40003f04270 */
[----:B------:R-:W-:-:S02]  /*f480*/  FSEL R11, R97, -INF , P2 ;  /* 0xff800000610b7808 */ /* 0x000fc40001000000 */
[----:B------:R-:W-:Y:S02]  /*f490*/  ISETP.GT.AND P3, PT, R5, 0x10, PT ;  /* 0x000000100500780c */ /* 0x000fe40003f64270 */
[----:B------:R-:W-:Y:S02]  /*f4a0*/  FMNMX.FTZ R6, R10, R6, !PT ;  /* 0x000000060a067209 */ /* 0x000fe40007810000 */
[----:B------:R-:W-:Y:S02]  /*f4b0*/  FSEL R13, R107, -INF , P0 ;  /* 0xff8000006b0d7808 */ /* 0x000fe40000000000 */
[----:B------:R-:W-:Y:S02]  /*f4c0*/  ISETP.GT.AND P0, PT, R0, 0x9, PT ;  /* 0x000000090000780c */ /* 0x000fe40003f04270 */
[----:B------:R-:W-:Y:S02]  /*f4d0*/  ISETP.GT.AND P2, PT, R5, 0x11, PT ;  /* 0x000000110500780c */ /* 0x000fe40003f44270 */
[----:B------:R-:W-:-:S02]  /*f4e0*/  FSEL R28, R88, -INF , P3 ;  /* 0xff800000581c7808 */ /* 0x000fc40001800000 */
[----:B------:R-:W-:Y:S02]  /*f4f0*/  FMNMX.FTZ R6, R11, R6, !PT ;  /* 0x000000060b067209 */ /* 0x000fe40007810000 */
[----:B------:R-:W-:Y:S02]  /*f500*/  ISETP.GT.AND P1, PT, R0, RZ, PT ;  /* 0x000000ff0000720c */ /* 0x000fe40003f24270 */
[----:B------:R-:W-:Y:S02]  /*f510*/  FSEL R15, R99, -INF , P0 ;  /* 0xff800000630f7808 */ /* 0x000fe40000000000 */
[----:B------:R-:W-:Y:S02]  /*f520*/  FSEL R29, R89, -INF , P2 ;  /* 0xff800000591d7808 */ /* 0x000fe40001000000 */
[----:B------:R-:W-:Y:S02]  /*f530*/  ISETP.GT.AND P3, PT, R5, 0x18, PT ;  /* 0x000000180500780c */ /* 0x000fe40003f64270 */
[----:B------:R-:W-:-:S02]  /*f540*/  FMNMX.FTZ R6, R28, R6, !PT ;  /* 0x000000061c067209 */ /* 0x000fc40007810000 */
        /* <DEDUP_REMOVED lines=9> */
[----:B------:R-:W-:Y:S02]  /*f5e0*/  ISETP.GT.AND P3, PT, R5, 0x20, PT ;  /* 0x000000200500780c */ /* 0x000fe40003f64270 */
[----:B------:R-:W-:Y:S02]  /*f5f0*/  FMNMX.FTZ R6, R30, R6, !PT ;  /* 0x000000061e067209 */ /* 0x000fe40007810000 */
[----:B------:R-:W-:-:S02]  /*f600*/  FSEL R14, R98, -INF , P1 ;  /* 0xff800000620e7808 */ /* 0x000fc40000800000 */
[----:B------:R-:W-:Y:S02]  /*f610*/  FMNMX.FTZ R7, R12, R13, !PT ;  /* 0x0000000d0c077209 */ /* 0x000fe40007810000 */
[----:B------:R-:W-:Y:S02]  /*f620*/  FSEL R76, R59, -INF , P0 ;  /* 0xff8000003b4c7808 */ /* 0x000fe40000000000 */
[----:B------:R-:W-:Y:S02]  /*f630*/  ISETP.GT.AND P0, PT, R0, 0x21, PT ;  /* 0x000000210000780c */ /* 0x000fe40003f04270 */
[----:B------:R-:W-:Y:S02]  /*f640*/  ISETP.GT.AND P2, PT, R5, 0x21, PT ;  /* 0x000000210500780c */ /* 0x000fe40003f44270 */
[----:B------:R-:W-:Y:S02]  /*f650*/  FSEL R100, R100, -INF , P3 ;  /* 0xff80000064647808 */ /* 0x000fe40001800000 */
[----:B------:R-:W-:-:S02]  /*f660*/  FMNMX.FTZ R6, R44, R6, !PT ;  /* 0x000000062c067209 */ /* 0x000fc40007810000 */
[----:B------:R-:W-:Y:S02]  /*f670*/  ISETP.GT.AND P1, PT, R0, 0x10, PT ;  /* 0x000000100000780c */ /* 0x000fe40003f24270 */
[----:B------:R-:W-:Y:S02]  /*f680*/  FMNMX.FTZ R7, R14, R7, !PT ;  /* 0x000000070e077209 */ /* 0x000fe40007810000 */
[----:B------:R-:W-:Y:S02]  /*f690*/  FSEL R119, R103, -INF , P0 ;  /* 0xff80000067777808 */ /* 0x000fe40000000000 */
[----:B------:R-:W-:Y:S02]  /*f6a0*/  FSEL R112, R101, -INF , P2 ;  /* 0xff80000065707808 */ /* 0x000fe40001000000 */
[----:B------:R-:W-:Y:S02]  /*f6b0*/  ISETP.GT.AND P3, PT, R5, 0x28, PT ;  /* 0x000000280500780c */ /* 0x000fe40003f64270 */
[----:B------:R-:W-:-:S02]  /*f6c0*/  ISETP.GT.AND P0, PT, R0, 0x29, PT ;  /* 0x000000290000780c */ /* 0x000fc40003f04270 */
[----:B------:R-:W-:Y:S02]  /*f6d0*/  FMNMX.FTZ R6, R100, R6, !PT ;  /* 0x0000000664067209 */ /* 0x000fe40007810000 */
[----:B------:R-:W-:Y:S02]  /*f6e0*/  FSEL R45, R90, -INF , P1 ;  /* 0xff8000005a2d7808 */ /* 0x000fe40000800000 */
[----:B------:R-:W-:Y:S02]  /*f6f0*/  FMNMX.FTZ R7, R15, R7, !PT ;  /* 0x000000070f077209 */ /* 0x000fe40007810000 */
[----:B------:R-:W-:Y:S02]  /*f700*/  ISETP.GT.AND P2, PT, R5, 0x29, PT ;  /* 0x000000290500780c */ /* 0x000fe40003f44270 */
[----:B------:R-:W-:Y:S02]  /*f710*/  FSEL R113, R80, -INF , P3 ;  /* 0xff80000050717808 */ /* 0x000fe40001800000 */
[----:B------:R-:W-:-:S02]  /*f720*/  FSEL R120, R83, -INF , P0 ;  /* 0xff80000053787808 */ /* 0x000fc40000000000 */
[----:B------:R-:W-:Y:S02]  /*f730*/  FMNMX.FTZ R6, R112, R6, !PT ;  /* 0x0000000670067209 */ /* 0x000fe40007810000 */
[C---:B------:R-:W-:Y:S02]  /*f740*/  ISETP.GT.AND P1, PT, R0.reuse, 0x18, PT ;  /* 0x000000180000780c */ /* 0x040fe40003f24270 */
[----:B------:R-:W-:Y:S02]  /*f750*/  ISETP.GT.AND P0, PT, R0, 0x31, PT ;  /* 0x000000310000780c */ /* 0x000fe40003f04270 */
[----:B------:R-:W-:Y:S02]  /*f760*/  FMNMX.FTZ R7, R45, R7, !PT ;  /* 0x000000072d077209 */ /* 0x000fe40007810000 */
[----:B------:R-:W-:Y:S02]  /*f770*/  FSEL R114, R81, -INF , P2 ;  /* 0xff80000051727808 */ /* 0x000fe40001000000 */
[----:B------:R-:W-:-:S02]  /*f780*/  ISETP.GT.AND P3, PT, R5, 0x30, PT ;  /* 0x000000300500780c */ /* 0x000fc40003f64270 */
[----:B------:R-:W-:Y:S02]  /*f790*/  FMNMX.FTZ R6, R113, R6, !PT ;  /* 0x0000000671067209 */ /* 0x000fe40007810000 */
[----:B------:R-:W-:Y:S02]  /*f7a0*/  FSEL R65, R58, -INF , P1 ;  /* 0xff8000003a417808 */ /* 0x000fe40000800000 */
[----:B------:R-:W-:Y:S02]  /*f7b0*/  FSEL R149, R55, -INF , P0 ;  /* 0xff80000037957808 */ /* 0x000fe40000000000 */
[----:B------:R-:W-:Y:S02]  /*f7c0*/  FMNMX.FTZ R7, R64, R7, !PT ;  /* 0x0000000740077209 */ /* 0x000fe40007810000 */
[C---:B------:R-:W-:Y:S02]  /*f7d0*/  ISETP.GT.AND P0, PT, R5.reuse, 0x38, PT ;  /* 0x000000380500780c */ /* 0x040fe40003f04270 */
[----:B------:R-:W-:-:S02]  /*f7e0*/  ISETP.GT.AND P2, PT, R5, 0x31, PT ;  /* 0x000000310500780c */ /* 0x000fc40003f44270 */
[----:B------:R-:W-:Y:S02]  /*f7f0*/  FSEL R144, R52, -INF , P3 ;  /* 0xff80000034907808 */ /* 0x000fe40001800000 */
[----:B------:R-:W-:Y:S02]  /*f800*/  FMNMX.FTZ R6, R114, R6, !PT ;  /* 0x0000000672067209 */ /* 0x000fe40007810000 */
[----:B------:R-:W-:Y:S02]  /*f810*/  ISETP.GT.AND P1, PT, R0, 0x20, PT ;  /* 0x000000200000780c */ /* 0x000fe40003f24270 */
[----:B------:R-:W-:Y:S02]  /*f820*/  FMNMX.FTZ R7, R65, R7, !PT ;  /* 0x0000000741077209 */ /* 0x000fe40007810000 */
[----:B------:R-:W-:Y:S02]  /*f830*/  FSEL R146, R40, -INF , P0 ;  /* 0xff80000028927808 */ /* 0x000fe40000000000 */
[----:B------:R-:W-:-:S02]  /*f840*/  ISETP.GT.AND P0, PT, R0, 0x39, PT ;  /* 0x000000390000780c */ /* 0x000fc40003f04270 */
[----:B------:R-:W-:Y:S02]  /*f850*/  FSEL R145, R53, -INF , P2 ;  /* 0xff80000035917808 */ /* 0x000fe40001000000 */
[----:B------:R-:W-:Y:S02]  /*f860*/  FMNMX.FTZ R6, R144, R6, !PT ;  /* 0x0000000690067209 */ /* 0x000fe40007810000 */
[----:B------:R-:W-:Y:S02]  /*f870*/  FSEL R118, R102, -INF , P1 ;  /* 0xff80000066767808 */ /* 0x000fe40000800000 */
[----:B------:R-:W-:Y:S02]  /*f880*/  FMNMX.FTZ R7, R76, R7, !PT ;  /* 0x000000074c077209 */ /* 0x000fe40007810000 */
[----:B------:R-:W-:Y:S02]  /*f890*/  ISETP.GT.AND P1, PT, R0, 0x28, PT ;  /* 0x000000280000780c */ /* 0x000fe40003f24270 */
[----:B------:R-:W-:-:S02]  /*f8a0*/  FSEL R150, R43, -INF , P0 ;  /* 0xff8000002b967808 */ /* 0x000fc40000000000 */
[C---:B------:R-:W-:Y:S02]  /*f8b0*/  ISETP.GT.AND P2, PT, R5.reuse, 0x39, PT ;  /* 0x000000390500780c */ /* 0x040fe40003f44270 */
[----:B------:R-:W-:Y:S02]  /*f8c0*/  ISETP.GT.AND P0, PT, R5, 0x40, PT ;  /* 0x000000400500780c */ /* 0x000fe40003f04270 */
[----:B------:R-:W-:Y:S02]  /*f8d0*/  FMNMX.FTZ R6, R145, R6, !PT ;  /* 0x0000000691067209 */ /* 0x000fe40007810000 */
[----:B------:R-:W-:Y:S02]  /*f8e0*/  FMNMX.FTZ R7, R118, R7, !PT ;  /* 0x0000000776077209 */ /* 0x000fe40007810000 */
[----:B------:R-:W-:Y:S02]  /*f8f0*/  FSEL R121, R82, -INF , P1 ;  /* 0xff80000052797808 */ /* 0x000fe40000800000 */
        /* <DEDUP_REMOVED lines=8> */
[----:B------:R-:W-:Y:S02]  /*f980*/  ISETP.GT.AND P2, PT, R5, 0x41, PT ;  /* 0x000000410500780c */ /* 0x000fe40003f44270 */
[----:B------:R-:W-:Y:S02]  /*f990*/  FMNMX.FTZ R6, R147, R6, !PT ;  /* 0x0000000693067209 */ /* 0x000fe40007810000 */
[----:B------:R-:W-:Y:S02]  /*f9a0*/  FSEL R157, R39, -INF , P0 ;  /* 0xff800000279d7808 */ /* 0x000fe40000000000 */
[----:B------:R-:W-:Y:S02]  /*f9b0*/  FMNMX.FTZ R7, R121, R7, !PT ;  /* 0x0000000779077209 */ /* 0x000fe40007810000 */
[----:B------:R-:W-:-:S02]  /*f9c0*/  ISETP.GT.AND P0, PT, R5, 0x48, PT ;  /* 0x000000480500780c */ /* 0x000fc40003f04270 */
[----:B------:R-:W-:Y:S02]  /*f9d0*/  FSEL R151, R42, -INF , P1 ;  /* 0xff8000002a977808 */ /* 0x000fe40000800000 */
[----:B------:R-:W-:Y:S01]  /*f9e0*/  FSEL R154, R37, -INF , P2 ;  /* 0xff800000259a7808 */ /* 0x000fe20001000000 */
[----:B------:R-:W-:Y:S01]  /*f9f0*/  LDSM.16.MT88.4 R40, [R206+0x4100] ;  /* 0x00410000ce28783b */ /* 0x000fe20000004200 */
        /* <DEDUP_REMOVED lines=19> */
[----:B------:R-:W-:Y:S02]  /*fb30*/  ISETP.GT.AND P2, PT, R5, 0x51, PT ;  /* 0x000000510500780c */ /* 0x000fe40003f44270 */
[----:B------:R-:W-:Y:S02]  /*fb40*/  FSEL R164, R48, -INF , P0 ;  /* 0xff80000030a47808 */ /* 0x000fe40000000000 */
[----:B------:R-:W-:Y:S02]  /*fb50*/  FMNMX.FTZ R6, R155, R6, !PT ;  /* 0x000000069b067209 */ /* 0x000fe40007810000 */
[----:B------:R-:W-:Y:S02]  /*fb60*/  FMNMX.FTZ R7, R151, R7, !PT ;  /* 0x0000000797077209 */ /* 0x000fe40007810000 */
[----:B------:R-:W-:-:S02]  /*fb70*/  ISETP.GT.AND P0, PT, R0, 0x51, PT ;  /* 0x000000510000780c */ /* 0x000fc40003f04270 */
[----:B------:R-:W-:Y:S02]  /*fb80*/  FSEL R190, R50, -INF , P1 ;  /* 0xff80000032be7808 */ /* 0x000fe40000800000 */
[----:B------:R-:W-:Y:S02]  /*fb90*/  FSEL R166, R49, -INF , P2 ;  /* 0xff80000031a67808 */ /* 0x000fe40001000000 */
[----:B------:R-:W-:Y:S02]  /*fba0*/  ISETP.GT.AND P1, PT, R5, 0x58, PT ;  /* 0x000000580500780c */ /* 0x000fe40003f24270 */
[----:B------:R-:W-:Y:S02]  /*fbb0*/  FMNMX.FTZ R6, R164, R6, !PT ;  /* 0x00000006a4067209 */ /* 0x000fe40007810000 */
[----:B------:R-:W-:Y:S02]  /*fbc0*/  FMNMX.FTZ R7, R150, R7, !PT ;  /* 0x0000000796077209 */ /* 0x000fe40007810000 */
[----:B------:R-:W-:-:S02]  /*fbd0*/  FSEL R191, R51, -INF , P0 ;  /* 0xff80000033bf7808 */ /* 0x000fc40000000000 */
        /* <DEDUP_REMOVED lines=13> */
[----:B------:R-:W-:Y:S02]  /*fcb0*/  ISETP.GT.AND P1, PT, R5, 0x69, PT ;  /* 0x000000690500780c */ /* 0x000fe40003f24270 */
[----:B------:R-:W-:Y:S02]  /*fcc0*/  FSEL R228, R25, -INF , P3 ;  /* 0xff80000019e47808 */ /* 0x000fe40001800000 */
[----:B------:R-:W-:Y:S02]  /*fcd0*/  FMNMX.FTZ R6, R203, R6, !PT ;  /* 0x00000006cb067209 */ /* 0x000fe40007810000 */
[----:B------:R-:W-:Y:S02]  /*fce0*/  FMNMX.FTZ R7, R158, R7, !PT ;  /* 0x000000079e077209 */ /* 0x000fe40007810000 */
[----:B------:R-:W-:-:S02]  /*fcf0*/  ISETP.GT.AND P0, PT, R5, 0x70, PT ;  /* 0x000000700500780c */ /* 0x000fc40003f04270 */
[----:B------:R-:W-:Y:S02]  /*fd00*/  FSEL R231, R20, -INF , P2 ;  /* 0xff80000014e77808 */ /* 0x000fe40001000000 */
[----:B------:R-:W-:Y:S02]  /*fd10*/  FSEL R232, R21, -INF , P1 ;  /* 0xff80000015e87808 */ /* 0x000fe40000800000 */
[----:B------:R-:W-:Y:S02]  /*fd20*/  FMNMX.FTZ R6, R228, R6, !PT ;  /* 0x00000006e4067209 */ /* 0x000fe40007810000 */
[----:B------:R-:W-:Y:S02]  /*fd30*/  ISETP.GT.AND P1, PT, R0, 0x58, PT ;  /* 0x000000580000780c */ /* 0x000fe40003f24270 */
[----:B------:R-:W-:Y:S02]  /*fd40*/  FMNMX.FTZ R7, R190, R7, !PT ;  /* 0x00000007be077209 */ /* 0x000fe40007810000 */
[----:B------:R-:W-:-:S02]  /*fd50*/  ISETP.GT.AND P3, PT, R5, 0x71, PT ;  /* 0x000000710500780c */ /* 0x000fc40003f64270 */
[C---:B------:R-:W-:Y:S02]  /*fd60*/  ISETP.GT.AND P4, PT, R5.reuse, 0x78, PT ;  /* 0x000000780500780c */ /* 0x040fe40003f84270 */
[----:B------:R-:W-:Y:S02]  /*fd70*/  ISETP.GT.AND P2, PT, R5, 0x79, PT ;  /* 0x000000790500780c */ /* 0x000fe40003f44270 */
[----:B------:R-:W-:Y:S02]  /*fd80*/  FSEL R246, R16, -INF , P0 ;  /* 0xff80000010f67808 */ /* 0x000fe40000000000 */
[----:B------:R-:W-:Y:S02]  /*fd90*/  FMNMX.FTZ R5, R231, R6, !PT ;  /* 0x00000006e7057209 */ /* 0x000fe40007810000 */
[----:B------:R-:W-:Y:S02]  /*fda0*/  ISETP.GT.AND P0, PT, R0, 0x59, PT ;  /* 0x000000590000780c */ /* 0x000fe40003f04270 */
[----:B------:R-:W-:-:S02]  /*fdb0*/  FSEL R167, R70, -INF , P1 ;  /* 0xff80000046a77808 */ /* 0x000fc40000800000 */
[----:B------:R-:W-:Y:S02]  /*fdc0*/  FMNMX.FTZ R6, R191, R7, !PT ;  /* 0x00000007bf067209 */ /* 0x000fe40007810000 */
[----:B------:R-:W-:Y:S02]  /*fdd0*/  FMNMX.FTZ R5, R232, R5, !PT ;  /* 0x00000005e8057209 */ /* 0x000fe40007810000 */
[----:B------:R-:W-:Y:S02]  /*fde0*/  FSEL R189, R71, -INF , P0 ;  /* 0xff80000047bd7808 */ /* 0x000fe40000000000 */
[----:B------:R-:W-:Y:S02]  /*fdf0*/  ISETP.GT.AND P1, PT, R0, 0x60, PT ;  /* 0x000000600000780c */ /* 0x000fe40003f24270 */
[----:B------:R-:W-:Y:S02]  /*fe00*/  FMNMX.FTZ R6, R167, R6, !PT ;  /* 0x00000006a7067209 */ /* 0x000fe40007810000 */
[----:B------:R-:W-:-:S02]  /*fe10*/  FSEL R244, R17, -INF , P3 ;  /* 0xff80000011f47808 */ /* 0x000fc40001800000 */
[----:B------:R-:W-:Y:S02]  /*fe20*/  FMNMX.FTZ R5, R246, R5, !PT ;  /* 0x00000005f6057209 */ /* 0x000fe40007810000 */
[----:B------:R-:W-:Y:S02]  /*fe30*/  ISETP.GT.AND P0, PT, R0, 0x61, PT ;  /* 0x000000610000780c */ /* 0x000fe40003f04270 */
[----:B------:R-:W-:Y:S02]  /*fe40*/  FSEL R7, R26, -INF , P1 ;  /* 0xff8000001a077808 */ /* 0x000fe40000800000 */
[----:B------:R-:W-:Y:S02]  /*fe50*/  FMNMX.FTZ R6, R189, R6, !PT ;  /* 0x00000006bd067209 */ /* 0x000fe40007810000 */
[----:B------:R-:W-:Y:S02]  /*fe60*/  FMNMX.FTZ R117, R244, R5, !PT ;  /* 0x00000005f4757209 */ /* 0x000fe40007810000 */
[----:B------:R-:W-:-:S02]  /*fe70*/  FSEL R229, R27, -INF , P0 ;  /* 0xff8000001be57808 */ /* 0x000fc40000000000 */
[C---:B------:R-:W-:Y:S01]  /*fe80*/  ISETP.GT.AND P1, PT, R0.reuse, 0x68, PT ;  /* 0x000000680000780c */ /* 0x040fe20003f24270 */
[----:B------:R-:W-:Y:S01]  /*fe90*/  LDSM.16.MT88.4 R24, [R205+0x100] ;  /* 0x00010000cd18783b */ /* 0x000fe20000004200 */
[----:B------:R-:W-:Y:S02]  /*fea0*/  FMNMX.FTZ R5, R7, R6, !PT ;  /* 0x0000000607057209 */ /* 0x000fe40007810000 */
[----:B------:R-:W-:Y:S02]  /*feb0*/  ISETP.GT.AND P0, PT, R0, 0x69, PT ;  /* 0x000000690000780c */ /* 0x000fe40003f04270 */
[----:B------:R-:W-:Y:S02]  /*fec0*/  FSEL R230, R22, -INF , P1 ;  /* 0xff80000016e67808 */ /* 0x000fe40000800000 */
[----:B------:R-:W-:Y:S02]  /*fed0*/  FMNMX.FTZ R5, R229, R5, !PT ;  /* 0x00000005e5057209 */ /* 0x000fe40007810000 */
[----:B------:R-:W-:-:S02]  /*fee0*/  FSEL R233, R23, -INF , P0 ;  /* 0xff80000017e97808 */ /* 0x000fc40000000000 */
[----:B------:R-:W-:Y:S01]  /*fef0*/  ISETP.GT.AND P1, PT, R0, 0x70, PT ;  /* 0x000000700000780c */ /* 0x000fe20003f24270 */
[----:B------:R-:W-:Y:S01]  /*ff00*/  LDSM.16.MT88.4 R20, [R208+0x100] ;  /* 0x00010000d014783b */ /* 0x000fe20000004200 */
[----:B------:R-:W-:Y:S02]  /*ff10*/  FMNMX.FTZ R5, R230, R5, !PT ;  /* 0x00000005e6057209 */ /* 0x000fe40007810000 */
[----:B------:R-:W-:Y:S02]  /*ff20*/  ISETP.GT.AND P0, PT, R0, 0x71, PT ;  /* 0x000000710000780c */ /* 0x000fe40003f04270 */
[----:B------:R-:W-:Y:S02]  /*ff30*/  FSEL R243, R18, -INF , P1 ;  /* 0xff80000012f37808 */ /* 0x000fe40000800000 */
[----:B------:R-:W-:Y:S02]  /*ff40*/  FMNMX.FTZ R5, R233, R5, !PT ;  /* 0x00000005e9057209 */ /* 0x000fe40007810000 */
[----:B------:R-:W-:-:S02]  /*ff50*/  FSEL R242, R60, -INF , P4 ;  /* 0xff8000003cf27808 */ /* 0x000fc40002000000 */
[----:B------:R-:W-:Y:S02]  /*ff60*/  FSEL R248, R19, -INF , P0 ;  /* 0xff80000013f87808 */ /* 0x000fe40000000000 */
[----:B------:R-:W-:Y:S01]  /*ff70*/  ISETP.GT.AND P1, PT, R0, 0x78, PT ;  /* 0x000000780000780c */ /* 0x000fe20003f24270 */
[----:B------:R-:W-:Y:S01]  /*ff80*/  LDSM.16.MT88.4 R16, [R206+0x100] ;  /* 0x00010000ce10783b */ /* 0x000fe20000004200 */
[----:B------:R-:W-:Y:S02]  /*ff90*/  FMNMX.FTZ R5, R243, R5, !PT ;  /* 0x00000005f3057209 */ /* 0x000fe40007810000 */
[----:B------:R-:W-:Y:S02]  /*ffa0*/  FSEL R245, R61, -INF , P2 ;  /* 0xff8000003df57808 */ /* 0x000fe40001000000 */
[----:B------:R-:W-:Y:S02]  /*ffb0*/  FMNMX.FTZ R117, R242, R117, !PT ;  /* 0x00000075f2757209 */ /* 0x000fe40007810000 */
[----:B------:R-:W-:-:S02]  /*ffc0*/  ISETP.GT.AND P0, PT, R0, 0x79, PT ;  /* 0x000000790000780c */ /* 0x000fc40003f04270 */
[----:B------:R-:W-:Y:S02]  /*ffd0*/  FSEL R247, R62, -INF , P1 ;  /* 0xff8000003ef77808 */ /* 0x000fe40000800000 */
[----:B------:R-:W-:Y:S02]  /*ffe0*/  FMNMX.FTZ R0, R248, R5, !PT ;  /* 0x00000005f8007209 */ /* 0x000fe40007810000 */
[----:B------:R-:W-:Y:S02]  /*fff0*/  FMNMX.FTZ R117, R245, R117, !PT ;  /* 0x00000075f5757209 */ /* 0x000fe40007810000 */
        /* <DEDUP_REMOVED lines=21> */
[----:B------:R2:W3:Y:S01]  /*10150*/  MUFU.EX2 R8, R3 ;  /* 0x0000000300087308 */ /* 0x0004e20000000800 */
[----:B-1----:R-:W-:-:S07]  /*10160*/  FFMA.FTZ R6, R9, c[0x0][0x2d0], -R5 ;  /* 0x0000b40009067a23 */ /* 0x002fce0000010805 */
[----:B------:R1:W-:Y:S01]  /*10170*/  MUFU.EX2 R192, R2 ;  /* 0x0000000200c07308 */ /* 0x0003e20000000800 */
[----:B--2---:R-:W-:-:S07]  /*10180*/  FFMA.FTZ R3, R13, c[0x0][0x2d0], -R0 ;  /* 0x0000b4000d037a23 */ /* 0x004fce0000010800 */
[----:B------:R2:W-:Y:S01]  /*10190*/  MUFU.EX2 R46, R6 ;  /* 0x00000006002e7308 */ /* 0x0005e20000000800 */
[----:B---3--:R-:W-:-:S07]  /*101a0*/  IMAD.MOV.U32 R4, RZ, RZ, R8 ;  /* 0x000000ffff047224 */ /* 0x008fce00078e0008 */
[----:B------:R3:W4:Y:S01]  /*101b0*/  MUFU.EX2 R89, R3 ;  /* 0x0000000300597308 */ /* 0x0007220000000800 */
[--C-:B-1----:R-:W-:Y:S02]  /*101c0*/  FFMA.FTZ R2, R29, c[0x0][0x2d0], -R5.reuse ;  /* 0x0000b4001d027a23 */ /* 0x102fe40000010805 */
[----:B--2---:R-:W-:-:S05]  /*101d0*/  FFMA.FTZ R6, R10, c[0x0][0x2d0], -R5 ;  /* 0x0000b4000a067a23 */ /* 0x004fca0000010805 */
[----:B------:R1:W-:Y:S01]  /*101e0*/  MUFU.EX2 R195, R2 ;  /* 0x0000000200c37308 */ /* 0x0003e20000000800 */
[----:B---3--:R-:W-:-:S07]  /*101f0*/  FFMA.FTZ R3, R14, c[0x0][0x2d0], -R0 ;  /* 0x0000b4000e037a23 */ /* 0x008fce0000010800 */
[----:B------:R2:W3:Y:S01]  /*10200*/  MUFU.EX2 R31, R6 ;  /* 0x00000006001f7308 */ /* 0x0004e20000000800 */
[----:B----4-:R-:W-:-:S07]  /*10210*/  F2FP.BF16.PACK_AB R9, R89, R4 ;  /* 0x000000045909723e */ /* 0x010fce00000010ff */
[----:B------:R4:W-:Y:S01]  /*10220*/  MUFU.EX2 R193, R3 ;  /* 0x0000000300c17308 */ /* 0x0009e20000000800 */
[--C-:B-1----:R-:W-:Y:S02]  /*10230*/  FFMA.FTZ R2, R30, c[0x0][0x2d0], -R5.reuse ;  /* 0x0000b4001e027a23 */ /* 0x102fe40000010805 */
[----:B--2---:R-:W-:-:S05]  /*10240*/  FFMA.FTZ R6, R11, c[0x0][0x2d0], -R5 ;  /* 0x0000b4000b067a23 */ /* 0x004fca0000010805 */
[----:B------:R1:W-:Y:S01]  /*10250*/  MUFU.EX2 R194, R2 ;  /* 0x0000000200c27308 */ /* 0x0003e20000000800 */
[----:B----4-:R-:W-:-:S07]  /*10260*/  FFMA.FTZ R3, R15, c[0x0][0x2d0], -R0 ;  /* 0x0000b4000f037a23 */ /* 0x010fce0000010800 */
[----:B------:R2:W-:Y:S01]  /*10270*/  MUFU.EX2 R163, R6 ;  /* 0x0000000600a37308 */ /* 0x0005e20000000800 */
[----:B------:R-:W4:Y:S07]  /*10280*/  LDSM.16.MT88.4 R12, [R209+0x100] ;  /* 0x00010000d10c783b */ /* 0x000f2e0000004200 */
[----:B------:R3:W5:Y:S01]  /*10290*/  MUFU.EX2 R201, R3 ;  /* 0x0000000300c97308 */ /* 0x0007620000000800 */
[----:B-1----:R-:W-:Y:S02]  /*102a0*/  FFMA.FTZ R2, R44, c[0x0][0x2d0], -R5 ;  /* 0x0000b4002c027a23 */ /* 0x002fe40000010805 */
[----:B--2---:R-:W-:-:S05]  /*102b0*/  IMAD.MOV.U32 R6, RZ, RZ, R46 ;  /* 0x000000ffff067224 */ /* 0x004fca00078e002e */
[----:B------:R1:W-:Y:S01]  /*102c0*/  MUFU.EX2 R88, R2 ;  /* 0x0000000200587308 */ /* 0x0003e20000000800 */
[----:B------:R-:W-:Y:S01]  /*102d0*/  F2FP.BF16.PACK_AB R8, R6, R200 ;  /* 0x000000c80608723e */ /* 0x000fe200000010ff */
[----:B---3--:R-:W-:Y:S01]  /*102e0*/  IMAD.MOV.U32 R3, RZ, RZ, R31 ;  /* 0x000000ffff037224 */ /* 0x008fe200078e001f */
[----:B-----5:R-:W-:Y:S01]  /*102f0*/  F2FP.BF16.PACK_AB R11, R201, R193 ;  /* 0x000000c1c90b723e */ /* 0x020fe200000010ff */
[----:B------:R-:W2:Y:S03]  /*10300*/  LDSM.16.MT88.4 R28, [R208+0x4100] ;  /* 0x00410000d01c783b */ /* 0x000ea60000004200 */
[----:B------:R-:W-:Y:S01]  /*10310*/  F2FP.BF16.PACK_AB R10, R163, R3 ;  /* 0x00000003a30a723e */ /* 0x000fe200000010ff */
[----:B-1----:R-:W-:-:S06]  /*10320*/  FFMA.FTZ R2, R45, c[0x0][0x2d0], -R0 ;  /* 0x0000b4002d027a23 */ /* 0x002fcc0000010800 */
[C---:B------:R-:W-:Y:S01]  /*10330*/  HMMA.16816.F32.BF16 R68, R8.reuse, R16, RZ ;  /* 0x000000100844723c */ /* 0x040fe200000418ff */
[----:B------:R1:W-:Y:S07]  /*10340*/  MUFU.EX2 R251, R2 ;  /* 0x0000000200fb7308 */ /* 0x0003ee0000000800 */
[C---:B------:R-:W-:Y:S01]  /*10350*/  HMMA.16816.F32.BF16 R60, R8.reuse, R18, RZ ;  /* 0x00000012083c723c */ /* 0x040fe200000418ff */
[----:B------:R-:W3:Y:S07]  /*10360*/  LDSM.16.MT88.4 R16, [R205+0x900] ;  /* 0x00090000cd10783b */ /* 0x000eee0000004200 */
[----:B----4-:R-:W-:Y:S01]  /*10370*/  HMMA.16816.F32.BF16 R52, R8, R12, RZ ;  /* 0x0000000c0834723c */ /* 0x010fe200000418ff */
[----:B-1----:R-:W-:-:S04]  /*10380*/  FFMA.FTZ R2, R64, c[0x0][0x2d0], -R0 ;  /* 0x0000b40040027a23 */ /* 0x002fc80000010800 */
[----:B------:R1:W4:Y:S03]  /*10390*/  MUFU.EX2 R249, R2 ;  /* 0x0000000200f97308 */ /* 0x0003260000000800 */
[C---:B------:R-:W-:Y:S01]  /*103a0*/  HMMA.16816.F32.BF16 R56, R8.reuse, R14, RZ ;  /* 0x0000000e0838723c */ /* 0x040fe200000418ff */
[----:B------:R-:W5:Y:S07]  /*103b0*/  LDSM.16.MT88.4 R12, [R206+0x900] ;  /* 0x00090000ce0c783b */ /* 0x000f6e0000004200 */
[----:B------:R-:W-:Y:S01]  /*103c0*/  HMMA.16816.F32.BF16 R84, R8, R24, RZ ;  /* 0x000000180854723c */ /* 0x000fe200000418ff */
[----:B-1----:R-:W-:-:S07]  /*103d0*/  FFMA.FTZ R2, R65, c[0x0][0x2d0], -R0 ;  /* 0x0000b40041027a23 */ /* 0x002fce0000010800 */
[C---:B------:R-:W-:Y:S01]  /*103e0*/  HMMA.16816.F32.BF16 R80, R8.reuse, R26, RZ ;  /* 0x0000001a0850723c */ /* 0x040fe200000418ff */
[----:B------:R-:W1:Y:S01]  /*103f0*/  LDSM.16.MT88.4 R24, [R209+0x900] ;  /* 0x00090000d118783b */ /* 0x000e620000004200 */
[----:B------:R2:W-:Y:S06]  /*10400*/  MUFU.EX2 R250, R2 ;  /* 0x0000000200fa7308 */ /* 0x0005ec0000000800 */
[C---:B------:R-:W-:Y:S08]  /*10410*/  HMMA.16816.F32.BF16 R48, R8.reuse, R20, RZ ;  /* 0x000000140830723c */ /* 0x040ff000000418ff */
[----:B------:R-:W-:Y:S01]  /*10420*/  HMMA.16816.F32.BF16 R44, R8, R22, RZ ;  /* 0x00000016082c723c */ /* 0x000fe200000418ff */
[----:B------:R-:W1:Y:S01]  /*10430*/  LDSM.16.MT88.4 R20, [R208+0x900] ;  /* 0x00090000d014783b */ /* 0x000e620000004200 */
[----:B--2---:R-:W-:-:S04]  /*10440*/  FFMA.FTZ R2, R76, c[0x0][0x2d0], -R0 ;  /* 0x0000b4004c027a23 */ /* 0x004fc80000010800 */
[----:B------:R2:W1:Y:S02]  /*10450*/  MUFU.EX2 R162, R2 ;  /* 0x0000000200a27308 */ /* 0x0004640000000800 */
[C---:B------:R-:W-:Y:S08]  /*10460*/  HMMA.16816.F32.BF16 R76, R8.reuse, R40, RZ ;  /* 0x00000028084c723c */ /* 0x040ff000000418ff */
[----:B------:R-:W-:Y:S01]  /*10470*/  HMMA.16816.F32.BF16 R72, R8, R36, RZ ;  /* 0x000000240848723c */ /* 0x000fe200000418ff */
[----:B--2---:R-:W-:-:S07]  /*10480*/  FFMA.FTZ R2, R100, c[0x0][0x2d0], -R5 ;  /* 0x0000b40064027a23 */ /* 0x004fce0000010805 */
[C---:B------:R-:W-:Y:S01]  /*10490*/  HMMA.16816.F32.BF16 R64, R8.reuse, R38, RZ ;  /* 0x000000260840723c */ /* 0x040fe200000418ff */
[----:B------:R-:W-:Y:S01]  /*104a0*/  LDSM.16.MT88.4 R36, [R206+0x4900] ;  /* 0x00490000ce24783b */ /* 0x000fe20000004200 */
[----:B------:R2:W-:Y:S06]  /*104b0*/  MUFU.EX2 R241, R2 ;  /* 0x0000000200f17308 */ /* 0x0005ec0000000800 */
[C---:B------:R-:W-:Y:S08]  /*104c0*/  HMMA.16816.F32.BF16 R40, R8.reuse, R42, RZ ;  /* 0x0000002a0828723c */ /* 0x040ff000000418ff */
[----:B------:R-:W-:Y:S01]  /*104d0*/  HMMA.16816.F32.BF16 R92, R8, R32, RZ ;  /* 0x00000020085c723c */ /* 0x000fe200000418ff */
[----:B--2---:R-:W-:-:S04]  /*104e0*/  FFMA.FTZ R2, R112, c[0x0][0x2d0], -R5 ;  /* 0x0000b40070027a23 */ /* 0x004fc80000010805 */
[----:B------:R2:W1:Y:S03]  /*104f0*/  MUFU.EX2 R240, R2 ;  /* 0x0000000200f07308 */ /* 0x0004660000000800 */
[C---:B------:R-:W-:Y:S01]  /*10500*/  HMMA.16816.F32.BF16 R104, R8.reuse, R34, RZ ;  /* 0x000000220868723c */ /* 0x040fe200000418ff */
[----:B------:R-:W-:Y:S07]  /*10510*/  LDSM.16.MT88.4 R32, [R205+0x1100] ;  /* 0x00110000cd20783b */ /* 0x000fee0000004200 */
[----:B------:R-:W-:Y:S01]  /*10520*/  HMMA.16816.F32.BF16 R108, R8, R28, RZ ;  /* 0x0000001c086c723c */ /* 0x000fe200000418ff */
[----:B--2---:R-:W-:-:S07]  /*10530*/  FFMA.FTZ R2, R113, c[0x0][0x2d0], -R5 ;  /* 0x0000b40071027a23 */ /* 0x004fce0000010805 */
[----:B------:R-:W-:Y:S01]  /*10540*/  HMMA.16816.F32.BF16 R96, R8, R30, RZ ;  /* 0x0000001e0860723c */ /* 0x000fe200000418ff */
[----:B------:R-:W2:Y:S01]  /*10550*/  LDSM.16.MT88.4 R28, [R205+0x4900] ;  /* 0x00490000cd1c783b */ /* 0x000ea20000004200 */
[----:B------:R3:W-:Y:S05]  /*10560*/  MUFU.EX2 R238, R2 ;  /* 0x0000000200ee7308 */ /* 0x0007ea0000000800 */
[----:B------:R-:W-:Y:S02]  /*10570*/  F2FP.BF16.PACK_AB R8, R195, R192 ;  /* 0x000000c0c308723e */ /* 0x000fe400000010ff */
[----:B----4-:R-:W-:Y:S02]  /*10580*/  F2FP.BF16.PACK_AB R9, R249, R251 ;  /* 0x000000fbf909723e */ /* 0x010fe400000010ff */
[----:B------:R-:W-:-:S02]  /*10590*/  F2FP.BF16.PACK_AB R10, R88, R194 ;  /* 0x000000c2580a723e */ /* 0x000fc400000010ff */
[----:B-1----:R-:W-:Y:S01]  /*105a0*/  F2FP.BF16.PACK_AB R11, R162, R250 ;  /* 0x000000faa20b723e */ /* 0x002fe200000010ff */
[----:B---3--:R-:W-:-:S06]  /*105b0*/  FFMA.FTZ R2, R114, c[0x0][0x2d0], -R5 ;  /* 0x0000b40072027a23 */ /* 0x008fcc0000010805 */
[C---:B------:R-:W-:Y:S01]  /*105c0*/  HMMA.16816.F32.BF16 R128, R8.reuse, R16, R84 ;  /* 0x000000100880723c */ /* 0x040fe20000041854 */
[----:B------:R1:W-:Y:S07]  /*105d0*/  MUFU.EX2 R239, R2 ;  /* 0x0000000200ef7308 */ /* 0x0003ee0000000800 */
[C---:B------:R-:W-:Y:S01]  /*105e0*/  HMMA.16816.F32.BF16 R124, R8.reuse, R18, R80 ;  /* 0x00000012087c723c */ /* 0x040fe20000041850 */
[----:B------:R-:W3:Y:S07]  /*105f0*/  LDSM.16.MT88.4 R16, [R209+0x4900] ;  /* 0x00490000d110783b */ /* 0x000eee0000004200 */
[----:B-----5:R-:W-:Y:S01]  /*10600*/  HMMA.16816.F32.BF16 R80, R8, R12, R68 ;  /* 0x0000000c0850723c */ /* 0x020fe20000041844 */
[----:B-1----:R-:W-:-:S02]  /*10610*/  FFMA.FTZ R2, R118, c[0x0][0x2d0], -R0 ;  /* 0x0000b40076027a23 */ /* 0x002fc40000010800 */
[----:B------:R-:W-:Y:S02]  /*10620*/  IMAD.MOV.U32 R118, RZ, RZ, R200 ;  /* 0x000000ffff767224 */ /* 0x000fe400078e00c8 */
[----:B------:R1:W-:Y:S02]  /*10630*/  MUFU.EX2 R237, R2 ;  /* 0x0000000200ed7308 */ /* 0x0003e40000000800 */
[----:B------:R-:W-:Y:S01]  /*10640*/  IMAD.MOV.U32 R70, RZ, RZ, R89 ;  /* 0x000000ffff467224 */ /* 0x000fe200078e0059 */
[----:B------:R-:W-:Y:S01]  /*10650*/  HMMA.16816.F32.BF16 R84, R8, R14, R60 ;  /* 0x0000000e0854723c */ /* 0x000fe2000004183c */
[----:B------:R-:W4:Y:S01]  /*10660*/  LDSM.16.MT88.4 R12, [R208+0x4900] ;  /* 0x00490000d00c783b */ /* 0x000f220000004200 */
[----:B------:R-:W-:Y:S02]  /*10670*/  IMAD.MOV.U32 R69, RZ, RZ, R88 ;  /* 0x000000ffff457224 */ /* 0x000fe400078e0058 */
[----:B------:R-:W-:-:S04]  /*10680*/  IMAD.MOV.U32 R71, RZ, RZ, R234 ;  /* 0x000000ffff477224 */ /* 0x000fc800078e00ea */
[----:B------:R-:W-:Y:S01]  /*10690*/  HMMA.16816.F32.BF16 R100, R8, R26, R56 ;  /* 0x0000001a0864723c */ /* 0x000fe20000041838 */
[----:B-1----:R-:W-:-:S07]  /*106a0*/  FFMA.FTZ R2, R119, c[0x0][0x2d0], -R0 ;  /* 0x0000b40077027a23 */ /* 0x002fce0000010800 */
[C---:B------:R-:W-:Y:S01]  /*106b0*/  HMMA.16816.F32.BF16 R56, R8.reuse, R20, R48 ;  /* 0x000000140838723c */ /* 0x040fe20000041830 */
[----:B------:R-:W-:Y:S01]  /*106c0*/  IMAD.MOV.U32 R119, RZ, RZ, R70 ;  /* 0x000000ffff777224 */ /* 0x000fe200078e0046 */
[----:B------:R1:W5:Y:S06]  /*106d0*/  MUFU.EX2 R236, R2 ;  /* 0x0000000200ec7308 */ /* 0x00036c0000000800 */
[C---:B------:R-:W-:Y:S01]  /*106e0*/  HMMA.16816.F32.BF16 R44, R8.reuse, R22, R44 ;  /* 0x00000016082c723c */ /* 0x040fe2000004182c */
[----:B------:R-:W3:Y:S07]  /*106f0*/  LDSM.16.MT88.4 R20, [R208+0x1100] ;  /* 0x00110000d014783b */ /* 0x000eee0000004200 */
[----:B------:R-:W-:Y:S01]  /*10700*/  HMMA.16816.F32.BF16 R88, R8, R24, R52 ;  /* 0x000000180858723c */ /* 0x000fe20000041834 */
[----:B------:R-:W4:Y:S01]  /*10710*/  LDSM.16.MT88.4 R24, [R209+0x1100] ;  /* 0x00110000d118783b */ /* 0x000f220000004200 */
[----:B-1----:R-:W-:-:S04]  /*10720*/  FFMA.FTZ R2, R121, c[0x0][0x2d0], -R0 ;  /* 0x0000b40079027a23 */ /* 0x002fc80000010800 */
[----:B------:R1:W-:Y:S02]  /*10730*/  MUFU.EX2 R235, R2 ;  /* 0x0000000200eb7308 */ /* 0x0003e40000000800 */
[C---:B--2---:R-:W-:Y:S08]  /*10740*/  HMMA.16816.F32.BF16 R112, R8.reuse, R28, R72 ;  /* 0x0000001c0870723c */ /* 0x044ff00000041848 */
[----:B------:R-:W-:Y:S01]  /*10750*/  HMMA.16816.F32.BF16 R52, R8, R30, R64 ;  /* 0x0000001e0834723c */ /* 0x000fe20000041840 */
[----:B------:R-:W2:Y:S01]  /*10760*/  LDSM.16.MT88.4 R28, [R206+0x1100] ;  /* 0x00110000ce1c783b */ /* 0x000ea20000004200 */
[----:B-1----:R-:W-:-:S06]  /*10770*/  FFMA.FTZ R2, R120, c[0x0][0x2d0], -R0 ;  /* 0x0000b40078027a23 */ /* 0x002fcc0000010800 */
[C---:B------:R-:W-:Y:S01]  /*10780*/  HMMA.16816.F32.BF16 R132, R8.reuse, R36, R76 ;  /* 0x000000240884723c */ /* 0x040fe2000004184c */
[----:B------:R1:W1:Y:S06]  /*10790*/  MUFU.EX2 R234, R2 ;  /* 0x0000000200ea7308 */ /* 0x00026c0000000800 */
[----:B------:R-:W-:Y:S01]  /*107a0*/  IMAD.MOV.U32 R36, RZ, RZ, R202 ;  /* 0x000000ffff247224 */ /* 0x000fe200078e00ca */
[----:B------:R-:W-:Y:S01]  /*107b0*/  HMMA.16816.F32.BF16 R120, R8, R38, R40 ;  /* 0x000000260878723c */ /* 0x000fe20000041828 */
[----:B------:R-:W2:Y:S01]  /*107c0*/  LDSM.16.MT88.4 R40, [R206+0x5100] ;  /* 0x00510000ce28783b */ /* 0x000ea20000004200 */
[----:B------:R-:W-:-:S05]  /*107d0*/  IMAD.MOV.U32 R37, RZ, RZ, R71 ;  /* 0x000000ffff257224 */ /* 0x000fca00078e0047 */
[----:B------:R-:W-:Y:S01]  /*107e0*/  IMAD.MOV.U32 R39, RZ, RZ, R201 ;  /* 0x000000ffff277224 */ /* 0x000fe200078e00c9 */
[C---:B---3--:R-:W-:Y:S01]  /*107f0*/  HMMA.16816.F32.BF16 R72, R8.reuse, R16, R92 ;  /* 0x000000100848723c */ /* 0x048fe2000004185c */
[----:B------:R-:W-:Y:S02]  /*10800*/  IMAD.MOV.U32 R38, RZ, RZ, R195 ;  /* 0x000000ffff267224 */ /* 0x000fe400078e00c3 */
[--C-:B-1----:R-:W-:Y:S02]  /*10810*/  FFMA.FTZ R2, R144, c[0x0][0x2d0], -R5.reuse ;  /* 0x0000b40090027a23 */ /* 0x102fe40000010805 */
[----:B------:R-:W-:Y:S02]  /*10820*/  IMAD.MOV.U32 R144, RZ, RZ, R4 ;  /* 0x000000ffff907224 */ /* 0x000fe400078e0004 */
[----:B------:R1:W-:Y:S01]  /*10830*/  MUFU.EX2 R202, R2 ;  /* 0x0000000200ca7308 */ /* 0x0003e20000000800 */
[C---:B------:R-:W-:Y:S01]  /*10840*/  HMMA.16816.F32.BF16 R64, R8.reuse, R18, R104 ;  /* 0x000000120840723c */ /* 0x040fe20000041868 */
[----:B------:R-:W-:Y:S07]  /*10850*/  LDSM.16.MT88.4 R16, [R208+0x5100] ;  /* 0x00510000d010783b */ /* 0x000fee0000004200 */
[----:B----4-:R-:W-:Y:S01]  /*10860*/  HMMA.16816.F32.BF16 R60, R8, R12, R108 ;  /* 0x0000000c083c723c */ /* 0x010fe2000004186c */
[----:B-1----:R-:W-:-:S07]  /*10870*/  FFMA.FTZ R2, R145, c[0x0][0x2d0], -R5 ;  /* 0x0000b40091027a23 */ /* 0x002fce0000010805 */
[----:B------:R-:W-:Y:S01]  /*10880*/  HMMA.16816.F32.BF16 R48, R8, R14, R96 ;  /* 0x0000000e0830723c */ /* 0x000fe20000041860 */
[----:B------:R-:W1:Y:S01]  /*10890*/  LDSM.16.MT88.4 R12, [R205+0x5100] ;  /* 0x00510000cd0c783b */ /* 0x000e620000004200 */
[----:B------:R-:W-:Y:S01]  /*108a0*/  IMAD.MOV.U32 R111, RZ, RZ, R69 ;  /* 0x000000ffff6f7224 */ /* 0x000fe200078e0045 */
[----:B------:R3:W4:Y:S01]  /*108b0*/  MUFU.EX2 R201, R2 ;  /* 0x0000000200c97308 */ /* 0x0007220000000800 */
[----:B------:R-:W-:Y:S02]  /*108c0*/  IMAD.MOV.U32 R110, RZ, RZ, R194 ;  /* 0x000000ffff6e7224 */ /* 0x000fe400078e00c2 */
[----:B------:R-:W-:Y:S01]  /*108d0*/  IMAD.MOV.U32 R145, RZ, RZ, R193 ;  /* 0x000000ffff917224 */ /* 0x000fe200078e00c1 */
[----:B------:R-:W-:Y:S02]  /*108e0*/  F2FP.BF16.PACK_AB R8, R240, R241 ;  /* 0x000000f1f008723e */ /* 0x000fe400000010ff */
[----:B-----5:R-:W-:Y:S02]  /*108f0*/  F2FP.BF16.PACK_AB R9, R236, R237 ;  /* 0x000000edec09723e */ /* 0x020fe400000010ff */
[----:B------:R-:W-:-:S02]  /*10900*/  F2FP.BF16.PACK_AB R10, R239, R238 ;  /* 0x000000eeef0a723e */ /* 0x000fc400000010ff */
[----:B------:R-:W-:Y:S01]  /*10910*/  F2FP.BF16.PACK_AB R11, R234, R235 ;  /* 0x000000ebea0b723e */ /* 0x000fe200000010ff */
[----:B---3--:R-:W-:-:S06]  /*10920*/  FFMA.FTZ R2, R146, c[0x0][0x2d0], -R5 ;  /* 0x0000b40092027a23 */ /* 0x008fcc0000010805 */
[C---:B------:R-:W-:Y:S01]  /*10930*/  HMMA.16816.F32.BF16 R96, R8.reuse, R20, R56 ;  /* 0x000000140860723c */ /* 0x040fe20000041838 */
[----:B------:R-:W-:Y:S01]  /*10940*/  IMAD.MOV.U32 R146, RZ, RZ, R37 ;  /* 0x000000ffff927224 */ /* 0x000fe200078e0025 */
[----:B------:R3:W-:Y:S06]  /*10950*/  MUFU.EX2 R200, R2 ;  /* 0x0000000200c87308 */ /* 0x0007ec0000000800 */
[C---:B------:R-:W-:Y:S01]  /*10960*/  HMMA.16816.F32.BF16 R92, R8.reuse, R22, R44 ;  /* 0x00000016085c723c */ /* 0x040fe2000004182c */
[----:B------:R-:W5:Y:S06]  /*10970*/  LDSM.16.MT88.4 R20, [R209+0x5100] ;  /* 0x00510000d114783b */ /* 0x000f6c0000004200 */
[----:B------:R-:W-:Y:S01]  /*10980*/  IMAD.MOV.U32 R46, RZ, RZ, R39 ;  /* 0x000000ffff2e7224 */ /* 0x000fe200078e0027 */
[----:B------:R-:W-:Y:S01]  /*10990*/  HMMA.16816.F32.BF16 R68, R8, R32, R128 ;  /* 0x000000200844723c */ /* 0x000fe20000041880 */
[----:B------:R-:W-:-:S02]  /*109a0*/  IMAD.MOV.U32 R47, RZ, RZ, R36 ;  /* 0x000000ffff2f7224 */ /* 0x000fc400078e0024 */
[----:B---3--:R-:W-:Y:S02]  /*109b0*/  FFMA.FTZ R2, R147, c[0x0][0x2d0], -R5 ;  /* 0x0000b40093027a23 */ /* 0x008fe40000010805 */
[----:B------:R-:W-:Y:S02]  /*109c0*/  IMAD.MOV.U32 R147, RZ, RZ, R192 ;  /* 0x000000ffff937224 */ /* 0x000fe400078e00c0 */
[----:B------:R3:W-:Y:S01]  /*109d0*/  MUFU.EX2 R195, R2 ;  /* 0x0000000200c37308 */ /* 0x0007e20000000800 */
[C---:B------:R-:W-:Y:S01]  /*109e0*/  HMMA.16816.F32.BF16 R76, R8.reuse, R34, R124 ;  /* 0x00000022084c723c */ /* 0x040fe2000004187c */
[----:B------:R-:W1:Y:S07]  /*109f0*/  LDSM.16.MT88.4 R32, [R206+0x1900] ;  /* 0x00190000ce20783b */ /* 0x000e6e0000004200 */
[----:B------:R-:W-:Y:S01]  /*10a00*/  HMMA.16816.F32.BF16 R88, R8, R24, R88 ;  /* 0x000000180858723c */ /* 0x000fe20000041858 */
[----:B---3--:R-:W-:-:S07]  /*10a10*/  FFMA.FTZ R2, R148, c[0x0][0x2d0], -R0 ;  /* 0x0000b40094027a23 */ /* 0x008fce0000010800 */
[C---:B------:R-:W-:Y:S01]  /*10a20*/  HMMA.16816.F32.BF16 R100, R8.reuse, R26, R100 ;  /* 0x0000001a0864723c */ /* 0x040fe20000041864 */
[----:B------:R-:W-:Y:S01]  /*10a30*/  IMAD.MOV.U32 R148, RZ, RZ, R38 ;  /* 0x000000ffff947224 */ /* 0x000fe200078e0026 */
[----:B------:R-:W-:Y:S01]  /*10a40*/  LDSM.16.MT88.4 R24, [R208+0x1900] ;  /* 0x00190000d018783b */ /* 0x000fe20000004200 */
[----:B------:R3:W-:Y:S03]  /*10a50*/  MUFU.EX2 R194, R2 ;  /* 0x0000000200c27308 */ /* 0x0007e60000000800 */
[----:B------:R-:W4:Y:S02]  /*10a60*/  LDSM.16.MT88.4 R36, [R205+0x1900] ;  /* 0x00190000cd24783b */ /* 0x000f240000004200 */
[C---:B--2---:R-:W-:Y:S08]  /*10a70*/  HMMA.16816.F32.BF16 R80, R8.reuse, R28, R80 ;  /* 0x0000001c0850723c */ /* 0x044ff00000041850 */
[----:B------:R-:W-:Y:S01]  /*10a80*/  HMMA.16816.F32.BF16 R84, R8, R30, R84 ;  /* 0x0000001e0854723c */ /* 0x000fe20000041854 */
[----:B------:R-:W2:Y:S01]  /*10a90*/  LDSM.16.MT88.4 R28, [R209+0x1900] ;  /* 0x00190000d11c783b */ /* 0x000ea20000004200 */
[----:B---3--:R-:W-:-:S02]  /*10aa0*/  FFMA.FTZ R2, R149, c[0x0][0x2d0], -R0 ;  /* 0x0000b40095027a23 */ /* 0x008fc40000010800 */
[----:B------:R-:W-:Y:S02]  /*10ab0*/  IMAD.MOV.U32 R149, RZ, RZ, R110 ;  /* 0x000000ffff957224 */ /* 0x000fe400078e006e */
[----:B------:R3:W2:Y:S02]  /*10ac0*/  MUFU.EX2 R193, R2 ;  /* 0x0000000200c17308 */ /* 0x0006a40000000800 */
[C---:B------:R-:W-:Y:S08]  /*10ad0*/  HMMA.16816.F32.BF16 R124, R8.reuse, R42, R120 ;  /* 0x0000002a087c723c */ /* 0x040ff00000041878 */
[----:B-1----:R-:W-:Y:S01]  /*10ae0*/  HMMA.16816.F32.BF16 R112, R8, R12, R112 ;  /* 0x0000000c0870723c */ /* 0x002fe20000041870 */
[----:B---3--:R-:W-:-:S07]  /*10af0*/  FFMA.FTZ R2, R151, c[0x0][0x2d0], -R0 ;  /* 0x0000b40097027a23 */ /* 0x008fce0000010800 */
[C---:B------:R-:W-:Y:S01]  /*10b00*/  HMMA.16816.F32.BF16 R104, R8.reuse, R14, R52 ;  /* 0x0000000e0868723c */ /* 0x040fe20000041834 */
[----:B------:R-:W1:Y:S01]  /*10b10*/  LDSM.16.MT88.4 R12, [R205+0x5900] ;  /* 0x00590000cd0c783b */ /* 0x000e620000004200 */
[----:B------:R-:W-:Y:S01]  /*10b20*/  IMAD.MOV.U32 R151, RZ, RZ, R162 ;  /* 0x000000ffff977224 */ /* 0x000fe200078e00a2 */
[----:B------:R3:W-:Y:S05]  /*10b30*/  MUFU.EX2 R4, R2 ;  /* 0x0000000200047308 */ /* 0x0007ea0000000800 */
[C---:B------:R-:W-:Y:S08]  /*10b40*/  HMMA.16816.F32.BF16 R132, R8.reuse, R40, R132 ;  /* 0x000000280884723c */ /* 0x040ff00000041884 */
[----:B-----5:R-:W-:Y:S01]  /*10b50*/  HMMA.16816.F32.BF16 R128, R8, R20, R72 ;  /* 0x000000140880723c */ /* 0x020fe20000041848 */
[----:B---3--:R-:W-:-:S02]  /*10b60*/  FFMA.FTZ R2, R150, c[0x0][0x2d0], -R0 ;  /* 0x0000b40096027a23 */ /* 0x008fc40000010800 */
[----:B------:R-:W-:Y:S02]  /*10b70*/  IMAD.MOV.U32 R150, RZ, RZ, R111 ;  /* 0x000000ffff967224 */ /* 0x000fe400078e006f */
[----:B------:R3:W5:Y:S03]  /*10b80*/  MUFU.EX2 R192, R2 ;  /* 0x0000000200c07308 */ /* 0x0007660000000800 */
[C---:B------:R-:W-:Y:S01]  /*10b90*/  HMMA.16816.F32.BF16 R120, R8.reuse, R22, R64 ;  /* 0x000000160878723c */ /* 0x040fe20000041840 */
[----:B------:R-:W-:Y:S07]  /*10ba0*/  LDSM.16.MT88.4 R20, [R208+0x5900] ;  /* 0x00590000d014783b */ /* 0x000fee0000004200 */
[----:B------:R-:W-:Y:S01]  /*10bb0*/  HMMA.16816.F32.BF16 R108, R8, R16, R60 ;  /* 0x00000010086c723c */ /* 0x000fe2000004183c */
[----:B---3--:R-:W-:-:S07]  /*10bc0*/  FFMA.FTZ R2, R153, c[0x0][0x2d0], -R5 ;  /* 0x0000b40099027a23 */ /* 0x008fce0000010805 */
[----:B------:R-:W-:Y:S01]  /*10bd0*/  HMMA.16816.F32.BF16 R56, R8, R18, R48 ;  /* 0x000000120838723c */ /* 0x000fe20000041830 */
[----:B------:R-:W-:Y:S06]  /*10be0*/  LDSM.16.MT88.4 R16, [R205+0x2100] ;  /* 0x00210000cd10783b */ /* 0x000fec0000004200 */
[----:B----4-:R-:W-:Y:S02]  /*10bf0*/  F2FP.BF16.PACK_AB R8, R201, R202 ;  /* 0x000000cac908723e */ /* 0x010fe400000010ff */
[----:B--2---:R-:W-:Y:S02]  /*10c00*/  F2FP.BF16.PACK_AB R9, R193, R194 ;  /* 0x000000c2c109723e */ /* 0x004fe400000010ff */
[----:B------:R-:W-:-:S02]  /*10c10*/  F2FP.BF16.PACK_AB R10, R195, R200 ;  /* 0x000000c8c30a723e */ /* 0x000fc400000010ff */
[----:B-----5:R-:W-:-:S07]  /*10c20*/  F2FP.BF16.PACK_AB R11, R192, R4 ;  /* 0x00000004c00b723e */ /* 0x020fce00000010ff */
[C---:B------:R-:W-:Y:S07]  /*10c30*/  HMMA.16816.F32.BF16 R60, R8.reuse, R32, R80 ;  /* 0x00000020083c723c */ /* 0x040fee0000041850 */
[----:B------:R-:W-:Y:S01]  /*10c40*/  IMAD.MOV.U32 R81, RZ, RZ, R146 ;  /* 0x000000ffff517224 */ /* 0x000fe200078e0092 */
[----:B------:R-:W-:Y:S01]  /*10c50*/  HMMA.16816.F32.BF16 R52, R8, R34, R84 ;  /* 0x000000220834723c */ /* 0x000fe20000041854 */
[----:B------:R-:W2:Y:S01]  /*10c60*/  LDSM.16.MT88.4 R32, [R206+0x5900] ;  /* 0x00590000ce20783b */ /* 0x000ea20000004200 */
[----:B------:R-:W-:-:S02]  /*10c70*/  IMAD.MOV.U32 R146, RZ, RZ, R163 ;  /* 0x000000ffff927224 */ /* 0x000fc400078e00a3 */
[----:B------:R3:W-:Y:S01]  /*10c80*/  MUFU.EX2 R163, R2 ;  /* 0x0000000200a37308 */ /* 0x0007e20000000800 */
[----:B------:R-:W-:Y:S02]  /*10c90*/  IMAD.MOV.U32 R80, RZ, RZ, R161 ;  /* 0x000000ffff507224 */ /* 0x000fe400078e00a1 */
[----:B------:R-:W-:Y:S01]  /*10ca0*/  IMAD.MOV.U32 R83, RZ, RZ, R46 ;  /* 0x000000ffff537224 */ /* 0x000fe200078e002e */
[----:B------:R-:W-:Y:S01]  /*10cb0*/  HMMA.16816.F32.BF16 R68, R8, R36, R68 ;  /* 0x000000240844723c */ /* 0x000fe20000041844 */
[----:B------:R-:W-:-:S07]  /*10cc0*/  IMAD.MOV.U32 R82, RZ, RZ, R47 ;  /* 0x000000ffff527224 */ /* 0x000fce00078e002f */
[----:B------:R-:W-:Y:S01]  /*10cd0*/  HMMA.16816.F32.BF16 R64, R8, R38, R76 ;  /* 0x000000260840723c */ /* 0x000fe2000004184c */
[----:B---3--:R-:W-:-:S07]  /*10ce0*/  FFMA.FTZ R2, R154, c[0x0][0x2d0], -R5 ;  /* 0x0000b4009a027a23 */ /* 0x008fce0000010805 */
[C---:B------:R-:W-:Y:S01]  /*10cf0*/  HMMA.16816.F32.BF16 R40, R8.reuse, R24, R96 ;  /* 0x000000180828723c */ /* 0x040fe20000041860 */
[----:B------:R3:W4:Y:S07]  /*10d00*/  MUFU.EX2 R162, R2 ;  /* 0x0000000200a27308 */ /* 0x00072e0000000800 */
[C---:B------:R-:W-:Y:S01]  /*10d10*/  HMMA.16816.F32.BF16 R36, R8.reuse, R26, R92 ;  /* 0x0000001a0824723c */ /* 0x040fe2000004185c */
[----:B------:R-:W5:Y:S07]  /*10d20*/  LDSM.16.MT88.4 R24, [R209+0x5900] ;  /* 0x00590000d118783b */ /* 0x000f6e0000004200 */
[----:B------:R-:W-:Y:S01]  /*10d30*/  HMMA.16816.F32.BF16 R44, R8, R28, R88 ;  /* 0x0000001c082c723c */ /* 0x000fe20000041858 */
[----:B---3--:R-:W-:-:S04]  /*10d40*/  FFMA.FTZ R2, R152, c[0x0][0x2d0], -R5 ;  /* 0x0000b40098027a23 */ /* 0x008fc80000010805 */
[----:B------:R3:W-:Y:S02]  /*10d50*/  MUFU.EX2 R161, R2 ;  /* 0x0000000200a17308 */ /* 0x0007e40000000800 */
[----:B------:R-:W-:Y:S01]  /*10d60*/  IMAD.MOV.U32 R91, RZ, RZ, R160 ;  /* 0x000000ffff5b7224 */ /* 0x000fe200078e00a0 */
[C---:B-1----:R-:W-:Y:S07]  /*10d70*/  HMMA.16816.F32.BF16 R72, R8.reuse, R12, R112 ;  /* 0x0000000c0848723c */ /* 0x042fee0000041870 */
[----:B------:R-:W-:Y:S01]  /*10d80*/  IMAD.MOV.U32 R115, RZ, RZ, R83 ;  /* 0x000000ffff737224 */ /* 0x000fe200078e0053 */
[----:B------:R-:W-:Y:S01]  /*10d90*/  HMMA.16816.F32.BF16 R76, R8, R14, R104 ;  /* 0x0000000e084c723c */ /* 0x000fe20000041868 */
[----:B------:R-:W1:Y:S01]  /*10da0*/  LDSM.16.MT88.4 R12, [R206+0x2100] ;  /* 0x00210000ce0c783b */ /* 0x000e620000004200 */
[----:B---3--:R-:W-:-:S06]  /*10db0*/  FFMA.FTZ R2, R155, c[0x0][0x2d0], -R5 ;  /* 0x0000b4009b027a23 */ /* 0x008fcc0000010805 */
[C---:B--2---:R-:W-:Y:S01]  /*10dc0*/  HMMA.16816.F32.BF16 R84, R8.reuse, R32, R132 ;  /* 0x000000200854723c */ /* 0x044fe20000041884 */
[----:B------:R2:W-:Y:S07]  /*10dd0*/  MUFU.EX2 R160, R2 ;  /* 0x0000000200a07308 */ /* 0x0005ee0000000800 */
[C---:B------:R-:W-:Y:S01]  /*10de0*/  HMMA.16816.F32.BF16 R104, R8.reuse, R34, R124 ;  /* 0x000000220868723c */ /* 0x040fe2000004187c */
[----:B------:R-:W3:Y:S04]  /*10df0*/  LDSM.16.MT88.4 R32, [R208+0x2100] ;  /* 0x00210000d020783b */ /* 0x000ee80000004200 */
[----:B------:R-:W-:Y:S03]  /*10e00*/  LDSM.16.MT88.4 R124, [R205+0x3900] ;  /* 0x00390000cd7c783b */ /* 0x000fe60000004200 */
[----:B------:R-:W-:Y:S01]  /*10e10*/  HMMA.16816.F32.BF16 R48, R8, R30, R100 ;  /* 0x0000001e0830723c */ /* 0x000fe20000041864 */
[----:B--2---:R-:W-:Y:S01]  /*10e20*/  FFMA.FTZ R2, R156, c[0x0][0x2d0], -R0 ;  /* 0x0000b4009c027a23 */ /* 0x004fe20000010800 */
[----:B------:R-:W2:Y:S01]  /*10e30*/  LDSM.16.MT88.4 R28, [R209+0x2100] ;  /* 0x00210000d11c783b */ /* 0x000ea20000004200 */
[----:B------:R-:W-:-:S02]  /*10e40*/  IMAD.MOV.U32 R156, RZ, RZ, R82 ;  /* 0x000000ffff9c7224 */ /* 0x000fc400078e0052 */
[----:B------:R1:W-:Y:S03]  /*10e50*/  MUFU.EX2 R155, R2 ;  /* 0x00000002009b7308 */ /* 0x0003e60000000800 */
[C---:B-----5:R-:W-:Y:S08]  /*10e60*/  HMMA.16816.F32.BF16 R128, R8.reuse, R24, R128 ;  /* 0x000000180880723c */ /* 0x060ff00000041880 */
[----:B------:R-:W-:Y:S01]  /*10e70*/  HMMA.16816.F32.BF16 R120, R8, R26, R120 ;  /* 0x0000001a0878723c */ /* 0x000fe20000041878 */
[----:B------:R-:W5:Y:S01]  /*10e80*/  LDSM.16.MT88.4 R24, [R205+0x6100] ;  /* 0x00610000cd18783b */ /* 0x000f620000004200 */
[----:B-1----:R-:W-:-:S02]  /*10e90*/  FFMA.FTZ R2, R157, c[0x0][0x2d0], -R0 ;  /* 0x0000b4009d027a23 */ /* 0x002fc40000010800 */
[----:B------:R-:W-:-:S04]  /*10ea0*/  IMAD.MOV.U32 R157, RZ, RZ, R81 ;  /* 0x000000ffff9d7224 */ /* 0x000fc800078e0051 */
[C---:B------:R-:W-:Y:S01]  /*10eb0*/  HMMA.16816.F32.BF16 R108, R8.reuse, R20, R108 ;  /* 0x00000014086c723c */ /* 0x040fe2000004186c */
[----:B------:R1:W1:Y:S07]  /*10ec0*/  MUFU.EX2 R154, R2 ;  /* 0x00000002009a7308 */ /* 0x00026e0000000800 */
[----:B------:R-:W-:Y:S01]  /*10ed0*/  HMMA.16816.F32.BF16 R96, R8, R22, R56 ;  /* 0x000000160860723c */ /* 0x000fe20000041838 */
[----:B------:R-:W2:Y:S06]  /*10ee0*/  LDSM.16.MT88.4 R20, [R206+0x6100] ;  /* 0x00610000ce14783b */ /* 0x000eac0000004200 */
[----:B----4-:R-:W-:Y:S01]  /*10ef0*/  F2FP.BF16.PACK_AB R8, R162, R163 ;  /* 0x000000a3a208723e */ /* 0x010fe200000010ff */
[----:B-1----:R-:W-:Y:S01]  /*10f00*/  FFMA.FTZ R2, R159, c[0x0][0x2d0], -R0 ;  /* 0x0000b4009f027a23 */ /* 0x002fe20000010800 */
[----:B------:R-:W-:Y:S01]  /*10f10*/  F2FP.BF16.PACK_AB R9, R154, R155 ;  /* 0x0000009b9a09723e */ /* 0x000fe200000010ff */
[----:B------:R-:W-:Y:S01]  /*10f20*/  IMAD.MOV.U32 R159, RZ, RZ, R80 ;  /* 0x000000ffff9f7224 */ /* 0x000fe200078e0050 */
[----:B------:R-:W-:Y:S01]  /*10f30*/  F2FP.BF16.PACK_AB R10, R160, R161 ;  /* 0x000000a1a00a723e */ /* 0x000fe200000010ff */
[----:B------:R1:W-:Y:S02]  /*10f40*/  MUFU.EX2 R153, R2 ;  /* 0x0000000200997308 */ /* 0x0003e40000000800 */
[----:B-1----:R-:W-:-:S02]  /*10f50*/  FFMA.FTZ R2, R158, c[0x0][0x2d0], -R0 ;  /* 0x0000b4009e027a23 */ /* 0x002fc40000010800 */
[----:B------:R-:W-:-:S04]  /*10f60*/  IMAD.MOV.U32 R158, RZ, RZ, R91 ;  /* 0x000000ffff9e7224 */ /* 0x000fc800078e005b */
[----:B------:R1:W4:Y:S02]  /*10f70*/  MUFU.EX2 R152, R2 ;  /* 0x0000000200987308 */ /* 0x0003240000000800 */
[----:B-1----:R-:W-:Y:S01]  /*10f80*/  FFMA.FTZ R2, R164, c[0x0][0x2d0], -R5 ;  /* 0x0000b400a4027a23 */ /* 0x002fe20000010805 */
[----:B----4-:R-:W-:Y:S01]  /*10f90*/  F2FP.BF16.PACK_AB R11, R152, R153 ;  /* 0x00000099980b723e */ /* 0x010fe200000010ff */
[----:B------:R-:W-:-:S04]  /*10fa0*/  IMAD.MOV.U32 R164, RZ, RZ, R151 ;  /* 0x000000ffffa47224 */ /* 0x000fc800078e0097 */
[----:B------:R1:W-:Y:S02]  /*10fb0*/  MUFU.EX2 R151, R2 ;  /* 0x0000000200977308 */ /* 0x0003e40000000800 */
[C---:B------:R-:W-:Y:S08]  /*10fc0*/  HMMA.16816.F32.BF16 R100, R8.reuse, R16, R68 ;  /* 0x000000100864723c */ /* 0x040ff00000041844 */
[----:B------:R-:W-:Y:S01]  /*10fd0*/  HMMA.16816.F32.BF16 R92, R8, R18, R64 ;  /* 0x00000012085c723c */ /* 0x000fe20000041840 */
[----:B------:R-:W4:Y:S01]  /*10fe0*/  LDSM.16.MT88.4 R16, [R209+0x6100] ;  /* 0x00610000d110783b */ /* 0x000f220000004200 */
[----:B-1----:R-:W-:-:S02]  /*10ff0*/  FFMA.FTZ R2, R166, c[0x0][0x2d0], -R5 ;  /* 0x0000b400a6027a23 */ /* 0x002fc40000010805 */
[----:B------:R-:W-:Y:S02]  /*11000*/  IMAD.MOV.U32 R166, RZ, RZ, R150 ;  /* 0x000000ffffa67224 */ /* 0x000fe400078e0096 */
[----:B------:R1:W1:Y:S02]  /*11010*/  MUFU.EX2 R150, R2 ;  /* 0x0000000200967308 */ /* 0x0002640000000800 */
[C---:B------:R-:W-:Y:S08]  /*11020*/  HMMA.16816.F32.BF16 R88, R8.reuse, R12, R60 ;  /* 0x0000000c0858723c */ /* 0x040ff0000004183c */
[----:B------:R-:W-:Y:S01]  /*11030*/  HMMA.16816.F32.BF16 R80, R8, R14, R52 ;  /* 0x0000000e0850723c */ /* 0x000fe20000041834 */
[----:B------:R-:W4:Y:S01]  /*11040*/  LDSM.16.MT88.4 R12, [R208+0x6100] ;  /* 0x00610000d00c783b */ /* 0x000f220000004200 */
[----:B-1----:R-:W-:-:S06]  /*11050*/  FFMA.FTZ R2, R165, c[0x0][0x2d0], -R5 ;  /* 0x0000b400a5027a23 */ /* 0x002fcc0000010805 */
[C---:B---3--:R-:W-:Y:S01]  /*11060*/  HMMA.16816.F32.BF16 R60, R8.reuse, R32, R40 ;  /* 0x00000020083c723c */ /* 0x048fe20000041828 */
[----:B------:R-:W-:Y:S02]  /*11070*/  IMAD.MOV.U32 R165, RZ, RZ, R149 ;  /* 0x000000ffffa57224 */ /* 0x000fe400078e0095 */
[----:B------:R1:W-:Y:S05]  /*11080*/  MUFU.EX2 R149, R2 ;  /* 0x0000000200957308 */ /* 0x0003ea0000000800 */
        /* <DEDUP_REMOVED lines=8> */
[----:B-----5:R-:W-:Y:S01]  /*11110*/  HMMA.16816.F32.BF16 R44, R8, R24, R72 ;  /* 0x00000018082c723c */ /* 0x020fe20000041848 */
        /* <DEDUP_REMOVED lines=8> */
[----:B-----5:R-:W-:-:S02]  /*111a0*/  FFMA.FTZ R2, R191, c[0x0][0x2d0], -R0 ;  /* 0x0000b400bf027a23 */ /* 0x020fc40000010800 */
[----:B------:R-:W-:Y:S02]  /*111b0*/  IMAD.MOV.U32 R191, RZ, RZ, R115 ;  /* 0x000000ffffbf7224 */ /* 0x000fe400078e0073 */
[----:B------:R5:W1:Y:S02]  /*111c0*/  MUFU.EX2 R135, R2 ;  /* 0x0000000200877308 */ /* 0x000a640000000800 */
[C---:B----4-:R-:W-:Y:S08]  /*111d0*/  HMMA.16816.F32.BF16 R56, R8.reuse, R16, R128 ;  /* 0x000000100838723c */ /* 0x050ff00000041880 */
[----:B------:R-:W-:Y:S01]  /*111e0*/  HMMA.16816.F32.BF16 R72, R8, R18, R120 ;  /* 0x000000120848723c */ /* 0x000fe20000041878 */
[----:B------:R-:W-:Y:S01]  /*111f0*/  LDSM.16.MT88.4 R16, [R206+0x6900] ;  /* 0x00690000ce10783b */ /* 0x000fe20000004200 */
[----:B-----5:R-:W-:-:S06]  /*11200*/  FFMA.FTZ R2, R167, c[0x0][0x2d0], -R0 ;  /* 0x0000b400a7027a23 */ /* 0x020fcc0000010800 */
[C---:B------:R-:W-:Y:S01]  /*11210*/  HMMA.16816.F32.BF16 R108, R8.reuse, R12, R108 ;  /* 0x0000000c086c723c */ /* 0x040fe2000004186c */
[----:B------:R-:W-:Y:S01]  /*11220*/  IMAD.MOV.U32 R167, RZ, RZ, R146 ;  /* 0x000000ffffa77224 */ /* 0x000fe200078e0092 */
[----:B------:R4:W-:Y:S06]  /*11230*/  MUFU.EX2 R134, R2 ;  /* 0x0000000200867308 */ /* 0x0009ec0000000800 */
[----:B------:R-:W-:Y:S01]  /*11240*/  HMMA.16816.F32.BF16 R104, R8, R14, R96 ;  /* 0x0000000e0868723c */ /* 0x000fe20000041860 */
[----:B------:R-:W5:Y:S06]  /*11250*/  LDSM.16.MT88.4 R12, [R205+0x6900] ;  /* 0x00690000cd0c783b */ /* 0x000f6c0000004200 */
[----:B------:R-:W-:-:S02]  /*11260*/  F2FP.BF16.PACK_AB R8, R150, R151 ;  /* 0x000000979608723e */ /* 0x000fc400000010ff */
[----:B-1----:R-:W-:Y:S01]  /*11270*/  F2FP.BF16.PACK_AB R9, R135, R147 ;  /* 0x000000938709723e */ /* 0x002fe200000010ff */
[----:B----4-:R-:W-:Y:S01]  /*11280*/  FFMA.FTZ R2, R189, c[0x0][0x2d0], -R0 ;  /* 0x0000b400bd027a23 */ /* 0x010fe20000010800 */
[----:B------:R-:W-:Y:S01]  /*11290*/  F2FP.BF16.PACK_AB R10, R148, R149 ;  /* 0x00000095940a723e */ /* 0x000fe200000010ff */
[----:B------:R-:W-:Y:S02]  /*112a0*/  IMAD.MOV.U32 R189, RZ, RZ, R145 ;  /* 0x000000ffffbd7224 */ /* 0x000fe400078e0091 */
[----:B------:R-:W1:Y:S02]  /*112b0*/  MUFU.EX2 R133, R2 ;  /* 0x0000000200857308 */ /* 0x000e640000000800 */
[----:B-1----:R-:W-:Y:S01]  /*112c0*/  F2FP.BF16.PACK_AB R11, R133, R134 ;  /* 0x00000086850b723e */ /* 0x002fe200000010ff */
[----:B------:R-:W-:Y:S02]  /*112d0*/  FFMA.FTZ R2, R203, c[0x0][0x2d0], -R5 ;  /* 0x0000b400cb027a23 */ /* 0x000fe40000010805 */
[----:B------:R-:W-:-:S03]  /*112e0*/  IMAD.MOV.U32 R203, RZ, RZ, R144 ;  /* 0x000000ffffcb7224 */ /* 0x000fc600078e0090 */
[----:B------:R1:W-:Y:S01]  /*112f0*/  MUFU.EX2 R132, R2 ;  /* 0x0000000200847308 */ /* 0x0003e20000000800 */
[C---:B---3--:R-:W-:Y:S08]  /*11300*/  HMMA.16816.F32.BF16 R120, R8.reuse, R32, R100 ;  /* 0x000000200878723c */ /* 0x048ff00000041864 */
[----:B------:R-:W-:Y:S01]  /*11310*/  HMMA.16816.F32.BF16 R112, R8, R34, R92 ;  /* 0x000000220870723c */ /* 0x000fe2000004185c */
[----:B------:R-:W-:Y:S01]  /*11320*/  LDSM.16.MT88.4 R32, [R208+0x6900] ;  /* 0x00690000d020783b */ /* 0x000fe20000004200 */
[----:B-1----:R-:W-:-:S06]  /*11330*/  FFMA.FTZ R2, R228, c[0x0][0x2d0], -R5 ;  /* 0x0000b400e4027a23 */ /* 0x002fcc0000010805 */
[C---:B--2---:R-:W-:Y:S01]  /*11340*/  HMMA.16816.F32.BF16 R100, R8.reuse, R28, R88 ;  /* 0x0000001c0864723c */ /* 0x044fe20000041858 */
[----:B------:R-:W-:Y:S01]  /*11350*/  IMAD.MOV.U32 R228, RZ, RZ, R119 ;  /* 0x000000ffffe47224 */ /* 0x000fe200078e0077 */
[----:B------:R1:W2:Y:S06]  /*11360*/  MUFU.EX2 R146, R2 ;  /* 0x0000000200927308 */ /* 0x0002ac0000000800 */
[C---:B------:R-:W-:Y:S08]  /*11370*/  HMMA.16816.F32.BF16 R92, R8.reuse, R24, R68 ;  /* 0x00000018085c723c */ /* 0x040ff00000041844 */
[----:B------:R-:W-:Y:S01]  /*11380*/  HMMA.16816.F32.BF16 R88, R8, R26, R64 ;  /* 0x0000001a0858723c */ /* 0x000fe20000041840 */
[----:B------:R-:W3:Y:S01]  /*11390*/  LDSM.16.MT88.4 R24, [R209+0x6900] ;  /* 0x00690000d118783b */ /* 0x000ee20000004200 */
[----:B-1----:R-:W-:-:S02]  /*113a0*/  FFMA.FTZ R2, R231, c[0x0][0x2d0], -R5 ;  /* 0x0000b400e7027a23 */ /* 0x002fc40000010805 */
[----:B------:R-:W-:Y:S02]  /*113b0*/  IMAD.MOV.U32 R231, RZ, RZ, R118 ;  /* 0x000000ffffe77224 */ /* 0x000fe400078e0076 */
[----:B------:R1:W-:Y:S02]  /*113c0*/  MUFU.EX2 R145, R2 ;  /* 0x0000000200917308 */ /* 0x0003e40000000800 */
[C---:B------:R-:W-:Y:S01]  /*113d0*/  HMMA.16816.F32.BF16 R96, R8.reuse, R30, R80 ;  /* 0x0000001e0860723c */ /* 0x040fe20000041850 */
[----:B------:R-:W-:Y:S07]  /*113e0*/  LDSM.16.MT88.4 R28, [R205+0x3100] ;  /* 0x00310000cd1c783b */ /* 0x000fee0000004200 */
[----:B------:R-:W-:Y:S01]  /*113f0*/  HMMA.16816.F32.BF16 R80, R8, R22, R52 ;  /* 0x000000160850723c */ /* 0x000fe20000041834 */
[----:B-1----:R-:W-:-:S07]  /*11400*/  FFMA.FTZ R2, R232, c[0x0][0x2d0], -R5 ;  /* 0x0000b400e8027a23 */ /* 0x002fce0000010805 */
[C---:B-----5:R-:W-:Y:S01]  /*11410*/  HMMA.16816.F32.BF16 R64, R8.reuse, R14, R48 ;  /* 0x0000000e0840723c */ /* 0x060fe20000041830 */
[----:B------:R-:W-:Y:S01]  /*11420*/  IMAD.MOV.U32 R232, RZ, RZ, R6 ;  /* 0x000000ffffe87224 */ /* 0x000fe200078e0006 */
[----:B------:R1:W-:Y:S06]  /*11430*/  MUFU.EX2 R144, R2 ;  /* 0x0000000200907308 */ /* 0x0003ec0000000800 */
        /* <DEDUP_REMOVED lines=8> */
[----:B------:R-:W3:Y:S04]  /*114c0*/  LDSM.16.MT88.4 R24, [R205+0x7100] ;  /* 0x00710000cd18783b */ /* 0x000ee80000004200 */
[----:B------:R-:W-:Y:S01]  /*114d0*/  LDSM.16.MT88.4 R72, [R206+0x3900] ;  /* 0x00390000ce48783b */ /* 0x000fe20000004200 */
[----:B-1----:R-:W-:-:S02]  /*114e0*/  FFMA.FTZ R2, R229, c[0x0][0x2d0], -R0 ;  /* 0x0000b400e5027a23 */ /* 0x002fc40000010800 */
[C---:B------:R-:W-:Y:S02]  /*114f0*/  HMMA.16816.F32.BF16 R60, R8.reuse, R16, R40 ;  /* 0x00000010083c723c */ /* 0x040fe40000041828 */
[----:B------:R1:W4:Y:S06]  /*11500*/  MUFU.EX2 R118, R2 ;  /* 0x0000000200767308 */ /* 0x00032c0000000800 */
[C---:B------:R-:W-:Y:S01]  /*11510*/  HMMA.16816.F32.BF16 R40, R8.reuse, R18, R36 ;  /* 0x000000120828723c */ /* 0x040fe20000041824 */
[----:B------:R-:W5:Y:S07]  /*11520*/  LDSM.16.MT88.4 R16, [R209+0x3100] ;  /* 0x00310000d110783b */ /* 0x000f6e0000004200 */
[----:B------:R-:W-:Y:S01]  /*11530*/  HMMA.16816.F32.BF16 R44, R8, R32, R108 ;  /* 0x00000020082c723c */ /* 0x000fe2000004186c */
[----:B-1----:R-:W-:-:S04]  /*11540*/  FFMA.FTZ R2, R230, c[0x0][0x2d0], -R0 ;  /* 0x0000b400e6027a23 */ /* 0x002fc80000010800 */
[----:B------:R1:W-:Y:S03]  /*11550*/  MUFU.EX2 R59, R2 ;  /* 0x00000002003b7308 */ /* 0x0003e60000000800 */
[----:B------:R-:W-:Y:S01]  /*11560*/  HMMA.16816.F32.BF16 R36, R8, R34, R104 ;  /* 0x000000220824723c */ /* 0x000fe20000041868 */
[----:B------:R-:W3:Y:S04]  /*11570*/  LDSM.16.MT88.4 R32, [R206+0x7100] ;  /* 0x00710000ce20783b */ /* 0x000ee80000004200 */
[----:B------:R-:W-:Y:S02]  /*11580*/  LDSM.16.MT88.4 R104, [R206+0x7900] ;  /* 0x00790000ce68783b */ /* 0x000fe40000004200 */
[----:B--2---:R-:W-:-:S02]  /*11590*/  F2FP.BF16.PACK_AB R8, R146, R132 ;  /* 0x000000849208723e */ /* 0x004fc400000010ff */
[----:B----4-:R-:W-:Y:S02]  /*115a0*/  F2FP.BF16.PACK_AB R9, R118, R119 ;  /* 0x000000777609723e */ /* 0x010fe400000010ff */
[----:B------:R-:W-:Y:S01]  /*115b0*/  F2FP.BF16.PACK_AB R10, R144, R145 ;  /* 0x00000091900a723e */ /* 0x000fe200000010ff */
[----:B-1----:R-:W-:-:S04]  /*115c0*/  FFMA.FTZ R2, R233, c[0x0][0x2d0], -R0 ;  /* 0x0000b400e9027a23 */ /* 0x002fc80000010800 */
[----:B------:R1:W2:Y:S02]  /*115d0*/  MUFU.EX2 R58, R2 ;  /* 0x00000002003a7308 */ /* 0x0002a40000000800 */
[----:B-1----:R-:W-:Y:S01]  /*115e0*/  FFMA.FTZ R2, R246, c[0x0][0x2d0], -R5 ;  /* 0x0000b400f6027a23 */ /* 0x002fe20000010805 */
[----:B--2---:R-:W-:-:S05]  /*115f0*/  F2FP.BF16.PACK_AB R11, R58, R59 ;  /* 0x0000003b3a0b723e */ /* 0x004fca00000010ff */
[----:B------:R1:W-:Y:S02]  /*11600*/  MUFU.EX2 R57, R2 ;  /* 0x0000000200397308 */ /* 0x0003e40000000800 */
[C---:B---3--:R-:W-:Y:S08]  /*11610*/  HMMA.16816.F32.BF16 R64, R8.reuse, R26, R64 ;  /* 0x0000001a0840723c */ /* 0x048ff00000041840 */
[----:B------:R-:W-:Y:S01]  /*11620*/  HMMA.16816.F32.BF16 R128, R8, R24, R76 ;  /* 0x000000180880723c */ /* 0x000fe2000004184c */
[----:B-1----:R-:W-:-:S04]  /*11630*/  FFMA.FTZ R2, R244, c[0x0][0x2d0], -R5 ;  /* 0x0000b400f4027a23 */ /* 0x002fc80000010805 */
[----:B------:R1:W2:Y:S03]  /*11640*/  MUFU.EX2 R56, R2 ;  /* 0x0000000200387308 */ /* 0x0002a60000000800 */
[C---:B------:R-:W-:Y:S08]  /*11650*/  HMMA.16816.F32.BF16 R68, R8.reuse, R20, R100 ;  /* 0x000000140844723c */ /* 0x040ff00000041864 */
[----:B-----5:R-:W-:Y:S01]  /*11660*/  HMMA.16816.F32.BF16 R100, R8, R18, R88 ;  /* 0x000000120864723c */ /* 0x020fe20000041858 */
[----:B------:R-:W-:Y:S01]  /*11670*/  LDSM.16.MT88.4 R88, [R208+0x3900] ;  /* 0x00390000d058783b */ /* 0x000fe20000004200 */
[----:B-1----:R-:W-:-:S06]  /*11680*/  FFMA.FTZ R2, R242, c[0x0][0x2d0], -R5 ;  /* 0x0000b400f2027a23 */ /* 0x002fcc0000010805 */
[C---:B------:R-:W-:Y:S01]  /*11690*/  HMMA.16816.F32.BF16 R92, R8.reuse, R16, R92 ;  /* 0x00000010085c723c */ /* 0x040fe2000004185c */
[----:B------:R-:W1:Y:S01]  /*116a0*/  LDSM.16.MT88.4 R16, [R209+0x7100] ;  /* 0x00710000d110783b */ /* 0x000e620000004200 */
[----:B------:R3:W-:Y:S06]  /*116b0*/  MUFU.EX2 R27, R2 ;  /* 0x00000002001b7308 */ /* 0x0007ec0000000800 */
[C---:B------:R-:W-:Y:S08]  /*116c0*/  HMMA.16816.F32.BF16 R84, R8.reuse, R12, R84 ;  /* 0x0000000c0854723c */ /* 0x040ff00000041854 */
[----:B------:R-:W-:Y:S01]  /*116d0*/  HMMA.16816.F32.BF16 R108, R8, R14, R80 ;  /* 0x0000000e086c723c */ /* 0x000fe20000041850 */
[----:B------:R-:W4:Y:S01]  /*116e0*/  LDSM.16.MT88.4 R12, [R208+0x7100] ;  /* 0x00710000d00c783b */ /* 0x000f220000004200 */
[----:B---3--:R-:W-:-:S03]  /*116f0*/  FFMA.FTZ R2, R245, c[0x0][0x2d0], -R5 ;  /* 0x0000b400f5027a23 */ /* 0x008fc60000010805 */
[----:B------:R-:W3:Y:S01]  /*11700*/  LDSM.16.MT88.4 R80, [R209+0x3900] ;  /* 0x00390000d150783b */ /* 0x000ee20000004200 */
[----:B------:R5:W1:Y:S02]  /*11710*/  MUFU.EX2 R26, R2 ;  /* 0x00000002001a7308 */ /* 0x000a640000000800 */
[C---:B------:R-:W-:Y:S08]  /*11720*/  HMMA.16816.F32.BF16 R120, R8.reuse, R28, R120 ;  /* 0x0000001c0878723c */ /* 0x040ff00000041878 */
[----:B------:R-:W-:Y:S01]  /*11730*/  HMMA.16816.F32.BF16 R28, R8, R30, R112 ;  /* 0x0000001e081c723c */ /* 0x000fe20000041870 */
[----:B-----5:R-:W-:-:S06]  /*11740*/  FFMA.FTZ R2, R243, c[0x0][0x2d0], -R0 ;  /* 0x0000b400f3027a23 */ /* 0x020fcc0000010800 */
[----:B--2---:R-:W-:Y:S01]  /*11750*/  F2FP.BF16.PACK_AB R112, R56, R57 ;  /* 0x000000393870723e */ /* 0x004fe200000010ff */
[C---:B------:R-:W-:Y:S01]  /*11760*/  HMMA.16816.F32.BF16 R20, R8.reuse, R22, R96 ;  /* 0x000000160814723c */ /* 0x040fe20000041860 */
[----:B-1----:R-:W-:Y:S01]  /*11770*/  F2FP.BF16.PACK_AB R114, R26, R27 ;  /* 0x0000001b1a72723e */ /* 0x002fe200000010ff */
[----:B------:R1:W-:Y:S01]  /*11780*/  MUFU.EX2 R25, R2 ;  /* 0x0000000200197308 */ /* 0x0003e20000000800 */
[----:B------:R-:W2:Y:S05]  /*11790*/  LDSM.16.MT88.4 R96, [R205+0x7900] ;  /* 0x00790000cd60783b */ /* 0x000eaa0000004200 */
[C---:B------:R-:W-:Y:S08]  /*117a0*/  HMMA.16816.F32.BF16 R60, R8.reuse, R32, R60 ;  /* 0x00000020083c723c */ /* 0x040ff0000004183c */
[----:B------:R-:W-:Y:S01]  /*117b0*/  HMMA.16816.F32.BF16 R40, R8, R34, R40 ;  /* 0x000000220828723c */ /* 0x000fe20000041828 */
[----:B-1----:R-:W-:-:S04]  /*117c0*/  FFMA.FTZ R2, R248, c[0x0][0x2d0], -R0 ;  /* 0x0000b400f8027a23 */ /* 0x002fc80000010800 */
[----:B------:R1:W5:Y:S03]  /*117d0*/  MUFU.EX2 R24, R2 ;  /* 0x0000000200187308 */ /* 0x0003660000000800 */
[C---:B------:R-:W-:Y:S08]  /*117e0*/  HMMA.16816.F32.BF16 R48, R8.reuse, R16, R48 ;  /* 0x000000100830723c */ /* 0x040ff00000041830 */
[----:B------:R-:W-:Y:S01]  /*117f0*/  HMMA.16816.F32.BF16 R52, R8, R18, R52 ;  /* 0x000000120834723c */ /* 0x000fe20000041834 */
[--C-:B-1----:R-:W-:Y:S01]  /*11800*/  FFMA.FTZ R2, R247, c[0x0][0x2d0], -R0.reuse ;  /* 0x0000b400f7027a23 */ /* 0x102fe20000010800 */
[----:B-----5:R-:W-:Y:S01]  /*11810*/  F2FP.BF16.PACK_AB R113, R24, R25 ;  /* 0x000000191871723e */ /* 0x020fe200000010ff */
[----:B------:R-:W-:-:S05]  /*11820*/  FFMA.FTZ R0, R252, c[0x0][0x2d0], -R0 ;  /* 0x0000b400fc007a23 */ /* 0x000fca0000010800 */
[C---:B----4-:R-:W-:Y:S01]  /*11830*/  HMMA.16816.F32.BF16 R44, R8.reuse, R12, R44 ;  /* 0x0000000c082c723c */ /* 0x050fe2000004182c */
[----:B------:R1:W-:Y:S07]  /*11840*/  MUFU.EX2 R7, R2 ;  /* 0x0000000200077308 */ /* 0x0003ee0000000800 */
[----:B------:R-:W-:Y:S01]  /*11850*/  HMMA.16816.F32.BF16 R36, R8, R14, R36 ;  /* 0x0000000e0824723c */ /* 0x000fe20000041824 */
[----:B------:R4:W5:Y:S01]  /*11860*/  MUFU.EX2 R6, R0 ;  /* 0x0000000000067308 */ /* 0x0009620000000800 */
[----:B------:R-:W-:Y:S01]  /*11870*/  LDSM.16.MT88.4 R8, [R208+0x7900] ;  /* 0x00790000d008783b */ /* 0x000fe20000004200 */
[----:B-1----:R-:W-:-:S04]  /*11880*/  FADD.FTZ R2, R231, R232 ;  /* 0x000000e8e7027221 */ /* 0x002fc80000010000 */
[----:B------:R-:W-:Y:S02]  /*11890*/  FADD.FTZ R3, R3, R2 ;  /* 0x0000000203037221 */ /* 0x000fe40000010000 */
[----:B----4-:R-:W-:Y:S01]  /*118a0*/  FADD.FTZ R0, R203, R228 ;  /* 0x000000e4cb007221 */ /* 0x010fe20000010000 */
[----:B-----5:R-:W-:Y:S02]  /*118b0*/  F2FP.BF16.PACK_AB R115, R6, R7 ;  /* 0x000000070673723e */ /* 0x020fe400000010ff */
[----:B------:R-:W-:Y:S01]  /*118c0*/  IADD3 R228, R156, -0x2, RZ ;  /* 0xfffffffe9ce47810 */ /* 0x000fe20007ffe0ff */
        /* <DEDUP_REMOVED lines=29> */
[C---:B------:R-:W-:Y:S01]  /*11aa0*/  HMMA.16816.F32.BF16 R120, R112.reuse, R124, R120 ;  /* 0x0000007c7078723c */ /* 0x040fe20000041878 */
[----:B------:R-:W-:Y:S02]  /*11ab0*/  FADD.FTZ R0, R200, R0 ;  /* 0x00000000c8007221 */ /* 0x000fe40000010000 */
[----:B------:R-:W-:Y:S02]  /*11ac0*/  FADD.FTZ R2, R4, R2 ;  /* 0x0000000204027221 */ /* 0x000fe40000010000 */
[----:B------:R-:W-:Y:S01]  /*11ad0*/  FADD.FTZ R0, R195, R0 ;  /* 0x00000000c3007221 */ /* 0x000fe20000010000 */
[----:B------:R-:W2:Y:S01]  /*11ae0*/  @P5 S2R R4, SR_CTAID.X ;  /* 0x0000000000045919 */ /* 0x000ea20000002500 */
        /* <DEDUP_REMOVED lines=15> */
[----:B--2---:R-:W-:Y:S01]  /*11be0*/  @P5 IMAD.SHL.U32 R0, R4, 0x80, RZ ;  /* 0x0000008004005824 */ /* 0x004fe200078e00ff */
[----:B------:R-:W-:Y:S01]  /*11bf0*/  HMMA.16816.F32.BF16 R124, R112, R126, R28 ;  /* 0x0000007e707c723c */ /* 0x000fe2000004181c */
[----:B------:R-:W-:-:S02]  /*11c00*/  FADD.FTZ R2, R135, R2 ;  /* 0x0000000287027221 */ /* 0x000fc40000010000 */
[----:B------:R-:W-:Y:S02]  /*11c10*/  FADD.FTZ R3, R149, R3 ;  /* 0x0000000395037221 */ /* 0x000fe40000010000 */
[----:B------:R-:W-:-:S03]  /*11c20*/  @P5 IMAD.HI.U32 R0, R0, c[0x0][0x2c8], RZ ;  /* 0x0000b20000005a27 */ /* 0x000fc600078e00ff */
[C---:B------:R-:W-:Y:S01]  /*11c30*/  HMMA.16816.F32.BF16 R72, R112.reuse, R74, R20 ;  /* 0x0000004a7048723c */ /* 0x040fe20000041814 */
[----:B------:R-:W-:Y:S01]  /*11c40*/  FADD.FTZ R2, R134, R2 ;  /* 0x0000000286027221 */ /* 0x000fe20000010000 */
[----:B------:R-:W-:Y:S01]  /*11c50*/  @P5 SHF.R.U32.HI R157, RZ, c[0x0][0x2cc], R0 ;  /* 0x0000b300ff9d5a19 */ /* 0x000fe20000011600 */
[----:B------:R-:W-:Y:S02]  /*11c60*/  FADD.FTZ R3, R148, R3 ;  /* 0x0000000394037221 */ /* 0x000fe40000010000 */
[----:B------:R-:W-:Y:S01]  /*11c70*/  FADD.FTZ R2, R133, R2 ;  /* 0x0000000285027221 */ /* 0x000fe20000010000 */
[----:B------:R-:W-:Y:S01]  /*11c80*/  IADD3 R0, R157, R159, -R158 ;  /* 0x0000009f9d007210 */ /* 0x000fe20007ffe89e */
[----:B------:R-:W-:Y:S01]  /*11c90*/  FADD.FTZ R3, R132, R3 ;  /* 0x0000000384037221 */ /* 0x000fe20000010000 */
[----:B------:R-:W-:Y:S01]  /*11ca0*/  HMMA.16816.F32.BF16 R96, R112, R98, R64 ;  /* 0x000000627060723c */ /* 0x000fe20000041840 */
[----:B------:R-:W-:Y:S01]  /*11cb0*/  FADD.FTZ R5, R119, R2 ;  /* 0x0000000277057221 */ /* 0x000fe20000010000 */
[----:B------:R-:W-:Y:S01]  /*11cc0*/  SHF.R.S32.HI R2, RZ, 0x1f, R0 ;  /* 0x0000001fff027819 */ /* 0x000fe20000011400 */
[----:B------:R-:W-:-:S02]  /*11cd0*/  FADD.FTZ R4, R146, R3 ;  /* 0x0000000392047221 */ /* 0x000fc40000010000 */
[----:B------:R-:W-:Y:S02]  /*11ce0*/  FADD.FTZ R3, R118, R5 ;  /* 0x0000000576037221 */ /* 0x000fe40000010000 */
[----:B------:R-:W-:Y:S01]  /*11cf0*/  FADD.FTZ R5, R145, R4 ;  /* 0x0000000491057221 */ /* 0x000fe20000010000 */
[----:B------:R-:W-:Y:S01]  /*11d00*/  LEA.HI R4, R2, R0, RZ, 0x7 ;  /* 0x0000000002047211 */ /* 0x000fe200078f38ff */
[----:B------:R-:W-:Y:S01]  /*11d10*/  FADD.FTZ R0, R59, R3 ;  /* 0x000000033b007221 */ /* 0x000fe20000010000 */
[C---:B------:R-:W-:Y:S01]  /*11d20*/  HMMA.16816.F32.BF16 R104, R112.reuse, R106, R40 ;  /* 0x0000006a7068723c */ /* 0x040fe20000041828 */
[----:B------:R-:W-:Y:S01]  /*11d30*/  FADD.FTZ R2, R144, R5 ;  /* 0x0000000590027221 */ /* 0x000fe20000010000 */
[----:B------:R-:W-:Y:S01]  /*11d40*/  SHF.R.S32.HI R3, RZ, 0x7, R4 ;  /* 0x00000007ff037819 */ /* 0x000fe20000011404 */
[----:B------:R-:W-:Y:S02]  /*11d50*/  FADD.FTZ R0, R58, R0 ;  /* 0x000000003a007221 */ /* 0x000fe40000010000 */
[----:B------:R-:W-:Y:S01]  /*11d60*/  FADD.FTZ R2, R57, R2 ;  /* 0x0000000239027221 */ /* 0x000fe20000010000 */
[----:B------:R-:W-:Y:S01]  /*11d70*/  IMNMX R3, RZ, R3, !PT ;  /* 0x00000003ff037217 */ /* 0x000fe20007800200 */
[----:B------:R-:W-:Y:S01]  /*11d80*/  FADD.FTZ R0, R25, R0 ;  /* 0x0000000019007221 */ /* 0x000fe20000010000 */
[----:B------:R-:W-:Y:S01]  /*11d90*/  HMMA.16816.F32.BF16 R108, R112, R110, R52 ;  /* 0x0000006e706c723c */ /* 0x000fe20000041834 */
[----:B------:R-:W-:Y:S01]  /*11da0*/  FADD.FTZ R2, R56, R2 ;  /* 0x0000000238027221 */ /* 0x000fe20000010000 */
[----:B------:R-:W-:Y:S01]  /*11db0*/  ISETP.GE.AND P0, PT, R228, R3, PT ;  /* 0x00000003e400720c */ /* 0x000fe20003f06270 */
[----:B------:R-:W-:Y:S01]  /*11dc0*/  FADD.FTZ R0, R24, R0 ;  /* 0x0000000018007221 */ /* 0x000fe20000010000 */
[----:B------:R1:W-:Y:S01]  /*11dd0*/  STL [R1+0x14], R3 ;  /* 0x0000140301007387 */ /* 0x0003e20000100800 */
[----:B------:R-:W-:-:S02]  /*11de0*/  FADD.FTZ R2, R27, R2 ;  /* 0x000000021b027221 */ /* 0x000fc40000010000 */
[----:B------:R-:W-:Y:S01]  /*11df0*/  FADD.FTZ R0, R7, R0 ;  /* 0x0000000007007221 */ /* 0x000fe20000010000 */
[----:B------:R-:W-:Y:S01]  /*11e00*/  HMMA.16816.F32.BF16 R132, R112, R8, R44 ;  /* 0x000000087084723c */ /* 0x000fe2000004182c */
[----:B------:R-:W-:Y:S02]  /*11e10*/  FADD.FTZ R2, R26, R2 ;  /* 0x000000021a027221 */ /* 0x000fe40000010000 */
[----:B------:R-:W-:-:S05]  /*11e20*/  FADD.FTZ R0, R6, R0 ;  /* 0x0000000006007221 */ /* 0x000fca0000010000 */
[----:B------:R1:W-:Y:S01]  /*11e30*/  STL [R1+0xc], R0 ;  /* 0x00000c0001007387 */ /* 0x0003e20000100800 */
[----:B------:R-:W-:Y:S03]  /*11e40*/  HMMA.16816.F32.BF16 R112, R112, R10, R36 ;  /* 0x0000000a7070723c */ /* 0x000fe60000041824 */
        /* <DEDUP_REMOVED lines=20> */
.L_x_2556:
[----:B------:R-:W3:Y:S01]  /*11f90*/  LDL.64 R160, [R1+0x50] ;  /* 0x0000500001a07983 */ /* 0x000ee20000100a00 */
[----:B------:R-:W-:Y:S04]  /*11fa0*/  DEPBAR.LE SB0, 0x0 ;  /* 0x000080000000791a */ /* 0x000fe80000000000 */
[C---:B------:R-:W-:Y:S01]  /*11fb0*/  ISETP.GE.AND P0, PT, R200.reuse, RZ, PT ;  /* 0x000000ffc800720c */ /* 0x040fe20003f06270 */
[----:B------:R-:W4:Y:S01]  /*11fc0*/  LDL R157, [R1+0x24] ;  /* 0x00002400019d7983 */ /* 0x000f220000100800 */
[----:B------:R-:W-:Y:S02]  /*11fd0*/  IMAD.MOV.U32 R201, RZ, RZ, c[0x0][0x208] ;  /* 0x00008200ffc97624 */ /* 0x000fe400078e00ff */
[----:B------:R-:W-:Y:S01]  /*11fe0*/  IMAD.MOV.U32 R194, RZ, RZ, 0x6 ;  /* 0x00000006ffc27424 */ /* 0x000fe200078e00ff */
[----:B------:R-:W5:Y:S01]  /*11ff0*/  LDL R119, [R1+0x8] ;  /* 0x0000080001777983 */ /* 0x000f620000100800 */
[----:B------:R-:W-:Y:S02]  /*12000*/  IMAD.SHL.U32 R201, R201, 0x40, RZ ;  /* 0x00000040c9c97824 */ /* 0x000fe400078e00ff */
[----:B------:R-:W-:Y:S01]  /*12010*/  IMAD.MOV.U32 R193, RZ, RZ, c[0x0][0x208] ;  /* 0x00008200ffc17624 */ /* 0x000fe200078e00ff */
[----:B--2---:R-:W5:Y:S01]  /*12020*/  LDL.64 R158, [R1+0x40] ;  /* 0x00004000019e7983 */ /* 0x004f620000100a00 */
[----:B------:R-:W-:Y:S01]  /*12030*/  IMAD.MOV.U32 R228, RZ, RZ, -0x80 ;  /* 0xffffff80ffe47424 */ /* 0x000fe200078e00ff */
[----:B------:R-:W-:Y:S02]  /*12040*/  IADD3 R195, R201, 0x80, RZ ;  /* 0x00000080c9c37810 */ /* 0x000fe40007ffe0ff */
[----:B------:R-:W-:Y:S01]  /*12050*/  @P0 SHF.R.S32.HI R0, RZ, 0x1f, R200 ;  /* 0x0000001fff000819 */ /* 0x000fe200000114c8 */
[----:B------:R-:W-:Y:S01]  /*12060*/  @P0 IMAD.WIDE.U32 R116, R200, c[0x0][0x208], RZ ;  /* 0x00008200c8740a25 */ /* 0x000fe200078e00ff */
[----:B------:R-:W5:Y:S01]  /*12070*/  LDL R156, [R1+0x20] ;  /* 0x00002000019c7983 */ /* 0x000f620000100800 */
[----:B------:R-:W-:Y:S02]  /*12080*/  SHF.L.U64.HI R193, R193, R194, c[0x0][0x20c] ;  /* 0x00008300c1c17619 */ /* 0x000fe400000102c2 */
[----:B------:R-:W-:Y:S01]  /*12090*/  @P0 IMAD R0, R0, c[0x0][0x208], RZ ;  /* 0x0000820000000a24 */ /* 0x000fe200078e02ff */
[----:B------:R-:W5:Y:S03]  /*120a0*/  LDL R192, [R1+0x10] ;  /* 0x0000100001c07983 */ /* 0x000f660000100800 */
[----:B------:R-:W-:Y:S01]  /*120b0*/  @P0 IMAD R2, R200, c[0x0][0x20c], R0 ;  /* 0x00008300c8020a24 */ /* 0x000fe200078e0200 */
[----:B------:R-:W-:Y:S01]  /*120c0*/  BAR.SYNC.DEFER_BLOCKING 0x0 ;  /* 0x0000000000007b1d */ /* 0x000fe20000010000 */
[C---:B------:R-:W-:Y:S02]  /*120d0*/  @P0 IMAD.SHL.U32 R0, R116.reuse, 0x80, RZ ;  /* 0x0000008074000824 */ /* 0x040fe400078e00ff */
[----:B------:R-:W-:Y:S05]  /*120e0*/  @P0 IMAD.IADD R117, R117, 0x1, R2 ;  /* 0x0000000175750824 */ /* 0x000fea00078e0202 */
[----:B------:R-:W-:Y:S01]  /*120f0*/  @P0 SHF.L.U64.HI R116, R116, 0x7, R117 ;  /* 0x0000000774740819 */ /* 0x000fe20000010275 */
        /* <DEDUP_REMOVED lines=20> */
[----:B------:R-:W2:Y:S04]  /*12240*/  LDL R203, [R1+0x30] ;  /* 0x0000300001cb7983 */ /* 0x000ea80000100800 */
[----:B------:R-:W2:Y:S01]  /*12250*/  LDL R202, [R1+0x40] ;  /* 0x0000400001ca7983 */ /* 0x000ea20000100800 */
        /* <DEDUP_REMOVED lines=15> */
[C---:B------:R-:W-:Y:S08]  /*12350*/  HMMA.16816.F32.BF16 R24, R140.reuse, R154, R24 ;  /* 0x0000009a8c18723c */ /* 0x040ff00000041818 */
[C---:B-1----:R-:W-:Y:S08]  /*12360*/  HMMA.16816.F32.BF16 R28, R140.reuse, R144, R28 ;  /* 0x000000908c1c723c */ /* 0x042ff0000004181c */
[C---:B------:R-:W-:Y:S08]  /*12370*/  HMMA.16816.F32.BF16 R32, R140.reuse, R146, R32 ;  /* 0x000000928c20723c */ /* 0x040ff00000041820 */
[C---:B---3--:R-:W-:Y:S08]  /*12380*/  HMMA.16816.F32.BF16 R36, R140.reuse, R148, R36 ;  /* 0x000000948c24723c */ /* 0x048ff00000041824 */
[C---:B------:R-:W-:Y:S04]  /*12390*/  HMMA.16816.F32.BF16 R40, R140.reuse, R150, R40 ;  /* 0x000000968c28723c */ /* 0x040fe80000041828 */
[----:B------:R-:W-:Y:S02]  /*123a0*/  @P0 IADD3 R2, P1, R0, R160, RZ ;  /* 0x000000a000020210 */ /* 0x000fe40007f3e0ff */
[----:B------:R-:W-:Y:S02]  /*123b0*/  LDSM.16.M88.4 R160, [R221] ;  /* 0x00000000dda0783b */ /* 0x000fe40000000200 */
[----:B------:R-:W-:Y:S04]  /*123c0*/  @P0 LEA R188, P3, R2, c[0x0][0x1f8], 0x1 ;  /* 0x00007e0002bc0a11 */ /* 0x000fe800078608ff */
[----:B----4-:R-:W-:Y:S02]  /*123d0*/  @P0 IADD3 R0, P2, R0, R157, RZ ;  /* 0x0000009d00000210 */ /* 0x010fe40007f5e0ff */
[C---:B-----5:R-:W-:Y:S02]  /*123e0*/  LOP3.LUT P5, RZ, R119.reuse, 0x1, RZ, 0xc0, !PT ;  /* 0x0000000177ff7812 */ /* 0x060fe400078ac0ff */
[----:B------:R-:W-:Y:S01]  /*123f0*/  LOP3.LUT P4, RZ, R119, 0x2, RZ, 0xc0, !PT ;  /* 0x0000000277ff7812 */ /* 0x000fe2000788c0ff */
[----:B------:R-:W-:Y:S01]  /*12400*/  @P0 IMAD.X R117, R116, 0x1, R159, P1 ;  /* 0x0000000174750824 */ /* 0x000fe200008e069f */
[----:B------:R-:W-:Y:S04]  /*12410*/  @P0 LEA R190, P1, R0, c[0x0][0x1f8], 0x1 ;  /* 0x00007e0000be0a11 */ /* 0x000fe800078208ff */
[----:B------:R-:W-:Y:S01]  /*12420*/  @P0 LEA.HI.X R189, R2, c[0x0][0x1fc], R117, 0x1, P3 ;  /* 0x00007f0002bd0a11 */ /* 0x000fe200018f0c75 */
[----:B------:R-:W-:Y:S01]  /*12430*/  @P0 IMAD.X R116, R116, 0x1, R156, P2 ;  /* 0x0000000174740824 */ /* 0x000fe200010e069c */
[----:B------:R-:W3:Y:S04]  /*12440*/  LDL R2, [R1+0x28] ;  /* 0x0000280001027983 */ /* 0x000ee80000100800 */
[----:B------:R-:W1:Y:S01]  /*12450*/  LDSM.16.M88.4 R156, [R222] ;  /* 0x00000000de9c783b */ /* 0x000e620000000200 */
[----:B------:R-:W-:Y:S01]  /*12460*/  @P0 LEA.HI.X R191, R0, c[0x0][0x1fc], R116, 0x1, P1 ;  /* 0x00007f0000bf0a11 */ /* 0x000fe200008f0c74 */
[----:B------:R-:W-:Y:S01]  /*12470*/  IMAD.MOV.U32 R0, RZ, RZ, c[0x0][0x2c4] ;  /* 0x0000b100ff007624 */ /* 0x000fe200078e00ff */
[----:B------:R-:W-:Y:S04]  /*12480*/  @P0 IADD3 R116, P1, R188, R201, RZ ;  /* 0x000000c9bc740210 */ /* 0x000fe80007f3e0ff */
[C---:B------:R-:W-:Y:S01]  /*12490*/  @P0 IADD3 R154, P3, R116.reuse, R195, RZ ;  /* 0x000000c3749a0210 */ /* 0x040fe20007f7e0ff */
[----:B------:R-:W-:Y:S01]  /*124a0*/  @!PT LDS RZ, [RZ] ;  /* 0x00000000fffff984 */ /* 0x000fe20000000800 */
[----:B------:R-:W-:Y:S01]  /*124b0*/  @!PT LDS RZ, [RZ] ;  /* 0x00000000fffff984 */ /* 0x000fe20000000800 */
[----:B------:R-:W-:Y:S01]  /*124c0*/  @!PT LDS RZ, [RZ] ;  /* 0x00000000fffff984 */ /* 0x000fe20000000800 */
[----:B------:R4:W-:Y:S01]  /*124d0*/  @P0 LDGSTS.E.BYPASS.LTC128B.128 [R227+0x100], [R188.64], !P5 ;  /* 0x00100000bce30fae */ /* 0x0009e2000e901d48 */
[--C-:B------:R-:W-:Y:S01]  /*124e0*/  @P0 IMAD.X R117, R189, 0x1, R193.reuse, P1 ;  /* 0x00000001bd750824 */ /* 0x100fe200008e06c1 */
[----:B------:R-:W-:Y:S03]  /*124f0*/  @P0 IADD3 R152, P1, R116, R201, RZ ;  /* 0x000000c974980210 */ /* 0x000fe60007f3e0ff */
[C-C-:B------:R-:W-:Y:S01]  /*12500*/  @P0 IMAD.X R155, R117.reuse, 0x1, R192.reuse, P3 ;  /* 0x00000001759b0824 */ /* 0x140fe200018e06c0 */
[----:B------:R-:W-:Y:S02]  /*12510*/  @P0 IADD3.X R153, R117, R193, RZ, P1, !PT ;  /* 0x000000c175990210 */ /* 0x000fe40000ffe4ff */
[----:B------:R4:W-:Y:S01]  /*12520*/  @P0 LDGSTS.E.BYPASS.LTC128B.128 [R227+0x4100], [R190.64], !P4 ;  /* 0x04100000bee30fae */ /* 0x0009e2000e101d48 */
[C---:B------:R-:W-:Y:S05]  /*12530*/  @P0 IADD3 R144, P2, R152.reuse, R201, RZ ;  /* 0x000000c998900210 */ /* 0x040fea0007f5e0ff */
[C---:B------:R-:W-:Y:S02]  /*12540*/  @P0 IMAD.X R145, R153.reuse, 0x1, R193, P2 ;  /* 0x0000000199910824 */ /* 0x040fe400010e06c1 */
[----:B------:R5:W-:Y:S08]  /*12550*/  @P0 LDGSTS.E.BYPASS.LTC128B.128 [R227+0x1100], [R116.64], !P5 ;  /* 0x0110000074e30fae */ /* 0x000bf0000e901d48 */
[----:B------:R5:W-:Y:S01]  /*12560*/  @P0 LDGSTS.E.BYPASS.LTC128B.128 [R227+0x5100], [R116.64+0x80], !P4 ;  /* 0x0510008074e30fae */ /* 0x000be2000e101d48 */
[C---:B-1----:R-:W-:Y:S07]  /*12570*/  HMMA.16816.F32.BF16 R44, R140.reuse, R156, R44 ;  /* 0x0000009c8c2c723c */ /* 0x042fee000004182c */
[----:B------:R1:W-:Y:S01]  /*12580*/  @P0 LDGSTS.E.BYPASS.LTC128B.128 [R227+0x2100], [R152.64], !P5 ;  /* 0x0210000098e30fae */ /* 0x0003e2000e901d48 */
[C---:B------:R-:W-:Y:S07]  /*12590*/  HMMA.16816.F32.BF16 R48, R140.reuse, R158, R48 ;  /* 0x0000009e8c30723c */ /* 0x040fee0000041830 */
[----:B------:R1:W-:Y:S01]  /*125a0*/  @P0 LDGSTS.E.BYPASS.LTC128B.128 [R227+0x6100], [R154.64], !P4 ;  /* 0x061000009ae30fae */ /* 0x0003e2000e101d48 */
[C---:B------:R-:W-:Y:S07]  /*125b0*/  HMMA.16816.F32.BF16 R52, R140.reuse, R160, R52 ;  /* 0x000000a08c34723c */ /* 0x040fee0000041834 */
[----:B------:R1:W-:Y:S01]  /*125c0*/  @P0 LDGSTS.E.BYPASS.LTC128B.128 [R227+0x3100], [R144.64], !P5 ;  /* 0x0310000090e30fae */ /* 0x0003e2000e901d48 */
[----:B-----5:R-:W-:Y:S01]  /*125d0*/  @P0 IADD3 R116, P1, R152, R195, RZ ;  /* 0x000000c398740210 */ /* 0x020fe20007f3e0ff */
[C---:B------:R-:W-:Y:S06]  /*125e0*/  HMMA.16816.F32.BF16 R56, R140.reuse, R162, R56 ;  /* 0x000000a28c38723c */ /* 0x040fec0000041838 */
[----:B------:R-:W5:Y:S01]  /*125f0*/  LDL R201, [R1+0x58] ;  /* 0x0000580001c97983 */ /* 0x000f620000100800 */
[----:B------:R-:W-:Y:S01]  /*12600*/  @P0 IMAD.X R117, R153, 0x1, R192, P1 ;  /* 0x0000000199750824 */ /* 0x000fe200008e06c0 */
[----:B------:R-:W-:Y:S02]  /*12610*/  ISETP.NE.AND P1, PT, R0, 0x1, PT ;  /* 0x000000010000780c */ /* 0x000fe40003f25270 */
[----:B------:R2:W3:Y:S01]  /*12620*/  LDL R0, [R1+0x2c] ;  /* 0x00002c0001007983 */ /* 0x0004e20000100800 */
[C---:B------:R-:W-:Y:S03]  /*12630*/  HMMA.16816.F32.BF16 R60, R140.reuse, R164, R60 ;  /* 0x000000a48c3c723c */ /* 0x040fe6000004183c */
[----:B------:R2:W-:Y:S05]  /*12640*/  @P0 LDGSTS.E.BYPASS.LTC128B.128 [R227+0x7100], [R116.64], !P4 ;  /* 0x0710000074e30fae */ /* 0x0005ea000e101d48 */
[----:B------:R-:W-:Y:S03]  /*12650*/  HMMA.16816.F32.BF16 R64, R140, R166, R64 ;  /* 0x000000a68c40723c */ /* 0x000fe60000041840 */
[----:B------:R-:W-:Y:S08]  /*12660*/  LDSM.16.M88.4 R148, [R210+0x8900] ;  /* 0x00890000d294783b */ /* 0x000ff00000000200 */
[----:B-1----:R-:W1:Y:S08]  /*12670*/  LDSM.16.M88.4 R144, [R210+0x8100] ;  /* 0x00810000d290783b */ /* 0x002e700000000200 */
[----:B------:R-:W2:Y:S08]  /*12680*/  LDSM.16.M88.4 R152, [R210+0x9100] ;  /* 0x00910000d298783b */ /* 0x000eb00000000200 */
[----:B------:R-:W0:Y:S08]  /*12690*/  LDGDEPBAR ;  /* 0x00000000000079af */ /* 0x000e300000000000 */
[----:B------:R-:W2:Y:S08]  /*126a0*/  LDSM.16.M88.4 R156, [R210+0x9900] ;  /* 0x00990000d29c783b */ /* 0x000eb00000000200 */
[----:B------:R-:W2:Y:S01]  /*126b0*/  LDSM.16.M88.4 R160, [R210+0xa100] ;  /* 0x00a10000d2a0783b */ /* 0x000ea20000000200 */
[C---:B-1----:R-:W-:Y:S07]  /*126c0*/  HMMA.16816.F32.BF16 R4, R168.reuse, R144, R4 ;  /* 0x00000090a804723c */ /* 0x042fee0000041804 */
[----:B------:R-:W-:Y:S01]  /*126d0*/  LDSM.16.M88.4 R164, [R215] ;  /* 0x00000000d7a4783b */ /* 0x000fe20000000200 */
[C---:B------:R-:W-:Y:S07]  /*126e0*/  HMMA.16816.F32.BF16 R8, R168.reuse, R146, R8 ;  /* 0x00000092a808723c */ /* 0x040fee0000041808 */
[----:B------:R-:W1:Y:S01]  /*126f0*/  LDSM.16.M88.4 R144, [R210+0xa900] ;  /* 0x00a90000d290783b */ /* 0x000e620000000200 */
[C---:B------:R-:W-:Y:S07]  /*12700*/  HMMA.16816.F32.BF16 R12, R168.reuse, R148, R12 ;  /* 0x00000094a80c723c */ /* 0x040fee000004180c */
[----:B----4-:R-:W-:Y:S01]  /*12710*/  LDSM.16.M88.4 R188, [R210+0xf100] ;  /* 0x00f10000d2bc783b */ /* 0x010fe20000000200 */
[C---:B------:R-:W-:Y:S07]  /*12720*/  HMMA.16816.F32.BF16 R16, R168.reuse, R150, R16 ;  /* 0x00000096a810723c */ /* 0x040fee0000041810 */
[----:B------:R-:W4:Y:S01]  /*12730*/  LDSM.16.M88.4 R148, [R210+0xb100] ;  /* 0x00b10000d294783b */ /* 0x000f220000000200 */
[C---:B--2---:R-:W-:Y:S07]  /*12740*/  HMMA.16816.F32.BF16 R20, R168.reuse, R152, R20 ;  /* 0x00000098a814723c */ /* 0x044fee0000041814 */
[----:B------:R-:W-:Y:S01]  /*12750*/  LDSM.16.M88.4 R192, [R210+0xf900] ;  /* 0x00f90000d2c0783b */ /* 0x000fe20000000200 */
[C---:B------:R-:W-:Y:S07]  /*12760*/  HMMA.16816.F32.BF16 R24, R168.reuse, R154, R24 ;  /* 0x0000009aa818723c */ /* 0x040fee0000041818 */
[----:B------:R-:W2:Y:S01]  /*12770*/  LDSM.16.M88.4 R152, [R210+0xb900] ;  /* 0x00b90000d298783b */ /* 0x000ea20000000200 */
[C---:B------:R-:W-:Y:S08]  /*12780*/  HMMA.16816.F32.BF16 R28, R168.reuse, R156, R28 ;  /* 0x0000009ca81c723c */ /* 0x040ff0000004181c */
[C---:B------:R-:W-:Y:S01]  /*12790*/  HMMA.16816.F32.BF16 R32, R168.reuse, R158, R32 ;  /* 0x0000009ea820723c */ /* 0x040fe20000041820 */
[----:B------:R-:W2:Y:S07]  /*127a0*/  LDSM.16.M88.4 R156, [R207] ;  /* 0x00000000cf9c783b */ /* 0x000eae0000000200 */
        /* <DEDUP_REMOVED lines=32> */
[----:B------:R-:W5:Y:S07]  /*129b0*/  LDSM.16.M88.4 R160, [R204+0xd900] ;  /* 0x00d90000cca0783b */ /* 0x000f6e0000000200 */
[C---:B-1----:R-:W-:Y:S04]  /*129c0*/  HMMA.16816.F32.BF16 R60, R172.reuse, R144, R60 ;  /* 0x00000090ac3c723c */ /* 0x042fe8000004183c */
[----:B---3--:R-:W-:Y:S04]  /*129d0*/  @P1 SHF.R.U32.HI R0, RZ, c[0x0][0x2cc], R2 ;  /* 0x0000b300ff001a19 */ /* 0x008fe80000011602 */
[----:B------:R-:W-:Y:S01]  /*129e0*/  HMMA.16816.F32.BF16 R64, R172, R146, R64 ;  /* 0x00000092ac40723c */ /* 0x000fe20000041840 */
[----:B------:R-:W1:Y:S07]  /*129f0*/  LDSM.16.M88.4 R144, [R204+0xe100] ;  /* 0x00e10000cc90783b */ /* 0x000e6e0000000200 */
[C---:B----4-:R-:W-:Y:S01]  /*12a00*/  HMMA.16816.F32.BF16 R4, R176.reuse, R148, R4 ;  /* 0x00000094b004723c */ /* 0x050fe20000041804 */
[----:B------:R-:W-:Y:S07]  /*12a10*/  SHFL.IDX PT, R116, R0, 0x1, 0x1c1f ;  /* 0x003c1f0000747f89 */ /* 0x000fee00000e0000 */
[C---:B------:R-:W-:Y:S01]  /*12a20*/  HMMA.16816.F32.BF16 R8, R176.reuse, R150, R8 ;  /* 0x00000096b008723c */ /* 0x040fe20000041808 */
[----:B------:R-:W-:Y:S07]  /*12a30*/  LDSM.16.M88.4 R148, [R204+0xe900] ;  /* 0x00e90000cc94783b */ /* 0x000fee0000000200 */
[C---:B--2---:R-:W-:Y:S01]  /*12a40*/  HMMA.16816.F32.BF16 R12, R176.reuse, R152, R12 ;  /* 0x00000098b00c723c */ /* 0x044fe2000004180c */
[----:B------:R2:W3:Y:S07]  /*12a50*/  SHFL.IDX PT, R2, R0, RZ, 0x1c1f ;  /* 0x001c1fff00027589 */ /* 0x0004ee00000e0000 */
[C---:B------:R-:W-:Y:S01]  /*12a60*/  HMMA.16816.F32.BF16 R16, R176.reuse, R154, R16 ;  /* 0x0000009ab010723c */ /* 0x040fe20000041810 */
[----:B------:R-:W4:Y:S07]  /*12a70*/  LDSM.16.M88.4 R152, [R204+0xf100] ;  /* 0x00f10000cc98783b */ /* 0x000f2e0000000200 */
[C---:B------:R-:W-:Y:S08]  /*12a80*/  HMMA.16816.F32.BF16 R20, R176.reuse, R156, R20 ;  /* 0x0000009cb014723c */ /* 0x040ff00000041814 */
[C---:B------:R-:W-:Y:S01]  /*12a90*/  HMMA.16816.F32.BF16 R24, R176.reuse, R158, R24 ;  /* 0x0000009eb018723c */ /* 0x040fe20000041818 */
[----:B------:R-:W4:Y:S03]  /*12aa0*/  LDSM.16.M88.4 R156, [R204+0xf900] ;  /* 0x00f90000cc9c783b */ /* 0x000f260000000200 */
[C---:B--2---:R-:W-:Y:S01]  /*12ab0*/  IMAD R0, R200.reuse, R228, 0x1 ;  /* 0x00000001c8007424 */ /* 0x044fe200078e02e4 */
[----:B------:R-:W-:Y:S03]  /*12ac0*/  IADD3 R228, R200, -0x1, RZ ;  /* 0xffffffffc8e47810 */ /* 0x000fe60007ffe0ff */
[C---:B-----5:R-:W-:Y:S04]  /*12ad0*/  HMMA.16816.F32.BF16 R28, R176.reuse, R160, R28 ;  /* 0x000000a0b01c723c */ /* 0x060fe8000004181c */
[----:B------:R-:W-:Y:S04]  /*12ae0*/  IADD3 R0, R202, R0, -R203 ;  /* 0x00000000ca007210 */ /* 0x000fe80007ffe8cb */
[C---:B------:R-:W-:Y:S01]  /*12af0*/  HMMA.16816.F32.BF16 R32, R176.reuse, R162, R32 ;  /* 0x000000a2b020723c */ /* 0x040fe20000041820 */
[----:B------:R-:W2:Y:S03]  /*12b00*/  LDSM.16.M88.4 R160, [R219] ;  /* 0x00000000dba0783b */ /* 0x000ea60000000200 */
[----:B------:R-:W-:Y:S04]  /*12b10*/  IMAD.IADD R0, R0, 0x1, -R201 ;  /* 0x0000000100007824 */ /* 0x000fe800078e0ac9 */
[C---:B-1----:R-:W-:Y:S04]  /*12b20*/  HMMA.16816.F32.BF16 R36, R176.reuse, R144, R36 ;  /* 0x00000090b024723c */ /* 0x042fe80000041824 */
[C---:B---3--:R-:W-:Y:S02]  /*12b30*/  IMAD.IADD R2, R0.reuse, 0x1, R2 ;  /* 0x0000000100027824 */ /* 0x048fe400078e0202 */
[----:B------:R-:W-:Y:S02]  /*12b40*/  IMAD.IADD R0, R0, 0x1, R116 ;  /* 0x0000000100007824 */ /* 0x000fe400078e0274 */
[C---:B------:R-:W-:Y:S01]  /*12b50*/  HMMA.16816.F32.BF16 R40, R176.reuse, R146, R40 ;  /* 0x00000092b028723c */ /* 0x040fe20000041828 */
[----:B------:R-:W1:Y:S02]  /*12b60*/  LDSM.16.M88.4 R144, [R218] ;  /* 0x00000000da90783b */ /* 0x000e640000000200 */
[C---:B------:R-:W-:Y:S02]  /*12b70*/  ISETP.GT.AND P6, PT, R2.reuse, 0x69, PT ;  /* 0x000000690200780c */ /* 0x040fe40003fc4270 */
[C---:B------:R-:W-:Y:S02]  /*12b80*/  ISETP.GT.AND P3, PT, R2.reuse, RZ, PT ;  /* 0x000000ff0200720c */ /* 0x040fe40003f64270 */
[C---:B------:R-:W-:Y:S01]  /*12b90*/  ISETP.GT.AND P5, PT, R2.reuse, 0x70, PT ;  /* 0x000000700200780c */ /* 0x040fe20003fa4270 */
[C---:B------:R-:W-:Y:S03]  /*12ba0*/  HMMA.16816.F32.BF16 R44, R176.reuse, R148, R44 ;  /* 0x00000094b02c723c */ /* 0x040fe6000004182c */
[----:B------:R-:W-:Y:S02]  /*12bb0*/  ISETP.GT.AND P2, PT, R2, 0x1, PT ;  /* 0x000000010200780c */ /* 0x000fe40003f44270 */
[C---:B------:R-:W-:Y:S02]  /*12bc0*/  ISETP.GT.AND P1, PT, R0.reuse, RZ, PT ;  /* 0x000000ff0000720c */ /* 0x040fe40003f24270 */
[----:B------:R-:W-:Y:S01]  /*12bd0*/  ISETP.GT.AND P0, PT, R0, 0x1, PT ;  /* 0x000000010000780c */ /* 0x000fe20003f04270 */
[C---:B------:R-:W-:Y:S01]  /*12be0*/  HMMA.16816.F32.BF16 R48, R176.reuse, R150, R48 ;  /* 0x00000096b030723c */ /* 0x040fe20000041830 */
[----:B------:R-:W3:Y:S02]  /*12bf0*/  LDSM.16.M88.4 R148, [R217] ;  /* 0x00000000d994783b */ /* 0x000ee40000000200 */
[----:B------:R-:W-:Y:S05]  /*12c00*/  ISETP.GT.AND P4, PT, R2, 0x71, PT ;  /* 0x000000710200780c */ /* 0x000fea0003f84270 */
[C---:B----4-:R-:W-:Y:S08]  /*12c10*/  HMMA.16816.F32.BF16 R52, R176.reuse, R152, R52 ;  /* 0x00000098b034723c */ /* 0x050ff00000041834 */
[C---:B------:R-:W-:Y:S01]  /*12c20*/  HMMA.16816.F32.BF16 R56, R176.reuse, R154, R56 ;  /* 0x0000009ab038723c */ /* 0x040fe20000041838 */
[----:B------:R-:W4:Y:S07]  /*12c30*/  LDSM.16.M88.4 R152, [R216] ;  /* 0x00000000d898783b */ /* 0x000f2e0000000200 */
[C---:B------:R-:W-:Y:S08]  /*12c40*/  HMMA.16816.F32.BF16 R60, R176.reuse, R156, R60 ;  /* 0x0000009cb03c723c */ /* 0x040ff0000004183c */
[----:B------:R-:W-:Y:S01]  /*12c50*/  HMMA.16816.F32.BF16 R64, R176, R158, R64 ;  /* 0x0000009eb040723c */ /* 0x000fe20000041840 */
[----:B------:R-:W5:Y:S07]  /*12c60*/  LDSM.16.M88.4 R156, [R214] ;  /* 0x00000000d69c783b */ /* 0x000f6e0000000200 */
[C---:B--2---:R-:W-:Y:S08]  /*12c70*/  HMMA.16816.F32.BF16 R4, R180.reuse, R160, R4 ;  /* 0x000000a0b404723c */ /* 0x044ff00000041804 */
[C---:B------:R-:W-:Y:S01]  /*12c80*/  HMMA.16816.F32.BF16 R8, R180.reuse, R162, R8 ;  /* 0x000000a2b408723c */ /* 0x040fe20000041808 */
[----:B------:R-:W-:Y:S07]  /*12c90*/  LDSM.16.M88.4 R160, [R210+0xc900] ;  /* 0x00c90000d2a0783b */ /* 0x000fee0000000200 */
[C---:B-1----:R-:W-:Y:S08]  /*12ca0*/  HMMA.16816.F32.BF16 R12, R180.reuse, R144, R12 ;  /* 0x00000090b40c723c */ /* 0x042ff0000004180c */
[C---:B------:R-:W-:Y:S01]  /*12cb0*/  HMMA.16816.F32.BF16 R16, R180.reuse, R146, R16 ;  /* 0x00000092b410723c */ /* 0x040fe20000041810 */
[----:B------:R-:W1:Y:S07]  /*12cc0*/  LDSM.16.M88.4 R144, [R213] ;  /* 0x00000000d590783b */ /* 0x000e6e0000000200 */
[C---:B---3--:R-:W-:Y:S08]  /*12cd0*/  HMMA.16816.F32.BF16 R20, R180.reuse, R148, R20 ;  /* 0x00000094b414723c */ /* 0x048ff00000041814 */
[C---:B------:R-:W-:Y:S01]  /*12ce0*/  HMMA.16816.F32.BF16 R24, R180.reuse, R150, R24 ;  /* 0x00000096b418723c */ /* 0x040fe20000041818 */
[----:B------:R-:W2:Y:S07]  /*12cf0*/  LDSM.16.M88.4 R148, [R212] ;  /* 0x00000000d494783b */ /* 0x000eae0000000200 */
[C---:B----4-:R-:W-:Y:S08]  /*12d00*/  HMMA.16816.F32.BF16 R28, R180.reuse, R152, R28 ;  /* 0x00000098b41c723c */ /* 0x050ff0000004181c */
[C---:B------:R-:W-:Y:S01]  /*12d10*/  HMMA.16816.F32.BF16 R32, R180.reuse, R154, R32 ;  /* 0x0000009ab420723c */ /* 0x040fe20000041820 */
[----:B------:R-:W3:Y:S07]  /*12d20*/  LDSM.16.M88.4 R152, [R210+0xc100] ;  /* 0x00c10000d298783b */ /* 0x000eee0000000200 */
[C---:B------:R-:W-:Y:S08]  /*12d30*/  HMMA.16816.F32.BF16 R36, R180.reuse, R164, R36 ;  /* 0x000000a4b424723c */ /* 0x040ff00000041824 */
        /* <DEDUP_REMOVED lines=16> */
[C---:B----4-:R-:W-:Y:S08]  /*12e40*/  HMMA.16816.F32.BF16 R20, R184.reuse, R164, R20 ;  /* 0x000000a4b814723c */ /* 0x050ff00000041814 */
[C---:B------:R-:W-:Y:S08]  /*12e50*/  HMMA.16816.F32.BF16 R24, R184.reuse, R166, R24 ;  /* 0x000000a6b818723c */ /* 0x040ff00000041818 */
[C---:B-----5:R-:W-:Y:S08]  /*12e60*/  HMMA.16816.F32.BF16 R28, R184.reuse, R156, R28 ;  /* 0x0000009cb81c723c */ /* 0x060ff0000004181c */
[C---:B------:R-:W-:Y:S08]  /*12e70*/  HMMA.16816.F32.BF16 R32, R184.reuse, R158, R32 ;  /* 0x0000009eb820723c */ /* 0x040ff00000041820 */
[C---:B-1----:R-:W-:Y:S08]  /*12e80*/  HMMA.16816.F32.BF16 R36, R184.reuse, R144, R36 ;  /* 0x00000090b824723c */ /* 0x042ff00000041824 */
        /* <DEDUP_REMOVED lines=8> */
[----:B------:R-:W-:Y:S08]  /*12f10*/  HMMA.16816.F32.BF16 R64, R184, R194, R64 ;  /* 0x000000c2b840723c */ /* 0x000ff00000041840 */
[C---:B---3--:R-:W-:Y:S08]  /*12f20*/  HMMA.16816.F32.BF16 R4, R196.reuse, R152, R4 ;  /* 0x00000098c404723c */ /* 0x048ff00000041804 */
[C---:B------:R-:W-:Y:S01]  /*12f30*/  HMMA.16816.F32.BF16 R8, R196.reuse, R154, R8 ;  /* 0x0000009ac408723c */ /* 0x040fe20000041808 */
[----:B------:R-:W3:Y:S07]  /*12f40*/  LDSM.16.M88.4 R152, [R207+0x5800] ;  /* 0x00580000cf98783b */ /* 0x000eee0000000200 */
[C---:B-1----:R-:W-:Y:S08]  /*12f50*/  HMMA.16816.F32.BF16 R12, R196.reuse, R144, R12 ;  /* 0x00000090c40c723c */ /* 0x042ff0000004180c */
[C---:B------:R-:W-:Y:S01]  /*12f60*/  HMMA.16816.F32.BF16 R16, R196.reuse, R146, R16 ;  /* 0x00000092c410723c */ /* 0x040fe20000041810 */
[----:B------:R-:W1:Y:S03]  /*12f70*/  LDSM.16.M88.4 R144, [R207+0x6000] ;  /* 0x00600000cf90783b */ /* 0x000e660000000200 */
[----:B------:R-:W-:Y:S02]  /*12f80*/  FSEL R116, R4, -INF , P3 ;  /* 0xff80000004747808 */ /* 0x000fe40001800000 */
[----:B------:R-:W-:Y:S02]  /*12f90*/  FSEL R156, R5, -INF , P2 ;  /* 0xff800000059c7808 */ /* 0x000fe40001000000 */
[C---:B--2---:R-:W-:Y:S03]  /*12fa0*/  HMMA.16816.F32.BF16 R20, R196.reuse, R148, R20 ;  /* 0x00000094c414723c */ /* 0x044fe60000041814 */
[----:B------:R-:W-:Y:S02]  /*12fb0*/  ISETP.GT.AND P3, PT, R2, 0x8, PT ;  /* 0x000000080200780c */ /* 0x000fe40003f64270 */
[----:B------:R-:W-:Y:S02]  /*12fc0*/  FSEL R159, R6, -INF , P1 ;  /* 0xff800000069f7808 */ /* 0x000fe40000800000 */
[----:B------:R-:W-:Y:S01]  /*12fd0*/  FSEL R161, R7, -INF , P0 ;  /* 0xff80000007a17808 */ /* 0x000fe20000000000 */
[C---:B------:R-:W-:Y:S01]  /*12fe0*/  HMMA.16816.F32.BF16 R24, R196.reuse, R150, R24 ;  /* 0x00000096c418723c */ /* 0x040fe20000041818 */
[----:B------:R-:W2:Y:S02]  /*12ff0*/  LDSM.16.M88.4 R4, [R207+0x6800] ;  /* 0x00680000cf04783b */ /* 0x000ea40000000200 */
[----:B------:R-:W-:Y:S02]  /*13000*/  ISETP.GT.AND P2, PT, R2, 0x9, PT ;  /* 0x000000090200780c */ /* 0x000fe40003f44270 */
[----:B------:R-:W-:Y:S02]  /*13010*/  FSEL R148, R8, -INF , P3 ;  /* 0xff80000008947808 */ /* 0x000fe40001800000 */
[----:B------:R-:W-:Y:S01]  /*13020*/  FSEL R157, R9, -INF , P2 ;  /* 0xff800000099d7808 */ /* 0x000fe20001000000 */
[C---:B---3--:R-:W-:Y:S03]  /*13030*/  HMMA.16816.F32.BF16 R28, R196.reuse, R152, R28 ;  /* 0x00000098c41c723c */ /* 0x048fe6000004181c */
[C---:B------:R-:W-:Y:S02]  /*13040*/  ISETP.GT.AND P1, PT, R0.reuse, 0x8, PT ;  /* 0x000000080000780c */ /* 0x040fe40003f24270 */
[----:B------:R-:W-:Y:S02]  /*13050*/  ISETP.GT.AND P0, PT, R0, 0x9, PT ;  /* 0x000000090000780c */ /* 0x000fe40003f04270 */
[----:B------:R-:W-:Y:S01]  /*13060*/  FSEL R158, R10, -INF , P1 ;  /* 0xff8000000a9e7808 */ /* 0x000fe20000800000 */
[C---:B------:R-:W-:Y:S03]  /*13070*/  HMMA.16816.F32.BF16 R32, R196.reuse, R154, R32 ;  /* 0x0000009ac420723c */ /* 0x040fe60000041820 */
[C---:B------:R-:W-:Y:S02]  /*13080*/  ISETP.GT.AND P1, PT, R0.reuse, 0x10, PT ;  /* 0x000000100000780c */ /* 0x040fe40003f24270 */
[----:B------:R-:W-:Y:S02]  /*13090*/  FSEL R160, R11, -INF , P0 ;  /* 0xff8000000ba07808 */ /* 0x000fe40000000000 */
[----:B------:R-:W3:Y:S01]  /*130a0*/  LDSM.16.M88.4 R8, [R207+0x7000] ;  /* 0x00700000cf08783b */ /* 0x000ee20000000200 */
[C---:B-1----:R-:W-:Y:S03]  /*130b0*/  HMMA.16816.F32.BF16 R36, R196.reuse, R144, R36 ;  /* 0x00000090c424723c */ /* 0x042fe60000041824 */
[----:B------:R-:W-:Y:S02]  /*130c0*/  ISETP.GT.AND P0, PT, R0, 0x11, PT ;  /* 0x000000110000780c */ /* 0x000fe40003f04270 */
[----:B------:R-:W-:Y:S02]  /*130d0*/  FSEL R162, R14, -INF , P1 ;  /* 0xff8000000ea27808 */ /* 0x000fe40000800000 */
[----:B------:R-:W-:Y:S01]  /*130e0*/  FSEL R163, R15, -INF , P0 ;  /* 0xff8000000fa37808 */ /* 0x000fe20000000000 */
[C---:B------:R-:W-:Y:S01]  /*130f0*/  HMMA.16816.F32.BF16 R40, R196.reuse, R146, R40 ;  /* 0x00000092c428723c */ /* 0x040fe20000041828 */
[----:B------:R-:W4:Y:S02]  /*13100*/  LDL.64 R14, [R1+0x48] ;  /* 0x00004800010e7983 */ /* 0x000f240000100a00 */
[C---:B------:R-:W-:Y:S02]  /*13110*/  ISETP.GT.AND P3, PT, R2.reuse, 0x10, PT ;  /* 0x000000100200780c */ /* 0x040fe40003f64270 */
[----:B------:R-:W-:Y:S02]  /*13120*/  ISETP.GT.AND P2, PT, R2, 0x11, PT ;  /* 0x000000110200780c */ /* 0x000fe40003f44270 */
[----:B------:R-:W-:Y:S01]  /*13130*/  FSEL R150, R12, -INF , P3 ;  /* 0xff8000000c967808 */ /* 0x000fe20001800000 */
[C---:B--2---:R-:W-:Y:S03]  /*13140*/  HMMA.16816.F32.BF16 R44, R196.reuse, R4, R44 ;  /* 0x00000004c42c723c */ /* 0x044fe6000004182c */
[----:B------:R-:W-:Y:S02]  /*13150*/  ISETP.GT.AND P3, PT, R2, 0x18, PT ;  /* 0x000000180200780c */ /* 0x000fe40003f64270 */
[----:B------:R-:W-:Y:S02]  /*13160*/  FMNMX.FTZ R12, R116, R3, !PT ;  /* 0x00000003740c7209 */ /* 0x000fe40007810000 */
[----:B------:R-:W-:Y:S01]  /*13170*/  FSEL R151, R13, -INF , P2 ;  /* 0xff8000000d977808 */ /* 0x000fe20001000000 */
[C---:B------:R-:W-:Y:S03]  /*13180*/  HMMA.16816.F32.BF16 R48, R196.reuse, R6, R48 ;  /* 0x00000006c430723c */ /* 0x040fe60000041830 */
[----:B------:R-:W-:Y:S02]  /*13190*/  ISETP.GT.AND P2, PT, R2, 0x19, PT ;  /* 0x000000190200780c */ /* 0x000fe40003f44270 */
[----:B------:R-:W-:Y:S02]  /*131a0*/  FMNMX.FTZ R12, R156, R12, !PT ;  /* 0x0000000c9c0c7209 */ /* 0x000fe40007810000 */
[----:B------:R-:W-:Y:S02]  /*131b0*/  FMNMX.FTZ R5, R159, R118, !PT ;  /* 0x000000769f057209 */ /* 0x000fe40007810000 */
[----:B------:R-:W-:Y:S02]  /*131c0*/  FMNMX.FTZ R4, R148, R12, !PT ;  /* 0x0000000c94047209 */ /* 0x000fe40007810000 */
[----:B------:R-:W-:Y:S02]  /*131d0*/  ISETP.GT.AND P1, PT, R0, 0x18, PT ;  /* 0x000000180000780c */ /* 0x000fe40003f24270 */
[----:B------:R-:W-:Y:S01]  /*131e0*/  FMNMX.FTZ R4, R157, R4, !PT ;  /* 0x000000049d047209 */ /* 0x000fe20007810000 */
[C---:B---3--:R-:W-:Y:S03]  /*131f0*/  HMMA.16816.F32.BF16 R52, R196.reuse, R8, R52 ;  /* 0x00000008c434723c */ /* 0x048fe60000041834 */
[----:B------:R-:W-:Y:S02]  /*13200*/  FMNMX.FTZ R4, R150, R4, !PT ;  /* 0x0000000496047209 */ /* 0x000fe40007810000 */
[----:B------:R-:W-:Y:S02]  /*13210*/  FSEL R152, R16, -INF , P3 ;  /* 0xff80000010987808 */ /* 0x000fe40001800000 */
[----:B------:R-:W-:Y:S01]  /*13220*/  FMNMX.FTZ R4, R151, R4, !PT ;  /* 0x0000000497047209 */ /* 0x000fe20007810000 */
[C---:B------:R-:W-:Y:S01]  /*13230*/  HMMA.16816.F32.BF16 R56, R196.reuse, R10, R56 ;  /* 0x0000000ac438723c */ /* 0x040fe20000041838 */
[----:B------:R-:W2:Y:S02]  /*13240*/  LDL R11, [R1+0x1c] ;  /* 0x00001c00010b7983 */ /* 0x000ea40000100800 */
[----:B------:R-:W-:Y:S02]  /*13250*/  ISETP.GT.AND P3, PT, R2, 0x20, PT ;  /* 0x000000200200780c */ /* 0x000fe40003f64270 */
[----:B------:R-:W-:Y:S01]  /*13260*/  FMNMX.FTZ R13, R161, R5, !PT ;  /* 0x00000005a10d7209 */ /* 0x000fe20007810000 */
[----:B------:R-:W3:Y:S01]  /*13270*/  LDL R10, [R1+0x18] ;  /* 0x00001800010a7983 */ /* 0x000ee20000100800 */
[----:B------:R-:W-:Y:S02]  /*13280*/  FMNMX.FTZ R12, R152, R4, !PT ;  /* 0x00000004980c7209 */ /* 0x000fe40007810000 */
[----:B------:R-:W-:Y:S01]  /*13290*/  FSEL R153, R17, -INF , P2 ;  /* 0xff80000011997808 */ /* 0x000fe20001000000 */
[----:B------:R-:W1:Y:S01]  /*132a0*/  LDSM.16.M88.4 R4, [R207+0x7800] ;  /* 0x00780000cf04783b */ /* 0x000e620000000200 */
[----:B------:R-:W-:Y:S01]  /*132b0*/  ISETP.GT.AND P2, PT, R2, 0x21, PT ;  /* 0x000000210200780c */ /* 0x000fe20003f44270 */
[----:B------:R-:W-:Y:S04]  /*132c0*/  DEPBAR.LE SB0, 0x0 ;  /* 0x000080000000791a */ /* 0x000fe80000000000 */
[----:B------:R-:W-:Y:S02]  /*132d0*/  FMNMX.FTZ R12, R153, R12, !PT ;  /* 0x0000000c990c7209 */ /* 0x000fe40007810000 */
[----:B------:R-:W-:Y:S01]  /*132e0*/  FSEL R154, R20, -INF , P3 ;  /* 0xff800000149a7808 */ /* 0x000fe20001800000 */
[----:B------:R-:W-:Y:S01]  /*132f0*/  BAR.SYNC.DEFER_BLOCKING 0x0 ;  /* 0x0000000000007b1d */ /* 0x000fe20000010000 */
[----:B------:R-:W-:Y:S02]  /*13300*/  FSEL R155, R21, -INF , P2 ;  /* 0xff800000159b7808 */ /* 0x000fe40001000000 */
[----:B------:R-:W-:Y:S02]  /*13310*/  FMNMX.FTZ R8, R154, R12, !PT ;  /* 0x0000000c9a087209 */ /* 0x000fe40007810000 */
[----:B------:R-:W-:Y:S02]  /*13320*/  ISETP.GT.AND P3, PT, R2, 0x28, PT ;  /* 0x000000280200780c */ /* 0x000fe40003f64270 */
[----:B------:R-:W-:Y:S02]  /*13330*/  FMNMX.FTZ R13, R158, R13, !PT ;  /* 0x0000000d9e0d7209 */ /* 0x000fe40007810000 */
[----:B------:R-:W-:Y:S02]  /*13340*/  ISETP.GT.AND P2, PT, R2, 0x29, PT ;  /* 0x000000290200780c */ /* 0x000fe40003f44270 */
[----:B------:R-:W-:Y:S02]  /*13350*/  FSEL R167, R24, -INF , P3 ;  /* 0xff80000018a77808 */ /* 0x000fe40001800000 */
[----:B------:R-:W-:Y:S02]  /*13360*/  FMNMX.FTZ R8, R155, R8, !PT ;  /* 0x000000089b087209 */ /* 0x000fe40007810000 */
[----:B------:R-:W-:Y:S02]  /*13370*/  FSEL R189, R25, -INF , P2 ;  /* 0xff80000019bd7808 */ /* 0x000fe40001000000 */
[----:B------:R-:W-:Y:S02]  /*13380*/  FMNMX.FTZ R9, R160, R13, !PT ;  /* 0x0000000da0097209 */ /* 0x000fe40007810000 */
[C---:B------:R-:W-:Y:S02]  /*13390*/  ISETP.GT.AND P3, PT, R2.reuse, 0x30, PT ;  /* 0x000000300200780c */ /* 0x040fe40003f64270 */
[----:B------:R-:W-:Y:S02]  /*133a0*/  FMNMX.FTZ R8, R167, R8, !PT ;  /* 0x00000008a7087209 */ /* 0x000fe40007810000 */
[----:B------:R-:W-:Y:S01]  /*133b0*/  ISETP.GT.AND P2, PT, R2, 0x31, PT ;  /* 0x000000310200780c */ /* 0x000fe20003f44270 */
[----:B------:R-:W5:Y:S01]  /*133c0*/  LDL R12, [R1+0x34] ;  /* 0x00003400010c7983 */ /* 0x000f620000100800 */
[----:B------:R-:W-:Y:S02]  /*133d0*/  FSEL R192, R28, -INF , P3 ;  /* 0xff8000001cc07808 */ /* 0x000fe40001800000 */
[----:B------:R-:W-:Y:S02]  /*133e0*/  FMNMX.FTZ R8, R189, R8, !PT ;  /* 0x00000008bd087209 */ /* 0x000fe40007810000 */
[----:B------:R-:W-:Y:S01]  /*133f0*/  FMNMX.FTZ R9, R162, R9, !PT ;  /* 0x00000009a2097209 */ /* 0x000fe20007810000 */
[C---:B-1----:R-:W-:Y:S05]  /*13400*/  HMMA.16816.F32.BF16 R60, R196.reuse, R4, R60 ;  /* 0x00000004c43c723c */ /* 0x042fea000004183c */
[----:B------:R-:W-:Y:S02]  /*13410*/  FSEL R193, R29, -INF , P2 ;  /* 0xff8000001dc17808 */ /* 0x000fe40001000000 */
[----:B------:R-:W-:Y:S01]  /*13420*/  FSEL R164, R18, -INF , P1 ;  /* 0xff80000012a47808 */ /* 0x000fe20000800000 */
[----:B------:R-:W-:Y:S03]  /*13430*/  HMMA.16816.F32.BF16 R64, R196, R6, R64 ;  /* 0x00000006c440723c */ /* 0x000fe60000041840 */
[----:B------:R-:W-:Y:S02]  /*13440*/  ISETP.GT.AND P0, PT, R0, 0x19, PT ;  /* 0x000000190000780c */ /* 0x000fe40003f04270 */
[----:B------:R-:W-:Y:S02]  /*13450*/  ISETP.GT.AND P3, PT, R2, 0x38, PT ;  /* 0x000000380200780c */ /* 0x000fe40003f64270 */
[----:B------:R-:W-:Y:S02]  /*13460*/  FMNMX.FTZ R8, R192, R8, !PT ;  /* 0x00000008c0087209 */ /* 0x000fe40007810000 */
[----:B------:R-:W-:Y:S02]  /*13470*/  FMNMX.FTZ R9, R163, R9, !PT ;  /* 0x00000009a3097209 */ /* 0x000fe40007810000 */
[----:B------:R-:W-:Y:S02]  /*13480*/  ISETP.GT.AND P1, PT, R0, 0x20, PT ;  /* 0x000000200000780c */ /* 0x000fe40003f24270 */
[----:B------:R-:W-:Y:S02]  /*13490*/  FSEL R165, R19, -INF , P0 ;  /* 0xff80000013a57808 */ /* 0x000fe40000000000 */
[----:B------:R-:W-:Y:S02]  /*134a0*/  FSEL R201, R32, -INF , P3 ;  /* 0xff80000020c97808 */ /* 0x000fe40001800000 */
[----:B------:R-:W-:Y:S02]  /*134b0*/  FMNMX.FTZ R8, R193, R8, !PT ;  /* 0x00000008c1087209 */ /* 0x000fe40007810000 */
[----:B------:R-:W-:Y:S02]  /*134c0*/  ISETP.GT.AND P2, PT, R2, 0x39, PT ;  /* 0x000000390200780c */ /* 0x000fe40003f44270 */
[----:B------:R-:W-:Y:S02]  /*134d0*/  FMNMX.FTZ R9, R164, R9, !PT ;  /* 0x00000009a4097209 */ /* 0x000fe40007810000 */
[----:B------:R-:W-:Y:S02]  /*134e0*/  FSEL R166, R22, -INF , P1 ;  /* 0xff80000016a67808 */ /* 0x000fe40000800000 */
[----:B------:R-:W-:Y:S02]  /*134f0*/  FMNMX.FTZ R8, R201, R8, !PT ;  /* 0x00000008c9087209 */ /* 0x000fe40007810000 */
[----:B------:R-:W-:Y:S02]  /*13500*/  ISETP.GT.AND P0, PT, R0, 0x21, PT ;  /* 0x000000210000780c */ /* 0x000fe40003f04270 */
[----:B------:R-:W-:Y:S02]  /*13510*/  FSEL R202, R33, -INF , P2 ;  /* 0xff80000021ca7808 */ /* 0x000fe40001000000 */
[----:B------:R-:W-:Y:S02]  /*13520*/  ISETP.GT.AND P3, PT, R2, 0x40, PT ;  /* 0x000000400200780c */ /* 0x000fe40003f64270 */
[----:B------:R-:W-:Y:S02]  /*13530*/  FMNMX.FTZ R9, R165, R9, !PT ;  /* 0x00000009a5097209 */ /* 0x000fe40007810000 */
[----:B------:R-:W-:Y:S02]  /*13540*/  FMNMX.FTZ R8, R202, R8, !PT ;  /* 0x00000008ca087209 */ /* 0x000fe40007810000 */
[----:B------:R-:W-:Y:S02]  /*13550*/  FSEL R188, R23, -INF , P0 ;  /* 0xff80000017bc7808 */ /* 0x000fe40000000000 */
[----:B------:R-:W-:Y:S02]  /*13560*/  FMNMX.FTZ R9, R166, R9, !PT ;  /* 0x00000009a6097209 */ /* 0x000fe40007810000 */
[----:B------:R-:W-:Y:S02]  /*13570*/  FSEL R230, R36, -INF , P3 ;  /* 0xff80000024e67808 */ /* 0x000fe40001800000 */
[----:B------:R-:W-:Y:S02]  /*13580*/  FMNMX.FTZ R5, R188, R9, !PT ;  /* 0x00000009bc057209 */ /* 0x000fe40007810000 */
[----:B------:R-:W-:Y:S02]  /*13590*/  FMNMX.FTZ R4, R230, R8, !PT ;  /* 0x00000008e6047209 */ /* 0x000fe40007810000 */
[----:B------:R-:W3:Y:S01]  /*135a0*/  LDL.64 R8, [R1+0x38] ;  /* 0x0000380001087983 */ /* 0x000ee20000100a00 */
[----:B------:R-:W-:Y:S02]  /*135b0*/  ISETP.GT.AND P1, PT, R0, 0x28, PT ;  /* 0x000000280000780c */ /* 0x000fe40003f24270 */
        /* <DEDUP_REMOVED lines=17> */
[----:B------:R-:W-:Y:S02]  /*136d0*/  FSEL R235, R41, -INF , P2 ;  /* 0xff80000029eb7808 */ /* 0x000fe40001000000 */
[----:B------:R-:W-:Y:S02]  /*136e0*/  FMNMX.FTZ R5, R194, R5, !PT ;  /* 0x00000005c2057209 */ /* 0x000fe40007810000 */
[----:B------:R-:W-:Y:S02]  /*136f0*/  FMNMX.FTZ R4, R234, R4, !PT ;  /* 0x00000004ea047209 */ /* 0x000fe40007810000 */
[----:B------:R-:W-:Y:S02]  /*13700*/  FSEL R238, R44, -INF , P3 ;  /* 0xff8000002cee7808 */ /* 0x000fe40001800000 */
[----:B------:R-:W-:Y:S02]  /*13710*/  FSEL R203, R34, -INF , P1 ;  /* 0xff80000022cb7808 */ /* 0x000fe40000800000 */
[C---:B------:R-:W-:Y:S02]  /*13720*/  ISETP.GT.AND P0, PT, R0.reuse, 0x39, PT ;  /* 0x000000390000780c */ /* 0x040fe40003f04270 */
        /* <DEDUP_REMOVED lines=8> */
[C---:B------:R-:W-:Y:S02]  /*137b0*/  ISETP.GT.AND P0, PT, R0.reuse, 0x41, PT ;  /* 0x000000410000780c */ /* 0x040fe40003f04270 */
[----:B------:R-:W-:Y:S02]  /*137c0*/  FMNMX.FTZ R4, R229, R4, !PT ;  /* 0x00000004e5047209 */ /* 0x000fe40007810000 */
[----:B------:R-:W-:Y:S02]  /*137d0*/  FSEL R239, R45, -INF , P2 ;  /* 0xff8000002def7808 */ /* 0x000fe40001000000 */
[----:B------:R-:W-:Y:S02]  /*137e0*/  ISETP.GT.AND P1, PT, R0, 0x48, PT ;  /* 0x000000480000780c */ /* 0x000fe40003f24270 */
[----:B------:R-:W-:Y:S02]  /*137f0*/  ISETP.GT.AND P3, PT, R2, 0x58, PT ;  /* 0x000000580200780c */ /* 0x000fe40003f64270 */
[----:B------:R-:W-:Y:S02]  /*13800*/  FSEL R233, R39, -INF , P0 ;  /* 0xff80000027e97808 */ /* 0x000fe40000000000 */
        /* <DEDUP_REMOVED lines=11> */
[----:B------:R-:W-:Y:S02]  /*138c0*/  ISETP.GT.AND P1, PT, R0, 0x58, PT ;  /* 0x000000580000780c */ /* 0x000fe40003f24270 */
[----:B------:R-:W-:Y:S02]  /*138d0*/  FSEL R244, R49, -INF , P2 ;  /* 0xff80000031f47808 */ /* 0x000fe40001000000 */
[----:B------:R-:W-:Y:S02]  /*138e0*/  ISETP.GT.AND P2, PT, R2, 0x60, PT ;  /* 0x000000600200780c */ /* 0x000fe40003f44270 */
        /* <DEDUP_REMOVED lines=12> */
[----:B------:R-:W-:Y:S02]  /*139b0*/  FMNMX.FTZ R117, R252, R117, !PT ;  /* 0x00000075fc757209 */ /* 0x000fe40007810000 */
[C---:B------:R-:W-:Y:S02]  /*139c0*/  ISETP.GT.AND P2, PT, R2.reuse, 0x79, PT ;  /* 0x000000790200780c */ /* 0x040fe40003f44270 */
[----:B------:R-:W-:Y:S02]  /*139d0*/  ISETP.GT.AND P3, PT, R2, 0x78, PT ;  /* 0x000000780200780c */ /* 0x000fe40003f64270 */
[----:B------:R-:W-:Y:S02]  /*139e0*/  FMNMX.FTZ R2, R240, R4, !PT ;  /* 0x00000004f0027209 */ /* 0x000fe40007810000 */
[----:B------:R-:W-:Y:S02]  /*139f0*/  FSEL R19, R56, -INF , P0 ;  /* 0xff80000038137808 */ /* 0x000fe40000000000 */
[----:B------:R-:W-:Y:S02]  /*13a00*/  FMNMX.FTZ R117, R242, R117, !PT ;  /* 0x00000075f2757209 */ /* 0x000fe40007810000 */
[----:B------:R-:W-:Y:S02]  /*13a10*/  FMNMX.FTZ R2, R241, R2, !PT ;  /* 0x00000002f1027209 */ /* 0x000fe40007810000 */
[----:B------:R-:W-:Y:S02]  /*13a20*/  FSEL R245, R57, -INF , P6 ;  /* 0xff80000039f57808 */ /* 0x000fe40003000000 */
[----:B------:R-:W-:Y:S02]  /*13a30*/  FMNMX.FTZ R117, R19, R117, !PT ;  /* 0x0000007513757209 */ /* 0x000fe40007810000 */
[----:B------:R-:W-:Y:S02]  /*13a40*/  ISETP.GT.AND P1, PT, R0, 0x60, PT ;  /* 0x000000600000780c */ /* 0x000fe40003f24270 */
[----:B------:R-:W-:Y:S02]  /*13a50*/  FMNMX.FTZ R2, R246, R2, !PT ;  /* 0x00000002f6027209 */ /* 0x000fe40007810000 */
[----:B------:R-:W-:Y:S02]  /*13a60*/  FSEL R250, R60, -INF , P5 ;  /* 0xff8000003cfa7808 */ /* 0x000fe40002800000 */
[----:B------:R-:W-:Y:S02]  /*13a70*/  FMNMX.FTZ R117, R245, R117, !PT ;  /* 0x00000075f5757209 */ /* 0x000fe40007810000 */
[----:B------:R-:W-:Y:S02]  /*13a80*/  FSEL R249, R54, -INF , P1 ;  /* 0xff80000036f97808 */ /* 0x000fe40000800000 */
[----:B------:R-:W-:Y:S01]  /*13a90*/  ISETP.GT.AND P0, PT, R0, 0x61, PT ;  /* 0x000000610000780c */ /* 0x000fe20003f04270 */
[----:B----4-:R-:W-:Y:S01]  /*13aa0*/  IMAD.MOV.U32 R15, RZ, RZ, 0x6 ;  /* 0x00000006ff0f7424 */ /* 0x010fe200078e00ff */
[----:B------:R-:W-:Y:S02]  /*13ab0*/  FMNMX.FTZ R2, R248, R2, !PT ;  /* 0x00000002f8027209 */ /* 0x000fe40007810000 */
[----:B------:R-:W-:Y:S02]  /*13ac0*/  FSEL R18, R61, -INF , P4 ;  /* 0xff8000003d127808 */ /* 0x000fe40002000000 */
[----:B------:R-:W-:Y:S02]  /*13ad0*/  FMNMX.FTZ R117, R250, R117, !PT ;  /* 0x00000075fa757209 */ /* 0x000fe40007810000 */
[----:B------:R-:W-:Y:S02]  /*13ae0*/  FSEL R251, R55, -INF , P0 ;  /* 0xff80000037fb7808 */ /* 0x000fe40000000000 */
        /* <DEDUP_REMOVED lines=9> */
[----:B------:R-:W-:Y:S02]  /*13b80*/  FSEL R28, R59, -INF , P0 ;  /* 0xff8000003b1c7808 */ /* 0x000fe40000000000 */
[----:B------:R-:W-:Y:S02]  /*13b90*/  ISETP.GT.AND P1, PT, R0, 0x70, PT ;  /* 0x000000700000780c */ /* 0x000fe40003f24270 */
[----:B------:R-:W-:Y:S02]  /*13ba0*/  FMNMX.FTZ R2, R24, R2, !PT ;  /* 0x0000000218027209 */ /* 0x000fe40007810000 */
[----:B------:R-:W-:Y:S02]  /*13bb0*/  FMNMX.FTZ R117, R16, R117, !PT ;  /* 0x0000007510757209 */ /* 0x000fe40007810000 */
[----:B------:R-:W-:Y:S02]  /*13bc0*/  FSEL R25, R62, -INF , P1 ;  /* 0xff8000003e197808 */ /* 0x000fe40000800000 */
[----:B------:R-:W-:Y:S01]  /*13bd0*/  FMNMX.FTZ R2, R28, R2, !PT ;  /* 0x000000021c027209 */ /* 0x000fe20007810000 */
[----:B------:R-:W1:Y:S01]  /*13be0*/  SHFL.BFLY PT, R4, R117, 0x2, 0x1f ;  /* 0x0c401f0075047f89 */ /* 0x000e6200000e0000 */
[C---:B------:R-:W-:Y:S02]  /*13bf0*/  ISETP.GT.AND P0, PT, R0.reuse, 0x71, PT ;  /* 0x000000710000780c */ /* 0x040fe40003f04270 */
[C---:B------:R-:W-:Y:S02]  /*13c00*/  ISETP.GT.AND P1, PT, R0.reuse, 0x78, PT ;  /* 0x000000780000780c */ /* 0x040fe40003f24270 */
[----:B------:R-:W-:Y:S02]  /*13c10*/  FSEL R32, R63, -INF , P0 ;  /* 0xff8000003f207808 */ /* 0x000fe40000000000 */
[----:B------:R-:W-:Y:S02]  /*13c20*/  FMNMX.FTZ R2, R25, R2, !PT ;  /* 0x0000000219027209 */ /* 0x000fe40007810000 */
[----:B------:R-:W-:Y:S02]  /*13c30*/  ISETP.GT.AND P0, PT, R0, 0x79, PT ;  /* 0x000000790000780c */ /* 0x000fe40003f04270 */
[----:B------:R-:W-:Y:S02]  /*13c40*/  FMNMX.FTZ R0, R32, R2, !PT ;  /* 0x0000000220007209 */ /* 0x000fe40007810000 */
[----:B------:R-:W-:Y:S02]  /*13c50*/  FSEL R26, R66, -INF , P1 ;  /* 0xff800000421a7808 */ /* 0x000fe40000800000 */
[C---:B------:R-:W-:Y:S02]  /*13c60*/  LOP3.LUT P6, RZ, R119.reuse, 0x2, RZ, 0xc0, !PT ;  /* 0x0000000277ff7812 */ /* 0x040fe400078cc0ff */
[----:B------:R-:W-:Y:S02]  /*13c70*/  LOP3.LUT P5, RZ, R119, 0x1, RZ, 0xc0, !PT ;  /* 0x0000000177ff7812 */ /* 0x000fe400078ac0ff */
[----:B------:R-:W-:Y:S02]  /*13c80*/  FSEL R119, R67, -INF , P0 ;  /* 0xff80000043777808 */ /* 0x000fe40000000000 */
[----:B------:R-:W-:Y:S02]  /*13c90*/  FMNMX.FTZ R0, R26, R0, !PT ;  /* 0x000000001a007209 */ /* 0x000fe40007810000 */
[----:B------:R-:W-:Y:S02]  /*13ca0*/  ISETP.GE.AND P2, PT, R200, 0x1, PT ;  /* 0x00000001c800780c */ /* 0x000fe40003f46270 */
[----:B------:R-:W-:Y:S02]  /*13cb0*/  FMNMX.FTZ R0, R119, R0, !PT ;  /* 0x0000000077007209 */ /* 0x000fe40007810000 */
[----:B-1----:R-:W-:Y:S03]  /*13cc0*/  FMNMX.FTZ R117, R117, R4, !PT ;  /* 0x0000000475757209 */ /* 0x002fe60007810000 */
[----:B------:R-:W1:Y:S06]  /*13cd0*/  SHFL.BFLY PT, R2, R0, 0x2, 0x1f ;  /* 0x0c401f0000027f89 */ /* 0x000e6c00000e0000 */
[----:B------:R-:W-:Y:S02]  /*13ce0*/  @P2 SHF.R.S32.HI R6, RZ, 0x1f, R228 ;  /* 0x0000001fff062819 */ /* 0x000fe400000114e4 */
[----:B------:R-:W4:Y:S03]  /*13cf0*/  SHFL.BFLY PT, R4, R117, 0x1, 0x1f ;  /* 0x0c201f0075047f89 */ /* 0x000f2600000e0000 */
[----:B------:R-:W-:Y:S04]  /*13d00*/  @P2 IMAD R6, R6, c[0x0][0x1e0], RZ ;  /* 0x0000780006062a24 */ /* 0x000fe800078e02ff */
[----:B------:R-:W-:Y:S01]  /*13d10*/  @P2 IMAD R6, R228, c[0x0][0x1e4], R6 ;  /* 0x00007900e4062a24 */ /* 0x000fe200078e0206 */
[----:B-1----:R-:W-:Y:S05]  /*13d20*/  FMNMX.FTZ R0, R0, R2, !PT ;  /* 0x0000000200007209 */ /* 0x002fea0007810000 */
[----:B------:R-:W1:Y:S01]  /*13d30*/  SHFL.BFLY PT, R2, R0, 0x1, 0x1f ;  /* 0x0c201f0000027f89 */ /* 0x000e6200000e0000 */
[----:B----4-:R-:W-:Y:S01]  /*13d40*/  FMNMX.FTZ R117, R117, R4, !PT ;  /* 0x0000000475757209 */ /* 0x010fe20007810000 */
[----:B------:R-:W-:Y:S03]  /*13d50*/  @P2 IMAD.WIDE.U32 R4, R228, c[0x0][0x1e0], RZ ;  /* 0x00007800e4042a25 */ /* 0x000fe600078e00ff */
[C---:B------:R-:W-:Y:S01]  /*13d60*/  FSETP.NEU.FTZ.AND P1, PT, R117.reuse, -INF , PT ;  /* 0xff8000007500780b */ /* 0x040fe20003f3d000 */
[----:B------:R-:W-:Y:S01]  /*13d70*/  FMUL.FTZ R149, R117, c[0x0][0x2d0] ;  /* 0x0000b40075957a20 */ /* 0x000fe20000410000 */
[----:B------:R-:W-:Y:S01]  /*13d80*/  @P2 IADD3 R5, R5, R6, RZ ;  /* 0x0000000605052210 */ /* 0x000fe20007ffe0ff */
[C---:B------:R-:W-:Y:S03]  /*13d90*/  @P2 IMAD.SHL.U32 R6, R4.reuse, 0x80, RZ ;  /* 0x0000008004062824 */ /* 0x040fe600078e00ff */
[----:B------:R-:W-:Y:S02]  /*13da0*/  FSEL R149, R149, RZ, P1 ;  /* 0x000000ff95957208 */ /* 0x000fe40000800000 */
[----:B------:R-:W-:Y:S02]  /*13db0*/  @P2 SHF.L.U64.HI R4, R4, 0x7, R5 ;  /* 0x0000000704042819 */ /* 0x000fe40000010205 */
[----:B------:R-:W-:Y:S01]  /*13dc0*/  @P2 IADD3 R5, P3, R6, R14, RZ ;  /* 0x0000000e06052210 */ /* 0x000fe20007f7e0ff */
[--C-:B------:R-:W-:Y:S02]  /*13dd0*/  FFMA.FTZ R7, R116, c[0x0][0x2d0], -R149.reuse ;  /* 0x0000b40074077a23 */ /* 0x100fe40000010895 */
[----:B------:R-:W-:Y:S02]  /*13de0*/  IMAD.MOV.U32 R14, RZ, RZ, c[0x0][0x1e0] ;  /* 0x00007800ff0e7624 */ /* 0x000fe400078e00ff */
[----:B------:R4:W-:Y:S01]  /*13df0*/  MUFU.EX2 R27, R7 ;  /* 0x00000007001b7308 */ /* 0x0009e20000000800 */
[----:B-1----:R-:W-:Y:S01]  /*13e00*/  FMNMX.FTZ R116, R0, R2, !PT ;  /* 0x0000000200747209 */ /* 0x002fe20007810000 */
[----:B------:R-:W-:Y:S01]  /*13e10*/  IMAD.SHL.U32 R13, R14, 0x40, RZ ;  /* 0x000000400e0d7824 */ /* 0x000fe200078e00ff */
[----:B--2---:R-:W-:Y:S01]  /*13e20*/  @P2 IADD3 R0, P0, R6, R11, RZ ;  /* 0x0000000b06002210 */ /* 0x004fe20007f1e0ff */
[----:B------:R-:W-:Y:S02]  /*13e30*/  FFMA.FTZ R6, R148, c[0x0][0x2d0], -R149 ;  /* 0x0000b40094067a23 */ /* 0x000fe40000010895 */
[----:B------:R-:W-:Y:S04]  /*13e40*/  FMUL.FTZ R148, R116, c[0x0][0x2d0] ;  /* 0x0000b40074947a20 */ /* 0x000fe80000410000 */
[----:B------:R-:W-:Y:S01]  /*13e50*/  MUFU.EX2 R21, R6 ;  /* 0x0000000600157308 */ /* 0x000fe20000000800 */
[C---:B---3--:R-:W-:Y:S01]  /*13e60*/  @P2 IMAD.X R2, R4.reuse, 0x1, R9, P3 ;  /* 0x0000000104022824 */ /* 0x048fe200018e0609 */
[C---:B------:R-:W-:Y:S01]  /*13e70*/  @P2 LEA R8, P3, R5.reuse, c[0x0][0x1c8], 0x1 ;  /* 0x0000720005082a11 */ /* 0x040fe200078608ff */
[----:B------:R-:W-:Y:S01]  /*13e80*/  @P2 IMAD.X R4, R4, 0x1, R10, P0 ;  /* 0x0000000104042824 */ /* 0x000fe200000e060a */
[----:B------:R-:W-:Y:S01]  /*13e90*/  @P2 LEA R10, P0, R0, c[0x0][0x1c8], 0x1 ;  /* 0x00007200000a2a11 */ /* 0x000fe200078008ff */
[--C-:B----4-:R-:W-:Y:S01]  /*13ea0*/  FFMA.FTZ R7, R156, c[0x0][0x2d0], -R149.reuse ;  /* 0x0000b4009c077a23 */ /* 0x110fe20000010895 */
[----:B------:R-:W-:Y:S01]  /*13eb0*/  @P2 LEA.HI.X R9, R5, c[0x0][0x1cc], R2, 0x1, P3 ;  /* 0x0000730005092a11 */ /* 0x000fe200018f0c02 */
[----:B------:R-:W-:Y:S01]  /*13ec0*/  FFMA.FTZ R2, R157, c[0x0][0x2d0], -R149 ;  /* 0x0000b4009d027a23 */ /* 0x000fe20000010895 */
[----:B------:R-:W-:Y:S02]  /*13ed0*/  @P2 LEA.HI.X R11, R0, c[0x0][0x1cc], R4, 0x1, P0 ;  /* 0x00007300000b2a11 */ /* 0x000fe400000f0c04 */
[----:B------:R-:W1:Y:S01]  /*13ee0*/  MUFU.EX2 R247, R7 ;  /* 0x0000000700f77308 */ /* 0x000e620000000800 */
[----:B------:R-:W-:Y:S01]  /*13ef0*/  FSETP.NEU.FTZ.AND P0, PT, R116, -INF , PT ;  /* 0xff8000007400780b */ /* 0x000fe20003f1d000 */
[----:B------:R2:W-:Y:S01]  /*13f00*/  @P2 LDGSTS.E.BYPASS.LTC128B.128 [R227+0x8100], [R8.64], !P5 ;  /* 0x0810000008e32fae */ /* 0x0005e2000e901d48 */
[----:B------:R-:W-:Y:S01]  /*13f10*/  @P2 IADD3 R0, P3, R13, 0x80, RZ ;  /* 0x000000800d002810 */ /* 0x000fe20007f7e0ff */
[----:B------:R-:W-:Y:S01]  /*13f20*/  IMAD.MOV.U32 R13, RZ, RZ, c[0x0][0x1e0] ;  /* 0x00007800ff0d7624 */ /* 0x000fe200078e00ff */
[----:B------:R-:W-:Y:S03]  /*13f30*/  FSEL R148, R148, RZ, P0 ;  /* 0x000000ff94947208 */ /* 0x000fe60000000000 */
[C---:B------:R-:W-:Y:S01]  /*13f40*/  @P2 IMAD.SHL.U32 R14, R13.reuse, 0x40, RZ ;  /* 0x000000400d0e2824 */ /* 0x040fe200078e00ff */
[----:B------:R-:W-:Y:S01]  /*13f50*/  @P2 SHF.L.U64.HI R15, R13, R15, c[0x0][0x1e4] ;  /* 0x000079000d0f2619 */ /* 0x000fe2000001020f */
[----:B------:R5:W3:Y:S01]  /*13f60*/  MUFU.EX2 R4, R2 ;  /* 0x0000000200047308 */ /* 0x000ae20000000800 */
[--C-:B------:R-:W-:Y:S01]  /*13f70*/  FFMA.FTZ R5, R159, c[0x0][0x2d0], -R148.reuse ;  /* 0x0000b4009f057a23 */ /* 0x100fe20000010894 */
[----:B------:R4:W-:Y:S01]  /*13f80*/  @P2 LDGSTS.E.BYPASS.LTC128B.128 [R227+0xc100], [R10.64], !P6 ;  /* 0x0c1000000ae32fae */ /* 0x0009e2000f101d48 */
[----:B------:R-:W-:Y:S07]  /*13f90*/  FFMA.FTZ R13, R161, c[0x0][0x2d0], -R148 ;  /* 0x0000b400a10d7a23 */ /* 0x000fee0000010894 */
[----:B------:R4:W-:Y:S01]  /*13fa0*/  MUFU.EX2 R156, R5 ;  /* 0x00000005009c7308 */ /* 0x0009e20000000800 */
[----:B-1----:R-:W-:Y:S09]  /*13fb0*/  F2FP.BF16.PACK_AB R144, R247, R27 ;  /* 0x0000001bf790723e */ /* 0x002ff200000010ff */
[----:B------:R1:W1:Y:S01]  /*13fc0*/  MUFU.EX2 R20, R13 ;  /* 0x0000000d00147308 */ /* 0x0002620000000800 */
[----:B-----5:R-:W-:Y:S01]  /*13fd0*/  @P2 IADD3.X R2, RZ, R12, RZ, P3, !PT ;  /* 0x0000000cff022210 */ /* 0x020fe20001ffe4ff */
[----:B---3--:R-:W-:Y:S01]  /*13fe0*/  IMAD.MOV.U32 R159, RZ, RZ, R4 ;  /* 0x000000ffff9f7224 */ /* 0x008fe200078e0004 */
[-C--:B------:R-:W-:Y:S01]  /*13ff0*/  @P2 IADD3 R4, P3, R8, R14.reuse, RZ ;  /* 0x0000000e08042210 */ /* 0x080fe20007f7e0ff */
[----:B--2---:R-:W-:Y:S02]  /*14000*/  FFMA.FTZ R8, R158, c[0x0][0x2d0], -R148 ;  /* 0x0000b4009e087a23 */ /* 0x004fe40000010894 */
[----:B------:R-:W-:Y:S04]  /*14010*/  IMAD.MOV.U32 R158, RZ, RZ, R21 ;  /* 0x000000ffff9e7224 */ /* 0x000fe800078e0015 */
[----:B------:R2:W-:Y:S01]  /*14020*/  MUFU.EX2 R161, R8 ;  /* 0x0000000800a17308 */ /* 0x0005e20000000800 */
[--C-:B----4-:R-:W-:Y:S01]  /*14030*/  @P2 IMAD.X R5, R9, 0x1, R15.reuse, P3 ;  /* 0x0000000109052824 */ /* 0x110fe200018e060f */
[C---:B------:R-:W-:Y:S02]  /*14040*/  @P2 IADD3 R6, P3, R4.reuse, R14, RZ ;  /* 0x0000000e04062210 */ /* 0x040fe40007f7e0ff */
[----:B------:R-:W-:Y:S02]  /*14050*/  F2FP.BF16.PACK_AB R146, R159, R158 ;  /* 0x0000009e9f92723e */ /* 0x000fe400000010ff */
[----:B------:R3:W-:Y:S01]  /*14060*/  @P2 LDGSTS.E.BYPASS.LTC128B.128 [R227+0x9100], [R4.64], !P5 ;  /* 0x0910000004e32fae */ /* 0x0007e2000e901d48 */
[C-C-:B------:R-:W-:Y:S01]  /*14070*/  @P2 IMAD.X R7, R5.reuse, 0x1, R15.reuse, P3 ;  /* 0x0000000105072824 */ /* 0x140fe200018e060f */
[----:B------:R-:W-:Y:S05]  /*14080*/  @P2 IADD3 R12, P3, R4, R0, RZ ;  /* 0x00000000040c2210 */ /* 0x000fea0007f7e0ff */
[--C-:B-1----:R-:W-:Y:S01]  /*14090*/  @P2 IMAD.X R13, R5, 0x1, R2.reuse, P3 ;  /* 0x00000001050d2824 */ /* 0x102fe200018e0602 */
[C---:B------:R-:W-:Y:S01]  /*140a0*/  @P2 IADD3 R14, P3, R6.reuse, R14, RZ ;  /* 0x0000000e060e2210 */ /* 0x040fe20007f7e0ff */
[----:B------:R3:W-:Y:S04]  /*140b0*/  @P2 LDGSTS.E.BYPASS.LTC128B.128 [R227+0xd100], [R4.64+0x80], !P6 ;  /* 0x0d10008004e32fae */ /* 0x0007e8000f101d48 */
[----:B------:R-:W-:Y:S01]  /*140c0*/  @P2 IMAD.X R15, R7, 0x1, R15, P3 ;  /* 0x00000001070f2824 */ /* 0x000fe200018e060f */
[----:B--2---:R-:W-:Y:S03]  /*140d0*/  @P2 IADD3 R8, P3, R6, R0, RZ ;  /* 0x0000000006082210 */ /* 0x004fe60007f7e0ff */
[----:B------:R1:W-:Y:S01]  /*140e0*/  @P2 LDGSTS.E.BYPASS.LTC128B.128 [R227+0xa100], [R6.64], !P5 ;  /* 0x0a10000006e32fae */ /* 0x0003e2000e901d48 */
[----:B------:R-:W-:Y:S01]  /*140f0*/  FSEL R0, R117, RZ, P1 ;  /* 0x000000ff75007208 */ /* 0x000fe20000800000 */
[----:B------:R-:W-:Y:S01]  /*14100*/  @P2 IMAD.X R9, R7, 0x1, R2, P3 ;  /* 0x0000000107092824 */ /* 0x000fe200018e0602 */
[----:B------:R-:W-:Y:S03]  /*14110*/  FSEL R2, R116, RZ, P0 ;  /* 0x000000ff74027208 */ /* 0x000fe60000000000 */
[----:B------:R-:W-:Y:S02]  /*14120*/  FADD.FTZ R0, -R0, R3 ;  /* 0x0000000300007221 */ /* 0x000fe40000010100 */
[----:B------:R2:W-:Y:S02]  /*14130*/  @P2 LDGSTS.E.BYPASS.LTC128B.128 [R227+0xe100], [R12.64], !P6 ;  /* 0x0e1000000ce32fae */ /* 0x0005e4000f101d48 */
[----:B------:R-:W-:Y:S04]  /*14140*/  FMUL.FTZ R0, R0, c[0x0][0x2d0] ;  /* 0x0000b40000007a20 */ /* 0x000fe80000410000 */
[----:B------:R4:W5:Y:S02]  /*14150*/  MUFU.EX2 R3, R0 ;  /* 0x0000000000037308 */ /* 0x0009640000000800 */
[----:B------:R2:W-:Y:S01]  /*14160*/  @P2 LDGSTS.E.BYPASS.LTC128B.128 [R227+0xb100], [R14.64], !P5 ;  /* 0x0b1000000ee32fae */ /* 0x0005e2000e901d48 */
[----:B---3--:R-:W-:Y:S02]  /*14170*/  FFMA.FTZ R4, R160, c[0x0][0x2d0], -R148 ;  /* 0x0000b400a0047a23 */ /* 0x008fe40000010894 */
[----:B------:R-:W-:Y:S05]  /*14180*/  IMAD.MOV.U32 R160, RZ, RZ, R20 ;  /* 0x000000ffffa07224 */ /* 0x000fea00078e0014 */
[----:B------:R3:W-:Y:S01]  /*14190*/  @P2 LDGSTS.E.BYPASS.LTC128B.128 [R227+0xf100], [R8.64], !P6 ;  /* 0x0f10000008e32fae */ /* 0x0007e2000f101d48 */
[----:B------:R1:W1:Y:S01]  /*141a0*/  MUFU.EX2 R157, R4 ;  /* 0x00000004009d7308 */ /* 0x0002620000000800 */
[----:B------:R-:W-:Y:S06]  /*141b0*/  F2FP.BF16.PACK_AB R145, R160, R156 ;  /* 0x0000009ca091723e */ /* 0x000fec00000010ff */
[----:B------:R-:W-:Y:S01]  /*141c0*/  LDSM.16.MT88.4 R20, [R206+0x100] ;  /* 0x00010000ce14783b */ /* 0x000fe20000004200 */
[----:B----4-:R-:W-:Y:S01]  /*141d0*/  FADD.FTZ R0, -R2, R118 ;  /* 0x0000007602007221 */ /* 0x010fe20000010100 */
[----:B------:R-:W-:Y:S01]  /*141e0*/  MOV R118, R26 ;  /* 0x0000001a00767202 */ /* 0x000fe20000000f00 */
[----:B------:R-:W-:Y:S05]  /*141f0*/  FFMA.FTZ R2, R150, c[0x0][0x2d0], -R149 ;  /* 0x0000b40096027a23 */ /* 0x000fea0000010895 */
[----:B------:R-:W-:Y:S01]  /*14200*/  LDSM.16.MT88.4 R36, [R208+0x100] ;  /* 0x00010000d024783b */ /* 0x000fe20000004200 */
[----:B------:R-:W-:Y:S02]  /*14210*/  FMUL.FTZ R0, R0, c[0x0][0x2d0] ;  /* 0x0000b40000007a20 */ /* 0x000fe40000410000 */
[C---:B-----5:R-:W-:Y:S02]  /*14220*/  FMUL.FTZ R5, R3.reuse, R121 ;  /* 0x0000007903057220 */ /* 0x060fe40000410000 */
[C---:B------:R-:W-:Y:S02]  /*14230*/  FMUL.FTZ R49, R3.reuse, R105 ;  /* 0x0000006903317220 */ /* 0x040fe40000410000 */
[----:B------:R-:W4:Y:S01]  /*14240*/  MUFU.EX2 R0, R0 ;  /* 0x0000000000007308 */ /* 0x000f220000000800 */
[----:B--2---:R-:W2:Y:S01]  /*14250*/  LDSM.16.MT88.4 R12, [R205+0x100] ;  /* 0x00010000cd0c783b */ /* 0x004ea20000004200 */
[----:B-1----:R-:W-:Y:S01]  /*14260*/  FMUL.FTZ R4, R3, R120 ;  /* 0x0000007803047220 */ /* 0x002fe20000410000 */
[----:B------:R-:W-:Y:S01]  /*14270*/  F2FP.BF16.PACK_AB R147, R157, R161 ;  /* 0x000000a19d93723e */ /* 0x000fe200000010ff */
[C---:B---3--:R-:W-:Y:S01]  /*14280*/  FMUL.FTZ R8, R3.reuse, R124 ;  /* 0x0000007c03087220 */ /* 0x048fe20000410000 */
[----:B------:R-:W-:Y:S01]  /*14290*/  MOV R120, R28 ;  /* 0x0000001c00787202 */ /* 0x000fe20000000f00 */
[C---:B------:R-:W-:Y:S02]  /*142a0*/  FMUL.FTZ R9, R3.reuse, R125 ;  /* 0x0000007d03097220 */ /* 0x040fe40000410000 */
[----:B------:R-:W-:Y:S01]  /*142b0*/  IMAD.MOV.U32 R124, RZ, RZ, R18 ;  /* 0x000000ffff7c7224 */ /* 0x000fe200078e0012 */
[----:B------:R-:W1:Y:S01]  /*142c0*/  LDSM.16.MT88.4 R28, [R209+0x100] ;  /* 0x00010000d11c783b */ /* 0x000e620000004200 */
[----:B------:R-:W-:Y:S02]  /*142d0*/  IMAD.MOV.U32 R125, RZ, RZ, R17 ;  /* 0x000000ffff7d7224 */ /* 0x000fe400078e0011 */
[C---:B------:R-:W-:Y:S02]  /*142e0*/  FMUL.FTZ R17, R3.reuse, R73 ;  /* 0x0000004903117220 */ /* 0x040fe40000410000 */
[----:B------:R-:W-:Y:S02]  /*142f0*/  IMAD.MOV.U32 R121, RZ, RZ, R24 ;  /* 0x000000ffff797224 */ /* 0x000fe400078e0018 */
[C---:B------:R-:W-:Y:S01]  /*14300*/  FMUL.FTZ R24, R3.reuse, R80 ;  /* 0x0000005003187220 */ /* 0x040fe20000410000 */
[----:B------:R-:W3:Y:S01]  /*14310*/  LDSM.16.MT88.4 R44, [R205+0x4100] ;  /* 0x00410000cd2c783b */ /* 0x000ee20000004200 */
[----:B------:R-:W-:Y:S02]  /*14320*/  IMAD.MOV.U32 R80, RZ, RZ, R25 ;  /* 0x000000ffff507224 */ /* 0x000fe400078e0019 */
[C---:B------:R-:W-:Y:S02]  /*14330*/  FMUL.FTZ R25, R3.reuse, R81 ;  /* 0x0000005103197220 */ /* 0x040fe40000410000 */
[----:B------:R-:W-:Y:S02]  /*14340*/  IMAD.MOV.U32 R81, RZ, RZ, R32 ;  /* 0x000000ffff517224 */ /* 0x000fe400078e0020 */
[C---:B----4-:R-:W-:Y:S01]  /*14350*/  FMUL.FTZ R11, R0.reuse, R127 ;  /* 0x0000007f000b7220 */ /* 0x050fe20000410000 */
[----:B------:R-:W4:Y:S01]  /*14360*/  LDSM.16.MT88.4 R52, [R206+0x4100] ;  /* 0x00410000ce34783b */ /* 0x000f220000004200 */
[----:B------:R5:W-:Y:S01]  /*14370*/  MUFU.EX2 R127, R2 ;  /* 0x00000002007f7308 */ /* 0x000be20000000800 */
[C---:B------:R-:W-:Y:S02]  /*14380*/  FMUL.FTZ R26, R0.reuse, R82 ;  /* 0x00000052001a7220 */ /* 0x040fe40000410000 */
[----:B------:R-:W-:Y:S02]  /*14390*/  IMAD.MOV.U32 R82, RZ, RZ, R27 ;  /* 0x000000ffff527224 */ /* 0x000fe400078e001b */
[C---:B------:R-:W-:Y:S02]  /*143a0*/  FMUL.FTZ R27, R0.reuse, R83 ;  /* 0x00000053001b7220 */ /* 0x040fe40000410000 */
[C---:B------:R-:W-:Y:S01]  /*143b0*/  FMUL.FTZ R7, R0.reuse, R123 ;  /* 0x0000007b00077220 */ /* 0x040fe20000410000 */
[----:B------:R-:W1:Y:S01]  /*143c0*/  LDSM.16.MT88.4 R60, [R209+0x4100] ;  /* 0x00410000d13c783b */ /* 0x000e620000004200 */
[----:B------:R-:W-:Y:S02]  /*143d0*/  IMAD.MOV.U32 R123, RZ, RZ, R250 ;  /* 0x000000ffff7b7224 */ /* 0x000fe400078e00fa */
[C---:B------:R-:W-:Y:S02]  /*143e0*/  FMUL.FTZ R51, R0.reuse, R107 ;  /* 0x0000006b00337220 */ /* 0x040fe40000410000 */
[C---:B------:R-:W-:Y:S02]  /*143f0*/  FMUL.FTZ R6, R0.reuse, R122 ;  /* 0x0000007a00067220 */ /* 0x040fe40000410000 */
[C---:B------:R-:W-:Y:S01]  /*14400*/  FMUL.FTZ R18, R0.reuse, R74 ;  /* 0x0000004a00127220 */ /* 0x040fe20000410000 */
[----:B------:R-:W0:Y:S01]  /*14410*/  LDGDEPBAR ;  /* 0x00000000000079af */ /* 0x000e220000000000 */
[C---:B------:R-:W-:Y:S02]  /*14420*/  FMUL.FTZ R32, R3.reuse, R88 ;  /* 0x0000005803207220 */ /* 0x040fe40000410000 */
[----:B------:R-:W-:Y:S01]  /*14430*/  FMUL.FTZ R33, R3, R89 ;  /* 0x0000005903217220 */ /* 0x000fe20000410000 */
[C---:B--2---:R-:W-:Y:S05]  /*14440*/  HMMA.16816.F32.BF16 R4, R144.reuse, R12, R4 ;  /* 0x0000000c9004723c */ /* 0x044fea0000041804 */
[----:B-----5:R-:W-:Y:S02]  /*14450*/  FFMA.FTZ R2, R151, c[0x0][0x2d0], -R149 ;  /* 0x0000b40097027a23 */ /* 0x020fe40000010895 */
[C---:B------:R-:W-:Y:S02]  /*14460*/  FMUL.FTZ R10, R0.reuse, R126 ;  /* 0x0000007e000a7220 */ /* 0x040fe40000410000 */
[----:B------:R2:W-:Y:S03]  /*14470*/  MUFU.EX2 R66, R2 ;  /* 0x0000000200427308 */ /* 0x0005e60000000800 */
[C---:B------:R-:W-:Y:S02]  /*14480*/  FMUL.FTZ R50, R0.reuse, R106 ;  /* 0x0000006a00327220 */ /* 0x040fe40000410000 */
[C---:B------:R-:W-:Y:S03]  /*14490*/  HMMA.16816.F32.BF16 R8, R144.reuse, R14, R8 ;  /* 0x0000000e9008723c */ /* 0x040fe60000041808 */
[C---:B------:R-:W-:Y:S02]  /*144a0*/  FMUL.FTZ R12, R3.reuse, R68 ;  /* 0x00000044030c7220 */ /* 0x040fe40000410000 */
[C---:B------:R-:W-:Y:S02]  /*144b0*/  FMUL.FTZ R13, R3.reuse, R69 ;  /* 0x00000045030d7220 */ /* 0x040fe40000410000 */
[C---:B------:R-:W-:Y:S02]  /*144c0*/  FMUL.FTZ R14, R0.reuse, R70 ;  /* 0x00000046000e7220 */ /* 0x040fe40000410000 */
[C---:B------:R-:W-:Y:S02]  /*144d0*/  FMUL.FTZ R15, R0.reuse, R71 ;  /* 0x00000047000f7220 */ /* 0x040fe40000410000 */
[----:B------:R-:W5:Y:S01]  /*144e0*/  LDSM.16.MT88.4 R68, [R208+0x4100] ;  /* 0x00410000d044783b */ /* 0x000f620000004200 */
[C---:B------:R-:W-:Y:S02]  /*144f0*/  FMUL.FTZ R34, R0.reuse, R90 ;  /* 0x0000005a00227220 */ /* 0x040fe40000410000 */
[----:B------:R-:W-:Y:S02]  /*14500*/  FMUL.FTZ R35, R0, R91 ;  /* 0x0000005b00237220 */ /* 0x000fe40000410000 */
[C---:B------:R-:W-:Y:S03]  /*14510*/  HMMA.16816.F32.BF16 R12, R144.reuse, R20, R12 ;  /* 0x00000014900c723c */ /* 0x040fe6000004180c */
[----:B--2---:R-:W-:Y:S01]  /*14520*/  FFMA.FTZ R2, R162, c[0x0][0x2d0], -R148 ;  /* 0x0000b400a2027a23 */ /* 0x004fe20000010894 */
[----:B------:R-:W-:Y:S01]  /*14530*/  LDSM.16.MT88.4 R88, [R209+0x4900] ;  /* 0x00490000d158783b */ /* 0x000fe20000004200 */
[----:B------:R-:W-:Y:S02]  /*14540*/  IMAD.MOV.U32 R122, RZ, RZ, R19 ;  /* 0x000000ffff7a7224 */ /* 0x000fe400078e0013 */
[----:B------:R2:W1:Y:S01]  /*14550*/  MUFU.EX2 R65, R2 ;  /* 0x0000000200417308 */ /* 0x0004620000000800 */
[C---:B------:R-:W-:Y:S04]  /*14560*/  FMUL.FTZ R19, R0.reuse, R75 ;  /* 0x0000004b00137220 */ /* 0x040fe80000410000 */
[----:B------:R-:W-:Y:S02]  /*14570*/  IMAD.MOV.U32 R126, RZ, RZ, R16 ;  /* 0x000000ffff7e7224 */ /* 0x000fe400078e0010 */
[C---:B------:R-:W-:Y:S02]  /*14580*/  FMUL.FTZ R16, R3.reuse, R72 ;  /* 0x0000004803107220 */ /* 0x040fe40000410000 */
[----:B------:R-:W3:Y:S01]  /*14590*/  LDSM.16.MT88.4 R72, [R205+0x900] ;  /* 0x00090000cd48783b */ /* 0x000ee20000004200 */
[C---:B------:R-:W-:Y:S02]  /*145a0*/  FMUL.FTZ R20, R3.reuse, R76 ;  /* 0x0000004c03147220 */ /* 0x040fe40000410000 */
[----:B------:R-:W-:Y:S02]  /*145b0*/  FMUL.FTZ R21, R3, R77 ;  /* 0x0000004d03157220 */ /* 0x000fe40000410000 */
[C---:B------:R-:W-:Y:S03]  /*145c0*/  HMMA.16816.F32.BF16 R16, R144.reuse, R22, R16 ;  /* 0x000000169010723c */ /* 0x040fe60000041810 */
[C---:B------:R-:W-:Y:S02]  /*145d0*/  FMUL.FTZ R43, R0.reuse, R99 ;  /* 0x00000063002b7220 */ /* 0x040fe40000410000 */
[----:B------:R-:W-:Y:S02]  /*145e0*/  IMAD.MOV.U32 R99, RZ, RZ, R125 ;  /* 0x000000ffff637224 */ /* 0x000fe400078e007d */
[C---:B------:R-:W-:Y:S02]  /*145f0*/  FMUL.FTZ R22, R0.reuse, R78 ;  /* 0x0000004e00167220 */ /* 0x040fe40000410000 */
[C---:B------:R-:W-:Y:S02]  /*14600*/  FMUL.FTZ R23, R0.reuse, R79 ;  /* 0x0000004f00177220 */ /* 0x040fe40000410000 */
[----:B------:R-:W3:Y:S01]  /*14610*/  LDSM.16.MT88.4 R76, [R206+0x900] ;  /* 0x00090000ce4c783b */ /* 0x000ee20000004200 */
[----:B--2---:R-:W-:Y:S02]  /*14620*/  FFMA.FTZ R2, R163, c[0x0][0x2d0], -R148 ;  /* 0x0000b400a3027a23 */ /* 0x004fe40000010894 */
[----:B------:R-:W-:Y:S02]  /*14630*/  IMAD.MOV.U32 R125, RZ, RZ, R247 ;  /* 0x000000ffff7d7224 */ /* 0x000fe400078e00f7 */
[C---:B-1----:R-:W-:Y:S01]  /*14640*/  HMMA.16816.F32.BF16 R20, R144.reuse, R28, R20 ;  /* 0x0000001c9014723c */ /* 0x042fe20000041814 */
[----:B------:R1:W2:Y:S02]  /*14650*/  MUFU.EX2 R67, R2 ;  /* 0x0000000200437308 */ /* 0x0002a40000000800 */
[--C-:B------:R-:W-:Y:S02]  /*14660*/  FFMA.FTZ R99, R99, c[0x0][0x2d0], -R149.reuse ;  /* 0x0000b40063637a23 */ /* 0x100fe40000010895 */
[C---:B------:R-:W-:Y:S02]  /*14670*/  FMUL.FTZ R40, R3.reuse, R96 ;  /* 0x0000006003287220 */ /* 0x040fe40000410000 */
[C---:B------:R-:W-:Y:S01]  /*14680*/  FMUL.FTZ R28, R3.reuse, R84 ;  /* 0x00000054031c7220 */ /* 0x040fe20000410000 */
[C---:B------:R-:W-:Y:S04]  /*14690*/  HMMA.16816.F32.BF16 R24, R144.reuse, R30, R24 ;  /* 0x0000001e9018723c */ /* 0x040fe80000041818 */
[C---:B------:R-:W-:Y:S02]  /*146a0*/  FMUL.FTZ R29, R3.reuse, R85 ;  /* 0x00000055031d7220 */ /* 0x040fe40000410000 */
[----:B------:R-:W-:Y:S02]  /*146b0*/  FMUL.FTZ R41, R3, R97 ;  /* 0x0000006103297220 */ /* 0x000fe40000410000 */
[C---:B------:R-:W-:Y:S04]  /*146c0*/  FMUL.FTZ R30, R0.reuse, R86 ;  /* 0x00000056001e7220 */ /* 0x040fe80000410000 */
[----:B------:R-:W-:Y:S02]  /*146d0*/  FMUL.FTZ R31, R0, R87 ;  /* 0x00000057001f7220 */ /* 0x000fe40000410000 */
[----:B------:R-:W-:Y:S01]  /*146e0*/  LDSM.16.MT88.4 R84, [R208+0x900] ;  /* 0x00090000d054783b */ /* 0x000fe20000004200 */
[----:B------:R-:W-:Y:S02]  /*146f0*/  IMAD.MOV.U32 R97, RZ, RZ, R80 ;  /* 0x000000ffff617224 */ /* 0x000fe400078e0050 */
[----:B-1----:R-:W-:Y:S02]  /*14700*/  FFMA.FTZ R2, R152, c[0x0][0x2d0], -R149 ;  /* 0x0000b40098027a23 */ /* 0x002fe40000010895 */
[C---:B------:R-:W-:Y:S02]  /*14710*/  HMMA.16816.F32.BF16 R28, R144.reuse, R36, R28 ;  /* 0x00000024901c723c */ /* 0x040fe4000004181c */
[----:B------:R1:W1:Y:S01]  /*14720*/  MUFU.EX2 R83, R2 ;  /* 0x0000000200537308 */ /* 0x0002620000000800 */
[--C-:B------:R-:W-:Y:S02]  /*14730*/  FFMA.FTZ R97, R97, c[0x0][0x2d0], -R148.reuse ;  /* 0x0000b40061617a23 */ /* 0x100fe40000010894 */
[C---:B------:R-:W-:Y:S02]  /*14740*/  FMUL.FTZ R42, R0.reuse, R98 ;  /* 0x00000062002a7220 */ /* 0x040fe40000410000 */
[C---:B------:R-:W-:Y:S01]  /*14750*/  FMUL.FTZ R36, R3.reuse, R92 ;  /* 0x0000005c03247220 */ /* 0x040fe20000410000 */
[C---:B------:R-:W-:Y:S04]  /*14760*/  HMMA.16816.F32.BF16 R32, R144.reuse, R38, R32 ;  /* 0x000000269020723c */ /* 0x040fe80000041820 */
[C---:B------:R-:W-:Y:S02]  /*14770*/  FMUL.FTZ R37, R3.reuse, R93 ;  /* 0x0000005d03257220 */ /* 0x040fe40000410000 */
[C---:B------:R-:W-:Y:S02]  /*14780*/  FMUL.FTZ R48, R3.reuse, R104 ;  /* 0x0000006803307220 */ /* 0x040fe40000410000 */
[C---:B------:R-:W-:Y:S04]  /*14790*/  FMUL.FTZ R38, R0.reuse, R94 ;  /* 0x0000005e00267220 */ /* 0x040fe80000410000 */
[----:B------:R-:W-:Y:S02]  /*147a0*/  FMUL.FTZ R39, R0, R95 ;  /* 0x0000005f00277220 */ /* 0x000fe40000410000 */
[----:B------:R-:W-:Y:S01]  /*147b0*/  LDSM.16.MT88.4 R92, [R206+0x1100] ;  /* 0x00110000ce5c783b */ /* 0x000fe20000004200 */
[----:B------:R-:W-:Y:S02]  /*147c0*/  IMAD.MOV.U32 R98, RZ, RZ, R81 ;  /* 0x000000ffff627224 */ /* 0x000fe400078e0051 */
[----:B------:R-:W-:Y:S02]  /*147d0*/  FMUL.FTZ R56, R3, R108 ;  /* 0x0000006c03387220 */ /* 0x000fe40000410000 */
[C---:B---3--:R-:W-:Y:S03]  /*147e0*/  HMMA.16816.F32.BF16 R36, R144.reuse, R44, R36 ;  /* 0x0000002c9024723c */ /* 0x048fe60000041824 */
[----:B-1----:R-:W-:Y:S02]  /*147f0*/  FFMA.FTZ R2, R153, c[0x0][0x2d0], -R149 ;  /* 0x0000b40099027a23 */ /* 0x002fe40000010895 */
[----:B------:R-:W-:Y:S02]  /*14800*/  FFMA.FTZ R98, R98, c[0x0][0x2d0], -R148 ;  /* 0x0000b40062627a23 */ /* 0x000fe40000010894 */
[----:B------:R1:W-:Y:S01]  /*14810*/  MUFU.EX2 R250, R2 ;  /* 0x0000000200fa7308 */ /* 0x0003e20000000800 */
[C---:B------:R-:W-:Y:S04]  /*14820*/  HMMA.16816.F32.BF16 R40, R144.reuse, R46, R40 ;  /* 0x0000002e9028723c */ /* 0x040fe80000041828 */
[C---:B------:R-:W-:Y:S02]  /*14830*/  FMUL.FTZ R44, R3.reuse, R100 ;  /* 0x00000064032c7220 */ /* 0x040fe40000410000 */
[C---:B------:R-:W-:Y:S02]  /*14840*/  FMUL.FTZ R45, R3.reuse, R101 ;  /* 0x00000065032d7220 */ /* 0x040fe40000410000 */
[C---:B------:R-:W-:Y:S04]  /*14850*/  FMUL.FTZ R46, R0.reuse, R102 ;  /* 0x00000066002e7220 */ /* 0x040fe80000410000 */
[C---:B------:R-:W-:Y:S02]  /*14860*/  FMUL.FTZ R47, R0.reuse, R103 ;  /* 0x00000067002f7220 */ /* 0x040fe40000410000 */
[----:B------:R-:W-:Y:S02]  /*14870*/  IMAD.MOV.U32 R100, RZ, RZ, R82 ;  /* 0x000000ffff647224 */ /* 0x000fe400078e0052 */
[C---:B------:R-:W-:Y:S02]  /*14880*/  FMUL.FTZ R57, R3.reuse, R109 ;  /* 0x0000006d03397220 */ /* 0x040fe40000410000 */
[C---:B------:R-:W-:Y:S01]  /*14890*/  FMUL.FTZ R58, R0.reuse, R110 ;  /* 0x0000006e003a7220 */ /* 0x040fe20000410000 */
[C---:B----4-:R-:W-:Y:S03]  /*148a0*/  HMMA.16816.F32.BF16 R44, R144.reuse, R52, R44 ;  /* 0x00000034902c723c */ /* 0x050fe6000004182c */
[----:B------:R-:W-:Y:S02]  /*148b0*/  FMUL.FTZ R59, R0, R111 ;  /* 0x0000006f003b7220 */ /* 0x000fe40000410000 */
[----:B-1----:R-:W-:Y:S02]  /*148c0*/  FFMA.FTZ R2, R164, c[0x0][0x2d0], -R148 ;  /* 0x0000b400a4027a23 */ /* 0x002fe40000010894 */
[C---:B------:R-:W-:Y:S01]  /*148d0*/  FMUL.FTZ R52, R3.reuse, R128 ;  /* 0x0000008003347220 */ /* 0x040fe20000410000 */
[C---:B------:R-:W-:Y:S01]  /*148e0*/  HMMA.16816.F32.BF16 R48, R144.reuse, R54, R48 ;  /* 0x000000369030723c */ /* 0x040fe20000041830 */
[----:B------:R1:W-:Y:S03]  /*148f0*/  MUFU.EX2 R107, R2 ;  /* 0x00000002006b7308 */ /* 0x0003e60000000800 */
[----:B------:R-:W-:Y:S02]  /*14900*/  IMAD.MOV.U32 R150, RZ, RZ, R245 ;  /* 0x000000ffff967224 */ /* 0x000fe400078e00f5 */
[C---:B------:R-:W-:Y:S02]  /*14910*/  FMUL.FTZ R53, R3.reuse, R129 ;  /* 0x0000008103357220 */ /* 0x040fe40000410000 */
[C---:B------:R-:W-:Y:S04]  /*14920*/  FMUL.FTZ R54, R0.reuse, R130 ;  /* 0x0000008200367220 */ /* 0x040fe80000410000 */
[C---:B------:R-:W-:Y:S02]  /*14930*/  FMUL.FTZ R55, R0.reuse, R131 ;  /* 0x0000008300377220 */ /* 0x040fe40000410000 */
[C---:B------:R-:W-:Y:S02]  /*14940*/  FMUL.FTZ R64, R3.reuse, R112 ;  /* 0x0000007003407220 */ /* 0x040fe40000410000 */
[----:B------:R-:W-:Y:S02]  /*14950*/  IMAD.MOV.U32 R112, RZ, RZ, R65 ;  /* 0x000000ffff707224 */ /* 0x000fe400078e0041 */
[----:B------:R-:W-:Y:S01]  /*14960*/  FMUL.FTZ R65, R3, R113 ;  /* 0x0000007103417220 */ /* 0x000fe20000410000 */
[C---:B------:R-:W-:Y:S03]  /*14970*/  HMMA.16816.F32.BF16 R52, R144.reuse, R60, R52 ;  /* 0x0000003c9034723c */ /* 0x040fe60000041834 */
[----:B------:R-:W-:Y:S02]  /*14980*/  IMAD.MOV.U32 R113, RZ, RZ, R66 ;  /* 0x000000ffff717224 */ /* 0x000fe400078e0042 */
[C---:B------:R-:W-:Y:S02]  /*14990*/  FMUL.FTZ R66, R0.reuse, R114 ;  /* 0x0000007200427220 */ /* 0x040fe40000410000 */
[----:B-1----:R-:W-:Y:S01]  /*149a0*/  FFMA.FTZ R2, R165, c[0x0][0x2d0], -R148 ;  /* 0x0000b400a5027a23 */ /* 0x002fe20000010894 */
[C---:B------:R-:W-:Y:S03]  /*149b0*/  HMMA.16816.F32.BF16 R56, R144.reuse, R62, R56 ;  /* 0x0000003e9038723c */ /* 0x040fe60000041838 */
[----:B------:R1:W3:Y:S01]  /*149c0*/  MUFU.EX2 R106, R2 ;  /* 0x00000002006a7308 */ /* 0x0002e20000000800 */
[C---:B------:R-:W-:Y:S02]  /*149d0*/  FMUL.FTZ R60, R3.reuse, R132 ;  /* 0x00000084033c7220 */ /* 0x040fe40000410000 */
[----:B------:R-:W-:Y:S01]  /*149e0*/  FMUL.FTZ R61, R3, R133 ;  /* 0x00000085033d7220 */ /* 0x000fe20000410000 */
[----:B------:R-:W-:Y:S01]  /*149f0*/  MOV R133, R126 ;  /* 0x0000007e00857202 */ /* 0x000fe20000000f00 */
[C---:B------:R-:W-:Y:S04]  /*14a00*/  FMUL.FTZ R62, R0.reuse, R134 ;  /* 0x00000086003e7220 */ /* 0x040fe80000410000 */
[----:B------:R-:W-:Y:S02]  /*14a10*/  IMAD.MOV.U32 R134, RZ, RZ, R242 ;  /* 0x000000ffff867224 */ /* 0x000fe400078e00f2 */
[C---:B------:R-:W-:Y:S02]  /*14a20*/  FMUL.FTZ R63, R0.reuse, R135 ;  /* 0x00000087003f7220 */ /* 0x040fe40000410000 */
[----:B--2---:R-:W-:Y:S02]  /*14a30*/  IMAD.MOV.U32 R114, RZ, RZ, R67 ;  /* 0x000000ffff727224 */ /* 0x004fe400078e0043 */
[----:B------:R-:W-:Y:S02]  /*14a40*/  IMAD.MOV.U32 R126, RZ, RZ, R160 ;  /* 0x000000ffff7e7224 */ /* 0x000fe400078e00a0 */
[----:B------:R-:W-:Y:S01]  /*14a50*/  FMUL.FTZ R67, R0, R115 ;  /* 0x0000007300437220 */ /* 0x000fe20000410000 */
[C---:B-----5:R-:W-:Y:S03]  /*14a60*/  HMMA.16816.F32.BF16 R60, R144.reuse, R68, R60 ;  /* 0x00000044903c723c */ /* 0x060fe6000004183c */
[----:B------:R-:W-:Y:S02]  /*14a70*/  IMAD.MOV.U32 R115, RZ, RZ, R83 ;  /* 0x000000ffff737224 */ /* 0x000fe400078e0053 */
[----:B------:R-:W2:Y:S01]  /*14a80*/  LDSM.16.MT88.4 R80, [R209+0x900] ;  /* 0x00090000d150783b */ /* 0x000ea20000004200 */
[----:B-1----:R-:W-:Y:S01]  /*14a90*/  FFMA.FTZ R2, R154, c[0x0][0x2d0], -R149 ;  /* 0x0000b4009a027a23 */ /* 0x002fe20000010895 */
[----:B------:R-:W-:Y:S01]  /*14aa0*/  F2FP.BF16.PACK_AB R68, R113, R127 ;  /* 0x0000007f7144723e */ /* 0x000fe200000010ff */
[----:B------:R-:W-:Y:S01]  /*14ab0*/  HMMA.16816.F32.BF16 R64, R144, R70, R64 ;  /* 0x000000469040723c */ /* 0x000fe20000041840 */
[----:B------:R-:W-:Y:S03]  /*14ac0*/  MUFU.EX2 R144, R98 ;  /* 0x0000006200907308 */ /* 0x000fe60000000800 */
[----:B------:R-:W-:Y:S01]  /*14ad0*/  F2FP.BF16.PACK_AB R69, R114, R112 ;  /* 0x000000707245723e */ /* 0x000fe200000010ff */
[----:B------:R-:W-:Y:S02]  /*14ae0*/  IMAD.MOV.U32 R151, RZ, RZ, R121 ;  /* 0x000000ffff977224 */ /* 0x000fe400078e0079 */
[----:B---3--:R-:W-:Y:S01]  /*14af0*/  F2FP.BF16.PACK_AB R71, R106, R107 ;  /* 0x0000006b6a47723e */ /* 0x008fe200000010ff */
[----:B------:R-:W-:Y:S01]  /*14b00*/  IMAD.MOV.U32 R145, RZ, RZ, R122 ;  /* 0x000000ffff917224 */ /* 0x000fe200078e007a */
[----:B------:R-:W-:Y:S02]  /*14b10*/  F2FP.BF16.PACK_AB R70, R250, R115 ;  /* 0x00000073fa46723e */ /* 0x000fe400000010ff */
[----:B------:R1:W-:Y:S01]  /*14b20*/  MUFU.EX2 R105, R2 ;  /* 0x0000000200697308 */ /* 0x0003e20000000800 */
[----:B------:R-:W-:Y:S02]  /*14b30*/  IMAD.MOV.U32 R122, RZ, RZ, R161 ;  /* 0x000000ffff7a7224 */ /* 0x000fe400078e00a1 */
[----:B------:R-:W-:Y:S02]  /*14b40*/  IMAD.MOV.U32 R121, RZ, RZ, R159 ;  /* 0x000000ffff797224 */ /* 0x000fe400078e009f */
[C---:B------:R-:W-:Y:S05]  /*14b50*/  HMMA.16816.F32.BF16 R4, R68.reuse, R72, R4 ;  /* 0x000000484404723c */ /* 0x040fea0000041804 */
[----:B------:R-:W-:Y:S02]  /*14b60*/  IMAD.MOV.U32 R96, RZ, RZ, R124 ;  /* 0x000000ffff607224 */ /* 0x000fe400078e007c */
[----:B------:R-:W-:Y:S01]  /*14b70*/  IMAD.MOV.U32 R124, RZ, RZ, R156 ;  /* 0x000000ffff7c7224 */ /* 0x000fe200078e009c */
[C---:B------:R-:W-:Y:S01]  /*14b80*/  HMMA.16816.F32.BF16 R8, R68.reuse, R74, R8 ;  /* 0x0000004a4408723c */ /* 0x040fe20000041808 */
[----:B------:R-:W3:Y:S03]  /*14b90*/  LDSM.16.MT88.4 R72, [R205+0x4900] ;  /* 0x00490000cd48783b */ /* 0x000ee60000004200 */
[----:B------:R-:W-:Y:S02]  /*14ba0*/  FFMA.FTZ R96, R96, c[0x0][0x2d0], -R149 ;  /* 0x0000b40060607a23 */ /* 0x000fe40000010895 */
[----:B------:R-:W-:Y:S01]  /*14bb0*/  IMAD.MOV.U32 R146, RZ, RZ, R123 ;  /* 0x000000ffff927224 */ /* 0x000fe200078e007b */
[----:B------:R-:W-:Y:S01]  /*14bc0*/  MOV R123, R158 ;  /* 0x0000009e007b7202 */ /* 0x000fe20000000f00 */
[C---:B------:R-:W-:Y:S04]  /*14bd0*/  HMMA.16816.F32.BF16 R12, R68.reuse, R76, R12 ;  /* 0x0000004c440c723c */ /* 0x040fe8000004180c */
[----:B-1----:R-:W-:Y:S02]  /*14be0*/  FFMA.FTZ R2, R155, c[0x0][0x2d0], -R149 ;  /* 0x0000b4009b027a23 */ /* 0x002fe40000010895 */
[----:B------:R-:W-:Y:S02]  /*14bf0*/  IMAD.MOV.U32 R132, RZ, RZ, R120 ;  /* 0x000000ffff847224 */ /* 0x000fe400078e0078 */
[C---:B------:R-:W-:Y:S01]  /*14c00*/  HMMA.16816.F32.BF16 R16, R68.reuse, R78, R16 ;  /* 0x0000004e4410723c */ /* 0x040fe20000041810 */
[----:B------:R1:W4:Y:S01]  /*14c10*/  MUFU.EX2 R247, R2 ;  /* 0x0000000200f77308 */ /* 0x0003220000000800 */
[----:B------:R-:W5:Y:S02]  /*14c20*/  LDSM.16.MT88.4 R76, [R206+0x4900] ;  /* 0x00490000ce4c783b */ /* 0x000f640000004200 */
[----:B------:R-:W-:Y:S01]  /*14c30*/  IMAD.MOV.U32 R120, RZ, RZ, R157 ;  /* 0x000000ffff787224 */ /* 0x000fe200078e009d */
[----:B------:R-:W-:Y:S01]  /*14c40*/  MOV R147, R132 ;  /* 0x0000008400937202 */ /* 0x000fe20000000f00 */
[--C-:B------:R-:W-:Y:S02]  /*14c50*/  FFMA.FTZ R118, R118, c[0x0][0x2d0], -R148.reuse ;  /* 0x0000b40076767a23 */ /* 0x100fe40000010894 */
[C---:B--2---:R-:W-:Y:S04]  /*14c60*/  HMMA.16816.F32.BF16 R20, R68.reuse, R80, R20 ;  /* 0x000000504414723c */ /* 0x044fe80000041814 */
[----:B------:R-:W-:Y:S01]  /*14c70*/  MUFU.EX2 R118, R118 ;  /* 0x0000007600767308 */ /* 0x000fe20000000800 */
[----:B------:R-:W-:Y:S03]  /*14c80*/  IMAD.MOV.U32 R132, RZ, RZ, R151 ;  /* 0x000000ffff847224 */ /* 0x000fe600078e0097 */
[C---:B------:R-:W-:Y:S01]  /*14c90*/  HMMA.16816.F32.BF16 R24, R68.reuse, R82, R24 ;  /* 0x000000524418723c */ /* 0x040fe20000041818 */
[----:B------:R-:W2:Y:S07]  /*14ca0*/  LDSM.16.MT88.4 R80, [R208+0x4900] ;  /* 0x00490000d050783b */ /* 0x000eae0000004200 */
[C---:B------:R-:W-:Y:S04]  /*14cb0*/  HMMA.16816.F32.BF16 R28, R68.reuse, R84, R28 ;  /* 0x00000054441c723c */ /* 0x040fe8000004181c */
[--C-:B-1----:R-:W-:Y:S04]  /*14cc0*/  FFMA.FTZ R2, R166, c[0x0][0x2d0], -R148.reuse ;  /* 0x0000b400a6027a23 */ /* 0x102fe80000010894 */
[C---:B------:R-:W-:Y:S01]  /*14cd0*/  HMMA.16816.F32.BF16 R32, R68.reuse, R86, R32 ;  /* 0x000000564420723c */ /* 0x040fe20000041820 */
[----:B------:R1:W-:Y:S01]  /*14ce0*/  MUFU.EX2 R104, R2 ;  /* 0x0000000200687308 */ /* 0x0003e20000000800 */
[----:B------:R-:W2:Y:S06]  /*14cf0*/  LDSM.16.MT88.4 R84, [R205+0x1100] ;  /* 0x00110000cd54783b */ /* 0x000eac0000004200 */
[C---:B---3--:R-:W-:Y:S08]  /*14d00*/  HMMA.16816.F32.BF16 R36, R68.reuse, R72, R36 ;  /* 0x000000484424723c */ /* 0x048ff00000041824 */
[C---:B------:R-:W-:Y:S01]  /*14d10*/  HMMA.16816.F32.BF16 R40, R68.reuse, R74, R40 ;  /* 0x0000004a4428723c */ /* 0x040fe20000041828 */
[----:B------:R-:W3:Y:S07]  /*14d20*/  LDSM.16.MT88.4 R72, [R209+0x1100] ;  /* 0x00110000d148783b */ /* 0x000eee0000004200 */
[C---:B-----5:R-:W-:Y:S04]  /*14d30*/  HMMA.16816.F32.BF16 R44, R68.reuse, R76, R44 ;  /* 0x0000004c442c723c */ /* 0x060fe8000004182c */
[----:B-1----:R-:W-:Y:S04]  /*14d40*/  FFMA.FTZ R2, R188, c[0x0][0x2d0], -R148 ;  /* 0x0000b400bc027a23 */ /* 0x002fe80000010894 */
[C---:B------:R-:W-:Y:S01]  /*14d50*/  HMMA.16816.F32.BF16 R48, R68.reuse, R78, R48 ;  /* 0x0000004e4430723c */ /* 0x040fe20000041830 */
[----:B------:R1:W5:Y:S01]  /*14d60*/  MUFU.EX2 R245, R2 ;  /* 0x0000000200f57308 */ /* 0x0003620000000800 */
[----:B------:R-:W3:Y:S06]  /*14d70*/  LDSM.16.MT88.4 R76, [R208+0x1100] ;  /* 0x00110000d04c783b */ /* 0x000eec0000004200 */
[C---:B------:R-:W-:Y:S07]  /*14d80*/  HMMA.16816.F32.BF16 R52, R68.reuse, R88, R52 ;  /* 0x000000584434723c */ /* 0x040fee0000041834 */
[--C-:B------:R-:W-:Y:S01]  /*14d90*/  FFMA.FTZ R88, R201, c[0x0][0x2d0], -R149.reuse ;  /* 0x0000b400c9587a23 */ /* 0x100fe20000010895 */
[C---:B------:R-:W-:Y:S03]  /*14da0*/  HMMA.16816.F32.BF16 R56, R68.reuse, R90, R56 ;  /* 0x0000005a4438723c */ /* 0x040fe60000041838 */
[----:B------:R3:W-:Y:S05]  /*14db0*/  MUFU.EX2 R165, R88 ;  /* 0x0000005800a57308 */ /* 0x0007ea0000000800 */
[C---:B--2---:R-:W-:Y:S04]  /*14dc0*/  HMMA.16816.F32.BF16 R60, R68.reuse, R80, R60 ;  /* 0x00000050443c723c */ /* 0x044fe8000004183c */
[--C-:B-1----:R-:W-:Y:S04]  /*14dd0*/  FFMA.FTZ R2, R167, c[0x0][0x2d0], -R149.reuse ;  /* 0x0000b400a7027a23 */ /* 0x102fe80000010895 */
[----:B------:R-:W-:Y:S01]  /*14de0*/  HMMA.16816.F32.BF16 R64, R68, R82, R64 ;  /* 0x000000524440723c */ /* 0x000fe20000041840 */
[----:B------:R1:W-:Y:S01]  /*14df0*/  MUFU.EX2 R242, R2 ;  /* 0x0000000200f27308 */ /* 0x0003e20000000800 */
[----:B------:R-:W2:Y:S05]  /*14e00*/  LDSM.16.MT88.4 R80, [R205+0x5100] ;  /* 0x00510000cd50783b */ /* 0x000eaa0000004200 */
[----:B----4-:R-:W-:Y:S02]  /*14e10*/  F2FP.BF16.PACK_AB R68, R247, R105 ;  /* 0x00000069f744723e */ /* 0x010fe400000010ff */
[----:B-----5:R-:W-:Y:S01]  /*14e20*/  F2FP.BF16.PACK_AB R69, R245, R104 ;  /* 0x00000068f545723e */ /* 0x020fe200000010ff */
[----:B---3--:R-:W-:Y:S02]  /*14e30*/  LDSM.16.MT88.4 R88, [R208+0x5900] ;  /* 0x00590000d058783b */ /* 0x008fe40000004200 */
[----:B-1----:R-:W-:Y:S02]  /*14e40*/  FFMA.FTZ R2, R189, c[0x0][0x2d0], -R149 ;  /* 0x0000b400bd027a23 */ /* 0x002fe40000010895 */
[----:B------:R-:W-:Y:S02]  /*14e50*/  IMAD.MOV.U32 R189, RZ, RZ, R115 ;  /* 0x000000ffffbd7224 */ /* 0x000fe400078e0073 */
[----:B------:R1:W3:Y:S01]  /*14e60*/  MUFU.EX2 R188, R2 ;  /* 0x0000000200bc7308 */ /* 0x0002e20000000800 */
[----:B------:R-:W-:Y:S02]  /*14e70*/  IMAD.MOV.U32 R115, RZ, RZ, R124 ;  /* 0x000000ffff737224 */ /* 0x000fe400078e007c */
[----:B-1----:R-:W-:Y:S01]  /*14e80*/  FFMA.FTZ R2, R190, c[0x0][0x2d0], -R148 ;  /* 0x0000b400be027a23 */ /* 0x002fe20000010894 */
[----:B---3--:R-:W-:Y:S01]  /*14e90*/  F2FP.BF16.PACK_AB R70, R188, R242 ;  /* 0x000000f2bc46723e */ /* 0x008fe200000010ff */
[----:B------:R-:W-:Y:S05]  /*14ea0*/  IMAD.MOV.U32 R190, RZ, RZ, R114 ;  /* 0x000000ffffbe7224 */ /* 0x000fea00078e0072 */
[----:B------:R1:W-:Y:S02]  /*14eb0*/  MUFU.EX2 R111, R2 ;  /* 0x00000002006f7308 */ /* 0x0003e40000000800 */
[----:B-1----:R-:W-:Y:S02]  /*14ec0*/  FFMA.FTZ R2, R191, c[0x0][0x2d0], -R148 ;  /* 0x0000b400bf027a23 */ /* 0x002fe40000010894 */
[----:B------:R-:W-:Y:S06]  /*14ed0*/  IMAD.MOV.U32 R191, RZ, RZ, R113 ;  /* 0x000000ffffbf7224 */ /* 0x000fec00078e0071 */
[----:B------:R1:W3:Y:S01]  /*14ee0*/  MUFU.EX2 R110, R2 ;  /* 0x00000002006e7308 */ /* 0x0002e20000000800 */
[----:B------:R-:W-:Y:S02]  /*14ef0*/  IMAD.MOV.U32 R113, RZ, RZ, R125 ;  /* 0x000000ffff717224 */ /* 0x000fe400078e007d */
[--C-:B-1----:R-:W-:Y:S01]  /*14f00*/  FFMA.FTZ R2, R192, c[0x0][0x2d0], -R149.reuse ;  /* 0x0000b400c0027a23 */ /* 0x102fe20000010895 */
[----:B---3--:R-:W-:Y:S01]  /*14f10*/  F2FP.BF16.PACK_AB R71, R110, R111 ;  /* 0x0000006f6e47723e */ /* 0x008fe200000010ff */
[----:B------:R-:W-:Y:S05]  /*14f20*/  IMAD.MOV.U32 R192, RZ, RZ, R112 ;  /* 0x000000ffffc07224 */ /* 0x000fea00078e0070 */
[----:B------:R1:W-:Y:S01]  /*14f30*/  MUFU.EX2 R109, R2 ;  /* 0x00000002006d7308 */ /* 0x0003e20000000800 */
[----:B------:R-:W-:Y:S01]  /*14f40*/  IMAD.MOV.U32 R112, RZ, RZ, R126 ;  /* 0x000000ffff707224 */ /* 0x000fe200078e007e */
[C---:B------:R-:W-:Y:S08]  /*14f50*/  HMMA.16816.F32.BF16 R4, R68.reuse, R84, R4 ;  /* 0x000000544404723c */ /* 0x040ff00000041804 */
[C---:B------:R-:W-:Y:S01]  /*14f60*/  HMMA.16816.F32.BF16 R8, R68.reuse, R86, R8 ;  /* 0x000000564408723c */ /* 0x040fe20000041808 */
[----:B------:R-:W3:Y:S07]  /*14f70*/  LDSM.16.MT88.4 R84, [R206+0x5100] ;  /* 0x00510000ce54783b */ /* 0x000eee0000004200 */
[C---:B------:R-:W-:Y:S04]  /*14f80*/  HMMA.16816.F32.BF16 R12, R68.reuse, R92, R12 ;  /* 0x0000005c440c723c */ /* 0x040fe8000004180c */
[--C-:B-1----:R-:W-:Y:S01]  /*14f90*/  FFMA.FTZ R2, R193, c[0x0][0x2d0], -R149.reuse ;  /* 0x0000b400c1027a23 */ /* 0x102fe20000010895 */
[----:B------:R-:W-:Y:S02]  /*14fa0*/  MOV R193, R127 ;  /* 0x0000007f00c17202 */ /* 0x000fe40000000f00 */
[----:B------:R-:W-:Y:S01]  /*14fb0*/  LDSM.16.MT88.4 R124, [R205+0x3900] ;  /* 0x00390000cd7c783b */ /* 0x000fe20000004200 */
[C---:B------:R-:W-:Y:S01]  /*14fc0*/  HMMA.16816.F32.BF16 R16, R68.reuse, R94, R16 ;  /* 0x0000005e4410723c */ /* 0x040fe20000041810 */
[----:B------:R1:W4:Y:S06]  /*14fd0*/  MUFU.EX2 R167, R2 ;  /* 0x0000000200a77308 */ /* 0x00032c0000000800 */
[----:B------:R-:W-:Y:S01]  /*14fe0*/  LDSM.16.MT88.4 R92, [R206+0x2100] ;  /* 0x00210000ce5c783b */ /* 0x000fe20000004200 */
[C---:B------:R-:W-:Y:S08]  /*14ff0*/  HMMA.16816.F32.BF16 R20, R68.reuse, R72, R20 ;  /* 0x000000484414723c */ /* 0x040ff00000041814 */
[C---:B------:R-:W-:Y:S01]  /*15000*/  HMMA.16816.F32.BF16 R24, R68.reuse, R74, R24 ;  /* 0x0000004a4418723c */ /* 0x040fe20000041818 */
[----:B------:R-:W5:Y:S07]  /*15010*/  LDSM.16.MT88.4 R72, [R209+0x5100] ;  /* 0x00510000d148783b */ /* 0x000f6e0000004200 */
[C---:B------:R-:W-:Y:S04]  /*15020*/  HMMA.16816.F32.BF16 R28, R68.reuse, R76, R28 ;  /* 0x0000004c441c723c */ /* 0x040fe8000004181c */
        /* <DEDUP_REMOVED lines=12> */
[C---:B-----5:R-:W-:Y:S08]  /*150f0*/  HMMA.16816.F32.BF16 R52, R68.reuse, R72, R52 ;  /* 0x000000484434723c */ /* 0x060ff00000041834 */
[C---:B------:R-:W-:Y:S01]  /*15100*/  HMMA.16816.F32.BF16 R56, R68.reuse, R74, R56 ;  /* 0x0000004a4438723c */ /* 0x040fe20000041838 */
[----:B------:R-:W5:Y:S07]  /*15110*/  LDSM.16.MT88.4 R72, [R209+0x1900] ;  /* 0x00190000d148783b */ /* 0x000f6e0000004200 */
[C---:B----4-:R-:W-:Y:S04]  /*15120*/  HMMA.16816.F32.BF16 R60, R68.reuse, R76, R60 ;  /* 0x0000004c443c723c */ /* 0x050fe8000004183c */
[--C-:B-1----:R-:W-:Y:S04]  /*15130*/  FFMA.FTZ R2, R202, c[0x0][0x2d0], -R149.reuse ;  /* 0x0000b400ca027a23 */ /* 0x102fe80000010895 */
[----:B------:R-:W-:Y:S01]  /*15140*/  HMMA.16816.F32.BF16 R64, R68, R78, R64 ;  /* 0x0000004e4440723c */ /* 0x000fe20000041840 */
[----:B------:R1:W4:Y:S01]  /*15150*/  MUFU.EX2 R164, R2 ;  /* 0x0000000200a47308 */ /* 0x0003220000000800 */
[----:B------:R-:W2:Y:S05]  /*15160*/  LDSM.16.MT88.4 R76, [R208+0x1900] ;  /* 0x00190000d04c783b */ /* 0x000eaa0000004200 */
[----:B------:R-:W-:Y:S02]  /*15170*/  F2FP.BF16.PACK_AB R68, R167, R109 ;  /* 0x0000006da744723e */ /* 0x000fe400000010ff */
[----:B---3--:R-:W-:Y:S03]  /*15180*/  F2FP.BF16.PACK_AB R69, R166, R108 ;  /* 0x0000006ca645723e */ /* 0x008fe600000010ff */
[--C-:B-1----:R-:W-:Y:S01]  /*15190*/  FFMA.FTZ R2, R203, c[0x0][0x2d0], -R148.reuse ;  /* 0x0000b400cb027a23 */ /* 0x102fe20000010894 */
[----:B----4-:R-:W-:Y:S03]  /*151a0*/  F2FP.BF16.PACK_AB R70, R164, R165 ;  /* 0x000000a5a446723e */ /* 0x010fe600000010ff */
[----:B------:R1:W-:Y:S02]  /*151b0*/  MUFU.EX2 R163, R2 ;  /* 0x0000000200a37308 */ /* 0x0003e40000000800 */
[--C-:B-1----:R-:W-:Y:S08]  /*151c0*/  FFMA.FTZ R2, R229, c[0x0][0x2d0], -R148.reuse ;  /* 0x0000b400e5027a23 */ /* 0x102ff00000010894 */
        /* <DEDUP_REMOVED lines=11> */
[----:B------:R-:W4:Y:S06]  /*15280*/  LDSM.16.MT88.4 R84, [R206+0x5900] ;  /* 0x00590000ce54783b */ /* 0x000f2c0000004200 */
[C---:B-----5:R-:W-:Y:S08]  /*15290*/  HMMA.16816.F32.BF16 R20, R68.reuse, R72, R20 ;  /* 0x000000484414723c */ /* 0x060ff00000041814 */
[C---:B------:R-:W-:Y:S01]  /*152a0*/  HMMA.16816.F32.BF16 R24, R68.reuse, R74, R24 ;  /* 0x0000004a4418723c */ /* 0x040fe20000041818 */
[----:B------:R-:W5:Y:S07]  /*152b0*/  LDSM.16.MT88.4 R72, [R209+0x5900] ;  /* 0x00590000d148783b */ /* 0x000f6e0000004200 */
        /* <DEDUP_REMOVED lines=13> */
[C---:B-----5:R-:W-:Y:S08]  /*15390*/  HMMA.16816.F32.BF16 R52, R68.reuse, R72, R52 ;  /* 0x000000484434723c */ /* 0x060ff00000041834 */
[C---:B------:R-:W-:Y:S01]  /*153a0*/  HMMA.16816.F32.BF16 R56, R68.reuse, R74, R56 ;  /* 0x0000004a4438723c */ /* 0x040fe20000041838 */
[----:B------:R-:W5:Y:S07]  /*153b0*/  LDSM.16.MT88.4 R72, [R208+0x2100] ;  /* 0x00210000d048783b */ /* 0x000f6e0000004200 */
        /* <DEDUP_REMOVED lines=12> */
[--C-:B-1----:R-:W-:Y:S08]  /*15480*/  FFMA.FTZ R2, R237, c[0x0][0x2d0], -R148.reuse ;  /* 0x0000b400ed027a23 */ /* 0x102ff00000010894 */
        /* <DEDUP_REMOVED lines=12> */
[C---:B--2---:R-:W-:Y:S08]  /*15550*/  HMMA.16816.F32.BF16 R20, R68.reuse, R80, R20 ;  /* 0x000000504414723c */ /* 0x044ff00000041814 */
[C---:B------:R-:W-:Y:S01]  /*15560*/  HMMA.16816.F32.BF16 R24, R68.reuse, R82, R24 ;  /* 0x000000524418723c */ /* 0x040fe20000041818 */
[----:B------:R-:W2:Y:S07]  /*15570*/  LDSM.16.MT88.4 R80, [R209+0x6100] ;  /* 0x00610000d150783b */ /* 0x000eae0000004200 */
[C---:B-----5:R-:W-:Y:S04]  /*15580*/  HMMA.16816.F32.BF16 R28, R68.reuse, R72, R28 ;  /* 0x00000048441c723c */ /* 0x060fe8000004181c */
[--C-:B-1----:R-:W-:Y:S04]  /*15590*/  FFMA.FTZ R2, R240, c[0x0][0x2d0], -R148.reuse ;  /* 0x0000b400f0027a23 */ /* 0x102fe80000010894 */
[C---:B------:R-:W-:Y:S01]  /*155a0*/  HMMA.16816.F32.BF16 R32, R68.reuse, R74, R32 ;  /* 0x0000004a4420723c */ /* 0x040fe20000041820 */
[----:B------:R1:W-:Y:S01]  /*155b0*/  MUFU.EX2 R131, R2 ;  /* 0x0000000200837308 */ /* 0x0003e20000000800 */
[----:B------:R-:W5:Y:S06]  /*155c0*/  LDSM.16.MT88.4 R72, [R205+0x2900] ;  /* 0x00290000cd48783b */ /* 0x000f6c0000004200 */
[C---:B---3--:R-:W-:Y:S08]  /*155d0*/  HMMA.16816.F32.BF16 R36, R68.reuse, R76, R36 ;  /* 0x0000004c4424723c */ /* 0x048ff00000041824 */
[C---:B------:R-:W-:Y:S01]  /*155e0*/  HMMA.16816.F32.BF16 R40, R68.reuse, R78, R40 ;  /* 0x0000004e4428723c */ /* 0x040fe20000041828 */
[----:B------:R-:W3:Y:S07]  /*155f0*/  LDSM.16.MT88.4 R76, [R206+0x2900] ;  /* 0x00290000ce4c783b */ /* 0x000eee0000004200 */
[C---:B------:R-:W-:Y:S04]  /*15600*/  HMMA.16816.F32.BF16 R44, R68.reuse, R84, R44 ;  /* 0x00000054442c723c */ /* 0x040fe8000004182c */
[--C-:B-1----:R-:W-:Y:S04]  /*15610*/  FFMA.FTZ R2, R241, c[0x0][0x2d0], -R148.reuse ;  /* 0x0000b400f1027a23 */ /* 0x102fe80000010894 */
[C---:B------:R-:W-:Y:S01]  /*15620*/  HMMA.16816.F32.BF16 R48, R68.reuse, R86, R48 ;  /* 0x000000564430723c */ /* 0x040fe20000041830 */
[----:B------:R1:W1:Y:S01]  /*15630*/  MUFU.EX2 R130, R2 ;  /* 0x0000000200827308 */ /* 0x0002620000000800 */
[----:B------:R-:W-:Y:S06]  /*15640*/  LDSM.16.MT88.4 R84, [R205+0x6900] ;  /* 0x00690000cd54783b */ /* 0x000fec0000004200 */
[C---:B--2---:R-:W-:Y:S08]  /*15650*/  HMMA.16816.F32.BF16 R52, R68.reuse, R80, R52 ;  /* 0x000000504434723c */ /* 0x044ff00000041834 */
[C---:B------:R-:W-:Y:S01]  /*15660*/  HMMA.16816.F32.BF16 R56, R68.reuse, R82, R56 ;  /* 0x000000524438723c */ /* 0x040fe20000041838 */
[----:B------:R-:W3:Y:S07]  /*15670*/  LDSM.16.MT88.4 R80, [R208+0x2900] ;  /* 0x00290000d050783b */ /* 0x000eee0000004200 */
[C---:B------:R-:W-:Y:S01]  /*15680*/  HMMA.16816.F32.BF16 R60, R68.reuse, R88, R60 ;  /* 0x00000058443c723c */ /* 0x040fe2000004183c */
[----:B------:R-:W2:Y:S03]  /*15690*/  LDL.LU R88, [R1+0x4] ;  /* 0x0000040001587983 */ /* 0x000ea60000300800 */
[--C-:B-1----:R-:W-:Y:S01]  /*156a0*/  FFMA.FTZ R2, R243, c[0x0][0x2d0], -R149.reuse ;  /* 0x0000b400f3027a23 */ /* 0x102fe20000010895 */
[----:B------:R-:W2:Y:S03]  /*156b0*/  LDL.LU R114, [R1+0xc] ;  /* 0x00000c0001727983 */ /* 0x000ea60000300800 */
[----:B------:R-:W-:Y:S01]  /*156c0*/  HMMA.16816.F32.BF16 R64, R68, R90, R64 ;  /* 0x0000005a4440723c */ /* 0x000fe20000041840 */
[----:B------:R1:W-:Y:S06]  /*156d0*/  MUFU.EX2 R129, R2 ;  /* 0x0000000200817308 */ /* 0x0003ec0000000800 */
        /* <DEDUP_REMOVED lines=15> */
[C---:B---3--:R-:W-:Y:S04]  /*157d0*/  HMMA.16816.F32.BF16 R12, R68.reuse, R76, R12 ;  /* 0x0000004c440c723c */ /* 0x048fe8000004180c */
[--C-:B-1----:R-:W-:Y:S04]  /*157e0*/  FFMA.FTZ R2, R134, c[0x0][0x2d0], -R149.reuse ;  /* 0x0000b40086027a23 */ /* 0x102fe80000010895 */
[C---:B------:R-:W-:Y:S01]  /*157f0*/  HMMA.16816.F32.BF16 R16, R68.reuse, R78, R16 ;  /* 0x0000004e4410723c */ /* 0x040fe20000041810 */
[----:B------:R1:W3:Y:S01]  /*15800*/  MUFU.EX2 R151, R2 ;  /* 0x0000000200977308 */ /* 0x0002e20000000800 */
[----:B------:R-:W5:Y:S06]  /*15810*/  LDSM.16.MT88.4 R76, [R209+0x6900] ;  /* 0x00690000d14c783b */ /* 0x000f6c0000004200 */
[C---:B------:R-:W-:Y:S08]  /*15820*/  HMMA.16816.F32.BF16 R20, R68.reuse, R92, R20 ;  /* 0x0000005c4414723c */ /* 0x040ff00000041814 */
[C---:B------:R-:W-:Y:S01]  /*15830*/  HMMA.16816.F32.BF16 R24, R68.reuse, R94, R24 ;  /* 0x0000005e4418723c */ /* 0x040fe20000041818 */
[----:B------:R-:W-:Y:S07]  /*15840*/  LDSM.16.MT88.4 R92, [R206+0x7100] ;  /* 0x00710000ce5c783b */ /* 0x000fee0000004200 */
[C---:B------:R-:W-:Y:S04]  /*15850*/  HMMA.16816.F32.BF16 R28, R68.reuse, R80, R28 ;  /* 0x00000050441c723c */ /* 0x040fe8000004181c */
[--C-:B-1----:R-:W-:Y:S04]  /*15860*/  FFMA.FTZ R2, R249, c[0x0][0x2d0], -R148.reuse ;  /* 0x0000b400f9027a23 */ /* 0x102fe80000010894 */
[C---:B------:R-:W-:Y:S01]  /*15870*/  HMMA.16816.F32.BF16 R32, R68.reuse, R82, R32 ;  /* 0x000000524420723c */ /* 0x040fe20000041820 */
[----:B------:R1:W-:Y:S01]  /*15880*/  MUFU.EX2 R135, R2 ;  /* 0x0000000200877308 */ /* 0x0003e20000000800 */
[----:B------:R-:W3:Y:S06]  /*15890*/  LDSM.16.MT88.4 R80, [R208+0x6900] ;  /* 0x00690000d050783b */ /* 0x000eec0000004200 */
[C---:B------:R-:W-:Y:S08]  /*158a0*/  HMMA.16816.F32.BF16 R36, R68.reuse, R84, R36 ;  /* 0x000000544424723c */ /* 0x040ff00000041824 */
[C---:B------:R-:W-:Y:S01]  /*158b0*/  HMMA.16816.F32.BF16 R40, R68.reuse, R86, R40 ;  /* 0x000000564428723c */ /* 0x040fe20000041828 */
[----:B------:R-:W-:Y:S07]  /*158c0*/  LDSM.16.MT88.4 R84, [R209+0x3100] ;  /* 0x00310000d154783b */ /* 0x000fee0000004200 */
[C---:B----4-:R-:W-:Y:S04]  /*158d0*/  HMMA.16816.F32.BF16 R44, R68.reuse, R72, R44 ;  /* 0x00000048442c723c */ /* 0x050fe8000004182c */
[----:B-1----:R-:W-:Y:S04]  /*158e0*/  FFMA.FTZ R2, R251, c[0x0][0x2d0], -R148 ;  /* 0x0000b400fb027a23 */ /* 0x002fe80000010894 */
[C---:B------:R-:W-:Y:S01]  /*158f0*/  HMMA.16816.F32.BF16 R48, R68.reuse, R74, R48 ;  /* 0x0000004a4430723c */ /* 0x040fe20000041830 */
[----:B------:R1:W4:Y:S01]  /*15900*/  MUFU.EX2 R134, R2 ;  /* 0x0000000200867308 */ /* 0x0003220000000800 */
[----:B------:R-:W2:Y:S06]  /*15910*/  LDSM.16.MT88.4 R72, [R205+0x3100] ;  /* 0x00310000cd48783b */ /* 0x000eac0000004200 */
[C---:B-----5:R-:W-:Y:S08]  /*15920*/  HMMA.16816.F32.BF16 R52, R68.reuse, R76, R52 ;  /* 0x0000004c4434723c */ /* 0x060ff00000041834 */
[C---:B------:R-:W-:Y:S01]  /*15930*/  HMMA.16816.F32.BF16 R56, R68.reuse, R78, R56 ;  /* 0x0000004e4438723c */ /* 0x040fe20000041838 */
[----:B------:R-:W5:Y:S07]  /*15940*/  LDSM.16.MT88.4 R76, [R206+0x3100] ;  /* 0x00310000ce4c783b */ /* 0x000f6e0000004200 */
[C---:B---3--:R-:W-:Y:S04]  /*15950*/  HMMA.16816.F32.BF16 R60, R68.reuse, R80, R60 ;  /* 0x00000050443c723c */ /* 0x048fe8000004183c */
[----:B-1----:R-:W-:Y:S02]  /*15960*/  FFMA.FTZ R2, R145, c[0x0][0x2d0], -R149 ;  /* 0x0000b40091027a23 */ /* 0x002fe40000010895 */
[----:B------:R-:W-:Y:S02]  /*15970*/  IMAD.MOV.U32 R145, RZ, RZ, R146 ;  /* 0x000000ffff917224 */ /* 0x000fe400078e0092 */
[----:B------:R-:W-:Y:S01]  /*15980*/  HMMA.16816.F32.BF16 R64, R68, R82, R64 ;  /* 0x000000524440723c */ /* 0x000fe20000041840 */
[----:B------:R-:W-:Y:S03]  /*15990*/  LDSM.16.MT88.4 R80, [R205+0x7100] ;  /* 0x00710000cd50783b */ /* 0x000fe60000004200 */
[----:B------:R-:W-:Y:S02]  /*159a0*/  IMAD.MOV.U32 R146, RZ, RZ, R133 ;  /* 0x000000ffff927224 */ /* 0x000fe400078e0085 */
[----:B------:R1:W-:Y:S01]  /*159b0*/  MUFU.EX2 R133, R2 ;  /* 0x0000000200857308 */ /* 0x0003e20000000800 */
[----:B------:R-:W-:Y:S02]  /*159c0*/  F2FP.BF16.PACK_AB R68, R151, R152 ;  /* 0x000000989744723e */ /* 0x000fe400000010ff */
[----:B----4-:R-:W-:Y:S03]  /*159d0*/  F2FP.BF16.PACK_AB R69, R134, R135 ;  /* 0x000000878645723e */ /* 0x010fe600000010ff */
[----:B-1----:R-:W-:Y:S04]  /*159e0*/  FFMA.FTZ R2, R150, c[0x0][0x2d0], -R149 ;  /* 0x0000b40096027a23 */ /* 0x002fe80000010895 */
[----:B------:R1:W3:Y:S01]  /*159f0*/  MUFU.EX2 R150, R2 ;  /* 0x0000000200967308 */ /* 0x0002e20000000800 */
[----:B--2---:R-:W-:Y:S02]  /*15a00*/  FFMA.FTZ R100, R3, R88, R100 ;  /* 0x0000005803647223 */ /* 0x004fe40000010064 */
[----:B-1----:R-:W-:Y:S01]  /*15a10*/  FFMA.FTZ R2, R132, c[0x0][0x2d0], -R148 ;  /* 0x0000b40084027a23 */ /* 0x002fe20000010894 */
[----:B---3--:R-:W-:Y:S01]  /*15a20*/  F2FP.BF16.PACK_AB R70, R150, R133 ;  /* 0x000000859646723e */ /* 0x008fe200000010ff */
[----:B------:R-:W1:Y:S05]  /*15a30*/  LDSM.16.MT88.4 R88, [R208+0x3100] ;  /* 0x00310000d058783b */ /* 0x000e6a0000004200 */
[----:B------:R-:W-:Y:S01]  /*15a40*/  MUFU.EX2 R3, R97 ;  /* 0x0000006100037308 */ /* 0x000fe20000000800 */
[----:B------:R-:W-:Y:S04]  /*15a50*/  FFMA.FTZ R0, R0, R114, R115 ;  /* 0x0000007200007223 */ /* 0x000fe80000010073 */
[----:B------:R-:W-:Y:S04]  /*15a60*/  FADD.FTZ R0, R112, R0 ;  /* 0x0000000070007221 */ /* 0x000fe80000010000 */
[----:B------:R-:W-:Y:S01]  /*15a70*/  FADD.FTZ R0, R122, R0 ;  /* 0x000000007a007221 */ /* 0x000fe20000010000 */
[----:B------:R2:W-:Y:S03]  /*15a80*/  MUFU.EX2 R132, R2 ;  /* 0x0000000200847308 */ /* 0x0005e60000000800 */
[----:B------:R-:W-:Y:S04]  /*15a90*/  FADD.FTZ R0, R120, R0 ;  /* 0x0000000078007221 */ /* 0x000fe80000010000 */
[----:B------:R-:W-:Y:S04]  /*15aa0*/  FADD.FTZ R0, R192, R0 ;  /* 0x00000000c0007221 */ /* 0x000fe80000010000 */
[----:B------:R-:W-:Y:S04]  /*15ab0*/  FADD.FTZ R0, R190, R0 ;  /* 0x00000000be007221 */ /* 0x000fe80000010000 */
[----:B------:R-:W-:Y:S04]  /*15ac0*/  FADD.FTZ R0, R107, R0 ;  /* 0x000000006b007221 */ /* 0x000fe80000010000 */
[----:B------:R-:W-:Y:S04]  /*15ad0*/  FADD.FTZ R0, R106, R0 ;  /* 0x000000006a007221 */ /* 0x000fe80000010000 */
[----:B------:R-:W-:Y:S02]  /*15ae0*/  FADD.FTZ R0, R104, R0 ;  /* 0x0000000068007221 */ /* 0x000fe40000010000 */
[--C-:B--2---:R-:W-:Y:S02]  /*15af0*/  FFMA.FTZ R2, R147, c[0x0][0x2d0], -R148.reuse ;  /* 0x0000b40093027a23 */ /* 0x104fe40000010894 */
[----:B------:R-:W-:Y:S02]  /*15b00*/  FFMA.FTZ R148, R119, c[0x0][0x2d0], -R148 ;  /* 0x0000b40077947a23 */ /* 0x000fe40000010894 */
[----:B------:R-:W2:Y:S01]  /*15b10*/  MUFU.EX2 R147, R2 ;  /* 0x0000000200937308 */ /* 0x000ea20000000800 */
[----:B------:R-:W-:Y:S04]  /*15b20*/  FADD.FTZ R0, R245, R0 ;  /* 0x00000000f5007221 */ /* 0x000fe80000010000 */
[----:B------:R-:W-:Y:S04]  /*15b30*/  FADD.FTZ R0, R111, R0 ;  /* 0x000000006f007221 */ /* 0x000fe80000010000 */
[----:B------:R-:W-:Y:S01]  /*15b40*/  FADD.FTZ R0, R110, R0 ;  /* 0x000000006e007221 */ /* 0x000fe20000010000 */
[----:B------:R-:W-:Y:S03]  /*15b50*/  MUFU.EX2 R119, R99 ;  /* 0x0000006300777308 */ /* 0x000fe60000000800 */
[----:B------:R-:W-:Y:S04]  /*15b60*/  FADD.FTZ R0, R108, R0 ;  /* 0x000000006c007221 */ /* 0x000fe80000010000 */
[----:B------:R-:W-:Y:S03]  /*15b70*/  FADD.FTZ R0, R166, R0 ;  /* 0x00000000a6007221 */ /* 0x000fe60000010000 */
[----:B------:R-:W3:Y:S01]  /*15b80*/  MUFU.EX2 R148, R148 ;  /* 0x0000009400947308 */ /* 0x000ee20000000800 */
[----:B------:R-:W-:Y:S01]  /*15b90*/  FADD.FTZ R0, R163, R0 ;  /* 0x00000000a3007221 */ /* 0x000fe20000010000 */
[----:B--2---:R-:W-:Y:S01]  /*15ba0*/  F2FP.BF16.PACK_AB R71, R147, R132 ;  /* 0x000000849347723e */ /* 0x004fe200000010ff */
[--C-:B------:R-:W-:Y:S02]  /*15bb0*/  FFMA.FTZ R2, R145, c[0x0][0x2d0], -R149.reuse ;  /* 0x0000b40091027a23 */ /* 0x100fe40000010895 */
[----:B------:R-:W-:Y:S02]  /*15bc0*/  FFMA.FTZ R149, R146, c[0x0][0x2d0], -R149 ;  /* 0x0000b40092957a23 */ /* 0x000fe40000010895 */
[----:B------:R-:W-:Y:S03]  /*15bd0*/  FADD.FTZ R0, R162, R0 ;  /* 0x00000000a2007221 */ /* 0x000fe60000010000 */
[----:B------:R2:W-:Y:S01]  /*15be0*/  MUFU.EX2 R145, R96 ;  /* 0x0000006000917308 */ /* 0x0005e20000000800 */
[C---:B------:R-:W-:Y:S03]  /*15bf0*/  HMMA.16816.F32.BF16 R4, R68.reuse, R72, R4 ;  /* 0x000000484404723c */ /* 0x040fe60000041804 */
[----:B------:R-:W-:Y:S04]  /*15c00*/  FADD.FTZ R0, R159, R0 ;  /* 0x000000009f007221 */ /* 0x000fe80000010000 */
[----:B------:R-:W-:Y:S01]  /*15c10*/  FADD.FTZ R0, R103, R0 ;  /* 0x0000000067007221 */ /* 0x000fe20000010000 */
[C---:B------:R-:W-:Y:S01]  /*15c20*/  HMMA.16816.F32.BF16 R8, R68.reuse, R74, R8 ;  /* 0x0000004a4408723c */ /* 0x040fe20000041808 */
[----:B------:R-:W4:Y:S01]  /*15c30*/  LDSM.16.MT88.4 R72, [R209+0x7100] ;  /* 0x00710000d148783b */ /* 0x000f220000004200 */
[----:B------:R-:W1:Y:S02]  /*15c40*/  MUFU.EX2 R149, R149 ;  /* 0x0000009500957308 */ /* 0x000e640000000800 */
[----:B------:R-:W-:Y:S01]  /*15c50*/  FADD.FTZ R0, R101, R0 ;  /* 0x0000000065007221 */ /* 0x000fe20000010000 */
[----:B---3--:R-:W-:Y:S03]  /*15c60*/  F2FP.BF16.PACK_AB R115, R148, R118 ;  /* 0x000000769473723e */ /* 0x008fe600000010ff */
[C---:B-----5:R-:W-:Y:S04]  /*15c70*/  HMMA.16816.F32.BF16 R12, R68.reuse, R76, R12 ;  /* 0x0000004c440c723c */ /* 0x060fe8000004180c */
[----:B------:R-:W3:Y:S01]  /*15c80*/  MUFU.EX2 R146, R2 ;  /* 0x0000000200927308 */ /* 0x000ee20000000800 */
[----:B------:R-:W-:Y:S01]  /*15c90*/  FADD.FTZ R0, R157, R0 ;  /* 0x000000009d007221 */ /* 0x000fe20000010000 */
[----:B--2---:R-:W-:Y:S02]  /*15ca0*/  LDSM.16.MT88.4 R96, [R205+0x7900] ;  /* 0x00790000cd60783b */ /* 0x004fe40000004200 */
[C---:B------:R-:W-:Y:S04]  /*15cb0*/  HMMA.16816.F32.BF16 R16, R68.reuse, R78, R16 ;  /* 0x0000004e4410723c */ /* 0x040fe80000041810 */
[----:B------:R-:W-:Y:S02]  /*15cc0*/  FADD.FTZ R0, R131, R0 ;  /* 0x0000000083007221 */ /* 0x000fe40000010000 */
[----:B------:R-:W2:Y:S02]  /*15cd0*/  LDSM.16.MT88.4 R76, [R208+0x7100] ;  /* 0x00710000d04c783b */ /* 0x000ea40000004200 */
[C---:B------:R-:W-:Y:S04]  /*15ce0*/  HMMA.16816.F32.BF16 R20, R68.reuse, R84, R20 ;  /* 0x000000544414723c */ /* 0x040fe80000041814 */
[----:B-1----:R-:W-:Y:S01]  /*15cf0*/  F2FP.BF16.PACK_AB R114, R149, R119 ;  /* 0x000000779572723e */ /* 0x002fe200000010ff */
[----:B------:R-:W-:Y:S03]  /*15d00*/  FADD.FTZ R0, R130, R0 ;  /* 0x0000000082007221 */ /* 0x000fe60000010000 */
[C---:B------:R-:W-:Y:S01]  /*15d10*/  HMMA.16816.F32.BF16 R24, R68.reuse, R86, R24 ;  /* 0x000000564418723c */ /* 0x040fe20000041818 */
[----:B------:R-:W-:Y:S03]  /*15d20*/  LDSM.16.MT88.4 R84, [R209+0x3900] ;  /* 0x00390000d154783b */ /* 0x000fe60000004200 */
[----:B---3--:R-:W-:Y:S01]  /*15d30*/  F2FP.BF16.PACK_AB R112, R145, R146 ;  /* 0x000000929170723e */ /* 0x008fe200000010ff */
[----:B------:R-:W-:Y:S01]  /*15d40*/  FADD.FTZ R2, R113, R100 ;  /* 0x0000006471027221 */ /* 0x000fe20000010000 */
[----:B------:R-:W-:Y:S01]  /*15d50*/  F2FP.BF16.PACK_AB R113, R144, R3 ;  /* 0x000000039071723e */ /* 0x000fe200000010ff */
        /* <DEDUP_REMOVED lines=21> */
[C---:B----4-:R-:W-:Y:S04]  /*15eb0*/  HMMA.16816.F32.BF16 R52, R68.reuse, R72, R52 ;  /* 0x000000484434723c */ /* 0x050fe80000041834 */
[----:B------:R-:W-:Y:S02]  /*15ec0*/  FADD.FTZ R2, R105, R2 ;  /* 0x0000000269027221 */ /* 0x000fe40000010000 */
[----:B------:R-:W3:Y:S01]  /*15ed0*/  LDSM.16.MT88.4 R104, [R206+0x7900] ;  /* 0x00790000ce68783b */ /* 0x000ee20000004200 */
[----:B------:R-:W-:Y:S01]  /*15ee0*/  FADD.FTZ R3, R144, R3 ;  /* 0x0000000390037221 */ /* 0x000fe20000010000 */
[C---:B------:R-:W-:Y:S04]  /*15ef0*/  HMMA.16816.F32.BF16 R56, R68.reuse, R74, R56 ;  /* 0x0000004a4438723c */ /* 0x040fe80000041838 */
[----:B------:R-:W-:Y:S04]  /*15f00*/  FADD.FTZ R2, R247, R2 ;  /* 0x00000002f7027221 */ /* 0x000fe80000010000 */
[C---:B--2---:R-:W-:Y:S04]  /*15f10*/  HMMA.16816.F32.BF16 R60, R68.reuse, R76, R60 ;  /* 0x0000004c443c723c */ /* 0x044fe8000004183c */
[----:B------:R-:W-:Y:S04]  /*15f20*/  FADD.FTZ R2, R242, R2 ;  /* 0x00000002f2027221 */ /* 0x000fe80000010000 */
[----:B------:R-:W-:Y:S04]  /*15f30*/  HMMA.16816.F32.BF16 R64, R68, R78, R64 ;  /* 0x0000004e4440723c */ /* 0x000fe80000041840 */
[----:B------:R-:W-:Y:S04]  /*15f40*/  FADD.FTZ R2, R188, R2 ;  /* 0x00000002bc027221 */ /* 0x000fe80000010000 */
[C---:B------:R-:W-:Y:S01]  /*15f50*/  HMMA.16816.F32.BF16 R120, R112.reuse, R124, R4 ;  /* 0x0000007c7078723c */ /* 0x040fe20000041804 */
[----:B------:R-:W-:Y:S04]  /*15f60*/  LDSM.16.MT88.4 R4, [R208+0x7900] ;  /* 0x00790000d004783b */ /* 0x000fe80000004200 */
[----:B------:R-:W-:Y:S03]  /*15f70*/  FADD.FTZ R2, R109, R2 ;  /* 0x000000026d027221 */ /* 0x000fe60000010000 */
[C---:B------:R-:W-:Y:S01]  /*15f80*/  HMMA.16816.F32.BF16 R124, R112.reuse, R126, R8 ;  /* 0x0000007e707c723c */ /* 0x040fe20000041808 */
[----:B------:R-:W2:Y:S03]  /*15f90*/  LDL R8, [R1+0x14] ;  /* 0x0000140001087983 */ /* 0x000ea60000100800 */
[----:B------:R-:W-:Y:S01]  /*15fa0*/  FADD.FTZ R2, R167, R2 ;  /* 0x00000002a7027221 */ /* 0x000fe20000010000 */
[----:B------:R-:W4:Y:S03]  /*15fb0*/  LDSM.16.MT88.4 R108, [R209+0x7900] ;  /* 0x00790000d16c783b */ /* 0x000f260000004200 */
[C---:B-1----:R-:W-:Y:S04]  /*15fc0*/  HMMA.16816.F32.BF16 R68, R112.reuse, R80, R12 ;  /* 0x000000507044723c */ /* 0x042fe8000004180c */
[----:B------:R-:W-:Y:S04]  /*15fd0*/  FADD.FTZ R2, R165, R2 ;  /* 0x00000002a5027221 */ /* 0x000fe80000010000 */
        /* <DEDUP_REMOVED lines=14> */
[C---:B---3--:R-:W-:Y:S04]  /*160c0*/  HMMA.16816.F32.BF16 R100, R112.reuse, R104, R44 ;  /* 0x000000687064723c */ /* 0x048fe8000004182c */
[----:B------:R-:W-:Y:S04]  /*160d0*/  FADD.FTZ R2, R129, R2 ;  /* 0x0000000281027221 */ /* 0x000fe80000010000 */
[C---:B------:R-:W-:Y:S04]  /*160e0*/  HMMA.16816.F32.BF16 R104, R112.reuse, R106, R48 ;  /* 0x0000006a7068723c */ /* 0x040fe80000041830 */
[----:B------:R-:W-:Y:S04]  /*160f0*/  FADD.FTZ R2, R154, R2 ;  /* 0x000000029a027221 */ /* 0x000fe80000010000 */
[C---:B----4-:R-:W-:Y:S04]  /*16100*/  HMMA.16816.F32.BF16 R128, R112.reuse, R108, R52 ;  /* 0x0000006c7080723c */ /* 0x050fe80000041834 */
[----:B------:R-:W-:Y:S04]  /*16110*/  FADD.FTZ R2, R152, R2 ;  /* 0x0000000298027221 */ /* 0x000fe80000010000 */
        /* <DEDUP_REMOVED lines=10> */
[----:B------:R-:W-:Y:S02]  /*161c0*/  FADD.FTZ R2, R149, R2 ;  /* 0x0000000295027221 */ /* 0x000fe40000010000 */
[----:B------:R-:W-:Y:S02]  /*161d0*/  FADD.FTZ R0, R148, R0 ;  /* 0x0000000094007221 */ /* 0x000fe40000010000 */
[----:B------:R-:W-:Y:S01]  /*161e0*/  IMAD.MOV.U32 R118, RZ, RZ, R116 ;  /* 0x000000ffff767224 */ /* 0x000fe200078e0074 */
[----:B------:R1:W-:Y:S01]  /*161f0*/  STL [R1+0x4], R2 ;  /* 0x0000040201007387 */ /* 0x0003e20000100800 */
[----:B------:R-:W-:Y:S03]  /*16200*/  IMAD.MOV.U32 R3, RZ, RZ, R117 ;  /* 0x000000ffff037224 */ /* 0x000fe600078e0075 */
[----:B------:R1:W-:Y:S01]  /*16210*/  STL [R1+0xc], R0 ;  /* 0x00000c0001007387 */ /* 0x0003e20000100800 */
[----:B--2---:R-:W-:Y:S01]  /*16220*/  ISETP.GT.AND P0, PT, R200, R8, PT ;  /* 0x00000008c800720c */ /* 0x004fe20003f04270 */
[----:B------:R-:W-:Y:S11]  /*16230*/  IMAD.MOV.U32 R200, RZ, RZ, R228 ;  /* 0x000000ffffc87224 */ /* 0x000ff600078e00e4 */
[----:B------:R-:W-:Y:S01]  /*16240*/  @!UPT UIADD3 URZ, URZ, URZ, URZ ;  /* 0x0000003f3f3ff290 */ /* 0x000fe2000fffe03f */
[----:B-1----:R-:W-:-:S05]  /*16250*/  @P0 BRA `(.L_x_2556) ;  /* 0xffffbd3000000947 */ /* 0x002fca000383ffff */
.L_x_2555:
[----:B------:R-:W-:-:S13]  /*16260*/  ISETP.GE.AND P0, PT, R228, RZ, PT ;  /* 0x000000ffe400720c */ /* 0x000fda0003f06270 */
[----:B------:R-:W-:Y:S05]  /*16270*/  @!P0 BRA `(.L_x_2557) ;  /* 0x0000369000008947 */ /* 0x000fea0003800000 */
[----:B------:R-:W2:Y:S01]  /*16280*/  LDL.64 R10, [R1+0x38] ;  /* 0x00003800010a7983 */ /* 0x000ea20000100a00 */
[----:B------:R-:W-:Y:S02]  /*16290*/  UMOV UR6, 0x6 ;  /* 0x0000000600067882 */ /* 0x000fe40000000000 */
[----:B------:R-:W-:Y:S01]  /*162a0*/  ULDC.64 UR4, c[0x0][0x1e0] ;  /* 0x0000780000047ab9 */ /* 0x000fe20000000a00 */
[----:B-1----:R-:W3:Y:S04]  /*162b0*/  LDL.LU R2, [R1+0x34] ;  /* 0x0000340001027983 */ /* 0x002ee80000300800 */
[----:B------:R-:W4:Y:S04]  /*162c0*/  LDL.64 R8, [R1+0x48] ;  /* 0x0000480001087983 */ /* 0x000f280000100a00 */
[----:B------:R-:W5:Y:S04]  /*162d0*/  LDL.LU.64 R6, [R1+0x50] ;  /* 0x0000500001067983 */ /* 0x000f680000300a00 */
[----:B------:R-:W2:Y:S01]  /*162e0*/  LDL.LU.64 R4, [R1+0x40] ;  /* 0x0000400001047983 */ /* 0x000ea20000300a00 */
[----:B------:R-:W-:Y:S01]  /*162f0*/  IMAD.MOV.U32 R235, RZ, RZ, c[0x0][0x1e0] ;  /* 0x00007800ffeb7624 */ /* 0x000fe200078e00ff */
[----:B------:R-:W-:Y:S01]  /*16300*/  USHF.L.U64.HI UR6, UR4, UR6, UR5 ;  /* 0x0000000604067299 */ /* 0x000fe20008010205 */
[----:B------:R-:W-:Y:S01]  /*16310*/  IMAD.MOV.U32 R0, RZ, RZ, c[0x0][0x208] ;  /* 0x00008200ff007624 */ /* 0x000fe200078e00ff */
[----:B------:R-:W-:Y:S01]  /*16320*/  USHF.L.U32 UR10, UR4, 0x6, URZ ;  /* 0x00000006040a7899 */ /* 0x000fe2000800063f */
[----:B------:R-:W-:Y:S01]  /*16330*/  IMAD.SHL.U32 R235, R235, 0x40, RZ ;  /* 0x00000040ebeb7824 */ /* 0x000fe200078e00ff */
[----:B------:R-:W-:Y:S01]  /*16340*/  UMOV UR7, 0x7 ;  /* 0x0000000700077882 */ /* 0x000fe20000000000 */
[----:B------:R-:W-:Y:S01]  /*16350*/  MOV R119, R116 ;  /* 0x0000007400777202 */ /* 0x000fe20000000f00 */
[----:B------:R-:W-:Y:S01]  /*16360*/  ULDC.64 UR4, c[0x0][0x208] ;  /* 0x0000820000047ab9 */ /* 0x000fe20000000a00 */
[----:B------:R-:W-:Y:S01]  /*16370*/  SHF.L.U32 R0, R0, 0x6, RZ ;  /* 0x0000000600007819 */ /* 0x000fe200000006ff */
[----:B------:R-:W-:Y:S01]  /*16380*/  IMAD.MOV.U32 R118, RZ, RZ, R117 ;  /* 0x000000ffff767224 */ /* 0x000fe200078e0075 */
[----:B------:R-:W-:Y:S01]  /*16390*/  IADD3 R235, P0, R235, 0x80, RZ ;  /* 0x00000080ebeb7810 */ /* 0x000fe20007f1e0ff */
[----:B------:R-:W-:Y:S01]  /*163a0*/  USHF.L.U64.HI UR5, UR4, UR7, UR5 ;  /* 0x0000000704057299 */ /* 0x000fe20008010205 */
[----:B------:R-:W-:Y:S01]  /*163b0*/  IADD3 R240, R0, 0x80, RZ ;  /* 0x0000008000f07810 */ /* 0x000fe20007ffe0ff */
[----:B------:R-:W-:Y:S01]  /*163c0*/  USHF.L.U32 UR4, UR4, 0x7, URZ ;  /* 0x0000000704047899 */ /* 0x000fe2000800063f */
[----:B---3--:R-:W-:-:S02]  /*163d0*/  IADD3.X R234, RZ, R2, RZ, P0, !PT ;  /* 0x00000002ffea7210 */ /* 0x008fc400007fe4ff */
[C---:B----4-:R-:W-:Y:S02]  /*163e0*/  IADD3 RZ, P1, R8.reuse, 0x40, RZ ;  /* 0x0000004008ff7810 */ /* 0x050fe40007f3e0ff */
[----:B------:R-:W-:Y:S02]  /*163f0*/  IADD3 R238, R8, 0x40, RZ ;  /* 0x0000004008ee7810 */ /* 0x000fe40007ffe0ff */
[----:B-----5:R-:W-:Y:S01]  /*16400*/  IADD3 R236, P0, R6, 0x40, RZ ;  /* 0x0000004006ec7810 */ /* 0x020fe20007f1e0ff */
[----:B--2---:R-:W-:Y:S01]  /*16410*/  IMAD.X R239, RZ, RZ, R11, P1 ;  /* 0x000000ffffef7224 */ /* 0x004fe200008e060b */
[----:B------:R-:W-:-:S03]  /*16420*/  MOV R4, R6 ;  /* 0x0000000600047202 */ /* 0x000fc60000000f00 */
[----:B------:R-:W-:Y:S02]  /*16430*/  IMAD.X R237, RZ, RZ, R5, P0 ;  /* 0x000000ffffed7224 */ /* 0x000fe400000e0605 */
[----:B------:R1:W-:Y:S04]  /*16440*/  STL.64 [R1+0x40], R4 ;  /* 0x0000400401007387 */ /* 0x0003e80000100a00 */
.L_x_2558:
[----:B------:R-:W2:Y:S01]  /*16450*/  LDL R0, [R1+0x8] ;  /* 0x0000080001007983 */ /* 0x000ea20000100800 */
[----:B------:R-:W-:Y:S04]  /*16460*/  DEPBAR.LE SB0, 0x0 ;  /* 0x000080000000791a */ /* 0x000fe80000000000 */
[----:B------:R-:W3:Y:S01]  /*16470*/  LDL.64 R2, [R1+0x40] ;  /* 0x0000400001027983 */ /* 0x000ee20000100a00 */
[----:B------:R-:W-:Y:S02]  /*16480*/  SHF.R.S32.HI R116, RZ, 0x1f, R228 ;  /* 0x0000001fff747819 */ /* 0x000fe400000114e4 */
[----:B------:R-:W-:Y:S02]  /*16490*/  MOV R193, c[0x0][0x208] ;  /* 0x0000820000c17a02 */ /* 0x000fe40000000f00 */
[----:B------:R-:W-:Y:S01]  /*164a0*/  MOV R192, 0x6 ;  /* 0x0000000600c07802 */ /* 0x000fe20000000f00 */
[----:B------:R-:W4:Y:S01]  /*164b0*/  LDL R190, [R1+0x10] ;  /* 0x0000100001be7983 */ /* 0x000f220000100800 */
[----:B------:R-:W-:Y:S02]  /*164c0*/  SHF.L.U32 R193, R193, 0x6, RZ ;  /* 0x00000006c1c17819 */ /* 0x000fe400000006ff */
[----:B------:R-:W-:Y:S01]  /*164d0*/  MOV R191, c[0x0][0x208] ;  /* 0x0000820000bf7a02 */ /* 0x000fe20000000f00 */
[----:B------:R-:W-:Y:S03]  /*164e0*/  BAR.SYNC.DEFER_BLOCKING 0x0 ;  /* 0x0000000000007b1d */ /* 0x000fe60000010000 */
[----:B------:R-:W-:Y:S05]  /*164f0*/  SHF.L.U64.HI R191, R191, R192, c[0x0][0x20c] ;  /* 0x00008300bfbf7619 */ /* 0x000fea00000102c0 */
[----:B------:R-:W5:Y:S08]  /*16500*/  LDSM.16.M88.4 R8, [R204+0x8100] ;  /* 0x00810000cc08783b */ /* 0x000f700000000200 */
[----:B------:R-:W1:Y:S08]  /*16510*/  LDSM.16.M88.4 R16, [R204+0x8900] ;  /* 0x00890000cc10783b */ /* 0x000e700000000200 */
[----:B------:R-:W1:Y:S08]  /*16520*/  LDSM.16.M88.4 R24, [R204+0x9100] ;  /* 0x00910000cc18783b */ /* 0x000e700000000200 */
[----:B------:R-:W4:Y:S06]  /*16530*/  LDL.64 R242, [R1+0x48] ;  /* 0x0000480001f27983 */ /* 0x000f2c0000100a00 */
[----:B------:R-:W1:Y:S08]  /*16540*/  LDSM.16.M88.4 R32, [R204+0x9900] ;  /* 0x00990000cc20783b */ /* 0x000e700000000200 */
[----:B------:R-:W4:Y:S01]  /*16550*/  LDL.64 R230, [R1+0x38] ;  /* 0x0000380001e67983 */ /* 0x000f220000100a00 */
[C---:B-1---5:R-:W-:Y:S05]  /*16560*/  HMMA.16816.F32.BF16 R4, R136.reuse, R8, RZ ;  /* 0x000000088804723c */ /* 0x062fea00000418ff */
[----:B------:R-:W1:Y:S03]  /*16570*/  LDSM.16.M88.4 R40, [R204+0xa100] ;  /* 0x00a10000cc28783b */ /* 0x000e660000000200 */
[C---:B------:R-:W-:Y:S05]  /*16580*/  HMMA.16816.F32.BF16 R8, R136.reuse, R10, RZ ;  /* 0x0000000a8808723c */ /* 0x040fea00000418ff */
[----:B------:R-:W5:Y:S03]  /*16590*/  LDSM.16.M88.4 R48, [R204+0xa900] ;  /* 0x00a90000cc30783b */ /* 0x000f660000000200 */
[C---:B------:R-:W-:Y:S05]  /*165a0*/  HMMA.16816.F32.BF16 R12, R136.reuse, R16, RZ ;  /* 0x00000010880c723c */ /* 0x040fea00000418ff */
[----:B------:R-:W1:Y:S03]  /*165b0*/  LDSM.16.M88.4 R56, [R204+0xb100] ;  /* 0x00b10000cc38783b */ /* 0x000e660000000200 */
[C---:B------:R-:W-:Y:S05]  /*165c0*/  HMMA.16816.F32.BF16 R16, R136.reuse, R18, RZ ;  /* 0x000000128810723c */ /* 0x040fea00000418ff */
[----:B------:R-:W5:Y:S03]  /*165d0*/  LDSM.16.M88.4 R64, [R204+0xb900] ;  /* 0x00b90000cc40783b */ /* 0x000f660000000200 */
[C---:B------:R-:W-:Y:S05]  /*165e0*/  HMMA.16816.F32.BF16 R20, R136.reuse, R24, RZ ;  /* 0x000000188814723c */ /* 0x040fea00000418ff */
[----:B------:R-:W5:Y:S03]  /*165f0*/  LDSM.16.M88.4 R144, [R211] ;  /* 0x00000000d390783b */ /* 0x000f660000000200 */
[C---:B------:R-:W-:Y:S05]  /*16600*/  HMMA.16816.F32.BF16 R24, R136.reuse, R26, RZ ;  /* 0x0000001a8818723c */ /* 0x040fea00000418ff */
[----:B------:R-:W5:Y:S03]  /*16610*/  LDSM.16.M88.4 R148, [R226] ;  /* 0x00000000e294783b */ /* 0x000f660000000200 */
[C---:B------:R-:W-:Y:S05]  /*16620*/  HMMA.16816.F32.BF16 R28, R136.reuse, R32, RZ ;  /* 0x00000020881c723c */ /* 0x040fea00000418ff */
[----:B------:R-:W5:Y:S03]  /*16630*/  LDSM.16.M88.4 R152, [R225] ;  /* 0x00000000e198783b */ /* 0x000f660000000200 */
[C---:B------:R-:W-:Y:S05]  /*16640*/  HMMA.16816.F32.BF16 R32, R136.reuse, R34, RZ ;  /* 0x000000228820723c */ /* 0x040fea00000418ff */
[----:B------:R-:W-:Y:S03]  /*16650*/  LDSM.16.M88.4 R156, [R222] ;  /* 0x00000000de9c783b */ /* 0x000fe60000000200 */
[C---:B-1----:R-:W-:Y:S05]  /*16660*/  HMMA.16816.F32.BF16 R36, R136.reuse, R40, RZ ;  /* 0x000000288824723c */ /* 0x042fea00000418ff */
[----:B------:R-:W-:Y:S03]  /*16670*/  LDSM.16.M88.4 R160, [R221] ;  /* 0x00000000dda0783b */ /* 0x000fe60000000200 */
[C---:B------:R-:W-:Y:S05]  /*16680*/  HMMA.16816.F32.BF16 R40, R136.reuse, R42, RZ ;  /* 0x0000002a8828723c */ /* 0x040fea00000418ff */
[----:B------:R-:W-:Y:S03]  /*16690*/  LDSM.16.M88.4 R164, [R220] ;  /* 0x00000000dca4783b */ /* 0x000fe60000000200 */
[C---:B-----5:R-:W-:Y:S08]  /*166a0*/  HMMA.16816.F32.BF16 R44, R136.reuse, R48, RZ ;  /* 0x00000030882c723c */ /* 0x060ff000000418ff */
        /* <DEDUP_REMOVED lines=13> */
[C---:B------:R-:W-:Y:S03]  /*16780*/  HMMA.16816.F32.BF16 R32, R140.reuse, R146, R32 ;  /* 0x000000928c20723c */ /* 0x040fe60000041820 */
[C---:B--2---:R-:W-:Y:S02]  /*16790*/  LOP3.LUT P5, RZ, R0.reuse, 0x1, RZ, 0xc0, !PT ;  /* 0x0000000100ff7812 */ /* 0x044fe400078ac0ff */
[----:B------:R-:W-:Y:S01]  /*167a0*/  LOP3.LUT P4, RZ, R0, 0x2, RZ, 0xc0, !PT ;  /* 0x0000000200ff7812 */ /* 0x000fe2000788c0ff */
[C---:B------:R-:W-:Y:S02]  /*167b0*/  IMAD R0, R228.reuse, UR5, RZ ;  /* 0x00000005e4007c24 */ /* 0x040fe4000f8e02ff */
[----:B---3--:R-:W-:Y:S04]  /*167c0*/  IMAD.WIDE.U32 R148, R228, UR4, R2 ;  /* 0x00000004e4947c25 */ /* 0x008fe8000f8e0002 */
[----:B------:R-:W-:Y:S01]  /*167d0*/  IMAD R0, R116, UR4, R0 ;  /* 0x0000000474007c24 */ /* 0x000fe2000f8e0200 */
[----:B------:R-:W-:Y:S01]  /*167e0*/  LEA R116, P1, R148, c[0x0][0x1f8], 0x1 ;  /* 0x00007e0094747a11 */ /* 0x000fe200078208ff */
[----:B------:R-:W-:Y:S03]  /*167f0*/  IMAD.WIDE.U32 R2, R228, UR4, R236 ;  /* 0x00000004e4027c25 */ /* 0x000fe6000f8e00ec */
        /* <DEDUP_REMOVED lines=14> */
[C---:B----4-:R-:W-:Y:S07]  /*168e0*/  IADD3.X R153, R3.reuse, R190, RZ, P2, !PT ;  /* 0x000000be03997210 */ /* 0x050fee00017fe4ff */
[----:B------:R4:W-:Y:S08]  /*168f0*/  LDGSTS.E.BYPASS.LTC128B.128 [R227+0x1100], [R2.64], !P5 ;  /* 0x0110000002e37fae */ /* 0x0009f0000e901d48 */
[----:B------:R4:W-:Y:S01]  /*16900*/  LDGSTS.E.BYPASS.LTC128B.128 [R227+0x5100], [R2.64+0x80], !P4 ;  /* 0x0510008002e37fae */ /* 0x0009e2000e101d48 */
[----:B--2---:R-:W-:Y:S04]  /*16910*/  IADD3 R116, P0, R2, R193, RZ ;  /* 0x000000c102747210 */ /* 0x004fe80007f1e0ff */
[----:B------:R-:W-:Y:S01]  /*16920*/  IADD3.X R117, R3, R191, RZ, P0, !PT ;  /* 0x000000bf03757210 */ /* 0x000fe200007fe4ff */
        /* <DEDUP_REMOVED lines=18> */
[----:B-----5:R-:W5:Y:S07]  /*16a50*/  LDSM.16.M88.4 R144, [R210+0x8100] ;  /* 0x00810000d290783b */ /* 0x020f6e0000000200 */
[----:B------:R-:W-:Y:S01]  /*16a60*/  HMMA.16816.F32.BF16 R64, R140, R166, R64 ;  /* 0x000000a68c40723c */ /* 0x000fe20000041840 */
[----:B--2---:R-:W2:Y:S08]  /*16a70*/  LDSM.16.M88.4 R152, [R210+0x9100] ;  /* 0x00910000d298783b */ /* 0x004eb00000000200 */
[----:B------:R-:W0:Y:S08]  /*16a80*/  LDGDEPBAR ;  /* 0x00000000000079af */ /* 0x000e300000000000 */
[----:B------:R-:W1:Y:S08]  /*16a90*/  LDSM.16.M88.4 R156, [R210+0x9900] ;  /* 0x00990000d29c783b */ /* 0x000e700000000200 */
[----:B------:R-:W1:Y:S01]  /*16aa0*/  LDSM.16.M88.4 R160, [R210+0xa100] ;  /* 0x00a10000d2a0783b */ /* 0x000e620000000200 */
[C---:B-----5:R-:W-:Y:S07]  /*16ab0*/  HMMA.16816.F32.BF16 R4, R168.reuse, R144, R4 ;  /* 0x00000090a804723c */ /* 0x060fee0000041804 */
[----:B------:R-:W-:Y:S01]  /*16ac0*/  LDSM.16.M88.4 R164, [R204+0xd900] ;  /* 0x00d90000cca4783b */ /* 0x000fe20000000200 */
[C---:B------:R-:W-:Y:S07]  /*16ad0*/  HMMA.16816.F32.BF16 R8, R168.reuse, R146, R8 ;  /* 0x00000092a808723c */ /* 0x040fee0000041808 */
[----:B------:R-:W5:Y:S01]  /*16ae0*/  LDSM.16.M88.4 R144, [R210+0xa900] ;  /* 0x00a90000d290783b */ /* 0x000f620000000200 */
        /* <DEDUP_REMOVED lines=8> */
[C---:B-1----:R-:W-:Y:S07]  /*16b70*/  HMMA.16816.F32.BF16 R28, R168.reuse, R156, R28 ;  /* 0x0000009ca81c723c */ /* 0x042fee000004181c */
[----:B------:R-:W-:Y:S01]  /*16b80*/  LDSM.16.M88.4 R200, [R210+0xf100] ;  /* 0x00f10000d2c8783b */ /* 0x000fe20000000200 */
[C---:B------:R-:W-:Y:S07]  /*16b90*/  HMMA.16816.F32.BF16 R32, R168.reuse, R158, R32 ;  /* 0x0000009ea820723c */ /* 0x040fee0000041820 */
[----:B------:R-:W1:Y:S01]  /*16ba0*/  LDSM.16.M88.4 R156, [R207] ;  /* 0x00000000cf9c783b */ /* 0x000e620000000200 */
        /* <DEDUP_REMOVED lines=34> */
[----:B------:R-:W-:Y:S01]  /*16dd0*/  HMMA.16816.F32.BF16 R64, R172, R146, R64 ;  /* 0x00000092ac40723c */ /* 0x000fe20000041840 */
        /* <DEDUP_REMOVED lines=15> */
[----:B------:R-:W1:Y:S07]  /*16ed0*/  LDSM.16.M88.4 R160, [R218] ;  /* 0x00000000daa0783b */ /* 0x000e6e0000000200 */
[C---:B-----5:R-:W-:Y:S08]  /*16ee0*/  HMMA.16816.F32.BF16 R44, R176.reuse, R144, R44 ;  /* 0x00000090b02c723c */ /* 0x060ff0000004182c */
[C---:B------:R-:W-:Y:S01]  /*16ef0*/  HMMA.16816.F32.BF16 R48, R176.reuse, R146, R48 ;  /* 0x00000092b030723c */ /* 0x040fe20000041830 */
[----:B------:R-:W5:Y:S07]  /*16f00*/  LDSM.16.M88.4 R144, [R216] ;  /* 0x00000000d890783b */ /* 0x000f6e0000000200 */
[C---:B---3--:R-:W-:Y:S08]  /*16f10*/  HMMA.16816.F32.BF16 R52, R176.reuse, R148, R52 ;  /* 0x00000094b034723c */ /* 0x048ff00000041834 */
[C---:B------:R-:W-:Y:S01]  /*16f20*/  HMMA.16816.F32.BF16 R56, R176.reuse, R150, R56 ;  /* 0x00000096b038723c */ /* 0x040fe20000041838 */
[----:B------:R-:W3:Y:S07]  /*16f30*/  LDSM.16.M88.4 R148, [R215] ;  /* 0x00000000d794783b */ /* 0x000eee0000000200 */
[C---:B--2---:R-:W-:Y:S08]  /*16f40*/  HMMA.16816.F32.BF16 R60, R176.reuse, R152, R60 ;  /* 0x00000098b03c723c */ /* 0x044ff0000004183c */
[----:B------:R-:W-:Y:S01]  /*16f50*/  HMMA.16816.F32.BF16 R64, R176, R154, R64 ;  /* 0x0000009ab040723c */ /* 0x000fe20000041840 */
[----:B------:R-:W2:Y:S07]  /*16f60*/  LDSM.16.M88.4 R152, [R213] ;  /* 0x00000000d598783b */ /* 0x000eae0000000200 */
[C---:B-1----:R-:W-:Y:S08]  /*16f70*/  HMMA.16816.F32.BF16 R4, R180.reuse, R156, R4 ;  /* 0x0000009cb404723c */ /* 0x042ff00000041804 */
        /* <DEDUP_REMOVED lines=10> */
[----:B------:R-:W1:Y:S07]  /*17020*/  LDSM.16.M88.4 R144, [R212] ;  /* 0x00000000d490783b */ /* 0x000e6e0000000200 */
[C---:B---3--:R-:W-:Y:S08]  /*17030*/  HMMA.16816.F32.BF16 R36, R180.reuse, R148, R36 ;  /* 0x00000094b424723c */ /* 0x048ff00000041824 */
[C---:B------:R-:W-:Y:S01]  /*17040*/  HMMA.16816.F32.BF16 R40, R180.reuse, R150, R40 ;  /* 0x00000096b428723c */ /* 0x040fe20000041828 */
[----:B------:R-:W3:Y:S07]  /*17050*/  LDSM.16.M88.4 R148, [R210+0xc100] ;  /* 0x00c10000d294783b */ /* 0x000eee0000000200 */
[C---:B------:R-:W-:Y:S08]  /*17060*/  HMMA.16816.F32.BF16 R44, R180.reuse, R188, R44 ;  /* 0x000000bcb42c723c */ /* 0x040ff0000004182c */
[C---:B------:R-:W-:Y:S01]  /*17070*/  HMMA.16816.F32.BF16 R48, R180.reuse, R190, R48 ;  /* 0x000000beb430723c */ /* 0x040fe20000041830 */
[----:B------:R-:W5:Y:S07]  /*17080*/  LDSM.16.M88.4 R188, [R210+0xe100] ;  /* 0x00e10000d2bc783b */ /* 0x000f6e0000000200 */
        /* <DEDUP_REMOVED lines=32> */
[----:B----4-:R-:W-:Y:S02]  /*17290*/  FMNMX.FTZ R2, R6, R119, !PT ;  /* 0x0000007706027209 */ /* 0x010fe40007810000 */
        /* <DEDUP_REMOVED lines=89> */
[----:B------:R-:W-:Y:S01]  /*17830*/  FFMA.FTZ R5, R5, c[0x0][0x2d0], -R156 ;  /* 0x0000b40005057a23 */ /* 0x000fe2000001089c */
[----:B------:R-:W-:Y:S01]  /*17840*/  @P0 SHF.R.S32.HI R3, RZ, 0x1f, R228 ;  /* 0x0000001fff030819 */ /* 0x000fe200000114e4 */
[----:B------:R1:W-:Y:S01]  /*17850*/  MUFU.EX2 R233, R4 ;  /* 0x0000000400e97308 */ /* 0x0003e20000000800 */
[--C-:B------:R-:W-:Y:S02]  /*17860*/  FFMA.FTZ R8, R8, c[0x0][0x2d0], -R156.reuse ;  /* 0x0000b40008087a23 */ /* 0x100fe4000001089c */
[----:B------:R-:W-:Y:S02]  /*17870*/  FADD.FTZ R0, -R116, R119 ;  /* 0x0000007774007221 */ /* 0x000fe40000010100 */
[----:B------:R-:W-:Y:S02]  /*17880*/  @P0 IMAD R3, R3, c[0x0][0x1e0], RZ ;  /* 0x0000780003030a24 */ /* 0x000fe400078e02ff */
[C---:B------:R-:W-:Y:S03]  /*17890*/  @P0 IMAD.WIDE.U32 R118, R228.reuse, c[0x0][0x1e0], RZ ;  /* 0x00007800e4760a25 */ /* 0x040fe600078e00ff */
[----:B------:R2:W-:Y:S01]  /*178a0*/  MUFU.EX2 R232, R5 ;  /* 0x0000000500e87308 */ /* 0x0005e20000000800 */
[----:B------:R-:W-:Y:S02]  /*178b0*/  @P0 IMAD R3, R228, c[0x0][0x1e4], R3 ;  /* 0x00007900e4030a24 */ /* 0x000fe400078e0203 */
[--C-:B------:R-:W-:Y:S02]  /*178c0*/  FFMA.FTZ R9, R9, c[0x0][0x2d0], -R156.reuse ;  /* 0x0000b40009097a23 */ /* 0x100fe4000001089c */
[----:B------:R-:W-:Y:S01]  /*178d0*/  FMUL.FTZ R2, R2, c[0x0][0x2d0] ;  /* 0x0000b40002027a20 */ /* 0x000fe20000410000 */
[----:B------:R-:W-:Y:S01]  /*178e0*/  @P0 IADD3 R119, R119, R3, RZ ;  /* 0x0000000377770210 */ /* 0x000fe20007ffe0ff */
[----:B------:R-:W-:Y:S01]  /*178f0*/  FMUL.FTZ R0, R0, c[0x0][0x2d0] ;  /* 0x0000b40000007a20 */ /* 0x000fe20000410000 */
[----:B------:R-:W-:Y:S01]  /*17900*/  @P0 SHF.L.U32 R3, R118, 0x7, RZ ;  /* 0x0000000776030819 */ /* 0x000fe200000006ff */
[--C-:B------:R-:W-:Y:S01]  /*17910*/  FFMA.FTZ R24, R24, c[0x0][0x2d0], -R156.reuse ;  /* 0x0000b40018187a23 */ /* 0x100fe2000001089c */
[----:B------:R-:W-:Y:S01]  /*17920*/  @P0 SHF.L.U64.HI R119, R118, 0x7, R119 ;  /* 0x0000000776770819 */ /* 0x000fe20000010277 */
[----:B------:R-:W-:Y:S01]  /*17930*/  MUFU.EX2 R230, R9 ;  /* 0x0000000900e67308 */ /* 0x000fe20000000800 */
[--C-:B------:R-:W-:Y:S01]  /*17940*/  FFMA.FTZ R25, R25, c[0x0][0x2d0], -R156.reuse ;  /* 0x0000b40019197a23 */ /* 0x100fe2000001089c */
[C---:B-1----:R-:W-:Y:S01]  /*17950*/  @P0 IADD3 R4, P1, R3.reuse, R242, RZ ;  /* 0x000000f203040210 */ /* 0x042fe20007f3e0ff */
[--C-:B------:R-:W-:Y:S01]  /*17960*/  FFMA.FTZ R28, R28, c[0x0][0x2d0], -R156.reuse ;  /* 0x0000b4001c1c7a23 */ /* 0x100fe2000001089c */
[----:B------:R-:W-:Y:S01]  /*17970*/  @P0 IADD3 R3, P2, R3, R238, RZ ;  /* 0x000000ee03030210 */ /* 0x000fe20007f5e0ff */
[----:B------:R-:W3:Y:S01]  /*17980*/  LDL.LU R242, [R1+0x4] ;  /* 0x0000040001f27983 */ /* 0x000ee20000300800 */
[----:B------:R-:W-:Y:S01]  /*17990*/  @P0 LEA R118, P3, R4, c[0x0][0x1c8], 0x1 ;  /* 0x0000720004760a11 */ /* 0x000fe200078608ff */
[--C-:B------:R-:W-:Y:S01]  /*179a0*/  FFMA.FTZ R29, R29, c[0x0][0x2d0], -R156.reuse ;  /* 0x0000b4001d1d7a23 */ /* 0x100fe2000001089c */
[----:B------:R-:W-:Y:S02]  /*179b0*/  @P0 IADD3.X R145, R119, R231, RZ, P1, !PT ;  /* 0x000000e777910210 */ /* 0x000fe40000ffe4ff */
[----:B------:R-:W1:Y:S01]  /*179c0*/  MUFU.EX2 R2, R2 ;  /* 0x0000000200027308 */ /* 0x000e620000000800 */
[----:B------:R-:W-:Y:S01]  /*179d0*/  @P0 LEA R144, P1, R3, c[0x0][0x1c8], 0x1 ;  /* 0x0000720003900a11 */ /* 0x000fe200078208ff */
[----:B------:R-:W4:Y:S01]  /*179e0*/  LDL.LU R241, [R1+0xc] ;  /* 0x00000c0001f17983 */ /* 0x000f220000300800 */
[----:B--2---:R-:W-:Y:S01]  /*179f0*/  @P0 IADD3.X R5, R119, R239, RZ, P2, !PT ;  /* 0x000000ef77050210 */ /* 0x004fe200017fe4ff */
[--C-:B------:R-:W-:Y:S01]  /*17a00*/  FFMA.FTZ R32, R32, c[0x0][0x2d0], -R156.reuse ;  /* 0x0000b40020207a23 */ /* 0x100fe2000001089c */
[----:B------:R-:W-:Y:S01]  /*17a10*/  @P0 LEA.HI.X R119, R4, c[0x0][0x1cc], R145, 0x1, P3 ;  /* 0x0000730004770a11 */ /* 0x000fe200018f0c91 */
[--C-:B------:R-:W-:Y:S01]  /*17a20*/  FFMA.FTZ R33, R33, c[0x0][0x2d0], -R156.reuse ;  /* 0x0000b40021217a23 */ /* 0x100fe2000001089c */
[----:B------:R-:W-:Y:S01]  /*17a30*/  @P0 LEA.HI.X R145, R3, c[0x0][0x1cc], R5, 0x1, P1 ;  /* 0x0000730003910a11 */ /* 0x000fe200008f0c05 */
[----:B------:R-:W-:Y:S01]  /*17a40*/  FMUL.FTZ R3, R116, c[0x0][0x2d0] ;  /* 0x0000b40074037a20 */ /* 0x000fe20000410000 */
[----:B------:R-:W-:Y:S01]  /*17a50*/  @P0 IADD3 R4, P1, R118, UR10, RZ ;  /* 0x0000000a76040c10 */ /* 0x000fe2000ff3e0ff */
[----:B------:R2:W-:Y:S01]  /*17a60*/  @P0 LDGSTS.E.BYPASS.LTC128B.128 [R227+0x8100], [R118.64], !P5 ;  /* 0x0810000076e30fae */ /* 0x0005e2000e901d48 */
[----:B------:R5:W-:Y:S01]  /*17a70*/  MUFU.EX2 R231, R8 ;  /* 0x0000000800e77308 */ /* 0x000be20000000800 */
[--C-:B------:R-:W-:Y:S01]  /*17a80*/  FFMA.FTZ R6, R6, c[0x0][0x2d0], -R3.reuse ;  /* 0x0000b40006067a23 */ /* 0x100fe20000010803 */
[----:B------:R-:W-:Y:S01]  /*17a90*/  @P0 IADD3.X R5, R119, UR6, RZ, P1, !PT ;  /* 0x0000000677050c10 */ /* 0x000fe20008ffe4ff */
[--C-:B------:R-:W-:Y:S02]  /*17aa0*/  FFMA.FTZ R10, R10, c[0x0][0x2d0], -R3.reuse ;  /* 0x0000b4000a0a7a23 */ /* 0x100fe40000010803 */
[--C-:B------:R-:W-:Y:S02]  /*17ab0*/  FFMA.FTZ R11, R11, c[0x0][0x2d0], -R3.reuse ;  /* 0x0000b4000b0b7a23 */ /* 0x100fe40000010803 */
[----:B------:R2:W-:Y:S01]  /*17ac0*/  @P0 LDGSTS.E.BYPASS.LTC128B.128 [R227+0xc100], [R144.64], !P4 ;  /* 0x0c10000090e30fae */ /* 0x0005e2000e101d48 */
[--C-:B------:R-:W-:Y:S02]  /*17ad0*/  FFMA.FTZ R26, R26, c[0x0][0x2d0], -R3.reuse ;  /* 0x0000b4001a1a7a23 */ /* 0x100fe40000010803 */
[----:B------:R2:W-:Y:S01]  /*17ae0*/  MUFU.EX2 R188, R6 ;  /* 0x0000000600bc7308 */ /* 0x0005e20000000800 */
[--C-:B------:R-:W-:Y:S02]  /*17af0*/  FFMA.FTZ R27, R27, c[0x0][0x2d0], -R3.reuse ;  /* 0x0000b4001b1b7a23 */ /* 0x100fe40000010803 */
[C---:B-1----:R-:W-:Y:S02]  /*17b00*/  FMUL.FTZ R68, R2.reuse, R68 ;  /* 0x0000004402447220 */ /* 0x042fe40000410000 */
[----:B------:R1:W-:Y:S01]  /*17b10*/  @P0 LDGSTS.E.BYPASS.LTC128B.128 [R227+0x9100], [R4.64], !P5 ;  /* 0x0910000004e30fae */ /* 0x0003e2000e901d48 */
[C---:B------:R-:W-:Y:S02]  /*17b20*/  FMUL.FTZ R69, R2.reuse, R69 ;  /* 0x0000004502457220 */ /* 0x040fe40000410000 */
[C---:B------:R-:W-:Y:S02]  /*17b30*/  FMUL.FTZ R72, R2.reuse, R72 ;  /* 0x0000004802487220 */ /* 0x040fe40000410000 */
[----:B------:R-:W1:Y:S01]  /*17b40*/  MUFU.EX2 R0, R0 ;  /* 0x0000000000007308 */ /* 0x000e620000000800 */
[----:B------:R-:W-:Y:S02]  /*17b50*/  FMUL.FTZ R73, R2, R73 ;  /* 0x0000004902497220 */ /* 0x000fe40000410000 */
[----:B------:R1:W-:Y:S01]  /*17b60*/  @P0 LDGSTS.E.BYPASS.LTC128B.128 [R227+0xd100], [R4.64+0x80], !P4 ;  /* 0x0d10008004e30fae */ /* 0x0003e2000e101d48 */
[----:B-----5:R-:W-:Y:S01]  /*17b70*/  @P0 IADD3 R8, P1, R4, UR10, RZ ;  /* 0x0000000a04080c10 */ /* 0x020fe2000ff3e0ff */
[----:B------:R-:W-:Y:S01]  /*17b80*/  FMUL.FTZ R76, R2, R76 ;  /* 0x0000004c024c7220 */ /* 0x000fe20000410000 */
[----:B--2---:R-:W-:Y:S01]  /*17b90*/  @P0 IADD3 R118, P3, R4, R235, RZ ;  /* 0x000000eb04760210 */ /* 0x004fe20007f7e0ff */
[C---:B------:R-:W-:Y:S01]  /*17ba0*/  FMUL.FTZ R77, R2.reuse, R77 ;  /* 0x0000004d024d7220 */ /* 0x040fe20000410000 */
[C---:B------:R-:W-:Y:S01]  /*17bb0*/  @P0 IADD3.X R9, R5.reuse, UR6, RZ, P1, !PT ;  /* 0x0000000605090c10 */ /* 0x040fe20008ffe4ff */
[C---:B------:R-:W-:Y:S01]  /*17bc0*/  FMUL.FTZ R80, R2.reuse, R80 ;  /* 0x0000005002507220 */ /* 0x040fe20000410000 */
[----:B------:R-:W-:Y:S01]  /*17bd0*/  @P0 IADD3.X R119, R5, R234, RZ, P3, !PT ;  /* 0x000000ea05770210 */ /* 0x000fe20001ffe4ff */
[----:B------:R2:W-:Y:S01]  /*17be0*/  MUFU.EX2 R166, R10 ;  /* 0x0000000a00a67308 */ /* 0x0005e20000000800 */
[----:B------:R-:W-:Y:S01]  /*17bf0*/  FMUL.FTZ R81, R2, R81 ;  /* 0x0000005102517220 */ /* 0x000fe20000410000 */
[----:B------:R5:W-:Y:S01]  /*17c00*/  @P0 LDGSTS.E.BYPASS.LTC128B.128 [R227+0xa100], [R8.64], !P5 ;  /* 0x0a10000008e30fae */ /* 0x000be2000e901d48 */
[--C-:B------:R-:W-:Y:S01]  /*17c10*/  FFMA.FTZ R144, R7, c[0x0][0x2d0], -R3.reuse ;  /* 0x0000b40007907a23 */ /* 0x100fe20000010803 */
[----:B------:R-:W-:Y:S01]  /*17c20*/  @P0 IADD3 R6, P2, R8, UR10, RZ ;  /* 0x0000000a08060c10 */ /* 0x000fe2000ff5e0ff */
[C---:B------:R-:W-:Y:S02]  /*17c30*/  FMUL.FTZ R84, R2.reuse, R84 ;  /* 0x0000005402547220 */ /* 0x040fe40000410000 */
[C---:B------:R-:W-:Y:S01]  /*17c40*/  FMUL.FTZ R85, R2.reuse, R85 ;  /* 0x0000005502557220 */ /* 0x040fe20000410000 */
[C---:B------:R-:W-:Y:S01]  /*17c50*/  @P0 IADD3.X R7, R9.reuse, UR6, RZ, P2, !PT ;  /* 0x0000000609070c10 */ /* 0x040fe200097fe4ff */
[C---:B------:R-:W-:Y:S01]  /*17c60*/  FMUL.FTZ R88, R2.reuse, R88 ;  /* 0x0000005802587220 */ /* 0x040fe20000410000 */
[----:B------:R5:W-:Y:S01]  /*17c70*/  @P0 LDGSTS.E.BYPASS.LTC128B.128 [R227+0xe100], [R118.64], !P4 ;  /* 0x0e10000076e30fae */ /* 0x000be2000e101d48 */
[----:B------:R5:W-:Y:S01]  /*17c80*/  MUFU.EX2 R167, R144 ;  /* 0x0000009000a77308 */ /* 0x000be20000000800 */
[----:B------:R-:W-:Y:S02]  /*17c90*/  FMUL.FTZ R89, R2, R89 ;  /* 0x0000005902597220 */ /* 0x000fe40000410000 */
[C---:B-1----:R-:W-:Y:S02]  /*17ca0*/  FMUL.FTZ R70, R0.reuse, R70 ;  /* 0x0000004600467220 */ /* 0x042fe40000410000 */
[----:B------:R-:W-:Y:S02]  /*17cb0*/  FMUL.FTZ R71, R0, R71 ;  /* 0x0000004700477220 */ /* 0x000fe40000410000 */
[----:B------:R1:W-:Y:S01]  /*17cc0*/  @P0 LDGSTS.E.BYPASS.LTC128B.128 [R227+0xb100], [R6.64], !P5 ;  /* 0x0b10000006e30fae */ /* 0x0003e2000e901d48 */
[----:B------:R-:W-:Y:S01]  /*17cd0*/  @P0 IADD3 R4, P1, R8, R235, RZ ;  /* 0x000000eb08040210 */ /* 0x000fe20007f3e0ff */
[C---:B------:R-:W-:Y:S01]  /*17ce0*/  FMUL.FTZ R74, R0.reuse, R74 ;  /* 0x0000004a004a7220 */ /* 0x040fe20000410000 */
[----:B------:R-:W1:Y:S01]  /*17cf0*/  MUFU.EX2 R165, R11 ;  /* 0x0000000b00a57308 */ /* 0x000e620000000800 */
[C---:B------:R-:W-:Y:S01]  /*17d00*/  FMUL.FTZ R75, R0.reuse, R75 ;  /* 0x0000004b004b7220 */ /* 0x040fe20000410000 */
[----:B------:R-:W-:Y:S01]  /*17d10*/  @P0 IADD3.X R5, R9, R234, RZ, P1, !PT ;  /* 0x000000ea09050210 */ /* 0x000fe20000ffe4ff */
[C---:B--2---:R-:W-:Y:S02]  /*17d20*/  FMUL.FTZ R10, R0.reuse, R126 ;  /* 0x0000007e000a7220 */ /* 0x044fe40000410000 */
[----:B------:R-:W-:Y:S02]  /*17d30*/  FMUL.FTZ R78, R0, R78 ;  /* 0x0000004e004e7220 */ /* 0x000fe40000410000 */
[----:B------:R2:W-:Y:S01]  /*17d40*/  @P0 LDGSTS.E.BYPASS.LTC128B.128 [R227+0xf100], [R4.64], !P4 ;  /* 0x0f10000004e30fae */ /* 0x0005e2000e101d48 */
[C---:B-----5:R-:W-:Y:S02]  /*17d50*/  FMUL.FTZ R8, R2.reuse, R124 ;  /* 0x0000007c02087220 */ /* 0x060fe40000410000 */
[----:B------:R-:W-:Y:S01]  /*17d60*/  FMUL.FTZ R9, R2, R125 ;  /* 0x0000007d02097220 */ /* 0x000fe20000410000 */
[----:B------:R-:W-:Y:S01]  /*17d70*/  MUFU.EX2 R194, R24 ;  /* 0x0000001800c27308 */ /* 0x000fe20000000800 */
[C---:B------:R-:W-:Y:S02]  /*17d80*/  FMUL.FTZ R79, R0.reuse, R79 ;  /* 0x0000004f004f7220 */ /* 0x040fe40000410000 */
[C---:B------:R-:W-:Y:S01]  /*17d90*/  FMUL.FTZ R82, R0.reuse, R82 ;  /* 0x0000005200527220 */ /* 0x040fe20000410000 */
[----:B------:R-:W5:Y:S01]  /*17da0*/  LDSM.16.MT88.4 R144, [R205+0x100] ;  /* 0x00010000cd90783b */ /* 0x000f620000004200 */
[C---:B------:R-:W-:Y:S02]  /*17db0*/  FMUL.FTZ R83, R0.reuse, R83 ;  /* 0x0000005300537220 */ /* 0x040fe40000410000 */
[C---:B------:R-:W-:Y:S02]  /*17dc0*/  FMUL.FTZ R86, R0.reuse, R86 ;  /* 0x0000005600567220 */ /* 0x040fe40000410000 */
[C---:B------:R-:W-:Y:S01]  /*17dd0*/  FMUL.FTZ R87, R0.reuse, R87 ;  /* 0x0000005700577220 */ /* 0x040fe20000410000 */
[----:B------:R-:W-:Y:S01]  /*17de0*/  MUFU.EX2 R193, R25 ;  /* 0x0000001900c17308 */ /* 0x000fe20000000800 */
[C---:B------:R-:W-:Y:S01]  /*17df0*/  FMUL.FTZ R90, R0.reuse, R90 ;  /* 0x0000005a005a7220 */ /* 0x040fe20000410000 */
[----:B------:R-:W5:Y:S01]  /*17e00*/  LDSM.16.MT88.4 R148, [R206+0x100] ;  /* 0x00010000ce94783b */ /* 0x000f620000004200 */
[----:B-1----:R-:W-:Y:S01]  /*17e10*/  FMUL.FTZ R6, R0, R122 ;  /* 0x0000007a00067220 */ /* 0x002fe20000410000 */
[----:B------:R-:W-:Y:S01]  /*17e20*/  F2FP.BF16.PACK_AB R122, R230, R231 ;  /* 0x000000e7e67a723e */ /* 0x000fe200000010ff */
[C---:B------:R-:W-:Y:S01]  /*17e30*/  FMUL.FTZ R7, R0.reuse, R123 ;  /* 0x0000007b00077220 */ /* 0x040fe20000410000 */
[----:B------:R-:W-:Y:S01]  /*17e40*/  F2FP.BF16.PACK_AB R123, R165, R166 ;  /* 0x000000a6a57b723e */ /* 0x000fe200000010ff */
[C---:B------:R-:W-:Y:S02]  /*17e50*/  FMUL.FTZ R11, R0.reuse, R127 ;  /* 0x0000007f000b7220 */ /* 0x040fe40000410000 */
[----:B------:R-:W-:Y:S01]  /*17e60*/  FMUL.FTZ R91, R0, R91 ;  /* 0x0000005b005b7220 */ /* 0x000fe20000410000 */
[----:B------:R-:W1:Y:S01]  /*17e70*/  LDSM.16.MT88.4 R152, [R209+0x100] ;  /* 0x00010000d198783b */ /* 0x000e620000004200 */
[----:B------:R-:W-:Y:S01]  /*17e80*/  MUFU.EX2 R158, R26 ;  /* 0x0000001a009e7308 */ /* 0x000fe20000000800 */
[--C-:B------:R-:W-:Y:S02]  /*17e90*/  FFMA.FTZ R30, R30, c[0x0][0x2d0], -R3.reuse ;  /* 0x0000b4001e1e7a23 */ /* 0x100fe40000010803 */
[----:B--2---:R-:W-:Y:S01]  /*17ea0*/  FMUL.FTZ R4, R2, R120 ;  /* 0x0000007802047220 */ /* 0x004fe20000410000 */
[----:B------:R-:W-:Y:S01]  /*17eb0*/  F2FP.BF16.PACK_AB R120, R232, R233 ;  /* 0x000000e9e878723e */ /* 0x000fe200000010ff */
[----:B------:R-:W-:Y:S01]  /*17ec0*/  FMUL.FTZ R5, R2, R121 ;  /* 0x0000007902057220 */ /* 0x000fe20000410000 */
[----:B------:R-:W-:Y:S01]  /*17ed0*/  F2FP.BF16.PACK_AB R121, R167, R188 ;  /* 0x000000bca779723e */ /* 0x000fe200000010ff */
[----:B------:R-:W2:Y:S01]  /*17ee0*/  LDSM.16.MT88.4 R124, [R208+0x100] ;  /* 0x00010000d07c783b */ /* 0x000ea20000004200 */
[--C-:B------:R-:W-:Y:S02]  /*17ef0*/  FFMA.FTZ R31, R31, c[0x0][0x2d0], -R3.reuse ;  /* 0x0000b4001f1f7a23 */ /* 0x100fe40000010803 */
[----:B------:R1:W-:Y:S01]  /*17f00*/  MUFU.EX2 R157, R27 ;  /* 0x0000001b009d7308 */ /* 0x0003e20000000800 */
[--C-:B------:R-:W-:Y:S02]  /*17f10*/  FFMA.FTZ R34, R34, c[0x0][0x2d0], -R3.reuse ;  /* 0x0000b40022227a23 */ /* 0x100fe40000010803 */
[--C-:B------:R-:W-:Y:S02]  /*17f20*/  FFMA.FTZ R35, R35, c[0x0][0x2d0], -R3.reuse ;  /* 0x0000b40023237a23 */ /* 0x100fe40000010803 */
[----:B------:R-:W0:Y:S01]  /*17f30*/  LDGDEPBAR ;  /* 0x00000000000079af */ /* 0x000e220000000000 */
[--C-:B------:R-:W-:Y:S02]  /*17f40*/  FFMA.FTZ R36, R36, c[0x0][0x2d0], -R156.reuse ;  /* 0x0000b40024247a23 */ /* 0x100fe4000001089c */
[--C-:B------:R-:W-:Y:S02]  /*17f50*/  FFMA.FTZ R37, R37, c[0x0][0x2d0], -R156.reuse ;  /* 0x0000b40025257a23 */ /* 0x100fe4000001089c */
[----:B------:R-:W-:Y:S01]  /*17f60*/  MUFU.EX2 R192, R28 ;  /* 0x0000001c00c07308 */ /* 0x000fe20000000800 */
[--C-:B------:R-:W-:Y:S01]  /*17f70*/  FFMA.FTZ R40, R40, c[0x0][0x2d0], -R156.reuse ;  /* 0x0000b40028287a23 */ /* 0x100fe2000001089c */
[C---:B-----5:R-:W-:Y:S05]  /*17f80*/  HMMA.16816.F32.BF16 R4, R120.reuse, R144, R4 ;  /* 0x000000907804723c */ /* 0x060fea0000041804 */
[--C-:B------:R-:W-:Y:S03]  /*17f90*/  FFMA.FTZ R41, R41, c[0x0][0x2d0], -R156.reuse ;  /* 0x0000b40029297a23 */ /* 0x100fe6000001089c */
[----:B------:R-:W-:Y:S01]  /*17fa0*/  MUFU.EX2 R190, R29 ;  /* 0x0000001d00be7308 */ /* 0x000fe20000000800 */
[C---:B------:R-:W-:Y:S01]  /*17fb0*/  HMMA.16816.F32.BF16 R8, R120.reuse, R146, R8 ;  /* 0x000000927808723c */ /* 0x040fe20000041808 */
[----:B------:R-:W5:Y:S02]  /*17fc0*/  LDSM.16.MT88.4 R144, [R205+0x4100] ;  /* 0x00410000cd90783b */ /* 0x000f640000004200 */
[--C-:B------:R-:W-:Y:S02]  /*17fd0*/  FFMA.FTZ R38, R38, c[0x0][0x2d0], -R3.reuse ;  /* 0x0000b40026267a23 */ /* 0x100fe40000010803 */
[--C-:B------:R-:W-:Y:S03]  /*17fe0*/  FFMA.FTZ R39, R39, c[0x0][0x2d0], -R3.reuse ;  /* 0x0000b40027277a23 */ /* 0x100fe60000010803 */
[C---:B------:R-:W-:Y:S01]  /*17ff0*/  HMMA.16816.F32.BF16 R68, R120.reuse, R148, R68 ;  /* 0x000000947844723c */ /* 0x040fe20000041844 */
[----:B-1----:R-:W-:Y:S01]  /*18000*/  LDSM.16.MT88.4 R24, [R206+0x1100] ;  /* 0x00110000ce18783b */ /* 0x002fe20000004200 */
[----:B------:R-:W-:Y:S02]  /*18010*/  MUFU.EX2 R191, R32 ;  /* 0x0000002000bf7308 */ /* 0x000fe40000000800 */
[--C-:B------:R-:W-:Y:S02]  /*18020*/  FFMA.FTZ R42, R42, c[0x0][0x2d0], -R3.reuse ;  /* 0x0000b4002a2a7a23 */ /* 0x100fe40000010803 */
[--C-:B------:R-:W-:Y:S02]  /*18030*/  FFMA.FTZ R43, R43, c[0x0][0x2d0], -R3.reuse ;  /* 0x0000b4002b2b7a23 */ /* 0x100fe40000010803 */
[C---:B------:R-:W-:Y:S01]  /*18040*/  HMMA.16816.F32.BF16 R72, R120.reuse, R150, R72 ;  /* 0x000000967848723c */ /* 0x040fe20000041848 */
[----:B------:R-:W1:Y:S03]  /*18050*/  LDSM.16.MT88.4 R148, [R206+0x4100] ;  /* 0x00410000ce94783b */ /* 0x000e660000004200 */
[----:B------:R-:W-:Y:S01]  /*18060*/  MUFU.EX2 R189, R33 ;  /* 0x0000002100bd7308 */ /* 0x000fe20000000800 */
[--C-:B------:R-:W-:Y:S02]  /*18070*/  FFMA.FTZ R44, R44, c[0x0][0x2d0], -R156.reuse ;  /* 0x0000b4002c2c7a23 */ /* 0x100fe4000001089c */
[--C-:B------:R-:W-:Y:S01]  /*18080*/  FFMA.FTZ R45, R45, c[0x0][0x2d0], -R156.reuse ;  /* 0x0000b4002d2d7a23 */ /* 0x100fe2000001089c */
[C---:B------:R-:W-:Y:S04]  /*18090*/  HMMA.16816.F32.BF16 R76, R120.reuse, R152, R76 ;  /* 0x00000098784c723c */ /* 0x040fe8000004184c */
[--C-:B------:R-:W-:Y:S02]  /*180a0*/  FFMA.FTZ R46, R46, c[0x0][0x2d0], -R3.reuse ;  /* 0x0000b4002e2e7a23 */ /* 0x100fe40000010803 */
[----:B------:R-:W-:Y:S01]  /*180b0*/  MUFU.EX2 R153, R34 ;  /* 0x0000002200997308 */ /* 0x000fe20000000800 */
[--C-:B------:R-:W-:Y:S01]  /*180c0*/  FFMA.FTZ R47, R47, c[0x0][0x2d0], -R3.reuse ;  /* 0x0000b4002f2f7a23 */ /* 0x100fe20000010803 */
[C---:B------:R-:W-:Y:S04]  /*180d0*/  HMMA.16816.F32.BF16 R80, R120.reuse, R154, R80 ;  /* 0x0000009a7850723c */ /* 0x040fe80000041850 */
[--C-:B------:R-:W-:Y:S02]  /*180e0*/  FFMA.FTZ R48, R48, c[0x0][0x2d0], -R156.reuse ;  /* 0x0000b40030307a23 */ /* 0x100fe4000001089c */
[--C-:B------:R-:W-:Y:S02]  /*180f0*/  FFMA.FTZ R49, R49, c[0x0][0x2d0], -R156.reuse ;  /* 0x0000b40031317a23 */ /* 0x100fe4000001089c */
[C---:B--2---:R-:W-:Y:S01]  /*18100*/  HMMA.16816.F32.BF16 R84, R120.reuse, R124, R84 ;  /* 0x0000007c7854723c */ /* 0x044fe20000041854 */
[----:B------:R-:W-:Y:S03]  /*18110*/  MUFU.EX2 R155, R30 ;  /* 0x0000001e009b7308 */ /* 0x000fe60000000800 */
[--C-:B------:R-:W-:Y:S02]  /*18120*/  FFMA.FTZ R50, R50, c[0x0][0x2d0], -R3.reuse ;  /* 0x0000b40032327a23 */ /* 0x100fe40000010803 */
[--C-:B------:R-:W-:Y:S02]  /*18130*/  FFMA.FTZ R51, R51, c[0x0][0x2d0], -R3.reuse ;  /* 0x0000b40033337a23 */ /* 0x100fe40000010803 */
[C---:B------:R-:W-:Y:S01]  /*18140*/  HMMA.16816.F32.BF16 R88, R120.reuse, R126, R88 ;  /* 0x0000007e7858723c */ /* 0x040fe20000041858 */
[----:B------:R-:W2:Y:S02]  /*18150*/  LDSM.16.MT88.4 R124, [R209+0x4100] ;  /* 0x00410000d17c783b */ /* 0x000ea40000004200 */
[----:B------:R1:W-:Y:S01]  /*18160*/  MUFU.EX2 R154, R31 ;  /* 0x0000001f009a7308 */ /* 0x0003e20000000800 */
[C---:B------:R-:W-:Y:S02]  /*18170*/  FMUL.FTZ R92, R2.reuse, R92 ;  /* 0x0000005c025c7220 */ /* 0x040fe40000410000 */
[----:B------:R-:W-:Y:S02]  /*18180*/  FMUL.FTZ R93, R2, R93 ;  /* 0x0000005d025d7220 */ /* 0x000fe40000410000 */
[C---:B------:R-:W-:Y:S04]  /*18190*/  FMUL.FTZ R94, R0.reuse, R94 ;  /* 0x0000005e005e7220 */ /* 0x040fe80000410000 */
[----:B------:R-:W-:Y:S01]  /*181a0*/  FMUL.FTZ R95, R0, R95 ;  /* 0x0000005f005f7220 */ /* 0x000fe20000410000 */
[----:B------:R2:W-:Y:S01]  /*181b0*/  MUFU.EX2 R152, R35 ;  /* 0x0000002300987308 */ /* 0x0005e20000000800 */
[--C-:B------:R-:W-:Y:S02]  /*181c0*/  FFMA.FTZ R12, R12, c[0x0][0x2d0], -R156.reuse ;  /* 0x0000b4000c0c7a23 */ /* 0x100fe4000001089c */
[--C-:B------:R-:W-:Y:S02]  /*181d0*/  FFMA.FTZ R13, R13, c[0x0][0x2d0], -R156.reuse ;  /* 0x0000b4000d0d7a23 */ /* 0x100fe4000001089c */
[--C-:B------:R-:W-:Y:S01]  /*181e0*/  FFMA.FTZ R14, R14, c[0x0][0x2d0], -R3.reuse ;  /* 0x0000b4000e0e7a23 */ /* 0x100fe20000010803 */
[C---:B-----5:R-:W-:Y:S03]  /*181f0*/  HMMA.16816.F32.BF16 R92, R120.reuse, R144, R92 ;  /* 0x00000090785c723c */ /* 0x060fe6000004185c */
[--C-:B------:R-:W-:Y:S01]  /*18200*/  FFMA.FTZ R15, R15, c[0x0][0x2d0], -R3.reuse ;  /* 0x0000b4000f0f7a23 */ /* 0x100fe20000010803 */
[----:B------:R5:W-:Y:S01]  /*18210*/  MUFU.EX2 R229, R12 ;  /* 0x0000000c00e57308 */ /* 0x000be20000000800 */
[C---:B------:R-:W-:Y:S02]  /*18220*/  FMUL.FTZ R96, R2.reuse, R96 ;  /* 0x0000006002607220 */ /* 0x040fe40000410000 */
[----:B------:R-:W-:Y:S01]  /*18230*/  FMUL.FTZ R97, R2, R97 ;  /* 0x0000006102617220 */ /* 0x000fe20000410000 */
[----:B-1----:R-:W-:Y:S01]  /*18240*/  LDSM.16.MT88.4 R28, [R206+0x1900] ;  /* 0x00190000ce1c783b */ /* 0x002fe20000004200 */
[C---:B------:R-:W-:Y:S03]  /*18250*/  FMUL.FTZ R98, R0.reuse, R98 ;  /* 0x0000006200627220 */ /* 0x040fe60000410000 */
[----:B------:R-:W-:Y:S02]  /*18260*/  FMUL.FTZ R99, R0, R99 ;  /* 0x0000006300637220 */ /* 0x000fe40000410000 */
[----:B------:R1:W1:Y:S01]  /*18270*/  MUFU.EX2 R203, R13 ;  /* 0x0000000d00cb7308 */ /* 0x0002620000000800 */
[C---:B------:R-:W-:Y:S02]  /*18280*/  FMUL.FTZ R100, R2.reuse, R100 ;  /* 0x0000006402647220 */ /* 0x040fe40000410000 */
[----:B------:R-:W-:Y:S01]  /*18290*/  FMUL.FTZ R101, R2, R101 ;  /* 0x0000006502657220 */ /* 0x000fe20000410000 */
[----:B--2---:R-:W-:Y:S01]  /*182a0*/  LDSM.16.MT88.4 R32, [R209+0x1900] ;  /* 0x00190000d120783b */ /* 0x004fe20000004200 */
[C---:B------:R-:W-:Y:S03]  /*182b0*/  HMMA.16816.F32.BF16 R96, R120.reuse, R146, R96 ;  /* 0x000000927860723c */ /* 0x040fe60000041860 */
[C---:B------:R-:W-:Y:S02]  /*182c0*/  FMUL.FTZ R102, R0.reuse, R102 ;  /* 0x0000006600667220 */ /* 0x040fe40000410000 */
[----:B------:R2:W-:Y:S01]  /*182d0*/  MUFU.EX2 R164, R14 ;  /* 0x0000000e00a47308 */ /* 0x0005e20000000800 */
[----:B------:R-:W-:Y:S01]  /*182e0*/  FMUL.FTZ R103, R0, R103 ;  /* 0x0000006700677220 */ /* 0x000fe20000410000 */
[----:B------:R-:W3:Y:S01]  /*182f0*/  LDSM.16.MT88.4 R144, [R208+0x4100] ;  /* 0x00410000d090783b */ /* 0x000ee20000004200 */
[--C-:B------:R-:W-:Y:S04]  /*18300*/  FFMA.FTZ R16, R16, c[0x0][0x2d0], -R156.reuse ;  /* 0x0000b40010107a23 */ /* 0x100fe8000001089c */
[--C-:B------:R-:W-:Y:S01]  /*18310*/  FFMA.FTZ R17, R17, c[0x0][0x2d0], -R156.reuse ;  /* 0x0000b40011117a23 */ /* 0x100fe2000001089c */
[C---:B------:R-:W-:Y:S02]  /*18320*/  HMMA.16816.F32.BF16 R100, R120.reuse, R148, R100 ;  /* 0x000000947864723c */ /* 0x040fe40000041864 */
[----:B------:R2:W-:Y:S01]  /*18330*/  MUFU.EX2 R163, R15 ;  /* 0x0000000f00a37308 */ /* 0x0005e20000000800 */
[--C-:B------:R-:W-:Y:S02]  /*18340*/  FFMA.FTZ R18, R18, c[0x0][0x2d0], -R3.reuse ;  /* 0x0000b40012127a23 */ /* 0x100fe40000010803 */
[--C-:B------:R-:W-:Y:S02]  /*18350*/  FFMA.FTZ R19, R19, c[0x0][0x2d0], -R3.reuse ;  /* 0x0000b40013137a23 */ /* 0x100fe40000010803 */
[C---:B------:R-:W-:Y:S02]  /*18360*/  FMUL.FTZ R104, R2.reuse, R104 ;  /* 0x0000006802687220 */ /* 0x040fe40000410000 */
[----:B------:R-:W-:Y:S03]  /*18370*/  FMUL.FTZ R105, R2, R105 ;  /* 0x0000006902697220 */ /* 0x000fe60000410000 */
[----:B------:R2:W-:Y:S01]  /*18380*/  MUFU.EX2 R202, R16 ;  /* 0x0000001000ca7308 */ /* 0x0005e20000000800 */
[C---:B------:R-:W-:Y:S02]  /*18390*/  FMUL.FTZ R106, R0.reuse, R106 ;  /* 0x0000006a006a7220 */ /* 0x040fe40000410000 */
[----:B------:R-:W-:Y:S02]  /*183a0*/  FMUL.FTZ R107, R0, R107 ;  /* 0x0000006b006b7220 */ /* 0x000fe40000410000 */
[C---:B-----5:R-:W-:Y:S02]  /*183b0*/  FMUL.FTZ R12, R2.reuse, R128 ;  /* 0x00000080020c7220 */ /* 0x060fe40000410000 */
[----:B-1----:R-:W-:Y:S02]  /*183c0*/  FMUL.FTZ R13, R2, R129 ;  /* 0x00000081020d7220 */ /* 0x002fe40000410000 */
[----:B--2---:R-:W-:Y:S01]  /*183d0*/  FMUL.FTZ R14, R0, R130 ;  /* 0x00000082000e7220 */ /* 0x004fe20000410000 */
[C---:B------:R-:W-:Y:S01]  /*183e0*/  HMMA.16816.F32.BF16 R104, R120.reuse, R150, R104 ;  /* 0x000000967868723c */ /* 0x040fe20000041868 */
[----:B------:R1:W2:Y:S01]  /*183f0*/  MUFU.EX2 R201, R17 ;  /* 0x0000001100c97308 */ /* 0x0002a20000000800 */
[----:B------:R-:W-:Y:S01]  /*18400*/  LDSM.16.MT88.4 R148, [R208+0x900] ;  /* 0x00090000d094783b */ /* 0x000fe20000004200 */
[----:B------:R-:W-:Y:S02]  /*18410*/  FMUL.FTZ R108, R2, R108 ;  /* 0x0000006c026c7220 */ /* 0x000fe40000410000 */
[----:B------:R-:W-:Y:S02]  /*18420*/  FMUL.FTZ R15, R0, R131 ;  /* 0x00000083000f7220 */ /* 0x000fe40000410000 */
[----:B------:R-:W-:Y:S02]  /*18430*/  FMUL.FTZ R109, R2, R109 ;  /* 0x0000006d026d7220 */ /* 0x000fe40000410000 */
[C---:B------:R-:W-:Y:S01]  /*18440*/  FMUL.FTZ R110, R0.reuse, R110 ;  /* 0x0000006e006e7220 */ /* 0x040fe20000410000 */
[----:B------:R-:W5:Y:S01]  /*18450*/  LDSM.16.MT88.4 R128, [R205+0x900] ;  /* 0x00090000cd80783b */ /* 0x000f620000004200 */
[----:B------:R2:W-:Y:S01]  /*18460*/  MUFU.EX2 R162, R18 ;  /* 0x0000001200a27308 */ /* 0x0005e20000000800 */
[C---:B------:R-:W-:Y:S03]  /*18470*/  HMMA.16816.F32.BF16 R12, R120.reuse, R124, R12 ;  /* 0x0000007c780c723c */ /* 0x040fe6000004180c */
[----:B------:R-:W-:Y:S02]  /*18480*/  FMUL.FTZ R111, R0, R111 ;  /* 0x0000006f006f7220 */ /* 0x000fe40000410000 */
[C---:B------:R-:W-:Y:S02]  /*18490*/  FMUL.FTZ R16, R2.reuse, R132 ;  /* 0x0000008402107220 */ /* 0x040fe40000410000 */
[C---:B------:R-:W-:Y:S02]  /*184a0*/  FMUL.FTZ R112, R2.reuse, R112 ;  /* 0x0000007002707220 */ /* 0x040fe40000410000 */
[----:B------:R3:W3:Y:S01]  /*184b0*/  MUFU.EX2 R161, R19 ;  /* 0x0000001300a17308 */ /* 0x0006e20000000800 */
[C---:B------:R-:W-:Y:S01]  /*184c0*/  HMMA.16816.F32.BF16 R108, R120.reuse, R126, R108 ;  /* 0x0000007e786c723c */ /* 0x040fe2000004186c */
[----:B------:R-:W4:Y:S02]  /*184d0*/  LDSM.16.MT88.4 R124, [R206+0x900] ;  /* 0x00090000ce7c783b */ /* 0x000f240000004200 */
[C---:B-1----:R-:W-:Y:S02]  /*184e0*/  FMUL.FTZ R17, R2.reuse, R133 ;  /* 0x0000008502117220 */ /* 0x042fe40000410000 */
[----:B------:R-:W-:Y:S02]  /*184f0*/  FMUL.FTZ R113, R2, R113 ;  /* 0x0000007102717220 */ /* 0x000fe40000410000 */
[C---:B------:R-:W-:Y:S02]  /*18500*/  FMUL.FTZ R114, R0.reuse, R114 ;  /* 0x0000007200727220 */ /* 0x040fe40000410000 */
[----:B------:R-:W-:Y:S01]  /*18510*/  FMUL.FTZ R115, R0, R115 ;  /* 0x0000007300737220 */ /* 0x000fe20000410000 */
[----:B------:R-:W-:Y:S02]  /*18520*/  MUFU.EX2 R119, R50 ;  /* 0x0000003200777308 */ /* 0x000fe40000000800 */
[--C-:B------:R-:W-:Y:S02]  /*18530*/  FFMA.FTZ R20, R20, c[0x0][0x2d0], -R156.reuse ;  /* 0x0000b40014147a23 */ /* 0x100fe4000001089c */
[----:B--2---:R-:W-:Y:S02]  /*18540*/  FMUL.FTZ R18, R0, R134 ;  /* 0x0000008600127220 */ /* 0x004fe40000410000 */
[--C-:B------:R-:W-:Y:S02]  /*18550*/  FFMA.FTZ R21, R21, c[0x0][0x2d0], -R156.reuse ;  /* 0x0000b40015157a23 */ /* 0x100fe4000001089c */
[--C-:B------:R-:W-:Y:S02]  /*18560*/  FFMA.FTZ R22, R22, c[0x0][0x2d0], -R3.reuse ;  /* 0x0000b40016167a23 */ /* 0x100fe40000010803 */
[----:B------:R-:W-:Y:S01]  /*18570*/  MUFU.EX2 R118, R51 ;  /* 0x0000003300767308 */ /* 0x000fe20000000800 */
[--C-:B------:R-:W-:Y:S02]  /*18580*/  FFMA.FTZ R23, R23, c[0x0][0x2d0], -R3.reuse ;  /* 0x0000b40017177a23 */ /* 0x100fe40000010803 */
[----:B---3--:R-:W-:Y:S02]  /*18590*/  FMUL.FTZ R19, R0, R135 ;  /* 0x0000008700137220 */ /* 0x008fe40000410000 */
[----:B------:R-:W1:Y:S01]  /*185a0*/  LDSM.16.MT88.4 R132, [R209+0x900] ;  /* 0x00090000d184783b */ /* 0x000e620000004200 */
[--C-:B------:R-:W-:Y:S02]  /*185b0*/  FFMA.FTZ R65, R65, c[0x0][0x2d0], -R156.reuse ;  /* 0x0000b40041417a23 */ /* 0x100fe4000001089c */
[--C-:B------:R-:W-:Y:S02]  /*185c0*/  FFMA.FTZ R52, R52, c[0x0][0x2d0], -R156.reuse ;  /* 0x0000b40034347a23 */ /* 0x100fe4000001089c */
[C---:B------:R-:W-:Y:S01]  /*185d0*/  HMMA.16816.F32.BF16 R16, R120.reuse, R144, R16 ;  /* 0x000000907810723c */ /* 0x040fe20000041810 */
[----:B------:R-:W-:Y:S02]  /*185e0*/  MUFU.EX2 R200, R20 ;  /* 0x0000001400c87308 */ /* 0x000fe40000000800 */
[--C-:B------:R-:W-:Y:S02]  /*185f0*/  FFMA.FTZ R53, R53, c[0x0][0x2d0], -R156.reuse ;  /* 0x0000b40035357a23 */ /* 0x100fe4000001089c */
[--C-:B------:R-:W-:Y:S02]  /*18600*/  FFMA.FTZ R56, R56, c[0x0][0x2d0], -R156.reuse ;  /* 0x0000b40038387a23 */ /* 0x100fe4000001089c */
[--C-:B------:R-:W-:Y:S01]  /*18610*/  FFMA.FTZ R57, R57, c[0x0][0x2d0], -R156.reuse ;  /* 0x0000b40039397a23 */ /* 0x100fe2000001089c */
[----:B------:R-:W-:Y:S01]  /*18620*/  HMMA.16816.F32.BF16 R112, R120, R146, R112 ;  /* 0x000000927870723c */ /* 0x000fe20000041870 */
[----:B------:R-:W2:Y:S02]  /*18630*/  LDSM.16.MT88.4 R144, [R205+0x4900] ;  /* 0x00490000cd90783b */ /* 0x000ea40000004200 */
[----:B------:R-:W-:Y:S01]  /*18640*/  MUFU.EX2 R65, R65 ;  /* 0x0000004100417308 */ /* 0x000fe20000000800 */
[--C-:B------:R-:W-:Y:S02]  /*18650*/  FFMA.FTZ R54, R54, c[0x0][0x2d0], -R3.reuse ;  /* 0x0000b40036367a23 */ /* 0x100fe40000010803 */
[--C-:B------:R-:W-:Y:S01]  /*18660*/  FFMA.FTZ R55, R55, c[0x0][0x2d0], -R3.reuse ;  /* 0x0000b40037377a23 */ /* 0x100fe20000010803 */
[----:B------:R-:W-:Y:S01]  /*18670*/  F2FP.BF16.PACK_AB R120, R203, R229 ;  /* 0x000000e5cb78723e */ /* 0x000fe200000010ff */
[--C-:B------:R-:W-:Y:S01]  /*18680*/  FFMA.FTZ R58, R58, c[0x0][0x2d0], -R3.reuse ;  /* 0x0000b4003a3a7a23 */ /* 0x100fe20000010803 */
[----:B------:R-:W-:Y:S03]  /*18690*/  F2FP.BF16.PACK_AB R122, R201, R202 ;  /* 0x000000cac97a723e */ /* 0x000fe600000010ff */
[----:B------:R-:W-:Y:S01]  /*186a0*/  F2FP.BF16.PACK_AB R121, R163, R164 ;  /* 0x000000a4a379723e */ /* 0x000fe200000010ff */
[----:B------:R-:W3:Y:S01]  /*186b0*/  MUFU.EX2 R195, R21 ;  /* 0x0000001500c37308 */ /* 0x000ee20000000800 */
[----:B------:R-:W-:Y:S01]  /*186c0*/  F2FP.BF16.PACK_AB R123, R161, R162 ;  /* 0x000000a2a17b723e */ /* 0x000fe200000010ff */
[--C-:B------:R-:W-:Y:S02]  /*186d0*/  FFMA.FTZ R59, R59, c[0x0][0x2d0], -R3.reuse ;  /* 0x0000b4003b3b7a23 */ /* 0x100fe40000010803 */
[--C-:B------:R-:W-:Y:S02]  /*186e0*/  FFMA.FTZ R60, R60, c[0x0][0x2d0], -R156.reuse ;  /* 0x0000b4003c3c7a23 */ /* 0x100fe4000001089c */
[--C-:B------:R-:W-:Y:S02]  /*186f0*/  FFMA.FTZ R61, R61, c[0x0][0x2d0], -R156.reuse ;  /* 0x0000b4003d3d7a23 */ /* 0x100fe4000001089c */
[C---:B-----5:R-:W-:Y:S02]  /*18700*/  HMMA.16816.F32.BF16 R4, R120.reuse, R128, R4 ;  /* 0x000000807804723c */ /* 0x060fe40000041804 */
[----:B------:R5:W-:Y:S01]  /*18710*/  MUFU.EX2 R160, R22 ;  /* 0x0000001600a07308 */ /* 0x000be20000000800 */
[----:B------:R-:W-:Y:S02]  /*18720*/  FFMA.FTZ R64, R64, c[0x0][0x2d0], -R156 ;  /* 0x0000b40040407a23 */ /* 0x000fe4000001089c */
[--C-:B------:R-:W-:Y:S02]  /*18730*/  FFMA.FTZ R62, R62, c[0x0][0x2d0], -R3.reuse ;  /* 0x0000b4003e3e7a23 */ /* 0x100fe40000010803 */
[--C-:B------:R-:W-:Y:S01]  /*18740*/  FFMA.FTZ R63, R63, c[0x0][0x2d0], -R3.reuse ;  /* 0x0000b4003f3f7a23 */ /* 0x100fe20000010803 */
[C---:B------:R-:W-:Y:S01]  /*18750*/  HMMA.16816.F32.BF16 R8, R120.reuse, R130, R8 ;  /* 0x000000827808723c */ /* 0x040fe20000041808 */
[----:B------:R-:W-:Y:S03]  /*18760*/  LDSM.16.MT88.4 R128, [R209+0x4900] ;  /* 0x00490000d180783b */ /* 0x000fe60000004200 */
[----:B------:R-:W2:Y:S01]  /*18770*/  MUFU.EX2 R159, R23 ;  /* 0x00000017009f7308 */ /* 0x000ea20000000800 */
[--C-:B------:R-:W-:Y:S02]  /*18780*/  FFMA.FTZ R66, R66, c[0x0][0x2d0], -R3.reuse ;  /* 0x0000b40042427a23 */ /* 0x100fe40000010803 */
[----:B------:R-:W-:Y:S01]  /*18790*/  FFMA.FTZ R3, R67, c[0x0][0x2d0], -R3 ;  /* 0x0000b40043037a23 */ /* 0x000fe20000010803 */
[C---:B----4-:R-:W-:Y:S04]  /*187a0*/  HMMA.16816.F32.BF16 R68, R120.reuse, R124, R68 ;  /* 0x0000007c7844723c */ /* 0x050fe80000041844 */
[----:B---3--:R-:W-:Y:S01]  /*187b0*/  F2FP.BF16.PACK_AB R20, R195, R200 ;  /* 0x000000c8c314723e */ /* 0x008fe200000010ff */
[----:B------:R-:W-:Y:S01]  /*187c0*/  FFMA.FTZ R2, R2, R242, R233 ;  /* 0x000000f202027223 */ /* 0x000fe200000100e9 */
[----:B------:R-:W-:Y:S01]  /*187d0*/  MUFU.EX2 R52, R52 ;  /* 0x0000003400347308 */ /* 0x000fe20000000800 */
[----:B------:R-:W-:Y:S01]  /*187e0*/  FFMA.FTZ R0, R0, R241, R188 ;  /* 0x000000f100007223 */ /* 0x000fe200000100bc */
[C---:B------:R-:W-:Y:S01]  /*187f0*/  HMMA.16816.F32.BF16 R72, R120.reuse, R126, R72 ;  /* 0x0000007e7848723c */ /* 0x040fe20000041848 */
[----:B------:R-:W3:Y:S03]  /*18800*/  LDSM.16.MT88.4 R124, [R206+0x4900] ;  /* 0x00490000ce7c783b */ /* 0x000ee60000004200 */
[----:B-----5:R-:W-:Y:S01]  /*18810*/  F2FP.BF16.PACK_AB R22, R193, R194 ;  /* 0x000000c2c116723e */ /* 0x020fe200000010ff */
[----:B------:R-:W-:Y:S02]  /*18820*/  FADD.FTZ R2, R232, R2 ;  /* 0x00000002e8027221 */ /* 0x000fe40000010000 */
[----:B------:R-:W-:Y:S01]  /*18830*/  FADD.FTZ R0, R167, R0 ;  /* 0x00000000a7007221 */ /* 0x000fe20000010000 */
[C---:B-1----:R-:W-:Y:S01]  /*18840*/  HMMA.16816.F32.BF16 R76, R120.reuse, R132, R76 ;  /* 0x00000084784c723c */ /* 0x042fe2000004184c */
[----:B------:R-:W-:Y:S03]  /*18850*/  MUFU.EX2 R53, R53 ;  /* 0x0000003500357308 */ /* 0x000fe60000000800 */
[----:B--2---:R-:W-:Y:S01]  /*18860*/  F2FP.BF16.PACK_AB R21, R159, R160 ;  /* 0x000000a09f15723e */ /* 0x004fe200000010ff */
[----:B------:R-:W-:Y:S01]  /*18870*/  FADD.FTZ R2, R231, R2 ;  /* 0x00000002e7027221 */ /* 0x000fe20000010000 */
[----:B------:R-:W-:Y:S01]  /*18880*/  F2FP.BF16.PACK_AB R23, R157, R158 ;  /* 0x0000009e9d17723e */ /* 0x000fe200000010ff */
[----:B------:R-:W-:Y:S01]  /*18890*/  FADD.FTZ R0, R166, R0 ;  /* 0x00000000a6007221 */ /* 0x000fe20000010000 */
[C---:B------:R-:W-:Y:S01]  /*188a0*/  HMMA.16816.F32.BF16 R80, R120.reuse, R134, R80 ;  /* 0x000000867850723c */ /* 0x040fe20000041850 */
[----:B------:R-:W1:Y:S02]  /*188b0*/  LDSM.16.MT88.4 R132, [R208+0x4900] ;  /* 0x00490000d084783b */ /* 0x000e640000004200 */
        /* <DEDUP_REMOVED lines=20> */
[C---:B---3--:R-:W-:Y:S04]  /*18a00*/  HMMA.16816.F32.BF16 R100, R120.reuse, R124, R100 ;  /* 0x0000007c7864723c */ /* 0x048fe80000041864 */
        /* <DEDUP_REMOVED lines=20> */
[----:B------:R-:W-:Y:S01]  /*18b50*/  HMMA.16816.F32.BF16 R112, R120, R134, R112 ;  /* 0x000000867870723c */ /* 0x000fe20000041870 */
[----:B------:R-:W1:Y:S03]  /*18b60*/  LDSM.16.MT88.4 R120, [R209+0x1100] ;  /* 0x00110000d178783b */ /* 0x000e660000004200 */
[----:B------:R-:W-:Y:S02]  /*18b70*/  FADD.FTZ R2, R190, R2 ;  /* 0x00000002be027221 */ /* 0x000fe40000010000 */
[----:B------:R-:W-:Y:S01]  /*18b80*/  MUFU.EX2 R64, R64 ;  /* 0x0000004000407308 */ /* 0x000fe20000000800 */
[----:B------:R-:W-:Y:S01]  /*18b90*/  FADD.FTZ R0, R154, R0 ;  /* 0x000000009a007221 */ /* 0x000fe20000010000 */
[C---:B--2---:R-:W-:Y:S01]  /*18ba0*/  HMMA.16816.F32.BF16 R4, R20.reuse, R124, R4 ;  /* 0x0000007c1404723c */ /* 0x044fe20000041804 */
        /* <DEDUP_REMOVED lines=9> */
[----:B------:R-:W-:Y:S04]  /*18c40*/  FADD.FTZ R0, R152, R0 ;  /* 0x0000000098007221 */ /* 0x000fe80000010000 */
        /* <DEDUP_REMOVED lines=24> */
[----:B------:R-:W2:Y:S01]  /*18dd0*/  MUFU.EX2 R149, R36 ;  /* 0x0000002400957308 */ /* 0x000ea20000000800 */
[----:B------:R-:W-:Y:S04]  /*18de0*/  HMMA.16816.F32.BF16 R112, R20, R150, R112 ;  /* 0x000000961470723c */ /* 0x000fe80000041870 */
[----:B----4-:R-:W-:Y:S03]  /*18df0*/  FADD.FTZ R0, R132, R0 ;  /* 0x0000000084007221 */ /* 0x010fe60000010000 */
[----:B------:R-:W-:Y:S01]  /*18e00*/  F2FP.BF16.PACK_AB R20, R190, R192 ;  /* 0x000000c0be14723e */ /* 0x000fe200000010ff */
[----:B------:R-:W-:Y:S01]  /*18e10*/  FADD.FTZ R0, R131, R0 ;  /* 0x0000000083007221 */ /* 0x000fe20000010000 */
[----:B------:R-:W-:Y:S01]  /*18e20*/  F2FP.BF16.PACK_AB R22, R189, R191 ;  /* 0x000000bfbd16723e */ /* 0x000fe200000010ff */
[----:B------:R-:W4:Y:S02]  /*18e30*/  MUFU.EX2 R148, R37 ;  /* 0x0000002500947308 */ /* 0x000f240000000800 */
[----:B------:R-:W-:Y:S01]  /*18e40*/  F2FP.BF16.PACK_AB R21, R154, R155 ;  /* 0x0000009b9a15723e */ /* 0x000fe200000010ff */
[----:B------:R-:W-:Y:S01]  /*18e50*/  FADD.FTZ R0, R130, R0 ;  /* 0x0000000082007221 */ /* 0x000fe20000010000 */
[----:B------:R-:W-:Y:S03]  /*18e60*/  F2FP.BF16.PACK_AB R23, R152, R153 ;  /* 0x000000999817723e */ /* 0x000fe600000010ff */
[----:B------:R-:W-:Y:S03]  /*18e70*/  FADD.FTZ R0, R129, R0 ;  /* 0x0000000081007221 */ /* 0x000fe60000010000 */
[----:B------:R-:W5:Y:S01]  /*18e80*/  MUFU.EX2 R146, R41 ;  /* 0x0000002900927308 */ /* 0x000f620000000800 */
[C---:B---3--:R-:W-:Y:S03]  /*18e90*/  HMMA.16816.F32.BF16 R4, R20.reuse, R24, R4 ;  /* 0x000000181404723c */ /* 0x048fe60000041804 */
[----:B------:R-:W-:Y:S02]  /*18ea0*/  FADD.FTZ R0, R128, R0 ;  /* 0x0000000080007221 */ /* 0x000fe40000010000 */
[----:B--2---:R-:W-:Y:S02]  /*18eb0*/  FADD.FTZ R2, R149, R2 ;  /* 0x0000000295027221 */ /* 0x004fe40000010000 */
[----:B------:R-:W-:Y:S01]  /*18ec0*/  FADD.FTZ R0, R119, R0 ;  /* 0x0000000077007221 */ /* 0x000fe20000010000 */
[C---:B------:R-:W-:Y:S01]  /*18ed0*/  HMMA.16816.F32.BF16 R8, R20.reuse, R26, R8 ;  /* 0x0000001a1408723c */ /* 0x040fe20000041808 */
[----:B------:R-:W2:Y:S01]  /*18ee0*/  LDSM.16.MT88.4 R24, [R205+0x5900] ;  /* 0x00590000cd18783b */ /* 0x000ea20000004200 */
[----:B------:R-:W3:Y:S02]  /*18ef0*/  MUFU.EX2 R145, R44 ;  /* 0x0000002c00917308 */ /* 0x000ee40000000800 */
[----:B------:R-:W-:Y:S02]  /*18f00*/  FADD.FTZ R0, R118, R0 ;  /* 0x0000000076007221 */ /* 0x000fe40000010000 */
[----:B----4-:R-:W-:Y:S02]  /*18f10*/  FADD.FTZ R2, R148, R2 ;  /* 0x0000000294027221 */ /* 0x010fe40000010000 */
[C---:B------:R-:W-:Y:S01]  /*18f20*/  HMMA.16816.F32.BF16 R68, R20.reuse, R28, R68 ;  /* 0x0000001c1444723c */ /* 0x040fe20000041844 */
[----:B------:R-:W-:Y:S03]  /*18f30*/  LDSM.16.MT88.4 R36, [R208+0x2100] ;  /* 0x00210000d024783b */ /* 0x000fe60000004200 */
[----:B------:R-:W4:Y:S01]  /*18f40*/  MUFU.EX2 R144, R45 ;  /* 0x0000002d00907308 */ /* 0x000f220000000800 */
[----:B------:R-:W-:Y:S02]  /*18f50*/  FADD.FTZ R0, R54, R0 ;  /* 0x0000000036007221 */ /* 0x000fe40000010000 */
[----:B------:R-:W-:Y:S01]  /*18f60*/  FADD.FTZ R2, R147, R2 ;  /* 0x0000000293027221 */ /* 0x000fe20000010000 */
[C---:B------:R-:W-:Y:S01]  /*18f70*/  HMMA.16816.F32.BF16 R72, R20.reuse, R30, R72 ;  /* 0x0000001e1448723c */ /* 0x040fe20000041848 */
[----:B------:R-:W2:Y:S03]  /*18f80*/  LDSM.16.MT88.4 R28, [R206+0x5900] ;  /* 0x00590000ce1c783b */ /* 0x000ea60000004200 */
[----:B------:R-:W-:Y:S02]  /*18f90*/  FADD.FTZ R0, R55, R0 ;  /* 0x0000000037007221 */ /* 0x000fe40000010000 */
[----:B------:R-:W1:Y:S01]  /*18fa0*/  MUFU.EX2 R135, R48 ;  /* 0x0000003000877308 */ /* 0x000e620000000800 */
[----:B-----5:R-:W-:Y:S01]  /*18fb0*/  FADD.FTZ R2, R146, R2 ;  /* 0x0000000292027221 */ /* 0x020fe20000010000 */
[C---:B------:R-:W-:Y:S01]  /*18fc0*/  HMMA.16816.F32.BF16 R76, R20.reuse, R32, R76 ;  /* 0x00000020144c723c */ /* 0x040fe2000004184c */
[----:B------:R-:W-:Y:S03]  /*18fd0*/  LDSM.16.MT88.4 R40, [R206+0x6100] ;  /* 0x00610000ce28783b */ /* 0x000fe60000004200 */
[----:B------:R-:W-:Y:S02]  /*18fe0*/  FADD.FTZ R0, R58, R0 ;  /* 0x000000003a007221 */ /* 0x000fe40000010000 */
[----:B---3--:R-:W-:Y:S02]  /*18ff0*/  FADD.FTZ R2, R145, R2 ;  /* 0x0000000291027221 */ /* 0x008fe40000010000 */
[C---:B------:R-:W-:Y:S01]  /*19000*/  HMMA.16816.F32.BF16 R80, R20.reuse, R34, R80 ;  /* 0x000000221450723c */ /* 0x040fe20000041850 */
[----:B------:R-:W3:Y:S01]  /*19010*/  LDSM.16.MT88.4 R32, [R209+0x5900] ;  /* 0x00590000d120783b */ /* 0x000ee20000004200 */
[----:B------:R5:W5:Y:S02]  /*19020*/  MUFU.EX2 R134, R49 ;  /* 0x0000003100867308 */ /* 0x000b640000000800 */
[----:B----4-:R-:W-:Y:S04]  /*19030*/  FADD.FTZ R2, R144, R2 ;  /* 0x0000000290027221 */ /* 0x010fe80000010000 */
[C---:B-1----:R-:W-:Y:S01]  /*19040*/  HMMA.16816.F32.BF16 R84, R20.reuse, R120, R84 ;  /* 0x000000781454723c */ /* 0x042fe20000041854 */
[----:B------:R-:W-:Y:S03]  /*19050*/  LDSM.16.MT88.4 R44, [R206+0x2900] ;  /* 0x00290000ce2c783b */ /* 0x000fe60000004200 */
[----:B------:R-:W-:Y:S04]  /*19060*/  FADD.FTZ R2, R135, R2 ;  /* 0x0000000287027221 */ /* 0x000fe80000010000 */
[C---:B------:R-:W-:Y:S01]  /*19070*/  HMMA.16816.F32.BF16 R88, R20.reuse, R122, R88 ;  /* 0x0000007a1458723c */ /* 0x040fe20000041858 */
[----:B------:R-:W1:Y:S07]  /*19080*/  LDSM.16.MT88.4 R120, [R208+0x5900] ;  /* 0x00590000d078783b */ /* 0x000e6e0000004200 */
[C---:B--2---:R-:W-:Y:S01]  /*19090*/  HMMA.16816.F32.BF16 R92, R20.reuse, R24, R92 ;  /* 0x00000018145c723c */ /* 0x044fe2000004185c */
[----:B-----5:R-:W-:Y:S03]  /*190a0*/  LDSM.16.MT88.4 R48, [R208+0x7100] ;  /* 0x00710000d030783b */ /* 0x020fe60000004200 */
[----:B------:R-:W-:Y:S04]  /*190b0*/  FADD.FTZ R2, R134, R2 ;  /* 0x0000000286027221 */ /* 0x000fe80000010000 */
[C---:B------:R-:W-:Y:S01]  /*190c0*/  HMMA.16816.F32.BF16 R96, R20.reuse, R26, R96 ;  /* 0x0000001a1460723c */ /* 0x040fe20000041860 */
[----:B------:R-:W2:Y:S03]  /*190d0*/  LDSM.16.MT88.4 R24, [R205+0x2100] ;  /* 0x00210000cd18783b */ /* 0x000ea60000004200 */
[----:B------:R-:W-:Y:S04]  /*190e0*/  FADD.FTZ R2, R52, R2 ;  /* 0x0000000234027221 */ /* 0x000fe80000010000 */
[C---:B------:R-:W-:Y:S04]  /*190f0*/  HMMA.16816.F32.BF16 R100, R20.reuse, R28, R100 ;  /* 0x0000001c1464723c */ /* 0x040fe80000041864 */
[----:B------:R-:W-:Y:S04]  /*19100*/  FADD.FTZ R2, R53, R2 ;  /* 0x0000000235027221 */ /* 0x000fe80000010000 */
[C---:B------:R-:W-:Y:S01]  /*19110*/  HMMA.16816.F32.BF16 R104, R20.reuse, R30, R104 ;  /* 0x0000001e1468723c */ /* 0x040fe20000041868 */
[----:B------:R-:W4:Y:S03]  /*19120*/  LDSM.16.MT88.4 R28, [R206+0x2100] ;  /* 0x00210000ce1c783b */ /* 0x000f260000004200 */
[----:B------:R-:W-:Y:S04]  /*19130*/  FADD.FTZ R2, R56, R2 ;  /* 0x0000000238027221 */ /* 0x000fe80000010000 */
[C---:B---3--:R-:W-:Y:S04]  /*19140*/  HMMA.16816.F32.BF16 R12, R20.reuse, R32, R12 ;  /* 0x00000020140c723c */ /* 0x048fe8000004180c */
[----:B------:R-:W-:Y:S04]  /*19150*/  FADD.FTZ R2, R57, R2 ;  /* 0x0000000239027221 */ /* 0x000fe80000010000 */
[C---:B------:R-:W-:Y:S01]  /*19160*/  HMMA.16816.F32.BF16 R108, R20.reuse, R34, R108 ;  /* 0x00000022146c723c */ /* 0x040fe2000004186c */
[----:B------:R-:W3:Y:S07]  /*19170*/  LDSM.16.MT88.4 R32, [R209+0x2100] ;  /* 0x00210000d120783b */ /* 0x000eee0000004200 */
[C---:B-1----:R-:W-:Y:S08]  /*19180*/  HMMA.16816.F32.BF16 R16, R20.reuse, R120, R16 ;  /* 0x000000781410723c */ /* 0x042ff00000041810 */
[----:B------:R-:W-:Y:S01]  /*19190*/  HMMA.16816.F32.BF16 R112, R20, R122, R112 ;  /* 0x0000007a1470723c */ /* 0x000fe20000041870 */
[----:B------:R-:W-:Y:S06]  /*191a0*/  LDSM.16.MT88.4 R120, [R209+0x6100] ;  /* 0x00610000d178783b */ /* 0x000fec0000004200 */
[----:B------:R-:W-:Y:S02]  /*191b0*/  F2FP.BF16.PACK_AB R20, R148, R149 ;  /* 0x000000959414723e */ /* 0x000fe400000010ff */
[----:B------:R-:W-:Y:S03]  /*191c0*/  F2FP.BF16.PACK_AB R22, R146, R147 ;  /* 0x000000939216723e */ /* 0x000fe600000010ff */
[----:B------:R-:W-:Y:S02]  /*191d0*/  F2FP.BF16.PACK_AB R21, R132, R133 ;  /* 0x000000858415723e */ /* 0x000fe400000010ff */
[----:B------:R-:W-:Y:S07]  /*191e0*/  F2FP.BF16.PACK_AB R23, R130, R131 ;  /* 0x000000838217723e */ /* 0x000fee00000010ff */
[C---:B--2---:R-:W-:Y:S08]  /*191f0*/  HMMA.16816.F32.BF16 R4, R20.reuse, R24, R4 ;  /* 0x000000181404723c */ /* 0x044ff00000041804 */
[C---:B------:R-:W-:Y:S01]  /*19200*/  HMMA.16816.F32.BF16 R8, R20.reuse, R26, R8 ;  /* 0x0000001a1408723c */ /* 0x040fe20000041808 */
[----:B------:R-:W1:Y:S07]  /*19210*/  LDSM.16.MT88.4 R24, [R205+0x6100] ;  /* 0x00610000cd18783b */ /* 0x000e6e0000004200 */
[C---:B----4-:R-:W-:Y:S08]  /*19220*/  HMMA.16816.F32.BF16 R68, R20.reuse, R28, R68 ;  /* 0x0000001c1444723c */ /* 0x050ff00000041844 */
        /* <DEDUP_REMOVED lines=19> */
[----:B------:R-:W-:Y:S02]  /*19360*/  F2FP.BF16.PACK_AB R20, R144, R145 ;  /* 0x000000919014723e */ /* 0x000fe400000010ff */
[----:B------:R-:W-:Y:S03]  /*19370*/  F2FP.BF16.PACK_AB R22, R134, R135 ;  /* 0x000000878616723e */ /* 0x000fe600000010ff */
[----:B------:R-:W-:Y:S02]  /*19380*/  F2FP.BF16.PACK_AB R21, R128, R129 ;  /* 0x000000818015723e */ /* 0x000fe400000010ff */
[----:B------:R-:W-:Y:S02]  /*19390*/  F2FP.BF16.PACK_AB R23, R118, R119 ;  /* 0x000000777617723e */ /* 0x000fe400000010ff */
[----:B------:R-:W-:Y:S02]  /*193a0*/  MOV R119, R116 ;  /* 0x0000007400777202 */ /* 0x000fe40000000f00 */
[----:B------:R-:W-:Y:S03]  /*193b0*/  MOV R118, R117 ;  /* 0x0000007500767202 */ /* 0x000fe60000000f00 */
        /* <DEDUP_REMOVED lines=24> */
[----:B------:R-:W-:Y:S02]  /*19540*/  F2FP.BF16.PACK_AB R20, R53, R52 ;  /* 0x000000343514723e */ /* 0x000fe400000010ff */
[----:B------:R-:W-:Y:S03]  /*19550*/  F2FP.BF16.PACK_AB R22, R57, R56 ;  /* 0x000000383916723e */ /* 0x000fe600000010ff */
[----:B------:R-:W-:Y:S02]  /*19560*/  F2FP.BF16.PACK_AB R21, R55, R54 ;  /* 0x000000363715723e */ /* 0x000fe400000010ff */
[C---:B------:R-:W-:Y:S07]  /*19570*/  F2FP.BF16.PACK_AB R23, R59.reuse, R58 ;  /* 0x0000003a3b17723e */ /* 0x040fee00000010ff */
[C---:B--2---:R-:W-:Y:S08]  /*19580*/  HMMA.16816.F32.BF16 R4, R20.reuse, R28, R4 ;  /* 0x0000001c1404723c */ /* 0x044ff00000041804 */
[C---:B------:R-:W-:Y:S01]  /*19590*/  HMMA.16816.F32.BF16 R8, R20.reuse, R30, R8 ;  /* 0x0000001e1408723c */ /* 0x040fe20000041808 */
[----:B------:R-:W2:Y:S07]  /*195a0*/  LDSM.16.MT88.4 R28, [R205+0x7100] ;  /* 0x00710000cd1c783b */ /* 0x000eae0000004200 */
[C---:B---3--:R-:W-:Y:S01]  /*195b0*/  HMMA.16816.F32.BF16 R68, R20.reuse, R32, R68 ;  /* 0x000000201444723c */ /* 0x048fe20000041844 */
[----:B------:R3:W4:Y:S07]  /*195c0*/  MUFU.EX2 R32, R3 ;  /* 0x0000000300207308 */ /* 0x00072e0000000800 */
[C---:B------:R-:W-:Y:S08]  /*195d0*/  HMMA.16816.F32.BF16 R72, R20.reuse, R34, R72 ;  /* 0x000000221448723c */ /* 0x040ff00000041848 */
[C---:B-1----:R-:W-:Y:S08]  /*195e0*/  HMMA.16816.F32.BF16 R76, R20.reuse, R24, R76 ;  /* 0x00000018144c723c */ /* 0x042ff0000004184c */
[C---:B------:R-:W-:Y:S01]  /*195f0*/  HMMA.16816.F32.BF16 R80, R20.reuse, R26, R80 ;  /* 0x0000001a1450723c */ /* 0x040fe20000041850 */
[----:B------:R-:W1:Y:S03]  /*19600*/  LDSM.16.MT88.4 R24, [R206+0x3900] ;  /* 0x00390000ce18783b */ /* 0x000e660000004200 */
[----:B---3--:R-:W-:Y:S02]  /*19610*/  FADD.FTZ R3, R59, R0 ;  /* 0x000000003b037221 */ /* 0x008fe40000010000 */
        /* <DEDUP_REMOVED lines=10> */
[C---:B------:R-:W-:Y:S01]  /*196c0*/  HMMA.16816.F32.BF16 R96, R20.reuse, R30, R96 ;  /* 0x0000001e1460723c */ /* 0x040fe20000041860 */
[----:B------:R-:W2:Y:S03]  /*196d0*/  LDSM.16.MT88.4 R28, [R209+0x3900] ;  /* 0x00390000d11c783b */ /* 0x000ea60000004200 */
[C---:B----4-:R-:W-:Y:S04]  /*196e0*/  FADD.FTZ R0, R32.reuse, R0 ;  /* 0x0000000020007221 */ /* 0x050fe80000010000 */
[C---:B------:R-:W-:Y:S01]  /*196f0*/  HMMA.16816.F32.BF16 R100, R20.reuse, R40, R100 ;  /* 0x000000281464723c */ /* 0x040fe20000041864 */
[----:B------:R-:W-:Y:S04]  /*19700*/  STL [R1+0x4], R2 ;  /* 0x0000040201007387 */ /* 0x000fe80000100800 */
[----:B------:R-:W-:Y:S03]  /*19710*/  STL [R1+0xc], R0 ;  /* 0x00000c0001007387 */ /* 0x000fe60000100800 */
        /* <DEDUP_REMOVED lines=13> */
[C---:B-1----:R-:W-:Y:S08]  /*197f0*/  HMMA.16816.F32.BF16 R68, R20.reuse, R24, R68 ;  /* 0x000000181444723c */ /* 0x042ff00000041844 */
[C---:B------:R-:W-:Y:S01]  /*19800*/  HMMA.16816.F32.BF16 R72, R20.reuse, R26, R72 ;  /* 0x0000001a1448723c */ /* 0x040fe20000041848 */
[----:B------:R-:W1:Y:S07]  /*19810*/  LDSM.16.MT88.4 R24, [R206+0x7900] ;  /* 0x00790000ce18783b */ /* 0x000e6e0000004200 */
[C---:B--2---:R-:W-:Y:S08]  /*19820*/  HMMA.16816.F32.BF16 R76, R20.reuse, R28, R76 ;  /* 0x0000001c144c723c */ /* 0x044ff0000004184c */
[C---:B------:R-:W-:Y:S08]  /*19830*/  HMMA.16816.F32.BF16 R80, R20.reuse, R30, R80 ;  /* 0x0000001e1450723c */ /* 0x040ff00000041850 */
[C---:B---3--:R-:W-:Y:S08]  /*19840*/  HMMA.16816.F32.BF16 R84, R20.reuse, R4, R84 ;  /* 0x000000041454723c */ /* 0x048ff00000041854 */
[C---:B------:R-:W-:Y:S01]  /*19850*/  HMMA.16816.F32.BF16 R88, R20.reuse, R6, R88 ;  /* 0x000000061458723c */ /* 0x040fe20000041858 */
[----:B------:R-:W2:Y:S07]  /*19860*/  LDSM.16.MT88.4 R4, [R209+0x7900] ;  /* 0x00790000d104783b */ /* 0x000eae0000004200 */
[C---:B----4-:R-:W-:Y:S08]  /*19870*/  HMMA.16816.F32.BF16 R92, R20.reuse, R8, R92 ;  /* 0x00000008145c723c */ /* 0x050ff0000004185c */
[C---:B------:R-:W-:Y:S01]  /*19880*/  HMMA.16816.F32.BF16 R96, R20.reuse, R10, R96 ;  /* 0x0000000a1460723c */ /* 0x040fe20000041860 */
[----:B------:R-:W3:Y:S07]  /*19890*/  LDSM.16.MT88.4 R8, [R208+0x7900] ;  /* 0x00790000d008783b */ /* 0x000eee0000004200 */
[C---:B-1----:R-:W-:Y:S08]  /*198a0*/  HMMA.16816.F32.BF16 R100, R20.reuse, R24, R100 ;  /* 0x000000181464723c */ /* 0x042ff00000041864 */
[C---:B------:R-:W-:Y:S08]  /*198b0*/  HMMA.16816.F32.BF16 R104, R20.reuse, R26, R104 ;  /* 0x0000001a1468723c */ /* 0x040ff00000041868 */
[C---:B--2---:R-:W-:Y:S08]  /*198c0*/  HMMA.16816.F32.BF16 R128, R20.reuse, R4, R12 ;  /* 0x000000041480723c */ /* 0x044ff0000004180c */
[C---:B------:R-:W-:Y:S08]  /*198d0*/  HMMA.16816.F32.BF16 R108, R20.reuse, R6, R108 ;  /* 0x00000006146c723c */ /* 0x040ff0000004186c */
[C---:B---3--:R-:W-:Y:S08]  /*198e0*/  HMMA.16816.F32.BF16 R132, R20.reuse, R8, R16 ;  /* 0x000000081484723c */ /* 0x048ff00000041810 */
[----:B------:R-:W-:Y:S01]  /*198f0*/  HMMA.16816.F32.BF16 R112, R20, R10, R112 ;  /* 0x0000000a1470723c */ /* 0x000fe20000041870 */
[----:B------:R-:W-:-:S07]  /*19900*/  @P0 BRA `(.L_x_2558) ;  /* 0xffffcb4000000947 */ /* 0x000fce000383ffff */
.L_x_2557:
        /* <DEDUP_REMOVED lines=93> */
.L_x_2517:
        /* <DEDUP_REMOVED lines=122> */
.L_x_2560:
        /* <DEDUP_REMOVED lines=129> */
.L_x_2562:
[----:B------:R-:W-:Y:S05]  /*1ae90*/  BSYNC B0 ;  /* 0x0000000000007941 */ /* 0x000fea0003800000 */
.L_x_2561:
        /* <DEDUP_REMOVED lines=15> */
.L_x_2564:
[----:B------:R-:W-:Y:S05]  /*1af90*/  BSYNC B0 ;  /* 0x0000000000007941 */ /* 0x000fea0003800000 */
.L_x_2563:
        /* <DEDUP_REMOVED lines=15> */
.L_x_2566:
[----:B------:R-:W-:Y:S05]  /*1b090*/  BSYNC B0 ;  /* 0x0000000000007941 */ /* 0x000fea0003800000 */
.L_x_2565:
        /* <DEDUP_REMOVED lines=16> */
.L_x_2559:
        /* <DEDUP_REMOVED lines=19> */
.L_x_2567:
        /* <DEDUP_REMOVED lines=40> */
.L_x_2569:
[----:B------:R-:W-:Y:S05]  /*1b550*/  BSYNC B0 ;  /* 0x0000000000007941 */ /* 0x000fea0003800000 */
.L_x_2568:
        /* <DEDUP_REMOVED lines=57> */
.L_x_2571:
[----:B------:R-:W-:Y:S05]  /*1b8f0*/  BSYNC B0 ;  /* 0x0000000000007941 */ /* 0x000fea0003800000 */
.L_x_2570:
        /* <DEDUP_REMOVED lines=15> */
.L_x_2573:
[----:B------:R-:W-:Y:S05]  /*1b9f0*/  BSYNC B0 ;  /* 0x0000000000007941 */ /* 0x000fea0003800000 */
.L_x_2572:
        /* <DEDUP_REMOVED lines=15> */
.L_x_2575:
[----:B------:R-:W-:Y:S05]  /*1baf0*/  BSYNC B0 ;  /* 0x0000000000007941 */ /* 0x000fea0003800000 */
.L_x_2574:
        /* <DEDUP_REMOVED lines=16> */
.L_x_2576:
        /* <DEDUP_REMOVED lines=16> */
.L_x_3796:


//--------------------- .text._ZN7cutlass13device_kernelIN5flash19enable_sm80_to_sm89INS1_16FlashAttnFwdSm80INS1_25CollectiveMainloopFwdSm80ILi4ELi1ELb0EN4cute5tupleIJNS5_1CILi128EEENS7_ILi64EEES8_EEELi128ENS_10bfloat16_tEfNS_4arch4Sm80ELb0ELb0ELb0ELb0ELb0ELb0ELb1ELb0EEENS1_21CollectiveEpilogueFwdINS6_IJS8_S8_S9_EEENS6_IJNS7_ILi1EEESH_SH_EEESB_SD_Li128ELb0ELb1ELb0ELb0EEENS1_19SingleTileSchedulerILb0ELb0ELb1ELi128EEEEEEEEEvNT_6ParamsE --------------------------
	.section	.text._ZN7cutlass13device_kernelIN5flash19enable_sm80_to_sm89INS1_16FlashAttnFwdSm80INS1_25CollectiveMainloopFwdSm80ILi4ELi1ELb0EN4cute5tupleIJNS5_1CILi128EEENS7_ILi64EEES8_EEELi128ENS_10bfloat16_tEfNS_4arch4Sm80ELb0ELb0ELb0ELb0ELb0ELb0ELb1ELb0EEENS1_21CollectiveEpilogueFwdINS6_IJS8_S8_S9_EEENS6_IJNS7_ILi1EEESH_SH_EEESB_SD_Li128ELb0ELb1ELb0ELb0EEENS1_19SingleTileSchedulerILb0ELb0ELb1ELi128EEEEEEEEEvNT_6ParamsE,"ax",@progbits
	.sectioninfo	@"SHI_REGISTERS=255"
	.align	128
.text._ZN7cutlass13device_kernelIN5flash19enable_sm80_to_sm89INS1_16FlashAttnFwdSm80INS1_25CollectiveMainloopFwdSm80ILi4ELi1ELb0EN4cute5tupleIJNS5_1CILi128EEENS7_ILi64EEES8_EEELi128ENS_10bfloat16_tEfNS_4arch4Sm80ELb0ELb0ELb0ELb0ELb0ELb0ELb1ELb0EEENS1_21CollectiveEpilogueFwdINS6_IJS8_S8_S9_EEENS6_IJNS7_ILi1EEESH_SH_EEESB_SD_Li128ELb0ELb1ELb0ELb0EEENS1_19SingleTileSchedulerILb0ELb0ELb1ELi128EEEEEEEEEvNT_6ParamsE:
        .type           _ZN7cutlass13device_kernelIN5flash19enable_sm80_to_sm89INS1_16FlashAttnFwdSm80INS1_25CollectiveMainloopFwdSm80ILi4ELi1ELb0EN4cute5tupleIJNS5_1CILi128EEENS7_ILi64EEES8_EEELi128ENS_10bfloat16_tEfNS_4arch4Sm80ELb0ELb0ELb0ELb0ELb0ELb0ELb1ELb0EEENS1_21CollectiveEpilogueFwdINS6_IJS8_S8_S9_EEENS6_IJNS7_ILi1EEESH_SH_EEESB_SD_Li128ELb0ELb1ELb0ELb0EEENS1_19SingleTileSchedulerILb0ELb0ELb1ELi128EEEEEEEEEvNT_6ParamsE,@function
        .size           _ZN7cutlass13device_kernelIN5flash19enable_sm80_to_sm89INS1_16FlashAttnFwdSm80INS1_25CollectiveMainloopFwdSm80ILi4ELi1ELb0EN4cute5tupleIJNS5_1CILi128EEENS7_ILi64EEES8_EEELi128ENS_10bfloat16_tEfNS_4arch4Sm80ELb0ELb0ELb0ELb0ELb0ELb0ELb1ELb0EEENS1_21CollectiveEpilogueFwdINS6_IJS8_S8_S9_EEENS6_IJNS7_ILi1EEESH_SH_EEESB_SD_Li128ELb0ELb1ELb0ELb0EEENS1_19SingleTileSchedulerILb0ELb0ELb1ELi128EEEEEEEEEvNT_6ParamsE,(.L_x_3797 - _ZN7cutlass13device_kernelIN5flash19enable_sm80_to_sm89INS1_16FlashAttnFwdSm80INS1_25CollectiveMainloopFwdSm80ILi4ELi1ELb0EN4cute5tupleIJNS5_1CILi128EEENS7_ILi64EEES8_EEELi128ENS_10bfloat16_tEfNS_4arch4Sm80ELb0ELb0ELb0ELb0ELb0ELb0ELb1ELb0EEENS1_21CollectiveEpilogueFwdINS6_IJS8_S8_S9_EEENS6_IJNS7_ILi1EEESH_SH_EEESB_SD_Li128ELb0ELb1ELb0ELb0EEENS1_19SingleTileSchedulerILb0ELb0ELb1ELi128EEEEEEEEEvNT_6ParamsE)
        .other          _ZN7cutlass13device_kernelIN5flash19enable_sm80_to_sm89INS1_16FlashAttnFwdSm80INS1_25CollectiveMainloopFwdSm80ILi4ELi1ELb0EN4cute5tupleIJNS5_1CILi128EEENS7_ILi64EEES8_EEELi128ENS_10bfloat16_tEfNS_4arch4Sm80ELb0ELb0ELb0ELb0ELb0ELb0ELb1ELb0EEENS1_21CollectiveEpilogueFwdINS6_IJS8_S8_S9_EEENS6_IJNS7_ILi1EEESH_SH_EEESB_SD_Li128ELb0ELb1ELb0ELb0EEENS1_19SingleTileSchedulerILb0ELb0ELb1ELi128EEEEEEEEEvNT_6ParamsE,@"STO_CUDA_ENTRY STV_DEFAULT"
_ZN7cutlass13device_kernelIN5flash19enable_sm80_to_sm89INS1_16FlashAttnFwdSm80INS1_25CollectiveMainloopFwdSm80ILi4ELi1ELb0EN4cute5tupleIJNS5_1CILi128EEENS7_ILi64EEES8_EEELi128ENS_10bfloat16_tEfNS_4arch4Sm80ELb0ELb0ELb0ELb0ELb0ELb0ELb1ELb0EEENS1_21CollectiveEpilogueFwdINS6_IJS8_S8_S9_EEENS6_IJNS7_ILi1EEESH_SH_EEESB_SD_Li128ELb0ELb1ELb0ELb0EEENS1_19SingleTileSchedulerILb0ELb0ELb1ELi128EEEEEEEEEvNT_6ParamsE:
        /* <DEDUP_REMOVED lines=16> */
[----:B------:R-:W-:-:S06]  /*0100*/  @P6 IMAD.WIDE R12, R7, R0, c[0x0][0x340] ;  /* 0x0000d000070c6625 */ /* 0x000fcc00078e0200 */
[----:B------:R4:W5:Y:S01]  /*0110*/  @P6 LDG.E R12, [R12.64] ;  /* 0x000000160c0c6981 */ /* 0x000962000c1e1900 */
[----:B-1----:R-:W-:Y:S01]  /*0120*/  SHF.R.S32.HI R17, RZ, 0x1f, R8 ;  /* 0x0000001fff117819 */ /* 0x002fe20000011408 */
[----:B--2---:R-:W-:Y:S01]  /*0130*/  IMAD.WIDE.U32 R14, R4, c[0x0][0x1b8], RZ ;  /* 0x00006e00040e7a25 */ /* 0x004fe200078e00ff */
[----:B------:R-:W-:Y:S01]  /*0140*/  ISETP.NE.AND P0, PT, R5, 0x1, PT ;  /* 0x000000010500780c */ /* 0x000fe20003f05270 */
[----:B------:R-:W-:Y:S01]  /*0150*/  UIADD3 UR4, UR8, 0x3f, URZ ;  /* 0x0000003f08047890 */ /* 0x000fe2000fffe03f */
[----:B------:R-:W-:Y:S01]  /*0160*/  LEA.HI R9, R17, R8, RZ, 0x3 ;  /* 0x0000000811097211 */ /* 0x000fe200078f18ff */
[----:B------:R-:W-:Y:S01]  /*0170*/  IMAD R6, R2, c[0x0][0x1c0], RZ ;  /* 0x0000700002067a24 */ /* 0x000fe200078e02ff */
[----:B------:R-:W-:Y:S01]  /*0180*/  SHF.R.S32.HI R3, RZ, 0x1f, R4 ;  /* 0x0000001fff037819 */ /* 0x000fe20000011404 */
[----:B------:R-:W-:Y:S01]  /*0190*/  USHF.R.S32.HI UR18, URZ, 0x1f, UR4 ;  /* 0x0000001f3f127899 */ /* 0x000fe20008011404 */
[----:B------:R-:W-:Y:S01]  /*01a0*/  LOP3.LUT R11, R9, 0xfffffff8, RZ, 0xc0, !PT ;  /* 0xfffffff8090b7812 */ /* 0x000fe200078ec0ff */
[----:B------:R-:W-:Y:S01]  /*01b0*/  UMOV UR9, 0x6 ;  /* 0x0000000600097882 */ /* 0x000fe20000000000 */
[----:B------:R-:W-:Y:S01]  /*01c0*/  SHF.R.S32.HI R9, RZ, 0x3, R9 ;  /* 0x00000003ff097819 */ /* 0x000fe20000011409 */
[----:B------:R-:W-:-:S02]  /*01d0*/  ULEA.HI UR18, UR18, UR4, URZ, 0x6 ;  /* 0x0000000412127291 */ /* 0x000fc4000f8f303f */
[----:B------:R-:W-:Y:S01]  /*01e0*/  IMAD.IADD R0, R8, 0x1, -R11 ;  /* 0x0000000108007824 */ /* 0x000fe200078e0a0b */
[----:B------:R-:W-:Y:S01]  /*01f0*/  USHF.L.U32 UR10, UR6, 0x6, URZ ;  /* 0x00000006060a7899 */ /* 0x000fe2000800063f */
[----:B------:R-:W-:Y:S01]  /*0200*/  IMAD R11, R3, c[0x0][0x1b8], RZ ;  /* 0x00006e00030b7a24 */ /* 0x000fe200078e02ff */
[----:B------:R-:W-:Y:S01]  /*0210*/  ULEA.HI.SX32 UR13, UR18, 0xffffffff, 0x1a ;  /* 0xffffffff120d7891 */ /* 0x000fe2000f8fd23f */
[----:B------:R-:W-:Y:S01]  /*0220*/  IMAD.SHL.U32 R36, R0, 0x8, RZ ;  /* 0x0000000800247824 */ /* 0x000fe200078e00ff */
[----:B------:R-:W-:Y:S01]  /*0230*/  USHF.L.U64.HI UR9, UR6, UR9, UR7 ;  /* 0x0000000906097299 */ /* 0x000fe20008010207 */
[----:B------:R-:W-:Y:S01]  /*0240*/  IMAD R11, R4, c[0x0][0x1bc], R11 ;  /* 0x00006f00040b7a24 */ /* 0x000fe200078e020b */
[----:B------:R-:W-:Y:S02]  /*0250*/  USHF.R.S32.HI UR12, URZ, 0x1f, UR13 ;  /* 0x0000001f3f0c7899 */ /* 0x000fe4000801140d */
[----:B------:R-:W-:Y:S01]  /*0260*/  IADD3 R38, R36, 0x40, RZ ;  /* 0x0000004024267810 */ /* 0x000fe20007ffe0ff */
[----:B------:R-:W-:Y:S01]  /*0270*/  IMAD.IADD R15, R15, 0x1, R11 ;  /* 0x000000010f0f7824 */ /* 0x000fe200078e020b */
[----:B------:R-:W-:Y:S01]  /*0280*/  SHF.R.S32.HI R37, RZ, 0x1f, R36 ;  /* 0x0000001fff257819 */ /* 0x000fe20000011424 */
[----:B----4-:R-:W-:Y:S01]  /*0290*/  IMAD R13, R0, 0x10, R9 ;  /* 0x00000010000d7824 */ /* 0x010fe200078e0209 */
[----:B------:R-:W-:Y:S01]  /*02a0*/  ISETP.GE.AND P3, PT, R38, c[0x0][0x198], PT ;  /* 0x0000660026007a0c */ /* 0x000fe20003f66270 */
[----:B------:R-:W-:Y:S01]  /*02b0*/  IMAD.WIDE.U32 R14, R7, c[0x0][0x1c0], R14 ;  /* 0x00007000070e7a25 */ /* 0x000fe200078e000e */
[----:B------:R-:W-:-:S02]  /*02c0*/  UIMAD UR4, UR9, UR13, URZ ;  /* 0x0000000d090472a4 */ /* 0x000fc4000f8e023f */
[----:B------:R-:W-:Y:S01]  /*02d0*/  UIMAD.WIDE.U32 UR20, UR6, 0x20, URZ ;  /* 0x00000020061478a5 */ /* 0x000fe2000f8e003f */
[----:B---3--:R-:W-:Y:S01]  /*02e0*/  IMAD R16, R252, 0x80, R13 ;  /* 0x00000080fc107824 */ /* 0x008fe200078e020d */
[----:B------:R-:W-:Y:S01]  /*02f0*/  UIMAD UR4, UR12, UR10, UR4 ;  /* 0x0000000a0c0472a4 */ /* 0x000fe2000f8e0204 */
[----:B------:R-:W-:Y:S01]  /*0300*/  IMAD R13, R7, c[0x0][0x1c4], R6 ;  /* 0x00007100070d7a24 */ /* 0x000fe200078e0206 */
[----:B------:R-:W-:Y:S01]  /*0310*/  USHF.L.U32 UR14, UR7, 0x5, URZ ;  /* 0x00000005070e7899 */ /* 0x000fe2000800063f */
[----:B------:R-:W-:Y:S01]  /*0320*/  @P0 IMAD.HI.U32 R10, R16, c[0x0][0x2c8], RZ ;  /* 0x0000b200100a0a27 */ /* 0x000fe200078e00ff */
[----:B------:R1:W-:Y:S01]  /*0330*/  STL [R1], R16 ;  /* 0x0000001001007387 */ /* 0x0003e20000100800 */
[----:B------:R-:W-:Y:S02]  /*0340*/  UMOV UR11, 0x20 ;  /* 0x00000020000b7882 */ /* 0x000fe40000000000 */
[----:B------:R-:W-:Y:S01]  /*0350*/  IMAD.MOV.U32 R11, RZ, RZ, R16 ;  /* 0x000000ffff0b7224 */ /* 0x000fe200078e0010 */
[----:B------:R-:W-:Y:S01]  /*0360*/  @P0 SHF.R.U32.HI R11, RZ, c[0x0][0x2cc], R10 ;  /* 0x0000b300ff0b0a19 */ /* 0x000fe2000001160a */
[----:B------:R-:W-:Y:S01]  /*0370*/  IMAD.IADD R15, R15, 0x1, R13 ;  /* 0x000000010f0f7824 */ /* 0x000fe200078e020d */
[----:B------:R-:W-:Y:S01]  /*0380*/  UIADD3 UR14, UR21, UR14, URZ ;  /* 0x0000000e150e7290 */ /* 0x000fe2000fffe03f */
[----:B------:R-:W-:Y:S01]  /*0390*/  IMAD R252, R252, 0x80, R9 ;  /* 0x00000080fcfc7824 */ /* 0x000fe200078e0209 */
[--C-:B------:R-:W-:Y:S01]  /*03a0*/  SHF.R.S32.HI R10, RZ, 0x1f, R11.reuse ;  /* 0x0000001fff0a7819 */ /* 0x100fe2000001140b */
[----:B------:R-:W-:Y:S01]  /*03b0*/  IMAD.MOV R6, RZ, RZ, -R11 ;  /* 0x000000ffff067224 */ /* 0x000fe200078e0a0b */
[----:B------:R-:W-:Y:S01]  /*03c0*/  STL [R1+0x4], R38 ;  /* 0x0000042601007387 */ /* 0x000fe20000100800 */
[----:B------:R-:W-:-:S03]  /*03d0*/  IMAD.WIDE.U32 R14, R11, c[0x0][0x1b0], R14 ;  /* 0x00006c000b0e7a25 */ /* 0x000fc600078e000e */
[----:B------:R-:W-:Y:S01]  /*03e0*/  STL.64 [R1+0x20], R36 ;  /* 0x0000202401007387 */ /* 0x000fe20000100a00 */
[----:B------:R-:W-:Y:S02]  /*03f0*/  IMAD R10, R10, c[0x0][0x1b0], RZ ;  /* 0x00006c000a0a7a24 */ /* 0x000fe400078e02ff */
[----:B------:R-:W-:Y:S02]  /*0400*/  IMAD R6, R6, c[0x0][0x2c4], R16 ;  /* 0x0000b10006067a24 */ /* 0x000fe400078e0210 */
[----:B------:R-:W-:Y:S02]  /*0410*/  IMAD R13, R11, c[0x0][0x1b4], R10 ;  /* 0x00006d000b0d7a24 */ /* 0x000fe400078e020a */
[----:B------:R-:W-:Y:S01]  /*0420*/  IMAD.SHL.U32 R10, R9, 0x40, RZ ;  /* 0x00000040090a7824 */ /* 0x000fe200078e00ff */
[----:B------:R-:W-:Y:S01]  /*0430*/  SHF.R.S32.HI R11, RZ, 0x1f, R6 ;  /* 0x0000001fff0b7819 */ /* 0x000fe20000011406 */
[----:B------:R-:W-:Y:S01]  /*0440*/  IMAD.IADD R15, R15, 0x1, R13 ;  /* 0x000000010f0f7824 */ /* 0x000fe200078e020d */
[----:B------:R-:W-:-:S02]  /*0450*/  IADD3 R13, -R9, c[0x0][0x1d0], RZ ;  /* 0x00007400090d7a10 */ /* 0x000fc40007ffe1ff */
[----:B-1----:R-:W-:Y:S01]  /*0460*/  IADD3 R16, R252, 0x10, RZ ;  /* 0x00000010fc107810 */ /* 0x002fe20007ffe0ff */
[----:B------:R-:W-:Y:S01]  /*0470*/  IMAD R11, R11, c[0x0][0x1a8], RZ ;  /* 0x00006a000b0b7a24 */ /* 0x000fe200078e02ff */
[----:B------:R-:W-:Y:S01]  /*0480*/  LOP3.LUT R10, R10, 0x1c0, RZ, 0xc0, !PT ;  /* 0x000001c00a0a7812 */ /* 0x000fe200078ec0ff */
[----:B------:R-:W-:-:S04]  /*0490*/  IMAD.WIDE.U32 R18, R6, c[0x0][0x1a8], R14 ;  /* 0x00006a0006127a25 */ /* 0x000fc800078e000e */
[----:B------:R-:W-:Y:S01]  /*04a0*/  IMAD R11, R6, c[0x0][0x1ac], R11 ;  /* 0x00006b00060b7a24 */ /* 0x000fe200078e020b */
[----:B------:R-:W-:Y:S02]  /*04b0*/  LEA R15, P0, R18, c[0x0][0x160], 0x1 ;  /* 0x00005800120f7a11 */ /* 0x000fe400078008ff */
[----:B------:R-:W-:Y:S01]  /*04c0*/  IADD3 R6, R252, 0x20, RZ ;  /* 0x00000020fc067810 */ /* 0x000fe20007ffe0ff */
[----:B------:R-:W-:Y:S02]  /*04d0*/  IMAD.IADD R14, R19, 0x1, R11 ;  /* 0x00000001130e7824 */ /* 0x000fe400078e020b */
[----:B------:R-:W-:Y:S01]  /*04e0*/  IMAD R19, R5, c[0x0][0x168], RZ ;  /* 0x00005a0005137a24 */ /* 0x000fe200078e02ff */
[----:B------:R-:W1:Y:S01]  /*04f0*/  SHFL.IDX PT, R24, R15, RZ, 0x181f ;  /* 0x00181fff0f187589 */ /* 0x000e6200000e0000 */
[----:B------:R-:W-:Y:S02]  /*0500*/  SHF.R.U32.HI R5, RZ, 0x3, R10 ;  /* 0x00000003ff057819 */ /* 0x000fe4000001160a */
[----:B------:R-:W-:Y:S01]  /*0510*/  LEA.HI.X R14, R18, c[0x0][0x164], R14, 0x1, P0 ;  /* 0x00005900120e7a11 */ /* 0x000fe200000f0c0e */
[----:B------:R-:W-:Y:S01]  /*0520*/  SHFL.IDX PT, R22, R15, 0x1, 0x181f ;  /* 0x00381f000f167f89 */ /* 0x000fe200000e0000 */
[----:B------:R-:W-:-:S02]  /*0530*/  ISETP.GE.AND P2, PT, R252, R19, PT ;  /* 0x00000013fc00720c */ /* 0x000fc40003f46270 */
[-C--:B------:R-:W-:Y:S01]  /*0540*/  ISETP.GE.AND P5, PT, R16, R19.reuse, PT ;  /* 0x000000131000720c */ /* 0x080fe20003fa6270 */
[----:B------:R-:W2:Y:S01]  /*0550*/  SHFL.IDX PT, R25, R14, RZ, 0x181f ;  /* 0x00181fff0e197589 */ /* 0x000ea200000e0000 */
[----:B------:R-:W-:Y:S02]  /*0560*/  LEA.HI R16, R17, R8, RZ, 0x6 ;  /* 0x0000000811107211 */ /* 0x000fe400078f30ff */
[----:B------:R-:W-:Y:S01]  /*0570*/  LOP3.LUT R10, R10, 0x38, R36, 0xf8, !PT ;  /* 0x000000380a0a7812 */ /* 0x000fe200078ef824 */
[----:B------:R-:W3:Y:S01]  /*0580*/  SHFL.IDX PT, R23, R14, 0x1, 0x181f ;  /* 0x00381f000e177f89 */ /* 0x000ee200000e0000 */
[----:B------:R-:W-:Y:S01]  /*0590*/  ISETP.GE.AND P4, PT, R6, R19, PT ;  /* 0x000000130600720c */ /* 0x000fe20003f86270 */
[----:B------:R-:W-:Y:S01]  /*05a0*/  IMAD.SHL.U32 R16, R16, 0x8, RZ ;  /* 0x0000000810107824 */ /* 0x000fe200078e00ff */
[----:B------:R-:W-:Y:S01]  /*05b0*/  LOP3.LUT R5, R10, R5, RZ, 0x3c, !PT ;  /* 0x000000050a057212 */ /* 0x000fe200078e3cff */
[----:B------:R-:W-:Y:S01]  /*05c0*/  SHFL.IDX PT, R20, R15, 0x2, 0x181f ;  /* 0x00581f000f147f89 */ /* 0x000fe200000e0000 */
[----:B------:R-:W-:-:S02]  /*05d0*/  ISETP.GE.AND P0, PT, R36, c[0x0][0x198], PT ;  /* 0x0000660024007a0c */ /* 0x000fc40003f06270 */
[----:B------:R-:W-:Y:S01]  /*05e0*/  @!P2 SHF.R.S32.HI R6, RZ, 0x1f, R38 ;  /* 0x0000001fff06a819 */ /* 0x000fe20000011426 */
[----:B------:R-:W4:Y:S01]  /*05f0*/  SHFL.IDX PT, R21, R14, 0x2, 0x181f ;  /* 0x00581f000e157f89 */ /* 0x000f2200000e0000 */
[----:B------:R-:W-:Y:S02]  /*0600*/  LOP3.LUT R120, R5, 0xfffffe00, R16, 0xf8, !PT ;  /* 0xfffffe0005787812 */ /* 0x000fe400078ef810 */
[----:B------:R-:W-:Y:S01]  /*0610*/  @!P2 LEA.HI R6, R6, R38, RZ, 0x3 ;  /* 0x000000260606a211 */ /* 0x000fe200078f18ff */
[----:B------:R-:W-:Y:S01]  /*0620*/  SHFL.IDX PT, R18, R15, 0x7, 0x181f ;  /* 0x00f81f000f127f89 */ /* 0x000fe200000e0000 */
[----:B------:R-:W-:Y:S02]  /*0630*/  @!P5 SHF.R.S32.HI R5, RZ, 0x1f, R38 ;  /* 0x0000001fff05d819 */ /* 0x000fe40000011426 */
[----:B------:R-:W-:Y:S01]  /*0640*/  @!P2 LOP3.LUT R6, R6, 0xfffffff8, RZ, 0xc0, !PT ;  /* 0xfffffff80606a812 */ /* 0x000fe200078ec0ff */
[----:B------:R-:W-:Y:S01]  /*0650*/  STL [R1+0x8], R120 ;  /* 0x0000087801007387 */ /* 0x000fe20000100800 */
[----:B-1----:R-:W-:-:S02]  /*0660*/  @!P2 LEA R26, P1, R36, R24, 0x1 ;  /* 0x00000018241aa211 */ /* 0x002fc400078208ff */
[----:B------:R-:W-:Y:S01]  /*0670*/  IADD3 R10, R252, 0x30, RZ ;  /* 0x00000030fc0a7810 */ /* 0x000fe20007ffe0ff */
[----:B--2---:R-:W-:Y:S01]  /*0680*/  @!P2 IMAD.WIDE R32, R6, 0x2, R24 ;  /* 0x000000020620a825 */ /* 0x004fe200078e0218 */
[----:B------:R-:W-:Y:S01]  /*0690*/  @!P5 LEA.HI R5, R5, R38, RZ, 0x3 ;  /* 0x000000260505d211 */ /* 0x000fe200078f18ff */
[----:B------:R-:W1:Y:S01]  /*06a0*/  SHFL.IDX PT, R24, R15, 0x3, 0x181f ;  /* 0x00781f000f187f89 */ /* 0x000e6200000e0000 */
[----:B------:R-:W-:Y:S02]  /*06b0*/  @!P2 LEA.HI.X R27, R36, R25, R37, 0x1, P1 ;  /* 0x00000019241ba211 */ /* 0x000fe400008f0c25 */
[----:B------:R-:W-:Y:S01]  /*06c0*/  ISETP.GE.AND P1, PT, R10, R19, PT ;  /* 0x000000130a00720c */ /* 0x000fe20003f26270 */
[----:B------:R-:W-:Y:S01]  /*06d0*/  @!P2 IMAD.SHL.U32 R10, R120, 0x2, RZ ;  /* 0x00000002780aa824 */ /* 0x000fe200078e00ff */
[----:B------:R-:W-:Y:S01]  /*06e0*/  @!P4 SHF.R.S32.HI R6, RZ, 0x1f, R38 ;  /* 0x0000001fff06c819 */ /* 0x000fe20000011426 */
[----:B------:R-:W2:Y:S01]  /*06f0*/  SHFL.IDX PT, R25, R14, 0x3, 0x181f ;  /* 0x00781f000e197f89 */ /* 0x000ea200000e0000 */
[----:B------:R-:W-:-:S02]  /*0700*/  @!P5 LOP3.LUT R5, R5, 0xfffffff8, RZ, 0xc0, !PT ;  /* 0xfffffff80505d812 */ /* 0x000fc400078ec0ff */
[----:B------:R-:W-:Y:S01]  /*0710*/  @!P4 LEA.HI R6, R6, R38, RZ, 0x3 ;  /* 0x000000260606c211 */ /* 0x000fe200078f18ff */
[----:B------:R1:W-:Y:S01]  /*0720*/  @!P2 LDGSTS.E.BYPASS.LTC128B.128 [R10+0x8100], [R26.64], !P0 ;  /* 0x081000001a0aafae */ /* 0x0003e2000c101d56 */
[----:B------:R-:W-:Y:S01]  /*0730*/  IADD3 R16, R252, 0x40, RZ ;  /* 0x00000040fc107810 */ /* 0x000fe20007ffe0ff */
[----:B---3--:R-:W-:Y:S01]  /*0740*/  @!P5 IMAD.WIDE R28, R5, 0x2, R22 ;  /* 0x00000002051cd825 */ /* 0x008fe200078e0216 */
[----:B------:R-:W-:Y:S01]  /*0750*/  @!P4 LOP3.LUT R5, R6, 0xfffffff8, RZ, 0xc0, !PT ;  /* 0xfffffff80605c812 */ /* 0x000fe200078ec0ff */
[----:B------:R3:W-:Y:S01]  /*0760*/  @!P2 LDGSTS.E.BYPASS.LTC128B.128 [R10+0xc100], [R32.64], !P3 ;  /* 0x0c100000200aafae */ /* 0x0007e2000d901d56 */
[----:B------:R-:W-:Y:S01]  /*0770*/  @!P5 LEA R30, P2, R36, R22, 0x1 ;  /* 0x00000016241ed211 */ /* 0x000fe200078408ff */
[----:B------:R-:W-:Y:S01]  /*0780*/  @!P5 IMAD.SHL.U32 R6, R120, 0x2, RZ ;  /* 0x000000027806d824 */ /* 0x000fe200078e00ff */
[----:B------:R-:W-:Y:S02]  /*0790*/  @!P1 SHF.R.S32.HI R11, RZ, 0x1f, R38 ;  /* 0x0000001fff0b9819 */ /* 0x000fe40000011426 */
[C---:B------:R-:W-:Y:S01]  /*07a0*/  @!P5 LEA.HI.X R31, R36.reuse, R23, R37, 0x1, P2 ;  /* 0x00000017241fd211 */ /* 0x040fe200010f0c25 */
[----:B----4-:R-:W-:Y:S01]  /*07b0*/  @!P4 IMAD.WIDE R22, R5, 0x2, R20 ;  /* 0x000000020516c825 */ /* 0x010fe200078e0214 */
[----:B------:R-:W-:-:S02]  /*07c0*/  @!P4 LEA R20, P2, R36, R20, 0x1 ;  /* 0x000000142414c211 */ /* 0x000fc400078408ff */
[----:B------:R-:W-:Y:S01]  /*07d0*/  @!P1 LEA.HI R11, R11, R38, RZ, 0x3 ;  /* 0x000000260b0b9211 */ /* 0x000fe200078f18ff */
[----:B------:R-:W-:Y:S01]  /*07e0*/  @!P4 IMAD.SHL.U32 R5, R120, 0x2, RZ ;  /* 0x000000027805c824 */ /* 0x000fe200078e00ff */
[----:B------:R-:W-:Y:S01]  /*07f0*/  @!P4 LEA.HI.X R21, R36, R21, R37, 0x1, P2 ;  /* 0x000000152415c211 */ /* 0x000fe200010f0c25 */
[----:B------:R4:W-:Y:S01]  /*0800*/  @!P5 LDGSTS.E.BYPASS.LTC128B.128 [R6+0x8900], [R30.64], !P0 ;  /* 0x089000001e06dfae */ /* 0x0009e2000c101d56 */
[----:B------:R-:W-:Y:S02]  /*0810*/  ISETP.GE.AND P2, PT, R16, R19, PT ;  /* 0x000000131000720c */ /* 0x000fe40003f46270 */
[----:B------:R-:W-:Y:S01]  /*0820*/  @!P1 LOP3.LUT R11, R11, 0xfffffff8, RZ, 0xc0, !PT ;  /* 0xfffffff80b0b9812 */ /* 0x000fe200078ec0ff */
[----:B------:R4:W-:Y:S01]  /*0830*/  @!P5 LDGSTS.E.BYPASS.LTC128B.128 [R6+0xc900], [R28.64], !P3 ;  /* 0x0c9000001c06dfae */ /* 0x0009e2000d901d56 */
[----:B------:R-:W-:-:S03]  /*0840*/  IADD3 R16, R252, 0x70, RZ ;  /* 0x00000070fc107810 */ /* 0x000fc60007ffe0ff */
[----:B------:R4:W-:Y:S04]  /*0850*/  @!P4 LDGSTS.E.BYPASS.LTC128B.128 [R5+0x9100], [R20.64], !P0 ;  /* 0x091000001405cfae */ /* 0x0009e8000c101d56 */
[----:B-1----:R-:W1:Y:S01]  /*0860*/  SHFL.IDX PT, R26, R15, 0x4, 0x181f ;  /* 0x00981f000f1a7f89 */ /* 0x002e6200000e0000 */
[----:B---3--:R-:W-:-:S03]  /*0870*/  IADD3 R10, R252, 0x50, RZ ;  /* 0x00000050fc0a7810 */ /* 0x008fc60007ffe0ff */
[----:B------:R-:W3:Y:S01]  /*0880*/  SHFL.IDX PT, R27, R14, 0x4, 0x181f ;  /* 0x00981f000e1b7f89 */ /* 0x000ee200000e0000 */
[----:B------:R-:W-:-:S03]  /*0890*/  ISETP.GE.AND P5, PT, R10, R19, PT ;  /* 0x000000130a00720c */ /* 0x000fc60003fa6270 */
[----:B------:R1:W-:Y:S01]  /*08a0*/  @!P4 LDGSTS.E.BYPASS.LTC128B.128 [R5+0xd100], [R22.64], !P3 ;  /* 0x0d1000001605cfae */ /* 0x0003e2000d901d56 */
[----:B------:R-:W-:Y:S02]  /*08b0*/  @!P1 LEA R32, P4, R36, R24, 0x1 ;  /* 0x0000001824209211 */ /* 0x000fe400078808ff */
[----:B------:R-:W-:Y:S02]  /*08c0*/  IADD3 R10, R252, 0x60, RZ ;  /* 0x00000060fc0a7810 */ /* 0x000fe40007ffe0ff */
[--C-:B--2---:R-:W-:Y:S02]  /*08d0*/  @!P1 LEA.HI.X R33, R36, R25, R37.reuse, 0x1, P4 ;  /* 0x0000001924219211 */ /* 0x104fe400020f0c25 */
[----:B------:R-:W-:Y:S01]  /*08e0*/  ISETP.GE.AND P4, PT, R10, R19, PT ;  /* 0x000000130a00720c */ /* 0x000fe20003f86270 */
[----:B------:R-:W-:Y:S02]  /*08f0*/  @!P1 IMAD.SHL.U32 R10, R120, 0x2, RZ ;  /* 0x00000002780a9824 */ /* 0x000fe400078e00ff */
[----:B----4-:R-:W-:-:S03]  /*0900*/  IMAD.WIDE.U32 R30, R9, c[0x0][0x1e0], R36 ;  /* 0x00007800091e7a25 */ /* 0x010fc600078e0024 */
[----:B------:R2:W-:Y:S01]  /*0910*/  @!P1 LDGSTS.E.BYPASS.LTC128B.128 [R10+0x9900], [R32.64], !P0 ;  /* 0x09900000200a9fae */ /* 0x0005e2000c101d56 */
[----:B------:R-:W-:-:S04]  /*0920*/  IMAD.U32 R6, RZ, RZ, UR13 ;  /* 0x0000000dff067e24 */ /* 0x000fc8000f8e00ff */
[----:B------:R-:W-:Y:S02]  /*0930*/  IMAD R6, R6, -0x40, R13 ;  /* 0xffffffc006067824 */ /* 0x000fe400078e020d */
[----:B-1----:R-:W-:Y:S01]  /*0940*/  @!P1 IMAD.WIDE R22, R11, 0x2, R24 ;  /* 0x000000020b169825 */ /* 0x002fe200078e0218 */
[----:B------:R-:W-:Y:S01]  /*0950*/  SHF.R.S32.HI R5, RZ, 0x1f, R9 ;  /* 0x0000001fff057819 */ /* 0x000fe20000011409 */
[----:B------:R-:W-:Y:S01]  /*0960*/  SHFL.IDX PT, R24, R15, 0x5, 0x181f ;  /* 0x00b81f000f187f89 */ /* 0x000fe200000e0000 */
[----:B------:R-:W-:-:S03]  /*0970*/  @!P2 SHF.R.S32.HI R11, RZ, 0x1f, R38 ;  /* 0x0000001fff0ba819 */ /* 0x000fc60000011426 */
[----:B------:R-:W1:Y:S01]  /*0980*/  SHFL.IDX PT, R25, R14, 0x5, 0x181f ;  /* 0x00b81f000e197f89 */ /* 0x000e6200000e0000 */
[----:B------:R-:W-:Y:S01]  /*0990*/  IMAD R20, R5, c[0x0][0x1e0], RZ ;  /* 0x0000780005147a24 */ /* 0x000fe200078e02ff */
[----:B------:R-:W-:Y:S02]  /*09a0*/  @!P2 LEA.HI R11, R11, R38, RZ, 0x3 ;  /* 0x000000260b0ba211 */ /* 0x000fe400078f18ff */
[----:B------:R4:W-:Y:S01]  /*09b0*/  @!P1 LDGSTS.E.BYPASS.LTC128B.128 [R10+0xd900], [R22.64], !P3 ;  /* 0x0d900000160a9fae */ /* 0x0009e2000d901d56 */
[C---:B------:R-:W-:Y:S01]  /*09c0*/  @!P2 LEA R28, P1, R36.reuse, R26, 0x1 ;  /* 0x0000001a241ca211 */ /* 0x040fe200078208ff */
[----:B------:R-:W-:Y:S01]  /*09d0*/  IMAD R20, R9, c[0x0][0x1e4], R20 ;  /* 0x0000790009147a24 */ /* 0x000fe200078e0214 */
[----:B------:R-:W-:Y:S02]  /*09e0*/  @!P2 LOP3.LUT R11, R11, 0xfffffff8, RZ, 0xc0, !PT ;  /* 0xfffffff80b0ba812 */ /* 0x000fe400078ec0ff */
[----:B---3--:R-:W-:Y:S01]  /*09f0*/  @!P2 LEA.HI.X R29, R36, R27, R37, 0x1, P1 ;  /* 0x0000001b241da211 */ /* 0x008fe200008f0c25 */
[----:B------:R-:W-:Y:S01]  /*0a00*/  IMAD.IADD R21, R31, 0x1, R20 ;  /* 0x000000011f157824 */ /* 0x000fe200078e0214 */
[----:B------:R-:W-:Y:S01]  /*0a10*/  ISETP.GE.AND P1, PT, R16, R19, PT ;  /* 0x000000131000720c */ /* 0x000fe20003f26270 */
[----:B------:R-:W-:Y:S01]  /*0a20*/  IMAD.MOV.U32 R20, RZ, RZ, R30 ;  /* 0x000000ffff147224 */ /* 0x000fe200078e001e */
[----:B------:R-:W-:Y:S01]  /*0a30*/  SHFL.IDX PT, R19, R14, 0x7, 0x181f ;  /* 0x00f81f000e137f89 */ /* 0x000fe200000e0000 */
[----:B------:R-:W-:-:S04]  /*0a40*/  @!P2 IMAD.WIDE R30, R11, 0x2, R26 ;  /* 0x000000020b1ea825 */ /* 0x000fc800078e021a */
[C---:B------:R-:W-:Y:S02]  /*0a50*/  @!P2 IMAD.SHL.U32 R11, R120.reuse, 0x2, RZ ;  /* 0x00000002780ba824 */ /* 0x040fe400078e00ff */
[----:B------:R-:W-:Y:S02]  /*0a60*/  @!P4 IMAD.SHL.U32 R16, R120, 0x2, RZ ;  /* 0x000000027810c824 */ /* 0x000fe400078e00ff */
[----:B------:R-:W-:Y:S01]  /*0a70*/  IMAD.WIDE.U32 R20, R4, c[0x0][0x1e8], R20 ;  /* 0x00007a0004147a25 */ /* 0x000fe200078e0014 */
[----:B------:R3:W-:Y:S04]  /*0a80*/  @!P2 LDGSTS.E.BYPASS.LTC128B.128 [R11+0xa100], [R28.64], !P0 ;  /* 0x0a1000001c0bafae */ /* 0x0007e8000c101d56 */
[----:B------:R3:W-:Y:S04]  /*0a90*/  @!P2 LDGSTS.E.BYPASS.LTC128B.128 [R11+0xe100], [R30.64], !P3 ;  /* 0x0e1000001e0bafae */ /* 0x0007e8000d901d56 */
[----:B----4-:R-:W4:Y:S01]  /*0aa0*/  SHFL.IDX PT, R22, R15, 0x6, 0x181f ;  /* 0x00d81f000f167f89 */ /* 0x010f2200000e0000 */
[----:B--2---:R-:W-:-:S03]  /*0ab0*/  @!P5 SHF.R.S32.HI R10, RZ, 0x1f, R38 ;  /* 0x0000001fff0ad819 */ /* 0x004fc60000011426 */
[----:B------:R-:W2:Y:S01]  /*0ac0*/  SHFL.IDX PT, R23, R14, 0x6, 0x181f ;  /* 0x00d81f000e177f89 */ /* 0x000ea200000e0000 */
[----:B------:R-:W-:-:S04]  /*0ad0*/  @!P5 LEA.HI R10, R10, R38, RZ, 0x3 ;  /* 0x000000260a0ad211 */ /* 0x000fc800078f18ff */
[----:B------:R-:W-:Y:S02]  /*0ae0*/  @!P5 LOP3.LUT R13, R10, 0xfffffff8, RZ, 0xc0, !PT ;  /* 0xfffffff80a0dd812 */ /* 0x000fe400078ec0ff */
[----:B------:R-:W-:-:S03]  /*0af0*/  @!P4 SHF.R.S32.HI R10, RZ, 0x1f, R38 ;  /* 0x0000001fff0ac819 */ /* 0x000fc60000011426 */
[----:B-1----:R-:W-:Y:S01]  /*0b00*/  @!P5 IMAD.WIDE R26, R13, 0x2, R24 ;  /* 0x000000020d1ad825 */ /* 0x002fe200078e0218 */
[----:B------:R-:W-:Y:S02]  /*0b10*/  @!P4 LEA.HI R10, R10, R38, RZ, 0x3 ;  /* 0x000000260a0ac211 */ /* 0x000fe400078f18ff */
[----:B------:R-:W-:Y:S02]  /*0b20*/  @!P5 LEA R24, P2, R36, R24, 0x1 ;  /* 0x000000182418d211 */ /* 0x000fe400078408ff */
[----:B------:R-:W-:Y:S01]  /*0b30*/  @!P4 LOP3.LUT R13, R10, 0xfffffff8, RZ, 0xc0, !PT ;  /* 0xfffffff80a0dc812 */ /* 0x000fe200078ec0ff */
[----:B------:R-:W-:Y:S01]  /*0b40*/  @!P5 IMAD.SHL.U32 R10, R120, 0x2, RZ ;  /* 0x00000002780ad824 */ /* 0x000fe200078e00ff */
[C---:B------:R-:W-:Y:S01]  /*0b50*/  @!P5 LEA.HI.X R25, R36.reuse, R25, R37, 0x1, P2 ;  /* 0x000000192419d211 */ /* 0x040fe200010f0c25 */
[C---:B---3--:R-:W-:Y:S01]  /*0b60*/  IMAD R11, R3.reuse, c[0x0][0x1e8], RZ ;  /* 0x00007a00030b7a24 */ /* 0x048fe200078e02ff */
[----:B----4-:R-:W-:Y:S01]  /*0b70*/  @!P4 LEA R32, P2, R36, R22, 0x1 ;  /* 0x000000162420c211 */ /* 0x010fe200078408ff */
[----:B------:R-:W-:-:S02]  /*0b80*/  IMAD R3, R3, c[0x0][0x210], RZ ;  /* 0x0000840003037a24 */ /* 0x000fc400078e02ff */
[----:B------:R1:W-:Y:S01]  /*0b90*/  @!P5 LDGSTS.E.BYPASS.LTC128B.128 [R10+0xa900], [R24.64], !P0 ;  /* 0x0a900000180adfae */ /* 0x0003e2000c101d56 */
[----:B------:R-:W-:Y:S01]  /*0ba0*/  IMAD R11, R4, c[0x0][0x1ec], R11 ;  /* 0x00007b00040b7a24 */ /* 0x000fe200078e020b */
[C---:B--2---:R-:W-:Y:S01]  /*0bb0*/  @!P4 LEA.HI.X R33, R36.reuse, R23, R37, 0x1, P2 ;  /* 0x000000172421c211 */ /* 0x044fe200010f0c25 */
[----:B------:R-:W-:Y:S01]  /*0bc0*/  @!P4 IMAD.WIDE R34, R13, 0x2, R22 ;  /* 0x000000020d22c825 */ /* 0x000fe200078e0216 */
[----:B------:R-:W-:Y:S01]  /*0bd0*/  @!P1 LEA R22, P2, R36, R18, 0x1 ;  /* 0x0000001224169211 */ /* 0x000fe200078408ff */
[----:B------:R1:W-:Y:S01]  /*0be0*/  @!P5 LDGSTS.E.BYPASS.LTC128B.128 [R10+0xe900], [R26.64], !P3 ;  /* 0x0e9000001a0adfae */ /* 0x0003e2000d901d56 */
[----:B------:R-:W-:Y:S01]  /*0bf0*/  ISETP.GE.AND P5, PT, R6, 0x11, PT ;  /* 0x000000110600780c */ /* 0x000fe20003fa6270 */
[----:B------:R-:W-:Y:S01]  /*0c00*/  IMAD.IADD R11, R21, 0x1, R11 ;  /* 0x00000001150b7824 */ /* 0x000fe200078e020b */
[----:B------:R-:W-:Y:S01]  /*0c10*/  @!P1 LEA.HI.X R23, R36, R19, R37, 0x1, P2 ;  /* 0x0000001324179211 */ /* 0x000fe200010f0c25 */
[----:B------:R2:W-:Y:S01]  /*0c20*/  @!P4 LDGSTS.E.BYPASS.LTC128B.128 [R16+0xb100], [R32.64], !P0 ;  /* 0x0b1000002010cfae */ /* 0x0005e2000c101d56 */
[----:B------:R-:W-:Y:S01]  /*0c30*/  ISETP.GE.AND P2, PT, R6, 0x31, PT ;  /* 0x000000310600780c */ /* 0x000fe20003f46270 */
[----:B------:R-:W-:Y:S01]  /*0c40*/  IMAD R3, R4, c[0x0][0x214], R3 ;  /* 0x0000850004037a24 */ /* 0x000fe200078e0203 */
[----:B------:R-:W-:Y:S01]  /*0c50*/  @!P1 SHF.R.S32.HI R21, RZ, 0x1f, R38 ;  /* 0x0000001fff159819 */ /* 0x000fe20000011426 */
[----:B------:R3:W-:Y:S01]  /*0c60*/  @!P4 LDGSTS.E.BYPASS.LTC128B.128 [R16+0xf100], [R34.64], !P3 ;  /* 0x0f1000002210cfae */ /* 0x0007e2000d901d56 */
[----:B------:R-:W-:-:S02]  /*0c70*/  ISETP.GE.AND P4, PT, R6, 0x21, PT ;  /* 0x000000210600780c */ /* 0x000fc40003f86270 */
[----:B------:R-:W-:-:S04]  /*0c80*/  @!P1 LEA.HI R21, R21, R38, RZ, 0x3 ;  /* 0x0000002615159211 */ /* 0x000fc800078f18ff */
[----:B------:R-:W-:-:S03]  /*0c90*/  @!P1 LOP3.LUT R21, R21, 0xfffffff8, RZ, 0xc0, !PT ;  /* 0xfffffff815159812 */ /* 0x000fc600078ec0ff */
[----:B------:R-:W-:Y:S02]  /*0ca0*/  VOTEU.ANY UP0, P2 ;  /* 0x00000000003f7886 */ /* 0x000fe40001000100 */
[----:B------:R-:W-:-:S04]  /*0cb0*/  @!P1 IMAD.WIDE R18, R21, 0x2, R18 ;  /* 0x0000000215129825 */ /* 0x000fc800078e0212 */
[C---:B------:R-:W-:Y:S02]  /*0cc0*/  @P4 IMAD.SHL.U32 R31, R120.reuse, 0x2, RZ ;  /* 0x00000002781f4824 */ /* 0x040fe400078e00ff */
[----:B-1----:R-:W-:Y:S02]  /*0cd0*/  IMAD.MOV.U32 R10, RZ, RZ, R20 ;  /* 0x000000ffff0a7224 */ /* 0x002fe400078e0014 */
[----:B------:R-:W-:Y:S02]  /*0ce0*/  IMAD.MOV.U32 R20, RZ, RZ, c[0x0][0x1e0] ;  /* 0x00007800ff147624 */ /* 0x000fe400078e00ff */
[C---:B--2---:R-:W-:Y:S02]  /*0cf0*/  @P2 IMAD.SHL.U32 R33, R120.reuse, 0x2, RZ ;  /* 0x0000000278212824 */ /* 0x044fe400078e00ff */
[----:B---3--:R-:W-:-:S05]  /*0d00*/  @!P1 IMAD.SHL.U32 R16, R120, 0x2, RZ ;  /* 0x0000000278109824 */ /* 0x008fca00078e00ff */
[----:B------:R1:W-:Y:S04]  /*0d10*/  @!P1 LDGSTS.E.BYPASS.LTC128B.128 [R16+0xb900], [R22.64], !P0 ;  /* 0x0b90000016109fae */ /* 0x0003e8000c101d56 */
[----:B------:R1:W-:Y:S01]  /*0d20*/  @!P1 LDGSTS.E.BYPASS.LTC128B.128 [R16+0xf900], [R18.64], !P3 ;  /* 0x0f90000012109fae */ /* 0x0003e2000d901d56 */
[----:B------:R-:W-:Y:S02]  /*0d30*/  ISETP.GE.AND P3, PT, R36, c[0x0][0x1d4], PT ;  /* 0x0000750024007a0c */ /* 0x000fe40003f66270 */
[----:B-----5:R-:W-:Y:S01]  /*0d40*/  @P6 SHF.R.S32.HI R13, RZ, 0x1f, R12 ;  /* 0x0000001fff0d6819 */ /* 0x020fe2000001140c */
[----:B------:R-:W-:Y:S01]  /*0d50*/  @!P6 IMAD.MOV.U32 R13, RZ, RZ, R2 ;  /* 0x000000ffff0de224 */ /* 0x000fe200078e0002 */
[----:B------:R-:W0:Y:S01]  /*0d60*/  LDGDEPBAR ;  /* 0x00000000000079af */ /* 0x000e220000000000 */
[----:B------:R-:W-:-:S03]  /*0d70*/  @!P6 IMAD.MOV.U32 R12, RZ, RZ, R7 ;  /* 0x000000ffff0ce224 */ /* 0x000fc600078e0007 */
[----:B------:R-:W-:Y:S01]  /*0d80*/  BAR.SYNC.DEFER_BLOCKING 0x0 ;  /* 0x0000000000007b1d */ /* 0x000fe20000010000 */
[----:B------:R-:W-:Y:S01]  /*0d90*/  IMAD R7, R13, c[0x0][0x1f0], RZ ;  /* 0x00007c000d077a24 */ /* 0x000fe200078e02ff */
[----:B------:R-:W-:Y:S01]  /*0da0*/  ISETP.GE.AND P6, PT, R6, 0x1, PT ;  /* 0x000000010600780c */ /* 0x000fe20003fc6270 */
[----:B------:R-:W-:-:S04]  /*0db0*/  IMAD.WIDE.U32 R40, R12, c[0x0][0x1f0], R10 ;  /* 0x00007c000c287a25 */ /* 0x000fc800078e000a */
[----:B------:R-:W-:Y:S01]  /*0dc0*/  IMAD R6, R12, c[0x0][0x1f4], R7 ;  /* 0x00007d000c067a24 */ /* 0x000fe200078e0207 */
[----:B------:R2:W-:Y:S01]  /*0dd0*/  STL.64 [R1+0x10], R40 ;  /* 0x0000102801007387 */ /* 0x0005e20000100a00 */
[----:B------:R-:W-:Y:S02]  /*0de0*/  IMAD.U32 R2, RZ, RZ, UR10 ;  /* 0x0000000aff027e24 */ /* 0x000fe4000f8e00ff */
[----:B------:R-:W-:Y:S02]  /*0df0*/  IMAD.IADD R123, R41, 0x1, R6 ;  /* 0x00000001297b7824 */ /* 0x000fe400078e0206 */
[----:B------:R-:W-:Y:S02]  /*0e00*/  IMAD.MOV.U32 R122, RZ, RZ, R40 ;  /* 0x000000ffff7a7224 */ /* 0x000fe400078e0028 */
[----:B------:R-:W-:Y:S02]  /*0e10*/  IMAD.U32 R11, RZ, RZ, UR7 ;  /* 0x00000007ff0b7e24 */ /* 0x000fe4000f8e00ff */
[----:B------:R-:W-:Y:S01]  /*0e20*/  IMAD.WIDE.U32 R14, R2, UR13, R122 ;  /* 0x0000000d020e7c25 */ /* 0x000fe2000f8e007a */
[----:B------:R2:W-:Y:S03]  /*0e30*/  STL.64 [R1+0x18], R122 ;  /* 0x0000187a01007387 */ /* 0x0005e60000100a00 */
[----:B-1----:R-:W-:Y:S01]  /*0e40*/  IMAD.SHL.U32 R16, R0, 0x40, RZ ;  /* 0x0000004000107824 */ /* 0x002fe200078e00ff */
[----:B------:R-:W-:Y:S01]  /*0e50*/  IADD3 R15, R15, UR4, RZ ;  /* 0x000000040f0f7c10 */ /* 0x000fe2000fffe0ff */
[----:B------:R-:W-:Y:S01]  /*0e60*/  @UP0 UIMAD UR4, UR7, 0x30, URZ ;  /* 0x00000030070408a4 */ /* 0x000fe2000f8e023f */
[----:B------:R-:W-:Y:S01]  /*0e70*/  @P5 LEA R7, P0, R20, R14, 0x4 ;  /* 0x0000000e14075211 */ /* 0x000fe200078020ff */
[----:B------:R-:W-:Y:S01]  /*0e80*/  UISETP.GE.AND UP0, UPT, UR8, 0x1, UPT ;  /* 0x000000010800788c */ /* 0x000fe2000bf06270 */
[----:B------:R-:W-:-:S02]  /*0e90*/  @P6 LEA R26, P1, R14, c[0x0][0x1c8], 0x1 ;  /* 0x000072000e1a6a11 */ /* 0x000fc400078208ff */
[C---:B------:R-:W-:Y:S01]  /*0ea0*/  @P5 LEA.HI.X R6, R20.reuse, R15, R11, 0x4, P0 ;  /* 0x0000000f14065211 */ /* 0x040fe200000f240b */
[----:B------:R-:W-:Y:S01]  /*0eb0*/  @P2 IMAD.WIDE.U32 R20, R20, 0x30, R14 ;  /* 0x0000003014142825 */ /* 0x000fe200078e000e */
[C---:B------:R-:W-:Y:S02]  /*0ec0*/  @P5 LEA R24, P0, R7.reuse, c[0x0][0x1c8], 0x1 ;  /* 0x0000720007185a11 */ /* 0x040fe400078008ff */
[C---:B------:R-:W-:Y:S02]  /*0ed0*/  @P6 LEA.HI.X R27, R14.reuse, c[0x0][0x1cc], R15, 0x1, P1 ;  /* 0x000073000e1b6a11 */ /* 0x040fe400008f0c0f */
[----:B------:R-:W-:Y:S02]  /*0ee0*/  @P5 LEA.HI.X R25, R7, c[0x0][0x1cc], R6, 0x1, P0 ;  /* 0x0000730007195a11 */ /* 0x000fe400000f0c06 */
[----:B------:R-:W-:Y:S02]  /*0ef0*/  LEA.HI R6, R17, R8, RZ, 0x4 ;  /* 0x0000000811067211 */ /* 0x000fe400078f20ff */
[----:B------:R-:W-:-:S02]  /*0f00*/  @P4 IADD3 R10, P0, R14, UR20, RZ ;  /* 0x000000140e0a4c10 */ /* 0x000fc4000ff1e0ff */
[----:B------:R-:W-:Y:S02]  /*0f10*/  LOP3.LUT R11, R6, 0xfffffff0, RZ, 0xc0, !PT ;  /* 0xfffffff0060b7812 */ /* 0x000fe400078ec0ff */
[----:B------:R-:W-:Y:S01]  /*0f20*/  @P4 IADD3.X R7, R15, UR14, RZ, P0, !PT ;  /* 0x0000000e0f074c10 */ /* 0x000fe200087fe4ff */
[----:B------:R-:W-:Y:S01]  /*0f30*/  IMAD.SHL.U32 R15, R9, 0x8, RZ ;  /* 0x00000008090f7824 */ /* 0x000fe200078e00ff */
[----:B------:R-:W-:Y:S01]  /*0f40*/  @P4 LEA R22, P0, R10, c[0x0][0x1c8], 0x1 ;  /* 0x000072000a164a11 */ /* 0x000fe200078008ff */
[----:B------:R-:W-:Y:S01]  /*0f50*/  IMAD.IADD R14, R8, 0x1, -R11 ;  /* 0x00000001080e7824 */ /* 0x000fe200078e0a0b */
[----:B------:R-:W-:Y:S02]  /*0f60*/  SHF.R.S32.HI R19, RZ, 0x4, R6 ;  /* 0x00000004ff137819 */ /* 0x000fe40000011406 */
[----:B------:R-:W-:Y:S02]  /*0f70*/  @P4 LEA.HI.X R23, R10, c[0x0][0x1cc], R7, 0x1, P0 ;  /* 0x000073000a174a11 */ /* 0x000fe400000f0c07 */
[----:B------:R-:W-:-:S02]  /*0f80*/  SHF.R.S32.HI R7, RZ, 0x1f, R14 ;  /* 0x0000001fff077819 */ /* 0x000fc4000001140e */
[----:B------:R-:W-:Y:S02]  /*0f90*/  LEA.HI R6, R6, R19, RZ, 0x1 ;  /* 0x0000001306067211 */ /* 0x000fe400078f08ff */
[----:B------:R-:W-:Y:S02]  /*0fa0*/  LEA.HI R7, R7, R14, RZ, 0x3 ;  /* 0x0000000e07077211 */ /* 0x000fe400078f18ff */
[----:B------:R-:W-:Y:S02]  /*0fb0*/  ISETP.GE.AND P0, PT, R38, c[0x0][0x1d4], PT ;  /* 0x0000750026007a0c */ /* 0x000fe40003f06270 */
[----:B------:R-:W-:Y:S02]  /*0fc0*/  LOP3.LUT R16, R16, 0x1c0, RZ, 0xc0, !PT ;  /* 0x000001c010107812 */ /* 0x000fe400078ec0ff */
[----:B------:R-:W-:Y:S02]  /*0fd0*/  LOP3.LUT R6, R6, 0xfffffffe, RZ, 0xc0, !PT ;  /* 0xfffffffe06067812 */ /* 0x000fe400078ec0ff */
[C---:B------:R-:W-:Y:S01]  /*0fe0*/  LOP3.LUT R11, R7.reuse, 0xfffffff8, RZ, 0xc0, !PT ;  /* 0xfffffff8070b7812 */ /* 0x040fe200078ec0ff */
[----:B------:R-:W-:Y:S01]  /*0ff0*/  IMAD.SHL.U32 R7, R7, 0x40, RZ ;  /* 0x0000004007077824 */ /* 0x000fe200078e00ff */
[----:B------:R-:W-:Y:S01]  /*1000*/  LOP3.LUT R15, R16, 0x8, R15, 0xf8, !PT ;  /* 0x00000008100f7812 */ /* 0x000fe200078ef80f */
[----:B------:R-:W-:Y:S01]  /*1010*/  IMAD.IADD R6, R19, 0x1, -R6 ;  /* 0x0000000113067824 */ /* 0x000fe200078e0a06 */
[----:B------:R-:W-:Y:S01]  /*1020*/  SHF.R.U32.HI R16, RZ, 0x3, R16 ;  /* 0x00000003ff107819 */ /* 0x000fe20000011610 */
[----:B------:R-:W-:Y:S01]  /*1030*/  IMAD.IADD R11, R14, 0x1, -R11 ;  /* 0x000000010e0b7824 */ /* 0x000fe200078e0a0b */
[----:B------:R-:W-:Y:S01]  /*1040*/  @P2 IADD3 R10, R21, UR4, RZ ;  /* 0x00000004150a2c10 */ /* 0x000fe2000fffe0ff */
[C---:B------:R-:W-:Y:S01]  /*1050*/  @P6 IMAD.SHL.U32 R21, R120.reuse, 0x2, RZ ;  /* 0x0000000278156824 */ /* 0x040fe200078e00ff */
[----:B------:R-:W-:Y:S01]  /*1060*/  LOP3.LUT R15, R15, R16, RZ, 0x3c, !PT ;  /* 0x000000100f0f7212 */ /* 0x000fe200078e3cff */
[----:B------:R-:W-:Y:S01]  /*1070*/  @P5 IMAD.SHL.U32 R19, R120, 0x2, RZ ;  /* 0x0000000278135824 */ /* 0x000fe200078e00ff */
[----:B------:R-:W-:Y:S01]  /*1080*/  @P2 LEA R28, P1, R20, c[0x0][0x1c8], 0x1 ;  /* 0x00007200141c2a11 */ /* 0x000fe200078208ff */
[----:B------:R-:W-:Y:S01]  /*1090*/  IMAD.SHL.U32 R14, R11, 0x40, RZ ;  /* 0x000000400b0e7824 */ /* 0x000fe200078e00ff */
[----:B------:R-:W-:Y:S01]  /*10a0*/  @!PT LDS RZ, [RZ] ;  /* 0x00000000fffff984 */ /* 0x000fe20000000800 */
[----:B------:R-:W-:Y:S01]  /*10b0*/  @!PT LDS RZ, [RZ] ;  /* 0x00000000fffff984 */ /* 0x000fe20000000800 */
[----:B------:R-:W-:Y:S01]  /*10c0*/  @!PT LDS RZ, [RZ] ;  /* 0x00000000fffff984 */ /* 0x000fe20000000800 */
[----:B------:R2:W-:Y:S01]  /*10d0*/  @P6 LDGSTS.E.BYPASS.LTC128B.128 [R21+0x4100], [R26.64], !P3 ;  /* 0x041000001a156fae */ /* 0x0005e2000d901d56 */
[----:B------:R-:W-:Y:S01]  /*10e0*/  IMAD R250, R6, 0x200, R15 ;  /* 0x0000020006fa7824 */ /* 0x000fe200078e020f */
[----:B------:R-:W-:Y:S01]  /*10f0*/  @P2 LEA.HI.X R29, R20, c[0x0][0x1cc], R10, 0x1, P1 ;  /* 0x00007300141d2a11 */ /* 0x000fe200008f0c0a */
[----:B------:R-:W-:Y:S01]  /*1100*/  IMAD.SHL.U32 R6, R6, 0x8, RZ ;  /* 0x0000000806067824 */ /* 0x000fe200078e00ff */
[----:B------:R2:W-:Y:S01]  /*1110*/  @P6 LDGSTS.E.BYPASS.LTC128B.128 [R21+0x6100], [R26.64+0x80], !P0 ;  /* 0x061000801a156fae */ /* 0x0005e2000c101d56 */
[----:B------:R-:W-:Y:S01]  /*1120*/  LOP3.LUT R15, R14, 0x1c0, RZ, 0xc0, !PT ;  /* 0x000001c00e0f7812 */ /* 0x000fe200078ec0ff */
[----:B------:R-:W-:Y:S01]  /*1130*/  IMAD.SHL.U32 R250, R250, 0x2, RZ ;  /* 0x00000002fafa7824 */ /* 0x000fe200078e00ff */
[----:B------:R-:W-:Y:S01]  /*1140*/  LEA.HI R10, R17, R8, RZ, 0x5 ;  /* 0x00000008110a7211 */ /* 0x000fe200078f28ff */
[----:B------:R1:W-:Y:S01]  /*1150*/  @P5 LDGSTS.E.BYPASS.LTC128B.128 [R19+0x4900], [R24.64], !P3 ;  /* 0x0490000018135fae */ /* 0x0003e2000d901d56 */
[----:B------:R-:W-:Y:S01]  /*1160*/  LOP3.LUT R6, R15, 0x8, R6, 0xf8, !PT ;  /* 0x000000080f067812 */ /* 0x000fe200078ef806 */
[----:B------:R-:W-:Y:S01]  /*1170*/  ULDC.64 UR4, c[0x0][0x208] ;  /* 0x0000820000047ab9 */ /* 0x000fe20000000a00 */
[----:B------:R-:W-:Y:S01]  /*1180*/  SHF.R.S32.HI R14, RZ, 0x5, R10 ;  /* 0x00000005ff0e7819 */ /* 0x000fe2000001140a */
[----:B------:R1:W-:Y:S01]  /*1190*/  @P5 LDGSTS.E.BYPASS.LTC128B.128 [R19+0x6900], [R24.64+0x80], !P0 ;  /* 0x0690008018135fae */ /* 0x0003e2000c101d56 */
[----:B------:R-:W-:Y:S01]  /*11a0*/  SHF.R.U32.HI R15, RZ, 0x3, R15 ;  /* 0x00000003ff0f7819 */ /* 0x000fe2000001160f */
[----:B------:R-:W-:Y:S01]  /*11b0*/  UIMAD.WIDE.U32 UR16, UR11, UR4, URZ ;  /* 0x000000040b1072a5 */ /* 0x000fe2000f8e003f */
[----:B------:R-:W-:Y:S01]  /*11c0*/  LOP3.LUT R7, R7, 0xfffffe00, RZ, 0xc0, !PT ;  /* 0xfffffe0007077812 */ /* 0x000fe200078ec0ff */
[----:B------:R2:W-:Y:S01]  /*11d0*/  @P4 LDGSTS.E.BYPASS.LTC128B.128 [R31+0x5100], [R22.64], !P3 ;  /* 0x05100000161f4fae */ /* 0x0005e2000d901d56 */
[----:B------:R-:W-:Y:S01]  /*11e0*/  LOP3.LUT R6, R6, R15, RZ, 0x3c, !PT ;  /* 0x0000000f06067212 */ /* 0x000fe200078e3cff */
[----:B------:R-:W-:Y:S01]  /*11f0*/  IMAD.MOV.U32 R15, RZ, RZ, 0x10 ;  /* 0x00000010ff0f7424 */ /* 0x000fe200078e00ff */
[----:B------:R-:W-:Y:S01]  /*1200*/  IADD3 R249, R250, 0x4120, RZ ;  /* 0x00004120faf97810 */ /* 0x000fe20007ffe0ff */
[----:B------:R2:W-:Y:S01]  /*1210*/  @P4 LDGSTS.E.BYPASS.LTC128B.128 [R31+0x7100], [R22.64+0x80], !P0 ;  /* 0x07100080161f4fae */ /* 0x0005e2000c101d56 */
[----:B------:R-:W-:Y:S01]  /*1220*/  LOP3.LUT P4, RZ, R0, 0x2, RZ, 0xc0, !PT ;  /* 0x0000000200ff7812 */ /* 0x000fe2000788c0ff */
[----:B------:R-:W-:Y:S01]  /*1230*/  IMAD R251, R14, 0x400, R7 ;  /* 0x000004000efb7824 */ /* 0x000fe200078e0207 */
[----:B------:R-:W-:Y:S01]  /*1240*/  UIMAD UR11, UR11, UR5, URZ ;  /* 0x000000050b0b72a4 */ /* 0x000fe2000f8e023f */
[----:B------:R2:W-:Y:S01]  /*1250*/  @P2 LDGSTS.E.BYPASS.LTC128B.128 [R33+0x5900], [R28.64], !P3 ;  /* 0x059000001c212fae */ /* 0x0005e2000d901d56 */
[----:B------:R-:W-:-:S02]  /*1260*/  IMAD R14, R5, c[0x0][0x208], RZ ;  /* 0x00008200050e7a24 */ /* 0x000fc400078e02ff */
[----:B------:R-:W-:Y:S01]  /*1270*/  IMAD.IADD R251, R6, 0x1, R251 ;  /* 0x0000000106fb7824 */ /* 0x000fe200078e02fb */
[----:B------:R2:W-:Y:S01]  /*1280*/  @P2 LDGSTS.E.BYPASS.LTC128B.128 [R33+0x7900], [R28.64+0x80], !P0 ;  /* 0x079000801c212fae */ /* 0x0005e2000c101d56 */
[----:B------:R-:W-:Y:S01]  /*1290*/  R2P PR, R11, 0x6 ;  /* 0x000000060b007804 */ /* 0x000fe20000000000 */
[----:B------:R-:W-:Y:S01]  /*12a0*/  UIADD3 UR11, UR17, UR11, URZ ;  /* 0x0000000b110b7290 */ /* 0x000fe2000fffe03f */
[----:B------:R-:W-:Y:S01]  /*12b0*/  IADD3 R11, R250, 0x4100, RZ ;  /* 0x00004100fa0b7810 */ /* 0x000fe20007ffe0ff */
[----:B------:R-:W0:Y:S01]  /*12c0*/  LDGDEPBAR ;  /* 0x00000000000079af */ /* 0x000e220000000000 */
[----:B------:R-:W-:Y:S01]  /*12d0*/  IMAD.SHL.U32 R251, R251, 0x2, RZ ;  /* 0x00000002fbfb7824 */ /* 0x000fe200078e00ff */
[----:B------:R-:W-:Y:S02]  /*12e0*/  SEL R5, R15, 0xfffffff0, !P1 ;  /* 0xfffffff00f057807 */ /* 0x000fe40004800000 */
[----:B------:R-:W-:Y:S01]  /*12f0*/  @P4 IADD3 R249, R11, -0x20, RZ ;  /* 0xffffffe00bf94810 */ /* 0x000fe20007ffe0ff */
[C---:B------:R-:W-:Y:S01]  /*1300*/  IMAD R11, R9.reuse, c[0x0][0x20c], R14 ;  /* 0x00008300090b7a24 */ /* 0x040fe200078e020e */
[----:B------:R-:W-:Y:S01]  /*1310*/  PLOP3.LUT P1, PT, PT, PT, UP0, 0x80, 0x0 ;  /* 0x000000000000781c */ /* 0x000fe20003f2f008 */
[----:B------:R-:W-:Y:S01]  /*1320*/  IMAD.WIDE.U32 R14, R9, c[0x0][0x208], R36 ;  /* 0x00008200090e7a25 */ /* 0x000fe200078e0024 */
[----:B------:R-:W-:-:S02]  /*1330*/  IADD3 R239, R249, 0x800, RZ ;  /* 0x00000800f9ef7810 */ /* 0x000fc40007ffe0ff */
[----:B------:R-:W-:Y:S01]  /*1340*/  IADD3 R238, R249, 0x1000, RZ ;  /* 0x00001000f9ee7810 */ /* 0x000fe20007ffe0ff */
[----:B------:R-:W-:Y:S01]  /*1350*/  IMAD.IADD R15, R15, 0x1, R11 ;  /* 0x000000010f0f7824 */ /* 0x000fe200078e020b */
[----:B------:R-:W-:Y:S01]  /*1360*/  LOP3.LUT R11, R10, 0xffffffe0, RZ, 0xc0, !PT ;  /* 0xffffffe00a0b7812 */ /* 0x000fe200078ec0ff */
[----:B------:R-:W-:Y:S01]  /*1370*/  IMAD R247, R5, 0x2, R251 ;  /* 0x0000000205f77824 */ /* 0x000fe200078e02fb */
[----:B------:R-:W-:Y:S01]  /*1380*/  IADD3 R237, R249, 0x1800, RZ ;  /* 0x00001800f9ed7810 */ /* 0x000fe20007ffe0ff */
[----:B------:R-:W-:-:S04]  /*1390*/  IMAD.WIDE.U32 R14, R4, c[0x0][0x210], R14 ;  /* 0x00008400040e7a25 */ /* 0x000fc800078e000e */
[----:B------:R-:W-:Y:S02]  /*13a0*/  IMAD.IADD R15, R15, 0x1, R3 ;  /* 0x000000010f0f7824 */ /* 0x000fe400078e0203 */
[----:B------:R-:W-:Y:S02]  /*13b0*/  IMAD.IADD R3, R8, 0x1, -R11 ;  /* 0x0000000108037824 */ /* 0x000fe400078e0a0b */
[----:B------:R-:W-:Y:S01]  /*13c0*/  IMAD R11, R13, c[0x0][0x218], RZ ;  /* 0x000086000d0b7a24 */ /* 0x000fe200078e02ff */
[----:B------:R-:W-:-:S04]  /*13d0*/  DEPBAR.LE SB0, 0x1 ;  /* 0x000080400000791a */ /* 0x000fc80000000000 */
[----:B------:R-:W-:Y:S01]  /*13e0*/  IMAD R8, R12, c[0x0][0x21c], R11 ;  /* 0x000087000c087a24 */ /* 0x000fe200078e020b */
[----:B------:R-:W-:-:S04]  /*13f0*/  DEPBAR.LE SB0, 0x0 ;  /* 0x000080000000791a */ /* 0x000fc80000000000 */
[----:B-1----:R-:W-:Y:S01]  /*1400*/  IMAD.WIDE.U32 R18, R12, c[0x0][0x218], R14 ;  /* 0x000086000c127a25 */ /* 0x002fe200078e000e */
[----:B------:R-:W-:Y:S03]  /*1410*/  BAR.SYNC.DEFER_BLOCKING 0x0 ;  /* 0x0000000000007b1d */ /* 0x000fe60000010000 */
[----:B------:R-:W-:Y:S02]  /*1420*/  IMAD.IADD R16, R19, 0x1, R8 ;  /* 0x0000000113107824 */ /* 0x000fe400078e0208 */
[----:B------:R-:W-:Y:S01]  /*1430*/  IMAD.MOV.U32 R4, RZ, RZ, 0x20 ;  /* 0x00000020ff047424 */ /* 0x000fe200078e00ff */
[----:B------:R2:W-:Y:S04]  /*1440*/  STL.64 [R1+0x40], R18 ;  /* 0x0000401201007387 */ /* 0x0005e80000100a00 */
[----:B------:R2:W-:Y:S01]  /*1450*/  STL [R1+0xc], R16 ;  /* 0x00000c1001007387 */ /* 0x0005e20000100800 */
[----:B------:R-:W-:-:S03]  /*1460*/  SEL R4, R4, 0xffffffe0, !P2 ;  /* 0xffffffe004047807 */ /* 0x000fc60005000000 */
[----:B------:R2:W1:Y:S04]  /*1470*/  LDSM.16.M88.4 R60, [R251+0x8100] ;  /* 0x00810000fb3c783b */ /* 0x0004680000000200 */
[----:B------:R2:W3:Y:S04]  /*1480*/  LDSM.16.M88.4 R64, [R251+0xa100] ;  /* 0x00a10000fb40783b */ /* 0x0004e80000000200 */
[----:B------:R2:W4:Y:S04]  /*1490*/  LDSM.16.M88.4 R88, [R250+0x4100] ;  /* 0x00410000fa58783b */ /* 0x0005280000000200 */
        /* <DEDUP_REMOVED lines=10> */
[----:B---3--:R-:W-:Y:S02]  /*1540*/  ULDC.64 UR4, c[0x0][0x208] ;  /* 0x0000820000047ab9 */ /* 0x008fe40000000a00 */
        /* <DEDUP_REMOVED lines=18> */
[----:B------:R-:W-:Y:S01]  /*1670*/  IMAD.SHL.U32 R9, R120, 0x2, RZ ;  /* 0x0000000278097824 */ /* 0x000fe200078e00ff */
[----:B------:R-:W-:Y:S01]  /*1680*/  ISETP.LT.OR P1, PT, R10, 0x11, P0 ;  /* 0x000000110a00780c */ /* 0x000fe20000721670 */
[----:B------:R-:W-:Y:S01]  /*1690*/  IMAD.U32 R8, RZ, RZ, UR16 ;  /* 0x00000010ff087e24 */ /* 0x000fe2000f8e00ff */
        /* <DEDUP_REMOVED lines=9> */
[----:B------:R2:W-:Y:S02]  /*1730*/  LDGSTS.E.BYPASS.LTC128B.128 [R9+0x900], [R14.64], !P6 ;  /* 0x009000000e097fae */ /* 0x0005e4000f101d56 */
[----:B--2---:R-:W-:Y:S02]  /*1740*/  IADD3.X R21, RZ, UR11, R13, P4, P2 ;  /* 0x0000000bff157c10 */ /* 0x004fe4000a7e440d */
[C---:B------:R-:W-:Y:S02]  /*1750*/  IADD3 R16, P4, R14.reuse, UR16, RZ ;  /* 0x000000100e107c10 */ /* 0x040fe4000ff9e0ff */
[----:B------:R-:W-:Y:S01]  /*1760*/  IADD3 R18, P2, R14, UR5, RZ ;  /* 0x000000050e127c10 */ /* 0x000fe2000ff5e0ff */
[----:B------:R2:W-:Y:S01]  /*1770*/  LDGSTS.E.BYPASS.LTC128B.128 [R9+0x2900], [R20.64], !P1 ;  /* 0x0290000014097fae */ /* 0x0005e2000c901d56 */
[----:B------:R-:W-:Y:S02]  /*1780*/  ISETP.LT.OR P6, PT, R10, 0x21, P3 ;  /* 0x000000210a00780c */ /* 0x000fe40001fc1670 */
[----:B------:R-:W-:-:S02]  /*1790*/  IADD3.X R17, R15, UR11, RZ, P4, !PT ;  /* 0x0000000b0f117c10 */ /* 0x000fc4000a7fe4ff */
[C---:B------:R-:W-:Y:S02]  /*17a0*/  ISETP.LT.OR P4, PT, R10.reuse, 0x31, P3 ;  /* 0x000000310a00780c */ /* 0x040fe40001f81670 */
[----:B------:R-:W-:Y:S02]  /*17b0*/  IADD3.X R19, R15, UR4, RZ, P2, !PT ;  /* 0x000000040f137c10 */ /* 0x000fe400097fe4ff */
[----:B------:R-:W-:-:S05]  /*17c0*/  ISETP.LT.OR P2, PT, R10, 0x31, P0 ;  /* 0x000000310a00780c */ /* 0x000fca0000741670 */
[----:B------:R2:W-:Y:S01]  /*17d0*/  LDGSTS.E.BYPASS.LTC128B.128 [R9+0x1100], [R16.64], !P6 ;  /* 0x0110000010097fae */ /* 0x0005e2000f101d56 */
[----:B---3--:R-:W-:-:S03]  /*17e0*/  IADD3 R12, P1, R16, UR16, RZ ;  /* 0x00000010100c7c10 */ /* 0x008fc6000ff3e0ff */
[----:B------:R2:W-:Y:S01]  /*17f0*/  LDGSTS.E.BYPASS.LTC128B.128 [R9+0x3100], [R18.64], !P5 ;  /* 0x0310000012097fae */ /* 0x0005e2000e901d56 */
[----:B------:R-:W-:Y:S02]  /*1800*/  IADD3.X R13, R17, UR11, RZ, P1, !PT ;  /* 0x0000000b110d7c10 */ /* 0x000fe40008ffe4ff */
[----:B------:R-:W-:-:S03]  /*1810*/  IADD3 R10, P1, R16, UR5, RZ ;  /* 0x00000005100a7c10 */ /* 0x000fc6000ff3e0ff */
[----:B------:R2:W-:Y:S01]  /*1820*/  LDGSTS.E.BYPASS.LTC128B.128 [R9+0x1900], [R12.64], !P4 ;  /* 0x019000000c097fae */ /* 0x0005e2000e101d56 */
[----:B------:R-:W-:-:S05]  /*1830*/  IADD3.X R11, R17, UR4, RZ, P1, !PT ;  /* 0x00000004110b7c10 */ /* 0x000fca0008ffe4ff */
[----:B------:R2:W-:Y:S04]  /*1840*/  LDGSTS.E.BYPASS.LTC128B.128 [R9+0x3900], [R10.64], !P2 ;  /* 0x039000000a097fae */ /* 0x0005e8000d101d56 */
.L_x_2577:
[----:B---3--:R-:W-:Y:S01]  /*1850*/  LOP3.LUT P1, RZ, R0, 0x4, RZ, 0xc0, !PT ;  /* 0x0000000400ff7812 */ /* 0x008fe2000782c0ff */
[----:B------:R-:W-:Y:S01]  /*1860*/  IMAD.MOV.U32 R0, RZ, RZ, 0x40 ;  /* 0x00000040ff007424 */ /* 0x000fe200078e00ff */
[C---:B--2-4-:R-:W-:Y:S01]  /*1870*/  HMMA.16816.F32.BF16 R32, R64.reuse, R88, RZ ;  /* 0x000000584020723c */ /* 0x054fe200000418ff */
[C---:B------:R-:W-:Y:S01]  /*1880*/  IMAD R246, R4.reuse, 0x2, R251 ;  /* 0x0000000204f67824 */ /* 0x040fe200078e02fb */
[----:B------:R-:W0:Y:S01]  /*1890*/  LDGDEPBAR ;  /* 0x00000000000079af */ /* 0x000e220000000000 */
[----:B------:R-:W-:Y:S01]  /*18a0*/  IMAD R244, R4, 0x2, R247 ;  /* 0x0000000204f47824 */ /* 0x000fe200078e02f7 */
[----:B------:R-:W-:Y:S01]  /*18b0*/  SEL R0, R0, 0xffffffc0, !P1 ;  /* 0xffffffc000007807 */ /* 0x000fe20004800000 */
[----:B------:R-:W-:Y:S01]  /*18c0*/  IMAD R243, R5, 0x2, R246 ;  /* 0x0000000205f37824 */ /* 0x000fe200078e02f6 */
[----:B------:R-:W-:Y:S01]  /*18d0*/  LDSM.16.M88.4 R116, [R246+0xa100] ;  /* 0x00a10000f674783b */ /* 0x000fe20000000200 */
[----:B------:R-:W-:Y:S01]  /*18e0*/  UISETP.GE.AND UP0, UPT, UR8, 0x41, UPT ;  /* 0x000000410800788c */ /* 0x000fe2000bf06270 */
[C---:B-1----:R-:W-:Y:S01]  /*18f0*/  HMMA.16816.F32.BF16 R24, R64.reuse, R80, RZ ;  /* 0x000000504018723c */ /* 0x042fe200000418ff */
[--C-:B------:R-:W-:Y:S01]  /*1900*/  IMAD.IADD R245, R250, 0x1, R0.reuse ;  /* 0x00000001faf57824 */ /* 0x100fe200078e0200 */
[C---:B------:R-:W-:Y:S01]  /*1910*/  IADD3 R235, R249.reuse, 0x2000, RZ ;  /* 0x00002000f9eb7810 */ /* 0x040fe20007ffe0ff */
[C---:B------:R-:W-:Y:S01]  /*1920*/  IMAD.IADD R236, R249.reuse, 0x1, R0 ;  /* 0x00000001f9ec7824 */ /* 0x040fe200078e0200 */
[----:B------:R-:W-:Y:S01]  /*1930*/  IADD3 R234, R249, 0x2800, RZ ;  /* 0x00002800f9ea7810 */ /* 0x000fe20007ffe0ff */
[----:B------:R-:W-:Y:S01]  /*1940*/  IMAD.IADD R6, R7, 0x1, R6 ;  /* 0x0000000107067824 */ /* 0x000fe200078e0206 */
[----:B------:R-:W1:Y:S01]  /*1950*/  LDSM.16.M88.4 R112, [R245+0x4100] ;  /* 0x00410000f570783b */ /* 0x000e620000000200 */
[----:B------:R-:W-:Y:S01]  /*1960*/  PLOP3.LUT P1, PT, PT, PT, UP0, 0x80, 0x0 ;  /* 0x000000000000781c */ /* 0x000fe20003f2f008 */
[----:B------:R-:W-:Y:S01]  /*1970*/  HMMA.16816.F32.BF16 R16, R64, R72, RZ ;  /* 0x000000484010723c */ /* 0x000fe200000418ff */
[C---:B------:R-:W-:Y:S01]  /*1980*/  IADD3 R233, R249.reuse, 0x3000, RZ ;  /* 0x00003000f9e97810 */ /* 0x040fe20007ffe0ff */
[----:B------:R-:W2:Y:S01]  /*1990*/  LDSM.16.M88.4 R108, [R245+0x4900] ;  /* 0x00490000f56c783b */ /* 0x000ea20000000200 */
[----:B------:R-:W-:-:S03]  /*19a0*/  IADD3 R232, R249, 0x3800, RZ ;  /* 0x00003800f9e87810 */ /* 0x000fc60007ffe0ff */
[----:B------:R-:W3:Y:S02]  /*19b0*/  LDSM.16.M88.4 R104, [R245+0x5100] ;  /* 0x00510000f568783b */ /* 0x000ee40000000200 */
[C---:B------:R-:W-:Y:S02]  /*19c0*/  HMMA.16816.F32.BF16 R28, R64.reuse, R90, RZ ;  /* 0x0000005a401c723c */ /* 0x040fe400000418ff */
[----:B------:R-:W4:Y:S06]  /*19d0*/  LDSM.16.M88.4 R100, [R245+0x5900] ;  /* 0x00590000f564783b */ /* 0x000f2c0000000200 */
[C---:B------:R-:W-:Y:S08]  /*19e0*/  HMMA.16816.F32.BF16 R20, R64.reuse, R82, RZ ;  /* 0x000000524014723c */ /* 0x040ff000000418ff */
[----:B------:R-:W-:Y:S08]  /*19f0*/  HMMA.16816.F32.BF16 R12, R64, R74, RZ ;  /* 0x0000004a400c723c */ /* 0x000ff000000418ff */
[C---:B------:R-:W-:Y:S08]  /*1a00*/  HMMA.16816.F32.BF16 R92, R60.reuse, R88, RZ ;  /* 0x000000583c5c723c */ /* 0x040ff000000418ff */
[C---:B------:R-:W-:Y:S08]  /*1a10*/  HMMA.16816.F32.BF16 R84, R60.reuse, R80, RZ ;  /* 0x000000503c54723c */ /* 0x040ff000000418ff */
[----:B------:R-:W-:Y:S08]  /*1a20*/  HMMA.16816.F32.BF16 R76, R60, R72, RZ ;  /* 0x000000483c4c723c */ /* 0x000ff000000418ff */
[-C--:B------:R-:W-:Y:S08]  /*1a30*/  HMMA.16816.F32.BF16 R8, R64, R96.reuse, RZ ;  /* 0x000000604008723c */ /* 0x080ff000000418ff */
[C---:B------:R-:W-:Y:S08]  /*1a40*/  HMMA.16816.F32.BF16 R68, R60.reuse, R96, RZ ;  /* 0x000000603c44723c */ /* 0x040ff000000418ff */
[C---:B------:R-:W-:Y:S08]  /*1a50*/  HMMA.16816.F32.BF16 R88, R60.reuse, R90, RZ ;  /* 0x0000005a3c58723c */ /* 0x040ff000000418ff */
[C---:B------:R-:W-:Y:S08]  /*1a60*/  HMMA.16816.F32.BF16 R80, R60.reuse, R82, RZ ;  /* 0x000000523c50723c */ /* 0x040ff000000418ff */
[----:B------:R-:W-:Y:S08]  /*1a70*/  HMMA.16816.F32.BF16 R72, R60, R74, RZ ;  /* 0x0000004a3c48723c */ /* 0x000ff000000418ff */
[-C--:B------:R-:W-:Y:S08]  /*1a80*/  HMMA.16816.F32.BF16 R64, R64, R98.reuse, RZ ;  /* 0x000000624040723c */ /* 0x080ff000000418ff */
[----:B------:R-:W-:Y:S01]  /*1a90*/  HMMA.16816.F32.BF16 R60, R60, R98, RZ ;  /* 0x000000623c3c723c */ /* 0x000fe200000418ff */
[----:B------:R-:W5:Y:S07]  /*1aa0*/  LDSM.16.M88.4 R96, [R246+0x8100] ;  /* 0x00810000f660783b */ /* 0x000f6e0000000200 */
        /* <DEDUP_REMOVED lines=8> */
[----:B------:R-:W-:Y:S07]  /*1b30*/  LDSM.16.M88.4 R56, [R244+0xa100] ;  /* 0x00a10000f438783b */ /* 0x000fee0000000200 */
[C---:B------:R-:W-:Y:S08]  /*1b40*/  HMMA.16816.F32.BF16 R92, R36.reuse, R52, R92 ;  /* 0x00000034245c723c */ /* 0x040ff0000004185c */
[C---:B------:R-:W-:Y:S08]  /*1b50*/  HMMA.16816.F32.BF16 R84, R36.reuse, R48, R84 ;  /* 0x000000302454723c */ /* 0x040ff00000041854 */
[C---:B------:R-:W-:Y:S08]  /*1b60*/  HMMA.16816.F32.BF16 R76, R36.reuse, R44, R76 ;  /* 0x0000002c244c723c */ /* 0x040ff0000004184c */
[C---:B------:R-:W-:Y:S08]  /*1b70*/  HMMA.16816.F32.BF16 R68, R36.reuse, R40, R68 ;  /* 0x000000282444723c */ /* 0x040ff00000041844 */
[C---:B------:R-:W-:Y:S01]  /*1b80*/  HMMA.16816.F32.BF16 R88, R36.reuse, R54, R88 ;  /* 0x000000362458723c */ /* 0x040fe20000041858 */
[----:B------:R-:W3:Y:S07]  /*1b90*/  LDSM.16.M88.4 R52, [R236] ;  /* 0x00000000ec34783b */ /* 0x000eee0000000200 */
[C---:B------:R-:W-:Y:S01]  /*1ba0*/  HMMA.16816.F32.BF16 R80, R36.reuse, R50, R80 ;  /* 0x000000322450723c */ /* 0x040fe20000041850 */
[----:B------:R-:W4:Y:S07]  /*1bb0*/  LDSM.16.M88.4 R48, [R236+0x800] ;  /* 0x00080000ec30783b */ /* 0x000f2e0000000200 */
[C---:B------:R-:W-:Y:S01]  /*1bc0*/  HMMA.16816.F32.BF16 R72, R36.reuse, R46, R72 ;  /* 0x0000002e2448723c */ /* 0x040fe20000041848 */
[----:B------:R-:W5:Y:S07]  /*1bd0*/  LDSM.16.M88.4 R44, [R236+0x1000] ;  /* 0x00100000ec2c783b */ /* 0x000f6e0000000200 */
[----:B------:R-:W-:Y:S01]  /*1be0*/  HMMA.16816.F32.BF16 R60, R36, R42, R60 ;  /* 0x0000002a243c723c */ /* 0x000fe2000004183c */
[----:B------:R-:W5:Y:S04]  /*1bf0*/  LDSM.16.M88.4 R40, [R236+0x1800] ;  /* 0x00180000ec28783b */ /* 0x000f680000000200 */
[----:B------:R-:W5:Y:S03]  /*1c00*/  LDSM.16.M88.4 R36, [R244+0x8100] ;  /* 0x00810000f424783b */ /* 0x000f660000000200 */
[C---:B-1----:R-:W-:Y:S08]  /*1c10*/  HMMA.16816.F32.BF16 R32, R116.reuse, R112, R32 ;  /* 0x000000707420723c */ /* 0x042ff00000041820 */
[C---:B--2---:R-:W-:Y:S08]  /*1c20*/  HMMA.16816.F32.BF16 R24, R116.reuse, R108, R24 ;  /* 0x0000006c7418723c */ /* 0x044ff00000041818 */
[C---:B---3--:R-:W-:Y:S08]  /*1c30*/  HMMA.16816.F32.BF16 R16, R116.reuse, R104, R16 ;  /* 0x000000687410723c */ /* 0x048ff00000041810 */
[C---:B----4-:R-:W-:Y:S08]  /*1c40*/  HMMA.16816.F32.BF16 R8, R116.reuse, R100, R8 ;  /* 0x000000647408723c */ /* 0x050ff00000041808 */
[C---:B------:R-:W-:Y:S08]  /*1c50*/  HMMA.16816.F32.BF16 R28, R116.reuse, R114, R28 ;  /* 0x00000072741c723c */ /* 0x040ff0000004181c */
[C---:B------:R-:W-:Y:S08]  /*1c60*/  HMMA.16816.F32.BF16 R20, R116.reuse, R110, R20 ;  /* 0x0000006e7414723c */ /* 0x040ff00000041814 */
[C---:B------:R-:W-:Y:S08]  /*1c70*/  HMMA.16816.F32.BF16 R12, R116.reuse, R106, R12 ;  /* 0x0000006a740c723c */ /* 0x040ff0000004180c */
[----:B------:R-:W-:Y:S01]  /*1c80*/  HMMA.16816.F32.BF16 R64, R116, R102, R64 ;  /* 0x000000667440723c */ /* 0x000fe20000041840 */
[----:B------:R-:W-:Y:S07]  /*1c90*/  LDSM.16.M88.4 R116, [R251+0xe100] ;  /* 0x00e10000fb74783b */ /* 0x000fee0000000200 */
[C---:B-----5:R-:W-:Y:S08]  /*1ca0*/  HMMA.16816.F32.BF16 R92, R96.reuse, R112, R92 ;  /* 0x00000070605c723c */ /* 0x060ff0000004185c */
[C---:B------:R-:W-:Y:S01]  /*1cb0*/  HMMA.16816.F32.BF16 R88, R96.reuse, R114, R88 ;  /* 0x000000726058723c */ /* 0x040fe20000041858 */
[----:B------:R-:W1:Y:S07]  /*1cc0*/  LDSM.16.M88.4 R112, [R250+0x6100] ;  /* 0x00610000fa70783b */ /* 0x000e6e0000000200 */
[C---:B------:R-:W-:Y:S08]  /*1cd0*/  HMMA.16816.F32.BF16 R84, R96.reuse, R108, R84 ;  /* 0x0000006c6054723c */ /* 0x040ff00000041854 */
[C---:B------:R-:W-:Y:S01]  /*1ce0*/  HMMA.16816.F32.BF16 R80, R96.reuse, R110, R80 ;  /* 0x0000006e6050723c */ /* 0x040fe20000041850 */
[----:B------:R-:W2:Y:S07]  /*1cf0*/  LDSM.16.M88.4 R108, [R250+0x6900] ;  /* 0x00690000fa6c783b */ /* 0x000eae0000000200 */
[C---:B------:R-:W-:Y:S08]  /*1d00*/  HMMA.16816.F32.BF16 R76, R96.reuse, R104, R76 ;  /* 0x00000068604c723c */ /* 0x040ff0000004184c */
[C---:B------:R-:W-:Y:S01]  /*1d10*/  HMMA.16816.F32.BF16 R72, R96.reuse, R106, R72 ;  /* 0x0000006a6048723c */ /* 0x040fe20000041848 */
[----:B------:R-:W3:Y:S07]  /*1d20*/  LDSM.16.M88.4 R104, [R250+0x7100] ;  /* 0x00710000fa68783b */ /* 0x000eee0000000200 */
[C---:B------:R-:W-:Y:S08]  /*1d30*/  HMMA.16816.F32.BF16 R68, R96.reuse, R100, R68 ;  /* 0x000000646044723c */ /* 0x040ff00000041844 */
[----:B------:R-:W-:Y:S01]  /*1d40*/  HMMA.16816.F32.BF16 R60, R96, R102, R60 ;  /* 0x00000066603c723c */ /* 0x000fe2000004183c */
[----:B------:R-:W4:Y:S04]  /*1d50*/  LDSM.16.M88.4 R100, [R250+0x7900] ;  /* 0x00790000fa64783b */ /* 0x000f280000000200 */
[----:B------:R-:W5:Y:S03]  /*1d60*/  LDSM.16.M88.4 R96, [R251+0xc100] ;  /* 0x00c10000fb60783b */ /* 0x000f660000000200 */
        /* <DEDUP_REMOVED lines=21> */
[----:B------:R-:W4:Y:S03]  /*1ec0*/  LDSM.16.M88.4 R36, [R247+0xc100] ;  /* 0x00c10000f724783b */ /* 0x000f260000000200 */
[C---:B-1----:R-:W-:Y:S08]  /*1ed0*/  HMMA.16816.F32.BF16 R32, R116.reuse, R112, R32 ;  /* 0x000000707420723c */ /* 0x042ff00000041820 */
[C---:B------:R-:W-:Y:S08]  /*1ee0*/  HMMA.16816.F32.BF16 R28, R116.reuse, R114, R28 ;  /* 0x00000072741c723c */ /* 0x040ff0000004181c */
[C---:B--2---:R-:W-:Y:S08]  /*1ef0*/  HMMA.16816.F32.BF16 R24, R116.reuse, R108, R24 ;  /* 0x0000006c7418723c */ /* 0x044ff00000041818 */
[C---:B------:R-:W-:Y:S08]  /*1f00*/  HMMA.16816.F32.BF16 R20, R116.reuse, R110, R20 ;  /* 0x0000006e7414723c */ /* 0x040ff00000041814 */
[C---:B---3--:R-:W-:Y:S08]  /*1f10*/  HMMA.16816.F32.BF16 R16, R116.reuse, R104, R16 ;  /* 0x000000687410723c */ /* 0x048ff00000041810 */
[C---:B------:R-:W-:Y:S08]  /*1f20*/  HMMA.16816.F32.BF16 R12, R116.reuse, R106, R12 ;  /* 0x0000006a740c723c */ /* 0x040ff0000004180c */
[C---:B----4-:R-:W-:Y:S08]  /*1f30*/  HMMA.16816.F32.BF16 R8, R116.reuse, R100, R8 ;  /* 0x000000647408723c */ /* 0x050ff00000041808 */
[----:B------:R-:W-:Y:S01]  /*1f40*/  HMMA.16816.F32.BF16 R64, R116, R102, R64 ;  /* 0x000000667440723c */ /* 0x000fe20000041840 */
[----:B------:R-:W-:Y:S07]  /*1f50*/  LDSM.16.M88.4 R116, [R246+0xc100] ;  /* 0x00c10000f674783b */ /* 0x000fee0000000200 */
[C---:B-----5:R-:W-:Y:S08]  /*1f60*/  HMMA.16816.F32.BF16 R92, R96.reuse, R112, R92 ;  /* 0x00000070605c723c */ /* 0x060ff0000004185c */
        /* <DEDUP_REMOVED lines=9> */
[----:B------:R-:W-:Y:S01]  /*2000*/  HMMA.16816.F32.BF16 R60, R96, R102, R60 ;  /* 0x00000066603c723c */ /* 0x000fe2000004183c */
[----:B------:R-:W3:Y:S04]  /*2010*/  LDSM.16.M88.4 R100, [R245+0x7100] ;  /* 0x00710000f564783b */ /* 0x000ee80000000200 */
[----:B------:R-:W4:Y:S03]  /*2020*/  LDSM.16.M88.4 R96, [R245+0x7900] ;  /* 0x00790000f560783b */ /* 0x000f260000000200 */
        /* <DEDUP_REMOVED lines=14> */
[----:B------:R-:W5:Y:S07]  /*2110*/  LDSM.16.M88.4 R48, [R236+0x2000] ;  /* 0x00200000ec30783b */ /* 0x000f6e0000000200 */
[C---:B------:R-:W-:Y:S08]  /*2120*/  HMMA.16816.F32.BF16 R76, R36.reuse, R44, R76 ;  /* 0x0000002c244c723c */ /* 0x040ff0000004184c */
[C---:B------:R-:W-:Y:S01]  /*2130*/  HMMA.16816.F32.BF16 R72, R36.reuse, R46, R72 ;  /* 0x0000002e2448723c */ /* 0x040fe20000041848 */
[----:B------:R-:W2:Y:S07]  /*2140*/  LDSM.16.M88.4 R44, [R236+0x2800] ;  /* 0x00280000ec2c783b */ /* 0x000eae0000000200 */
[C---:B------:R-:W-:Y:S08]  /*2150*/  HMMA.16816.F32.BF16 R68, R36.reuse, R40, R68 ;  /* 0x000000282444723c */ /* 0x040ff00000041844 */
[----:B------:R-:W-:Y:S01]  /*2160*/  HMMA.16816.F32.BF16 R60, R36, R42, R60 ;  /* 0x0000002a243c723c */ /* 0x000fe2000004183c */
[----:B------:R-:W3:Y:S04]  /*2170*/  LDSM.16.M88.4 R40, [R236+0x3000] ;  /* 0x00300000ec28783b */ /* 0x000ee80000000200 */
[----:B------:R-:W4:Y:S01]  /*2180*/  LDSM.16.M88.4 R36, [R236+0x3800] ;  /* 0x00380000ec24783b */ /* 0x000f220000000200 */
[----:B------:R-:W-:-:S04]  /*2190*/  DEPBAR.LE SB0, 0x0 ;  /* 0x000080000000791a */ /* 0x000fc80000000000 */
[C---:B-1----:R-:W-:Y:S08]  /*21a0*/  HMMA.16816.F32.BF16 R32, R112.reuse, R108, R32 ;  /* 0x0000006c7020723c */ /* 0x042ff00000041820 */
[C---:B------:R-:W-:Y:S08]  /*21b0*/  HMMA.16816.F32.BF16 R28, R112.reuse, R110, R28 ;  /* 0x0000006e701c723c */ /* 0x040ff0000004181c */
[C---:B--2---:R-:W-:Y:S08]  /*21c0*/  HMMA.16816.F32.BF16 R24, R112.reuse, R104, R24 ;  /* 0x000000687018723c */ /* 0x044ff00000041818 */
[C---:B------:R-:W-:Y:S08]  /*21d0*/  HMMA.16816.F32.BF16 R20, R112.reuse, R106, R20 ;  /* 0x0000006a7014723c */ /* 0x040ff00000041814 */
[C---:B---3--:R-:W-:Y:S08]  /*21e0*/  HMMA.16816.F32.BF16 R16, R112.reuse, R100, R16 ;  /* 0x000000647010723c */ /* 0x048ff00000041810 */
        /* <DEDUP_REMOVED lines=29> */
[----:B------:R-:W-:-:S04]  /*23c0*/  ULEA.HI.SX32 UR5, UR18, 0xfffffffe, 0x1a ;  /* 0xfffffffe12057891 */ /* 0x000fc8000f8fd23f */
        /* <DEDUP_REMOVED lines=9> */
[----:B------:R-:W-:-:S02]  /*2460*/  IADD3 R2, R37, UR4, RZ ;  /* 0x0000000425027c10 */ /* 0x000fc4000fffe0ff */
[----:B------:R-:W-:Y:S01]  /*2470*/  IADD3 R46, P5, R48, UR5, RZ ;  /* 0x00000005302e7c10 */ /* 0x000fe2000ffbe0ff */
[----:B------:R-:W-:Y:S01]  /*2480*/  UIADD3.X UR4, URZ, UR14, URZ, UP0, !UPT ;  /* 0x0000000e3f047290 */ /* 0x000fe200087fe43f */
[----:B------:R-:W-:Y:S01]  /*2490*/  LEA.HI.X R49, R36, c[0x0][0x1cc], R2, 0x1, P2 ;  /* 0x0000730024317a11 */ /* 0x000fe200010f0c02 */
[----:B------:R-:W-:Y:S01]  /*24a0*/  IMAD.SHL.U32 R2, R120, 0x2, RZ ;  /* 0x0000000278027824 */ /* 0x000fe200078e00ff */
[----:B------:R-:W-:Y:S02]  /*24b0*/  IADD3 R44, P4, P2, R0, 0x80, R48 ;  /* 0x00000080002c7810 */ /* 0x000fe40007a9e030 */
[----:B------:R-:W-:Y:S02]  /*24c0*/  IADD3.X R47, R49, UR6, RZ, P5, !PT ;  /* 0x00000006312f7c10 */ /* 0x000fe4000affe4ff */
[----:B------:R-:W-:Y:S01]  /*24d0*/  IADD3 R42, P6, R46, UR5, RZ ;  /* 0x000000052e2a7c10 */ /* 0x000fe2000ffde0ff */
[----:B------:R-:W-:Y:S01]  /*24e0*/  @!PT LDS RZ, [RZ] ;  /* 0x00000000fffff984 */ /* 0x000fe20000000800 */
[----:B------:R-:W-:Y:S01]  /*24f0*/  @!PT LDS RZ, [RZ] ;  /* 0x00000000fffff984 */ /* 0x000fe20000000800 */
[----:B------:R-:W-:Y:S01]  /*2500*/  @!PT LDS RZ, [RZ] ;  /* 0x00000000fffff984 */ /* 0x000fe20000000800 */
[----:B------:R1:W-:Y:S01]  /*2510*/  LDGSTS.E.BYPASS.LTC128B.128 [R2+0x4100], [R48.64], !P3 ;  /* 0x0410000030027fae */ /* 0x0003e2000d901d56 */
[----:B------:R-:W-:-:S02]  /*2520*/  IADD3.X R45, RZ, UR6, R49, P4, P2 ;  /* 0x00000006ff2d7c10 */ /* 0x000fc4000a7e4431 */
[----:B------:R-:W-:Y:S01]  /*2530*/  IADD3 R40, P5, R46, UR7, RZ ;  /* 0x000000072e287c10 */ /* 0x000fe2000ffbe0ff */
[----:B------:R1:W-:Y:S01]  /*2540*/  LDGSTS.E.BYPASS.LTC128B.128 [R2+0x6100], [R48.64+0x80], !P0 ;  /* 0x0610008030027fae */ /* 0x0003e2000c101d56 */
[C---:B------:R-:W-:Y:S02]  /*2550*/  IADD3 R38, P4, R42.reuse, UR5, RZ ;  /* 0x000000052a267c10 */ /* 0x040fe4000ff9e0ff */
[C---:B------:R-:W-:Y:S01]  /*2560*/  IADD3.X R43, R47.reuse, UR6, RZ, P6, !PT ;  /* 0x000000062f2b7c10 */ /* 0x040fe2000b7fe4ff */
        /* <DEDUP_REMOVED lines=8> */
[----:B------:R1:W-:Y:S04]  /*25f0*/  LDGSTS.E.BYPASS.LTC128B.128 [R2+0x5900], [R38.64], !P3 ;  /* 0x0590000026027fae */ /* 0x0003e8000d901d56 */
[----:B------:R1:W-:Y:S02]  /*2600*/  LDGSTS.E.BYPASS.LTC128B.128 [R2+0x7900], [R36.64], !P0 ;  /* 0x0790000024027fae */ /* 0x0003e4000c101d56 */
.L_x_2578:
[----:B------:R-:W-:Y:S01]  /*2610*/  SHF.R.S32.HI R0, RZ, 0x1f, R3 ;  /* 0x0000001fff007819 */ /* 0x000fe20000011403 */
[----:B------:R-:W-:Y:S01]  /*2620*/  UIMAD UR8, UR13, -0x40, UR8 ;  /* 0xffffffc00d0878a4 */ /* 0x000fe2000f8e0208 */
[----:B------:R-:W-:Y:S01]  /*2630*/  IMAD.SHL.U32 R248, R6, 0x2, RZ ;  /* 0x0000000206f87824 */ /* 0x000fe200078e00ff */
[----:B------:R-:W0:Y:S01]  /*2640*/  LDGDEPBAR ;  /* 0x00000000000079af */ /* 0x000e220000000000 */
[----:B-1----:R-:W-:-:S02]  /*2650*/  LEA.HI R2, R0, R3, RZ, 0x2 ;  /* 0x0000000300027211 */ /* 0x002fc400078f10ff */
[--C-:B------:R-:W-:Y:S01]  /*2660*/  IMAD R242, R5, 0x2, R248.reuse ;  /* 0x0000000205f27824 */ /* 0x100fe200078e02f8 */
[----:B------:R-:W-:Y:S01]  /*2670*/  LDSM.16.MT88.4 R180, [R248+0x900] ;  /* 0x00090000f8b4783b */ /* 0x000fe20000004200 */
[----:B------:R-:W-:Y:S02]  /*2680*/  IMAD.U32 R0, RZ, RZ, UR8 ;  /* 0x00000008ff007e24 */ /* 0x000fe4000f8e00ff */
[C---:B------:R-:W-:Y:S01]  /*2690*/  IMAD R241, R4.reuse, 0x2, R248 ;  /* 0x0000000204f17824 */ /* 0x040fe200078e02f8 */
[----:B------:R1:W-:Y:S01]  /*26a0*/  STL [R1+0x28], R2 ;  /* 0x0000280201007387 */ /* 0x0003e20000100800 */
[----:B------:R-:W-:-:S03]  /*26b0*/  IMAD R240, R4, 0x2, R242 ;  /* 0x0000000204f07824 */ /* 0x000fc600078e02f2 */
[----:B------:R-:W-:Y:S04]  /*26c0*/  LDSM.16.MT88.4 R44, [R242+0x100] ;  /* 0x00010000f22c783b */ /* 0x000fe80000004200 */
[----:B------:R-:W-:Y:S04]  /*26d0*/  LDSM.16.MT88.4 R128, [R248+0x2100] ;  /* 0x00210000f880783b */ /* 0x000fe80000004200 */
[----:B------:R-:W-:Y:S04]  /*26e0*/  LDSM.16.MT88.4 R144, [R242+0x2100] ;  /* 0x00210000f290783b */ /* 0x000fe80000004200 */
[----:B------:R-:W-:Y:S04]  /*26f0*/  LDSM.16.MT88.4 R96, [R241+0x100] ;  /* 0x00010000f160783b */ /* 0x000fe80000004200 */
[----:B------:R-:W-:Y:S04]  /*2700*/  LDSM.16.MT88.4 R112, [R240+0x100] ;  /* 0x00010000f070783b */ /* 0x000fe80000004200 */
[----:B------:R-:W-:Y:S01]  /*2710*/  LDSM.16.MT88.4 R160, [R241+0x2100] ;  /* 0x00210000f1a0783b */ /* 0x000fe20000004200 */
[----:B-1----:R-:W-:-:S05]  /*2720*/  LOP3.LUT R2, R2, 0x7ffffffc, RZ, 0xc0, !PT ;  /* 0x7ffffffc02027812 */ /* 0x002fca00078ec0ff */
[----:B------:R-:W-:-:S04]  /*2730*/  IMAD.IADD R3, R3, 0x1, -R2 ;  /* 0x0000000103037824 */ /* 0x000fc800078e0a02 */
        /* <DEDUP_REMOVED lines=13> */
[----:B------:R-:W-:Y:S02]  /*2810*/  FSEL R33, R33, -INF , P2 ;  /* 0xff80000021217808 */ /* 0x000fe40001000000 */
[----:B------:R-:W-:Y:S02]  /*2820*/  FSEL R95, R95, -INF , P2 ;  /* 0xff8000005f5f7808 */ /* 0x000fe40001000000 */
[C---:B------:R-:W-:Y:S02]  /*2830*/  ISETP.GT.AND P4, PT, R3.reuse, 0x10, PT ;  /* 0x000000100300780c */ /* 0x040fe40003f84270 */
[----:B------:R-:W-:Y:S02]  /*2840*/  FSEL R32, R30, -INF , P6 ;  /* 0xff8000001e207808 */ /* 0x000fe40003000000 */
[----:B------:R-:W-:Y:S02]  /*2850*/  ISETP.GT.AND P2, PT, R3, 0x11, PT ;  /* 0x000000110300780c */ /* 0x000fe40003f44270 */
[----:B------:R-:W-:-:S02]  /*2860*/  FSEL R30, R31, -INF , P5 ;  /* 0xff8000001f1e7808 */ /* 0x000fc40002800000 */
[----:B------:R-:W-:Y:S02]  /*2870*/  FSEL R89, R89, -INF , P5 ;  /* 0xff80000059597808 */ /* 0x000fe40002800000 */
[----:B------:R-:W-:Y:S02]  /*2880*/  FMNMX.FTZ R36, R43, R36, !PT ;  /* 0x000000242b247209 */ /* 0x000fe40007810000 */
[----:B------:R-:W-:Y:S02]  /*2890*/  FSEL R31, R29, -INF , P5 ;  /* 0xff8000001d1f7808 */ /* 0x000fe40002800000 */
[----:B------:R-:W-:Y:S02]  /*28a0*/  FSEL R29, R24, -INF , P4 ;  /* 0xff800000181d7808 */ /* 0x000fe40002000000 */
[----:B------:R-:W-:Y:S02]  /*28b0*/  FSEL R24, R27, -INF , P2 ;  /* 0xff8000001b187808 */ /* 0x000fe40001000000 */
[----:B------:R-:W-:-:S02]  /*28c0*/  FSEL R27, R84, -INF , P4 ;  /* 0xff800000541b7808 */ /* 0x000fc40002000000 */
[----:B------:R-:W-:Y:S02]  /*28d0*/  FMNMX.FTZ R36, R89, R36, !PT ;  /* 0x0000002459247209 */ /* 0x000fe40007810000 */
[----:B------:R-:W-:Y:S02]  /*28e0*/  FSEL R26, R26, -INF , P4 ;  /* 0xff8000001a1a7808 */ /* 0x000fe40002000000 */
[----:B------:R-:W-:Y:S02]  /*28f0*/  FSEL R25, R25, -INF , P2 ;  /* 0xff80000019197808 */ /* 0x000fe40001000000 */
[----:B------:R-:W-:Y:S02]  /*2900*/  FSEL R86, R86, -INF , P4 ;  /* 0xff80000056567808 */ /* 0x000fe40002000000 */
[----:B------:R-:W-:Y:S02]  /*2910*/  FSEL R2, R87, -INF , P2 ;  /* 0xff80000057027808 */ /* 0x000fe40001000000 */
[----:B------:R-:W-:-:S02]  /*2920*/  FSEL R85, R85, -INF , P2 ;  /* 0xff80000055557808 */ /* 0x000fc40001000000 */
[----:B------:R-:W-:Y:S02]  /*2930*/  FSEL R0, R91, -INF , P5 ;  /* 0xff8000005b007808 */ /* 0x000fe40002800000 */
[C---:B------:R-:W-:Y:S02]  /*2940*/  ISETP.GT.AND P4, PT, R3.reuse, 0x19, PT ;  /* 0x000000190300780c */ /* 0x040fe40003f84270 */
[C---:B------:R-:W-:Y:S02]  /*2950*/  ISETP.GT.AND P2, PT, R3.reuse, 0x20, PT ;  /* 0x000000200300780c */ /* 0x040fe40003f44270 */
[----:B------:R-:W-:Y:S02]  /*2960*/  ISETP.GT.AND P5, PT, R3, 0x18, PT ;  /* 0x000000180300780c */ /* 0x000fe40003fa4270 */
[----:B------:R-:W-:Y:S02]  /*2970*/  FMNMX.FTZ R36, R27, R36, !PT ;  /* 0x000000241b247209 */ /* 0x000fe40007810000 */
[----:B------:R-:W-:-:S02]  /*2980*/  FSEL R39, R28, -INF , P6 ;  /* 0xff8000001c277808 */ /* 0x000fc40003000000 */
[----:B------:R-:W-:Y:S02]  /*2990*/  FSEL R28, R23, -INF , P4 ;  /* 0xff800000171c7808 */ /* 0x000fe40002000000 */
[----:B------:R-:W-:Y:S02]  /*29a0*/  FSEL R226, R18, -INF , P2 ;  /* 0xff80000012e27808 */ /* 0x000fe40001000000 */
[----:B------:R-:W-:Y:S02]  /*29b0*/  FSEL R23, R80, -INF , P5 ;  /* 0xff80000050177808 */ /* 0x000fe40002800000 */
[----:B------:R-:W-:Y:S02]  /*29c0*/  FMNMX.FTZ R18, R85, R36, !PT ;  /* 0x0000002455127209 */ /* 0x000fe40007810000 */
[----:B------:R-:W-:Y:S02]  /*29d0*/  FSEL R151, R16, -INF , P2 ;  /* 0xff80000010977808 */ /* 0x000fe40001000000 */
[----:B------:R-:W-:-:S02]  /*29e0*/  FSEL R7, R20, -INF , P5 ;  /* 0xff80000014077808 */ /* 0x000fc40002800000 */
[----:B------:R-:W-:Y:S02]  /*29f0*/  FSEL R81, R81, -INF , P4 ;  /* 0xff80000051517808 */ /* 0x000fe40002000000 */
[----:B------:R-:W-:Y:S02]  /*2a00*/  FMNMX.FTZ R16, R23, R18, !PT ;  /* 0x0000001217107209 */ /* 0x000fe40007810000 */
[----:B------:R-:W-:Y:S02]  /*2a10*/  FSEL R21, R21, -INF , P4 ;  /* 0xff80000015157808 */ /* 0x000fe40002000000 */
[----:B------:R-:W-:Y:S02]  /*2a20*/  FSEL R20, R83, -INF , P4 ;  /* 0xff80000053147808 */ /* 0x000fe40002000000 */
[----:B------:R-:W-:Y:S02]  /*2a30*/  ISETP.GT.AND P4, PT, R3, 0x21, PT ;  /* 0x000000210300780c */ /* 0x000fe40003f84270 */
[----:B------:R-:W-:-:S02]  /*2a40*/  FSEL R231, R76, -INF , P2 ;  /* 0xff8000004ce77808 */ /* 0x000fc40001000000 */
[----:B------:R-:W-:Y:S02]  /*2a50*/  FMNMX.FTZ R16, R81, R16, !PT ;  /* 0x0000001051107209 */ /* 0x000fe40007810000 */
[----:B------:R-:W-:Y:S02]  /*2a60*/  FSEL R228, R19, -INF , P4 ;  /* 0xff80000013e47808 */ /* 0x000fe40002000000 */
[----:B------:R-:W-:Y:S02]  /*2a70*/  FSEL R164, R17, -INF , P4 ;  /* 0xff80000011a47808 */ /* 0x000fe40002000000 */
[----:B------:R-:W-:Y:S02]  /*2a80*/  FSEL R148, R79, -INF , P4 ;  /* 0xff8000004f947808 */ /* 0x000fe40002000000 */
[----:B------:R-:W-:Y:S02]  /*2a90*/  FSEL R224, R77, -INF , P4 ;  /* 0xff8000004de07808 */ /* 0x000fe40002000000 */
[----:B------:R-:W-:-:S02]  /*2aa0*/  ISETP.GT.AND P4, PT, R3, 0x28, PT ;  /* 0x000000280300780c */ /* 0x000fc40003f84270 */
[----:B------:R-:W-:Y:S02]  /*2ab0*/  FMNMX.FTZ R17, R231, R16, !PT ;  /* 0x00000010e7117209 */ /* 0x000fe40007810000 */
[----:B------:R-:W-:Y:S02]  /*2ac0*/  FSEL R78, R78, -INF , P2 ;  /* 0xff8000004e4e7808 */ /* 0x000fe40001000000 */
[----:B------:R-:W-:Y:S02]  /*2ad0*/  FSEL R230, R14, -INF , P4 ;  /* 0xff8000000ee67808 */ /* 0x000fe40002000000 */
[----:B------:R-:W-:Y:S02]  /*2ae0*/  ISETP.GT.AND P2, PT, R3, 0x29, PT ;  /* 0x000000290300780c */ /* 0x000fe40003f44270 */
[----:B------:R-:W-:Y:S02]  /*2af0*/  FSEL R101, R72, -INF , P4 ;  /* 0xff80000048657808 */ /* 0x000fe40002000000 */
[----:B------:R-:W-:-:S02]  /*2b00*/  FMNMX.FTZ R14, R224, R17, !PT ;  /* 0x00000011e00e7209 */ /* 0x000fc40007810000 */
[----:B------:R-:W-:Y:S01]  /*2b10*/  FSEL R22, R22, -INF , P5 ;  /* 0xff80000016167808 */ /* 0x000fe20002800000 */
[----:B------:R-:W-:Y:S01]  /*2b20*/  LDSM.16.MT88.4 R16, [R242+0x2900] ;  /* 0x00290000f210783b */ /* 0x000fe20000004200 */
[----:B------:R-:W-:Y:S02]  /*2b30*/  FSEL R82, R82, -INF , P5 ;  /* 0xff80000052527808 */ /* 0x000fe40002800000 */
        /* <DEDUP_REMOVED lines=20> */
[----:B------:R-:W-:Y:S01]  /*2c80*/  FMNMX.FTZ R13, R94, R95, !PT ;  /* 0x0000005f5e0d7209 */ /* 0x000fe20007810000 */
[----:B------:R-:W1:Y:S01]  /*2c90*/  SHFL.BFLY PT, R15, R12, 0x2, 0x1f ;  /* 0x0c401f000c0f7f89 */ /* 0x000e6200000e0000 */
        /* <DEDUP_REMOVED lines=10> */
[----:B------:R-:W-:Y:S02]  /*2d40*/  FSEL R221, R64, -INF , P5 ;  /* 0xff80000040dd7808 */ /* 0x000fe40002800000 */
[----:B------:R-:W-:Y:S02]  /*2d50*/  FSEL R217, R65, -INF , P4 ;  /* 0xff80000041d97808 */ /* 0x000fe40002000000 */
[----:B-1----:R-:W-:-:S02]  /*2d60*/  FMNMX.FTZ R15, R12, R15, !PT ;  /* 0x0000000f0c0f7209 */ /* 0x002fc40007810000 */
[----:B------:R-:W-:Y:S02]  /*2d70*/  FMNMX.FTZ R12, R20, R13, !PT ;  /* 0x0000000d140c7209 */ /* 0x000fe40007810000 */
[----:B------:R-:W-:Y:S01]  /*2d80*/  FMNMX.FTZ R13, R34, R35, !PT ;  /* 0x00000023220d7209 */ /* 0x000fe20007810000 */
[----:B------:R-:W1:Y:S01]  /*2d90*/  SHFL.BFLY PT, R196, R15, 0x1, 0x1f ;  /* 0x0c201f000fc47f89 */ /* 0x000e6200000e0000 */
[----:B------:R-:W-:Y:S02]  /*2da0*/  FSEL R209, R11, -INF , P6 ;  /* 0xff8000000bd17808 */ /* 0x000fe40003000000 */
[----:B------:R-:W-:Y:S02]  /*2db0*/  FMNMX.FTZ R13, R32, R13, !PT ;  /* 0x0000000d200d7209 */ /* 0x000fe40007810000 */
[----:B------:R-:W-:Y:S02]  /*2dc0*/  FSEL R208, R66, -INF , P5 ;  /* 0xff80000042d07808 */ /* 0x000fe40002800000 */
[----:B------:R-:W-:-:S02]  /*2dd0*/  FMNMX.FTZ R13, R30, R13, !PT ;  /* 0x0000000d1e0d7209 */ /* 0x000fc40007810000 */
[----:B------:R-:W-:Y:S02]  /*2de0*/  FSEL R207, R67, -INF , P4 ;  /* 0xff80000043cf7808 */ /* 0x000fe40002000000 */
[----:B------:R-:W-:-:S04]  /*2df0*/  FMNMX.FTZ R13, R26, R13, !PT ;  /* 0x0000000d1a0d7209 */ /* 0x000fc80007810000 */
        /* <DEDUP_REMOVED lines=8> */
[----:B------:R-:W-:Y:S02]  /*2e80*/  FSEL R214, R214, RZ, P2 ;  /* 0x000000ffd6d67208 */ /* 0x000fe40001000000 */
[----:B------:R-:W-:Y:S02]  /*2e90*/  ISETP.GT.AND P2, PT, R3, 0x30, PT ;  /* 0x000000300300780c */ /* 0x000fe40003f44270 */
[----:B------:R-:W-:Y:S01]  /*2ea0*/  FMNMX.FTZ R3, R78, R12, !PT ;  /* 0x0000000c4e037209 */ /* 0x000fe20007810000 */
[--C-:B------:R-:W-:Y:S01]  /*2eb0*/  FFMA.FTZ R206, R41, c[0x0][0x2d0], -R214.reuse ;  /* 0x0000b40029ce7a23 */ /* 0x100fe200000108d6 */
[----:B------:R-:W-:Y:S01]  /*2ec0*/  FMNMX.FTZ R12, R37, R33, !PT ;  /* 0x00000021250c7209 */ /* 0x000fe20007810000 */
[--C-:B------:R-:W-:Y:S01]  /*2ed0*/  FFMA.FTZ R197, R43, c[0x0][0x2d0], -R214.reuse ;  /* 0x0000b4002bc57a23 */ /* 0x100fe200000108d6 */
[----:B------:R-:W-:Y:S01]  /*2ee0*/  FMNMX.FTZ R3, R148, R3, !PT ;  /* 0x0000000394037209 */ /* 0x000fe20007810000 */
[----:B------:R-:W-:Y:S01]  /*2ef0*/  LDSM.16.MT88.4 R40, [R248+0x100] ;  /* 0x00010000f828783b */ /* 0x000fe20000004200 */
[----:B------:R-:W-:Y:S01]  /*2f00*/  FMNMX.FTZ R12, R39, R12, !PT ;  /* 0x0000000c270c7209 */ /* 0x000fe20007810000 */
[--C-:B------:R-:W-:Y:S01]  /*2f10*/  FFMA.FTZ R205, R93, c[0x0][0x2d0], -R214.reuse ;  /* 0x0000b4005dcd7a23 */ /* 0x100fe200000108d6 */
[----:B------:R-:W-:Y:S01]  /*2f20*/  FMNMX.FTZ R3, R149, R3, !PT ;  /* 0x0000000395037209 */ /* 0x000fe20007810000 */
[--C-:B------:R-:W-:Y:S01]  /*2f30*/  FFMA.FTZ R64, R89, c[0x0][0x2d0], -R214.reuse ;  /* 0x0000b40059407a23 */ /* 0x100fe200000108d6 */
[----:B------:R-:W-:Y:S01]  /*2f40*/  FMNMX.FTZ R12, R31, R12, !PT ;  /* 0x0000000c1f0c7209 */ /* 0x000fe20007810000 */
[----:B------:R-:W-:Y:S01]  /*2f50*/  MUFU.EX2 R206, R206 ;  /* 0x000000ce00ce7308 */ /* 0x000fe20000000800 */
[----:B------:R-:W-:Y:S01]  /*2f60*/  FSEL R222, R70, -INF , P2 ;  /* 0xff80000046de7808 */ /* 0x000fe20001000000 */
[--C-:B------:R-:W-:Y:S01]  /*2f70*/  FFMA.FTZ R51, R81, c[0x0][0x2d0], -R214.reuse ;  /* 0x0000b40051337a23 */ /* 0x100fe200000108d6 */
[----:B------:R-:W-:Y:S01]  /*2f80*/  FMNMX.FTZ R12, R29, R12, !PT ;  /* 0x0000000c1d0c7209 */ /* 0x000fe20007810000 */
[--C-:B------:R-:W-:Y:S01]  /*2f90*/  FFMA.FTZ R58, R27, c[0x0][0x2d0], -R214.reuse ;  /* 0x0000b4001b3a7a23 */ /* 0x100fe200000108d6 */
[----:B------:R-:W-:Y:S01]  /*2fa0*/  FMNMX.FTZ R3, R150, R3, !PT ;  /* 0x0000000396037209 */ /* 0x000fe20007810000 */
[--C-:B------:R-:W-:Y:S01]  /*2fb0*/  FFMA.FTZ R53, R85, c[0x0][0x2d0], -R214.reuse ;  /* 0x0000b40055357a23 */ /* 0x100fe200000108d6 */
[----:B------:R-:W-:Y:S01]  /*2fc0*/  FMNMX.FTZ R12, R25, R12, !PT ;  /* 0x0000000c190c7209 */ /* 0x000fe20007810000 */
[----:B------:R-:W1:Y:S01]  /*2fd0*/  MUFU.EX2 R205, R205 ;  /* 0x000000cd00cd7308 */ /* 0x000e620000000800 */
[----:B------:R-:W-:Y:S01]  /*2fe0*/  FMNMX.FTZ R3, R222, R3, !PT ;  /* 0x00000003de037209 */ /* 0x000fe20007810000 */
[--C-:B------:R-:W-:Y:S01]  /*2ff0*/  FFMA.FTZ R52, R23, c[0x0][0x2d0], -R214.reuse ;  /* 0x0000b40017347a23 */ /* 0x100fe200000108d6 */
[----:B------:R-:W-:Y:S01]  /*3000*/  FMNMX.FTZ R12, R7, R12, !PT ;  /* 0x0000000c070c7209 */ /* 0x000fe20007810000 */
[--C-:B------:R-:W-:Y:S01]  /*3010*/  FFMA.FTZ R231, R231, c[0x0][0x2d0], -R214.reuse ;  /* 0x0000b400e7e77a23 */ /* 0x100fe200000108d6 */
[----:B------:R-:W-:Y:S01]  /*3020*/  FMNMX.FTZ R3, R220, R3, !PT ;  /* 0x00000003dc037209 */ /* 0x000fe20007810000 */
[--C-:B------:R-:W-:Y:S01]  /*3030*/  FFMA.FTZ R224, R224, c[0x0][0x2d0], -R214.reuse ;  /* 0x0000b400e0e07a23 */ /* 0x100fe200000108d6 */
[----:B------:R-:W-:Y:S01]  /*3040*/  FMNMX.FTZ R12, R21, R12, !PT ;  /* 0x0000000c150c7209 */ /* 0x000fe20007810000 */
[----:B------:R-:W-:Y:S01]  /*3050*/  MUFU.EX2 R197, R197 ;  /* 0x000000c500c57308 */ /* 0x000fe20000000800 */
[----:B------:R-:W-:Y:S01]  /*3060*/  FMNMX.FTZ R3, R218, R3, !PT ;  /* 0x00000003da037209 */ /* 0x000fe20007810000 */
[--C-:B------:R-:W-:Y:S01]  /*3070*/  FFMA.FTZ R223, R223, c[0x0][0x2d0], -R214.reuse ;  /* 0x0000b400dfdf7a23 */ /* 0x100fe200000108d6 */
[----:B------:R-:W-:Y:S01]  /*3080*/  FMNMX.FTZ R12, R151, R12, !PT ;  /* 0x0000000c970c7209 */ /* 0x000fe20007810000 */
[----:B------:R-:W-:Y:S01]  /*3090*/  FFMA.FTZ R219, R219, c[0x0][0x2d0], -R214 ;  /* 0x0000b400dbdb7a23 */ /* 0x000fe200000108d6 */
[----:B------:R-:W-:-:S02]  /*30a0*/  FSEL R229, R8, -INF , P2 ;  /* 0xff80000008e57808 */ /* 0x000fc40001000000 */
[----:B------:R-:W-:Y:S01]  /*30b0*/  FMNMX.FTZ R12, R164, R12, !PT ;  /* 0x0000000ca40c7209 */ /* 0x000fe20007810000 */
[----:B------:R-:W2:Y:S01]  /*30c0*/  MUFU.EX2 R64, R64 ;  /* 0x0000004000407308 */ /* 0x000ea20000000800 */
[----:B------:R-:W-:Y:S02]  /*30d0*/  FMNMX.FTZ R14, R216, R3, !PT ;  /* 0x00000003d80e7209 */ /* 0x000fe40007810000 */
[----:B------:R-:W-:Y:S02]  /*30e0*/  FMNMX.FTZ R8, R165, R12, !PT ;  /* 0x0000000ca5087209 */ /* 0x000fe40007810000 */
[----:B------:R-:W-:Y:S01]  /*30f0*/  FMNMX.FTZ R13, R230, R13, !PT ;  /* 0x0000000de60d7209 */ /* 0x000fe20007810000 */
[----:B------:R-:W3:Y:S01]  /*3100*/  SHFL.BFLY PT, R3, R14, 0x2, 0x1f ;  /* 0x0c401f000e037f89 */ /* 0x000ee200000e0000 */
[----:B------:R-:W-:Y:S01]  /*3110*/  FMNMX.FTZ R8, R166, R8, !PT ;  /* 0x00000008a6087209 */ /* 0x000fe20007810000 */
[----:B------:R-:W-:Y:S01]  /*3120*/  MUFU.EX2 R58, R58 ;  /* 0x0000003a003a7308 */ /* 0x000fe20000000800 */
[----:B------:R-:W-:-:S02]  /*3130*/  FSEL R210, R10, -INF , P2 ;  /* 0xff8000000ad27808 */ /* 0x000fc40001000000 */
[----:B------:R-:W-:Y:S02]  /*3140*/  FMNMX.FTZ R8, R229, R8, !PT ;  /* 0x00000008e5087209 */ /* 0x000fe40007810000 */
[----:B------:R-:W-:Y:S02]  /*3150*/  FMNMX.FTZ R13, R167, R13, !PT ;  /* 0x0000000da70d7209 */ /* 0x000fe40007810000 */
[----:B------:R-:W-:Y:S01]  /*3160*/  FMNMX.FTZ R8, R225, R8, !PT ;  /* 0x00000008e1087209 */ /* 0x000fe20007810000 */
[----:B------:R-:W4:Y:S01]  /*3170*/  MUFU.EX2 R53, R53 ;  /* 0x0000003500357308 */ /* 0x000f220000000800 */
[----:B------:R-:W-:Y:S02]  /*3180*/  FMNMX.FTZ R10, R210, R13, !PT ;  /* 0x0000000dd20a7209 */ /* 0x000fe40007810000 */
[----:B------:R-:W-:Y:S02]  /*3190*/  FMNMX.FTZ R8, R221, R8, !PT ;  /* 0x00000008dd087209 */ /* 0x000fe40007810000 */
[----:B------:R-:W-:-:S02]  /*31a0*/  FMNMX.FTZ R11, R209, R10, !PT ;  /* 0x0000000ad10b7209 */ /* 0x000fc40007810000 */
[----:B------:R-:W-:Y:S01]  /*31b0*/  FMNMX.FTZ R9, R217, R8, !PT ;  /* 0x00000008d9097209 */ /* 0x000fe20007810000 */
[----:B------:R-:W-:Y:S01]  /*31c0*/  MUFU.EX2 R52, R52 ;  /* 0x0000003400347308 */ /* 0x000fe20000000800 */
[----:B------:R-:W-:Y:S02]  /*31d0*/  FMNMX.FTZ R10, R208, R11, !PT ;  /* 0x0000000bd00a7209 */ /* 0x000fe40007810000 */
[----:B-1----:R-:W-:Y:S01]  /*31e0*/  F2FP.BF16.PACK_AB R176, R205, R206 ;  /* 0x000000cecdb0723e */ /* 0x002fe200000010ff */
[----:B------:R-:W1:Y:S01]  /*31f0*/  SHFL.BFLY PT, R8, R9, 0x2, 0x1f ;  /* 0x0c401f0009087f89 */ /* 0x000e6200000e0000 */
[----:B------:R-:W-:Y:S01]  /*3200*/  FMNMX.FTZ R10, R207, R10, !PT ;  /* 0x0000000acf0a7209 */ /* 0x000fe20007810000 */
[----:B------:R-:W-:Y:S01]  /*3210*/  FADD.FTZ R206, R206, R205 ;  /* 0x000000cdcece7221 */ /* 0x000fe20000010000 */
[----:B---3--:R-:W-:Y:S01]  /*3220*/  FMNMX.FTZ R3, R14, R3, !PT ;  /* 0x000000030e037209 */ /* 0x008fe20007810000 */
[----:B------:R-:W3:Y:S01]  /*3230*/  MUFU.EX2 R51, R51 ;  /* 0x0000003300337308 */ /* 0x000ee20000000800 */
[----:B--2---:R-:W-:Y:S01]  /*3240*/  F2FP.BF16.PACK_AB R178, R64, R197 ;  /* 0x000000c540b2723e */ /* 0x004fe200000010ff */
[----:B------:R-:W-:Y:S01]  /*3250*/  SHFL.BFLY PT, R11, R10, 0x2, 0x1f ;  /* 0x0c401f000a0b7f89 */ /* 0x000fe200000e0000 */
[----:B----4-:R-:W-:-:S03]  /*3260*/  F2FP.BF16.PACK_AB R4, R53, R58 ;  /* 0x0000003a3504723e */ /* 0x010fc600000010ff */
[----:B------:R-:W2:Y:S02]  /*3270*/  SHFL.BFLY PT, R12, R3, 0x1, 0x1f ;  /* 0x0c201f00030c7f89 */ /* 0x000ea400000e0000 */
[----:B------:R-:W-:Y:S01]  /*3280*/  MUFU.EX2 R231, R231 ;  /* 0x000000e700e77308 */ /* 0x000fe20000000800 */
[----:B---3--:R-:W-:-:S07]  /*3290*/  F2FP.BF16.PACK_AB R6, R51, R52 ;  /* 0x000000343306723e */ /* 0x008fce00000010ff */
[----:B------:R-:W-:Y:S01]  /*32a0*/  MUFU.EX2 R224, R224 ;  /* 0x000000e000e07308 */ /* 0x000fe20000000800 */
[----:B-1----:R-:W-:-:S05]  /*32b0*/  FMNMX.FTZ R8, R9, R8, !PT ;  /* 0x0000000809087209 */ /* 0x002fca0007810000 */
[----:B------:R-:W1:Y:S02]  /*32c0*/  SHFL.BFLY PT, R9, R8, 0x1, 0x1f ;  /* 0x0c201f0008097f89 */ /* 0x000e6400000e0000 */
[----:B------:R-:W-:Y:S01]  /*32d0*/  MUFU.EX2 R223, R223 ;  /* 0x000000df00df7308 */ /* 0x000fe20000000800 */
[----:B--2---:R-:W-:Y:S02]  /*32e0*/  FMNMX.FTZ R3, R3, R12, !PT ;  /* 0x0000000c03037209 */ /* 0x004fe40007810000 */
[----:B------:R-:W-:Y:S02]  /*32f0*/  LDSM.16.MT88.4 R12, [R241+0x2900] ;  /* 0x00290000f10c783b */ /* 0x000fe40000004200 */
[C---:B------:R-:W-:Y:S01]  /*3300*/  FSETP.NEU.FTZ.AND P2, PT, R3.reuse, -INF , PT ;  /* 0xff8000000300780b */ /* 0x040fe20003f5d000 */
[----:B------:R-:W-:Y:S02]  /*3310*/  FMUL.FTZ R213, R3, c[0x0][0x2d0] ;  /* 0x0000b40003d57a20 */ /* 0x000fe40000410000 */
[----:B------:R-:W-:Y:S03]  /*3320*/  MUFU.EX2 R219, R219 ;  /* 0x000000db00db7308 */ /* 0x000fe60000000800 */
[----:B------:R-:W-:-:S05]  /*3330*/  FSEL R213, R213, RZ, P2 ;  /* 0x000000ffd5d57208 */ /* 0x000fca0001000000 */
[--C-:B------:R-:W-:Y:S01]  /*3340*/  FFMA.FTZ R56, R0, c[0x0][0x2d0], -R213.reuse ;  /* 0x0000b40000387a23 */ /* 0x100fe200000108d5 */
[----:B------:R-:W-:Y:S01]  /*3350*/  FMNMX.FTZ R0, R10, R11, !PT ;  /* 0x0000000b0a007209 */ /* 0x000fe20007810000 */
[--C-:B------:R-:W-:Y:S01]  /*3360*/  FFMA.FTZ R50, R2, c[0x0][0x2d0], -R213.reuse ;  /* 0x0000b40002327a23 */ /* 0x100fe200000108d5 */
[----:B-1----:R-:W-:Y:S01]  /*3370*/  FMNMX.FTZ R2, R8, R9, !PT ;  /* 0x0000000908027209 */ /* 0x002fe20007810000 */
[--C-:B------:R-:W-:Y:S02]  /*3380*/  FFMA.FTZ R204, R94, c[0x0][0x2d0], -R213.reuse ;  /* 0x0000b4005ecc7a23 */ /* 0x100fe400000108d5 */
[----:B------:R-:W1:Y:S01]  /*3390*/  SHFL.BFLY PT, R9, R0, 0x1, 0x1f ;  /* 0x0c201f0000097f89 */ /* 0x000e6200000e0000 */
[--C-:B------:R-:W-:Y:S01]  /*33a0*/  FFMA.FTZ R203, R95, c[0x0][0x2d0], -R213.reuse ;  /* 0x0000b4005fcb7a23 */ /* 0x100fe200000108d5 */
[C---:B------:R-:W-:Y:S01]  /*33b0*/  FSETP.NEU.FTZ.AND P2, PT, R2.reuse, -INF , PT ;  /* 0xff8000000200780b */ /* 0x040fe20003f5d000 */
[----:B------:R-:W-:Y:S01]  /*33c0*/  FMUL.FTZ R212, R2, c[0x0][0x2d0] ;  /* 0x0000b40002d47a20 */ /* 0x000fe20000410000 */
[----:B------:R-:W-:Y:S01]  /*33d0*/  MUFU.EX2 R56, R56 ;  /* 0x0000003800387308 */ /* 0x000fe20000000800 */
[----:B------:R-:W-:-:S02]  /*33e0*/  FFMA.FTZ R67, R90, c[0x0][0x2d0], -R213 ;  /* 0x0000b4005a437a23 */ /* 0x000fc400000108d5 */
[--C-:B------:R-:W-:Y:S01]  /*33f0*/  FFMA.FTZ R49, R82, c[0x0][0x2d0], -R213.reuse ;  /* 0x0000b40052317a23 */ /* 0x100fe200000108d5 */
[----:B------:R-:W-:Y:S01]  /*3400*/  FSEL R212, R212, RZ, P2 ;  /* 0x000000ffd4d47208 */ /* 0x000fe20001000000 */
[----:B------:R-:W2:Y:S01]  /*3410*/  LDSM.16.MT88.4 R80, [R242+0x900] ;  /* 0x00090000f250783b */ /* 0x000ea20000004200 */
[----:B------:R-:W-:Y:S02]  /*3420*/  FFMA.FTZ R55, R86, c[0x0][0x2d0], -R213 ;  /* 0x0000b40056377a23 */ /* 0x000fe400000108d5 */
[----:B------:R-:W-:Y:S01]  /*3430*/  MUFU.EX2 R204, R204 ;  /* 0x000000cc00cc7308 */ /* 0x000fe20000000800 */
[--C-:B------:R-:W-:Y:S02]  /*3440*/  FFMA.FTZ R202, R37, c[0x0][0x2d0], -R212.reuse ;  /* 0x0000b40025ca7a23 */ /* 0x100fe400000108d4 */
[--C-:B------:R-:W-:Y:S02]  /*3450*/  FFMA.FTZ R201, R33, c[0x0][0x2d0], -R212.reuse ;  /* 0x0000b40021c97a23 */ /* 0x100fe400000108d4 */
[----:B------:R-:W-:-:S02]  /*3460*/  FFMA.FTZ R198, R39, c[0x0][0x2d0], -R212 ;  /* 0x0000b40027c67a23 */ /* 0x000fc400000108d4 */
[--C-:B------:R-:W-:Y:S01]  /*3470*/  FFMA.FTZ R59, R31, c[0x0][0x2d0], -R212.reuse ;  /* 0x0000b4001f3b7a23 */ /* 0x100fe200000108d4 */
[----:B------:R-:W3:Y:S01]  /*3480*/  MUFU.EX2 R203, R203 ;  /* 0x000000cb00cb7308 */ /* 0x000ee20000000800 */
[--C-:B------:R-:W-:Y:S02]  /*3490*/  FFMA.FTZ R54, R25, c[0x0][0x2d0], -R212.reuse ;  /* 0x0000b40019367a23 */ /* 0x100fe400000108d4 */
[----:B------:R-:W-:Y:S01]  /*34a0*/  FFMA.FTZ R48, R20, c[0x0][0x2d0], -R213 ;  /* 0x0000b40014307a23 */ /* 0x000fe200000108d5 */
        /* <DEDUP_REMOVED lines=8> */
[--C-:B------:R-:W-:Y:S01]  /*3530*/  FFMA.FTZ R220, R220, c[0x0][0x2d0], -R213.reuse ;  /* 0x0000b400dcdc7a23 */ /* 0x100fe200000108d5 */
[----:B------:R-:W-:Y:S01]  /*3540*/  FSEL R211, R211, RZ, P2 ;  /* 0x000000ffd3d37208 */ /* 0x000fe20001000000 */
[----:B------:R-:W-:Y:S01]  /*3550*/  FFMA.FTZ R218, R218, c[0x0][0x2d0], -R213 ;  /* 0x0000b400dada7a23 */ /* 0x000fe200000108d5 */
[----:B---3--:R-:W-:Y:S01]  /*3560*/  F2FP.BF16.PACK_AB R177, R203, R204 ;  /* 0x000000cccbb1723e */ /* 0x008fe200000010ff */
[----:B------:R-:W-:Y:S01]  /*3570*/  FFMA.FTZ R225, R225, c[0x0][0x2d0], -R212 ;  /* 0x0000b400e1e17a23 */ /* 0x000fe200000108d4 */
[----:B------:R-:W-:Y:S01]  /*3580*/  MUFU.EX2 R202, R202 ;  /* 0x000000ca00ca7308 */ /* 0x000fe20000000800 */
[--C-:B------:R-:W-:Y:S02]  /*3590*/  FFMA.FTZ R200, R34, c[0x0][0x2d0], -R211.reuse ;  /* 0x0000b40022c87a23 */ /* 0x100fe400000108d3 */
[--C-:B------:R-:W-:Y:S02]  /*35a0*/  FFMA.FTZ R199, R35, c[0x0][0x2d0], -R211.reuse ;  /* 0x0000b40023c77a23 */ /* 0x100fe400000108d3 */
[----:B------:R-:W-:-:S02]  /*35b0*/  FFMA.FTZ R66, R32, c[0x0][0x2d0], -R211 ;  /* 0x0000b40020427a23 */ /* 0x000fc400000108d3 */
[--C-:B------:R-:W-:Y:S01]  /*35c0*/  FFMA.FTZ R61, R30, c[0x0][0x2d0], -R211.reuse ;  /* 0x0000b4001e3d7a23 */ /* 0x100fe200000108d3 */
[----:B------:R-:W3:Y:S01]  /*35d0*/  MUFU.EX2 R201, R201 ;  /* 0x000000c900c97308 */ /* 0x000ee20000000800 */
[--C-:B------:R-:W-:Y:S01]  /*35e0*/  FFMA.FTZ R65, R26, c[0x0][0x2d0], -R211.reuse ;  /* 0x0000b4001a417a23 */ /* 0x100fe200000108d3 */
[----:B-1----:R-:W-:Y:S01]  /*35f0*/  F2FP.BF16.PACK_AB R179, R56, R67 ;  /* 0x0000004338b3723e */ /* 0x002fe200000010ff */
[--C-:B------:R-:W-:Y:S01]  /*3600*/  FFMA.FTZ R62, R24, c[0x0][0x2d0], -R211.reuse ;  /* 0x0000b400183e7a23 */ /* 0x100fe200000108d3 */
[----:B------:R-:W-:Y:S01]  /*3610*/  LDSM.16.MT88.4 R32, [R241+0x900] ;  /* 0x00090000f120783b */ /* 0x000fe20000004200 */
[----:B------:R-:W-:Y:S02]  /*3620*/  FFMA.FTZ R221, R221, c[0x0][0x2d0], -R212 ;  /* 0x0000b400dddd7a23 */ /* 0x000fe400000108d4 */
[--C-:B------:R-:W-:Y:S01]  /*3630*/  FFMA.FTZ R210, R210, c[0x0][0x2d0], -R211.reuse ;  /* 0x0000b400d2d27a23 */ /* 0x100fe200000108d3 */
[----:B------:R-:W-:Y:S01]  /*3640*/  MUFU.EX2 R198, R198 ;  /* 0x000000c600c67308 */ /* 0x000fe20000000800 */
[----:B------:R-:W1:Y:S01]  /*3650*/  LDSM.16.MT88.4 R24, [R240+0x2100] ;  /* 0x00210000f018783b */ /* 0x000e620000004200 */
[----:B------:R-:W-:Y:S01]  /*3660*/  HMMA.16816.F32.BF16 R68, R176, R44, RZ ;  /* 0x0000002cb044723c */ /* 0x000fe200000418ff */
[----:B------:R-:W-:-:S02]  /*3670*/  FFMA.FTZ R209, R209, c[0x0][0x2d0], -R211 ;  /* 0x0000b400d1d17a23 */ /* 0x000fc400000108d3 */
[--C-:B------:R-:W-:Y:S02]  /*3680*/  FFMA.FTZ R208, R208, c[0x0][0x2d0], -R211.reuse ;  /* 0x0000b400d0d07a23 */ /* 0x100fe400000108d3 */
[----:B------:R-:W-:Y:S01]  /*3690*/  FFMA.FTZ R207, R207, c[0x0][0x2d0], -R211 ;  /* 0x0000b400cfcf7a23 */ /* 0x000fe200000108d3 */
[----:B------:R-:W4:Y:S01]  /*36a0*/  MUFU.EX2 R59, R59 ;  /* 0x0000003b003b7308 */ /* 0x000f220000000800 */
[----:B---3--:R-:W-:Y:S01]  /*36b0*/  F2FP.BF16.PACK_AB R172, R201, R202 ;  /* 0x000000cac9ac723e */ /* 0x008fe200000010ff */
[----:B------:R-:W-:Y:S01]  /*36c0*/  HMMA.16816.F32.BF16 R192, R176, R40, RZ ;  /* 0x00000028b0c0723c */ /* 0x000fe200000418ff */
[----:B------:R-:W-:-:S04]  /*36d0*/  FADD.FTZ R204, R204, R203 ;  /* 0x000000cbcccc7221 */ /* 0x000fc80000010000 */
[----:B------:R-:W-:Y:S01]  /*36e0*/  FADD.FTZ R67, R67, R204 ;  /* 0x000000cc43437221 */ /* 0x000fe20000010000 */
[----:B------:R-:W-:Y:S02]  /*36f0*/  MUFU.EX2 R200, R200 ;  /* 0x000000c800c87308 */ /* 0x000fe40000000800 */
[----:B------:R-:W-:Y:S01]  /*3700*/  HMMA.16816.F32.BF16 R116, R176, R128, RZ ;  /* 0x00000080b074723c */ /* 0x000fe200000418ff */
[----:B------:R-:W-:-:S05]  /*3710*/  FADD.FTZ R56, R56, R67 ;  /* 0x0000004338387221 */ /* 0x000fca0000010000 */
[----:B------:R-:W3:Y:S01]  /*3720*/  MUFU.EX2 R199, R199 ;  /* 0x000000c700c77308 */ /* 0x000ee20000000800 */
[----:B----4-:R-:W-:Y:S01]  /*3730*/  F2FP.BF16.PACK_AB R174, R59, R198 ;  /* 0x000000c63bae723e */ /* 0x010fe200000010ff */
[C---:B------:R-:W-:Y:S06]  /*3740*/  HMMA.16816.F32.BF16 R132, R176.reuse, R144, RZ ;  /* 0x00000090b084723c */ /* 0x040fec00000418ff */
[----:B------:R-:W-:Y:S02]  /*3750*/  MUFU.EX2 R66, R66 ;  /* 0x0000004200427308 */ /* 0x000fe40000000800 */
[----:B------:R-:W-:Y:S06]  /*3760*/  HMMA.16816.F32.BF16 R84, R176, R96, RZ ;  /* 0x00000060b054723c */ /* 0x000fec00000418ff */
[----:B------:R-:W4:Y:S01]  /*3770*/  MUFU.EX2 R61, R61 ;  /* 0x0000003d003d7308 */ /* 0x000f220000000800 */
[----:B---3--:R-:W-:Y:S01]  /*3780*/  F2FP.BF16.PACK_AB R173, R199, R200 ;  /* 0x000000c8c7ad723e */ /* 0x008fe200000010ff */
[----:B------:R-:W-:-:S06]  /*3790*/  FADD.FTZ R199, R200, R199 ;  /* 0x000000c7c8c77221 */ /* 0x000fcc0000010000 */
[----:B------:R-:W-:Y:S01]  /*37a0*/  MUFU.EX2 R55, R55 ;  /* 0x0000003700377308 */ /* 0x000fe20000000800 */
[----:B----4-:R-:W-:-:S07]  /*37b0*/  F2FP.BF16.PACK_AB R175, R61, R66 ;  /* 0x000000423daf723e */ /* 0x010fce00000010ff */
[----:B------:R-:W3:Y:S01]  /*37c0*/  MUFU.EX2 R50, R50 ;  /* 0x0000003200327308 */ /* 0x000ee20000000800 */
[----:B------:R-:W-:-:S04]  /*37d0*/  FADD.FTZ R66, R66, R199 ;  /* 0x000000c742427221 */ /* 0x000fc80000010000 */
[----:B------:R-:W-:Y:S01]  /*37e0*/  FADD.FTZ R66, R61, R66 ;  /* 0x000000423d427221 */ /* 0x000fe20000010000 */
[C---:B------:R-:W-:Y:S02]  /*37f0*/  HMMA.16816.F32.BF16 R72, R172.reuse, R44, RZ ;  /* 0x0000002cac48723c */ /* 0x040fe400000418ff */
[----:B------:R-:W-:Y:S05]  /*3800*/  MUFU.EX2 R49, R49 ;  /* 0x0000003100317308 */ /* 0x000fea0000000800 */
[--C-:B------:R-:W-:Y:S01]  /*3810*/  FFMA.FTZ R45, R22, c[0x0][0x2d0], -R211.reuse ;  /* 0x0000b400162d7a23 */ /* 0x100fe200000108d3 */
[----:B------:R-:W-:Y:S01]  /*3820*/  HMMA.16816.F32.BF16 R188, R172, R40, RZ ;  /* 0x00000028acbc723c */ /* 0x000fe200000418ff */
[----:B------:R-:W-:Y:S01]  /*3830*/  FFMA.FTZ R44, R28, c[0x0][0x2d0], -R211 ;  /* 0x0000b4001c2c7a23 */ /* 0x000fe200000108d3 */
[----:B------:R-:W4:Y:S01]  /*3840*/  MUFU.EX2 R48, R48 ;  /* 0x0000003000307308 */ /* 0x000f220000000800 */
[----:B------:R-:W5:Y:S01]  /*3850*/  LDSM.16.MT88.4 R20, [R248+0x2900] ;  /* 0x00290000f814783b */ /* 0x000f620000004200 */
[----:B---3--:R-:W-:Y:S01]  /*3860*/  F2FP.BF16.PACK_AB R5, R50, R55 ;  /* 0x000000373205723e */ /* 0x008fe200000010ff */
[----:B------:R-:W-:-:S02]  /*3870*/  FADD.FTZ R55, R55, R56 ;  /* 0x0000003837377221 */ /* 0x000fc40000010000 */
[----:B------:R-:W3:Y:S01]  /*3880*/  LDSM.16.MT88.4 R28, [R240+0x900] ;  /* 0x00090000f01c783b */ /* 0x000ee20000004200 */
[C---:B------:R-:W-:Y:S01]  /*3890*/  HMMA.16816.F32.BF16 R120, R172.reuse, R128, RZ ;  /* 0x00000080ac78723c */ /* 0x040fe200000418ff */
[----:B------:R-:W-:Y:S01]  /*38a0*/  FADD.FTZ R50, R50, R55 ;  /* 0x0000003732327221 */ /* 0x000fe20000010000 */
[----:B------:R-:W-:Y:S06]  /*38b0*/  MUFU.EX2 R63, R63 ;  /* 0x0000003f003f7308 */ /* 0x000fec0000000800 */
[----:B------:R-:W-:Y:S02]  /*38c0*/  HMMA.16816.F32.BF16 R136, R172, R144, RZ ;  /* 0x00000090ac88723c */ /* 0x000fe400000418ff */
[----:B------:R-:W1:Y:S01]  /*38d0*/  MUFU.EX2 R54, R54 ;  /* 0x0000003600367308 */ /* 0x000e620000000800 */
[----:B----4-:R-:W-:Y:S01]  /*38e0*/  F2FP.BF16.PACK_AB R7, R48, R49 ;  /* 0x000000313007723e */ /* 0x010fe200000010ff */
[----:B------:R-:W-:-:S04]  /*38f0*/  FADD.FTZ R49, R49, R50 ;  /* 0x0000003231317221 */ /* 0x000fc80000010000 */
[----:B------:R-:W-:Y:S01]  /*3900*/  HMMA.16816.F32.BF16 R88, R172, R96, RZ ;  /* 0x00000060ac58723c */ /* 0x000fe200000418ff */
[----:B------:R-:W-:Y:S01]  /*3910*/  FADD.FTZ R48, R48, R49 ;  /* 0x0000003130307221 */ /* 0x000fe20000010000 */
[----:B------:R-:W-:Y:S06]  /*3920*/  MUFU.EX2 R60, R60 ;  /* 0x0000003c003c7308 */ /* 0x000fec0000000800 */
[----:B------:R-:W-:Y:S02]  /*3930*/  HMMA.16816.F32.BF16 R192, R4, R180, R192 ;  /* 0x000000b404c0723c */ /* 0x000fe400000418c0 */
[----:B------:R-:W4:Y:S01]  /*3940*/  MUFU.EX2 R57, R57 ;  /* 0x0000003900397308 */ /* 0x000f220000000800 */
[----:B-1----:R-:W-:-:S05]  /*3950*/  F2FP.BF16.PACK_AB R36, R54, R63 ;  /* 0x0000003f3624723e */ /* 0x002fca00000010ff */
[----:B--2---:R-:W-:Y:S02]  /*3960*/  HMMA.16816.F32.BF16 R68, R4, R80, R68 ;  /* 0x000000500444723c */ /* 0x004fe40000041844 */
[----:B------:R-:W-:Y:S06]  /*3970*/  MUFU.EX2 R65, R65 ;  /* 0x0000004100417308 */ /* 0x000fec0000000800 */
[----:B------:R-:W-:Y:S02]  /*3980*/  HMMA.16816.F32.BF16 R104, R172, R112, RZ ;  /* 0x00000070ac68723c */ /* 0x000fe400000418ff */
[----:B------:R-:W1:Y:S01]  /*3990*/  MUFU.EX2 R62, R62 ;  /* 0x0000003e003e7308 */ /* 0x000e620000000800 */
[----:B----4-:R-:W-:-:S05]  /*39a0*/  F2FP.BF16.PACK_AB R38, R57, R60 ;  /* 0x0000003c3926723e */ /* 0x010fca00000010ff */
[C---:B------:R-:W-:Y:S02]  /*39b0*/  HMMA.16816.F32.BF16 R152, R172.reuse, R160, RZ ;  /* 0x000000a0ac98723c */ /* 0x040fe400000418ff */
[----:B------:R-:W-:Y:S06]  /*39c0*/  MUFU.EX2 R45, R45 ;  /* 0x0000002d002d7308 */ /* 0x000fec0000000800 */
[----:B------:R-:W-:Y:S02]  /*39d0*/  HMMA.16816.F32.BF16 R168, R172, R24, RZ ;  /* 0x00000018aca8723c */ /* 0x000fe400000418ff */
[----:B------:R-:W2:Y:S01]  /*39e0*/  MUFU.EX2 R44, R44 ;  /* 0x0000002c002c7308 */ /* 0x000ea20000000800 */
[----:B-1----:R-:W-:Y:S01]  /*39f0*/  F2FP.BF16.PACK_AB R37, R62, R65 ;  /* 0x000000413e25723e */ /* 0x002fe200000010ff */
[----:B------:R-:W-:-:S04]  /*3a00*/  FADD.FTZ R65, R65, R66 ;  /* 0x0000004241417221 */ /* 0x000fc80000010000 */
[C---:B------:R-:W-:Y:S01]  /*3a10*/  HMMA.16816.F32.BF16 R184, R172.reuse, R42, RZ ;  /* 0x0000002aacb8723c */ /* 0x040fe200000418ff */
[----:B------:R-:W-:Y:S01]  /*3a20*/  FADD.FTZ R62, R62, R65 ;  /* 0x000000413e3e7221 */ /* 0x000fe20000010000 */
[----:B------:R-:W-:Y:S06]  /*3a30*/  MUFU.EX2 R220, R220 ;  /* 0x000000dc00dc7308 */ /* 0x000fec0000000800 */
[----:B------:R-:W-:Y:S01]  /*3a40*/  HMMA.16816.F32.BF16 R92, R172, R98, RZ ;  /* 0x00000062ac5c723c */ /* 0x000fe200000418ff */
[----:B--2---:R-:W-:Y:S01]  /*3a50*/  F2FP.BF16.PACK_AB R39, R44, R45 ;  /* 0x0000002d2c27723e */ /* 0x004fe200000010ff */
[----:B------:R-:W-:Y:S01]  /*3a60*/  MUFU.EX2 R218, R218 ;  /* 0x000000da00da7308 */ /* 0x000fe20000000800 */
[----:B------:R-:W-:-:S05]  /*3a70*/  FADD.FTZ R45, R45, R62 ;  /* 0x0000003e2d2d7221 */ /* 0x000fca0000010000 */
[----:B------:R-:W-:Y:S01]  /*3a80*/  HMMA.16816.F32.BF16 R108, R172, R114, RZ ;  /* 0x00000072ac6c723c */ /* 0x000fe200000418ff */
[----:B------:R-:W-:Y:S01]  /*3a90*/  FADD.FTZ R44, R44, R45 ;  /* 0x0000002d2c2c7221 */ /* 0x000fe20000010000 */
[----:B------:R-:W-:Y:S06]  /*3aa0*/  MUFU.EX2 R225, R225 ;  /* 0x000000e100e17308 */ /* 0x000fec0000000800 */
[C---:B------:R-:W-:Y:S02]  /*3ab0*/  HMMA.16816.F32.BF16 R188, R36.reuse, R180, R188 ;  /* 0x000000b424bc723c */ /* 0x040fe400000418bc */
[----:B------:R-:W-:Y:S05]  /*3ac0*/  MUFU.EX2 R221, R221 ;  /* 0x000000dd00dd7308 */ /* 0x000fea0000000800 */
[----:B------:R-:W-:Y:S01]  /*3ad0*/  IMAD.MOV.U32 R181, RZ, RZ, R101 ;  /* 0x000000ffffb57224 */ /* 0x000fe200078e0065 */
[----:B------:R-:W-:Y:S01]  /*3ae0*/  HMMA.16816.F32.BF16 R72, R36, R80, R72 ;  /* 0x000000502448723c */ /* 0x000fe20000041848 */
[----:B------:R-:W-:Y:S01]  /*3af0*/  IMAD.MOV.U32 R180, RZ, RZ, R78 ;  /* 0x000000ffffb47224 */ /* 0x000fe200078e004e */
[----:B------:R-:W-:Y:S05]  /*3b00*/  MUFU.EX2 R210, R210 ;  /* 0x000000d200d27308 */ /* 0x000fea0000000800 */
[----:B------:R-:W-:Y:S01]  /*3b10*/  IMAD.MOV.U32 R81, RZ, RZ, R100 ;  /* 0x000000ffff517224 */ /* 0x000fe200078e0064 */
[C---:B------:R-:W-:Y:S02]  /*3b20*/  HMMA.16816.F32.BF16 R76, R172.reuse, R46, RZ ;  /* 0x0000002eac4c723c */ /* 0x040fe400000418ff */
[----:B------:R-:W1:Y:S06]  /*3b30*/  MUFU.EX2 R209, R209 ;  /* 0x000000d100d17308 */ /* 0x000e6c0000000800 */
[C---:B------:R-:W-:Y:S08]  /*3b40*/  HMMA.16816.F32.BF16 R124, R172.reuse, R130, RZ ;  /* 0x00000082ac7c723c */ /* 0x040ff000000418ff */
[C---:B------:R-:W-:Y:S08]  /*3b50*/  HMMA.16816.F32.BF16 R140, R172.reuse, R146, RZ ;  /* 0x00000092ac8c723c */ /* 0x040ff000000418ff */
[----:B------:R-:W-:Y:S08]  /*3b60*/  HMMA.16816.F32.BF16 R156, R172, R162, RZ ;  /* 0x000000a2ac9c723c */ /* 0x000ff000000418ff */
[----:B------:R-:W-:Y:S08]  /*3b70*/  HMMA.16816.F32.BF16 R100, R176, R112, RZ ;  /* 0x00000070b064723c */ /* 0x000ff000000418ff */
[----:B------:R-:W-:Y:S08]  /*3b80*/  HMMA.16816.F32.BF16 R172, R172, R26, RZ ;  /* 0x0000001aacac723c */ /* 0x000ff000000418ff */
[C---:B-----5:R-:W-:Y:S08]  /*3b90*/  HMMA.16816.F32.BF16 R120, R36.reuse, R20, R120 ;  /* 0x000000142478723c */ /* 0x060ff00000041878 */
[----:B------:R-:W-:Y:S08]  /*3ba0*/  HMMA.16816.F32.BF16 R136, R36, R16, R136 ;  /* 0x000000102488723c */ /* 0x000ff00000041888 */
[C---:B------:R-:W-:Y:S07]  /*3bb0*/  HMMA.16816.F32.BF16 R116, R4.reuse, R20, R116 ;  /* 0x000000140474723c */ /* 0x040fee0000041874 */
[----:B------:R-:W-:Y:S01]  /*3bc0*/  IMAD.MOV.U32 R21, RZ, RZ, R151 ;  /* 0x000000ffff157224 */ /* 0x000fe200078e0097 */
[----:B------:R-:W-:Y:S01]  /*3bd0*/  HMMA.16816.F32.BF16 R132, R4, R16, R132 ;  /* 0x000000100484723c */ /* 0x000fe20000041884 */
[----:B------:R-:W-:-:S06]  /*3be0*/  IMAD.MOV.U32 R20, RZ, RZ, R150 ;  /* 0x000000ffff147224 */ /* 0x000fcc00078e0096 */
[----:B------:R-:W-:Y:S01]  /*3bf0*/  IMAD.MOV.U32 R17, RZ, RZ, R149 ;  /* 0x000000ffff117224 */ /* 0x000fe200078e0095 */
[----:B------:R-:W-:Y:S01]  /*3c00*/  HMMA.16816.F32.BF16 R88, R36, R32, R88 ;  /* 0x000000202458723c */ /* 0x000fe20000041858 */
[----:B------:R-:W-:-:S07]  /*3c10*/  IMAD.MOV.U32 R16, RZ, RZ, R148 ;  /* 0x000000ffff107224 */ /* 0x000fce00078e0094 */
[----:B---3--:R-:W-:Y:S08]  /*3c20*/  HMMA.16816.F32.BF16 R104, R36, R28, R104 ;  /* 0x0000001c2468723c */ /* 0x008ff00000041868 */
[C---:B------:R-:W-:Y:S07]  /*3c30*/  HMMA.16816.F32.BF16 R84, R4.reuse, R32, R84 ;  /* 0x000000200454723c */ /* 0x040fee0000041854 */
[----:B------:R-:W-:Y:S01]  /*3c40*/  IMAD.MOV.U32 R32, RZ, RZ, R167 ;  /* 0x000000ffff207224 */ /* 0x000fe200078e00a7 */
[----:B------:R-:W-:Y:S01]  /*3c50*/  HMMA.16816.F32.BF16 R100, R4, R28, R100 ;  /* 0x0000001c0464723c */ /* 0x000fe20000041864 */
[----:B------:R-:W-:-:S02]  /*3c60*/  IMAD.MOV.U32 R33, RZ, RZ, R166 ;  /* 0x000000ffff217224 */ /* 0x000fc400078e00a6 */
[----:B------:R-:W-:-:S04]  /*3c70*/  FFMA.FTZ R32, R32, c[0x0][0x2d0], -R211 ;  /* 0x0000b40020207a23 */ /* 0x000fc800000108d3 */
[----:B------:R-:W-:Y:S01]  /*3c80*/  IMAD.MOV.U32 R29, RZ, RZ, R165 ;  /* 0x000000ffff1d7224 */ /* 0x000fe200078e00a5 */
[C---:B------:R-:W-:Y:S01]  /*3c90*/  HMMA.16816.F32.BF16 R152, R36.reuse, R12, R152 ;  /* 0x0000000c2498723c */ /* 0x040fe20000041898 */
[----:B------:R-:W-:Y:S01]  /*3ca0*/  IMAD.MOV.U32 R28, RZ, RZ, R164 ;  /* 0x000000ffff1c7224 */ /* 0x000fe200078e00a4 */
[----:B------:R-:W-:Y:S06]  /*3cb0*/  MUFU.EX2 R32, R32 ;  /* 0x0000002000207308 */ /* 0x000fec0000000800 */
        /* <DEDUP_REMOVED lines=9> */
[C---:B------:R-:W-:Y:S08]  /*3d50*/  HMMA.16816.F32.BF16 R148, R176.reuse, R160, RZ ;  /* 0x000000a0b094723c */ /* 0x040ff000000418ff */
[C---:B------:R-:W-:Y:S08]  /*3d60*/  HMMA.16816.F32.BF16 R40, R176.reuse, R42, RZ ;  /* 0x0000002ab028723c */ /* 0x040ff000000418ff */
[C---:B------:R-:W-:Y:S07]  /*3d70*/  HMMA.16816.F32.BF16 R164, R176.reuse, R24, RZ ;  /* 0x00000018b0a4723c */ /* 0x040fee00000418ff */
[----:B------:R-:W-:Y:S01]  /*3d80*/  IMAD.MOV.U32 R24, RZ, RZ, R81 ;  /* 0x000000ffff187224 */ /* 0x000fe200078e0051 */
[----:B------:R-:W-:Y:S01]  /*3d90*/  HMMA.16816.F32.BF16 R36, R176, R46, RZ ;  /* 0x0000002eb024723c */ /* 0x000fe200000418ff */
[----:B------:R-:W-:-:S06]  /*3da0*/  IMAD.MOV.U32 R25, RZ, RZ, R180 ;  /* 0x000000ffff197224 */ /* 0x000fcc00078e00b4 */
[----:B------:R-:W-:Y:S01]  /*3db0*/  IMAD.MOV.U32 R47, RZ, RZ, R181 ;  /* 0x000000ffff2f7224 */ /* 0x000fe200078e00b5 */
[----:B------:R-:W-:Y:S01]  /*3dc0*/  HMMA.16816.F32.BF16 R96, R176, R98, RZ ;  /* 0x00000062b060723c */ /* 0x000fe200000418ff */
[--C-:B------:R-:W-:Y:S02]  /*3dd0*/  FFMA.FTZ R46, R24, c[0x0][0x2d0], -R214.reuse ;  /* 0x0000b400182e7a23 */ /* 0x100fe400000108d6 */
[----:B------:R-:W-:-:S04]  /*3de0*/  FFMA.FTZ R47, R47, c[0x0][0x2d0], -R214 ;  /* 0x0000b4002f2f7a23 */ /* 0x000fc800000108d6 */
[----:B------:R-:W-:Y:S01]  /*3df0*/  MUFU.EX2 R46, R46 ;  /* 0x0000002e002e7308 */ /* 0x000fe20000000800 */
[C---:B------:R-:W-:Y:S07]  /*3e00*/  HMMA.16816.F32.BF16 R112, R176.reuse, R114, RZ ;  /* 0x00000072b070723c */ /* 0x040fee00000418ff */
[----:B------:R-:W-:Y:S01]  /*3e10*/  MUFU.EX2 R47, R47 ;  /* 0x0000002f002f7308 */ /* 0x000fe20000000800 */
[C---:B------:R-:W-:Y:S08]  /*3e20*/  HMMA.16816.F32.BF16 R128, R176.reuse, R130, RZ ;  /* 0x00000082b080723c */ /* 0x040ff000000418ff */
[C---:B------:R-:W-:Y:S08]  /*3e30*/  HMMA.16816.F32.BF16 R144, R176.reuse, R146, RZ ;  /* 0x00000092b090723c */ /* 0x040ff000000418ff */
[C---:B------:R-:W-:Y:S08]  /*3e40*/  HMMA.16816.F32.BF16 R160, R176.reuse, R162, RZ ;  /* 0x000000a2b0a0723c */ /* 0x040ff000000418ff */
[----:B------:R-:W-:Y:S08]  /*3e50*/  HMMA.16816.F32.BF16 R176, R176, R26, RZ ;  /* 0x0000001ab0b0723c */ /* 0x000ff000000418ff */
[C---:B------:R-:W-:Y:S08]  /*3e60*/  HMMA.16816.F32.BF16 R164, R4.reuse, R8, R164 ;  /* 0x0000000804a4723c */ /* 0x040ff000000418a4 */
[C---:B------:R-:W-:Y:S07]  /*3e70*/  HMMA.16816.F32.BF16 R80, R4.reuse, R82, R36 ;  /* 0x000000520450723c */ /* 0x040fee0000041824 */
[--C-:B------:R-:W-:Y:S01]  /*3e80*/  FFMA.FTZ R36, R33, c[0x0][0x2d0], -R212.reuse ;  /* 0x0000b40021247a23 */ /* 0x100fe200000108d4 */
[----:B------:R-:W-:Y:S01]  /*3e90*/  HMMA.16816.F32.BF16 R176, R4, R10, R176 ;  /* 0x0000000a04b0723c */ /* 0x000fe200000418b0 */
[----:B------:R-:W2:Y:S01]  /*3ea0*/  LDSM.16.MT88.4 R8, [R248+0x1100] ;  /* 0x00110000f808783b */ /* 0x000ea20000004200 */
[----:B------:R-:W-:-:S02]  /*3eb0*/  FFMA.FTZ R39, R21, c[0x0][0x2d0], -R212 ;  /* 0x0000b40015277a23 */ /* 0x000fc400000108d4 */
[--C-:B------:R-:W-:Y:S01]  /*3ec0*/  FFMA.FTZ R38, R28, c[0x0][0x2d0], -R212.reuse ;  /* 0x0000b4001c267a23 */ /* 0x100fe200000108d4 */
[----:B------:R-:W-:Y:S01]  /*3ed0*/  MUFU.EX2 R36, R36 ;  /* 0x0000002400247308 */ /* 0x000fe20000000800 */
[----:B------:R-:W-:Y:S01]  /*3ee0*/  FFMA.FTZ R37, R29, c[0x0][0x2d0], -R212 ;  /* 0x0000b4001d257a23 */ /* 0x000fe200000108d4 */
[----:B-1----:R-:W-:Y:S01]  /*3ef0*/  F2FP.BF16.PACK_AB R29, R209, R210 ;  /* 0x000000d2d11d723e */ /* 0x002fe200000010ff */
[----:B------:R-:W-:Y:S01]  /*3f00*/  HMMA.16816.F32.BF16 R180, R4, R182, R40 ;  /* 0x000000b604b4723c */ /* 0x000fe20000041828 */
[----:B------:R-:W-:-:S04]  /*3f10*/  FFMA.FTZ R33, R230, c[0x0][0x2d0], -R211 ;  /* 0x0000b400e6217a23 */ /* 0x000fc800000108d3 */
[----:B------:R-:W-:Y:S02]  /*3f20*/  MUFU.EX2 R39, R39 ;  /* 0x0000002700277308 */ /* 0x000fe40000000800 */
[--C-:B------:R-:W-:Y:S01]  /*3f30*/  FFMA.FTZ R43, R25, c[0x0][0x2d0], -R213.reuse ;  /* 0x0000b400192b7a23 */ /* 0x100fe200000108d5 */
[C---:B------:R-:W-:Y:S01]  /*3f40*/  HMMA.16816.F32.BF16 R96, R4.reuse, R34, R96 ;  /* 0x000000220460723c */ /* 0x040fe20000041860 */
[--C-:B------:R-:W-:Y:S01]  /*3f50*/  FFMA.FTZ R42, R16, c[0x0][0x2d0], -R213.reuse ;  /* 0x0000b400102a7a23 */ /* 0x100fe200000108d5 */
[----:B------:R-:W-:Y:S01]  /*3f60*/  LDSM.16.MT88.4 R24, [R240+0x1900] ;  /* 0x00190000f018783b */ /* 0x000fe20000004200 */
[--C-:B------:R-:W-:Y:S02]  /*3f70*/  FFMA.FTZ R41, R17, c[0x0][0x2d0], -R213.reuse ;  /* 0x0000b40011297a23 */ /* 0x100fe400000108d5 */
[----:B------:R-:W-:Y:S01]  /*3f80*/  FFMA.FTZ R40, R20, c[0x0][0x2d0], -R213 ;  /* 0x0000b40014287a23 */ /* 0x000fe200000108d5 */
[----:B------:R-:W-:Y:S01]  /*3f90*/  MUFU.EX2 R43, R43 ;  /* 0x0000002b002b7308 */ /* 0x000fe20000000800 */
[--C-:B------:R-:W-:Y:S01]  /*3fa0*/  FFMA.FTZ R35, R226, c[0x0][0x2d0], -R211.reuse ;  /* 0x0000b400e2237a23 */ /* 0x100fe200000108d3 */
[----:B------:R-:W-:Y:S01]  /*3fb0*/  HMMA.16816.F32.BF16 R148, R4, R12, R148 ;  /* 0x0000000c0494723c */ /* 0x000fe20000041894 */
[----:B------:R-:W-:-:S02]  /*3fc0*/  FFMA.FTZ R34, R228, c[0x0][0x2d0], -R211 ;  /* 0x0000b400e4227a23 */ /* 0x000fc400000108d3 */
[--C-:B------:R-:W-:Y:S02]  /*3fd0*/  FFMA.FTZ R226, R227, c[0x0][0x2d0], -R214.reuse ;  /* 0x0000b400e3e27a23 */ /* 0x100fe400000108d6 */
[----:B------:R-:W-:Y:S01]  /*3fe0*/  FFMA.FTZ R214, R215, c[0x0][0x2d0], -R214 ;  /* 0x0000b400d7d67a23 */ /* 0x000fe200000108d6 */
[----:B------:R-:W1:Y:S01]  /*3ff0*/  MUFU.EX2 R42, R42 ;  /* 0x0000002a002a7308 */ /* 0x000e620000000800 */
[--C-:B------:R-:W-:Y:S01]  /*4000*/  FFMA.FTZ R215, R222, c[0x0][0x2d0], -R213.reuse ;  /* 0x0000b400ded77a23 */ /* 0x100fe200000108d5 */
[C---:B------:R-:W-:Y:S01]  /*4010*/  HMMA.16816.F32.BF16 R112, R4.reuse, R30, R112 ;  /* 0x0000001e0470723c */ /* 0x040fe20000041870 */
[----:B------:R-:W-:Y:S02]  /*4020*/  FFMA.FTZ R213, R216, c[0x0][0x2d0], -R213 ;  /* 0x0000b400d8d57a23 */ /* 0x000fe400000108d5 */
[--C-:B------:R-:W-:Y:S02]  /*4030*/  FFMA.FTZ R216, R229, c[0x0][0x2d0], -R212.reuse ;  /* 0x0000b400e5d87a23 */ /* 0x100fe400000108d4 */
[----:B------:R-:W-:Y:S01]  /*4040*/  FFMA.FTZ R212, R217, c[0x0][0x2d0], -R212 ;  /* 0x0000b400d9d47a23 */ /* 0x000fe200000108d4 */
[----:B------:R-:W-:Y:S02]  /*4050*/  MUFU.EX2 R41, R41 ;  /* 0x0000002900297308 */ /* 0x000fe40000000800 */
[C---:B------:R-:W-:Y:S06]  /*4060*/  HMMA.16816.F32.BF16 R128, R4.reuse, R22, R128 ;  /* 0x000000160480723c */ /* 0x040fec0000041880 */
[----:B------:R-:W3:Y:S02]  /*4070*/  MUFU.EX2 R40, R40 ;  /* 0x0000002800287308 */ /* 0x000ee40000000800 */
[C---:B------:R-:W-:Y:S01]  /*4080*/  HMMA.16816.F32.BF16 R144, R4.reuse, R18, R144 ;  /* 0x000000120490723c */ /* 0x040fe20000041890 */
[----:B------:R-:W4:Y:S05]  /*4090*/  LDSM.16.MT88.4 R16, [R242+0x3100] ;  /* 0x00310000f210783b */ /* 0x000f2a0000004200 */
[----:B------:R-:W5:Y:S02]  /*40a0*/  MUFU.EX2 R38, R38 ;  /* 0x0000002600267308 */ /* 0x000f640000000800 */
[----:B------:R-:W-:Y:S01]  /*40b0*/  HMMA.16816.F32.BF16 R160, R4, R14, R160 ;  /* 0x0000000e04a0723c */ /* 0x000fe200000418a0 */
[----:B------:R-:W4:Y:S05]  /*40c0*/  LDSM.16.MT88.4 R12, [R242+0x1100] ;  /* 0x00110000f20c783b */ /* 0x000f2a0000004200 */
[----:B------:R-:W2:Y:S01]  /*40d0*/  MUFU.EX2 R37, R37 ;  /* 0x0000002500257308 */ /* 0x000ea20000000800 */
[----:B------:R-:W-:-:S02]  /*40e0*/  F2FP.BF16.PACK_AB R4, R224, R231 ;  /* 0x000000e7e004723e */ /* 0x000fc400000010ff */
[----:B-1----:R-:W-:Y:S01]  /*40f0*/  F2FP.BF16.PACK_AB R5, R42, R43 ;  /* 0x0000002b2a05723e */ /* 0x002fe200000010ff */
[----:B------:R-:W-:Y:S01]  /*4100*/  FADD.FTZ R43, R43, R48 ;  /* 0x000000302b2b7221 */ /* 0x000fe20000010000 */
[----:B------:R-:W-:Y:S02]  /*4110*/  F2FP.BF16.PACK_AB R6, R46, R47 ;  /* 0x0000002f2e06723e */ /* 0x000fe400000010ff */
[----:B---3--:R-:W-:Y:S01]  /*4120*/  F2FP.BF16.PACK_AB R7, R40, R41 ;  /* 0x000000292807723e */ /* 0x008fe200000010ff */
[----:B------:R-:W-:Y:S01]  /*4130*/  MUFU.EX2 R35, R35 ;  /* 0x0000002300237308 */ /* 0x000fe20000000800 */
[----:B-----5:R-:W-:Y:S01]  /*4140*/  F2FP.BF16.PACK_AB R20, R38, R39 ;  /* 0x000000272614723e */ /* 0x020fe200000010ff */
[----:B------:R-:W-:-:S04]  /*4150*/  FADD.FTZ R42, R42, R43 ;  /* 0x0000002b2a2a7221 */ /* 0x000fc80000010000 */
[----:B--2---:R-:W-:Y:S01]  /*4160*/  HMMA.16816.F32.BF16 R192, R4, R8, R192 ;  /* 0x0000000804c0723c */ /* 0x004fe200000418c0 */
[----:B------:R-:W-:Y:S01]  /*4170*/  FADD.FTZ R41, R41, R42 ;  /* 0x0000002a29297221 */ /* 0x000fe20000010000 */
[----:B------:R-:W1:Y:S01]  /*4180*/  MUFU.EX2 R34, R34 ;  /* 0x0000002200227308 */ /* 0x000e620000000800 */
[----:B------:R-:W-:Y:S02]  /*4190*/  F2FP.BF16.PACK_AB R22, R36, R37 ;  /* 0x000000252416723e */ /* 0x000fe400000010ff */
[----:B------:R-:W-:-:S03]  /*41a0*/  FADD.FTZ R40, R40, R41 ;  /* 0x0000002928287221 */ /* 0x000fc60000010000 */
[C---:B------:R-:W-:Y:S02]  /*41b0*/  HMMA.16816.F32.BF16 R180, R4.reuse, R10, R180 ;  /* 0x0000000a04b4723c */ /* 0x040fe400000418b4 */
[----:B------:R-:W2:Y:S06]  /*41c0*/  MUFU.EX2 R33, R33 ;  /* 0x0000002100217308 */ /* 0x000eac0000000800 */
[----:B----4-:R-:W-:Y:S01]  /*41d0*/  HMMA.16816.F32.BF16 R132, R4, R16, R132 ;  /* 0x000000100484723c */ /* 0x010fe20000041884 */
[----:B-1----:R-:W-:Y:S01]  /*41e0*/  F2FP.BF16.PACK_AB R21, R34, R35 ;  /* 0x000000232215723e */ /* 0x002fe200000010ff */
[----:B------:R-:W-:Y:S01]  /*41f0*/  MUFU.EX2 R226, R226 ;  /* 0x000000e200e27308 */ /* 0x000fe20000000800 */
[----:B------:R-:W-:-:S05]  /*4200*/  FADD.FTZ R35, R35, R44 ;  /* 0x0000002c23237221 */ /* 0x000fca0000010000 */
[----:B------:R-:W-:Y:S01]  /*4210*/  HMMA.16816.F32.BF16 R68, R4, R12, R68 ;  /* 0x0000000c0444723c */ /* 0x000fe20000041844 */
[----:B------:R-:W-:Y:S01]  /*4220*/  FADD.FTZ R34, R34, R35 ;  /* 0x0000002322227221 */ /* 0x000fe20000010000 */
[----:B--2---:R-:W-:Y:S01]  /*4230*/  F2FP.BF16.PACK_AB R23, R32, R33 ;  /* 0x000000212017723e */ /* 0x004fe200000010ff */
[----:B------:R-:W-:Y:S02]  /*4240*/  MUFU.EX2 R214, R214 ;  /* 0x000000d600d67308 */ /* 0x000fe40000000800 */
[----:B------:R-:W-:-:S03]  /*4250*/  FADD.FTZ R33, R33, R34 ;  /* 0x0000002221217221 */ /* 0x000fc60000010000 */
[----:B------:R-:W-:Y:S01]  /*4260*/  HMMA.16816.F32.BF16 R80, R4, R14, R80 ;  /* 0x0000000e0450723c */ /* 0x000fe20000041850 */
[----:B------:R-:W-:Y:S02]  /*4270*/  FADD.FTZ R33, R32, R33 ;  /* 0x0000002120217221 */ /* 0x000fe40000010000 */
[----:B------:R-:W-:Y:S02]  /*4280*/  MUFU.EX2 R215, R215 ;  /* 0x000000d700d77308 */ /* 0x000fe40000000800 */
[----:B------:R-:W-:-:S03]  /*4290*/  FADD.FTZ R210, R210, R33 ;  /* 0x00000021d2d27221 */ /* 0x000fc60000010000 */
[C---:B------:R-:W-:Y:S01]  /*42a0*/  HMMA.16816.F32.BF16 R188, R20.reuse, R8, R188 ;  /* 0x0000000814bc723c */ /* 0x040fe200000418bc */
[----:B------:R-:W-:Y:S02]  /*42b0*/  FADD.FTZ R209, R209, R210 ;  /* 0x000000d2d1d17221 */ /* 0x000fe40000010000 */
[----:B------:R-:W-:Y:S05]  /*42c0*/  MUFU.EX2 R213, R213 ;  /* 0x000000d500d57308 */ /* 0x000fea0000000800 */
[C---:B------:R-:W-:Y:S01]  /*42d0*/  HMMA.16816.F32.BF16 R184, R20.reuse, R10, R184 ;  /* 0x0000000a14b8723c */ /* 0x040fe200000418b8 */
[----:B------:R-:W1:Y:S02]  /*42e0*/  LDSM.16.MT88.4 R8, [R241+0x1100] ;  /* 0x00110000f108783b */ /* 0x000e640000004200 */
[----:B------:R-:W2:Y:S05]  /*42f0*/  MUFU.EX2 R216, R216 ;  /* 0x000000d800d87308 */ /* 0x000eaa0000000800 */
[C---:B------:R-:W-:Y:S03]  /*4300*/  HMMA.16816.F32.BF16 R72, R20.reuse, R12, R72 ;  /* 0x0000000c1448723c */ /* 0x040fe60000041848 */
[----:B------:R-:W3:Y:S05]  /*4310*/  MUFU.EX2 R212, R212 ;  /* 0x000000d400d47308 */ /* 0x000eea0000000800 */
[----:B------:R-:W-:Y:S01]  /*4320*/  HMMA.16816.F32.BF16 R76, R20, R14, R76 ;  /* 0x0000000e144c723c */ /* 0x000fe2000004184c */
[----:B------:R-:W4:Y:S01]  /*4330*/  LDSM.16.MT88.4 R12, [R240+0x1100] ;  /* 0x00110000f00c783b */ /* 0x000f220000004200 */
[----:B--2---:R-:W-:-:S06]  /*4340*/  F2FP.BF16.PACK_AB R28, R225, R216 ;  /* 0x000000d8e11c723e */ /* 0x004fcc00000010ff */
[----:B------:R-:W-:Y:S01]  /*4350*/  HMMA.16816.F32.BF16 R136, R20, R16, R136 ;  /* 0x000000101488723c */ /* 0x000fe20000041888 */
[----:B---3--:R-:W-:-:S07]  /*4360*/  F2FP.BF16.PACK_AB R30, R212, R221 ;  /* 0x000000ddd41e723e */ /* 0x008fce00000010ff */
[-C--:B------:R-:W-:Y:S08]  /*4370*/  HMMA.16816.F32.BF16 R140, R20, R18.reuse, R140 ;  /* 0x00000012148c723c */ /* 0x080ff0000004188c */
[C---:B------:R-:W-:Y:S01]  /*4380*/  HMMA.16816.F32.BF16 R144, R4.reuse, R18, R144 ;  /* 0x000000120490723c */ /* 0x040fe20000041890 */
[----:B------:R-:W-:Y:S07]  /*4390*/  LDSM.16.MT88.4 R16, [R248+0x1900] ;  /* 0x00190000f810783b */ /* 0x000fee0000004200 */
[-C--:B-1----:R-:W-:Y:S08]  /*43a0*/  HMMA.16816.F32.BF16 R84, R4, R8.reuse, R84 ;  /* 0x000000080454723c */ /* 0x082ff00000041854 */
[C---:B------:R-:W-:Y:S08]  /*43b0*/  HMMA.16816.F32.BF16 R88, R20.reuse, R8, R88 ;  /* 0x000000081458723c */ /* 0x040ff00000041858 */
[-C--:B------:R-:W-:Y:S08]  /*43c0*/  HMMA.16816.F32.BF16 R92, R20, R10.reuse, R92 ;  /* 0x0000000a145c723c */ /* 0x080ff0000004185c */
[C---:B------:R-:W-:Y:S01]  /*43d0*/  HMMA.16816.F32.BF16 R96, R4.reuse, R10, R96 ;  /* 0x0000000a0460723c */ /* 0x040fe20000041860 */
[----:B------:R-:W1:Y:S07]  /*43e0*/  LDSM.16.MT88.4 R8, [R248+0x3100] ;  /* 0x00310000f808783b */ /* 0x000e6e0000004200 */
[-C--:B----4-:R-:W-:Y:S08]  /*43f0*/  HMMA.16816.F32.BF16 R100, R4, R12.reuse, R100 ;  /* 0x0000000c0464723c */ /* 0x090ff00000041864 */
[C---:B------:R-:W-:Y:S08]  /*4400*/  HMMA.16816.F32.BF16 R104, R20.reuse, R12, R104 ;  /* 0x0000000c1468723c */ /* 0x040ff00000041868 */
[-C--:B------:R-:W-:Y:S08]  /*4410*/  HMMA.16816.F32.BF16 R108, R20, R14.reuse, R108 ;  /* 0x0000000e146c723c */ /* 0x080ff0000004186c */
[C---:B------:R-:W-:Y:S01]  /*4420*/  HMMA.16816.F32.BF16 R112, R4.reuse, R14, R112 ;  /* 0x0000000e0470723c */ /* 0x040fe20000041870 */
[----:B------:R-:W2:Y:S07]  /*4430*/  LDSM.16.MT88.4 R12, [R241+0x3100] ;  /* 0x00310000f10c783b */ /* 0x000eae0000004200 */
[-C--:B-1----:R-:W-:Y:S08]  /*4440*/  HMMA.16816.F32.BF16 R116, R4, R8.reuse, R116 ;  /* 0x000000080474723c */ /* 0x082ff00000041874 */
[C---:B------:R-:W-:Y:S08]  /*4450*/  HMMA.16816.F32.BF16 R120, R20.reuse, R8, R120 ;  /* 0x000000081478723c */ /* 0x040ff00000041878 */
[-C--:B------:R-:W-:Y:S08]  /*4460*/  HMMA.16816.F32.BF16 R124, R20, R10.reuse, R124 ;  /* 0x0000000a147c723c */ /* 0x080ff0000004187c */
[----:B------:R-:W-:Y:S01]  /*4470*/  HMMA.16816.F32.BF16 R128, R4, R10, R128 ;  /* 0x0000000a0480723c */ /* 0x000fe20000041880 */
[----:B------:R-:W1:Y:S07]  /*4480*/  LDSM.16.MT88.4 R8, [R240+0x3100] ;  /* 0x00310000f008783b */ /* 0x000e6e0000004200 */
[C---:B--2---:R-:W-:Y:S08]  /*4490*/  HMMA.16816.F32.BF16 R152, R20.reuse, R12, R152 ;  /* 0x0000000c1498723c */ /* 0x044ff00000041898 */
[----:B------:R-:W-:Y:S08]  /*44a0*/  HMMA.16816.F32.BF16 R156, R20, R14, R156 ;  /* 0x0000000e149c723c */ /* 0x000ff0000004189c */
[C---:B------:R-:W-:Y:S08]  /*44b0*/  HMMA.16816.F32.BF16 R148, R4.reuse, R12, R148 ;  /* 0x0000000c0494723c */ /* 0x040ff00000041894 */
[----:B------:R-:W-:Y:S01]  /*44c0*/  HMMA.16816.F32.BF16 R160, R4, R14, R160 ;  /* 0x0000000e04a0723c */ /* 0x000fe200000418a0 */
[----:B------:R-:W2:Y:S07]  /*44d0*/  LDSM.16.MT88.4 R12, [R242+0x1900] ;  /* 0x00190000f20c783b */ /* 0x000eae0000004200 */
[C---:B-1----:R-:W-:Y:S08]  /*44e0*/  HMMA.16816.F32.BF16 R168, R20.reuse, R8, R168 ;  /* 0x0000000814a8723c */ /* 0x042ff000000418a8 */
[----:B------:R-:W-:Y:S07]  /*44f0*/  HMMA.16816.F32.BF16 R172, R20, R10, R172 ;  /* 0x0000000a14ac723c */ /* 0x000fee00000418ac */
[----:B------:R-:W-:Y:S01]  /*4500*/  FADD.FTZ R21, R202, R201 ;  /* 0x000000c9ca157221 */ /* 0x000fe20000010000 */
[----:B------:R-:W-:Y:S01]  /*4510*/  HMMA.16816.F32.BF16 R164, R4, R8, R164 ;  /* 0x0000000804a4723c */ /* 0x000fe200000418a4 */
[----:B------:R-:W-:Y:S01]  /*4520*/  FADD.FTZ R201, R197, R206 ;  /* 0x000000cec5c97221 */ /* 0x000fe20000010000 */
[----:B------:R-:W-:Y:S01]  /*4530*/  MUFU.EX2 R202, R208 ;  /* 0x000000d000ca7308 */ /* 0x000fe20000000800 */
[----:B------:R-:W-:-:S02]  /*4540*/  FADD.FTZ R198, R198, R21 ;  /* 0x00000015c6c67221 */ /* 0x000fc40000010000 */
[----:B------:R-:W-:Y:S01]  /*4550*/  FADD.FTZ R201, R64, R201 ;  /* 0x000000c940c97221 */ /* 0x000fe20000010000 */
[----:B------:R-:W-:Y:S01]  /*4560*/  LDSM.16.MT88.4 R20, [R248+0x3900] ;  /* 0x00390000f814783b */ /* 0x000fe20000004200 */
[----:B------:R-:W-:Y:S01]  /*4570*/  FADD.FTZ R198, R59, R198 ;  /* 0x000000c63bc67221 */ /* 0x000fe20000010000 */
[----:B------:R-:W-:Y:S01]  /*4580*/  HMMA.16816.F32.BF16 R176, R4, R10, R176 ;  /* 0x0000000a04b0723c */ /* 0x000fe200000418b0 */
[----:B------:R-:W-:Y:S01]  /*4590*/  FADD.FTZ R58, R58, R201 ;  /* 0x000000c93a3a7221 */ /* 0x000fe20000010000 */
[----:B------:R-:W1:Y:S01]  /*45a0*/  LDSM.16.MT88.4 R8, [R241+0x1900] ;  /* 0x00190000f108783b */ /* 0x000e620000004200 */
[----:B------:R-:W3:Y:S01]  /*45b0*/  MUFU.EX2 R197, R207 ;  /* 0x000000cf00c57308 */ /* 0x000ee20000000800 */
[----:B------:R-:W-:Y:S02]  /*45c0*/  FADD.FTZ R63, R63, R198 ;  /* 0x000000c63f3f7221 */ /* 0x000fe40000010000 */
[----:B------:R-:W-:Y:S01]  /*45d0*/  FADD.FTZ R53, R53, R58 ;  /* 0x0000003a35357221 */ /* 0x000fe20000010000 */
[----:B------:R-:W-:Y:S01]  /*45e0*/  F2FP.BF16.PACK_AB R4, R223, R226 ;  /* 0x000000e2df04723e */ /* 0x000fe200000010ff */
[----:B------:R-:W-:Y:S01]  /*45f0*/  FADD.FTZ R63, R54, R63 ;  /* 0x0000003f363f7221 */ /* 0x000fe20000010000 */
[----:B------:R-:W-:Y:S01]  /*4600*/  F2FP.BF16.PACK_AB R5, R220, R215 ;  /* 0x000000d7dc05723e */ /* 0x000fe200000010ff */
[----:B------:R-:W-:Y:S01]  /*4610*/  FADD.FTZ R52, R52, R53 ;  /* 0x0000003534347221 */ /* 0x000fe20000010000 */
[----:B------:R-:W-:Y:S01]  /*4620*/  F2FP.BF16.PACK_AB R6, R214, R219 ;  /* 0x000000dbd606723e */ /* 0x000fe200000010ff */
[----:B------:R-:W-:Y:S01]  /*4630*/  FADD.FTZ R60, R60, R63 ;  /* 0x0000003f3c3c7221 */ /* 0x000fe20000010000 */
[----:B------:R-:W-:Y:S01]  /*4640*/  F2FP.BF16.PACK_AB R7, R213, R218 ;  /* 0x000000dad507723e */ /* 0x000fe200000010ff */
[----:B------:R-:W-:-:S02]  /*4650*/  FADD.FTZ R52, R51, R52 ;  /* 0x0000003433347221 */ /* 0x000fc40000010000 */
[----:B------:R-:W-:Y:S02]  /*4660*/  FADD.FTZ R60, R57, R60 ;  /* 0x0000003c393c7221 */ /* 0x000fe40000010000 */
[----:B------:R-:W-:Y:S01]  /*4670*/  FADD.FTZ R231, R231, R52 ;  /* 0x00000034e7e77221 */ /* 0x000fe20000010000 */
[----:B---3--:R-:W-:Y:S01]  /*4680*/  F2FP.BF16.PACK_AB R31, R197, R202 ;  /* 0x000000cac51f723e */ /* 0x008fe200000010ff */
[-C--:B------:R-:W-:Y:S01]  /*4690*/  HMMA.16816.F32.BF16 R192, R4, R16.reuse, R192 ;  /* 0x0000001004c0723c */ /* 0x080fe200000418c0 */
        /* <DEDUP_REMOVED lines=15> */
[----:B------:R-:W3:Y:S01]  /*4790*/  LDSM.16.MT88.4 R16, [R242+0x3900] ;  /* 0x00390000f210783b */ /* 0x000ee20000004200 */
[----:B------:R-:W-:Y:S02]  /*47a0*/  FADD.FTZ R215, R220, R215 ;  /* 0x000000d7dcd77221 */ /* 0x000fe40000010000 */
[----:B------:R-:W-:Y:S02]  /*47b0*/  FADD.FTZ R216, R225, R216 ;  /* 0x000000d8e1d87221 */ /* 0x000fe40000010000 */
[----:B------:R-:W-:Y:S02]  /*47c0*/  FADD.FTZ R218, R218, R215 ;  /* 0x000000d7dada7221 */ /* 0x000fe40000010000 */
[----:B--2---:R-:W-:Y:S01]  /*47d0*/  HMMA.16816.F32.BF16 R68, R4, R12, R68 ;  /* 0x0000000c0444723c */ /* 0x004fe20000041844 */
[----:B------:R-:W-:-:S02]  /*47e0*/  FADD.FTZ R202, R202, R209 ;  /* 0x000000d1caca7221 */ /* 0x000fc40000010000 */
[----:B------:R-:W-:-:S05]  /*47f0*/  FADD.FTZ R221, R221, R216 ;  /* 0x000000d8dddd7221 */ /* 0x000fca0000010000 */
        /* <DEDUP_REMOVED lines=17> */
[C---:B-1----:R-:W-:Y:S08]  /*4910*/  HMMA.16816.F32.BF16 R164, R4.reuse, R8, R164 ;  /* 0x0000000804a4723c */ /* 0x042ff000000418a4 */
[----:B------:R-:W-:Y:S07]  /*4920*/  HMMA.16816.F32.BF16 R176, R4, R10, R176 ;  /* 0x0000000a04b0723c */ /* 0x000fee00000418b0 */
[----:B------:R-:W-:Y:S01]  /*4930*/  FADD.FTZ R4, R214, R219 ;  /* 0x000000dbd6047221 */ /* 0x000fe20000010000 */
[----:B------:R-:W-:Y:S01]  /*4940*/  HMMA.16816.F32.BF16 R104, R28, R24, R104 ;  /* 0x000000181c68723c */ /* 0x000fe20000041868 */
[----:B------:R-:W-:-:S02]  /*4950*/  FADD.FTZ R6, R213, R218 ;  /* 0x000000dad5067221 */ /* 0x000fc40000010000 */
[----:B------:R-:W-:Y:S01]  /*4960*/  FADD.FTZ R5, R212, R221 ;  /* 0x000000ddd4057221 */ /* 0x000fe20000010000 */
[----:B------:R1:W-:Y:S04]  /*4970*/  STL [R1+0x54], R4 ;  /* 0x0000540401007387 */ /* 0x0003e80000100800 */
[----:B------:R2:W-:Y:S01]  /*4980*/  STL [R1+0x50], R6 ;  /* 0x0000500601007387 */ /* 0x0005e20000100800 */
[C---:B------:R-:W-:Y:S08]  /*4990*/  HMMA.16816.F32.BF16 R108, R28.reuse, R26, R108 ;  /* 0x0000001a1c6c723c */ /* 0x040ff0000004186c */
[C---:B------:R-:W-:Y:S08]  /*49a0*/  HMMA.16816.F32.BF16 R120, R28.reuse, R20, R120 ;  /* 0x000000141c78723c */ /* 0x040ff00000041878 */
[----:B------:R-:W-:Y:S01]  /*49b0*/  HMMA.16816.F32.BF16 R124, R28, R22, R124 ;  /* 0x000000161c7c723c */ /* 0x000fe2000004187c */
[----:B-1----:R-:W-:-:S07]  /*49c0*/  FADD.FTZ R4, R197, R202 ;  /* 0x000000cac5047221 */ /* 0x002fce0000010000 */
[C---:B------:R-:W-:Y:S01]  /*49d0*/  HMMA.16816.F32.BF16 R136, R28.reuse, R16, R136 ;  /* 0x000000101c88723c */ /* 0x040fe20000041888 */
[----:B------:R2:W-:Y:S04]  /*49e0*/  STL [R1+0x48], R4 ;  /* 0x0000480401007387 */ /* 0x0005e80000100800 */
[----:B------:R2:W-:Y:S03]  /*49f0*/  STL [R1+0x4c], R5 ;  /* 0x00004c0501007387 */ /* 0x0005e60000100800 */
[C---:B------:R-:W-:Y:S08]  /*4a00*/  HMMA.16816.F32.BF16 R140, R28.reuse, R18, R140 ;  /* 0x000000121c8c723c */ /* 0x040ff0000004188c */
[C---:B------:R-:W-:Y:S08]  /*4a10*/  HMMA.16816.F32.BF16 R152, R28.reuse, R12, R152 ;  /* 0x0000000c1c98723c */ /* 0x040ff00000041898 */
[C---:B------:R-:W-:Y:S08]  /*4a20*/  HMMA.16816.F32.BF16 R156, R28.reuse, R14, R156 ;  /* 0x0000000e1c9c723c */ /* 0x040ff0000004189c */
[C---:B------:R-:W-:Y:S08]  /*4a30*/  HMMA.16816.F32.BF16 R168, R28.reuse, R8, R168 ;  /* 0x000000081ca8723c */ /* 0x040ff000000418a8 */
[----:B------:R-:W-:Y:S01]  /*4a40*/  HMMA.16816.F32.BF16 R172, R28, R10, R172 ;  /* 0x0000000a1cac723c */ /* 0x000fe200000418ac */
[----:B------:R-:W-:Y:S07]  /*4a50*/  @!P1 BRA `(.L_x_2579) ;  /* 0x0000394000009947 */ /* 0x000fee0003800000 */
[----:B--2---:R-:W2:Y:S04]  /*4a60*/  LDL.64 R204, [R1+0x40] ;  /* 0x0000400001cc7983 */ /* 0x004ea80000100a00 */
[----:B------:R-:W3:Y:S04]  /*4a70*/  LDL.64 R206, [R1+0x10] ;  /* 0x0000100001ce7983 */ /* 0x000ee80000100a00 */
[----:B------:R-:W4:Y:S04]  /*4a80*/  LDL R227, [R1+0x8] ;  /* 0x0000080001e37983 */ /* 0x000f280000100800 */
[----:B------:R-:W5:Y:S04]  /*4a90*/  LDL R230, [R1+0xc] ;  /* 0x00000c0001e67983 */ /* 0x000f680000100800 */
[----:B------:R-:W4:Y:S01]  /*4aa0*/  LDL.64 R228, [R1+0x18] ;  /* 0x0000180001e47983 */ /* 0x000f220000100a00 */
[----:B------:R-:W-:Y:S01]  /*4ab0*/  IMAD.MOV.U32 R198, RZ, RZ, R3 ;  /* 0x000000ffffc67224 */ /* 0x000fe200078e0003 */
[----:B------:R-:W-:Y:S01]  /*4ac0*/  MOV R199, R2 ;  /* 0x0000000200c77202 */ /* 0x000fe20000000f00 */
[----:B------:R-:W-:Y:S01]  /*4ad0*/  IMAD.MOV.U32 R197, RZ, RZ, R0 ;  /* 0x000000ffffc57224 */ /* 0x000fe200078e0000 */
[----:B------:R-:W-:Y:S01]  /*4ae0*/  UIADD3 UR12, UP0, UR16, 0x80, URZ ;  /* 0x00000080100c7890 */ /* 0x000fe2000ff1e03f */
        /* <DEDUP_REMOVED lines=9> */
[----:B---3--:R-:W-:-:S03]  /*4b80*/  IADD3 R3, P1, R206, 0x40, RZ ;  /* 0x00000040ce037810 */ /* 0x008fc60007f3e0ff */
[----:B------:R-:W-:Y:S04]  /*4b90*/  STL [R1+0x3c], R4 ;  /* 0x00003c0401007387 */ /* 0x000fe80000100800 */
[----:B------:R1:W-:Y:S01]  /*4ba0*/  STL [R1+0x34], R3 ;  /* 0x0000340301007387 */ /* 0x0003e20000100800 */
[----:B-----5:R-:W-:Y:S01]  /*4bb0*/  IADD3.X R2, RZ, R230, RZ, P2, !PT ;  /* 0x000000e6ff027210 */ /* 0x020fe200017fe4ff */
[----:B----4-:R-:W-:Y:S02]  /*4bc0*/  IMAD.X R0, RZ, RZ, R229, P1 ;  /* 0x000000ffff007224 */ /* 0x010fe400008e06e5 */
[----:B-1----:R-:W-:-:S05]  /*4bd0*/  IMAD.SHL.U32 R3, R227, 0x2, RZ ;  /* 0x00000002e3037824 */ /* 0x002fca00078e00ff */
[----:B------:R1:W-:Y:S04]  /*4be0*/  STL [R1+0x2c], R3 ;  /* 0x00002c0301007387 */ /* 0x0003e80000100800 */
[----:B------:R1:W-:Y:S04]  /*4bf0*/  STL [R1+0x38], R2 ;  /* 0x0000380201007387 */ /* 0x0003e80000100800 */
[----:B------:R1:W-:Y:S02]  /*4c00*/  STL [R1+0x30], R0 ;  /* 0x0000300001007387 */ /* 0x0003e40000100800 */
.L_x_2580:
        /* <DEDUP_REMOVED lines=12> */
[----:B------:R-:W-:Y:S01]  /*4cd0*/  LDSM.16.M88.4 R208, [R251+0x8100] ;  /* 0x00810000fbd0783b */ /* 0x000fe20000000200 */
[----:B------:R-:W-:Y:S02]  /*4ce0*/  @UP1 USHF.L.U64.HI UR17, UR4, UR13, UR5 ;  /* 0x0000000d04111299 */ /* 0x000fe40008010205 */
[----:B------:R-:W-:Y:S05]  /*4cf0*/  @UP1 UIMAD.WIDE.U32 UR24, UR18, UR4, URZ ;  /* 0x00000004121812a5 */ /* 0x000fea000f8e003f */
[----:B--2---:R-:W2:Y:S08]  /*4d00*/  LDSM.16.M88.4 R212, [R250+0x4100] ;  /* 0x00410000fad4783b */ /* 0x004eb00000000200 */
[----:B------:R-:W3:Y:S08]  /*4d10*/  LDSM.16.M88.4 R216, [R251+0xa100] ;  /* 0x00a10000fbd8783b */ /* 0x000ef00000000200 */
[----:B------:R-:W4:Y:S08]  /*4d20*/  LDSM.16.M88.4 R220, [R250+0x4900] ;  /* 0x00490000fadc783b */ /* 0x000f300000000200 */
[----:B-1----:R-:W5:Y:S06]  /*4d30*/  LDL.64 R2, [R1+0x40] ;  /* 0x0000400001027983 */ /* 0x002f6c0000100a00 */
[----:B------:R-:W1:Y:S08]  /*4d40*/  LDSM.16.M88.4 R224, [R250+0x5100] ;  /* 0x00510000fae0783b */ /* 0x000e700000000200 */
[----:B------:R-:W5:Y:S01]  /*4d50*/  LDL R202, [R1+0xc] ;  /* 0x00000c0001ca7983 */ /* 0x000f620000100800 */
        /* <DEDUP_REMOVED lines=9> */
[-C--:B----4-:R-:W-:Y:S08]  /*4df0*/  HMMA.16816.F32.BF16 R20, R208, R220.reuse, RZ ;  /* 0x000000dcd014723c */ /* 0x090ff000000418ff */
[C---:B------:R-:W-:Y:S01]  /*4e00*/  HMMA.16816.F32.BF16 R24, R216.reuse, R220, RZ ;  /* 0x000000dcd818723c */ /* 0x040fe200000418ff */
[----:B------:R-:W4:Y:S07]  /*4e10*/  LDL R220, [R1+0x2c] ;  /* 0x00002c0001dc7983 */ /* 0x000f2e0000100800 */
[-C--:B------:R-:W-:Y:S08]  /*4e20*/  HMMA.16816.F32.BF16 R28, R216, R222.reuse, RZ ;  /* 0x000000ded81c723c */ /* 0x080ff000000418ff */
[C---:B------:R-:W-:Y:S08]  /*4e30*/  HMMA.16816.F32.BF16 R32, R208.reuse, R222, RZ ;  /* 0x000000ded020723c */ /* 0x040ff000000418ff */
[-C--:B-1----:R-:W-:Y:S08]  /*4e40*/  HMMA.16816.F32.BF16 R36, R208, R224.reuse, RZ ;  /* 0x000000e0d024723c */ /* 0x082ff000000418ff */
[C---:B------:R-:W-:Y:S01]  /*4e50*/  HMMA.16816.F32.BF16 R40, R216.reuse, R224, RZ ;  /* 0x000000e0d828723c */ /* 0x040fe200000418ff */
[----:B------:R-:W4:Y:S07]  /*4e60*/  LDL.64 R224, [R1+0x18] ;  /* 0x0000180001e07983 */ /* 0x000f2e0000100a00 */
[-C--:B------:R-:W-:Y:S08]  /*4e70*/  HMMA.16816.F32.BF16 R44, R216, R226.reuse, RZ ;  /* 0x000000e2d82c723c */ /* 0x080ff000000418ff */
[C---:B------:R-:W-:Y:S08]  /*4e80*/  HMMA.16816.F32.BF16 R48, R208.reuse, R226, RZ ;  /* 0x000000e2d030723c */ /* 0x040ff000000418ff */
[-C--:B--2---:R-:W-:Y:S08]  /*4e90*/  HMMA.16816.F32.BF16 R52, R208, R228.reuse, RZ ;  /* 0x000000e4d034723c */ /* 0x084ff000000418ff */
[C---:B------:R-:W-:Y:S01]  /*4ea0*/  HMMA.16816.F32.BF16 R56, R216.reuse, R228, RZ ;  /* 0x000000e4d838723c */ /* 0x040fe200000418ff */
[----:B------:R-:W2:Y:S07]  /*4eb0*/  LDL.64 R228, [R1+0x10] ;  /* 0x0000100001e47983 */ /* 0x000eae0000100a00 */
[-C--:B------:R-:W-:Y:S01]  /*4ec0*/  HMMA.16816.F32.BF16 R60, R216, R230.reuse, RZ ;  /* 0x000000e6d83c723c */ /* 0x080fe200000418ff */
[----:B------:R-:W2:Y:S04]  /*4ed0*/  LDL R218, [R1+0x34] ;  /* 0x0000340001da7983 */ /* 0x000ea80000100800 */
[----:B------:R-:W2:Y:S03]  /*4ee0*/  LDL R216, [R1+0x30] ;  /* 0x0000300001d87983 */ /* 0x000ea60000100800 */
        /* <DEDUP_REMOVED lines=13> */
[----:B-----5:R-:W-:Y:S04]  /*4fc0*/  IADD3 R0, P2, R2, UR9, RZ ;  /* 0x0000000902007c10 */ /* 0x020fe8000ff5e0ff */
[----:B------:R-:W-:Y:S01]  /*4fd0*/  LEA R2, P1, R0, c[0x0][0x1f8], 0x1 ;  /* 0x00007e0000027a11 */ /* 0x000fe200078208ff */
[C---:B------:R-:W-:Y:S04]  /*4fe0*/  HMMA.16816.F32.BF16 R40, R208.reuse, R212, R40 ;  /* 0x000000d4d028723c */ /* 0x040fe80000041828 */
[----:B------:R-:W-:Y:S04]  /*4ff0*/  IADD3.X R203, R202, UR8, RZ, P2, !PT ;  /* 0x00000008cacb7c10 */ /* 0x000fe800097fe4ff */
[-C--:B------:R-:W-:Y:S04]  /*5000*/  HMMA.16816.F32.BF16 R44, R208, R214.reuse, R44 ;  /* 0x000000d6d02c723c */ /* 0x080fe8000004182c */
[----:B------:R-:W-:Y:S04]  /*5010*/  LEA.HI.X R3, R0, c[0x0][0x1fc], R203, 0x1, P1 ;  /* 0x00007f0000037a11 */ /* 0x000fe800008f0ccb */
[C---:B------:R-:W-:Y:S01]  /*5020*/  HMMA.16816.F32.BF16 R48, R204.reuse, R214, R48 ;  /* 0x000000d6cc30723c */ /* 0x040fe20000041830 */
[----:B------:R-:W1:Y:S03]  /*5030*/  LDSM.16.M88.4 R212, [R237] ;  /* 0x00000000edd4783b */ /* 0x000e660000000200 */
[----:B---3--:R-:W-:Y:S01]  /*5040*/  IADD3 R196, P2, R196, UR9, RZ ;  /* 0x00000009c4c47c10 */ /* 0x008fe2000ff5e0ff */
[----:B------:R-:W-:Y:S03]  /*5050*/  @UP1 USHF.L.U32 UR9, UR24, 0x6, URZ ;  /* 0x0000000618091899 */ /* 0x000fe6000800063f */
[----:B------:R-:W-:Y:S04]  /*5060*/  LEA R202, P1, R196, c[0x0][0x1f8], 0x1 ;  /* 0x00007e00c4ca7a11 */ /* 0x000fe800078208ff */
[----:B------:R-:W-:Y:S01]  /*5070*/  IADD3.X R203, R200, UR8, RZ, P2, !PT ;  /* 0x00000008c8cb7c10 */ /* 0x000fe200097fe4ff */
[----:B------:R-:W-:Y:S03]  /*5080*/  @UP1 USHF.R.S32.HI UR8, URZ, 0x1f, UR18 ;  /* 0x0000001f3f081899 */ /* 0x000fe60008011412 */
[----:B------:R-:W-:Y:S01]  /*5090*/  LEA.HI.X R203, R196, c[0x0][0x1fc], R203, 0x1, P1 ;  /* 0x00007f00c4cb7a11 */ /* 0x000fe200008f0ccb */
[----:B------:R-:W-:Y:S04]  /*50a0*/  @UP1 UIMAD UR8, UR8, UR4, URZ ;  /* 0x00000004080812a4 */ /* 0x000fe8000f8e023f */
[----:B------:R-:W-:Y:S04]  /*50b0*/  @UP1 UIMAD UR8, UR18, UR5, UR8 ;  /* 0x00000005120812a4 */ /* 0x000fe8000f8e0208 */
[----:B------:R-:W-:Y:S04]  /*50c0*/  @UP1 UIADD3 UR8, UR25, UR8, URZ ;  /* 0x0000000819081290 */ /* 0x000fe8000fffe03f */
[----:B------:R-:W-:Y:S01]  /*50d0*/  @UP1 USHF.L.U64.HI UR8, UR24, 0x6, UR8 ;  /* 0x0000000618081899 */ /* 0x000fe20008010208 */
[----:B------:R-:W-:Y:S01]  /*50e0*/  @!PT LDS RZ, [RZ] ;  /* 0x00000000fffff984 */ /* 0x000fe20000000800 */
[----:B------:R-:W-:Y:S01]  /*50f0*/  @!PT LDS RZ, [RZ] ;  /* 0x00000000fffff984 */ /* 0x000fe20000000800 */
[----:B------:R-:W-:Y:S01]  /*5100*/  @!PT LDS RZ, [RZ] ;  /* 0x00000000fffff984 */ /* 0x000fe20000000800 */
[----:B----4-:R3:W-:Y:S01]  /*5110*/  LDGSTS.E.BYPASS.LTC128B.128 [R220+0x100], [R2.64], !P3 ;  /* 0x0010000002dc7fae */ /* 0x0107e2000d901d56 */
[-C--:B-1----:R-:W-:Y:S07]  /*5120*/  HMMA.16816.F32.BF16 R52, R204, R212.reuse, R52 ;  /* 0x000000d4cc34723c */ /* 0x082fee0000041834 */
[----:B------:R1:W-:Y:S01]  /*5130*/  LDGSTS.E.BYPASS.LTC128B.128 [R220+0x2100], [R202.64], !P0 ;  /* 0x02100000cadc7fae */ /* 0x0003e2000c101d56 */
[C---:B------:R-:W-:Y:S08]  /*5140*/  HMMA.16816.F32.BF16 R56, R208.reuse, R212, R56 ;  /* 0x000000d4d038723c */ /* 0x040ff00000041838 */
[-C--:B------:R-:W-:Y:S04]  /*5150*/  HMMA.16816.F32.BF16 R60, R208, R214.reuse, R60 ;  /* 0x000000d6d03c723c */ /* 0x080fe8000004183c */
[----:B---3--:R-:W-:Y:S04]  /*5160*/  IADD3 R2, P2, R2, UR16, RZ ;  /* 0x0000001002027c10 */ /* 0x008fe8000ff5e0ff */
[----:B------:R-:W-:Y:S04]  /*5170*/  HMMA.16816.F32.BF16 R64, R204, R214, R64 ;  /* 0x000000d6cc40723c */ /* 0x000fe80000041840 */
[----:B------:R-:W-:Y:S02]  /*5180*/  IADD3.X R3, R3, UR15, RZ, P2, !PT ;  /* 0x0000000f03037c10 */ /* 0x000fe400097fe4ff */
[C---:B------:R-:W-:Y:S02]  /*5190*/  IADD3 R222, P1, R2.reuse, UR16, RZ ;  /* 0x0000001002de7c10 */ /* 0x040fe4000ff3e0ff */
[----:B------:R-:W-:Y:S01]  /*51a0*/  IADD3 R226, P4, R2, UR12, RZ ;  /* 0x0000000c02e27c10 */ /* 0x000fe2000ff9e0ff */
[----:B------:R3:W-:Y:S03]  /*51b0*/  LDGSTS.E.BYPASS.LTC128B.128 [R220+0x900], [R2.64], !P3 ;  /* 0x0090000002dc7fae */ /* 0x0007e6000d901d56 */
[C---:B------:R-:W-:Y:S02]  /*51c0*/  IADD3.X R223, R3.reuse, UR15, RZ, P1, !PT ;  /* 0x0000000f03df7c10 */ /* 0x040fe40008ffe4ff */
[----:B------:R-:W-:Y:S02]  /*51d0*/  IADD3.X R227, R3, UR11, RZ, P4, !PT ;  /* 0x0000000b03e37c10 */ /* 0x000fe4000a7fe4ff */
[C---:B-1----:R-:W-:Y:S01]  /*51e0*/  IADD3 R202, P2, R222.reuse, UR16, RZ ;  /* 0x00000010deca7c10 */ /* 0x042fe2000ff5e0ff */
[----:B------:R3:W-:Y:S01]  /*51f0*/  LDGSTS.E.BYPASS.LTC128B.128 [R220+0x2900], [R2.64+0x80], !P0 ;  /* 0x0290008002dc7fae */ /* 0x0007e2000c101d56 */
[----:B------:R-:W-:Y:S02]  /*5200*/  IADD3 R230, P1, R222, UR12, RZ ;  /* 0x0000000cdee67c10 */ /* 0x000fe4000ff3e0ff */
[C---:B------:R-:W-:Y:S02]  /*5210*/  IADD3.X R203, R223.reuse, UR15, RZ, P2, !PT ;  /* 0x0000000fdfcb7c10 */ /* 0x040fe400097fe4ff */
[----:B------:R-:W-:Y:S02]  /*5220*/  IADD3.X R231, R223, UR11, RZ, P1, !PT ;  /* 0x0000000bdfe77c10 */ /* 0x000fe40008ffe4ff */
[----:B------:R-:W-:Y:S01]  /*5230*/  PLOP3.LUT P1, PT, PT, PT, UP1, 0x80, 0x0 ;  /* 0x000000000000781c */ /* 0x000fe20003f2f018 */
[----:B------:R1:W-:Y:S08]  /*5240*/  LDGSTS.E.BYPASS.LTC128B.128 [R220+0x1100], [R222.64], !P3 ;  /* 0x01100000dedc7fae */ /* 0x0003f0000d901d56 */
[----:B------:R4:W-:Y:S08]  /*5250*/  LDGSTS.E.BYPASS.LTC128B.128 [R220+0x3100], [R226.64], !P0 ;  /* 0x03100000e2dc7fae */ /* 0x0009f0000c101d56 */
[----:B------:R5:W-:Y:S08]  /*5260*/  LDGSTS.E.BYPASS.LTC128B.128 [R220+0x1900], [R202.64], !P3 ;  /* 0x01900000cadc7fae */ /* 0x000bf0000d901d56 */
[----:B------:R1:W-:Y:S08]  /*5270*/  LDGSTS.E.BYPASS.LTC128B.128 [R220+0x3900], [R230.64], !P0 ;  /* 0x03900000e6dc7fae */ /* 0x0003f0000c101d56 */
[----:B------:R-:W-:Y:S08]  /*5280*/  LDSM.16.M88.4 R208, [R246+0x8100] ;  /* 0x00810000f6d0783b */ /* 0x000ff00000000200 */
[----:B------:R-:W1:Y:S08]  /*5290*/  LDSM.16.M88.4 R204, [R245+0x4100] ;  /* 0x00410000f5cc783b */ /* 0x000e700000000200 */
[----:B------:R-:W2:Y:S08]  /*52a0*/  LDSM.16.M88.4 R212, [R246+0xa100] ;  /* 0x00a10000f6d4783b */ /* 0x000eb00000000200 */
[----:B------:R-:W0:Y:S01]  /*52b0*/  LDGDEPBAR ;  /* 0x00000000000079af */ /* 0x000e220000000000 */
[-C--:B-1----:R-:W-:Y:S08]  /*52c0*/  HMMA.16816.F32.BF16 R4, R208, R204.reuse, R4 ;  /* 0x000000ccd004723c */ /* 0x082ff00000041804 */
[C---:B--2---:R-:W-:Y:S08]  /*52d0*/  HMMA.16816.F32.BF16 R8, R212.reuse, R204, R8 ;  /* 0x000000ccd408723c */ /* 0x044ff00000041808 */
        /* <DEDUP_REMOVED lines=19> */
[----:B------:R-:W2:Y:S01]  /*5410*/  LDSM.16.M88.4 R208, [R244+0xa100] ;  /* 0x00a10000f4d0783b */ /* 0x000ea20000000200 */
        /* <DEDUP_REMOVED lines=92> */
[----:B------:R-:W1:Y:S03]  /*59e0*/  LDSM.16.M88.4 R204, [R236+0x2800] ;  /* 0x00280000eccc783b */ /* 0x000e660000000200 */
[----:B---3--:R-:W-:Y:S02]  /*59f0*/  FMNMX.FTZ R2, R6, R198, !PT ;  /* 0x000000c606027209 */ /* 0x008fe40007810000 */
[----:B------:R-:W-:Y:S02]  /*5a00*/  FMNMX.FTZ R0, R4, R201, !PT ;  /* 0x000000c904007209 */ /* 0x000fe40007810000 */
[----:B-----5:R-:W-:Y:S04]  /*5a10*/  FMNMX.FTZ R203, R7, R2, !PT ;  /* 0x0000000207cb7209 */ /* 0x020fe80007810000 */
[----:B------:R-:W-:Y:S02]  /*5a20*/  FMNMX.FTZ R3, R5, R0, !PT ;  /* 0x0000000005037209 */ /* 0x000fe40007810000 */
[----:B------:R-:W-:Y:S02]  /*5a30*/  FMNMX.FTZ R196, R8, R199, !PT ;  /* 0x000000c708c47209 */ /* 0x000fe40007810000 */
[----:B------:R-:W-:Y:S08]  /*5a40*/  FMNMX.FTZ R200, R10, R197, !PT ;  /* 0x000000c50ac87209 */ /* 0x000ff00007810000 */
[----:B------:R-:W-:Y:S02]  /*5a50*/  FMNMX.FTZ R2, R18, R203, !PT ;  /* 0x000000cb12027209 */ /* 0x000fe40007810000 */
[----:B------:R-:W-:Y:S02]  /*5a60*/  FMNMX.FTZ R0, R16, R3, !PT ;  /* 0x0000000310007209 */ /* 0x000fe40007810000 */
[----:B------:R-:W-:Y:S02]  /*5a70*/  FMNMX.FTZ R203, R19, R2, !PT ;  /* 0x0000000213cb7209 */ /* 0x000fe40007810000 */
[----:B------:R-:W-:Y:S01]  /*5a80*/  FMNMX.FTZ R3, R17, R0, !PT ;  /* 0x0000000011037209 */ /* 0x000fe20007810000 */
[-C--:B-1----:R-:W-:Y:S08]  /*5a90*/  HMMA.16816.F32.BF16 R20, R212, R204.reuse, R20 ;  /* 0x000000ccd414723c */ /* 0x082ff00000041814 */
[C---:B------:R-:W-:Y:S08]  /*5aa0*/  HMMA.16816.F32.BF16 R24, R208.reuse, R204, R24 ;  /* 0x000000ccd018723c */ /* 0x040ff00000041818 */
[-C--:B------:R-:W-:Y:S08]  /*5ab0*/  HMMA.16816.F32.BF16 R28, R208, R206.reuse, R28 ;  /* 0x000000ced01c723c */ /* 0x080ff0000004181c */
[C---:B------:R-:W-:Y:S01]  /*5ac0*/  HMMA.16816.F32.BF16 R32, R212.reuse, R206, R32 ;  /* 0x000000ced420723c */ /* 0x040fe20000041820 */
[----:B------:R-:W1:Y:S03]  /*5ad0*/  LDSM.16.M88.4 R204, [R236+0x3000] ;  /* 0x00300000eccc783b */ /* 0x000e660000000200 */
[----:B------:R-:W-:Y:S02]  /*5ae0*/  FMNMX.FTZ R0, R20, R3, !PT ;  /* 0x0000000314007209 */ /* 0x000fe40007810000 */
[----:B------:R-:W-:Y:S02]  /*5af0*/  FMNMX.FTZ R2, R22, R203, !PT ;  /* 0x000000cb16027209 */ /* 0x000fe40007810000 */
[----:B------:R-:W-:Y:S04]  /*5b00*/  FMNMX.FTZ R3, R21, R0, !PT ;  /* 0x0000000015037209 */ /* 0x000fe80007810000 */
[----:B------:R-:W-:Y:S11]  /*5b10*/  FMNMX.FTZ R203, R23, R2, !PT ;  /* 0x0000000217cb7209 */ /* 0x000ff60007810000 */
[----:B------:R-:W-:Y:S01]  /*5b20*/  @!UPT UIADD3 URZ, URZ, URZ, URZ ;  /* 0x0000003f3f3ff290 */ /* 0x000fe2000fffe03f */
        /* <DEDUP_REMOVED lines=8> */
[----:B------:R-:W1:Y:S01]  /*5bb0*/  LDSM.16.M88.4 R204, [R236+0x3800] ;  /* 0x00380000eccc783b */ /* 0x000e620000000200 */
[----:B------:R-:W-:Y:S04]  /*5bc0*/  DEPBAR.LE SB0, 0x0 ;  /* 0x000080000000791a */ /* 0x000fe80000000000 */
[----:B------:R-:W-:Y:S02]  /*5bd0*/  FMNMX.FTZ R0, R36, R3, !PT ;  /* 0x0000000324007209 */ /* 0x000fe40007810000 */
[----:B------:R-:W-:Y:S01]  /*5be0*/  FMNMX.FTZ R2, R38, R203, !PT ;  /* 0x000000cb26027209 */ /* 0x000fe20007810000 */
[----:B------:R-:W-:Y:S03]  /*5bf0*/  BAR.SYNC.DEFER_BLOCKING 0x0 ;  /* 0x0000000000007b1d */ /* 0x000fe60000010000 */
[----:B------:R-:W-:Y:S02]  /*5c00*/  FMNMX.FTZ R3, R37, R0, !PT ;  /* 0x0000000025037209 */ /* 0x000fe40007810000 */
[----:B------:R-:W-:Y:S10]  /*5c10*/  FMNMX.FTZ R203, R39, R2, !PT ;  /* 0x0000000227cb7209 */ /* 0x000ff40007810000 */
[----:B------:R-:W-:Y:S02]  /*5c20*/  FMNMX.FTZ R0, R48, R3, !PT ;  /* 0x0000000330007209 */ /* 0x000fe40007810000 */
[----:B------:R-:W-:Y:S02]  /*5c30*/  FMNMX.FTZ R2, R50, R203, !PT ;  /* 0x000000cb32027209 */ /* 0x000fe40007810000 */
[----:B------:R-:W-:Y:S02]  /*5c40*/  FMNMX.FTZ R3, R49, R0, !PT ;  /* 0x0000000031037209 */ /* 0x000fe40007810000 */
[----:B------:R-:W-:Y:S01]  /*5c50*/  FMNMX.FTZ R203, R51, R2, !PT ;  /* 0x0000000233cb7209 */ /* 0x000fe20007810000 */
[-C--:B-1----:R-:W-:Y:S08]  /*5c60*/  HMMA.16816.F32.BF16 R52, R212, R204.reuse, R52 ;  /* 0x000000ccd434723c */ /* 0x082ff00000041834 */
[C---:B------:R-:W-:Y:S07]  /*5c70*/  HMMA.16816.F32.BF16 R56, R208.reuse, R204, R56 ;  /* 0x000000ccd038723c */ /* 0x040fee0000041838 */
[----:B------:R-:W-:Y:S01]  /*5c80*/  FMNMX.FTZ R205, R9, R196, !PT ;  /* 0x000000c409cd7209 */ /* 0x000fe20007810000 */
[-C--:B------:R-:W-:Y:S01]  /*5c90*/  HMMA.16816.F32.BF16 R60, R208, R206.reuse, R60 ;  /* 0x000000ced03c723c */ /* 0x080fe2000004183c */
[----:B------:R-:W2:Y:S03]  /*5ca0*/  LDL.LU R208, [R1+0x54] ;  /* 0x0000540001d07983 */ /* 0x000ea60000300800 */
[----:B------:R-:W-:Y:S04]  /*5cb0*/  FMNMX.FTZ R196, R12, R205, !PT ;  /* 0x000000cd0cc47209 */ /* 0x000fe80007810000 */
        /* <DEDUP_REMOVED lines=31> */
[----:B------:R-:W-:Y:S02]  /*5eb0*/  FMNMX.FTZ R3, R57, R2, !PT ;  /* 0x0000000239037209 */ /* 0x000fe40007810000 */
[----:B------:R-:W-:Y:S01]  /*5ec0*/  FMNMX.FTZ R202, R58, R203, !PT ;  /* 0x000000cb3aca7209 */ /* 0x000fe20007810000 */
[----:B------:R-:W3:Y:S01]  /*5ed0*/  SHFL.BFLY PT, R200, R207, 0x2, 0x1f ;  /* 0x0c401f00cfc87f89 */ /* 0x000ee200000e0000 */
[----:B------:R-:W-:Y:S02]  /*5ee0*/  FMNMX.FTZ R0, R60, R3, !PT ;  /* 0x000000033c007209 */ /* 0x000fe40007810000 */
[----:B------:R-:W-:Y:S02]  /*5ef0*/  FMNMX.FTZ R3, R59, R202, !PT ;  /* 0x000000ca3b037209 */ /* 0x000fe40007810000 */
[----:B------:R-:W-:Y:S02]  /*5f00*/  FMNMX.FTZ R2, R61, R0, !PT ;  /* 0x000000003d027209 */ /* 0x000fe40007810000 */
[----:B------:R-:W-:Y:S03]  /*5f10*/  FMNMX.FTZ R0, R62, R3, !PT ;  /* 0x000000033e007209 */ /* 0x000fe60007810000 */
[----:B------:R-:W5:Y:S01]  /*5f20*/  SHFL.BFLY PT, R203, R2, 0x2, 0x1f ;  /* 0x0c401f0002cb7f89 */ /* 0x000f6200000e0000 */
[----:B------:R-:W-:Y:S02]  /*5f30*/  FMNMX.FTZ R205, R63, R0, !PT ;  /* 0x000000003fcd7209 */ /* 0x000fe40007810000 */
[----:B-1----:R-:W-:Y:S05]  /*5f40*/  FMNMX.FTZ R206, R196, R206, !PT ;  /* 0x000000cec4ce7209 */ /* 0x002fea0007810000 */
[----:B------:R-:W1:Y:S01]  /*5f50*/  SHFL.BFLY PT, R0, R205, 0x2, 0x1f ;  /* 0x0c401f00cd007f89 */ /* 0x000e6200000e0000 */
[----:B---3--:R-:W-:Y:S07]  /*5f60*/  FMNMX.FTZ R204, R207, R200, !PT ;  /* 0x000000c8cfcc7209 */ /* 0x008fee0007810000 */
[----:B------:R-:W3:Y:S08]  /*5f70*/  SHFL.BFLY PT, R196, R206, 0x1, 0x1f ;  /* 0x0c201f00cec47f89 */ /* 0x000ef000000e0000 */
[----:B------:R-:W4:Y:S01]  /*5f80*/  SHFL.BFLY PT, R3, R204, 0x1, 0x1f ;  /* 0x0c201f00cc037f89 */ /* 0x000f2200000e0000 */
[----:B-----5:R-:W-:Y:S02]  /*5f90*/  FMNMX.FTZ R207, R2, R203, !PT ;  /* 0x000000cb02cf7209 */ /* 0x020fe40007810000 */
[----:B-1----:R-:W-:Y:S05]  /*5fa0*/  FMNMX.FTZ R203, R205, R0, !PT ;  /* 0x00000000cdcb7209 */ /* 0x002fea0007810000 */
[----:B------:R-:W1:Y:S01]  /*5fb0*/  SHFL.BFLY PT, R202, R207, 0x1, 0x1f ;  /* 0x0c201f00cfca7f89 */ /* 0x000e6200000e0000 */
[----:B---3--:R-:W-:Y:S07]  /*5fc0*/  FMNMX.FTZ R196, R206, R196, !PT ;  /* 0x000000c4cec47209 */ /* 0x008fee0007810000 */
[----:B------:R-:W3:Y:S01]  /*5fd0*/  SHFL.BFLY PT, R0, R203, 0x1, 0x1f ;  /* 0x0c201f00cb007f89 */ /* 0x000ee200000e0000 */
[C---:B------:R-:W-:Y:S02]  /*5fe0*/  FMUL.FTZ R217, R196.reuse, c[0x0][0x2d0] ;  /* 0x0000b400c4d97a20 */ /* 0x040fe40000410000 */
[----:B------:R-:W-:Y:S01]  /*5ff0*/  FADD.FTZ R2, -R196, R201 ;  /* 0x000000c9c4027221 */ /* 0x000fe20000010100 */
[----:B----4-:R-:W-:Y:S01]  /*6000*/  FMNMX.FTZ R3, R204, R3, !PT ;  /* 0x00000003cc037209 */ /* 0x010fe20007810000 */
[--C-:B------:R-:W-:Y:S02]  /*6010*/  FFMA.FTZ R204, R5, c[0x0][0x2d0], -R217.reuse ;  /* 0x0000b40005cc7a23 */ /* 0x100fe400000108d9 */
[----:B------:R-:W-:Y:S02]  /*6020*/  FMUL.FTZ R200, R2, c[0x0][0x2d0] ;  /* 0x0000b40002c87a20 */ /* 0x000fe40000410000 */
[----:B------:R4:W-:Y:S01]  /*6030*/  MUFU.EX2 R227, R204 ;  /* 0x000000cc00e37308 */ /* 0x0009e20000000800 */
[----:B------:R-:W-:Y:S02]  /*6040*/  FMUL.FTZ R219, R3, c[0x0][0x2d0] ;  /* 0x0000b40003db7a20 */ /* 0x000fe40000410000 */
[----:B------:R-:W-:Y:S01]  /*6050*/  FFMA.FTZ R205, R4, c[0x0][0x2d0], -R217 ;  /* 0x0000b40004cd7a23 */ /* 0x000fe200000108d9 */
[----:B-1----:R-:W-:Y:S01]  /*6060*/  FMNMX.FTZ R2, R207, R202, !PT ;  /* 0x000000cacf027209 */ /* 0x002fe20007810000 */
[--C-:B------:R-:W-:Y:S02]  /*6070*/  FFMA.FTZ R206, R18, c[0x0][0x2d0], -R219.reuse ;  /* 0x0000b40012ce7a23 */ /* 0x100fe400000108db */
[----:B------:R-:W-:Y:S02]  /*6080*/  FFMA.FTZ R207, R7, c[0x0][0x2d0], -R219 ;  /* 0x0000b40007cf7a23 */ /* 0x000fe400000108db */
[C---:B------:R-:W-:Y:S01]  /*6090*/  FADD.FTZ R199, -R2.reuse, R199 ;  /* 0x000000c702c77221 */ /* 0x040fe20000010100 */
[----:B------:R1:W-:Y:S01]  /*60a0*/  MUFU.EX2 R215, R205 ;  /* 0x000000cd00d77308 */ /* 0x0003e20000000800 */
[----:B------:R-:W-:Y:S01]  /*60b0*/  FMUL.FTZ R209, R2, c[0x0][0x2d0] ;  /* 0x0000b40002d17a20 */ /* 0x000fe20000410000 */
[----:B---3--:R-:W-:Y:S01]  /*60c0*/  FMNMX.FTZ R0, R203, R0, !PT ;  /* 0x00000000cb007209 */ /* 0x008fe20007810000 */
[----:B------:R-:W-:Y:S02]  /*60d0*/  FFMA.FTZ R203, R16, c[0x0][0x2d0], -R217 ;  /* 0x0000b40010cb7a23 */ /* 0x000fe400000108d9 */
[----:B------:R-:W-:Y:S02]  /*60e0*/  FMUL.FTZ R202, R199, c[0x0][0x2d0] ;  /* 0x0000b400c7ca7a20 */ /* 0x000fe40000410000 */
[----:B------:R-:W-:Y:S02]  /*60f0*/  FADD.FTZ R201, -R3, R198 ;  /* 0x000000c603c97221 */ /* 0x000fe40000010100 */
[C---:B------:R-:W-:Y:S01]  /*6100*/  FMUL.FTZ R210, R0.reuse, c[0x0][0x2d0] ;  /* 0x0000b40000d27a20 */ /* 0x040fe20000410000 */
[----:B------:R3:W-:Y:S01]  /*6110*/  MUFU.EX2 R226, R203 ;  /* 0x000000cb00e27308 */ /* 0x0007e20000000800 */
[----:B------:R-:W-:Y:S02]  /*6120*/  FMUL.FTZ R198, R201, c[0x0][0x2d0] ;  /* 0x0000b400c9c67a20 */ /* 0x000fe40000410000 */
[----:B------:R-:W-:Y:S02]  /*6130*/  FADD.FTZ R201, -R0, R197 ;  /* 0x000000c500c97221 */ /* 0x000fe40000010100 */
[----:B----4-:R-:W-:Y:S02]  /*6140*/  FFMA.FTZ R204, R6, c[0x0][0x2d0], -R219 ;  /* 0x0000b40006cc7a23 */ /* 0x010fe400000108db */
[----:B------:R-:W-:Y:S02]  /*6150*/  FMUL.FTZ R197, R201, c[0x0][0x2d0] ;  /* 0x0000b400c9c57a20 */ /* 0x000fe40000410000 */
[----:B------:R-:W-:Y:S01]  /*6160*/  FFMA.FTZ R201, R17, c[0x0][0x2d0], -R217 ;  /* 0x0000b40011c97a23 */ /* 0x000fe200000108d9 */
[----:B------:R4:W5:Y:S01]  /*6170*/  MUFU.EX2 R199, R202 ;  /* 0x000000ca00c77308 */ /* 0x0009620000000800 */
[--C-:B------:R-:W-:Y:S02]  /*6180*/  FFMA.FTZ R10, R10, c[0x0][0x2d0], -R210.reuse ;  /* 0x0000b4000a0a7a23 */ /* 0x100fe400000108d2 */
[--C-:B------:R-:W-:Y:S01]  /*6190*/  FFMA.FTZ R229, R11, c[0x0][0x2d0], -R210.reuse ;  /* 0x0000b4000be57a23 */ /* 0x100fe200000108d2 */
[----:B-1----:R-:W-:Y:S01]  /*61a0*/  @P1 IADD3 R205, P4, R218, UR9, RZ ;  /* 0x00000009dacd1c10 */ /* 0x002fe2000ff9e0ff */
[----:B------:R-:W-:Y:S02]  /*61b0*/  FFMA.FTZ R13, R13, c[0x0][0x2d0], -R209 ;  /* 0x0000b4000d0d7a23 */ /* 0x000fe400000108d1 */
[--C-:B------:R-:W-:Y:S01]  /*61c0*/  FFMA.FTZ R27, R27, c[0x0][0x2d0], -R210.reuse ;  /* 0x0000b4001b1b7a23 */ /* 0x100fe200000108d2 */
[----:B------:R-:W-:Y:S01]  /*61d0*/  @P1 LEA R6, P2, R205, c[0x0][0x1c8], 0x1 ;  /* 0x00007200cd061a11 */ /* 0x000fe200078408ff */
[--C-:B------:R-:W-:Y:S01]  /*61e0*/  FFMA.FTZ R52, R52, c[0x0][0x2d0], -R217.reuse ;  /* 0x0000b40034347a23 */ /* 0x100fe200000108d9 */
[----:B------:R1:W-:Y:S01]  /*61f0*/  MUFU.EX2 R221, R204 ;  /* 0x000000cc00dd7308 */ /* 0x0003e20000000800 */
[----:B------:R-:W-:Y:S02]  /*6200*/  FFMA.FTZ R53, R53, c[0x0][0x2d0], -R217 ;  /* 0x0000b40035357a23 */ /* 0x000fe400000108d9 */
[--C-:B------:R-:W-:Y:S01]  /*6210*/  FFMA.FTZ R38, R38, c[0x0][0x2d0], -R219.reuse ;  /* 0x0000b40026267a23 */ /* 0x100fe200000108db */
[----:B---3--:R-:W-:Y:S01]  /*6220*/  @P1 IADD3 R203, P6, R228, UR9, RZ ;  /* 0x00000009e4cb1c10 */ /* 0x008fe2000ffde0ff */
[----:B------:R-:W-:Y:S01]  /*6230*/  @UP1 UIADD3 UR9, UP0, UR20, 0x80, URZ ;  /* 0x0000008014091890 */ /* 0x000fe2000ff1e03f */
[--C-:B------:R-:W-:Y:S02]  /*6240*/  FFMA.FTZ R39, R39, c[0x0][0x2d0], -R219.reuse ;  /* 0x0000b40027277a23 */ /* 0x100fe400000108db */
[----:B------:R-:W-:Y:S01]  /*6250*/  @P1 LEA R222, P5, R203, c[0x0][0x1c8], 0x1 ;  /* 0x00007200cbde1a11 */ /* 0x000fe200078a08ff */
[----:B------:R-:W-:Y:S01]  /*6260*/  FFMA.FTZ R55, R55, c[0x0][0x2d0], -R219 ;  /* 0x0000b40037377a23 */ /* 0x000fe200000108db */
[----:B------:R3:W-:Y:S01]  /*6270*/  MUFU.EX2 R230, R206 ;  /* 0x000000ce00e67308 */ /* 0x0007e20000000800 */
[--C-:B------:R-:W-:Y:S02]  /*6280*/  FFMA.FTZ R40, R40, c[0x0][0x2d0], -R209.reuse ;  /* 0x0000b40028287a23 */ /* 0x100fe400000108d1 */
[----:B------:R-:W-:Y:S01]  /*6290*/  FFMA.FTZ R41, R41, c[0x0][0x2d0], -R209 ;  /* 0x0000b40029297a23 */ /* 0x000fe200000108d1 */
[----:B----4-:R-:W-:Y:S01]  /*62a0*/  @P1 IADD3.X R202, R225, UR8, RZ, P6, !PT ;  /* 0x00000008e1ca1c10 */ /* 0x010fe2000b7fe4ff */
[----:B------:R-:W-:Y:S02]  /*62b0*/  FFMA.FTZ R225, R14, c[0x0][0x2d0], -R210 ;  /* 0x0000b4000ee17a23 */ /* 0x000fe400000108d2 */
[----:B-----5:R-:W-:Y:S01]  /*62c0*/  FMUL.FTZ R72, R199, R72 ;  /* 0x00000048c7487220 */ /* 0x020fe20000410000 */
[----:B------:R-:W-:Y:S01]  /*62d0*/  @P1 LEA.HI.X R223, R203, c[0x0][0x1cc], R202, 0x1, P5 ;  /* 0x00007300cbdf1a11 */ /* 0x000fe200028f0cca */
[----:B------:R-:W-:Y:S01]  /*62e0*/  FFMA.FTZ R203, R19, c[0x0][0x2d0], -R219 ;  /* 0x0000b40013cb7a23 */ /* 0x000fe200000108db */
[----:B------:R-:W4:Y:S01]  /*62f0*/  MUFU.EX2 R231, R207 ;  /* 0x000000cf00e77308 */ /* 0x000f220000000800 */
[--C-:B------:R-:W-:Y:S02]  /*6300*/  FFMA.FTZ R202, R9, c[0x0][0x2d0], -R209.reuse ;  /* 0x0000b40009ca7a23 */ /* 0x100fe400000108d1 */
[----:B------:R5:W-:Y:S01]  /*6310*/  @P1 LDGSTS.E.BYPASS.LTC128B.128 [R220+0x4100], [R222.64], !P3 ;  /* 0x04100000dedc1fae */ /* 0x000be2000d901d56 */
[----:B-1----:R-:W-:Y:S01]  /*6320*/  @P1 IADD3.X R204, R216, UR8, RZ, P4, !PT ;  /* 0x00000008d8cc1c10 */ /* 0x002fe2000a7fe4ff */
[----:B------:R-:W-:Y:S01]  /*6330*/  @UP1 UIADD3.X UR8, URZ, UR14, URZ, UP0, !UPT ;  /* 0x0000000e3f081290 */ /* 0x000fe200087fe43f */
[----:B------:R-:W-:Y:S02]  /*6340*/  FMUL.FTZ R9, R199, R189 ;  /* 0x000000bdc7097220 */ /* 0x000fe40000410000 */
[----:B------:R-:W-:Y:S01]  /*6350*/  @P1 LEA.HI.X R7, R205, c[0x0][0x1cc], R204, 0x1, P2 ;  /* 0x00007300cd071a11 */ /* 0x000fe200010f0ccc */
[C---:B------:R-:W-:Y:S01]  /*6360*/  FMUL.FTZ R73, R199.reuse, R73 ;  /* 0x00000049c7497220 */ /* 0x040fe20000410000 */
[----:B------:R-:W-:Y:S01]  /*6370*/  @P1 IADD3 R204, P2, R222, UR10, RZ ;  /* 0x0000000adecc1c10 */ /* 0x000fe2000ff5e0ff */
[----:B------:R-:W1:Y:S01]  /*6380*/  MUFU.EX2 R200, R200 ;  /* 0x000000c800c87308 */ /* 0x000e620000000800 */
[----:B------:R-:W-:Y:S01]  /*6390*/  FMUL.FTZ R76, R199, R76 ;  /* 0x0000004cc74c7220 */ /* 0x000fe20000410000 */
[----:B------:R1:W-:Y:S01]  /*63a0*/  @P1 LDGSTS.E.BYPASS.LTC128B.128 [R220+0x6100], [R6.64], !P0 ;  /* 0x0610000006dc1fae */ /* 0x0003e2000c101d56 */
[--C-:B---3--:R-:W-:Y:S01]  /*63b0*/  FFMA.FTZ R206, R8, c[0x0][0x2d0], -R209.reuse ;  /* 0x0000b40008ce7a23 */ /* 0x108fe200000108d1 */
[----:B------:R-:W-:Y:S01]  /*63c0*/  @P1 IADD3.X R205, R223, UR17, RZ, P2, !PT ;  /* 0x00000011dfcd1c10 */ /* 0x000fe200097fe4ff */
[C---:B------:R-:W-:Y:S01]  /*63d0*/  FMUL.FTZ R8, R199.reuse, R188 ;  /* 0x000000bcc7087220 */ /* 0x040fe20000410000 */
[----:B------:R-:W-:Y:S01]  /*63e0*/  @P1 IADD3 R18, P2, R204, UR10, RZ ;  /* 0x0000000acc121c10 */ /* 0x000fe2000ff5e0ff */
[----:B------:R-:W-:Y:S01]  /*63f0*/  FMUL.FTZ R77, R199, R77 ;  /* 0x0000004dc74d7220 */ /* 0x000fe20000410000 */
[----:B------:R-:W-:Y:S01]  /*6400*/  F2FP.BF16.PACK_AB R188, R227, R215 ;  /* 0x000000d7e3bc723e */ /* 0x000fe200000010ff */
[----:B------:R-:W-:Y:S01]  /*6410*/  FMUL.FTZ R88, R199, R88 ;  /* 0x00000058c7587220 */ /* 0x000fe20000410000 */
[----:B------:R3:W-:Y:S01]  /*6420*/  MUFU.EX2 R218, R206 ;  /* 0x000000ce00da7308 */ /* 0x0007e20000000800 */
[----:B------:R3:W-:Y:S01]  /*6430*/  @P1 LDGSTS.E.BYPASS.LTC128B.128 [R220+0x4900], [R204.64], !P3 ;  /* 0x04900000ccdc1fae */ /* 0x0007e2000d901d56 */
[----:B------:R-:W-:Y:S01]  /*6440*/  @P1 IADD3.X R19, R205, UR17, RZ, P2, !PT ;  /* 0x00000011cd131c10 */ /* 0x000fe200097fe4ff */
[----:B------:R-:W-:Y:S01]  /*6450*/  FMUL.FTZ R89, R199, R89 ;  /* 0x00000059c7597220 */ /* 0x000fe20000410000 */
[----:B----4-:R-:W-:Y:S01]  /*6460*/  F2FP.BF16.PACK_AB R189, R231, R221 ;  /* 0x000000dde7bd723e */ /* 0x010fe200000010ff */
[C---:B------:R-:W-:Y:S02]  /*6470*/  FMUL.FTZ R92, R199.reuse, R92 ;  /* 0x0000005cc75c7220 */ /* 0x040fe40000410000 */
[----:B------:R-:W-:Y:S02]  /*6480*/  FMUL.FTZ R93, R199, R93 ;  /* 0x0000005dc75d7220 */ /* 0x000fe40000410000 */
[----:B------:R4:W-:Y:S01]  /*6490*/  @P1 LDGSTS.E.BYPASS.LTC128B.128 [R220+0x6900], [R204.64+0x80], !P0 ;  /* 0x06900080ccdc1fae */ /* 0x0009e2000c101d56 */
[----:B------:R-:W4:Y:S01]  /*64a0*/  MUFU.EX2 R198, R198 ;  /* 0x000000c600c67308 */ /* 0x000f220000000800 */
[----:B-----5:R-:W-:Y:S02]  /*64b0*/  FFMA.FTZ R223, R12, c[0x0][0x2d0], -R209 ;  /* 0x0000b4000cdf7a23 */ /* 0x020fe400000108d1 */
[--C-:B------:R-:W-:Y:S02]  /*64c0*/  FFMA.FTZ R222, R15, c[0x0][0x2d0], -R210.reuse ;  /* 0x0000b4000fde7a23 */ /* 0x100fe400000108d2 */
[C---:B-1----:R-:W-:Y:S02]  /*64d0*/  FMUL.FTZ R16, R200.reuse, R180 ;  /* 0x000000b4c8107220 */ /* 0x042fe40000410000 */
[----:B------:R1:W-:Y:S01]  /*64e0*/  @P1 LDGSTS.E.BYPASS.LTC128B.128 [R220+0x5100], [R18.64], !P3 ;  /* 0x0510000012dc1fae */ /* 0x0003e2000d901d56 */
[----:B------:R-:W-:Y:S01]  /*64f0*/  FMUL.FTZ R17, R200, R181 ;  /* 0x000000b5c8117220 */ /* 0x000fe20000410000 */
[----:B------:R-:W-:Y:S01]  /*6500*/  @P1 IADD3 R6, P4, R18, UR10, RZ ;  /* 0x0000000a12061c10 */ /* 0x000fe2000ff9e0ff */
[----:B------:R-:W5:Y:S01]  /*6510*/  MUFU.EX2 R197, R197 ;  /* 0x000000c500c57308 */ /* 0x000f620000000800 */
[C---:B------:R-:W-:Y:S02]  /*6520*/  FMUL.FTZ R4, R200.reuse, R192 ;  /* 0x000000c0c8047220 */ /* 0x040fe40000410000 */
[----:B------:R-:W-:Y:S01]  /*6530*/  @P1 IADD3.X R7, R19, UR17, RZ, P4, !PT ;  /* 0x0000001113071c10 */ /* 0x000fe2000a7fe4ff */
[----:B------:R-:W-:Y:S01]  /*6540*/  FMUL.FTZ R5, R200, R193 ;  /* 0x000000c1c8057220 */ /* 0x000fe20000410000 */
[----:B---3--:R-:W-:Y:S01]  /*6550*/  @P1 IADD3 R206, P2, R204, UR9, RZ ;  /* 0x00000009ccce1c10 */ /* 0x008fe2000ff5e0ff */
[----:B------:R-:W-:Y:S02]  /*6560*/  FMUL.FTZ R12, R199, R184 ;  /* 0x000000b8c70c7220 */ /* 0x000fe40000410000 */
[C---:B------:R-:W-:Y:S01]  /*6570*/  FMUL.FTZ R68, R200.reuse, R68 ;  /* 0x00000044c8447220 */ /* 0x040fe20000410000 */
[----:B------:R-:W-:Y:S01]  /*6580*/  @P1 IADD3.X R207, R205, UR8, RZ, P2, !PT ;  /* 0x00000008cdcf1c10 */ /* 0x000fe200097fe4ff */
[----:B------:R-:W-:Y:S01]  /*6590*/  MUFU.EX2 R201, R201 ;  /* 0x000000c900c97308 */ /* 0x000fe20000000800 */
[C---:B------:R-:W-:Y:S02]  /*65a0*/  FMUL.FTZ R69, R200.reuse, R69 ;  /* 0x00000045c8457220 */ /* 0x040fe40000410000 */
[----:B------:R-:W-:Y:S01]  /*65b0*/  FMUL.FTZ R80, R200, R80 ;  /* 0x00000050c8507220 */ /* 0x000fe20000410000 */
[----:B------:R3:W-:Y:S01]  /*65c0*/  @P1 LDGSTS.E.BYPASS.LTC128B.128 [R220+0x7100], [R206.64], !P0 ;  /* 0x07100000cedc1fae */ /* 0x0007e2000c101d56 */
[----:B----4-:R-:W-:Y:S01]  /*65d0*/  FMUL.FTZ R70, R198, R70 ;  /* 0x00000046c6467220 */ /* 0x010fe20000410000 */
[----:B------:R-:W-:Y:S01]  /*65e0*/  @P1 IADD3 R204, P2, R18, UR9, RZ ;  /* 0x0000000912cc1c10 */ /* 0x000fe2000ff5e0ff */
[----:B------:R-:W-:Y:S02]  /*65f0*/  FMUL.FTZ R71, R198, R71 ;  /* 0x00000047c6477220 */ /* 0x000fe40000410000 */
[----:B------:R-:W-:Y:S01]  /*6600*/  FMUL.FTZ R81, R200, R81 ;  /* 0x00000051c8517220 */ /* 0x000fe20000410000 */
[----:B------:R-:W-:Y:S01]  /*6610*/  @P1 IADD3.X R205, R19, UR8, RZ, P2, !PT ;  /* 0x0000000813cd1c10 */ /* 0x000fe200097fe4ff */
[----:B------:R-:W4:Y:S01]  /*6620*/  MUFU.EX2 R203, R203 ;  /* 0x000000cb00cb7308 */ /* 0x000f220000000800 */
[----:B------:R3:W-:Y:S01]  /*6630*/  @P1 LDGSTS.E.BYPASS.LTC128B.128 [R220+0x5900], [R6.64], !P3 ;  /* 0x0590000006dc1fae */ /* 0x0007e2000d901d56 */
[C---:B------:R-:W-:Y:S02]  /*6640*/  FMUL.FTZ R82, R198.reuse, R82 ;  /* 0x00000052c6527220 */ /* 0x040fe40000410000 */
[C---:B-1----:R-:W-:Y:S02]  /*6650*/  FMUL.FTZ R18, R198.reuse, R182 ;  /* 0x000000b6c6127220 */ /* 0x042fe40000410000 */
[C---:B------:R-:W-:Y:S02]  /*6660*/  FMUL.FTZ R19, R198.reuse, R183 ;  /* 0x000000b7c6137220 */ /* 0x040fe40000410000 */
[C---:B-----5:R-:W-:Y:S01]  /*6670*/  FMUL.FTZ R11, R197.reuse, R191 ;  /* 0x000000bfc50b7220 */ /* 0x060fe20000410000 */
[----:B------:R1:W-:Y:S01]  /*6680*/  @P1 LDGSTS.E.BYPASS.LTC128B.128 [R220+0x7900], [R204.64], !P0 ;  /* 0x07900000ccdc1fae */ /* 0x0003e2000c101d56 */
[----:B------:R5:W-:Y:S01]  /*6690*/  MUFU.EX2 R214, R10 ;  /* 0x0000000a00d67308 */ /* 0x000be20000000800 */
[C---:B------:R-:W-:Y:S02]  /*66a0*/  FMUL.FTZ R14, R197.reuse, R186 ;  /* 0x000000bac50e7220 */ /* 0x040fe40000410000 */
[C---:B------:R-:W-:Y:S02]  /*66b0*/  FMUL.FTZ R15, R197.reuse, R187 ;  /* 0x000000bbc50f7220 */ /* 0x040fe40000410000 */
[C---:B------:R-:W-:Y:S02]  /*66c0*/  FMUL.FTZ R74, R197.reuse, R74 ;  /* 0x0000004ac54a7220 */ /* 0x040fe40000410000 */
[----:B------:R-:W-:Y:S01]  /*66d0*/  LDSM.16.MT88.4 R180, [R242+0x100] ;  /* 0x00010000f2b4783b */ /* 0x000fe20000004200 */
[C---:B------:R-:W-:Y:S02]  /*66e0*/  FMUL.FTZ R75, R197.reuse, R75 ;  /* 0x0000004bc54b7220 */ /* 0x040fe40000410000 */
[----:B------:R-:W2:Y:S01]  /*66f0*/  MUFU.EX2 R213, R202 ;  /* 0x000000ca00d57308 */ /* 0x000ea20000000800 */
[C---:B------:R-:W-:Y:S02]  /*6700*/  FMUL.FTZ R78, R197.reuse, R78 ;  /* 0x0000004ec54e7220 */ /* 0x040fe40000410000 */
[----:B------:R-:W-:Y:S01]  /*6710*/  FMUL.FTZ R79, R197, R79 ;  /* 0x0000004fc54f7220 */ /* 0x000fe20000410000 */
[----:B----4-:R-:W-:Y:S01]  /*6720*/  F2FP.BF16.PACK_AB R191, R203, R230 ;  /* 0x000000e6cbbf723e */ /* 0x010fe200000010ff */
[----:B------:R-:W-:Y:S01]  /*6730*/  FMUL.FTZ R83, R198, R83 ;  /* 0x00000053c6537220 */ /* 0x000fe20000410000 */
[----:B------:R-:W0:Y:S01]  /*6740*/  LDGDEPBAR ;  /* 0x00000000000079af */ /* 0x000e220000000000 */
[----:B------:R-:W-:Y:S02]  /*6750*/  FMUL.FTZ R84, R200, R84 ;  /* 0x00000054c8547220 */ /* 0x000fe40000410000 */
[C---:B---3--:R-:W-:Y:S01]  /*6760*/  FMUL.FTZ R6, R198.reuse, R194 ;  /* 0x000000c2c6067220 */ /* 0x048fe20000410000 */
[----:B------:R-:W-:Y:S01]  /*6770*/  MUFU.EX2 R223, R223 ;  /* 0x000000df00df7308 */ /* 0x000fe20000000800 */
[----:B------:R-:W-:Y:S02]  /*6780*/  FMUL.FTZ R7, R198, R195 ;  /* 0x000000c3c6077220 */ /* 0x000fe40000410000 */
[----:B------:R-:W-:Y:S02]  /*6790*/  FMUL.FTZ R85, R200, R85 ;  /* 0x00000055c8557220 */ /* 0x000fe40000410000 */
[----:B-----5:R-:W-:Y:S01]  /*67a0*/  FMUL.FTZ R10, R197, R190 ;  /* 0x000000bec50a7220 */ /* 0x020fe20000410000 */
[----:B-1----:R-:W1:Y:S01]  /*67b0*/  LDSM.16.MT88.4 R204, [R248+0x100] ;  /* 0x00010000f8cc783b */ /* 0x002e620000004200 */
[----:B------:R-:W-:Y:S01]  /*67c0*/  F2FP.BF16.PACK_AB R190, R201, R226 ;  /* 0x000000e2c9be723e */ /* 0x000fe200000010ff */
[----:B------:R-:W-:Y:S02]  /*67d0*/  FFMA.FTZ R184, R34, c[0x0][0x2d0], -R219 ;  /* 0x0000b40022b87a23 */ /* 0x000fe400000108db */
[----:B------:R-:W3:Y:S01]  /*67e0*/  MUFU.EX2 R202, R13 ;  /* 0x0000000d00ca7308 */ /* 0x000ee20000000800 */
[--C-:B------:R-:W-:Y:S02]  /*67f0*/  FFMA.FTZ R44, R44, c[0x0][0x2d0], -R209.reuse ;  /* 0x0000b4002c2c7a23 */ /* 0x100fe400000108d1 */
[----:B------:R-:W-:Y:S01]  /*6800*/  FFMA.FTZ R45, R45, c[0x0][0x2d0], -R209 ;  /* 0x0000b4002d2d7a23 */ /* 0x000fe200000108d1 */
[----:B--2---:R-:W-:Y:S01]  /*6810*/  F2FP.BF16.PACK_AB R192, R213, R218 ;  /* 0x000000dad5c0723e */ /* 0x004fe200000010ff */
[--C-:B------:R-:W-:Y:S02]  /*6820*/  FFMA.FTZ R42, R42, c[0x0][0x2d0], -R210.reuse ;  /* 0x0000b4002a2a7a23 */ /* 0x100fe400000108d2 */
[--C-:B------:R-:W-:Y:S02]  /*6830*/  FFMA.FTZ R43, R43, c[0x0][0x2d0], -R210.reuse ;  /* 0x0000b4002b2b7a23 */ /* 0x100fe400000108d2 */
[--C-:B------:R-:W-:Y:S01]  /*6840*/  FFMA.FTZ R47, R47, c[0x0][0x2d0], -R210.reuse ;  /* 0x0000b4002f2f7a23 */ /* 0x100fe200000108d2 */
[----:B------:R-:W-:Y:S01]  /*6850*/  MUFU.EX2 R222, R222 ;  /* 0x000000de00de7308 */ /* 0x000fe20000000800 */
[C---:B------:R-:W-:Y:S02]  /*6860*/  FMUL.FTZ R86, R198.reuse, R86 ;  /* 0x00000056c6567220 */ /* 0x040fe40000410000 */
[----:B------:R-:W-:Y:S02]  /*6870*/  FMUL.FTZ R87, R198, R87 ;  /* 0x00000057c6577220 */ /* 0x000fe40000410000 */
[C---:B------:R-:W-:Y:S02]  /*6880*/  FMUL.FTZ R90, R197.reuse, R90 ;  /* 0x0000005ac55a7220 */ /* 0x040fe40000410000 */
[C---:B------:R-:W-:Y:S02]  /*6890*/  FMUL.FTZ R91, R197.reuse, R91 ;  /* 0x0000005bc55b7220 */ /* 0x040fe40000410000 */
[C---:B------:R-:W-:Y:S01]  /*68a0*/  FMUL.FTZ R94, R197.reuse, R94 ;  /* 0x0000005ec55e7220 */ /* 0x040fe20000410000 */
[----:B------:R-:W2:Y:S01]  /*68b0*/  MUFU.EX2 R229, R229 ;  /* 0x000000e500e57308 */ /* 0x000ea20000000800 */
[----:B------:R-:W-:Y:S02]  /*68c0*/  FMUL.FTZ R95, R197, R95 ;  /* 0x0000005fc55f7220 */ /* 0x000fe40000410000 */
[----:B------:R-:W-:Y:S01]  /*68d0*/  FMUL.FTZ R96, R200, R96 ;  /* 0x00000060c8607220 */ /* 0x000fe20000410000 */
[----:B---3--:R-:W-:Y:S01]  /*68e0*/  F2FP.BF16.PACK_AB R194, R202, R223 ;  /* 0x000000dfcac2723e */ /* 0x008fe200000010ff */
[----:B------:R-:W-:Y:S02]  /*68f0*/  FMUL.FTZ R13, R199, R185 ;  /* 0x000000b9c70d7220 */ /* 0x000fe40000410000 */
[--C-:B------:R-:W-:Y:S02]  /*6900*/  FFMA.FTZ R185, R32, c[0x0][0x2d0], -R217.reuse ;  /* 0x0000b40020b97a23 */ /* 0x100fe400000108d9 */
[----:B------:R-:W-:Y:S01]  /*6910*/  FMUL.FTZ R97, R200, R97 ;  /* 0x00000061c8617220 */ /* 0x000fe20000410000 */
[----:B------:R-:W3:Y:S01]  /*6920*/  MUFU.EX2 R225, R225 ;  /* 0x000000e100e17308 */ /* 0x000ee20000000800 */
[C---:B------:R-:W-:Y:S02]  /*6930*/  FMUL.FTZ R98, R198.reuse, R98 ;  /* 0x00000062c6627220 */ /* 0x040fe40000410000 */
[----:B------:R-:W-:Y:S02]  /*6940*/  FMUL.FTZ R99, R198, R99 ;  /* 0x00000063c6637220 */ /* 0x000fe40000410000 */
[C---:B------:R-:W-:Y:S01]  /*6950*/  FMUL.FTZ R100, R200.reuse, R100 ;  /* 0x00000064c8647220 */ /* 0x040fe20000410000 */
[-C--:B-1----:R-:W-:Y:S04]  /*6960*/  HMMA.16816.F32.BF16 R4, R188, R204.reuse, R4 ;  /* 0x000000ccbc04723c */ /* 0x082fe80000041804 */
[----:B------:R-:W-:Y:S01]  /*6970*/  MUFU.EX2 R185, R185 ;  /* 0x000000b900b97308 */ /* 0x000fe20000000800 */
[----:B------:R-:W-:Y:S02]  /*6980*/  FMUL.FTZ R101, R200, R101 ;  /* 0x00000065c8657220 */ /* 0x000fe40000410000 */
[C---:B------:R-:W-:Y:S01]  /*6990*/  FMUL.FTZ R102, R198.reuse, R102 ;  /* 0x00000066c6667220 */ /* 0x040fe20000410000 */
[----:B--2---:R-:W-:Y:S01]  /*69a0*/  F2FP.BF16.PACK_AB R193, R229, R214 ;  /* 0x000000d6e5c1723e */ /* 0x004fe200000010ff */
[----:B------:R-:W-:Y:S03]  /*69b0*/  FMUL.FTZ R103, R198, R103 ;  /* 0x00000067c6677220 */ /* 0x000fe60000410000 */
[C---:B------:R-:W-:Y:S02]  /*69c0*/  FMUL.FTZ R104, R199.reuse, R104 ;  /* 0x00000068c7687220 */ /* 0x040fe40000410000 */
[----:B------:R-:W-:Y:S01]  /*69d0*/  FMUL.FTZ R105, R199, R105 ;  /* 0x00000069c7697220 */ /* 0x000fe20000410000 */
[----:B------:R-:W-:Y:S01]  /*69e0*/  MUFU.EX2 R184, R184 ;  /* 0x000000b800b87308 */ /* 0x000fe20000000800 */
[C---:B------:R-:W-:Y:S01]  /*69f0*/  FMUL.FTZ R106, R197.reuse, R106 ;  /* 0x0000006ac56a7220 */ /* 0x040fe20000410000 */
[----:B---3--:R-:W-:Y:S01]  /*6a00*/  F2FP.BF16.PACK_AB R195, R222, R225 ;  /* 0x000000e1dec3723e */ /* 0x008fe200000010ff */
[----:B------:R-:W-:Y:S02]  /*6a10*/  FMUL.FTZ R107, R197, R107 ;  /* 0x0000006bc56b7220 */ /* 0x000fe40000410000 */
[C---:B------:R-:W-:Y:S02]  /*6a20*/  FMUL.FTZ R108, R199.reuse, R108 ;  /* 0x0000006cc76c7220 */ /* 0x040fe40000410000 */
[----:B------:R-:W-:Y:S02]  /*6a30*/  FMUL.FTZ R109, R199, R109 ;  /* 0x0000006dc76d7220 */ /* 0x000fe40000410000 */
[C---:B------:R-:W-:Y:S01]  /*6a40*/  HMMA.16816.F32.BF16 R8, R192.reuse, R204, R8 ;  /* 0x000000ccc008723c */ /* 0x040fe20000041808 */
[----:B------:R-:W-:Y:S03]  /*6a50*/  MUFU.EX2 R212, R40 ;  /* 0x0000002800d47308 */ /* 0x000fe60000000800 */
[C---:B------:R-:W-:Y:S02]  /*6a60*/  FMUL.FTZ R110, R197.reuse, R110 ;  /* 0x0000006ec56e7220 */ /* 0x040fe40000410000 */
[----:B------:R-:W-:Y:S02]  /*6a70*/  FMUL.FTZ R111, R197, R111 ;  /* 0x0000006fc56f7220 */ /* 0x000fe40000410000 */
[-C--:B------:R-:W-:Y:S03]  /*6a80*/  HMMA.16816.F32.BF16 R12, R192, R206.reuse, R12 ;  /* 0x000000cec00c723c */ /* 0x080fe6000004180c */
[----:B------:R-:W-:Y:S01]  /*6a90*/  MUFU.EX2 R211, R41 ;  /* 0x0000002900d37308 */ /* 0x000fe20000000800 */
[----:B------:R-:W-:Y:S02]  /*6aa0*/  FFMA.FTZ R204, R33, c[0x0][0x2d0], -R217 ;  /* 0x0000b40021cc7a23 */ /* 0x000fe400000108d9 */
[----:B------:R-:W-:Y:S02]  /*6ab0*/  FFMA.FTZ R205, R35, c[0x0][0x2d0], -R219 ;  /* 0x0000b40023cd7a23 */ /* 0x000fe400000108db */
[C---:B------:R-:W-:Y:S01]  /*6ac0*/  HMMA.16816.F32.BF16 R16, R188.reuse, R206, R16 ;  /* 0x000000cebc10723c */ /* 0x040fe20000041810 */
[----:B------:R-:W-:Y:S03]  /*6ad0*/  LDSM.16.MT88.4 R32, [R248+0x900] ;  /* 0x00090000f820783b */ /* 0x000fe60000004200 */
[C---:B------:R-:W-:Y:S01]  /*6ae0*/  FMUL.FTZ R112, R200.reuse, R112 ;  /* 0x00000070c8707220 */ /* 0x040fe20000410000 */
[----:B------:R-:W-:Y:S01]  /*6af0*/  MUFU.EX2 R224, R44 ;  /* 0x0000002c00e07308 */ /* 0x000fe20000000800 */
[----:B------:R-:W-:Y:S02]  /*6b00*/  FMUL.FTZ R113, R200, R113 ;  /* 0x00000071c8717220 */ /* 0x000fe40000410000 */
[-C--:B------:R-:W-:Y:S04]  /*6b10*/  HMMA.16816.F32.BF16 R68, R188, R180.reuse, R68 ;  /* 0x000000b4bc44723c */ /* 0x080fe80000041844 */
[C---:B------:R-:W-:Y:S02]  /*6b20*/  FMUL.FTZ R114, R198.reuse, R114 ;  /* 0x00000072c6727220 */ /* 0x040fe40000410000 */
[----:B------:R-:W-:Y:S01]  /*6b30*/  FMUL.FTZ R115, R198, R115 ;  /* 0x00000073c6737220 */ /* 0x000fe20000410000 */
[----:B------:R-:W-:Y:S01]  /*6b40*/  MUFU.EX2 R220, R42 ;  /* 0x0000002a00dc7308 */ /* 0x000fe20000000800 */
[C---:B------:R-:W-:Y:S04]  /*6b50*/  HMMA.16816.F32.BF16 R72, R192.reuse, R180, R72 ;  /* 0x000000b4c048723c */ /* 0x040fe80000041848 */
[C---:B------:R-:W-:Y:S02]  /*6b60*/  FMUL.FTZ R116, R200.reuse, R116 ;  /* 0x00000074c8747220 */ /* 0x040fe40000410000 */
[----:B------:R-:W-:Y:S02]  /*6b70*/  FMUL.FTZ R117, R200, R117 ;  /* 0x00000075c8757220 */ /* 0x000fe40000410000 */
[-C--:B------:R-:W-:Y:S01]  /*6b80*/  HMMA.16816.F32.BF16 R76, R192, R182.reuse, R76 ;  /* 0x000000b6c04c723c */ /* 0x080fe2000004184c */
[----:B------:R-:W-:Y:S03]  /*6b90*/  MUFU.EX2 R204, R204 ;  /* 0x000000cc00cc7308 */ /* 0x000fe60000000800 */
[C---:B------:R-:W-:Y:S02]  /*6ba0*/  FMUL.FTZ R118, R198.reuse, R118 ;  /* 0x00000076c6767220 */ /* 0x040fe40000410000 */
[----:B------:R-:W-:Y:S02]  /*6bb0*/  FMUL.FTZ R119, R198, R119 ;  /* 0x00000077c6777220 */ /* 0x000fe40000410000 */
[C---:B------:R-:W-:Y:S01]  /*6bc0*/  HMMA.16816.F32.BF16 R80, R188.reuse, R182, R80 ;  /* 0x000000b6bc50723c */ /* 0x040fe20000041850 */
[----:B------:R-:W1:Y:S02]  /*6bd0*/  LDSM.16.MT88.4 R180, [R241+0x100] ;  /* 0x00010000f1b4783b */ /* 0x000e640000004200 */
[----:B------:R-:W-:Y:S01]  /*6be0*/  MUFU.EX2 R205, R205 ;  /* 0x000000cd00cd7308 */ /* 0x000fe20000000800 */
[C---:B------:R-:W-:Y:S02]  /*6bf0*/  FMUL.FTZ R120, R199.reuse, R120 ;  /* 0x00000078c7787220 */ /* 0x040fe40000410000 */
[----:B------:R-:W-:Y:S02]  /*6c00*/  FMUL.FTZ R121, R199, R121 ;  /* 0x00000079c7797220 */ /* 0x000fe40000410000 */
[C---:B------:R-:W-:Y:S04]  /*6c10*/  FMUL.FTZ R122, R197.reuse, R122 ;  /* 0x0000007ac57a7220 */ /* 0x040fe80000410000 */
[----:B------:R-:W-:Y:S02]  /*6c20*/  FMUL.FTZ R123, R197, R123 ;  /* 0x0000007bc57b7220 */ /* 0x000fe40000410000 */
[C---:B------:R-:W-:Y:S02]  /*6c30*/  FMUL.FTZ R124, R199.reuse, R124 ;  /* 0x0000007cc77c7220 */ /* 0x040fe40000410000 */
        /* <DEDUP_REMOVED lines=25> */
[----:B------:R-:W-:Y:S02]  /*6dd0*/  FMUL.FTZ R145, R200, R145 ;  /* 0x00000091c8917220 */ /* 0x000fe40000410000 */
[C---:B------:R-:W-:Y:S02]  /*6de0*/  FMUL.FTZ R146, R198.reuse, R146 ;  /* 0x00000092c6927220 */ /* 0x040fe40000410000 */
[----:B------:R-:W-:Y:S04]  /*6df0*/  FMUL.FTZ R147, R198, R147 ;  /* 0x00000093c6937220 */ /* 0x000fe80000410000 */
        /* <DEDUP_REMOVED lines=14> */
[C---:B------:R-:W-:Y:S01]  /*6ee0*/  FMUL.FTZ R162, R198.reuse, R162 ;  /* 0x000000a2c6a27220 */ /* 0x040fe20000410000 */
        /* <DEDUP_REMOVED lines=8> */
[C---:B------:R-:W-:Y:S02]  /*6f70*/  FMUL.FTZ R170, R197.reuse, R170 ;  /* 0x000000aac5aa7220 */ /* 0x040fe40000410000 */
[C---:B------:R-:W-:Y:S02]  /*6f80*/  FMUL.FTZ R171, R197.reuse, R171 ;  /* 0x000000abc5ab7220 */ /* 0x040fe40000410000 */
[C---:B------:R-:W-:Y:S01]  /*6f90*/  HMMA.16816.F32.BF16 R112, R188.reuse, R182, R112 ;  /* 0x000000b6bc70723c */ /* 0x040fe20000041870 */
[----:B------:R-:W1:Y:S03]  /*6fa0*/  LDSM.16.MT88.4 R180, [R248+0x2100] ;  /* 0x00210000f8b4783b */ /* 0x000e660000004200 */
[C---:B------:R-:W-:Y:S02]  /*6fb0*/  FMUL.FTZ R174, R197.reuse, R174 ;  /* 0x000000aec5ae7220 */ /* 0x040fe40000410000 */
[----:B------:R-:W-:Y:S02]  /*6fc0*/  FMUL.FTZ R175, R197, R175 ;  /* 0x000000afc5af7220 */ /* 0x000fe40000410000 */
[--C-:B------:R-:W-:Y:S04]  /*6fd0*/  FFMA.FTZ R206, R28, c[0x0][0x2d0], -R209.reuse ;  /* 0x0000b4001cce7a23 */ /* 0x100fe800000108d1 */
[----:B------:R-:W-:Y:S02]  /*6fe0*/  FFMA.FTZ R207, R29, c[0x0][0x2d0], -R209 ;  /* 0x0000b4001dcf7a23 */ /* 0x000fe400000108d1 */
[----:B------:R-:W-:Y:S01]  /*6ff0*/  MUFU.EX2 R206, R206 ;  /* 0x000000ce00ce7308 */ /* 0x000fe20000000800 */
[C---:B------:R-:W-:Y:S02]  /*7000*/  FFMA.FTZ R215, R200.reuse, R208, R215 ;  /* 0x000000d0c8d77223 */ /* 0x040fe400000100d7 */
[C---:B------:R-:W-:Y:S02]  /*7010*/  FMUL.FTZ R168, R199.reuse, R168 ;  /* 0x000000a8c7a87220 */ /* 0x040fe40000410000 */
[C---:B------:R-:W-:Y:S02]  /*7020*/  FMUL.FTZ R169, R199.reuse, R169 ;  /* 0x000000a9c7a97220 */ /* 0x040fe40000410000 */
[C---:B------:R-:W-:Y:S02]  /*7030*/  FMUL.FTZ R172, R199.reuse, R172 ;  /* 0x000000acc7ac7220 */ /* 0x040fe40000410000 */
[----:B------:R-:W-:Y:S01]  /*7040*/  FMUL.FTZ R173, R199, R173 ;  /* 0x000000adc7ad7220 */ /* 0x000fe20000410000 */
[----:B------:R-:W2:Y:S01]  /*7050*/  MUFU.EX2 R207, R207 ;  /* 0x000000cf00cf7308 */ /* 0x000ea20000000800 */
[----:B------:R-:W-:Y:S02]  /*7060*/  FFMA.FTZ R186, R21, c[0x0][0x2d0], -R217 ;  /* 0x0000b40015ba7a23 */ /* 0x000fe400000108d9 */
[----:B------:R-:W-:Y:S02]  /*7070*/  FMUL.FTZ R21, R200, R177 ;  /* 0x000000b1c8157220 */ /* 0x000fe40000410000 */
[--C-:B------:R-:W-:Y:S02]  /*7080*/  FFMA.FTZ R187, R23, c[0x0][0x2d0], -R219.reuse ;  /* 0x0000b40017bb7a23 */ /* 0x100fe400000108db */
[----:B------:R-:W-:Y:S02]  /*7090*/  FMUL.FTZ R23, R198, R179 ;  /* 0x000000b3c6177220 */ /* 0x000fe40000410000 */
[----:B------:R-:W-:Y:S01]  /*70a0*/  FFMA.FTZ R179, R66, c[0x0][0x2d0], -R219 ;  /* 0x0000b40042b37a23 */ /* 0x000fe200000108db */
[----:B------:R-:W-:Y:S01]  /*70b0*/  MUFU.EX2 R186, R186 ;  /* 0x000000ba00ba7308 */ /* 0x000fe20000000800 */
[----:B------:R-:W-:Y:S02]  /*70c0*/  FFMA.FTZ R177, R64, c[0x0][0x2d0], -R217 ;  /* 0x0000b40040b17a23 */ /* 0x000fe400000108d9 */
[--C-:B------:R-:W-:Y:S01]  /*70d0*/  FFMA.FTZ R64, R30, c[0x0][0x2d0], -R210.reuse ;  /* 0x0000b4001e407a23 */ /* 0x100fe200000108d2 */
[-C--:B-1----:R-:W-:Y:S06]  /*70e0*/  HMMA.16816.F32.BF16 R116, R188, R180.reuse, R116 ;  /* 0x000000b4bc74723c */ /* 0x082fec0000041874 */
[----:B------:R-:W-:Y:S01]  /*70f0*/  MUFU.EX2 R64, R64 ;  /* 0x0000004000407308 */ /* 0x000fe20000000800 */
[----:B--2---:R-:W-:Y:S01]  /*7100*/  F2FP.BF16.PACK_AB R30, R207, R206 ;  /* 0x000000cecf1e723e */ /* 0x004fe200000010ff */
[C---:B------:R-:W-:Y:S08]  /*7110*/  HMMA.16816.F32.BF16 R120, R192.reuse, R180, R120 ;  /* 0x000000b4c078723c */ /* 0x040ff00000041878 */
[----:B------:R-:W-:Y:S01]  /*7120*/  MUFU.EX2 R187, R187 ;  /* 0x000000bb00bb7308 */ /* 0x000fe20000000800 */
        /* <DEDUP_REMOVED lines=15> */
[--C-:B------:R-:W-:Y:S01]  /*7220*/  FFMA.FTZ R181, R56, c[0x0][0x2d0], -R209.reuse ;  /* 0x0000b40038b57a23 */ /* 0x100fe200000108d1 */
[-C--:B------:R-:W-:Y:S04]  /*7230*/  HMMA.16816.F32.BF16 R172, R192, R182.reuse, R172 ;  /* 0x000000b6c0ac723c */ /* 0x080fe800000418ac */
[----:B------:R-:W-:Y:S03]  /*7240*/  FFMA.FTZ R180, R57, c[0x0][0x2d0], -R209 ;  /* 0x0000b40039b47a23 */ /* 0x000fe600000108d1 */
[----:B------:R-:W-:Y:S02]  /*7250*/  FFMA.FTZ R193, R20, c[0x0][0x2d0], -R217 ;  /* 0x0000b40014c17a23 */ /* 0x000fe400000108d9 */
[----:B------:R-:W-:Y:S02]  /*7260*/  FMUL.FTZ R20, R200, R176 ;  /* 0x000000b0c8147220 */ /* 0x000fe40000410000 */
[----:B------:R1:W-:Y:S01]  /*7270*/  MUFU.EX2 R200, R43 ;  /* 0x0000002b00c87308 */ /* 0x0003e20000000800 */
[--C-:B------:R-:W-:Y:S02]  /*7280*/  FFMA.FTZ R194, R22, c[0x0][0x2d0], -R219.reuse ;  /* 0x0000b40016c27a23 */ /* 0x100fe400000108db */
[----:B------:R-:W-:Y:S02]  /*7290*/  FMUL.FTZ R22, R198, R178 ;  /* 0x000000b2c6167220 */ /* 0x000fe40000410000 */
[----:B------:R-:W-:Y:S02]  /*72a0*/  FFMA.FTZ R178, R54, c[0x0][0x2d0], -R219 ;  /* 0x0000b40036b27a23 */ /* 0x000fe400000108db */
[--C-:B------:R-:W-:Y:S02]  /*72b0*/  FFMA.FTZ R54, R60, c[0x0][0x2d0], -R209.reuse ;  /* 0x0000b4003c367a23 */ /* 0x100fe400000108d1 */
[--C-:B------:R-:W-:Y:S01]  /*72c0*/  FFMA.FTZ R195, R24, c[0x0][0x2d0], -R209.reuse ;  /* 0x0000b40018c37a23 */ /* 0x100fe200000108d1 */
[----:B------:R-:W-:Y:S01]  /*72d0*/  HMMA.16816.F32.BF16 R20, R188, R182, R20 ;  /* 0x000000b6bc14723c */ /* 0x000fe20000041814 */
[----:B------:R-:W2:Y:S01]  /*72e0*/  MUFU.EX2 R193, R193 ;  /* 0x000000c100c17308 */ /* 0x000ea20000000800 */
[----:B------:R-:W3:Y:S02]  /*72f0*/  LDL.LU R191, [R1+0x50] ;  /* 0x0000500001bf7983 */ /* 0x000ee40000300800 */
[----:B------:R-:W-:Y:S02]  /*7300*/  FFMA.FTZ R192, R25, c[0x0][0x2d0], -R209 ;  /* 0x0000b40019c07a23 */ /* 0x000fe400000108d1 */
[--C-:B------:R-:W-:Y:S01]  /*7310*/  FFMA.FTZ R176, R26, c[0x0][0x2d0], -R210.reuse ;  /* 0x0000b4001ab07a23 */ /* 0x100fe200000108d2 */
[----:B------:R-:W-:Y:S01]  /*7320*/  F2FP.BF16.PACK_AB R26, R204, R185 ;  /* 0x000000b9cc1a723e */ /* 0x000fe200000010ff */
[--C-:B------:R-:W-:Y:S01]  /*7330*/  FFMA.FTZ R182, R49, c[0x0][0x2d0], -R217.reuse ;  /* 0x0000b40031b67a23 */ /* 0x100fe200000108d9 */
[----:B------:R-:W4:Y:S02]  /*7340*/  LDL.LU R190, [R1+0x4c] ;  /* 0x00004c0001be7983 */ /* 0x000f240000300800 */
[----:B------:R5:W-:Y:S01]  /*7350*/  MUFU.EX2 R49, R27 ;  /* 0x0000001b00317308 */ /* 0x000be20000000800 */
[--C-:B------:R-:W-:Y:S02]  /*7360*/  FFMA.FTZ R183, R48, c[0x0][0x2d0], -R217.reuse ;  /* 0x0000b40030b77a23 */ /* 0x100fe400000108d9 */
[--C-:B------:R-:W-:Y:S01]  /*7370*/  FFMA.FTZ R189, R36, c[0x0][0x2d0], -R217.reuse ;  /* 0x0000b40024bd7a23 */ /* 0x100fe200000108d9 */
[----:B-1----:R-:W-:Y:S01]  /*7380*/  LDSM.16.MT88.4 R40, [R241+0x1100] ;  /* 0x00110000f128783b */ /* 0x002fe20000004200 */
[--C-:B------:R-:W-:Y:S02]  /*7390*/  FFMA.FTZ R188, R37, c[0x0][0x2d0], -R217.reuse ;  /* 0x0000b40025bc7a23 */ /* 0x100fe400000108d9 */
[----:B------:R-:W-:Y:S02]  /*73a0*/  FFMA.FTZ R217, R65, c[0x0][0x2d0], -R217 ;  /* 0x0000b40041d97a23 */ /* 0x000fe400000108d9 */
[--C-:B------:R-:W-:Y:S01]  /*73b0*/  FFMA.FTZ R65, R31, c[0x0][0x2d0], -R210.reuse ;  /* 0x0000b4001f417a23 */ /* 0x100fe200000108d2 */
[----:B------:R-:W1:Y:S01]  /*73c0*/  MUFU.EX2 R194, R194 ;  /* 0x000000c200c27308 */ /* 0x000e620000000800 */
[--C-:B------:R-:W-:Y:S02]  /*73d0*/  FFMA.FTZ R37, R50, c[0x0][0x2d0], -R219.reuse ;  /* 0x0000b40032257a23 */ /* 0x100fe400000108db */
[--C-:B------:R-:W-:Y:S01]  /*73e0*/  FFMA.FTZ R36, R51, c[0x0][0x2d0], -R219.reuse ;  /* 0x0000b40033247a23 */ /* 0x100fe200000108db */
[----:B--2---:R-:W-:Y:S01]  /*73f0*/  F2FP.BF16.PACK_AB R24, R186, R193 ;  /* 0x000000c1ba18723e */ /* 0x004fe200000010ff */
[----:B------:R-:W-:Y:S02]  /*7400*/  FFMA.FTZ R219, R67, c[0x0][0x2d0], -R219 ;  /* 0x0000b40043db7a23 */ /* 0x000fe400000108db */
[--C-:B------:R-:W-:Y:S02]  /*7410*/  FFMA.FTZ R67, R46, c[0x0][0x2d0], -R210.reuse ;  /* 0x0000b4002e437a23 */ /* 0x100fe400000108d2 */
[----:B------:R-:W2:Y:S01]  /*7420*/  LDL.LU R46, [R1+0x48] ;  /* 0x00004800012e7983 */ /* 0x000ea20000300800 */
[----:B------:R-:W-:Y:S01]  /*7430*/  MUFU.EX2 R195, R195 ;  /* 0x000000c300c37308 */ /* 0x000fe20000000800 */
[--C-:B------:R-:W-:Y:S02]  /*7440*/  FFMA.FTZ R51, R58, c[0x0][0x2d0], -R210.reuse ;  /* 0x0000b4003a337a23 */ /* 0x100fe400000108d2 */
[--C-:B------:R-:W-:Y:S01]  /*7450*/  FFMA.FTZ R50, R59, c[0x0][0x2d0], -R210.reuse ;  /* 0x0000b4003b327a23 */ /* 0x100fe200000108d2 */
[----:B-----5:R-:W-:Y:S01]  /*7460*/  F2FP.BF16.PACK_AB R27, R205, R184 ;  /* 0x000000b8cd1b723e */ /* 0x020fe200000010ff */
[--C-:B------:R-:W-:Y:S02]  /*7470*/  FFMA.FTZ R48, R62, c[0x0][0x2d0], -R210.reuse ;  /* 0x0000b4003e307a23 */ /* 0x100fe400000108d2 */
[----:B------:R-:W-:Y:S02]  /*7480*/  FFMA.FTZ R210, R63, c[0x0][0x2d0], -R210 ;  /* 0x0000b4003fd27a23 */ /* 0x000fe400000108d2 */
[----:B------:R-:W-:Y:S01]  /*7490*/  FFMA.FTZ R209, R61, c[0x0][0x2d0], -R209 ;  /* 0x0000b4003dd17a23 */ /* 0x000fe200000108d1 */
[----:B------:R-:W5:Y:S01]  /*74a0*/  MUFU.EX2 R192, R192 ;  /* 0x000000c000c07308 */ /* 0x000f620000000800 */
[----:B-1----:R-:W-:Y:S09]  /*74b0*/  F2FP.BF16.PACK_AB R25, R187, R194 ;  /* 0x000000c2bb19723e */ /* 0x002ff200000010ff */
[----:B------:R-:W1:Y:S01]  /*74c0*/  MUFU.EX2 R176, R176 ;  /* 0x000000b000b07308 */ /* 0x000e620000000800 */
[-C--:B------:R-:W-:Y:S09]  /*74d0*/  HMMA.16816.F32.BF16 R4, R24, R32.reuse, R4 ;  /* 0x000000201804723c */ /* 0x080ff20000041804 */
[----:B------:R-:W1:Y:S03]  /*74e0*/  MUFU.EX2 R65, R65 ;  /* 0x0000004100417308 */ /* 0x000e660000000800 */
[----:B-----5:R-:W-:Y:S07]  /*74f0*/  F2FP.BF16.PACK_AB R28, R192, R195 ;  /* 0x000000c3c01c723e */ /* 0x020fee00000010ff */
[----:B------:R-:W-:Y:S01]  /*7500*/  MUFU.EX2 R59, R38 ;  /* 0x00000026003b7308 */ /* 0x000fe20000000800 */
[----:B-1----:R-:W-:Y:S09]  /*7510*/  F2FP.BF16.PACK_AB R29, R49, R176 ;  /* 0x000000b0311d723e */ /* 0x002ff200000010ff */
[----:B------:R-:W-:Y:S01]  /*7520*/  MUFU.EX2 R58, R39 ;  /* 0x00000027003a7308 */ /* 0x000fe20000000800 */
[----:B------:R-:W-:Y:S09]  /*7530*/  F2FP.BF16.PACK_AB R31, R65, R64 ;  /* 0x00000040411f723e */ /* 0x000ff200000010ff */
[----:B------:R-:W-:Y:S01]  /*7540*/  MUFU.EX2 R228, R37 ;  /* 0x0000002500e47308 */ /* 0x000fe20000000800 */
[C---:B------:R-:W-:Y:S08]  /*7550*/  HMMA.16816.F32.BF16 R8, R28.reuse, R32, R8 ;  /* 0x000000201c08723c */ /* 0x040ff00000041808 */
[-C--:B------:R-:W-:Y:S01]  /*7560*/  HMMA.16816.F32.BF16 R12, R28, R34.reuse, R12 ;  /* 0x000000221c0c723c */ /* 0x080fe2000004180c */
[----:B------:R1:W-:Y:S07]  /*7570*/  MUFU.EX2 R66, R36 ;  /* 0x0000002400427308 */ /* 0x0003ee0000000800 */
[C---:B------:R-:W-:Y:S01]  /*7580*/  HMMA.16816.F32.BF16 R16, R24.reuse, R34, R16 ;  /* 0x000000221810723c */ /* 0x040fe20000041810 */
[----:B------:R-:W5:Y:S02]  /*7590*/  LDSM.16.MT88.4 R32, [R242+0x900] ;  /* 0x00090000f220783b */ /* 0x000f640000004200 */
[----:B------:R-:W-:Y:S10]  /*75a0*/  MUFU.EX2 R57, R183 ;  /* 0x000000b700397308 */ /* 0x000ff40000000800 */
[----:B------:R-:W-:Y:S01]  /*75b0*/  MUFU.EX2 R56, R182 ;  /* 0x000000b600387308 */ /* 0x000fe20000000800 */
[----:B-1----:R-:W-:Y:S09]  /*75c0*/  LDSM.16.MT88.4 R36, [R242+0x1100] ;  /* 0x00110000f224783b */ /* 0x002ff20000004200 */
[----:B------:R-:W-:Y:S10]  /*75d0*/  MUFU.EX2 R63, R45 ;  /* 0x0000002d003f7308 */ /* 0x000ff40000000800 */
[----:B------:R-:W-:Y:S01]  /*75e0*/  MUFU.EX2 R62, R47 ;  /* 0x0000002f003e7308 */ /* 0x000fe20000000800 */
[-C--:B-----5:R-:W-:Y:S09]  /*75f0*/  HMMA.16816.F32.BF16 R68, R24, R32.reuse, R68 ;  /* 0x000000201844723c */ /* 0x0a0ff20000041844 */
[----:B------:R-:W-:Y:S01]  /*7600*/  MUFU.EX2 R67, R67 ;  /* 0x0000004300437308 */ /* 0x000fe20000000800 */
[C---:B------:R-:W-:Y:S09]  /*7610*/  HMMA.16816.F32.BF16 R72, R28.reuse, R32, R72 ;  /* 0x000000201c48723c */ /* 0x040ff20000041848 */
[----:B------:R1:W-:Y:S01]  /*7620*/  MUFU.EX2 R61, R189 ;  /* 0x000000bd003d7308 */ /* 0x0003e20000000800 */
[-C--:B------:R-:W-:Y:S09]  /*7630*/  HMMA.16816.F32.BF16 R76, R28, R34.reuse, R76 ;  /* 0x000000221c4c723c */ /* 0x080ff2000004184c */
[----:B------:R5:W-:Y:S01]  /*7640*/  MUFU.EX2 R60, R188 ;  /* 0x000000bc003c7308 */ /* 0x000be20000000800 */
[C---:B------:R-:W-:Y:S01]  /*7650*/  HMMA.16816.F32.BF16 R80, R24.reuse, R34, R80 ;  /* 0x000000221850723c */ /* 0x040fe20000041850 */
[----:B------:R-:W5:Y:S03]  /*7660*/  LDSM.16.MT88.4 R32, [R241+0x900] ;  /* 0x00090000f120783b */ /* 0x000f660000004200 */
[----:B-1----:R-:W-:Y:S05]  /*7670*/  FADD.FTZ R189, R227, R215 ;  /* 0x000000d7e3bd7221 */ /* 0x002fea0000010000 */
[----:B------:R-:W-:Y:S03]  /*7680*/  MUFU.EX2 R227, R55 ;  /* 0x0000003700e37308 */ /* 0x000fe60000000800 */
[----:B------:R-:W-:Y:S07]  /*7690*/  FADD.FTZ R189, R226, R189 ;  /* 0x000000bde2bd7221 */ /* 0x000fee0000010000 */
[----:B------:R-:W-:Y:S10]  /*76a0*/  MUFU.EX2 R226, R52 ;  /* 0x0000003400e27308 */ /* 0x000ff40000000800 */
[----:B------:R-:W-:Y:S01]  /*76b0*/  MUFU.EX2 R215, R51 ;  /* 0x0000003300d77308 */ /* 0x000fe20000000800 */
[-C--:B-----5:R-:W-:Y:S08]  /*76c0*/  HMMA.16816.F32.BF16 R84, R24, R32.reuse, R84 ;  /* 0x000000201854723c */ /* 0x0a0ff00000041854 */
[C---:B------:R-:W-:Y:S08]  /*76d0*/  HMMA.16816.F32.BF16 R88, R28.reuse, R32, R88 ;  /* 0x000000201c58723c */ /* 0x040ff00000041858 */
[-C--:B------:R-:W-:Y:S08]  /*76e0*/  HMMA.16816.F32.BF16 R92, R28, R34.reuse, R92 ;  /* 0x000000221c5c723c */ /* 0x080ff0000004185c */
[C---:B------:R-:W-:Y:S01]  /*76f0*/  HMMA.16816.F32.BF16 R96, R24.reuse, R34, R96 ;  /* 0x000000221860723c */ /* 0x040fe20000041860 */
[----:B------:R-:W1:Y:S07]  /*7700*/  LDSM.16.MT88.4 R32, [R240+0x900] ;  /* 0x00090000f020783b */ /* 0x000e6e0000004200 */
[-C--:B-1----:R-:W-:Y:S08]  /*7710*/  HMMA.16816.F32.BF16 R100, R24, R32.reuse, R100 ;  /* 0x000000201864723c */ /* 0x082ff00000041864 */
[C---:B------:R-:W-:Y:S08]  /*7720*/  HMMA.16816.F32.BF16 R104, R28.reuse, R32, R104 ;  /* 0x000000201c68723c */ /* 0x040ff00000041868 */
[-C--:B------:R-:W-:Y:S04]  /*7730*/  HMMA.16816.F32.BF16 R108, R28, R34.reuse, R108 ;  /* 0x000000221c6c723c */ /* 0x080fe8000004186c */
[----:B---3--:R-:W-:Y:S04]  /*7740*/  FFMA.FTZ R221, R198, R191, R221 ;  /* 0x000000bfc6dd7223 */ /* 0x008fe800000100dd */
[C---:B------:R-:W-:Y:S01]  /*7750*/  HMMA.16816.F32.BF16 R112, R24.reuse, R34, R112 ;  /* 0x000000221870723c */ /* 0x040fe20000041870 */
[----:B------:R-:W1:Y:S01]  /*7760*/  LDSM.16.MT88.4 R32, [R248+0x2900] ;  /* 0x00290000f820783b */ /* 0x000e620000004200 */
[----:B------:R-:W-:Y:S02]  /*7770*/  MUFU.EX2 R198, R177 ;  /* 0x000000b100c67308 */ /* 0x000fe40000000800 */
[----:B------:R-:W-:Y:S02]  /*7780*/  FADD.FTZ R191, R231, R221 ;  /* 0x000000dde7bf7221 */ /* 0x000fe40000010000 */
[----:B----4-:R-:W-:Y:S02]  /*7790*/  FFMA.FTZ R218, R199, R190, R218 ;  /* 0x000000bec7da7223 */ /* 0x010fe400000100da */
[----:B------:R-:W-:Y:S04]  /*77a0*/  FADD.FTZ R191, R230, R191 ;  /* 0x000000bfe6bf7221 */ /* 0x000fe80000010000 */
[----:B------:R-:W-:Y:S01]  /*77b0*/  MUFU.EX2 R221, R181 ;  /* 0x000000b500dd7308 */ /* 0x000fe20000000800 */
[----:B------:R-:W-:Y:S02]  /*77c0*/  FADD.FTZ R188, R213, R218 ;  /* 0x000000dad5bc7221 */ /* 0x000fe40000010000 */
[----:B------:R-:W-:Y:S04]  /*77d0*/  FADD.FTZ R191, R203, R191 ;  /* 0x000000bfcbbf7221 */ /* 0x000fe80000010000 */
[----:B------:R-:W-:Y:S03]  /*77e0*/  FADD.FTZ R194, R194, R191 ;  /* 0x000000bfc2c27221 */ /* 0x000fe60000010000 */
[----:B------:R-:W-:Y:S01]  /*77f0*/  MUFU.EX2 R213, R54 ;  /* 0x0000003600d57308 */ /* 0x000fe20000000800 */
[----:B------:R-:W-:Y:S02]  /*7800*/  FADD.FTZ R187, R187, R194 ;  /* 0x000000c2bbbb7221 */ /* 0x000fe40000010000 */
[----:B--2---:R-:W-:Y:S02]  /*7810*/  FFMA.FTZ R214, R197, R46, R214 ;  /* 0x0000002ec5d67223 */ /* 0x004fe400000100d6 */
[----:B------:R-:W-:Y:S02]  /*7820*/  LDSM.16.MT88.4 R44, [R240+0x1100] ;  /* 0x00110000f02c783b */ /* 0x000fe40000004200 */
[----:B------:R-:W-:Y:S03]  /*7830*/  FADD.FTZ R190, R229, R214 ;  /* 0x000000d6e5be7221 */ /* 0x000fe60000010000 */
[----:B------:R2:W-:Y:S01]  /*7840*/  MUFU.EX2 R197, R53 ;  /* 0x0000003500c57308 */ /* 0x0005e20000000800 */
[-C--:B-1----:R-:W-:Y:S09]  /*7850*/  HMMA.16816.F32.BF16 R116, R24, R32.reuse, R116 ;  /* 0x000000201874723c */ /* 0x082ff20000041874 */
[----:B------:R1:W-:Y:S01]  /*7860*/  MUFU.EX2 R214, R180 ;  /* 0x000000b400d67308 */ /* 0x0003e20000000800 */
[C---:B------:R-:W-:Y:S09]  /*7870*/  HMMA.16816.F32.BF16 R120, R28.reuse, R32, R120 ;  /* 0x000000201c78723c */ /* 0x040ff20000041878 */
[----:B------:R-:W-:Y:S01]  /*7880*/  MUFU.EX2 R199, R217 ;  /* 0x000000d900c77308 */ /* 0x000fe20000000800 */
[----:B--2---:R-:W-:Y:S01]  /*7890*/  LDSM.16.MT88.4 R52, [R240+0x3900] ;  /* 0x00390000f034783b */ /* 0x004fe20000004200 */
[-C--:B------:R-:W-:Y:S08]  /*78a0*/  HMMA.16816.F32.BF16 R124, R28, R34.reuse, R124 ;  /* 0x000000221c7c723c */ /* 0x080ff0000004187c */
[----:B------:R-:W-:Y:S01]  /*78b0*/  MUFU.EX2 R217, R50 ;  /* 0x0000003200d97308 */ /* 0x000fe20000000800 */
[C---:B------:R-:W-:Y:S01]  /*78c0*/  HMMA.16816.F32.BF16 R128, R24.reuse, R34, R128 ;  /* 0x000000221880723c */ /* 0x040fe20000041880 */
[----:B------:R-:W2:Y:S08]  /*78d0*/  LDSM.16.MT88.4 R32, [R242+0x2900] ;  /* 0x00290000f220783b */ /* 0x000eb00000004200 */
[----:B------:R-:W-:Y:S01]  /*78e0*/  MUFU.EX2 R229, R219 ;  /* 0x000000db00e57308 */ /* 0x000fe20000000800 */
[----:B-1----:R-:W-:Y:S09]  /*78f0*/  LDSM.16.MT88.4 R180, [R248+0x1900] ;  /* 0x00190000f8b4783b */ /* 0x002ff20000004200 */
[----:B------:R-:W-:Y:S10]  /*7900*/  MUFU.EX2 R218, R209 ;  /* 0x000000d100da7308 */ /* 0x000ff40000000800 */
[----:B------:R-:W1:Y:S10]  /*7910*/  MUFU.EX2 R230, R179 ;  /* 0x000000b300e67308 */ /* 0x000e740000000800 */
[----:B------:R3:W4:Y:S01]  /*7920*/  MUFU.EX2 R231, R178 ;  /* 0x000000b200e77308 */ /* 0x0007220000000800 */
[-C--:B--2---:R-:W-:Y:S08]  /*7930*/  HMMA.16816.F32.BF16 R132, R24, R32.reuse, R132 ;  /* 0x000000201884723c */ /* 0x084ff00000041884 */
[C---:B------:R-:W-:Y:S04]  /*7940*/  HMMA.16816.F32.BF16 R136, R28.reuse, R32, R136 ;  /* 0x000000201c88723c */ /* 0x040fe80000041888 */
[----:B-1----:R-:W-:Y:S04]  /*7950*/  F2FP.BF16.PACK_AB R179, R229, R230 ;  /* 0x000000e6e5b3723e */ /* 0x002fe800000010ff */
[-C--:B------:R-:W-:Y:S04]  /*7960*/  HMMA.16816.F32.BF16 R140, R28, R34.reuse, R140 ;  /* 0x000000221c8c723c */ /* 0x080fe8000004188c */
[----:B---3--:R-:W-:Y:S02]  /*7970*/  F2FP.BF16.PACK_AB R178, R199, R198 ;  /* 0x000000c6c7b2723e */ /* 0x008fe400000010ff */
[----:B----4-:R-:W-:Y:S02]  /*7980*/  F2FP.BF16.PACK_AB R177, R227, R231 ;  /* 0x000000e7e3b1723e */ /* 0x010fe400000010ff */
        /* <DEDUP_REMOVED lines=42> */
[----:B------:R-:W-:Y:S01]  /*7c30*/  FADD.FTZ R29, R223, R188 ;  /* 0x000000bcdf1d7221 */ /* 0x000fe20000010000 */
[-C--:B------:R-:W-:Y:S01]  /*7c40*/  HMMA.16816.F32.BF16 R124, R32, R30.reuse, R124 ;  /* 0x0000001e207c723c */ /* 0x080fe2000004187c */
[----:B------:R1:W-:Y:S03]  /*7c50*/  MUFU.EX2 R223, R48 ;  /* 0x0000003000df7308 */ /* 0x0003e60000000800 */
[----:B------:R-:W-:Y:S02]  /*7c60*/  FADD.FTZ R202, R202, R29 ;  /* 0x0000001dcaca7221 */ /* 0x000fe40000010000 */
[----:B------:R-:W-:Y:S02]  /*7c70*/  FADD.FTZ R28, R201, R189 ;  /* 0x000000bdc91c7221 */ /* 0x000fe40000010000 */
[C---:B------:R-:W-:Y:S04]  /*7c80*/  HMMA.16816.F32.BF16 R128, R24.reuse, R30, R128 ;  /* 0x0000001e1880723c */ /* 0x040fe80000041880 */
[----:B------:R-:W-:Y:S02]  /*7c90*/  FADD.FTZ R193, R193, R28 ;  /* 0x0000001cc1c17221 */ /* 0x000fe40000010000 */
[----:B------:R-:W-:Y:S02]  /*7ca0*/  FADD.FTZ R201, R195, R202 ;  /* 0x000000cac3c97221 */ /* 0x000fe40000010000 */
[-C--:B--2---:R-:W-:Y:S01]  /*7cb0*/  HMMA.16816.F32.BF16 R132, R24, R36.reuse, R132 ;  /* 0x000000241884723c */ /* 0x084fe20000041884 */
[----:B------:R-:W2:Y:S03]  /*7cc0*/  MUFU.EX2 R202, R210 ;  /* 0x000000d200ca7308 */ /* 0x000ea60000000800 */
[----:B------:R-:W-:Y:S02]  /*7cd0*/  FADD.FTZ R31, R225, R190 ;  /* 0x000000bee11f7221 */ /* 0x000fe40000010000 */
[----:B------:R-:W-:Y:S02]  /*7ce0*/  FADD.FTZ R186, R186, R193 ;  /* 0x000000c1baba7221 */ /* 0x000fe40000010000 */
[C---:B------:R-:W-:Y:S04]  /*7cf0*/  HMMA.16816.F32.BF16 R136, R32.reuse, R36, R136 ;  /* 0x000000242088723c */ /* 0x040fe80000041888 */
[----:B------:R-:W-:Y:S02]  /*7d00*/  FADD.FTZ R31, R222, R31 ;  /* 0x0000001fde1f7221 */ /* 0x000fe40000010000 */
[----:B------:R-:W-:Y:S02]  /*7d10*/  FADD.FTZ R201, R192, R201 ;  /* 0x000000c9c0c97221 */ /* 0x000fe40000010000 */
[-C--:B------:R-:W-:Y:S04]  /*7d20*/  HMMA.16816.F32.BF16 R140, R32, R38.reuse, R140 ;  /* 0x00000026208c723c */ /* 0x080fe8000004188c */
[----:B------:R-:W-:Y:S02]  /*7d30*/  FADD.FTZ R176, R176, R31 ;  /* 0x0000001fb0b07221 */ /* 0x000fe40000010000 */
[----:B------:R-:W5:Y:S01]  /*7d40*/  LDSM.16.MT88.4 R28, [R242+0x1900] ;  /* 0x00190000f21c783b */ /* 0x000f620000004200 */
[----:B------:R-:W-:Y:S01]  /*7d50*/  FADD.FTZ R225, R185, R186 ;  /* 0x000000bab9e17221 */ /* 0x000fe20000010000 */
[C---:B------:R-:W-:Y:S04]  /*7d60*/  HMMA.16816.F32.BF16 R144, R24.reuse, R38, R144 ;  /* 0x000000261890723c */ /* 0x040fe80000041890 */
[----:B------:R-:W-:Y:S01]  /*7d70*/  FADD.FTZ R203, R49, R176 ;  /* 0x000000b031cb7221 */ /* 0x000fe20000010000 */
[----:B------:R-:W-:Y:S01]  /*7d80*/  F2FP.BF16.PACK_AB R176, R197, R226 ;  /* 0x000000e2c5b0723e */ /* 0x000fe200000010ff */
[----:B------:R-:W-:Y:S01]  /*7d90*/  LDSM.16.MT88.4 R36, [R240+0x1900] ;  /* 0x00190000f024783b */ /* 0x000fe20000004200 */
[----:B------:R-:W-:Y:S01]  /*7da0*/  FADD.FTZ R222, R184, R187 ;  /* 0x000000bbb8de7221 */ /* 0x000fe20000010000 */
[-C--:B---3--:R-:W-:Y:S04]  /*7db0*/  HMMA.16816.F32.BF16 R148, R24, R40.reuse, R148 ;  /* 0x000000281894723c */ /* 0x088fe80000041894 */
[----:B------:R-:W-:Y:S01]  /*7dc0*/  FADD.FTZ R206, R206, R201 ;  /* 0x000000c9cece7221 */ /* 0x000fe20000010000 */
[----:B------:R-:W-:Y:S01]  /*7dd0*/  MOV R201, R196 ;  /* 0x000000c400c97202 */ /* 0x000fe20000000f00 */
[----:B-1----:R-:W-:Y:S01]  /*7de0*/  LDSM.16.MT88.4 R48, [R241+0x3900] ;  /* 0x00390000f130783b */ /* 0x002fe20000004200 */
[----:B------:R-:W-:Y:S01]  /*7df0*/  FADD.FTZ R204, R204, R225 ;  /* 0x000000e1cccc7221 */ /* 0x000fe20000010000 */
[C---:B------:R-:W-:Y:S04]  /*7e00*/  HMMA.16816.F32.BF16 R152, R32.reuse, R40, R152 ;  /* 0x000000282098723c */ /* 0x040fe80000041898 */
[----:B------:R-:W-:Y:S02]  /*7e10*/  FADD.FTZ R207, R207, R206 ;  /* 0x000000cecfcf7221 */ /* 0x000fe40000010000 */
[----:B------:R-:W-:Y:S02]  /*7e20*/  FADD.FTZ R61, R61, R204 ;  /* 0x000000cc3d3d7221 */ /* 0x000fe40000010000 */
[-C--:B------:R-:W-:Y:S04]  /*7e30*/  HMMA.16816.F32.BF16 R156, R32, R42.reuse, R156 ;  /* 0x0000002a209c723c */ /* 0x080fe8000004189c */
[----:B------:R-:W-:Y:S02]  /*7e40*/  FADD.FTZ R60, R60, R61 ;  /* 0x0000003d3c3c7221 */ /* 0x000fe40000010000 */
[----:B------:R-:W-:Y:S02]  /*7e50*/  FADD.FTZ R64, R64, R203 ;  /* 0x000000cb40407221 */ /* 0x000fe40000010000 */
[C---:B------:R-:W-:Y:S01]  /*7e60*/  HMMA.16816.F32.BF16 R160, R24.reuse, R42, R160 ;  /* 0x0000002a18a0723c */ /* 0x040fe200000418a0 */
[----:B------:R-:W-:Y:S03]  /*7e70*/  LDSM.16.MT88.4 R40, [R248+0x3900] ;  /* 0x00390000f828783b */ /* 0x000fe60000004200 */
[----:B------:R-:W-:Y:S02]  /*7e80*/  FADD.FTZ R57, R57, R60 ;  /* 0x0000003c39397221 */ /* 0x000fe40000010000 */
[----:B------:R-:W-:Y:S02]  /*7e90*/  FADD.FTZ R65, R65, R64 ;  /* 0x0000004041417221 */ /* 0x000fe40000010000 */
[-C--:B----4-:R-:W-:Y:S04]  /*7ea0*/  HMMA.16816.F32.BF16 R164, R24, R44.reuse, R164 ;  /* 0x0000002c18a4723c */ /* 0x090fe800000418a4 */
[----:B------:R-:W-:Y:S02]  /*7eb0*/  FADD.FTZ R57, R56, R57 ;  /* 0x0000003938397221 */ /* 0x000fe40000010000 */
[----:B------:R-:W-:Y:S02]  /*7ec0*/  FADD.FTZ R65, R220, R65 ;  /* 0x00000041dc417221 */ /* 0x000fe40000010000 */
[C---:B------:R-:W-:Y:S04]  /*7ed0*/  HMMA.16816.F32.BF16 R168, R32.reuse, R44, R168 ;  /* 0x0000002c20a8723c */ /* 0x040fe800000418a8 */
[----:B------:R-:W-:Y:S04]  /*7ee0*/  FADD.FTZ R200, R200, R65 ;  /* 0x00000041c8c87221 */ /* 0x000fe80000010000 */
[-C--:B------:R-:W-:Y:S01]  /*7ef0*/  HMMA.16816.F32.BF16 R172, R32, R46.reuse, R172 ;  /* 0x0000002e20ac723c */ /* 0x080fe200000418ac */
[----:B------:R-:W1:Y:S03]  /*7f00*/  LDSM.16.MT88.4 R32, [R241+0x1900] ;  /* 0x00190000f120783b */ /* 0x000e660000004200 */
[----:B------:R-:W-:Y:S04]  /*7f10*/  FADD.FTZ R67, R67, R200 ;  /* 0x000000c843437221 */ /* 0x000fe80000010000 */
[----:B------:R-:W-:Y:S01]  /*7f20*/  HMMA.16816.F32.BF16 R20, R24, R46, R20 ;  /* 0x0000002e1814723c */ /* 0x000fe20000041814 */
[----:B------:R-:W3:Y:S03]  /*7f30*/  LDSM.16.MT88.4 R44, [R242+0x3900] ;  /* 0x00390000f22c783b */ /* 0x000ee60000004200 */
[----:B------:R-:W-:Y:S03]  /*7f40*/  FADD.FTZ R62, R62, R67 ;  /* 0x000000433e3e7221 */ /* 0x000fe60000010000 */
[----:B------:R-:W-:Y:S01]  /*7f50*/  F2FP.BF16.PACK_AB R26, R218, R213 ;  /* 0x000000d5da1a723e */ /* 0x000fe200000010ff */
[-C--:B------:R-:W-:Y:S05]  /*7f60*/  HMMA.16816.F32.BF16 R192, R176, R180.reuse, R4 ;  /* 0x000000b4b0c0723c */ /* 0x080fea0000041804 */
[----:B------:R-:W-:Y:S01]  /*7f70*/  F2FP.BF16.PACK_AB R24, R214, R221 ;  /* 0x000000ddd618723e */ /* 0x000fe200000010ff */
[----:B------:R-:W-:Y:S01]  /*7f80*/  FADD.FTZ R62, R215, R62 ;  /* 0x0000003ed73e7221 */ /* 0x000fe20000010000 */
[C---:B------:R-:W-:Y:S02]  /*7f90*/  F2FP.BF16.PACK_AB R25, R217.reuse, R215 ;  /* 0x000000d7d919723e */ /* 0x040fe400000010ff */
[----:B--2---:R-:W-:Y:S03]  /*7fa0*/  F2FP.BF16.PACK_AB R27, R202, R223 ;  /* 0x000000dfca1b723e */ /* 0x004fe600000010ff */
[----:B------:R-:W-:Y:S04]  /*7fb0*/  FADD.FTZ R62, R217, R62 ;  /* 0x0000003ed93e7221 */ /* 0x000fe80000010000 */
[C---:B------:R-:W-:Y:S08]  /*7fc0*/  HMMA.16816.F32.BF16 R188, R24.reuse, R180, R8 ;  /* 0x000000b418bc723c */ /* 0x040ff00000041808 */
[-C--:B------:R-:W-:Y:S08]  /*7fd0*/  HMMA.16816.F32.BF16 R184, R24, R182.reuse, R12 ;  /* 0x000000b618b8723c */ /* 0x080ff0000004180c */
[C---:B------:R-:W-:Y:S08]  /*7fe0*/  HMMA.16816.F32.BF16 R180, R176.reuse, R182, R16 ;  /* 0x000000b6b0b4723c */ /* 0x040ff00000041810 */
[-C--:B-----5:R-:W-:Y:S08]  /*7ff0*/  HMMA.16816.F32.BF16 R68, R176, R28.reuse, R68 ;  /* 0x0000001cb044723c */ /* 0x0a0ff00000041844 */
        /* <DEDUP_REMOVED lines=35> */
[-C--:B------:R-:W-:Y:S07]  /*8230*/  HMMA.16816.F32.BF16 R172, R24, R54.reuse, R172 ;  /* 0x0000003618ac723c */ /* 0x080fee00000418ac */
[----:B------:R-:W-:Y:S01]  /*8240*/  FADD.FTZ R24, R226, R57 ;  /* 0x00000039e2187221 */ /* 0x000fe20000010000 */
[----:B------:R-:W-:Y:S04]  /*8250*/  HMMA.16816.F32.BF16 R176, R176, R54, R20 ;  /* 0x00000036b0b0723c */ /* 0x000fe80000041814 */
[----:B------:R-:W-:Y:S02]  /*8260*/  FADD.FTZ R197, R197, R24 ;  /* 0x00000018c5c57221 */ /* 0x000fe40000010000 */
[----:B------:R-:W-:Y:S02]  /*8270*/  FADD.FTZ R25, R221, R28 ;  /* 0x0000001cdd197221 */ /* 0x000fe40000010000 */
[----:B------:R-:W-:Y:S01]  /*8280*/  FADD.FTZ R198, R198, R197 ;  /* 0x000000c5c6c67221 */ /* 0x000fe20000010000 */
[----:B------:R-:W-:Y:S03]  /*8290*/  MOV R197, R0 ;  /* 0x0000000000c57202 */ /* 0x000fe60000000f00 */
[----:B------:R-:W-:Y:S01]  /*82a0*/  FADD.FTZ R4, R199, R198 ;  /* 0x000000c6c7047221 */ /* 0x000fe20000010000 */
[----:B------:R-:W-:Y:S01]  /*82b0*/  MOV R198, R3 ;  /* 0x0000000300c67202 */ /* 0x000fe20000000f00 */
[----:B------:R-:W-:Y:S01]  /*82c0*/  FADD.FTZ R27, R227, R66 ;  /* 0x00000042e31b7221 */ /* 0x000fe20000010000 */
[----:B------:R-:W-:Y:S01]  /*82d0*/  MOV R199, R2 ;  /* 0x0000000200c77202 */ /* 0x000fe20000000f00 */
[----:B------:R-:W-:Y:S01]  /*82e0*/  FADD.FTZ R24, R214, R25 ;  /* 0x00000019d6187221 */ /* 0x000fe20000010000 */
[----:B------:R1:W-:Y:S01]  /*82f0*/  STL [R1+0x54], R4 ;  /* 0x0000540401007387 */ /* 0x0003e20000100800 */
[----:B------:R-:W-:Y:S02]  /*8300*/  FADD.FTZ R26, R230, R27 ;  /* 0x0000001be61a7221 */ /* 0x000fe40000010000 */
[----:B------:R-:W-:Y:S02]  /*8310*/  FADD.FTZ R25, R213, R24 ;  /* 0x00000018d5197221 */ /* 0x000fe40000010000 */
[----:B------:R-:W-:Y:S02]  /*8320*/  FADD.FTZ R6, R229, R26 ;  /* 0x0000001ae5067221 */ /* 0x000fe40000010000 */
[----:B------:R-:W-:Y:S02]  /*8330*/  FADD.FTZ R5, R218, R25 ;  /* 0x00000019da057221 */ /* 0x000fe40000010000 */
[----:B------:R-:W-:Y:S01]  /*8340*/  FADD.FTZ R27, R223, R62 ;  /* 0x0000003edf1b7221 */ /* 0x000fe20000010000 */
[----:B------:R2:W-:Y:S04]  /*8350*/  STL [R1+0x50], R6 ;  /* 0x0000500601007387 */ /* 0x0005e80000100800 */
[----:B------:R2:W-:Y:S01]  /*8360*/  STL [R1+0x4c], R5 ;  /* 0x00004c0501007387 */ /* 0x0005e20000100800 */
[----:B-1----:R-:W-:Y:S05]  /*8370*/  FADD.FTZ R4, R202, R27 ;  /* 0x0000001bca047221 */ /* 0x002fea0000010000 */
[----:B------:R2:W-:Y:S01]  /*8380*/  STL [R1+0x48], R4 ;  /* 0x0000480401007387 */ /* 0x0005e20000100800 */
[----:B------:R-:W-:-:S05]  /*8390*/  @P1 BRA `(.L_x_2580) ;  /* 0xffffc87000001947 */ /* 0x000fca000383ffff */
.L_x_2579:
[----:B--2---:R-:W2:Y:S04]  /*83a0*/  LDL.LU R8, [R1+0x54] ;  /* 0x0000540001087983 */ /* 0x004ea80000300800 */
[----:B------:R-:W3:Y:S04]  /*83b0*/  LDL.LU R7, [R1+0x50] ;  /* 0x0000500001077983 */ /* 0x000ee80000300800 */
[----:B------:R-:W4:Y:S04]  /*83c0*/  LDL.LU R6, [R1+0x4c] ;  /* 0x00004c0001067983 */ /* 0x000f280000300800 */
[----:B------:R-:W4:Y:S04]  /*83d0*/  LDL.LU R5, [R1+0x48] ;  /* 0x0000480001057983 */ /* 0x000f280000300800 */
[----:B------:R-:W4:Y:S01]  /*83e0*/  LDL.LU R21, [R1] ;  /* 0x0000000001157983 */ /* 0x000f220000300800 */
[----:B------:R-:W-:-:S02]  /*83f0*/  MOV R9, c[0x0][0x4e8] ;  /* 0x00013a0000097a02 */ /* 0x000fc40000000f00 */
[----:B------:R-:W-:Y:S01]  /*8400*/  MOV R14, RZ ;  /* 0x000000ff000e7202 */ /* 0x000fe20000000f00 */
[----:B------:R-:W1:Y:S01]  /*8410*/  S2R R22, SR_CTAID.Y ;  /* 0x0000000000167919 */ /* 0x000e620000002600 */
[----:B------:R-:W-:-:S03]  /*8420*/  ISETP.NE.AND P0, PT, R9, 0x1, PT ;  /* 0x000000010900780c */ /* 0x000fc60003f05270 */
[----:B------:R-:W4:Y:S04]  /*8430*/  LDL.LU R28, [R1+0x28] ;  /* 0x00002800011c7983 */ /* 0x000f280000300800 */
[----:B------:R-:W2:Y:S01]  /*8440*/  S2R R18, SR_TID.X ;  /* 0x0000000000127919 */ /* 0x000ea20000002100 */
[----:B-1----:R-:W-:Y:S01]  /*8450*/  IMAD.WIDE.U32 R24, R22, c[0x0][0x490], RZ ;  /* 0x0001240016187a25 */ /* 0x002fe200078e00ff */
[----:B------:R-:W-:Y:S02]  /*8460*/  MOV R27, 0xff800000 ;  /* 0xff800000001b7802 */ /* 0x000fe40000000f00 */
[----:B------:R-:W-:Y:S01]  /*8470*/  MOV R26, 0xff800000 ;  /* 0xff800000001a7802 */ /* 0x000fe20000000f00 */
[----:B------:R-:W-:Y:S06]  /*8480*/  BAR.SYNC.DEFER_BLOCKING 0x1, 0x80 ;  /* 0x0042000000007b1d */ /* 0x000fec0000010000 */
        /* <DEDUP_REMOVED lines=13> */
[----:B------:R-:W-:Y:S01]  /*8560*/  SHF.R.S32.HI R13, RZ, 0x1f, R22 ;  /* 0x0000001fff0d7819 */ /* 0x000fe20000011416 */
[----:B--2---:R-:W-:-:S03]  /*8570*/  FADD.FTZ R7, R12, R7 ;  /* 0x000000070c077221 */ /* 0x004fc60000010000 */
[----:B------:R-:W-:Y:S01]  /*8580*/  FSETP.NE.FTZ.AND P5, PT, R8, RZ, PT ;  /* 0x000000ff0800720b */ /* 0x000fe20003fb5000 */
[C---:B------:R-:W-:Y:S02]  /*8590*/  IMAD R19, R13.reuse, c[0x0][0x490], RZ ;  /* 0x000124000d137a24 */ /* 0x040fe400078e02ff */
[----:B------:R-:W-:Y:S01]  /*85a0*/  IMAD R13, R13, c[0x0][0x3e8], RZ ;  /* 0x0000fa000d0d7a24 */ /* 0x000fe200078e02ff */
[----:B------:R-:W-:Y:S01]  /*85b0*/  FSETP.NE.FTZ.AND P4, PT, R7, RZ, PT ;  /* 0x000000ff0700720b */ /* 0x000fe20003f95000 */
[----:B---3--:R-:W-:Y:S01]  /*85c0*/  FADD.FTZ R6, R10, R11 ;  /* 0x0000000b0a067221 */ /* 0x008fe20000010000 */
[----:B------:R-:W-:Y:S01]  /*85d0*/  MOV R10, R21 ;  /* 0x00000015000a7202 */ /* 0x000fe20000000f00 */
[----:B------:R-:W-:Y:S01]  /*85e0*/  IMAD R16, R22, c[0x0][0x3ec], R13 ;  /* 0x0000fb0016107a24 */ /* 0x000fe200078e020d */
[----:B------:R-:W-:Y:S01]  /*85f0*/  SHF.R.S32.HI R11, RZ, 0x1f, R18 ;  /* 0x0000001fff0b7819 */ /* 0x000fe20000011412 */
[----:B------:R-:W-:-:S03]  /*8600*/  @P0 IMAD.HI.U32 R13, R21, c[0x0][0x4ec], RZ ;  /* 0x00013b00150d0a27 */ /* 0x000fc600078e00ff */
[CC--:B------:R-:W-:Y:S01]  /*8610*/  LEA.HI R12, R11.reuse, R18.reuse, RZ, 0x2 ;  /* 0x000000120b0c7211 */ /* 0x0c0fe200078f10ff */
[----:B----4-:R-:W-:Y:S01]  /*8620*/  FADD.FTZ R5, R4, R5 ;  /* 0x0000000504057221 */ /* 0x010fe20000010000 */
[----:B------:R-:W-:Y:S01]  /*8630*/  @P0 SHF.R.U32.HI R10, RZ, c[0x0][0x4f0], R13 ;  /* 0x00013c00ff0a0a19 */ /* 0x000fe2000001160d */
[C---:B------:R-:W-:Y:S01]  /*8640*/  IMAD R19, R22.reuse, c[0x0][0x494], R19 ;  /* 0x0001250016137a24 */ /* 0x040fe200078e0213 */
[----:B------:R-:W-:Y:S01]  /*8650*/  MOV R13, RZ ;  /* 0x000000ff000d7202 */ /* 0x000fe20000000f00 */
[----:B------:R-:W-:Y:S01]  /*8660*/  IMAD.WIDE.U32 R22, R22, c[0x0][0x3e8], RZ ;  /* 0x0000fa0016167a25 */ /* 0x000fe200078e00ff */
[----:B------:R-:W-:Y:S01]  /*8670*/  LEA.HI R4, R11, R18, RZ, 0x5 ;  /* 0x000000120b047211 */ /* 0x000fe200078f28ff */
[----:B------:R-:W-:Y:S01]  /*8680*/  @P5 MUFU.RCP R14, R8 ;  /* 0x00000008000e5308 */ /* 0x000fe20000001000 */
[----:B------:R-:W-:Y:S02]  /*8690*/  FSETP.NE.FTZ.AND P1, PT, R5, RZ, PT ;  /* 0x000000ff0500720b */ /* 0x000fe40003f35000 */
[----:B------:R-:W-:-:S02]  /*86a0*/  LOP3.LUT R15, R4, 0xffffffe0, RZ, 0xc0, !PT ;  /* 0xffffffe0040f7812 */ /* 0x000fc400078ec0ff */
[----:B------:R-:W-:Y:S02]  /*86b0*/  IADD3 R20, -R10, RZ, RZ ;  /* 0x000000ff0a147210 */ /* 0x000fe40007ffe1ff */
[----:B------:R-:W-:Y:S01]  /*86c0*/  IADD3 R15, -R15, R18, RZ ;  /* 0x000000120f0f7210 */ /* 0x000fe20007ffe1ff */
[----:B------:R-:W1:Y:S01]  /*86d0*/  @P4 MUFU.RCP R13, R7 ;  /* 0x00000007000d4308 */ /* 0x000e620000001000 */
[----:B------:R-:W-:Y:S02]  /*86e0*/  IADD3 R17, R23, R16, RZ ;  /* 0x0000001017117210 */ /* 0x000fe40007ffe0ff */
[----:B------:R-:W-:Y:S01]  /*86f0*/  LOP3.LUT P3, RZ, R15, 0x3, RZ, 0xc0, !PT ;  /* 0x000000030fff7812 */ /* 0x000fe2000786c0ff */
[----:B------:R-:W-:Y:S01]  /*8700*/  IMAD R15, R20, c[0x0][0x4e8], R21 ;  /* 0x00013a00140f7a24 */ /* 0x000fe200078e0215 */
[----:B------:R-:W-:Y:S02]  /*8710*/  MOV R16, R22 ;  /* 0x0000001600107202 */ /* 0x000fe40000000f00 */
[----:B------:R-:W-:-:S02]  /*8720*/  LOP3.LUT R11, R12, 0xfffffffc, RZ, 0xc0, !PT ;  /* 0xfffffffc0c0b7812 */ /* 0x000fc400078ec0ff */
[----:B------:R-:W-:Y:S01]  /*8730*/  IADD3 R19, R25, R19, RZ ;  /* 0x0000001319137210 */ /* 0x000fe20007ffe0ff */
[C---:B-1----:R-:W-:Y:S02]  /*8740*/  FMUL.FTZ R195, R13.reuse, R195 ;  /* 0x000000c30dc37220 */ /* 0x042fe40000410000 */
        /* <DEDUP_REMOVED lines=31> */
[----:B------:R-:W-:Y:S01]  /*8940*/  CS2R R20, SRZ ;  /* 0x0000000000147805 */ /* 0x000fe2000001ff00 */
[----:B------:R-:W1:Y:S01]  /*8950*/  S2R R13, SR_CTAID.Z ;  /* 0x00000000000d7919 */ /* 0x000e620000002700 */
[--C-:B------:R-:W-:Y:S02]  /*8960*/  SHF.R.S32.HI R22, RZ, 0x2, R12.reuse ;  /* 0x00000002ff167819 */ /* 0x100fe4000001140c */
[----:B------:R-:W-:Y:S02]  /*8970*/  SHF.R.S32.HI R23, RZ, 0x1f, R12 ;  /* 0x0000001fff177819 */ /* 0x000fe4000001140c */
[----:B------:R-:W2:Y:S01]  /*8980*/  @P1 MUFU.RCP R21, R5 ;  /* 0x0000000500151308 */ /* 0x000ea20000001000 */
[----:B------:R-:W-:-:S02]  /*8990*/  IADD3 R11, -R11, R18, RZ ;  /* 0x000000120b0b7210 */ /* 0x000fc40007ffe1ff */
[----:B------:R-:W-:-:S05]  /*89a0*/  MOV R18, R24 ;  /* 0x0000001800127202 */ /* 0x000fca0000000f00 */
[----:B------:R-:W3:Y:S01]  /*89b0*/  @P5 MUFU.LG2 R8, R8 ;  /* 0x0000000800085308 */ /* 0x000ee20000000c00 */
[----:B-1----:R-:W-:Y:S01]  /*89c0*/  SHF.R.S32.HI R12, RZ, 0x1f, R13 ;  /* 0x0000001fff0c7819 */ /* 0x002fe2000001140d */
[----:B--2---:R-:W-:-:S04]  /*89d0*/  FMUL.FTZ R191, R21, R191 ;  /* 0x000000bf15bf7220 */ /* 0x004fc80000410000 */
[----:B------:R-:W-:Y:S02]  /*89e0*/  IMAD R24, R12, c[0x0][0x498], RZ ;  /* 0x000126000c187a24 */ /* 0x000fe400078e02ff */
        /* <DEDUP_REMOVED lines=31> */
[C---:B------:R-:W-:Y:S02]  /*8be0*/  IMAD R21, R13.reuse, c[0x0][0x49c], R24 ;  /* 0x000127000d157a24 */ /* 0x040fe400078e0218 */
[----:B------:R-:W-:Y:S01]  /*8bf0*/  IMAD.WIDE.U32 R24, R13, c[0x0][0x498], R18 ;  /* 0x000126000d187a25 */ /* 0x000fe200078e0012 */
[----:B------:R-:W-:-:S03]  /*8c00*/  @P5 MOV R18, 0x3f317218 ;  /* 0x3f31721800125802 */ /* 0x000fc60000000f00 */
[----:B---3--:R-:W-:Y:S02]  /*8c10*/  @P5 FMUL.FTZ R29, R8, 0.69314718246459960938 ;  /* 0x3f317218081d5820 */ /* 0x008fe40000410000 */
[----:B------:R-:W-:-:S04]  /*8c20*/  @P5 FMUL.FTZ R18, R18, c[0x0][0x2d0] ;  /* 0x0000b40012125a20 */ /* 0x000fc80000410000 */
[----:B------:R-:W-:Y:S02]  /*8c30*/  @P5 FFMA.FTZ R27, R18, R196, R29 ;  /* 0x000000c4121b5223 */ /* 0x000fe4000001001d */
[----:B------:R-:W2:Y:S01]  /*8c40*/  LDL.LU R18, [R1+0x8] ;  /* 0x0000080001127983 */ /* 0x000ea20000300800 */
[----:B------:R-:W-:-:S13]  /*8c50*/  FSETP.NE.FTZ.AND P2, PT, R6, RZ, PT ;  /* 0x000000ff0600720b */ /* 0x000fda0003f55000 */
[----:B------:R-:W1:Y:S01]  /*8c60*/  @P2 MUFU.RCP R20, R6 ;  /* 0x0000000600142308 */ /* 0x000e620000001000 */
[----:B------:R-:W-:Y:S02]  /*8c70*/  F2FP.BF16.PACK_AB R74, R75, R74 ;  /* 0x0000004a4b4a723e */ /* 0x000fe400000010ff */
[----:B------:R3:W5:Y:S01]  /*8c80*/  LDL R75, [R1+0x4] ;  /* 0x00000400014b7983 */ /* 0x0007620000100800 */
[C---:B-1----:R-:W-:Y:S02]  /*8c90*/  FMUL.FTZ R189, R20.reuse, R189 ;  /* 0x000000bd14bd7220 */ /* 0x042fe40000410000 */
        /* <DEDUP_REMOVED lines=30> */
[----:B------:R-:W-:-:S05]  /*8e80*/  FMUL.FTZ R20, R20, R172 ;  /* 0x000000ac14147220 */ /* 0x000fca0000410000 */
[----:B------:R-:W-:Y:S02]  /*8e90*/  F2FP.BF16.PACK_AB R20, R173, R20 ;  /* 0x00000014ad14723e */ /* 0x000fe400000010ff */
[----:B------:R3:W5:Y:S01]  /*8ea0*/  LDL.64 R172, [R1+0x20] ;  /* 0x0000200001ac7983 */ /* 0x0007620000100a00 */
[----:B------:R-:W1:Y:S01]  /*8eb0*/  @P1 MUFU.LG2 R5, R5 ;  /* 0x0000000500051308 */ /* 0x000e620000000c00 */
[----:B------:R-:W-:-:S07]  /*8ec0*/  IMAD R12, R12, c[0x0][0x3f0], RZ ;  /* 0x0000fc000c0c7a24 */ /* 0x000fce00078e02ff */
[----:B------:R-:W4:Y:S01]  /*8ed0*/  @P4 MUFU.LG2 R7, R7 ;  /* 0x0000000700074308 */ /* 0x000f220000000c00 */
[C---:B------:R-:W-:Y:S02]  /*8ee0*/  IMAD R12, R13.reuse, c[0x0][0x3f4], R12 ;  /* 0x0000fd000d0c7a24 */ /* 0x040fe400078e020c */
[----:B------:R-:W-:-:S05]  /*8ef0*/  IMAD.WIDE.U32 R30, R13, c[0x0][0x3f0], R16 ;  /* 0x0000fc000d1e7a25 */ /* 0x000fca00078e0010 */
[----:B------:R-:W3:Y:S01]  /*8f00*/  @P2 MUFU.LG2 R6, R6 ;  /* 0x0000000600062308 */ /* 0x000ee20000000c00 */
[----:B------:R-:W-:Y:S02]  /*8f10*/  @P1 MOV R13, 0x3f317218 ;  /* 0x3f317218000d1802 */ /* 0x000fe40000000f00 */
[----:B------:R-:W-:Y:S01]  /*8f20*/  @P4 MOV R17, 0x3f317218 ;  /* 0x3f31721800114802 */ /* 0x000fe20000000f00 */
[----:B-1----:R-:W-:Y:S01]  /*8f30*/  @P1 FMUL.FTZ R5, R5, 0.69314718246459960938 ;  /* 0x3f31721805051820 */ /* 0x002fe20000410000 */
[----:B------:R-:W-:Y:S01]  /*8f40*/  LEA.HI R23, R23, R22, RZ, 0x3 ;  /* 0x0000001617177211 */ /* 0x000fe200078f18ff */
[----:B------:R-:W-:Y:S01]  /*8f50*/  @P1 FMUL.FTZ R13, R13, c[0x0][0x2d0] ;  /* 0x0000b4000d0d1a20 */ /* 0x000fe20000410000 */
[----:B------:R-:W-:Y:S01]  /*8f60*/  @P2 MOV R16, 0x3f317218 ;  /* 0x3f31721800102802 */ /* 0x000fe20000000f00 */
[----:B----4-:R-:W-:Y:S01]  /*8f70*/  @P4 FMUL.FTZ R8, R7, 0.69314718246459960938 ;  /* 0x3f31721807084820 */ /* 0x010fe20000410000 */
[----:B------:R-:W-:Y:S01]  /*8f80*/  LOP3.LUT R23, R23, 0xfffffff8, RZ, 0xc0, !PT ;  /* 0xfffffff817177812 */ /* 0x000fe200078ec0ff */
[----:B------:R-:W-:Y:S01]  /*8f90*/  @P4 FMUL.FTZ R17, R17, c[0x0][0x2d0] ;  /* 0x0000b40011114a20 */ /* 0x000fe20000410000 */
[----:B------:R-:W-:Y:S01]  /*8fa0*/  MOV R19, 0xff800000 ;  /* 0xff80000000137802 */ /* 0x000fe20000000f00 */
[----:B------:R-:W-:Y:S01]  /*8fb0*/  @P1 FFMA.FTZ R19, R13, R0, R5 ;  /* 0x000000000d131223 */ /* 0x000fe20000010005 */
[----:B------:R-:W-:Y:S01]  /*8fc0*/  SHF.R.S32.HI R4, RZ, 0x5, R4 ;  /* 0x00000005ff047819 */ /* 0x000fe20000011404 */
[----:B------:R-:W-:Y:S01]  /*8fd0*/  @P2 FMUL.FTZ R16, R16, c[0x0][0x2d0] ;  /* 0x0000b40010102a20 */ /* 0x000fe20000410000 */
[----:B------:R-:W1:Y:S01]  /*8fe0*/  S2R R0, SR_CTAID.X ;  /* 0x0000000000007919 */ /* 0x000e620000002500 */
[----:B---3--:R-:W-:Y:S01]  /*8ff0*/  @P2 FMUL.FTZ R7, R6, 0.69314718246459960938 ;  /* 0x3f31721806072820 */ /* 0x008fe20000410000 */
[----:B------:R-:W-:Y:S01]  /*9000*/  IADD3 R22, R22, -R23, RZ ;  /* 0x8000001716167210 */ /* 0x000fe20007ffe0ff */
[----:B------:R-:W-:Y:S01]  /*9010*/  @P4 FFMA.FTZ R26, R17, R3, R8 ;  /* 0x00000003111a4223 */ /* 0x000fe20000010008 */
[----:B------:R-:W-:-:S02]  /*9020*/  SHF.R.S32.HI R3, RZ, 0x1f, R4 ;  /* 0x0000001fff037819 */ /* 0x000fc40000011404 */
[----:B------:R-:W-:Y:S01]  /*9030*/  MOV R23, 0xff800000 ;  /* 0xff80000000177802 */ /* 0x000fe20000000f00 */
[----:B------:R-:W-:Y:S01]  /*9040*/  @P2 FFMA.FTZ R23, R16, R2, R7 ;  /* 0x0000000210172223 */ /* 0x000fe20000010007 */
[----:B------:R-:W-:Y:S02]  /*9050*/  LEA.HI R2, R11, R11, RZ, 0x1 ;  /* 0x0000000b0b027211 */ /* 0x000fe400078f08ff */
[----:B------:R-:W-:Y:S02]  /*9060*/  LEA.HI R3, R3, R4, RZ, 0x2 ;  /* 0x0000000403037211 */ /* 0x000fe400078f10ff */
[C---:B------:R-:W-:Y:S02]  /*9070*/  LOP3.LUT R5, R22.reuse, 0x1, RZ, 0xc0, !PT ;  /* 0x0000000116057812 */ /* 0x040fe400078ec0ff */
[----:B------:R-:W-:Y:S02]  /*9080*/  R2P PR, R22, 0x6 ;  /* 0x0000000616007804 */ /* 0x000fe40000000000 */
[----:B------:R-:W-:-:S02]  /*9090*/  LOP3.LUT R6, R2, 0x1ffffffe, RZ, 0xc0, !PT ;  /* 0x1ffffffe02067812 */ /* 0x000fc400078ec0ff */
[----:B------:R-:W-:Y:S02]  /*90a0*/  SHF.L.U32 R22, R22, 0x6, RZ ;  /* 0x0000000616167819 */ /* 0x000fe400000006ff */
[----:B------:R-:W-:Y:S02]  /*90b0*/  LOP3.LUT R3, R3, 0xffffffc, RZ, 0xc0, !PT ;  /* 0x0ffffffc03037812 */ /* 0x000fe400078ec0ff */
[----:B------:R-:W-:Y:S02]  /*90c0*/  SHF.L.U32 R2, R2, 0x5, RZ ;  /* 0x0000000502027819 */ /* 0x000fe400000006ff */
[----:B------:R-:W-:Y:S02]  /*90d0*/  ISETP.NE.U32.AND P4, PT, R5, 0x1, PT ;  /* 0x000000010500780c */ /* 0x000fe40003f85070 */
[----:B------:R-:W-:Y:S02]  /*90e0*/  LOP3.LUT R22, R22, 0x1c0, RZ, 0xc0, !PT ;  /* 0x000001c016167812 */ /* 0x000fe400078ec0ff */
[----:B------:R-:W-:-:S02]  /*90f0*/  IADD3 R3, R4, -R3, RZ ;  /* 0x8000000304037210 */ /* 0x000fc40007ffe0ff */
[----:B------:R-:W-:Y:S02]  /*9100*/  IADD3 R6, R11, -R6, RZ ;  /* 0x800000060b067210 */ /* 0x000fe40007ffe0ff */
[----:B------:R-:W-:Y:S02]  /*9110*/  SHF.R.S32.HI R8, RZ, 0x2, R28 ;  /* 0x00000002ff087819 */ /* 0x000fe4000001141c */
[----:B------:R-:W-:Y:S02]  /*9120*/  LOP3.LUT R5, R2, 0xffffffc0, RZ, 0xc0, !PT ;  /* 0xffffffc002057812 */ /* 0x000fe400078ec0ff */
[----:B------:R-:W-:Y:S02]  /*9130*/  LEA R4, R4, R11, 0x9 ;  /* 0x0000000b04047211 */ /* 0x000fe400078e48ff */
[----:B------:R-:W-:Y:S02]  /*9140*/  LEA.HI R7, R22, R22, RZ, 0x1d ;  /* 0x0000001616077211 */ /* 0x000fe400078fe8ff */
[----:B------:R-:W-:-:S02]  /*9150*/  LEA R3, R3, R8, 0x4 ;  /* 0x0000000803037211 */ /* 0x000fc400078e20ff */
[----:B------:R-:W-:Y:S02]  /*9160*/  LEA R6, R6, R5, 0x3 ;  /* 0x0000000506067211 */ /* 0x000fe400078e18ff */
[----:B------:R-:W-:Y:S02]  /*9170*/  SHF.R.S32.HI R2, RZ, 0x1f, R10 ;  /* 0x0000001fff027819 */ /* 0x000fe4000001140a */
[----:B------:R-:W-:Y:S02]  /*9180*/  LEA R4, R4, R7, 0x1 ;  /* 0x0000000704047211 */ /* 0x000fe400078e08ff */
[----:B------:R-:W-:Y:S01]  /*9190*/  IADD3 R7, R3, R6, RZ ;  /* 0x0000000603077210 */ /* 0x000fe20007ffe0ff */
[----:B------:R-:W-:Y:S01]  /*91a0*/  IMAD R5, R2, c[0x0][0x3e0], RZ ;  /* 0x0000f80002057a24 */ /* 0x000fe200078e02ff */
[----:B------:R-:W-:Y:S02]  /*91b0*/  IADD3 R31, R31, R12, RZ ;  /* 0x0000000c1f1f7210 */ /* 0x000fe40007ffe0ff */
[C---:B-1----:R-:W-:Y:S01]  /*91c0*/  LEA R3, R0.reuse, R3, 0x7 ;  /* 0x0000000300037211 */ /* 0x042fe200078e38ff */
[----:B------:R-:W-:Y:S01]  /*91d0*/  IMAD R2, R9, c[0x0][0x388], RZ ;  /* 0x0000e20009027a24 */ /* 0x000fe200078e02ff */
[----:B------:R-:W-:Y:S01]  /*91e0*/  LEA R7, R0, R7, 0x7 ;  /* 0x0000000700077211 */ /* 0x000fe200078e38ff */
[----:B------:R-:W-:Y:S01]  /*91f0*/  IMAD R5, R10, c[0x0][0x3e4], R5 ;  /* 0x0000f9000a057a24 */ /* 0x000fe200078e0205 */
[----:B------:R-:W-:Y:S01]  /*9200*/  SHF.L.U32 R11, R4, 0x1, RZ ;  /* 0x00000001040b7819 */ /* 0x000fe200000006ff */
[----:B------:R-:W-:Y:S01]  /*9210*/  IMAD.WIDE.U32 R30, R10, c[0x0][0x3e0], R30 ;  /* 0x0000f8000a1e7a25 */ /* 0x000fe200078e001e */
[----:B------:R-:W-:-:S02]  /*9220*/  IADD3 R9, R3, 0x8, RZ ;  /* 0x0000000803097810 */ /* 0x000fc40007ffe0ff */
[----:B------:R-:W-:Y:S01]  /*9230*/  IADD3 R4, R11, 0x80, RZ ;  /* 0x000000800b047810 */ /* 0x000fe20007ffe0ff */
[----:B------:R-:W-:Y:S01]  /*9240*/  @P0 IMAD.HI.U32 R0, R7, c[0x0][0x4ec], RZ ;  /* 0x00013b0007000a27 */ /* 0x000fe200078e00ff */
[-C--:B------:R-:W-:Y:S02]  /*9250*/  ISETP.GE.OR P5, PT, R9, R2.reuse, P3 ;  /* 0x000000020900720c */ /* 0x080fe40001fa6670 */
[C---:B------:R-:W-:Y:S02]  /*9260*/  IADD3 R9, R3.reuse, 0x40, RZ ;  /* 0x0000004003097810 */ /* 0x040fe40007ffe0ff */
[C---:B------:R-:W-:Y:S02]  /*9270*/  ISETP.GE.OR P6, PT, R3.reuse, R2, P3 ;  /* 0x000000020300720c */ /* 0x040fe40001fc6670 */
[----:B------:R-:W-:Y:S02]  /*9280*/  IADD3 R3, R3, 0x48, RZ ;  /* 0x0000004803037810 */ /* 0x000fe40007ffe0ff */
[----:B------:R-:W-:-:S02]  /*9290*/  IADD3 R31, R31, R5, RZ ;  /* 0x000000051f1f7210 */ /* 0x000fc40007ffe0ff */
[----:B------:R-:W-:Y:S02]  /*92a0*/  IADD3 R13, R11, 0x70, RZ ;  /* 0x000000700b0d7810 */ /* 0x000fe40007ffe0ff */
[----:B------:R-:W-:Y:S02]  /*92b0*/  MOV R5, R7 ;  /* 0x0000000700057202 */ /* 0x000fe40000000f00 */
[----:B------:R-:W-:Y:S02]  /*92c0*/  @P4 IADD3 R13, R4, 0x10, RZ ;  /* 0x00000010040d4810 */ /* 0x000fe40007ffe0ff */
[----:B------:R-:W-:Y:S02]  /*92d0*/  @P0 SHF.R.U32.HI R5, RZ, c[0x0][0x4f0], R0 ;  /* 0x00013c00ff050a19 */ /* 0x000fe40000011600 */
[-C--:B------:R-:W-:Y:S02]  /*92e0*/  ISETP.GE.OR P4, PT, R9, R2.reuse, P3 ;  /* 0x000000020900720c */ /* 0x080fe40001f86670 */
[----:B------:R-:W-:-:S02]  /*92f0*/  ISETP.GE.OR P3, PT, R3, R2, P3 ;  /* 0x000000020300720c */ /* 0x000fc40001f66670 */
[----:B------:R-:W-:Y:S02]  /*9300*/  SHF.R.S32.HI R3, RZ, 0x1f, R15 ;  /* 0x0000001fff037819 */ /* 0x000fe4000001140f */
[C---:B------:R-:W-:Y:S02]  /*9310*/  IADD3 R0, -R5.reuse, RZ, RZ ;  /* 0x000000ff05007210 */ /* 0x040fe40007ffe1ff */
[----:B------:R-:W-:Y:S01]  /*9320*/  IADD3 R8, P0, R5, R24, RZ ;  /* 0x0000001805087210 */ /* 0x000fe20007f1e0ff */
[----:B------:R-:W-:Y:S01]  /*9330*/  IMAD R4, R3, c[0x0][0x3d8], RZ ;  /* 0x0000f60003047a24 */ /* 0x000fe200078e02ff */
[----:B------:R-:W-:Y:S01]  /*9340*/  SHF.R.S32.HI R3, RZ, 0x1f, R5 ;  /* 0x0000001fff037819 */ /* 0x000fe20000011405 */
[----:B------:R-:W-:Y:S01]  /*9350*/  IMAD R7, R0, c[0x0][0x4e8], R7 ;  /* 0x00013a0000077a24 */ /* 0x000fe200078e0207 */
[----:B------:R-:W-:Y:S02]  /*9360*/  MOV R5, 0x20 ;  /* 0x0000002000057802 */ /* 0x000fe40000000f00 */
[----:B------:R-:W-:-:S02]  /*9370*/  IADD3.X R9, R3, R25, R21, P0, !PT ;  /* 0x0000001903097210 */ /* 0x000fc400007fe415 */
[----:B------:R-:W-:Y:S01]  /*9380*/  SHF.R.S32.HI R3, RZ, 0x1f, R7 ;  /* 0x0000001fff037819 */ /* 0x000fe20000011407 */
[C---:B------:R-:W-:Y:S01]  /*9390*/  FMUL.FTZ R193, R14.reuse, R193 ;  /* 0x000000c10ec17220 */ /* 0x040fe20000410000 */
[----:B------:R-:W-:Y:S01]  /*93a0*/  SEL R0, R5, 0xffffffe0, !P1 ;  /* 0xffffffe005007807 */ /* 0x000fe20004800000 */
[C---:B------:R-:W-:Y:S02]  /*93b0*/  FMUL.FTZ R192, R14.reuse, R192 ;  /* 0x000000c00ec07220 */ /* 0x040fe40000410000 */
[C---:B------:R-:W-:Y:S02]  /*93c0*/  FMUL.FTZ R181, R14.reuse, R181 ;  /* 0x000000b50eb57220 */ /* 0x040fe40000410000 */
[----:B------:R-:W-:Y:S01]  /*93d0*/  FMUL.FTZ R180, R14, R180 ;  /* 0x000000b40eb47220 */ /* 0x000fe20000410000 */
[----:B------:R-:W-:Y:S01]  /*93e0*/  IADD3 R5, R11, R0, RZ ;  /* 0x000000000b057210 */ /* 0x000fe20007ffe0ff */
[----:B------:R-:W-:Y:S01]  /*93f0*/  IMAD R6, R3, c[0x0][0x488], RZ ;  /* 0x0001220003067a24 */ /* 0x000fe200078e02ff */
[----:B------:R-:W-:Y:S01]  /*9400*/  IADD3 R3, R0, R13, RZ ;  /* 0x0000000d00037210 */ /* 0x000fe20007ffe0ff */
[C---:B------:R-:W-:Y:S01]  /*9410*/  FMUL.FTZ R69, R14.reuse, R69 ;  /* 0x000000450e457220 */ /* 0x040fe20000410000 */
[----:B------:R-:W-:Y:S01]  /*9420*/  F2FP.BF16.PACK_AB R192, R193, R192 ;  /* 0x000000c0c1c0723e */ /* 0x000fe200000010ff */
[C---:B------:R-:W-:Y:S01]  /*9430*/  FMUL.FTZ R68, R14.reuse, R68 ;  /* 0x000000440e447220 */ /* 0x040fe20000410000 */
[----:B------:R-:W-:Y:S01]  /*9440*/  F2FP.BF16.PACK_AB R194, R195, R194 ;  /* 0x000000c2c3c2723e */ /* 0x000fe200000010ff */
[C---:B------:R-:W-:Y:S01]  /*9450*/  FMUL.FTZ R81, R14.reuse, R81 ;  /* 0x000000510e517220 */ /* 0x040fe20000410000 */
[----:B------:R-:W-:Y:S01]  /*9460*/  MOV R0, 0x40 ;  /* 0x0000004000007802 */ /* 0x000fe20000000f00 */
[----:B------:R-:W-:Y:S01]  /*9470*/  FMUL.FTZ R80, R14, R80 ;  /* 0x000000500e507220 */ /* 0x000fe20000410000 */
[----:B------:R-:W-:-:S02]  /*9480*/  F2FP.BF16.PACK_AB R180, R181, R180 ;  /* 0x000000b4b5b4723e */ /* 0x000fc400000010ff */
[----:B------:R-:W-:Y:S01]  /*9490*/  F2FP.BF16.PACK_AB R182, R183, R182 ;  /* 0x000000b6b7b6723e */ /* 0x000fe200000010ff */
[C---:B------:R-:W-:Y:S01]  /*94a0*/  FMUL.FTZ R85, R14.reuse, R85 ;  /* 0x000000550e557220 */ /* 0x040fe20000410000 */
[----:B------:R-:W-:Y:S01]  /*94b0*/  F2FP.BF16.PACK_AB R188, R189, R188 ;  /* 0x000000bcbdbc723e */ /* 0x000fe200000010ff */
[C---:B------:R-:W-:Y:S01]  /*94c0*/  FMUL.FTZ R84, R14.reuse, R84 ;  /* 0x000000540e547220 */ /* 0x040fe20000410000 */
[----:B------:R-:W-:Y:S01]  /*94d0*/  F2FP.BF16.PACK_AB R190, R191, R190 ;  /* 0x000000bebfbe723e */ /* 0x000fe200000010ff */
[C---:B------:R-:W-:Y:S01]  /*94e0*/  FMUL.FTZ R97, R14.reuse, R97 ;  /* 0x000000610e617220 */ /* 0x040fe20000410000 */
[----:B------:R-:W-:Y:S01]  /*94f0*/  F2FP.BF16.PACK_AB R184, R185, R184 ;  /* 0x000000b8b9b8723e */ /* 0x000fe200000010ff */
[----:B------:R-:W-:Y:S01]  /*9500*/  FMUL.FTZ R96, R14, R96 ;  /* 0x000000600e607220 */ /* 0x000fe20000410000 */
[----:B------:R-:W-:Y:S01]  /*9510*/  F2FP.BF16.PACK_AB R186, R187, R186 ;  /* 0x000000babbba723e */ /* 0x000fe200000010ff */
[----:B------:R-:W-:Y:S01]  /*9520*/  STS [R11+0x80], R192 ;  /* 0x000080c00b007388 */ /* 0x000fe20000000800 */
[----:B------:R-:W-:-:S02]  /*9530*/  F2FP.BF16.PACK_AB R68, R69, R68 ;  /* 0x000000444544723e */ /* 0x000fc400000010ff */
[----:B------:R-:W-:Y:S01]  /*9540*/  F2FP.BF16.PACK_AB R70, R71, R70 ;  /* 0x000000464746723e */ /* 0x000fe200000010ff */
[----:B------:R-:W-:Y:S01]  /*9550*/  STS [R11+0x480], R194 ;  /* 0x000480c20b007388 */ /* 0x000fe20000000800 */
[----:B------:R-:W-:Y:S02]  /*9560*/  SEL R0, R0, 0xffffffc0, !P2 ;  /* 0xffffffc000007807 */ /* 0x000fe40005000000 */
[----:B------:R-:W-:Y:S01]  /*9570*/  F2FP.BF16.PACK_AB R80, R81, R80 ;  /* 0x000000505150723e */ /* 0x000fe200000010ff */
[----:B------:R-:W-:Y:S01]  /*9580*/  STS [R13], R180 ;  /* 0x000000b40d007388 */ /* 0x000fe20000000800 */
[----:B------:R-:W-:Y:S01]  /*9590*/  F2FP.BF16.PACK_AB R82, R83, R82 ;  /* 0x000000525352723e */ /* 0x000fe200000010ff */
[C---:B------:R-:W-:Y:S01]  /*95a0*/  FMUL.FTZ R101, R14.reuse, R101 ;  /* 0x000000650e657220 */ /* 0x040fe20000410000 */
[----:B------:R-:W-:Y:S01]  /*95b0*/  F2FP.BF16.PACK_AB R72, R73, R72 ;  /* 0x000000484948723e */ /* 0x000fe200000010ff */
[----:B------:R-:W-:Y:S01]  /*95c0*/  STS [R13+0x400], R182 ;  /* 0x000400b60d007388 */ /* 0x000fe20000000800 */
[----:B------:R-:W-:Y:S01]  /*95d0*/  FMUL.FTZ R100, R14, R100 ;  /* 0x000000640e647220 */ /* 0x000fe20000410000 */
[----:B------:R-:W-:Y:S01]  /*95e0*/  F2FP.BF16.PACK_AB R76, R77, R76 ;  /* 0x0000004c4d4c723e */ /* 0x000fe200000010ff */
[----:B------:R-:W-:Y:S01]  /*95f0*/  IMAD R4, R15, c[0x0][0x3dc], R4 ;  /* 0x0000f7000f047a24 */ /* 0x000fe200078e0204 */
[----:B------:R-:W-:Y:S01]  /*9600*/  F2FP.BF16.PACK_AB R78, R79, R78 ;  /* 0x0000004e4f4e723e */ /* 0x000fe200000010ff */
[----:B------:R-:W-:Y:S01]  /*9610*/  IMAD.WIDE.U32 R16, R15, c[0x0][0x3d8], R30 ;  /* 0x0000f6000f107a25 */ /* 0x000fe200078e001e */
[----:B------:R-:W-:Y:S01]  /*9620*/  STS [R11+0x2080], R188 ;  /* 0x002080bc0b007388 */ /* 0x000fe20000000800 */
[----:B------:R-:W-:-:S02]  /*9630*/  F2FP.BF16.PACK_AB R84, R85, R84 ;  /* 0x000000545554723e */ /* 0x000fc400000010ff */
[C---:B------:R-:W-:Y:S01]  /*9640*/  FMUL.FTZ R113, R14.reuse, R113 ;  /* 0x000000710e717220 */ /* 0x040fe20000410000 */
[----:B------:R-:W-:Y:S01]  /*9650*/  STS [R11+0x2480], R190 ;  /* 0x002480be0b007388 */ /* 0x000fe20000000800 */
[----:B------:R-:W-:Y:S01]  /*9660*/  FMUL.FTZ R112, R14, R112 ;  /* 0x000000700e707220 */ /* 0x000fe20000410000 */
[----:B------:R-:W-:Y:S02]  /*9670*/  F2FP.BF16.PACK_AB R86, R87, R86 ;  /* 0x000000565756723e */ /* 0x000fe400000010ff */
[----:B------:R-:W-:Y:S01]  /*9680*/  STS [R13+0x2000], R184 ;  /* 0x002000b80d007388 */ /* 0x000fe20000000800 */
[----:B------:R-:W-:Y:S02]  /*9690*/  IADD3 R15, R11, R0, RZ ;  /* 0x000000000b0f7210 */ /* 0x000fe40007ffe0ff */
[----:B------:R-:W-:Y:S01]  /*96a0*/  F2FP.BF16.PACK_AB R96, R97, R96 ;  /* 0x000000606160723e */ /* 0x000fe200000010ff */
[----:B------:R-:W-:Y:S01]  /*96b0*/  STS [R13+0x2400], R186 ;  /* 0x002400ba0d007388 */ /* 0x000fe20000000800 */
[----:B------:R-:W-:-:S02]  /*96c0*/  F2FP.BF16.PACK_AB R98, R99, R98 ;  /* 0x000000626362723e */ /* 0x000fc400000010ff */
[----:B------:R-:W-:Y:S01]  /*96d0*/  IADD3 R21, R0, R13, RZ ;  /* 0x0000000d00157210 */ /* 0x000fe20007ffe0ff */
[----:B------:R-:W-:Y:S01]  /*96e0*/  STS [R5+0x80], R68 ;  /* 0x0000804405007388 */ /* 0x000fe20000000800 */
[----:B------:R-:W-:Y:S01]  /*96f0*/  F2FP.BF16.PACK_AB R88, R89, R88 ;  /* 0x000000585958723e */ /* 0x000fe200000010ff */
[C---:B------:R-:W-:Y:S01]  /*9700*/  FMUL.FTZ R117, R14.reuse, R117 ;  /* 0x000000750e757220 */ /* 0x040fe20000410000 */
[----:B------:R-:W-:Y:S01]  /*9710*/  F2FP.BF16.PACK_AB R90, R91, R90 ;  /* 0x0000005a5b5a723e */ /* 0x000fe200000010ff */
[----:B------:R-:W-:Y:S01]  /*9720*/  STS [R5+0x480], R70 ;  /* 0x0004804605007388 */ /* 0x000fe20000000800 */
[C---:B------:R-:W-:Y:S01]  /*9730*/  FMUL.FTZ R116, R14.reuse, R116 ;  /* 0x000000740e747220 */ /* 0x040fe20000410000 */
[----:B------:R-:W-:Y:S02]  /*9740*/  F2FP.BF16.PACK_AB R92, R93, R92 ;  /* 0x0000005c5d5c723e */ /* 0x000fe400000010ff */
[----:B------:R-:W-:Y:S01]  /*9750*/  STS [R3], R80 ;  /* 0x0000005003007388 */ /* 0x000fe20000000800 */
[----:B------:R-:W-:Y:S01]  /*9760*/  F2FP.BF16.PACK_AB R94, R95, R94 ;  /* 0x0000005e5f5e723e */ /* 0x000fe200000010ff */
[----:B------:R-:W-:-:S02]  /*9770*/  FMUL.FTZ R129, R14, R129 ;  /* 0x000000810e817220 */ /* 0x000fc40000410000 */
[----:B------:R-:W-:Y:S01]  /*9780*/  STS [R3+0x400], R82 ;  /* 0x0004005203007388 */ /* 0x000fe20000000800 */
[----:B------:R-:W-:Y:S01]  /*9790*/  FMUL.FTZ R128, R14, R128 ;  /* 0x000000800e807220 */ /* 0x000fe20000410000 */
[----:B------:R-:W-:Y:S02]  /*97a0*/  F2FP.BF16.PACK_AB R100, R101, R100 ;  /* 0x000000646564723e */ /* 0x000fe400000010ff */
[----:B------:R-:W-:Y:S01]  /*97b0*/  STS [R5+0x2080], R72 ;  /* 0x0020804805007388 */ /* 0x000fe20000000800 */
[----:B------:R-:W-:Y:S02]  /*97c0*/  F2FP.BF16.PACK_AB R102, R103, R102 ;  /* 0x000000666766723e */ /* 0x000fe400000010ff */
[----:B------:R-:W-:Y:S01]  /*97d0*/  IADD3 R25, R0, R5, RZ ;  /* 0x0000000500197210 */ /* 0x000fe20007ffe0ff */
[----:B------:R-:W-:Y:S01]  /*97e0*/  STS [R5+0x2480], R74 ;  /* 0x0024804a05007388 */ /* 0x000fe20000000800 */
[----:B------:R-:W-:Y:S02]  /*97f0*/  F2FP.BF16.PACK_AB R112, R113, R112 ;  /* 0x000000707170723e */ /* 0x000fe400000010ff */
[----:B------:R-:W-:Y:S01]  /*9800*/  F2FP.BF16.PACK_AB R114, R115, R114 ;  /* 0x000000727372723e */ /* 0x000fe200000010ff */
[----:B------:R-:W-:Y:S01]  /*9810*/  STS [R3+0x2000], R76 ;  /* 0x0020004c03007388 */ /* 0x000fe20000000800 */
[----:B------:R-:W-:-:S03]  /*9820*/  IADD3 R29, R3, R0, RZ ;  /* 0x00000000031d7210 */ /* 0x000fc60007ffe0ff */
[----:B------:R-:W-:Y:S01]  /*9830*/  STS [R3+0x2400], R78 ;  /* 0x0024004e03007388 */ /* 0x000fe20000000800 */
[----:B------:R-:W-:Y:S01]  /*9840*/  F2FP.BF16.PACK_AB R104, R105, R104 ;  /* 0x000000686968723e */ /* 0x000fe200000010ff */
[C---:B------:R-:W-:Y:S01]  /*9850*/  FMUL.FTZ R133, R14.reuse, R133 ;  /* 0x000000850e857220 */ /* 0x040fe20000410000 */
[----:B------:R-:W-:Y:S01]  /*9860*/  F2FP.BF16.PACK_AB R106, R107, R106 ;  /* 0x0000006a6b6a723e */ /* 0x000fe200000010ff */
[----:B------:R-:W-:Y:S01]  /*9870*/  STS [R15+0x80], R84 ;  /* 0x000080540f007388 */ /* 0x000fe20000000800 */
[C---:B------:R-:W-:Y:S01]  /*9880*/  FMUL.FTZ R132, R14.reuse, R132 ;  /* 0x000000840e847220 */ /* 0x040fe20000410000 */
[----:B------:R-:W-:Y:S02]  /*9890*/  F2FP.BF16.PACK_AB R108, R109, R108 ;  /* 0x0000006c6d6c723e */ /* 0x000fe400000010ff */
[----:B------:R-:W-:Y:S01]  /*98a0*/  STS [R15+0x480], R86 ;  /* 0x000480560f007388 */ /* 0x000fe20000000800 */
[----:B------:R-:W-:Y:S01]  /*98b0*/  F2FP.BF16.PACK_AB R110, R111, R110 ;  /* 0x0000006e6f6e723e */ /* 0x000fe200000010ff */
[----:B------:R-:W-:-:S02]  /*98c0*/  FMUL.FTZ R145, R14, R145 ;  /* 0x000000910e917220 */ /* 0x000fc40000410000 */
[----:B------:R-:W-:Y:S01]  /*98d0*/  STS [R21], R96 ;  /* 0x0000006015007388 */ /* 0x000fe20000000800 */
[----:B------:R-:W-:Y:S01]  /*98e0*/  FMUL.FTZ R144, R14, R144 ;  /* 0x000000900e907220 */ /* 0x000fe20000410000 */
[----:B------:R-:W-:Y:S02]  /*98f0*/  F2FP.BF16.PACK_AB R116, R117, R116 ;  /* 0x000000747574723e */ /* 0x000fe400000010ff */
        /* <DEDUP_REMOVED lines=9> */
[----:B------:R-:W-:Y:S01]  /*9990*/  F2FP.BF16.PACK_AB R122, R123, R122 ;  /* 0x0000007a7b7a723e */ /* 0x000fe200000010ff */
[C---:B------:R-:W-:Y:S02]  /*99a0*/  FMUL.FTZ R149, R14.reuse, R149 ;  /* 0x000000950e957220 */ /* 0x040fe40000410000 */
        /* <DEDUP_REMOVED lines=24> */
[----:B------:R-:W-:Y:S01]  /*9b30*/  FMUL.FTZ R177, R14, R177 ;  /* 0x000000b10eb17220 */ /* 0x000fe20000410000 */
[----:B------:R-:W-:Y:S01]  /*9b40*/  F2FP.BF16.PACK_AB R142, R143, R142 ;  /* 0x0000008e8f8e723e */ /* 0x000fe200000010ff */
[----:B------:R-:W-:Y:S01]  /*9b50*/  IMAD.WIDE.U32 R8, R7, c[0x0][0x488], R8 ;  /* 0x0001220007087a25 */ /* 0x000fe200078e0008 */
[----:B------:R-:W-:Y:S01]  /*9b60*/  STS [R13+0x4000], R128 ;  /* 0x004000800d007388 */ /* 0x000fe20000000800 */
[----:B------:R-:W-:-:S02]  /*9b70*/  F2FP.BF16.PACK_AB R148, R149, R148 ;  /* 0x000000949594723e */ /* 0x000fc400000010ff */
[----:B------:R-:W-:Y:S01]  /*9b80*/  IMAD R6, R7, c[0x0][0x48c], R6 ;  /* 0x0001230007067a24 */ /* 0x000fe200078e0206 */
[----:B------:R-:W-:Y:S01]  /*9b90*/  STS [R13+0x4400], R130 ;  /* 0x004400820d007388 */ /* 0x000fe20000000800 */
        /* <DEDUP_REMOVED lines=17> */
[----:B------:R-:W-:Y:S02]  /*9cb0*/  F2FP.BF16.PACK_AB R166, R167, R166 ;  /* 0x000000a6a7a6723e */ /* 0x000fe400000010ff */
[----:B------:R-:W-:Y:S01]  /*9cc0*/  LEA R7, P0, R8, c[0x0][0x450], 0x2 ;  /* 0x0001140008077a11 */ /* 0x000fe200078010ff */
[----:B------:R-:W-:Y:S01]  /*9cd0*/  STS [R5+0x6080], R136 ;  /* 0x0060808805007388 */ /* 0x000fe20000000800 */
[----:B------:R-:W-:-:S03]  /*9ce0*/  IADD3 R9, R9, R6, RZ ;  /* 0x0000000609097210 */ /* 0x000fc60007ffe0ff */
[----:B------:R-:W-:Y:S01]  /*9cf0*/  STS [R5+0x6480], R138 ;  /* 0x0064808a05007388 */ /* 0x000fe20000000800 */
[----:B------:R-:W-:Y:S02]  /*9d00*/  F2FP.BF16.PACK_AB R14, R177, R14 ;  /* 0x0000000eb10e723e */ /* 0x000fe400000010ff */
[----:B------:R-:W-:Y:S01]  /*9d10*/  F2FP.BF16.PACK_AB R178, R179, R178 ;  /* 0x000000b2b3b2723e */ /* 0x000fe200000010ff */
[----:B------:R-:W-:Y:S01]  /*9d20*/  STS [R3+0x6000], R140 ;  /* 0x0060008c03007388 */ /* 0x000fe20000000800 */
[----:B------:R-:W-:-:S03]  /*9d30*/  F2FP.BF16.PACK_AB R168, R169, R168 ;  /* 0x000000a8a9a8723e */ /* 0x000fc600000010ff */
[----:B------:R2:W-:Y:S01]  /*9d40*/  STS [R3+0x6400], R142 ;  /* 0x0064008e03007388 */ /* 0x0005e20000000800 */
[----:B------:R-:W-:-:S03]  /*9d50*/  F2FP.BF16.PACK_AB R170, R171, R170 ;  /* 0x000000aaabaa723e */ /* 0x000fc600000010ff */
[----:B------:R-:W-:Y:S01]  /*9d60*/  STS [R15+0x4080], R148 ;  /* 0x004080940f007388 */ /* 0x000fe20000000800 */
[----:B------:R-:W-:-:S03]  /*9d70*/  F2FP.BF16.PACK_AB R174, R175, R174 ;  /* 0x000000aeafae723e */ /* 0x000fc600000010ff */
[----:B------:R-:W-:Y:S01]  /*9d80*/  STS [R15+0x4480], R150 ;  /* 0x004480960f007388 */ /* 0x000fe20000000800 */
[----:B------:R-:W-:-:S03]  /*9d90*/  LEA.HI.X R9, R8, c[0x0][0x454], R9, 0x2, P0 ;  /* 0x0001150008097a11 */ /* 0x000fc600000f1409 */
        /* <DEDUP_REMOVED lines=25> */
[----:B---3--:R-:W-:Y:S04]  /*9f30*/  @!P5 ST.E [R12.64], R26 ;  /* 0x0000001a0c00d985 */ /* 0x008fe8000c101916 */
[----:B----4-:R-:W-:Y:S04]  /*9f40*/  @!P4 ST.E [R10.64], R23 ;  /* 0x000000170a00c985 */ /* 0x010fe8000c101916 */
[----:B------:R1:W-:Y:S04]  /*9f50*/  @!P3 ST.E [R68.64], R19 ;  /* 0x000000134400b985 */ /* 0x0003e8000c101916 */
[----:B------:R2:W3:Y:S04]  /*9f60*/  LDS.128 R64, [R3+0x880] ;  /* 0x0008800003407984 */ /* 0x0004e80000000c00 */
[----:B------:R2:W4:Y:S04]  /*9f70*/  LDS.128 R60, [R3+0x1080] ;  /* 0x00108000033c7984 */ /* 0x0005280000000c00 */
[----:B------:R2:W1:Y:S04]  /*9f80*/  LDS.128 R56, [R3+0x1880] ;  /* 0x0018800003387984 */ /* 0x0004680000000c00 */
        /* <DEDUP_REMOVED lines=12> */
[----:B------:R-:W-:-:S04]  /*a050*/  LEA R0, P0, R16, c[0x0][0x380], 0x1 ;  /* 0x0000e00010007a11 */ /* 0x000fc800078008ff */
[----:B-1----:R-:W-:Y:S02]  /*a060*/  LEA.HI.X R68, R16, c[0x0][0x384], R5, 0x1, P0 ;  /* 0x0000e10010447a11 */ /* 0x002fe400000f0c05 */
[----:B------:R-:W-:Y:S01]  /*a070*/  ISETP.GE.AND P0, PT, R252, R2, PT ;  /* 0x00000002fc00720c */ /* 0x000fe20003f06270 */
[----:B------:R1:W1:Y:S01]  /*a080*/  SHFL.IDX PT, R70, R0, RZ, 0x181f ;  /* 0x00181fff00467589 */ /* 0x00026200000e0000 */
[----:B------:R-:W-:Y:S03]  /*a090*/  BSSY B0, `(.L_x_2581) ;  /* 0x000000e000007945 */ /* 0x000fe60003800000 */
[----:B------:R1:W1:Y:S08]  /*a0a0*/  SHFL.IDX PT, R71, R68, RZ, 0x181f ;  /* 0x00181fff44477589 */ /* 0x00027000000e0000 */
[----:B------:R-:W-:Y:S05]  /*a0b0*/  @P0 BRA `(.L_x_2582) ;  /* 0x000000b000000947 */ /* 0x000fea0003800000 */
[----:B---34-:R-:W3:Y:S01]  /*a0c0*/  LDS.128 R16, [R3+0x80] ;  /* 0x0000800003107984 */ /* 0x018ee20000000c00 */
[----:B-----5:R-:W-:-:S02]  /*a0d0*/  ISETP.GE.AND P0, PT, R75, c[0x0][0x3c8], PT ;  /* 0x0000f2004b007a0c */ /* 0x020fc40003f06270 */
[----:B------:R-:W-:Y:S01]  /*a0e0*/  ISETP.GE.AND P1, PT, R172, c[0x0][0x3c8], PT ;  /* 0x0000f200ac007a0c */ /* 0x000fe20003f26270 */
[----:B------:R-:W4:Y:S10]  /*a0f0*/  LDS.128 R4, [R3+0x4080] ;  /* 0x0040800003047984 */ /* 0x000f340000000c00 */
[----:B------:R-:W-:-:S02]  /*a100*/  @!P0 SHF.R.S32.HI R69, RZ, 0x1f, R75 ;  /* 0x0000001fff458819 */ /* 0x000fc4000001144b */
[----:B-1----:R-:W-:Y:S02]  /*a110*/  @!P1 IMAD.WIDE R72, R172, 0x2, R70 ;  /* 0x00000002ac489825 */ /* 0x002fe400078e0246 */
[----:B------:R-:W-:-:S04]  /*a120*/  @!P0 LEA.HI R69, R69, R75, RZ, 0x3 ;  /* 0x0000004b45458211 */ /* 0x000fc800078f18ff */
[----:B------:R-:W-:-:S05]  /*a130*/  @!P0 LOP3.LUT R69, R69, 0xfffffff8, RZ, 0xc0, !PT ;  /* 0xfffffff845458812 */ /* 0x000fca00078ec0ff */
[----:B------:R-:W-:Y:S01]  /*a140*/  @!P0 IMAD.WIDE R70, R69, 0x2, R70 ;  /* 0x0000000245468825 */ /* 0x000fe200078e0246 */
[----:B---3--:R1:W-:Y:S04]  /*a150*/  @!P1 ST.E.128 [R72.64], R16 ;  /* 0x0000001048009985 */ /* 0x0083e8000c101d16 */
[----:B----4-:R1:W-:Y:S02]  /*a160*/  @!P0 ST.E.128 [R70.64], R4 ;  /* 0x0000000446008985 */ /* 0x0103e4000c101d16 */
.L_x_2582:
[----:B---34-:R-:W-:Y:S05]  /*a170*/  BSYNC B0 ;  /* 0x0000000000007941 */ /* 0x018fea0003800000 */
.L_x_2581:
[----:B--2---:R-:W-:Y:S01]  /*a180*/  IADD3 R3, R252, 0x10, RZ ;  /* 0x00000010fc037810 */ /* 0x004fe20007ffe0ff */
[----:B-1----:R1:W2:Y:S01]  /*a190*/  SHFL.IDX PT, R5, R68, 0x1, 0x181f ;  /* 0x00381f0044057f89 */ /* 0x0022a200000e0000 */
[----:B------:R-:W-:Y:S02]  /*a1a0*/  BSSY B0, `(.L_x_2583) ;  /* 0x000000d000007945 */ /* 0x000fe40003800000 */
[----:B------:R-:W-:Y:S01]  /*a1b0*/  ISETP.GE.AND P0, PT, R3, R2, PT ;  /* 0x000000020300720c */ /* 0x000fe20003f06270 */
[----:B------:R1:W3:-:S12]  /*a1c0*/  SHFL.IDX PT, R4, R0, 0x1, 0x181f ;  /* 0x00381f0000047f89 */ /* 0x0002d800000e0000 */
[----:B------:R-:W-:Y:S05]  /*a1d0*/  @P0 BRA `(.L_x_2584) ;  /* 0x0000009000000947 */ /* 0x000fea0003800000 */
[----:B-----5:R-:W-:Y:S02]  /*a1e0*/  ISETP.GE.AND P0, PT, R75, c[0x0][0x3c8], PT ;  /* 0x0000f2004b007a0c */ /* 0x020fe40003f06270 */
        /* <DEDUP_REMOVED lines=8> */
.L_x_2584:
[----:B------:R-:W-:Y:S05]  /*a270*/  BSYNC B0 ;  /* 0x0000000000007941 */ /* 0x000fea0003800000 */
.L_x_2583:
[----:B------:R-:W-:Y:S01]  /*a280*/  IADD3 R3, R252, 0x20, RZ ;  /* 0x00000020fc037810 */ /* 0x000fe20007ffe0ff */
[----:B--2---:R2:W4:Y:S01]  /*a290*/  SHFL.IDX PT, R5, R68, 0x2, 0x181f ;  /* 0x00581f0044057f89 */ /* 0x00452200000e0000 */
[----:B------:R-:W-:Y:S02]  /*a2a0*/  BSSY B0, `(.L_x_2585) ;  /* 0x000000d000007945 */ /* 0x000fe40003800000 */
[----:B------:R-:W-:Y:S01]  /*a2b0*/  ISETP.GE.AND P0, PT, R3, R2, PT ;  /* 0x000000020300720c */ /* 0x000fe20003f06270 */
[----:B---3--:R2:W3:-:S12]  /*a2c0*/  SHFL.IDX PT, R4, R0, 0x2, 0x181f ;  /* 0x00581f0000047f89 */ /* 0x0084d800000e0000 */
        /* <DEDUP_REMOVED lines=10> */
.L_x_2586:
[----:B------:R-:W-:Y:S05]  /*a370*/  BSYNC B0 ;  /* 0x0000000000007941 */ /* 0x000fea0003800000 */
.L_x_2585:
[----:B------:R-:W-:Y:S01]  /*a380*/  IADD3 R3, R252, 0x30, RZ ;  /* 0x00000030fc037810 */ /* 0x000fe20007ffe0ff */
[----:B---34-:R3:W4:Y:S01]  /*a390*/  SHFL.IDX PT, R5, R68, 0x3, 0x181f ;  /* 0x00781f0044057f89 */ /* 0x01872200000e0000 */
[----:B------:R-:W-:Y:S02]  /*a3a0*/  BSSY B0, `(.L_x_2587) ;  /* 0x000000d000007945 */ /* 0x000fe40003800000 */
[----:B------:R-:W-:Y:S01]  /*a3b0*/  ISETP.GE.AND P0, PT, R3, R2, PT ;  /* 0x000000020300720c */ /* 0x000fe20003f06270 */
[----:B------:R3:W1:-:S12]  /*a3c0*/  SHFL.IDX PT, R4, R0, 0x3, 0x181f ;  /* 0x00781f0000047f89 */ /* 0x00065800000e0000 */
        /* <DEDUP_REMOVED lines=10> */
.L_x_2588:
[----:B------:R-:W-:Y:S05]  /*a470*/  BSYNC B0 ;  /* 0x0000000000007941 */ /* 0x000fea0003800000 */
.L_x_2587:
[----:B------:R-:W-:Y:S01]  /*a480*/  IADD3 R3, R252, 0x40, RZ ;  /* 0x00000040fc037810 */ /* 0x000fe20007ffe0ff */
[----:B-1--4-:R1:W4:Y:S01]  /*a490*/  SHFL.IDX PT, R5, R68, 0x4, 0x181f ;  /* 0x00981f0044057f89 */ /* 0x01232200000e0000 */
[----:B------:R-:W-:Y:S02]  /*a4a0*/  BSSY B0, `(.L_x_2589) ;  /* 0x000000d000007945 */ /* 0x000fe40003800000 */
[----:B------:R-:W-:Y:S01]  /*a4b0*/  ISETP.GE.AND P0, PT, R3, R2, PT ;  /* 0x000000020300720c */ /* 0x000fe20003f06270 */
[----:B------:R1:W2:-:S12]  /*a4c0*/  SHFL.IDX PT, R4, R0, 0x4, 0x181f ;  /* 0x00981f0000047f89 */ /* 0x00029800000e0000 */
        /* <DEDUP_REMOVED lines=10> */
.L_x_2590:
[----:B------:R-:W-:Y:S05]  /*a570*/  BSYNC B0 ;  /* 0x0000000000007941 */ /* 0x000fea0003800000 */
.L_x_2589:
[----:B------:R-:W-:Y:S01]  /*a580*/  IADD3 R3, R252, 0x50, RZ ;  /* 0x00000050fc037810 */ /* 0x000fe20007ffe0ff */
[----:B--2-4-:R2:W4:Y:S01]  /*a590*/  SHFL.IDX PT, R5, R68, 0x5, 0x181f ;  /* 0x00b81f0044057f89 */ /* 0x01452200000e0000 */
        /* <DEDUP_REMOVED lines=13> */
.L_x_2592:
[----:B------:R-:W-:Y:S05]  /*a670*/  BSYNC B0 ;  /* 0x0000000000007941 */ /* 0x000fea0003800000 */
.L_x_2591:
        /* <DEDUP_REMOVED lines=15> */
.L_x_2594:
[----:B------:R-:W-:Y:S05]  /*a770*/  BSYNC B0 ;  /* 0x0000000000007941 */ /* 0x000fea0003800000 */
.L_x_2593:
[----:B------:R-:W-:Y:S01]  /*a780*/  IADD3 R3, R252, 0x70, RZ ;  /* 0x00000070fc037810 */ /* 0x000fe20007ffe0ff */
[----:B--2-4-:R2:W4:Y:S03]  /*a790*/  SHFL.IDX PT, R5, R68, 0x7, 0x181f ;  /* 0x00f81f0044057f89 */ /* 0x01452600000e0000 */
[----:B------:R-:W-:Y:S01]  /*a7a0*/  ISETP.GE.AND P0, PT, R3, R2, PT ;  /* 0x000000020300720c */ /* 0x000fe20003f06270 */
[----:B------:R2:W1:-:S12]  /*a7b0*/  SHFL.IDX PT, R4, R0, 0x7, 0x181f ;  /* 0x00f81f0000047f89 */ /* 0x00045800000e0000 */
[----:B------:R-:W-:Y:S05]  /*a7c0*/  @P0 EXIT ;  /* 0x000000000000094d */ /* 0x000fea0003800000 */
[----:B-----5:R-:W-:-:S13]  /*a7d0*/  ISETP.GE.AND P0, PT, R172, c[0x0][0x3c8], PT ;  /* 0x0000f200ac007a0c */ /* 0x020fda0003f06270 */
[----:B-1--4-:R-:W-:-:S05]  /*a7e0*/  @!P0 IMAD.WIDE R2, R172, 0x2, R4 ;  /* 0x00000002ac028825 */ /* 0x012fca00078e0204 */
[----:B------:R1:W-:Y:S01]  /*a7f0*/  @!P0 ST.E.128 [R2.64], R40 ;  /* 0x0000002802008985 */ /* 0x0003e2000c101d16 */
[----:B------:R-:W-:-:S13]  /*a800*/  ISETP.GE.AND P0, PT, R75, c[0x0][0x3c8], PT ;  /* 0x0000f2004b007a0c */ /* 0x000fda0003f06270 */
[----:B------:R-:W-:Y:S05]  /*a810*/  @P0 EXIT ;  /* 0x000000000000094d */ /* 0x000fea0003800000 */
[----:B--23--:R-:W-:-:S04]  /*a820*/  SHF.R.S32.HI R0, RZ, 0x1f, R75 ;  /* 0x0000001fff007819 */ /* 0x00cfc8000001144b */
[----:B------:R-:W-:-:S04]  /*a830*/  LEA.HI R0, R0, R75, RZ, 0x3 ;  /* 0x0000004b00007211 */ /* 0x000fc800078f18ff */
[----:B-1----:R-:W-:-:S05]  /*a840*/  LOP3.LUT R3, R0, 0xfffffff8, RZ, 0xc0, !PT ;  /* 0xfffffff800037812 */ /* 0x002fca00078ec0ff */
[----:B------:R-:W-:-:S05]  /*a850*/  IMAD.WIDE R4, R3, 0x2, R4 ;  /* 0x0000000203047825 */ /* 0x000fca00078e0204 */
[----:B------:R-:W-:Y:S01]  /*a860*/  ST.E.128 [R4.64], R8 ;  /* 0x0000000804007985 */ /* 0x000fe2000c101d16 */
[----:B------:R-:W-:Y:S05]  /*a870*/  EXIT ;  /* 0x000000000000794d */ /* 0x000fea0003800000 */
.L_x_2595:
        /* <DEDUP_REMOVED lines=16> */
.L_x_3797:


//--------------------- .text._ZN7cutlass13device_kernelIN5flash19enable_sm80_to_sm89INS1_16FlashAttnFwdSm80INS1_25CollectiveMainloopFwdSm80ILi4ELi1ELb0EN4cute5tupleIJNS5_1CILi128EEENS7_ILi64EEES8_EEELi128ENS_10bfloat16_tEfNS_4arch4Sm80ELb0ELb0ELb0ELb1ELb0ELb0ELb1ELb0EEENS1_21CollectiveEpilogueFwdINS6_IJS8_S8_S9_EEENS6_IJNS7_ILi1EEESH_SH_EEESB_SD_Li128ELb1ELb1ELb0ELb0EEENS1_19SingleTileSchedulerILb1ELb0ELb1ELi128EEEEEEEEEvNT_6ParamsE --------------------------
	.section	.text._ZN7cutlass13device_kernelIN5flash19enable_sm80_to_sm89INS1_16FlashAttnFwdSm80INS1_25CollectiveMainloopFwdSm80ILi4ELi1ELb0EN4cute5tupleIJNS5_1CILi128EEENS7_ILi64EEES8_EEELi128ENS_10bfloat16_tEfNS_4arch4Sm80ELb0ELb0ELb0ELb1ELb0ELb0ELb1ELb0EEENS1_21CollectiveEpilogueFwdINS6_IJS8_S8_S9_EEENS6_IJNS7_ILi1EEESH_SH_EEESB_SD_Li128ELb1ELb1ELb0ELb0EEENS1_19SingleTileSchedulerILb1ELb0ELb1ELi128EEEEEEEEEvNT_6ParamsE,"ax",@progbits
	.sectioninfo	@"SHI_REGISTERS=255"
	.align	128
.text._ZN7cutlass13device_kernelIN5flash19enable_sm80_to_sm89INS1_16FlashAttnFwdSm80INS1_25CollectiveMainloopFwdSm80ILi4ELi1ELb0EN4cute5tupleIJNS5_1CILi128EEENS7_ILi64EEES8_EEELi128ENS_10bfloat16_tEfNS_4arch4Sm80ELb0ELb0ELb0ELb1ELb0ELb0ELb1ELb0EEENS1_21CollectiveEpilogueFwdINS6_IJS8_S8_S9_EEENS6_IJNS7_ILi1EEESH_SH_EEESB_SD_Li128ELb1ELb1ELb0ELb0EEENS1_19SingleTileSchedulerILb1ELb0ELb1ELi128EEEEEEEEEvNT_6ParamsE:
        .type           _ZN7cutlass13device_kernelIN5flash19enable_sm80_to_sm89INS1_16FlashAttnFwdSm80INS1_25CollectiveMainloopFwdSm80ILi4ELi1ELb0EN4cute5tupleIJNS5_1CILi128EEENS7_ILi64EEES8_EEELi128ENS_10bfloat16_tEfNS_4arch4Sm80ELb0ELb0ELb0ELb1ELb0ELb0ELb1ELb0EEENS1_21CollectiveEpilogueFwdINS6_IJS8_S8_S9_EEENS6_IJNS7_ILi1EEESH_SH_EEESB_SD_Li128ELb1ELb1ELb0ELb0EEENS1_19SingleTileSchedulerILb1ELb0ELb1ELi128EEEEEEEEEvNT_6ParamsE,@function
        .size           _ZN7cutlass13device_kernelIN5flash19enable_sm80_to_sm89INS1_16FlashAttnFwdSm80INS1_25CollectiveMainloopFwdSm80ILi4ELi1ELb0EN4cute5tupleIJNS5_1CILi128EEENS7_ILi64EEES8_EEELi128ENS_10bfloat16_tEfNS_4arch4Sm80ELb0ELb0ELb0ELb1ELb0ELb0ELb1ELb0EEENS1_21CollectiveEpilogueFwdINS6_IJS8_S8_S9_EEENS6_IJNS7_ILi1EEESH_SH_EEESB_SD_Li128ELb1ELb1ELb0ELb0EEENS1_19SingleTileSchedulerILb1ELb0ELb1ELi128EEEEEEEEEvNT_6ParamsE,(.L_x_3798 - _ZN7cutlass13device_kernelIN5flash19enable_sm80_to_sm89INS1_16FlashAttnFwdSm80INS1_25CollectiveMainloopFwdSm80ILi4ELi1ELb0EN4cute5tupleIJNS5_1CILi128EEENS7_ILi64EEES8_EEELi128ENS_10bfloat16_tEfNS_4arch4Sm80ELb0ELb0ELb0ELb1ELb0ELb0ELb1ELb0EEENS1_21CollectiveEpilogueFwdINS6_IJS8_S8_S9_EEENS6_IJNS7_ILi1EEESH_SH_EEESB_SD_Li128ELb1ELb1ELb0ELb0EEENS1_19SingleTileSchedulerILb1ELb0ELb1ELi128EEEEEEEEEvNT_6ParamsE)
        .other          _ZN7cutlass13device_kernelIN5flash19enable_sm80_to_sm89INS1_16FlashAttnFwdSm80INS1_25CollectiveMainloopFwdSm80ILi4ELi1ELb0EN4cute5tupleIJNS5_1CILi128EEENS7_ILi64EEES8_EEELi128ENS_10bfloat16_tEfNS_4arch4Sm80ELb0ELb0ELb0ELb1ELb0ELb0ELb1ELb0EEENS1_21CollectiveEpilogueFwdINS6_IJS8_S8_S9_EEENS6_IJNS7_ILi1EEESH_SH_EEESB_SD_Li128ELb1ELb1ELb0ELb0EEENS1_19SingleTileSchedulerILb1ELb0ELb1ELi128EEEEEEEEEvNT_6ParamsE,@"STO_CUDA_ENTRY STV_DEFAULT"
_ZN7cutlass13device_kernelIN5flash19enable_sm80_to_sm89INS1_16FlashAttnFwdSm80INS1_25CollectiveMainloopFwdSm80ILi4ELi1ELb0EN4cute5tupleIJNS5_1CILi128EEENS7_ILi64EEES8_EEELi128ENS_10bfloat16_tEfNS_4arch4Sm80ELb0ELb0ELb0ELb1ELb0ELb0ELb1ELb0EEENS1_21CollectiveEpilogueFwdINS6_IJS8_S8_S9_EEENS6_IJNS7_ILi1EEESH_SH_EEESB_SD_Li128ELb1ELb1ELb0ELb0EEENS1_19SingleTileSchedulerILb1ELb0ELb1ELi128EEEEEEEEEvNT_6ParamsE:
        /* <DEDUP_REMOVED lines=17> */
.L_x_2597:
        /* <DEDUP_REMOVED lines=8> */
.L_x_2599:
[----:B------:R-:W-:-:S05]  /*0190*/  MOV R0, c[0x0][0x54c] ;  /* 0x0001530000007a02 */ /* 0x000fca0000000f00 */
.L_x_2598:
[----:B-----5:R-:W-:Y:S01]  /*01a0*/  IMAD R0, R0, c[0x0][0x548], RZ ;  /* 0x0001520000007a24 */ /* 0x020fe200078e02ff */
[----:B-1----:R-:W-:-:S04]  /*01b0*/  SHF.L.U32 R2, R32, 0x7, RZ ;  /* 0x0000000720027819 */ /* 0x002fc800000006ff */
[----:B------:R-:W-:-:S04]  /*01c0*/  ISETP.GE.AND P0, PT, R2, R0, PT ;  /* 0x000000000200720c */ /* 0x000fc80003f06270 */
[----:B------:R-:W-:-:S05]  /*01d0*/  SEL R0, R5, 0xffffffff, !P0 ;  /* 0xffffffff05007807 */ /* 0x000fca0004000000 */
[----:B------:R1:W-:Y:S01]  /*01e0*/  STL [R1+0x40], R0 ;  /* 0x0000400001007387 */ /* 0x0003e20000100800 */
[----:B------:R-:W-:Y:S05]  /*01f0*/  BRA `(.L_x_2600) ;  /* 0x0000013000007947 */ /* 0x000fea0003800000 */
.L_x_2596:
[----:B---3--:R-:W-:-:S04]  /*0200*/  ISETP.NE.U32.AND P0, PT, RZ, c[0x0][0x568], PT ;  /* 0x00015a00ff007a0c */ /* 0x008fc80003f05070 */
[----:B------:R-:W-:-:S13]  /*0210*/  ISETP.NE.AND.EX P0, PT, RZ, c[0x0][0x56c], PT, P0 ;  /* 0x00015b00ff007a0c */ /* 0x000fda0003f05300 */
[----:B------:R-:W-:Y:S05]  /*0220*/  @!P0 BRA `(.L_x_2601) ;  /* 0x0000002000008947 */ /* 0x000fea0003800000 */
[----:B------:R1:W5:Y:S01]  /*0230*/  LDG.E R0, [R2.64] ;  /* 0x0000001002007981 */ /* 0x000362000c1e1900 */
[----:B------:R-:W-:Y:S05]  /*0240*/  BRA `(.L_x_2602) ;  /* 0x0000009000007947 */ /* 0x000fea0003800000 */
.L_x_2601:
        /* <DEDUP_REMOVED lines=8> */
.L_x_2603:
[----:B------:R-:W-:-:S05]  /*02d0*/  MOV R0, c[0x0][0x54c] ;  /* 0x0001530000007a02 */ /* 0x000fca0000000f00 */
.L_x_2602:
[----:B-----5:R-:W-:Y:S01]  /*02e0*/  IMAD R0, R0, c[0x0][0x548], RZ ;  /* 0x0001520000007a24 */ /* 0x020fe200078e02ff */
[----:B-1----:R-:W-:-:S04]  /*02f0*/  SHF.L.U32 R2, R32, 0x7, RZ ;  /* 0x0000000720027819 */ /* 0x002fc800000006ff */
[----:B------:R-:W-:-:S04]  /*0300*/  ISETP.GE.AND P0, PT, R2, R0, PT ;  /* 0x000000000200720c */ /* 0x000fc80003f06270 */
[----:B------:R-:W-:-:S05]  /*0310*/  SEL R0, R5, 0xffffffff, !P0 ;  /* 0xffffffff05007807 */ /* 0x000fca0004000000 */
[----:B------:R1:W-:Y:S04]  /*0320*/  STL [R1+0x40], R0 ;  /* 0x0000400001007387 */ /* 0x0003e80000100800 */
.L_x_2600:
        /* <DEDUP_REMOVED lines=29> */
.L_x_2604:
[----:B------:R-:W-:-:S04]  /*0500*/  ISETP.NE.U32.AND P0, PT, RZ, c[0x0][0x368], PT ;  /* 0x0000da00ff007a0c */ /* 0x000fc80003f05070 */
[----:B------:R-:W-:-:S13]  /*0510*/  ISETP.NE.AND.EX P0, PT, RZ, c[0x0][0x36c], PT, P0 ;  /* 0x0000db00ff007a0c */ /* 0x000fda0003f05300 */
[----:B------:R-:W-:Y:S05]  /*0520*/  @!P0 BRA `(.L_x_2605) ;  /* 0x0000004000008947 */ /* 0x000fea0003800000 */
[----:B------:R-:W-:-:S05]  /*0530*/  IMAD.WIDE R2, R60, R10, c[0x0][0x368] ;  /* 0x0000da003c027625 */ /* 0x000fca00078e020a */
[----:B------:R-:W2:Y:S02]  /*0540*/  LDG.E R0, [R2.64] ;  /* 0x0000001002007981 */ /* 0x000ea4000c1e1900 */
[----:B--2---:R1:W2:Y:S02]  /*0550*/  R2UR UR19, R0 ;  /* 0x00000000001373c2 */ /* 0x0042a400000e0000 */
[----:B-12---:R-:W-:Y:S05]  /*0560*/  BRA `(.L_x_2606) ;  /* 0x0000006000007947 */ /* 0x006fea0003800000 */
.L_x_2605:
[----:B------:R-:W-:Y:S05]  /*0570*/  @!P4 BRA `(.L_x_2606) ;  /* 0x000000500000c947 */ /* 0x000fea0003800000 */
[----:B------:R1:W2:Y:S04]  /*0580*/  LDG.E R0, [R2.64] ;  /* 0x0000001002007981 */ /* 0x0002a8000c1e1900 */
[----:B-1----:R-:W3:Y:S01]  /*0590*/  LDG.E R2, [R2.64+0x4] ;  /* 0x0000041002027981 */ /* 0x002ee2000c1e1900 */
[----:B--2---:R-:W1:Y:S08]  /*05a0*/  R2UR UR5, R0 ;  /* 0x00000000000573c2 */ /* 0x004e7000000e0000 */
[----:B---3--:R-:W1:Y:S02]  /*05b0*/  R2UR UR6, R2 ;  /* 0x00000000020673c2 */ /* 0x008e6400000e0000 */
[----:B-1----:R-:W-:-:S06]  /*05c0*/  UIADD3 UR19, -UR5, UR6, URZ ;  /* 0x0000000605137290 */ /* 0x002fcc000fffe13f */
.L_x_2606:
        /* <DEDUP_REMOVED lines=133> */
[----:B------:R-:W-:Y:S01]  /*0e20*/  IADD3 R0, P0, R9, R28, RZ ;  /* 0x0000001c09007210 */ /* 0x000fe20007f1e0ff */
        /* <DEDUP_REMOVED lines=96> */
.L_x_2609:
[----:B---34-:R-:W-:Y:S05]  /*1430*/  BSYNC B0 ;  /* 0x0000000000007941 */ /* 0x018fea0003800000 */
.L_x_2608:
        /* <DEDUP_REMOVED lines=16> */
.L_x_2611:
[----:B------:R-:W-:Y:S05]  /*1540*/  BSYNC B0 ;  /* 0x0000000000007941 */ /* 0x000fea0003800000 */
.L_x_2610:
        /* <DEDUP_REMOVED lines=16> */
.L_x_2613:
[----:B------:R-:W-:Y:S05]  /*1650*/  BSYNC B0 ;  /* 0x0000000000007941 */ /* 0x000fea0003800000 */
.L_x_2612:
        /* <DEDUP_REMOVED lines=16> */
.L_x_2615:
[----:B------:R-:W-:Y:S05]  /*1760*/  BSYNC B0 ;  /* 0x0000000000007941 */ /* 0x000fea0003800000 */
.L_x_2614:
        /* <DEDUP_REMOVED lines=16> */
.L_x_2617:
[----:B------:R-:W-:Y:S05]  /*1870*/  BSYNC B0 ;  /* 0x0000000000007941 */ /* 0x000fea0003800000 */
.L_x_2616:
        /* <DEDUP_REMOVED lines=16> */
.L_x_2619:
[----:B------:R-:W-:Y:S05]  /*1980*/  BSYNC B0 ;  /* 0x0000000000007941 */ /* 0x000fea0003800000 */
.L_x_2618:
        /* <DEDUP_REMOVED lines=16> */
.L_x_2621:
[----:B------:R-:W-:Y:S05]  /*1a90*/  BSYNC B0 ;  /* 0x0000000000007941 */ /* 0x000fea0003800000 */
.L_x_2620:
        /* <DEDUP_REMOVED lines=20> */
[----:B------:R-:W-:Y:S01]  /*1be0*/  IMAD.U32 R154, RZ, RZ, UR21 ;  /* 0x00000015ff9a7e24 */ /* 0x000fe2000f8e00ff */
[----:B------:R-:W-:Y:S01]  /*1bf0*/  UIMAD.WIDE.U32 UR10, UR6, 0x20, URZ ;  /* 0x00000020060a78a5 */ /* 0x000fe2000f8e003f */
[----:B------:R-:W-:Y:S01]  /*1c00*/  LEA.HI R155, R25, R157, RZ, 0x5 ;  /* 0x0000009d199b7211 */ /* 0x000fe200078f28ff */
        /* <DEDUP_REMOVED lines=13> */
[----:B------:R-:W-:Y:S01]  /*1ce0*/  ISETP.GE.AND P5, PT, R2, 0x31, PT ;  /* 0x000000310200780c */ /* 0x000fe20003fa6270 */
[----:B------:R-:W-:Y:S02]  /*1cf0*/  IMAD.WIDE.U32 R4, R154, UR15, R158 ;  /* 0x0000000f9a047c25 */ /* 0x000fe4000f8e009e */
        /* <DEDUP_REMOVED lines=9> */
[----:B-1----:R-:W-:Y:S02]  /*1d90*/  IMAD.U32 R6, RZ, RZ, UR7 ;  /* 0x00000007ff067e24 */ /* 0x002fe4000f8e00ff */
[----:B----4-:R-:W-:-:S05]  /*1da0*/  IMAD.MOV.U32 R8, RZ, RZ, c[0x0][0x1e0] ;  /* 0x00007800ff087624 */ /* 0x010fca00078e00ff */
[C---:B------:R-:W-:Y:S01]  /*1db0*/  @P1 LEA R2, P4, R8.reuse, R4, 0x4 ;  /* 0x0000000408021211 */ /* 0x040fe200078820ff */
[----:B------:R-:W-:Y:S01]  /*1dc0*/  @!PT LDS RZ, [RZ] ;  /* 0x00000000fffff984 */ /* 0x000fe20000000800 */
[----:B------:R-:W-:Y:S01]  /*1dd0*/  @!PT LDS RZ, [RZ] ;  /* 0x00000000fffff984 */ /* 0x000fe20000000800 */
[----:B------:R-:W-:Y:S01]  /*1de0*/  @!PT LDS RZ, [RZ] ;  /* 0x00000000fffff984 */ /* 0x000fe20000000800 */
[----:B------:R1:W-:Y:S03]  /*1df0*/  @P2 LDGSTS.E.BYPASS.LTC128B.128 [R239+0x4100], [R12.64], !P3 ;  /* 0x041000000cef2fae */ /* 0x0003e6000d901d50 */
[C---:B------:R-:W-:Y:S01]  /*1e00*/  @P1 LEA.HI.X R6, R8.reuse, R5, R6, 0x4, P4 ;  /* 0x0000000508061211 */ /* 0x040fe200020f2406 */
[----:B------:R-:W-:Y:S01]  /*1e10*/  @P5 IMAD.WIDE.U32 R8, R8, 0x30, R4 ;  /* 0x0000003008085825 */ /* 0x000fe200078e0004 */
[----:B------:R-:W-:Y:S01]  /*1e20*/  @P1 LEA R10, P4, R2, c[0x0][0x1c8], 0x1 ;  /* 0x00007200020a1a11 */ /* 0x000fe200078808ff */
[----:B------:R1:W-:Y:S01]  /*1e30*/  @P2 LDGSTS.E.BYPASS.LTC128B.128 [R239+0x6100], [R12.64+0x80], !P0 ;  /* 0x061000800cef2fae */ /* 0x0003e2000c101d50 */
[----:B------:R-:W-:Y:S02]  /*1e40*/  LOP3.LUT P2, RZ, R36, 0x2, RZ, 0xc0, !PT ;  /* 0x0000000224ff7812 */ /* 0x000fe4000784c0ff */
        /* <DEDUP_REMOVED lines=13> */
[----:B------:R-:W-:-:S02]  /*1f20*/  ULDC.64 UR4, c[0x0][0x208] ;  /* 0x0000820000047ab9 */ /* 0x000fc40000000a00 */
[----:B------:R-:W-:Y:S01]  /*1f30*/  @P5 LEA.HI.X R5, R8, c[0x0][0x1cc], R2, 0x1, P4 ;  /* 0x0000730008055a11 */ /* 0x000fe200020f0c02 */
[----:B------:R5:W-:Y:S01]  /*1f40*/  @P6 LDGSTS.E.BYPASS.LTC128B.128 [R239+0x7100], [R6.64+0x80], !P0 ;  /* 0x0710008006ef6fae */ /* 0x000be2000c101d50 */
[----:B------:R-:W-:Y:S01]  /*1f50*/  IMAD.SHL.U32 R2, R22, 0x40, RZ ;  /* 0x0000004016027824 */ /* 0x000fe200078e00ff */
[----:B------:R-:W-:Y:S01]  /*1f60*/  UIMAD UR9, UR9, UR4, URZ ;  /* 0x00000004090972a4 */ /* 0x000fe2000f8e023f */
[----:B------:R-:W-:Y:S01]  /*1f70*/  IMAD.SHL.U32 R8, R28, 0x8, RZ ;  /* 0x000000081c087824 */ /* 0x000fe200078e00ff */
[----:B------:R2:W-:Y:S01]  /*1f80*/  @P5 LDGSTS.E.BYPASS.LTC128B.128 [R239+0x5900], [R4.64], !P3 ;  /* 0x0590000004ef5fae */ /* 0x0005e2000d901d50 */
[----:B------:R-:W-:Y:S02]  /*1f90*/  UIMAD.WIDE.U32 UR12, UR15, UR4, URZ ;  /* 0x000000040f0c72a5 */ /* 0x000fe4000f8e003f */
[----:B------:R-:W-:Y:S01]  /*1fa0*/  UIMAD UR9, UR15, UR5, UR9 ;  /* 0x000000050f0972a4 */ /* 0x000fe2000f8e0209 */
[----:B------:R2:W-:Y:S01]  /*1fb0*/  @P5 LDGSTS.E.BYPASS.LTC128B.128 [R239+0x7900], [R4.64+0x80], !P0 ;  /* 0x0790008004ef5fae */ /* 0x0005e2000c101d50 */
[----:B------:R-:W-:-:S02]  /*1fc0*/  UIMAD UR15, UR15, -0x40, UR19 ;  /* 0xffffffc00f0f78a4 */ /* 0x000fc4000f8e0213 */
[----:B------:R-:W-:Y:S01]  /*1fd0*/  UIADD3 UR9, UR13, UR9, URZ ;  /* 0x000000090d097290 */ /* 0x000fe2000fffe03f */
[----:B------:R-:W0:Y:S01]  /*1fe0*/  LDGDEPBAR ;  /* 0x00000000000079af */ /* 0x000e220000000000 */
[----:B-----5:R-:W-:Y:S01]  /*1ff0*/  IMAD.SHL.U32 R6, R36, 0x40, RZ ;  /* 0x0000004024067824 */ /* 0x020fe200078e00ff */
[----:B--2---:R-:W-:Y:S01]  /*2000*/  LOP3.LUT R4, R2, 0x1c0, RZ, 0xc0, !PT ;  /* 0x000001c002047812 */ /* 0x004fe200078ec0ff */
[----:B------:R-:W-:-:S04]  /*2010*/  DEPBAR.LE SB0, 0x1 ;  /* 0x000080400000791a */ /* 0x000fc80000000000 */
[----:B------:R-:W-:Y:S01]  /*2020*/  IMAD.SHL.U32 R5, R9, 0x8, RZ ;  /* 0x0000000809057824 */ /* 0x000fe200078e00ff */
[----:B------:R-:W-:-:S04]  /*2030*/  DEPBAR.LE SB0, 0x0 ;  /* 0x000080000000791a */ /* 0x000fc80000000000 */
[----:B------:R-:W-:Y:S02]  /*2040*/  LOP3.LUT R2, R6, 0x1c0, RZ, 0xc0, !PT ;  /* 0x000001c006027812 */ /* 0x000fe400078ec0ff */
[----:B------:R-:W-:Y:S01]  /*2050*/  LOP3.LUT R7, R4, 0x8, R5, 0xf8, !PT ;  /* 0x0000000804077812 */ /* 0x000fe200078ef805 */
[----:B------:R-:W-:Y:S01]  /*2060*/  IMAD.SHL.U32 R5, R23, 0x40, RZ ;  /* 0x0000004017057824 */ /* 0x000fe200078e00ff */
[----:B------:R-:W-:Y:S02]  /*2070*/  LOP3.LUT R8, R2, 0x8, R8, 0xf8, !PT ;  /* 0x0000000802087812 */ /* 0x000fe400078ef808 */
[----:B------:R-:W-:Y:S01]  /*2080*/  SHF.R.U32.HI R6, RZ, 0x3, R2 ;  /* 0x00000003ff067819 */ /* 0x000fe20000011602 */
[----:B------:R-:W-:Y:S01]  /*2090*/  IMAD.SHL.U32 R2, R155, 0x20, RZ ;  /* 0x000000209b027824 */ /* 0x000fe200078e00ff */
[----:B------:R-:W-:Y:S02]  /*20a0*/  SHF.R.U32.HI R4, RZ, 0x3, R4 ;  /* 0x00000003ff047819 */ /* 0x000fe40000011604 */
[----:B------:R-:W-:-:S02]  /*20b0*/  LOP3.LUT R6, R8, R6, RZ, 0x3c, !PT ;  /* 0x0000000608067212 */ /* 0x000fc400078e3cff */
[----:B------:R-:W-:Y:S02]  /*20c0*/  LOP3.LUT R153, R7, R4, RZ, 0x3c, !PT ;  /* 0x0000000407997212 */ /* 0x000fe400078e3cff */
[----:B------:R-:W-:Y:S02]  /*20d0*/  LOP3.LUT R152, R5, 0xfffffe00, RZ, 0xc0, !PT ;  /* 0xfffffe0005987812 */ /* 0x000fe400078ec0ff */
[----:B------:R-:W-:Y:S01]  /*20e0*/  LOP3.LUT R4, R2, 0x7ffffc00, RZ, 0xc0, !PT ;  /* 0x7ffffc0002047812 */ /* 0x000fe200078ec0ff */
[----:B------:R-:W-:-:S03]  /*20f0*/  IMAD R2, R9, 0x200, R6 ;  /* 0x0000020009027824 */ /* 0x000fc600078e0206 */
[----:B------:R-:W-:Y:S01]  /*2100*/  IADD3 R4, R153, R152, R4 ;  /* 0x0000009899047210 */ /* 0x000fe20007ffe004 */
[----:B------:R-:W-:Y:S01]  /*2110*/  IMAD.SHL.U32 R179, R2, 0x2, RZ ;  /* 0x0000000202b37824 */ /* 0x000fe200078e00ff */
[----:B------:R-:W-:Y:S03]  /*2120*/  BAR.SYNC.DEFER_BLOCKING 0x0 ;  /* 0x0000000000007b1d */ /* 0x000fe60000010000 */
[----:B------:R-:W-:Y:S01]  /*2130*/  IMAD.SHL.U32 R226, R4, 0x2, RZ ;  /* 0x0000000204e27824 */ /* 0x000fe200078e00ff */
[----:B------:R-:W-:-:S03]  /*2140*/  IADD3 R230, R179, 0x4120, RZ ;  /* 0x00004120b3e67810 */ /* 0x000fc60007ffe0ff */
[C-C-:B------:R-:W-:Y:S02]  /*2150*/  IMAD R228, R3.reuse, 0x2, R226.reuse ;  /* 0x0000000203e47824 */ /* 0x140fe400078e02e2 */
[C---:B------:R-:W-:Y:S02]  /*2160*/  IMAD R227, R0.reuse, 0x2, R226 ;  /* 0x0000000200e37824 */ /* 0x040fe400078e02e2 */
[----:B------:R-:W-:Y:S02]  /*2170*/  IMAD R229, R0, 0x2, R228 ;  /* 0x0000000200e57824 */ /* 0x000fe400078e02e4 */
[----:B------:R-:W-:Y:S01]  /*2180*/  IMAD R231, R3, 0x2, R227 ;  /* 0x0000000203e77824 */ /* 0x000fe200078e02e3 */
[----:B------:R-:W-:Y:S04]  /*2190*/  LDSM.16.M88.4 R4, [R226+0xa100] ;  /* 0x00a10000e204783b */ /* 0x000fe80000000200 */
[----:B---3--:R-:W2:Y:S04]  /*21a0*/  LDSM.16.M88.4 R16, [R179+0x4100] ;  /* 0x00410000b310783b */ /* 0x008ea80000000200 */
[----:B-1----:R-:W1:Y:S04]  /*21b0*/  LDSM.16.M88.4 R12, [R179+0x4900] ;  /* 0x00490000b30c783b */ /* 0x002e680000000200 */
[----:B------:R-:W3:Y:S04]  /*21c0*/  LDSM.16.M88.4 R20, [R179+0x5100] ;  /* 0x00510000b314783b */ /* 0x000ee80000000200 */
[----:B------:R-:W5:Y:S04]  /*21d0*/  LDSM.16.M88.4 R24, [R179+0x5900] ;  /* 0x00590000b318783b */ /* 0x000f680000000200 */
[----:B----4-:R-:W4:Y:S01]  /*21e0*/  LDSM.16.M88.4 R8, [R226+0x8100] ;  /* 0x00810000e208783b */ /* 0x010f220000000200 */
[C---:B--2---:R-:W-:Y:S08]  /*21f0*/  HMMA.16816.F32.BF16 R40, R4.reuse, R16, RZ ;  /* 0x000000100428723c */ /* 0x044ff000000418ff */
[C---:B-1----:R-:W-:Y:S08]  /*2200*/  HMMA.16816.F32.BF16 R56, R4.reuse, R12, RZ ;  /* 0x0000000c0438723c */ /* 0x042ff000000418ff */
[C---:B---3--:R-:W-:Y:S08]  /*2210*/  HMMA.16816.F32.BF16 R60, R4.reuse, R20, RZ ;  /* 0x00000014043c723c */ /* 0x048ff000000418ff */
[C---:B-----5:R-:W-:Y:S08]  /*2220*/  HMMA.16816.F32.BF16 R64, R4.reuse, R24, RZ ;  /* 0x000000180440723c */ /* 0x060ff000000418ff */
[C---:B------:R-:W-:Y:S08]  /*2230*/  HMMA.16816.F32.BF16 R44, R4.reuse, R18, RZ ;  /* 0x00000012042c723c */ /* 0x040ff000000418ff */
[C---:B------:R-:W-:Y:S08]  /*2240*/  HMMA.16816.F32.BF16 R76, R4.reuse, R14, RZ ;  /* 0x0000000e044c723c */ /* 0x040ff000000418ff */
[C---:B------:R-:W-:Y:S08]  /*2250*/  HMMA.16816.F32.BF16 R116, R4.reuse, R22, RZ ;  /* 0x000000160474723c */ /* 0x040ff000000418ff */
[----:B------:R-:W-:Y:S07]  /*2260*/  HMMA.16816.F32.BF16 R92, R4, R26, RZ ;  /* 0x0000001a045c723c */ /* 0x000fee00000418ff */
[----:B------:R-:W-:Y:S01]  /*2270*/  IMAD.U32 R6, RZ, RZ, UR12 ;  /* 0x0000000cff067e24 */ /* 0x000fe2000f8e00ff */
[----:B------:R-:W-:Y:S01]  /*2280*/  IADD3 R5, R179, 0x4100, RZ ;  /* 0x00004100b3057810 */ /* 0x000fe20007ffe0ff */
[----:B------:R-:W-:Y:S01]  /*2290*/  IMAD.U32 R4, RZ, RZ, UR9 ;  /* 0x00000009ff047e24 */ /* 0x000fe2000f8e00ff */
[----:B------:R-:W-:Y:S01]  /*22a0*/  USHF.L.U32 UR9, UR4, 0x5, URZ ;  /* 0x0000000504097899 */ /* 0x000fe2000800063f */
[C---:B----4-:R-:W-:Y:S01]  /*22b0*/  HMMA.16816.F32.BF16 R100, R8.reuse, R18, RZ ;  /* 0x000000120864723c */ /* 0x050fe200000418ff */
[C---:B------:R-:W-:Y:S01]  /*22c0*/  LEA R2, P1, R6.reuse, R30, 0x6 ;  /* 0x0000001e06027211 */ /* 0x040fe200078230ff */
[----:B------:R-:W-:Y:S01]  /*22d0*/  UMOV UR12, 0x5 ;  /* 0x00000005000c7882 */ /* 0x000fe20000000000 */
[----:B------:R-:W-:Y:S01]  /*22e0*/  @P2 IADD3 R230, R5, -0x20, RZ ;  /* 0xffffffe005e62810 */ /* 0x000fe20007ffe0ff */
[----:B------:R-:W-:Y:S01]  /*22f0*/  USHF.L.U64.HI UR12, UR4, UR12, UR5 ;  /* 0x0000000c040c7299 */ /* 0x000fe20008010205 */
[----:B------:R-:W-:Y:S01]  /*2300*/  LEA.HI.X R6, R6, R29, R4, 0x6, P1 ;  /* 0x0000001d06067211 */ /* 0x000fe200008f3404 */
[----:B------:R-:W-:Y:S01]  /*2310*/  IMAD.U32 R7, RZ, RZ, UR13 ;  /* 0x0000000dff077e24 */ /* 0x000fe2000f8e00ff */
[C---:B------:R-:W-:Y:S01]  /*2320*/  LEA R4, P1, R2.reuse, c[0x0][0x1f8], 0x1 ;  /* 0x00007e0002047a11 */ /* 0x040fe200078208ff */
[----:B------:R-:W-:Y:S01]  /*2330*/  IMAD.U32 R18, RZ, RZ, UR9 ;  /* 0x00000009ff127e24 */ /* 0x000fe2000f8e00ff */
[----:B------:R-:W-:Y:S01]  /*2340*/  HMMA.16816.F32.BF16 R120, R8, R16, RZ ;  /* 0x000000100878723c */ /* 0x000fe200000418ff */
[----:B------:R-:W-:Y:S01]  /*2350*/  LDSM.16.M88.4 R32, [R230] ;  /* 0x00000000e620783b */ /* 0x000fe20000000200 */
[----:B------:R-:W-:Y:S01]  /*2360*/  LEA.HI.X R5, R2, c[0x0][0x1fc], R6, 0x1, P1 ;  /* 0x00007f0002057a11 */ /* 0x000fe200008f0c06 */
[----:B------:R-:W-:Y:S01]  /*2370*/  UIADD3 UR14, UP0, UR9, 0x80, URZ ;  /* 0x00000080090e7890 */ /* 0x000fe2000ff1e03f */
[----:B------:R-:W-:-:S02]  /*2380*/  IADD3 R2, -R28, UR15, RZ ;  /* 0x0000000f1c027c10 */ /* 0x000fc4000fffe1ff */
[----:B------:R-:W-:Y:S01]  /*2390*/  IADD3 R6, P1, R4, UR9, RZ ;  /* 0x0000000904067c10 */ /* 0x000fe2000ff3e0ff */
[----:B------:R-:W-:Y:S01]  /*23a0*/  LDSM.16.M88.4 R28, [R230+0x800] ;  /* 0x00080000e61c783b */ /* 0x000fe20000000200 */
[C---:B------:R-:W-:Y:S01]  /*23b0*/  ISETP.LT.OR P5, PT, R2.reuse, 0x1, P3 ;  /* 0x000000010200780c */ /* 0x040fe20001fa1670 */
[C---:B------:R-:W-:Y:S01]  /*23c0*/  HMMA.16816.F32.BF16 R88, R8.reuse, R12, RZ ;  /* 0x0000000c0858723c */ /* 0x040fe200000418ff */
[C---:B------:R-:W-:Y:S01]  /*23d0*/  ISETP.LT.OR P4, PT, R2.reuse, 0x1, P0 ;  /* 0x000000010200780c */ /* 0x040fe20000781670 */
[----:B------:R-:W-:Y:S01]  /*23e0*/  UIADD3.X UR13, URZ, UR12, URZ, UP0, !UPT ;  /* 0x0000000c3f0d7290 */ /* 0x000fe200087fe43f */
[----:B------:R-:W-:Y:S01]  /*23f0*/  ISETP.LT.OR P2, PT, R2, 0x11, P3 ;  /* 0x000000110200780c */ /* 0x000fe20001f41670 */
[----:B------:R-:W-:Y:S01]  /*2400*/  UISETP.GE.AND UP0, UPT, UR19, 0x41, UPT ;  /* 0x000000411300788c */ /* 0x000fe2000bf06270 */
[----:B------:R-:W-:Y:S02]  /*2410*/  IADD3.X R7, R5, UR12, RZ, P1, !PT ;  /* 0x0000000c05077c10 */ /* 0x000fe40008ffe4ff */
[----:B------:R-:W-:Y:S01]  /*2420*/  IADD3 R18, P6, P1, R18, 0x80, R4 ;  /* 0x0000008012127810 */ /* 0x000fe200079de004 */
[----:B------:R-:W-:Y:S01]  /*2430*/  HMMA.16816.F32.BF16 R96, R8, R14, RZ ;  /* 0x0000000e0860723c */ /* 0x000fe200000418ff */
[----:B------:R-:W1:Y:S01]  /*2440*/  LDSM.16.M88.4 R12, [R228+0xa100] ;  /* 0x00a10000e40c783b */ /* 0x000e620000000200 */
[----:B------:R-:W-:-:S02]  /*2450*/  IADD3 R238, R230, 0x800, RZ ;  /* 0x00000800e6ee7810 */ /* 0x000fc40007ffe0ff */
[----:B------:R-:W-:Y:S02]  /*2460*/  IADD3.X R19, RZ, UR12, R5, P6, P1 ;  /* 0x0000000cff137c10 */ /* 0x000fe4000b7e2405 */
[C---:B------:R-:W-:Y:S02]  /*2470*/  ISETP.LT.OR P1, PT, R2.reuse, 0x21, P3 ;  /* 0x000000210200780c */ /* 0x040fe40001f21670 */
[C---:B------:R-:W-:Y:S01]  /*2480*/  HMMA.16816.F32.BF16 R80, R8.reuse, R20, RZ ;  /* 0x000000140850723c */ /* 0x040fe200000418ff */
[----:B------:R-:W-:Y:S02]  /*2490*/  ISETP.LT.OR P6, PT, R2, 0x21, P0 ;  /* 0x000000210200780c */ /* 0x000fe400007c1670 */
[C---:B------:R-:W-:Y:S02]  /*24a0*/  IADD3 R237, R230.reuse, 0x1000, RZ ;  /* 0x00001000e6ed7810 */ /* 0x040fe40007ffe0ff */
[C---:B------:R-:W-:Y:S02]  /*24b0*/  IADD3 R236, R230.reuse, 0x1800, RZ ;  /* 0x00001800e6ec7810 */ /* 0x040fe40007ffe0ff */
[C---:B------:R-:W-:Y:S01]  /*24c0*/  IADD3 R235, R230.reuse, 0x2000, RZ ;  /* 0x00002000e6eb7810 */ /* 0x040fe20007ffe0ff */
[----:B------:R-:W-:Y:S01]  /*24d0*/  HMMA.16816.F32.BF16 R84, R8, R22, RZ ;  /* 0x000000160854723c */ /* 0x000fe200000418ff */
[----:B------:R-:W2:Y:S01]  /*24e0*/  LDSM.16.M88.4 R20, [R230+0x1800] ;  /* 0x00180000e614783b */ /* 0x000ea20000000200 */
[----:B------:R-:W-:-:S02]  /*24f0*/  IADD3 R234, R230, 0x2800, RZ ;  /* 0x00002800e6ea7810 */ /* 0x000fc40007ffe0ff */
[C---:B------:R-:W-:Y:S02]  /*2500*/  IADD3 R233, R230.reuse, 0x3000, RZ ;  /* 0x00003000e6e97810 */ /* 0x040fe40007ffe0ff */
[----:B------:R-:W-:Y:S02]  /*2510*/  IADD3 R232, R230, 0x3800, RZ ;  /* 0x00003800e6e87810 */ /* 0x000fe40007ffe0ff */
[C---:B------:R-:W-:Y:S08]  /*2520*/  HMMA.16816.F32.BF16 R72, R8.reuse, R24, RZ ;  /* 0x000000180848723c */ /* 0x040ff000000418ff */
[----:B------:R-:W-:Y:S01]  /*2530*/  HMMA.16816.F32.BF16 R68, R8, R26, RZ ;  /* 0x0000001a0844723c */ /* 0x000fe200000418ff */
[----:B------:R-:W3:Y:S04]  /*2540*/  LDSM.16.M88.4 R24, [R230+0x1000] ;  /* 0x00100000e618783b */ /* 0x000ee80000000200 */
[----:B------:R-:W4:Y:S04]  /*2550*/  LDSM.16.M88.4 R8, [R228+0x8100] ;  /* 0x00810000e408783b */ /* 0x000f280000000200 */
[----:B------:R-:W-:Y:S01]  /*2560*/  @!PT LDS RZ, [RZ] ;  /* 0x00000000fffff984 */ /* 0x000fe20000000800 */
[----:B------:R-:W-:Y:S01]  /*2570*/  @!PT LDS RZ, [RZ] ;  /* 0x00000000fffff984 */ /* 0x000fe20000000800 */
[----:B------:R-:W-:Y:S01]  /*2580*/  @!PT LDS RZ, [RZ] ;  /* 0x00000000fffff984 */ /* 0x000fe20000000800 */
[----:B------:R5:W-:Y:S01]  /*2590*/  LDGSTS.E.BYPASS.LTC128B.128 [R239+0x100], [R4.64], !P5 ;  /* 0x0010000004ef7fae */ /* 0x000be2000e901d50 */
[C---:B------:R-:W-:Y:S01]  /*25a0*/  ISETP.LT.OR P5, PT, R2.reuse, 0x11, P0 ;  /* 0x000000110200780c */ /* 0x040fe200007a1670 */
[C---:B-1----:R-:W-:Y:S02]  /*25b0*/  HMMA.16816.F32.BF16 R128, R12.reuse, R34, R44 ;  /* 0x000000220c80723c */ /* 0x042fe4000004182c */
[----:B------:R5:W-:Y:S04]  /*25c0*/  LDGSTS.E.BYPASS.LTC128B.128 [R239+0x2100], [R4.64+0x80], !P4 ;  /* 0x0210008004ef7fae */ /* 0x000be8000e101d50 */
[----:B------:R1:W-:Y:S02]  /*25d0*/  LDGSTS.E.BYPASS.LTC128B.128 [R239+0x900], [R6.64], !P2 ;  /* 0x0090000006ef7fae */ /* 0x0003e4000d101d50 */
[----:B------:R-:W-:Y:S04]  /*25e0*/  HMMA.16816.F32.BF16 R56, R12, R28, R56 ;  /* 0x0000001c0c38723c */ /* 0x000fe80000041838 */
[----:B------:R4:W-:Y:S01]  /*25f0*/  LDGSTS.E.BYPASS.LTC128B.128 [R239+0x2900], [R18.64], !P5 ;  /* 0x0290000012ef7fae */ /* 0x0009e2000e901d50 */
[----:B------:R-:W-:-:S03]  /*2600*/  ISETP.LT.OR P5, PT, R2, 0x31, P3 ;  /* 0x000000310200780c */ /* 0x000fc60001fa1670 */
[C---:B--2---:R-:W-:Y:S08]  /*2610*/  HMMA.16816.F32.BF16 R64, R12.reuse, R20, R64 ;  /* 0x000000140c40723c */ /* 0x044ff00000041840 */
[----:B------:R-:W-:Y:S01]  /*2620*/  HMMA.16816.F32.BF16 R76, R12, R30, R76 ;  /* 0x0000001e0c4c723c */ /* 0x000fe2000004184c */
[----:B-----5:R-:W-:-:S07]  /*2630*/  IADD3 R4, P4, R6, UR9, RZ ;  /* 0x0000000906047c10 */ /* 0x020fce000ff9e0ff */
[-C--:B---3--:R-:W-:Y:S01]  /*2640*/  HMMA.16816.F32.BF16 R60, R12, R24.reuse, R60 ;  /* 0x000000180c3c723c */ /* 0x088fe2000004183c */
[----:B------:R-:W-:Y:S02]  /*2650*/  IADD3.X R5, R7, UR12, RZ, P4, !PT ;  /* 0x0000000c07057c10 */ /* 0x000fe4000a7fe4ff */
[----:B------:R-:W-:Y:S02]  /*2660*/  IADD3 R16, P4, R4, UR9, RZ ;  /* 0x0000000904107c10 */ /* 0x000fe4000ff9e0ff */
[----:B-1----:R-:W-:Y:S01]  /*2670*/  IADD3 R6, P2, R6, UR14, RZ ;  /* 0x0000000e06067c10 */ /* 0x002fe2000ff5e0ff */
[----:B------:R1:W-:Y:S01]  /*2680*/  LDGSTS.E.BYPASS.LTC128B.128 [R239+0x1100], [R4.64], !P1 ;  /* 0x0110000004ef7fae */ /* 0x0003e2000c901d50 */
[----:B------:R-:W-:Y:S01]  /*2690*/  IADD3.X R17, R5, UR12, RZ, P4, !PT ;  /* 0x0000000c05117c10 */ /* 0x000fe2000a7fe4ff */
[----:B----4-:R-:W-:Y:S01]  /*26a0*/  HMMA.16816.F32.BF16 R132, R8, R24, R80 ;  /* 0x000000180884723c */ /* 0x010fe20000041850 */
[----:B------:R-:W-:Y:S01]  /*26b0*/  ISETP.LT.OR P4, PT, R2, 0x31, P0 ;  /* 0x000000310200780c */ /* 0x000fe20000781670 */
[----:B------:R-:W-:Y:S01]  /*26c0*/  IMAD.MOV.U32 R2, RZ, RZ, 0x40 ;  /* 0x00000040ff027424 */ /* 0x000fe200078e00ff */
[----:B------:R-:W-:-:S02]  /*26d0*/  IADD3.X R7, R7, UR13, RZ, P2, !PT ;  /* 0x0000000d07077c10 */ /* 0x000fc400097fe4ff */
[----:B------:R-:W-:-:S03]  /*26e0*/  LOP3.LUT P2, RZ, R36, 0x4, RZ, 0xc0, !PT ;  /* 0x0000000424ff7812 */ /* 0x000fc6000784c0ff */
[----:B------:R2:W-:Y:S01]  /*26f0*/  LDGSTS.E.BYPASS.LTC128B.128 [R239+0x3100], [R6.64], !P6 ;  /* 0x0310000006ef7fae */ /* 0x0005e2000f101d50 */
[----:B------:R-:W-:Y:S01]  /*2700*/  SEL R2, R2, 0xffffffc0, !P2 ;  /* 0xffffffc002027807 */ /* 0x000fe20005000000 */
[-C--:B------:R-:W-:Y:S02]  /*2710*/  HMMA.16816.F32.BF16 R36, R12, R32.reuse, R40 ;  /* 0x000000200c24723c */ /* 0x080fe40000041828 */
[----:B------:R3:W-:Y:S02]  /*2720*/  LDGSTS.E.BYPASS.LTC128B.128 [R239+0x1900], [R16.64], !P5 ;  /* 0x0190000010ef7fae */ /* 0x0007e4000e901d50 */
[----:B------:R-:W-:Y:S02]  /*2730*/  IMAD.IADD R225, R179, 0x1, R2 ;  /* 0x00000001b3e17824 */ /* 0x000fe400078e0202 */
[----:B------:R-:W-:Y:S02]  /*2740*/  IMAD.IADD R224, R2, 0x1, R230 ;  /* 0x0000000102e07824 */ /* 0x000fe400078e02e6 */
[----:B------:R-:W-:Y:S01]  /*2750*/  HMMA.16816.F32.BF16 R120, R8, R32, R120 ;  /* 0x000000200878723c */ /* 0x000fe20000041878 */
[----:B-1----:R-:W-:-:S07]  /*2760*/  IADD3 R4, P1, R4, UR14, RZ ;  /* 0x0000000e04047c10 */ /* 0x002fce000ff3e0ff */
[----:B------:R-:W-:Y:S01]  /*2770*/  HMMA.16816.F32.BF16 R80, R8, R34, R100 ;  /* 0x000000220850723c */ /* 0x000fe20000041864 */
[----:B------:R-:W-:Y:S02]  /*2780*/  IADD3.X R5, R5, UR13, RZ, P1, !PT ;  /* 0x0000000d05057c10 */ /* 0x000fe40008ffe4ff */
[----:B------:R-:W-:-:S03]  /*2790*/  PLOP3.LUT P1, PT, PT, PT, UP0, 0x80, 0x0 ;  /* 0x000000000000781c */ /* 0x000fc60003f2f008 */
[----:B------:R2:W-:Y:S02]  /*27a0*/  LDGSTS.E.BYPASS.LTC128B.128 [R239+0x3900], [R4.64], !P4 ;  /* 0x0390000004ef7fae */ /* 0x0005e4000e101d50 */
[C---:B------:R-:W-:Y:S02]  /*27b0*/  HMMA.16816.F32.BF16 R124, R8.reuse, R28, R88 ;  /* 0x0000001c087c723c */ /* 0x040fe40000041858 */
[----:B------:R-:W-:Y:S04]  /*27c0*/  LDSM.16.M88.4 R52, [R225+0x4100] ;  /* 0x00410000e134783b */ /* 0x000fe80000000200 */
[----:B---3--:R-:W1:Y:S02]  /*27d0*/  LDSM.16.M88.4 R16, [R227+0xa100] ;  /* 0x00a10000e310783b */ /* 0x008e640000000200 */
[C---:B------:R-:W-:Y:S02]  /*27e0*/  HMMA.16816.F32.BF16 R136, R8.reuse, R20, R72 ;  /* 0x000000140888723c */ /* 0x040fe40000041848 */
[----:B------:R-:W3:Y:S04]  /*27f0*/  LDSM.16.M88.4 R48, [R225+0x4900] ;  /* 0x00490000e130783b */ /* 0x000ee80000000200 */
[----:B------:R-:W4:Y:S02]  /*2800*/  LDSM.16.M88.4 R44, [R225+0x5100] ;  /* 0x00510000e12c783b */ /* 0x000f240000000200 */
[C---:B------:R-:W-:Y:S02]  /*2810*/  HMMA.16816.F32.BF16 R32, R8.reuse, R30, R96 ;  /* 0x0000001e0820723c */ /* 0x040fe40000041860 */
[----:B------:R-:W-:Y:S04]  /*2820*/  LDSM.16.M88.4 R40, [R225+0x5900] ;  /* 0x00590000e128783b */ /* 0x000fe80000000200 */
[----:B------:R-:W-:Y:S02]  /*2830*/  LDSM.16.M88.4 R28, [R224] ;  /* 0x00000000e01c783b */ /* 0x000fe40000000200 */
[C---:B------:R-:W-:Y:S02]  /*2840*/  HMMA.16816.F32.BF16 R104, R8.reuse, R26, R84 ;  /* 0x0000001a0868723c */ /* 0x040fe40000041854 */
[----:B--2---:R-:W-:Y:S04]  /*2850*/  LDSM.16.M88.4 R4, [R229+0xa100] ;  /* 0x00a10000e504783b */ /* 0x004fe80000000200 */
[----:B------:R-:W0:Y:S02]  /*2860*/  LDGDEPBAR ;  /* 0x00000000000079af */ /* 0x000e240000000000 */
[----:B------:R-:W-:Y:S02]  /*2870*/  HMMA.16816.F32.BF16 R100, R8, R22, R68 ;  /* 0x000000160864723c */ /* 0x000fe40000041844 */
[----:B------:R-:W2:Y:S06]  /*2880*/  LDSM.16.M88.4 R8, [R227+0x8100] ;  /* 0x00810000e308783b */ /* 0x000eac0000000200 */
[C---:B------:R-:W-:Y:S01]  /*2890*/  HMMA.16816.F32.BF16 R116, R12.reuse, R26, R116 ;  /* 0x0000001a0c74723c */ /* 0x040fe20000041874 */
[----:B------:R-:W5:Y:S07]  /*28a0*/  LDSM.16.M88.4 R24, [R224+0x800] ;  /* 0x00080000e018783b */ /* 0x000f6e0000000200 */
[----:B------:R-:W-:Y:S01]  /*28b0*/  HMMA.16816.F32.BF16 R112, R12, R22, R92 ;  /* 0x000000160c70723c */ /* 0x000fe2000004185c */
[----:B------:R-:W5:Y:S04]  /*28c0*/  LDSM.16.M88.4 R12, [R229+0x8100] ;  /* 0x00810000e50c783b */ /* 0x000f680000000200 */
[----:B------:R-:W5:Y:S03]  /*28d0*/  LDSM.16.M88.4 R20, [R224+0x1000] ;  /* 0x00100000e014783b */ /* 0x000f660000000200 */
[C---:B-1----:R-:W-:Y:S01]  /*28e0*/  HMMA.16816.F32.BF16 R72, R16.reuse, R52, R36 ;  /* 0x000000341048723c */ /* 0x042fe20000041824 */
[----:B------:R-:W1:Y:S07]  /*28f0*/  LDSM.16.M88.4 R36, [R224+0x1800] ;  /* 0x00180000e024783b */ /* 0x000e6e0000000200 */
[C---:B---3--:R-:W-:Y:S08]  /*2900*/  HMMA.16816.F32.BF16 R108, R16.reuse, R48, R56 ;  /* 0x00000030106c723c */ /* 0x048ff00000041838 */
[C---:B----4-:R-:W-:Y:S08]  /*2910*/  HMMA.16816.F32.BF16 R96, R16.reuse, R44, R60 ;  /* 0x0000002c1060723c */ /* 0x050ff0000004183c */
[----:B------:R-:W-:Y:S08]  /*2920*/  HMMA.16816.F32.BF16 R92, R16, R54, R128 ;  /* 0x00000036105c723c */ /* 0x000ff00000041880 */
[C---:B--2---:R-:W-:Y:S08]  /*2930*/  HMMA.16816.F32.BF16 R84, R8.reuse, R52, R120 ;  /* 0x000000340854723c */ /* 0x044ff00000041878 */
[----:B------:R-:W-:Y:S08]  /*2940*/  HMMA.16816.F32.BF16 R80, R8, R54, R80 ;  /* 0x000000360850723c */ /* 0x000ff00000041850 */
[C---:B------:R-:W-:Y:S08]  /*2950*/  HMMA.16816.F32.BF16 R88, R16.reuse, R40, R64 ;  /* 0x000000281058723c */ /* 0x040ff00000041840 */
        /* <DEDUP_REMOVED lines=11> */
[----:B------:R-:W2:Y:S03]  /*2a10*/  LDSM.16.M88.4 R40, [R179+0x6900] ;  /* 0x00690000b328783b */ /* 0x000ea60000000200 */
[C---:B------:R-:W-:Y:S08]  /*2a20*/  HMMA.16816.F32.BF16 R100, R4.reuse, R30, R92 ;  /* 0x0000001e0464723c */ /* 0x040ff0000004185c */
[----:B-----5:R-:W-:Y:S08]  /*2a30*/  HMMA.16816.F32.BF16 R120, R4, R24, R108 ;  /* 0x000000180478723c */ /* 0x020ff0000004186c */
        /* <DEDUP_REMOVED lines=8> */
[C---:B-1----:R-:W-:Y:S01]  /*2ac0*/  HMMA.16816.F32.BF16 R104, R12.reuse, R36, R32 ;  /* 0x000000240c68723c */ /* 0x042fe20000041820 */
[----:B------:R-:W-:Y:S07]  /*2ad0*/  LDSM.16.M88.4 R32, [R179+0x7100] ;  /* 0x00710000b320783b */ /* 0x000fee0000000200 */
[----:B------:R-:W-:Y:S01]  /*2ae0*/  HMMA.16816.F32.BF16 R92, R12, R38, R16 ;  /* 0x000000260c5c723c */ /* 0x000fe20000041810 */
[----:B------:R-:W1:Y:S04]  /*2af0*/  LDSM.16.M88.4 R12, [R226+0xc100] ;  /* 0x00c10000e20c783b */ /* 0x000e680000000200 */
[----:B------:R-:W3:Y:S03]  /*2b00*/  LDSM.16.M88.4 R16, [R179+0x7900] ;  /* 0x00790000b310783b */ /* 0x000ee60000000200 */
[C---:B------:R-:W-:Y:S01]  /*2b10*/  HMMA.16816.F32.BF16 R76, R4.reuse, R26, R76 ;  /* 0x0000001a044c723c */ /* 0x040fe2000004184c */
[----:B------:R-:W-:Y:S07]  /*2b20*/  LDSM.16.M88.4 R24, [R230+0x2800] ;  /* 0x00280000e618783b */ /* 0x000fee0000000200 */
[C---:B------:R-:W-:Y:S08]  /*2b30*/  HMMA.16816.F32.BF16 R140, R4.reuse, R20, R96 ;  /* 0x00000014048c723c */ /* 0x040ff00000041860 */
[C---:B------:R-:W-:Y:S01]  /*2b40*/  HMMA.16816.F32.BF16 R136, R4.reuse, R22, R68 ;  /* 0x000000160488723c */ /* 0x040fe20000041844 */
[----:B------:R-:W4:Y:S07]  /*2b50*/  LDSM.16.M88.4 R20, [R228+0xc100] ;  /* 0x00c10000e414783b */ /* 0x000f2e0000000200 */
[C---:B------:R-:W-:Y:S01]  /*2b60*/  HMMA.16816.F32.BF16 R72, R4.reuse, R28, R72 ;  /* 0x0000001c0448723c */ /* 0x040fe20000041848 */
[----:B------:R-:W-:Y:S07]  /*2b70*/  LDSM.16.M88.4 R28, [R230+0x2000] ;  /* 0x00200000e61c783b */ /* 0x000fee0000000200 */
[C---:B------:R-:W-:Y:S08]  /*2b80*/  HMMA.16816.F32.BF16 R96, R4.reuse, R36, R88 ;  /* 0x000000240460723c */ /* 0x040ff00000041858 */
[----:B------:R-:W-:Y:S01]  /*2b90*/  HMMA.16816.F32.BF16 R132, R4, R38, R56 ;  /* 0x000000260484723c */ /* 0x000fe20000041838 */
[----:B------:R-:W5:Y:S07]  /*2ba0*/  LDSM.16.M88.4 R4, [R228+0xe100] ;  /* 0x00e10000e404783b */ /* 0x000f6e0000000200 */
[C---:B--2---:R-:W-:Y:S08]  /*2bb0*/  HMMA.16816.F32.BF16 R60, R8.reuse, R40, R120 ;  /* 0x00000028083c723c */ /* 0x044ff00000041878 */
[----:B------:R-:W-:Y:S08]  /*2bc0*/  HMMA.16816.F32.BF16 R56, R8, R42, R76 ;  /* 0x0000002a0838723c */ /* 0x000ff0000004184c */
[C---:B-1----:R-:W-:Y:S08]  /*2bd0*/  HMMA.16816.F32.BF16 R36, R12.reuse, R40, R116 ;  /* 0x000000280c24723c */ /* 0x042ff00000041874 */
[----:B------:R-:W-:Y:S08]  /*2be0*/  HMMA.16816.F32.BF16 R40, R12, R42, R112 ;  /* 0x0000002a0c28723c */ /* 0x000ff00000041870 */
[C---:B------:R-:W-:Y:S08]  /*2bf0*/  HMMA.16816.F32.BF16 R68, R8.reuse, R50, R100 ;  /* 0x000000320844723c */ /* 0x040ff00000041864 */
[C---:B------:R-:W-:Y:S08]  /*2c00*/  HMMA.16816.F32.BF16 R72, R8.reuse, R48, R72 ;  /* 0x000000300848723c */ /* 0x040ff00000041848 */
        /* <DEDUP_REMOVED lines=15> */
[----:B------:R-:W-:Y:S07]  /*2d00*/  LDSM.16.M88.4 R36, [R225+0x7100] ;  /* 0x00710000e124783b */ /* 0x000fee0000000200 */
[-C--:B------:R-:W-:Y:S01]  /*2d10*/  HMMA.16816.F32.BF16 R112, R20, R26.reuse, R40 ;  /* 0x0000001a1470723c */ /* 0x080fe20000041828 */
[----:B------:R-:W3:Y:S07]  /*2d20*/  LDSM.16.M88.4 R40, [R225+0x6900] ;  /* 0x00690000e128783b */ /* 0x000eee0000000200 */
[C---:B-----5:R-:W-:Y:S08]  /*2d30*/  HMMA.16816.F32.BF16 R140, R4.reuse, R26, R56 ;  /* 0x0000001a048c723c */ /* 0x060ff00000041838 */
        /* <DEDUP_REMOVED lines=13> */
[----:B------:R-:W5:Y:S07]  /*2e10*/  LDSM.16.M88.4 R8, [R229+0xc100] ;  /* 0x00c10000e508783b */ /* 0x000f6e0000000200 */
[C---:B------:R-:W-:Y:S01]  /*2e20*/  HMMA.16816.F32.BF16 R68, R20.reuse, R46, R84 ;  /* 0x0000002e1444723c */ /* 0x040fe20000041854 */
[----:B------:R-:W3:Y:S07]  /*2e30*/  LDSM.16.M88.4 R44, [R224+0x2000] ;  /* 0x00200000e02c783b */ /* 0x000eee0000000200 */
        /* <DEDUP_REMOVED lines=19> */
[----:B------:R-:W-:Y:S08]  /*2f70*/  HMMA.16816.F32.BF16 R12, R12, R34, R64 ;  /* 0x000000220c0c723c */ /* 0x000ff00000041840 */
[C---:B----4-:R-:W-:Y:S08]  /*2f80*/  HMMA.16816.F32.BF16 R92, R4.reuse, R28, R92 ;  /* 0x0000001c045c723c */ /* 0x050ff0000004185c */
[----:B------:R-:W-:Y:S08]  /*2f90*/  HMMA.16816.F32.BF16 R88, R4, R30, R88 ;  /* 0x0000001e0458723c */ /* 0x000ff00000041858 */
[----:B-----5:R-:W-:Y:S08]  /*2fa0*/  HMMA.16816.F32.BF16 R48, R8, R28, R48 ;  /* 0x0000001c0830723c */ /* 0x020ff00000041830 */
[C---:B------:R-:W-:Y:S08]  /*2fb0*/  HMMA.16816.F32.BF16 R100, R4.reuse, R44, R100 ;  /* 0x0000002c0464723c */ /* 0x040ff00000041864 */
[C---:B------:R-:W-:Y:S08]  /*2fc0*/  HMMA.16816.F32.BF16 R96, R4.reuse, R46, R96 ;  /* 0x0000002e0460723c */ /* 0x040ff00000041860 */
[C---:B------:R-:W-:Y:S08]  /*2fd0*/  HMMA.16816.F32.BF16 R84, R4.reuse, R24, R84 ;  /* 0x000000180454723c */ /* 0x040ff00000041854 */
[C---:B------:R-:W-:Y:S08]  /*2fe0*/  HMMA.16816.F32.BF16 R80, R4.reuse, R26, R80 ;  /* 0x0000001a0450723c */ /* 0x040ff00000041850 */
[C---:B------:R-:W-:Y:S08]  /*2ff0*/  HMMA.16816.F32.BF16 R76, R4.reuse, R20, R76 ;  /* 0x00000014044c723c */ /* 0x040ff0000004184c */
[----:B------:R-:W-:Y:S07]  /*3000*/  HMMA.16816.F32.BF16 R60, R4, R22, R60 ;  /* 0x00000016043c723c */ /* 0x000fee000004183c */
[----:B------:R-:W-:Y:S01]  /*3010*/  LOP3.LUT R4, R153, R152, RZ, 0xfc, !PT ;  /* 0x0000009899047212 */ /* 0x000fe200078efcff */
        /* <DEDUP_REMOVED lines=45> */
.L_x_2622:
[----:B------:R-:W-:Y:S01]  /*32f0*/  LOP3.LUT R2, R155, 0xffffffe0, RZ, 0xc0, !PT ;  /* 0xffffffe09b027812 */ /* 0x000fe200078ec0ff */
[----:B---3--:R-:W-:Y:S01]  /*3300*/  IMAD.U32 R6, RZ, RZ, UR15 ;  /* 0x0000000fff067e24 */ /* 0x008fe2000f8e00ff */
[----:B------:R-:W-:Y:S01]  /*3310*/  STL [R1+0x84], R239 ;  /* 0x000084ef01007387 */ /* 0x000fe20000100800 */
[----:B------:R-:W-:-:S02]  /*3320*/  IMAD.SHL.U32 R220, R4, 0x2, RZ ;  /* 0x0000000204dc7824 */ /* 0x000fc400078e00ff */
[----:B------:R-:W-:Y:S01]  /*3330*/  IMAD.IADD R2, R157, 0x1, -R2 ;  /* 0x000000019d027824 */ /* 0x000fe200078e0a02 */
[----:B------:R-:W-:Y:S01]  /*3340*/  STL [R1+0x80], R238 ;  /* 0x000080ee01007387 */ /* 0x000fe20000100800 */
[----:B------:R-:W-:Y:S01]  /*3350*/  IMAD R221, R3, 0x2, R220 ;  /* 0x0000000203dd7824 */ /* 0x000fe200078e02dc */
[C---:B------:R-:W-:Y:S02]  /*3360*/  LEA R223, R0.reuse, R220, 0x1 ;  /* 0x000000dc00df7211 */ /* 0x040fe400078e08ff */
[----:B------:R-:W-:Y:S01]  /*3370*/  SHF.R.S32.HI R5, RZ, 0x1f, R2 ;  /* 0x0000001fff057819 */ /* 0x000fe20000011402 */
[----:B------:R-:W-:Y:S01]  /*3380*/  IMAD R222, R0, 0x2, R221 ;  /* 0x0000000200de7824 */ /* 0x000fe200078e02dd */
[----:B------:R-:W-:Y:S02]  /*3390*/  STL [R1+0x7c], R237 ;  /* 0x00007ced01007387 */ /* 0x000fe40000100800 */
[----:B------:R-:W-:Y:S02]  /*33a0*/  LEA.HI R5, R5, R2, RZ, 0x2 ;  /* 0x0000000205057211 */ /* 0x000fe400078f10ff */
[----:B------:R-:W-:Y:S02]  /*33b0*/  STL [R1+0x78], R236 ;  /* 0x000078ec01007387 */ /* 0x000fe40000100800 */
[----:B------:R-:W-:-:S02]  /*33c0*/  LOP3.LUT R5, R5, 0x7ffffffc, RZ, 0xc0, !PT ;  /* 0x7ffffffc05057812 */ /* 0x000fc400078ec0ff */
[----:B------:R-:W-:Y:S02]  /*33d0*/  STL [R1+0x74], R235 ;  /* 0x000074eb01007387 */ /* 0x000fe40000100800 */
[----:B------:R-:W-:Y:S02]  /*33e0*/  IADD3 R2, R2, -R5, RZ ;  /* 0x8000000502027210 */ /* 0x000fe40007ffe0ff */
[----:B------:R-:W-:Y:S03]  /*33f0*/  STL [R1+0x70], R234 ;  /* 0x000070ea01007387 */ /* 0x000fe60000100800 */
[----:B------:R-:W-:Y:S01]  /*3400*/  IMAD R8, R2, -0x2, R6 ;  /* 0xfffffffe02087824 */ /* 0x000fe200078e0206 */
[----:B------:R-:W-:Y:S04]  /*3410*/  STL [R1+0x6c], R233 ;  /* 0x00006ce901007387 */ /* 0x000fe80000100800 */
[C---:B------:R-:W-:Y:S01]  /*3420*/  ISETP.GT.AND P4, PT, R8.reuse, RZ, PT ;  /* 0x000000ff0800720c */ /* 0x040fe20003f84270 */
[----:B------:R-:W-:Y:S01]  /*3430*/  STL [R1+0x68], R232 ;  /* 0x000068e801007387 */ /* 0x000fe20000100800 */
[----:B------:R-:W-:-:S02]  /*3440*/  ISETP.GT.AND P2, PT, R8, 0x1, PT ;  /* 0x000000010800780c */ /* 0x000fc40003f44270 */
[----:B------:R-:W-:Y:S01]  /*3450*/  FSEL R6, R100, -INF , P4 ;  /* 0xff80000064067808 */ /* 0x000fe20002000000 */
[----:B------:R-:W-:Y:S01]  /*3460*/  STL [R1+0x64], R231 ;  /* 0x000064e701007387 */ /* 0x000fe20000100800 */
[----:B------:R-:W-:Y:S02]  /*3470*/  FSEL R7, R101, -INF , P2 ;  /* 0xff80000065077808 */ /* 0x000fe40001000000 */
[C---:B------:R-:W-:Y:S01]  /*3480*/  ISETP.GT.AND P6, PT, R8.reuse, 0x8, PT ;  /* 0x000000080800780c */ /* 0x040fe20003fc4270 */
        /* <DEDUP_REMOVED lines=10> */
[----:B------:R-:W-:Y:S02]  /*3530*/  FSEL R10, R97, -INF , P5 ;  /* 0xff800000610a7808 */ /* 0x000fe40002800000 */
[----:B------:R-:W-:Y:S01]  /*3540*/  ISETP.GT.AND P4, PT, R8, 0x10, PT ;  /* 0x000000100800780c */ /* 0x000fe20003f84270 */
        /* <DEDUP_REMOVED lines=12> */
[----:B------:R-:W-:Y:S01]  /*3610*/  LDSM.16.MT88.4 R100, [R221+0x2100] ;  /* 0x00210000dd64783b */ /* 0x000fe20000004200 */
[----:B------:R-:W-:Y:S02]  /*3620*/  FSEL R156, R55, -INF , P5 ;  /* 0xff800000379c7808 */ /* 0x000fe40002800000 */
[----:B------:R-:W-:Y:S01]  /*3630*/  FSEL R136, R53, -INF , P5 ;  /* 0xff80000035887808 */ /* 0x000fe20002800000 */
[----:B------:R-:W-:Y:S01]  /*3640*/  LDSM.16.MT88.4 R44, [R220+0x100] ;  /* 0x00010000dc2c783b */ /* 0x000fe20000004200 */
[----:B------:R-:W-:Y:S02]  /*3650*/  FSEL R18, R93, -INF , P2 ;  /* 0xff8000005d127808 */ /* 0x000fe40001000000 */
[----:B------:R-:W-:Y:S01]  /*3660*/  ISETP.GT.AND P5, PT, R8, 0x18, PT ;  /* 0x000000180800780c */ /* 0x000fe20003fa4270 */
        /* <DEDUP_REMOVED lines=12> */
[----:B------:R-:W-:Y:S01]  /*3730*/  FSEL R144, R51, -INF , P2 ;  /* 0xff80000033907808 */ /* 0x000fe20001000000 */
[----:B------:R-:W-:Y:S01]  /*3740*/  LDSM.16.MT88.4 R92, [R220+0x2100] ;  /* 0x00210000dc5c783b */ /* 0x000fe20000004200 */
[----:B------:R-:W-:Y:S02]  /*3750*/  FSEL R118, R49, -INF , P2 ;  /* 0xff80000031767808 */ /* 0x000fe40001000000 */
[----:B------:R-:W-:Y:S01]  /*3760*/  FSEL R20, R89, -INF , P4 ;  /* 0xff80000059147808 */ /* 0x000fe20002000000 */
[----:B------:R-:W-:Y:S01]  /*3770*/  LDSM.16.MT88.4 R48, [R221+0x900] ;  /* 0x00090000dd30783b */ /* 0x000fe20000004200 */
[----:B------:R-:W-:Y:S02]  /*3780*/  ISETP.GT.AND P2, PT, R8, 0x20, PT ;  /* 0x000000200800780c */ /* 0x000fe40003f44270 */
        /* <DEDUP_REMOVED lines=8> */
[----:B------:R-:W-:Y:S01]  /*3810*/  FSEL R139, R31, -INF , P4 ;  /* 0xff8000001f8b7808 */ /* 0x000fe20002000000 */
[----:B------:R-:W-:Y:S01]  /*3820*/  LDSM.16.MT88.4 R88, [R222+0x100] ;  /* 0x00010000de58783b */ /* 0x000fe20000004200 */
[----:B------:R-:W-:Y:S02]  /*3830*/  FSEL R116, R29, -INF , P4 ;  /* 0xff8000001d747808 */ /* 0x000fe40002000000 */
[----:B------:R-:W-:Y:S02]  /*3840*/  FSEL R170, R85, -INF , P5 ;  /* 0xff80000055aa7808 */ /* 0x000fe40002800000 */
        /* <DEDUP_REMOVED lines=32> */
[----:B------:R-:W-:Y:S02]  /*3a50*/  FMNMX.FTZ R2, R249, R2, !PT ;  /* 0x00000002f9027209 */ /* 0x000fe40007810000 */
[----:B------:R-:W-:-:S02]  /*3a60*/  FSEL R180, R83, -INF , P2 ;  /* 0xff80000053b47808 */ /* 0x000fc40001000000 */
[----:B------:R-:W-:Y:S01]  /*3a70*/  FMNMX.FTZ R2, R187, R2, !PT ;  /* 0x00000002bb027209 */ /* 0x000fe20007810000 */
[----:B------:R-:W-:Y:S01]  /*3a80*/  LDSM.16.MT88.4 R80, [R221+0x100] ;  /* 0x00010000dd50783b */ /* 0x000fe20000004200 */
[----:B------:R-:W-:Y:S02]  /*3a90*/  FSEL R162, R39, -INF , P2 ;  /* 0xff80000027a27808 */ /* 0x000fe40001000000 */
[----:B------:R-:W-:Y:S01]  /*3aa0*/  FSEL R160, R37, -INF , P2 ;  /* 0xff80000025a07808 */ /* 0x000fe20001000000 */
[----:B------:R-:W1:Y:S01]  /*3ab0*/  SHFL.BFLY PT, R5, R2, 0x2, 0x1f ;  /* 0x0c401f0002057f89 */ /* 0x000e6200000e0000 */
[----:B------:R-:W-:Y:S02]  /*3ac0*/  FSEL R184, R79, -INF , P6 ;  /* 0xff8000004fb87808 */ /* 0x000fe40003000000 */
[----:B------:R-:W-:Y:S02]  /*3ad0*/  FSEL R12, R62, -INF , P5 ;  /* 0xff8000003e0c7808 */ /* 0x000fe40002800000 */
[----:B------:R-:W-:-:S02]  /*3ae0*/  FSEL R208, R63, -INF , P4 ;  /* 0xff8000003fd07808 */ /* 0x000fc40002000000 */
[----:B------:R-:W-:Y:S01]  /*3af0*/  FMNMX.FTZ R0, R146, R145, !PT ;  /* 0x0000009192007209 */ /* 0x000fe20007810000 */
[----:B------:R-:W-:Y:S01]  /*3b00*/  LDSM.16.MT88.4 R60, [R222+0x900] ;  /* 0x00090000de3c783b */ /* 0x000fe20000004200 */
        /* <DEDUP_REMOVED lines=13> */
[----:B------:R-:W-:Y:S01]  /*3be0*/  FSEL R194, R67, -INF , P6 ;  /* 0xff80000043c27808 */ /* 0x000fe20003000000 */
[----:B------:R-:W-:Y:S01]  /*3bf0*/  LDSM.16.MT88.4 R68, [R221+0x2900] ;  /* 0x00290000dd44783b */ /* 0x000fe20000004200 */
[----:B------:R-:W-:-:S04]  /*3c00*/  FMNMX.FTZ R0, R165, R0, !PT ;  /* 0x00000000a5007209 */ /* 0x000fc80007810000 */
[----:B------:R-:W-:-:S04]  /*3c10*/  FMNMX.FTZ R0, R164, R0, !PT ;  /* 0x00000000a4007209 */ /* 0x000fc80007810000 */
[----:B------:R-:W-:-:S04]  /*3c20*/  FMNMX.FTZ R0, R161, R0, !PT ;  /* 0x00000000a1007209 */ /* 0x000fc80007810000 */
[----:B------:R-:W-:Y:S02]  /*3c30*/  FMNMX.FTZ R0, R160, R0, !PT ;  /* 0x00000000a0007209 */ /* 0x000fe40007810000 */
[----:B-1----:R-:W-:-:S04]  /*3c40*/  FMNMX.FTZ R175, R2, R5, !PT ;  /* 0x0000000502af7209 */ /* 0x002fc80007810000 */
[C---:B------:R-:W-:Y:S01]  /*3c50*/  FSETP.NEU.FTZ.AND P2, PT, R175.reuse, -INF , PT ;  /* 0xff800000af00780b */ /* 0x040fe20003f5d000 */
[----:B------:R-:W-:Y:S01]  /*3c60*/  FMUL.FTZ R2, R175, c[0x0][0x2d0] ;  /* 0x0000b400af027a20 */ /* 0x000fe20000410000 */
[----:B------:R-:W-:Y:S04]  /*3c70*/  STL [R1+0x88], R175 ;  /* 0x000088af01007387 */ /* 0x000fe80000100800 */
[----:B------:R-:W-:Y:S01]  /*3c80*/  FSEL R13, R2, RZ, P2 ;  /* 0x000000ff020d7208 */ /* 0x000fe20001000000 */
[----:B------:R-:W-:Y:S01]  /*3c90*/  STL [R1], R12 ;  /* 0x0000000c01007387 */ /* 0x000fe20000100800 */
[----:B------:R-:W-:Y:S02]  /*3ca0*/  FMNMX.FTZ R2, R11, R14, !PT ;  /* 0x0000000e0b027209 */ /* 0x000fe40007810000 */
[----:B------:R-:W-:-:S02]  /*3cb0*/  ISETP.GT.AND P2, PT, R8, 0x30, PT ;  /* 0x000000300800780c */ /* 0x000fc40003f44270 */
[----:B------:R-:W-:Y:S02]  /*3cc0*/  FMNMX.FTZ R2, R15, R2, !PT ;  /* 0x000000020f027209 */ /* 0x000fe40007810000 */
[----:B------:R-:W-:Y:S02]  /*3cd0*/  FSEL R186, R78, -INF , P2 ;  /* 0xff8000004eba7808 */ /* 0x000fe40001000000 */
[----:B------:R-:W-:Y:S01]  /*3ce0*/  FMNMX.FTZ R2, R16, R2, !PT ;  /* 0x0000000210027209 */ /* 0x000fe20007810000 */
[----:B------:R-:W-:Y:S03]  /*3cf0*/  LDSM.16.MT88.4 R76, [R223+0x900] ;  /* 0x00090000df4c783b */ /* 0x000fe60000004200 */
        /* <DEDUP_REMOVED lines=15> */
[----:B-1----:R-:W-:-:S04]  /*3df0*/  FMNMX.FTZ R2, R2, R5, !PT ;  /* 0x0000000502027209 */ /* 0x002fc80007810000 */
[C---:B------:R-:W-:Y:S01]  /*3e00*/  FSETP.NEU.FTZ.AND P2, PT, R2.reuse, -INF , PT ;  /* 0xff8000000200780b */ /* 0x040fe20003f5d000 */
[----:B------:R-:W-:-:S05]  /*3e10*/  FMUL.FTZ R5, R2, c[0x0][0x2d0] ;  /* 0x0000b40002057a20 */ /* 0x000fca0000410000 */
[----:B------:R-:W-:Y:S01]  /*3e20*/  FSEL R12, R5, RZ, P2 ;  /* 0x000000ff050c7208 */ /* 0x000fe20001000000 */
[----:B------:R-:W-:Y:S01]  /*3e30*/  FFMA.FTZ R5, R6, c[0x0][0x2d0], -R13 ;  /* 0x0000b40006057a23 */ /* 0x000fe2000001080d */
[----:B------:R-:W-:Y:S02]  /*3e40*/  ISETP.GT.AND P2, PT, R8, 0x30, PT ;  /* 0x000000300800780c */ /* 0x000fe40003f44270 */
[----:B------:R-:W-:Y:S01]  /*3e50*/  FMNMX.FTZ R8, R159, R158, !PT ;  /* 0x0000009e9f087209 */ /* 0x000fe20007810000 */
[--C-:B------:R-:W-:Y:S01]  /*3e60*/  FFMA.FTZ R3, R15, c[0x0][0x2d0], -R12.reuse ;  /* 0x0000b4000f037a23 */ /* 0x100fe2000001080c */
[----:B------:R-:W-:Y:S01]  /*3e70*/  FSEL R198, R64, -INF , P2 ;  /* 0xff80000040c67808 */ /* 0x000fe20001000000 */
[----:B------:R1:W-:Y:S01]  /*3e80*/  MUFU.EX2 R179, R5 ;  /* 0x0000000500b37308 */ /* 0x0003e20000000800 */
[----:B------:R-:W-:Y:S01]  /*3e90*/  FMNMX.FTZ R8, R157, R8, !PT ;  /* 0x000000089d087209 */ /* 0x000fe20007810000 */
[----:B------:R-:W-:Y:S01]  /*3ea0*/  FFMA.FTZ R4, R14, c[0x0][0x2d0], -R12 ;  /* 0x0000b4000e047a23 */ /* 0x000fe2000001080c */
[----:B------:R-:W-:-:S02]  /*3eb0*/  FMNMX.FTZ R0, R198, R0, !PT ;  /* 0x00000000c6007209 */ /* 0x000fc40007810000 */
[----:B------:R-:W-:Y:S02]  /*3ec0*/  FMNMX.FTZ R8, R156, R8, !PT ;  /* 0x000000089c087209 */ /* 0x000fe40007810000 */
[----:B------:R-:W-:Y:S01]  /*3ed0*/  FMNMX.FTZ R0, R197, R0, !PT ;  /* 0x00000000c5007209 */ /* 0x000fe20007810000 */
[----:B------:R2:W-:Y:S01]  /*3ee0*/  MUFU.EX2 R237, R3 ;  /* 0x0000000300ed7308 */ /* 0x0005e20000000800 */
[----:B------:R-:W-:Y:S02]  /*3ef0*/  FMNMX.FTZ R8, R147, R8, !PT ;  /* 0x0000000893087209 */ /* 0x000fe40007810000 */
[----:B------:R-:W-:Y:S02]  /*3f00*/  FMNMX.FTZ R0, R199, R0, !PT ;  /* 0x00000000c7007209 */ /* 0x000fe40007810000 */
[----:B------:R-:W-:Y:S02]  /*3f10*/  FSEL R195, R66, -INF , P2 ;  /* 0xff80000042c37808 */ /* 0x000fe40001000000 */
[----:B------:R-:W-:Y:S01]  /*3f20*/  FMNMX.FTZ R0, R196, R0, !PT ;  /* 0x00000000c4007209 */ /* 0x000fe20007810000 */
[----:B-1----:R-:W-:Y:S01]  /*3f30*/  FFMA.FTZ R5, R7, c[0x0][0x2d0], -R13 ;  /* 0x0000b40007057a23 */ /* 0x002fe2000001080d */
[----:B------:R-:W-:Y:S01]  /*3f40*/  MUFU.EX2 R227, R4 ;  /* 0x0000000400e37308 */ /* 0x000fe20000000800 */
[----:B------:R-:W-:Y:S01]  /*3f50*/  LDSM.16.MT88.4 R64, [R220+0x900] ;  /* 0x00090000dc40783b */ /* 0x000fe20000004200 */
[----:B--2---:R-:W-:-:S06]  /*3f60*/  FFMA.FTZ R3, R16, c[0x0][0x2d0], -R12 ;  /* 0x0000b40010037a23 */ /* 0x004fcc000001080c */
[----:B------:R1:W2:Y:S08]  /*3f70*/  MUFU.EX2 R224, R5 ;  /* 0x0000000500e07308 */ /* 0x0002b00000000800 */
[----:B------:R3:W4:Y:S01]  /*3f80*/  MUFU.EX2 R250, R3 ;  /* 0x0000000300fa7308 */ /* 0x0007220000000800 */
[--C-:B-1----:R-:W-:Y:S01]  /*3f90*/  FFMA.FTZ R5, R9, c[0x0][0x2d0], -R13.reuse ;  /* 0x0000b40009057a23 */ /* 0x102fe2000001080d */
[----:B--2---:R-:W-:Y:S01]  /*3fa0*/  F2FP.BF16.PACK_AB R4, R224, R179 ;  /* 0x000000b3e004723e */ /* 0x004fe200000010ff */
[----:B------:R-:W1:Y:S05]  /*3fb0*/  SHFL.BFLY PT, R9, R0, 0x2, 0x1f ;  /* 0x0c401f0000097f89 */ /* 0x000e6a00000e0000 */
[----:B------:R2:W-:Y:S01]  /*3fc0*/  MUFU.EX2 R236, R5 ;  /* 0x0000000500ec7308 */ /* 0x0005e20000000800 */
[----:B---3--:R-:W-:Y:S01]  /*3fd0*/  FFMA.FTZ R3, R17, c[0x0][0x2d0], -R13 ;  /* 0x0000b40011037a23 */ /* 0x008fe2000001080d */
[----:B----4-:R-:W-:-:S06]  /*3fe0*/  F2FP.BF16.PACK_AB R7, R250, R237 ;  /* 0x000000edfa07723e */ /* 0x010fcc00000010ff */
[----:B------:R3:W-:Y:S01]  /*3ff0*/  MUFU.EX2 R251, R3 ;  /* 0x0000000300fb7308 */ /* 0x0007e20000000800 */
[----:B--2---:R-:W-:-:S07]  /*4000*/  FFMA.FTZ R5, R10, c[0x0][0x2d0], -R13 ;  /* 0x0000b4000a057a23 */ /* 0x004fce000001080d */
[----:B------:R2:W4:Y:S01]  /*4010*/  MUFU.EX2 R175, R5 ;  /* 0x0000000500af7308 */ /* 0x0005220000000800 */
[----:B-1----:R-:W-:Y:S01]  /*4020*/  FMNMX.FTZ R0, R0, R9, !PT ;  /* 0x0000000900007209 */ /* 0x002fe20007810000 */
[----:B---3--:R-:W-:-:S04]  /*4030*/  FFMA.FTZ R3, R18, c[0x0][0x2d0], -R13 ;  /* 0x0000b40012037a23 */ /* 0x008fc8000001080d */
[----:B------:R-:W1:Y:S02]  /*4040*/  SHFL.BFLY PT, R16, R0, 0x1, 0x1f ;  /* 0x0c201f0000107f89 */ /* 0x000e6400000e0000 */
[----:B------:R3:W-:Y:S01]  /*4050*/  MUFU.EX2 R234, R3 ;  /* 0x0000000300ea7308 */ /* 0x0007e20000000800 */
[----:B--2---:R-:W-:Y:S01]  /*4060*/  FFMA.FTZ R5, R11, c[0x0][0x2d0], -R12 ;  /* 0x0000b4000b057a23 */ /* 0x004fe2000001080c */
[----:B----4-:R-:W-:-:S06]  /*4070*/  F2FP.BF16.PACK_AB R6, R175, R236 ;  /* 0x000000ecaf06723e */ /* 0x010fcc00000010ff */
[----:B------:R-:W2:Y:S01]  /*4080*/  MUFU.EX2 R226, R5 ;  /* 0x0000000500e27308 */ /* 0x000ea20000000800 */
[----:B---3--:R-:W-:-:S07]  /*4090*/  FFMA.FTZ R3, R19, c[0x0][0x2d0], -R13 ;  /* 0x0000b40013037a23 */ /* 0x008fce000001080d */
[----:B------:R3:W-:Y:S01]  /*40a0*/  MUFU.EX2 R231, R3 ;  /* 0x0000000300e77308 */ /* 0x0007e20000000800 */
[----:B-1----:R-:W-:-:S04]  /*40b0*/  FMNMX.FTZ R177, R0, R16, !PT ;  /* 0x0000001000b17209 */ /* 0x002fc80007810000 */
[----:B------:R-:W-:Y:S02]  /*40c0*/  FSETP.NEU.FTZ.AND P2, PT, R177, -INF , PT ;  /* 0xff800000b100780b */ /* 0x000fe40003f5d000 */
[----:B--2---:R-:W-:Y:S02]  /*40d0*/  F2FP.BF16.PACK_AB R5, R227, R226 ;  /* 0x000000e2e305723e */ /* 0x004fe400000010ff */
[----:B---3--:R-:W-:Y:S01]  /*40e0*/  FMNMX.FTZ R3, R144, R8, !PT ;  /* 0x0000000890037209 */ /* 0x008fe20007810000 */
[----:B------:R-:W-:-:S04]  /*40f0*/  FFMA.FTZ R8, R20, c[0x0][0x2d0], -R13 ;  /* 0x0000b40014087a23 */ /* 0x000fc8000001080d */
[----:B------:R-:W-:Y:S01]  /*4100*/  HMMA.16816.F32.BF16 R128, R4, R100, RZ ;  /* 0x000000640480723c */ /* 0x000fe200000418ff */
[----:B------:R-:W-:Y:S01]  /*4110*/  FMNMX.FTZ R3, R138, R3, !PT ;  /* 0x000000038a037209 */ /* 0x000fe20007810000 */
[----:B------:R1:W2:Y:S03]  /*4120*/  MUFU.EX2 R229, R8 ;  /* 0x0000000800e57308 */ /* 0x0002a60000000800 */
[----:B------:R-:W-:-:S03]  /*4130*/  FMNMX.FTZ R3, R139, R3, !PT ;  /* 0x000000038b037209 */ /* 0x000fc60007810000 */
[----:B------:R-:W-:Y:S01]  /*4140*/  HMMA.16816.F32.BF16 R56, R4, R44, RZ ;  /* 0x0000002c0438723c */ /* 0x000fe200000418ff */
[----:B------:R-:W-:-:S07]  /*4150*/  FMNMX.FTZ R3, R167, R3, !PT ;  /* 0x00000003a7037209 */ /* 0x000fce0007810000 */
[----:B------:R-:W-:Y:S01]  /*4160*/  HMMA.16816.F32.BF16 R132, R4, R92, RZ ;  /* 0x0000005c0484723c */ /* 0x000fe200000418ff */
[----:B-1----:R-:W-:Y:S01]  /*4170*/  FFMA.FTZ R8, R21, c[0x0][0x2d0], -R12 ;  /* 0x0000b40015087a23 */ /* 0x002fe2000001080c */
[----:B--2---:R-:W-:-:S03]  /*4180*/  F2FP.BF16.PACK_AB R10, R229, R231 ;  /* 0x000000e7e50a723e */ /* 0x004fc600000010ff */
[----:B------:R1:W-:Y:S03]  /*4190*/  MUFU.EX2 R185, R8 ;  /* 0x0000000800b97308 */ /* 0x0003e60000000800 */
[C---:B------:R-:W-:Y:S08]  /*41a0*/  HMMA.16816.F32.BF16 R124, R4.reuse, R104, RZ ;  /* 0x00000068047c723c */ /* 0x040ff000000418ff */
[----:B------:R-:W-:Y:S01]  /*41b0*/  HMMA.16816.F32.BF16 R140, R4, R80, RZ ;  /* 0x00000050048c723c */ /* 0x000fe200000418ff */
[----:B-1----:R-:W-:Y:S01]  /*41c0*/  FMNMX.FTZ R8, R166, R3, !PT ;  /* 0x00000003a6087209 */ /* 0x002fe20007810000 */
[----:B------:R-:W-:-:S06]  /*41d0*/  FFMA.FTZ R3, R22, c[0x0][0x2d0], -R12 ;  /* 0x0000b40016037a23 */ /* 0x000fcc000001080c */
[C---:B------:R-:W-:Y:S01]  /*41e0*/  HMMA.16816.F32.BF16 R152, R4.reuse, R84, RZ ;  /* 0x000000540498723c */ /* 0x040fe200000418ff */
[----:B------:R-:W-:Y:S01]  /*41f0*/  FMNMX.FTZ R8, R163, R8, !PT ;  /* 0x00000008a3087209 */ /* 0x000fe20007810000 */
[----:B------:R1:W2:Y:S06]  /*4200*/  MUFU.EX2 R233, R3 ;  /* 0x0000000300e97308 */ /* 0x0002ac0000000800 */
[C---:B------:R-:W-:Y:S08]  /*4210*/  HMMA.16816.F32.BF16 R148, R4.reuse, R88, RZ ;  /* 0x000000580494723c */ /* 0x040ff000000418ff */
[----:B------:R-:W-:Y:S01]  /*4220*/  HMMA.16816.F32.BF16 R120, R4, R108, RZ ;  /* 0x0000006c0478723c */ /* 0x000fe200000418ff */
[----:B-1----:R-:W-:Y:S01]  /*4230*/  FMNMX.FTZ R3, R162, R8, !PT ;  /* 0x00000008a2037209 */ /* 0x002fe20007810000 */
[----:B------:R-:W-:Y:S01]  /*4240*/  FFMA.FTZ R8, R23, c[0x0][0x2d0], -R12 ;  /* 0x0000b40017087a23 */ /* 0x000fe2000001080c */
[----:B--2---:R-:W-:-:S02]  /*4250*/  F2FP.BF16.PACK_AB R9, R233, R185 ;  /* 0x000000b9e909723e */ /* 0x004fc400000010ff */
[----:B------:R-:W-:Y:S01]  /*4260*/  FMNMX.FTZ R3, R195, R3, !PT ;  /* 0x00000003c3037209 */ /* 0x000fe20007810000 */
[----:B------:R1:W-:Y:S02]  /*4270*/  MUFU.EX2 R230, R8 ;  /* 0x0000000800e67308 */ /* 0x0003e40000000800 */
[----:B------:R-:W-:Y:S01]  /*4280*/  HMMA.16816.F32.BF16 R112, R4, R46, RZ ;  /* 0x0000002e0470723c */ /* 0x000fe200000418ff */
[----:B------:R-:W-:-:S04]  /*4290*/  FMNMX.FTZ R3, R194, R3, !PT ;  /* 0x00000003c2037209 */ /* 0x000fc80007810000 */
[----:B------:R-:W-:-:S03]  /*42a0*/  FMNMX.FTZ R3, R193, R3, !PT ;  /* 0x00000003c1037209 */ /* 0x000fc60007810000 */
[C---:B------:R-:W-:Y:S01]  /*42b0*/  HMMA.16816.F32.BF16 R96, R4.reuse, R82, RZ ;  /* 0x000000520460723c */ /* 0x040fe200000418ff */
[----:B------:R-:W-:Y:S01]  /*42c0*/  FMNMX.FTZ R14, R192, R3, !PT ;  /* 0x00000003c00e7209 */ /* 0x000fe20007810000 */
[----:B------:R-:W-:Y:S02]  /*42d0*/  FMUL.FTZ R3, R177, c[0x0][0x2d0] ;  /* 0x0000b400b1037a20 */ /* 0x000fe40000410000 */
[----:B-1----:R-:W-:Y:S02]  /*42e0*/  FFMA.FTZ R8, R24, c[0x0][0x2d0], -R12 ;  /* 0x0000b40018087a23 */ /* 0x002fe4000001080c */
[----:B------:R-:W1:Y:S01]  /*42f0*/  SHFL.BFLY PT, R15, R14, 0x2, 0x1f ;  /* 0x0c401f000e0f7f89 */ /* 0x000e6200000e0000 */
[----:B------:R-:W-:Y:S01]  /*4300*/  FSEL R3, R3, RZ, P2 ;  /* 0x000000ff03037208 */ /* 0x000fe20001000000 */
[C---:B------:R-:W-:Y:S01]  /*4310*/  HMMA.16816.F32.BF16 R40, R4.reuse, R86, RZ ;  /* 0x000000560428723c */ /* 0x040fe200000418ff */
[----:B------:R2:W3:Y:S07]  /*4320*/  MUFU.EX2 R228, R8 ;  /* 0x0000000800e47308 */ /* 0x0004ee0000000800 */
[C---:B------:R-:W-:Y:S08]  /*4330*/  HMMA.16816.F32.BF16 R36, R4.reuse, R90, RZ ;  /* 0x0000005a0424723c */ /* 0x040ff000000418ff */
[----:B------:R-:W-:Y:S01]  /*4340*/  HMMA.16816.F32.BF16 R32, R4, R94, RZ ;  /* 0x0000005e0420723c */ /* 0x000fe200000418ff */
[----:B--2---:R-:W-:-:S02]  /*4350*/  F2FP.BF16.PACK_AB R8, R234, R251 ;  /* 0x000000fbea08723e */ /* 0x004fc400000010ff */
[----:B---3--:R-:W-:Y:S02]  /*4360*/  F2FP.BF16.PACK_AB R11, R228, R230 ;  /* 0x000000e6e40b723e */ /* 0x008fe400000010ff */
[----:B-1----:R-:W-:-:S03]  /*4370*/  FMNMX.FTZ R0, R14, R15, !PT ;  /* 0x0000000f0e007209 */ /* 0x002fc60007810000 */
[----:B------:R-:W-:Y:S08]  /*4380*/  HMMA.16816.F32.BF16 R28, R4, R102, RZ ;  /* 0x00000066041c723c */ /* 0x000ff000000418ff */
[----:B------:R-:W-:Y:S08]  /*4390*/  HMMA.16816.F32.BF16 R16, R8, R68, R128 ;  /* 0x000000440810723c */ /* 0x000ff00000041880 */
[C---:B------:R-:W-:Y:S08]  /*43a0*/  HMMA.16816.F32.BF16 R24, R4.reuse, R106, RZ ;  /* 0x0000006a0418723c */ /* 0x040ff000000418ff */
[----:B------:R-:W-:Y:S01]  /*43b0*/  HMMA.16816.F32.BF16 R20, R4, R110, RZ ;  /* 0x0000006e0414723c */ /* 0x000fe200000418ff */
[----:B------:R-:W1:Y:S06]  /*43c0*/  SHFL.BFLY PT, R5, R0, 0x1, 0x1f ;  /* 0x0c201f0000057f89 */ /* 0x000e6c00000e0000 */
[----:B------:R-:W-:Y:S01]  /*43d0*/  FFMA.FTZ R4, R146, c[0x0][0x2d0], -R3 ;  /* 0x0000b40092047a23 */ /* 0x000fe20000010803 */
[C---:B------:R-:W-:Y:S01]  /*43e0*/  HMMA.16816.F32.BF16 R200, R8.reuse, R64, R56 ;  /* 0x0000004008c8723c */ /* 0x040fe20000041838 */
[----:B------:R-:W2:Y:S02]  /*43f0*/  LDSM.16.MT88.4 R56, [R222+0x2900] ;  /* 0x00290000de38783b */ /* 0x000ea40000004200 */
[----:B------:R3:W-:Y:S05]  /*4400*/  MUFU.EX2 R212, R4 ;  /* 0x0000000400d47308 */ /* 0x0007ea0000000800 */
[C---:B------:R-:W-:Y:S07]  /*4410*/  HMMA.16816.F32.BF16 R188, R8.reuse, R72, R132 ;  /* 0x0000004808bc723c */ /* 0x040fee0000041884 */
[----:B------:R-:W-:Y:S01]  /*4420*/  MOV R133, R18 ;  /* 0x0000001200857202 */ /* 0x000fe20000000f00 */
[----:B------:R-:W-:Y:S01]  /*4430*/  IMAD.MOV.U32 R132, RZ, RZ, R19 ;  /* 0x000000ffff847224 */ /* 0x000fe200078e0013 */
[----:B-1----:R-:W-:Y:S01]  /*4440*/  FMNMX.FTZ R176, R0, R5, !PT ;  /* 0x0000000500b07209 */ /* 0x002fe20007810000 */
[--C-:B------:R-:W-:Y:S01]  /*4450*/  FFMA.FTZ R0, R118, c[0x0][0x2d0], -R3.reuse ;  /* 0x0000b40076007a23 */ /* 0x100fe20000010803 */
[C---:B------:R-:W-:Y:S01]  /*4460*/  HMMA.16816.F32.BF16 R240, R8.reuse, R60, R148 ;  /* 0x0000003c08f0723c */ /* 0x040fe20000041894 */
[----:B---3--:R-:W-:Y:S01]  /*4470*/  FFMA.FTZ R4, R145, c[0x0][0x2d0], -R3 ;  /* 0x0000b40091047a23 */ /* 0x008fe20000010803 */
[----:B------:R-:W-:Y:S01]  /*4480*/  FSETP.NEU.FTZ.AND P2, PT, R176, -INF , PT ;  /* 0xff800000b000780b */ /* 0x000fe20003f5d000 */
[----:B------:R1:W-:Y:S04]  /*4490*/  MUFU.EX2 R235, R0 ;  /* 0x0000000000eb7308 */ /* 0x0003e80000000800 */
[----:B------:R-:W-:Y:S01]  /*44a0*/  MOV R151, R208 ;  /* 0x000000d000977202 */ /* 0x000fe20000000f00 */
[----:B------:R-:W-:Y:S01]  /*44b0*/  HMMA.16816.F32.BF16 R216, R8, R48, R140 ;  /* 0x0000003008d8723c */ /* 0x000fe2000004188c */
[----:B------:R-:W-:-:S02]  /*44c0*/  IMAD.MOV.U32 R149, RZ, RZ, R187 ;  /* 0x000000ffff957224 */ /* 0x000fc400078e00bb */
[----:B------:R3:W-:Y:S01]  /*44d0*/  MUFU.EX2 R14, R4 ;  /* 0x00000004000e7308 */ /* 0x0007e20000000800 */
[----:B------:R-:W-:Y:S01]  /*44e0*/  IMAD.MOV.U32 R150, RZ, RZ, R186 ;  /* 0x000000ffff967224 */ /* 0x000fe200078e00ba */
[----:B------:R-:W-:Y:S01]  /*44f0*/  MOV R246, R189 ;  /* 0x000000bd00f67202 */ /* 0x000fe20000000f00 */
[----:B------:R-:W-:Y:S02]  /*4500*/  IMAD.MOV.U32 R247, RZ, RZ, R188 ;  /* 0x000000fffff77224 */ /* 0x000fe400078e00bc */
[----:B------:R-:W-:Y:S01]  /*4510*/  IMAD.MOV.U32 R245, RZ, RZ, R190 ;  /* 0x000000fffff57224 */ /* 0x000fe200078e00be */
[----:B------:R-:W-:Y:S01]  /*4520*/  HMMA.16816.F32.BF16 R152, R8, R76, R152 ;  /* 0x0000004c0898723c */ /* 0x000fe20000041898 */
[----:B------:R-:W-:Y:S02]  /*4530*/  IMAD.MOV.U32 R244, RZ, RZ, R191 ;  /* 0x000000fffff47224 */ /* 0x000fe400078e00bf */
[----:B-1----:R-:W-:-:S05]  /*4540*/  FMUL.FTZ R0, R176, c[0x0][0x2d0] ;  /* 0x0000b400b0007a20 */ /* 0x002fca0000410000 */
[----:B------:R-:W-:Y:S01]  /*4550*/  FSEL R0, R0, RZ, P2 ;  /* 0x000000ff00007208 */ /* 0x000fe20001000000 */
[----:B------:R-:W-:Y:S01]  /*4560*/  HMMA.16816.F32.BF16 R188, R8, R66, R112 ;  /* 0x0000004208bc723c */ /* 0x000fe20000041870 */
[----:B---3--:R-:W-:Y:S01]  /*4570*/  FFMA.FTZ R4, R137, c[0x0][0x2d0], -R3 ;  /* 0x0000b40089047a23 */ /* 0x008fe20000010803 */
[----:B------:R-:W-:-:S03]  /*4580*/  MOV R137, R17 ;  /* 0x0000001100897202 */ /* 0x000fc60000000f00 */
[----:B------:R1:W3:Y:S03]  /*4590*/  MUFU.EX2 R6, R4 ;  /* 0x0000000400067308 */ /* 0x0002e60000000800 */
[C---:B------:R-:W-:Y:S08]  /*45a0*/  HMMA.16816.F32.BF16 R140, R8.reuse, R62, R36 ;  /* 0x0000003e088c723c */ /* 0x040ff00000041824 */
[----:B--2---:R-:W-:Y:S01]  /*45b0*/  HMMA.16816.F32.BF16 R208, R8, R58, R20 ;  /* 0x0000003a08d0723c */ /* 0x004fe20000041814 */
[----:B-1----:R-:W-:-:S02]  /*45c0*/  FFMA.FTZ R4, R136, c[0x0][0x2d0], -R3 ;  /* 0x0000b40088047a23 */ /* 0x002fc40000010803 */
[----:B------:R-:W-:-:S05]  /*45d0*/  IMAD.MOV.U32 R136, RZ, RZ, R16 ;  /* 0x000000ffff887224 */ /* 0x000fca00078e0010 */
[----:B------:R-:W-:Y:S01]  /*45e0*/  HMMA.16816.F32.BF16 R16, R8, R52, R124 ;  /* 0x000000340810723c */ /* 0x000fe2000004187c */
[----:B------:R1:W-:Y:S01]  /*45f0*/  MUFU.EX2 R238, R4 ;  /* 0x0000000400ee7308 */ /* 0x0003e20000000800 */
[----:B---3--:R-:W-:-:S06]  /*4600*/  IMAD.MOV.U32 R131, RZ, RZ, R6 ;  /* 0x000000ffff837224 */ /* 0x008fcc00078e0006 */
[----:B------:R-:W-:Y:S01]  /*4610*/  HMMA.16816.F32.BF16 R124, R8, R78, R40 ;  /* 0x0000004e087c723c */ /* 0x000fe20000041828 */
[----:B-1----:R-:W-:-:S04]  /*4620*/  FFMA.FTZ R4, R119, c[0x0][0x2d0], -R3 ;  /* 0x0000b40077047a23 */ /* 0x002fc80000010803 */
[----:B------:R1:W-:Y:S11]  /*4630*/  MUFU.EX2 R15, R4 ;  /* 0x00000004000f7308 */ /* 0x0003f60000000800 */
[----:B------:R-:W-:Y:S01]  /*4640*/  IMAD.MOV.U32 R146, RZ, RZ, R16 ;  /* 0x000000ffff927224 */ /* 0x000fe200078e0010 */
[----:B------:R-:W-:Y:S01]  /*4650*/  MOV R145, R17 ;  /* 0x0000001100917202 */ /* 0x000fe20000000f00 */
[----:B------:R-:W-:-:S02]  /*4660*/  IMAD.MOV.U32 R134, RZ, RZ, R19 ;  /* 0x000000ffff867224 */ /* 0x000fc400078e0013 */
[----:B------:R-:W-:Y:S02]  /*4670*/  IMAD.MOV.U32 R119, RZ, RZ, R18 ;  /* 0x000000ffff777224 */ /* 0x000fe400078e0012 */
[----:B------:R-:W-:Y:S01]  /*4680*/  HMMA.16816.F32.BF16 R16, R8, R56, R120 ;  /* 0x000000380810723c */ /* 0x000fe20000041878 */
[----:B-1----:R-:W-:-:S07]  /*4690*/  FFMA.FTZ R4, R117, c[0x0][0x2d0], -R3 ;  /* 0x0000b40075047a23 */ /* 0x002fce0000010803 */
[C---:B------:R-:W-:Y:S01]  /*46a0*/  HMMA.16816.F32.BF16 R120, R8.reuse, R50, R96 ;  /* 0x000000320878723c */ /* 0x040fe20000041860 */
[----:B------:R1:W-:Y:S11]  /*46b0*/  MUFU.EX2 R232, R4 ;  /* 0x0000000400e87308 */ /* 0x0003f60000000800 */
[----:B------:R-:W-:Y:S04]  /*46c0*/  @!UPT UIADD3 URZ, URZ, URZ, URZ ;  /* 0x0000003f3f3ff290 */ /* 0x000fe8000fffe03f */
[----:B------:R-:W-:Y:S01]  /*46d0*/  MOV R148, R16 ;  /* 0x0000001000947202 */ /* 0x000fe20000000f00 */
[----:B------:R-:W-:Y:S01]  /*46e0*/  IMAD.MOV.U32 R135, RZ, RZ, R19 ;  /* 0x000000ffff877224 */ /* 0x000fe200078e0013 */
[----:B------:R-:W-:Y:S01]  /*46f0*/  MOV R205, R18 ;  /* 0x0000001200cd7202 */ /* 0x000fe20000000f00 */
[----:B------:R-:W-:Y:S02]  /*4700*/  IMAD.MOV.U32 R118, RZ, RZ, R17 ;  /* 0x000000ffff767224 */ /* 0x000fe400078e0011 */
[----:B------:R-:W-:Y:S01]  /*4710*/  HMMA.16816.F32.BF16 R16, R8, R74, R32 ;  /* 0x0000004a0810723c */ /* 0x000fe20000041820 */
[----:B-1----:R-:W-:-:S04]  /*4720*/  FFMA.FTZ R4, R116, c[0x0][0x2d0], -R3 ;  /* 0x0000b40074047a23 */ /* 0x002fc80000010803 */
[----:B------:R1:W2:Y:S02]  /*4730*/  MUFU.EX2 R130, R4 ;  /* 0x0000000400827308 */ /* 0x0002a40000000800 */
[----:B-1----:R-:W-:Y:S01]  /*4740*/  FFMA.FTZ R4, R159, c[0x0][0x2d0], -R0 ;  /* 0x0000b4009f047a23 */ /* 0x002fe20000010800 */
[----:B--2---:R-:W-:Y:S11]  /*4750*/  F2FP.BF16.PACK_AB R6, R130, R232 ;  /* 0x000000e88206723e */ /* 0x004ff600000010ff */
[----:B------:R-:W-:Y:S05]  /*4760*/  @!UPT UIADD3 URZ, URZ, URZ, URZ ;  /* 0x0000003f3f3ff290 */ /* 0x000fea000fffe03f */
[----:B------:R-:W-:Y:S01]  /*4770*/  IMAD.MOV.U32 R41, RZ, RZ, R16 ;  /* 0x000000ffff297224 */ /* 0x000fe200078e0010 */
[----:B------:R1:W-:Y:S01]  /*4780*/  MUFU.EX2 R129, R4 ;  /* 0x0000000400817308 */ /* 0x0003e20000000800 */
[----:B------:R-:W-:Y:S01]  /*4790*/  IMAD.MOV.U32 R40, RZ, RZ, R17 ;  /* 0x000000ffff287224 */ /* 0x000fe200078e0011 */
[----:B------:R-:W-:Y:S01]  /*47a0*/  MOV R174, R19 ;  /* 0x0000001300ae7202 */ /* 0x000fe20000000f00 */
[----:B------:R-:W-:Y:S02]  /*47b0*/  IMAD.MOV.U32 R178, RZ, RZ, R18 ;  /* 0x000000ffffb27224 */ /* 0x000fe400078e0012 */
[----:B------:R-:W-:Y:S01]  /*47c0*/  HMMA.16816.F32.BF16 R16, R8, R70, R28 ;  /* 0x000000460810723c */ /* 0x000fe2000004181c */
[----:B-1----:R-:W-:-:S04]  /*47d0*/  FFMA.FTZ R4, R158, c[0x0][0x2d0], -R0 ;  /* 0x0000b4009e047a23 */ /* 0x002fc80000010800 */
[----:B------:R1:W2:Y:S11]  /*47e0*/  MUFU.EX2 R128, R4 ;  /* 0x0000000400807308 */ /* 0x0002b60000000800 */
[----:B------:R-:W-:Y:S08]  /*47f0*/  @!UPT UIADD3 URZ, URZ, URZ, URZ ;  /* 0x0000003f3f3ff290 */ /* 0x000ff0000fffe03f */
[----:B------:R-:W-:Y:S01]  /*4800*/  IMAD.MOV.U32 R206, RZ, RZ, R19 ;  /* 0x000000ffffce7224 */ /* 0x000fe200078e0013 */
[----:B------:R-:W-:Y:S01]  /*4810*/  MOV R207, R18 ;  /* 0x0000001200cf7202 */ /* 0x000fe20000000f00 */
[----:B------:R-:W-:Y:S02]  /*4820*/  IMAD.MOV.U32 R172, RZ, RZ, R17 ;  /* 0x000000ffffac7224 */ /* 0x000fe400078e0011 */
[----:B------:R-:W-:Y:S02]  /*4830*/  IMAD.MOV.U32 R173, RZ, RZ, R16 ;  /* 0x000000ffffad7224 */ /* 0x000fe400078e0010 */
[----:B-1----:R-:W-:-:S04]  /*4840*/  FFMA.FTZ R4, R157, c[0x0][0x2d0], -R0 ;  /* 0x0000b4009d047a23 */ /* 0x002fc80000010800 */
[----:B------:R1:W-:Y:S02]  /*4850*/  MUFU.EX2 R225, R4 ;  /* 0x0000000400e17308 */ /* 0x0003e40000000800 */
[----:B-1----:R-:W-:Y:S02]  /*4860*/  FFMA.FTZ R4, R156, c[0x0][0x2d0], -R0 ;  /* 0x0000b4009c047a23 */ /* 0x002fe40000010800 */
[----:B------:R-:W-:Y:S04]  /*4870*/  HMMA.16816.F32.BF16 R156, R8, R54, R24 ;  /* 0x00000036089c723c */ /* 0x000fe80000041818 */
[----:B------:R1:W3:Y:S03]  /*4880*/  MUFU.EX2 R239, R4 ;  /* 0x0000000400ef7308 */ /* 0x0002e60000000800 */
[----:B------:R-:W-:-:S02]  /*4890*/  F2FP.BF16.PACK_AB R8, R14, R212 ;  /* 0x000000d40e08723e */ /* 0x000fc400000010ff */
[----:B------:R-:W-:Y:S02]  /*48a0*/  F2FP.BF16.PACK_AB R10, R238, R131 ;  /* 0x00000083ee0a723e */ /* 0x000fe400000010ff */
[----:B--2---:R-:W-:Y:S01]  /*48b0*/  F2FP.BF16.PACK_AB R9, R128, R129 ;  /* 0x000000818009723e */ /* 0x004fe200000010ff */
[----:B-1----:R-:W-:Y:S01]  /*48c0*/  FFMA.FTZ R4, R147, c[0x0][0x2d0], -R0 ;  /* 0x0000b40093047a23 */ /* 0x002fe20000010800 */
[----:B---3--:R-:W-:-:S03]  /*48d0*/  F2FP.BF16.PACK_AB R11, R239, R225 ;  /* 0x000000e1ef0b723e */ /* 0x008fc600000010ff */
[----:B------:R1:W-:Y:S04]  /*48e0*/  MUFU.EX2 R252, R4 ;  /* 0x0000000400fc7308 */ /* 0x0003e80000000800 */
[C---:B------:R-:W-:Y:S07]  /*48f0*/  HMMA.16816.F32.BF16 R20, R8.reuse, R44, RZ ;  /* 0x0000002c0814723c */ /* 0x040fee00000418ff */
[----:B------:R-:W-:Y:S01]  /*4900*/  MOV R44, R150 ;  /* 0x00000096002c7202 */ /* 0x000fe20000000f00 */
[----:B------:R-:W-:Y:S01]  /*4910*/  HMMA.16816.F32.BF16 R16, R8, R80, RZ ;  /* 0x000000500810723c */ /* 0x000fe200000418ff */
[----:B------:R-:W-:-:S02]  /*4920*/  IMAD.MOV.U32 R45, RZ, RZ, R151 ;  /* 0x000000ffff2d7224 */ /* 0x000fc400078e0097 */
[----:B-1----:R-:W-:-:S04]  /*4930*/  FFMA.FTZ R4, R144, c[0x0][0x2d0], -R0 ;  /* 0x0000b40090047a23 */ /* 0x002fc80000010800 */
[----:B------:R-:W-:Y:S01]  /*4940*/  MOV R81, R185 ;  /* 0x000000b900517202 */ /* 0x000fe20000000f00 */
[----:B------:R1:W2:Y:S01]  /*4950*/  MUFU.EX2 R213, R4 ;  /* 0x0000000400d57308 */ /* 0x0002a20000000800 */
[----:B------:R-:W-:Y:S01]  /*4960*/  IMAD.MOV.U32 R80, RZ, RZ, R184 ;  /* 0x000000ffff507224 */ /* 0x000fe200078e00b8 */
[C---:B------:R-:W-:Y:S07]  /*4970*/  HMMA.16816.F32.BF16 R36, R8.reuse, R84, RZ ;  /* 0x000000540824723c */ /* 0x040fee00000418ff */
[----:B------:R-:W-:Y:S01]  /*4980*/  IMAD.MOV.U32 R85, RZ, RZ, R146 ;  /* 0x000000ffff557224 */ /* 0x000fe200078e0092 */
[----:B------:R-:W-:Y:S01]  /*4990*/  HMMA.16816.F32.BF16 R32, R8, R88, RZ ;  /* 0x000000580820723c */ /* 0x000fe200000418ff */
[----:B------:R-:W-:-:S02]  /*49a0*/  IMAD.MOV.U32 R84, RZ, RZ, R134 ;  /* 0x000000ffff547224 */ /* 0x000fc400078e0086 */
[----:B-1----:R-:W-:Y:S01]  /*49b0*/  FFMA.FTZ R4, R138, c[0x0][0x2d0], -R0 ;  /* 0x0000b4008a047a23 */ /* 0x002fe20000010800 */
[----:B--2---:R-:W-:-:S04]  /*49c0*/  F2FP.BF16.PACK_AB R5, R213, R252 ;  /* 0x000000fcd505723e */ /* 0x004fc800000010ff */
[----:B------:R-:W-:Y:S01]  /*49d0*/  HMMA.16816.F32.BF16 R28, R8, R92, RZ ;  /* 0x0000005c081c723c */ /* 0x000fe200000418ff */
[----:B------:R-:W-:Y:S01]  /*49e0*/  MOV R89, R119 ;  /* 0x0000007700597202 */ /* 0x000fe20000000f00 */
[----:B------:R1:W-:Y:S01]  /*49f0*/  MUFU.EX2 R215, R4 ;  /* 0x0000000400d77308 */ /* 0x0003e20000000800 */
[----:B------:R-:W-:Y:S01]  /*4a00*/  IMAD.MOV.U32 R138, RZ, RZ, R133 ;  /* 0x000000ffff8a7224 */ /* 0x000fe200078e0085 */
[----:B------:R-:W-:-:S03]  /*4a10*/  MOV R88, R41 ;  /* 0x0000002900587202 */ /* 0x000fc60000000f00 */
[----:B------:R-:W-:Y:S01]  /*4a20*/  IMAD.MOV.U32 R93, RZ, RZ, R40 ;  /* 0x000000ffff5d7224 */ /* 0x000fe200078e0028 */
[----:B------:R-:W-:Y:S01]  /*4a30*/  HMMA.16816.F32.BF16 R24, R8, R100, RZ ;  /* 0x000000640818723c */ /* 0x000fe200000418ff */
[----:B------:R-:W-:-:S06]  /*4a40*/  IMAD.MOV.U32 R92, RZ, RZ, R250 ;  /* 0x000000ffff5c7224 */ /* 0x000fcc00078e00fa */
[----:B------:R-:W-:Y:S01]  /*4a50*/  IMAD.MOV.U32 R101, RZ, RZ, R149 ;  /* 0x000000ffff657224 */ /* 0x000fe200078e0095 */
[----:B------:R-:W-:Y:S01]  /*4a60*/  HMMA.16816.F32.BF16 R40, R8, R46, RZ ;  /* 0x0000002e0828723c */ /* 0x000fe200000418ff */
[----:B------:R-:W-:Y:S02]  /*4a70*/  IMAD.MOV.U32 R100, RZ, RZ, R251 ;  /* 0x000000ffff647224 */ /* 0x000fe400078e00fb */
[----:B-1----:R-:W-:Y:S02]  /*4a80*/  FFMA.FTZ R4, R139, c[0x0][0x2d0], -R0 ;  /* 0x0000b4008b047a23 */ /* 0x002fe40000010800 */
[----:B------:R-:W-:Y:S02]  /*4a90*/  IMAD.MOV.U32 R139, RZ, RZ, R132 ;  /* 0x000000ffff8b7224 */ /* 0x000fe400078e0084 */
[----:B------:R1:W2:Y:S02]  /*4aa0*/  MUFU.EX2 R214, R4 ;  /* 0x0000000400d67308 */ /* 0x0002a40000000800 */
[----:B-1----:R-:W-:-:S02]  /*4ab0*/  F2FP.BF16.PACK_AB R4, R235, R15 ;  /* 0x0000000feb04723e */ /* 0x002fc400000010ff */
[----:B--2---:R-:W-:-:S07]  /*4ac0*/  F2FP.BF16.PACK_AB R7, R214, R215 ;  /* 0x000000d7d607723e */ /* 0x004fce00000010ff */
[----:B------:R-:W-:Y:S07]  /*4ad0*/  HMMA.16816.F32.BF16 R184, R4, R64, R20 ;  /* 0x0000004004b8723c */ /* 0x000fee0000041814 */
[----:B------:R-:W-:Y:S01]  /*4ae0*/  IMAD.MOV.U32 R64, RZ, RZ, R145 ;  /* 0x000000ffff407224 */ /* 0x000fe200078e0091 */
[----:B------:R-:W-:Y:S01]  /*4af0*/  HMMA.16816.F32.BF16 R20, R8, R104, RZ ;  /* 0x000000680814723c */ /* 0x000fe200000418ff */
[----:B------:R-:W-:-:S06]  /*4b00*/  MOV R65, R135 ;  /* 0x0000008700417202 */ /* 0x000fcc0000000f00 */
[----:B------:R-:W-:Y:S01]  /*4b10*/  MOV R104, R249 ;  /* 0x000000f900687202 */ /* 0x000fe20000000f00 */
[----:B------:R-:W-:Y:S01]  /*4b20*/  HMMA.16816.F32.BF16 R112, R4, R48, R16 ;  /* 0x000000300470723c */ /* 0x000fe20000041810 */
[----:B------:R-:W-:-:S06]  /*4b30*/  IMAD.MOV.U32 R105, RZ, RZ, R248 ;  /* 0x000000ffff697224 */ /* 0x000fcc00078e00f8 */
[----:B------:R-:W-:Y:S01]  /*4b40*/  MOV R49, R148 ;  /* 0x0000009400317202 */ /* 0x000fe20000000f00 */
[----:B------:R-:W-:Y:S01]  /*4b50*/  HMMA.16816.F32.BF16 R16, R8, R108, RZ ;  /* 0x0000006c0810723c */ /* 0x000fe200000418ff */
[----:B------:R-:W-:-:S07]  /*4b60*/  IMAD.MOV.U32 R48, RZ, RZ, R118 ;  /* 0x000000ffff307224 */ /* 0x000fce00078e0076 */
[C---:B------:R-:W-:Y:S08]  /*4b70*/  HMMA.16816.F32.BF16 R96, R4.reuse, R76, R36 ;  /* 0x0000004c0460723c */ /* 0x040ff00000041824 */
[----:B------:R-:W-:Y:S08]  /*4b80*/  HMMA.16816.F32.BF16 R144, R4, R52, R20 ;  /* 0x000000340490723c */ /* 0x000ff00000041814 */
[C---:B------:R-:W-:Y:S07]  /*4b90*/  HMMA.16816.F32.BF16 R36, R8.reuse, R82, RZ ;  /* 0x000000520824723c */ /* 0x040fee00000418ff */
[----:B------:R-:W-:Y:S01]  /*4ba0*/  MOV R83, R44 ;  /* 0x0000002c00537202 */ /* 0x000fe20000000f00 */
[----:B------:R-:W-:Y:S01]  /*4bb0*/  HMMA.16816.F32.BF16 R20, R8, R102, RZ ;  /* 0x000000660814723c */ /* 0x000fe200000418ff */
[----:B------:R-:W-:-:S02]  /*4bc0*/  IMAD.MOV.U32 R82, RZ, RZ, R92 ;  /* 0x000000ffff527224 */ /* 0x000fc400078e005c */
[----:B------:R-:W-:Y:S01]  /*4bd0*/  IMAD.MOV.U32 R92, RZ, RZ, R93 ;  /* 0x000000ffff5c7224 */ /* 0x000fe200078e005d */
[----:B------:R-:W-:Y:S01]  /*4be0*/  MOV R93, R88 ;  /* 0x00000058005d7202 */ /* 0x000fe20000000f00 */
[----:B------:R-:W-:Y:S02]  /*4bf0*/  IMAD.MOV.U32 R88, RZ, RZ, R89 ;  /* 0x000000ffff587224 */ /* 0x000fe400078e0059 */
[----:B------:R-:W-:Y:S01]  /*4c00*/  IMAD.MOV.U32 R102, RZ, RZ, R45 ;  /* 0x000000ffff667224 */ /* 0x000fe200078e002d */
[C---:B------:R-:W-:Y:S01]  /*4c10*/  HMMA.16816.F32.BF16 R116, R4.reuse, R60, R32 ;  /* 0x0000003c0474723c */ /* 0x040fe20000041820 */
[----:B------:R-:W-:Y:S01]  /*4c20*/  IMAD.MOV.U32 R89, RZ, RZ, R84 ;  /* 0x000000ffff597224 */ /* 0x000fe200078e0054 */
[----:B------:R-:W-:Y:S01]  /*4c30*/  MOV R84, R85 ;  /* 0x0000005500547202 */ /* 0x000fe20000000f00 */
[----:B------:R-:W-:Y:S02]  /*4c40*/  IMAD.MOV.U32 R85, RZ, RZ, R64 ;  /* 0x000000ffff557224 */ /* 0x000fe400078e0040 */
[----:B------:R-:W-:Y:S01]  /*4c50*/  IMAD.MOV.U32 R64, RZ, RZ, R65 ;  /* 0x000000ffff407224 */ /* 0x000fe200078e0041 */
[----:B------:R-:W-:Y:S01]  /*4c60*/  MOV R65, R205 ;  /* 0x000000cd00417202 */ /* 0x000fe20000000f00 */
[----:B------:R-:W-:Y:S01]  /*4c70*/  IMAD.MOV.U32 R103, RZ, RZ, R104 ;  /* 0x000000ffff677224 */ /* 0x000fe200078e0068 */
[C---:B------:R-:W-:Y:S08]  /*4c80*/  HMMA.16816.F32.BF16 R148, R4.reuse, R72, R28 ;  /* 0x000000480494723c */ /* 0x040ff0000004181c */
[C---:B------:R-:W-:Y:S08]  /*4c90*/  HMMA.16816.F32.BF16 R132, R4.reuse, R68, R24 ;  /* 0x000000440484723c */ /* 0x040ff00000041818 */
[----:B------:R-:W-:Y:S08]  /*4ca0*/  HMMA.16816.F32.BF16 R248, R4, R56, R16 ;  /* 0x0000003804f8723c */ /* 0x000ff00000041810 */
[C---:B------:R-:W-:Y:S08]  /*4cb0*/  HMMA.16816.F32.BF16 R32, R8.reuse, R86, RZ ;  /* 0x000000560820723c */ /* 0x040ff000000418ff */
[C---:B------:R-:W-:Y:S08]  /*4cc0*/  HMMA.16816.F32.BF16 R28, R8.reuse, R90, RZ ;  /* 0x0000005a081c723c */ /* 0x040ff000000418ff */
[C---:B------:R-:W-:Y:S08]  /*4cd0*/  HMMA.16816.F32.BF16 R24, R8.reuse, R94, RZ ;  /* 0x0000005e0818723c */ /* 0x040ff000000418ff */
[C---:B------:R-:W-:Y:S08]  /*4ce0*/  HMMA.16816.F32.BF16 R16, R8.reuse, R106, RZ ;  /* 0x0000006a0810723c */ /* 0x040ff000000418ff */
[----:B------:R-:W-:Y:S07]  /*4cf0*/  HMMA.16816.F32.BF16 R44, R8, R110, RZ ;  /* 0x0000006e082c723c */ /* 0x000fee00000418ff */
[----:B------:R-:W-:Y:S01]  /*4d00*/  FFMA.FTZ R8, R165, c[0x0][0x2d0], -R3 ;  /* 0x0000b400a5087a23 */ /* 0x000fe20000010803 */
[----:B------:R-:W-:Y:S01]  /*4d10*/  HMMA.16816.F32.BF16 R40, R4, R66, R40 ;  /* 0x000000420428723c */ /* 0x000fe20000041828 */
[----:B------:R-:W-:-:S02]  /*4d20*/  IMAD.MOV.U32 R165, RZ, RZ, R204 ;  /* 0x000000ffffa57224 */ /* 0x000fc400078e00cc */
[----:B------:R1:W-:Y:S05]  /*4d30*/  MUFU.EX2 R204, R8 ;  /* 0x0000000800cc7308 */ /* 0x0003ea0000000800 */
[C---:B------:R-:W-:Y:S08]  /*4d40*/  HMMA.16816.F32.BF16 R36, R4.reuse, R50, R36 ;  /* 0x000000320424723c */ /* 0x040ff00000041824 */
[----:B------:R-:W-:Y:S01]  /*4d50*/  HMMA.16816.F32.BF16 R32, R4, R78, R32 ;  /* 0x0000004e0420723c */ /* 0x000fe20000041820 */
[----:B-1----:R-:W-:Y:S01]  /*4d60*/  FFMA.FTZ R8, R164, c[0x0][0x2d0], -R3 ;  /* 0x0000b400a4087a23 */ /* 0x002fe20000010803 */
[----:B------:R-:W-:-:S03]  /*4d70*/  MOV R164, R105 ;  /* 0x0000006900a47202 */ /* 0x000fc60000000f00 */
[----:B------:R1:W-:Y:S03]  /*4d80*/  MUFU.EX2 R205, R8 ;  /* 0x0000000800cd7308 */ /* 0x0003e60000000800 */
[C---:B------:R-:W-:Y:S08]  /*4d90*/  HMMA.16816.F32.BF16 R28, R4.reuse, R62, R28 ;  /* 0x0000003e041c723c */ /* 0x040ff0000004181c */
[----:B------:R-:W-:Y:S01]  /*4da0*/  HMMA.16816.F32.BF16 R72, R4, R74, R24 ;  /* 0x0000004a0448723c */ /* 0x000fe20000041818 */
[----:B------:R-:W-:Y:S01]  /*4db0*/  LDSM.16.MT88.4 R24, [R221+0x1100] ;  /* 0x00110000dd18783b */ /* 0x000fe20000004200 */
[----:B-1----:R-:W-:-:S06]  /*4dc0*/  FFMA.FTZ R8, R161, c[0x0][0x2d0], -R3 ;  /* 0x0000b400a1087a23 */ /* 0x002fcc0000010803 */
[C---:B------:R-:W-:Y:S01]  /*4dd0*/  HMMA.16816.F32.BF16 R68, R4.reuse, R70, R20 ;  /* 0x000000460444723c */ /* 0x040fe20000041814 */
[----:B------:R-:W-:Y:S01]  /*4de0*/  IMAD.MOV.U32 R161, RZ, RZ, R206 ;  /* 0x000000ffffa17224 */ /* 0x000fe200078e00ce */
[----:B------:R-:W-:Y:S01]  /*4df0*/  LDSM.16.MT88.4 R20, [R223+0x1100] ;  /* 0x00110000df14783b */ /* 0x000fe20000004200 */
[----:B------:R1:W-:Y:S05]  /*4e00*/  MUFU.EX2 R206, R8 ;  /* 0x0000000800ce7308 */ /* 0x0003ea0000000800 */
[C---:B------:R-:W-:Y:S01]  /*4e10*/  HMMA.16816.F32.BF16 R52, R4.reuse, R54, R16 ;  /* 0x000000360434723c */ /* 0x040fe20000041810 */
[----:B------:R-:W2:Y:S07]  /*4e20*/  LDSM.16.MT88.4 R16, [R220+0x1100] ;  /* 0x00110000dc10783b */ /* 0x000eae0000004200 */
[----:B------:R-:W-:Y:S01]  /*4e30*/  HMMA.16816.F32.BF16 R44, R4, R58, R44 ;  /* 0x0000003a042c723c */ /* 0x000fe2000004182c */
[----:B-1----:R-:W-:-:S02]  /*4e40*/  FFMA.FTZ R8, R160, c[0x0][0x2d0], -R3 ;  /* 0x0000b400a0087a23 */ /* 0x002fc40000010803 */
[----:B------:R-:W-:Y:S02]  /*4e50*/  IMAD.MOV.U32 R160, RZ, RZ, R207 ;  /* 0x000000ffffa07224 */ /* 0x000fe400078e00cf */
[----:B------:R1:W3:Y:S02]  /*4e60*/  MUFU.EX2 R207, R8 ;  /* 0x0000000800cf7308 */ /* 0x0002e40000000800 */
[----:B------:R-:W-:Y:S01]  /*4e70*/  FFMA.FTZ R4, R168, c[0x0][0x2d0], -R13 ;  /* 0x0000b400a8047a23 */ /* 0x000fe2000001080d */
[----:B------:R-:W-:-:S05]  /*4e80*/  MOV R168, R64 ;  /* 0x0000004000a87202 */ /* 0x000fca0000000f00 */
[----:B------:R4:W-:Y:S01]  /*4e90*/  MUFU.EX2 R64, R4 ;  /* 0x0000000400407308 */ /* 0x0009e20000000800 */
[----:B-1----:R-:W-:Y:S01]  /*4ea0*/  FFMA.FTZ R8, R167, c[0x0][0x2d0], -R0 ;  /* 0x0000b400a7087a23 */ /* 0x002fe20000010800 */
[----:B------:R-:W-:Y:S02]  /*4eb0*/  MOV R167, R172 ;  /* 0x000000ac00a77202 */ /* 0x000fe40000000f00 */
[----:B---3--:R-:W-:-:S04]  /*4ec0*/  F2FP.BF16.PACK_AB R10, R207, R206 ;  /* 0x000000cecf0a723e */ /* 0x008fc800000010ff */
[----:B------:R1:W-:Y:S01]  /*4ed0*/  MUFU.EX2 R172, R8 ;  /* 0x0000000800ac7308 */ /* 0x0003e20000000800 */
[----:B----4-:R-:W-:Y:S02]  /*4ee0*/  FFMA.FTZ R4, R169, c[0x0][0x2d0], -R13 ;  /* 0x0000b400a9047a23 */ /* 0x010fe4000001080d */
[----:B------:R-:W-:-:S05]  /*4ef0*/  IMAD.MOV.U32 R169, RZ, RZ, R65 ;  /* 0x000000ffffa97224 */ /* 0x000fca00078e0041 */
[----:B------:R3:W4:Y:S01]  /*4f00*/  MUFU.EX2 R65, R4 ;  /* 0x0000000400417308 */ /* 0x0007220000000800 */
[----:B-1----:R-:W-:Y:S02]  /*4f10*/  FFMA.FTZ R8, R166, c[0x0][0x2d0], -R0 ;  /* 0x0000b400a6087a23 */ /* 0x002fe40000010800 */
[----:B------:R-:W-:-:S05]  /*4f20*/  IMAD.MOV.U32 R166, RZ, RZ, R173 ;  /* 0x000000ffffa67224 */ /* 0x000fca00078e00ad */
[----:B------:R1:W1:Y:S01]  /*4f30*/  MUFU.EX2 R173, R8 ;  /* 0x0000000800ad7308 */ /* 0x0002620000000800 */
[----:B---3--:R-:W-:Y:S01]  /*4f40*/  FFMA.FTZ R4, R183, c[0x0][0x2d0], -R12 ;  /* 0x0000b400b7047a23 */ /* 0x008fe2000001080c */
[----:B----4-:R-:W-:-:S06]  /*4f50*/  F2FP.BF16.PACK_AB R6, R65, R64 ;  /* 0x000000404106723e */ /* 0x010fcc00000010ff */
[----:B------:R3:W-:Y:S01]  /*4f60*/  MUFU.EX2 R60, R4 ;  /* 0x00000004003c7308 */ /* 0x0007e20000000800 */
[----:B-1----:R-:W-:Y:S01]  /*4f70*/  FFMA.FTZ R8, R163, c[0x0][0x2d0], -R0 ;  /* 0x0000b400a3087a23 */ /* 0x002fe20000010800 */
[----:B------:R-:W-:Y:S01]  /*4f80*/  F2FP.BF16.PACK_AB R9, R173, R172 ;  /* 0x000000acad09723e */ /* 0x000fe200000010ff */
[----:B------:R-:W-:-:S05]  /*4f90*/  IMAD.MOV.U32 R163, RZ, RZ, R174 ;  /* 0x000000ffffa37224 */ /* 0x000fca00078e00ae */
[----:B------:R1:W-:Y:S01]  /*4fa0*/  MUFU.EX2 R174, R8 ;  /* 0x0000000800ae7308 */ /* 0x0003e20000000800 */
[----:B---3--:R-:W-:-:S07]  /*4fb0*/  FFMA.FTZ R4, R182, c[0x0][0x2d0], -R12 ;  /* 0x0000b400b6047a23 */ /* 0x008fce000001080c */
[----:B------:R3:W4:Y:S01]  /*4fc0*/  MUFU.EX2 R61, R4 ;  /* 0x00000004003d7308 */ /* 0x0007220000000800 */
[----:B-1----:R-:W-:Y:S01]  /*4fd0*/  FFMA.FTZ R8, R162, c[0x0][0x2d0], -R0 ;  /* 0x0000b400a2087a23 */ /* 0x002fe20000010800 */
[----:B------:R-:W-:-:S06]  /*4fe0*/  MOV R162, R178 ;  /* 0x000000b200a27202 */ /* 0x000fcc0000000f00 */
        /* <DEDUP_REMOVED lines=9> */
[----:B------:R-:W3:Y:S01]  /*5080*/  MUFU.EX2 R63, R4 ;  /* 0x00000004003f7308 */ /* 0x000ee20000000800 */
[----:B-1----:R-:W-:Y:S02]  /*5090*/  FFMA.FTZ R8, R170, c[0x0][0x2d0], -R13 ;  /* 0x0000b400aa087a23 */ /* 0x002fe4000001080d */
[----:B------:R-:W-:-:S05]  /*50a0*/  IMAD.MOV.U32 R170, RZ, RZ, R93 ;  /* 0x000000ffffaa7224 */ /* 0x000fca00078e005d */
[----:B------:R-:W1:Y:S01]  /*50b0*/  MUFU.EX2 R67, R8 ;  /* 0x0000000800437308 */ /* 0x000e620000000800 */
[----:B---3--:R-:W-:Y:S02]  /*50c0*/  F2FP.BF16.PACK_AB R7, R63, R62 ;  /* 0x0000003e3f07723e */ /* 0x008fe400000010ff */
[----:B-1----:R-:W-:Y:S02]  /*50d0*/  F2FP.BF16.PACK_AB R4, R67, R66 ;  /* 0x000000424304723e */ /* 0x002fe400000010ff */
[----:B------:R-:W-:-:S05]  /*50e0*/  F2FP.BF16.PACK_AB R8, R205, R204 ;  /* 0x000000cccd08723e */ /* 0x000fca00000010ff */
[-C--:B--2---:R-:W-:Y:S07]  /*50f0*/  HMMA.16816.F32.BF16 R180, R4, R16.reuse, R200 ;  /* 0x0000001004b4723c */ /* 0x084fee00000418c8 */
[----:B------:R-:W-:Y:S01]  /*5100*/  IMAD.MOV.U32 R200, RZ, RZ, R88 ;  /* 0x000000ffffc87224 */ /* 0x000fe200078e0058 */
[----:B------:R-:W-:Y:S01]  /*5110*/  HMMA.16816.F32.BF16 R184, R8, R16, R184 ;  /* 0x0000001008b8723c */ /* 0x000fe200000418b8 */
[----:B------:R-:W-:Y:S01]  /*5120*/  IMAD.MOV.U32 R202, RZ, RZ, R49 ;  /* 0x000000ffffca7224 */ /* 0x000fe200078e0031 */
[----:B------:R-:W-:Y:S01]  /*5130*/  MOV R201, R89 ;  /* 0x0000005900c97202 */ /* 0x000fe20000000f00 */
[----:B------:R-:W-:-:S05]  /*5140*/  IMAD.MOV.U32 R203, RZ, RZ, R48 ;  /* 0x000000ffffcb7224 */ /* 0x000fca00078e0030 */
[----:B------:R-:W-:Y:S07]  /*5150*/  HMMA.16816.F32.BF16 R48, R8, R24, R112 ;  /* 0x000000180830723c */ /* 0x000fee0000041870 */
[----:B------:R-:W-:Y:S01]  /*5160*/  IMAD.MOV.U32 R112, RZ, RZ, R200 ;  /* 0x000000ffff707224 */ /* 0x000fe200078e00c8 */
[-C--:B------:R-:W-:Y:S01]  /*5170*/  HMMA.16816.F32.BF16 R188, R4, R18.reuse, R188 ;  /* 0x0000001204bc723c */ /* 0x080fe200000418bc */
        /* <DEDUP_REMOVED lines=8> */
[----:B------:R-:W2:Y:S01]  /*5200*/  LDL.LU R81, [R1] ;  /* 0x0000000001517983 */ /* 0x000ea20000300800 */
[----:B------:R-:W-:Y:S01]  /*5210*/  IMAD.MOV.U32 R115, RZ, RZ, R85 ;  /* 0x000000ffff737224 */ /* 0x000fe200078e0055 */
[----:B------:R-:W-:Y:S01]  /*5220*/  MOV R113, R201 ;  /* 0x000000c900717202 */ /* 0x000fe20000000f00 */
[----:B------:R-:W-:Y:S01]  /*5230*/  IMAD.MOV.U32 R201, RZ, RZ, R203 ;  /* 0x000000ffffc97224 */ /* 0x000fe200078e00cb */
[----:B------:R-:W1:Y:S01]  /*5240*/  LDSM.16.MT88.4 R16, [R222+0x1100] ;  /* 0x00110000de10783b */ /* 0x000e620000004200 */
[----:B------:R-:W-:-:S02]  /*5250*/  IMAD.MOV.U32 R203, RZ, RZ, R168 ;  /* 0x000000ffffcb7224 */ /* 0x000fc400078e00a8 */
[----:B------:R-:W-:Y:S01]  /*5260*/  HMMA.16816.F32.BF16 R56, R4, R24, R216 ;  /* 0x000000180438723c */ /* 0x000fe200000418d8 */
[----:B------:R-:W-:Y:S01]  /*5270*/  IMAD.MOV.U32 R168, RZ, RZ, R163 ;  /* 0x000000ffffa87224 */ /* 0x000fe200078e00a3 */
[----:B------:R-:W-:Y:S01]  /*5280*/  MOV R163, R161 ;  /* 0x000000a100a37202 */ /* 0x000fe20000000f00 */
[----:B------:R-:W-:-:S04]  /*5290*/  IMAD.MOV.U32 R161, RZ, RZ, R103 ;  /* 0x000000ffffa17224 */ /* 0x000fc800078e0067 */
[----:B------:R-:W-:Y:S01]  /*52a0*/  IMAD.MOV.U32 R216, RZ, RZ, R247 ;  /* 0x000000ffffd87224 */ /* 0x000fe200078e00f7 */
[----:B------:R-:W-:Y:S01]  /*52b0*/  HMMA.16816.F32.BF16 R76, R4, R26, R120 ;  /* 0x0000001a044c723c */ /* 0x000fe20000041878 */
[----:B------:R-:W-:Y:S01]  /*52c0*/  MOV R217, R246 ;  /* 0x000000f600d97202 */ /* 0x000fe20000000f00 */
[----:B------:R-:W-:Y:S02]  /*52d0*/  IMAD.MOV.U32 R218, RZ, RZ, R245 ;  /* 0x000000ffffda7224 */ /* 0x000fe400078e00f5 */
[----:B------:R-:W-:-:S04]  /*52e0*/  IMAD.MOV.U32 R219, RZ, RZ, R244 ;  /* 0x000000ffffdb7224 */ /* 0x000fc800078e00f4 */
[C---:B------:R-:W-:Y:S01]  /*52f0*/  HMMA.16816.F32.BF16 R36, R8.reuse, R26, R36 ;  /* 0x0000001a0824723c */ /* 0x040fe20000041824 */
[----:B------:R-:W3:Y:S07]  /*5300*/  LDSM.16.MT88.4 R24, [R220+0x3100] ;  /* 0x00310000dc18783b */ /* 0x000eee0000004200 */
[-C--:B------:R-:W-:Y:S08]  /*5310*/  HMMA.16816.F32.BF16 R84, R8, R20.reuse, R96 ;  /* 0x000000140854723c */ /* 0x080ff00000041860 */
[C---:B------:R-:W-:Y:S08]  /*5320*/  HMMA.16816.F32.BF16 R88, R4.reuse, R20, R152 ;  /* 0x000000140458723c */ /* 0x040ff00000041898 */
[-C--:B-1----:R-:W-:Y:S08]  /*5330*/  HMMA.16816.F32.BF16 R104, R4, R16.reuse, R240 ;  /* 0x000000100468723c */ /* 0x082ff000000418f0 */
[----:B------:R-:W-:Y:S08]  /*5340*/  HMMA.16816.F32.BF16 R244, R8, R16, R116 ;  /* 0x0000001008f4723c */ /* 0x000ff00000041874 */
[-C--:B------:R-:W-:Y:S08]  /*5350*/  HMMA.16816.F32.BF16 R108, R4, R18.reuse, R140 ;  /* 0x00000012046c723c */ /* 0x080ff0000004188c */
[----:B------:R-:W-:Y:S01]  /*5360*/  HMMA.16816.F32.BF16 R240, R8, R18, R28 ;  /* 0x0000001208f0723c */ /* 0x000fe2000004181c */
[----:B------:R-:W1:Y:S04]  /*5370*/  LDSM.16.MT88.4 R16, [R223+0x3100] ;  /* 0x00310000df10783b */ /* 0x000e680000004200 */
[----:B------:R-:W-:Y:S03]  /*5380*/  LDSM.16.MT88.4 R28, [R222+0x3100] ;  /* 0x00310000de1c783b */ /* 0x000fe60000004200 */
[-C--:B------:R-:W-:Y:S08]  /*5390*/  HMMA.16816.F32.BF16 R92, R4, R22.reuse, R124 ;  /* 0x00000016045c723c */ /* 0x080ff0000004187c */
[----:B------:R-:W-:Y:S01]  /*53a0*/  HMMA.16816.F32.BF16 R32, R8, R22, R32 ;  /* 0x000000160820723c */ /* 0x000fe20000041820 */
[----:B------:R-:W4:Y:S01]  /*53b0*/  LDSM.16.MT88.4 R20, [R221+0x3100] ;  /* 0x00310000dd14783b */ /* 0x000f220000004200 */
[----:B------:R-:W-:-:S06]  /*53c0*/  IMAD.MOV.U32 R98, RZ, RZ, R112 ;  /* 0x000000ffff627224 */ /* 0x000fcc00078e0070 */
[----:B---3--:R-:W-:Y:S01]  /*53d0*/  HMMA.16816.F32.BF16 R120, R4, R24, R216 ;  /* 0x000000180478723c */ /* 0x008fe200000418d8 */
[----:B------:R-:W-:-:S06]  /*53e0*/  IMAD.MOV.U32 R99, RZ, RZ, R113 ;  /* 0x000000ffff637224 */ /* 0x000fcc00078e0071 */
        /* <DEDUP_REMOVED lines=16> */
[----:B------:R-:W-:-:S02]  /*54f0*/  IMAD.MOV.U32 R219, RZ, RZ, R115 ;  /* 0x000000ffffdb7224 */ /* 0x000fc400078e0073 */
[----:B------:R-:W-:Y:S01]  /*5500*/  IMAD.MOV.U32 R112, RZ, RZ, R169 ;  /* 0x000000ffff707224 */ /* 0x000fe200078e00a9 */
[----:B------:R-:W-:Y:S01]  /*5510*/  MOV R169, R162 ;  /* 0x000000a200a97202 */ /* 0x000fe20000000f00 */
[----:B------:R-:W-:Y:S01]  /*5520*/  IMAD.MOV.U32 R101, RZ, RZ, R238 ;  /* 0x000000ffff657224 */ /* 0x000fe200078e00ee */
[C---:B-1----:R-:W-:Y:S01]  /*5530*/  HMMA.16816.F32.BF16 R152, R4.reuse, R16, R96 ;  /* 0x000000100498723c */ /* 0x042fe20000041860 */
        /* <DEDUP_REMOVED lines=9> */
[C---:B----4-:R-:W-:Y:S01]  /*55d0*/  HMMA.16816.F32.BF16 R136, R4.reuse, R20, R136 ;  /* 0x000000140488723c */ /* 0x050fe20000041888 */
[----:B------:R-:W-:Y:S01]  /*55e0*/  IMAD.MOV.U32 R163, RZ, RZ, R161 ;  /* 0x000000ffffa37224 */ /* 0x000fe200078e00a1 */
[----:B------:R-:W-:Y:S01]  /*55f0*/  MOV R161, R103 ;  /* 0x0000006700a17202 */ /* 0x000fe20000000f00 */
[----:B------:R-:W-:Y:S01]  /*5600*/  IMAD.MOV.U32 R167, RZ, RZ, R165 ;  /* 0x000000ffffa77224 */ /* 0x000fe200078e00a5 */
[----:B------:R1:W5:Y:S01]  /*5610*/  LDL.LU R239, [R1+0x84] ;  /* 0x0000840001ef7983 */ /* 0x0003620000300800 */
[----:B------:R-:W-:Y:S01]  /*5620*/  IMAD.MOV.U32 R160, RZ, RZ, R102 ;  /* 0x000000ffffa07224 */ /* 0x000fe200078e0066 */
[----:B------:R-:W-:Y:S01]  /*5630*/  MOV R102, R237 ;  /* 0x000000ed00667202 */ /* 0x000fe20000000f00 */
[----:B------:R-:W-:Y:S01]  /*5640*/  IMAD.MOV.U32 R164, RZ, RZ, R100 ;  /* 0x000000ffffa47224 */ /* 0x000fe200078e0064 */
[----:B------:R-:W-:Y:S01]  /*5650*/  HMMA.16816.F32.BF16 R200, R4, R28, R200 ;  /* 0x0000001c04c8723c */ /* 0x000fe200000418c8 */
[----:B------:R-:W-:-:S02]  /*5660*/  IMAD.MOV.U32 R165, RZ, RZ, R101 ;  /* 0x000000ffffa57224 */ /* 0x000fc400078e0065 */
[----:B------:R-:W-:Y:S02]  /*5670*/  IMAD.MOV.U32 R98, RZ, RZ, R218 ;  /* 0x000000ffff627224 */ /* 0x000fe400078e00da */
        /* <DEDUP_REMOVED lines=86> */
[----:B------:R1:W5:Y:S03]  /*5be0*/  LDL.LU R234, [R1+0x70] ;  /* 0x0000700001ea7983 */ /* 0x0003660000300800 */
[----:B------:R-:W-:Y:S01]  /*5bf0*/  MOV R119, R99 ;  /* 0x0000006300777202 */ /* 0x000fe20000000f00 */
[----:B------:R-:W-:Y:S01]  /*5c00*/  IMAD.MOV.U32 R99, RZ, RZ, R160 ;  /* 0x000000ffff637224 */ /* 0x000fe200078e00a0 */
[----:B------:R-:W-:Y:S01]  /*5c10*/  MOV R160, R103 ;  /* 0x0000006700a07202 */ /* 0x000fe20000000f00 */
[----:B------:R-:W-:Y:S01]  /*5c20*/  IMAD.MOV.U32 R97, RZ, RZ, R100 ;  /* 0x000000ffff617224 */ /* 0x000fe200078e0064 */
[----:B------:R-:W-:Y:S01]  /*5c30*/  MOV R96, R101 ;  /* 0x0000006500607202 */ /* 0x000fe20000000f00 */
[-C--:B------:R-:W-:Y:S01]  /*5c40*/  HMMA.16816.F32.BF16 R44, R8, R30.reuse, R44 ;  /* 0x0000001e082c723c */ /* 0x080fe2000004182c */
[----:B------:R-:W-:Y:S01]  /*5c50*/  IMAD.MOV.U32 R130, RZ, RZ, R227 ;  /* 0x000000ffff827224 */ /* 0x000fe200078e00e3 */
[----:B------:R1:W5:Y:S04]  /*5c60*/  LDL.LU R233, [R1+0x6c] ;  /* 0x00006c0001e97983 */ /* 0x0003680000300800 */
[----:B------:R1:W5:Y:S02]  /*5c70*/  LDL.LU R232, [R1+0x68] ;  /* 0x0000680001e87983 */ /* 0x0003640000300800 */
[----:B------:R-:W-:Y:S02]  /*5c80*/  HMMA.16816.F32.BF16 R100, R4, R30, R208 ;  /* 0x0000001e0464723c */ /* 0x000fe400000418d0 */
[----:B------:R1:W5:Y:S04]  /*5c90*/  LDL.LU R231, [R1+0x64] ;  /* 0x0000640001e77983 */ /* 0x0003680000300800 */
[----:B------:R1:W5:Y:S01]  /*5ca0*/  LDL.LU R230, [R1+0x60] ;  /* 0x0000600001e67983 */ /* 0x0003620000300800 */
[----:B------:R-:W-:Y:S01]  /*5cb0*/  IMAD.MOV.U32 R210, RZ, RZ, R119 ;  /* 0x000000ffffd27224 */ /* 0x000fe200078e0077 */
[----:B------:R-:W-:Y:S01]  /*5cc0*/  MOV R211, R216 ;  /* 0x000000d800d37202 */ /* 0x000fe20000000f00 */
[----:B------:R-:W-:Y:S01]  /*5cd0*/  IMAD.MOV.U32 R7, RZ, RZ, R217 ;  /* 0x000000ffff077224 */ /* 0x000fe200078e00d9 */
[----:B------:R-:W-:Y:S01]  /*5ce0*/  MOV R5, R218 ;  /* 0x000000da00057202 */ /* 0x000fe20000000f00 */
[----:B------:R-:W-:-:S02]  /*5cf0*/  IMAD.MOV.U32 R6, RZ, RZ, R219 ;  /* 0x000000ffff067224 */ /* 0x000fc400078e00db */
[----:B------:R-:W-:Y:S01]  /*5d00*/  FFMA.FTZ R4, R198, c[0x0][0x2d0], -R3 ;  /* 0x0000b400c6047a23 */ /* 0x000fe20000010803 */
[C---:B------:R-:W-:Y:S01]  /*5d10*/  HMMA.16816.F32.BF16 R216, R8.reuse, R26, R72 ;  /* 0x0000001a08d8723c */ /* 0x040fe20000041848 */
[----:B------:R-:W-:Y:S01]  /*5d20*/  IMAD.MOV.U32 R31, RZ, RZ, R167 ;  /* 0x000000ffff1f7224 */ /* 0x000fe200078e00a7 */
[----:B------:R-:W-:Y:S01]  /*5d30*/  MOV R30, R164 ;  /* 0x000000a4001e7202 */ /* 0x000fe20000000f00 */
[----:B------:R1:W5:Y:S04]  /*5d40*/  LDL.LU R229, [R1+0x5c] ;  /* 0x00005c0001e57983 */ /* 0x0003680000300800 */
[----:B------:R-:W-:Y:S01]  /*5d50*/  MOV R74, R210 ;  /* 0x000000d2004a7202 */ /* 0x000fe20000000f00 */
[----:B------:R-:W-:Y:S01]  /*5d60*/  IMAD.MOV.U32 R75, RZ, RZ, R211 ;  /* 0x000000ffff4b7224 */ /* 0x000fe200078e00d3 */
[C---:B------:R-:W-:Y:S01]  /*5d70*/  HMMA.16816.F32.BF16 R116, R8.reuse, R24, R148 ;  /* 0x000000180874723c */ /* 0x040fe20000041894 */
[----:B------:R1:W5:Y:S04]  /*5d80*/  LDL.LU R228, [R1+0x58] ;  /* 0x0000580001e47983 */ /* 0x0003680000300800 */
[----:B------:R1:W5:Y:S03]  /*5d90*/  LDL.LU R227, [R1+0x54] ;  /* 0x0000540001e37983 */ /* 0x0003660000300800 */
[C---:B------:R-:W-:Y:S01]  /*5da0*/  HMMA.16816.F32.BF16 R208, R8.reuse, R22, R68 ;  /* 0x0000001608d0723c */ /* 0x040fe20000041844 */
[----:B------:R3:W-:Y:S01]  /*5db0*/  MUFU.EX2 R23, R4 ;  /* 0x0000000400177308 */ /* 0x0007e20000000800 */
[----:B------:R1:W5:Y:S04]  /*5dc0*/  LDL.LU R226, [R1+0x50] ;  /* 0x0000500001e27983 */ /* 0x0003680000300800 */
[----:B------:R1:W5:Y:S02]  /*5dd0*/  LDL.LU R225, [R1+0x4c] ;  /* 0x00004c0001e17983 */ /* 0x0003640000300800 */
[----:B------:R-:W-:Y:S02]  /*5de0*/  HMMA.16816.F32.BF16 R148, R8, R16, R144 ;  /* 0x000000100894723c */ /* 0x000fe40000041890 */
[----:B------:R-:W-:Y:S04]  /*5df0*/  LDSM.16.MT88.4 R144, [R221+0x3900] ;  /* 0x00390000dd90783b */ /* 0x000fe80000004200 */
[----:B------:R1:W5:Y:S01]  /*5e00*/  LDL.LU R224, [R1+0x48] ;  /* 0x0000480001e07983 */ /* 0x0003620000300800 */
[----:B---3--:R-:W-:-:S03]  /*5e10*/  FFMA.FTZ R4, R197, c[0x0][0x2d0], -R3 ;  /* 0x0000b400c5047a23 */ /* 0x008fc60000010803 */
[----:B------:R1:W5:Y:S01]  /*5e20*/  LDL.LU R179, [R1+0x44] ;  /* 0x0000440001b37983 */ /* 0x0003620000300800 */
[----:B------:R3:W4:Y:S02]  /*5e30*/  MUFU.EX2 R24, R4 ;  /* 0x0000000400187308 */ /* 0x0007240000000800 */
[--C-:B---3--:R-:W-:Y:S02]  /*5e40*/  FFMA.FTZ R4, R199, c[0x0][0x2d0], -R3.reuse ;  /* 0x0000b400c7047a23 */ /* 0x108fe40000010803 */
[----:B------:R-:W-:-:S04]  /*5e50*/  FFMA.FTZ R3, R196, c[0x0][0x2d0], -R3 ;  /* 0x0000b400c4037a23 */ /* 0x000fc80000010803 */
[----:B------:R3:W-:Y:S02]  /*5e60*/  MUFU.EX2 R25, R3 ;  /* 0x0000000300197308 */ /* 0x0007e40000000800 */
[----:B---3--:R-:W-:-:S06]  /*5e70*/  FFMA.FTZ R3, R195, c[0x0][0x2d0], -R0 ;  /* 0x0000b400c3037a23 */ /* 0x008fcc0000010800 */
[----:B------:R3:W-:Y:S02]  /*5e80*/  MUFU.EX2 R20, R3 ;  /* 0x0000000300147308 */ /* 0x0007e40000000800 */
[----:B---3--:R-:W-:-:S06]  /*5e90*/  FFMA.FTZ R3, R194, c[0x0][0x2d0], -R0 ;  /* 0x0000b400c2037a23 */ /* 0x008fcc0000010800 */
[----:B------:R3:W1:Y:S02]  /*5ea0*/  MUFU.EX2 R21, R3 ;  /* 0x0000000300157308 */ /* 0x0006640000000800 */
[--C-:B---3--:R-:W-:Y:S02]  /*5eb0*/  FFMA.FTZ R3, R193, c[0x0][0x2d0], -R0.reuse ;  /* 0x0000b400c1037a23 */ /* 0x108fe40000010800 */
[----:B------:R-:W-:Y:S02]  /*5ec0*/  FFMA.FTZ R0, R192, c[0x0][0x2d0], -R0 ;  /* 0x0000b400c0007a23 */ /* 0x000fe40000010800 */
[----:B------:R-:W3:Y:S02]  /*5ed0*/  LDSM.16.MT88.4 R192, [R220+0x1900] ;  /* 0x00190000dcc0783b */ /* 0x000ee40000004200 */
[----:B------:R1:W-:Y:S02]  /*5ee0*/  MUFU.EX2 R19, R0 ;  /* 0x0000000000137308 */ /* 0x0003e40000000800 */
[----:B-1----:R-:W-:-:S06]  /*5ef0*/  FFMA.FTZ R0, R74, c[0x0][0x2d0], -R13 ;  /* 0x0000b4004a007a23 */ /* 0x002fcc000001080d */
[----:B------:R1:W-:Y:S02]  /*5f00*/  MUFU.EX2 R16, R0 ;  /* 0x0000000000107308 */ /* 0x0003e40000000800 */
[----:B-1----:R-:W-:-:S06]  /*5f10*/  FFMA.FTZ R0, R75, c[0x0][0x2d0], -R13 ;  /* 0x0000b4004b007a23 */ /* 0x002fcc000001080d */
[----:B------:R1:W-:Y:S02]  /*5f20*/  MUFU.EX2 R17, R0 ;  /* 0x0000000000117308 */ /* 0x0003e40000000800 */
[----:B-1----:R-:W-:Y:S01]  /*5f30*/  FFMA.FTZ R0, R5, c[0x0][0x2d0], -R13 ;  /* 0x0000b40005007a23 */ /* 0x002fe2000001080d */
[----:B------:R-:W-:Y:S02]  /*5f40*/  MOV R5, R7 ;  /* 0x0000000700057202 */ /* 0x000fe40000000f00 */
[----:B------:R-:W-:-:S03]  /*5f50*/  MOV R7, R97 ;  /* 0x0000006100077202 */ /* 0x000fc60000000f00 */
[----:B------:R1:W-:Y:S01]  /*5f60*/  MUFU.EX2 R18, R0 ;  /* 0x0000000000127308 */ /* 0x0003e20000000800 */
[----:B------:R-:W-:Y:S02]  /*5f70*/  MOV R97, R99 ;  /* 0x0000006300617202 */ /* 0x000fe40000000f00 */
[----:B------:R-:W-:Y:S01]  /*5f80*/  MOV R99, R113 ;  /* 0x0000007100637202 */ /* 0x000fe20000000f00 */
[----:B------:R-:W-:Y:S02]  /*5f90*/  IMAD.MOV.U32 R113, RZ, RZ, R168 ;  /* 0x000000ffff717224 */ /* 0x000fe400078e00a8 */
[----:B------:R-:W-:Y:S02]  /*5fa0*/  IMAD.MOV.U32 R168, RZ, RZ, R15 ;  /* 0x000000ffffa87224 */ /* 0x000fe400078e000f */
[----:B-1----:R-:W-:-:S04]  /*5fb0*/  FFMA.FTZ R0, R6, c[0x0][0x2d0], -R13 ;  /* 0x0000b40006007a23 */ /* 0x002fc8000001080d */
[----:B------:R1:W-:Y:S01]  /*5fc0*/  MUFU.EX2 R15, R0 ;  /* 0x00000000000f7308 */ /* 0x0003e20000000800 */
[----:B------:R-:W-:Y:S01]  /*5fd0*/  HMMA.16816.F32.BF16 R196, R8, R28, R248 ;  /* 0x0000001c08c4723c */ /* 0x000fe200000418f8 */
[----:B-1----:R-:W-:-:S06]  /*5fe0*/  FFMA.FTZ R0, R83, c[0x0][0x2d0], -R12 ;  /* 0x0000b40053007a23 */ /* 0x002fcc000001080c */
[----:B------:R1:W-:Y:S01]  /*5ff0*/  MUFU.EX2 R27, R0 ;  /* 0x00000000001b7308 */ /* 0x0003e20000000800 */
[----:B------:R-:W-:-:S07]  /*6000*/  FADD.FTZ R9, R212, R14 ;  /* 0x0000000ed4097221 */ /* 0x000fce0000010000 */
[----:B------:R2:W-:Y:S01]  /*6010*/  MUFU.EX2 R22, R3 ;  /* 0x0000000300167308 */ /* 0x0005e20000000800 */
[----:B-1----:R-:W-:-:S07]  /*6020*/  FFMA.FTZ R0, R80, c[0x0][0x2d0], -R12 ;  /* 0x0000b40050007a23 */ /* 0x002fce000001080c */
[----:B------:R1:W-:Y:S01]  /*6030*/  MUFU.EX2 R13, R0 ;  /* 0x00000000000d7308 */ /* 0x0003e20000000800 */
[----:B--2---:R-:W-:-:S07]  /*6040*/  FFMA.FTZ R3, R81, c[0x0][0x2d0], -R12 ;  /* 0x0000b40051037a23 */ /* 0x004fce000001080c */
[----:B------:R-:W2:Y:S01]  /*6050*/  MUFU.EX2 R26, R4 ;  /* 0x00000004001a7308 */ /* 0x000ea20000000800 */
[----:B-1----:R-:W-:-:S07]  /*6060*/  FFMA.FTZ R0, R5, c[0x0][0x2d0], -R12 ;  /* 0x0000b40005007a23 */ /* 0x002fce000001080c */
[----:B------:R-:W-:Y:S01]  /*6070*/  MUFU.EX2 R12, R3 ;  /* 0x00000003000c7308 */ /* 0x000fe20000000800 */
[----:B------:R-:W-:-:S07]  /*6080*/  IMAD.MOV.U32 R6, RZ, RZ, R96 ;  /* 0x000000ffff067224 */ /* 0x000fce00078e0060 */
[----:B------:R-:W1:Y:S01]  /*6090*/  MUFU.EX2 R14, R0 ;  /* 0x00000000000e7308 */ /* 0x000e620000000800 */
[----:B------:R-:W-:Y:S02]  /*60a0*/  IMAD.MOV.U32 R96, RZ, RZ, R98 ;  /* 0x000000ffff607224 */ /* 0x000fe400078e0062 */
[----:B------:R-:W-:Y:S02]  /*60b0*/  IMAD.MOV.U32 R98, RZ, RZ, R112 ;  /* 0x000000ffff627224 */ /* 0x000fe400078e0070 */
[----:B------:R-:W-:Y:S01]  /*60c0*/  IMAD.MOV.U32 R112, RZ, RZ, R114 ;  /* 0x000000ffff707224 */ /* 0x000fe200078e0072 */
[----:B------:R-:W-:Y:S02]  /*60d0*/  MOV R114, R169 ;  /* 0x000000a900727202 */ /* 0x000fe40000000f00 */
[----:B------:R-:W-:Y:S02]  /*60e0*/  MOV R169, R82 ;  /* 0x0000005200a97202 */ /* 0x000fe40000000f00 */
[----:B------:R-:W3:Y:S01]  /*60f0*/  LDSM.16.MT88.4 R80, [R221+0x1900] ;  /* 0x00190000dd50783b */ /* 0x000ee20000004200 */
        /* <DEDUP_REMOVED lines=9> */
[----:B----4-:R-:W-:Y:S02]  /*6190*/  F2FP.BF16.PACK_AB R168, R24, R23 ;  /* 0x0000001718a8723e */ /* 0x010fe400000010ff */
[----:B------:R-:W-:Y:S02]  /*61a0*/  F2FP.BF16.PACK_AB R169, R21, R20 ;  /* 0x0000001415a9723e */ /* 0x000fe400000010ff */
[----:B--2---:R-:W-:Y:S02]  /*61b0*/  F2FP.BF16.PACK_AB R170, R25, R26 ;  /* 0x0000001a19aa723e */ /* 0x004fe400000010ff */
[----:B------:R-:W-:Y:S02]  /*61c0*/  F2FP.BF16.PACK_AB R171, R19, R22 ;  /* 0x0000001613ab723e */ /* 0x000fe400000010ff */
[----:B------:R-:W-:Y:S02]  /*61d0*/  F2FP.BF16.PACK_AB R164, R17, R16 ;  /* 0x0000001011a4723e */ /* 0x000fe400000010ff */
[----:B------:R-:W-:-:S02]  /*61e0*/  F2FP.BF16.PACK_AB R165, R13, R27 ;  /* 0x0000001b0da5723e */ /* 0x000fc400000010ff */
[----:B------:R-:W-:Y:S02]  /*61f0*/  F2FP.BF16.PACK_AB R166, R15, R18 ;  /* 0x000000120fa6723e */ /* 0x000fe400000010ff */
[----:B-1----:R-:W-:Y:S01]  /*6200*/  F2FP.BF16.PACK_AB R167, R14, R12 ;  /* 0x0000000c0ea7723e */ /* 0x002fe200000010ff */
[-C--:B---3--:R-:W-:Y:S08]  /*6210*/  HMMA.16816.F32.BF16 R184, R168, R192.reuse, R184 ;  /* 0x000000c0a8b8723c */ /* 0x088ff000000418b8 */
[C---:B------:R-:W-:Y:S08]  /*6220*/  HMMA.16816.F32.BF16 R180, R164.reuse, R192, R180 ;  /* 0x000000c0a4b4723c */ /* 0x040ff000000418b4 */
[-C--:B------:R-:W-:Y:S08]  /*6230*/  HMMA.16816.F32.BF16 R188, R164, R194.reuse, R188 ;  /* 0x000000c2a4bc723c */ /* 0x080ff000000418bc */
[----:B------:R-:W-:Y:S07]  /*6240*/  HMMA.16816.F32.BF16 R192, R168, R194, R40 ;  /* 0x000000c2a8c0723c */ /* 0x000fee0000041828 */
[----:B------:R-:W-:Y:S01]  /*6250*/  MOV R43, R5 ;  /* 0x00000005002b7202 */ /* 0x000fe20000000f00 */
[----:B------:R-:W-:Y:S01]  /*6260*/  IMAD.MOV.U32 R42, RZ, RZ, R6 ;  /* 0x000000ffff2a7224 */ /* 0x000fe200078e0006 */
[----:B------:R-:W-:-:S02]  /*6270*/  MOV R41, R7 ;  /* 0x0000000700297202 */ /* 0x000fc40000000f00 */
        /* <DEDUP_REMOVED lines=10> */
[----:B------:R-:W-:Y:S01]  /*6320*/  HMMA.16816.F32.BF16 R72, R164, R80, R56 ;  /* 0x00000050a448723c */ /* 0x000fe20000041838 */
[----:B------:R-:W-:Y:S01]  /*6330*/  MOV R0, R131 ;  /* 0x0000008300007202 */ /* 0x000fe20000000f00 */
[----:B------:R-:W-:Y:S01]  /*6340*/  FADD.FTZ R11, R70, R69 ;  /* 0x00000045460b7221 */ /* 0x000fe20000010000 */
[----:B------:R-:W2:Y:S01]  /*6350*/  LDSM.16.MT88.4 R96, [R223+0x1900] ;  /* 0x00190000df60783b */ /* 0x000ea20000004200 */
[----:B------:R-:W-:-:S03]  /*6360*/  IMAD.MOV.U32 R251, RZ, RZ, R71 ;  /* 0x000000fffffb7224 */ /* 0x000fc600078e0047 */
[----:B------:R-:W-:Y:S01]  /*6370*/  IMAD.MOV.U32 R58, RZ, RZ, R130 ;  /* 0x000000ffff3a7224 */ /* 0x000fe200078e0082 */
[----:B------:R-:W-:Y:S01]  /*6380*/  HMMA.16816.F32.BF16 R68, R168, R80, R48 ;  /* 0x00000050a844723c */ /* 0x000fe20000041830 */
[----:B------:R-:W-:Y:S02]  /*6390*/  IMAD.MOV.U32 R10, RZ, RZ, R162 ;  /* 0x000000ffff0a7224 */ /* 0x000fe400078e00a2 */
[----:B------:R-:W-:Y:S02]  /*63a0*/  FADD.FTZ R3, R3, R58 ;  /* 0x0000003a03037221 */ /* 0x000fe40000010000 */
[----:B------:R-:W-:Y:S02]  /*63b0*/  FADD.FTZ R0, R0, R9 ;  /* 0x0000000900007221 */ /* 0x000fe40000010000 */
[----:B------:R-:W-:Y:S01]  /*63c0*/  MOV R49, R115 ;  /* 0x0000007300317202 */ /* 0x000fe20000000f00 */
[----:B------:R-:W-:Y:S01]  /*63d0*/  FADD.FTZ R8, R129, R128 ;  /* 0x0000008081087221 */ /* 0x000fe20000010000 */
[----:B------:R-:W-:Y:S01]  /*63e0*/  MOV R48, R163 ;  /* 0x000000a300307202 */ /* 0x000fe20000000f00 */
[----:B------:R-:W-:-:S02]  /*63f0*/  IMAD.MOV.U32 R59, RZ, RZ, R160 ;  /* 0x000000ffff3b7224 */ /* 0x000fc400078e00a0 */
[----:B------:R-:W-:Y:S01]  /*6400*/  IMAD.MOV.U32 R40, RZ, RZ, R112 ;  /* 0x000000ffff287224 */ /* 0x000fe200078e0070 */
[----:B------:R-:W-:Y:S01]  /*6410*/  MOV R51, R113 ;  /* 0x0000007100337202 */ /* 0x000fe20000000f00 */
[----:B------:R-:W-:Y:S01]  /*6420*/  FADD.FTZ R10, R10, R3 ;  /* 0x000000030a0a7221 */ /* 0x000fe20000010000 */
[----:B------:R-:W-:Y:S01]  /*6430*/  LDSM.16.MT88.4 R128, [R220+0x3900] ;  /* 0x00390000dc80783b */ /* 0x000fe20000004200 */
[----:B------:R-:W-:Y:S02]  /*6440*/  FADD.FTZ R9, R49, R0 ;  /* 0x0000000031097221 */ /* 0x000fe40000010000 */
[----:B------:R-:W-:Y:S01]  /*6450*/  IMAD.MOV.U32 R50, RZ, RZ, R114 ;  /* 0x000000ffff327224 */ /* 0x000fe200078e0072 */
[----:B------:R-:W-:Y:S01]  /*6460*/  LDSM.16.MT88.4 R160, [R223+0x3900] ;  /* 0x00390000dfa0783b */ /* 0x000fe20000004200 */
[----:B------:R-:W-:Y:S01]  /*6470*/  FADD.FTZ R8, R59, R8 ;  /* 0x000000083b087221 */ /* 0x000fe20000010000 */
[----:B-1----:R-:W-:Y:S01]  /*6480*/  HMMA.16816.F32.BF16 R200, R164, R4, R200 ;  /* 0x00000004a4c8723c */ /* 0x002fe200000418c8 */
[----:B------:R-:W-:Y:S01]  /*6490*/  FADD.FTZ R11, R48, R11 ;  /* 0x0000000b300b7221 */ /* 0x000fe20000010000 */
[----:B------:R-:W1:Y:S01]  /*64a0*/  LDSM.16.MT88.4 R112, [R222+0x1900] ;  /* 0x00190000de70783b */ /* 0x000e620000004200 */
[----:B------:R-:W-:-:S02]  /*64b0*/  FADD.FTZ R0, R40, R10 ;  /* 0x0000000a28007221 */ /* 0x000fc40000010000 */
[----:B------:R-:W-:-:S03]  /*64c0*/  FADD.FTZ R9, R41, R9 ;  /* 0x0000000929097221 */ /* 0x000fc60000010000 */
        /* <DEDUP_REMOVED lines=46> */
[----:B--2---:R-:W-:Y:S01]  /*67b0*/  HMMA.16816.F32.BF16 R88, R164, R96, R88 ;  /* 0x00000060a458723c */ /* 0x004fe20000041858 */
[----:B------:R-:W-:Y:S02]  /*67c0*/  FADD.FTZ R5, R12, R5 ;  /* 0x000000050c057221 */ /* 0x000fe40000010000 */
[----:B------:R-:W-:-:S05]  /*67d0*/  FADD.FTZ R4, R18, R4 ;  /* 0x0000000412047221 */ /* 0x000fca0000010000 */
[C---:B------:R-:W-:Y:S01]  /*67e0*/  HMMA.16816.F32.BF16 R92, R164.reuse, R98, R92 ;  /* 0x00000062a45c723c */ /* 0x040fe2000004185c */
[----:B------:R2:W-:Y:S07]  /*67f0*/  STL [R1+0x4], R0 ;  /* 0x0000040001007387 */ /* 0x0005ee0000100800 */
[C---:B-1----:R-:W-:Y:S08]  /*6800*/  HMMA.16816.F32.BF16 R104, R164.reuse, R112, R104 ;  /* 0x00000070a468723c */ /* 0x042ff00000041868 */
[C---:B------:R-:W-:Y:S08]  /*6810*/  HMMA.16816.F32.BF16 R108, R164.reuse, R114, R108 ;  /* 0x00000072a46c723c */ /* 0x040ff0000004186c */
[----:B------:R-:W-:Y:S01]  /*6820*/  HMMA.16816.F32.BF16 R120, R164, R128, R120 ;  /* 0x00000080a478723c */ /* 0x000fe20000041878 */
[----:B--2---:R-:W-:-:S07]  /*6830*/  FADD.FTZ R0, R14, R5 ;  /* 0x000000050e007221 */ /* 0x004fce0000010000 */
        /* <DEDUP_REMOVED lines=25> */
[----:B------:R-:W3:Y:S04]  /*69d0*/  LDL.64 R28, [R1+0x38] ;  /* 0x00003800011c7983 */ /* 0x000ee80000100a00 */
[----:B------:R-:W4:Y:S04]  /*69e0*/  LDL R249, [R1+0x24] ;  /* 0x0000240001f97983 */ /* 0x000f280000100800 */
[----:B------:R-:W4:Y:S01]  /*69f0*/  LDL.64 R250, [R1+0x28] ;  /* 0x0000280001fa7983 */ /* 0x000f220000100a00 */
[----:B------:R-:W-:Y:S01]  /*6a00*/  MOV R178, R2 ;  /* 0x0000000200b27202 */ /* 0x000fe20000000f00 */
[----:B-1----:R-:W-:Y:S01]  /*6a10*/  IMAD.MOV.U32 R3, RZ, RZ, R176 ;  /* 0x000000ffff037224 */ /* 0x002fe200078e00b0 */
[----:B------:R-:W-:Y:S01]  /*6a20*/  ULEA.HI.SX32 UR21, UR18, 0xfffffffe, 0x1a ;  /* 0xfffffffe12157891 */ /* 0x000fe2000f8fd23f */
[----:B------:R-:W-:Y:S01]  /*6a30*/  IMAD.MOV.U32 R0, RZ, RZ, R177 ;  /* 0x000000ffff007224 */ /* 0x000fe200078e00b1 */
[----:B------:R-:W-:Y:S01]  /*6a40*/  ULDC.64 UR6, c[0x0][0x208] ;  /* 0x0000820000067ab9 */ /* 0x000fe20000000a00 */
[----:B-----5:R-:W-:Y:S01]  /*6a50*/  IMAD.MOV.U32 R173, RZ, RZ, R175 ;  /* 0x000000ffffad7224 */ /* 0x020fe200078e00af */
[----:B------:R-:W-:Y:S01]  /*6a60*/  ULDC.64 UR4, c[0x0][0x1e0] ;  /* 0x0000780000047ab9 */ /* 0x000fe20000000a00 */
[----:B--2---:R-:W-:-:S02]  /*6a70*/  IADD3 R5, P2, R30, 0x40, RZ ;  /* 0x000000401e057810 */ /* 0x004fc40007f5e0ff */
[----:B---3--:R-:W-:-:S03]  /*6a80*/  IADD3 R4, P1, R28, 0x40, RZ ;  /* 0x000000401c047810 */ /* 0x008fc60007f3e0ff */
[----:B------:R-:W-:Y:S04]  /*6a90*/  STL [R1+0x20], R5 ;  /* 0x0000200501007387 */ /* 0x000fe80000100800 */
[----:B------:R1:W-:Y:S01]  /*6aa0*/  STL [R1+0x18], R4 ;  /* 0x0000180401007387 */ /* 0x0003e20000100800 */
[----:B----4-:R-:W-:Y:S01]  /*6ab0*/  IMAD.X R2, RZ, RZ, R251, P1 ;  /* 0x000000ffff027224 */ /* 0x010fe200008e06fb */
[----:B-1----:R-:W-:-:S05]  /*6ac0*/  IADD3.X R4, RZ, R249, RZ, P2, !PT ;  /* 0x000000f9ff047210 */ /* 0x002fca00017fe4ff */
[----:B------:R1:W-:Y:S04]  /*6ad0*/  STL [R1+0x1c], R4 ;  /* 0x00001c0401007387 */ /* 0x0003e80000100800 */
[----:B------:R1:W-:Y:S02]  /*6ae0*/  STL [R1+0x14], R2 ;  /* 0x0000140201007387 */ /* 0x0003e40000100800 */
.L_x_2624:
[----:B------:R-:W2:Y:S01]  /*6af0*/  LDL.64 R174, [R1+0x30] ;  /* 0x0000300001ae7983 */ /* 0x000ea20000100a00 */
[----:B------:R-:W-:Y:S04]  /*6b00*/  DEPBAR.LE SB0, 0x0 ;  /* 0x000080000000791a */ /* 0x000fe80000000000 */
[----:B------:R-:W-:Y:S01]  /*6b10*/  USHF.R.S32.HI UR15, URZ, 0x1f, UR21 ;  /* 0x0000001f3f0f7899 */ /* 0x000fe20008011415 */
[----:B------:R-:W3:Y:S01]  /*6b20*/  LDL R172, [R1+0x24] ;  /* 0x0000240001ac7983 */ /* 0x000ee20000100800 */
[----:B------:R-:W-:Y:S02]  /*6b30*/  UIMAD.WIDE.U32 UR22, UR21, UR6, URZ ;  /* 0x00000006151672a5 */ /* 0x000fe4000f8e003f */
[----:B------:R-:W-:Y:S01]  /*6b40*/  UIMAD UR15, UR15, UR6, URZ ;  /* 0x000000060f0f72a4 */ /* 0x000fe2000f8e023f */
[----:B------:R-:W4:Y:S01]  /*6b50*/  LDL R176, [R1+0x20] ;  /* 0x0000200001b07983 */ /* 0x000f220000100800 */
        /* <DEDUP_REMOVED lines=9> */
[----:B------:R-:W-:Y:S02]  /*6bf0*/  @UP1 USHF.L.U64.HI UR20, UR4, 0x5, UR5 ;  /* 0x0000000504141899 */ /* 0x000fe40008010205 */
[----:B------:R-:W-:Y:S01]  /*6c00*/  @UP1 UIMAD.WIDE.U32 UR22, UR21, UR4, URZ ;  /* 0x00000004151612a5 */ /* 0x000fe2000f8e003f */
[----:B------:R-:W-:Y:S08]  /*6c10*/  LDSM.16.M88.4 R64, [R226+0x8100] ;  /* 0x00810000e240783b */ /* 0x000ff00000000200 */
[----:B------:R-:W1:Y:S08]  /*6c20*/  LDSM.16.M88.4 R16, [R179+0x4100] ;  /* 0x00410000b310783b */ /* 0x000e700000000200 */
[----:B------:R-:W1:Y:S08]  /*6c30*/  LDSM.16.M88.4 R60, [R226+0xa100] ;  /* 0x00a10000e23c783b */ /* 0x000e700000000200 */
[----:B------:R-:W1:Y:S08]  /*6c40*/  LDSM.16.M88.4 R32, [R179+0x4900] ;  /* 0x00490000b320783b */ /* 0x000e700000000200 */
[----:B------:R-:W5:Y:S06]  /*6c50*/  LDL.64 R250, [R1+0x38] ;  /* 0x0000380001fa7983 */ /* 0x000f6c0000100a00 */
[----:B------:R-:W1:Y:S08]  /*6c60*/  LDSM.16.M88.4 R48, [R179+0x5100] ;  /* 0x00510000b330783b */ /* 0x000e700000000200 */
[----:B------:R-:W5:Y:S01]  /*6c70*/  LDL.64 R248, [R1+0x28] ;  /* 0x0000280001f87983 */ /* 0x000f620000100a00 */
[-C--:B-1----:R-:W-:Y:S05]  /*6c80*/  HMMA.16816.F32.BF16 R4, R64, R16.reuse, RZ ;  /* 0x000000104004723c */ /* 0x082fea00000418ff */
[----:B------:R-:W1:Y:S03]  /*6c90*/  LDSM.16.M88.4 R204, [R179+0x5900] ;  /* 0x00590000b3cc783b */ /* 0x000e660000000200 */
[C---:B------:R-:W-:Y:S05]  /*6ca0*/  HMMA.16816.F32.BF16 R8, R60.reuse, R16, RZ ;  /* 0x000000103c08723c */ /* 0x040fea00000418ff */
[----:B------:R-:W5:Y:S03]  /*6cb0*/  LDL R242, [R1+0x18] ;  /* 0x0000180001f27983 */ /* 0x000f660000100800 */
[-C--:B------:R-:W-:Y:S01]  /*6cc0*/  HMMA.16816.F32.BF16 R12, R60, R18.reuse, RZ ;  /* 0x000000123c0c723c */ /* 0x080fe200000418ff */
[----:B------:R-:W-:Y:S07]  /*6cd0*/  LDSM.16.M88.4 R208, [R228+0x8100] ;  /* 0x00810000e4d0783b */ /* 0x000fee0000000200 */
[C---:B------:R-:W-:Y:S01]  /*6ce0*/  HMMA.16816.F32.BF16 R16, R64.reuse, R18, RZ ;  /* 0x000000124010723c */ /* 0x040fe200000418ff */
[----:B------:R-:W1:Y:S07]  /*6cf0*/  LDSM.16.M88.4 R212, [R230] ;  /* 0x00000000e6d4783b */ /* 0x000e6e0000000200 */
[-C--:B------:R-:W-:Y:S01]  /*6d00*/  HMMA.16816.F32.BF16 R20, R64, R32.reuse, RZ ;  /* 0x000000204014723c */ /* 0x080fe200000418ff */
[----:B------:R-:W1:Y:S07]  /*6d10*/  LDSM.16.M88.4 R216, [R228+0xa100] ;  /* 0x00a10000e4d8783b */ /* 0x000e6e0000000200 */
[C---:B------:R-:W-:Y:S08]  /*6d20*/  HMMA.16816.F32.BF16 R24, R60.reuse, R32, RZ ;  /* 0x000000203c18723c */ /* 0x040ff000000418ff */
[-C--:B------:R-:W-:Y:S08]  /*6d30*/  HMMA.16816.F32.BF16 R28, R60, R34.reuse, RZ ;  /* 0x000000223c1c723c */ /* 0x080ff000000418ff */
[C---:B------:R-:W-:Y:S08]  /*6d40*/  HMMA.16816.F32.BF16 R32, R64.reuse, R34, RZ ;  /* 0x000000224020723c */ /* 0x040ff000000418ff */
[-C--:B------:R-:W-:Y:S08]  /*6d50*/  HMMA.16816.F32.BF16 R36, R64, R48.reuse, RZ ;  /* 0x000000304024723c */ /* 0x080ff000000418ff */
[C---:B------:R-:W-:Y:S08]  /*6d60*/  HMMA.16816.F32.BF16 R40, R60.reuse, R48, RZ ;  /* 0x000000303c28723c */ /* 0x040ff000000418ff */
[-C--:B------:R-:W-:Y:S08]  /*6d70*/  HMMA.16816.F32.BF16 R44, R60, R50.reuse, RZ ;  /* 0x000000323c2c723c */ /* 0x080ff000000418ff */
[C---:B------:R-:W-:Y:S08]  /*6d80*/  HMMA.16816.F32.BF16 R48, R64.reuse, R50, RZ ;  /* 0x000000324030723c */ /* 0x040ff000000418ff */
[-C--:B-1----:R-:W-:Y:S08]  /*6d90*/  HMMA.16816.F32.BF16 R52, R64, R204.reuse, RZ ;  /* 0x000000cc4034723c */ /* 0x082ff000000418ff */
        /* <DEDUP_REMOVED lines=15> */
[C---:B------:R-:W-:Y:S08]  /*6e90*/  HMMA.16816.F32.BF16 R40, R216.reuse, R212, R40 ;  /* 0x000000d4d828723c */ /* 0x040ff00000041828 */
[-C--:B------:R-:W-:Y:S04]  /*6ea0*/  HMMA.16816.F32.BF16 R44, R216, R214.reuse, R44 ;  /* 0x000000d6d82c723c */ /* 0x080fe8000004182c */
[----:B------:R-:W-:Y:S04]  /*6eb0*/  IADD3 R2, P2, R174, UR18, RZ ;  /* 0x00000012ae027c10 */ /* 0x000fe8000ff5e0ff */
[C---:B------:R-:W-:Y:S04]  /*6ec0*/  HMMA.16816.F32.BF16 R48, R208.reuse, R214, R48 ;  /* 0x000000d6d030723c */ /* 0x040fe80000041830 */
[----:B------:R-:W-:Y:S02]  /*6ed0*/  LEA R174, P1, R2, c[0x0][0x1f8], 0x1 ;  /* 0x00007e0002ae7a11 */ /* 0x000fe400078208ff */
[----:B---3--:R-:W-:Y:S02]  /*6ee0*/  IADD3.X R172, R172, UR15, RZ, P2, !PT ;  /* 0x0000000facac7c10 */ /* 0x008fe400097fe4ff */
[-C--:B-1----:R-:W-:Y:S04]  /*6ef0*/  HMMA.16816.F32.BF16 R52, R208, R204.reuse, R52 ;  /* 0x000000ccd034723c */ /* 0x082fe80000041834 */
[----:B------:R-:W-:Y:S02]  /*6f00*/  LEA.HI.X R175, R2, c[0x0][0x1fc], R172, 0x1, P1 ;  /* 0x00007f0002af7a11 */ /* 0x000fe400008f0cac */
[----:B----4-:R-:W-:Y:S01]  /*6f10*/  IADD3 R2, P2, R176, UR18, RZ ;  /* 0x00000012b0027c10 */ /* 0x010fe2000ff5e0ff */
[----:B------:R-:W-:Y:S01]  /*6f20*/  @UP1 USHF.L.U32 UR18, UR22, 0x6, URZ ;  /* 0x0000000616121899 */ /* 0x000fe2000800063f */
[C---:B------:R-:W-:Y:S01]  /*6f30*/  HMMA.16816.F32.BF16 R56, R216.reuse, R204, R56 ;  /* 0x000000ccd838723c */ /* 0x040fe20000041838 */
[----:B------:R-:W-:Y:S01]  /*6f40*/  @!PT LDS RZ, [RZ] ;  /* 0x00000000fffff984 */ /* 0x000fe20000000800 */
[----:B------:R-:W-:Y:S01]  /*6f50*/  @!PT LDS RZ, [RZ] ;  /* 0x00000000fffff984 */ /* 0x000fe20000000800 */
[----:B------:R-:W-:Y:S01]  /*6f60*/  @!PT LDS RZ, [RZ] ;  /* 0x00000000fffff984 */ /* 0x000fe20000000800 */
[----:B------:R1:W-:Y:S03]  /*6f70*/  LDGSTS.E.BYPASS.LTC128B.128 [R239+0x100], [R174.64], !P3 ;  /* 0x00100000aeef7fae */ /* 0x0003e6000d901d50 */
[----:B------:R-:W-:Y:S02]  /*6f80*/  LEA R176, P1, R2, c[0x0][0x1f8], 0x1 ;  /* 0x00007e0002b07a11 */ /* 0x000fe400078208ff */
[----:B-----5:R-:W-:Y:S01]  /*6f90*/  IADD3.X R172, R240, UR15, RZ, P2, !PT ;  /* 0x0000000ff0ac7c10 */ /* 0x020fe200097fe4ff */
[----:B------:R-:W-:Y:S01]  /*6fa0*/  @UP1 USHF.R.S32.HI UR15, URZ, 0x1f, UR21 ;  /* 0x0000001f3f0f1899 */ /* 0x000fe20008011415 */
[-C--:B------:R-:W-:Y:S01]  /*6fb0*/  HMMA.16816.F32.BF16 R60, R216, R206.reuse, R60 ;  /* 0x000000ced83c723c */ /* 0x080fe2000004183c */
[----:B------:R-:W2:Y:S02]  /*6fc0*/  LDL R240, [R1+0x14] ;  /* 0x0000140001f07983 */ /* 0x000ea40000100800 */
        /* <DEDUP_REMOVED lines=12> */
[----:B---3--:R-:W-:Y:S05]  /*7090*/  IADD3 R176, P1, R174, UR9, RZ ;  /* 0x00000009aeb07c10 */ /* 0x008fea000ff3e0ff */
        /* <DEDUP_REMOVED lines=11> */
[----:B----4-:R-:W-:Y:S08]  /*7150*/  LDSM.16.M88.4 R212, [R227+0x8100] ;  /* 0x00810000e3d4783b */ /* 0x010ff00000000200 */
[----:B------:R-:W4:Y:S08]  /*7160*/  LDSM.16.M88.4 R216, [R225+0x4100] ;  /* 0x00410000e1d8783b */ /* 0x000f300000000200 */
[----:B-----5:R-:W5:Y:S08]  /*7170*/  LDSM.16.M88.4 R204, [R227+0xa100] ;  /* 0x00a10000e3cc783b */ /* 0x020f700000000200 */
[----:B------:R-:W1:Y:S08]  /*7180*/  LDSM.16.M88.4 R208, [R225+0x4900] ;  /* 0x00490000e1d0783b */ /* 0x000e700000000200 */
[----:B------:R-:W0:Y:S01]  /*7190*/  LDGDEPBAR ;  /* 0x00000000000079af */ /* 0x000e220000000000 */
[-C--:B----4-:R-:W-:Y:S08]  /*71a0*/  HMMA.16816.F32.BF16 R4, R212, R216.reuse, R4 ;  /* 0x000000d8d404723c */ /* 0x090ff00000041804 */
[C---:B-----5:R-:W-:Y:S08]  /*71b0*/  HMMA.16816.F32.BF16 R8, R204.reuse, R216, R8 ;  /* 0x000000d8cc08723c */ /* 0x060ff00000041808 */
[-C--:B------:R-:W-:Y:S08]  /*71c0*/  HMMA.16816.F32.BF16 R12, R204, R218.reuse, R12 ;  /* 0x000000dacc0c723c */ /* 0x080ff0000004180c */
[C---:B------:R-:W-:Y:S01]  /*71d0*/  HMMA.16816.F32.BF16 R16, R212.reuse, R218, R16 ;  /* 0x000000dad410723c */ /* 0x040fe20000041810 */
[----:B------:R-:W4:Y:S07]  /*71e0*/  LDSM.16.M88.4 R216, [R225+0x5100] ;  /* 0x00510000e1d8783b */ /* 0x000f2e0000000200 */
        /* <DEDUP_REMOVED lines=15> */
[----:B------:R-:W4:Y:S08]  /*72e0*/  LDSM.16.M88.4 R208, [R229+0xa100] ;  /* 0x00a10000e5d0783b */ /* 0x000f300000000200 */
[----:B------:R-:W5:Y:S01]  /*72f0*/  LDSM.16.M88.4 R212, [R224+0x800] ;  /* 0x00080000e0d4783b */ /* 0x000f620000000200 */
[-C--:B-1----:R-:W-:Y:S08]  /*7300*/  HMMA.16816.F32.BF16 R4, R204, R216.reuse, R4 ;  /* 0x000000d8cc04723c */ /* 0x082ff00000041804 */
[C---:B----4-:R-:W-:Y:S08]  /*7310*/  HMMA.16816.F32.BF16 R8, R208.reuse, R216, R8 ;  /* 0x000000d8d008723c */ /* 0x050ff00000041808 */
[-C--:B------:R-:W-:Y:S08]  /*7320*/  HMMA.16816.F32.BF16 R12, R208, R218.reuse, R12 ;  /* 0x000000dad00c723c */ /* 0x080ff0000004180c */
[C---:B------:R-:W-:Y:S01]  /*7330*/  HMMA.16816.F32.BF16 R16, R204.reuse, R218, R16 ;  /* 0x000000dacc10723c */ /* 0x040fe20000041810 */
[----:B------:R-:W1:Y:S07]  /*7340*/  LDSM.16.M88.4 R216, [R224+0x1000] ;  /* 0x00100000e0d8783b */ /* 0x000e6e0000000200 */
[-C--:B-----5:R-:W-:Y:S08]  /*7350*/  HMMA.16816.F32.BF16 R20, R204, R212.reuse, R20 ;  /* 0x000000d4cc14723c */ /* 0x0a0ff00000041814 */
[C---:B------:R-:W-:Y:S08]  /*7360*/  HMMA.16816.F32.BF16 R24, R208.reuse, R212, R24 ;  /* 0x000000d4d018723c */ /* 0x040ff00000041818 */
[-C--:B------:R-:W-:Y:S08]  /*7370*/  HMMA.16816.F32.BF16 R28, R208, R214.reuse, R28 ;  /* 0x000000d6d01c723c */ /* 0x080ff0000004181c */
[C---:B------:R-:W-:Y:S01]  /*7380*/  HMMA.16816.F32.BF16 R32, R204.reuse, R214, R32 ;  /* 0x000000d6cc20723c */ /* 0x040fe20000041820 */
[----:B------:R-:W4:Y:S07]  /*7390*/  LDSM.16.M88.4 R212, [R224+0x1800] ;  /* 0x00180000e0d4783b */ /* 0x000f2e0000000200 */
[-C--:B-1----:R-:W-:Y:S08]  /*73a0*/  HMMA.16816.F32.BF16 R36, R204, R216.reuse, R36 ;  /* 0x000000d8cc24723c */ /* 0x082ff00000041824 */
[C---:B------:R-:W-:Y:S08]  /*73b0*/  HMMA.16816.F32.BF16 R40, R208.reuse, R216, R40 ;  /* 0x000000d8d028723c */ /* 0x040ff00000041828 */
[-C--:B------:R-:W-:Y:S08]  /*73c0*/  HMMA.16816.F32.BF16 R44, R208, R218.reuse, R44 ;  /* 0x000000dad02c723c */ /* 0x080ff0000004182c */
[C---:B------:R-:W-:Y:S01]  /*73d0*/  HMMA.16816.F32.BF16 R48, R204.reuse, R218, R48 ;  /* 0x000000dacc30723c */ /* 0x040fe20000041830 */
[----:B------:R-:W-:Y:S07]  /*73e0*/  LDSM.16.M88.4 R216, [R179+0x6100] ;  /* 0x00610000b3d8783b */ /* 0x000fee0000000200 */
[-C--:B----4-:R-:W-:Y:S08]  /*73f0*/  HMMA.16816.F32.BF16 R52, R204, R212.reuse, R52 ;  /* 0x000000d4cc34723c */ /* 0x090ff00000041834 */
        /* <DEDUP_REMOVED lines=20> */
[----:B------:R-:W-:Y:S07]  /*7540*/  LDSM.16.M88.4 R216, [R235] ;  /* 0x00000000ebd8783b */ /* 0x000fee0000000200 */
[-C--:B----4-:R-:W-:Y:S08]  /*7550*/  HMMA.16816.F32.BF16 R52, R208, R212.reuse, R52 ;  /* 0x000000d4d034723c */ /* 0x090ff00000041834 */
[C---:B------:R-:W-:Y:S08]  /*7560*/  HMMA.16816.F32.BF16 R56, R204.reuse, R212, R56 ;  /* 0x000000d4cc38723c */ /* 0x040ff00000041838 */
[-C--:B------:R-:W-:Y:S01]  /*7570*/  HMMA.16816.F32.BF16 R60, R204, R214.reuse, R60 ;  /* 0x000000d6cc3c723c */ /* 0x080fe2000004183c */
[----:B------:R-:W1:Y:S07]  /*7580*/  LDSM.16.M88.4 R204, [R228+0xc100] ;  /* 0x00c10000e4cc783b */ /* 0x000e6e0000000200 */
[----:B------:R-:W-:Y:S01]  /*7590*/  HMMA.16816.F32.BF16 R64, R208, R214, R64 ;  /* 0x000000d6d040723c */ /* 0x000fe20000041840 */
[----:B------:R-:W4:Y:S08]  /*75a0*/  LDSM.16.M88.4 R208, [R228+0xe100] ;  /* 0x00e10000e4d0783b */ /* 0x000f300000000200 */
[----:B------:R-:W5:Y:S01]  /*75b0*/  LDSM.16.M88.4 R212, [R234] ;  /* 0x00000000ead4783b */ /* 0x000f620000000200 */
[-C--:B-1----:R-:W-:Y:S08]  /*75c0*/  HMMA.16816.F32.BF16 R4, R204, R216.reuse, R4 ;  /* 0x000000d8cc04723c */ /* 0x082ff00000041804 */
[C---:B----4-:R-:W-:Y:S08]  /*75d0*/  HMMA.16816.F32.BF16 R8, R208.reuse, R216, R8 ;  /* 0x000000d8d008723c */ /* 0x050ff00000041808 */
[-C--:B------:R-:W-:Y:S08]  /*75e0*/  HMMA.16816.F32.BF16 R12, R208, R218.reuse, R12 ;  /* 0x000000dad00c723c */ /* 0x080ff0000004180c */
[C---:B------:R-:W-:Y:S01]  /*75f0*/  HMMA.16816.F32.BF16 R16, R204.reuse, R218, R16 ;  /* 0x000000dacc10723c */ /* 0x040fe20000041810 */
[----:B------:R-:W1:Y:S07]  /*7600*/  LDSM.16.M88.4 R216, [R233] ;  /* 0x00000000e9d8783b */ /* 0x000e6e0000000200 */
[-C--:B-----5:R-:W-:Y:S08]  /*7610*/  HMMA.16816.F32.BF16 R20, R204, R212.reuse, R20 ;  /* 0x000000d4cc14723c */ /* 0x0a0ff00000041814 */
[C---:B------:R-:W-:Y:S08]  /*7620*/  HMMA.16816.F32.BF16 R24, R208.reuse, R212, R24 ;  /* 0x000000d4d018723c */ /* 0x040ff00000041818 */
[-C--:B------:R-:W-:Y:S08]  /*7630*/  HMMA.16816.F32.BF16 R28, R208, R214.reuse, R28 ;  /* 0x000000d6d01c723c */ /* 0x080ff0000004181c */
[C---:B------:R-:W-:Y:S01]  /*7640*/  HMMA.16816.F32.BF16 R32, R204.reuse, R214, R32 ;  /* 0x000000d6cc20723c */ /* 0x040fe20000041820 */
[----:B------:R-:W4:Y:S07]  /*7650*/  LDSM.16.M88.4 R212, [R232] ;  /* 0x00000000e8d4783b */ /* 0x000f2e0000000200 */
        /* <DEDUP_REMOVED lines=38> */
[----:B------:R-:W1:Y:S03]  /*78c0*/  LDSM.16.M88.4 R216, [R224+0x3000] ;  /* 0x00300000e0d8783b */ /* 0x000e660000000200 */
[----:B------:R-:W-:Y:S02]  /*78d0*/  FMNMX.FTZ R172, R6, R3, !PT ;  /* 0x0000000306ac7209 */ /* 0x000fe40007810000 */
[----:B------:R-:W-:Y:S02]  /*78e0*/  FMNMX.FTZ R2, R4, R0, !PT ;  /* 0x0000000004027209 */ /* 0x000fe40007810000 */
[-C--:B-----5:R-:W-:Y:S04]  /*78f0*/  HMMA.16816.F32.BF16 R20, R204, R212.reuse, R20 ;  /* 0x000000d4cc14723c */ /* 0x0a0fe80000041814 */
[----:B------:R-:W-:Y:S02]  /*7900*/  FMNMX.FTZ R172, R7, R172, !PT ;  /* 0x000000ac07ac7209 */ /* 0x000fe40007810000 */
[----:B------:R-:W-:Y:S02]  /*7910*/  FMNMX.FTZ R174, R8, R173, !PT ;  /* 0x000000ad08ae7209 */ /* 0x000fe40007810000 */
[C---:B------:R-:W-:Y:S04]  /*7920*/  HMMA.16816.F32.BF16 R24, R208.reuse, R212, R24 ;  /* 0x000000d4d018723c */ /* 0x040fe80000041818 */
[----:B------:R-:W-:Y:S02]  /*7930*/  FMNMX.FTZ R174, R9, R174, !PT ;  /* 0x000000ae09ae7209 */ /* 0x000fe40007810000 */
[----:B------:R-:W-:Y:S02]  /*7940*/  FMNMX.FTZ R2, R5, R2, !PT ;  /* 0x0000000205027209 */ /* 0x000fe40007810000 */
[-C--:B------:R-:W-:Y:S04]  /*7950*/  HMMA.16816.F32.BF16 R28, R208, R214.reuse, R28 ;  /* 0x000000d6d01c723c */ /* 0x080fe8000004181c */
[----:B------:R-:W-:Y:S02]  /*7960*/  FMNMX.FTZ R2, R16, R2, !PT ;  /* 0x0000000210027209 */ /* 0x000fe40007810000 */
[----:B------:R-:W-:Y:S02]  /*7970*/  FMNMX.FTZ R174, R12, R174, !PT ;  /* 0x000000ae0cae7209 */ /* 0x000fe40007810000 */
[C---:B------:R-:W-:Y:S01]  /*7980*/  HMMA.16816.F32.BF16 R32, R204.reuse, R214, R32 ;  /* 0x000000d6cc20723c */ /* 0x040fe20000041820 */
[----:B------:R-:W4:Y:S01]  /*7990*/  LDSM.16.M88.4 R212, [R224+0x3800] ;  /* 0x00380000e0d4783b */ /* 0x000f220000000200 */
[----:B------:R-:W-:Y:S04]  /*79a0*/  DEPBAR.LE SB0, 0x0 ;  /* 0x000080000000791a */ /* 0x000fe80000000000 */
[----:B------:R-:W-:Y:S02]  /*79b0*/  FMNMX.FTZ R175, R13, R174, !PT ;  /* 0x000000ae0daf7209 */ /* 0x000fe40007810000 */
[----:B------:R-:W-:Y:S01]  /*79c0*/  FMNMX.FTZ R172, R18, R172, !PT ;  /* 0x000000ac12ac7209 */ /* 0x000fe20007810000 */
[-C--:B-1----:R-:W-:Y:S01]  /*79d0*/  HMMA.16816.F32.BF16 R36, R204, R216.reuse, R36 ;  /* 0x000000d8cc24723c */ /* 0x082fe20000041824 */
[----:B------:R-:W-:Y:S04]  /*79e0*/  BAR.SYNC.DEFER_BLOCKING 0x0 ;  /* 0x0000000000007b1d */ /* 0x000fe80000010000 */
[----:B------:R-:W-:Y:S02]  /*79f0*/  FMNMX.FTZ R2, R17, R2, !PT ;  /* 0x0000000211027209 */ /* 0x000fe40007810000 */
[----:B------:R-:W-:Y:S01]  /*7a00*/  FMNMX.FTZ R172, R19, R172, !PT ;  /* 0x000000ac13ac7209 */ /* 0x000fe20007810000 */
[C---:B------:R-:W-:Y:S04]  /*7a10*/  HMMA.16816.F32.BF16 R40, R208.reuse, R216, R40 ;  /* 0x000000d8d028723c */ /* 0x040fe80000041828 */
[----:B------:R-:W-:Y:S02]  /*7a20*/  FMNMX.FTZ R2, R20, R2, !PT ;  /* 0x0000000214027209 */ /* 0x000fe40007810000 */
[----:B------:R-:W-:Y:S02]  /*7a30*/  FMNMX.FTZ R172, R22, R172, !PT ;  /* 0x000000ac16ac7209 */ /* 0x000fe40007810000 */
[-C--:B------:R-:W-:Y:S04]  /*7a40*/  HMMA.16816.F32.BF16 R44, R208, R218.reuse, R44 ;  /* 0x000000dad02c723c */ /* 0x080fe8000004182c */
[----:B------:R-:W-:Y:S02]  /*7a50*/  FMNMX.FTZ R2, R21, R2, !PT ;  /* 0x0000000215027209 */ /* 0x000fe40007810000 */
[----:B------:R-:W-:Y:S02]  /*7a60*/  FMNMX.FTZ R174, R23, R172, !PT ;  /* 0x000000ac17ae7209 */ /* 0x000fe40007810000 */
[C---:B------:R-:W-:Y:S04]  /*7a70*/  HMMA.16816.F32.BF16 R48, R204.reuse, R218, R48 ;  /* 0x000000dacc30723c */ /* 0x040fe80000041830 */
[----:B------:R-:W-:Y:S02]  /*7a80*/  FMNMX.FTZ R2, R32, R2, !PT ;  /* 0x0000000220027209 */ /* 0x000fe40007810000 */
[----:B------:R-:W-:Y:S02]  /*7a90*/  FMNMX.FTZ R172, R24, R175, !PT ;  /* 0x000000af18ac7209 */ /* 0x000fe40007810000 */
[-C--:B----4-:R-:W-:Y:S04]  /*7aa0*/  HMMA.16816.F32.BF16 R52, R204, R212.reuse, R52 ;  /* 0x000000d4cc34723c */ /* 0x090fe80000041834 */
[----:B---3--:R-:W-:Y:S02]  /*7ab0*/  FMNMX.FTZ R177, R33, R2, !PT ;  /* 0x0000000221b17209 */ /* 0x008fe40007810000 */
[----:B------:R-:W-:Y:S02]  /*7ac0*/  FMNMX.FTZ R2, R34, R174, !PT ;  /* 0x000000ae22027209 */ /* 0x000fe40007810000 */
[C---:B------:R-:W-:Y:S04]  /*7ad0*/  HMMA.16816.F32.BF16 R56, R208.reuse, R212, R56 ;  /* 0x000000d4d038723c */ /* 0x040fe80000041838 */
[----:B------:R-:W-:Y:S02]  /*7ae0*/  FMNMX.FTZ R177, R36, R177, !PT ;  /* 0x000000b124b17209 */ /* 0x000fe40007810000 */
[----:B------:R-:W-:Y:S02]  /*7af0*/  FMNMX.FTZ R174, R10, R178, !PT ;  /* 0x000000b20aae7209 */ /* 0x000fe40007810000 */
[-C--:B------:R-:W-:Y:S04]  /*7b00*/  HMMA.16816.F32.BF16 R60, R208, R214.reuse, R60 ;  /* 0x000000d6d03c723c */ /* 0x080fe8000004183c */
        /* <DEDUP_REMOVED lines=27> */
[----:B------:R-:W-:Y:S02]  /*7cc0*/  FMNMX.FTZ R172, R41, R172, !PT ;  /* 0x000000ac29ac7209 */ /* 0x000fe40007810000 */
[----:B------:R-:W-:Y:S02]  /*7cd0*/  FMNMX.FTZ R174, R27, R174, !PT ;  /* 0x000000ae1bae7209 */ /* 0x000fe40007810000 */
[----:B------:R-:W-:Y:S02]  /*7ce0*/  FMNMX.FTZ R172, R44, R172, !PT ;  /* 0x000000ac2cac7209 */ /* 0x000fe40007810000 */
[----:B------:R-:W-:Y:S02]  /*7cf0*/  FMNMX.FTZ R174, R30, R174, !PT ;  /* 0x000000ae1eae7209 */ /* 0x000fe40007810000 */
[----:B-1----:R-:W-:Y:S02]  /*7d00*/  FMNMX.FTZ R177, R177, R176, !PT ;  /* 0x000000b0b1b17209 */ /* 0x002fe40007810000 */
[----:B------:R-:W-:Y:S02]  /*7d10*/  FMNMX.FTZ R172, R45, R172, !PT ;  /* 0x000000ac2dac7209 */ /* 0x000fe40007810000 */
[----:B------:R-:W-:Y:S01]  /*7d20*/  FMNMX.FTZ R174, R31, R174, !PT ;  /* 0x000000ae1fae7209 */ /* 0x000fe20007810000 */
[----:B------:R-:W1:Y:S01]  /*7d30*/  SHFL.BFLY PT, R204, R177, 0x1, 0x1f ;  /* 0x0c201f00b1cc7f89 */ /* 0x000e6200000e0000 */
[----:B------:R-:W-:Y:S02]  /*7d40*/  FMNMX.FTZ R172, R56, R172, !PT ;  /* 0x000000ac38ac7209 */ /* 0x000fe40007810000 */
[----:B------:R-:W-:Y:S02]  /*7d50*/  FMNMX.FTZ R174, R42, R174, !PT ;  /* 0x000000ae2aae7209 */ /* 0x000fe40007810000 */
[----:B---3--:R-:W-:Y:S02]  /*7d60*/  FMNMX.FTZ R2, R2, R175, !PT ;  /* 0x000000af02027209 */ /* 0x008fe40007810000 */
[----:B------:R-:W-:Y:S02]  /*7d70*/  FMNMX.FTZ R172, R57, R172, !PT ;  /* 0x000000ac39ac7209 */ /* 0x000fe40007810000 */
[----:B------:R-:W-:Y:S01]  /*7d80*/  FMNMX.FTZ R174, R43, R174, !PT ;  /* 0x000000ae2bae7209 */ /* 0x000fe20007810000 */
[----:B------:R-:W3:Y:S01]  /*7d90*/  SHFL.BFLY PT, R176, R2, 0x1, 0x1f ;  /* 0x0c201f0002b07f89 */ /* 0x000ee200000e0000 */
[----:B------:R-:W-:Y:S02]  /*7da0*/  FMNMX.FTZ R172, R60, R172, !PT ;  /* 0x000000ac3cac7209 */ /* 0x000fe40007810000 */
[----:B------:R-:W-:Y:S02]  /*7db0*/  FMNMX.FTZ R174, R46, R174, !PT ;  /* 0x000000ae2eae7209 */ /* 0x000fe40007810000 */
[----:B------:R-:W-:Y:S02]  /*7dc0*/  FMNMX.FTZ R172, R61, R172, !PT ;  /* 0x000000ac3dac7209 */ /* 0x000fe40007810000 */
[----:B------:R-:W-:Y:S03]  /*7dd0*/  FMNMX.FTZ R174, R47, R174, !PT ;  /* 0x000000ae2fae7209 */ /* 0x000fe60007810000 */
[----:B------:R-:W4:Y:S01]  /*7de0*/  SHFL.BFLY PT, R205, R172, 0x2, 0x1f ;  /* 0x0c401f00accd7f89 */ /* 0x000f2200000e0000 */
[----:B-1----:R-:W-:Y:S05]  /*7df0*/  FMNMX.FTZ R177, R177, R204, !PT ;  /* 0x000000ccb1b17209 */ /* 0x002fea0007810000 */
[C---:B------:R-:W-:Y:S02]  /*7e00*/  FADD.FTZ R0, -R177.reuse, R0 ;  /* 0x00000000b1007221 */ /* 0x040fe40000010100 */
[----:B------:R-:W-:Y:S02]  /*7e10*/  FMUL.FTZ R208, R177, c[0x0][0x2d0] ;  /* 0x0000b400b1d07a20 */ /* 0x000fe40000410000 */
[----:B------:R-:W-:Y:S01]  /*7e20*/  FMUL.FTZ R0, R0, c[0x0][0x2d0] ;  /* 0x0000b40000007a20 */ /* 0x000fe20000410000 */
[----:B---3--:R-:W-:Y:S01]  /*7e30*/  FMNMX.FTZ R176, R2, R176, !PT ;  /* 0x000000b002b07209 */ /* 0x008fe20007810000 */
[--C-:B------:R-:W-:Y:S01]  /*7e40*/  FFMA.FTZ R5, R5, c[0x0][0x2d0], -R208.reuse ;  /* 0x0000b40005057a23 */ /* 0x100fe200000108d0 */
[----:B------:R-:W-:Y:S01]  /*7e50*/  FMNMX.FTZ R2, R58, R174, !PT ;  /* 0x000000ae3a027209 */ /* 0x000fe20007810000 */
[--C-:B------:R-:W-:Y:S01]  /*7e60*/  FFMA.FTZ R4, R4, c[0x0][0x2d0], -R208.reuse ;  /* 0x0000b40004047a23 */ /* 0x100fe200000108d0 */
[----:B------:R1:W3:Y:S01]  /*7e70*/  MUFU.EX2 R174, R0 ;  /* 0x0000000000ae7308 */ /* 0x0002e20000000800 */
[----:B------:R-:W-:Y:S02]  /*7e80*/  FMUL.FTZ R210, R176, c[0x0][0x2d0] ;  /* 0x0000b400b0d27a20 */ /* 0x000fe40000410000 */
[----:B------:R-:W-:Y:S02]  /*7e90*/  FFMA.FTZ R16, R16, c[0x0][0x2d0], -R208 ;  /* 0x0000b40010107a23 */ /* 0x000fe400000108d0 */
[--C-:B------:R-:W-:Y:S01]  /*7ea0*/  FFMA.FTZ R6, R6, c[0x0][0x2d0], -R210.reuse ;  /* 0x0000b40006067a23 */ /* 0x100fe200000108d2 */
[----:B----4-:R-:W-:Y:S01]  /*7eb0*/  FMNMX.FTZ R172, R172, R205, !PT ;  /* 0x000000cdacac7209 */ /* 0x010fe20007810000 */
[----:B------:R-:W-:Y:S02]  /*7ec0*/  FFMA.FTZ R7, R7, c[0x0][0x2d0], -R210 ;  /* 0x0000b40007077a23 */ /* 0x000fe400000108d2 */
[----:B------:R-:W-:Y:S01]  /*7ed0*/  FFMA.FTZ R17, R17, c[0x0][0x2d0], -R208 ;  /* 0x0000b40011117a23 */ /* 0x000fe200000108d0 */
[----:B------:R-:W-:Y:S01]  /*7ee0*/  MUFU.EX2 R215, R6 ;  /* 0x0000000600d77308 */ /* 0x000fe20000000800 */
[----:B------:R-:W4:Y:S01]  /*7ef0*/  SHFL.BFLY PT, R175, R172, 0x1, 0x1f ;  /* 0x0c201f00acaf7f89 */ /* 0x000f2200000e0000 */
[--C-:B------:R-:W-:Y:S02]  /*7f00*/  FFMA.FTZ R18, R18, c[0x0][0x2d0], -R210.reuse ;  /* 0x0000b40012127a23 */ /* 0x100fe400000108d2 */
[----:B------:R-:W-:Y:S02]  /*7f10*/  FFMA.FTZ R19, R19, c[0x0][0x2d0], -R210 ;  /* 0x0000b40013137a23 */ /* 0x000fe400000108d2 */
[--C-:B------:R-:W-:Y:S02]  /*7f20*/  FFMA.FTZ R20, R20, c[0x0][0x2d0], -R208.reuse ;  /* 0x0000b40014147a23 */ /* 0x100fe400000108d0 */
[----:B------:R-:W-:Y:S02]  /*7f30*/  FFMA.FTZ R21, R21, c[0x0][0x2d0], -R208 ;  /* 0x0000b40015157a23 */ /* 0x000fe400000108d0 */
[----:B------:R-:W-:Y:S01]  /*7f40*/  MUFU.EX2 R241, R5 ;  /* 0x0000000500f17308 */ /* 0x000fe20000000800 */
[--C-:B------:R-:W-:Y:S02]  /*7f50*/  FFMA.FTZ R22, R22, c[0x0][0x2d0], -R210.reuse ;  /* 0x0000b40016167a23 */ /* 0x100fe400000108d2 */
[----:B------:R-:W-:Y:S01]  /*7f60*/  FFMA.FTZ R23, R23, c[0x0][0x2d0], -R210 ;  /* 0x0000b40017177a23 */ /* 0x000fe200000108d2 */
[----:B-1----:R-:W-:Y:S01]  /*7f70*/  FMNMX.FTZ R0, R59, R2, !PT ;  /* 0x000000023b007209 */ /* 0x002fe20007810000 */
[----:B------:R-:W-:Y:S02]  /*7f80*/  FADD.FTZ R2, -R176, R3 ;  /* 0x00000003b0027221 */ /* 0x000fe40000010100 */
[----:B---3--:R-:W-:Y:S01]  /*7f90*/  FMUL.FTZ R68, R174, R68 ;  /* 0x00000044ae447220 */ /* 0x008fe20000410000 */
[----:B------:R-:W-:Y:S01]  /*7fa0*/  FMNMX.FTZ R0, R62, R0, !PT ;  /* 0x000000003e007209 */ /* 0x000fe20007810000 */
[----:B------:R-:W-:Y:S01]  /*7fb0*/  FMUL.FTZ R2, R2, c[0x0][0x2d0] ;  /* 0x0000b40002027a20 */ /* 0x000fe20000410000 */
[----:B------:R-:W-:Y:S01]  /*7fc0*/  MUFU.EX2 R247, R7 ;  /* 0x0000000700f77308 */ /* 0x000fe20000000800 */
[C---:B------:R-:W-:Y:S01]  /*7fd0*/  FMUL.FTZ R69, R174.reuse, R69 ;  /* 0x00000045ae457220 */ /* 0x040fe20000410000 */
[----:B------:R-:W-:Y:S01]  /*7fe0*/  FMNMX.FTZ R0, R63, R0, !PT ;  /* 0x000000003f007209 */ /* 0x000fe20007810000 */
[----:B------:R-:W-:Y:S01]  /*7ff0*/  FMUL.FTZ R80, R174, R80 ;  /* 0x00000050ae507220 */ /* 0x000fe20000410000 */
[----:B----4-:R-:W-:Y:S01]  /*8000*/  FMNMX.FTZ R175, R172, R175, !PT ;  /* 0x000000afacaf7209 */ /* 0x010fe20007810000 */
[C---:B------:R-:W-:Y:S02]  /*8010*/  FMUL.FTZ R81, R174.reuse, R81 ;  /* 0x00000051ae517220 */ /* 0x040fe40000410000 */
[----:B------:R-:W1:Y:S01]  /*8020*/  SHFL.BFLY PT, R3, R0, 0x2, 0x1f ;  /* 0x0c401f0000037f89 */ /* 0x000e6200000e0000 */
[C---:B------:R-:W-:Y:S02]  /*8030*/  FMUL.FTZ R84, R174.reuse, R84 ;  /* 0x00000054ae547220 */ /* 0x040fe40000410000 */
[----:B------:R3:W-:Y:S01]  /*8040*/  MUFU.EX2 R217, R4 ;  /* 0x0000000400d97308 */ /* 0x0007e20000000800 */
[----:B------:R-:W-:Y:S02]  /*8050*/  FMUL.FTZ R209, R175, c[0x0][0x2d0] ;  /* 0x0000b400afd17a20 */ /* 0x000fe40000410000 */
[----:B------:R-:W-:Y:S02]  /*8060*/  FMUL.FTZ R85, R174, R85 ;  /* 0x00000055ae557220 */ /* 0x000fe40000410000 */
[--C-:B------:R-:W-:Y:S02]  /*8070*/  FFMA.FTZ R12, R12, c[0x0][0x2d0], -R209.reuse ;  /* 0x0000b4000c0c7a23 */ /* 0x100fe400000108d1 */
[--C-:B------:R-:W-:Y:S02]  /*8080*/  FFMA.FTZ R8, R8, c[0x0][0x2d0], -R209.reuse ;  /* 0x0000b40008087a23 */ /* 0x100fe400000108d1 */
[----:B------:R-:W-:Y:S01]  /*8090*/  FFMA.FTZ R9, R9, c[0x0][0x2d0], -R209 ;  /* 0x0000b40009097a23 */ /* 0x000fe200000108d1 */
[----:B------:R4:W-:Y:S01]  /*80a0*/  MUFU.EX2 R246, R16 ;  /* 0x0000001000f67308 */ /* 0x0009e20000000800 */
[C---:B------:R-:W-:Y:S02]  /*80b0*/  FMUL.FTZ R96, R174.reuse, R96 ;  /* 0x00000060ae607220 */ /* 0x040fe40000410000 */
[C---:B------:R-:W-:Y:S02]  /*80c0*/  FMUL.FTZ R97, R174.reuse, R97 ;  /* 0x00000061ae617220 */ /* 0x040fe40000410000 */
[C---:B------:R-:W-:Y:S02]  /*80d0*/  FMUL.FTZ R100, R174.reuse, R100 ;  /* 0x00000064ae647220 */ /* 0x040fe40000410000 */
[C---:B------:R-:W-:Y:S02]  /*80e0*/  FMUL.FTZ R101, R174.reuse, R101 ;  /* 0x00000065ae657220 */ /* 0x040fe40000410000 */
[----:B------:R-:W-:Y:S01]  /*80f0*/  FMUL.FTZ R112, R174, R112 ;  /* 0x00000070ae707220 */ /* 0x000fe20000410000 */
[----:B------:R2:W-:Y:S01]  /*8100*/  MUFU.EX2 R244, R17 ;  /* 0x0000001100f47308 */ /* 0x0005e20000000800 */
[----:B-1----:R-:W-:Y:S01]  /*8110*/  FMNMX.FTZ R0, R0, R3, !PT ;  /* 0x0000000300007209 */ /* 0x002fe20007810000 */
[----:B------:R-:W-:Y:S01]  /*8120*/  FMUL.FTZ R113, R174, R113 ;  /* 0x00000071ae717220 */ /* 0x000fe20000410000 */
[----:B------:R-:W-:Y:S01]  /*8130*/  @P1 IADD3 R3, P6, R250, UR18, RZ ;  /* 0x00000012fa031c10 */ /* 0x000fe2000ffde0ff */
[----:B------:R-:W-:Y:S01]  /*8140*/  FMUL.FTZ R116, R174, R116 ;  /* 0x00000074ae747220 */ /* 0x000fe20000410000 */
[----:B---3--:R-:W-:Y:S01]  /*8150*/  @P1 IADD3 R4, P4, R242, UR18, RZ ;  /* 0x00000012f2041c10 */ /* 0x008fe2000ff9e0ff */
[----:B------:R-:W-:Y:S01]  /*8160*/  @UP1 UIADD3 UR18, UP0, UR10, 0x80, URZ ;  /* 0x000000800a121890 */ /* 0x000fe2000ff1e03f */
[----:B------:R-:W-:Y:S01]  /*8170*/  @P1 LEA R6, P5, R3, c[0x0][0x1c8], 0x1 ;  /* 0x0000720003061a11 */ /* 0x000fe200078a08ff */
[C---:B------:R-:W-:Y:S01]  /*8180*/  FMUL.FTZ R117, R174.reuse, R117 ;  /* 0x00000075ae757220 */ /* 0x040fe20000410000 */
[----:B------:R-:W-:Y:S01]  /*8190*/  @P1 IADD3.X R5, R249, UR15, RZ, P6, !PT ;  /* 0x0000000ff9051c10 */ /* 0x000fe2000b7fe4ff */
[----:B------:R1:W3:Y:S01]  /*81a0*/  MUFU.EX2 R172, R2 ;  /* 0x0000000200ac7308 */ /* 0x0002e20000000800 */
[----:B------:R-:W-:Y:S02]  /*81b0*/  FMUL.FTZ R128, R174, R128 ;  /* 0x00000080ae807220 */ /* 0x000fe40000410000 */
[----:B------:R-:W-:Y:S01]  /*81c0*/  @P1 LEA.HI.X R7, R3, c[0x0][0x1cc], R5, 0x1, P5 ;  /* 0x0000730003071a11 */ /* 0x000fe200028f0c05 */
[----:B------:R-:W-:Y:S01]  /*81d0*/  FFMA.FTZ R3, R13, c[0x0][0x2d0], -R209 ;  /* 0x0000b4000d037a23 */ /* 0x000fe200000108d1 */
[----:B----4-:R-:W-:Y:S01]  /*81e0*/  @P1 LEA R16, P2, R4, c[0x0][0x1c8], 0x1 ;  /* 0x0000720004101a11 */ /* 0x010fe200078408ff */
[C---:B------:R-:W-:Y:S02]  /*81f0*/  FMUL.FTZ R129, R174.reuse, R129 ;  /* 0x00000081ae817220 */ /* 0x040fe40000410000 */
[----:B------:R4:W-:Y:S01]  /*8200*/  @P1 LDGSTS.E.BYPASS.LTC128B.128 [R239+0x4100], [R6.64], !P3 ;  /* 0x0410000006ef1fae */ /* 0x0009e2000d901d50 */
[C---:B------:R-:W-:Y:S01]  /*8210*/  FMUL.FTZ R132, R174.reuse, R132 ;  /* 0x00000084ae847220 */ /* 0x040fe20000410000 */
[----:B------:R5:W-:Y:S01]  /*8220*/  MUFU.EX2 R212, R12 ;  /* 0x0000000c00d47308 */ /* 0x000be20000000800 */
[C---:B------:R-:W-:Y:S02]  /*8230*/  FMUL.FTZ R133, R174.reuse, R133 ;  /* 0x00000085ae857220 */ /* 0x040fe40000410000 */
[----:B------:R-:W-:Y:S01]  /*8240*/  FMUL.FTZ R144, R174, R144 ;  /* 0x00000090ae907220 */ /* 0x000fe20000410000 */
[----:B--2---:R-:W-:Y:S01]  /*8250*/  @P1 IADD3.X R17, R240, UR15, RZ, P4, !PT ;  /* 0x0000000ff0111c10 */ /* 0x004fe2000a7fe4ff */
[----:B------:R-:W-:Y:S01]  /*8260*/  @UP1 UIADD3.X UR15, URZ, UR8, URZ, UP0, !UPT ;  /* 0x000000083f0f1290 */ /* 0x000fe200087fe43f */
[----:B------:R-:W-:Y:S02]  /*8270*/  FMUL.FTZ R145, R174, R145 ;  /* 0x00000091ae917220 */ /* 0x000fe40000410000 */
[----:B------:R-:W-:Y:S01]  /*8280*/  @P1 LEA.HI.X R17, R4, c[0x0][0x1cc], R17, 0x1, P2 ;  /* 0x0000730004111a11 */ /* 0x000fe200010f0c11 */
[----:B------:R-:W-:Y:S01]  /*8290*/  FMUL.FTZ R148, R174, R148 ;  /* 0x00000094ae947220 */ /* 0x000fe20000410000 */
[----:B------:R-:W-:Y:S01]  /*82a0*/  @P1 IADD3 R4, P4, R6, UR19, RZ ;  /* 0x0000001306041c10 */ /* 0x000fe2000ff9e0ff */
[----:B------:R2:W-:Y:S01]  /*82b0*/  MUFU.EX2 R213, R8 ;  /* 0x0000000800d57308 */ /* 0x0005e20000000800 */
[----:B------:R-:W-:Y:S01]  /*82c0*/  FMUL.FTZ R149, R174, R149 ;  /* 0x00000095ae957220 */ /* 0x000fe20000410000 */
[----:B------:R2:W-:Y:S01]  /*82d0*/  @P1 LDGSTS.E.BYPASS.LTC128B.128 [R239+0x6100], [R16.64], !P0 ;  /* 0x0610000010ef1fae */ /* 0x0005e2000c101d50 */
[----:B-1----:R-:W-:Y:S01]  /*82e0*/  FADD.FTZ R2, -R175, R173 ;  /* 0x000000adaf027221 */ /* 0x002fe20000010100 */
[----:B------:R-:W-:Y:S01]  /*82f0*/  @P1 IADD3.X R5, R7, UR20, RZ, P4, !PT ;  /* 0x0000001407051c10 */ /* 0x000fe2000a7fe4ff */
[----:B---3--:R-:W-:Y:S02]  /*8300*/  FMUL.FTZ R70, R172, R70 ;  /* 0x00000046ac467220 */ /* 0x008fe40000410000 */
[----:B------:R-:W-:Y:S02]  /*8310*/  FMUL.FTZ R2, R2, c[0x0][0x2d0] ;  /* 0x0000b40002027a20 */ /* 0x000fe40000410000 */
[C---:B------:R-:W-:Y:S01]  /*8320*/  FMUL.FTZ R71, R172.reuse, R71 ;  /* 0x00000047ac477220 */ /* 0x040fe20000410000 */
[----:B------:R1:W-:Y:S01]  /*8330*/  @P1 LDGSTS.E.BYPASS.LTC128B.128 [R239+0x4900], [R4.64], !P3 ;  /* 0x0490000004ef1fae */ /* 0x0003e2000d901d50 */
[----:B------:R-:W3:Y:S01]  /*8340*/  MUFU.EX2 R173, R2 ;  /* 0x0000000200ad7308 */ /* 0x000ee20000000800 */
[----:B------:R-:W-:Y:S01]  /*8350*/  FMUL.FTZ R82, R172, R82 ;  /* 0x00000052ac527220 */ /* 0x000fe20000410000 */
[----:B----4-:R-:W-:Y:S01]  /*8360*/  @P1 IADD3 R6, P2, R4, UR19, RZ ;  /* 0x0000001304061c10 */ /* 0x010fe2000ff5e0ff */
[C---:B------:R-:W-:Y:S02]  /*8370*/  FMUL.FTZ R83, R172.reuse, R83 ;  /* 0x00000053ac537220 */ /* 0x040fe40000410000 */
[C---:B------:R-:W-:Y:S02]  /*8380*/  FMUL.FTZ R86, R172.reuse, R86 ;  /* 0x00000056ac567220 */ /* 0x040fe40000410000 */
[----:B------:R1:W-:Y:S01]  /*8390*/  @P1 LDGSTS.E.BYPASS.LTC128B.128 [R239+0x6900], [R4.64+0x80], !P0 ;  /* 0x0690008004ef1fae */ /* 0x0003e2000c101d50 */
[C---:B------:R-:W-:Y:S01]  /*83a0*/  @P1 IADD3.X R7, R5.reuse, UR20, RZ, P2, !PT ;  /* 0x0000001405071c10 */ /* 0x040fe200097fe4ff */
[----:B------:R-:W-:Y:S01]  /*83b0*/  FMUL.FTZ R87, R172, R87 ;  /* 0x00000057ac577220 */ /* 0x000fe20000410000 */
[----:B------:R4:W1:Y:S01]  /*83c0*/  MUFU.EX2 R214, R9 ;  /* 0x0000000900d67308 */ /* 0x0008620000000800 */
[----:B-----5:R-:W-:Y:S01]  /*83d0*/  @P1 IADD3 R12, P2, R4, UR18, RZ ;  /* 0x00000012040c1c10 */ /* 0x020fe2000ff5e0ff */
[----:B------:R-:W-:Y:S01]  /*83e0*/  FMUL.FTZ R98, R172, R98 ;  /* 0x00000062ac627220 */ /* 0x000fe20000410000 */
[----:B--2---:R-:W-:Y:S01]  /*83f0*/  @P1 IADD3 R8, P4, R6, UR19, RZ ;  /* 0x0000001306081c10 */ /* 0x004fe2000ff9e0ff */
[C---:B------:R-:W-:Y:S01]  /*8400*/  FMUL.FTZ R99, R172.reuse, R99 ;  /* 0x00000063ac637220 */ /* 0x040fe20000410000 */
[----:B------:R2:W-:Y:S01]  /*8410*/  @P1 LDGSTS.E.BYPASS.LTC128B.128 [R239+0x5100], [R6.64], !P3 ;  /* 0x0510000006ef1fae */ /* 0x0005e2000d901d50 */
[----:B------:R-:W-:Y:S01]  /*8420*/  @P1 IADD3.X R13, R5, UR15, RZ, P2, !PT ;  /* 0x0000000f050d1c10 */ /* 0x000fe200097fe4ff */
[----:B------:R-:W-:Y:S02]  /*8430*/  FMUL.FTZ R102, R172, R102 ;  /* 0x00000066ac667220 */ /* 0x000fe40000410000 */
[C---:B------:R-:W-:Y:S01]  /*8440*/  FMUL.FTZ R16, R174.reuse, R192 ;  /* 0x000000c0ae107220 */ /* 0x040fe20000410000 */
[----:B------:R-:W-:Y:S01]  /*8450*/  MUFU.EX2 R242, R3 ;  /* 0x0000000300f27308 */ /* 0x000fe20000000800 */
[----:B------:R-:W-:Y:S02]  /*8460*/  FMUL.FTZ R17, R174, R193 ;  /* 0x000000c1ae117220 */ /* 0x000fe40000410000 */
[----:B------:R5:W-:Y:S01]  /*8470*/  @P1 LDGSTS.E.BYPASS.LTC128B.128 [R239+0x7100], [R12.64], !P0 ;  /* 0x071000000cef1fae */ /* 0x000be2000c101d50 */
[C---:B---3--:R-:W-:Y:S02]  /*8480*/  FMUL.FTZ R72, R173.reuse, R72 ;  /* 0x00000048ad487220 */ /* 0x048fe40000410000 */
[C---:B------:R-:W-:Y:S02]  /*8490*/  FMUL.FTZ R73, R173.reuse, R73 ;  /* 0x00000049ad497220 */ /* 0x040fe40000410000 */
[C---:B------:R-:W-:Y:S02]  /*84a0*/  FMUL.FTZ R76, R173.reuse, R76 ;  /* 0x0000004cad4c7220 */ /* 0x040fe40000410000 */
[----:B------:R3:W-:Y:S01]  /*84b0*/  MUFU.EX2 R245, R18 ;  /* 0x0000001200f57308 */ /* 0x0007e20000000800 */
[----:B------:R-:W3:Y:S01]  /*84c0*/  SHFL.BFLY PT, R2, R0, 0x1, 0x1f ;  /* 0x0c201f0000027f89 */ /* 0x000ee200000e0000 */
[----:B------:R-:W-:Y:S01]  /*84d0*/  FMUL.FTZ R77, R173, R77 ;  /* 0x0000004dad4d7220 */ /* 0x000fe20000410000 */
[----:B----4-:R-:W-:Y:S01]  /*84e0*/  @P1 IADD3.X R9, R7, UR20, RZ, P4, !PT ;  /* 0x0000001407091c10 */ /* 0x010fe2000a7fe4ff */
[C---:B------:R-:W-:Y:S01]  /*84f0*/  FMUL.FTZ R88, R173.reuse, R88 ;  /* 0x00000058ad587220 */ /* 0x040fe20000410000 */
[----:B-1----:R-:W-:Y:S01]  /*8500*/  @P1 IADD3 R4, P2, R6, UR18, RZ ;  /* 0x0000001206041c10 */ /* 0x002fe2000ff5e0ff */
[----:B------:R-:W-:Y:S01]  /*8510*/  FMUL.FTZ R89, R173, R89 ;  /* 0x00000059ad597220 */ /* 0x000fe20000410000 */
[----:B------:R-:W-:Y:S02]  /*8520*/  MOV R193, R214 ;  /* 0x000000d600c17202 */ /* 0x000fe40000000f00 */
[----:B------:R1:W-:Y:S01]  /*8530*/  @P1 LDGSTS.E.BYPASS.LTC128B.128 [R239+0x5900], [R8.64], !P3 ;  /* 0x0590000008ef1fae */ /* 0x0003e2000d901d50 */
[----:B------:R-:W-:Y:S01]  /*8540*/  @P1 IADD3.X R5, R7, UR15, RZ, P2, !PT ;  /* 0x0000000f07051c10 */ /* 0x000fe200097fe4ff */
[----:B------:R-:W4:Y:S01]  /*8550*/  MUFU.EX2 R243, R19 ;  /* 0x0000001300f37308 */ /* 0x000f220000000800 */
[----:B--2---:R-:W-:Y:S01]  /*8560*/  FMUL.FTZ R6, R172, R186 ;  /* 0x000000baac067220 */ /* 0x004fe20000410000 */
[----:B------:R-:W-:Y:S01]  /*8570*/  F2FP.BF16.PACK_AB R186, R244, R246 ;  /* 0x000000f6f4ba723e */ /* 0x000fe200000010ff */
[C---:B------:R-:W-:Y:S02]  /*8580*/  FMUL.FTZ R7, R172.reuse, R187 ;  /* 0x000000bbac077220 */ /* 0x040fe40000410000 */
[C---:B------:R-:W-:Y:S01]  /*8590*/  FMUL.FTZ R92, R173.reuse, R92 ;  /* 0x0000005cad5c7220 */ /* 0x040fe20000410000 */
[----:B------:R2:W-:Y:S01]  /*85a0*/  @P1 LDGSTS.E.BYPASS.LTC128B.128 [R239+0x7900], [R4.64], !P0 ;  /* 0x0790000004ef1fae */ /* 0x0005e2000c101d50 */
[C---:B------:R-:W-:Y:S02]  /*85b0*/  FMUL.FTZ R93, R173.reuse, R93 ;  /* 0x0000005dad5d7220 */ /* 0x040fe40000410000 */
[C---:B-----5:R-:W-:Y:S01]  /*85c0*/  FMUL.FTZ R12, R173.reuse, R188 ;  /* 0x000000bcad0c7220 */ /* 0x060fe20000410000 */
[----:B------:R-:W-:Y:S01]  /*85d0*/  MUFU.EX2 R192, R23 ;  /* 0x0000001700c07308 */ /* 0x000fe20000000800 */
[C---:B------:R-:W-:Y:S02]  /*85e0*/  FMUL.FTZ R13, R173.reuse, R189 ;  /* 0x000000bdad0d7220 */ /* 0x040fe40000410000 */
[----:B---3--:R-:W-:Y:S01]  /*85f0*/  FMUL.FTZ R18, R172, R194 ;  /* 0x000000c2ac127220 */ /* 0x008fe20000410000 */
[----:B------:R-:W-:Y:S01]  /*8600*/  FMNMX.FTZ R2, R0, R2, !PT ;  /* 0x0000000200027209 */ /* 0x000fe20007810000 */
[----:B------:R-:W3:Y:S01]  /*8610*/  LDSM.16.MT88.4 R204, [R220+0x100] ;  /* 0x00010000dccc783b */ /* 0x000ee20000004200 */
[----:B------:R-:W-:Y:S01]  /*8620*/  FMUL.FTZ R103, R172, R103 ;  /* 0x00000067ac677220 */ /* 0x000fe20000410000 */
[----:B------:R-:W-:Y:S01]  /*8630*/  MOV R194, R246 ;  /* 0x000000f600c27202 */ /* 0x000fe20000000f00 */
[----:B------:R-:W-:Y:S02]  /*8640*/  FMUL.FTZ R104, R173, R104 ;  /* 0x00000068ad687220 */ /* 0x000fe40000410000 */
[C---:B------:R-:W-:Y:S01]  /*8650*/  FADD.FTZ R0, -R2.reuse, R178 ;  /* 0x000000b202007221 */ /* 0x040fe20000010100 */
[----:B------:R-:W-:Y:S01]  /*8660*/  MUFU.EX2 R252, R22 ;  /* 0x0000001600fc7308 */ /* 0x000fe20000000800 */
[----:B------:R-:W-:Y:S01]  /*8670*/  FMUL.FTZ R3, R2, c[0x0][0x2d0] ;  /* 0x0000b40002037a20 */ /* 0x000fe20000410000 */
[----:B------:R-:W0:Y:S01]  /*8680*/  LDGDEPBAR ;  /* 0x00000000000079af */ /* 0x000e220000000000 */
[----:B------:R-:W-:Y:S01]  /*8690*/  FMUL.FTZ R0, R0, c[0x0][0x2d0] ;  /* 0x0000b40000007a20 */ /* 0x000fe20000410000 */
[----:B----4-:R-:W-:Y:S01]  /*86a0*/  F2FP.BF16.PACK_AB R187, R243, R245 ;  /* 0x000000f5f3bb723e */ /* 0x010fe200000010ff */
[--C-:B------:R-:W-:Y:S02]  /*86b0*/  FFMA.FTZ R14, R14, c[0x0][0x2d0], -R3.reuse ;  /* 0x0000b4000e0e7a23 */ /* 0x100fe40000010803 */
[--C-:B------:R-:W-:Y:S02]  /*86c0*/  FFMA.FTZ R15, R15, c[0x0][0x2d0], -R3.reuse ;  /* 0x0000b4000f0f7a23 */ /* 0x100fe40000010803 */
[--C-:B------:R-:W-:Y:S01]  /*86d0*/  FFMA.FTZ R10, R10, c[0x0][0x2d0], -R3.reuse ;  /* 0x0000b4000a0a7a23 */ /* 0x100fe20000010803 */
[----:B------:R-:W4:Y:S01]  /*86e0*/  MUFU.EX2 R0, R0 ;  /* 0x0000000000007308 */ /* 0x000f220000000800 */
[----:B------:R-:W-:Y:S02]  /*86f0*/  FFMA.FTZ R11, R11, c[0x0][0x2d0], -R3 ;  /* 0x0000b4000b0b7a23 */ /* 0x000fe40000010803 */
[C---:B--2---:R-:W-:Y:S01]  /*8700*/  FMUL.FTZ R4, R174.reuse, R184 ;  /* 0x000000b8ae047220 */ /* 0x044fe20000410000 */
[----:B------:R-:W-:Y:S01]  /*8710*/  F2FP.BF16.PACK_AB R184, R241, R217 ;  /* 0x000000d9f1b8723e */ /* 0x000fe200000010ff */
[----:B------:R-:W-:Y:S01]  /*8720*/  FMUL.FTZ R5, R174, R185 ;  /* 0x000000b9ae057220 */ /* 0x000fe20000410000 */
[----:B------:R-:W-:Y:S01]  /*8730*/  F2FP.BF16.PACK_AB R185, R247, R215 ;  /* 0x000000d7f7b9723e */ /* 0x000fe200000010ff */
[--C-:B------:R-:W-:Y:S02]  /*8740*/  FFMA.FTZ R37, R37, c[0x0][0x2d0], -R208.reuse ;  /* 0x0000b40025257a23 */ /* 0x100fe400000108d0 */
[--C-:B------:R-:W-:Y:S01]  /*8750*/  FFMA.FTZ R48, R48, c[0x0][0x2d0], -R208.reuse ;  /* 0x0000b40030307a23 */ /* 0x100fe200000108d0 */
[----:B------:R4:W-:Y:S01]  /*8760*/  MUFU.EX2 R219, R14 ;  /* 0x0000000e00db7308 */ /* 0x0009e20000000800 */
[----:B------:R-:W-:Y:S02]  /*8770*/  FFMA.FTZ R49, R49, c[0x0][0x2d0], -R208 ;  /* 0x0000b40031317a23 */ /* 0x000fe400000108d0 */
[--C-:B------:R-:W-:Y:S02]  /*8780*/  FFMA.FTZ R40, R40, c[0x0][0x2d0], -R209.reuse ;  /* 0x0000b40028287a23 */ /* 0x100fe400000108d1 */
[----:B------:R-:W-:Y:S02]  /*8790*/  FFMA.FTZ R41, R41, c[0x0][0x2d0], -R209 ;  /* 0x0000b40029297a23 */ /* 0x000fe400000108d1 */
[--C-:B------:R-:W-:Y:S02]  /*87a0*/  FFMA.FTZ R42, R42, c[0x0][0x2d0], -R3.reuse ;  /* 0x0000b4002a2a7a23 */ /* 0x100fe40000010803 */
[----:B------:R-:W-:Y:S01]  /*87b0*/  FFMA.FTZ R43, R43, c[0x0][0x2d0], -R3 ;  /* 0x0000b4002b2b7a23 */ /* 0x000fe20000010803 */
[----:B------:R2:W-:Y:S01]  /*87c0*/  MUFU.EX2 R240, R15 ;  /* 0x0000000f00f07308 */ /* 0x0005e20000000800 */
[--C-:B------:R-:W-:Y:S02]  /*87d0*/  FFMA.FTZ R50, R50, c[0x0][0x2d0], -R210.reuse ;  /* 0x0000b40032327a23 */ /* 0x100fe400000108d2 */
[--C-:B------:R-:W-:Y:S01]  /*87e0*/  FFMA.FTZ R51, R51, c[0x0][0x2d0], -R210.reuse ;  /* 0x0000b40033337a23 */ /* 0x100fe200000108d2 */
[-C--:B---3--:R-:W-:Y:S05]  /*87f0*/  HMMA.16816.F32.BF16 R4, R184, R204.reuse, R4 ;  /* 0x000000ccb804723c */ /* 0x088fea0000041804 */
[C---:B-1----:R-:W-:Y:S01]  /*8800*/  FMUL.FTZ R8, R173.reuse, R180 ;  /* 0x000000b4ad087220 */ /* 0x042fe20000410000 */
[----:B------:R1:W-:Y:S01]  /*8810*/  MUFU.EX2 R211, R10 ;  /* 0x0000000a00d37308 */ /* 0x0003e20000000800 */
[----:B------:R-:W-:Y:S01]  /*8820*/  F2FP.BF16.PACK_AB R180, R214, R213 ;  /* 0x000000d5d6b4723e */ /* 0x000fe200000010ff */
[C---:B------:R-:W-:Y:S04]  /*8830*/  FMUL.FTZ R9, R173.reuse, R181 ;  /* 0x000000b5ad097220 */ /* 0x040fe80000410000 */
[----:B----4-:R-:W-:Y:S02]  /*8840*/  FMUL.FTZ R14, R0, R190 ;  /* 0x000000be000e7220 */ /* 0x010fe40000410000 */
[----:B------:R-:W-:Y:S01]  /*8850*/  FMUL.FTZ R19, R172, R195 ;  /* 0x000000c3ac137220 */ /* 0x000fe20000410000 */
[----:B------:R-:W-:Y:S01]  /*8860*/  MOV R195, R245 ;  /* 0x000000f500c37202 */ /* 0x000fe20000000f00 */
[----:B------:R-:W3:Y:S01]  /*8870*/  MUFU.EX2 R218, R11 ;  /* 0x0000000b00da7308 */ /* 0x000ee20000000800 */
[C---:B------:R-:W-:Y:S02]  /*8880*/  FMUL.FTZ R74, R0.reuse, R74 ;  /* 0x0000004a004a7220 */ /* 0x040fe40000410000 */
[C---:B------:R-:W-:Y:S02]  /*8890*/  FMUL.FTZ R75, R0.reuse, R75 ;  /* 0x0000004b004b7220 */ /* 0x040fe40000410000 */
[C---:B--2---:R-:W-:Y:S02]  /*88a0*/  FMUL.FTZ R15, R0.reuse, R191 ;  /* 0x000000bf000f7220 */ /* 0x044fe40000410000 */
[----:B------:R-:W2:Y:S01]  /*88b0*/  LDSM.16.MT88.4 R188, [R221+0x100] ;  /* 0x00010000ddbc783b */ /* 0x000ea20000004200 */
[C---:B------:R-:W-:Y:S02]  /*88c0*/  FMUL.FTZ R78, R0.reuse, R78 ;  /* 0x0000004e004e7220 */ /* 0x040fe40000410000 */
[C---:B------:R-:W-:Y:S01]  /*88d0*/  FMUL.FTZ R79, R0.reuse, R79 ;  /* 0x0000004f004f7220 */ /* 0x040fe20000410000 */
[----:B------:R4:W5:Y:S01]  /*88e0*/  MUFU.EX2 R178, R20 ;  /* 0x0000001400b27308 */ /* 0x0009620000000800 */
[C---:B------:R-:W-:Y:S02]  /*88f0*/  FMUL.FTZ R90, R0.reuse, R90 ;  /* 0x0000005a005a7220 */ /* 0x040fe40000410000 */
[----:B-1----:R-:W-:Y:S01]  /*8900*/  FMUL.FTZ R10, R0, R182 ;  /* 0x000000b6000a7220 */ /* 0x002fe20000410000 */
[----:B------:R-:W-:Y:S01]  /*8910*/  F2FP.BF16.PACK_AB R182, R242, R212 ;  /* 0x000000d4f2b6723e */ /* 0x000fe200000010ff */
[C---:B------:R-:W-:Y:S02]  /*8920*/  FMUL.FTZ R91, R0.reuse, R91 ;  /* 0x0000005b005b7220 */ /* 0x040fe40000410000 */
[C---:B------:R-:W-:Y:S02]  /*8930*/  FMUL.FTZ R94, R0.reuse, R94 ;  /* 0x0000005e005e7220 */ /* 0x040fe40000410000 */
[----:B------:R-:W-:Y:S01]  /*8940*/  FMUL.FTZ R95, R0, R95 ;  /* 0x0000005f005f7220 */ /* 0x000fe20000410000 */
[----:B------:R-:W-:Y:S01]  /*8950*/  MUFU.EX2 R245, R50 ;  /* 0x0000003200f57308 */ /* 0x000fe20000000800 */
[----:B------:R-:W-:Y:S01]  /*8960*/  FMUL.FTZ R105, R173, R105 ;  /* 0x00000069ad697220 */ /* 0x000fe20000410000 */
[----:B---3--:R-:W-:Y:S01]  /*8970*/  F2FP.BF16.PACK_AB R181, R218, R211 ;  /* 0x000000d3dab5723e */ /* 0x008fe200000010ff */
[----:B------:R-:W-:Y:S01]  /*8980*/  FMUL.FTZ R11, R0, R183 ;  /* 0x000000b7000b7220 */ /* 0x000fe20000410000 */
[----:B------:R-:W-:Y:S01]  /*8990*/  F2FP.BF16.PACK_AB R183, R240, R219 ;  /* 0x000000dbf0b7723e */ /* 0x000fe200000010ff */
[--C-:B------:R-:W-:Y:S02]  /*89a0*/  FFMA.FTZ R44, R44, c[0x0][0x2d0], -R209.reuse ;  /* 0x0000b4002c2c7a23 */ /* 0x100fe400000108d1 */
[----:B------:R-:W-:Y:S03]  /*89b0*/  FFMA.FTZ R45, R45, c[0x0][0x2d0], -R209 ;  /* 0x0000b4002d2d7a23 */ /* 0x000fe600000108d1 */
[----:B------:R-:W-:Y:S01]  /*89c0*/  MUFU.EX2 R246, R51 ;  /* 0x0000003300f67308 */ /* 0x000fe20000000800 */
[--C-:B------:R-:W-:Y:S01]  /*89d0*/  FFMA.FTZ R46, R46, c[0x0][0x2d0], -R3.reuse ;  /* 0x0000b4002e2e7a23 */ /* 0x100fe20000010803 */
[C---:B------:R-:W-:Y:S04]  /*89e0*/  HMMA.16816.F32.BF16 R8, R180.reuse, R204, R8 ;  /* 0x000000ccb408723c */ /* 0x040fe80000041808 */
[----:B------:R-:W-:Y:S02]  /*89f0*/  FFMA.FTZ R47, R47, c[0x0][0x2d0], -R3 ;  /* 0x0000b4002f2f7a23 */ /* 0x000fe40000010803 */
[--C-:B------:R-:W-:Y:S02]  /*8a00*/  FFMA.FTZ R54, R54, c[0x0][0x2d0], -R210.reuse ;  /* 0x0000b40036367a23 */ /* 0x100fe400000108d2 */
[-C--:B------:R-:W-:Y:S01]  /*8a10*/  HMMA.16816.F32.BF16 R12, R180, R206.reuse, R12 ;  /* 0x000000ceb40c723c */ /* 0x080fe2000004180c */
[----:B------:R1:W-:Y:S03]  /*8a20*/  MUFU.EX2 R204, R21 ;  /* 0x0000001500cc7308 */ /* 0x0003e60000000800 */
[----:B------:R-:W-:Y:S02]  /*8a30*/  FFMA.FTZ R55, R55, c[0x0][0x2d0], -R210 ;  /* 0x0000b40037377a23 */ /* 0x000fe400000108d2 */
[--C-:B------:R-:W-:Y:S02]  /*8a40*/  FFMA.FTZ R56, R56, c[0x0][0x2d0], -R209.reuse ;  /* 0x0000b40038387a23 */ /* 0x100fe400000108d1 */
[C---:B------:R-:W-:Y:S04]  /*8a50*/  HMMA.16816.F32.BF16 R16, R184.reuse, R206, R16 ;  /* 0x000000ceb810723c */ /* 0x040fe80000041810 */
[----:B------:R-:W-:Y:S02]  /*8a60*/  FFMA.FTZ R57, R57, c[0x0][0x2d0], -R209 ;  /* 0x0000b40039397a23 */ /* 0x000fe400000108d1 */
[--C-:B------:R-:W-:Y:S01]  /*8a70*/  FFMA.FTZ R58, R58, c[0x0][0x2d0], -R3.reuse ;  /* 0x0000b4003a3a7a23 */ /* 0x100fe20000010803 */
[----:B------:R-:W-:Y:S01]  /*8a80*/  MOV R207, R212 ;  /* 0x000000d400cf7202 */ /* 0x000fe20000000f00 */
[-C--:B--2---:R-:W-:Y:S04]  /*8a90*/  HMMA.16816.F32.BF16 R68, R184, R188.reuse, R68 ;  /* 0x000000bcb844723c */ /* 0x084fe80000041844 */
[----:B------:R-:W-:Y:S01]  /*8aa0*/  FFMA.FTZ R212, R52, c[0x0][0x2d0], -R208 ;  /* 0x0000b40034d47a23 */ /* 0x000fe200000108d0 */
[----:B------:R-:W-:Y:S01]  /*8ab0*/  MOV R206, R244 ;  /* 0x000000f400ce7202 */ /* 0x000fe20000000f00 */
[----:B------:R-:W2:Y:S01]  /*8ac0*/  LDL.LU R52, [R1+0xc] ;  /* 0x00000c0001347983 */ /* 0x000ea20000300800 */
[----:B------:R-:W-:Y:S01]  /*8ad0*/  MUFU.EX2 R244, R45 ;  /* 0x0000002d00f47308 */ /* 0x000fe20000000800 */
[C---:B------:R-:W-:Y:S04]  /*8ae0*/  HMMA.16816.F32.BF16 R72, R180.reuse, R188, R72 ;  /* 0x000000bcb448723c */ /* 0x040fe80000041848 */
[----:B------:R-:W-:Y:S02]  /*8af0*/  FFMA.FTZ R59, R59, c[0x0][0x2d0], -R3 ;  /* 0x0000b4003b3b7a23 */ /* 0x000fe40000010803 */
[C---:B------:R-:W-:Y:S02]  /*8b00*/  FMUL.FTZ R106, R0.reuse, R106 ;  /* 0x0000006a006a7220 */ /* 0x040fe40000410000 */
[-C--:B------:R-:W-:Y:S01]  /*8b10*/  HMMA.16816.F32.BF16 R76, R180, R190.reuse, R76 ;  /* 0x000000beb44c723c */ /* 0x080fe2000004184c */
[----:B------:R-:W-:Y:S03]  /*8b20*/  MUFU.EX2 R212, R212 ;  /* 0x000000d400d47308 */ /* 0x000fe60000000800 */
[C---:B------:R-:W-:Y:S02]  /*8b30*/  FMUL.FTZ R107, R0.reuse, R107 ;  /* 0x0000006b006b7220 */ /* 0x040fe40000410000 */
[C---:B------:R-:W-:Y:S02]  /*8b40*/  FMUL.FTZ R108, R173.reuse, R108 ;  /* 0x0000006cad6c7220 */ /* 0x040fe40000410000 */
[C---:B------:R-:W-:Y:S01]  /*8b50*/  HMMA.16816.F32.BF16 R80, R184.reuse, R190, R80 ;  /* 0x000000beb850723c */ /* 0x040fe20000041850 */
[----:B------:R-:W3:Y:S03]  /*8b60*/  LDSM.16.MT88.4 R188, [R223+0x100] ;  /* 0x00010000dfbc783b */ /* 0x000ee60000004200 */
[C---:B------:R-:W-:Y:S02]  /*8b70*/  FMUL.FTZ R109, R173.reuse, R109 ;  /* 0x0000006dad6d7220 */ /* 0x040fe40000410000 */
[C---:B------:R-:W-:Y:S02]  /*8b80*/  FMUL.FTZ R110, R0.reuse, R110 ;  /* 0x0000006e006e7220 */ /* 0x040fe40000410000 */
[----:B------:R-:W-:Y:S04]  /*8b90*/  FMUL.FTZ R111, R0, R111 ;  /* 0x0000006f006f7220 */ /* 0x000fe80000410000 */
        /* <DEDUP_REMOVED lines=13> */
[C---:B------:R-:W-:Y:S02]  /*8c70*/  FMUL.FTZ R131, R172.reuse, R131 ;  /* 0x00000083ac837220 */ /* 0x040fe40000410000 */
[C---:B------:R-:W-:Y:S01]  /*8c80*/  FMUL.FTZ R134, R172.reuse, R134 ;  /* 0x00000086ac867220 */ /* 0x040fe20000410000 */
[-C--:B---3--:R-:W-:Y:S03]  /*8c90*/  HMMA.16816.F32.BF16 R84, R184, R188.reuse, R84 ;  /* 0x000000bcb854723c */ /* 0x088fe60000041854 */
[----:B------:R-:W-:Y:S02]  /*8ca0*/  FMUL.FTZ R135, R172, R135 ;  /* 0x00000087ac877220 */ /* 0x000fe40000410000 */
[C---:B------:R-:W-:Y:S02]  /*8cb0*/  FMUL.FTZ R136, R173.reuse, R136 ;  /* 0x00000088ad887220 */ /* 0x040fe40000410000 */
[C---:B------:R-:W-:Y:S01]  /*8cc0*/  FMUL.FTZ R137, R173.reuse, R137 ;  /* 0x00000089ad897220 */ /* 0x040fe20000410000 */
[C---:B------:R-:W-:Y:S04]  /*8cd0*/  HMMA.16816.F32.BF16 R88, R180.reuse, R188, R88 ;  /* 0x000000bcb458723c */ /* 0x040fe80000041858 */
[C---:B------:R-:W-:Y:S02]  /*8ce0*/  FMUL.FTZ R138, R0.reuse, R138 ;  /* 0x0000008a008a7220 */ /* 0x040fe40000410000 */
[C---:B------:R-:W-:Y:S02]  /*8cf0*/  FMUL.FTZ R139, R0.reuse, R139 ;  /* 0x0000008b008b7220 */ /* 0x040fe40000410000 */
[-C--:B------:R-:W-:Y:S04]  /*8d00*/  HMMA.16816.F32.BF16 R92, R180, R190.reuse, R92 ;  /* 0x000000beb45c723c */ /* 0x080fe8000004185c */
[C---:B------:R-:W-:Y:S02]  /*8d10*/  FMUL.FTZ R140, R173.reuse, R140 ;  /* 0x0000008cad8c7220 */ /* 0x040fe40000410000 */
[C---:B------:R-:W-:Y:S02]  /*8d20*/  FMUL.FTZ R141, R173.reuse, R141 ;  /* 0x0000008dad8d7220 */ /* 0x040fe40000410000 */
[C---:B------:R-:W-:Y:S01]  /*8d30*/  HMMA.16816.F32.BF16 R96, R184.reuse, R190, R96 ;  /* 0x000000beb860723c */ /* 0x040fe20000041860 */
[----:B------:R-:W3:Y:S03]  /*8d40*/  LDSM.16.MT88.4 R188, [R222+0x100] ;  /* 0x00010000debc783b */ /* 0x000ee60000004200 */
[C---:B------:R-:W-:Y:S02]  /*8d50*/  FMUL.FTZ R142, R0.reuse, R142 ;  /* 0x0000008e008e7220 */ /* 0x040fe40000410000 */
[----:B------:R-:W-:Y:S02]  /*8d60*/  FMUL.FTZ R143, R0, R143 ;  /* 0x0000008f008f7220 */ /* 0x000fe40000410000 */
[C---:B------:R-:W-:Y:S04]  /*8d70*/  FMUL.FTZ R146, R172.reuse, R146 ;  /* 0x00000092ac927220 */ /* 0x040fe80000410000 */
        /* <DEDUP_REMOVED lines=15> */
[-C--:B---3--:R-:W-:Y:S03]  /*8e70*/  HMMA.16816.F32.BF16 R100, R184, R188.reuse, R100 ;  /* 0x000000bcb864723c */ /* 0x088fe60000041864 */
[C---:B----4-:R-:W-:Y:S02]  /*8e80*/  FMUL.FTZ R20, R174.reuse, R196 ;  /* 0x000000c4ae147220 */ /* 0x050fe40000410000 */
[----:B-1----:R-:W-:Y:S02]  /*8e90*/  FMUL.FTZ R21, R174, R197 ;  /* 0x000000c5ae157220 */ /* 0x002fe40000410000 */
        /* <DEDUP_REMOVED lines=10> */
[--C-:B------:R-:W-:Y:S02]  /*8f40*/  FFMA.FTZ R28, R28, c[0x0][0x2d0], -R209.reuse ;  /* 0x0000b4001c1c7a23 */ /* 0x100fe400000108d1 */
[----:B------:R-:W-:Y:S02]  /*8f50*/  FFMA.FTZ R29, R29, c[0x0][0x2d0], -R209 ;  /* 0x0000b4001d1d7a23 */ /* 0x000fe400000108d1 */
[----:B------:R-:W-:Y:S02]  /*8f60*/  MUFU.EX2 R199, R28 ;  /* 0x0000001c00c77308 */ /* 0x000fe40000000800 */
[--C-:B------:R-:W-:Y:S02]  /*8f70*/  FFMA.FTZ R30, R30, c[0x0][0x2d0], -R3.reuse ;  /* 0x0000b4001e1e7a23 */ /* 0x100fe40000010803 */
[----:B------:R-:W-:Y:S02]  /*8f80*/  FFMA.FTZ R31, R31, c[0x0][0x2d0], -R3 ;  /* 0x0000b4001f1f7a23 */ /* 0x000fe40000010803 */
[C---:B------:R-:W-:Y:S02]  /*8f90*/  FMUL.FTZ R168, R174.reuse, R168 ;  /* 0x000000a8aea87220 */ /* 0x040fe40000410000 */
[----:B------:R-:W-:Y:S02]  /*8fa0*/  FMUL.FTZ R169, R174, R169 ;  /* 0x000000a9aea97220 */ /* 0x000fe40000410000 */
[C---:B------:R-:W-:Y:S01]  /*8fb0*/  FMUL.FTZ R170, R172.reuse, R170 ;  /* 0x000000aaacaa7220 */ /* 0x040fe20000410000 */
[----:B------:R-:W3:Y:S01]  /*8fc0*/  MUFU.EX2 R198, R29 ;  /* 0x0000001d00c67308 */ /* 0x000ee20000000800 */
[----:B------:R-:W-:Y:S02]  /*8fd0*/  FMUL.FTZ R171, R172, R171 ;  /* 0x000000abacab7220 */ /* 0x000fe40000410000 */
[--C-:B------:R-:W-:Y:S02]  /*8fe0*/  FFMA.FTZ R38, R38, c[0x0][0x2d0], -R210.reuse ;  /* 0x0000b40026267a23 */ /* 0x100fe400000108d2 */
[----:B------:R-:W-:Y:S02]  /*8ff0*/  FFMA.FTZ R39, R39, c[0x0][0x2d0], -R210 ;  /* 0x0000b40027277a23 */ /* 0x000fe400000108d2 */
[--C-:B------:R-:W-:Y:S01]  /*9000*/  FFMA.FTZ R214, R53, c[0x0][0x2d0], -R208.reuse ;  /* 0x0000b40035d67a23 */ /* 0x100fe200000108d0 */
[----:B-----5:R-:W-:Y:S01]  /*9010*/  MOV R53, R178 ;  /* 0x000000b200357202 */ /* 0x020fe20000000f00 */
[--C-:B------:R-:W-:Y:S01]  /*9020*/  FFMA.FTZ R32, R32, c[0x0][0x2d0], -R208.reuse ;  /* 0x0000b40020207a23 */ /* 0x100fe200000108d0 */
[----:B------:R3:W-:Y:S01]  /*9030*/  MUFU.EX2 R197, R30 ;  /* 0x0000001e00c57308 */ /* 0x0007e20000000800 */
[----:B------:R-:W-:Y:S02]  /*9040*/  FFMA.FTZ R33, R33, c[0x0][0x2d0], -R208 ;  /* 0x0000b40021217a23 */ /* 0x000fe400000108d0 */
[--C-:B------:R-:W-:Y:S02]  /*9050*/  FFMA.FTZ R34, R34, c[0x0][0x2d0], -R210.reuse ;  /* 0x0000b40022227a23 */ /* 0x100fe400000108d2 */
[----:B------:R-:W-:Y:S02]  /*9060*/  FFMA.FTZ R35, R35, c[0x0][0x2d0], -R210 ;  /* 0x0000b40023237a23 */ /* 0x000fe400000108d2 */
[--C-:B------:R-:W-:Y:S02]  /*9070*/  FFMA.FTZ R24, R24, c[0x0][0x2d0], -R209.reuse ;  /* 0x0000b40018187a23 */ /* 0x100fe400000108d1 */
[----:B------:R-:W-:Y:S01]  /*9080*/  FFMA.FTZ R25, R25, c[0x0][0x2d0], -R209 ;  /* 0x0000b40019197a23 */ /* 0x000fe200000108d1 */
[-C--:B-1----:R-:W-:Y:S01]  /*9090*/  HMMA.16816.F32.BF16 R116, R184, R188.reuse, R116 ;  /* 0x000000bcb874723c */ /* 0x082fe20000041874 */
[----:B------:R1:W-:Y:S02]  /*90a0*/  MUFU.EX2 R248, R32 ;  /* 0x0000002000f87308 */ /* 0x0003e40000000800 */
[--C-:B------:R-:W-:Y:S02]  /*90b0*/  FFMA.FTZ R26, R26, c[0x0][0x2d0], -R3.reuse ;  /* 0x0000b4001a1a7a23 */ /* 0x100fe40000010803 */
[----:B------:R-:W-:Y:S02]  /*90c0*/  FFMA.FTZ R27, R27, c[0x0][0x2d0], -R3 ;  /* 0x0000b4001b1b7a23 */ /* 0x000fe40000010803 */
[----:B------:R-:W-:Y:S01]  /*90d0*/  FFMA.FTZ R36, R36, c[0x0][0x2d0], -R208 ;  /* 0x0000b40024247a23 */ /* 0x000fe200000108d0 */
[C---:B------:R-:W-:Y:S03]  /*90e0*/  HMMA.16816.F32.BF16 R120, R180.reuse, R188, R120 ;  /* 0x000000bcb478723c */ /* 0x040fe60000041878 */
[----:B------:R4:W-:Y:S01]  /*90f0*/  MUFU.EX2 R250, R33 ;  /* 0x0000002100fa7308 */ /* 0x0009e20000000800 */
[--C-:B------:R-:W-:Y:S01]  /*9100*/  FFMA.FTZ R66, R66, c[0x0][0x2d0], -R210.reuse ;  /* 0x0000b40042427a23 */ /* 0x100fe200000108d2 */
[----:B---3--:R-:W-:Y:S01]  /*9110*/  F2FP.BF16.PACK_AB R30, R198, R199 ;  /* 0x000000c7c61e723e */ /* 0x008fe200000010ff */
[----:B------:R-:W-:Y:S02]  /*9120*/  FFMA.FTZ R210, R67, c[0x0][0x2d0], -R210 ;  /* 0x0000b40043d27a23 */ /* 0x000fe400000108d2 */
[-C--:B------:R-:W-:Y:S04]  /*9130*/  HMMA.16816.F32.BF16 R124, R180, R190.reuse, R124 ;  /* 0x000000beb47c723c */ /* 0x080fe8000004187c */
[----:B------:R-:W-:Y:S01]  /*9140*/  MOV R67, R195 ;  /* 0x000000c300437202 */ /* 0x000fe20000000f00 */
[----:B------:R3:W-:Y:S01]  /*9150*/  MUFU.EX2 R205, R35 ;  /* 0x0000002300cd7308 */ /* 0x0007e20000000800 */
[--C-:B------:R-:W-:Y:S02]  /*9160*/  FFMA.FTZ R60, R60, c[0x0][0x2d0], -R209.reuse ;  /* 0x0000b4003c3c7a23 */ /* 0x100fe400000108d1 */
[C---:B------:R-:W-:Y:S01]  /*9170*/  HMMA.16816.F32.BF16 R128, R184.reuse, R190, R128 ;  /* 0x000000beb880723c */ /* 0x040fe20000041880 */
[----:B------:R-:W5:Y:S03]  /*9180*/  LDSM.16.MT88.4 R188, [R221+0x2100] ;  /* 0x00210000ddbc783b */ /* 0x000f660000004200 */
[----:B-1----:R-:W-:Y:S02]  /*9190*/  FMUL.FTZ R32, R173, R200 ;  /* 0x000000c8ad207220 */ /* 0x002fe40000410000 */
[----:B------:R-:W-:Y:S01]  /*91a0*/  FFMA.FTZ R209, R61, c[0x0][0x2d0], -R209 ;  /* 0x0000b4003dd17a23 */ /* 0x000fe200000108d1 */
[----:B------:R-:W-:Y:S01]  /*91b0*/  MUFU.EX2 R200, R42 ;  /* 0x0000002a00c87308 */ /* 0x000fe20000000800 */
[--C-:B------:R-:W-:Y:S04]  /*91c0*/  FFMA.FTZ R61, R62, c[0x0][0x2d0], -R3.reuse ;  /* 0x0000b4003e3d7a23 */ /* 0x100fe80000010803 */
[----:B----4-:R-:W-:Y:S02]  /*91d0*/  FMUL.FTZ R33, R173, R201 ;  /* 0x000000c9ad217220 */ /* 0x010fe40000410000 */
[----:B------:R-:W-:Y:S03]  /*91e0*/  FFMA.FTZ R3, R63, c[0x0][0x2d0], -R3 ;  /* 0x0000b4003f037a23 */ /* 0x000fe60000010803 */
[----:B------:R-:W-:Y:S01]  /*91f0*/  MUFU.EX2 R63, R58 ;  /* 0x0000003a003f7308 */ /* 0x000fe20000000800 */
[C---:B---3--:R-:W-:Y:S09]  /*9200*/  FMUL.FTZ R35, R0.reuse, R203 ;  /* 0x000000cb00237220 */ /* 0x048ff20000410000 */
[----:B------:R-:W-:Y:S10]  /*9210*/  MUFU.EX2 R62, R59 ;  /* 0x0000003b003e7308 */ /* 0x000ff40000000800 */
[----:B------:R-:W-:Y:S01]  /*9220*/  MUFU.EX2 R251, R24 ;  /* 0x0000001800fb7308 */ /* 0x000fe20000000800 */
[-C--:B-----5:R-:W-:Y:S09]  /*9230*/  HMMA.16816.F32.BF16 R132, R184, R188.reuse, R132 ;  /* 0x000000bcb884723c */ /* 0x0a0ff20000041884 */
[----:B------:R-:W-:Y:S01]  /*9240*/  MUFU.EX2 R196, R27 ;  /* 0x0000001b00c47308 */ /* 0x000fe20000000800 */
[C---:B------:R-:W-:Y:S08]  /*9250*/  HMMA.16816.F32.BF16 R136, R180.reuse, R188, R136 ;  /* 0x000000bcb488723c */ /* 0x040ff00000041888 */
[-C--:B------:R-:W-:Y:S01]  /*9260*/  HMMA.16816.F32.BF16 R140, R180, R190.reuse, R140 ;  /* 0x000000beb48c723c */ /* 0x080fe2000004188c */
[----:B------:R-:W1:Y:S07]  /*9270*/  MUFU.EX2 R201, R31 ;  /* 0x0000001f00c97308 */ /* 0x000e6e0000000800 */
[C---:B------:R-:W-:Y:S01]  /*9280*/  HMMA.16816.F32.BF16 R144, R184.reuse, R190, R144 ;  /* 0x000000beb890723c */ /* 0x040fe20000041890 */
[----:B------:R-:W3:Y:S02]  /*9290*/  LDSM.16.MT88.4 R188, [R223+0x2100] ;  /* 0x00210000dfbc783b */ /* 0x000ee40000004200 */
[----:B------:R-:W-:Y:S10]  /*92a0*/  MUFU.EX2 R203, R38 ;  /* 0x0000002600cb7308 */ /* 0x000ff40000000800 */
[----:B------:R-:W-:Y:S01]  /*92b0*/  MUFU.EX2 R210, R210 ;  /* 0x000000d200d27308 */ /* 0x000fe20000000800 */
[----:B-1----:R-:W-:Y:S01]  /*92c0*/  F2FP.BF16.PACK_AB R31, R201, R197 ;  /* 0x000000c5c91f723e */ /* 0x002fe200000010ff */
[C---:B--2---:R-:W-:Y:S08]  /*92d0*/  FFMA.FTZ R52, R0.reuse, R52, R211 ;  /* 0x0000003400347223 */ /* 0x044ff000000100d3 */
[----:B------:R-:W-:Y:S10]  /*92e0*/  MUFU.EX2 R209, R209 ;  /* 0x000000d100d17308 */ /* 0x000ff40000000800 */
[----:B------:R-:W-:Y:S01]  /*92f0*/  MUFU.EX2 R211, R54 ;  /* 0x0000003600d37308 */ /* 0x000fe20000000800 */
[-C--:B---3--:R-:W-:Y:S09]  /*9300*/  HMMA.16816.F32.BF16 R148, R184, R188.reuse, R148 ;  /* 0x000000bcb894723c */ /* 0x088ff20000041894 */
[----:B------:R1:W2:Y:S01]  /*9310*/  MUFU.EX2 R249, R34 ;  /* 0x0000002200f97308 */ /* 0x0002a20000000800 */
[C---:B------:R-:W-:Y:S09]  /*9320*/  HMMA.16816.F32.BF16 R152, R180.reuse, R188, R152 ;  /* 0x000000bcb498723c */ /* 0x040ff20000041898 */
[----:B------:R3:W4:Y:S01]  /*9330*/  MUFU.EX2 R216, R25 ;  /* 0x0000001900d87308 */ /* 0x0007220000000800 */
[-C--:B------:R-:W-:Y:S09]  /*9340*/  HMMA.16816.F32.BF16 R156, R180, R190.reuse, R156 ;  /* 0x000000beb49c723c */ /* 0x080ff2000004189c */
[----:B------:R-:W-:Y:S01]  /*9350*/  MUFU.EX2 R214, R214 ;  /* 0x000000d600d67308 */ /* 0x000fe20000000800 */
[C---:B------:R-:W-:Y:S01]  /*9360*/  HMMA.16816.F32.BF16 R160, R184.reuse, R190, R160 ;  /* 0x000000beb8a0723c */ /* 0x040fe200000418a0 */
[----:B------:R-:W5:Y:S03]  /*9370*/  LDSM.16.MT88.4 R188, [R222+0x2100] ;  /* 0x00210000debc783b */ /* 0x000f660000004200 */
[----:B-1----:R-:W-:Y:S05]  /*9380*/  FMUL.FTZ R34, R0, R202 ;  /* 0x000000ca00227220 */ /* 0x002fea0000410000 */
[----:B------:R-:W-:Y:S10]  /*9390*/  MUFU.EX2 R202, R40 ;  /* 0x0000002800ca7308 */ /* 0x000ff40000000800 */
[----:B------:R-:W-:Y:S01]  /*93a0*/  MUFU.EX2 R61, R61 ;  /* 0x0000003d003d7308 */ /* 0x000fe20000000800 */
[-C--:B-----5:R-:W-:Y:S08]  /*93b0*/  HMMA.16816.F32.BF16 R20, R184, R188.reuse, R20 ;  /* 0x000000bcb814723c */ /* 0x0a0ff00000041814 */
[C---:B------:R-:W-:Y:S01]  /*93c0*/  HMMA.16816.F32.BF16 R32, R180.reuse, R188, R32 ;  /* 0x000000bcb420723c */ /* 0x040fe20000041820 */
[----:B------:R1:W5:Y:S06]  /*93d0*/  MUFU.EX2 R188, R26 ;  /* 0x0000001a00bc7308 */ /* 0x00036c0000000800 */
[----:B------:R-:W-:Y:S01]  /*93e0*/  MOV R189, R192 ;  /* 0x000000c000bd7202 */ /* 0x000fe20000000f00 */
[-C--:B------:R-:W-:Y:S01]  /*93f0*/  HMMA.16816.F32.BF16 R164, R180, R190.reuse, R164 ;  /* 0x000000beb4a4723c */ /* 0x080fe200000418a4 */
[----:B------:R-:W5:Y:S03]  /*9400*/  LDSM.16.MT88.4 R180, [R220+0x900] ;  /* 0x00090000dcb4783b */ /* 0x000f660000004200 */
[----:B------:R-:W-:Y:S02]  /*9410*/  MOV R192, R247 ;  /* 0x000000f700c07202 */ /* 0x000fe40000000f00 */
[----:B------:R-:W-:Y:S01]  /*9420*/  MUFU.EX2 R247, R49 ;  /* 0x0000003100f77308 */ /* 0x000fe20000000800 */
[----:B---3--:R-:W-:Y:S01]  /*9430*/  F2FP.BF16.PACK_AB R25, R189, R252 ;  /* 0x000000fcbd19723e */ /* 0x008fe200000010ff */
[----:B------:R-:W-:Y:S04]  /*9440*/  HMMA.16816.F32.BF16 R168, R184, R190, R168 ;  /* 0x000000beb8a8723c */ /* 0x000fe800000418a8 */
[----:B------:R-:W-:Y:S03]  /*9450*/  MOV R0, R192 ;  /* 0x000000c000007202 */ /* 0x000fe60000000f00 */
[----:B------:R-:W-:Y:S02]  /*9460*/  MOV R184, R204 ;  /* 0x000000cc00b87202 */ /* 0x000fe40000000f00 */
[----:B------:R-:W-:Y:S01]  /*9470*/  MOV R185, R205 ;  /* 0x000000cd00b97202 */ /* 0x000fe20000000f00 */
[----:B------:R-:W-:Y:S02]  /*9480*/  MUFU.EX2 R204, R46 ;  /* 0x0000002e00cc7308 */ /* 0x000fe40000000800 */
[----:B------:R-:W-:Y:S02]  /*9490*/  MOV R186, R250 ;  /* 0x000000fa00ba7202 */ /* 0x000fe40000000f00 */
[----:B--2---:R-:W-:Y:S02]  /*94a0*/  MOV R187, R249 ;  /* 0x000000f900bb7202 */ /* 0x004fe40000000f00 */
[----:B------:R-:W-:Y:S02]  /*94b0*/  MOV R190, R248 ;  /* 0x000000f800be7202 */ /* 0x000fe40000000f00 */
[----:B------:R-:W-:Y:S02]  /*94c0*/  F2FP.BF16.PACK_AB R24, R184, R178 ;  /* 0x000000b2b818723e */ /* 0x000fe400000010ff */
[----:B-1----:R-:W-:Y:S01]  /*94d0*/  F2FP.BF16.PACK_AB R26, R186, R190 ;  /* 0x000000beba1a723e */ /* 0x002fe200000010ff */
[----:B------:R1:W-:Y:S01]  /*94e0*/  MUFU.EX2 R250, R37 ;  /* 0x0000002500fa7308 */ /* 0x0003e20000000800 */
[----:B------:R-:W-:Y:S02]  /*94f0*/  F2FP.BF16.PACK_AB R27, R185, R187 ;  /* 0x000000bbb91b723e */ /* 0x000fe400000010ff */
[----:B----4-:R-:W-:Y:S01]  /*9500*/  MOV R191, R216 ;  /* 0x000000d800bf7202 */ /* 0x010fe20000000f00 */
[--C-:B------:R-:W-:Y:S01]  /*9510*/  FFMA.FTZ R216, R64, c[0x0][0x2d0], -R208.reuse ;  /* 0x0000b40040d87a23 */ /* 0x100fe200000108d0 */
[----:B-----5:R-:W-:Y:S01]  /*9520*/  F2FP.BF16.PACK_AB R29, R196, R188 ;  /* 0x000000bcc41d723e */ /* 0x020fe200000010ff */
[----:B------:R-:W-:Y:S01]  /*9530*/  FFMA.FTZ R208, R65, c[0x0][0x2d0], -R208 ;  /* 0x0000b40041d07a23 */ /* 0x000fe200000108d0 */
[----:B------:R-:W-:Y:S02]  /*9540*/  F2FP.BF16.PACK_AB R28, R191, R251 ;  /* 0x000000fbbf1c723e */ /* 0x000fe400000010ff */
[----:B------:R-:W-:Y:S01]  /*9550*/  MOV R64, R242 ;  /* 0x000000f200407202 */ /* 0x000fe20000000f00 */
[----:B------:R2:W-:Y:S01]  /*9560*/  MUFU.EX2 R248, R48 ;  /* 0x0000003000f87308 */ /* 0x0005e20000000800 */
[----:B------:R-:W-:Y:S01]  /*9570*/  MOV R65, R243 ;  /* 0x000000f300417202 */ /* 0x000fe20000000f00 */
[-C--:B------:R-:W-:Y:S08]  /*9580*/  HMMA.16816.F32.BF16 R4, R24, R180.reuse, R4 ;  /* 0x000000b41804723c */ /* 0x080ff00000041804 */
[C---:B------:R-:W-:Y:S01]  /*9590*/  HMMA.16816.F32.BF16 R8, R28.reuse, R180, R8 ;  /* 0x000000b41c08723c */ /* 0x040fe20000041808 */
[----:B------:R-:W-:Y:S01]  /*95a0*/  MUFU.EX2 R178, R43 ;  /* 0x0000002b00b27308 */ /* 0x000fe20000000800 */
[----:B-1----:R-:W3:Y:S06]  /*95b0*/  LDL.LU R37, [R1+0x10] ;  /* 0x0000100001257983 */ /* 0x002eec0000300800 */
[-C--:B------:R-:W-:Y:S03]  /*95c0*/  HMMA.16816.F32.BF16 R12, R28, R182.reuse, R12 ;  /* 0x000000b61c0c723c */ /* 0x080fe6000004180c */
[----:B------:R-:W1:Y:S01]  /*95d0*/  MUFU.EX2 R242, R44 ;  /* 0x0000002c00f27308 */ /* 0x000e620000000800 */
[----:B--2---:R-:W2:Y:S04]  /*95e0*/  LDL.LU R48, [R1+0x8] ;  /* 0x0000080001307983 */ /* 0x004ea80000300800 */
[C---:B------:R-:W-:Y:S01]  /*95f0*/  HMMA.16816.F32.BF16 R16, R24.reuse, R182, R16 ;  /* 0x000000b61810723c */ /* 0x040fe20000041810 */
[----:B------:R-:W4:Y:S04]  /*9600*/  LDSM.16.MT88.4 R180, [R221+0x900] ;  /* 0x00090000ddb4783b */ /* 0x000f280000004200 */
[----:B------:R5:W5:Y:S04]  /*9610*/  MUFU.EX2 R205, R47 ;  /* 0x0000002f00cd7308 */ /* 0x000b680000000800 */
[----:B------:R-:W2:Y:S06]  /*9620*/  LDL.LU R49, [R1+0x4] ;  /* 0x0000040001317983 */ /* 0x000eac0000300800 */
[----:B------:R4:W-:Y:S01]  /*9630*/  MUFU.EX2 R243, R39 ;  /* 0x0000002700f37308 */ /* 0x0009e20000000800 */
[----:B-1----:R-:W-:Y:S09]  /*9640*/  F2FP.BF16.PACK_AB R38, R244, R242 ;  /* 0x000000f2f426723e */ /* 0x002ff200000010ff */
[----:B------:R1:W-:Y:S01]  /*9650*/  MUFU.EX2 R249, R36 ;  /* 0x0000002400f97308 */ /* 0x0003e20000000800 */
[----:B-----5:R-:W-:Y:S09]  /*9660*/  LDSM.16.MT88.4 R44, [R223+0x1100] ;  /* 0x00110000df2c783b */ /* 0x020ff20000004200 */
[----:B------:R-:W-:Y:S01]  /*9670*/  MUFU.EX2 R216, R216 ;  /* 0x000000d800d87308 */ /* 0x000fe20000000800 */
[----:B----4-:R-:W-:Y:S01]  /*9680*/  F2FP.BF16.PACK_AB R39, R205, R204 ;  /* 0x000000cccd27723e */ /* 0x010fe200000010ff */
[-C--:B------:R-:W-:Y:S03]  /*9690*/  HMMA.16816.F32.BF16 R68, R24, R180.reuse, R68 ;  /* 0x000000b41844723c */ /* 0x080fe60000041844 */
[----:B-1----:R-:W-:Y:S05]  /*96a0*/  MOV R36, R241 ;  /* 0x000000f100247202 */ /* 0x002fea0000000f00 */
[C---:B------:R-:W-:Y:S01]  /*96b0*/  HMMA.16816.F32.BF16 R72, R28.reuse, R180, R72 ;  /* 0x000000b41c48723c */ /* 0x040fe20000041848 */
[----:B------:R1:W4:Y:S07]  /*96c0*/  MUFU.EX2 R241, R41 ;  /* 0x0000002900f17308 */ /* 0x00032e0000000800 */
[-C--:B------:R-:W-:Y:S08]  /*96d0*/  HMMA.16816.F32.BF16 R76, R28, R182.reuse, R76 ;  /* 0x000000b61c4c723c */ /* 0x080ff0000004184c */
[C---:B------:R-:W-:Y:S01]  /*96e0*/  HMMA.16816.F32.BF16 R80, R24.reuse, R182, R80 ;  /* 0x000000b61850723c */ /* 0x040fe20000041850 */
[----:B------:R-:W5:Y:S08]  /*96f0*/  LDSM.16.MT88.4 R180, [R223+0x900] ;  /* 0x00090000dfb4783b */ /* 0x000f700000004200 */
[----:B-1----:R-:W-:Y:S01]  /*9700*/  LDSM.16.MT88.4 R40, [R221+0x1100] ;  /* 0x00110000dd28783b */ /* 0x002fe20000004200 */
[-C--:B-----5:R-:W-:Y:S08]  /*9710*/  HMMA.16816.F32.BF16 R84, R24, R180.reuse, R84 ;  /* 0x000000b41854723c */ /* 0x0a0ff00000041854 */
        /* <DEDUP_REMOVED lines=14> */
[----:B---3--:R-:W-:Y:S01]  /*9800*/  FFMA.FTZ R173, R173, R37, R213 ;  /* 0x00000025adad7223 */ /* 0x008fe200000100d5 */
[----:B------:R-:W-:Y:S01]  /*9810*/  F2FP.BF16.PACK_AB R37, R178, R200 ;  /* 0x000000c8b225723e */ /* 0x000fe200000010ff */
[----:B------:R-:W-:Y:S01]  /*9820*/  MUFU.EX2 R213, R55 ;  /* 0x0000003700d57308 */ /* 0x000fe20000000800 */
[----:B--2---:R-:W-:Y:S09]  /*9830*/  FFMA.FTZ R172, R172, R48, R215 ;  /* 0x00000030acac7223 */ /* 0x004ff200000100d7 */
[----:B------:R-:W-:Y:S01]  /*9840*/  MUFU.EX2 R215, R66 ;  /* 0x0000004200d77308 */ /* 0x000fe20000000800 */
[-C--:B-1----:R-:W-:Y:S08]  /*9850*/  HMMA.16816.F32.BF16 R132, R24, R180.reuse, R132 ;  /* 0x000000b41884723c */ /* 0x082ff00000041884 */
[C---:B------:R-:W-:Y:S04]  /*9860*/  HMMA.16816.F32.BF16 R136, R28.reuse, R180, R136 ;  /* 0x000000b41c88723c */ /* 0x040fe80000041888 */
[----:B------:R-:W-:Y:S02]  /*9870*/  FFMA.FTZ R174, R174, R49, R217 ;  /* 0x00000031aeae7223 */ /* 0x000fe400000100d9 */
[----:B------:R-:W-:Y:S01]  /*9880*/  LDSM.16.MT88.4 R48, [R222+0x1100] ;  /* 0x00110000de30783b */ /* 0x000fe20000004200 */
[----:B------:R-:W-:Y:S01]  /*9890*/  MUFU.EX2 R217, R208 ;  /* 0x000000d000d97308 */ /* 0x000fe20000000800 */
[-C--:B------:R-:W-:Y:S04]  /*98a0*/  HMMA.16816.F32.BF16 R140, R28, R182.reuse, R140 ;  /* 0x000000b61c8c723c */ /* 0x080fe8000004188c */
[----:B------:R-:W-:Y:S01]  /*98b0*/  FADD.FTZ R174, R36, R174 ;  /* 0x000000ae24ae7221 */ /* 0x000fe20000010000 */
[----:B----4-:R-:W-:Y:S03]  /*98c0*/  F2FP.BF16.PACK_AB R36, R241, R202 ;  /* 0x000000caf124723e */ /* 0x010fe600000010ff */
[C---:B------:R-:W-:Y:S01]  /*98d0*/  HMMA.16816.F32.BF16 R144, R24.reuse, R182, R144 ;  /* 0x000000b61890723c */ /* 0x040fe20000041890 */
[----:B------:R-:W1:Y:S01]  /*98e0*/  LDSM.16.MT88.4 R180, [R223+0x2900] ;  /* 0x00290000dfb4783b */ /* 0x000e620000004200 */
[----:B------:R-:W-:Y:S06]  /*98f0*/  MUFU.EX2 R208, R56 ;  /* 0x0000003800d07308 */ /* 0x000fec0000000800 */
[-C--:B-1----:R-:W-:Y:S08]  /*9900*/  HMMA.16816.F32.BF16 R148, R24, R180.reuse, R148 ;  /* 0x000000b41894723c */ /* 0x082ff00000041894 */
[C---:B------:R-:W-:Y:S08]  /*9910*/  HMMA.16816.F32.BF16 R152, R28.reuse, R180, R152 ;  /* 0x000000b41c98723c */ /* 0x040ff00000041898 */
[-C--:B------:R-:W-:Y:S08]  /*9920*/  HMMA.16816.F32.BF16 R156, R28, R182.reuse, R156 ;  /* 0x000000b61c9c723c */ /* 0x080ff0000004189c */
[C---:B------:R-:W-:Y:S01]  /*9930*/  HMMA.16816.F32.BF16 R160, R24.reuse, R182, R160 ;  /* 0x000000b618a0723c */ /* 0x040fe200000418a0 */
[----:B------:R-:W1:Y:S07]  /*9940*/  LDSM.16.MT88.4 R180, [R222+0x2900] ;  /* 0x00290000deb4783b */ /* 0x000e6e0000004200 */
[-C--:B-1----:R-:W-:Y:S08]  /*9950*/  HMMA.16816.F32.BF16 R20, R24, R180.reuse, R20 ;  /* 0x000000b41814723c */ /* 0x082ff00000041814 */
[C---:B------:R-:W-:Y:S07]  /*9960*/  HMMA.16816.F32.BF16 R32, R28.reuse, R180, R32 ;  /* 0x000000b41c20723c */ /* 0x040fee0000041820 */
[----:B------:R-:W-:Y:S01]  /*9970*/  MOV R180, R207 ;  /* 0x000000cf00b47202 */ /* 0x000fe20000000f00 */
[-C--:B------:R-:W-:Y:S01]  /*9980*/  HMMA.16816.F32.BF16 R164, R28, R182.reuse, R164 ;  /* 0x000000b61ca4723c */ /* 0x080fe200000418a4 */
[----:B------:R-:W1:Y:S01]  /*9990*/  LDSM.16.MT88.4 R28, [R220+0x1100] ;  /* 0x00110000dc1c783b */ /* 0x000e620000004200 */
[----:B------:R2:W-:Y:S02]  /*99a0*/  MUFU.EX2 R207, R57 ;  /* 0x0000003900cf7308 */ /* 0x0005e40000000800 */
[----:B------:R-:W-:Y:S04]  /*99b0*/  MOV R181, R206 ;  /* 0x000000ce00b57202 */ /* 0x000fe80000000f00 */
[----:B------:R-:W-:Y:S04]  /*99c0*/  HMMA.16816.F32.BF16 R168, R24, R182, R168 ;  /* 0x000000b618a8723c */ /* 0x000fe800000418a8 */
[----:B------:R-:W-:Y:S03]  /*99d0*/  MUFU.EX2 R206, R60 ;  /* 0x0000003c00ce7308 */ /* 0x000fe60000000800 */
[----:B------:R-:W-:Y:S02]  /*99e0*/  F2FP.BF16.PACK_AB R24, R250, R249 ;  /* 0x000000f9fa18723e */ /* 0x000fe400000010ff */
[----:B------:R-:W-:Y:S03]  /*99f0*/  F2FP.BF16.PACK_AB R26, R247, R248 ;  /* 0x000000f8f71a723e */ /* 0x000fe600000010ff */
[----:B------:R-:W-:Y:S02]  /*9a00*/  F2FP.BF16.PACK_AB R25, R243, R203 ;  /* 0x000000cbf319723e */ /* 0x000fe400000010ff */
[----:B------:R-:W-:Y:S01]  /*9a10*/  F2FP.BF16.PACK_AB R27, R246, R245 ;  /* 0x000000f5f61b723e */ /* 0x000fe200000010ff */
[----:B------:R-:W3:Y:S01]  /*9a20*/  MUFU.EX2 R60, R3 ;  /* 0x00000003003c7308 */ /* 0x000ee20000000800 */
[----:B------:R-:W-:Y:S01]  /*9a30*/  MOV R183, R194 ;  /* 0x000000c200b77202 */ /* 0x000fe20000000f00 */
[----:B--2---:R-:W-:Y:S01]  /*9a40*/  LDSM.16.MT88.4 R56, [R223+0x3900] ;  /* 0x00390000df38783b */ /* 0x004fe20000004200 */
[----:B------:R-:W-:Y:S07]  /*9a50*/  MOV R182, R193 ;  /* 0x000000c100b67202 */ /* 0x000fee0000000f00 */
[----:B------:R-:W-:Y:S01]  /*9a60*/  LDSM.16.MT88.4 R192, [R220+0x1900] ;  /* 0x00190000dcc0783b */ /* 0x000fe20000004200 */
        /* <DEDUP_REMOVED lines=19> */
[----:B------:R-:W5:Y:S07]  /*9ba0*/  LDSM.16.MT88.4 R48, [R222+0x3100] ;  /* 0x00310000de30783b */ /* 0x000f6e0000004200 */
[-C--:B-1----:R-:W-:Y:S08]  /*9bb0*/  HMMA.16816.F32.BF16 R116, R24, R28.reuse, R116 ;  /* 0x0000001c1874723c */ /* 0x082ff00000041874 */
[C---:B------:R-:W-:Y:S07]  /*9bc0*/  HMMA.16816.F32.BF16 R120, R36.reuse, R28, R120 ;  /* 0x0000001c2478723c */ /* 0x040fee0000041878 */
[----:B------:R-:W-:Y:S01]  /*9bd0*/  FADD.FTZ R29, R218, R52 ;  /* 0x00000034da1d7221 */ /* 0x000fe20000010000 */
[-C--:B------:R-:W-:Y:S04]  /*9be0*/  HMMA.16816.F32.BF16 R124, R36, R30.reuse, R124 ;  /* 0x0000001e247c723c */ /* 0x080fe8000004187c */
[----:B------:R-:W-:Y:S01]  /*9bf0*/  MOV R218, R187 ;  /* 0x000000bb00da7202 */ /* 0x000fe20000000f00 */
[----:B------:R-:W-:Y:S01]  /*9c00*/  FADD.FTZ R28, R0, R172 ;  /* 0x000000ac001c7221 */ /* 0x000fe20000010000 */
[----:B------:R-:W-:Y:S01]  /*9c10*/  MOV R172, R185 ;  /* 0x000000b900ac7202 */ /* 0x000fe20000000f00 */
[----:B------:R-:W-:Y:S01]  /*9c20*/  FADD.FTZ R0, R182, R173 ;  /* 0x000000adb6007221 */ /* 0x000fe20000010000 */
[C---:B------:R-:W-:Y:S04]  /*9c30*/  HMMA.16816.F32.BF16 R128, R24.reuse, R30, R128 ;  /* 0x0000001e1880723c */ /* 0x040fe80000041880 */
[----:B------:R-:W-:Y:S01]  /*9c40*/  MOV R173, R186 ;  /* 0x000000ba00ad7202 */ /* 0x000fe20000000f00 */
[----:B------:R-:W-:Y:S02]  /*9c50*/  FADD.FTZ R0, R180, R0 ;  /* 0x00000000b4007221 */ /* 0x000fe40000010000 */
[----:B------:R-:W-:Y:S01]  /*9c60*/  FADD.FTZ R30, R183, R174 ;  /* 0x000000aeb71e7221 */ /* 0x000fe20000010000 */
[-C--:B--2---:R-:W-:Y:S04]  /*9c70*/  HMMA.16816.F32.BF16 R132, R24, R40.reuse, R132 ;  /* 0x000000281884723c */ /* 0x084fe80000041884 */
[----:B------:R-:W-:Y:S01]  /*9c80*/  FADD.FTZ R30, R181, R30 ;  /* 0x0000001eb51e7221 */ /* 0x000fe20000010000 */
[----:B---3--:R-:W-:Y:S01]  /*9c90*/  F2FP.BF16.PACK_AB R31, R60, R61 ;  /* 0x0000003d3c1f723e */ /* 0x008fe200000010ff */
[----:B------:R-:W-:Y:S01]  /*9ca0*/  FADD.FTZ R3, R64, R0 ;  /* 0x0000000040037221 */ /* 0x000fe20000010000 */
[----:B------:R-:W-:Y:S01]  /*9cb0*/  MOV R174, R190 ;  /* 0x000000be00ae7202 */ /* 0x000fe20000000f00 */
[C---:B------:R-:W-:Y:S04]  /*9cc0*/  HMMA.16816.F32.BF16 R136, R36.reuse, R40, R136 ;  /* 0x000000282488723c */ /* 0x040fe80000041888 */
[----:B------:R-:W-:Y:S02]  /*9cd0*/  FADD.FTZ R30, R53, R30 ;  /* 0x0000001e351e7221 */ /* 0x000fe40000010000 */
[----:B------:R-:W-:Y:S01]  /*9ce0*/  LDSM.16.MT88.4 R52, [R221+0x3900] ;  /* 0x00390000dd34783b */ /* 0x000fe20000004200 */
[----:B------:R-:W-:Y:S01]  /*9cf0*/  FADD.FTZ R29, R219, R29 ;  /* 0x0000001ddb1d7221 */ /* 0x000fe20000010000 */
[-C--:B------:R-:W-:Y:S04]  /*9d00*/  HMMA.16816.F32.BF16 R140, R36, R42.reuse, R140 ;  /* 0x0000002a248c723c */ /* 0x080fe8000004188c */
[----:B------:R-:W-:Y:S01]  /*9d10*/  FADD.FTZ R64, R184, R30 ;  /* 0x0000001eb8407221 */ /* 0x000fe20000010000 */
[----:B------:R-:W-:Y:S01]  /*9d20*/  F2FP.BF16.PACK_AB R30, R209, R206 ;  /* 0x000000ced11e723e */ /* 0x000fe200000010ff */
[----:B------:R-:W-:Y:S01]  /*9d30*/  FADD.FTZ R0, R240, R29 ;  /* 0x0000001df0007221 */ /* 0x000fe20000010000 */
[----:B------:R-:W-:Y:S01]  /*9d40*/  F2FP.BF16.PACK_AB R29, R62, R63 ;  /* 0x0000003f3e1d723e */ /* 0x000fe200000010ff */
[C---:B------:R-:W-:Y:S01]  /*9d50*/  HMMA.16816.F32.BF16 R144, R24.reuse, R42, R144 ;  /* 0x0000002a1890723c */ /* 0x040fe20000041890 */
[----:B------:R-:W1:Y:S03]  /*9d60*/  LDSM.16.MT88.4 R40, [R221+0x1900] ;  /* 0x00190000dd28783b */ /* 0x000e660000004200 */
[----:B------:R-:W-:Y:S01]  /*9d70*/  FADD.FTZ R28, R67, R28 ;  /* 0x0000001c431c7221 */ /* 0x000fe20000010000 */
[----:B------:R-:W-:Y:S01]  /*9d80*/  MOV R219, R191 ;  /* 0x000000bf00db7202 */ /* 0x000fe20000000f00 */
[----:B------:R-:W-:Y:S01]  /*9d90*/  FADD.FTZ R66, R251, R3 ;  /* 0x00000003fb427221 */ /* 0x000fe20000010000 */
[----:B------:R-:W-:Y:S01]  /*9da0*/  MOV R240, R189 ;  /* 0x000000bd00f07202 */ /* 0x000fe20000000f00 */
[-C--:B----4-:R-:W-:Y:S04]  /*9db0*/  HMMA.16816.F32.BF16 R148, R24, R44.reuse, R148 ;  /* 0x0000002c1894723c */ /* 0x090fe80000041894 */
[----:B------:R-:W-:Y:S02]  /*9dc0*/  FADD.FTZ R28, R65, R28 ;  /* 0x0000001c411c7221 */ /* 0x000fe40000010000 */
[----:B------:R-:W-:Y:S02]  /*9dd0*/  FADD.FTZ R65, R188, R0 ;  /* 0x00000000bc417221 */ /* 0x000fe40000010000 */
[C---:B------:R-:W-:Y:S04]  /*9de0*/  HMMA.16816.F32.BF16 R152, R36.reuse, R44, R152 ;  /* 0x0000002c2498723c */ /* 0x040fe80000041898 */
[----:B------:R-:W-:Y:S01]  /*9df0*/  FADD.FTZ R67, R252, R28 ;  /* 0x0000001cfc437221 */ /* 0x000fe20000010000 */
[----:B------:R-:W-:Y:S01]  /*9e00*/  F2FP.BF16.PACK_AB R28, R207, R208 ;  /* 0x000000d0cf1c723e */ /* 0x000fe200000010ff */
[----:B------:R-:W-:Y:S02]  /*9e10*/  FADD.FTZ R0, R219, R66 ;  /* 0x00000042db007221 */ /* 0x000fe40000010000 */
[-C--:B------:R-:W-:Y:S04]  /*9e20*/  HMMA.16816.F32.BF16 R156, R36, R46.reuse, R156 ;  /* 0x0000002e249c723c */ /* 0x080fe8000004189c */
[----:B------:R-:W-:Y:S02]  /*9e30*/  FADD.FTZ R0, R199, R0 ;  /* 0x00000000c7007221 */ /* 0x000fe40000010000 */
[----:B------:R-:W-:Y:S02]  /*9e40*/  FADD.FTZ R3, R240, R67 ;  /* 0x00000043f0037221 */ /* 0x000fe40000010000 */
[C---:B------:R-:W-:Y:S01]  /*9e50*/  HMMA.16816.F32.BF16 R160, R24.reuse, R46, R160 ;  /* 0x0000002e18a0723c */ /* 0x040fe200000418a0 */
[----:B------:R-:W-:Y:S03]  /*9e60*/  LDSM.16.MT88.4 R44, [R222+0x1900] ;  /* 0x00190000de2c783b */ /* 0x000fe60000004200 */
[----:B------:R-:W-:Y:S04]  /*9e70*/  FADD.FTZ R3, R218, R3 ;  /* 0x00000003da037221 */ /* 0x000fe80000010000 */
[-C--:B-----5:R-:W-:Y:S08]  /*9e80*/  HMMA.16816.F32.BF16 R20, R24, R48.reuse, R20 ;  /* 0x000000301814723c */ /* 0x0a0ff00000041814 */
[C---:B------:R-:W-:Y:S08]  /*9e90*/  HMMA.16816.F32.BF16 R32, R36.reuse, R48, R32 ;  /* 0x000000302420723c */ /* 0x040ff00000041820 */
[-C--:B------:R-:W-:Y:S01]  /*9ea0*/  HMMA.16816.F32.BF16 R164, R36, R50.reuse, R164 ;  /* 0x0000003224a4723c */ /* 0x080fe200000418a4 */
[----:B------:R-:W2:Y:S07]  /*9eb0*/  LDSM.16.MT88.4 R36, [R223+0x1900] ;  /* 0x00190000df24783b */ /* 0x000eae0000004200 */
[----:B------:R-:W-:Y:S01]  /*9ec0*/  HMMA.16816.F32.BF16 R168, R24, R50, R168 ;  /* 0x0000003218a8723c */ /* 0x000fe200000418a8 */
[----:B------:R-:W3:Y:S06]  /*9ed0*/  LDSM.16.MT88.4 R48, [R220+0x3900] ;  /* 0x00390000dc30783b */ /* 0x000eec0000004200 */
[----:B------:R-:W-:Y:S02]  /*9ee0*/  F2FP.BF16.PACK_AB R24, R214, R212 ;  /* 0x000000d4d618723e */ /* 0x000fe400000010ff */
[----:B------:R-:W-:Y:S03]  /*9ef0*/  F2FP.BF16.PACK_AB R26, R217, R216 ;  /* 0x000000d8d91a723e */ /* 0x000fe600000010ff */
[----:B------:R-:W-:Y:S02]  /*9f00*/  F2FP.BF16.PACK_AB R25, R213, R211 ;  /* 0x000000d3d519723e */ /* 0x000fe400000010ff */
[----:B------:R-:W-:Y:S07]  /*9f10*/  F2FP.BF16.PACK_AB R27, R210, R215 ;  /* 0x000000d7d21b723e */ /* 0x000fee00000010ff */
[-C--:B------:R-:W-:Y:S01]  /*9f20*/  HMMA.16816.F32.BF16 R184, R24, R192.reuse, R4 ;  /* 0x000000c018b8723c */ /* 0x080fe20000041804 */
[----:B------:R-:W4:Y:S07]  /*9f30*/  LDSM.16.MT88.4 R4, [R222+0x3900] ;  /* 0x00390000de04783b */ /* 0x000f2e0000004200 */
[C---:B------:R-:W-:Y:S07]  /*9f40*/  HMMA.16816.F32.BF16 R180, R28.reuse, R192, R8 ;  /* 0x000000c01cb4723c */ /* 0x040fee0000041808 */
[----:B------:R-:W-:Y:S01]  /*9f50*/  FADD.FTZ R8, R174, R64 ;  /* 0x00000040ae087221 */ /* 0x000fe20000010000 */
[-C--:B------:R-:W-:Y:S04]  /*9f60*/  HMMA.16816.F32.BF16 R188, R28, R194.reuse, R12 ;  /* 0x000000c21cbc723c */ /* 0x080fe8000004180c */
[----:B------:R-:W-:Y:S02]  /*9f70*/  FADD.FTZ R9, R198, R0 ;  /* 0x00000000c6097221 */ /* 0x000fe40000010000 */
[----:B------:R-:W-:Y:S01]  /*9f80*/  FADD.FTZ R11, R173, R8 ;  /* 0x00000008ad0b7221 */ /* 0x000fe20000010000 */
[----:B------:R-:W-:Y:S01]  /*9f90*/  MOV R173, R175 ;  /* 0x000000af00ad7202 */ /* 0x000fe20000000f00 */
        /* <DEDUP_REMOVED lines=16> */
[-C--:B--2---:R-:W-:Y:S04]  /*a0a0*/  HMMA.16816.F32.BF16 R84, R24, R36.reuse, R84 ;  /* 0x000000241854723c */ /* 0x084fe80000041854 */
        /* <DEDUP_REMOVED lines=24> */
[-C--:B----4-:R-:W-:Y:S08]  /*a230*/  HMMA.16816.F32.BF16 R196, R24, R4.reuse, R20 ;  /* 0x0000000418c4723c */ /* 0x090ff00000041814 */
        /* <DEDUP_REMOVED lines=25> */
[----:B------:R-:W-:Y:S03]  /*a3d0*/  FADD.FTZ R0, R60, R0 ;  /* 0x000000003c007221 */ /* 0x000fe60000010000 */
[----:B------:R1:W-:Y:S04]  /*a3e0*/  STL [R1+0x10], R3 ;  /* 0x0000100301007387 */ /* 0x0003e80000100800 */
[----:B------:R2:W-:Y:S01]  /*a3f0*/  STL [R1+0xc], R0 ;  /* 0x00000c0001007387 */ /* 0x0005e20000100800 */
[----:B-1----:R-:W-:Y:S02]  /*a400*/  MOV R3, R176 ;  /* 0x000000b000037202 */ /* 0x002fe40000000f00 */
[----:B--2---:R-:W-:Y:S01]  /*a410*/  MOV R0, R177 ;  /* 0x000000b100007202 */ /* 0x004fe20000000f00 */
[----:B------:R-:W-:-:S05]  /*a420*/  @P1 BRA `(.L_x_2624) ;  /* 0xffffc6c000001947 */ /* 0x000fca000383ffff */
.L_x_2623:
[----:B-1----:R-:W2:Y:S04]  /*a430*/  LDL.LU R6, [R1+0x4] ;  /* 0x0000040001067983 */ /* 0x002ea80000300800 */
        /* <DEDUP_REMOVED lines=10> */
[----:B----4-:R-:W3:Y:S01]  /*a4e0*/  SHFL.BFLY PT, R7, R8, 0x2, 0x1f ;  /* 0x0c401f0008077f89 */ /* 0x010ee200000e0000 */
[----:B-1----:R-:W-:-:S03]  /*a4f0*/  FADD.FTZ R11, R11, R6 ;  /* 0x000000060b0b7221 */ /* 0x002fc60000010000 */
[----:B------:R-:W1:Y:S01]  /*a500*/  SHFL.BFLY PT, R6, R5, 0x2, 0x1f ;  /* 0x0c401f0005067f89 */ /* 0x000e6200000e0000 */
[----:B--2---:R-:W-:-:S03]  /*a510*/  FADD.FTZ R9, R9, R4 ;  /* 0x0000000409097221 */ /* 0x004fc60000010000 */
[----:B------:R-:W2:Y:S01]  /*a520*/  SHFL.BFLY PT, R0, R11, 0x1, 0x1f ;  /* 0x0c201f000b007f89 */ /* 0x000ea200000e0000 */
[----:B---3--:R-:W-:-:S03]  /*a530*/  FADD.FTZ R7, R7, R8 ;  /* 0x0000000807077221 */ /* 0x008fc60000010000 */
[----:B------:R-:W3:Y:S04]  /*a540*/  SHFL.BFLY PT, R4, R9, 0x1, 0x1f ;  /* 0x0c201f0009047f89 */ /* 0x000ee800000e0000 */
[----:B------:R-:W4:Y:S01]  /*a550*/  SHFL.BFLY PT, R3, R7, 0x1, 0x1f ;  /* 0x0c201f0007037f89 */ /* 0x000f2200000e0000 */
[----:B-1----:R-:W-:Y:S02]  /*a560*/  FADD.FTZ R6, R6, R5 ;  /* 0x0000000506067221 */ /* 0x002fe40000010000 */
[----:B--2---:R-:W-:-:S03]  /*a570*/  FADD.FTZ R11, R11, R0 ;  /* 0x000000000b0b7221 */ /* 0x004fc60000010000 */
[----:B------:R-:W1:Y:S01]  /*a580*/  SHFL.BFLY PT, R5, R6, 0x1, 0x1f ;  /* 0x0c201f0006057f89 */ /* 0x000e6200000e0000 */
[----:B------:R-:W-:Y:S01]  /*a590*/  MOV R0, RZ ;  /* 0x000000ff00007202 */ /* 0x000fe20000000f00 */
[----:B---3--:R-:W-:Y:S01]  /*a5a0*/  FADD.FTZ R9, R9, R4 ;  /* 0x0000000409097221 */ /* 0x008fe20000010000 */
[----:B------:R-:W-:Y:S02]  /*a5b0*/  FSETP.NE.FTZ.AND P4, PT, R11, RZ, PT ;  /* 0x000000ff0b00720b */ /* 0x000fe40003f95000 */
[----:B------:R-:W-:Y:S01]  /*a5c0*/  MOV R4, RZ ;  /* 0x000000ff00047202 */ /* 0x000fe20000000f00 */
[----:B----4-:R-:W-:Y:S01]  /*a5d0*/  FADD.FTZ R7, R7, R3 ;  /* 0x0000000307077221 */ /* 0x010fe20000010000 */
[----:B------:R-:W-:Y:S02]  /*a5e0*/  FSETP.NE.FTZ.AND P3, PT, R9, RZ, PT ;  /* 0x000000ff0900720b */ /* 0x000fe40003f75000 */
[----:B------:R-:W-:Y:S02]  /*a5f0*/  MOV R3, RZ ;  /* 0x000000ff00037202 */ /* 0x000fe40000000f00 */
[----:B------:R-:W-:-:S05]  /*a600*/  FSETP.NE.FTZ.AND P2, PT, R7, RZ, PT ;  /* 0x000000ff0700720b */ /* 0x000fca0003f55000 */
[----:B------:R-:W2:Y:S01]  /*a610*/  @P4 MUFU.RCP R0, R11 ;  /* 0x0000000b00004308 */ /* 0x000ea20000001000 */
[----:B-1----:R-:W-:-:S07]  /*a620*/  FADD.FTZ R6, R5, R6 ;  /* 0x0000000605067221 */ /* 0x002fce0000010000 */
[----:B------:R-:W1:Y:S01]  /*a630*/  @P2 MUFU.RCP R3, R7 ;  /* 0x0000000700032308 */ /* 0x000e620000001000 */
[----:B------:R-:W-:Y:S01]  /*a640*/  FSETP.NE.FTZ.AND P1, PT, R6, RZ, PT ;  /* 0x000000ff0600720b */ /* 0x000fe20003f35000 */
[----:B--2---:R-:W-:-:S06]  /*a650*/  FMUL.FTZ R184, R0, R184 ;  /* 0x000000b800b87220 */ /* 0x004fcc0000410000 */
[----:B------:R-:W2:Y:S01]  /*a660*/  @P3 MUFU.RCP R4, R9 ;  /* 0x0000000900043308 */ /* 0x000ea20000001000 */
[C---:B------:R-:W-:Y:S02]  /*a670*/  FMUL.FTZ R58, R0.reuse, R185 ;  /* 0x000000b9003a7220 */ /* 0x040fe40000410000 */
[C---:B------:R-:W-:Y:S02]  /*a680*/  FMUL.FTZ R192, R0.reuse, R192 ;  /* 0x000000c000c07220 */ /* 0x040fe40000410000 */
[C---:B------:R-:W-:Y:S02]  /*a690*/  FMUL.FTZ R193, R0.reuse, R193 ;  /* 0x000000c100c17220 */ /* 0x040fe40000410000 */
[C---:B------:R-:W-:Y:S01]  /*a6a0*/  FMUL.FTZ R68, R0.reuse, R68 ;  /* 0x0000004400447220 */ /* 0x040fe20000410000 */
[----:B------:R-:W-:Y:S01]  /*a6b0*/  @P4 MUFU.LG2 R11, R11 ;  /* 0x0000000b000b4308 */ /* 0x000fe20000000c00 */
[C---:B------:R-:W-:Y:S01]  /*a6c0*/  FMUL.FTZ R52, R0.reuse, R69 ;  /* 0x0000004500347220 */ /* 0x040fe20000410000 */
[----:B------:R-:W-:Y:S01]  /*a6d0*/  @P1 MOV R8, 0x3f317218 ;  /* 0x3f31721800081802 */ /* 0x000fe20000000f00 */
        /* <DEDUP_REMOVED lines=32> */
[----:B------:R-:W1:Y:S01]  /*a8e0*/  @P1 MUFU.RCP R0, R6 ;  /* 0x0000000600001308 */ /* 0x000e620000001000 */
        /* <DEDUP_REMOVED lines=64> */
[C---:B-1----:R-:W-:Y:S02]  /*acf0*/  FMUL.FTZ R182, R0.reuse, R182 ;  /* 0x000000b600b67220 */ /* 0x042fe40000410000 */
        /* <DEDUP_REMOVED lines=44> */
.L_x_2607:
        /* <DEDUP_REMOVED lines=184> */
.L_x_2626:
        /* <DEDUP_REMOVED lines=151> */
.L_x_2628:
[----:B--234-:R-:W-:Y:S05]  /*c4b0*/  BSYNC B0 ;  /* 0x0000000000007941 */ /* 0x01cfea0003800000 */
.L_x_2627:
        /* <DEDUP_REMOVED lines=16> */
.L_x_2630:
[----:B------:R-:W-:Y:S05]  /*c5c0*/  BSYNC B0 ;  /* 0x0000000000007941 */ /* 0x000fea0003800000 */
.L_x_2629:
        /* <DEDUP_REMOVED lines=16> */
.L_x_2632:
[----:B------:R-:W-:Y:S05]  /*c6d0*/  BSYNC B0 ;  /* 0x0000000000007941 */ /* 0x000fea0003800000 */
.L_x_2631:
        /* <DEDUP_REMOVED lines=16> */
.L_x_2634:
[----:B------:R-:W-:Y:S05]  /*c7e0*/  BSYNC B0 ;  /* 0x0000000000007941 */ /* 0x000fea0003800000 */
.L_x_2633:
        /* <DEDUP_REMOVED lines=16> */
.L_x_2636:
[----:B------:R-:W-:Y:S05]  /*c8f0*/  BSYNC B0 ;  /* 0x0000000000007941 */ /* 0x000fea0003800000 */
.L_x_2635:
        /* <DEDUP_REMOVED lines=16> */
.L_x_2638:
[----:B------:R-:W-:Y:S05]  /*ca00*/  BSYNC B0 ;  /* 0x0000000000007941 */ /* 0x000fea0003800000 */
.L_x_2637:
        /* <DEDUP_REMOVED lines=16> */
.L_x_2640:
[----:B------:R-:W-:Y:S05]  /*cb10*/  BSYNC B0 ;  /* 0x0000000000007941 */ /* 0x000fea0003800000 */
.L_x_2639:
        /* <DEDUP_REMOVED lines=17> */
.L_x_2625:
        /* <DEDUP_REMOVED lines=19> */
.L_x_2641:
        /* <DEDUP_REMOVED lines=42> */
.L_x_2643:
[----:B------:R-:W-:Y:S05]  /*d000*/  BSYNC B0 ;  /* 0x0000000000007941 */ /* 0x000fea0003800000 */
.L_x_2642:
        /* <DEDUP_REMOVED lines=59> */
.L_x_2645:
[----:B------:R-:W-:Y:S05]  /*d3c0*/  BSYNC B0 ;  /* 0x0000000000007941 */ /* 0x000fea0003800000 */
.L_x_2644:
        /* <DEDUP_REMOVED lines=15> */
.L_x_2647:
[----:B------:R-:W-:Y:S05]  /*d4c0*/  BSYNC B0 ;  /* 0x0000000000007941 */ /* 0x000fea0003800000 */
.L_x_2646:
        /* <DEDUP_REMOVED lines=15> */
.L_x_2649:
[----:B------:R-:W-:Y:S05]  /*d5c0*/  BSYNC B0 ;  /* 0x0000000000007941 */ /* 0x000fea0003800000 */
.L_x_2648:
        /* <DEDUP_REMOVED lines=15> */
.L_x_2651:
[----:B------:R-:W-:Y:S05]  /*d6c0*/  BSYNC B0 ;  /* 0x0000000000007941 */ /* 0x000fea0003800000 */
.L_x_2650:
        /* <DEDUP_REMOVED lines=15> */
.L_x_2653:
[----:B------:R-:W-:Y:S05]  /*d7c0*/  BSYNC B0 ;  /* 0x0000000000007941 */ /* 0x000fea0003800000 */
.L_x_2652:
        /* <DEDUP_REMOVED lines=15> */
.L_x_2655:
[----:B------:R-:W-:Y:S05]  /*d8c0*/  BSYNC B0 ;  /* 0x0000000000007941 */ /* 0x000fea0003800000 */
.L_x_2654:
        /* <DEDUP_REMOVED lines=15> */
.L_x_2657:
[----:B------:R-:W-:Y:S05]  /*d9c0*/  BSYNC B0 ;  /* 0x0000000000007941 */ /* 0x000fea0003800000 */
.L_x_2656:
        /* <DEDUP_REMOVED lines=16> */
.L_x_2658:
        /* <DEDUP_REMOVED lines=11> */
.L_x_3798:


//--------------------- .text._ZN7cutlass13device_kernelIN5flash19enable_sm80_to_sm89INS1_16FlashAttnFwdSm80INS1_25CollectiveMainloopFwdSm80ILi4ELi1ELb0EN4cute5tupleIJNS5_1CILi128EEENS7_ILi64EEES8_EEELi128ENS_10bfloat16_tEfNS_4arch4Sm80ELb0ELb0ELb0ELb1ELb0ELb1ELb1ELb0EEENS1_21CollectiveEpilogueFwdINS6_IJS8_S8_S9_EEENS6_IJNS7_ILi1EEESH_SH_EEESB_SD_Li128ELb1ELb1ELb0ELb0EEENS1_19SingleTileSchedulerILb1ELb0ELb1ELi128EEEEEEEEEvNT_6ParamsE --------------------------
	.section	.text._ZN7cutlass13device_kernelIN5flash19enable_sm80_to_sm89INS1_16FlashAttnFwdSm80INS1_25CollectiveMainloopFwdSm80ILi4ELi1ELb0EN4cute5tupleIJNS5_1CILi128EEENS7_ILi64EEES8_EEELi128ENS_10bfloat16_tEfNS_4arch4Sm80ELb0ELb0ELb0ELb1ELb0ELb1ELb1ELb0EEENS1_21CollectiveEpilogueFwdINS6_IJS8_S8_S9_EEENS6_IJNS7_ILi1EEESH_SH_EEESB_SD_Li128ELb1ELb1ELb0ELb0EEENS1_19SingleTileSchedulerILb1ELb0ELb1ELi128EEEEEEEEEvNT_6ParamsE,"ax",@progbits
	.sectioninfo	@"SHI_REGISTERS=255"
	.align	128
.text._ZN7cutlass13device_kernelIN5flash19enable_sm80_to_sm89INS1_16FlashAttnFwdSm80INS1_25CollectiveMainloopFwdSm80ILi4ELi1ELb0EN4cute5tupleIJNS5_1CILi128EEENS7_ILi64EEES8_EEELi128ENS_10bfloat16_tEfNS_4arch4Sm80ELb0ELb0ELb0ELb1ELb0ELb1ELb1ELb0EEENS1_21CollectiveEpilogueFwdINS6_IJS8_S8_S9_EEENS6_IJNS7_ILi1EEESH_SH_EEESB_SD_Li128ELb1ELb1ELb0ELb0EEENS1_19SingleTileSchedulerILb1ELb0ELb1ELi128EEEEEEEEEvNT_6ParamsE:
        .type           _ZN7cutlass13device_kernelIN5flash19enable_sm80_to_sm89INS1_16FlashAttnFwdSm80INS1_25CollectiveMainloopFwdSm80ILi4ELi1ELb0EN4cute5tupleIJNS5_1CILi128EEENS7_ILi64EEES8_EEELi128ENS_10bfloat16_tEfNS_4arch4Sm80ELb0ELb0ELb0ELb1ELb0ELb1ELb1ELb0EEENS1_21CollectiveEpilogueFwdINS6_IJS8_S8_S9_EEENS6_IJNS7_ILi1EEESH_SH_EEESB_SD_Li128ELb1ELb1ELb0ELb0EEENS1_19SingleTileSchedulerILb1ELb0ELb1ELi128EEEEEEEEEvNT_6ParamsE,@function
        .size           _ZN7cutlass13device_kernelIN5flash19enable_sm80_to_sm89INS1_16FlashAttnFwdSm80INS1_25CollectiveMainloopFwdSm80ILi4ELi1ELb0EN4cute5tupleIJNS5_1CILi128EEENS7_ILi64EEES8_EEELi128ENS_10bfloat16_tEfNS_4arch4Sm80ELb0ELb0ELb0ELb1ELb0ELb1ELb1ELb0EEENS1_21CollectiveEpilogueFwdINS6_IJS8_S8_S9_EEENS6_IJNS7_ILi1EEESH_SH_EEESB_SD_Li128ELb1ELb1ELb0ELb0EEENS1_19SingleTileSchedulerILb1ELb0ELb1ELi128EEEEEEEEEvNT_6ParamsE,(.L_x_3799 - _ZN7cutlass13device_kernelIN5flash19enable_sm80_to_sm89INS1_16FlashAttnFwdSm80INS1_25CollectiveMainloopFwdSm80ILi4ELi1ELb0EN4cute5tupleIJNS5_1CILi128EEENS7_ILi64EEES8_EEELi128ENS_10bfloat16_tEfNS_4arch4Sm80ELb0ELb0ELb0ELb1ELb0ELb1ELb1ELb0EEENS1_21CollectiveEpilogueFwdINS6_IJS8_S8_S9_EEENS6_IJNS7_ILi1EEESH_SH_EEESB_SD_Li128ELb1ELb1ELb0ELb0EEENS1_19SingleTileSchedulerILb1ELb0ELb1ELi128EEEEEEEEEvNT_6ParamsE)
        .other          _ZN7cutlass13device_kernelIN5flash19enable_sm80_to_sm89INS1_16FlashAttnFwdSm80INS1_25CollectiveMainloopFwdSm80ILi4ELi1ELb0EN4cute5tupleIJNS5_1CILi128EEENS7_ILi64EEES8_EEELi128ENS_10bfloat16_tEfNS_4arch4Sm80ELb0ELb0ELb0ELb1ELb0ELb1ELb1ELb0EEENS1_21CollectiveEpilogueFwdINS6_IJS8_S8_S9_EEENS6_IJNS7_ILi1EEESH_SH_EEESB_SD_Li128ELb1ELb1ELb0ELb0EEENS1_19SingleTileSchedulerILb1ELb0ELb1ELi128EEEEEEEEEvNT_6ParamsE,@"STO_CUDA_ENTRY STV_DEFAULT"
_ZN7cutlass13device_kernelIN5flash19enable_sm80_to_sm89INS1_16FlashAttnFwdSm80INS1_25CollectiveMainloopFwdSm80ILi4ELi1ELb0EN4cute5tupleIJNS5_1CILi128EEENS7_ILi64EEES8_EEELi128ENS_10bfloat16_tEfNS_4arch4Sm80ELb0ELb0ELb0ELb1ELb0ELb1ELb1ELb0EEENS1_21CollectiveEpilogueFwdINS6_IJS8_S8_S9_EEENS6_IJNS7_ILi1EEESH_SH_EEESB_SD_Li128ELb1ELb1ELb0ELb0EEENS1_19SingleTileSchedulerILb1ELb0ELb1ELi128EEEEEEEEEvNT_6ParamsE:
        /* <DEDUP_REMOVED lines=17> */
.L_x_2660:
        /* <DEDUP_REMOVED lines=8> */
.L_x_2662:
[----:B------:R-:W-:-:S05]  /*0190*/  MOV R0, c[0x0][0x54c] ;  /* 0x0001530000007a02 */ /* 0x000fca0000000f00 */
.L_x_2661:
[----:B-----5:R-:W-:Y:S01]  /*01a0*/  IMAD R0, R0, c[0x0][0x548], RZ ;  /* 0x0001520000007a24 */ /* 0x020fe200078e02ff */
[----:B-1----:R-:W-:-:S04]  /*01b0*/  SHF.L.U32 R2, R209, 0x7, RZ ;  /* 0x00000007d1027819 */ /* 0x002fc800000006ff */
[----:B------:R-:W-:-:S04]  /*01c0*/  ISETP.GE.AND P0, PT, R2, R0, PT ;  /* 0x000000000200720c */ /* 0x000fc80003f06270 */
[----:B------:R-:W-:-:S05]  /*01d0*/  SEL R0, R5, 0xffffffff, !P0 ;  /* 0xffffffff05007807 */ /* 0x000fca0004000000 */
[----:B------:R1:W-:Y:S01]  /*01e0*/  STL [R1+0x4c], R0 ;  /* 0x00004c0001007387 */ /* 0x0003e20000100800 */
[----:B------:R-:W-:Y:S05]  /*01f0*/  BRA `(.L_x_2663) ;  /* 0x0000013000007947 */ /* 0x000fea0003800000 */
.L_x_2659:
[----:B---3--:R-:W-:-:S04]  /*0200*/  ISETP.NE.U32.AND P0, PT, RZ, c[0x0][0x568], PT ;  /* 0x00015a00ff007a0c */ /* 0x008fc80003f05070 */
[----:B------:R-:W-:-:S13]  /*0210*/  ISETP.NE.AND.EX P0, PT, RZ, c[0x0][0x56c], PT, P0 ;  /* 0x00015b00ff007a0c */ /* 0x000fda0003f05300 */
[----:B------:R-:W-:Y:S05]  /*0220*/  @!P0 BRA `(.L_x_2664) ;  /* 0x0000002000008947 */ /* 0x000fea0003800000 */
[----:B------:R1:W5:Y:S01]  /*0230*/  LDG.E R0, [R2.64] ;  /* 0x0000000802007981 */ /* 0x000362000c1e1900 */
[----:B------:R-:W-:Y:S05]  /*0240*/  BRA `(.L_x_2665) ;  /* 0x0000009000007947 */ /* 0x000fea0003800000 */
.L_x_2664:
        /* <DEDUP_REMOVED lines=8> */
.L_x_2666:
[----:B------:R-:W-:-:S05]  /*02d0*/  MOV R0, c[0x0][0x54c] ;  /* 0x0001530000007a02 */ /* 0x000fca0000000f00 */
.L_x_2665:
[----:B-----5:R-:W-:Y:S01]  /*02e0*/  IMAD R0, R0, c[0x0][0x548], RZ ;  /* 0x0001520000007a24 */ /* 0x020fe200078e02ff */
[----:B-1----:R-:W-:-:S04]  /*02f0*/  SHF.L.U32 R2, R209, 0x7, RZ ;  /* 0x00000007d1027819 */ /* 0x002fc800000006ff */
[----:B------:R-:W-:-:S04]  /*0300*/  ISETP.GE.AND P0, PT, R2, R0, PT ;  /* 0x000000000200720c */ /* 0x000fc80003f06270 */
[----:B------:R-:W-:-:S05]  /*0310*/  SEL R0, R5, 0xffffffff, !P0 ;  /* 0xffffffff05007807 */ /* 0x000fca0004000000 */
[----:B------:R1:W-:Y:S04]  /*0320*/  STL [R1+0x4c], R0 ;  /* 0x00004c0001007387 */ /* 0x0003e80000100800 */
.L_x_2663:
        /* <DEDUP_REMOVED lines=36> */
.L_x_2667:
[----:B---3--:R-:W-:-:S04]  /*0570*/  ISETP.NE.U32.AND P0, PT, RZ, c[0x0][0x368], PT ;  /* 0x0000da00ff007a0c */ /* 0x008fc80003f05070 */
[----:B------:R-:W-:-:S13]  /*0580*/  ISETP.NE.AND.EX P0, PT, RZ, c[0x0][0x36c], PT, P0 ;  /* 0x0000db00ff007a0c */ /* 0x000fda0003f05300 */
[----:B------:R-:W-:Y:S05]  /*0590*/  @!P0 BRA `(.L_x_2668) ;  /* 0x0000003000008947 */ /* 0x000fea0003800000 */
[----:B------:R-:W-:-:S05]  /*05a0*/  IMAD.WIDE R4, R13, R40, c[0x0][0x368] ;  /* 0x0000da000d047625 */ /* 0x000fca00078e0228 */
[----:B------:R2:W5:Y:S01]  /*05b0*/  LDG.E R8, [R4.64] ;  /* 0x0000000804087981 */ /* 0x000562000c1e1900 */
[----:B------:R-:W-:Y:S05]  /*05c0*/  BRA `(.L_x_2669) ;  /* 0x0000004000007947 */ /* 0x000fea0003800000 */
.L_x_2668:
[----:B------:R-:W-:Y:S05]  /*05d0*/  @!P5 BRA `(.L_x_2669) ;  /* 0x000000300000d947 */ /* 0x000fea0003800000 */
[----:B-1----:R1:W2:Y:S04]  /*05e0*/  LDG.E R0, [R4.64] ;  /* 0x0000000804007981 */ /* 0x0022a8000c1e1900 */
[----:B-1----:R-:W2:Y:S02]  /*05f0*/  LDG.E R4, [R4.64+0x4] ;  /* 0x0000040804047981 */ /* 0x002ea4000c1e1900 */
[----:B--2---:R-:W-:Y:S02]  /*0600*/  IADD3 R8, -R0, R4, RZ ;  /* 0x0000000400087210 */ /* 0x004fe40007ffe1ff */
.L_x_2669:
        /* <DEDUP_REMOVED lines=355> */
.L_x_2717:
        /* <DEDUP_REMOVED lines=50> */
.L_x_2675:
[----:B------:R-:W-:Y:S05]  /*1f60*/  BSYNC B0 ;  /* 0x0000000000007941 */ /* 0x000fea0003800000 */
.L_x_2674:
        /* <DEDUP_REMOVED lines=39> */
.L_x_2677:
[----:B------:R-:W-:Y:S05]  /*21e0*/  BSYNC B0 ;  /* 0x0000000000007941 */ /* 0x000fea0003800000 */
.L_x_2676:
        /* <DEDUP_REMOVED lines=40> */
.L_x_2679:
[----:B------:R-:W-:Y:S05]  /*2470*/  BSYNC B0 ;  /* 0x0000000000007941 */ /* 0x000fea0003800000 */
.L_x_2678:
        /* <DEDUP_REMOVED lines=38> */
.L_x_2681:
[----:B------:R-:W-:Y:S05]  /*26e0*/  BSYNC B0 ;  /* 0x0000000000007941 */ /* 0x000fea0003800000 */
.L_x_2680:
        /* <DEDUP_REMOVED lines=74> */
.L_x_2685:
[----:B------:R-:W-:Y:S05]  /*2b90*/  BSYNC B0 ;  /* 0x0000000000007941 */ /* 0x000fea0003800000 */
.L_x_2684:
        /* <DEDUP_REMOVED lines=59> */
.L_x_2683:
[----:B------:R-:W-:Y:S05]  /*2f50*/  BSYNC B1 ;  /* 0x0000000000017941 */ /* 0x000fea0003800000 */
.L_x_2682:
        /* <DEDUP_REMOVED lines=62> */
.L_x_2689:
[----:B------:R-:W-:Y:S05]  /*3340*/  BSYNC B0 ;  /* 0x0000000000007941 */ /* 0x000fea0003800000 */
.L_x_2688:
        /* <DEDUP_REMOVED lines=59> */
.L_x_2687:
[----:B------:R-:W-:Y:S05]  /*3700*/  BSYNC B1 ;  /* 0x0000000000017941 */ /* 0x000fea0003800000 */
.L_x_2686:
        /* <DEDUP_REMOVED lines=62> */
.L_x_2693:
[----:B------:R-:W-:Y:S05]  /*3af0*/  BSYNC B0 ;  /* 0x0000000000007941 */ /* 0x000fea0003800000 */
.L_x_2692:
        /* <DEDUP_REMOVED lines=59> */
.L_x_2691:
[----:B------:R-:W-:Y:S05]  /*3eb0*/  BSYNC B1 ;  /* 0x0000000000017941 */ /* 0x000fea0003800000 */
.L_x_2690:
        /* <DEDUP_REMOVED lines=61> */
.L_x_2696:
[----:B------:R-:W-:Y:S05]  /*4290*/  BSYNC B0 ;  /* 0x0000000000007941 */ /* 0x000fea0003800000 */
.L_x_2695:
        /* <DEDUP_REMOVED lines=60> */
.L_x_2673:
        /* <DEDUP_REMOVED lines=224> */
.L_x_2698:
[----:B---3--:R-:W-:Y:S05]  /*5460*/  BSYNC B0 ;  /* 0x0000000000007941 */ /* 0x008fea0003800000 */
.L_x_2697:
        /* <DEDUP_REMOVED lines=115> */
.L_x_2700:
[----:B------:R-:W-:Y:S05]  /*5ba0*/  BSYNC B0 ;  /* 0x0000000000007941 */ /* 0x000fea0003800000 */
.L_x_2699:
        /* <DEDUP_REMOVED lines=115> */
.L_x_2702:
[----:B------:R-:W-:Y:S05]  /*62e0*/  BSYNC B0 ;  /* 0x0000000000007941 */ /* 0x000fea0003800000 */
.L_x_2701:
        /* <DEDUP_REMOVED lines=116> */
.L_x_2672:
        /* <DEDUP_REMOVED lines=19> */
.L_x_2704:
[----:B------:R-:W-:Y:S05]  /*6b60*/  BSYNC B0 ;  /* 0x0000000000007941 */ /* 0x000fea0003800000 */
.L_x_2703:
        /* <DEDUP_REMOVED lines=19> */
.L_x_2706:
[----:B------:R-:W-:Y:S05]  /*6ca0*/  BSYNC B0 ;  /* 0x0000000000007941 */ /* 0x000fea0003800000 */
.L_x_2705:
        /* <DEDUP_REMOVED lines=19> */
.L_x_2708:
[----:B------:R-:W-:Y:S05]  /*6de0*/  BSYNC B0 ;  /* 0x0000000000007941 */ /* 0x000fea0003800000 */
.L_x_2707:
        /* <DEDUP_REMOVED lines=18> */
.L_x_2694:
[----:B------:R-:W-:Y:S05]  /*6f10*/  BSYNC B2 ;  /* 0x0000000000027941 */ /* 0x000fea0003800000 */
.L_x_2671:
        /* <DEDUP_REMOVED lines=83> */
.L_x_2710:
[----:B-1----:R-:W-:Y:S05]  /*7450*/  BSYNC B0 ;  /* 0x0000000000007941 */ /* 0x002fea0003800000 */
.L_x_2709:
        /* <DEDUP_REMOVED lines=19> */
.L_x_2712:
[----:B------:R-:W-:Y:S05]  /*7590*/  BSYNC B0 ;  /* 0x0000000000007941 */ /* 0x000fea0003800000 */
.L_x_2711:
        /* <DEDUP_REMOVED lines=19> */
.L_x_2714:
[----:B------:R-:W-:Y:S05]  /*76d0*/  BSYNC B0 ;  /* 0x0000000000007941 */ /* 0x000fea0003800000 */
.L_x_2713:
        /* <DEDUP_REMOVED lines=19> */
.L_x_2716:
[----:B------:R-:W-:Y:S05]  /*7810*/  BSYNC B0 ;  /* 0x0000000000007941 */ /* 0x000fea0003800000 */
.L_x_2715:
        /* <DEDUP_REMOVED lines=37> */
.L_x_2670:
        /* <DEDUP_REMOVED lines=190> */
[C---:B---3--:R-:W-:Y:S01]  /*8650*/  @!P2 LEA R10, P0, R20.reuse, R2, 0x1 ;  /* 0x00000002140aa211 */ /* 0x048fe200078008ff */
        /* <DEDUP_REMOVED lines=85> */
[C---:B---3--:R-:W-:Y:S02]  /*8bb0*/  @!P0 LEA R8, P1, R20.reuse, R6, 0x1 ;  /* 0x0000000614088211 */ /* 0x048fe400078208ff */
        /* <DEDUP_REMOVED lines=12> */
[----:B--2---:R-:W-:Y:S02]  /*8c80*/  @!P2 LEA R4, P1, R20, R6, 0x1 ;  /* 0x000000061404a211 */ /* 0x004fe400078208ff */
        /* <DEDUP_REMOVED lines=14> */
[C---:B------:R-:W-:Y:S01]  /*8d70*/  ISETP.GE.AND P4, PT, R34.reuse, c[0x0][0x1d4], PT ;  /* 0x0000750022007a0c */ /* 0x040fe20003f86270 */
        /* <DEDUP_REMOVED lines=40> */
[C---:B------:R-:W-:Y:S01]  /*9000*/  @P0 LEA R6, P2, R2.reuse, c[0x0][0x1c8], 0x1 ;  /* 0x0000720002060a11 */ /* 0x040fe200078408ff */
        /* <DEDUP_REMOVED lines=36> */
.L_x_2719:
        /* <DEDUP_REMOVED lines=41> */
.L_x_2723:
[----:B------:R-:W-:Y:S05]  /*94e0*/  BSYNC B0 ;  /* 0x0000000000007941 */ /* 0x000fea0003800000 */
.L_x_2722:
        /* <DEDUP_REMOVED lines=72> */
.L_x_2727:
[----:B------:R-:W-:Y:S05]  /*9970*/  BSYNC B0 ;  /* 0x0000000000007941 */ /* 0x000fea0003800000 */
.L_x_2726:
        /* <DEDUP_REMOVED lines=41> */
.L_x_2725:
[----:B------:R-:W-:Y:S05]  /*9c10*/  BSYNC B1 ;  /* 0x0000000000017941 */ /* 0x000fea0003800000 */
.L_x_2724:
        /* <DEDUP_REMOVED lines=45> */
.L_x_2731:
[----:B------:R-:W-:Y:S05]  /*9ef0*/  BSYNC B0 ;  /* 0x0000000000007941 */ /* 0x000fea0003800000 */
.L_x_2730:
        /* <DEDUP_REMOVED lines=41> */
.L_x_2729:
[----:B------:R-:W-:Y:S05]  /*a190*/  BSYNC B1 ;  /* 0x0000000000017941 */ /* 0x000fea0003800000 */
.L_x_2728:
        /* <DEDUP_REMOVED lines=45> */
.L_x_2735:
[----:B------:R-:W-:Y:S05]  /*a470*/  BSYNC B0 ;  /* 0x0000000000007941 */ /* 0x000fea0003800000 */
.L_x_2734:
        /* <DEDUP_REMOVED lines=41> */
.L_x_2733:
[----:B------:R-:W-:Y:S05]  /*a710*/  BSYNC B1 ;  /* 0x0000000000017941 */ /* 0x000fea0003800000 */
.L_x_2732:
        /* <DEDUP_REMOVED lines=45> */
.L_x_2739:
[----:B------:R-:W-:Y:S05]  /*a9f0*/  BSYNC B0 ;  /* 0x0000000000007941 */ /* 0x000fea0003800000 */
.L_x_2738:
        /* <DEDUP_REMOVED lines=41> */
.L_x_2737:
[----:B------:R-:W-:Y:S05]  /*ac90*/  BSYNC B1 ;  /* 0x0000000000017941 */ /* 0x000fea0003800000 */
.L_x_2736:
        /* <DEDUP_REMOVED lines=45> */
.L_x_2743:
[----:B------:R-:W-:Y:S05]  /*af70*/  BSYNC B0 ;  /* 0x0000000000007941 */ /* 0x000fea0003800000 */
.L_x_2742:
        /* <DEDUP_REMOVED lines=41> */
.L_x_2741:
[----:B------:R-:W-:Y:S05]  /*b210*/  BSYNC B1 ;  /* 0x0000000000017941 */ /* 0x000fea0003800000 */
.L_x_2740:
        /* <DEDUP_REMOVED lines=45> */
.L_x_2747:
[----:B------:R-:W-:Y:S05]  /*b4f0*/  BSYNC B0 ;  /* 0x0000000000007941 */ /* 0x000fea0003800000 */
.L_x_2746:
        /* <DEDUP_REMOVED lines=41> */
.L_x_2745:
[----:B------:R-:W-:Y:S05]  /*b790*/  BSYNC B1 ;  /* 0x0000000000017941 */ /* 0x000fea0003800000 */
.L_x_2744:
        /* <DEDUP_REMOVED lines=45> */
.L_x_2751:
[----:B------:R-:W-:Y:S05]  /*ba70*/  BSYNC B0 ;  /* 0x0000000000007941 */ /* 0x000fea0003800000 */
.L_x_2750:
        /* <DEDUP_REMOVED lines=41> */
.L_x_2749:
[----:B------:R-:W-:Y:S05]  /*bd10*/  BSYNC B1 ;  /* 0x0000000000017941 */ /* 0x000fea0003800000 */
.L_x_2748:
        /* <DEDUP_REMOVED lines=44> */
.L_x_2754:
[----:B------:R-:W-:Y:S05]  /*bfe0*/  BSYNC B0 ;  /* 0x0000000000007941 */ /* 0x000fea0003800000 */
.L_x_2753:
        /* <DEDUP_REMOVED lines=42> */
.L_x_2721:
        /* <DEDUP_REMOVED lines=17> */
.L_x_2756:
[----:B------:R-:W-:Y:S05]  /*c3a0*/  BSYNC B0 ;  /* 0x0000000000007941 */ /* 0x000fea0003800000 */
.L_x_2755:
        /* <DEDUP_REMOVED lines=119> */
.L_x_2758:
[----:B------:R-:W-:Y:S05]  /*cb20*/  BSYNC B0 ;  /* 0x0000000000007941 */ /* 0x000fea0003800000 */
.L_x_2757:
        /* <DEDUP_REMOVED lines=101> */
.L_x_2760:
[----:B------:R-:W-:Y:S05]  /*d180*/  BSYNC B0 ;  /* 0x0000000000007941 */ /* 0x000fea0003800000 */
.L_x_2759:
        /* <DEDUP_REMOVED lines=101> */
.L_x_2762:
[----:B------:R-:W-:Y:S05]  /*d7e0*/  BSYNC B0 ;  /* 0x0000000000007941 */ /* 0x000fea0003800000 */
.L_x_2761:
        /* <DEDUP_REMOVED lines=101> */
.L_x_2764:
[----:B------:R-:W-:Y:S05]  /*de40*/  BSYNC B0 ;  /* 0x0000000000007941 */ /* 0x000fea0003800000 */
.L_x_2763:
        /* <DEDUP_REMOVED lines=101> */
.L_x_2766:
[----:B------:R-:W-:Y:S05]  /*e4a0*/  BSYNC B0 ;  /* 0x0000000000007941 */ /* 0x000fea0003800000 */
.L_x_2765:
        /* <DEDUP_REMOVED lines=101> */
.L_x_2768:
[----:B------:R-:W-:Y:S05]  /*eb00*/  BSYNC B0 ;  /* 0x0000000000007941 */ /* 0x000fea0003800000 */
.L_x_2767:
        /* <DEDUP_REMOVED lines=101> */
.L_x_2770:
[----:B------:R-:W-:Y:S05]  /*f160*/  BSYNC B0 ;  /* 0x0000000000007941 */ /* 0x000fea0003800000 */
.L_x_2769:
        /* <DEDUP_REMOVED lines=100> */
.L_x_2752:
[----:B------:R-:W-:Y:S05]  /*f7b0*/  BSYNC B2 ;  /* 0x0000000000027941 */ /* 0x000fea0003800000 */
.L_x_2720:
[----:B------:R-:W-:Y:S01]  /*f7c0*/  SHF.R.S32.HI R7, RZ, 0x4, R47 ;  /* 0x00000004ff077819 */ /* 0x000fe2000001142f */
[----:B------:R-:W-:Y:S01]  /*f7d0*/  IMAD.SHL.U32 R5, R49, 0x40, RZ ;  /* 0x0000004031057824 */ /* 0x000fe200078e00ff */
[----:B------:R-:W-:-:S04]  /*f7e0*/  DEPBAR.LE SB0, 0x0 ;  /* 0x000080000000791a */ /* 0x000fc80000000000 */
[----:B------:R-:W-:Y:S01]  /*f7f0*/  LEA.HI R0, R47, R7, RZ, 0x1 ;  /* 0x000000072f007211 */ /* 0x000fe200078f08ff */
[----:B------:R-:W-:Y:S01]  /*f800*/  IMAD.SHL.U32 R2, R45, 0x40, RZ ;  /* 0x000000402d027824 */ /* 0x000fe200078e00ff */
[----:B------:R-:W-:Y:S01]  /*f810*/  LEA.HI R159, R159, R212, RZ, 0x5 ;  /* 0x000000d49f9f7211 */ /* 0x000fe200078f28ff */
[----:B-1----:R-:W-:Y:S01]  /*f820*/  IMAD.SHL.U32 R9, R48, 0x8, RZ ;  /* 0x0000000830097824 */ /* 0x002fe200078e00ff */
[----:B------:R-:W-:Y:S01]  /*f830*/  LOP3.LUT R0, R0, 0xfffffffe, RZ, 0xc0, !PT ;  /* 0xfffffffe00007812 */ /* 0x000fe200078ec0ff */
[----:B------:R-:W-:Y:S01]  /*f840*/  IMAD.MOV.U32 R160, RZ, RZ, 0x5 ;  /* 0x00000005ffa07424 */ /* 0x000fe200078e00ff */
[----:B------:R-:W-:Y:S01]  /*f850*/  LOP3.LUT R2, R2, 0x1c0, RZ, 0xc0, !PT ;  /* 0x000001c002027812 */ /* 0x000fe200078ec0ff */
[----:B------:R-:W-:Y:S01]  /*f860*/  IMAD R158, R50, -0x40, R204 ;  /* 0xffffffc0329e7824 */ /* 0x000fe200078e02cc */
[----:B------:R-:W-:Y:S01]  /*f870*/  BAR.SYNC.DEFER_BLOCKING 0x0 ;  /* 0x0000000000007b1d */ /* 0x000fe20000010000 */
[----:B------:R-:W-:Y:S01]  /*f880*/  IMAD.IADD R7, R7, 0x1, -R0 ;  /* 0x0000000107077824 */ /* 0x000fe200078e0a00 */
[----:B------:R-:W-:Y:S01]  /*f890*/  LOP3.LUT R0, R5, 0x1c0, RZ, 0xc0, !PT ;  /* 0x000001c005007812 */ /* 0x000fe200078ec0ff */
[----:B------:R-:W-:Y:S01]  /*f8a0*/  IMAD.SHL.U32 R247, R247, 0x2, RZ ;  /* 0x00000002f7f77824 */ /* 0x000fe200078e00ff */
[----:B------:R-:W-:Y:S01]  /*f8b0*/  LOP3.LUT P1, RZ, R49, 0x2, RZ, 0xc0, !PT ;  /* 0x0000000231ff7812 */ /* 0x000fe2000782c0ff */
[----:B------:R-:W-:Y:S01]  /*f8c0*/  IMAD.SHL.U32 R5, R7, 0x8, RZ ;  /* 0x0000000807057824 */ /* 0x000fe200078e00ff */
[----:B------:R-:W-:-:S02]  /*f8d0*/  LOP3.LUT R9, R0, 0x8, R9, 0xf8, !PT ;  /* 0x0000000800097812 */ /* 0x000fc400078ef809 */
[----:B------:R-:W-:Y:S01]  /*f8e0*/  SHF.R.U32.HI R6, RZ, 0x3, R0 ;  /* 0x00000003ff067819 */ /* 0x000fe20000011600 */
[----:B------:R-:W-:Y:S01]  /*f8f0*/  IMAD.SHL.U32 R0, R159, 0x20, RZ ;  /* 0x000000209f007824 */ /* 0x000fe200078e00ff */
[----:B------:R-:W-:Y:S01]  /*f900*/  LOP3.LUT R8, R2, 0x8, R5, 0xf8, !PT ;  /* 0x0000000802087812 */ /* 0x000fe200078ef805 */
[----:B------:R-:W-:Y:S01]  /*f910*/  IMAD.SHL.U32 R5, R46, 0x40, RZ ;  /* 0x000000402e057824 */ /* 0x000fe200078e00ff */
[----:B------:R-:W-:Y:S02]  /*f920*/  SHF.R.U32.HI R2, RZ, 0x3, R2 ;  /* 0x00000003ff027819 */ /* 0x000fe40000011602 */
[----:B------:R-:W-:Y:S02]  /*f930*/  LOP3.LUT R6, R9, R6, RZ, 0x3c, !PT ;  /* 0x0000000609067212 */ /* 0x000fe400078e3cff */
[----:B------:R-:W-:Y:S02]  /*f940*/  LOP3.LUT R157, R8, R2, RZ, 0x3c, !PT ;  /* 0x00000002089d7212 */ /* 0x000fe400078e3cff */
[----:B------:R-:W-:-:S02]  /*f950*/  LOP3.LUT R156, R5, 0xfffffe00, RZ, 0xc0, !PT ;  /* 0xfffffe00059c7812 */ /* 0x000fc400078ec0ff */
[----:B------:R-:W-:Y:S01]  /*f960*/  LOP3.LUT R2, R0, 0x7ffffc00, RZ, 0xc0, !PT ;  /* 0x7ffffc0000027812 */ /* 0x000fe200078ec0ff */
[----:B------:R-:W-:Y:S02]  /*f970*/  IMAD R0, R7, 0x200, R6 ;  /* 0x0000020007007824 */ /* 0x000fe400078e0206 */
[----:B------:R-:W-:Y:S01]  /*f980*/  IMAD.WIDE.U32 R6, R50, c[0x0][0x208], RZ ;  /* 0x0000820032067a25 */ /* 0x000fe200078e00ff */
[----:B------:R-:W-:-:S03]  /*f990*/  IADD3 R2, R157, R156, R2 ;  /* 0x0000009c9d027210 */ /* 0x000fc60007ffe002 */
[----:B------:R-:W-:Y:S02]  /*f9a0*/  IMAD.SHL.U32 R171, R0, 0x2, RZ ;  /* 0x0000000200ab7824 */ /* 0x000fe400078e00ff */
[----:B------:R-:W-:Y:S02]  /*f9b0*/  IMAD.SHL.U32 R234, R2, 0x2, RZ ;  /* 0x0000000202ea7824 */ /* 0x000fe400078e00ff */
[----:B------:R-:W-:Y:S01]  /*f9c0*/  IMAD R0, R51, c[0x0][0x208], RZ ;  /* 0x0000820033007a24 */ /* 0x000fe200078e02ff */
[----:B------:R-:W-:Y:S01]  /*f9d0*/  LDSM.16.M88.4 R24, [R171+0x5100] ;  /* 0x00510000ab18783b */ /* 0x000fe20000000200 */
[----:B------:R-:W-:Y:S01]  /*f9e0*/  IADD3 R238, R171, 0x4120, RZ ;  /* 0x00004120abee7810 */ /* 0x000fe20007ffe0ff */
[----:B------:R-:W-:Y:S02]  /*f9f0*/  IMAD R236, R4, 0x2, R234 ;  /* 0x0000000204ec7824 */ /* 0x000fe400078e02ea */
[----:B------:R-:W1:Y:S01]  /*fa00*/  LDSM.16.M88.4 R8, [R234+0xa100] ;  /* 0x00a10000ea08783b */ /* 0x000e620000000200 */
[----:B------:R-:W-:Y:S01]  /*fa10*/  IMAD R2, R50, c[0x0][0x20c], R0 ;  /* 0x0000830032027a24 */ /* 0x000fe200078e0200 */
[----:B------:R-:W-:Y:S01]  /*fa20*/  LEA R0, P0, R6, R54, 0x6 ;  /* 0x0000003606007211 */ /* 0x000fe200078030ff */
[----:B------:R-:W-:Y:S01]  /*fa30*/  IMAD R235, R3, 0x2, R234 ;  /* 0x0000000203eb7824 */ /* 0x000fe200078e02ea */
[----:B------:R-:W2:Y:S01]  /*fa40*/  LDSM.16.M88.4 R12, [R234+0x8100] ;  /* 0x00810000ea0c783b */ /* 0x000ea20000000200 */
[----:B------:R-:W-:Y:S01]  /*fa50*/  IMAD.IADD R5, R7, 0x1, R2 ;  /* 0x0000000107057824 */ /* 0x000fe200078e0202 */
[----:B------:R-:W-:Y:S01]  /*fa60*/  IADD3 R2, R171, 0x4100, RZ ;  /* 0x00004100ab027810 */ /* 0x000fe20007ffe0ff */
[----:B------:R-:W-:Y:S01]  /*fa70*/  IMAD R237, R3, 0x2, R236 ;  /* 0x0000000203ed7824 */ /* 0x000fe200078e02ec */
[----:B------:R-:W3:Y:S01]  /*fa80*/  LDSM.16.M88.4 R20, [R171+0x4100] ;  /* 0x00410000ab14783b */ /* 0x000ee20000000200 */
[----:B------:R-:W-:Y:S01]  /*fa90*/  IMAD R239, R4, 0x2, R235 ;  /* 0x0000000204ef7824 */ /* 0x000fe200078e02eb */
[----:B------:R-:W-:Y:S01]  /*faa0*/  @P1 IADD3 R238, R2, -0x20, RZ ;  /* 0xffffffe002ee1810 */ /* 0x000fe20007ffe0ff */
[----:B------:R-:W-:Y:S01]  /*fab0*/  IMAD.MOV.U32 R2, RZ, RZ, c[0x0][0x208] ;  /* 0x00008200ff027624 */ /* 0x000fe200078e00ff */
[----:B------:R-:W4:Y:S01]  /*fac0*/  LDSM.16.M88.4 R16, [R171+0x4900] ;  /* 0x00490000ab10783b */ /* 0x000f220000000200 */
[----:B------:R-:W-:-:S02]  /*fad0*/  LEA.HI.X R6, R6, R52, R5, 0x6, P0 ;  /* 0x0000003406067211 */ /* 0x000fc400000f3405 */
[----:B------:R-:W-:Y:S01]  /*fae0*/  IADD3 R246, R238, 0x800, RZ ;  /* 0x00000800eef67810 */ /* 0x000fe20007ffe0ff */
[----:B------:R-:W3:Y:S01]  /*faf0*/  LDSM.16.M88.4 R28, [R171+0x5900] ;  /* 0x00590000ab1c783b */ /* 0x000ee20000000200 */
[----:B------:R-:W-:Y:S02]  /*fb00*/  SHF.L.U64.HI R51, R2, R160, c[0x0][0x20c] ;  /* 0x0000830002337619 */ /* 0x000fe400000102a0 */
[C---:B------:R-:W-:Y:S01]  /*fb10*/  IADD3 R245, R238.reuse, 0x1000, RZ ;  /* 0x00001000eef57810 */ /* 0x040fe20007ffe0ff */
[----:B------:R-:W-:Y:S01]  /*fb20*/  LDSM.16.M88.4 R40, [R238] ;  /* 0x00000000ee28783b */ /* 0x000fe20000000200 */
[C---:B------:R-:W-:Y:S02]  /*fb30*/  IADD3 R244, R238.reuse, 0x1800, RZ ;  /* 0x00001800eef47810 */ /* 0x040fe40007ffe0ff */
[C---:B------:R-:W-:Y:S01]  /*fb40*/  IADD3 R243, R238.reuse, 0x2000, RZ ;  /* 0x00002000eef37810 */ /* 0x040fe20007ffe0ff */
[----:B------:R-:W-:Y:S01]  /*fb50*/  LDSM.16.M88.4 R32, [R238+0x1000] ;  /* 0x00100000ee20783b */ /* 0x000fe20000000200 */
[----:B------:R-:W-:-:S02]  /*fb60*/  IADD3 R242, R238, 0x2800, RZ ;  /* 0x00002800eef27810 */ /* 0x000fc40007ffe0ff */
[C---:B------:R-:W-:Y:S01]  /*fb70*/  IADD3 R241, R238.reuse, 0x3000, RZ ;  /* 0x00003000eef17810 */ /* 0x040fe20007ffe0ff */
[----:B------:R-:W-:Y:S01]  /*fb80*/  LDSM.16.M88.4 R36, [R238+0x800] ;  /* 0x00080000ee24783b */ /* 0x000fe20000000200 */
[----:B------:R-:W-:-:S03]  /*fb90*/  IADD3 R240, R238, 0x3800, RZ ;  /* 0x00003800eef07810 */ /* 0x000fc60007ffe0ff */
[----:B------:R-:W-:Y:S01]  /*fba0*/  STL [R1+0x54], R51 ;  /* 0x0000543301007387 */ /* 0x000fe20000100800 */
[-C--:B-1----:R-:W-:Y:S08]  /*fbb0*/  HMMA.16816.F32.BF16 R64, R8, R24.reuse, RZ ;  /* 0x000000180840723c */ /* 0x082ff000000418ff */
[----:B--2---:R-:W-:Y:S07]  /*fbc0*/  HMMA.16816.F32.BF16 R88, R12, R24, RZ ;  /* 0x000000180c58723c */ /* 0x004fee00000418ff */
[----:B------:R-:W-:Y:S01]  /*fbd0*/  IMAD.SHL.U32 R24, R2, 0x20, RZ ;  /* 0x0000002002187824 */ /* 0x000fe200078e00ff */
[C---:B---3--:R-:W-:Y:S08]  /*fbe0*/  HMMA.16816.F32.BF16 R60, R8.reuse, R20, RZ ;  /* 0x00000014083c723c */ /* 0x048ff000000418ff */
[C---:B----4-:R-:W-:Y:S08]  /*fbf0*/  HMMA.16816.F32.BF16 R44, R8.reuse, R16, RZ ;  /* 0x00000010082c723c */ /* 0x050ff000000418ff */
[C---:B------:R-:W-:Y:S08]  /*fc00*/  HMMA.16816.F32.BF16 R68, R8.reuse, R28, RZ ;  /* 0x0000001c0844723c */ /* 0x040ff000000418ff */
[C---:B------:R-:W-:Y:S08]  /*fc10*/  HMMA.16816.F32.BF16 R72, R8.reuse, R22, RZ ;  /* 0x000000160848723c */ /* 0x040ff000000418ff */
[C---:B------:R-:W-:Y:S08]  /*fc20*/  HMMA.16816.F32.BF16 R76, R8.reuse, R18, RZ ;  /* 0x00000012084c723c */ /* 0x040ff000000418ff */
[C---:B------:R-:W-:Y:S08]  /*fc30*/  HMMA.16816.F32.BF16 R92, R8.reuse, R26, RZ ;  /* 0x0000001a085c723c */ /* 0x040ff000000418ff */
[----:B------:R-:W-:Y:S07]  /*fc40*/  HMMA.16816.F32.BF16 R104, R8, R30, RZ ;  /* 0x0000001e0868723c */ /* 0x000fee00000418ff */
[C---:B------:R-:W-:Y:S01]  /*fc50*/  LEA R10, P0, R0.reuse, c[0x0][0x1f8], 0x1 ;  /* 0x00007e00000a7a11 */ /* 0x040fe200078008ff */
[----:B------:R-:W-:Y:S03]  /*fc60*/  HMMA.16816.F32.BF16 R112, R12, R22, RZ ;  /* 0x000000160c70723c */ /* 0x000fe600000418ff */
[----:B------:R-:W-:Y:S01]  /*fc70*/  LEA.HI.X R11, R0, c[0x0][0x1fc], R6, 0x1, P0 ;  /* 0x00007f00000b7a11 */ /* 0x000fe200000f0c06 */
[----:B------:R-:W-:Y:S01]  /*fc80*/  IMAD.IADD R0, R158, 0x1, -R48 ;  /* 0x000000019e007824 */ /* 0x000fe200078e0a30 */
[----:B------:R-:W-:-:S02]  /*fc90*/  IADD3 R8, P1, R24, R10, RZ ;  /* 0x0000000a18087210 */ /* 0x000fc40007f3e0ff */
[C---:B------:R-:W-:Y:S01]  /*fca0*/  IADD3 R5, P0, R24.reuse, 0x80, RZ ;  /* 0x0000008018057810 */ /* 0x040fe20007f1e0ff */
[C---:B------:R-:W-:Y:S01]  /*fcb0*/  HMMA.16816.F32.BF16 R120, R12.reuse, R20, RZ ;  /* 0x000000140c78723c */ /* 0x040fe200000418ff */
[----:B------:R-:W-:Y:S01]  /*fcc0*/  IADD3 R22, P5, P2, R24, 0x80, R10 ;  /* 0x0000008018167810 */ /* 0x000fe20007abe00a */
[C---:B------:R-:W-:Y:S01]  /*fcd0*/  IMAD.X R9, R51.reuse, 0x1, R11, P1 ;  /* 0x0000000133097824 */ /* 0x040fe200008e060b */
[----:B------:R-:W-:Y:S01]  /*fce0*/  ISETP.LT.OR P6, PT, R0, 0x1, P4 ;  /* 0x000000010000780c */ /* 0x000fe200027c1670 */
[----:B------:R-:W-:Y:S01]  /*fcf0*/  IMAD.X R2, RZ, RZ, R51, P0 ;  /* 0x000000ffff027224 */ /* 0x000fe200000e0633 */
[----:B------:R-:W-:Y:S02]  /*fd00*/  IADD3.X R23, R51, RZ, R11, P5, P2 ;  /* 0x000000ff33177210 */ /* 0x000fe40002fe440b */
[----:B------:R-:W-:Y:S01]  /*fd10*/  IADD3 R20, P1, R5, R8, RZ ;  /* 0x0000000805147210 */ /* 0x000fe20007f3e0ff */
[----:B------:R-:W-:Y:S01]  /*fd20*/  HMMA.16816.F32.BF16 R96, R12, R16, RZ ;  /* 0x000000100c60723c */ /* 0x000fe200000418ff */
[----:B------:R-:W-:-:S02]  /*fd30*/  IADD3 R6, P0, R8, R24, RZ ;  /* 0x0000001808067210 */ /* 0x000fc40007f1e0ff */
[----:B------:R-:W-:Y:S01]  /*fd40*/  ISETP.LT.OR P5, PT, R0, 0x1, P3 ;  /* 0x000000010000780c */ /* 0x000fe20001fa1670 */
[----:B------:R-:W-:Y:S01]  /*fd50*/  IMAD.X R21, R2, 0x1, R9, P1 ;  /* 0x0000000102157824 */ /* 0x000fe200008e0609 */
[C---:B------:R-:W-:Y:S01]  /*fd60*/  ISETP.LT.OR P2, PT, R0.reuse, 0x11, P4 ;  /* 0x000000110000780c */ /* 0x040fe20002741670 */
[----:B------:R-:W-:Y:S01]  /*fd70*/  IMAD.X R7, R9, 0x1, R51, P0 ;  /* 0x0000000109077824 */ /* 0x000fe200000e0633 */
[----:B------:R-:W-:Y:S01]  /*fd80*/  ISETP.LT.OR P1, PT, R0, 0x11, P3 ;  /* 0x000000110000780c */ /* 0x000fe20001f21670 */
[C---:B------:R-:W-:Y:S01]  /*fd90*/  HMMA.16816.F32.BF16 R108, R12.reuse, R18, RZ ;  /* 0x000000120c6c723c */ /* 0x040fe200000418ff */
[----:B------:R-:W1:Y:S07]  /*fda0*/  LDSM.16.M88.4 R16, [R236+0xa100] ;  /* 0x00a10000ec10783b */ /* 0x000e6e0000000200 */
[C---:B------:R-:W-:Y:S07]  /*fdb0*/  HMMA.16816.F32.BF16 R116, R12.reuse, R26, RZ ;  /* 0x0000001a0c74723c */ /* 0x040fee00000418ff */
[----:B------:R-:W-:Y:S01]  /*fdc0*/  IADD3 R26, P0, R5, R6, RZ ;  /* 0x00000006051a7210 */ /* 0x000fe20007f1e0ff */
[----:B------:R-:W-:Y:S04]  /*fdd0*/  HMMA.16816.F32.BF16 R84, R12, R28, RZ ;  /* 0x0000001c0c54723c */ /* 0x000fe800000418ff */
[----:B------:R-:W-:Y:S01]  /*fde0*/  IMAD.X R27, R2, 0x1, R7, P0 ;  /* 0x00000001021b7824 */ /* 0x000fe200000e0607 */
[----:B------:R-:W-:-:S03]  /*fdf0*/  IADD3 R24, P0, R6, R24, RZ ;  /* 0x0000001806187210 */ /* 0x000fc60007f1e0ff */
[----:B------:R-:W-:Y:S01]  /*fe00*/  HMMA.16816.F32.BF16 R80, R12, R30, RZ ;  /* 0x0000001e0c50723c */ /* 0x000fe200000418ff */
[----:B------:R-:W2:Y:S01]  /*fe10*/  LDSM.16.M88.4 R12, [R236+0x8100] ;  /* 0x00810000ec0c783b */ /* 0x000ea20000000200 */
[----:B------:R-:W-:Y:S01]  /*fe20*/  IMAD.X R25, R7, 0x1, R51, P0 ;  /* 0x0000000107197824 */ /* 0x000fe200000e0633 */
[----:B------:R-:W-:Y:S02]  /*fe30*/  LOP3.LUT P0, RZ, R49, 0x4, RZ, 0xc0, !PT ;  /* 0x0000000431ff7812 */ /* 0x000fe4000780c0ff */
[----:B------:R-:W3:Y:S04]  /*fe40*/  LDSM.16.M88.4 R28, [R238+0x1800] ;  /* 0x00180000ee1c783b */ /* 0x000ee80000000200 */
[----:B------:R-:W-:Y:S01]  /*fe50*/  @!PT LDS RZ, [RZ] ;  /* 0x00000000fffff984 */ /* 0x000fe20000000800 */
[----:B------:R-:W-:Y:S01]  /*fe60*/  @!PT LDS RZ, [RZ] ;  /* 0x00000000fffff984 */ /* 0x000fe20000000800 */
[----:B------:R-:W-:Y:S01]  /*fe70*/  @!PT LDS RZ, [RZ] ;  /* 0x00000000fffff984 */ /* 0x000fe20000000800 */
[----:B------:R4:W-:Y:S01]  /*fe80*/  LDGSTS.E.BYPASS.LTC128B.128 [R247+0x100], [R10.64], !P6 ;  /* 0x001000000af77fae */ /* 0x0009e2000f101d48 */
[----:B------:R-:W-:-:S03]  /*fe90*/  ISETP.LT.OR P6, PT, R0, 0x21, P4 ;  /* 0x000000210000780c */ /* 0x000fc600027c1670 */
[----:B------:R4:W-:Y:S01]  /*fea0*/  LDGSTS.E.BYPASS.LTC128B.128 [R247+0x2100], [R10.64+0x80], !P5 ;  /* 0x021000800af77fae */ /* 0x0009e2000e901d48 */
[----:B------:R-:W-:-:S03]  /*feb0*/  ISETP.LT.OR P5, PT, R0, 0x21, P3 ;  /* 0x000000210000780c */ /* 0x000fc60001fa1670 */
[----:B------:R4:W-:Y:S01]  /*fec0*/  LDGSTS.E.BYPASS.LTC128B.128 [R247+0x900], [R8.64], !P2 ;  /* 0x0090000008f77fae */ /* 0x0009e2000d101d48 */
[C---:B------:R-:W-:Y:S01]  /*fed0*/  ISETP.LT.OR P2, PT, R0.reuse, 0x31, P4 ;  /* 0x000000310000780c */ /* 0x040fe20002741670 */
[C---:B-1----:R-:W-:Y:S02]  /*fee0*/  HMMA.16816.F32.BF16 R100, R16.reuse, R42, R72 ;  /* 0x0000002a1064723c */ /* 0x042fe40000041848 */
[----:B------:R1:W-:Y:S01]  /*fef0*/  LDGSTS.E.BYPASS.LTC128B.128 [R247+0x2900], [R22.64], !P1 ;  /* 0x0290000016f77fae */ /* 0x0003e2000c901d48 */
[----:B------:R-:W-:Y:S01]  /*ff00*/  ISETP.LT.OR P1, PT, R0, 0x31, P3 ;  /* 0x000000310000780c */ /* 0x000fe20001f21670 */
[----:B------:R-:W-:Y:S02]  /*ff10*/  IMAD.MOV.U32 R0, RZ, RZ, 0x40 ;  /* 0x00000040ff007424 */ /* 0x000fe400078e00ff */
[----:B------:R1:W-:Y:S01]  /*ff20*/  LDGSTS.E.BYPASS.LTC128B.128 [R247+0x1100], [R6.64], !P6 ;  /* 0x0110000006f77fae */ /* 0x0003e2000f101d48 */
[----:B------:R-:W-:Y:S01]  /*ff30*/  ISETP.GE.AND P6, PT, R204, 0x41, PT ;  /* 0x00000041cc00780c */ /* 0x000fe20003fc6270 */
[C---:B------:R-:W-:Y:S01]  /*ff40*/  HMMA.16816.F32.BF16 R72, R16.reuse, R34, R92 ;  /* 0x000000221048723c */ /* 0x040fe2000004185c */
[----:B------:R-:W-:Y:S01]  /*ff50*/  SEL R0, R0, 0xffffffc0, !P0 ;  /* 0xffffffc000007807 */ /* 0x000fe20004000000 */
[----:B------:R1:W-:Y:S04]  /*ff60*/  LDGSTS.E.BYPASS.LTC128B.128 [R247+0x3100], [R20.64], !P5 ;  /* 0x0310000014f77fae */ /* 0x0003e8000e901d48 */
[----:B------:R-:W-:Y:S01]  /*ff70*/  IMAD.IADD R233, R171, 0x1, R0 ;  /* 0x00000001abe97824 */ /* 0x000fe200078e0200 */
[----:B------:R3:W-:Y:S01]  /*ff80*/  LDGSTS.E.BYPASS.LTC128B.128 [R247+0x1900], [R24.64], !P2 ;  /* 0x0190000018f77fae */ /* 0x0007e2000d101d48 */
[----:B------:R-:W-:Y:S01]  /*ff90*/  HMMA.16816.F32.BF16 R76, R16, R38, R76 ;  /* 0x00000026104c723c */ /* 0x000fe2000004184c */
[----:B------:R-:W-:Y:S01]  /*ffa0*/  IMAD.IADD R232, R0, 0x1, R238 ;  /* 0x0000000100e87824 */ /* 0x000fe200078e02ee */
[----:B------:R-:W-:Y:S01]  /*ffb0*/  LOP3.LUT R0, R157, R156, RZ, 0xfc, !PT ;  /* 0x0000009c9d007212 */ /* 0x000fe200078efcff */
[----:B------:R3:W-:Y:S04]  /*ffc0*/  LDGSTS.E.BYPASS.LTC128B.128 [R247+0x3900], [R26.64], !P1 ;  /* 0x039000001af77fae */ /* 0x0007e8000c901d48 */
[----:B------:R-:W-:Y:S01]  /*ffd0*/  LDSM.16.M88.4 R52, [R233+0x4900] ;  /* 0x00490000e934783b */ /* 0x000fe20000000200 */
[-C--:B--2---:R-:W-:Y:S03]  /*ffe0*/  HMMA.16816.F32.BF16 R132, R12, R36.reuse, R96 ;  /* 0x000000240c84723c */ /* 0x084fe60000041860 */
[----:B------:R-:W-:Y:S04]  /*fff0*/  LDSM.16.M88.4 R56, [R233+0x4100] ;  /* 0x00410000e938783b */ /* 0x000fe80000000200 */
[----:B------:R-:W-:Y:S01]  /*10000*/  LDSM.16.M88.4 R48, [R233+0x5100] ;  /* 0x00510000e930783b */ /* 0x000fe20000000200 */
[----:B----4-:R-:W-:Y:S03]  /*10010*/  HMMA.16816.F32.BF16 R8, R16, R36, R44 ;  /* 0x000000241008723c */ /* 0x010fe6000004182c */
[----:B------:R-:W-:Y:S04]  /*10020*/  LDSM.16.M88.4 R44, [R233+0x5900] ;  /* 0x00590000e92c783b */ /* 0x000fe80000000200 */
[----:B-1----:R-:W1:Y:S01]  /*10030*/  LDSM.16.M88.4 R20, [R235+0xa100] ;  /* 0x00a10000eb14783b */ /* 0x002e620000000200 */
[C---:B------:R-:W-:Y:S03]  /*10040*/  HMMA.16816.F32.BF16 R92, R12.reuse, R42, R112 ;  /* 0x0000002a0c5c723c */ /* 0x040fe60000041870 */
[----:B------:R-:W0:Y:S04]  /*10050*/  LDGDEPBAR ;  /* 0x00000000000079af */ /* 0x000e280000000000 */
[----:B---3--:R-:W-:Y:S01]  /*10060*/  LDSM.16.M88.4 R24, [R232+0x1000] ;  /* 0x00100000e818783b */ /* 0x008fe20000000200 */
[C---:B------:R-:W-:Y:S08]  /*10070*/  HMMA.16816.F32.BF16 R120, R12.reuse, R40, R120 ;  /* 0x000000280c78723c */ /* 0x040ff00000041878 */
[C---:B------:R-:W-:Y:S08]  /*10080*/  HMMA.16816.F32.BF16 R136, R12.reuse, R32, R88 ;  /* 0x000000200c88723c */ /* 0x040ff00000041858 */
[C---:B------:R-:W-:Y:S08]  /*10090*/  HMMA.16816.F32.BF16 R140, R12.reuse, R28, R84 ;  /* 0x0000001c0c8c723c */ /* 0x040ff00000041854 */
[C---:B------:R-:W-:Y:S08]  /*100a0*/  HMMA.16816.F32.BF16 R36, R12.reuse, R38, R108 ;  /* 0x000000260c24723c */ /* 0x040ff0000004186c */
[C---:B------:R-:W-:Y:S08]  /*100b0*/  HMMA.16816.F32.BF16 R116, R12.reuse, R34, R116 ;  /* 0x000000220c74723c */ /* 0x040ff00000041874 */
[----:B------:R-:W-:Y:S01]  /*100c0*/  HMMA.16816.F32.BF16 R112, R12, R30, R80 ;  /* 0x0000001e0c70723c */ /* 0x000fe20000041850 */
[----:B------:R-:W2:Y:S07]  /*100d0*/  LDSM.16.M88.4 R12, [R235+0x8100] ;  /* 0x00810000eb0c783b */ /* 0x000eae0000000200 */
[C---:B------:R-:W-:Y:S01]  /*100e0*/  HMMA.16816.F32.BF16 R60, R16.reuse, R40, R60 ;  /* 0x00000028103c723c */ /* 0x040fe2000004183c */
[----:B------:R-:W-:Y:S07]  /*100f0*/  LDSM.16.M88.4 R40, [R232+0x1800] ;  /* 0x00180000e828783b */ /* 0x000fee0000000200 */
[C---:B------:R-:W-:Y:S01]  /*10100*/  HMMA.16816.F32.BF16 R64, R16.reuse, R32, R64 ;  /* 0x000000201040723c */ /* 0x040fe20000041840 */
[----:B------:R-:W-:Y:S07]  /*10110*/  LDSM.16.M88.4 R32, [R232] ;  /* 0x00000000e820783b */ /* 0x000fee0000000200 */
[C---:B------:R-:W-:Y:S08]  /*10120*/  HMMA.16816.F32.BF16 R68, R16.reuse, R28, R68 ;  /* 0x0000001c1044723c */ /* 0x040ff00000041844 */
[----:B------:R-:W-:Y:S01]  /*10130*/  HMMA.16816.F32.BF16 R104, R16, R30, R104 ;  /* 0x0000001e1068723c */ /* 0x000fe20000041868 */
[----:B------:R-:W-:Y:S04]  /*10140*/  LDSM.16.M88.4 R28, [R232+0x800] ;  /* 0x00080000e81c783b */ /* 0x000fe80000000200 */
[----:B------:R-:W-:Y:S03]  /*10150*/  LDSM.16.M88.4 R16, [R237+0x8100] ;  /* 0x00810000ed10783b */ /* 0x000fe60000000200 */
[C---:B-1----:R-:W-:Y:S01]  /*10160*/  HMMA.16816.F32.BF16 R124, R20.reuse, R52, R8 ;  /* 0x00000034147c723c */ /* 0x042fe20000041808 */
[----:B------:R-:W1:Y:S07]  /*10170*/  LDSM.16.M88.4 R8, [R237+0xa100] ;  /* 0x00a10000ed08783b */ /* 0x000e6e0000000200 */
[C---:B------:R-:W-:Y:S08]  /*10180*/  HMMA.16816.F32.BF16 R108, R20.reuse, R56, R60 ;  /* 0x00000038146c723c */ /* 0x040ff0000004183c */
[C---:B------:R-:W-:Y:S08]  /*10190*/  HMMA.16816.F32.BF16 R128, R20.reuse, R48, R64 ;  /* 0x000000301480723c */ /* 0x040ff00000041840 */
        /* <DEDUP_REMOVED lines=16> */
[C---:B-1----:R-:W-:Y:S08]  /*102a0*/  HMMA.16816.F32.BF16 R76, R8.reuse, R32, R108 ;  /* 0x00000020084c723c */ /* 0x042ff0000004186c */
[C---:B------:R-:W-:Y:S08]  /*102b0*/  HMMA.16816.F32.BF16 R104, R8.reuse, R28, R124 ;  /* 0x0000001c0868723c */ /* 0x040ff0000004187c */
[C---:B------:R-:W-:Y:S08]  /*102c0*/  HMMA.16816.F32.BF16 R92, R8.reuse, R30, R88 ;  /* 0x0000001e085c723c */ /* 0x040ff00000041858 */
[C---:B------:R-:W-:Y:S08]  /*102d0*/  HMMA.16816.F32.BF16 R144, R8.reuse, R24, R128 ;  /* 0x000000180890723c */ /* 0x040ff00000041880 */
[----:B------:R-:W-:Y:S08]  /*102e0*/  HMMA.16816.F32.BF16 R136, R8, R40, R96 ;  /* 0x000000280888723c */ /* 0x000ff00000041860 */
[C---:B------:R-:W-:Y:S08]  /*102f0*/  HMMA.16816.F32.BF16 R128, R16.reuse, R32, R84 ;  /* 0x000000201080723c */ /* 0x040ff00000041854 */
        /* <DEDUP_REMOVED lines=8> */
[C---:B------:R-:W-:Y:S01]  /*10380*/  HMMA.16816.F32.BF16 R108, R16.reuse, R40, R36 ;  /* 0x00000028106c723c */ /* 0x040fe20000041824 */
[----:B------:R-:W-:Y:S07]  /*10390*/  LDSM.16.M88.4 R36, [R171+0x7100] ;  /* 0x00710000ab24783b */ /* 0x000fee0000000200 */
[----:B------:R-:W-:Y:S01]  /*103a0*/  HMMA.16816.F32.BF16 R96, R16, R42, R20 ;  /* 0x0000002a1060723c */ /* 0x000fe20000041814 */
[----:B------:R-:W1:Y:S04]  /*103b0*/  LDSM.16.M88.4 R16, [R234+0xc100] ;  /* 0x00c10000ea10783b */ /* 0x000e680000000200 */
[----:B------:R-:W3:Y:S03]  /*103c0*/  LDSM.16.M88.4 R20, [R171+0x7900] ;  /* 0x00790000ab14783b */ /* 0x000ee60000000200 */
[C---:B------:R-:W-:Y:S01]  /*103d0*/  HMMA.16816.F32.BF16 R140, R8.reuse, R26, R72 ;  /* 0x0000001a088c723c */ /* 0x040fe20000041848 */
[----:B------:R-:W4:Y:S07]  /*103e0*/  LDSM.16.M88.4 R24, [R236+0xc100] ;  /* 0x00c10000ec18783b */ /* 0x000f2e0000000200 */
[C---:B------:R-:W-:Y:S01]  /*103f0*/  HMMA.16816.F32.BF16 R100, R8.reuse, R34, R100 ;  /* 0x000000220864723c */ /* 0x040fe20000041864 */
[----:B------:R-:W-:Y:S07]  /*10400*/  LDSM.16.M88.4 R32, [R238+0x2000] ;  /* 0x00200000ee20783b */ /* 0x000fee0000000200 */
[----:B------:R-:W-:Y:S01]  /*10410*/  HMMA.16816.F32.BF16 R132, R8, R42, R60 ;  /* 0x0000002a0884723c */ /* 0x000fe2000004183c */
[----:B------:R-:W3:Y:S07]  /*10420*/  LDSM.16.M88.4 R8, [R236+0xe100] ;  /* 0x00e10000ec08783b */ /* 0x000eee0000000200 */
        /* <DEDUP_REMOVED lines=24> */
[C---:B------:R-:W-:Y:S08]  /*105b0*/  HMMA.16816.F32.BF16 R144, R8.reuse, R30, R60 ;  /* 0x0000001e0890723c */ /* 0x040ff0000004183c */
        /* <DEDUP_REMOVED lines=11> */
[----:B------:R-:W-:Y:S07]  /*10670*/  LDSM.16.M88.4 R8, [R239+0xe100] ;  /* 0x00e10000ef08783b */ /* 0x000fee0000000200 */
[C---:B------:R-:W-:Y:S01]  /*10680*/  HMMA.16816.F32.BF16 R112, R24.reuse, R48, R12 ;  /* 0x000000301870723c */ /* 0x040fe2000004180c */
[----:B------:R-:W-:Y:S07]  /*10690*/  LDSM.16.M88.4 R12, [R237+0xc100] ;  /* 0x00c10000ed0c783b */ /* 0x000fee0000000200 */
[C---:B------:R-:W-:Y:S01]  /*106a0*/  HMMA.16816.F32.BF16 R72, R24.reuse, R50, R88 ;  /* 0x000000321848723c */ /* 0x040fe20000041858 */
[----:B------:R-:W4:Y:S07]  /*106b0*/  LDSM.16.M88.4 R48, [R232+0x2000] ;  /* 0x00200000e830783b */ /* 0x000f2e0000000200 */
        /* <DEDUP_REMOVED lines=31> */
[----:B------:R-:W-:Y:S08]  /*108b0*/  HMMA.16816.F32.BF16 R80, R8, R24, R80 ;  /* 0x000000180850723c */ /* 0x000ff00000041850 */
[C---:B------:R-:W-:Y:S08]  /*108c0*/  HMMA.16816.F32.BF16 R48, R12.reuse, R28, R108 ;  /* 0x0000001c0c30723c */ /* 0x040ff0000004186c */
[C---:B------:R-:W-:Y:S08]  /*108d0*/  HMMA.16816.F32.BF16 R40, R12.reuse, R30, R40 ;  /* 0x0000001e0c28723c */ /* 0x040ff00000041828 */
[C---:B------:R-:W-:Y:S07]  /*108e0*/  HMMA.16816.F32.BF16 R64, R12.reuse, R24, R20 ;  /* 0x000000180c40723c */ /* 0x040fee0000041814 */
[----:B------:R-:W-:Y:S01]  /*108f0*/  P2R R21, PR, RZ, 0x40 ;  /* 0x00000040ff157803 */ /* 0x000fe20000000000 */
        /* <DEDUP_REMOVED lines=38> */
.L_x_2771:
[----:B------:R-:W-:Y:S01]  /*10b60*/  LOP3.LUT R2, R159, 0xffffffe0, RZ, 0xc0, !PT ;  /* 0xffffffe09f027812 */ /* 0x000fe200078ec0ff */
[----:B------:R-:W-:Y:S01]  /*10b70*/  STL [R1+0x9c], R247 ;  /* 0x00009cf701007387 */ /* 0x000fe20000100800 */
[----:B------:R-:W-:-:S03]  /*10b80*/  SHF.L.U32 R228, R0, 0x1, RZ ;  /* 0x0000000100e47819 */ /* 0x000fc600000006ff */
[----:B------:R-:W-:Y:S01]  /*10b90*/  IMAD.IADD R2, R212, 0x1, -R2 ;  /* 0x00000001d4027824 */ /* 0x000fe200078e0a02 */
[----:B------:R-:W-:Y:S01]  /*10ba0*/  STL [R1+0x98], R246 ;  /* 0x000098f601007387 */ /* 0x000fe20000100800 */
[--C-:B------:R-:W-:Y:S02]  /*10bb0*/  IMAD R229, R4, 0x2, R228.reuse ;  /* 0x0000000204e57824 */ /* 0x100fe400078e02e4 */
[C---:B------:R-:W-:Y:S01]  /*10bc0*/  IMAD R231, R3.reuse, 0x2, R228 ;  /* 0x0000000203e77824 */ /* 0x040fe200078e02e4 */
[----:B------:R-:W-:Y:S01]  /*10bd0*/  SHF.R.S32.HI R5, RZ, 0x1f, R2 ;  /* 0x0000001fff057819 */ /* 0x000fe20000011402 */
[----:B------:R-:W-:Y:S01]  /*10be0*/  STL [R1+0x94], R245 ;  /* 0x000094f501007387 */ /* 0x000fe20000100800 */
[----:B------:R-:W-:Y:S02]  /*10bf0*/  LEA R230, R3, R229, 0x1 ;  /* 0x000000e503e67211 */ /* 0x000fe400078e08ff */
[----:B------:R-:W-:Y:S01]  /*10c00*/  LEA.HI R5, R5, R2, RZ, 0x2 ;  /* 0x0000000205057211 */ /* 0x000fe200078f10ff */
[----:B------:R1:W-:Y:S03]  /*10c10*/  STL [R1+0x90], R244 ;  /* 0x000090f401007387 */ /* 0x0003e60000100800 */
[----:B------:R-:W-:Y:S01]  /*10c20*/  LOP3.LUT R5, R5, 0x7ffffffc, RZ, 0xc0, !PT ;  /* 0x7ffffffc05057812 */ /* 0x000fe200078ec0ff */
[----:B------:R2:W-:Y:S04]  /*10c30*/  STL [R1+0x8c], R243 ;  /* 0x00008cf301007387 */ /* 0x0005e80000100800 */
[----:B------:R-:W-:Y:S01]  /*10c40*/  IMAD.IADD R2, R2, 0x1, -R5 ;  /* 0x0000000102027824 */ /* 0x000fe200078e0a05 */
[----:B------:R-:W-:Y:S03]  /*10c50*/  STL [R1+0x88], R242 ;  /* 0x000088f201007387 */ /* 0x000fe60000100800 */
[----:B------:R-:W-:Y:S01]  /*10c60*/  IMAD R2, R2, -0x2, R158 ;  /* 0xfffffffe02027824 */ /* 0x000fe200078e029e */
[----:B------:R4:W-:Y:S04]  /*10c70*/  STL [R1+0x84], R241 ;  /* 0x000084f101007387 */ /* 0x0009e80000100800 */
[C---:B------:R-:W-:Y:S01]  /*10c80*/  ISETP.GT.AND P1, PT, R2.reuse, RZ, PT ;  /* 0x000000ff0200720c */ /* 0x040fe20003f24270 */
[----:B------:R-:W-:Y:S01]  /*10c90*/  STL [R1+0x80], R240 ;  /* 0x000080f001007387 */ /* 0x000fe20000100800 */
[----:B------:R-:W-:-:S02]  /*10ca0*/  ISETP.GT.AND P0, PT, R2, 0x1, PT ;  /* 0x000000010200780c */ /* 0x000fc40003f04270 */
[----:B------:R-:W-:Y:S01]  /*10cb0*/  ISETP.GT.AND P5, PT, R2, 0x8, PT ;  /* 0x000000080200780c */ /* 0x000fe20003fa4270 */
[----:B------:R-:W-:Y:S01]  /*10cc0*/  STL [R1+0x7c], R239 ;  /* 0x00007cef01007387 */ /* 0x000fe20000100800 */
[----:B---3--:R-:W-:Y:S02]  /*10cd0*/  FSEL R6, R60, -INF , P1 ;  /* 0xff8000003c067808 */ /* 0x008fe40000800000 */
        /* <DEDUP_REMOVED lines=70> */
[----:B------:R-:W-:Y:S01]  /*11140*/  ISETP.GT.AND P5, PT, R2, 0x31, PT ;  /* 0x000000310200780c */ /* 0x000fe20003fa4270 */
[----:B------:R-:W-:Y:S01]  /*11150*/  LDSM.16.MT88.4 R56, [R229+0x2100] ;  /* 0x00210000e538783b */ /* 0x000fe20000004200 */
        /* <DEDUP_REMOVED lines=18> */
[----:B------:R-:W-:Y:S02]  /*11280*/  FMNMX.FTZ R2, R207, R2, !PT ;  /* 0x00000002cf027209 */ /* 0x000fe40007810000 */
[----:B------:R-:W-:Y:S02]  /*11290*/  FSEL R162, R85, -INF , P2 ;  /* 0xff80000055a27808 */ /* 0x000fe40001000000 */
[----:B------:R-:W-:Y:S01]  /*112a0*/  FSEL R156, R43, -INF , P2 ;  /* 0xff8000002b9c7808 */ /* 0x000fe20001000000 */
[----:B------:R-:W3:Y:S01]  /*112b0*/  SHFL.BFLY PT, R5, R2, 0x2, 0x1f ;  /* 0x0c401f0002057f89 */ /* 0x000ee200000e0000 */
[----:B------:R-:W-:Y:S02]  /*112c0*/  FSEL R7, R66, -INF , P6 ;  /* 0xff80000042077808 */ /* 0x000fe40003000000 */
[----:B-1----:R-:W-:Y:S01]  /*112d0*/  FSEL R244, R34, -INF , P1 ;  /* 0xff80000022f47808 */ /* 0x002fe20000800000 */
[----:B------:R-:W-:Y:S01]  /*112e0*/  LDSM.16.MT88.4 R40, [R228+0x100] ;  /* 0x00010000e428783b */ /* 0x000fe20000004200 */
[----:B------:R-:W-:-:S02]  /*112f0*/  FSEL R247, R35, -INF , P0 ;  /* 0xff80000023f77808 */ /* 0x000fc40000000000 */
[----:B------:R-:W-:Y:S01]  /*11300*/  FSEL R246, R80, -INF , P6 ;  /* 0xff80000050f67808 */ /* 0x000fe20003000000 */
[----:B------:R-:W-:Y:S01]  /*11310*/  LDSM.16.MT88.4 R32, [R230+0x2100] ;  /* 0x00210000e620783b */ /* 0x000fe20000004200 */
[----:B--2---:R-:W-:Y:S02]  /*11320*/  FSEL R243, R81, -INF , P5 ;  /* 0xff80000051f37808 */ /* 0x004fe40002800000 */
[----:B----4-:R-:W-:Y:S01]  /*11330*/  FSEL R241, R68, -INF , P1 ;  /* 0xff80000044f17808 */ /* 0x010fe20000800000 */
[----:B------:R-:W-:Y:S01]  /*11340*/  LDSM.16.MT88.4 R84, [R231+0x2900] ;  /* 0x00290000e754783b */ /* 0x000fe20000004200 */
[----:B------:R-:W-:Y:S02]  /*11350*/  FSEL R252, R69, -INF , P0 ;  /* 0xff80000045fc7808 */ /* 0x000fe40000000000 */
[----:B------:R-:W-:Y:S02]  /*11360*/  FSEL R250, R82, -INF , P6 ;  /* 0xff80000052fa7808 */ /* 0x000fe40003000000 */
[----:B------:R-:W-:-:S02]  /*11370*/  FSEL R249, R83, -INF , P5 ;  /* 0xff80000053f97808 */ /* 0x000fc40002800000 */
[----:B------:R-:W-:Y:S01]  /*11380*/  FSEL R203, R70, -INF , P1 ;  /* 0xff80000046cb7808 */ /* 0x000fe20000800000 */
[----:B------:R-:W-:Y:S01]  /*11390*/  LDSM.16.MT88.4 R80, [R230+0x2900] ;  /* 0x00290000e650783b */ /* 0x000fe20000004200 */
[----:B------:R-:W-:Y:S02]  /*113a0*/  FSEL R202, R71, -INF , P0 ;  /* 0xff80000047ca7808 */ /* 0x000fe40000000000 */
[----:B---3--:R-:W-:Y:S01]  /*113b0*/  FMNMX.FTZ R2, R2, R5, !PT ;  /* 0x0000000502027209 */ /* 0x008fe20007810000 */
[----:B------:R-:W-:Y:S04]  /*113c0*/  LDSM.16.MT88.4 R68, [R228+0x2100] ;  /* 0x00210000e444783b */ /* 0x000fe80000004200 */
[----:B------:R-:W1:Y:S02]  /*113d0*/  SHFL.BFLY PT, R5, R2, 0x1, 0x1f ;  /* 0x0c201f0002057f89 */ /* 0x000e6400000e0000 */
[----:B-1----:R-:W-:-:S02]  /*113e0*/  FMNMX.FTZ R168, R2, R5, !PT ;  /* 0x0000000502a87209 */ /* 0x002fc40007810000 */
[----:B------:R-:W-:Y:S02]  /*113f0*/  FMNMX.FTZ R5, R26, R27, !PT ;  /* 0x0000001b1a057209 */ /* 0x000fe40007810000 */
[C---:B------:R-:W-:Y:S01]  /*11400*/  FSETP.NEU.FTZ.AND P2, PT, R168.reuse, -INF , PT ;  /* 0xff800000a800780b */ /* 0x040fe20003f5d000 */
[----:B------:R-:W-:Y:S01]  /*11410*/  FMUL.FTZ R2, R168, c[0x0][0x2d0] ;  /* 0x0000b400a8027a20 */ /* 0x000fe20000410000 */
[----:B------:R1:W-:Y:S01]  /*11420*/  STL [R1+0xa0], R168 ;  /* 0x0000a0a801007387 */ /* 0x0003e20000100800 */
[----:B------:R-:W-:-:S03]  /*11430*/  FMNMX.FTZ R5, R28, R5, !PT ;  /* 0x000000051c057209 */ /* 0x000fc60007810000 */
[----:B------:R-:W-:Y:S01]  /*11440*/  FSEL R22, R2, RZ, P2 ;  /* 0x000000ff02167208 */ /* 0x000fe20001000000 */
[----:B------:R-:W-:Y:S01]  /*11450*/  STL [R1], R7 ;  /* 0x0000000701007387 */ /* 0x000fe20000100800 */
[----:B------:R-:W-:Y:S02]  /*11460*/  FMNMX.FTZ R2, R16, R17, !PT ;  /* 0x0000001110027209 */ /* 0x000fe40007810000 */
[----:B------:R-:W-:Y:S01]  /*11470*/  FMNMX.FTZ R5, R29, R5, !PT ;  /* 0x000000051d057209 */ /* 0x000fe20007810000 */
[----:B------:R-:W-:Y:S01]  /*11480*/  FFMA.FTZ R6, R6, c[0x0][0x2d0], -R22 ;  /* 0x0000b40006067a23 */ /* 0x000fe20000010816 */
[----:B------:R-:W-:Y:S01]  /*11490*/  FMNMX.FTZ R2, R18, R2, !PT ;  /* 0x0000000212027209 */ /* 0x000fe20007810000 */
[----:B------:R-:W-:Y:S01]  /*114a0*/  STL [R1+0xa4], R244 ;  /* 0x0000a4f401007387 */ /* 0x000fe20000100800 */
[----:B------:R-:W-:Y:S01]  /*114b0*/  FMNMX.FTZ R5, R38, R5, !PT ;  /* 0x0000000526057209 */ /* 0x000fe20007810000 */
[----:B------:R2:W-:Y:S01]  /*114c0*/  MUFU.EX2 R238, R6 ;  /* 0x0000000600ee7308 */ /* 0x0005e20000000800 */
[----:B------:R-:W-:-:S02]  /*114d0*/  FMNMX.FTZ R2, R19, R2, !PT ;  /* 0x0000000213027209 */ /* 0x000fc40007810000 */
[----:B------:R-:W-:Y:S02]  /*114e0*/  FMNMX.FTZ R5, R39, R5, !PT ;  /* 0x0000000527057209 */ /* 0x000fe40007810000 */
[----:B------:R-:W-:Y:S02]  /*114f0*/  FMNMX.FTZ R2, R20, R2, !PT ;  /* 0x0000000214027209 */ /* 0x000fe40007810000 */
[----:B------:R-:W-:Y:S02]  /*11500*/  FMNMX.FTZ R5, R52, R5, !PT ;  /* 0x0000000534057209 */ /* 0x000fe40007810000 */
[----:B------:R-:W-:Y:S02]  /*11510*/  FMNMX.FTZ R2, R23, R2, !PT ;  /* 0x0000000217027209 */ /* 0x000fe40007810000 */
[----:B------:R-:W-:Y:S02]  /*11520*/  FMNMX.FTZ R5, R53, R5, !PT ;  /* 0x0000000535057209 */ /* 0x000fe40007810000 */
[----:B------:R-:W-:-:S02]  /*11530*/  FMNMX.FTZ R2, R24, R2, !PT ;  /* 0x0000000218027209 */ /* 0x000fc40007810000 */
[----:B-1----:R-:W-:Y:S02]  /*11540*/  FSEL R168, R67, -INF , P5 ;  /* 0xff80000043a87808 */ /* 0x002fe40002800000 */
[----:B------:R-:W-:Y:S01]  /*11550*/  FMNMX.FTZ R2, R25, R2, !PT ;  /* 0x0000000219027209 */ /* 0x000fe20007810000 */
[----:B------:R-:W-:Y:S01]  /*11560*/  LDSM.16.MT88.4 R64, [R231+0x900] ;  /* 0x00090000e740783b */ /* 0x000fe20000004200 */
[----:B--2---:R-:W-:Y:S02]  /*11570*/  FMNMX.FTZ R6, R30, R31, !PT ;  /* 0x0000001f1e067209 */ /* 0x004fe40007810000 */
        /* <DEDUP_REMOVED lines=9> */
[----:B------:R-:W-:Y:S02]  /*11610*/  ISETP.NE.AND P2, PT, R21, RZ, PT ;  /* 0x000000ff1500720c */ /* 0x000fe40003f45270 */
[----:B------:R-:W-:-:S04]  /*11620*/  FMNMX.FTZ R2, R168, R2, !PT ;  /* 0x00000002a8027209 */ /* 0x000fc80007810000 */
[----:B------:R-:W-:-:S04]  /*11630*/  FMNMX.FTZ R2, R244, R2, !PT ;  /* 0x00000002f4027209 */ /* 0x000fc80007810000 */
[----:B------:R-:W-:-:S05]  /*11640*/  FMNMX.FTZ R2, R247, R2, !PT ;  /* 0x00000002f7027209 */ /* 0x000fca0007810000 */
[----:B------:R-:W1:Y:S02]  /*11650*/  SHFL.BFLY PT, R7, R2, 0x2, 0x1f ;  /* 0x0c401f0002077f89 */ /* 0x000e6400000e0000 */
[----:B-1----:R-:W-:Y:S01]  /*11660*/  FMNMX.FTZ R8, R2, R7, !PT ;  /* 0x0000000702087209 */ /* 0x002fe20007810000 */
[--C-:B------:R-:W-:Y:S02]  /*11670*/  FFMA.FTZ R2, R9, c[0x0][0x2d0], -R22.reuse ;  /* 0x0000b40009027a23 */ /* 0x100fe40000010816 */
[----:B------:R-:W-:Y:S02]  /*11680*/  FFMA.FTZ R7, R10, c[0x0][0x2d0], -R22 ;  /* 0x0000b4000a077a23 */ /* 0x000fe40000010816 */
[----:B------:R1:W-:Y:S01]  /*11690*/  MUFU.EX2 R237, R2 ;  /* 0x0000000200ed7308 */ /* 0x0003e20000000800 */
[----:B------:R-:W2:Y:S07]  /*116a0*/  SHFL.BFLY PT, R167, R8, 0x1, 0x1f ;  /* 0x0c201f0008a77f89 */ /* 0x000eae00000e0000 */
[----:B------:R-:W-:Y:S01]  /*116b0*/  MUFU.EX2 R210, R7 ;  /* 0x0000000700d27308 */ /* 0x000fe20000000800 */
[----:B-1----:R-:W-:-:S02]  /*116c0*/  FMNMX.FTZ R2, R169, R5, !PT ;  /* 0x00000005a9027209 */ /* 0x002fc40007810000 */
[----:B------:R-:W-:Y:S01]  /*116d0*/  FMNMX.FTZ R5, R60, R6, !PT ;  /* 0x000000063c057209 */ /* 0x000fe20007810000 */
[--C-:B------:R-:W-:Y:S01]  /*116e0*/  FFMA.FTZ R6, R11, c[0x0][0x2d0], -R22.reuse ;  /* 0x0000b4000b067a23 */ /* 0x100fe20000010816 */
[----:B------:R-:W-:Y:S02]  /*116f0*/  FMNMX.FTZ R2, R162, R2, !PT ;  /* 0x00000002a2027209 */ /* 0x000fe40007810000 */
[----:B------:R-:W-:Y:S01]  /*11700*/  FMNMX.FTZ R5, R61, R5, !PT ;  /* 0x000000053d057209 */ /* 0x000fe20007810000 */
[----:B------:R1:W-:Y:S01]  /*11710*/  MUFU.EX2 R245, R6 ;  /* 0x0000000600f57308 */ /* 0x0003e20000000800 */
        /* <DEDUP_REMOVED lines=10> */
[----:B--2---:R-:W-:Y:S01]  /*117c0*/  FMNMX.FTZ R167, R8, R167, !PT ;  /* 0x000000a708a77209 */ /* 0x004fe20007810000 */
[----:B-1----:R-:W1:Y:S01]  /*117d0*/  SHFL.BFLY PT, R6, R166, 0x2, 0x1f ;  /* 0x0c401f00a6067f89 */ /* 0x002e6200000e0000 */
[----:B------:R-:W-:-:S02]  /*117e0*/  FMNMX.FTZ R2, R174, R2, !PT ;  /* 0x00000002ae027209 */ /* 0x000fc40007810000 */
[C---:B------:R-:W-:Y:S01]  /*117f0*/  FSETP.NEU.FTZ.AND P0, PT, R167.reuse, -INF , PT ;  /* 0xff800000a700780b */ /* 0x040fe20003f1d000 */
[----:B------:R-:W-:Y:S01]  /*11800*/  FMUL.FTZ R21, R167, c[0x0][0x2d0] ;  /* 0x0000b400a7157a20 */ /* 0x000fe20000410000 */
[----:B------:R-:W-:Y:S01]  /*11810*/  FMNMX.FTZ R2, R173, R2, !PT ;  /* 0x00000002ad027209 */ /* 0x000fe20007810000 */
[----:B---3--:R-:W-:-:S03]  /*11820*/  FFMA.FTZ R5, R13, c[0x0][0x2d0], -R22 ;  /* 0x0000b4000d057a23 */ /* 0x008fc60000010816 */
[----:B------:R-:W-:Y:S01]  /*11830*/  FMNMX.FTZ R2, R250, R2, !PT ;  /* 0x00000002fa027209 */ /* 0x000fe20007810000 */
[----:B------:R2:W3:Y:S01]  /*11840*/  MUFU.EX2 R212, R5 ;  /* 0x0000000500d47308 */ /* 0x0004e20000000800 */
[----:B------:R-:W-:Y:S02]  /*11850*/  FSEL R21, R21, RZ, P0 ;  /* 0x000000ff15157208 */ /* 0x000fe40000000000 */
[----:B------:R-:W-:-:S04]  /*11860*/  FMNMX.FTZ R2, R249, R2, !PT ;  /* 0x00000002f9027209 */ /* 0x000fc80007810000 */
[----:B------:R-:W-:-:S04]  /*11870*/  FMNMX.FTZ R2, R203, R2, !PT ;  /* 0x00000002cb027209 */ /* 0x000fc80007810000 */
[----:B------:R-:W-:Y:S02]  /*11880*/  FMNMX.FTZ R2, R202, R2, !PT ;  /* 0x00000002ca027209 */ /* 0x000fe40007810000 */
[----:B-1----:R-:W-:Y:S01]  /*11890*/  FMNMX.FTZ R166, R166, R6, !PT ;  /* 0x00000006a6a67209 */ /* 0x002fe20007810000 */
[--C-:B--2---:R-:W-:Y:S02]  /*118a0*/  FFMA.FTZ R5, R14, c[0x0][0x2d0], -R22.reuse ;  /* 0x0000b4000e057a23 */ /* 0x104fe40000010816 */
[----:B------:R-:W1:Y:S01]  /*118b0*/  SHFL.BFLY PT, R6, R2, 0x2, 0x1f ;  /* 0x0c401f0002067f89 */ /* 0x000e6200000e0000 */
[----:B---3--:R-:W-:Y:S01]  /*118c0*/  F2FP.BF16.PACK_AB R8, R212, R239 ;  /* 0x000000efd408723e */ /* 0x008fe200000010ff */
[----:B-----5:R2:W-:Y:S02]  /*118d0*/  MUFU.EX2 R165, R5 ;  /* 0x0000000500a57308 */ /* 0x0205e40000000800 */
[----:B------:R-:W3:Y:S01]  /*118e0*/  SHFL.BFLY PT, R7, R166, 0x1, 0x1f ;  /* 0x0c201f00a6077f89 */ /* 0x000ee200000e0000 */
[----:B--2---:R-:W-:-:S05]  /*118f0*/  FFMA.FTZ R5, R15, c[0x0][0x2d0], -R22 ;  /* 0x0000b4000f057a23 */ /* 0x004fca0000010816 */
[----:B------:R2:W4:Y:S01]  /*11900*/  MUFU.EX2 R233, R5 ;  /* 0x0000000500e97308 */ /* 0x0005220000000800 */
[----:B-1----:R-:W-:Y:S02]  /*11910*/  FMNMX.FTZ R2, R2, R6, !PT ;  /* 0x0000000602027209 */ /* 0x002fe40007810000 */
[----:B---3--:R-:W-:-:S03]  /*11920*/  FMNMX.FTZ R166, R166, R7, !PT ;  /* 0x00000007a6a67209 */ /* 0x008fc60007810000 */
[----:B------:R-:W1:Y:S01]  /*11930*/  SHFL.BFLY PT, R6, R2, 0x1, 0x1f ;  /* 0x0c201f0002067f89 */ /* 0x000e6200000e0000 */
[----:B------:R-:W-:Y:S01]  /*11940*/  FSETP.NEU.FTZ.AND P0, PT, R166, -INF , PT ;  /* 0xff800000a600780b */ /* 0x000fe20003f1d000 */
[----:B--2---:R-:W-:Y:S01]  /*11950*/  FFMA.FTZ R5, R16, c[0x0][0x2d0], -R21 ;  /* 0x0000b40010057a23 */ /* 0x004fe20000010815 */
[----:B------:R-:W-:Y:S02]  /*11960*/  F2FP.BF16.PACK_AB R16, R237, R238 ;  /* 0x000000eeed10723e */ /* 0x000fe400000010ff */
[----:B----4-:R-:W-:Y:S01]  /*11970*/  F2FP.BF16.PACK_AB R10, R233, R165 ;  /* 0x000000a5e90a723e */ /* 0x010fe200000010ff */
[----:B------:R2:W-:Y:S01]  /*11980*/  MUFU.EX2 R201, R5 ;  /* 0x0000000500c97308 */ /* 0x0005e20000000800 */
[----:B-1----:R-:W-:-:S05]  /*11990*/  FMNMX.FTZ R2, R2, R6, !PT ;  /* 0x0000000602027209 */ /* 0x002fca0007810000 */
[----:B------:R-:W-:Y:S02]  /*119a0*/  FMUL.FTZ R6, R2, c[0x0][0x2d0] ;  /* 0x0000b40002067a20 */ /* 0x000fe40000410000 */
[----:B--2---:R-:W-:-:S04]  /*119b0*/  FFMA.FTZ R5, R17, c[0x0][0x2d0], -R21 ;  /* 0x0000b40011057a23 */ /* 0x004fc80000010815 */
[----:B------:R1:W2:Y:S02]  /*119c0*/  MUFU.EX2 R200, R5 ;  /* 0x0000000500c87308 */ /* 0x0002a40000000800 */
[----:B-1----:R-:W-:Y:S01]  /*119d0*/  FFMA.FTZ R5, R18, c[0x0][0x2d0], -R21 ;  /* 0x0000b40012057a23 */ /* 0x002fe20000010815 */
[----:B------:R-:W-:Y:S02]  /*119e0*/  F2FP.BF16.PACK_AB R18, R245, R210 ;  /* 0x000000d2f512723e */ /* 0x000fe400000010ff */
[----:B--2---:R-:W-:-:S03]  /*119f0*/  F2FP.BF16.PACK_AB R17, R200, R201 ;  /* 0x000000c9c811723e */ /* 0x004fc600000010ff */
[----:B------:R1:W-:Y:S02]  /*11a00*/  MUFU.EX2 R251, R5 ;  /* 0x0000000500fb7308 */ /* 0x0003e40000000800 */
[----:B-1----:R-:W-:-:S06]  /*11a10*/  FFMA.FTZ R5, R19, c[0x0][0x2d0], -R21 ;  /* 0x0000b40013057a23 */ /* 0x002fcc0000010815 */
[----:B------:R1:W2:Y:S02]  /*11a20*/  MUFU.EX2 R179, R5 ;  /* 0x0000000500b37308 */ /* 0x0002a40000000800 */
[----:B-1----:R-:W-:Y:S01]  /*11a30*/  FFMA.FTZ R5, R20, c[0x0][0x2d0], -R21 ;  /* 0x0000b40014057a23 */ /* 0x002fe20000010815 */
[----:B--2---:R-:W-:Y:S01]  /*11a40*/  F2FP.BF16.PACK_AB R19, R179, R251 ;  /* 0x000000fbb313723e */ /* 0x004fe200000010ff */
[----:B------:R-:W-:-:S04]  /*11a50*/  FMUL.FTZ R20, R166, c[0x0][0x2d0] ;  /* 0x0000b400a6147a20 */ /* 0x000fc80000410000 */
[----:B------:R1:W-:Y:S01]  /*11a60*/  MUFU.EX2 R234, R5 ;  /* 0x0000000500ea7308 */ /* 0x0003e20000000800 */
[----:B------:R-:W-:Y:S01]  /*11a70*/  FSEL R20, R20, RZ, P0 ;  /* 0x000000ff14147208 */ /* 0x000fe20000000000 */
[----:B------:R-:W-:Y:S01]  /*11a80*/  HMMA.16816.F32.BF16 R100, R16, R40, RZ ;  /* 0x000000281064723c */ /* 0x000fe200000418ff */
[----:B------:R-:W-:-:S03]  /*11a90*/  FSETP.NEU.FTZ.AND P0, PT, R2, -INF , PT ;  /* 0xff8000000200780b */ /* 0x000fc60003f1d000 */
[----:B------:R-:W-:Y:S01]  /*11aa0*/  FFMA.FTZ R3, R39, c[0x0][0x2d0], -R20 ;  /* 0x0000b40027037a23 */ /* 0x000fe20000010814 */
[----:B------:R-:W-:-:S03]  /*11ab0*/  FSEL R0, R6, RZ, P0 ;  /* 0x000000ff06007208 */ /* 0x000fc60000000000 */
[----:B------:R2:W-:Y:S02]  /*11ac0*/  MUFU.EX2 R244, R3 ;  /* 0x0000000300f47308 */ /* 0x0005e40000000800 */
[----:B------:R-:W-:Y:S02]  /*11ad0*/  FFMA.FTZ R4, R36, c[0x0][0x2d0], -R0 ;  /* 0x0000b40024047a23 */ /* 0x000fe40000010800 */
[----:B-1----:R-:W-:-:S04]  /*11ae0*/  FFMA.FTZ R5, R23, c[0x0][0x2d0], -R21 ;  /* 0x0000b40017057a23 */ /* 0x002fc80000010815 */
[----:B------:R1:W3:Y:S08]  /*11af0*/  MUFU.EX2 R211, R5 ;  /* 0x0000000500d37308 */ /* 0x0002f00000000800 */
[----:B------:R4:W-:Y:S01]  /*11b00*/  MUFU.EX2 R242, R4 ;  /* 0x0000000400f27308 */ /* 0x0009e20000000800 */
[----:B--2---:R-:W-:Y:S02]  /*11b10*/  FFMA.FTZ R3, R52, c[0x0][0x2d0], -R20 ;  /* 0x0000b40034037a23 */ /* 0x004fe40000010814 */
[----:B-1----:R-:W-:-:S05]  /*11b20*/  FFMA.FTZ R5, R24, c[0x0][0x2d0], -R21 ;  /* 0x0000b40018057a23 */ /* 0x002fca0000010815 */
[----:B------:R1:W-:Y:S01]  /*11b30*/  MUFU.EX2 R236, R3 ;  /* 0x0000000300ec7308 */ /* 0x0003e20000000800 */
[----:B---3--:R-:W-:Y:S01]  /*11b40*/  F2FP.BF16.PACK_AB R9, R211, R234 ;  /* 0x000000ead309723e */ /* 0x008fe200000010ff */
[----:B----4-:R-:W-:-:S06]  /*11b50*/  FFMA.FTZ R4, R37, c[0x0][0x2d0], -R0 ;  /* 0x0000b40025047a23 */ /* 0x010fcc0000010800 */
[----:B------:R2:W-:Y:S08]  /*11b60*/  MUFU.EX2 R232, R5 ;  /* 0x0000000500e87308 */ /* 0x0005f00000000800 */
[----:B------:R-:W3:Y:S01]  /*11b70*/  MUFU.EX2 R240, R4 ;  /* 0x0000000400f07308 */ /* 0x000ee20000000800 */
[----:B-1----:R-:W-:Y:S02]  /*11b80*/  FFMA.FTZ R3, R53, c[0x0][0x2d0], -R20 ;  /* 0x0000b40035037a23 */ /* 0x002fe40000010814 */
[----:B------:R-:W1:Y:S01]  /*11b90*/  LDSM.16.MT88.4 R52, [R228+0x900] ;  /* 0x00090000e434783b */ /* 0x000e620000004200 */
[----:B--2---:R-:W-:-:S04]  /*11ba0*/  FFMA.FTZ R5, R25, c[0x0][0x2d0], -R21 ;  /* 0x0000b40019057a23 */ /* 0x004fc80000010815 */
[----:B------:R2:W4:Y:S01]  /*11bb0*/  MUFU.EX2 R23, R3 ;  /* 0x0000000300177308 */ /* 0x0005220000000800 */
[----:B---3--:R-:W-:-:S07]  /*11bc0*/  F2FP.BF16.PACK_AB R15, R240, R242 ;  /* 0x000000f2f00f723e */ /* 0x008fce00000010ff */
[----:B------:R3:W3:Y:S01]  /*11bd0*/  MUFU.EX2 R178, R5 ;  /* 0x0000000500b27308 */ /* 0x0006e20000000800 */
[----:B------:R-:W-:Y:S02]  /*11be0*/  FFMA.FTZ R4, R38, c[0x0][0x2d0], -R20 ;  /* 0x0000b40026047a23 */ /* 0x000fe40000010814 */
[----:B------:R-:W-:Y:S01]  /*11bf0*/  LDSM.16.MT88.4 R36, [R231+0x2100] ;  /* 0x00210000e724783b */ /* 0x000fe20000004200 */
[----:B--2---:R-:W-:-:S04]  /*11c00*/  FFMA.FTZ R3, R60, c[0x0][0x2d0], -R0 ;  /* 0x0000b4003c037a23 */ /* 0x004fc80000010800 */
[----:B------:R-:W2:Y:S01]  /*11c10*/  MUFU.EX2 R208, R4 ;  /* 0x0000000400d07308 */ /* 0x000ea20000000800 */
[----:B----4-:R-:W-:Y:S01]  /*11c20*/  F2FP.BF16.PACK_AB R6, R23, R236 ;  /* 0x000000ec1706723e */ /* 0x010fe200000010ff */
[----:B---3--:R-:W-:-:S06]  /*11c30*/  FFMA.FTZ R5, R26, c[0x0][0x2d0], -R20 ;  /* 0x0000b4001a057a23 */ /* 0x008fcc0000010814 */
[----:B------:R3:W-:Y:S01]  /*11c40*/  MUFU.EX2 R213, R3 ;  /* 0x0000000300d57308 */ /* 0x0007e20000000800 */
[----:B------:R-:W-:-:S07]  /*11c50*/  F2FP.BF16.PACK_AB R11, R178, R232 ;  /* 0x000000e8b20b723e */ /* 0x000fce00000010ff */
[----:B------:R4:W-:Y:S01]  /*11c60*/  MUFU.EX2 R199, R5 ;  /* 0x0000000500c77308 */ /* 0x0009e20000000800 */
[----:B--2---:R-:W-:Y:S01]  /*11c70*/  F2FP.BF16.PACK_AB R4, R244, R208 ;  /* 0x000000d0f404723e */ /* 0x004fe200000010ff */
[----:B-1----:R-:W-:Y:S01]  /*11c80*/  HMMA.16816.F32.BF16 R180, R8, R52, R100 ;  /* 0x0000003408b4723c */ /* 0x002fe20000041864 */
[----:B---3--:R-:W-:-:S05]  /*11c90*/  FFMA.FTZ R3, R61, c[0x0][0x2d0], -R0 ;  /* 0x0000b4003d037a23 */ /* 0x008fca0000010800 */
[----:B------:R1:W-:Y:S01]  /*11ca0*/  MUFU.EX2 R171, R3 ;  /* 0x0000000300ab7308 */ /* 0x0003e20000000800 */
[----:B----4-:R-:W-:Y:S02]  /*11cb0*/  FFMA.FTZ R5, R27, c[0x0][0x2d0], -R20 ;  /* 0x0000b4001b057a23 */ /* 0x010fe40000010814 */
[----:B------:R-:W2:Y:S05]  /*11cc0*/  LDSM.16.MT88.4 R24, [R229+0x100] ;  /* 0x00010000e518783b */ /* 0x000eaa0000004200 */
[----:B------:R3:W4:Y:S01]  /*11cd0*/  MUFU.EX2 R198, R5 ;  /* 0x0000000500c67308 */ /* 0x0007220000000800 */
[----:B-1----:R-:W-:-:S07]  /*11ce0*/  FFMA.FTZ R3, R62, c[0x0][0x2d0], -R0 ;  /* 0x0000b4003e037a23 */ /* 0x002fce0000010800 */
[----:B------:R1:W-:Y:S01]  /*11cf0*/  MUFU.EX2 R235, R3 ;  /* 0x0000000300eb7308 */ /* 0x0003e20000000800 */
[----:B---3--:R-:W-:Y:S01]  /*11d00*/  FFMA.FTZ R5, R28, c[0x0][0x2d0], -R20 ;  /* 0x0000b4001c057a23 */ /* 0x008fe20000010814 */
[----:B----4-:R-:W-:-:S06]  /*11d10*/  F2FP.BF16.PACK_AB R12, R198, R199 ;  /* 0x000000c7c60c723e */ /* 0x010fcc00000010ff */
[----:B------:R3:W-:Y:S01]  /*11d20*/  MUFU.EX2 R248, R5 ;  /* 0x0000000500f87308 */ /* 0x0007e20000000800 */
[----:B-1----:R-:W-:Y:S02]  /*11d30*/  FFMA.FTZ R3, R63, c[0x0][0x2d0], -R0 ;  /* 0x0000b4003f037a23 */ /* 0x002fe40000010800 */
[----:B------:R-:W-:Y:S05]  /*11d40*/  LDSM.16.MT88.4 R60, [R230+0x900] ;  /* 0x00090000e63c783b */ /* 0x000fea0000004200 */
[----:B------:R-:W1:Y:S01]  /*11d50*/  MUFU.EX2 R204, R3 ;  /* 0x0000000300cc7308 */ /* 0x000e620000000800 */
[----:B---3--:R-:W-:Y:S01]  /*11d60*/  FFMA.FTZ R5, R29, c[0x0][0x2d0], -R20 ;  /* 0x0000b4001d057a23 */ /* 0x008fe20000010814 */
[----:B--2---:R-:W-:Y:S06]  /*11d70*/  HMMA.16816.F32.BF16 R92, R16, R24, RZ ;  /* 0x00000018105c723c */ /* 0x004fec00000418ff */
[----:B------:R2:W3:Y:S01]  /*11d80*/  MUFU.EX2 R205, R5 ;  /* 0x0000000500cd7308 */ /* 0x0004e20000000800 */
[----:B-1----:R-:W-:Y:S01]  /*11d90*/  F2FP.BF16.PACK_AB R7, R204, R235 ;  /* 0x000000ebcc07723e */ /* 0x002fe200000010ff */
[----:B--2---:R-:W-:Y:S01]  /*11da0*/  FFMA.FTZ R5, R30, c[0x0][0x2d0], -R0 ;  /* 0x0000b4001e057a23 */ /* 0x004fe20000010800 */
[----:B---3--:R-:W-:-:S05]  /*11db0*/  F2FP.BF16.PACK_AB R14, R205, R248 ;  /* 0x000000f8cd0e723e */ /* 0x008fca00000010ff */
[----:B------:R1:W-:Y:S02]  /*11dc0*/  MUFU.EX2 R197, R5 ;  /* 0x0000000500c57308 */ /* 0x0003e40000000800 */
[----:B-1----:R-:W-:Y:S02]  /*11dd0*/  FFMA.FTZ R5, R31, c[0x0][0x2d0], -R0 ;  /* 0x0000b4001f057a23 */ /* 0x002fe40000010800 */
[----:B------:R-:W1:Y:S04]  /*11de0*/  LDSM.16.MT88.4 R28, [R229+0x900] ;  /* 0x00090000e51c783b */ /* 0x000e680000004200 */
[----:B------:R-:W2:Y:S02]  /*11df0*/  MUFU.EX2 R196, R5 ;  /* 0x0000000500c47308 */ /* 0x000ea40000000800 */
[----:B--2---:R-:W-:-:S02]  /*11e00*/  F2FP.BF16.PACK_AB R13, R196, R197 ;  /* 0x000000c5c40d723e */ /* 0x004fc400000010ff */
[----:B------:R-:W-:-:S05]  /*11e10*/  F2FP.BF16.PACK_AB R5, R171, R213 ;  /* 0x000000d5ab05723e */ /* 0x000fca00000010ff */
[C---:B------:R-:W-:Y:S08]  /*11e20*/  HMMA.16816.F32.BF16 R140, R12.reuse, R56, RZ ;  /* 0x000000380c8c723c */ /* 0x040ff000000418ff */
[C---:B------:R-:W-:Y:S08]  /*11e30*/  HMMA.16816.F32.BF16 R104, R12.reuse, R32, RZ ;  /* 0x000000200c68723c */ /* 0x040ff000000418ff */
[----:B------:R-:W-:Y:S08]  /*11e40*/  HMMA.16816.F32.BF16 R116, R12, R58, RZ ;  /* 0x0000003a0c74723c */ /* 0x000ff000000418ff */
[C---:B------:R-:W-:Y:S08]  /*11e50*/  HMMA.16816.F32.BF16 R216, R4.reuse, R44, R140 ;  /* 0x0000002c04d8723c */ /* 0x040ff0000004188c */
[----:B------:R-:W-:Y:S08]  /*11e60*/  HMMA.16816.F32.BF16 R104, R4, R80, R104 ;  /* 0x000000500468723c */ /* 0x000ff00000041868 */
[C---:B------:R-:W-:Y:S08]  /*11e70*/  HMMA.16816.F32.BF16 R96, R12.reuse, R40, RZ ;  /* 0x000000280c60723c */ /* 0x040ff000000418ff */
[----:B------:R-:W-:Y:S01]  /*11e80*/  IMAD.MOV.U32 R223, RZ, RZ, R219 ;  /* 0x000000ffffdf7224 */ /* 0x000fe200078e00db */
[----:B------:R-:W-:Y:S01]  /*11e90*/  HMMA.16816.F32.BF16 R120, R12, R70, RZ ;  /* 0x000000460c78723c */ /* 0x000fe200000418ff */
[----:B------:R-:W-:Y:S01]  /*11ea0*/  IMAD.MOV.U32 R226, RZ, RZ, R216 ;  /* 0x000000ffffe27224 */ /* 0x000fe200078e00d8 */
[----:B------:R-:W-:Y:S01]  /*11eb0*/  MOV R224, R218 ;  /* 0x000000da00e07202 */ /* 0x000fe20000000f00 */
[----:B------:R-:W-:-:S04]  /*11ec0*/  IMAD.MOV.U32 R225, RZ, RZ, R217 ;  /* 0x000000ffffe17224 */ /* 0x000fc800078e00d9 */
[----:B------:R-:W-:Y:S01]  /*11ed0*/  MOV R222, R104 ;  /* 0x0000006800de7202 */ /* 0x000fe20000000f00 */
[----:B------:R-:W-:Y:S01]  /*11ee0*/  IMAD.MOV.U32 R221, RZ, RZ, R105 ;  /* 0x000000ffffdd7224 */ /* 0x000fe200078e0069 */
[----:B------:R-:W-:Y:S01]  /*11ef0*/  MOV R219, R107 ;  /* 0x0000006b00db7202 */ /* 0x000fe20000000f00 */
[----:B------:R-:W-:Y:S01]  /*11f00*/  IMAD.MOV.U32 R220, RZ, RZ, R106 ;  /* 0x000000ffffdc7224 */ /* 0x000fe200078e006a */
[----:B-1----:R-:W-:Y:S08]  /*11f10*/  HMMA.16816.F32.BF16 R192, R8, R28, R92 ;  /* 0x0000001c08c0723c */ /* 0x002ff0000004185c */
[----:B------:R-:W-:Y:S08]  /*11f20*/  HMMA.16816.F32.BF16 R104, R4, R46, R116 ;  /* 0x0000002e0468723c */ /* 0x000ff00000041874 */
[----:B------:R-:W-:Y:S08]  /*11f30*/  HMMA.16816.F32.BF16 R108, R12, R38, RZ ;  /* 0x000000260c6c723c */ /* 0x000ff000000418ff */
[----:B------:R-:W-:Y:S08]  /*11f40*/  HMMA.16816.F32.BF16 R92, R16, R72, RZ ;  /* 0x00000048105c723c */ /* 0x000ff000000418ff */
[----:B------:R-:W-:Y:S01]  /*11f50*/  HMMA.16816.F32.BF16 R88, R12, R24, RZ ;  /* 0x000000180c58723c */ /* 0x000fe200000418ff */
[----:B------:R-:W-:Y:S01]  /*11f60*/  IMAD.MOV.U32 R3, RZ, RZ, R106 ;  /* 0x000000ffff037224 */ /* 0x000fe200078e006a */
[----:B------:R-:W-:-:S05]  /*11f70*/  MOV R227, R107 ;  /* 0x0000006b00e37202 */ /* 0x000fca0000000f00 */
[----:B------:R-:W-:Y:S01]  /*11f80*/  IMAD.MOV.U32 R24, RZ, RZ, R105 ;  /* 0x000000ffff187224 */ /* 0x000fe200078e0069 */
[----:B------:R-:W-:Y:S08]  /*11f90*/  HMMA.16816.F32.BF16 R184, R4, R52, R96 ;  /* 0x0000003404b8723c */ /* 0x000ff00000041860 */
[C---:B------:R-:W-:Y:S08]  /*11fa0*/  HMMA.16816.F32.BF16 R100, R12.reuse, R34, RZ ;  /* 0x000000220c64723c */ /* 0x040ff000000418ff */
[-C--:B------:R-:W-:Y:S08]  /*11fb0*/  HMMA.16816.F32.BF16 R152, R12, R76.reuse, RZ ;  /* 0x0000004c0c98723c */ /* 0x080ff000000418ff */
[----:B------:R-:W-:Y:S08]  /*11fc0*/  HMMA.16816.F32.BF16 R96, R16, R76, RZ ;  /* 0x0000004c1060723c */ /* 0x000ff000000418ff */
[C---:B------:R-:W-:Y:S08]  /*11fd0*/  HMMA.16816.F32.BF16 R148, R12.reuse, R72, RZ ;  /* 0x000000480c94723c */ /* 0x040ff000000418ff */
[C---:B------:R-:W-:Y:S08]  /*11fe0*/  HMMA.16816.F32.BF16 R144, R12.reuse, R68, RZ ;  /* 0x000000440c90723c */ /* 0x040ff000000418ff */
[C---:B------:R-:W-:Y:S08]  /*11ff0*/  HMMA.16816.F32.BF16 R112, R12.reuse, R36, RZ ;  /* 0x000000240c70723c */ /* 0x040ff000000418ff */
[C---:B------:R-:W-:Y:S08]  /*12000*/  HMMA.16816.F32.BF16 R136, R12.reuse, R42, RZ ;  /* 0x0000002a0c88723c */ /* 0x040ff000000418ff */
[C---:B------:R-:W-:Y:S08]  /*12010*/  HMMA.16816.F32.BF16 R132, R12.reuse, R26, RZ ;  /* 0x0000001a0c84723c */ /* 0x040ff000000418ff */
[C---:B------:R-:W-:Y:S08]  /*12020*/  HMMA.16816.F32.BF16 R128, R12.reuse, R78, RZ ;  /* 0x0000004e0c80723c */ /* 0x040ff000000418ff */
[----:B------:R-:W-:Y:S08]  /*12030*/  HMMA.16816.F32.BF16 R124, R12, R74, RZ ;  /* 0x0000004a0c7c723c */ /* 0x000ff000000418ff */
[C---:B------:R-:W-:Y:S07]  /*12040*/  HMMA.16816.F32.BF16 R140, R4.reuse, R50, R120 ;  /* 0x00000032048c723c */ /* 0x040fee0000041878 */
[----:B------:R-:W-:Y:S01]  /*12050*/  IMAD.MOV.U32 R123, RZ, RZ, R104 ;  /* 0x000000ffff7b7224 */ /* 0x000fe200078e0068 */
[C---:B------:R-:W-:Y:S07]  /*12060*/  HMMA.16816.F32.BF16 R188, R4.reuse, R28, R88 ;  /* 0x0000001c04bc723c */ /* 0x040fee0000041858 */
[----:B------:R-:W-:Y:S01]  /*12070*/  MOV R29, R213 ;  /* 0x000000d5001d7202 */ /* 0x000fe20000000f00 */
[----:B------:R-:W-:Y:S01]  /*12080*/  HMMA.16816.F32.BF16 R104, R4, R86, R108 ;  /* 0x000000560468723c */ /* 0x000fe2000004186c */
[----:B------:R-:W-:-:S07]  /*12090*/  IMAD.MOV.U32 R28, RZ, RZ, R212 ;  /* 0x000000ffff1c7224 */ /* 0x000fce00078e00d4 */
[----:B------:R-:W-:Y:S07]  /*120a0*/  HMMA.16816.F32.BF16 R108, R8, R60, R92 ;  /* 0x0000003c086c723c */ /* 0x000fee000004185c */
[----:B------:R-:W-:Y:S01]  /*120b0*/  IMAD.MOV.U32 R95, RZ, RZ, R3 ;  /* 0x000000ffff5f7224 */ /* 0x000fe200078e0003 */
[----:B------:R-:W-:Y:S01]  /*120c0*/  HMMA.16816.F32.BF16 R212, R4, R82, R100 ;  /* 0x0000005204d4723c */ /* 0x000fe20000041864 */
[----:B------:R-:W-:Y:S01]  /*120d0*/  FFMA.FTZ R3, R161, c[0x0][0x2d0], -R22 ;  /* 0x0000b400a1037a23 */ /* 0x000fe20000010816 */
[----:B------:R-:W-:Y:S01]  /*120e0*/  MOV R92, R165 ;  /* 0x000000a5005c7202 */ /* 0x000fe20000000f00 */
[----:B------:R-:W-:Y:S01]  /*120f0*/  IMAD.MOV.U32 R94, RZ, RZ, R24 ;  /* 0x000000ffff5e7224 */ /* 0x000fe200078e0018 */
[----:B------:R-:W-:Y:S01]  /*12100*/  MOV R93, R204 ;  /* 0x000000cc005d7202 */ /* 0x000fe20000000f00 */
[----:B------:R-:W-:-:S03]  /*12110*/  IMAD.MOV.U32 R161, RZ, RZ, R221 ;  /* 0x000000ffffa17224 */ /* 0x000fc600078e00dd */
[----:B------:R-:W-:Y:S01]  /*12120*/  HMMA.16816.F32.BF16 R152, R4, R64, R152 ;  /* 0x000000400498723c */ /* 0x000fe20000041898 */
[----:B------:R-:W-:Y:S01]  /*12130*/  IMAD.MOV.U32 R122, RZ, RZ, R105 ;  /* 0x000000ffff7a7224 */ /* 0x000fe200078e0069 */
[----:B------:R-:W-:Y:S01]  /*12140*/  MOV R121, R106 ;  /* 0x0000006a00797202 */ /* 0x000fe20000000f00 */
[----:B------:R-:W-:Y:S02]  /*12150*/  IMAD.MOV.U32 R120, RZ, RZ, R107 ;  /* 0x000000ffff787224 */ /* 0x000fe400078e006b */
[----:B------:R-:W-:-:S03]  /*12160*/  IMAD.MOV.U32 R53, RZ, RZ, R104 ;  /* 0x000000ffff357224 */ /* 0x000fc600078e0068 */
[----:B------:R-:W-:Y:S07]  /*12170*/  HMMA.16816.F32.BF16 R100, R8, R64, R96 ;  /* 0x000000400864723c */ /* 0x000fee0000041860 */
[----:B------:R-:W-:Y:S01]  /*12180*/  IMAD.MOV.U32 R64, RZ, RZ, R206 ;  /* 0x000000ffff407224 */ /* 0x000fe200078e00ce */
[----:B------:R-:W-:Y:S01]  /*12190*/  HMMA.16816.F32.BF16 R12, R16, R56, RZ ;  /* 0x00000038100c723c */ /* 0x000fe200000418ff */
[----:B------:R1:W-:Y:S01]  /*121a0*/  MUFU.EX2 R206, R3 ;  /* 0x0000000300ce7308 */ /* 0x0003e20000000800 */
[----:B------:R-:W-:-:S06]  /*121b0*/  IMAD.MOV.U32 R65, RZ, RZ, R209 ;  /* 0x000000ffff417224 */ /* 0x000fcc00078e00d1 */
[----:B------:R-:W-:Y:S07]  /*121c0*/  HMMA.16816.F32.BF16 R88, R16, R68, RZ ;  /* 0x000000441058723c */ /* 0x000fee00000418ff */
[----:B------:R-:W-:Y:S01]  /*121d0*/  MOV R68, R210 ;  /* 0x000000d200447202 */ /* 0x000fe20000000f00 */
[----:B------:R-:W-:Y:S01]  /*121e0*/  IMAD.MOV.U32 R69, RZ, RZ, R211 ;  /* 0x000000ffff457224 */ /* 0x000fe200078e00d3 */
[----:B------:R-:W-:Y:S01]  /*121f0*/  HMMA.16816.F32.BF16 R148, R4, R60, R148 ;  /* 0x0000003c0494723c */ /* 0x000fe20000041894 */
[----:B-1----:R-:W-:-:S02]  /*12200*/  FFMA.FTZ R3, R160, c[0x0][0x2d0], -R22 ;  /* 0x0000b400a0037a23 */ /* 0x002fc40000010816 */
[----:B------:R-:W-:Y:S02]  /*12210*/  IMAD.MOV.U32 R160, RZ, RZ, R222 ;  /* 0x000000ffffa07224 */ /* 0x000fe400078e00de */
[----:B------:R1:W-:Y:S02]  /*12220*/  MUFU.EX2 R209, R3 ;  /* 0x0000000300d17308 */ /* 0x0003e40000000800 */
[----:B------:R-:W-:Y:S01]  /*12230*/  IMAD.MOV.U32 R61, RZ, RZ, R65 ;  /* 0x000000ffff3d7224 */ /* 0x000fe200078e0041 */
[----:B------:R-:W-:Y:S01]  /*12240*/  HMMA.16816.F32.BF16 R144, R4, R48, R144 ;  /* 0x000000300490723c */ /* 0x000fe20000041890 */
[----:B------:R-:W-:Y:S01]  /*12250*/  IMAD.MOV.U32 R60, RZ, RZ, R68 ;  /* 0x000000ffff3c7224 */ /* 0x000fe200078e0044 */
[----:B------:R-:W-:-:S06]  /*12260*/  MOV R68, R178 ;  /* 0x000000b200447202 */ /* 0x000fcc0000000f00 */
[----:B------:R-:W-:Y:S01]  /*12270*/  HMMA.16816.F32.BF16 R112, R4, R84, R112 ;  /* 0x000000540470723c */ /* 0x000fe20000041870 */
[----:B-1----:R-:W-:Y:S02]  /*12280*/  FFMA.FTZ R3, R159, c[0x0][0x2d0], -R22 ;  /* 0x0000b4009f037a23 */ /* 0x002fe40000010816 */
[----:B------:R-:W-:-:S05]  /*12290*/  IMAD.MOV.U32 R159, RZ, RZ, R61 ;  /* 0x000000ffff9f7224 */ /* 0x000fca00078e003d */
[C---:B------:R-:W-:Y:S01]  /*122a0*/  HMMA.16816.F32.BF16 R136, R4.reuse, R54, R136 ;  /* 0x000000360488723c */ /* 0x040fe20000041888 */
[----:B------:R1:W-:Y:S07]  /*122b0*/  MUFU.EX2 R210, R3 ;  /* 0x0000000300d27308 */ /* 0x0003ee0000000800 */
[C---:B------:R-:W-:Y:S08]  /*122c0*/  HMMA.16816.F32.BF16 R132, R4.reuse, R30, R132 ;  /* 0x0000001e0484723c */ /* 0x040ff00000041884 */
[----:B------:R-:W-:Y:S01]  /*122d0*/  HMMA.16816.F32.BF16 R128, R4, R66, R128 ;  /* 0x000000420480723c */ /* 0x000fe20000041880 */
[----:B-1----:R-:W-:Y:S01]  /*122e0*/  FFMA.FTZ R3, R157, c[0x0][0x2d0], -R22 ;  /* 0x0000b4009d037a23 */ /* 0x002fe20000010816 */
[----:B------:R-:W-:Y:S01]  /*122f0*/  MOV R217, R114 ;  /* 0x0000007200d97202 */ /* 0x000fe20000000f00 */
[----:B------:R-:W-:-:S02]  /*12300*/  IMAD.MOV.U32 R218, RZ, RZ, R113 ;  /* 0x000000ffffda7224 */ /* 0x000fc400078e0071 */
[----:B------:R1:W-:Y:S01]  /*12310*/  MUFU.EX2 R211, R3 ;  /* 0x0000000300d37308 */ /* 0x0003e20000000800 */
[----:B------:R-:W-:Y:S02]  /*12320*/  IMAD.MOV.U32 R216, RZ, RZ, R115 ;  /* 0x000000ffffd87224 */ /* 0x000fe400078e0073 */
[----:B------:R-:W-:Y:S01]  /*12330*/  HMMA.16816.F32.BF16 R124, R4, R62, R124 ;  /* 0x0000003e047c723c */ /* 0x000fe2000004187c */
[----:B------:R-:W-:-:S07]  /*12340*/  IMAD.MOV.U32 R52, RZ, RZ, R112 ;  /* 0x000000ffff347224 */ /* 0x000fce00078e0070 */
[----:B------:R-:W-:Y:S01]  /*12350*/  HMMA.16816.F32.BF16 R76, R16, R78, RZ ;  /* 0x0000004e104c723c */ /* 0x000fe200000418ff */
[----:B-1----:R-:W-:-:S07]  /*12360*/  FFMA.FTZ R3, R164, c[0x0][0x2d0], -R21 ;  /* 0x0000b400a4037a23 */ /* 0x002fce0000010815 */
[----:B------:R-:W-:Y:S01]  /*12370*/  HMMA.16816.F32.BF16 R4, R16, R32, RZ ;  /* 0x000000201004723c */ /* 0x000fe200000418ff */
[----:B------:R1:W-:Y:S07]  /*12380*/  MUFU.EX2 R165, R3 ;  /* 0x0000000300a57308 */ /* 0x0003ee0000000800 */
[----:B------:R-:W-:Y:S08]  /*12390*/  HMMA.16816.F32.BF16 R116, R8, R44, R12 ;  /* 0x0000002c0874723c */ /* 0x000ff0000004180c */
[----:B------:R-:W-:Y:S01]  /*123a0*/  HMMA.16816.F32.BF16 R12, R16, R36, RZ ;  /* 0x00000024100c723c */ /* 0x000fe200000418ff */
[----:B-1----:R-:W-:-:S02]  /*123b0*/  FFMA.FTZ R3, R163, c[0x0][0x2d0], -R21 ;  /* 0x0000b400a3037a23 */ /* 0x002fc40000010815 */
[----:B------:R-:W-:Y:S02]  /*123c0*/  IMAD.MOV.U32 R163, RZ, RZ, R219 ;  /* 0x000000ffffa37224 */ /* 0x000fe400078e00db */
[----:B------:R1:W-:Y:S03]  /*123d0*/  MUFU.EX2 R204, R3 ;  /* 0x0000000300cc7308 */ /* 0x0003e60000000800 */
[C---:B------:R-:W-:Y:S07]  /*123e0*/  HMMA.16816.F32.BF16 R104, R8.reuse, R48, R88 ;  /* 0x000000300868723c */ /* 0x040fee0000041858 */
[----:B------:R-:W-:Y:S01]  /*123f0*/  IMAD.MOV.U32 R89, RZ, RZ, R29 ;  /* 0x000000ffff597224 */ /* 0x000fe200078e001d */
[----:B------:R-:W-:Y:S01]  /*12400*/  MOV R29, R208 ;  /* 0x000000d0001d7202 */ /* 0x000fe20000000f00 */
[----:B------:R-:W-:Y:S01]  /*12410*/  HMMA.16816.F32.BF16 R76, R8, R66, R76 ;  /* 0x00000042084c723c */ /* 0x000fe2000004184c */
[----:B------:R-:W-:Y:S01]  /*12420*/  IMAD.MOV.U32 R90, RZ, RZ, R28 ;  /* 0x000000ffff5a7224 */ /* 0x000fe200078e001c */
[----:B------:R-:W-:Y:S01]  /*12430*/  MOV R91, R69 ;  /* 0x00000045005b7202 */ /* 0x000fe20000000f00 */
[----:B------:R-:W-:-:S02]  /*12440*/  IMAD.MOV.U32 R28, RZ, RZ, R205 ;  /* 0x000000ffff1c7224 */ /* 0x000fc400078e00cd */
[----:B-1----:R-:W-:Y:S02]  /*12450*/  FFMA.FTZ R3, R158, c[0x0][0x2d0], -R21 ;  /* 0x0000b4009e037a23 */ /* 0x002fe40000010815 */
[----:B------:R-:W-:Y:S01]  /*12460*/  IMAD.MOV.U32 R158, RZ, RZ, R207 ;  /* 0x000000ffff9e7224 */ /* 0x000fe200078e00cf */
[----:B------:R-:W-:Y:S01]  /*12470*/  HMMA.16816.F32.BF16 R96, R8, R80, R4 ;  /* 0x000000500860723c */ /* 0x000fe20000041804 */
[----:B------:R1:W-:Y:S01]  /*12480*/  MUFU.EX2 R207, R3 ;  /* 0x0000000300cf7308 */ /* 0x0003e20000000800 */
[----:B------:R-:W-:Y:S02]  /*12490*/  IMAD.MOV.U32 R88, RZ, RZ, R179 ;  /* 0x000000ffff587224 */ /* 0x000fe400078e00b3 */
[----:B------:R-:W-:-:S04]  /*124a0*/  IMAD.MOV.U32 R69, RZ, RZ, R177 ;  /* 0x000000ffff457224 */ /* 0x000fc800078e00b1 */
[C---:B------:R-:W-:Y:S08]  /*124b0*/  HMMA.16816.F32.BF16 R4, R16.reuse, R70, RZ ;  /* 0x000000461004723c */ /* 0x040ff000000418ff */
[----:B------:R-:W-:Y:S01]  /*124c0*/  HMMA.16816.F32.BF16 R40, R16, R42, RZ ;  /* 0x0000002a1028723c */ /* 0x000fe200000418ff */
[----:B-1----:R-:W-:Y:S02]  /*124d0*/  FFMA.FTZ R3, R156, c[0x0][0x2d0], -R21 ;  /* 0x0000b4009c037a23 */ /* 0x002fe40000010815 */
[----:B------:R-:W-:Y:S01]  /*124e0*/  IMAD.MOV.U32 R156, RZ, RZ, R92 ;  /* 0x000000ffff9c7224 */ /* 0x000fe200078e005c */
[----:B------:R-:W-:Y:S01]  /*124f0*/  MOV R92, R64 ;  /* 0x00000040005c7202 */ /* 0x000fe20000000f00 */
[----:B------:R1:W-:Y:S03]  /*12500*/  MUFU.EX2 R208, R3 ;  /* 0x0000000300d07308 */ /* 0x0003e60000000800 */
[----:B------:R-:W-:Y:S01]  /*12510*/  HMMA.16816.F32.BF16 R112, R8, R84, R12 ;  /* 0x000000540870723c */ /* 0x000fe2000004180c */
[----:B------:R-:W2:Y:S01]  /*12520*/  LDSM.16.MT88.4 R12, [R228+0x1100] ;  /* 0x00110000e40c783b */ /* 0x000ea20000004200 */
[----:B------:R-:W-:-:S06]  /*12530*/  MOV R157, R92 ;  /* 0x0000005c009d7202 */ /* 0x000fcc0000000f00 */
[----:B------:R-:W-:Y:S01]  /*12540*/  HMMA.16816.F32.BF16 R24, R16, R26, RZ ;  /* 0x0000001a1018723c */ /* 0x000fe200000418ff */
[----:B-1----:R-:W-:-:S07]  /*12550*/  FFMA.FTZ R3, R172, c[0x0][0x2d0], -R20 ;  /* 0x0000b400ac037a23 */ /* 0x002fce0000010814 */
[C---:B------:R-:W-:Y:S01]  /*12560*/  HMMA.16816.F32.BF16 R72, R16.reuse, R74, RZ ;  /* 0x0000004a1048723c */ /* 0x040fe200000418ff */
[----:B------:R1:W-:Y:S07]  /*12570*/  MUFU.EX2 R66, R3 ;  /* 0x0000000300427308 */ /* 0x0003ee0000000800 */
[C---:B------:R-:W-:Y:S08]  /*12580*/  HMMA.16816.F32.BF16 R56, R16.reuse, R58, RZ ;  /* 0x0000003a1038723c */ /* 0x040ff000000418ff */
[----:B------:R-:W-:Y:S01]  /*12590*/  HMMA.16816.F32.BF16 R36, R16, R38, RZ ;  /* 0x000000261024723c */ /* 0x000fe200000418ff */
[----:B-1----:R-:W-:-:S04]  /*125a0*/  FFMA.FTZ R3, R170, c[0x0][0x2d0], -R20 ;  /* 0x0000b400aa037a23 */ /* 0x002fc80000010814 */
[----:B------:R1:W3:Y:S03]  /*125b0*/  MUFU.EX2 R164, R3 ;  /* 0x0000000300a47308 */ /* 0x0002e60000000800 */
[----:B------:R-:W-:Y:S08]  /*125c0*/  HMMA.16816.F32.BF16 R16, R16, R34, RZ ;  /* 0x000000221010723c */ /* 0x000ff000000418ff */
[----:B------:R-:W-:Y:S01]  /*125d0*/  HMMA.16816.F32.BF16 R48, R8, R50, R4 ;  /* 0x000000320830723c */ /* 0x000fe20000041804 */
[----:B-1----:R-:W-:-:S06]  /*125e0*/  FFMA.FTZ R3, R169, c[0x0][0x2d0], -R20 ;  /* 0x0000b400a9037a23 */ /* 0x002fcc0000010814 */
[----:B------:R-:W-:Y:S01]  /*125f0*/  FFMA.FTZ R4, R162, c[0x0][0x2d0], -R20 ;  /* 0x0000b400a2047a23 */ /* 0x000fe20000010814 */
[----:B------:R-:W-:Y:S01]  /*12600*/  HMMA.16816.F32.BF16 R40, R8, R54, R40 ;  /* 0x000000360828723c */ /* 0x000fe20000041828 */
[----:B------:R1:W-:Y:S01]  /*12610*/  MUFU.EX2 R170, R3 ;  /* 0x0000000300aa7308 */ /* 0x0003e20000000800 */
[----:B------:R-:W-:-:S06]  /*12620*/  MOV R162, R220 ;  /* 0x000000dc00a27202 */ /* 0x000fcc0000000f00 */
[C---:B------:R-:W-:Y:S01]  /*12630*/  HMMA.16816.F32.BF16 R24, R8.reuse, R30, R24 ;  /* 0x0000001e0818723c */ /* 0x040fe20000041818 */
[----:B------:R3:W4:Y:S07]  /*12640*/  MUFU.EX2 R205, R4 ;  /* 0x0000000400cd7308 */ /* 0x00072e0000000800 */
[----:B------:R-:W-:Y:S01]  /*12650*/  HMMA.16816.F32.BF16 R72, R8, R62, R72 ;  /* 0x0000003e0848723c */ /* 0x000fe20000041848 */
[----:B-1----:R-:W-:-:S04]  /*12660*/  FFMA.FTZ R3, R176, c[0x0][0x2d0], -R0 ;  /* 0x0000b400b0037a23 */ /* 0x002fc80000010800 */
[----:B------:R1:W-:Y:S03]  /*12670*/  MUFU.EX2 R64, R3 ;  /* 0x0000000300407308 */ /* 0x0003e60000000800 */
[----:B------:R-:W-:Y:S01]  /*12680*/  HMMA.16816.F32.BF16 R56, R8, R46, R56 ;  /* 0x0000002e0838723c */ /* 0x000fe20000041838 */
[----:B---3--:R-:W-:Y:S02]  /*12690*/  F2FP.BF16.PACK_AB R4, R164, R66 ;  /* 0x00000042a404723e */ /* 0x008fe400000010ff */
[----:B----4-:R-:W-:-:S05]  /*126a0*/  F2FP.BF16.PACK_AB R6, R205, R170 ;  /* 0x000000aacd06723e */ /* 0x010fca00000010ff */
[----:B------:R-:W-:Y:S01]  /*126b0*/  HMMA.16816.F32.BF16 R36, R8, R86, R36 ;  /* 0x000000560824723c */ /* 0x000fe20000041824 */
[----:B-1----:R-:W-:-:S07]  /*126c0*/  FFMA.FTZ R3, R175, c[0x0][0x2d0], -R0 ;  /* 0x0000b400af037a23 */ /* 0x002fce0000010800 */
[----:B------:R-:W-:Y:S01]  /*126d0*/  HMMA.16816.F32.BF16 R80, R8, R82, R16 ;  /* 0x000000520850723c */ /* 0x000fe20000041810 */
[----:B------:R1:W3:Y:S01]  /*126e0*/  MUFU.EX2 R65, R3 ;  /* 0x0000000300417308 */ /* 0x0002e20000000800 */
[----:B------:R-:W4:Y:S05]  /*126f0*/  LDSM.16.MT88.4 R16, [R229+0x1100] ;  /* 0x00110000e510783b */ /* 0x000f2a0000004200 */
[----:B------:R-:W-:Y:S02]  /*12700*/  F2FP.BF16.PACK_AB R8, R209, R206 ;  /* 0x000000ced108723e */ /* 0x000fe400000010ff */
[----:B------:R-:W-:Y:S02]  /*12710*/  F2FP.BF16.PACK_AB R9, R204, R165 ;  /* 0x000000a5cc09723e */ /* 0x000fe400000010ff */
[----:B------:R-:W-:-:S02]  /*12720*/  F2FP.BF16.PACK_AB R10, R211, R210 ;  /* 0x000000d2d30a723e */ /* 0x000fc400000010ff */
[----:B------:R-:W-:Y:S01]  /*12730*/  F2FP.BF16.PACK_AB R11, R208, R207 ;  /* 0x000000cfd00b723e */ /* 0x000fe200000010ff */
[----:B-1----:R-:W-:Y:S01]  /*12740*/  FFMA.FTZ R3, R174, c[0x0][0x2d0], -R0 ;  /* 0x0000b400ae037a23 */ /* 0x002fe20000010800 */
[----:B---3--:R-:W-:-:S05]  /*12750*/  F2FP.BF16.PACK_AB R5, R65, R64 ;  /* 0x000000404105723e */ /* 0x008fca00000010ff */
[----:B--2---:R-:W-:Y:S01]  /*12760*/  HMMA.16816.F32.BF16 R176, R8, R12, R180 ;  /* 0x0000000c08b0723c */ /* 0x004fe200000418b4 */
[----:B------:R1:W-:Y:S02]  /*12770*/  MUFU.EX2 R67, R3 ;  /* 0x0000000300437308 */ /* 0x0003e40000000800 */
[----:B-1----:R-:W-:-:S06]  /*12780*/  FFMA.FTZ R3, R173, c[0x0][0x2d0], -R0 ;  /* 0x0000b400ad037a23 */ /* 0x002fcc0000010800 */
[----:B------:R-:W1:Y:S02]  /*12790*/  MUFU.EX2 R169, R3 ;  /* 0x0000000300a97308 */ /* 0x000e640000000800 */
[----:B-1----:R-:W-:Y:S01]  /*127a0*/  F2FP.BF16.PACK_AB R7, R169, R67 ;  /* 0x00000043a907723e */ /* 0x002fe200000010ff */
[----:B------:R-:W-:-:S06]  /*127b0*/  IMAD.MOV.U32 R3, RZ, RZ, R69 ;  /* 0x000000ffff037224 */ /* 0x000fcc00078e0045 */
[C---:B------:R-:W-:Y:S07]  /*127c0*/  HMMA.16816.F32.BF16 R172, R4.reuse, R12, R184 ;  /* 0x0000000c04ac723c */ /* 0x040fee00000418b8 */
[----:B------:R-:W-:Y:S01]  /*127d0*/  IMAD.MOV.U32 R185, RZ, RZ, R28 ;  /* 0x000000ffffb97224 */ /* 0x000fe200078e001c */
[----:B------:R-:W-:Y:S01]  /*127e0*/  MOV R184, R29 ;  /* 0x0000001d00b87202 */ /* 0x000fe20000000f00 */
[----:B------:R-:W-:Y:S01]  /*127f0*/  HMMA.16816.F32.BF16 R180, R4, R14, R136 ;  /* 0x0000000e04b4723c */ /* 0x000fe20000041888 */
[----:B------:R-:W-:Y:S01]  /*12800*/  MOV R186, R68 ;  /* 0x0000004400ba7202 */ /* 0x000fe20000000f00 */
[----:B------:R-:W-:-:S05]  /*12810*/  IMAD.MOV.U32 R187, RZ, RZ, R88 ;  /* 0x000000ffffbb7224 */ /* 0x000fca00078e0058 */
[----:B------:R-:W-:Y:S01]  /*12820*/  MOV R136, R226 ;  /* 0x000000e200887202 */ /* 0x000fe20000000f00 */
[----:B------:R-:W-:Y:S01]  /*12830*/  HMMA.16816.F32.BF16 R28, R8, R14, R40 ;  /* 0x0000000e081c723c */ /* 0x000fe20000041828 */
[----:B------:R-:W1:Y:S01]  /*12840*/  LDSM.16.MT88.4 R12, [R231+0x1100] ;  /* 0x00110000e70c783b */ /* 0x000e620000004200 */
[----:B------:R-:W-:Y:S01]  /*12850*/  IMAD.MOV.U32 R137, RZ, RZ, R225 ;  /* 0x000000ffff897224 */ /* 0x000fe200078e00e1 */
[----:B------:R-:W-:Y:S01]  /*12860*/  MOV R139, R223 ;  /* 0x000000df008b7202 */ /* 0x000fe20000000f00 */
[----:B------:R-:W-:-:S04]  /*12870*/  IMAD.MOV.U32 R138, RZ, RZ, R224 ;  /* 0x000000ffff8a7224 */ /* 0x000fc800078e00e0 */
[-C--:B----4-:R-:W-:Y:S07]  /*12880*/  HMMA.16816.F32.BF16 R68, R8, R16.reuse, R192 ;  /* 0x000000100844723c */ /* 0x090fee00000418c0 */
[----:B------:R-:W-:Y:S01]  /*12890*/  IMAD.MOV.U32 R195, RZ, RZ, R89 ;  /* 0x000000ffffc37224 */ /* 0x000fe200078e0059 */
        /* <DEDUP_REMOVED lines=8> */
[----:B------:R-:W-:-:S03]  /*12920*/  IMAD.MOV.U32 R188, RZ, RZ, R123 ;  /* 0x000000ffffbc7224 */ /* 0x000fc600078e007b */
[----:B------:R-:W-:Y:S01]  /*12930*/  IMAD.MOV.U32 R135, RZ, RZ, R93 ;  /* 0x000000ffff877224 */ /* 0x000fe200078e005d */
[----:B------:R-:W-:Y:S01]  /*12940*/  HMMA.16816.F32.BF16 R40, R8, R18, R24 ;  /* 0x000000120828723c */ /* 0x000fe20000041818 */
[----:B------:R-:W-:Y:S01]  /*12950*/  IMAD.MOV.U32 R134, RZ, RZ, R120 ;  /* 0x000000ffff867224 */ /* 0x000fe200078e0078 */
[----:B------:R-:W2:Y:S01]  /*12960*/  LDSM.16.MT88.4 R16, [R230+0x1100] ;  /* 0x00110000e610783b */ /* 0x000ea20000004200 */
[----:B------:R-:W-:Y:S01]  /*12970*/  IMAD.MOV.U32 R132, RZ, RZ, R122 ;  /* 0x000000ffff847224 */ /* 0x000fe200078e007a */
[----:B------:R-:W-:Y:S02]  /*12980*/  MOV R133, R121 ;  /* 0x0000007900857202 */ /* 0x000fe40000000f00 */
[----:B------:R-:W-:Y:S02]  /*12990*/  LDSM.16.MT88.4 R24, [R229+0x3100] ;  /* 0x00310000e518783b */ /* 0x000fe40000004200 */
[C---:B-1----:R-:W-:Y:S07]  /*129a0*/  HMMA.16816.F32.BF16 R88, R4.reuse, R12, R152 ;  /* 0x0000000c0458723c */ /* 0x042fee0000041898 */
[----:B------:R-:W-:Y:S01]  /*129b0*/  IMAD.MOV.U32 R154, RZ, RZ, R216 ;  /* 0x000000ffff9a7224 */ /* 0x000fe200078e00d8 */
[----:B------:R-:W-:Y:S01]  /*129c0*/  HMMA.16816.F32.BF16 R92, R4, R14, R128 ;  /* 0x0000000e045c723c */ /* 0x000fe20000041880 */
[----:B------:R-:W-:Y:S01]  /*129d0*/  IMAD.MOV.U32 R155, RZ, RZ, R53 ;  /* 0x000000ffff9b7224 */ /* 0x000fe200078e0035 */
[----:B------:R-:W-:Y:S01]  /*129e0*/  MOV R153, R217 ;  /* 0x000000d900997202 */ /* 0x000fe20000000f00 */
[----:B------:R-:W-:-:S04]  /*129f0*/  IMAD.MOV.U32 R152, RZ, RZ, R218 ;  /* 0x000000ffff987224 */ /* 0x000fc800078e00da */
[----:B------:R-:W-:Y:S01]  /*12a00*/  MOV R131, R52 ;  /* 0x0000003400837202 */ /* 0x000fe20000000f00 */
[C---:B------:R-:W-:Y:S08]  /*12a10*/  HMMA.16816.F32.BF16 R84, R8.reuse, R12, R100 ;  /* 0x0000000c0854723c */ /* 0x040ff00000041864 */
[C---:B------:R-:W-:Y:S01]  /*12a20*/  HMMA.16816.F32.BF16 R52, R8.reuse, R14, R76 ;  /* 0x0000000e0834723c */ /* 0x040fe2000004184c */
[----:B------:R-:W1:Y:S06]  /*12a30*/  LDSM.16.MT88.4 R12, [R228+0x3100] ;  /* 0x00310000e40c783b */ /* 0x000e6c0000004200 */
[----:B------:R-:W-:Y:S01]  /*12a40*/  IMAD.MOV.U32 R79, RZ, RZ, R154 ;  /* 0x000000ffff4f7224 */ /* 0x000fe200078e009a */
[----:B------:R-:W-:Y:S01]  /*12a50*/  MOV R78, R153 ;  /* 0x00000099004e7202 */ /* 0x000fe20000000f00 */
[----:B------:R-:W-:Y:S01]  /*12a60*/  IMAD.MOV.U32 R76, RZ, RZ, R131 ;  /* 0x000000ffff4c7224 */ /* 0x000fe200078e0083 */
[----:B--2---:R-:W-:Y:S01]  /*12a70*/  HMMA.16816.F32.BF16 R100, R8, R16, R108 ;  /* 0x000000100864723c */ /* 0x004fe2000004186c */
[----:B------:R-:W-:Y:S01]  /*12a80*/  IMAD.MOV.U32 R154, RZ, RZ, R134 ;  /* 0x000000ffff9a7224 */ /* 0x000fe200078e0086 */
[----:B------:R-:W-:Y:S01]  /*12a90*/  MOV R134, R194 ;  /* 0x000000c200867202 */ /* 0x000fe20000000f00 */
[----:B------:R-:W-:Y:S01]  /*12aa0*/  IMAD.MOV.U32 R131, RZ, RZ, R155 ;  /* 0x000000ffff837224 */ /* 0x000fe200078e009b */
[----:B------:R-:W-:Y:S01]  /*12ab0*/  MOV R155, R135 ;  /* 0x00000087009b7202 */ /* 0x000fe20000000f00 */
[----:B------:R-:W-:-:S02]  /*12ac0*/  IMAD.MOV.U32 R194, RZ, RZ, R186 ;  /* 0x000000ffffc27224 */ /* 0x000fc400078e00ba */
[----:B------:R-:W-:Y:S01]  /*12ad0*/  IMAD.MOV.U32 R135, RZ, RZ, R195 ;  /* 0x000000ffff877224 */ /* 0x000fe200078e00c3 */
[C---:B------:R-:W-:Y:S01]  /*12ae0*/  HMMA.16816.F32.BF16 R60, R4.reuse, R16, R148 ;  /* 0x00000010043c723c */ /* 0x040fe20000041894 */
[----:B------:R-:W-:Y:S02]  /*12af0*/  IMAD.MOV.U32 R186, RZ, RZ, R244 ;  /* 0x000000ffffba7224 */ /* 0x000fe400078e00f4 */
[----:B------:R-:W-:Y:S01]  /*12b00*/  IMAD.MOV.U32 R195, RZ, RZ, R187 ;  /* 0x000000ffffc37224 */ /* 0x000fe200078e00bb */
[----:B------:R-:W2:Y:S01]  /*12b10*/  LDL.LU R244, [R1+0xa4] ;  /* 0x0000a40001f47983 */ /* 0x000ea20000300800 */
[----:B------:R-:W-:Y:S01]  /*12b20*/  IMAD.MOV.U32 R77, RZ, RZ, R152 ;  /* 0x000000ffff4d7224 */ /* 0x000fe200078e0098 */
[----:B------:R-:W-:Y:S01]  /*12b30*/  MOV R152, R132 ;  /* 0x0000008400987202 */ /* 0x000fe20000000f00 */
[----:B------:R-:W-:Y:S01]  /*12b40*/  IMAD.MOV.U32 R153, RZ, RZ, R133 ;  /* 0x000000ffff997224 */ /* 0x000fe200078e0085 */
[----:B------:R-:W3:Y:S01]  /*12b50*/  LDL.LU R187, [R1] ;  /* 0x0000000001bb7983 */ /* 0x000ee20000300800 */
[----:B------:R-:W-:Y:S01]  /*12b60*/  HMMA.16816.F32.BF16 R108, R4, R18, R124 ;  /* 0x00000012046c723c */ /* 0x000fe2000004187c */
[----:B------:R-:W-:Y:S01]  /*12b70*/  IMAD.MOV.U32 R133, RZ, RZ, R193 ;  /* 0x000000ffff857224 */ /* 0x000fe200078e00c1 */
[----:B------:R-:W-:Y:S01]  /*12b80*/  MOV R193, R185 ;  /* 0x000000b900c17202 */ /* 0x000fe20000000f00 */
[----:B------:R-:W-:-:S05]  /*12b90*/  IMAD.MOV.U32 R132, RZ, RZ, R192 ;  /* 0x000000ffff847224 */ /* 0x000fca00078e00c0 */
[----:B------:R-:W-:Y:S01]  /*12ba0*/  HMMA.16816.F32.BF16 R224, R8, R18, R72 ;  /* 0x0000001208e0723c */ /* 0x000fe20000041848 */
[----:B------:R-:W4:Y:S01]  /*12bb0*/  LDSM.16.MT88.4 R16, [R231+0x3100] ;  /* 0x00310000e710783b */ /* 0x000f220000004200 */
[----:B------:R-:W-:-:S06]  /*12bc0*/  IMAD.MOV.U32 R192, RZ, RZ, R184 ;  /* 0x000000ffffc07224 */ /* 0x000fcc00078e00b8 */
[----:B-1----:R-:W-:Y:S01]  /*12bd0*/  HMMA.16816.F32.BF16 R220, R8, R12, R104 ;  /* 0x0000000c08dc723c */ /* 0x002fe20000041868 */
[----:B------:R-:W-:-:S07]  /*12be0*/  IMAD.MOV.U32 R185, RZ, RZ, R158 ;  /* 0x000000ffffb97224 */ /* 0x000fce00078e009e */
[----:B------:R-:W-:Y:S08]  /*12bf0*/  HMMA.16816.F32.BF16 R120, R4, R12, R144 ;  /* 0x0000000c0478723c */ /* 0x000ff00000041890 */
[----:B------:R-:W-:Y:S01]  /*12c00*/  HMMA.16816.F32.BF16 R216, R8, R14, R48 ;  /* 0x0000000e08d8723c */ /* 0x000fe20000041830 */
[----:B------:R-:W-:Y:S01]  /*12c10*/  MOV R128, R152 ;  /* 0x0000009800807202 */ /* 0x000fe20000000f00 */
[----:B------:R-:W-:Y:S01]  /*12c20*/  IMAD.MOV.U32 R130, RZ, RZ, R154 ;  /* 0x000000ffff827224 */ /* 0x000fe200078e009a */
[----:B------:R-:W-:-:S05]  /*12c30*/  MOV R184, R156 ;  /* 0x0000009c00b87202 */ /* 0x000fca0000000f00 */
[----:B------:R-:W-:Y:S01]  /*12c40*/  HMMA.16816.F32.BF16 R124, R4, R14, R140 ;  /* 0x0000000e047c723c */ /* 0x000fe2000004188c */
[----:B------:R-:W1:Y:S01]  /*12c50*/  LDSM.16.MT88.4 R12, [R230+0x3100] ;  /* 0x00310000e60c783b */ /* 0x000e620000004200 */
[----:B------:R-:W-:Y:S01]  /*12c60*/  IMAD.MOV.U32 R129, RZ, RZ, R153 ;  /* 0x000000ffff817224 */ /* 0x000fe200078e0099 */
[----:B------:R-:W-:-:S05]  /*12c70*/  MOV R156, R168 ;  /* 0x000000a8009c7202 */ /* 0x000fca0000000f00 */
[----:B------:R-:W-:Y:S01]  /*12c80*/  HMMA.16816.F32.BF16 R136, R4, R24, R136 ;  /* 0x000000180488723c */ /* 0x000fe20000041888 */
[----:B------:R-:W-:-:S07]  /*12c90*/  IMAD.MOV.U32 R158, RZ, RZ, R247 ;  /* 0x000000ffff9e7224 */ /* 0x000fce00078e00f7 */
[----:B----4-:R-:W-:Y:S01]  /*12ca0*/  HMMA.16816.F32.BF16 R144, R4, R16, R76 ;  /* 0x000000100490723c */ /* 0x010fe2000004184c */
[----:B------:R-:W-:Y:S01]  /*12cb0*/  IMAD.MOV.U32 R152, RZ, RZ, R133 ;  /* 0x000000ffff987224 */ /* 0x000fe200078e0085 */
[----:B------:R-:W-:Y:S01]  /*12cc0*/  MOV R153, R155 ;  /* 0x0000009b00997202 */ /* 0x000fe20000000f00 */
[----:B------:R-:W-:Y:S01]  /*12cd0*/  FFMA.FTZ R3, R3, c[0x0][0x2d0], -R22 ;  /* 0x0000b40003037a23 */ /* 0x000fe20000010816 */
[----:B------:R-:W-:Y:S01]  /*12ce0*/  MOV R154, R134 ;  /* 0x00000086009a7202 */ /* 0x000fe20000000f00 */
[----:B------:R4:W5:Y:S02]  /*12cf0*/  LDL.LU R168, [R1+0xa0] ;  /* 0x0000a00001a87983 */ /* 0x0009640000300800 */
        /* <DEDUP_REMOVED lines=25> */
[----:B------:R4:W5:Y:S01]  /*12e90*/  LDL.LU R247, [R1+0x9c] ;  /* 0x00009c0001f77983 */ /* 0x0009620000300800 */
[----:B------:R-:W-:-:S02]  /*12ea0*/  IMAD.MOV.U32 R150, RZ, RZ, R77 ;  /* 0x000000ffff967224 */ /* 0x000fc400078e004d */
[----:B------:R-:W-:Y:S02]  /*12eb0*/  IMAD.MOV.U32 R186, RZ, RZ, R246 ;  /* 0x000000ffffba7224 */ /* 0x000fe400078e00f6 */
        /* <DEDUP_REMOVED lines=12> */
[C---:B------:R-:W-:Y:S01]  /*12f80*/  HMMA.16816.F32.BF16 R188, R4.reuse, R26, R188 ;  /* 0x0000001a04bc723c */ /* 0x040fe200000418bc */
[----:B------:R-:W-:Y:S01]  /*12f90*/  IMAD.MOV.U32 R77, RZ, RZ, R128 ;  /* 0x000000ffff4d7224 */ /* 0x000fe200078e0080 */
[----:B------:R4:W5:Y:S01]  /*12fa0*/  LDL.LU R246, [R1+0x98] ;  /* 0x0000980001f67983 */ /* 0x0009620000300800 */
[----:B------:R-:W-:Y:S02]  /*12fb0*/  IMAD.MOV.U32 R79, RZ, RZ, R130 ;  /* 0x000000ffff4f7224 */ /* 0x000fe400078e0082 */
[----:B------:R-:W-:Y:S01]  /*12fc0*/  IMAD.MOV.U32 R128, RZ, RZ, R131 ;  /* 0x000000ffff807224 */ /* 0x000fe200078e0083 */
[----:B------:R-:W-:Y:S01]  /*12fd0*/  MOV R131, R135 ;  /* 0x0000008700837202 */ /* 0x000fe20000000f00 */
[----:B------:R-:W-:Y:S01]  /*12fe0*/  IMAD.MOV.U32 R130, RZ, RZ, R134 ;  /* 0x000000ffff827224 */ /* 0x000fe200078e0086 */
[----:B------:R-:W-:Y:S01]  /*12ff0*/  HMMA.16816.F32.BF16 R148, R4, R18, R148 ;  /* 0x000000120494723c */ /* 0x000fe20000041894 */
[----:B------:R-:W-:Y:S01]  /*13000*/  IMAD.MOV.U32 R158, RZ, RZ, R239 ;  /* 0x000000ffff9e7224 */ /* 0x000fe200078e00ef */
[----:B------:R-:W-:Y:S01]  /*13010*/  MOV R134, R194 ;  /* 0x000000c200867202 */ /* 0x000fe20000000f00 */
[----:B------:R-:W-:-:S02]  /*13020*/  IMAD.MOV.U32 R132, RZ, RZ, R192 ;  /* 0x000000ffff847224 */ /* 0x000fc400078e00c0 */
[----:B------:R-:W-:-:S03]  /*13030*/  IMAD.MOV.U32 R140, RZ, RZ, R75 ;  /* 0x000000ffff8c7224 */ /* 0x000fc600078e004b */
[----:B------:R-:W-:Y:S01]  /*13040*/  HMMA.16816.F32.BF16 R48, R4, R14, R212 ;  /* 0x0000000e0430723c */ /* 0x000fe200000418d4 */
[----:B------:R-:W-:Y:S02]  /*13050*/  IMAD.MOV.U32 R135, RZ, RZ, R195 ;  /* 0x000000ffff877224 */ /* 0x000fe400078e00c3 */
[----:B------:R-:W-:-:S04]  /*13060*/  IMAD.MOV.U32 R142, RZ, RZ, R130 ;  /* 0x000000ffff8e7224 */ /* 0x000fc800078e0082 */
        /* <DEDUP_REMOVED lines=13> */
[C---:B------:R-:W-:Y:S08]  /*13140*/  HMMA.16816.F32.BF16 R212, R8.reuse, R26, R56 ;  /* 0x0000001a08d4723c */ /* 0x040ff00000041838 */
[C---:B------:R-:W-:Y:S08]  /*13150*/  HMMA.16816.F32.BF16 R36, R8.reuse, R18, R36 ;  /* 0x000000120824723c */ /* 0x040ff00000041824 */
[----:B------:R-:W-:Y:S01]  /*13160*/  HMMA.16816.F32.BF16 R56, R8, R14, R80 ;  /* 0x0000000e0838723c */ /* 0x000fe20000041850 */
[----:B------:R-:W-:Y:S01]  /*13170*/  LDSM.16.MT88.4 R80, [R229+0x1900] ;  /* 0x00190000e550783b */ /* 0x000fe20000004200 */
[----:B------:R-:W-:-:S02]  /*13180*/  FFMA.FTZ R4, R203, c[0x0][0x2d0], -R0 ;  /* 0x0000b400cb047a23 */ /* 0x000fc40000010800 */
[----:B--2---:R-:W-:Y:S02]  /*13190*/  IMAD.MOV.U32 R156, RZ, RZ, R244 ;  /* 0x000000ffff9c7224 */ /* 0x004fe400078e00f4 */
[----:B---3--:R-:W-:-:S04]  /*131a0*/  IMAD.MOV.U32 R193, RZ, RZ, R187 ;  /* 0x000000ffffc17224 */ /* 0x008fc800078e00bb */
[----:B------:R-:W-:Y:S01]  /*131b0*/  IMAD.MOV.U32 R133, RZ, RZ, R193 ;  /* 0x000000ffff857224 */ /* 0x000fe200078e00c1 */
[----:B------:R-:W-:-:S03]  /*131c0*/  MOV R193, R156 ;  /* 0x0000009c00c17202 */ /* 0x000fc60000000f00 */
        /* <DEDUP_REMOVED lines=25> */
[----:B------:R1:W-:Y:S01]  /*13360*/  MUFU.EX2 R23, R3 ;  /* 0x0000000300177308 */ /* 0x0003e20000000800 */
[----:B------:R-:W-:Y:S01]  /*13370*/  HMMA.16816.F32.BF16 R132, R8, R24, R116 ;  /* 0x000000180884723c */ /* 0x000fe20000041874 */
[----:B-1----:R-:W-:Y:S02]  /*13380*/  FFMA.FTZ R3, R5, c[0x0][0x2d0], -R22 ;  /* 0x0000b40005037a23 */ /* 0x002fe40000010816 */
[----:B------:R-:W-:Y:S01]  /*13390*/  IMAD.MOV.U32 R5, RZ, RZ, R6 ;  /* 0x000000ffff057224 */ /* 0x000fe200078e0006 */
[----:B------:R-:W-:Y:S01]  /*133a0*/  MOV R6, R7 ;  /* 0x0000000700067202 */ /* 0x000fe20000000f00 */
[----:B------:R-:W-:Y:S02]  /*133b0*/  IMAD.MOV.U32 R7, RZ, RZ, R140 ;  /* 0x000000ffff077224 */ /* 0x000fe400078e008c */
[----:B------:R1:W2:Y:S01]  /*133c0*/  MUFU.EX2 R24, R3 ;  /* 0x0000000300187308 */ /* 0x0002a20000000800 */
[----:B------:R-:W-:Y:S01]  /*133d0*/  MOV R140, R141 ;  /* 0x0000008d008c7202 */ /* 0x000fe20000000f00 */
[----:B------:R-:W-:Y:S01]  /*133e0*/  IMAD.MOV.U32 R141, RZ, RZ, R142 ;  /* 0x000000ffff8d7224 */ /* 0x000fe200078e008e */
[----:B------:R-:W-:Y:S01]  /*133f0*/  MOV R142, R143 ;  /* 0x0000008f008e7202 */ /* 0x000fe20000000f00 */
[----:B------:R-:W-:-:S02]  /*13400*/  IMAD.MOV.U32 R143, RZ, RZ, R104 ;  /* 0x000000ffff8f7224 */ /* 0x000fc400078e0068 */
[----:B-1----:R-:W-:Y:S02]  /*13410*/  FFMA.FTZ R3, R5, c[0x0][0x2d0], -R22 ;  /* 0x0000b40005037a23 */ /* 0x002fe40000010816 */
[----:B------:R-:W-:Y:S01]  /*13420*/  IMAD.MOV.U32 R5, RZ, RZ, R6 ;  /* 0x000000ffff057224 */ /* 0x000fe200078e0006 */
[----:B------:R-:W-:Y:S01]  /*13430*/  MOV R6, R7 ;  /* 0x0000000700067202 */ /* 0x000fe20000000f00 */
[----:B------:R1:W-:Y:S01]  /*13440*/  MUFU.EX2 R25, R3 ;  /* 0x0000000300197308 */ /* 0x0003e20000000800 */
[----:B------:R-:W-:Y:S01]  /*13450*/  IMAD.MOV.U32 R7, RZ, RZ, R140 ;  /* 0x000000ffff077224 */ /* 0x000fe200078e008c */
[----:B------:R-:W-:Y:S01]  /*13460*/  MOV R140, R141 ;  /* 0x0000008d008c7202 */ /* 0x000fe20000000f00 */
[----:B------:R-:W-:Y:S01]  /*13470*/  IMAD.MOV.U32 R141, RZ, RZ, R142 ;  /* 0x000000ffff8d7224 */ /* 0x000fe200078e008e */
[----:B------:R-:W-:Y:S01]  /*13480*/  MOV R142, R143 ;  /* 0x0000008f008e7202 */ /* 0x000fe20000000f00 */
[----:B------:R-:W-:Y:S02]  /*13490*/  IMAD.MOV.U32 R131, RZ, RZ, R192 ;  /* 0x000000ffff837224 */ /* 0x000fe400078e00c0 */
[----:B------:R-:W-:-:S02]  /*134a0*/  IMAD.MOV.U32 R130, RZ, RZ, R193 ;  /* 0x000000ffff827224 */ /* 0x000fc400078e00c1 */
[----:B-1----:R-:W-:Y:S01]  /*134b0*/  FFMA.FTZ R3, R5, c[0x0][0x2d0], -R22 ;  /* 0x0000b40005037a23 */ /* 0x002fe20000010816 */
[----:B------:R-:W-:Y:S01]  /*134c0*/  MOV R5, R6 ;  /* 0x0000000600057202 */ /* 0x000fe20000000f00 */
[----:B------:R-:W-:Y:S02]  /*134d0*/  IMAD.MOV.U32 R6, RZ, RZ, R7 ;  /* 0x000000ffff067224 */ /* 0x000fe400078e0007 */
[----:B------:R1:W-:Y:S01]  /*134e0*/  MUFU.EX2 R26, R3 ;  /* 0x00000003001a7308 */ /* 0x0003e20000000800 */
[----:B------:R-:W-:Y:S01]  /*134f0*/  HMMA.16816.F32.BF16 R192, R8, R16, R112 ;  /* 0x0000001008c0723c */ /* 0x000fe20000041870 */
[----:B------:R-:W-:Y:S02]  /*13500*/  MOV R7, R142 ;  /* 0x0000008e00077202 */ /* 0x000fe40000000f00 */
[----:B------:R-:W-:Y:S01]  /*13510*/  MOV R187, R245 ;  /* 0x000000f500bb7202 */ /* 0x000fe20000000f00 */
[----:B------:R-:W-:Y:S01]  /*13520*/  IMAD.MOV.U32 R129, RZ, RZ, R234 ;  /* 0x000000ffff817224 */ /* 0x000fe200078e00ea */
[----:B------:R-:W-:Y:S01]  /*13530*/  MOV R104, R105 ;  /* 0x0000006900687202 */ /* 0x000fe20000000f00 */
[----:B-1----:R-:W-:-:S02]  /*13540*/  FFMA.FTZ R3, R5, c[0x0][0x2d0], -R21 ;  /* 0x0000b40005037a23 */ /* 0x002fc40000010815 */
[----:B------:R-:W-:Y:S01]  /*13550*/  HMMA.16816.F32.BF16 R156, R8, R12, R96 ;  /* 0x0000000c089c723c */ /* 0x000fe20000041860 */
[----:B------:R-:W-:Y:S01]  /*13560*/  LDSM.16.MT88.4 R112, [R230+0x1900] ;  /* 0x00190000e670783b */ /* 0x000fe20000004200 */
[----:B------:R1:W-:Y:S01]  /*13570*/  MUFU.EX2 R16, R3 ;  /* 0x0000000300107308 */ /* 0x0003e20000000800 */
[----:B------:R-:W-:Y:S01]  /*13580*/  IMAD.MOV.U32 R105, RZ, RZ, R106 ;  /* 0x000000ffff697224 */ /* 0x000fe200078e006a */
[----:B------:R-:W-:Y:S01]  /*13590*/  MOV R106, R107 ;  /* 0x0000006b006a7202 */ /* 0x000fe20000000f00 */
[----:B------:R-:W-:Y:S01]  /*135a0*/  IMAD.MOV.U32 R107, RZ, RZ, R72 ;  /* 0x000000ffff6b7224 */ /* 0x000fe200078e0048 */
[----:B------:R-:W-:Y:S01]  /*135b0*/  MOV R72, R73 ;  /* 0x0000004900487202 */ /* 0x000fe20000000f00 */
[----:B------:R-:W-:Y:S01]  /*135c0*/  IMAD.MOV.U32 R143, RZ, RZ, R104 ;  /* 0x000000ffff8f7224 */ /* 0x000fe200078e0068 */
[----:B------:R-:W-:Y:S04]  /*135d0*/  LDSM.16.MT88.4 R96, [R231+0x1900] ;  /* 0x00190000e760783b */ /* 0x000fe80000004200 */
[----:B------:R4:W5:Y:S01]  /*135e0*/  LDL.LU R245, [R1+0x94] ;  /* 0x0000940001f57983 */ /* 0x0009620000300800 */
[----:B-1----:R-:W-:Y:S01]  /*135f0*/  FFMA.FTZ R3, R6, c[0x0][0x2d0], -R21 ;  /* 0x0000b40006037a23 */ /* 0x002fe20000010815 */
[----:B------:R-:W-:Y:S01]  /*13600*/  MOV R104, R105 ;  /* 0x0000006900687202 */ /* 0x000fe20000000f00 */
[----:B------:R-:W-:-:S02]  /*13610*/  IMAD.MOV.U32 R73, RZ, RZ, R74 ;  /* 0x000000ffff497224 */ /* 0x000fc400078e004a */
[----:B------:R-:W-:Y:S01]  /*13620*/  IMAD.MOV.U32 R186, RZ, RZ, R187 ;  /* 0x000000ffffba7224 */ /* 0x000fe200078e00bb */
[----:B------:R1:W3:Y:S01]  /*13630*/  MUFU.EX2 R18, R3 ;  /* 0x0000000300127308 */ /* 0x0002e20000000800 */
[----:B------:R-:W-:Y:S01]  /*13640*/  MOV R74, R75 ;  /* 0x0000004b004a7202 */ /* 0x000fe20000000f00 */
[----:B------:R-:W-:Y:S01]  /*13650*/  IMAD.MOV.U32 R75, RZ, RZ, R76 ;  /* 0x000000ffff4b7224 */ /* 0x000fe200078e004c */
[----:B------:R-:W-:Y:S01]  /*13660*/  MOV R76, R153 ;  /* 0x00000099004c7202 */ /* 0x000fe20000000f00 */
[----:B------:R-:W-:Y:S01]  /*13670*/  IMAD.MOV.U32 R105, RZ, RZ, R106 ;  /* 0x000000ffff697224 */ /* 0x000fe200078e006a */
[----:B------:R-:W-:Y:S01]  /*13680*/  MOV R106, R107 ;  /* 0x0000006b006a7202 */ /* 0x000fe20000000f00 */
[----:B------:R-:W-:Y:S01]  /*13690*/  IMAD.MOV.U32 R142, RZ, RZ, R143 ;  /* 0x000000ffff8e7224 */ /* 0x000fe200078e008f */
[----:B------:R4:W5:Y:S01]  /*136a0*/  LDL.LU R244, [R1+0x90] ;  /* 0x0000900001f47983 */ /* 0x0009620000300800 */
[----:B-1----:R-:W-:Y:S02]  /*136b0*/  FFMA.FTZ R3, R7, c[0x0][0x2d0], -R21 ;  /* 0x0000b40007037a23 */ /* 0x002fe40000010815 */
[----:B------:R-:W-:-:S02]  /*136c0*/  IMAD.MOV.U32 R153, RZ, RZ, R154 ;  /* 0x000000ffff997224 */ /* 0x000fc400078e009a */
[----:B------:R-:W-:Y:S01]  /*136d0*/  IMAD.MOV.U32 R107, RZ, RZ, R73 ;  /* 0x000000ffff6b7224 */ /* 0x000fe200078e0049 */
[----:B------:R1:W-:Y:S01]  /*136e0*/  MUFU.EX2 R22, R3 ;  /* 0x0000000300167308 */ /* 0x0003e20000000800 */
[----:B------:R-:W-:Y:S01]  /*136f0*/  MOV R154, R233 ;  /* 0x000000e9009a7202 */ /* 0x000fe20000000f00 */
[----:B------:R-:W-:Y:S01]  /*13700*/  IMAD.MOV.U32 R187, RZ, RZ, R242 ;  /* 0x000000ffffbb7224 */ /* 0x000fe200078e00f2 */
[----:B------:R-:W-:Y:S01]  /*13710*/  MOV R73, R74 ;  /* 0x0000004a00497202 */ /* 0x000fe20000000f00 */
[----:B------:R-:W-:Y:S01]  /*13720*/  IMAD.MOV.U32 R74, RZ, RZ, R75 ;  /* 0x000000ffff4a7224 */ /* 0x000fe200078e004b */
[----:B------:R-:W-:Y:S01]  /*13730*/  MOV R75, R76 ;  /* 0x0000004c004b7202 */ /* 0x000fe20000000f00 */
[----:B------:R-:W-:Y:S01]  /*13740*/  FADD.FTZ R6, R201, R200 ;  /* 0x000000c8c9067221 */ /* 0x000fe20000010000 */
[----:B------:R-:W-:Y:S01]  /*13750*/  MOV R143, R104 ;  /* 0x00000068008f7202 */ /* 0x000fe20000000f00 */
[----:B------:R-:W-:Y:S01]  /*13760*/  FADD.FTZ R5, R199, R198 ;  /* 0x000000c6c7057221 */ /* 0x000fe20000010000 */
[----:B------:R-:W-:Y:S01]  /*13770*/  MUFU.EX2 R13, R4 ;  /* 0x00000004000d7308 */ /* 0x000fe20000000800 */
[----:B------:R-:W-:Y:S01]  /*13780*/  FADD.FTZ R9, R197, R196 ;  /* 0x000000c4c5097221 */ /* 0x000fe20000010000 */
[----:B------:R4:W5:Y:S01]  /*13790*/  LDL.LU R243, [R1+0x8c] ;  /* 0x00008c0001f37983 */ /* 0x0009620000300800 */
[----:B-1----:R-:W-:-:S02]  /*137a0*/  FFMA.FTZ R3, R140, c[0x0][0x2d0], -R21 ;  /* 0x0000b4008c037a23 */ /* 0x002fc40000010815 */
[----:B------:R-:W-:Y:S01]  /*137b0*/  IMAD.MOV.U32 R76, RZ, RZ, R153 ;  /* 0x000000ffff4c7224 */ /* 0x000fe200078e0099 */
[----:B--2---:R-:W-:Y:S02]  /*137c0*/  F2FP.BF16.PACK_AB R200, R24, R23 ;  /* 0x0000001718c8723e */ /* 0x004fe400000010ff */
[----:B------:R1:W2:Y:S01]  /*137d0*/  MUFU.EX2 R21, R3 ;  /* 0x0000000300157308 */ /* 0x0002a20000000800 */
[----:B------:R-:W-:Y:S01]  /*137e0*/  IMAD.MOV.U32 R104, RZ, RZ, R105 ;  /* 0x000000ffff687224 */ /* 0x000fe200078e0069 */
[----:B------:R-:W-:Y:S01]  /*137f0*/  MOV R153, R154 ;  /* 0x0000009a00997202 */ /* 0x000fe20000000f00 */
[----:B------:R-:W-:Y:S01]  /*13800*/  IMAD.MOV.U32 R154, RZ, RZ, R232 ;  /* 0x000000ffff9a7224 */ /* 0x000fe200078e00e8 */
[----:B------:R-:W-:Y:S01]  /*13810*/  MOV R105, R106 ;  /* 0x0000006a00697202 */ /* 0x000fe20000000f00 */
[----:B------:R-:W-:Y:S01]  /*13820*/  IMAD.MOV.U32 R106, RZ, RZ, R73 ;  /* 0x000000ffff6a7224 */ /* 0x000fe200078e0049 */
[----:B------:R-:W-:Y:S01]  /*13830*/  MOV R73, R74 ;  /* 0x0000004a00497202 */ /* 0x000fe20000000f00 */
[----:B------:R4:W5:Y:S01]  /*13840*/  LDL.LU R242, [R1+0x88] ;  /* 0x0000880001f27983 */ /* 0x0009620000300800 */
[----:B-1----:R-:W-:Y:S01]  /*13850*/  FFMA.FTZ R3, R141, c[0x0][0x2d0], -R20 ;  /* 0x0000b4008d037a23 */ /* 0x002fe20000010814 */
[----:B------:R-:W-:Y:S01]  /*13860*/  MOV R140, R105 ;  /* 0x00000069008c7202 */ /* 0x000fe20000000f00 */
[----:B------:R-:W-:Y:S01]  /*13870*/  IMAD.MOV.U32 R74, RZ, RZ, R75 ;  /* 0x000000ffff4a7224 */ /* 0x000fe200078e004b */
[----:B---3--:R-:W-:Y:S01]  /*13880*/  F2FP.BF16.PACK_AB R201, R18, R16 ;  /* 0x0000001012c9723e */ /* 0x008fe200000010ff */
[----:B------:R1:W-:Y:S01]  /*13890*/  MUFU.EX2 R12, R3 ;  /* 0x00000003000c7308 */ /* 0x0003e20000000800 */
[----:B------:R-:W-:Y:S01]  /*138a0*/  MOV R75, R76 ;  /* 0x0000004c004b7202 */ /* 0x000fe20000000f00 */
[----:B------:R-:W-:Y:S01]  /*138b0*/  IMAD.MOV.U32 R76, RZ, RZ, R153 ;  /* 0x000000ffff4c7224 */ /* 0x000fe200078e0099 */
[----:B------:R-:W-:Y:S01]  /*138c0*/  MOV R153, R154 ;  /* 0x0000009a00997202 */ /* 0x000fe20000000f00 */
[----:B------:R-:W-:Y:S01]  /*138d0*/  IMAD.MOV.U32 R154, RZ, RZ, R184 ;  /* 0x000000ffff9a7224 */ /* 0x000fe200078e00b8 */
[----:B------:R-:W-:Y:S01]  /*138e0*/  MOV R184, R171 ;  /* 0x000000ab00b87202 */ /* 0x000fe20000000f00 */
[----:B------:R4:W5:Y:S01]  /*138f0*/  LDL.LU R241, [R1+0x84] ;  /* 0x0000840001f17983 */ /* 0x0009620000300800 */
[----:B-1----:R-:W-:-:S02]  /*13900*/  FFMA.FTZ R3, R142, c[0x0][0x2d0], -R20 ;  /* 0x0000b4008e037a23 */ /* 0x002fc40000010814 */
[----:B------:R-:W-:Y:S01]  /*13910*/  IMAD.MOV.U32 R141, RZ, RZ, R104 ;  /* 0x000000ffff8d7224 */ /* 0x000fe200078e0068 */
[----:B------:R-:W-:Y:S01]  /*13920*/  MOV R105, R75 ;  /* 0x0000004b00697202 */ /* 0x000fe20000000f00 */
[----:B------:R1:W3:Y:S01]  /*13930*/  MUFU.EX2 R15, R3 ;  /* 0x00000003000f7308 */ /* 0x0002e20000000800 */
[----:B------:R-:W-:Y:S01]  /*13940*/  IMAD.MOV.U32 R142, RZ, RZ, R106 ;  /* 0x000000ffff8e7224 */ /* 0x000fe200078e006a */
[----:B--2---:R-:W-:Y:S01]  /*13950*/  F2FP.BF16.PACK_AB R203, R21, R22 ;  /* 0x0000001615cb723e */ /* 0x004fe200000010ff */
[----:B------:R-:W-:Y:S01]  /*13960*/  IMAD.MOV.U32 R104, RZ, RZ, R74 ;  /* 0x000000ffff687224 */ /* 0x000fe200078e004a */
[----:B------:R-:W-:Y:S01]  /*13970*/  MOV R75, R184 ;  /* 0x000000b8004b7202 */ /* 0x000fe20000000f00 */
[----:B------:R-:W-:Y:S01]  /*13980*/  IMAD.MOV.U32 R106, RZ, RZ, R76 ;  /* 0x000000ffff6a7224 */ /* 0x000fe200078e004c */
[----:B------:R4:W5:Y:S01]  /*13990*/  LDL.LU R240, [R1+0x80] ;  /* 0x0000800001f07983 */ /* 0x0009620000300800 */
[----:B------:R-:W-:Y:S02]  /*139a0*/  IMAD.MOV.U32 R74, RZ, RZ, R154 ;  /* 0x000000ffff4a7224 */ /* 0x000fe400078e009a */
[----:B-1----:R-:W-:Y:S01]  /*139b0*/  FFMA.FTZ R3, R143, c[0x0][0x2d0], -R20 ;  /* 0x0000b4008f037a23 */ /* 0x002fe20000010814 */
[----:B---3--:R-:W-:Y:S01]  /*139c0*/  F2FP.BF16.PACK_AB R196, R15, R12 ;  /* 0x0000000c0fc4723e */ /* 0x008fe200000010ff */
[----:B------:R-:W-:Y:S01]  /*139d0*/  IMAD.MOV.U32 R76, RZ, RZ, R185 ;  /* 0x000000ffff4c7224 */ /* 0x000fe200078e00b9 */
[----:B------:R4:W5:Y:S01]  /*139e0*/  LDL.LU R239, [R1+0x7c] ;  /* 0x00007c0001ef7983 */ /* 0x0009620000300800 */
[----:B------:R1:W-:Y:S01]  /*139f0*/  MUFU.EX2 R17, R3 ;  /* 0x0000000300117308 */ /* 0x0003e20000000800 */
[----:B------:R-:W-:-:S02]  /*13a00*/  MOV R143, R73 ;  /* 0x00000049008f7202 */ /* 0x000fc40000000f00 */
[----:B------:R-:W-:Y:S01]  /*13a10*/  MOV R73, R153 ;  /* 0x0000009900497202 */ /* 0x000fe20000000f00 */
[----:B------:R-:W-:Y:S01]  /*13a20*/  IMAD.MOV.U32 R153, RZ, RZ, R187 ;  /* 0x000000ffff997224 */ /* 0x000fe200078e00bb */
[----:B------:R-:W-:Y:S01]  /*13a30*/  MOV R154, R186 ;  /* 0x000000ba009a7202 */ /* 0x000fe20000000f00 */
[----:B------:R4:W5:Y:S04]  /*13a40*/  LDL.LU R238, [R1+0x78] ;  /* 0x0000780001ee7983 */ /* 0x0009680000300800 */
[----:B------:R-:W2:Y:S01]  /*13a50*/  LDSM.16.MT88.4 R184, [R228+0x1900] ;  /* 0x00190000e4b8783b */ /* 0x000ea20000004200 */
[----:B-1----:R-:W-:Y:S01]  /*13a60*/  FFMA.FTZ R3, R252, c[0x0][0x2d0], -R20 ;  /* 0x0000b400fc037a23 */ /* 0x002fe20000010814 */
[----:B------:R-:W-:Y:S02]  /*13a70*/  MOV R27, R143 ;  /* 0x0000008f001b7202 */ /* 0x000fe40000000f00 */
[----:B------:R4:W5:Y:S01]  /*13a80*/  LDL.LU R237, [R1+0x74] ;  /* 0x0000740001ed7983 */ /* 0x0009620000300800 */
[----:B------:R1:W3:Y:S01]  /*13a90*/  MUFU.EX2 R19, R3 ;  /* 0x0000000300137308 */ /* 0x0002e20000000800 */
[----:B------:R-:W-:-:S02]  /*13aa0*/  FADD.FTZ R20, R251, R6 ;  /* 0x00000006fb147221 */ /* 0x000fc40000010000 */
[----:B------:R4:W5:Y:S01]  /*13ab0*/  LDL.LU R236, [R1+0x70] ;  /* 0x0000700001ec7983 */ /* 0x0009620000300800 */
[----:B-1----:R-:W-:Y:S01]  /*13ac0*/  FFMA.FTZ R3, R250, c[0x0][0x2d0], -R0 ;  /* 0x0000b400fa037a23 */ /* 0x002fe20000010800 */
[----:B---3--:R-:W-:Y:S01]  /*13ad0*/  F2FP.BF16.PACK_AB R198, R19, R17 ;  /* 0x0000001113c6723e */ /* 0x008fe200000010ff */
[----:B------:R-:W-:Y:S01]  /*13ae0*/  IMAD.MOV.U32 R252, RZ, RZ, R104 ;  /* 0x000000fffffc7224 */ /* 0x000fe200078e0068 */
[----:B------:R-:W-:Y:S01]  /*13af0*/  MOV R251, R107 ;  /* 0x0000006b00fb7202 */ /* 0x000fe20000000f00 */
[----:B------:R1:W-:Y:S01]  /*13b00*/  MUFU.EX2 R10, R3 ;  /* 0x00000003000a7308 */ /* 0x0003e20000000800 */
[----:B------:R4:W5:Y:S01]  /*13b10*/  LDL.LU R235, [R1+0x6c] ;  /* 0x00006c0001eb7983 */ /* 0x0009620000300800 */
[----:B------:R-:W-:-:S03]  /*13b20*/  MOV R250, R105 ;  /* 0x0000006900fa7202 */ /* 0x000fc60000000f00 */
[----:B------:R4:W5:Y:S04]  /*13b30*/  LDL.LU R234, [R1+0x68] ;  /* 0x0000680001ea7983 */ /* 0x0009680000300800 */
[----:B------:R4:W5:Y:S04]  /*13b40*/  LDL.LU R233, [R1+0x64] ;  /* 0x0000640001e97983 */ /* 0x0009680000300800 */
[----:B------:R4:W5:Y:S01]  /*13b50*/  LDL.LU R232, [R1+0x60] ;  /* 0x0000600001e87983 */ /* 0x0009620000300800 */
[----:B-1----:R-:W-:-:S03]  /*13b60*/  FFMA.FTZ R3, R249, c[0x0][0x2d0], -R0 ;  /* 0x0000b400f9037a23 */ /* 0x002fc60000010800 */
[----:B------:R4:W5:Y:S01]  /*13b70*/  LDL.LU R171, [R1+0x5c] ;  /* 0x00005c0001ab7983 */ /* 0x0009620000300800 */
[----:B------:R1:W3:Y:S02]  /*13b80*/  MUFU.EX2 R11, R3 ;  /* 0x00000003000b7308 */ /* 0x0002e40000000800 */
[----:B-1----:R-:W-:-:S06]  /*13b90*/  FFMA.FTZ R3, R202, c[0x0][0x2d0], -R0 ;  /* 0x0000b400ca037a23 */ /* 0x002fcc0000010800 */
[----:B------:R1:W1:Y:S02]  /*13ba0*/  MUFU.EX2 R14, R3 ;  /* 0x00000003000e7308 */ /* 0x0002640000000800 */
[----:B-1----:R-:W-:Y:S02]  /*13bb0*/  FADD.FTZ R3, R248, R5 ;  /* 0x00000005f8037221 */ /* 0x002fe40000010000 */
[----:B------:R-:W1:Y:S01]  /*13bc0*/  LDSM.16.MT88.4 R4, [R230+0x3900] ;  /* 0x00390000e604783b */ /* 0x000e620000004200 */
[----:B------:R-:W-:Y:S02]  /*13bd0*/  F2FP.BF16.PACK_AB R202, R26, R25 ;  /* 0x000000191aca723e */ /* 0x000fe400000010ff */
[----:B---3--:R-:W-:Y:S02]  /*13be0*/  F2FP.BF16.PACK_AB R197, R11, R10 ;  /* 0x0000000a0bc5723e */ /* 0x008fe400000010ff */
[----:B------:R-:W-:Y:S01]  /*13bf0*/  F2FP.BF16.PACK_AB R199, R14, R13 ;  /* 0x0000000d0ec7723e */ /* 0x000fe200000010ff */
[----:B------:R-:W-:-:S02]  /*13c00*/  FADD.FTZ R0, R141, R140 ;  /* 0x0000008c8d007221 */ /* 0x000fc40000010000 */
[----:B--2---:R-:W-:Y:S01]  /*13c10*/  HMMA.16816.F32.BF16 R176, R200, R184, R176 ;  /* 0x000000b8c8b0723c */ /* 0x004fe200000418b0 */
[----:B------:R-:W-:Y:S02]  /*13c20*/  IMAD.MOV.U32 R248, RZ, RZ, R72 ;  /* 0x000000fffff87224 */ /* 0x000fe400078e0048 */
[----:B------:R-:W-:-:S05]  /*13c30*/  FADD.FTZ R8, R142, R0 ;  /* 0x000000008e087221 */ /* 0x000fca0000010000 */
[C---:B------:R-:W-:Y:S01]  /*13c40*/  HMMA.16816.F32.BF16 R172, R196.reuse, R184, R172 ;  /* 0x000000b8c4ac723c */ /* 0x040fe200000418ac */
[----:B------:R-:W-:Y:S01]  /*13c50*/  MOV R0, R153 ;  /* 0x0000009900007202 */ /* 0x000fe20000000f00 */
[----:B------:R-:W-:Y:S06]  /*13c60*/  LDSM.16.MT88.4 R140, [R229+0x3900] ;  /* 0x00390000e58c783b */ /* 0x000fec0000004200 */
[-C--:B------:R-:W-:Y:S08]  /*13c70*/  HMMA.16816.F32.BF16 R180, R196, R186.reuse, R180 ;  /* 0x000000bac4b4723c */ /* 0x080ff000000418b4 */
[----:B------:R-:W-:Y:S07]  /*13c80*/  HMMA.16816.F32.BF16 R184, R200, R186, R28 ;  /* 0x000000bac8b8723c */ /* 0x000fee000004181c */
[----:B------:R-:W-:Y:S01]  /*13c90*/  MOV R31, R73 ;  /* 0x00000049001f7202 */ /* 0x000fe20000000f00 */
[----:B------:R-:W-:Y:S01]  /*13ca0*/  IMAD.MOV.U32 R30, RZ, RZ, R74 ;  /* 0x000000ffff1e7224 */ /* 0x000fe200078e004a */
[----:B------:R-:W-:Y:S01]  /*13cb0*/  MOV R29, R75 ;  /* 0x0000004b001d7202 */ /* 0x000fe20000000f00 */
[----:B------:R-:W-:Y:S01]  /*13cc0*/  IMAD.MOV.U32 R28, RZ, RZ, R76 ;  /* 0x000000ffff1c7224 */ /* 0x000fe200078e004c */
[----:B------:R-:W-:Y:S01]  /*13cd0*/  HMMA.16816.F32.BF16 R72, R196, R80, R32 ;  /* 0x00000050c448723c */ /* 0x000fe20000041820 */
[----:B------:R-:W-:-:S06]  /*13ce0*/  FADD.FTZ R0, R0, R9 ;  /* 0x0000000900007221 */ /* 0x000fcc0000010000 */
[----:B------:R-:W-:Y:S01]  /*13cf0*/  MOV R35, R77 ;  /* 0x0000004d00237202 */ /* 0x000fe20000000f00 */
[----:B------:R-:W-:Y:S01]  /*13d00*/  IMAD.MOV.U32 R34, RZ, RZ, R78 ;  /* 0x000000ffff227224 */ /* 0x000fe200078e004e */
[----:B------:R-:W-:Y:S01]  /*13d10*/  MOV R33, R79 ;  /* 0x0000004f00217202 */ /* 0x000fe20000000f00 */
[----:B------:R-:W-:Y:S08]  /*13d20*/  HMMA.16816.F32.BF16 R68, R200, R80, R68 ;  /* 0x00000050c844723c */ /* 0x000ff00000041844 */
[-C--:B------:R-:W-:Y:S08]  /*13d30*/  HMMA.16816.F32.BF16 R76, R196, R82.reuse, R44 ;  /* 0x00000052c44c723c */ /* 0x080ff0000004182c */
[----:B------:R-:W-:Y:S01]  /*13d40*/  HMMA.16816.F32.BF16 R80, R200, R82, R40 ;  /* 0x00000052c850723c */ /* 0x000fe20000041828 */
[----:B------:R-:W-:Y:S01]  /*13d50*/  MOV R45, R131 ;  /* 0x00000083002d7202 */ /* 0x000fe20000000f00 */
[----:B------:R-:W-:-:S05]  /*13d60*/  IMAD.MOV.U32 R46, RZ, RZ, R130 ;  /* 0x000000ffff2e7224 */ /* 0x000fca00078e0082 */
[----:B------:R-:W-:Y:S01]  /*13d70*/  IMAD.MOV.U32 R42, RZ, RZ, R154 ;  /* 0x000000ffff2a7224 */ /* 0x000fe200078e009a */
[----:B------:R-:W-:-:S03]  /*13d80*/  MOV R43, R155 ;  /* 0x0000009b002b7202 */ /* 0x000fc60000000f00 */
[----:B------:R-:W-:Y:S01]  /*13d90*/  FADD.FTZ R8, R42, R8 ;  /* 0x000000082a087221 */ /* 0x000fe20000010000 */
[----:B------:R-:W-:Y:S01]  /*13da0*/  MOV R47, R129 ;  /* 0x00000081002f7202 */ /* 0x000fe20000000f00 */
[----:B------:R-:W-:Y:S01]  /*13db0*/  IMAD.MOV.U32 R44, RZ, RZ, R152 ;  /* 0x000000ffff2c7224 */ /* 0x000fe200078e0098 */
[----:B-1----:R-:W-:Y:S01]  /*13dc0*/  HMMA.16816.F32.BF16 R160, R196, R4, R160 ;  /* 0x00000004c4a0723c */ /* 0x002fe200000418a0 */
[----:B------:R-:W-:Y:S01]  /*13dd0*/  FADD.FTZ R0, R45, R0 ;  /* 0x000000002d007221 */ /* 0x000fe20000010000 */
[----:B------:R-:W-:Y:S01]  /*13de0*/  LDSM.16.MT88.4 R152, [R231+0x3900] ;  /* 0x00390000e798783b */ /* 0x000fe20000004200 */
[----:B------:R-:W-:Y:S02]  /*13df0*/  FADD.FTZ R9, R46, R8 ;  /* 0x000000082e097221 */ /* 0x000fe40000010000 */
[----:B------:R-:W-:-:S03]  /*13e00*/  IMAD.MOV.U32 R32, RZ, RZ, R128 ;  /* 0x000000ffff207224 */ /* 0x000fc600078e0080 */
[----:B------:R-:W-:Y:S01]  /*13e10*/  HMMA.16816.F32.BF16 R156, R200, R4, R156 ;  /* 0x00000004c89c723c */ /* 0x000fe2000004189c */
[----:B------:R-:W-:Y:S01]  /*13e20*/  FADD.FTZ R3, R44, R3 ;  /* 0x000000032c037221 */ /* 0x000fe20000010000 */
[----:B------:R-:W1:Y:S05]  /*13e30*/  LDSM.16.MT88.4 R128, [R228+0x3900] ;  /* 0x00390000e480783b */ /* 0x000e6a0000004200 */
[----:B------:R-:W-:Y:S02]  /*13e40*/  FADD.FTZ R4, R43, R20 ;  /* 0x000000142b047221 */ /* 0x000fe40000010000 */
[----:B------:R-:W-:Y:S02]  /*13e50*/  FADD.FTZ R5, R33, R0 ;  /* 0x0000000021057221 */ /* 0x000fe40000010000 */
[----:B------:R-:W-:-:S02]  /*13e60*/  FADD.FTZ R0, R34, R9 ;  /* 0x0000000922007221 */ /* 0x000fc40000010000 */
[----:B------:R-:W-:Y:S02]  /*13e70*/  FADD.FTZ R8, R47, R4 ;  /* 0x000000042f087221 */ /* 0x000fe40000010000 */
[----:B------:R-:W-:Y:S02]  /*13e80*/  FADD.FTZ R4, R32, R3 ;  /* 0x0000000320047221 */ /* 0x000fe40000010000 */
[----:B------:R-:W-:Y:S02]  /*13e90*/  IMAD.MOV.U32 R249, RZ, RZ, R106 ;  /* 0x000000fffff97224 */ /* 0x000fe400078e006a */
        /* <DEDUP_REMOVED lines=41> */
[C---:B------:R-:W-:Y:S01]  /*14130*/  HMMA.16816.F32.BF16 R88, R196.reuse, R96, R88 ;  /* 0x00000060c458723c */ /* 0x040fe20000041858 */
[----:B------:R2:W-:Y:S07]  /*14140*/  STL [R1+0xc], R0 ;  /* 0x00000c0001007387 */ /* 0x0005ee0000100800 */
[C---:B------:R-:W-:Y:S08]  /*14150*/  HMMA.16816.F32.BF16 R92, R196.reuse, R98, R92 ;  /* 0x00000062c45c723c */ /* 0x040ff0000004185c */
[C---:B------:R-:W-:Y:S08]  /*14160*/  HMMA.16816.F32.BF16 R104, R196.reuse, R112, R60 ;  /* 0x00000070c468723c */ /* 0x040ff0000004183c */
[----:B------:R-:W-:Y:S01]  /*14170*/  HMMA.16816.F32.BF16 R108, R196, R114, R108 ;  /* 0x00000072c46c723c */ /* 0x000fe2000004186c */
[----:B--2---:R-:W-:-:S07]  /*14180*/  FADD.FTZ R0, R14, R5 ;  /* 0x000000050e007221 */ /* 0x004fce0000010000 */
        /* <DEDUP_REMOVED lines=25> */
[----:B----4-:R-:W4:Y:S04]  /*14320*/  LDL R252, [R1+0x48] ;  /* 0x0000480001fc7983 */ /* 0x010f280000100800 */
[----:B------:R-:W4:Y:S04]  /*14330*/  LDL R27, [R1+0x54] ;  /* 0x00005400011b7983 */ /* 0x000f280000100800 */
[----:B------:R-:W4:Y:S04]  /*14340*/  LDL.64 R250, [R1+0x30] ;  /* 0x0000300001fa7983 */ /* 0x000f280000100a00 */
[----:B------:R-:W4:Y:S01]  /*14350*/  LDL.LU R249, [R1+0x58] ;  /* 0x0000580001f97983 */ /* 0x000f220000300800 */
[----:B------:R-:W-:-:S02]  /*14360*/  MOV R170, R2 ;  /* 0x0000000200aa7202 */ /* 0x000fc40000000f00 */
[----:B------:R-:W-:-:S05]  /*14370*/  MOV R2, c[0x0][0x208] ;  /* 0x0000820000027a02 */ /* 0x000fca0000000f00 */
[----:B------:R-:W-:-:S05]  /*14380*/  IMAD.SHL.U32 R4, R2, 0x20, RZ ;  /* 0x0000002002047824 */ /* 0x000fca00078e00ff */
[----:B------:R-:W-:Y:S01]  /*14390*/  IADD3 R2, P2, R4, 0x80, RZ ;  /* 0x0000008004027810 */ /* 0x000fe20007f5e0ff */
[----:B------:R-:W-:Y:S02]  /*143a0*/  IMAD.MOV.U32 R3, RZ, RZ, R167 ;  /* 0x000000ffff037224 */ /* 0x000fe400078e00a7 */
[----:B-----5:R-:W-:Y:S02]  /*143b0*/  IMAD.MOV.U32 R0, RZ, RZ, R168 ;  /* 0x000000ffff007224 */ /* 0x020fe400078e00a8 */
        /* <DEDUP_REMOVED lines=9> */
[----:B--2---:R-:W-:-:S03]  /*14450*/  IADD3.X R2, RZ, R27, RZ, P2, !PT ;  /* 0x0000001bff027210 */ /* 0x004fc600017fe4ff */
[----:B------:R1:W-:Y:S04]  /*14460*/  STL [R1+0x24], R5 ;  /* 0x0000240501007387 */ /* 0x0003e80000100800 */
[----:B------:R1:W-:Y:S04]  /*14470*/  STL [R1+0x14], R2 ;  /* 0x0000140201007387 */ /* 0x0003e80000100800 */
[----:B------:R1:W-:Y:S01]  /*14480*/  STL [R1+0x1c], R4 ;  /* 0x00001c0401007387 */ /* 0x0003e20000100800 */
[----:B------:R-:W-:-:S03]  /*14490*/  LEA.HI.SX32 R248, R249, 0xfffffffe, 0x1a ;  /* 0xfffffffef9f87811 */ /* 0x000fc600078fd2ff */
.L_x_2773:
        /* <DEDUP_REMOVED lines=9> */
[----:B------:R-:W4:Y:S01]  /*14530*/  LDL R30, [R1+0x24] ;  /* 0x00002400011e7983 */ /* 0x000f220000100800 */
[----:B------:R-:W-:Y:S01]  /*14540*/  IMAD R2, R248, c[0x0][0x20c], R2 ;  /* 0x00008300f8027a24 */ /* 0x000fe200078e0202 */
[----:B------:R-:W-:Y:S02]  /*14550*/  MOV R57, 0x5 ;  /* 0x0000000500397802 */ /* 0x000fe40000000f00 */
[----:B------:R-:W4:Y:S01]  /*14560*/  LDL R55, [R1+0x18] ;  /* 0x0000180001377983 */ /* 0x000f220000100800 */
[----:B------:R-:W-:Y:S02]  /*14570*/  SHF.L.U32 R58, R58, 0x5, RZ ;  /* 0x000000053a3a7819 */ /* 0x000fe400000006ff */
[----:B------:R-:W-:Y:S01]  /*14580*/  IADD3 R2, R29, R2, RZ ;  /* 0x000000021d027210 */ /* 0x000fe20007ffe0ff */
[----:B------:R-:W4:Y:S01]  /*14590*/  LDL R54, [R1+0x14] ;  /* 0x0000140001367983 */ /* 0x000f220000100800 */
[----:B------:R-:W-:Y:S02]  /*145a0*/  MOV R56, c[0x0][0x208] ;  /* 0x0000820000387a02 */ /* 0x000fe40000000f00 */
[----:B------:R-:W-:Y:S01]  /*145b0*/  SHF.L.U64.HI R2, R28, 0x6, R2 ;  /* 0x000000061c027819 */ /* 0x000fe20000010202 */
[----:B------:R-:W-:Y:S01]  /*145c0*/  BAR.SYNC.DEFER_BLOCKING 0x0 ;  /* 0x0000000000007b1d */ /* 0x000fe20000010000 */
[----:B------:R-:W-:Y:S07]  /*145d0*/  SHF.L.U64.HI R56, R56, R57, c[0x0][0x20c] ;  /* 0x0000830038387619 */ /* 0x000fee0000010239 */
        /* <DEDUP_REMOVED lines=8> */
[----:B------:R-:W4:Y:S04]  /*14660*/  LDL R249, [R1+0x1c] ;  /* 0x00001c0001f97983 */ /* 0x000f280000100800 */
[----:B------:R-:W2:Y:S08]  /*14670*/  LDSM.16.M88.4 R48, [R171+0x5100] ;  /* 0x00510000ab30783b */ /* 0x000eb00000000200 */
[----:B------:R-:W2:Y:S01]  /*14680*/  LDSM.16.M88.4 R164, [R171+0x5900] ;  /* 0x00590000aba4783b */ /* 0x000ea20000000200 */
[-C--:B-1----:R-:W-:Y:S07]  /*14690*/  HMMA.16816.F32.BF16 R4, R64, R16.reuse, RZ ;  /* 0x000000104004723c */ /* 0x082fee00000418ff */
[----:B------:R-:W-:Y:S01]  /*146a0*/  LDSM.16.M88.4 R204, [R236+0x8100] ;  /* 0x00810000eccc783b */ /* 0x000fe20000000200 */
[C---:B------:R-:W-:Y:S07]  /*146b0*/  HMMA.16816.F32.BF16 R8, R60.reuse, R16, RZ ;  /* 0x000000103c08723c */ /* 0x040fee00000418ff */
[----:B------:R1:W1:Y:S01]  /*146c0*/  LDSM.16.M88.4 R208, [R238] ;  /* 0x00000000eed0783b */ /* 0x0002620000000200 */
[-C--:B------:R-:W-:Y:S07]  /*146d0*/  HMMA.16816.F32.BF16 R12, R60, R18.reuse, RZ ;  /* 0x000000123c0c723c */ /* 0x080fee00000418ff */
[----:B------:R-:W2:Y:S01]  /*146e0*/  LDSM.16.M88.4 R212, [R236+0xa100] ;  /* 0x00a10000ecd4783b */ /* 0x000ea20000000200 */
[C---:B------:R-:W-:Y:S07]  /*146f0*/  HMMA.16816.F32.BF16 R16, R64.reuse, R18, RZ ;  /* 0x000000124010723c */ /* 0x040fee00000418ff */
[----:B------:R-:W2:Y:S01]  /*14700*/  LDSM.16.M88.4 R216, [R246] ;  /* 0x00000000f6d8783b */ /* 0x000ea20000000200 */
[-C--:B------:R-:W-:Y:S07]  /*14710*/  HMMA.16816.F32.BF16 R20, R64, R32.reuse, RZ ;  /* 0x000000204014723c */ /* 0x080fee00000418ff */
[----:B------:R-:W2:Y:S08]  /*14720*/  LDSM.16.M88.4 R220, [R245] ;  /* 0x00000000f5dc783b */ /* 0x000eb00000000200 */
[----:B------:R1:W2:Y:S08]  /*14730*/  LDSM.16.M88.4 R224, [R244] ;  /* 0x00000000f4e0783b */ /* 0x0002b00000000200 */
[----:B-1----:R-:W4:Y:S04]  /*14740*/  LDL R238, [R1+0x50] ;  /* 0x0000500001ee7983 */ /* 0x002f280000100800 */
[----:B------:R-:W4:Y:S06]  /*14750*/  LDL.64 R250, [R1+0x30] ;  /* 0x0000300001fa7983 */ /* 0x000f2c0000100a00 */
[----:B------:R-:W4:Y:S01]  /*14760*/  LDL R244, [R1+0x20] ;  /* 0x0000200001f47983 */ /* 0x000f220000100800 */
[C---:B--2---:R-:W-:Y:S04]  /*14770*/  IADD3 R37, P5, R38.reuse, R26, RZ ;  /* 0x0000001a26257210 */ /* 0x044fe80007fbe0ff */
[C---:B------:R-:W-:Y:S02]  /*14780*/  LEA R36, P2, R37.reuse, c[0x0][0x1f8], 0x1 ;  /* 0x00007e0025247a11 */ /* 0x040fe400078408ff */
[----:B---3--:R-:W-:Y:S02]  /*14790*/  IADD3 R38, P1, R38, R24, RZ ;  /* 0x0000001826267210 */ /* 0x008fe40007f3e0ff */
[C---:B------:R-:W-:Y:S02]  /*147a0*/  HMMA.16816.F32.BF16 R24, R60.reuse, R32, RZ ;  /* 0x000000203c18723c */ /* 0x040fe400000418ff */
[----:B------:R-:W-:Y:S05]  /*147b0*/  LEA R40, P0, R38, c[0x0][0x1f8], 0x1 ;  /* 0x00007e0026287a11 */ /* 0x000fea00078008ff */
[C---:B----4-:R-:W-:Y:S02]  /*147c0*/  IADD3.X R32, R2.reuse, R31, RZ, P5, !PT ;  /* 0x0000001f02207210 */ /* 0x050fe40002ffe4ff */
        /* <DEDUP_REMOVED lines=18> */
[-C--:B-1----:R-:W-:Y:S07]  /*148f0*/  HMMA.16816.F32.BF16 R36, R64, R48.reuse, RZ ;  /* 0x000000304024723c */ /* 0x082fee00000418ff */
[----:B------:R1:W-:Y:S01]  /*14900*/  LDGSTS.E.BYPASS.LTC128B.128 [R247+0x1100], [R52.64], !P4 ;  /* 0x0110000034f77fae */ /* 0x0003e2000e101d44 */
[C---:B--2---:R-:W-:Y:S07]  /*14910*/  HMMA.16816.F32.BF16 R40, R60.reuse, R48, RZ ;  /* 0x000000303c28723c */ /* 0x044fee00000418ff */
[----:B------:R3:W-:Y:S01]  /*14920*/  LDGSTS.E.BYPASS.LTC128B.128 [R247+0x3100], [R46.64], !P3 ;  /* 0x031000002ef77fae */ /* 0x0007e2000d901d44 */
[C---:B------:R-:W-:Y:S04]  /*14930*/  IADD3 R48, P0, R52.reuse, R58, RZ ;  /* 0x0000003a34307210 */ /* 0x040fe80007f1e0ff */
[C---:B------:R-:W-:Y:S05]  /*14940*/  IADD3.X R49, R53.reuse, R56, RZ, P0, !PT ;  /* 0x0000003835317210 */ /* 0x040fea00007fe4ff */
[----:B------:R2:W-:Y:S01]  /*14950*/  LDGSTS.E.BYPASS.LTC128B.128 [R247+0x1900], [R48.64], !P4 ;  /* 0x0190000030f77fae */ /* 0x0005e2000e101d44 */
[----:B-1----:R-:W-:Y:S04]  /*14960*/  IADD3 R52, P0, R52, R55, RZ ;  /* 0x0000003734347210 */ /* 0x002fe80007f1e0ff */
[----:B------:R-:W-:Y:S02]  /*14970*/  IADD3.X R53, R53, R54, RZ, P0, !PT ;  /* 0x0000003635357210 */ /* 0x000fe400007fe4ff */
[C---:B------:R-:W-:Y:S01]  /*14980*/  ISETP.GT.AND P0, PT, R248.reuse, RZ, PT ;  /* 0x000000fff800720c */ /* 0x040fe20003f04270 */
[-C--:B---3--:R-:W-:Y:S02]  /*14990*/  HMMA.16816.F32.BF16 R44, R60, R50.reuse, RZ ;  /* 0x000000323c2c723c */ /* 0x088fe400000418ff */
[----:B------:R1:W-:Y:S01]  /*149a0*/  LDGSTS.E.BYPASS.LTC128B.128 [R247+0x3900], [R52.64], !P3 ;  /* 0x0390000034f77fae */ /* 0x0003e2000d901d44 */
[----:B------:R-:W-:Y:S07]  /*149b0*/  IADD3 R248, R248, -0x1, RZ ;  /* 0xfffffffff8f87810 */ /* 0x000fee0007ffe0ff */
[----:B------:R-:W0:Y:S01]  /*149c0*/  LDGDEPBAR ;  /* 0x00000000000079af */ /* 0x000e220000000000 */
[C---:B--2---:R-:W-:Y:S08]  /*149d0*/  HMMA.16816.F32.BF16 R48, R64.reuse, R50, RZ ;  /* 0x000000324030723c */ /* 0x044ff000000418ff */
        /* <DEDUP_REMOVED lines=21> */
[C---:B------:R-:W-:Y:S01]  /*14b30*/  HMMA.16816.F32.BF16 R56, R212.reuse, R224, R56 ;  /* 0x000000e0d438723c */ /* 0x040fe20000041838 */
[----:B------:R-:W3:Y:S06]  /*14b40*/  LDL.64 R224, [R1+0x40] ;  /* 0x0000400001e07983 */ /* 0x000eec0000100a00 */
[----:B------:R-:W-:Y:S01]  /*14b50*/  STL [R1+0x6c], R234 ;  /* 0x00006cea01007387 */ /* 0x000fe20000100800 */
[-C--:B------:R-:W-:Y:S03]  /*14b60*/  HMMA.16816.F32.BF16 R60, R212, R226.reuse, R60 ;  /* 0x000000e2d43c723c */ /* 0x080fe6000004183c */
[----:B------:R-:W-:Y:S05]  /*14b70*/  LDSM.16.M88.4 R212, [R233+0x5100] ;  /* 0x00510000e9d4783b */ /* 0x000fea0000000200 */
[----:B------:R-:W-:Y:S03]  /*14b80*/  HMMA.16816.F32.BF16 R64, R204, R226, R64 ;  /* 0x000000e2cc40723c */ /* 0x000fe60000041840 */
[----:B------:R-:W4:Y:S05]  /*14b90*/  LDSM.16.M88.4 R204, [R233+0x4900] ;  /* 0x00490000e9cc783b */ /* 0x000f2a0000000200 */
[-C--:B-1----:R-:W-:Y:S03]  /*14ba0*/  HMMA.16816.F32.BF16 R4, R164, R208.reuse, R4 ;  /* 0x000000d0a404723c */ /* 0x082fe60000041804 */
[----:B------:R-:W-:Y:S04]  /*14bb0*/  STL [R1+0x70], R171 ;  /* 0x000070ab01007387 */ /* 0x000fe80000100800 */
[----:B------:R-:W-:Y:S01]  /*14bc0*/  STL [R1+0x74], R243 ;  /* 0x000074f301007387 */ /* 0x000fe20000100800 */
[C---:B--2---:R-:W-:Y:S03]  /*14bd0*/  HMMA.16816.F32.BF16 R8, R216.reuse, R208, R8 ;  /* 0x000000d0d808723c */ /* 0x044fe60000041808 */
[----:B------:R-:W-:Y:S04]  /*14be0*/  STL [R1+0x78], R236 ;  /* 0x000078ec01007387 */ /* 0x000fe80000100800 */
[----:B------:R-:W-:Y:S01]  /*14bf0*/  STL [R1+0x7c], R242 ;  /* 0x00007cf201007387 */ /* 0x000fe20000100800 */
        /* <DEDUP_REMOVED lines=43> */
[C---:B----4-:R-:W-:Y:S08]  /*14eb0*/  HMMA.16816.F32.BF16 R8, R216.reuse, R208, R8 ;  /* 0x000000d0d808723c */ /* 0x050ff00000041808 */
        /* <DEDUP_REMOVED lines=12> */
[----:B------:R-:W4:Y:S07]  /*14f80*/  LDSM.16.M88.4 R212, [R236+0xe100] ;  /* 0x00e10000ecd4783b */ /* 0x000f2e0000000200 */
        /* <DEDUP_REMOVED lines=8> */
[C---:B----4-:R-:W-:Y:S08]  /*15010*/  HMMA.16816.F32.BF16 R8, R212.reuse, R208, R8 ;  /* 0x000000d0d408723c */ /* 0x050ff00000041808 */
        /* <DEDUP_REMOVED lines=38> */
[----:B------:R-:W2:Y:S07]  /*15280*/  LDSM.16.M88.4 R216, [R232+0x2800] ;  /* 0x00280000e8d8783b */ /* 0x000eae0000000200 */
[----:B------:R-:W-:Y:S01]  /*15290*/  HMMA.16816.F32.BF16 R64, R164, R222, R64 ;  /* 0x000000dea440723c */ /* 0x000fe20000041840 */
[----:B------:R-:W3:Y:S07]  /*152a0*/  LDSM.16.M88.4 R164, [R232+0x3000] ;  /* 0x00300000e8a4783b */ /* 0x000eee0000000200 */
[-C--:B-1----:R-:W-:Y:S01]  /*152b0*/  HMMA.16816.F32.BF16 R4, R204, R208.reuse, R4 ;  /* 0x000000d0cc04723c */ /* 0x082fe20000041804 */
[----:B------:R-:W1:Y:S01]  /*152c0*/  LDSM.16.M88.4 R220, [R232+0x3800] ;  /* 0x00380000e8dc783b */ /* 0x000e620000000200 */
[----:B------:R-:W-:Y:S06]  /*152d0*/  DEPBAR.LE SB0, 0x0 ;  /* 0x000080000000791a */ /* 0x000fec0000000000 */
[C---:B----4-:R-:W-:Y:S01]  /*152e0*/  HMMA.16816.F32.BF16 R8, R212.reuse, R208, R8 ;  /* 0x000000d0d408723c */ /* 0x050fe20000041808 */
[----:B------:R-:W-:Y:S07]  /*152f0*/  BAR.SYNC.DEFER_BLOCKING 0x0 ;  /* 0x0000000000007b1d */ /* 0x000fee0000010000 */
[-C--:B------:R-:W-:Y:S08]  /*15300*/  HMMA.16816.F32.BF16 R12, R212, R210.reuse, R12 ;  /* 0x000000d2d40c723c */ /* 0x080ff0000004180c */
[C---:B------:R-:W-:Y:S04]  /*15310*/  HMMA.16816.F32.BF16 R16, R204.reuse, R210, R16 ;  /* 0x000000d2cc10723c */ /* 0x040fe80000041810 */
[----:B------:R-:W-:Y:S04]  /*15320*/  FMNMX.FTZ R2, R4, R0, !PT ;  /* 0x0000000004027209 */ /* 0x000fe80007810000 */
[-C--:B--2---:R-:W-:Y:S04]  /*15330*/  HMMA.16816.F32.BF16 R20, R204, R216.reuse, R20 ;  /* 0x000000d8cc14723c */ /* 0x084fe80000041814 */
[----:B------:R-:W-:Y:S04]  /*15340*/  FMNMX.FTZ R2, R5, R2, !PT ;  /* 0x0000000205027209 */ /* 0x000fe80007810000 */
[C---:B------:R-:W-:Y:S08]  /*15350*/  HMMA.16816.F32.BF16 R24, R212.reuse, R216, R24 ;  /* 0x000000d8d418723c */ /* 0x040ff00000041818 */
[-C--:B------:R-:W-:Y:S04]  /*15360*/  HMMA.16816.F32.BF16 R28, R212, R218.reuse, R28 ;  /* 0x000000dad41c723c */ /* 0x080fe8000004181c */
[----:B------:R-:W-:Y:S04]  /*15370*/  FMNMX.FTZ R2, R16, R2, !PT ;  /* 0x0000000210027209 */ /* 0x000fe80007810000 */
[C---:B------:R-:W-:Y:S04]  /*15380*/  HMMA.16816.F32.BF16 R32, R204.reuse, R218, R32 ;  /* 0x000000dacc20723c */ /* 0x040fe80000041820 */
[----:B------:R-:W-:Y:S04]  /*15390*/  FMNMX.FTZ R2, R17, R2, !PT ;  /* 0x0000000211027209 */ /* 0x000fe80007810000 */
[-C--:B---3--:R-:W-:Y:S04]  /*153a0*/  HMMA.16816.F32.BF16 R36, R204, R164.reuse, R36 ;  /* 0x000000a4cc24723c */ /* 0x088fe80000041824 */
[----:B------:R-:W-:Y:S04]  /*153b0*/  FMNMX.FTZ R2, R20, R2, !PT ;  /* 0x0000000214027209 */ /* 0x000fe80007810000 */
[C---:B------:R-:W-:Y:S04]  /*153c0*/  HMMA.16816.F32.BF16 R40, R212.reuse, R164, R40 ;  /* 0x000000a4d428723c */ /* 0x040fe80000041828 */
[----:B------:R-:W-:Y:S03]  /*153d0*/  FMNMX.FTZ R2, R21, R2, !PT ;  /* 0x0000000215027209 */ /* 0x000fe60007810000 */
[----:B------:R-:W-:Y:S01]  /*153e0*/  FMNMX.FTZ R165, R8, R169, !PT ;  /* 0x000000a908a57209 */ /* 0x000fe20007810000 */
[-C--:B------:R-:W-:Y:S04]  /*153f0*/  HMMA.16816.F32.BF16 R44, R212, R166.reuse, R44 ;  /* 0x000000a6d42c723c */ /* 0x080fe8000004182c */
[----:B------:R-:W-:Y:S02]  /*15400*/  FMNMX.FTZ R164, R6, R3, !PT ;  /* 0x0000000306a47209 */ /* 0x000fe40007810000 */
[----:B------:R-:W-:Y:S02]  /*15410*/  FMNMX.FTZ R165, R9, R165, !PT ;  /* 0x000000a509a57209 */ /* 0x000fe40007810000 */
[C---:B------:R-:W-:Y:S04]  /*15420*/  HMMA.16816.F32.BF16 R48, R204.reuse, R166, R48 ;  /* 0x000000a6cc30723c */ /* 0x040fe80000041830 */
[----:B------:R-:W-:Y:S02]  /*15430*/  FMNMX.FTZ R164, R7, R164, !PT ;  /* 0x000000a407a47209 */ /* 0x000fe40007810000 */
[----:B------:R-:W-:Y:S02]  /*15440*/  FMNMX.FTZ R165, R12, R165, !PT ;  /* 0x000000a50ca57209 */ /* 0x000fe40007810000 */
[-C--:B-1----:R-:W-:Y:S04]  /*15450*/  HMMA.16816.F32.BF16 R52, R204, R220.reuse, R52 ;  /* 0x000000dccc34723c */ /* 0x082fe80000041834 */
        /* <DEDUP_REMOVED lines=49> */
[----:B--2---:R-:W-:Y:S02]  /*15770*/  FMNMX.FTZ R2, R2, R166, !PT ;  /* 0x000000a602027209 */ /* 0x004fe40007810000 */
[----:B------:R-:W-:Y:S02]  /*15780*/  FMNMX.FTZ R164, R61, R164, !PT ;  /* 0x000000a43da47209 */ /* 0x000fe40007810000 */
[----:B------:R-:W-:Y:S01]  /*15790*/  FMNMX.FTZ R165, R30, R165, !PT ;  /* 0x000000a51ea57209 */ /* 0x000fe20007810000 */
[----:B------:R-:W2:Y:S03]  /*157a0*/  SHFL.BFLY PT, R167, R2, 0x1, 0x1f ;  /* 0x0c201f0002a77f89 */ /* 0x000ea600000e0000 */
[----:B------:R-:W-:Y:S04]  /*157b0*/  FMNMX.FTZ R165, R31, R165, !PT ;  /* 0x000000a51fa57209 */ /* 0x000fe80007810000 */
[----:B------:R-:W-:Y:S01]  /*157c0*/  FMNMX.FTZ R165, R42, R165, !PT ;  /* 0x000000a52aa57209 */ /* 0x000fe20007810000 */
[----:B------:R-:W3:Y:S03]  /*157d0*/  SHFL.BFLY PT, R204, R164, 0x2, 0x1f ;  /* 0x0c401f00a4cc7f89 */ /* 0x000ee600000e0000 */
[----:B------:R-:W-:Y:S02]  /*157e0*/  FMNMX.FTZ R165, R43, R165, !PT ;  /* 0x000000a52ba57209 */ /* 0x000fe40007810000 */
[----:B-1----:R-:W-:Y:S05]  /*157f0*/  FMNMX.FTZ R168, R168, R205, !PT ;  /* 0x000000cda8a87209 */ /* 0x002fea0007810000 */
[C---:B------:R-:W-:Y:S02]  /*15800*/  FADD.FTZ R0, -R168.reuse, R0 ;  /* 0x00000000a8007221 */ /* 0x040fe40000010100 */
[----:B------:R-:W-:Y:S02]  /*15810*/  FMUL.FTZ R213, R168, c[0x0][0x2d0] ;  /* 0x0000b400a8d57a20 */ /* 0x000fe40000410000 */
[----:B------:R-:W-:Y:S01]  /*15820*/  FMUL.FTZ R0, R0, c[0x0][0x2d0] ;  /* 0x0000b40000007a20 */ /* 0x000fe20000410000 */
[----:B--2---:R-:W-:Y:S01]  /*15830*/  FMNMX.FTZ R167, R2, R167, !PT ;  /* 0x000000a702a77209 */ /* 0x004fe20007810000 */
[--C-:B------:R-:W-:Y:S01]  /*15840*/  FFMA.FTZ R4, R4, c[0x0][0x2d0], -R213.reuse ;  /* 0x0000b40004047a23 */ /* 0x100fe200000108d5 */
[----:B------:R-:W-:Y:S01]  /*15850*/  FMNMX.FTZ R2, R46, R165, !PT ;  /* 0x000000a52e027209 */ /* 0x000fe20007810000 */
[--C-:B------:R-:W-:Y:S01]  /*15860*/  FFMA.FTZ R5, R5, c[0x0][0x2d0], -R213.reuse ;  /* 0x0000b40005057a23 */ /* 0x100fe200000108d5 */
[----:B------:R1:W2:Y:S01]  /*15870*/  MUFU.EX2 R165, R0 ;  /* 0x0000000000a57308 */ /* 0x0002a20000000800 */
[----:B------:R-:W-:Y:S01]  /*15880*/  FMUL.FTZ R214, R167, c[0x0][0x2d0] ;  /* 0x0000b400a7d67a20 */ /* 0x000fe20000410000 */
[----:B------:R-:W-:Y:S01]  /*15890*/  FMNMX.FTZ R2, R47, R2, !PT ;  /* 0x000000022f027209 */ /* 0x000fe20007810000 */
[--C-:B------:R-:W-:Y:S01]  /*158a0*/  FFMA.FTZ R17, R17, c[0x0][0x2d0], -R213.reuse ;  /* 0x0000b40011117a23 */ /* 0x100fe200000108d5 */
[----:B---3--:R-:W-:Y:S01]  /*158b0*/  FMNMX.FTZ R164, R164, R204, !PT ;  /* 0x000000cca4a47209 */ /* 0x008fe20007810000 */
[--C-:B------:R-:W-:Y:S02]  /*158c0*/  FFMA.FTZ R7, R7, c[0x0][0x2d0], -R214.reuse ;  /* 0x0000b40007077a23 */ /* 0x100fe400000108d6 */
[--C-:B------:R-:W-:Y:S02]  /*158d0*/  FFMA.FTZ R18, R18, c[0x0][0x2d0], -R214.reuse ;  /* 0x0000b40012127a23 */ /* 0x100fe400000108d6 */
[----:B------:R-:W3:Y:S01]  /*158e0*/  SHFL.BFLY PT, R166, R164, 0x1, 0x1f ;  /* 0x0c201f00a4a67f89 */ /* 0x000ee200000e0000 */
[----:B------:R4:W-:Y:S01]  /*158f0*/  MUFU.EX2 R221, R4 ;  /* 0x0000000400dd7308 */ /* 0x0009e20000000800 */
[--C-:B------:R-:W-:Y:S02]  /*15900*/  FFMA.FTZ R6, R6, c[0x0][0x2d0], -R214.reuse ;  /* 0x0000b40006067a23 */ /* 0x100fe400000108d6 */
[--C-:B------:R-:W-:Y:S02]  /*15910*/  FFMA.FTZ R16, R16, c[0x0][0x2d0], -R213.reuse ;  /* 0x0000b40010107a23 */ /* 0x100fe400000108d5 */
[--C-:B------:R-:W-:Y:S02]  /*15920*/  FFMA.FTZ R19, R19, c[0x0][0x2d0], -R214.reuse ;  /* 0x0000b40013137a23 */ /* 0x100fe400000108d6 */
[--C-:B------:R-:W-:Y:S02]  /*15930*/  FFMA.FTZ R36, R36, c[0x0][0x2d0], -R213.reuse ;  /* 0x0000b40024247a23 */ /* 0x100fe400000108d5 */
[----:B------:R-:W-:Y:S01]  /*15940*/  FFMA.FTZ R37, R37, c[0x0][0x2d0], -R213 ;  /* 0x0000b40025257a23 */ /* 0x000fe200000108d5 */
[----:B------:R4:W-:Y:S01]  /*15950*/  MUFU.EX2 R236, R7 ;  /* 0x0000000700ec7308 */ /* 0x0009e20000000800 */
[--C-:B------:R-:W-:Y:S02]  /*15960*/  FFMA.FTZ R38, R38, c[0x0][0x2d0], -R214.reuse ;  /* 0x0000b40026267a23 */ /* 0x100fe400000108d6 */
[----:B------:R-:W-:Y:S02]  /*15970*/  FFMA.FTZ R39, R39, c[0x0][0x2d0], -R214 ;  /* 0x0000b40027277a23 */ /* 0x000fe400000108d6 */
[----:B-1----:R-:W-:Y:S01]  /*15980*/  FADD.FTZ R0, -R167, R3 ;  /* 0x00000003a7007221 */ /* 0x002fe20000010100 */
[----:B------:R-:W-:Y:S01]  /*15990*/  FMNMX.FTZ R3, R58, R2, !PT ;  /* 0x000000023a037209 */ /* 0x000fe20007810000 */
[----:B--2---:R-:W-:Y:S02]  /*159a0*/  FMUL.FTZ R68, R165, R68 ;  /* 0x00000044a5447220 */ /* 0x004fe40000410000 */
[----:B------:R-:W-:Y:S01]  /*159b0*/  FMUL.FTZ R2, R0, c[0x0][0x2d0] ;  /* 0x0000b40000027a20 */ /* 0x000fe20000410000 */
[----:B------:R1:W-:Y:S01]  /*159c0*/  MUFU.EX2 R242, R5 ;  /* 0x0000000500f27308 */ /* 0x0003e20000000800 */
[----:B------:R-:W-:Y:S01]  /*159d0*/  FMNMX.FTZ R0, R59, R3, !PT ;  /* 0x000000033b007209 */ /* 0x000fe20007810000 */
[C---:B------:R-:W-:Y:S01]  /*159e0*/  FMUL.FTZ R69, R165.reuse, R69 ;  /* 0x00000045a5457220 */ /* 0x040fe20000410000 */
[----:B---3--:R-:W-:Y:S01]  /*159f0*/  FMNMX.FTZ R166, R164, R166, !PT ;  /* 0x000000a6a4a67209 */ /* 0x008fe20007810000 */
[C---:B------:R-:W-:Y:S01]  /*15a00*/  FMUL.FTZ R80, R165.reuse, R80 ;  /* 0x00000050a5507220 */ /* 0x040fe20000410000 */
[----:B----4-:R-:W-:Y:S01]  /*15a10*/  @P0 SHF.R.S32.HI R4, RZ, 0x1f, R248 ;  /* 0x0000001fff040819 */ /* 0x010fe200000114f8 */
[----:B------:R-:W-:Y:S01]  /*15a20*/  FMUL.FTZ R81, R165, R81 ;  /* 0x00000051a5517220 */ /* 0x000fe20000410000 */
[----:B------:R-:W-:Y:S01]  /*15a30*/  FMNMX.FTZ R0, R62, R0, !PT ;  /* 0x000000003e007209 */ /* 0x000fe20007810000 */
[----:B------:R-:W-:Y:S02]  /*15a40*/  FMUL.FTZ R212, R166, c[0x0][0x2d0] ;  /* 0x0000b400a6d47a20 */ /* 0x000fe40000410000 */
[----:B------:R2:W-:Y:S01]  /*15a50*/  MUFU.EX2 R234, R18 ;  /* 0x0000001200ea7308 */ /* 0x0005e20000000800 */
[----:B------:R-:W-:Y:S01]  /*15a60*/  FMNMX.FTZ R0, R63, R0, !PT ;  /* 0x000000003f007209 */ /* 0x000fe20007810000 */
[--C-:B------:R-:W-:Y:S02]  /*15a70*/  FFMA.FTZ R9, R9, c[0x0][0x2d0], -R212.reuse ;  /* 0x0000b40009097a23 */ /* 0x100fe400000108d4 */
[----:B------:R-:W-:Y:S02]  /*15a80*/  @P0 IMAD R7, R4, c[0x0][0x1e0], RZ ;  /* 0x0000780004070a24 */ /* 0x000fe400078e02ff */
[--C-:B------:R-:W-:Y:S02]  /*15a90*/  FFMA.FTZ R12, R12, c[0x0][0x2d0], -R212.reuse ;  /* 0x0000b4000c0c7a23 */ /* 0x100fe400000108d4 */
[C---:B------:R-:W-:Y:S02]  /*15aa0*/  @P0 IMAD R7, R248.reuse, c[0x0][0x1e4], R7 ;  /* 0x00007900f8070a24 */ /* 0x040fe400078e0207 */
[----:B------:R3:W-:Y:S01]  /*15ab0*/  MUFU.EX2 R218, R6 ;  /* 0x0000000600da7308 */ /* 0x0007e20000000800 */
[C---:B------:R-:W-:Y:S02]  /*15ac0*/  FMUL.FTZ R84, R165.reuse, R84 ;  /* 0x00000054a5547220 */ /* 0x040fe40000410000 */
[C---:B------:R-:W-:Y:S02]  /*15ad0*/  FMUL.FTZ R85, R165.reuse, R85 ;  /* 0x00000055a5557220 */ /* 0x040fe40000410000 */
[----:B-1----:R-:W-:Y:S04]  /*15ae0*/  @P0 IMAD.WIDE.U32 R4, R248, c[0x0][0x1e0], RZ ;  /* 0x00007800f8040a25 */ /* 0x002fe800078e00ff */
[----:B------:R-:W-:Y:S01]  /*15af0*/  FMUL.FTZ R96, R165, R96 ;  /* 0x00000060a5607220 */ /* 0x000fe20000410000 */
[----:B------:R1:W4:Y:S01]  /*15b00*/  MUFU.EX2 R164, R2 ;  /* 0x0000000200a47308 */ /* 0x0003220000000800 */
[----:B------:R-:W-:Y:S01]  /*15b10*/  @P0 IADD3 R5, R5, R7, RZ ;  /* 0x0000000705050210 */ /* 0x000fe20007ffe0ff */
[C---:B------:R-:W-:Y:S02]  /*15b20*/  FMUL.FTZ R97, R165.reuse, R97 ;  /* 0x00000061a5617220 */ /* 0x040fe40000410000 */
[--C-:B--2---:R-:W-:Y:S01]  /*15b30*/  FFMA.FTZ R18, R8, c[0x0][0x2d0], -R212.reuse ;  /* 0x0000b40008127a23 */ /* 0x104fe200000108d4 */
[----:B------:R-:W-:Y:S01]  /*15b40*/  @P0 SHF.L.U64.HI R5, R4, 0x6, R5 ;  /* 0x0000000604050819 */ /* 0x000fe20000010205 */
[C---:B------:R-:W-:Y:S02]  /*15b50*/  FMUL.FTZ R100, R165.reuse, R100 ;  /* 0x00000064a5647220 */ /* 0x040fe40000410000 */
[----:B------:R-:W-:Y:S02]  /*15b60*/  FMUL.FTZ R101, R165, R101 ;  /* 0x00000065a5657220 */ /* 0x000fe40000410000 */
[----:B------:R2:W-:Y:S01]  /*15b70*/  MUFU.EX2 R245, R17 ;  /* 0x0000001100f57308 */ /* 0x0005e20000000800 */
[--C-:B------:R-:W-:Y:S02]  /*15b80*/  FFMA.FTZ R40, R40, c[0x0][0x2d0], -R212.reuse ;  /* 0x0000b40028287a23 */ /* 0x100fe400000108d4 */
[----:B------:R-:W-:Y:S01]  /*15b90*/  FFMA.FTZ R41, R41, c[0x0][0x2d0], -R212 ;  /* 0x0000b40029297a23 */ /* 0x000fe200000108d4 */
[----:B---3--:R-:W-:Y:S01]  /*15ba0*/  @P0 SHF.L.U32 R6, R4, 0x6, RZ ;  /* 0x0000000604060819 */ /* 0x008fe200000006ff */
[--C-:B------:R-:W-:Y:S02]  /*15bb0*/  FFMA.FTZ R48, R48, c[0x0][0x2d0], -R213.reuse ;  /* 0x0000b40030307a23 */ /* 0x100fe400000108d5 */
[----:B------:R-:W-:Y:S01]  /*15bc0*/  FFMA.FTZ R49, R49, c[0x0][0x2d0], -R213 ;  /* 0x0000b40031317a23 */ /* 0x000fe200000108d5 */
[----:B------:R-:W-:Y:S01]  /*15bd0*/  @P0 IADD3 R7, P1, R6, R224, RZ ;  /* 0x000000e006070210 */ /* 0x000fe20007f3e0ff */
[--C-:B------:R-:W-:Y:S01]  /*15be0*/  FFMA.FTZ R50, R50, c[0x0][0x2d0], -R214.reuse ;  /* 0x0000b40032327a23 */ /* 0x100fe200000108d6 */
[----:B------:R3:W-:Y:S01]  /*15bf0*/  MUFU.EX2 R171, R16 ;  /* 0x0000001000ab7308 */ /* 0x0007e20000000800 */
[----:B------:R-:W-:Y:S01]  /*15c00*/  @P0 IADD3 R4, P2, R6, R244, RZ ;  /* 0x000000f406040210 */ /* 0x000fe20007f5e0ff */
[----:B------:R-:W-:Y:S01]  /*15c10*/  FFMA.FTZ R51, R51, c[0x0][0x2d0], -R214 ;  /* 0x0000b40033337a23 */ /* 0x000fe200000108d6 */
[----:B------:R-:W-:Y:S01]  /*15c20*/  @P0 LEA R6, P5, R7, c[0x0][0x1c8], 0x1 ;  /* 0x0000720007060a11 */ /* 0x000fe200078a08ff */
[----:B-1----:R-:W-:Y:S01]  /*15c30*/  FADD.FTZ R2, -R166, R169 ;  /* 0x000000a9a6027221 */ /* 0x002fe20000010100 */
[----:B------:R-:W-:Y:S01]  /*15c40*/  MOV R244, c[0x0][0x1e0] ;  /* 0x0000780000f47a02 */ /* 0x000fe20000000f00 */
[----:B----4-:R-:W-:Y:S02]  /*15c50*/  FMUL.FTZ R70, R164, R70 ;  /* 0x00000046a4467220 */ /* 0x010fe40000410000 */
[----:B------:R-:W-:Y:S01]  /*15c60*/  FMUL.FTZ R2, R2, c[0x0][0x2d0] ;  /* 0x0000b40002027a20 */ /* 0x000fe20000410000 */
[----:B------:R-:W-:Y:S01]  /*15c70*/  @P0 SHF.L.U32 R8, R244, 0x5, RZ ;  /* 0x00000005f4080819 */ /* 0x000fe200000006ff */
[----:B------:R1:W-:Y:S01]  /*15c80*/  MUFU.EX2 R216, R18 ;  /* 0x0000001200d87308 */ /* 0x0003e20000000800 */
[C---:B------:R-:W-:Y:S02]  /*15c90*/  FMUL.FTZ R71, R164.reuse, R71 ;  /* 0x00000047a4477220 */ /* 0x040fe40000410000 */
[C---:B------:R-:W-:Y:S01]  /*15ca0*/  FMUL.FTZ R82, R164.reuse, R82 ;  /* 0x00000052a4527220 */ /* 0x040fe20000410000 */
[C---:B--2---:R-:W-:Y:S01]  /*15cb0*/  @P0 IADD3.X R17, R5.reuse, R251, RZ, P1, !PT ;  /* 0x000000fb05110210 */ /* 0x044fe20000ffe4ff */
[C---:B------:R-:W-:Y:S01]  /*15cc0*/  FMUL.FTZ R83, R164.reuse, R83 ;  /* 0x00000053a4537220 */ /* 0x040fe20000410000 */
[----:B------:R-:W-:Y:S01]  /*15cd0*/  @P0 IADD3.X R5, R5, R249, RZ, P2, !PT ;  /* 0x000000f905050210 */ /* 0x000fe200017fe4ff */
[C---:B------:R-:W-:Y:S01]  /*15ce0*/  FMUL.FTZ R86, R164.reuse, R86 ;  /* 0x00000056a4567220 */ /* 0x040fe20000410000 */
[----:B------:R-:W-:Y:S01]  /*15cf0*/  @P0 LEA.HI.X R7, R7, c[0x0][0x1cc], R17, 0x1, P5 ;  /* 0x0000730007070a11 */ /* 0x000fe200028f0c11 */
[C---:B------:R-:W-:Y:S01]  /*15d00*/  FMUL.FTZ R87, R164.reuse, R87 ;  /* 0x00000057a4577220 */ /* 0x040fe20000410000 */
[----:B------:R2:W-:Y:S01]  /*15d10*/  MUFU.EX2 R243, R9 ;  /* 0x0000000900f37308 */ /* 0x0005e20000000800 */
[----:B------:R-:W-:Y:S01]  /*15d20*/  MOV R249, 0x5 ;  /* 0x0000000500f97802 */ /* 0x000fe20000000f00 */
[----:B------:R-:W-:Y:S01]  /*15d30*/  FMUL.FTZ R98, R164, R98 ;  /* 0x00000062a4627220 */ /* 0x000fe20000410000 */
[----:B------:R4:W-:Y:S01]  /*15d40*/  @P0 LDGSTS.E.BYPASS.LTC128B.128 [R247+0x4100], [R6.64], !P4 ;  /* 0x0410000006f70fae */ /* 0x0009e2000e101d44 */
[----:B---3--:R-:W-:Y:S01]  /*15d50*/  @P0 LEA R16, P1, R4, c[0x0][0x1c8], 0x1 ;  /* 0x0000720004100a11 */ /* 0x008fe200078208ff */
[C---:B------:R-:W-:Y:S02]  /*15d60*/  FMUL.FTZ R99, R164.reuse, R99 ;  /* 0x00000063a4637220 */ /* 0x040fe40000410000 */
[----:B------:R-:W-:Y:S01]  /*15d70*/  FMUL.FTZ R102, R164, R102 ;  /* 0x00000066a4667220 */ /* 0x000fe20000410000 */
[----:B------:R-:W-:Y:S01]  /*15d80*/  @P0 LEA.HI.X R17, R4, c[0x0][0x1cc], R5, 0x1, P1 ;  /* 0x0000730004110a11 */ /* 0x000fe200008f0c05 */
[----:B------:R-:W-:Y:S01]  /*15d90*/  FMUL.FTZ R103, R164, R103 ;  /* 0x00000067a4677220 */ /* 0x000fe20000410000 */
[----:B------:R-:W3:Y:S01]  /*15da0*/  MUFU.EX2 R3, R2 ;  /* 0x0000000200037308 */ /* 0x000ee20000000800 */
[----:B------:R-:W-:Y:S01]  /*15db0*/  @P0 IADD3 R4, P1, R6, R8, RZ ;  /* 0x0000000806040210 */ /* 0x000fe20007f3e0ff */
[--C-:B------:R-:W-:Y:S01]  /*15dc0*/  FFMA.FTZ R57, R57, c[0x0][0x2d0], -R212.reuse ;  /* 0x0000b40039397a23 */ /* 0x100fe200000108d4 */
[----:B------:R3:W-:Y:S01]  /*15dd0*/  @P0 LDGSTS.E.BYPASS.LTC128B.128 [R247+0x6100], [R16.64], !P3 ;  /* 0x0610000010f70fae */ /* 0x0007e2000d901d44 */
[C---:B-1----:R-:W-:Y:S01]  /*15de0*/  @P0 SHF.L.U64.HI R18, R244.reuse, R249, c[0x0][0x1e4] ;  /* 0x00007900f4120619 */ /* 0x042fe200000102f9 */
[C---:B------:R-:W-:Y:S01]  /*15df0*/  FMUL.FTZ R112, R165.reuse, R112 ;  /* 0x00000070a5707220 */ /* 0x040fe20000410000 */
[----:B------:R-:W-:Y:S01]  /*15e00*/  SHF.L.U32 R244, R244, 0x5, RZ ;  /* 0x00000005f4f47819 */ /* 0x000fe200000006ff */
[----:B------:R-:W-:Y:S01]  /*15e10*/  FMUL.FTZ R113, R165, R113 ;  /* 0x00000071a5717220 */ /* 0x000fe20000410000 */
[----:B------:R-:W-:Y:S01]  /*15e20*/  @P0 IADD3.X R5, R7, R18, RZ, P1, !PT ;  /* 0x0000001207050210 */ /* 0x000fe20000ffe4ff */
[C---:B------:R-:W-:Y:S01]  /*15e30*/  FMUL.FTZ R114, R164.reuse, R114 ;  /* 0x00000072a4727220 */ /* 0x040fe20000410000 */
[----:B------:R1:W1:Y:S01]  /*15e40*/  MUFU.EX2 R246, R19 ;  /* 0x0000001300f67308 */ /* 0x0002620000000800 */
[----:B------:R-:W-:Y:S02]  /*15e50*/  FMUL.FTZ R115, R164, R115 ;  /* 0x00000073a4737220 */ /* 0x000fe40000410000 */
[----:B------:R1:W-:Y:S01]  /*15e60*/  @P0 LDGSTS.E.BYPASS.LTC128B.128 [R247+0x4900], [R4.64], !P4 ;  /* 0x0490000004f70fae */ /* 0x0003e2000e101d44 */
[----:B--2---:R-:W-:Y:S01]  /*15e70*/  @P0 IADD3 R9, P1, R244, 0x80, RZ ;  /* 0x00000080f4090810 */ /* 0x004fe20007f3e0ff */
[C---:B------:R-:W-:Y:S02]  /*15e80*/  FMUL.FTZ R116, R165.reuse, R116 ;  /* 0x00000074a5747220 */ /* 0x040fe40000410000 */
[----:B------:R-:W-:Y:S02]  /*15e90*/  FMUL.FTZ R117, R165, R117 ;  /* 0x00000075a5757220 */ /* 0x000fe40000410000 */
[----:B------:R-:W-:Y:S01]  /*15ea0*/  FMUL.FTZ R118, R164, R118 ;  /* 0x00000076a4767220 */ /* 0x000fe20000410000 */
[----:B------:R2:W-:Y:S01]  /*15eb0*/  MUFU.EX2 R244, R12 ;  /* 0x0000000c00f47308 */ /* 0x0005e20000000800 */
[----:B------:R2:W-:Y:S01]  /*15ec0*/  @P0 LDGSTS.E.BYPASS.LTC128B.128 [R247+0x6900], [R4.64+0x80], !P3 ;  /* 0x0690008004f70fae */ /* 0x0005e2000d901d44 */
[----:B----4-:R-:W-:Y:S01]  /*15ed0*/  @P0 IADD3 R6, P6, R4, R8, RZ ;  /* 0x0000000804060210 */ /* 0x010fe20007fde0ff */
[----:B------:R-:W-:Y:S02]  /*15ee0*/  FMUL.FTZ R119, R164, R119 ;  /* 0x00000077a4777220 */ /* 0x000fe40000410000 */
[----:B---3--:R-:W-:Y:S01]  /*15ef0*/  FMUL.FTZ R72, R3, R72 ;  /* 0x0000004803487220 */ /* 0x008fe20000410000 */
[----:B------:R-:W-:Y:S01]  /*15f00*/  @P0 IADD3.X R7, R5, R18, RZ, P6, !PT ;  /* 0x0000001205070210 */ /* 0x000fe200037fe4ff */
[----:B------:R-:W-:Y:S01]  /*15f10*/  FMUL.FTZ R73, R3, R73 ;  /* 0x0000004903497220 */ /* 0x000fe20000410000 */
[----:B------:R-:W-:Y:S01]  /*15f20*/  @P0 IADD3 R8, P2, R6, R8, RZ ;  /* 0x0000000806080210 */ /* 0x000fe20007f5e0ff */
[----:B------:R-:W3:Y:S01]  /*15f30*/  SHFL.BFLY PT, R2, R0, 0x2, 0x1f ;  /* 0x0c401f0000027f89 */ /* 0x000ee200000e0000 */
[----:B------:R-:W-:Y:S01]  /*15f40*/  @P0 IADD3.X R16, RZ, R238, RZ, P1, !PT ;  /* 0x000000eeff100210 */ /* 0x000fe20000ffe4ff */
[----:B------:R-:W-:Y:S01]  /*15f50*/  FFMA.FTZ R17, R13, c[0x0][0x2d0], -R212 ;  /* 0x0000b4000d117a23 */ /* 0x000fe200000108d4 */
[----:B------:R-:W-:Y:S01]  /*15f60*/  MUFU.EX2 R251, R39 ;  /* 0x0000002700fb7308 */ /* 0x000fe20000000800 */
[C---:B------:R-:W-:Y:S02]  /*15f70*/  FMUL.FTZ R76, R3.reuse, R76 ;  /* 0x0000004c034c7220 */ /* 0x040fe40000410000 */
[----:B-1----:R-:W-:Y:S02]  /*15f80*/  FMUL.FTZ R19, R164, R187 ;  /* 0x000000bba4137220 */ /* 0x002fe40000410000 */
[----:B------:R1:W-:Y:S01]  /*15f90*/  @P0 LDGSTS.E.BYPASS.LTC128B.128 [R247+0x5100], [R6.64], !P4 ;  /* 0x0510000006f70fae */ /* 0x0003e2000e101d44 */
[C---:B------:R-:W-:Y:S02]  /*15fa0*/  FMUL.FTZ R77, R3.reuse, R77 ;  /* 0x0000004d034d7220 */ /* 0x040fe40000410000 */
[C---:B------:R-:W-:Y:S02]  /*15fb0*/  FMUL.FTZ R88, R3.reuse, R88 ;  /* 0x0000005803587220 */ /* 0x040fe40000410000 */
[----:B------:R4:W-:Y:S01]  /*15fc0*/  MUFU.EX2 R238, R17 ;  /* 0x0000001100ee7308 */ /* 0x0009e20000000800 */
[C---:B------:R-:W-:Y:S01]  /*15fd0*/  FMUL.FTZ R89, R3.reuse, R89 ;  /* 0x0000005903597220 */ /* 0x040fe20000410000 */
[----:B--2---:R-:W-:Y:S01]  /*15fe0*/  @P0 IADD3 R12, P5, R4, R9, RZ ;  /* 0x00000009040c0210 */ /* 0x004fe20007fbe0ff */
[C---:B------:R-:W-:Y:S02]  /*15ff0*/  FMUL.FTZ R92, R3.reuse, R92 ;  /* 0x0000005c035c7220 */ /* 0x040fe40000410000 */
[----:B------:R-:W-:Y:S01]  /*16000*/  FMUL.FTZ R93, R3, R93 ;  /* 0x0000005d035d7220 */ /* 0x000fe20000410000 */
[----:B------:R-:W-:Y:S01]  /*16010*/  @P0 IADD3.X R13, R5, R16, RZ, P5, !PT ;  /* 0x00000010050d0210 */ /* 0x000fe20002ffe4ff */
[C---:B------:R-:W-:Y:S01]  /*16020*/  FMUL.FTZ R104, R3.reuse, R104 ;  /* 0x0000006803687220 */ /* 0x040fe20000410000 */
[----:B------:R-:W-:Y:S01]  /*16030*/  @P0 IADD3 R4, P1, R6, R9, RZ ;  /* 0x0000000906040210 */ /* 0x000fe20007f3e0ff */
[----:B------:R-:W-:Y:S01]  /*16040*/  FMUL.FTZ R105, R3, R105 ;  /* 0x0000006903697220 */ /* 0x000fe20000410000 */
[C---:B------:R-:W-:Y:S01]  /*16050*/  @P0 IADD3.X R9, R7.reuse, R18, RZ, P2, !PT ;  /* 0x0000001207090210 */ /* 0x040fe200017fe4ff */
[----:B------:R2:W-:Y:S01]  /*16060*/  @P0 LDGSTS.E.BYPASS.LTC128B.128 [R247+0x7100], [R12.64], !P3 ;  /* 0x071000000cf70fae */ /* 0x0005e2000d901d44 */
[----:B---3--:R-:W-:Y:S01]  /*16070*/  FMNMX.FTZ R0, R0, R2, !PT ;  /* 0x0000000200007209 */ /* 0x008fe20007810000 */
[C---:B------:R-:W-:Y:S01]  /*16080*/  FMUL.FTZ R18, R164.reuse, R186 ;  /* 0x000000baa4127220 */ /* 0x040fe20000410000 */
[----:B------:R-:W-:Y:S01]  /*16090*/  @P0 IADD3.X R5, R7, R16, RZ, P1, !PT ;  /* 0x0000001007050210 */ /* 0x000fe20000ffe4ff */
[----:B------:R-:W-:Y:S01]  /*160a0*/  FMUL.FTZ R16, R165, R184 ;  /* 0x000000b8a5107220 */ /* 0x000fe20000410000 */
[----:B------:R-:W-:Y:S01]  /*160b0*/  MUFU.EX2 R226, R41 ;  /* 0x0000002900e27308 */ /* 0x000fe20000000800 */
[C---:B------:R-:W-:Y:S02]  /*160c0*/  FMUL.FTZ R108, R3.reuse, R108 ;  /* 0x0000006c036c7220 */ /* 0x040fe40000410000 */
[----:B------:R-:W3:Y:S01]  /*160d0*/  SHFL.BFLY PT, R2, R0, 0x1, 0x1f ;  /* 0x0c201f0000027f89 */ /* 0x000ee200000e0000 */
[----:B------:R-:W-:Y:S02]  /*160e0*/  FMUL.FTZ R109, R3, R109 ;  /* 0x0000006d036d7220 */ /* 0x000fe40000410000 */
[C---:B-1----:R-:W-:Y:S01]  /*160f0*/  FMUL.FTZ R6, R164.reuse, R178 ;  /* 0x000000b2a4067220 */ /* 0x042fe20000410000 */
[----:B------:R-:W-:Y:S01]  /*16100*/  F2FP.BF16.PACK_AB R178, R245, R171 ;  /* 0x000000abf5b2723e */ /* 0x000fe200000010ff */
[----:B------:R-:W-:Y:S01]  /*16110*/  FMUL.FTZ R7, R164, R179 ;  /* 0x000000b3a4077220 */ /* 0x000fe20000410000 */
[----:B------:R-:W-:Y:S01]  /*16120*/  F2FP.BF16.PACK_AB R179, R246, R234 ;  /* 0x000000eaf6b3723e */ /* 0x000fe200000010ff */
[----:B----4-:R-:W-:Y:S01]  /*16130*/  FMUL.FTZ R17, R165, R185 ;  /* 0x000000b9a5117220 */ /* 0x010fe20000410000 */
[----:B------:R1:W-:Y:S01]  /*16140*/  @P0 LDGSTS.E.BYPASS.LTC128B.128 [R247+0x5900], [R8.64], !P4 ;  /* 0x0590000008f70fae */ /* 0x0003e2000e101d44 */
[----:B------:R-:W-:Y:S01]  /*16150*/  MUFU.EX2 R250, R50 ;  /* 0x0000003200fa7308 */ /* 0x000fe20000000800 */
[C---:B------:R-:W-:Y:S02]  /*16160*/  FMUL.FTZ R120, R3.reuse, R120 ;  /* 0x0000007803787220 */ /* 0x040fe40000410000 */
[C---:B------:R-:W-:Y:S02]  /*16170*/  FMUL.FTZ R121, R3.reuse, R121 ;  /* 0x0000007903797220 */ /* 0x040fe40000410000 */
[C---:B------:R-:W-:Y:S02]  /*16180*/  FMUL.FTZ R124, R3.reuse, R124 ;  /* 0x0000007c037c7220 */ /* 0x040fe40000410000 */
[----:B------:R4:W-:Y:S01]  /*16190*/  @P0 LDGSTS.E.BYPASS.LTC128B.128 [R247+0x7900], [R4.64], !P3 ;  /* 0x0790000004f70fae */ /* 0x0009e2000d901d44 */
[C---:B------:R-:W-:Y:S02]  /*161a0*/  FMUL.FTZ R125, R3.reuse, R125 ;  /* 0x0000007d037d7220 */ /* 0x040fe40000410000 */
[C---:B--2---:R-:W-:Y:S01]  /*161b0*/  FMUL.FTZ R12, R3.reuse, R180 ;  /* 0x000000b4030c7220 */ /* 0x044fe20000410000 */
[----:B------:R-:W-:Y:S01]  /*161c0*/  MUFU.EX2 R252, R51 ;  /* 0x0000003300fc7308 */ /* 0x000fe20000000800 */
[----:B------:R-:W-:Y:S02]  /*161d0*/  FMUL.FTZ R13, R3, R181 ;  /* 0x000000b5030d7220 */ /* 0x000fe40000410000 */
[--C-:B------:R-:W-:Y:S01]  /*161e0*/  FFMA.FTZ R32, R32, c[0x0][0x2d0], -R213.reuse ;  /* 0x0000b40020207a23 */ /* 0x100fe200000108d5 */
[----:B------:R-:W2:Y:S01]  /*161f0*/  LDSM.16.MT88.4 R204, [R228+0x100] ;  /* 0x00010000e4cc783b */ /* 0x000ea20000004200 */
[----:B---3--:R-:W-:Y:S01]  /*16200*/  FMNMX.FTZ R2, R0, R2, !PT ;  /* 0x0000000200027209 */ /* 0x008fe20007810000 */
[----:B------:R-:W-:Y:S02]  /*16210*/  FFMA.FTZ R21, R21, c[0x0][0x2d0], -R213 ;  /* 0x0000b40015157a23 */ /* 0x000fe400000108d5 */
[----:B------:R-:W-:Y:S02]  /*16220*/  FMUL.FTZ R128, R165, R128 ;  /* 0x00000080a5807220 */ /* 0x000fe40000410000 */
[C---:B------:R-:W-:Y:S01]  /*16230*/  FADD.FTZ R0, -R2.reuse, R170 ;  /* 0x000000aa02007221 */ /* 0x040fe20000010100 */
[----:B------:R-:W-:Y:S01]  /*16240*/  MUFU.EX2 R225, R32 ;  /* 0x0000002000e17308 */ /* 0x000fe20000000800 */
[----:B------:R-:W-:Y:S01]  /*16250*/  FMUL.FTZ R169, R2, c[0x0][0x2d0] ;  /* 0x0000b40002a97a20 */ /* 0x000fe20000410000 */
[----:B------:R-:W3:Y:S01]  /*16260*/  LDSM.16.MT88.4 R208, [R229+0x100] ;  /* 0x00010000e5d0783b */ /* 0x000ee20000004200 */
[----:B------:R-:W-:Y:S02]  /*16270*/  FMUL.FTZ R0, R0, c[0x0][0x2d0] ;  /* 0x0000b40000007a20 */ /* 0x000fe40000410000 */
[--C-:B------:R-:W-:Y:S02]  /*16280*/  FFMA.FTZ R14, R14, c[0x0][0x2d0], -R169.reuse ;  /* 0x0000b4000e0e7a23 */ /* 0x100fe400000108a9 */
[--C-:B------:R-:W-:Y:S02]  /*16290*/  FFMA.FTZ R15, R15, c[0x0][0x2d0], -R169.reuse ;  /* 0x0000b4000f0f7a23 */ /* 0x100fe400000108a9 */
[--C-:B------:R-:W-:Y:S01]  /*162a0*/  FFMA.FTZ R10, R10, c[0x0][0x2d0], -R169.reuse ;  /* 0x0000b4000a0a7a23 */ /* 0x100fe200000108a9 */
[----:B------:R-:W2:Y:S01]  /*162b0*/  MUFU.EX2 R0, R0 ;  /* 0x0000000000007308 */ /* 0x000ea20000000800 */
[--C-:B------:R-:W-:Y:S01]  /*162c0*/  FFMA.FTZ R11, R11, c[0x0][0x2d0], -R169.reuse ;  /* 0x0000b4000b0b7a23 */ /* 0x100fe200000108a9 */
[----:B------:R-:W-:Y:S01]  /*162d0*/  LDSM.16.MT88.4 R184, [R230+0x100] ;  /* 0x00010000e6b8783b */ /* 0x000fe20000004200 */
[C---:B----4-:R-:W-:Y:S01]  /*162e0*/  FMUL.FTZ R4, R165.reuse, R176 ;  /* 0x000000b0a5047220 */ /* 0x050fe20000410000 */
[----:B------:R-:W-:Y:S01]  /*162f0*/  F2FP.BF16.PACK_AB R176, R242, R221 ;  /* 0x000000ddf2b0723e */ /* 0x000fe200000010ff */
[----:B------:R-:W-:Y:S01]  /*16300*/  FMUL.FTZ R5, R165, R177 ;  /* 0x000000b1a5057220 */ /* 0x000fe20000410000 */
[----:B------:R-:W-:Y:S01]  /*16310*/  F2FP.BF16.PACK_AB R177, R236, R218 ;  /* 0x000000daecb1723e */ /* 0x000fe200000010ff */
[--C-:B------:R-:W-:Y:S02]  /*16320*/  FFMA.FTZ R42, R42, c[0x0][0x2d0], -R169.reuse ;  /* 0x0000b4002a2a7a23 */ /* 0x100fe400000108a9 */
[--C-:B------:R-:W-:Y:S01]  /*16330*/  FFMA.FTZ R43, R43, c[0x0][0x2d0], -R169.reuse ;  /* 0x0000b4002b2b7a23 */ /* 0x100fe200000108a9 */
[----:B------:R4:W-:Y:S01]  /*16340*/  MUFU.EX2 R219, R14 ;  /* 0x0000000e00db7308 */ /* 0x0009e20000000800 */
[----:B------:R-:W0:Y:S01]  /*16350*/  LDGDEPBAR ;  /* 0x00000000000079af */ /* 0x000e220000000000 */
[--C-:B------:R-:W-:Y:S02]  /*16360*/  FFMA.FTZ R58, R58, c[0x0][0x2d0], -R169.reuse ;  /* 0x0000b4003a3a7a23 */ /* 0x100fe400000108a9 */
[----:B------:R-:W-:Y:S02]  /*16370*/  FFMA.FTZ R59, R59, c[0x0][0x2d0], -R169 ;  /* 0x0000b4003b3b7a23 */ /* 0x000fe400000108a9 */
[----:B-1----:R-:W-:Y:S01]  /*16380*/  FMUL.FTZ R8, R3, R172 ;  /* 0x000000ac03087220 */ /* 0x002fe20000410000 */
[----:B------:R-:W-:Y:S01]  /*16390*/  F2FP.BF16.PACK_AB R172, R243, R216 ;  /* 0x000000d8f3ac723e */ /* 0x000fe200000010ff */
[----:B------:R-:W-:Y:S02]  /*163a0*/  FMUL.FTZ R129, R165, R129 ;  /* 0x00000081a5817220 */ /* 0x000fe40000410000 */
[----:B------:R1:W-:Y:S01]  /*163b0*/  MUFU.EX2 R220, R15 ;  /* 0x0000000f00dc7308 */ /* 0x0003e20000000800 */
[----:B------:R-:W-:Y:S01]  /*163c0*/  FMUL.FTZ R130, R164, R130 ;  /* 0x00000082a4827220 */ /* 0x000fe20000410000 */
[-C--:B--2---:R-:W-:Y:S05]  /*163d0*/  HMMA.16816.F32.BF16 R4, R176, R204.reuse, R4 ;  /* 0x000000ccb004723c */ /* 0x084fea0000041804 */
[----:B------:R-:W-:Y:S03]  /*163e0*/  FMUL.FTZ R9, R3, R173 ;  /* 0x000000ad03097220 */ /* 0x000fe60000410000 */
[----:B------:R2:W-:Y:S01]  /*163f0*/  MUFU.EX2 R215, R10 ;  /* 0x0000000a00d77308 */ /* 0x0005e20000000800 */
[C---:B------:R-:W-:Y:S03]  /*16400*/  FMUL.FTZ R74, R0.reuse, R74 ;  /* 0x0000004a004a7220 */ /* 0x040fe60000410000 */
[C---:B----4-:R-:W-:Y:S02]  /*16410*/  FMUL.FTZ R14, R0.reuse, R182 ;  /* 0x000000b6000e7220 */ /* 0x050fe40000410000 */
[C---:B------:R-:W-:Y:S02]  /*16420*/  FMUL.FTZ R75, R0.reuse, R75 ;  /* 0x0000004b004b7220 */ /* 0x040fe40000410000 */
[C---:B------:R-:W-:Y:S02]  /*16430*/  FMUL.FTZ R78, R0.reuse, R78 ;  /* 0x0000004e004e7220 */ /* 0x040fe40000410000 */
[----:B------:R-:W4:Y:S01]  /*16440*/  MUFU.EX2 R217, R11 ;  /* 0x0000000b00d97308 */ /* 0x000f220000000800 */
[C---:B------:R-:W-:Y:S02]  /*16450*/  FMUL.FTZ R79, R0.reuse, R79 ;  /* 0x0000004f004f7220 */ /* 0x040fe40000410000 */
[C---:B------:R-:W-:Y:S02]  /*16460*/  FMUL.FTZ R90, R0.reuse, R90 ;  /* 0x0000005a005a7220 */ /* 0x040fe40000410000 */
[C---:B-1----:R-:W-:Y:S02]  /*16470*/  FMUL.FTZ R15, R0.reuse, R183 ;  /* 0x000000b7000f7220 */ /* 0x042fe40000410000 */
[----:B------:R-:W1:Y:S01]  /*16480*/  LDSM.16.MT88.4 R180, [R231+0x100] ;  /* 0x00010000e7b4783b */ /* 0x000e620000004200 */
[C---:B------:R-:W-:Y:S02]  /*16490*/  FMUL.FTZ R91, R0.reuse, R91 ;  /* 0x0000005b005b7220 */ /* 0x040fe40000410000 */
[C---:B------:R-:W-:Y:S01]  /*164a0*/  FMUL.FTZ R94, R0.reuse, R94 ;  /* 0x0000005e005e7220 */ /* 0x040fe20000410000 */
[----:B------:R1:W1:Y:S01]  /*164b0*/  MUFU.EX2 R170, R21 ;  /* 0x0000001500aa7308 */ /* 0x0002620000000800 */
[C---:B------:R-:W-:Y:S02]  /*164c0*/  FMUL.FTZ R95, R0.reuse, R95 ;  /* 0x0000005f005f7220 */ /* 0x040fe40000410000 */
[----:B--2---:R-:W-:Y:S01]  /*164d0*/  FMUL.FTZ R10, R0, R174 ;  /* 0x000000ae000a7220 */ /* 0x004fe20000410000 */
[----:B------:R-:W-:Y:S01]  /*164e0*/  F2FP.BF16.PACK_AB R174, R238, R244 ;  /* 0x000000f4eeae723e */ /* 0x000fe200000010ff */
[C---:B------:R-:W-:Y:S02]  /*164f0*/  FMUL.FTZ R106, R0.reuse, R106 ;  /* 0x0000006a006a7220 */ /* 0x040fe40000410000 */
[C---:B------:R-:W-:Y:S02]  /*16500*/  FMUL.FTZ R107, R0.reuse, R107 ;  /* 0x0000006b006b7220 */ /* 0x040fe40000410000 */
[C---:B------:R-:W-:Y:S02]  /*16510*/  FMUL.FTZ R110, R0.reuse, R110 ;  /* 0x0000006e006e7220 */ /* 0x040fe40000410000 */
[C---:B------:R-:W-:Y:S01]  /*16520*/  FMUL.FTZ R111, R0.reuse, R111 ;  /* 0x0000006f006f7220 */ /* 0x040fe20000410000 */
[----:B----4-:R-:W-:Y:S01]  /*16530*/  F2FP.BF16.PACK_AB R173, R217, R215 ;  /* 0x000000d7d9ad723e */ /* 0x010fe200000010ff */
[----:B------:R-:W-:Y:S01]  /*16540*/  FMUL.FTZ R11, R0, R175 ;  /* 0x000000af000b7220 */ /* 0x000fe20000410000 */
[----:B------:R-:W-:Y:S01]  /*16550*/  F2FP.BF16.PACK_AB R175, R220, R219 ;  /* 0x000000dbdcaf723e */ /* 0x000fe200000010ff */
[C---:B------:R-:W-:Y:S02]  /*16560*/  FMUL.FTZ R122, R0.reuse, R122 ;  /* 0x0000007a007a7220 */ /* 0x040fe40000410000 */
[C---:B------:R-:W-:Y:S02]  /*16570*/  FMUL.FTZ R123, R0.reuse, R123 ;  /* 0x0000007b007b7220 */ /* 0x040fe40000410000 */
[C---:B------:R-:W-:Y:S02]  /*16580*/  FMUL.FTZ R126, R0.reuse, R126 ;  /* 0x0000007e007e7220 */ /* 0x040fe40000410000 */
[C---:B------:R-:W-:Y:S01]  /*16590*/  HMMA.16816.F32.BF16 R8, R172.reuse, R204, R8 ;  /* 0x000000ccac08723c */ /* 0x040fe20000041808 */
[----:B------:R-:W-:Y:S03]  /*165a0*/  MUFU.EX2 R205, R43 ;  /* 0x0000002b00cd7308 */ /* 0x000fe60000000800 */
[----:B------:R-:W-:Y:S02]  /*165b0*/  FMUL.FTZ R127, R0, R127 ;  /* 0x0000007f007f7220 */ /* 0x000fe40000410000 */
[----:B------:R-:W-:Y:S02]  /*165c0*/  FMUL.FTZ R131, R164, R131 ;  /* 0x00000083a4837220 */ /* 0x000fe40000410000 */
[-C--:B------:R-:W-:Y:S04]  /*165d0*/  HMMA.16816.F32.BF16 R12, R172, R206.reuse, R12 ;  /* 0x000000ceac0c723c */ /* 0x080fe8000004180c */
[--C-:B------:R-:W-:Y:S02]  /*165e0*/  FFMA.FTZ R20, R20, c[0x0][0x2d0], -R213.reuse ;  /* 0x0000b40014147a23 */ /* 0x100fe400000108d5 */
[--C-:B------:R-:W-:Y:S02]  /*165f0*/  FFMA.FTZ R22, R22, c[0x0][0x2d0], -R214.reuse ;  /* 0x0000b40016167a23 */ /* 0x100fe400000108d6 */
[C---:B------:R-:W-:Y:S01]  /*16600*/  HMMA.16816.F32.BF16 R16, R176.reuse, R206, R16 ;  /* 0x000000ceb010723c */ /* 0x040fe20000041810 */
[----:B------:R-:W-:Y:S03]  /*16610*/  MUFU.EX2 R206, R42 ;  /* 0x0000002a00ce7308 */ /* 0x000fe60000000800 */
[C---:B------:R-:W-:Y:S02]  /*16620*/  FMUL.FTZ R132, R165.reuse, R132 ;  /* 0x00000084a5847220 */ /* 0x040fe40000410000 */
[----:B------:R-:W-:Y:S02]  /*16630*/  FMUL.FTZ R133, R165, R133 ;  /* 0x00000085a5857220 */ /* 0x000fe40000410000 */
[-C--:B---3--:R-:W-:Y:S03]  /*16640*/  HMMA.16816.F32.BF16 R68, R176, R208.reuse, R68 ;  /* 0x000000d0b044723c */ /* 0x088fe60000041844 */
[----:B------:R-:W2:Y:S01]  /*16650*/  MUFU.EX2 R224, R22 ;  /* 0x0000001600e07308 */ /* 0x000ea20000000800 */
[C---:B------:R-:W-:Y:S02]  /*16660*/  FMUL.FTZ R134, R164.reuse, R134 ;  /* 0x00000086a4867220 */ /* 0x040fe40000410000 */
[----:B------:R-:W-:Y:S02]  /*16670*/  FMUL.FTZ R135, R164, R135 ;  /* 0x00000087a4877220 */ /* 0x000fe40000410000 */
[C---:B------:R-:W-:Y:S04]  /*16680*/  HMMA.16816.F32.BF16 R72, R172.reuse, R208, R72 ;  /* 0x000000d0ac48723c */ /* 0x040fe80000041848 */
[C---:B------:R-:W-:Y:S01]  /*16690*/  FMUL.FTZ R136, R3.reuse, R136 ;  /* 0x0000008803887220 */ /* 0x040fe20000410000 */
[----:B------:R3:W-:Y:S01]  /*166a0*/  MUFU.EX2 R222, R20 ;  /* 0x0000001400de7308 */ /* 0x0007e20000000800 */
[----:B------:R-:W-:Y:S02]  /*166b0*/  FMUL.FTZ R137, R3, R137 ;  /* 0x0000008903897220 */ /* 0x000fe40000410000 */
[-C--:B------:R-:W-:Y:S04]  /*166c0*/  HMMA.16816.F32.BF16 R76, R172, R210.reuse, R76 ;  /* 0x000000d2ac4c723c */ /* 0x080fe8000004184c */
[C---:B------:R-:W-:Y:S02]  /*166d0*/  FMUL.FTZ R138, R0.reuse, R138 ;  /* 0x0000008a008a7220 */ /* 0x040fe40000410000 */
[----:B------:R-:W-:Y:S02]  /*166e0*/  FMUL.FTZ R139, R0, R139 ;  /* 0x0000008b008b7220 */ /* 0x000fe40000410000 */
[C---:B------:R-:W-:Y:S04]  /*166f0*/  HMMA.16816.F32.BF16 R80, R176.reuse, R210, R80 ;  /* 0x000000d2b050723c */ /* 0x040fe80000041850 */
[--C-:B------:R-:W-:Y:S02]  /*16700*/  FFMA.FTZ R34, R34, c[0x0][0x2d0], -R214.reuse ;  /* 0x0000b40022227a23 */ /* 0x100fe400000108d6 */
[----:B------:R-:W-:Y:S02]  /*16710*/  FFMA.FTZ R33, R33, c[0x0][0x2d0], -R213 ;  /* 0x0000b40021217a23 */ /* 0x000fe400000108d5 */
[-C--:B-1----:R-:W-:Y:S02]  /*16720*/  HMMA.16816.F32.BF16 R84, R176, R180.reuse, R84 ;  /* 0x000000b4b054723c */ /* 0x082fe40000041854 */
[----:B------:R-:W-:Y:S02]  /*16730*/  MUFU.EX2 R223, R33 ;  /* 0x0000002100df7308 */ /* 0x000fe40000000800 */
[--C-:B------:R-:W-:Y:S02]  /*16740*/  FFMA.FTZ R32, R23, c[0x0][0x2d0], -R214.reuse ;  /* 0x0000b40017207a23 */ /* 0x100fe400000108d6 */
[C---:B------:R-:W-:Y:S02]  /*16750*/  FMUL.FTZ R21, R3.reuse, R189 ;  /* 0x000000bd03157220 */ /* 0x040fe40000410000 */
[C---:B------:R-:W-:Y:S04]  /*16760*/  HMMA.16816.F32.BF16 R88, R172.reuse, R180, R88 ;  /* 0x000000b4ac58723c */ /* 0x040fe80000041858 */
[----:B---3--:R-:W-:Y:S01]  /*16770*/  FMUL.FTZ R20, R3, R188 ;  /* 0x000000bc03147220 */ /* 0x008fe20000410000 */
[----:B------:R-:W-:Y:S01]  /*16780*/  MOV R188, R225 ;  /* 0x000000e100bc7202 */ /* 0x000fe20000000f00 */
[C---:B------:R-:W-:Y:S01]  /*16790*/  FMUL.FTZ R22, R0.reuse, R190 ;  /* 0x000000be00167220 */ /* 0x040fe20000410000 */
[----:B------:R1:W-:Y:S01]  /*167a0*/  MUFU.EX2 R225, R40 ;  /* 0x0000002800e17308 */ /* 0x0003e20000000800 */
[-C--:B------:R-:W-:Y:S04]  /*167b0*/  HMMA.16816.F32.BF16 R92, R172, R182.reuse, R92 ;  /* 0x000000b6ac5c723c */ /* 0x080fe8000004185c */
[----:B------:R-:W-:Y:S01]  /*167c0*/  FMUL.FTZ R23, R0, R191 ;  /* 0x000000bf00177220 */ /* 0x000fe20000410000 */
[----:B------:R-:W-:Y:S01]  /*167d0*/  MOV R190, R170 ;  /* 0x000000aa00be7202 */ /* 0x000fe20000000f00 */
[C---:B------:R-:W-:Y:S02]  /*167e0*/  FMUL.FTZ R140, R165.reuse, R140 ;  /* 0x0000008ca58c7220 */ /* 0x040fe40000410000 */
[C---:B------:R-:W-:Y:S01]  /*167f0*/  HMMA.16816.F32.BF16 R96, R176.reuse, R182, R96 ;  /* 0x000000b6b060723c */ /* 0x040fe20000041860 */
[----:B------:R-:W3:Y:S01]  /*16800*/  LDSM.16.MT88.4 R180, [R228+0x2100] ;  /* 0x00210000e4b4783b */ /* 0x000ee20000004200 */
[----:B------:R4:W-:Y:S02]  /*16810*/  MUFU.EX2 R189, R32 ;  /* 0x0000002000bd7308 */ /* 0x0009e40000000800 */
[----:B------:R-:W-:Y:S02]  /*16820*/  FMUL.FTZ R141, R165, R141 ;  /* 0x0000008da58d7220 */ /* 0x000fe40000410000 */
[C---:B------:R-:W-:Y:S02]  /*16830*/  FMUL.FTZ R142, R164.reuse, R142 ;  /* 0x0000008ea48e7220 */ /* 0x040fe40000410000 */
[-C--:B------:R-:W-:Y:S04]  /*16840*/  HMMA.16816.F32.BF16 R100, R176, R184.reuse, R100 ;  /* 0x000000b8b064723c */ /* 0x080fe80000041864 */
[C---:B------:R-:W-:Y:S02]  /*16850*/  FMUL.FTZ R143, R164.reuse, R143 ;  /* 0x0000008fa48f7220 */ /* 0x040fe40000410000 */
[----:B------:R-:W-:Y:S01]  /*16860*/  FFMA.FTZ R170, R35, c[0x0][0x2d0], -R214 ;  /* 0x0000b40023aa7a23 */ /* 0x000fe200000108d6 */
[----:B-1----:R-:W-:Y:S01]  /*16870*/  LDSM.16.MT88.4 R40, [R228+0x1100] ;  /* 0x00110000e428783b */ /* 0x002fe20000004200 */
[C---:B------:R-:W-:Y:S04]  /*16880*/  HMMA.16816.F32.BF16 R104, R172.reuse, R184, R104 ;  /* 0x000000b8ac68723c */ /* 0x040fe80000041868 */
[C---:B------:R-:W-:Y:S01]  /*16890*/  FMUL.FTZ R33, R165.reuse, R193 ;  /* 0x000000c1a5217220 */ /* 0x040fe20000410000 */
[----:B--2---:R-:W-:Y:S01]  /*168a0*/  MOV R193, R224 ;  /* 0x000000e000c17202 */ /* 0x004fe20000000f00 */
[----:B------:R-:W-:Y:S01]  /*168b0*/  FMUL.FTZ R35, R164, R195 ;  /* 0x000000c3a4237220 */ /* 0x000fe20000410000 */
[----:B------:R-:W2:Y:S01]  /*168c0*/  LDL.LU R224, [R1+0xc] ;  /* 0x00000c0001e07983 */ /* 0x000ea20000300800 */
[-C--:B------:R-:W-:Y:S01]  /*168d0*/  HMMA.16816.F32.BF16 R108, R172, R186.reuse, R108 ;  /* 0x000000baac6c723c */ /* 0x080fe2000004186c */
[----:B------:R-:W-:Y:S03]  /*168e0*/  MUFU.EX2 R170, R170 ;  /* 0x000000aa00aa7308 */ /* 0x000fe60000000800 */
[----:B----4-:R-:W-:Y:S02]  /*168f0*/  FMUL.FTZ R32, R165, R192 ;  /* 0x000000c0a5207220 */ /* 0x010fe40000410000 */
[C---:B------:R-:W-:Y:S02]  /*16900*/  FMUL.FTZ R144, R3.reuse, R144 ;  /* 0x0000009003907220 */ /* 0x040fe40000410000 */
[C---:B------:R-:W-:Y:S01]  /*16910*/  HMMA.16816.F32.BF16 R112, R176.reuse, R186, R112 ;  /* 0x000000bab070723c */ /* 0x040fe20000041870 */
[----:B------:R-:W1:Y:S03]  /*16920*/  LDSM.16.MT88.4 R184, [R229+0x2100] ;  /* 0x00210000e5b8783b */ /* 0x000e660000004200 */
[C---:B------:R-:W-:Y:S02]  /*16930*/  FMUL.FTZ R145, R3.reuse, R145 ;  /* 0x0000009103917220 */ /* 0x040fe40000410000 */
[C---:B------:R-:W-:Y:S02]  /*16940*/  FMUL.FTZ R146, R0.reuse, R146 ;  /* 0x0000009200927220 */ /* 0x040fe40000410000 */
[C---:B------:R-:W-:Y:S01]  /*16950*/  FMUL.FTZ R147, R0.reuse, R147 ;  /* 0x0000009300937220 */ /* 0x040fe20000410000 */
[-C--:B---3--:R-:W-:Y:S03]  /*16960*/  HMMA.16816.F32.BF16 R116, R176, R180.reuse, R116 ;  /* 0x000000b4b074723c */ /* 0x088fe60000041874 */
[C---:B------:R-:W-:Y:S02]  /*16970*/  FMUL.FTZ R148, R3.reuse, R148 ;  /* 0x0000009403947220 */ /* 0x040fe40000410000 */
[----:B------:R-:W-:Y:S02]  /*16980*/  FMUL.FTZ R149, R3, R149 ;  /* 0x0000009503957220 */ /* 0x000fe40000410000 */
[C---:B------:R-:W-:Y:S01]  /*16990*/  FMUL.FTZ R150, R0.reuse, R150 ;  /* 0x0000009600967220 */ /* 0x040fe20000410000 */
[C---:B------:R-:W-:Y:S04]  /*169a0*/  HMMA.16816.F32.BF16 R120, R172.reuse, R180, R120 ;  /* 0x000000b4ac78723c */ /* 0x040fe80000041878 */
[----:B------:R-:W-:Y:S02]  /*169b0*/  FMUL.FTZ R151, R0, R151 ;  /* 0x0000009700977220 */ /* 0x000fe40000410000 */
[C---:B------:R-:W-:Y:S02]  /*169c0*/  FMUL.FTZ R152, R165.reuse, R152 ;  /* 0x00000098a5987220 */ /* 0x040fe40000410000 */
[-C--:B------:R-:W-:Y:S04]  /*169d0*/  HMMA.16816.F32.BF16 R124, R172, R182.reuse, R124 ;  /* 0x000000b6ac7c723c */ /* 0x080fe8000004187c */
[C---:B------:R-:W-:Y:S02]  /*169e0*/  FMUL.FTZ R153, R165.reuse, R153 ;  /* 0x00000099a5997220 */ /* 0x040fe40000410000 */
[C---:B------:R-:W-:Y:S02]  /*169f0*/  FMUL.FTZ R154, R164.reuse, R154 ;  /* 0x0000009aa49a7220 */ /* 0x040fe40000410000 */
[C---:B------:R-:W-:Y:S01]  /*16a00*/  HMMA.16816.F32.BF16 R128, R176.reuse, R182, R128 ;  /* 0x000000b6b080723c */ /* 0x040fe20000041880 */
[----:B------:R-:W3:Y:S03]  /*16a10*/  LDSM.16.MT88.4 R180, [R231+0x2100] ;  /* 0x00210000e7b4783b */ /* 0x000ee60000004200 */
[C---:B------:R-:W-:Y:S02]  /*16a20*/  FMUL.FTZ R155, R164.reuse, R155 ;  /* 0x0000009ba49b7220 */ /* 0x040fe40000410000 */
[C---:B------:R-:W-:Y:S02]  /*16a30*/  FMUL.FTZ R156, R165.reuse, R156 ;  /* 0x0000009ca59c7220 */ /* 0x040fe40000410000 */
[-C--:B-1----:R-:W-:Y:S04]  /*16a40*/  HMMA.16816.F32.BF16 R132, R176, R184.reuse, R132 ;  /* 0x000000b8b084723c */ /* 0x082fe80000041884 */
[----:B------:R-:W-:Y:S02]  /*16a50*/  FMUL.FTZ R157, R165, R157 ;  /* 0x0000009da59d7220 */ /* 0x000fe40000410000 */
[C---:B------:R-:W-:Y:S02]  /*16a60*/  FMUL.FTZ R158, R164.reuse, R158 ;  /* 0x0000009ea49e7220 */ /* 0x040fe40000410000 */
[C---:B------:R-:W-:Y:S01]  /*16a70*/  HMMA.16816.F32.BF16 R136, R172.reuse, R184, R136 ;  /* 0x000000b8ac88723c */ /* 0x040fe20000041888 */
[----:B------:R1:W4:Y:S03]  /*16a80*/  MUFU.EX2 R184, R34 ;  /* 0x0000002200b87308 */ /* 0x0003260000000800 */
[----:B------:R-:W-:Y:S02]  /*16a90*/  FMUL.FTZ R159, R164, R159 ;  /* 0x0000009fa49f7220 */ /* 0x000fe40000410000 */
[C---:B------:R-:W-:Y:S02]  /*16aa0*/  FMUL.FTZ R160, R3.reuse, R160 ;  /* 0x000000a003a07220 */ /* 0x040fe40000410000 */
[-C--:B------:R-:W-:Y:S04]  /*16ab0*/  HMMA.16816.F32.BF16 R20, R172, R186.reuse, R20 ;  /* 0x000000baac14723c */ /* 0x080fe80000041814 */
[----:B------:R-:W-:Y:S02]  /*16ac0*/  FMUL.FTZ R161, R3, R161 ;  /* 0x000000a103a17220 */ /* 0x000fe40000410000 */
[----:B------:R-:W-:Y:S02]  /*16ad0*/  FMUL.FTZ R162, R0, R162 ;  /* 0x000000a200a27220 */ /* 0x000fe40000410000 */
[C---:B------:R-:W-:Y:S04]  /*16ae0*/  HMMA.16816.F32.BF16 R140, R176.reuse, R186, R140 ;  /* 0x000000bab08c723c */ /* 0x040fe8000004188c */
[--C-:B------:R-:W-:Y:S02]  /*16af0*/  FFMA.FTZ R24, R24, c[0x0][0x2d0], -R212.reuse ;  /* 0x0000b40018187a23 */ /* 0x100fe400000108d4 */
[--C-:B------:R-:W-:Y:S02]  /*16b00*/  FFMA.FTZ R25, R25, c[0x0][0x2d0], -R212.reuse ;  /* 0x0000b40019197a23 */ /* 0x100fe400000108d4 */
[--C-:B------:R-:W-:Y:S01]  /*16b10*/  FFMA.FTZ R26, R26, c[0x0][0x2d0], -R169.reuse ;  /* 0x0000b4001a1a7a23 */ /* 0x100fe200000108a9 */
[----:B------:R3:W-:Y:S03]  /*16b20*/  MUFU.EX2 R192, R24 ;  /* 0x0000001800c07308 */ /* 0x0007e60000000800 */
[----:B-1----:R-:W-:Y:S01]  /*16b30*/  FMUL.FTZ R34, R164, R194 ;  /* 0x000000c2a4227220 */ /* 0x002fe20000410000 */
[----:B----4-:R-:W-:Y:S01]  /*16b40*/  MOV R194, R184 ;  /* 0x000000b800c27202 */ /* 0x010fe20000000f00 */
[----:B------:R-:W-:Y:S01]  /*16b50*/  FMUL.FTZ R163, R0, R163 ;  /* 0x000000a300a37220 */ /* 0x000fe20000410000 */
[----:B------:R-:W1:Y:S01]  /*16b60*/  LDSM.16.MT88.4 R184, [R230+0x2100] ;  /* 0x00210000e6b8783b */ /* 0x000e620000004200 */
[--C-:B------:R-:W-:Y:S02]  /*16b70*/  FFMA.FTZ R44, R44, c[0x0][0x2d0], -R212.reuse ;  /* 0x0000b4002c2c7a23 */ /* 0x100fe400000108d4 */
[--C-:B------:R-:W-:Y:S01]  /*16b80*/  FFMA.FTZ R45, R45, c[0x0][0x2d0], -R212.reuse ;  /* 0x0000b4002d2d7a23 */ /* 0x100fe200000108d4 */
[-C--:B---3--:R-:W-:Y:S01]  /*16b90*/  HMMA.16816.F32.BF16 R32, R176, R180.reuse, R32 ;  /* 0x000000b4b020723c */ /* 0x088fe20000041820 */
[----:B------:R3:W-:Y:S02]  /*16ba0*/  MUFU.EX2 R227, R44 ;  /* 0x0000002c00e37308 */ /* 0x0007e40000000800 */
[--C-:B------:R-:W-:Y:S02]  /*16bb0*/  FFMA.FTZ R46, R46, c[0x0][0x2d0], -R169.reuse ;  /* 0x0000b4002e2e7a23 */ /* 0x100fe400000108a9 */
[--C-:B------:R-:W-:Y:S02]  /*16bc0*/  FFMA.FTZ R47, R47, c[0x0][0x2d0], -R169.reuse ;  /* 0x0000b4002f2f7a23 */ /* 0x100fe400000108a9 */
[--C-:B------:R-:W-:Y:S01]  /*16bd0*/  FFMA.FTZ R60, R60, c[0x0][0x2d0], -R212.reuse ;  /* 0x0000b4003c3c7a23 */ /* 0x100fe200000108d4 */
[C---:B------:R-:W-:Y:S03]  /*16be0*/  HMMA.16816.F32.BF16 R144, R172.reuse, R180, R144 ;  /* 0x000000b4ac90723c */ /* 0x040fe60000041890 */
[----:B------:R4:W-:Y:S01]  /*16bf0*/  MUFU.EX2 R249, R45 ;  /* 0x0000002d00f97308 */ /* 0x0009e20000000800 */
[--C-:B------:R-:W-:Y:S02]  /*16c00*/  FFMA.FTZ R27, R27, c[0x0][0x2d0], -R169.reuse ;  /* 0x0000b4001b1b7a23 */ /* 0x100fe400000108a9 */
[----:B------:R-:W-:Y:S01]  /*16c10*/  FMUL.FTZ R24, R3, R196 ;  /* 0x000000c403187220 */ /* 0x000fe20000410000 */
[----:B------:R-:W-:Y:S01]  /*16c20*/  MOV R196, R170 ;  /* 0x000000aa00c47202 */ /* 0x000fe20000000f00 */
[-C--:B------:R-:W-:Y:S04]  /*16c30*/  HMMA.16816.F32.BF16 R148, R172, R182.reuse, R148 ;  /* 0x000000b6ac94723c */ /* 0x080fe80000041894 */
[--C-:B------:R-:W-:Y:S01]  /*16c40*/  FFMA.FTZ R28, R28, c[0x0][0x2d0], -R212.reuse ;  /* 0x0000b4001c1c7a23 */ /* 0x100fe200000108d4 */
[----:B------:R4:W-:Y:S01]  /*16c50*/  MUFU.EX2 R191, R25 ;  /* 0x0000001900bf7308 */ /* 0x0009e20000000800 */
[----:B------:R-:W-:Y:S02]  /*16c60*/  FFMA.FTZ R29, R29, c[0x0][0x2d0], -R212 ;  /* 0x0000b4001d1d7a23 */ /* 0x000fe400000108d4 */
[C---:B------:R-:W-:Y:S01]  /*16c70*/  HMMA.16816.F32.BF16 R152, R176.reuse, R182, R152 ;  /* 0x000000b6b098723c */ /* 0x040fe20000041898 */
[----:B------:R-:W4:Y:S03]  /*16c80*/  LDSM.16.MT88.4 R180, [R228+0x900] ;  /* 0x00090000e4b4783b */ /* 0x000f260000004200 */
[--C-:B------:R-:W-:Y:S01]  /*16c90*/  FFMA.FTZ R30, R30, c[0x0][0x2d0], -R169.reuse ;  /* 0x0000b4001e1e7a23 */ /* 0x100fe200000108a9 */
[----:B---3--:R-:W-:Y:S01]  /*16ca0*/  F2FP.BF16.PACK_AB R44, R226, R225 ;  /* 0x000000e1e22c723e */ /* 0x008fe200000010ff */
[--C-:B------:R-:W-:Y:S01]  /*16cb0*/  FFMA.FTZ R31, R31, c[0x0][0x2d0], -R169.reuse ;  /* 0x0000b4001f1f7a23 */ /* 0x100fe200000108a9 */
[----:B------:R3:W-:Y:S01]  /*16cc0*/  MUFU.EX2 R210, R26 ;  /* 0x0000001a00d27308 */ /* 0x0007e20000000800 */
[--C-:B------:R-:W-:Y:S01]  /*16cd0*/  FFMA.FTZ R62, R62, c[0x0][0x2d0], -R169.reuse ;  /* 0x0000b4003e3e7a23 */ /* 0x100fe200000108a9 */
[-C--:B-1----:R-:W-:Y:S03]  /*16ce0*/  HMMA.16816.F32.BF16 R156, R176, R184.reuse, R156 ;  /* 0x000000b8b09c723c */ /* 0x082fe6000004189c */
[----:B----4-:R-:W-:Y:S01]  /*16cf0*/  F2FP.BF16.PACK_AB R45, R205, R206 ;  /* 0x000000cecd2d723e */ /* 0x010fe200000010ff */
[----:B------:R-:W-:Y:S04]  /*16d00*/  FFMA.FTZ R169, R63, c[0x0][0x2d0], -R169 ;  /* 0x0000b4003fa97a23 */ /* 0x000fe800000108a9 */
[----:B------:R1:W-:Y:S01]  /*16d10*/  MUFU.EX2 R208, R27 ;  /* 0x0000001b00d07308 */ /* 0x0003e20000000800 */
[C---:B------:R-:W-:Y:S04]  /*16d20*/  HMMA.16816.F32.BF16 R160, R172.reuse, R184, R160 ;  /* 0x000000b8aca0723c */ /* 0x040fe800000418a0 */
[----:B------:R-:W-:Y:S05]  /*16d30*/  FMUL.FTZ R25, R3, R197 ;  /* 0x000000c503197220 */ /* 0x000fea0000410000 */
[----:B------:R4:W-:Y:S03]  /*16d40*/  MUFU.EX2 R195, R28 ;  /* 0x0000001c00c37308 */ /* 0x0009e60000000800 */
[C---:B---3--:R-:W-:Y:S07]  /*16d50*/  FMUL.FTZ R26, R0.reuse, R198 ;  /* 0x000000c6001a7220 */ /* 0x048fee0000410000 */
[----:B------:R3:W3:Y:S01]  /*16d60*/  MUFU.EX2 R204, R29 ;  /* 0x0000001d00cc7308 */ /* 0x0006e20000000800 */
[----:B-1----:R-:W-:Y:S01]  /*16d70*/  FMUL.FTZ R27, R0, R199 ;  /* 0x000000c7001b7220 */ /* 0x002fe20000410000 */
[----:B------:R-:W-:Y:S02]  /*16d80*/  MOV R199, R223 ;  /* 0x000000df00c77202 */ /* 0x000fe40000000f00 */
[----:B------:R-:W2:Y:S06]  /*16d90*/  LDL.LU R223, [R1+0x8] ;  /* 0x0000080001df7983 */ /* 0x000eac0000300800 */
[----:B------:R1:W-:Y:S01]  /*16da0*/  MUFU.EX2 R207, R30 ;  /* 0x0000001e00cf7308 */ /* 0x0003e20000000800 */
[-C--:B------:R-:W-:Y:S01]  /*16db0*/  HMMA.16816.F32.BF16 R24, R172, R186.reuse, R24 ;  /* 0x000000baac18723c */ /* 0x080fe20000041818 */
[----:B------:R-:W2:Y:S02]  /*16dc0*/  LDL.LU R211, [R1+0x4] ;  /* 0x0000040001d37983 */ /* 0x000ea40000300800 */
[----:B----4-:R-:W-:Y:S04]  /*16dd0*/  FMUL.FTZ R28, R165, R200 ;  /* 0x000000c8a51c7220 */ /* 0x010fe80000410000 */
[----:B------:R-:W-:Y:S02]  /*16de0*/  F2FP.BF16.PACK_AB R172, R190, R222 ;  /* 0x000000debeac723e */ /* 0x000fe400000010ff */
[----:B------:R4:W4:Y:S03]  /*16df0*/  MUFU.EX2 R209, R31 ;  /* 0x0000001f00d17308 */ /* 0x0009260000000800 */
[----:B------:R-:W-:Y:S01]  /*16e00*/  F2FP.BF16.PACK_AB R174, R199, R188 ;  /* 0x000000bcc7ae723e */ /* 0x000fe200000010ff */
[----:B---3--:R-:W-:Y:S01]  /*16e10*/  FMUL.FTZ R29, R165, R201 ;  /* 0x000000c9a51d7220 */ /* 0x008fe20000410000 */
[----:B------:R-:W-:Y:S02]  /*16e20*/  F2FP.BF16.PACK_AB R173, R189, R193 ;  /* 0x000000c1bdad723e */ /* 0x000fe400000010ff */
[----:B------:R-:W-:Y:S02]  /*16e30*/  F2FP.BF16.PACK_AB R175, R196, R194 ;  /* 0x000000c2c4af723e */ /* 0x000fe400000010ff */
[----:B------:R-:W-:Y:S01]  /*16e40*/  MOV R197, R204 ;  /* 0x000000cc00c57202 */ /* 0x000fe20000000f00 */
[----:B------:R-:W-:Y:S01]  /*16e50*/  MUFU.EX2 R198, R36 ;  /* 0x0000002400c67308 */ /* 0x000fe20000000800 */
[C---:B-1----:R-:W-:Y:S09]  /*16e60*/  FMUL.FTZ R30, R164.reuse, R202 ;  /* 0x000000caa41e7220 */ /* 0x042ff20000410000 */
[----:B------:R-:W-:Y:S01]  /*16e70*/  MUFU.EX2 R201, R37 ;  /* 0x0000002500c97308 */ /* 0x000fe20000000800 */
[----:B----4-:R-:W-:Y:S09]  /*16e80*/  FMUL.FTZ R31, R164, R203 ;  /* 0x000000cba41f7220 */ /* 0x010ff20000410000 */
[----:B------:R1:W-:Y:S01]  /*16e90*/  MUFU.EX2 R200, R38 ;  /* 0x0000002600c87308 */ /* 0x0003e20000000800 */
[----:B------:R-:W-:Y:S01]  /*16ea0*/  HMMA.16816.F32.BF16 R28, R176, R186, R28 ;  /* 0x000000bab01c723c */ /* 0x000fe2000004181c */
[----:B------:R-:W3:Y:S06]  /*16eb0*/  LDSM.16.MT88.4 R184, [R229+0x900] ;  /* 0x00090000e5b8783b */ /* 0x000eec0000004200 */
[----:B------:R-:W-:Y:S01]  /*16ec0*/  F2FP.BF16.PACK_AB R176, R191, R192 ;  /* 0x000000c0bfb0723e */ /* 0x000fe200000010ff */
[-C--:B------:R-:W-:Y:S01]  /*16ed0*/  HMMA.16816.F32.BF16 R4, R172, R180.reuse, R4 ;  /* 0x000000b4ac04723c */ /* 0x080fe20000041804 */
[----:B------:R-:W-:Y:S04]  /*16ee0*/  MUFU.EX2 R202, R48 ;  /* 0x0000003000ca7308 */ /* 0x000fe80000000800 */
[----:B------:R-:W-:Y:S02]  /*16ef0*/  F2FP.BF16.PACK_AB R178, R197, R195 ;  /* 0x000000c3c5b2723e */ /* 0x000fe400000010ff */
[----:B------:R-:W-:Y:S02]  /*16f00*/  F2FP.BF16.PACK_AB R177, R208, R210 ;  /* 0x000000d2d0b1723e */ /* 0x000fe400000010ff */
[----:B------:R-:W-:Y:S02]  /*16f10*/  F2FP.BF16.PACK_AB R179, R209, R207 ;  /* 0x000000cfd1b3723e */ /* 0x000fe400000010ff */
[----:B------:R4:W-:Y:S01]  /*16f20*/  MUFU.EX2 R203, R49 ;  /* 0x0000003100cb7308 */ /* 0x0009e20000000800 */
[----:B-1----:R-:W-:Y:S04]  /*16f30*/  LDSM.16.MT88.4 R36, [R230+0x2900] ;  /* 0x00290000e624783b */ /* 0x002fe80000004200 */
[C---:B------:R-:W-:Y:S05]  /*16f40*/  HMMA.16816.F32.BF16 R8, R176.reuse, R180, R8 ;  /* 0x000000b4b008723c */ /* 0x040fea0000041808 */
[----:B------:R1:W-:Y:S03]  /*16f50*/  MUFU.EX2 R204, R46 ;  /* 0x0000002e00cc7308 */ /* 0x0003e60000000800 */
[-C--:B------:R-:W-:Y:S07]  /*16f60*/  HMMA.16816.F32.BF16 R12, R176, R182.reuse, R12 ;  /* 0x000000b6b00c723c */ /* 0x080fee000004180c */
[----:B------:R-:W1:Y:S01]  /*16f70*/  MUFU.EX2 R170, R47 ;  /* 0x0000002f00aa7308 */ /* 0x000e620000000800 */
[C---:B------:R-:W-:Y:S01]  /*16f80*/  HMMA.16816.F32.BF16 R16, R172.reuse, R182, R16 ;  /* 0x000000b6ac10723c */ /* 0x040fe20000041810 */
[----:B------:R-:W1:Y:S07]  /*16f90*/  LDSM.16.MT88.4 R180, [R231+0x900] ;  /* 0x00090000e7b4783b */ /* 0x000e6e0000004200 */
[-C--:B---3--:R-:W-:Y:S01]  /*16fa0*/  HMMA.16816.F32.BF16 R68, R172, R184.reuse, R68 ;  /* 0x000000b8ac44723c */ /* 0x088fe20000041844 */
[----:B----4-:R-:W-:Y:S01]  /*16fb0*/  LDSM.16.MT88.4 R48, [R229+0x1100] ;  /* 0x00110000e530783b */ /* 0x010fe20000004200 */
[----:B------:R-:W-:Y:S02]  /*16fc0*/  MUFU.EX2 R169, R169 ;  /* 0x000000a900a97308 */ /* 0x000fe40000000800 */
[----:B-1----:R-:W-:Y:S04]  /*16fd0*/  F2FP.BF16.PACK_AB R46, R249, R227 ;  /* 0x000000e3f92e723e */ /* 0x002fe800000010ff */
[C---:B------:R-:W-:Y:S04]  /*16fe0*/  HMMA.16816.F32.BF16 R72, R176.reuse, R184, R72 ;  /* 0x000000b8b048723c */ /* 0x040fe80000041848 */
[----:B------:R-:W-:Y:S01]  /*16ff0*/  MUFU.EX2 R62, R62 ;  /* 0x0000003e003e7308 */ /* 0x000fe20000000800 */
[----:B------:R-:W-:Y:S03]  /*17000*/  F2FP.BF16.PACK_AB R47, R170, R204 ;  /* 0x000000ccaa2f723e */ /* 0x000fe600000010ff */
        /* <DEDUP_REMOVED lines=18> */
[-C--:B-1----:R-:W-:Y:S08]  /*17130*/  HMMA.16816.F32.BF16 R132, R172, R184.reuse, R132 ;  /* 0x000000b8ac84723c */ /* 0x082ff00000041884 */
[C---:B------:R-:W-:Y:S07]  /*17140*/  HMMA.16816.F32.BF16 R136, R176.reuse, R184, R136 ;  /* 0x000000b8b088723c */ /* 0x040fee0000041888 */
[--C-:B------:R-:W-:Y:S01]  /*17150*/  FFMA.FTZ R185, R53, c[0x0][0x2d0], -R213.reuse ;  /* 0x0000b40035b97a23 */ /* 0x100fe200000108d5 */
[-C--:B------:R-:W-:Y:S04]  /*17160*/  HMMA.16816.F32.BF16 R20, R176, R186.reuse, R20 ;  /* 0x000000bab014723c */ /* 0x080fe80000041814 */
[----:B------:R-:W-:Y:S04]  /*17170*/  FFMA.FTZ R184, R66, c[0x0][0x2d0], -R214 ;  /* 0x0000b40042b87a23 */ /* 0x000fe800000108d6 */
[C---:B------:R-:W-:Y:S07]  /*17180*/  HMMA.16816.F32.BF16 R140, R172.reuse, R186, R140 ;  /* 0x000000baac8c723c */ /* 0x040fee000004188c */
[----:B------:R-:W-:Y:S01]  /*17190*/  FFMA.FTZ R186, R52, c[0x0][0x2d0], -R213 ;  /* 0x0000b40034ba7a23 */ /* 0x000fe200000108d5 */
[-C--:B---3--:R-:W-:Y:S04]  /*171a0*/  HMMA.16816.F32.BF16 R32, R172, R180.reuse, R32 ;  /* 0x000000b4ac20723c */ /* 0x088fe80000041820 */
[----:B------:R-:W-:Y:S02]  /*171b0*/  FFMA.FTZ R187, R56, c[0x0][0x2d0], -R212 ;  /* 0x0000b40038bb7a23 */ /* 0x000fe400000108d4 */
[----:B--2---:R-:W-:Y:S02]  /*171c0*/  FFMA.FTZ R56, R165, R224, R221 ;  /* 0x000000e0a5387223 */ /* 0x004fe400000100dd */
[----:B------:R-:W-:Y:S01]  /*171d0*/  MUFU.EX2 R165, R57 ;  /* 0x0000003900a57308 */ /* 0x000fe20000000800 */
[C---:B------:R-:W-:Y:S04]  /*171e0*/  HMMA.16816.F32.BF16 R144, R176.reuse, R180, R144 ;  /* 0x000000b4b090723c */ /* 0x040fe80000041890 */
[----:B------:R-:W-:Y:S02]  /*171f0*/  FADD.FTZ R56, R242, R56 ;  /* 0x00000038f2387221 */ /* 0x000fe40000010000 */
[----:B------:R-:W-:Y:S02]  /*17200*/  FFMA.FTZ R212, R61, c[0x0][0x2d0], -R212 ;  /* 0x0000b4003dd47a23 */ /* 0x000fe400000108d4 */
[-C--:B------:R-:W-:Y:S01]  /*17210*/  HMMA.16816.F32.BF16 R148, R176, R182.reuse, R148 ;  /* 0x000000b6b094723c */ /* 0x080fe20000041894 */
[----:B------:R-:W-:Y:S03]  /*17220*/  MUFU.EX2 R61, R59 ;  /* 0x0000003b003d7308 */ /* 0x000fe60000000800 */
[--C-:B------:R-:W-:Y:S02]  /*17230*/  FFMA.FTZ R181, R54, c[0x0][0x2d0], -R214.reuse ;  /* 0x0000b40036b57a23 */ /* 0x100fe400000108d6 */
[--C-:B------:R-:W-:Y:S02]  /*17240*/  FFMA.FTZ R180, R55, c[0x0][0x2d0], -R214.reuse ;  /* 0x0000b40037b47a23 */ /* 0x100fe400000108d6 */
[C---:B------:R-:W-:Y:S01]  /*17250*/  HMMA.16816.F32.BF16 R152, R172.reuse, R182, R152 ;  /* 0x000000b6ac98723c */ /* 0x040fe20000041898 */
[----:B------:R-:W1:Y:S02]  /*17260*/  LDSM.16.MT88.4 R52, [R231+0x1100] ;  /* 0x00110000e734783b */ /* 0x000e640000004200 */
[----:B------:R-:W-:Y:S01]  /*17270*/  MUFU.EX2 R212, R212 ;  /* 0x000000d400d47308 */ /* 0x000fe20000000800 */
[----:B------:R-:W-:Y:S03]  /*17280*/  FFMA.FTZ R214, R67, c[0x0][0x2d0], -R214 ;  /* 0x0000b40043d67a23 */ /* 0x000fe600000108d6 */
[--C-:B------:R-:W-:Y:S01]  /*17290*/  FFMA.FTZ R183, R64, c[0x0][0x2d0], -R213.reuse ;  /* 0x0000b40040b77a23 */ /* 0x100fe200000108d5 */
[-C--:B------:R-:W-:Y:S04]  /*172a0*/  HMMA.16816.F32.BF16 R156, R172, R36.reuse, R156 ;  /* 0x00000024ac9c723c */ /* 0x080fe8000004189c */
[----:B------:R-:W-:Y:S01]  /*172b0*/  FFMA.FTZ R182, R65, c[0x0][0x2d0], -R213 ;  /* 0x0000b40041b67a23 */ /* 0x000fe200000108d5 */
[----:B------:R-:W-:Y:S01]  /*172c0*/  MUFU.EX2 R214, R214 ;  /* 0x000000d600d67308 */ /* 0x000fe20000000800 */
[----:B------:R-:W-:Y:S02]  /*172d0*/  LDSM.16.MT88.4 R64, [R229+0x3100] ;  /* 0x00310000e540783b */ /* 0x000fe40000004200 */
[C---:B------:R-:W-:Y:S04]  /*172e0*/  HMMA.16816.F32.BF16 R160, R176.reuse, R36, R160 ;  /* 0x00000024b0a0723c */ /* 0x040fe800000418a0 */
[----:B------:R-:W-:Y:S03]  /*172f0*/  FFMA.FTZ R164, R164, R223, R218 ;  /* 0x000000dfa4a47223 */ /* 0x000fe600000100da */
[----:B------:R-:W-:Y:S01]  /*17300*/  MUFU.EX2 R218, R186 ;  /* 0x000000ba00da7308 */ /* 0x000fe20000000800 */
[-C--:B------:R-:W-:Y:S04]  /*17310*/  HMMA.16816.F32.BF16 R24, R176, R38.reuse, R24 ;  /* 0x00000026b018723c */ /* 0x080fe80000041818 */
[----:B------:R-:W-:Y:S03]  /*17320*/  FFMA.FTZ R3, R3, R211, R216 ;  /* 0x000000d303037223 */ /* 0x000fe600000100d8 */
[----:B------:R-:W-:Y:S01]  /*17330*/  MOV R176, R203 ;  /* 0x000000cb00b07202 */ /* 0x000fe20000000f00 */
[----:B------:R-:W-:Y:S01]  /*17340*/  HMMA.16816.F32.BF16 R28, R172, R38, R28 ;  /* 0x00000026ac1c723c */ /* 0x000fe2000004181c */
[----:B------:R-:W2:Y:S01]  /*17350*/  LDL.LU R172, [R1+0x10] ;  /* 0x0000100001ac7983 */ /* 0x000ea20000300800 */
[----:B------:R-:W3:Y:S02]  /*17360*/  MUFU.EX2 R213, R184 ;  /* 0x000000b800d57308 */ /* 0x000ee40000000800 */
[----:B------:R-:W-:Y:S01]  /*17370*/  MOV R177, R202 ;  /* 0x000000ca00b17202 */ /* 0x000fe20000000f00 */
[----:B------:R4:W5:Y:S01]  /*17380*/  LDL.LU R242, [R1+0x7c] ;  /* 0x00007c0001f27983 */ /* 0x0009620000300800 */
[----:B------:R-:W-:Y:S01]  /*17390*/  MOV R178, R201 ;  /* 0x000000c900b27202 */ /* 0x000fe20000000f00 */
[----:B------:R-:W-:Y:S01]  /*173a0*/  FADD.FTZ R3, R243, R3 ;  /* 0x00000003f3037221 */ /* 0x000fe20000010000 */
[----:B------:R-:W-:Y:S04]  /*173b0*/  MOV R179, R200 ;  /* 0x000000c800b37202 */ /* 0x000fe80000000f00 */
[----:B------:R-:W-:Y:S01]  /*173c0*/  F2FP.BF16.PACK_AB R36, R178, R198 ;  /* 0x000000c6b224723e */ /* 0x000fe200000010ff */
[----:B------:R-:W-:Y:S01]  /*173d0*/  MUFU.EX2 R211, R187 ;  /* 0x000000bb00d37308 */ /* 0x000fe20000000800 */
[----:B------:R-:W-:Y:S01]  /*173e0*/  F2FP.BF16.PACK_AB R38, R176, R177 ;  /* 0x000000b1b026723e */ /* 0x000fe200000010ff */
[----:B------:R-:W-:Y:S01]  /*173f0*/  FADD.FTZ R3, R244, R3 ;  /* 0x00000003f4037221 */ /* 0x000fe20000010000 */
[----:B------:R-:W-:Y:S02]  /*17400*/  F2FP.BF16.PACK_AB R37, R251, R179 ;  /* 0x000000b3fb25723e */ /* 0x000fe400000010ff */
[----:B------:R-:W-:Y:S01]  /*17410*/  F2FP.BF16.PACK_AB R39, R252, R250 ;  /* 0x000000fafc27723e */ /* 0x000fe200000010ff */
[----:B------:R-:W-:Y:S01]  /*17420*/  FADD.FTZ R3, R238, R3 ;  /* 0x00000003ee037221 */ /* 0x000fe20000010000 */
[----:B------:R-:W-:Y:S03]  /*17430*/  MOV R175, R222 ;  /* 0x000000de00af7202 */ /* 0x000fe60000000f00 */
[----:B------:R1:W1:Y:S02]  /*17440*/  MUFU.EX2 R222, R185 ;  /* 0x000000b900de7308 */ /* 0x0002640000000800 */
[-C--:B------:R-:W-:Y:S05]  /*17450*/  HMMA.16816.F32.BF16 R4, R36, R40.reuse, R4 ;  /* 0x000000282404723c */ /* 0x080fea0000041804 */
[----:B---3--:R-:W-:Y:S03]  /*17460*/  F2FP.BF16.PACK_AB R203, R214, R213 ;  /* 0x000000d5d6cb723e */ /* 0x008fe600000010ff */
[C---:B------:R-:W-:Y:S01]  /*17470*/  HMMA.16816.F32.BF16 R8, R44.reuse, R40, R8 ;  /* 0x000000282c08723c */ /* 0x040fe20000041808 */
[----:B------:R-:W-:Y:S07]  /*17480*/  MUFU.EX2 R224, R182 ;  /* 0x000000b600e07308 */ /* 0x000fee0000000800 */
[-C--:B------:R-:W-:Y:S03]  /*17490*/  HMMA.16816.F32.BF16 R12, R44, R42.reuse, R12 ;  /* 0x0000002a2c0c723c */ /* 0x080fe6000004180c */
[----:B------:R-:W3:Y:S01]  /*174a0*/  MUFU.EX2 R223, R183 ;  /* 0x000000b700df7308 */ /* 0x000ee20000000800 */
[----:B-1----:R-:W-:Y:S01]  /*174b0*/  LDSM.16.MT88.4 R184, [R228+0x1900] ;  /* 0x00190000e4b8783b */ /* 0x002fe20000004200 */
[----:B------:R-:W-:Y:S03]  /*174c0*/  F2FP.BF16.PACK_AB R200, R222, R218 ;  /* 0x000000dadec8723e */ /* 0x000fe600000010ff */
[C---:B------:R-:W-:Y:S05]  /*174d0*/  HMMA.16816.F32.BF16 R16, R36.reuse, R42, R16 ;  /* 0x0000002a2410723c */ /* 0x040fea0000041810 */
[----:B------:R-:W-:Y:S01]  /*174e0*/  MUFU.EX2 R216, R181 ;  /* 0x000000b500d87308 */ /* 0x000fe20000000800 */
[----:B------:R-:W1:Y:S02]  /*174f0*/  LDSM.16.MT88.4 R40, [R230+0x1100] ;  /* 0x00110000e628783b */ /* 0x000e640000004200 */
[-C--:B------:R-:W-:Y:S07]  /*17500*/  HMMA.16816.F32.BF16 R68, R36, R48.reuse, R68 ;  /* 0x000000302444723c */ /* 0x080fee0000041844 */
[----:B------:R-:W4:Y:S01]  /*17510*/  MUFU.EX2 R221, R180 ;  /* 0x000000b400dd7308 */ /* 0x000f220000000800 */
[C---:B------:R-:W-:Y:S04]  /*17520*/  HMMA.16816.F32.BF16 R72, R44.reuse, R48, R72 ;  /* 0x000000302c48723c */ /* 0x040fe80000041848 */
[----:B---3--:R-:W-:Y:S04]  /*17530*/  F2FP.BF16.PACK_AB R202, R224, R223 ;  /* 0x000000dfe0ca723e */ /* 0x008fe800000010ff */
[-C--:B------:R-:W-:Y:S08]  /*17540*/  HMMA.16816.F32.BF16 R76, R44, R50.reuse, R76 ;  /* 0x000000322c4c723c */ /* 0x080ff0000004184c */
[C---:B------:R-:W-:Y:S01]  /*17550*/  HMMA.16816.F32.BF16 R80, R36.reuse, R50, R80 ;  /* 0x000000322450723c */ /* 0x040fe20000041850 */
[----:B------:R-:W3:Y:S03]  /*17560*/  LDSM.16.MT88.4 R48, [R228+0x3100] ;  /* 0x00310000e430783b */ /* 0x000ee60000004200 */
[----:B----4-:R-:W-:Y:S04]  /*17570*/  F2FP.BF16.PACK_AB R201, R221, R216 ;  /* 0x000000d8ddc9723e */ /* 0x010fe800000010ff */
        /* <DEDUP_REMOVED lines=15> */
[-C--:B------:R-:W-:Y:S08]  /*17670*/  HMMA.16816.F32.BF16 R132, R36, R64.reuse, R132 ;  /* 0x000000402484723c */ /* 0x080ff00000041884 */
[C---:B------:R-:W-:Y:S01]  /*17680*/  HMMA.16816.F32.BF16 R136, R44.reuse, R64, R136 ;  /* 0x000000402c88723c */ /* 0x040fe20000041888 */
[----:B------:R-:W1:Y:S07]  /*17690*/  MUFU.EX2 R65, R60 ;  /* 0x0000003c00417308 */ /* 0x000e6e0000000800 */
[-C--:B------:R-:W-:Y:S03]  /*176a0*/  HMMA.16816.F32.BF16 R20, R44, R66.reuse, R20 ;  /* 0x000000422c14723c */ /* 0x080fe60000041814 */
[----:B------:R-:W1:Y:S05]  /*176b0*/  MUFU.EX2 R60, R58 ;  /* 0x0000003a003c7308 */ /* 0x000e6a0000000800 */
[C---:B------:R-:W-:Y:S07]  /*176c0*/  HMMA.16816.F32.BF16 R140, R36.reuse, R66, R140 ;  /* 0x00000042248c723c */ /* 0x040fee000004188c */
[----:B------:R-:W-:Y:S01]  /*176d0*/  MOV R67, R176 ;  /* 0x000000b000437202 */ /* 0x000fe20000000f00 */
[-C--:B----4-:R-:W-:Y:S04]  /*176e0*/  HMMA.16816.F32.BF16 R32, R36, R52.reuse, R32 ;  /* 0x000000342420723c */ /* 0x090fe80000041820 */
[----:B------:R-:W-:Y:S04]  /*176f0*/  MOV R66, R177 ;  /* 0x000000b100427202 */ /* 0x000fe80000000f00 */
        /* <DEDUP_REMOVED lines=8> */
[----:B------:R1:W5:Y:S03]  /*17780*/  LDL.LU R236, [R1+0x78] ;  /* 0x0000780001ec7983 */ /* 0x0003660000300800 */
[----:B------:R-:W-:Y:S01]  /*17790*/  FADD.FTZ R41, R171, R56 ;  /* 0x00000038ab297221 */ /* 0x000fe20000010000 */
[----:B------:R1:W5:Y:S01]  /*177a0*/  LDL.LU R243, [R1+0x74] ;  /* 0x0000740001f37983 */ /* 0x0003620000300800 */
[----:B------:R-:W-:Y:S01]  /*177b0*/  FADD.FTZ R40, R234, R40 ;  /* 0x00000028ea287221 */ /* 0x000fe20000010000 */
[----:B------:R-:W-:Y:S01]  /*177c0*/  MOV R164, R179 ;  /* 0x000000b300a47202 */ /* 0x000fe20000000f00 */
[----:B------:R-:W-:Y:S01]  /*177d0*/  HMMA.16816.F32.BF16 R28, R36, R42, R28 ;  /* 0x0000002a241c723c */ /* 0x000fe2000004181c */
[----:B------:R1:W5:Y:S03]  /*177e0*/  LDL.LU R171, [R1+0x70] ;  /* 0x0000700001ab7983 */ /* 0x0003660000300800 */
[----:B------:R-:W-:Y:S01]  /*177f0*/  FADD.FTZ R41, R245, R41 ;  /* 0x00000029f5297221 */ /* 0x000fe20000010000 */
[----:B------:R1:W5:Y:S01]  /*17800*/  LDL.LU R234, [R1+0x6c] ;  /* 0x00006c0001ea7983 */ /* 0x0003620000300800 */
[----:B------:R-:W-:Y:S02]  /*17810*/  FADD.FTZ R64, R246, R40 ;  /* 0x00000028f6407221 */ /* 0x000fe40000010000 */
[----:B------:R-:W-:Y:S01]  /*17820*/  FADD.FTZ R63, R175, R41 ;  /* 0x00000029af3f7221 */ /* 0x000fe20000010000 */
[----:B------:R1:W5:Y:S04]  /*17830*/  LDL.LU R244, [R1+0x68] ;  /* 0x0000680001f47983 */ /* 0x0003680000300800 */
[----:B------:R1:W5:Y:S04]  /*17840*/  LDL.LU R245, [R1+0x64] ;  /* 0x0000640001f57983 */ /* 0x0003680000300800 */
[----:B------:R1:W5:Y:S04]  /*17850*/  LDL.LU R246, [R1+0x60] ;  /* 0x0000600001f67983 */ /* 0x0003680000300800 */
[----:B------:R1:W5:Y:S04]  /*17860*/  LDL.LU R238, [R1+0x5c] ;  /* 0x00005c0001ee7983 */ /* 0x0003680000300800 */
[----:B------:R-:W1:Y:S01]  /*17870*/  LDSM.16.MT88.4 R44, [R230+0x1900] ;  /* 0x00190000e62c783b */ /* 0x000e620000004200 */
[----:B--2---:R-:W-:Y:S01]  /*17880*/  FFMA.FTZ R0, R0, R172, R215 ;  /* 0x000000ac00007223 */ /* 0x004fe200000100d7 */
[----:B------:R-:W-:Y:S02]  /*17890*/  MOV R215, R178 ;  /* 0x000000b200d77202 */ /* 0x000fe40000000f00 */
[-C--:B------:R-:W-:Y:S04]  /*178a0*/  HMMA.16816.F32.BF16 R176, R200, R184.reuse, R4 ;  /* 0x000000b8c8b0723c */ /* 0x080fe80000041804 */
[----:B------:R-:W2:Y:S01]  /*178b0*/  LDSM.16.MT88.4 R36, [R228+0x3900] ;  /* 0x00390000e424783b */ /* 0x000ea20000004200 */
[----:B------:R-:W-:Y:S01]  /*178c0*/  FADD.FTZ R0, R217, R0 ;  /* 0x00000000d9007221 */ /* 0x000fe20000010000 */
[----:B------:R-:W-:Y:S02]  /*178d0*/  MOV R217, R198 ;  /* 0x000000c600d97202 */ /* 0x000fe40000000f00 */
[----:B------:R-:W-:Y:S01]  /*178e0*/  MOV R7, R199 ;  /* 0x000000c700077202 */ /* 0x000fe20000000f00 */
[----:B------:R-:W-:Y:S03]  /*178f0*/  FADD.FTZ R0, R219, R0 ;  /* 0x00000000db007221 */ /* 0x000fe60000010000 */
[----:B------:R-:W1:Y:S01]  /*17900*/  LDSM.16.MT88.4 R40, [R229+0x3900] ;  /* 0x00390000e528783b */ /* 0x000e620000004200 */
[----:B------:R-:W-:Y:S01]  /*17910*/  F2FP.BF16.PACK_AB R198, R212, R65 ;  /* 0x00000041d4c6723e */ /* 0x000fe200000010ff */
[----:B------:R-:W-:Y:S01]  /*17920*/  FADD.FTZ R0, R220, R0 ;  /* 0x00000000dc007221 */ /* 0x000fe20000010000 */
[----:B------:R-:W-:Y:S02]  /*17930*/  F2FP.BF16.PACK_AB R199, R169, R62 ;  /* 0x0000003ea9c7723e */ /* 0x000fe400000010ff */
[----:B------:R-:W-:Y:S01]  /*17940*/  MOV R219, R197 ;  /* 0x000000c500db7202 */ /* 0x000fe20000000f00 */
[----:B------:R-:W-:Y:S01]  /*17950*/  FADD.FTZ R0, R210, R0 ;  /* 0x00000000d2007221 */ /* 0x000fe20000010000 */
[----:B------:R-:W-:Y:S01]  /*17960*/  F2FP.BF16.PACK_AB R197, R61, R60 ;  /* 0x0000003c3dc5723e */ /* 0x000fe200000010ff */
[----:B------:R-:W1:Y:S01]  /*17970*/  LDSM.16.MT88.4 R56, [R231+0x3900] ;  /* 0x00390000e738783b */ /* 0x000e620000004200 */
[----:B------:R-:W-:Y:S02]  /*17980*/  MOV R220, R196 ;  /* 0x000000c400dc7202 */ /* 0x000fe40000000f00 */
[----:B------:R-:W-:Y:S07]  /*17990*/  F2FP.BF16.PACK_AB R196, R165, R211 ;  /* 0x000000d3a5c4723e */ /* 0x000fee00000010ff */
[C---:B------:R-:W-:Y:S07]  /*179a0*/  HMMA.16816.F32.BF16 R172, R196.reuse, R184, R8 ;  /* 0x000000b8c4ac723c */ /* 0x040fee0000041808 */
[----:B------:R-:W-:Y:S01]  /*179b0*/  MOV R10, R191 ;  /* 0x000000bf000a7202 */ /* 0x000fe20000000f00 */
[-C--:B------:R-:W-:Y:S04]  /*179c0*/  HMMA.16816.F32.BF16 R180, R196, R186.reuse, R12 ;  /* 0x000000bac4b4723c */ /* 0x080fe8000004180c */
[----:B------:R-:W-:Y:S02]  /*179d0*/  MOV R9, R190 ;  /* 0x000000be00097202 */ /* 0x000fe40000000f00 */
[----:B------:R-:W-:Y:S02]  /*179e0*/  MOV R11, R189 ;  /* 0x000000bd000b7202 */ /* 0x000fe40000000f00 */
[C---:B------:R-:W-:Y:S04]  /*179f0*/  HMMA.16816.F32.BF16 R184, R200.reuse, R186, R16 ;  /* 0x000000bac8b8723c */ /* 0x040fe80000041810 */
[----:B------:R-:W-:Y:S02]  /*17a00*/  MOV R15, R7 ;  /* 0x00000007000f7202 */ /* 0x000fe40000000f00 */
[----:B------:R-:W1:Y:S01]  /*17a10*/  LDSM.16.MT88.4 R4, [R230+0x3900] ;  /* 0x00390000e604783b */ /* 0x000e620000004200 */
[----:B------:R-:W-:Y:S01]  /*17a20*/  MOV R19, R188 ;  /* 0x000000bc00137202 */ /* 0x000fe20000000f00 */
[-C--:B---3--:R-:W-:Y:S04]  /*17a30*/  HMMA.16816.F32.BF16 R68, R200, R48.reuse, R68 ;  /* 0x00000030c844723c */ /* 0x088fe80000041844 */
[----:B------:R-:W-:Y:S02]  /*17a40*/  MOV R14, R195 ;  /* 0x000000c3000e7202 */ /* 0x000fe40000000f00 */
[----:B------:R-:W-:Y:S02]  /*17a50*/  MOV R13, R194 ;  /* 0x000000c2000d7202 */ /* 0x000fe40000000f00 */
        /* <DEDUP_REMOVED lines=59> */
[----:B------:R-:W-:Y:S01]  /*17e10*/  FADD.FTZ R0, R170, R5 ;  /* 0x00000005aa007221 */ /* 0x000fe20000010000 */
[----:B------:R-:W-:Y:S01]  /*17e20*/  MOV R170, R2 ;  /* 0x0000000200aa7202 */ /* 0x000fe20000000f00 */
        /* <DEDUP_REMOVED lines=20> */
[----:B-1----:R-:W-:Y:S02]  /*17f70*/  MOV R3, R167 ;  /* 0x000000a700037202 */ /* 0x002fe40000000f00 */
[----:B--2---:R-:W-:Y:S01]  /*17f80*/  MOV R0, R168 ;  /* 0x000000a800007202 */ /* 0x004fe20000000f00 */
[----:B------:R-:W-:-:S05]  /*17f90*/  @P0 BRA `(.L_x_2773) ;  /* 0xffffc50000000947 */ /* 0x000fca000383ffff */
.L_x_2772:
[----:B----4-:R-:W2:Y:S04]  /*17fa0*/  LDL.LU R6, [R1+0xc] ;  /* 0x00000c0001067983 */ /* 0x010ea80000300800 */
        /* <DEDUP_REMOVED lines=180> */
[----:B-----5:R-:W-:-:S02]  /*18af0*/  @P3 FFMA.FTZ R61, R10, R168, R11 ;  /* 0x000000a80a3d3223 */ /* 0x020fc4000001000b */
[----:B------:R-:W-:Y:S02]  /*18b00*/  @P2 FFMA.FTZ R62, R5, R167, R9 ;  /* 0x000000a7053e2223 */ /* 0x000fe40000010009 */
[----:B------:R-:W-:Y:S02]  /*18b10*/  @P1 FFMA.FTZ R63, R3, R166, R7 ;  /* 0x000000a6033f1223 */ /* 0x000fe40000010007 */
[----:B------:R-:W-:Y:S02]  /*18b20*/  @P0 FFMA.FTZ R64, R0, R2, R4 ;  /* 0x0000000200400223 */ /* 0x000fe40000010004 */
.L_x_2718:
        /* <DEDUP_REMOVED lines=187> */
.L_x_2775:
        /* <DEDUP_REMOVED lines=147> */
.L_x_2777:
[----:B--234-:R-:W-:Y:S05]  /*1a010*/  BSYNC B0 ;  /* 0x0000000000007941 */ /* 0x01cfea0003800000 */
.L_x_2776:
        /* <DEDUP_REMOVED lines=16> */
.L_x_2779:
[----:B------:R-:W-:Y:S05]  /*1a120*/  BSYNC B0 ;  /* 0x0000000000007941 */ /* 0x000fea0003800000 */
.L_x_2778:
        /* <DEDUP_REMOVED lines=16> */
.L_x_2781:
[----:B------:R-:W-:Y:S05]  /*1a230*/  BSYNC B0 ;  /* 0x0000000000007941 */ /* 0x000fea0003800000 */
.L_x_2780:
        /* <DEDUP_REMOVED lines=16> */
.L_x_2783:
[----:B------:R-:W-:Y:S05]  /*1a340*/  BSYNC B0 ;  /* 0x0000000000007941 */ /* 0x000fea0003800000 */
.L_x_2782:
        /* <DEDUP_REMOVED lines=16> */
.L_x_2785:
[----:B------:R-:W-:Y:S05]  /*1a450*/  BSYNC B0 ;  /* 0x0000000000007941 */ /* 0x000fea0003800000 */
.L_x_2784:
        /* <DEDUP_REMOVED lines=16> */
.L_x_2787:
[----:B------:R-:W-:Y:S05]  /*1a560*/  BSYNC B0 ;  /* 0x0000000000007941 */ /* 0x000fea0003800000 */
.L_x_2786:
        /* <DEDUP_REMOVED lines=16> */
.L_x_2789:
[----:B------:R-:W-:Y:S05]  /*1a670*/  BSYNC B0 ;  /* 0x0000000000007941 */ /* 0x000fea0003800000 */
.L_x_2788:
        /* <DEDUP_REMOVED lines=17> */
.L_x_2774:
        /* <DEDUP_REMOVED lines=19> */
.L_x_2790:
        /* <DEDUP_REMOVED lines=40> */
.L_x_2792:
[----:B------:R-:W-:Y:S05]  /*1ab40*/  BSYNC B0 ;  /* 0x0000000000007941 */ /* 0x000fea0003800000 */
.L_x_2791:
        /* <DEDUP_REMOVED lines=57> */
.L_x_2794:
[----:B------:R-:W-:Y:S05]  /*1aee0*/  BSYNC B0 ;  /* 0x0000000000007941 */ /* 0x000fea0003800000 */
.L_x_2793:
        /* <DEDUP_REMOVED lines=15> */
.L_x_2796:
[----:B------:R-:W-:Y:S05]  /*1afe0*/  BSYNC B0 ;  /* 0x0000000000007941 */ /* 0x000fea0003800000 */
.L_x_2795:
        /* <DEDUP_REMOVED lines=15> */
.L_x_2798:
[----:B------:R-:W-:Y:S05]  /*1b0e0*/  BSYNC B0 ;  /* 0x0000000000007941 */ /* 0x000fea0003800000 */
.L_x_2797:
        /* <DEDUP_REMOVED lines=15> */
.L_x_2800:
[----:B------:R-:W-:Y:S05]  /*1b1e0*/  BSYNC B0 ;  /* 0x0000000000007941 */ /* 0x000fea0003800000 */
.L_x_2799:
        /* <DEDUP_REMOVED lines=15> */
.L_x_2802:
[----:B------:R-:W-:Y:S05]  /*1b2e0*/  BSYNC B0 ;  /* 0x0000000000007941 */ /* 0x000fea0003800000 */
.L_x_2801:
        /* <DEDUP_REMOVED lines=15> */
.L_x_2804:
[----:B------:R-:W-:Y:S05]  /*1b3e0*/  BSYNC B0 ;  /* 0x0000000000007941 */ /* 0x000fea0003800000 */
.L_x_2803:
        /* <DEDUP_REMOVED lines=15> */
.L_x_2806:
[----:B------:R-:W-:Y:S05]  /*1b4e0*/  BSYNC B0 ;  /* 0x0000000000007941 */ /* 0x000fea0003800000 */
.L_x_2805:
        /* <DEDUP_REMOVED lines=16> */
.L_x_2807:
        /* <DEDUP_REMOVED lines=9> */
.L_x_3799:


//--------------------- .text._ZN7cutlass13device_kernelIN5flash19enable_sm80_to_sm89INS1_16FlashAttnFwdSm80INS1_25CollectiveMainloopFwdSm80ILi4ELi1ELb0EN4cute5tupleIJNS5_1CILi128EEENS7_ILi48EEES8_EEELi128ENS_10bfloat16_tEfNS_4arch4Sm80ELb0ELb1ELb0ELb0ELb0ELb0ELb1ELb0EEENS1_21CollectiveEpilogueFwdINS6_IJS8_S8_S9_EEENS6_IJNS7_ILi1EEESH_SH_EEESB_SD_Li128ELb0ELb1ELb0ELb0EEENS1_19SingleTileSchedulerILb0ELb0ELb1ELi128EEEEEEEEEvNT_6ParamsE --------------------------
	.section	.text._ZN7cutlass13device_kernelIN5flash19enable_sm80_to_sm89INS1_16FlashAttnFwdSm80INS1_25CollectiveMainloopFwdSm80ILi4ELi1ELb0EN4cute5tupleIJNS5_1CILi128EEENS7_ILi48EEES8_EEELi128ENS_10bfloat16_tEfNS_4arch4Sm80ELb0ELb1ELb0ELb0ELb0ELb0ELb1ELb0EEENS1_21CollectiveEpilogueFwdINS6_IJS8_S8_S9_EEENS6_IJNS7_ILi1EEESH_SH_EEESB_SD_Li128ELb0ELb1ELb0ELb0EEENS1_19SingleTileSchedulerILb0ELb0ELb1ELi128EEEEEEEEEvNT_6ParamsE,"ax",@progbits
	.sectioninfo	@"SHI_REGISTERS=255"
	.align	128
.text._ZN7cutlass13device_kernelIN5flash19enable_sm80_to_sm89INS1_16FlashAttnFwdSm80INS1_25CollectiveMainloopFwdSm80ILi4ELi1ELb0EN4cute5tupleIJNS5_1CILi128EEENS7_ILi48EEES8_EEELi128ENS_10bfloat16_tEfNS_4arch4Sm80ELb0ELb1ELb0ELb0ELb0ELb0ELb1ELb0EEENS1_21CollectiveEpilogueFwdINS6_IJS8_S8_S9_EEENS6_IJNS7_ILi1EEESH_SH_EEESB_SD_Li128ELb0ELb1ELb0ELb0EEENS1_19SingleTileSchedulerILb0ELb0ELb1ELi128EEEEEEEEEvNT_6ParamsE:
        .type           _ZN7cutlass13device_kernelIN5flash19enable_sm80_to_sm89INS1_16FlashAttnFwdSm80INS1_25CollectiveMainloopFwdSm80ILi4ELi1ELb0EN4cute5tupleIJNS5_1CILi128EEENS7_ILi48EEES8_EEELi128ENS_10bfloat16_tEfNS_4arch4Sm80ELb0ELb1ELb0ELb0ELb0ELb0ELb1ELb0EEENS1_21CollectiveEpilogueFwdINS6_IJS8_S8_S9_EEENS6_IJNS7_ILi1EEESH_SH_EEESB_SD_Li128ELb0ELb1ELb0ELb0EEENS1_19SingleTileSchedulerILb0ELb0ELb1ELi128EEEEEEEEEvNT_6ParamsE,@function
        .size           _ZN7cutlass13device_kernelIN5flash19enable_sm80_to_sm89INS1_16FlashAttnFwdSm80INS1_25CollectiveMainloopFwdSm80ILi4ELi1ELb0EN4cute5tupleIJNS5_1CILi128EEENS7_ILi48EEES8_EEELi128ENS_10bfloat16_tEfNS_4arch4Sm80ELb0ELb1ELb0ELb0ELb0ELb0ELb1ELb0EEENS1_21CollectiveEpilogueFwdINS6_IJS8_S8_S9_EEENS6_IJNS7_ILi1EEESH_SH_EEESB_SD_Li128ELb0ELb1ELb0ELb0EEENS1_19SingleTileSchedulerILb0ELb0ELb1ELi128EEEEEEEEEvNT_6ParamsE,(.L_x_3800 - _ZN7cutlass13device_kernelIN5flash19enable_sm80_to_sm89INS1_16FlashAttnFwdSm80INS1_25CollectiveMainloopFwdSm80ILi4ELi1ELb0EN4cute5tupleIJNS5_1CILi128EEENS7_ILi48EEES8_EEELi128ENS_10bfloat16_tEfNS_4arch4Sm80ELb0ELb1ELb0ELb0ELb0ELb0ELb1ELb0EEENS1_21CollectiveEpilogueFwdINS6_IJS8_S8_S9_EEENS6_IJNS7_ILi1EEESH_SH_EEESB_SD_Li128ELb0ELb1ELb0ELb0EEENS1_19SingleTileSchedulerILb0ELb0ELb1ELi128EEEEEEEEEvNT_6ParamsE)
        .other          _ZN7cutlass13device_kernelIN5flash19enable_sm80_to_sm89INS1_16FlashAttnFwdSm80INS1_25CollectiveMainloopFwdSm80ILi4ELi1ELb0EN4cute5tupleIJNS5_1CILi128EEENS7_ILi48EEES8_EEELi128ENS_10bfloat16_tEfNS_4arch4Sm80ELb0ELb1ELb0ELb0ELb0ELb0ELb1ELb0EEENS1_21CollectiveEpilogueFwdINS6_IJS8_S8_S9_EEENS6_IJNS7_ILi1EEESH_SH_EEESB_SD_Li128ELb0ELb1ELb0ELb0EEENS1_19SingleTileSchedulerILb0ELb0ELb1ELi128EEEEEEEEEvNT_6ParamsE,@"STO_CUDA_ENTRY STV_DEFAULT"
_ZN7cutlass13device_kernelIN5flash19enable_sm80_to_sm89INS1_16FlashAttnFwdSm80INS1_25CollectiveMainloopFwdSm80ILi4ELi1ELb0EN4cute5tupleIJNS5_1CILi128EEENS7_ILi48EEES8_EEELi128ENS_10bfloat16_tEfNS_4arch4Sm80ELb0ELb1ELb0ELb0ELb0ELb0ELb1ELb0EEENS1_21CollectiveEpilogueFwdINS6_IJS8_S8_S9_EEENS6_IJNS7_ILi1EEESH_SH_EEESB_SD_Li128ELb0ELb1ELb0ELb0EEENS1_19SingleTileSchedulerILb0ELb0ELb1ELi128EEEEEEEEEvNT_6ParamsE:
        /* <DEDUP_REMOVED lines=37> */
.L_x_2809:
[----:B------:R-:W-:Y:S02]  /*0250*/  ULDC UR4, c[0x0][0x32c] ;  /* 0x0000cb0000047ab9 */ /* 0x000fe40000000800 */
[----:B------:R-:W-:-:S03]  /*0260*/  UISETP.NE.AND UP0, UPT, UR8, UR4, UPT ;  /* 0x000000040800728c */ /* 0x000fc6000bf05270 */
[----:B------:R-:W-:Y:S02]  /*0270*/  ULDC.64 UR4, c[0x0][0x330] ;  /* 0x0000cc0000047ab9 */ /* 0x000fe40000000a00 */
[----:B------:R-:W-:-:S06]  /*0280*/  UIMAD.WIDE.U32 UR8, UR7, UR4, URZ ;  /* 0x00000004070872a5 */ /* 0x000fcc000f8e003f */
[----:B------:R-:W-:Y:S02]  /*0290*/  @UP0 USHF.R.U32.HI UR7, URZ, UR5, UR9 ;  /* 0x000000053f070299 */ /* 0x000fe40008011609 */
.L_x_2810:
[----:B------:R-:W-:Y:S02]  /*02a0*/  ULDC UR4, c[0x0][0x32c] ;  /* 0x0000cb0000047ab9 */ /* 0x000fe40000000800 */
[----:B------:R-:W-:-:S06]  /*02b0*/  UIMAD UR4, UR7, UR4, UR4 ;  /* 0x00000004070472a4 */ /* 0x000fcc000f8e0204 */
[----:B------:R-:W-:-:S03]  /*02c0*/  IMNMX R0, R0, UR4, PT ;  /* 0x0000000400007c17 */ /* 0x000fc6000b800200 */
.L_x_2808:
        /* <DEDUP_REMOVED lines=34> */
.L_x_2812:
[----:B------:R-:W-:Y:S02]  /*04f0*/  ULDC UR4, c[0x0][0x32c] ;  /* 0x0000cb0000047ab9 */ /* 0x000fe40000000800 */
[----:B------:R-:W-:-:S03]  /*0500*/  UISETP.NE.AND UP0, UPT, UR4, 0x1, UPT ;  /* 0x000000010400788c */ /* 0x000fc6000bf05270 */
[----:B------:R-:W-:Y:S02]  /*0510*/  ULDC.64 UR4, c[0x0][0x330] ;  /* 0x0000cc0000047ab9 */ /* 0x000fe40000000a00 */
[----:B------:R-:W-:-:S06]  /*0520*/  UIMAD.WIDE.U32 UR10, UR8, UR4, URZ ;  /* 0x00000004080a72a5 */ /* 0x000fcc000f8e003f */
[----:B------:R-:W-:Y:S02]  /*0530*/  @UP0 USHF.R.U32.HI UR8, URZ, UR5, UR11 ;  /* 0x000000053f080299 */ /* 0x000fe4000801160b */
.L_x_2813:
[----:B------:R-:W-:Y:S02]  /*0540*/  ULDC UR4, c[0x0][0x32c] ;  /* 0x0000cb0000047ab9 */ /* 0x000fe40000000800 */
[----:B------:R-:W-:-:S04]  /*0550*/  UIMAD UR4, UR8, UR4, URZ ;  /* 0x00000004080472a4 */ /* 0x000fc8000f8e023f */
[----:B------:R-:W-:-:S04]  /*0560*/  UISETP.LT.AND UP0, UPT, UR7, UR4, UPT ;  /* 0x000000040700728c */ /* 0x000fc8000bf01270 */
[----:B------:R-:W-:-:S04]  /*0570*/  USEL UR7, UR7, UR4, !UP0 ;  /* 0x0000000407077287 */ /* 0x000fc8000c000000 */
.L_x_2811:
        /* <DEDUP_REMOVED lines=145> */
[----:B------:R-:W-:Y:S01]  /*0e90*/  LEA R17, P0, R2, c[0x0][0x160], 0x1 ;  /* 0x0000580002117a11 */ /* 0x000fe200078008ff */
        /* <DEDUP_REMOVED lines=215> */
[C---:B------:R-:W-:Y:S01]  /*1c10*/  IMAD R0, R40.reuse, c[0x0][0x214], R6 ;  /* 0x0000850028007a24 */ /* 0x040fe200078e0206 */
        /* <DEDUP_REMOVED lines=23> */
[----:B------:R-:W-:Y:S01]  /*1d90*/  LDSM.16.M88.4 R52, [R235] ;  /* 0x00000000eb34783b */ /* 0x000fe20000000200 */
[----:B------:R-:W-:-:S02]  /*1da0*/  IMAD.MOV.U32 R76, RZ, RZ, R78 ;  /* 0x000000ffff4c7224 */ /* 0x000fc400078e004e */
[----:B------:R-:W-:Y:S01]  /*1db0*/  IMAD R0, R0, 0x30, RZ ;  /* 0x0000003000007824 */ /* 0x000fe200078e02ff */
[----:B------:R-:W-:Y:S01]  /*1dc0*/  LDSM.16.M88.4 R44, [R235+0x800] ;  /* 0x00080000eb2c783b */ /* 0x000fe20000000200 */
        /* <DEDUP_REMOVED lines=47> */
[----:B------:R-:W-:-:S02]  /*20c0*/  IMAD.IADD R229, R0, 0x1, R235 ;  /* 0x0000000100e57824 */ /* 0x000fc400078e02eb */
        /* <DEDUP_REMOVED lines=36> */
[C---:B------:R-:W-:Y:S08]  /*2310*/  HMMA.16816.F32.BF16 R108, R12.reuse, R24, R68 ;  /* 0x000000180c6c723c */ /* 0x040ff00000041844 */
[C---:B------:R-:W-:Y:S01]  /*2320*/  HMMA.16816.F32.BF16 R116, R12.reuse, R26, R44 ;  /* 0x0000001a0c74723c */ /* 0x040fe2000004182c */
[----:B------:R-:W2:Y:S07]  /*2330*/  LDSM.16.M88.4 R24, [R224+0x7080] ;  /* 0x00708000e018783b */ /* 0x000eae0000000200 */
[----:B------:R-:W-:Y:S01]  /*2340*/  HMMA.16816.F32.BF16 R56, R12, R38, R48 ;  /* 0x000000260c38723c */ /* 0x000fe20000041830 */
[----:B------:R-:W5:Y:S04]  /*2350*/  LDSM.16.M88.4 R12, [R224+0x7880] ;  /* 0x00788000e00c783b */ /* 0x000f680000000200 */
[----:B------:R-:W-:Y:S03]  /*2360*/  LDSM.16.M88.4 R48, [R235+0x2000] ;  /* 0x00200000eb30783b */ /* 0x000fe60000000200 */
[C---:B---3--:R-:W-:Y:S08]  /*2370*/  HMMA.16816.F32.BF16 R44, R4.reuse, R40, R92 ;  /* 0x00000028042c723c */ /* 0x048ff0000004185c */
[C---:B------:R-:W-:Y:S08]  /*2380*/  HMMA.16816.F32.BF16 R36, R4.reuse, R42, R84 ;  /* 0x0000002a0424723c */ /* 0x040ff00000041854 */
[C---:B------:R-:W-:Y:S08]  /*2390*/  HMMA.16816.F32.BF16 R68, R4.reuse, R64, R96 ;  /* 0x000000400444723c */ /* 0x040ff00000041860 */
[C---:B------:R-:W-:Y:S08]  /*23a0*/  HMMA.16816.F32.BF16 R104, R4.reuse, R60, R88 ;  /* 0x0000003c0468723c */ /* 0x040ff00000041858 */
[C---:B------:R-:W-:Y:S01]  /*23b0*/  HMMA.16816.F32.BF16 R100, R4.reuse, R62, R8 ;  /* 0x0000003e0464723c */ /* 0x040fe20000041808 */
[----:B------:R-:W3:Y:S07]  /*23c0*/  LDSM.16.M88.4 R8, [R231+0xc080] ;  /* 0x00c08000e708783b */ /* 0x000eee0000000200 */
        /* <DEDUP_REMOVED lines=14> */
[C---:B-----5:R-:W-:Y:S08]  /*24b0*/  HMMA.16816.F32.BF16 R36, R16.reuse, R12, R104 ;  /* 0x0000000c1024723c */ /* 0x060ff00000041868 */
[C---:B------:R-:W-:Y:S08]  /*24c0*/  HMMA.16816.F32.BF16 R40, R16.reuse, R26, R76 ;  /* 0x0000001a1028723c */ /* 0x040ff0000004184c */
[----:B------:R-:W-:Y:S01]  /*24d0*/  HMMA.16816.F32.BF16 R64, R16, R14, R100 ;  /* 0x0000000e1040723c */ /* 0x000fe20000041864 */
[----:B------:R-:W-:Y:S07]  /*24e0*/  LDSM.16.M88.4 R16, [R232+0xe080] ;  /* 0x00e08000e810783b */ /* 0x000fee0000000200 */
[C---:B---3--:R-:W-:Y:S08]  /*24f0*/  HMMA.16816.F32.BF16 R76, R8.reuse, R28, R96 ;  /* 0x0000001c084c723c */ /* 0x048ff00000041860 */
[C---:B------:R-:W-:Y:S08]  /*2500*/  HMMA.16816.F32.BF16 R68, R8.reuse, R30, R88 ;  /* 0x0000001e0844723c */ /* 0x040ff00000041858 */
        /* <DEDUP_REMOVED lines=8> */
[C---:B----4-:R-:W-:Y:S01]  /*2590*/  HMMA.16816.F32.BF16 R104, R4.reuse, R72, R36 ;  /* 0x000000480468723c */ /* 0x050fe20000041824 */
[----:B------:R-:W2:Y:S07]  /*25a0*/  LDSM.16.M88.4 R36, [R230+0x7880] ;  /* 0x00788000e624783b */ /* 0x000eae0000000200 */
[C---:B------:R-:W-:Y:S01]  /*25b0*/  HMMA.16816.F32.BF16 R108, R4.reuse, R50, R40 ;  /* 0x00000032046c723c */ /* 0x040fe20000041828 */
[----:B------:R-:W3:Y:S07]  /*25c0*/  LDSM.16.M88.4 R40, [R230+0x7080] ;  /* 0x00708000e628783b */ /* 0x000eee0000000200 */
[C---:B------:R-:W-:Y:S08]  /*25d0*/  HMMA.16816.F32.BF16 R116, R4.reuse, R52, R80 ;  /* 0x000000340474723c */ /* 0x040ff00000041850 */
[C---:B------:R-:W-:Y:S08]  /*25e0*/  HMMA.16816.F32.BF16 R80, R4.reuse, R54, R56 ;  /* 0x000000360450723c */ /* 0x040ff00000041838 */
[----:B------:R-:W-:Y:S01]  /*25f0*/  HMMA.16816.F32.BF16 R56, R4, R74, R64 ;  /* 0x0000004a0438723c */ /* 0x000fe20000041840 */
[----:B------:R-:W-:Y:S07]  /*2600*/  LDSM.16.M88.4 R4, [R236+0xe080] ;  /* 0x00e08000ec04783b */ /* 0x000fee0000000200 */
        /* <DEDUP_REMOVED lines=11> */
[C---:B------:R-:W-:Y:S08]  /*26c0*/  HMMA.16816.F32.BF16 R80, R16.reuse, R46, R80 ;  /* 0x0000002e1050723c */ /* 0x040ff00000041850 */
[----:B--2---:R-:W-:Y:S08]  /*26d0*/  HMMA.16816.F32.BF16 R56, R16, R38, R56 ;  /* 0x000000261038723c */ /* 0x004ff00000041838 */
[C---:B------:R-:W-:Y:S08]  /*26e0*/  HMMA.16816.F32.BF16 R52, R12.reuse, R44, R100 ;  /* 0x0000002c0c34723c */ /* 0x040ff00000041864 */
[----:B------:R-:W-:Y:S08]  /*26f0*/  HMMA.16816.F32.BF16 R48, R12, R46, R96 ;  /* 0x0000002e0c30723c */ /* 0x000ff00000041860 */
[C---:B---3--:R-:W-:Y:S08]  /*2700*/  HMMA.16816.F32.BF16 R76, R16.reuse, R40, R112 ;  /* 0x00000028104c723c */ /* 0x048ff00000041870 */
[C---:B------:R-:W-:Y:S08]  /*2710*/  HMMA.16816.F32.BF16 R72, R16.reuse, R42, R108 ;  /* 0x0000002a1048723c */ /* 0x040ff0000004186c */
[----:B------:R-:W-:Y:S08]  /*2720*/  HMMA.16816.F32.BF16 R68, R16, R36, R104 ;  /* 0x000000241044723c */ /* 0x000ff00000041868 */
[C---:B------:R-:W-:Y:S08]  /*2730*/  HMMA.16816.F32.BF16 R44, R12.reuse, R40, R92 ;  /* 0x000000280c2c723c */ /* 0x040ff0000004185c */
[C---:B------:R-:W-:Y:S08]  /*2740*/  HMMA.16816.F32.BF16 R40, R12.reuse, R42, R88 ;  /* 0x0000002a0c28723c */ /* 0x040ff00000041858 */
[C---:B------:R-:W-:Y:S08]  /*2750*/  HMMA.16816.F32.BF16 R16, R12.reuse, R36, R64 ;  /* 0x000000240c10723c */ /* 0x040ff00000041840 */
[----:B------:R-:W-:Y:S08]  /*2760*/  HMMA.16816.F32.BF16 R12, R12, R38, R60 ;  /* 0x000000260c0c723c */ /* 0x000ff0000004183c */
[----:B----4-:R-:W-:Y:S08]  /*2770*/  HMMA.16816.F32.BF16 R160, R4, R22, R56 ;  /* 0x0000001604a0723c */ /* 0x010ff00000041838 */
        /* <DEDUP_REMOVED lines=8> */
[-C--:B------:R-:W-:Y:S08]  /*2800*/  HMMA.16816.F32.BF16 R68, R4, R20.reuse, R68 ;  /* 0x000000140444723c */ /* 0x080ff00000041844 */
        /* <DEDUP_REMOVED lines=30> */
.L_x_2815:
[----:B------:R-:W-:Y:S01]  /*29f0*/  LOP3.LUT R0, R121, 0xffffffe0, RZ, 0xc0, !PT ;  /* 0xffffffe079007812 */ /* 0x000fe200078ec0ff */
[----:B------:R-:W-:Y:S01]  /*2a00*/  ULDC UR6, c[0x0][0x324] ;  /* 0x0000c90000067ab9 */ /* 0x000fe20000000800 */
[----:B-1----:R-:W-:Y:S01]  /*2a10*/  LEA.HI R5, R123, R129, RZ, 0x2 ;  /* 0x000000817b057211 */ /* 0x002fe200078f10ff */
        /* <DEDUP_REMOVED lines=12> */
[----:B------:R-:W-:Y:S02]  /*2ae0*/  LEA.HI.SX32 R6, R7, UR17, 0x1e ;  /* 0x0000001107067c11 */ /* 0x000fe4000f8ff2ff */
[----:B------:R-:W-:Y:S01]  /*2af0*/  PLOP3.LUT P1, PT, PT, PT, UP3, 0x80, 0x0 ;  /* 0x000000000000781c */ /* 0x000fe20003f2f038 */
[C---:B------:R-:W-:Y:S01]  /*2b00*/  IMAD.SHL.U32 R9, R4.reuse, 0x20, RZ ;  /* 0x0000002004097824 */ /* 0x040fe200078e00ff */
[----:B------:R-:W-:Y:S01]  /*2b10*/  LOP3.LUT R4, R4, 0x1ffffffe, RZ, 0xc0, !PT ;  /* 0x1ffffffe04047812 */ /* 0x000fe200078ec0ff */
[----:B------:R-:W-:Y:S01]  /*2b20*/  IMAD R8, R8, 0x10, R6 ;  /* 0x0000001008087824 */ /* 0x000fe200078e0206 */
[----:B------:R-:W-:-:S02]  /*2b30*/  PLOP3.LUT P0, PT, PT, PT, UP3, 0x80, 0x0 ;  /* 0x000000000000781c */ /* 0x000fc40003f0f038 */
[----:B------:R-:W-:Y:S01]  /*2b40*/  LOP3.LUT R6, R9, 0xffffffc0, RZ, 0xc0, !PT ;  /* 0xffffffc009067812 */ /* 0x000fe200078ec0ff */
[----:B------:R-:W-:-:S04]  /*2b50*/  IMAD.IADD R5, R5, 0x1, -R4 ;  /* 0x0000000105057824 */ /* 0x000fc800078e0a04 */
[----:B------:R-:W-:-:S04]  /*2b60*/  IMAD.IADD R4, R6, 0x1, R8 ;  /* 0x0000000106047824 */ /* 0x000fc800078e0208 */
[----:B------:R-:W-:-:S04]  /*2b70*/  IMAD R10, R5, 0x8, R4 ;  /* 0x00000008050a7824 */ /* 0x000fc800078e0204 */
[----:B------:R-:W-:Y:S01]  /*2b80*/  @P1 IMAD.HI.U32 R4, R10, c[0x0][0x2c8], RZ ;  /* 0x0000b2000a041a27 */ /* 0x000fe200078e00ff */
[----:B------:R1:W-:Y:S03]  /*2b90*/  STL [R1+0x24], R10 ;  /* 0x0000240a01007387 */ /* 0x0003e60000100800 */
[----:B------:R-:W-:Y:S01]  /*2ba0*/  IMAD.MOV.U32 R9, RZ, RZ, R10 ;  /* 0x000000ffff097224 */ /* 0x000fe200078e000a */
[----:B------:R-:W-:Y:S02]  /*2bb0*/  @P0 SHF.R.U32.HI R9, RZ, c[0x0][0x2cc], R4 ;  /* 0x0000b300ff090a19 */ /* 0x000fe40000011604 */
[----:B------:R-:W-:Y:S02]  /*2bc0*/  LOP3.LUT R4, R7, 0x7ffffffc, RZ, 0xc0, !PT ;  /* 0x7ffffffc07047812 */ /* 0x000fe400078ec0ff */
[----:B------:R-:W-:Y:S01]  /*2bd0*/  PLOP3.LUT P0, PT, PT, PT, UP2, 0x40, 0x0 ;  /* 0x000000000000781c */ /* 0x000fe20003f0e828 */
[----:B------:R-:W2:Y:S02]  /*2be0*/  SHFL.IDX PT, R6, R9, RZ, 0x1c1f ;  /* 0x001c1fff09067589 */ /* 0x000ea400000e0000 */
[----:B------:R-:W-:Y:S01]  /*2bf0*/  IMAD.IADD R4, R0, 0x1, -R4 ;  /* 0x0000000100047824 */ /* 0x000fe200078e0a04 */
[----:B------:R-:W-:-:S03]  /*2c00*/  IADD3.X R0, R32, c[0x0][0x1d0], RZ, PT, !PT ;  /* 0x0000740020007a10 */ /* 0x000fc60003ffe4ff */
[----:B------:R-:W-:-:S04]  /*2c10*/  IMAD.SHL.U32 R8, R4, 0x2, RZ ;  /* 0x0000000204087824 */ /* 0x000fc800078e00ff */
[--C-:B------:R-:W-:Y:S01]  /*2c20*/  IMAD.IADD R13, R32, 0x1, -R8.reuse ;  /* 0x00000001200d7824 */ /* 0x100fe200078e0a08 */
[----:B------:R3:W-:Y:S01]  /*2c30*/  STL [R1+0x10], R8 ;  /* 0x0000100801007387 */ /* 0x0007e20000100800 */
[----:B------:R-:W-:Y:S02]  /*2c40*/  IADD3 R0, R0, -c[0x0][0x168], -R8 ;  /* 0x80005a0000007a10 */ /* 0x000fe40007ffe808 */
[----:B------:R-:W-:Y:S02]  /*2c50*/  IADD3 R11, -R8, c[0x0][0x1d0], R32 ;  /* 0x00007400080b7a10 */ /* 0x000fe40007ffe120 */
[C---:B-1----:R-:W-:Y:S02]  /*2c60*/  IADD3 R10, R0.reuse, c[0x0][0x328], RZ ;  /* 0x0000ca00000a7a10 */ /* 0x042fe40007ffe0ff */
[----:B------:R-:W-:Y:S01]  /*2c70*/  IADD3 R12, R0, UR6, RZ ;  /* 0x00000006000c7c10 */ /* 0x000fe2000fffe0ff */
[----:B------:R-:W-:Y:S02]  /*2c80*/  IMAD.IADD R0, R34, 0x1, R33 ;  /* 0x0000000122007824 */ /* 0x000fe400078e0221 */
[----:B--2---:R-:W-:-:S02]  /*2c90*/  IMAD.IADD R5, R10, 0x1, R6 ;  /* 0x000000010a057824 */ /* 0x004fc400078e0206 */
[----:B------:R-:W-:-:S03]  /*2ca0*/  IMAD.IADD R4, R12, 0x1, R6 ;  /* 0x000000010c047824 */ /* 0x000fc600078e0206 */
[----:B------:R-:W-:Y:S01]  /*2cb0*/  IMNMX R5, R5, R11, PT ;  /* 0x0000000b05057217 */ /* 0x000fe20003800200 */
[----:B------:R-:W-:Y:S05]  /*2cc0*/  @P0 BRA `(.L_x_2816) ;  /* 0x0000015000000947 */ /* 0x000fea0003800000 */
        /* <DEDUP_REMOVED lines=12> */
.L_x_2818:
[----:B------:R-:W-:-:S04]  /*2d90*/  MOV R7, c[0x0][0x32c] ;  /* 0x0000cb0000077a02 */ /* 0x000fc80000000f00 */
[----:B------:R-:W-:-:S13]  /*2da0*/  ISETP.NE.AND P0, PT, R7, 0x1, PT ;  /* 0x000000010700780c */ /* 0x000fda0003f05270 */
[----:B------:R-:W-:-:S05]  /*2db0*/  @P0 IMAD.HI.U32 R7, R6, c[0x0][0x330], RZ ;  /* 0x0000cc0006070a27 */ /* 0x000fca00078e00ff */
[----:B------:R-:W-:Y:S02]  /*2dc0*/  @P0 SHF.R.U32.HI R6, RZ, c[0x0][0x334], R7 ;  /* 0x0000cd00ff060a19 */ /* 0x000fe40000011607 */
.L_x_2819:
[----:B------:R-:W-:Y:S05]  /*2dd0*/  BSYNC B0 ;  /* 0x0000000000007941 */ /* 0x000fea0003800000 */
.L_x_2817:
[----:B------:R-:W-:-:S05]  /*2de0*/  IMAD R6, R6, c[0x0][0x32c], R13 ;  /* 0x0000cb0006067a24 */ /* 0x000fca00078e020d */
[----:B------:R-:W-:Y:S02]  /*2df0*/  IADD3 R7, R6, c[0x0][0x32c], RZ ;  /* 0x0000cb0006077a10 */ /* 0x000fe40007ffe0ff */
[----:B------:R-:W-:Y:S02]  /*2e00*/  IMNMX R4, R4, R6, !PT ;  /* 0x0000000604047217 */ /* 0x000fe40007800200 */
[----:B------:R-:W-:Y:S02]  /*2e10*/  IMNMX R5, R5, R7, PT ;  /* 0x0000000705057217 */ /* 0x000fe40003800200 */
.L_x_2816:
[----:B---3--:R-:W1:Y:S01]  /*2e20*/  SHFL.IDX PT, R8, R9, 0x1, 0x1c1f ;  /* 0x003c1f0009087f89 */ /* 0x008e6200000e0000 */
[----:B------:R-:W-:Y:S01]  /*2e30*/  PLOP3.LUT P0, PT, PT, PT, UP2, 0x40, 0x0 ;  /* 0x000000000000781c */ /* 0x000fe20003f0e828 */
[--C-:B-1----:R-:W-:Y:S02]  /*2e40*/  IMAD.IADD R7, R10, 0x1, R8.reuse ;  /* 0x000000010a077824 */ /* 0x102fe400078e0208 */
[----:B------:R-:W-:-:S03]  /*2e50*/  IMAD.IADD R6, R12, 0x1, R8 ;  /* 0x000000010c067824 */ /* 0x000fc600078e0208 */
[----:B------:R-:W-:-:S07]  /*2e60*/  IMNMX R7, R7, R11, PT ;  /* 0x0000000b07077217 */ /* 0x000fce0003800200 */
        /* <DEDUP_REMOVED lines=13> */
.L_x_2822:
[----:B------:R-:W-:-:S04]  /*2f40*/  MOV R14, c[0x0][0x32c] ;  /* 0x0000cb00000e7a02 */ /* 0x000fc80000000f00 */
[----:B------:R-:W-:-:S13]  /*2f50*/  ISETP.NE.AND P0, PT, R14, 0x1, PT ;  /* 0x000000010e00780c */ /* 0x000fda0003f05270 */
[----:B------:R-:W-:-:S05]  /*2f60*/  @P0 IMAD.HI.U32 R14, R8, c[0x0][0x330], RZ ;  /* 0x0000cc00080e0a27 */ /* 0x000fca00078e00ff */
[----:B------:R-:W-:Y:S02]  /*2f70*/  @P0 SHF.R.U32.HI R8, RZ, c[0x0][0x334], R14 ;  /* 0x0000cd00ff080a19 */ /* 0x000fe4000001160e */
.L_x_2823:
[----:B------:R-:W-:Y:S05]  /*2f80*/  BSYNC B0 ;  /* 0x0000000000007941 */ /* 0x000fea0003800000 */
.L_x_2821:
[----:B------:R-:W-:-:S05]  /*2f90*/  IMAD R8, R8, c[0x0][0x32c], R13 ;  /* 0x0000cb0008087a24 */ /* 0x000fca00078e020d */
[----:B------:R-:W-:Y:S02]  /*2fa0*/  IADD3 R14, R8, c[0x0][0x32c], RZ ;  /* 0x0000cb00080e7a10 */ /* 0x000fe40007ffe0ff */
[----:B------:R-:W-:Y:S02]  /*2fb0*/  IMNMX R6, R6, R8, !PT ;  /* 0x0000000806067217 */ /* 0x000fe40007800200 */
[----:B------:R-:W-:Y:S02]  /*2fc0*/  IMNMX R7, R7, R14, PT ;  /* 0x0000000e07077217 */ /* 0x000fe40003800200 */
.L_x_2820:
[C---:B------:R-:W-:Y:S01]  /*2fd0*/  ISETP.GE.AND P0, PT, R32.reuse, 0x2, PT ;  /* 0x000000022000780c */ /* 0x040fe20003f06270 */
        /* <DEDUP_REMOVED lines=54> */
[----:B-1----:R-:W-:-:S03]  /*3340*/  IMAD.IADD R4, R12, 0x1, R8 ;  /* 0x000000010c047824 */ /* 0x002fc600078e0208 */
[----:B------:R-:W-:Y:S01]  /*3350*/  ISETP.LT.OR P0, PT, R5, 0x2a, P0 ;  /* 0x0000002a0500780c */ /* 0x000fe20000701670 */
[----:B------:R-:W-:-:S03]  /*3360*/  IMAD.IADD R5, R10, 0x1, R8 ;  /* 0x000000010a057824 */ /* 0x000fc600078e0208 */
[----:B------:R-:W-:Y:S02]  /*3370*/  FSEL R158, R41, -INF , !P0 ;  /* 0xff800000299e7808 */ /* 0x000fe40004000000 */
[----:B------:R-:W-:Y:S02]  /*3380*/  PLOP3.LUT P0, PT, PT, PT, UP2, 0x40, 0x0 ;  /* 0x000000000000781c */ /* 0x000fe40003f0e828 */
[----:B------:R-:W-:-:S11]  /*3390*/  IMNMX R5, R5, R11, PT ;  /* 0x0000000b05057217 */ /* 0x000fd60003800200 */
        /* <DEDUP_REMOVED lines=13> */
.L_x_2826:
[----:B------:R-:W-:-:S04]  /*3470*/  MOV R19, c[0x0][0x32c] ;  /* 0x0000cb0000137a02 */ /* 0x000fc80000000f00 */
[----:B------:R-:W-:-:S13]  /*3480*/  ISETP.NE.AND P0, PT, R19, 0x1, PT ;  /* 0x000000011300780c */ /* 0x000fda0003f05270 */
[----:B------:R-:W-:-:S05]  /*3490*/  @P0 IMAD.HI.U32 R19, R8, c[0x0][0x330], RZ ;  /* 0x0000cc0008130a27 */ /* 0x000fca00078e00ff */
[----:B------:R-:W-:Y:S02]  /*34a0*/  @P0 SHF.R.U32.HI R8, RZ, c[0x0][0x334], R19 ;  /* 0x0000cd00ff080a19 */ /* 0x000fe40000011613 */
.L_x_2827:
[----:B------:R-:W-:Y:S05]  /*34b0*/  BSYNC B0 ;  /* 0x0000000000007941 */ /* 0x000fea0003800000 */
.L_x_2825:
[----:B------:R-:W-:-:S05]  /*34c0*/  IMAD R8, R8, c[0x0][0x32c], R13 ;  /* 0x0000cb0008087a24 */ /* 0x000fca00078e020d */
[----:B------:R-:W-:Y:S02]  /*34d0*/  IADD3 R19, R8, c[0x0][0x32c], RZ ;  /* 0x0000cb0008137a10 */ /* 0x000fe40007ffe0ff */
[----:B------:R-:W-:Y:S02]  /*34e0*/  IMNMX R4, R4, R8, !PT ;  /* 0x0000000804047217 */ /* 0x000fe40007800200 */
[----:B------:R-:W-:Y:S02]  /*34f0*/  IMNMX R5, R5, R19, PT ;  /* 0x0000001305057217 */ /* 0x000fe40003800200 */
.L_x_2824:
[----:B------:R-:W-:Y:S02]  /*3500*/  ISETP.NE.AND P0, PT, R17, RZ, PT ;  /* 0x000000ff1100720c */ /* 0x000fe40003f05270 */
[----:B------:R-:W-:Y:S02]  /*3510*/  P2R R19, PR, RZ, 0x10 ;  /* 0x00000010ff137803 */ /* 0x000fe40000000000 */
[----:B------:R-:W-:Y:S02]  /*3520*/  ISETP.GT.AND P0, PT, R6, 0x8, !P0 ;  /* 0x000000080600780c */ /* 0x000fe40004704270 */
[----:B------:R-:W-:-:S02]  /*3530*/  ISETP.NE.AND P4, PT, R21, RZ, PT ;  /* 0x000000ff1500720c */ /* 0x000fc40003f85270 */
[----:B------:R-:W-:Y:S02]  /*3540*/  ISETP.LT.OR P0, PT, R7, 0x9, P0 ;  /* 0x000000090700780c */ /* 0x000fe40000701670 */
[----:B------:R-:W-:Y:S02]  /*3550*/  P2R R8, PR, RZ, 0x8 ;  /* 0x00000008ff087803 */ /* 0x000fe40000000000 */
[----:B------:R-:W-:Y:S02]  /*3560*/  FSEL R27, R58, -INF , !P0 ;  /* 0xff8000003a1b7808 */ /* 0x000fe40004000000 */
[----:B------:R-:W-:Y:S02]  /*3570*/  ISETP.NE.AND P0, PT, R16, RZ, PT ;  /* 0x000000ff1000720c */ /* 0x000fe40003f05270 */
[----:B------:R-:W-:Y:S02]  /*3580*/  ISETP.NE.AND P3, PT, R29, RZ, PT ;  /* 0x000000ff1d00720c */ /* 0x000fe40003f65270 */
[----:B------:R-:W-:-:S02]  /*3590*/  ISETP.GT.AND P0, PT, R6, 0x9, !P0 ;  /* 0x000000090600780c */ /* 0x000fc40004704270 */
[----:B------:R-:W-:Y:S02]  /*35a0*/  P2R R20, PR, RZ, 0x10 ;  /* 0x00000010ff147803 */ /* 0x000fe40000000000 */
        /* <DEDUP_REMOVED lines=36> */
[----:B------:R-:W-:Y:S02]  /*37f0*/  ISETP.GT.AND P0, PT, R4, RZ, !P4 ;  /* 0x000000ff0400720c */ /* 0x000fe40006704270 */
[----:B------:R-:W-:Y:S02]  /*3800*/  ISETP.NE.AND P4, PT, R20, RZ, PT ;  /* 0x000000ff1400720c */ /* 0x000fe40003f85270 */
        /* <DEDUP_REMOVED lines=40> */
[----:B------:R-:W1:Y:S02]  /*3a90*/  SHFL.IDX PT, R4, R9, 0x3, 0x1c1f ;  /* 0x007c1f0009047f89 */ /* 0x000e6400000e0000 */
[----:B------:R-:W-:-:S04]  /*3aa0*/  ISETP.LT.OR P0, PT, R5, 0x2a, P0 ;  /* 0x0000002a0500780c */ /* 0x000fc80000701670 */
[----:B------:R-:W-:Y:S02]  /*3ab0*/  FSEL R191, R161, -INF , !P0 ;  /* 0xff800000a1bf7808 */ /* 0x000fe40004000000 */
        /* <DEDUP_REMOVED lines=17> */
.L_x_2830:
[----:B------:R-:W-:-:S04]  /*3bd0*/  MOV R5, c[0x0][0x32c] ;  /* 0x0000cb0000057a02 */ /* 0x000fc80000000f00 */
[----:B------:R-:W-:-:S13]  /*3be0*/  ISETP.NE.AND P0, PT, R5, 0x1, PT ;  /* 0x000000010500780c */ /* 0x000fda0003f05270 */
[----:B------:R-:W-:-:S05]  /*3bf0*/  @P0 IMAD.HI.U32 R5, R4, c[0x0][0x330], RZ ;  /* 0x0000cc0004050a27 */ /* 0x000fca00078e00ff */
[----:B------:R-:W-:Y:S02]  /*3c00*/  @P0 SHF.R.U32.HI R4, RZ, c[0x0][0x334], R5 ;  /* 0x0000cd00ff040a19 */ /* 0x000fe40000011605 */
.L_x_2831:
[----:B------:R-:W-:Y:S05]  /*3c10*/  BSYNC B0 ;  /* 0x0000000000007941 */ /* 0x000fea0003800000 */
.L_x_2829:
[----:B------:R-:W-:-:S05]  /*3c20*/  IMAD R4, R4, c[0x0][0x32c], R13 ;  /* 0x0000cb0004047a24 */ /* 0x000fca00078e020d */
[----:B------:R-:W-:Y:S02]  /*3c30*/  IADD3 R5, R4, c[0x0][0x32c], RZ ;  /* 0x0000cb0004057a10 */ /* 0x000fe40007ffe0ff */
[----:B------:R-:W-:Y:S02]  /*3c40*/  IMNMX R8, R8, R4, !PT ;  /* 0x0000000408087217 */ /* 0x000fe40007800200 */
[----:B------:R-:W-:Y:S02]  /*3c50*/  IMNMX R9, R9, R5, PT ;  /* 0x0000000509097217 */ /* 0x000fe40003800200 */
.L_x_2828:
[----:B------:R-:W-:Y:S01]  /*3c60*/  FMNMX.FTZ R169, R25, R26, !PT ;  /* 0x0000001a19a97209 */ /* 0x000fe20007810000 */
[----:B------:R-:W-:Y:S01]  /*3c70*/  STL [R1+0x78], R238 ;  /* 0x000078ee01007387 */ /* 0x000fe20000100800 */
[----:B------:R-:W-:Y:S01]  /*3c80*/  FMNMX.FTZ R168, R23, R24, !PT ;  /* 0x0000001817a87209 */ /* 0x000fe20007810000 */
[----:B------:R-:W-:Y:S01]  /*3c90*/  IMAD.SHL.U32 R225, R0, 0x2, RZ ;  /* 0x0000000200e17824 */ /* 0x000fe200078e00ff */
[----:B------:R-:W-:Y:S01]  /*3ca0*/  FMNMX.FTZ R169, R30, R169, !PT ;  /* 0x000000a91ea97209 */ /* 0x000fe20007810000 */
[----:B------:R-:W-:Y:S01]  /*3cb0*/  STL [R1+0x74], R237 ;  /* 0x000074ed01007387 */ /* 0x000fe20000100800 */
[----:B------:R-:W-:Y:S01]  /*3cc0*/  FMNMX.FTZ R168, R27, R168, !PT ;  /* 0x000000a81ba87209 */ /* 0x000fe20007810000 */
[----:B------:R-:W-:Y:S01]  /*3cd0*/  IMAD R226, R3, 0x2, R225 ;  /* 0x0000000203e27824 */ /* 0x000fe200078e02e1 */
[----:B------:R-:W-:Y:S01]  /*3ce0*/  FMNMX.FTZ R169, R31, R169, !PT ;  /* 0x000000a91fa97209 */ /* 0x000fe20007810000 */
[----:B------:R-:W-:Y:S01]  /*3cf0*/  STL [R1+0x70], R236 ;  /* 0x000070ec01007387 */ /* 0x000fe20000100800 */
[----:B------:R-:W-:Y:S01]  /*3d00*/  ISETP.NE.AND P0, PT, R17, RZ, PT ;  /* 0x000000ff1100720c */ /* 0x000fe20003f05270 */
[----:B------:R-:W-:Y:S01]  /*3d10*/  IMAD R227, R2, 0x2, R226 ;  /* 0x0000000202e37824 */ /* 0x000fe200078e02e2 */
[----:B------:R-:W-:Y:S01]  /*3d20*/  FMNMX.FTZ R169, R33, R169, !PT ;  /* 0x000000a921a97209 */ /* 0x000fe20007810000 */
[----:B------:R-:W-:Y:S01]  /*3d30*/  STL [R1+0x6c], R235 ;  /* 0x00006ceb01007387 */ /* 0x000fe20000100800 */
[----:B------:R-:W-:Y:S01]  /*3d40*/  FMNMX.FTZ R168, R28, R168, !PT ;  /* 0x000000a81ca87209 */ /* 0x000fe20007810000 */
[----:B------:R-:W-:Y:S01]  /*3d50*/  ULDC.64 UR4, c[0x0][0x2c8] ;  /* 0x0000b20000047ab9 */ /* 0x000fe20000000a00 */
[----:B------:R-:W-:Y:S01]  /*3d60*/  FMNMX.FTZ R169, R34, R169, !PT ;  /* 0x000000a922a97209 */ /* 0x000fe20007810000 */
[----:B------:R-:W-:Y:S01]  /*3d70*/  STL [R1+0x68], R234 ;  /* 0x000068ea01007387 */ /* 0x000fe20000100800 */
[----:B------:R-:W-:-:S02]  /*3d80*/  ISETP.GT.AND P0, PT, R8, 0x8, !P0 ;  /* 0x000000080800780c */ /* 0x000fc40004704270 */
[----:B------:R-:W-:Y:S01]  /*3d90*/  FMNMX.FTZ R169, R36, R169, !PT ;  /* 0x000000a924a97209 */ /* 0x000fe20007810000 */
[----:B------:R-:W-:Y:S01]  /*3da0*/  STL [R1+0x64], R233 ;  /* 0x000064e901007387 */ /* 0x000fe20000100800 */
[----:B------:R-:W-:Y:S02]  /*3db0*/  FMNMX.FTZ R168, R32, R168, !PT ;  /* 0x000000a820a87209 */ /* 0x000fe40007810000 */
[----:B------:R-:W-:Y:S01]  /*3dc0*/  FMNMX.FTZ R169, R38, R169, !PT ;  /* 0x000000a926a97209 */ /* 0x000fe20007810000 */
[----:B------:R-:W-:Y:S01]  /*3dd0*/  STL [R1+0x60], R232 ;  /* 0x000060e801007387 */ /* 0x000fe20000100800 */
[----:B------:R-:W-:Y:S02]  /*3de0*/  ISETP.LT.OR P0, PT, R9, 0x9, P0 ;  /* 0x000000090900780c */ /* 0x000fe40000701670 */
[----:B------:R-:W-:Y:S01]  /*3df0*/  FMNMX.FTZ R169, R171, R169, !PT ;  /* 0x000000a9aba97209 */ /* 0x000fe20007810000 */
[----:B------:R-:W-:Y:S01]  /*3e00*/  STL [R1+0x5c], R231 ;  /* 0x00005ce701007387 */ /* 0x000fe20000100800 */
[----:B------:R-:W-:-:S02]  /*3e10*/  FMNMX.FTZ R168, R35, R168, !PT ;  /* 0x000000a823a87209 */ /* 0x000fc40007810000 */
[----:B------:R-:W-:Y:S01]  /*3e20*/  FMNMX.FTZ R169, R170, R169, !PT ;  /* 0x000000a9aaa97209 */ /* 0x000fe20007810000 */
[----:B------:R-:W-:Y:S01]  /*3e30*/  STL [R1+0x58], R230 ;  /* 0x000058e601007387 */ /* 0x000fe20000100800 */
[----:B------:R-:W-:Y:S02]  /*3e40*/  FSEL R104, R82, -INF , !P0 ;  /* 0xff80000052687808 */ /* 0x000fe40004000000 */
[----:B------:R-:W-:Y:S01]  /*3e50*/  FMNMX.FTZ R169, R166, R169, !PT ;  /* 0x000000a9a6a97209 */ /* 0x000fe20007810000 */
[----:B------:R-:W-:Y:S01]  /*3e60*/  STL [R1+0x54], R229 ;  /* 0x000054e501007387 */ /* 0x000fe20000100800 */
[----:B------:R-:W-:Y:S02]  /*3e70*/  FMNMX.FTZ R168, R37, R168, !PT ;  /* 0x000000a825a87209 */ /* 0x000fe40007810000 */
[----:B------:R-:W-:Y:S01]  /*3e80*/  FMNMX.FTZ R169, R158, R169, !PT ;  /* 0x000000a99ea97209 */ /* 0x000fe20007810000 */
[----:B------:R-:W-:Y:S01]  /*3e90*/  LDSM.16.MT88.4 R40, [R225+0x2080] ;  /* 0x00208000e128783b */ /* 0x000fe20000004200 */
[----:B------:R-:W-:-:S02]  /*3ea0*/  ISETP.NE.AND P0, PT, R16, RZ, PT ;  /* 0x000000ff1000720c */ /* 0x000fc40003f05270 */
[----:B------:R-:W-:Y:S01]  /*3eb0*/  FMNMX.FTZ R168, R39, R168, !PT ;  /* 0x000000a827a87209 */ /* 0x000fe20007810000 */
[----:B------:R-:W1:Y:S01]  /*3ec0*/  SHFL.BFLY PT, R4, R169, 0x2, 0x1f ;  /* 0x0c401f00a9047f89 */ /* 0x000e6200000e0000 */
[----:B------:R-:W-:Y:S02]  /*3ed0*/  ISETP.GT.AND P0, PT, R8, 0x9, !P0 ;  /* 0x000000090800780c */ /* 0x000fe40004704270 */
[----:B------:R-:W-:Y:S01]  /*3ee0*/  FMNMX.FTZ R168, R156, R168, !PT ;  /* 0x000000a89ca87209 */ /* 0x000fe20007810000 */
[----:B------:R-:W-:Y:S01]  /*3ef0*/  LDSM.16.MT88.4 R64, [R227+0x2080] ;  /* 0x00208000e340783b */ /* 0x000fe20000004200 */
[----:B------:R-:W-:Y:S02]  /*3f00*/  ISETP.LT.OR P0, PT, R9, 0xa, P0 ;  /* 0x0000000a0900780c */ /* 0x000fe40000701670 */
[----:B------:R-:W-:Y:S01]  /*3f10*/  FMNMX.FTZ R168, R157, R168, !PT ;  /* 0x000000a89da87209 */ /* 0x000fe20007810000 */
[----:B------:R-:W-:Y:S01]  /*3f20*/  STL [R1+0x50], R224 ;  /* 0x000050e001007387 */ /* 0x000fe20000100800 */
[----:B------:R-:W-:-:S02]  /*3f30*/  FSEL R51, R83, -INF , !P0 ;  /* 0xff80000053337808 */ /* 0x000fc40004000000 */
[----:B------:R-:W-:Y:S01]  /*3f40*/  ISETP.NE.AND P0, PT, R15, RZ, PT ;  /* 0x000000ff0f00720c */ /* 0x000fe20003f05270 */
[----:B------:R-:W-:Y:S01]  /*3f50*/  LDSM.16.MT88.4 R72, [R225+0x3880] ;  /* 0x00388000e148783b */ /* 0x000fe20000004200 */
[----:B------:R-:W-:Y:S02]  /*3f60*/  FMNMX.FTZ R168, R165, R168, !PT ;  /* 0x000000a8a5a87209 */ /* 0x000fe40007810000 */
[----:B------:R-:W-:Y:S01]  /*3f70*/  ISETP.GT.AND P0, PT, R8, 0x10, !P0 ;  /* 0x000000100800780c */ /* 0x000fe20004704270 */
[----:B------:R-:W-:Y:S01]  /*3f80*/  LDSM.16.MT88.4 R88, [R226+0x3880] ;  /* 0x00388000e258783b */ /* 0x000fe20000004200 */
[----:B------:R-:W-:Y:S02]  /*3f90*/  FMNMX.FTZ R168, R159, R168, !PT ;  /* 0x000000a89fa87209 */ /* 0x000fe40007810000 */
[----:B------:R-:W-:Y:S01]  /*3fa0*/  ISETP.LT.OR P0, PT, R9, 0x11, P0 ;  /* 0x000000110900780c */ /* 0x000fe20000701670 */
[----:B------:R-:W-:Y:S01]  /*3fb0*/  LDSM.16.MT88.4 R120, [R227+0x3880] ;  /* 0x00388000e378783b */ /* 0x000fe20000004200 */
[----:B------:R-:W-:-:S02]  /*3fc0*/  LEA R228, R2, R225, 0x1 ;  /* 0x000000e102e47211 */ /* 0x000fc400078e08ff */
[----:B------:R-:W-:Y:S01]  /*3fd0*/  FSEL R117, R78, -INF , !P0 ;  /* 0xff8000004e757808 */ /* 0x000fe20004000000 */
[----:B------:R-:W-:Y:S01]  /*3fe0*/  LDSM.16.MT88.4 R56, [R227+0x2880] ;  /* 0x00288000e338783b */ /* 0x000fe20000004200 */
[----:B-1----:R-:W-:Y:S02]  /*3ff0*/  FMNMX.FTZ R169, R169, R4, !PT ;  /* 0x00000004a9a97209 */ /* 0x002fe40007810000 */
[----:B------:R-:W-:Y:S01]  /*4000*/  ISETP.NE.AND P0, PT, R14, RZ, PT ;  /* 0x000000ff0e00720c */ /* 0x000fe20003f05270 */
[----:B------:R-:W-:Y:S01]  /*4010*/  LDSM.16.MT88.4 R100, [R228+0x3880] ;  /* 0x00388000e464783b */ /* 0x000fe20000004200 */
[C---:B------:R-:W-:Y:S02]  /*4020*/  ISETP.GT.AND P6, PT, R8.reuse, 0x20, !P6 ;  /* 0x000000200800780c */ /* 0x040fe400077c4270 */
[C---:B------:R-:W-:Y:S01]  /*4030*/  ISETP.GT.AND P0, PT, R8.reuse, 0x11, !P0 ;  /* 0x000000110800780c */ /* 0x040fe20004704270 */
[----:B------:R-:W1:Y:S01]  /*4040*/  SHFL.BFLY PT, R4, R169, 0x1, 0x1f ;  /* 0x0c201f00a9047f89 */ /* 0x000e6200000e0000 */
[----:B------:R-:W-:-:S02]  /*4050*/  ISETP.GT.AND P5, PT, R8, 0x21, !P5 ;  /* 0x000000210800780c */ /* 0x000fc40006fa4270 */
[----:B------:R-:W-:Y:S01]  /*4060*/  ISETP.LT.OR P0, PT, R9, 0x12, P0 ;  /* 0x000000120900780c */ /* 0x000fe20000701670 */
[----:B------:R-:W-:Y:S01]  /*4070*/  LDSM.16.MT88.4 R60, [R228+0x2880] ;  /* 0x00288000e43c783b */ /* 0x000fe20000004200 */
[----:B------:R-:W-:Y:S02]  /*4080*/  ISETP.GT.AND P2, PT, R8, 0x28, !P2 ;  /* 0x000000280800780c */ /* 0x000fe40005744270 */
[----:B------:R-:W-:Y:S01]  /*4090*/  FSEL R119, R79, -INF , !P0 ;  /* 0xff8000004f777808 */ /* 0x000fe20004000000 */
[----:B------:R-:W-:Y:S01]  /*40a0*/  LDSM.16.MT88.4 R52, [R225+0x4080] ;  /* 0x00408000e134783b */ /* 0x000fe20000004200 */
[----:B------:R-:W-:Y:S02]  /*40b0*/  ISETP.NE.AND P0, PT, R18, RZ, PT ;  /* 0x000000ff1200720c */ /* 0x000fe40003f05270 */
[C---:B------:R-:W-:Y:S02]  /*40c0*/  ISETP.GT.AND P1, PT, R8.reuse, 0x29, !P1 ;  /* 0x000000290800780c */ /* 0x040fe40004f24270 */
[----:B------:R-:W-:-:S02]  /*40d0*/  ISETP.GT.AND P0, PT, R8, 0x1, !P0 ;  /* 0x000000010800780c */ /* 0x000fc40004704270 */
[C---:B------:R-:W-:Y:S02]  /*40e0*/  ISETP.LT.OR P6, PT, R9.reuse, 0x21, P6 ;  /* 0x000000210900780c */ /* 0x040fe400037c1670 */
[C---:B------:R-:W-:Y:S02]  /*40f0*/  ISETP.LT.OR P0, PT, R9.reuse, 0x2, P0 ;  /* 0x000000020900780c */ /* 0x040fe40000701670 */
[----:B------:R-:W-:Y:S02]  /*4100*/  ISETP.LT.OR P5, PT, R9, 0x22, P5 ;  /* 0x000000220900780c */ /* 0x000fe40002fa1670 */
[----:B------:R-:W-:Y:S02]  /*4110*/  FSEL R50, R87, -INF , !P0 ;  /* 0xff80000057327808 */ /* 0x000fe40004000000 */
[----:B------:R-:W-:Y:S02]  /*4120*/  ISETP.NE.AND P0, PT, R22, RZ, PT ;  /* 0x000000ff1600720c */ /* 0x000fe40003f05270 */
[----:B-1----:R-:W-:-:S02]  /*4130*/  FMNMX.FTZ R169, R169, R4, !PT ;  /* 0x00000004a9a97209 */ /* 0x002fc40007810000 */
[----:B------:R-:W1:Y:S01]  /*4140*/  SHFL.BFLY PT, R4, R168, 0x2, 0x1f ;  /* 0x0c401f00a8047f89 */ /* 0x000e6200000e0000 */
[----:B------:R-:W-:Y:S02]  /*4150*/  ISETP.GT.AND P0, PT, R8, RZ, !P0 ;  /* 0x000000ff0800720c */ /* 0x000fe40004704270 */
[----:B------:R-:W-:Y:S01]  /*4160*/  FMUL.FTZ R13, R169, c[0x0][0x2d0] ;  /* 0x0000b400a90d7a20 */ /* 0x000fe20000410000 */
[----:B------:R-:W-:Y:S02]  /*4170*/  FSEL R160, R70, -INF , !P6 ;  /* 0xff80000046a07808 */ /* 0x000fe40007000000 */
[C---:B------:R-:W-:Y:S02]  /*4180*/  ISETP.LT.OR P0, PT, R9.reuse, 0x1, P0 ;  /* 0x000000010900780c */ /* 0x040fe40000701670 */
[----:B------:R-:W-:Y:S02]  /*4190*/  ISETP.LT.OR P2, PT, R9, 0x29, P2 ;  /* 0x000000290900780c */ /* 0x000fe40001741670 */
[----:B------:R-:W-:-:S02]  /*41a0*/  FSEL R49, R86, -INF , !P0 ;  /* 0xff80000056317808 */ /* 0x000fc40004000000 */
[----:B------:R-:W-:Y:S01]  /*41b0*/  ISETP.NE.AND P0, PT, R21, RZ, PT ;  /* 0x000000ff1500720c */ /* 0x000fe20003f05270 */
[----:B------:R-:W-:Y:S01]  /*41c0*/  LDSM.16.MT88.4 R84, [R225+0x2880] ;  /* 0x00288000e154783b */ /* 0x000fe20000004200 */
[----:B------:R-:W-:Y:S02]  /*41d0*/  FMNMX.FTZ R3, R49, R50, !PT ;  /* 0x0000003231037209 */ /* 0x000fe40007810000 */
[----:B------:R-:W-:Y:S02]  /*41e0*/  ISETP.GT.AND P0, PT, R8, 0x18, !P0 ;  /* 0x000000180800780c */ /* 0x000fe40004704270 */
[----:B------:R-:W-:Y:S02]  /*41f0*/  FSEL R161, R71, -INF , !P5 ;  /* 0xff80000047a17808 */ /* 0x000fe40006800000 */
[C---:B------:R-:W-:Y:S01]  /*4200*/  ISETP.LT.OR P0, PT, R9.reuse, 0x19, P0 ;  /* 0x000000190900780c */ /* 0x040fe20000701670 */
[----:B------:R-:W-:Y:S01]  /*4210*/  LDSM.16.MT88.4 R68, [R226+0x2880] ;  /* 0x00288000e244783b */ /* 0x000fe20000004200 */
[----:B------:R-:W-:-:S02]  /*4220*/  ISETP.LT.OR P1, PT, R9, 0x2a, P1 ;  /* 0x0000002a0900780c */ /* 0x000fc40000f21670 */
[----:B-1----:R-:W-:Y:S02]  /*4230*/  FMNMX.FTZ R168, R168, R4, !PT ;  /* 0x00000004a8a87209 */ /* 0x002fe40007810000 */
[----:B------:R-:W-:Y:S02]  /*4240*/  FSEL R137, R94, -INF , !P0 ;  /* 0xff8000005e897808 */ /* 0x000fe40004000000 */
[----:B------:R-:W-:Y:S01]  /*4250*/  FSETP.NEU.FTZ.AND P0, PT, R169, -INF , PT ;  /* 0xff800000a900780b */ /* 0x000fe20003f1d000 */
[----:B------:R-:W1:Y:S01]  /*4260*/  SHFL.BFLY PT, R4, R168, 0x1, 0x1f ;  /* 0x0c201f00a8047f89 */ /* 0x000e6200000e0000 */
[----:B------:R-:W-:Y:S02]  /*4270*/  FSEL R162, R162, -INF , !P2 ;  /* 0xff800000a2a27808 */ /* 0x000fe40005000000 */
        /* <DEDUP_REMOVED lines=17> */
[----:B-1----:R-:W-:Y:S01]  /*4390*/  FFMA.FTZ R4, R26, c[0x0][0x2d0], -R13 ;  /* 0x0000b4001a047a23 */ /* 0x002fe2000001080d */
[----:B------:R-:W-:-:S06]  /*43a0*/  FSEL R48, R95, -INF , !P0 ;  /* 0xff8000005f307808 */ /* 0x000fcc0004000000 */
[----:B------:R1:W-:Y:S01]  /*43b0*/  MUFU.EX2 R231, R4 ;  /* 0x0000000400e77308 */ /* 0x0003e20000000800 */
[----:B--2---:R-:W-:Y:S01]  /*43c0*/  FMNMX.FTZ R2, R104, R3, !PT ;  /* 0x0000000368027209 */ /* 0x004fe20007810000 */
[----:B------:R-:W-:-:S03]  /*43d0*/  FFMA.FTZ R3, R36, c[0x0][0x2d0], -R13 ;  /* 0x0000b40024037a23 */ /* 0x000fc6000001080d */
[----:B------:R-:W-:Y:S01]  /*43e0*/  FMNMX.FTZ R2, R51, R2, !PT ;  /* 0x0000000233027209 */ /* 0x000fe20007810000 */
[----:B---3--:R-:W-:Y:S02]  /*43f0*/  FFMA.FTZ R0, R27, c[0x0][0x2d0], -R12 ;  /* 0x0000b4001b007a23 */ /* 0x008fe4000001080c */
[----:B------:R2:W-:Y:S01]  /*4400*/  MUFU.EX2 R173, R3 ;  /* 0x0000000300ad7308 */ /* 0x0005e20000000800 */
[----:B------:R-:W-:Y:S01]  /*4410*/  LDSM.16.MT88.4 R24, [R228+0x2080] ;  /* 0x00208000e418783b */ /* 0x000fe20000004200 */
[----:B-1----:R-:W-:-:S06]  /*4420*/  FFMA.FTZ R4, R30, c[0x0][0x2d0], -R13 ;  /* 0x0000b4001e047a23 */ /* 0x002fcc000001080d */
[----:B------:R1:W-:Y:S08]  /*4430*/  MUFU.EX2 R229, R0 ;  /* 0x0000000000e57308 */ /* 0x0003f00000000800 */
[----:B------:R3:W-:Y:S01]  /*4440*/  MUFU.EX2 R230, R4 ;  /* 0x0000000400e67308 */ /* 0x0007e20000000800 */
[----:B--2---:R-:W-:Y:S01]  /*4450*/  FMNMX.FTZ R3, R117, R2, !PT ;  /* 0x0000000275037209 */ /* 0x004fe20007810000 */
[----:B------:R-:W-:-:S02]  /*4460*/  FFMA.FTZ R2, R38, c[0x0][0x2d0], -R13 ;  /* 0x0000b40026027a23 */ /* 0x000fc4000001080d */
[----:B-1----:R-:W-:-:S04]  /*4470*/  FFMA.FTZ R0, R28, c[0x0][0x2d0], -R12 ;  /* 0x0000b4001c007a23 */ /* 0x002fc8000001080c */
[----:B------:R1:W2:Y:S01]  /*4480*/  MUFU.EX2 R224, R2 ;  /* 0x0000000200e07308 */ /* 0x0002a20000000800 */
[----:B---3--:R-:W-:-:S07]  /*4490*/  FFMA.FTZ R4, R31, c[0x0][0x2d0], -R13 ;  /* 0x0000b4001f047a23 */ /* 0x008fce000001080d */
[----:B------:R3:W4:Y:S08]  /*44a0*/  MUFU.EX2 R180, R0 ;  /* 0x0000000000b47308 */ /* 0x0007300000000800 */
[----:B------:R4:W4:Y:S01]  /*44b0*/  MUFU.EX2 R164, R4 ;  /* 0x0000000400a47308 */ /* 0x0009220000000800 */
[----:B-1----:R-:W-:Y:S01]  /*44c0*/  FMNMX.FTZ R2, R119, R3, !PT ;  /* 0x0000000377027209 */ /* 0x002fe20007810000 */
[----:B------:R-:W-:Y:S01]  /*44d0*/  FFMA.FTZ R3, R32, c[0x0][0x2d0], -R12 ;  /* 0x0000b40020037a23 */ /* 0x000fe2000001080c */
[----:B--2---:R-:W-:-:S02]  /*44e0*/  F2FP.BF16.PACK_AB R10, R224, R173 ;  /* 0x000000ade00a723e */ /* 0x004fc400000010ff */
[----:B------:R-:W-:Y:S02]  /*44f0*/  FMNMX.FTZ R2, R137, R2, !PT ;  /* 0x0000000289027209 */ /* 0x000fe40007810000 */
[----:B---3--:R-:W-:Y:S01]  /*4500*/  FMNMX.FTZ R0, R105, R106, !PT ;  /* 0x0000006a69007209 */ /* 0x008fe20007810000 */
[----:B------:R1:W-:Y:S01]  /*4510*/  MUFU.EX2 R238, R3 ;  /* 0x0000000300ee7308 */ /* 0x0003e20000000800 */
[----:B----4-:R-:W-:Y:S02]  /*4520*/  F2FP.BF16.PACK_AB R7, R180, R229 ;  /* 0x000000e5b407723e */ /* 0x010fe400000010ff */
[----:B------:R-:W-:-:S04]  /*4530*/  FMNMX.FTZ R0, R107, R0, !PT ;  /* 0x000000006b007209 */ /* 0x000fc80007810000 */
[----:B------:R-:W-:Y:S01]  /*4540*/  FMNMX.FTZ R0, R116, R0, !PT ;  /* 0x0000000074007209 */ /* 0x000fe20007810000 */
[--C-:B------:R-:W-:Y:S01]  /*4550*/  FFMA.FTZ R4, R23, c[0x0][0x2d0], -R12.reuse ;  /* 0x0000b40017047a23 */ /* 0x100fe2000001080c */
[----:B------:R-:W-:Y:S01]  /*4560*/  F2FP.BF16.PACK_AB R6, R164, R230 ;  /* 0x000000e6a406723e */ /* 0x000fe200000010ff */
[----:B------:R-:W2:Y:S01]  /*4570*/  LDSM.16.MT88.4 R20, [R226+0x2080] ;  /* 0x00208000e214783b */ /* 0x000ea20000004200 */
[----:B------:R-:W-:Y:S01]  /*4580*/  FMNMX.FTZ R0, R118, R0, !PT ;  /* 0x0000000076007209 */ /* 0x000fe20007810000 */
[----:B------:R3:W4:Y:S03]  /*4590*/  MUFU.EX2 R233, R4 ;  /* 0x0000000400e97308 */ /* 0x0007260000000800 */
[----:B------:R-:W-:Y:S02]  /*45a0*/  FMNMX.FTZ R0, R136, R0, !PT ;  /* 0x0000000088007209 */ /* 0x000fe40007810000 */
[----:B-1----:R-:W-:Y:S01]  /*45b0*/  FMNMX.FTZ R3, R48, R2, !PT ;  /* 0x0000000230037209 */ /* 0x002fe20007810000 */
        /* <DEDUP_REMOVED lines=12> */
[----:B---3--:R-:W-:Y:S01]  /*4680*/  F2FP.BF16.PACK_AB R4, R231, R232 ;  /* 0x000000e8e704723e */ /* 0x008fe200000010ff */
[--C-:B-1----:R-:W-:Y:S01]  /*4690*/  FFMA.FTZ R2, R37, c[0x0][0x2d0], -R12.reuse ;  /* 0x0000b40025027a23 */ /* 0x102fe2000001080c */
[----:B------:R-:W-:Y:S01]  /*46a0*/  FMNMX.FTZ R0, R191, R0, !PT ;  /* 0x00000000bf007209 */ /* 0x000fe20007810000 */
[----:B------:R-:W1:Y:S01]  /*46b0*/  SHFL.BFLY PT, R14, R3, 0x2, 0x1f ;  /* 0x0c401f00030e7f89 */ /* 0x000e6200000e0000 */
[----:B----4-:R-:W-:Y:S01]  /*46c0*/  F2FP.BF16.PACK_AB R5, R194, R233 ;  /* 0x000000e9c205723e */ /* 0x010fe200000010ff */
[----:B------:R3:W-:Y:S01]  /*46d0*/  MUFU.EX2 R174, R2 ;  /* 0x0000000200ae7308 */ /* 0x0007e20000000800 */
[----:B------:R-:W-:Y:S01]  /*46e0*/  F2FP.BF16.PACK_AB R9, R184, R238 ;  /* 0x000000eeb809723e */ /* 0x000fe200000010ff */
[----:B------:R-:W4:Y:S04]  /*46f0*/  SHFL.BFLY PT, R8, R0, 0x2, 0x1f ;  /* 0x0c401f0000087f89 */ /* 0x000f2800000e0000 */
[C---:B------:R-:W-:Y:S08]  /*4700*/  HMMA.16816.F32.BF16 R28, R4.reuse, R40, RZ ;  /* 0x00000028041c723c */ /* 0x040ff000000418ff */
[----:B--2---:R-:W-:Y:S01]  /*4710*/  HMMA.16816.F32.BF16 R128, R4, R20, RZ ;  /* 0x000000140480723c */ /* 0x004fe200000418ff */
[----:B---3--:R-:W-:-:S02]  /*4720*/  FFMA.FTZ R2, R39, c[0x0][0x2d0], -R12 ;  /* 0x0000b40027027a23 */ /* 0x008fc4000001080c */
[----:B------:R-:W-:Y:S02]  /*4730*/  LDSM.16.MT88.4 R36, [R226+0x4080] ;  /* 0x00408000e224783b */ /* 0x000fe40000004200 */
[----:B------:R-:W2:Y:S03]  /*4740*/  MUFU.EX2 R185, R2 ;  /* 0x0000000200b97308 */ /* 0x000ea60000000800 */
[----:B------:R-:W-:Y:S01]  /*4750*/  HMMA.16816.F32.BF16 R148, R4, R64, RZ ;  /* 0x000000400494723c */ /* 0x000fe200000418ff */
[----:B-1----:R-:W-:Y:S02]  /*4760*/  FMNMX.FTZ R3, R3, R14, !PT ;  /* 0x0000000e03037209 */ /* 0x002fe40007810000 */
[----:B----4-:R-:W-:Y:S02]  /*4770*/  FMNMX.FTZ R0, R0, R8, !PT ;  /* 0x0000000800007209 */ /* 0x010fe40007810000 */
[----:B------:R-:W-:-:S03]  /*4780*/  F2FP.BF16.PACK_AB R8, R175, R237 ;  /* 0x000000edaf08723e */ /* 0x000fc600000010ff */
[----:B------:R-:W-:Y:S01]  /*4790*/  HMMA.16816.F32.BF16 R140, R4, R24, RZ ;  /* 0x00000018048c723c */ /* 0x000fe200000418ff */
[----:B------:R-:W1:Y:S01]  /*47a0*/  SHFL.BFLY PT, R15, R0, 0x1, 0x1f ;  /* 0x0c201f00000f7f89 */ /* 0x000e6200000e0000 */
[----:B--2---:R-:W-:-:S06]  /*47b0*/  F2FP.BF16.PACK_AB R11, R185, R174 ;  /* 0x000000aeb90b723e */ /* 0x004fcc00000010ff */
[C---:B------:R-:W-:Y:S08]  /*47c0*/  HMMA.16816.F32.BF16 R144, R4.reuse, R72, RZ ;  /* 0x000000480490723c */ /* 0x040ff000000418ff */
        /* <DEDUP_REMOVED lines=26> */
[----:B--2---:R-:W-:Y:S01]  /*4970*/  FMNMX.FTZ R3, R3, R4, !PT ;  /* 0x0000000403037209 */ /* 0x004fe20007810000 */
[----:B------:R-:W-:-:S03]  /*4980*/  FFMA.FTZ R4, R116, c[0x0][0x2d0], -R0 ;  /* 0x0000b40074047a23 */ /* 0x000fc60000010800 */
[C---:B------:R-:W-:Y:S01]  /*4990*/  FSETP.NEU.FTZ.AND P0, PT, R3.reuse, -INF , PT ;  /* 0xff8000000300780b */ /* 0x040fe20003f1d000 */
[----:B-1----:R-:W-:Y:S01]  /*49a0*/  FMUL.FTZ R2, R3, c[0x0][0x2d0] ;  /* 0x0000b40003027a20 */ /* 0x002fe20000410000 */
[----:B------:R1:W2:Y:S01]  /*49b0*/  MUFU.EX2 R234, R4 ;  /* 0x0000000400ea7308 */ /* 0x0002a20000000800 */
[----:B------:R-:W-:Y:S03]  /*49c0*/  HMMA.16816.F32.BF16 R200, R8, R60, R140 ;  /* 0x0000003c08c8723c */ /* 0x000fe6000004188c */
[----:B------:R-:W-:-:S05]  /*49d0*/  FSEL R2, R2, RZ, P0 ;  /* 0x000000ff02027208 */ /* 0x000fca0000000000 */
[----:B------:R-:W-:Y:S01]  /*49e0*/  HMMA.16816.F32.BF16 R140, R8, R36, R152 ;  /* 0x00000024088c723c */ /* 0x000fe20000041898 */
[----:B-1----:R-:W-:-:S07]  /*49f0*/  FFMA.FTZ R4, R49, c[0x0][0x2d0], -R2 ;  /* 0x0000b40031047a23 */ /* 0x002fce0000010802 */
[----:B------:R-:W-:Y:S01]  /*4a00*/  MOV R195, R129 ;  /* 0x0000008100c37202 */ /* 0x000fe20000000f00 */
[----:B------:R-:W-:Y:S01]  /*4a10*/  IMAD.MOV.U32 R151, RZ, RZ, R130 ;  /* 0x000000ffff977224 */ /* 0x000fe200078e0082 */
[----:B------:R-:W-:Y:S01]  /*4a20*/  MOV R149, R128 ;  /* 0x0000008000957202 */ /* 0x000fe20000000f00 */
[----:B------:R-:W-:Y:S01]  /*4a30*/  IMAD.MOV.U32 R150, RZ, RZ, R131 ;  /* 0x000000ffff967224 */ /* 0x000fe200078e0083 */
[C---:B------:R-:W-:Y:S01]  /*4a40*/  HMMA.16816.F32.BF16 R248, R8.reuse, R86, R112 ;  /* 0x0000005608f8723c */ /* 0x040fe20000041870 */
[----:B------:R1:W-:Y:S01]  /*4a50*/  MUFU.EX2 R148, R4 ;  /* 0x0000000400947308 */ /* 0x0003e20000000800 */
[----:B--2---:R-:W-:Y:S01]  /*4a60*/  F2FP.BF16.PACK_AB R6, R234, R181 ;  /* 0x000000b5ea06723e */ /* 0x004fe200000010ff */
[----:B------:R-:W-:Y:S01]  /*4a70*/  IMAD.MOV.U32 R154, RZ, RZ, R164 ;  /* 0x000000ffff9a7224 */ /* 0x000fe200078e00a4 */
[----:B------:R-:W-:Y:S01]  /*4a80*/  MOV R192, R202 ;  /* 0x000000ca00c07202 */ /* 0x000fe20000000f00 */
[----:B------:R-:W-:Y:S02]  /*4a90*/  IMAD.MOV.U32 R193, RZ, RZ, R201 ;  /* 0x000000ffffc17224 */ /* 0x000fe400078e00c9 */
[----:B------:R-:W-:Y:S01]  /*4aa0*/  IMAD.MOV.U32 R187, RZ, RZ, R203 ;  /* 0x000000ffffbb7224 */ /* 0x000fe200078e00cb */
[----:B------:R-:W-:Y:S01]  /*4ab0*/  HMMA.16816.F32.BF16 R128, R8, R52, R144 ;  /* 0x000000340880723c */ /* 0x000fe20000041890 */
[----:B------:R-:W-:-:S07]  /*4ac0*/  IMAD.MOV.U32 R186, RZ, RZ, R200 ;  /* 0x000000ffffba7224 */ /* 0x000fce00078e00c8 */
[----:B------:R-:W-:Y:S01]  /*4ad0*/  HMMA.16816.F32.BF16 R144, R8, R32, R124 ;  /* 0x000000200890723c */ /* 0x000fe2000004187c */
[----:B-1----:R-:W-:-:S04]  /*4ae0*/  FFMA.FTZ R4, R50, c[0x0][0x2d0], -R2 ;  /* 0x0000b40032047a23 */ /* 0x002fc80000010802 */
[----:B------:R1:W2:Y:S03]  /*4af0*/  MUFU.EX2 R235, R4 ;  /* 0x0000000400eb7308 */ /* 0x0002a60000000800 */
[C---:B---3--:R-:W-:Y:S08]  /*4b00*/  HMMA.16816.F32.BF16 R220, R8.reuse, R28, R132 ;  /* 0x0000001c08dc723c */ /* 0x048ff00000041884 */
[----:B------:R-:W-:Y:S01]  /*4b10*/  HMMA.16816.F32.BF16 R244, R8, R70, R108 ;  /* 0x0000004608f4723c */ /* 0x000fe2000004186c */
[----:B------:R-:W-:Y:S01]  /*4b20*/  MOV R183, R131 ;  /* 0x0000008300b77202 */ /* 0x000fe20000000f00 */
[----:B------:R-:W-:-:S02]  /*4b30*/  IMAD.MOV.U32 R131, RZ, RZ, R140 ;  /* 0x000000ffff837224 */ /* 0x000fc400078e008c */
[----:B------:R-:W-:Y:S02]  /*4b40*/  IMAD.MOV.U32 R5, RZ, RZ, R129 ;  /* 0x000000ffff057224 */ /* 0x000fe400078e0081 */
[----:B-1----:R-:W-:Y:S02]  /*4b50*/  FFMA.FTZ R4, R104, c[0x0][0x2d0], -R2 ;  /* 0x0000b40068047a23 */ /* 0x002fe40000010802 */
[C---:B------:R-:W-:Y:S01]  /*4b60*/  HMMA.16816.F32.BF16 R216, R8.reuse, R62, R96 ;  /* 0x0000003e08d8723c */ /* 0x040fe20000041860 */
[----:B------:R-:W-:Y:S01]  /*4b70*/  IMAD.MOV.U32 R129, RZ, RZ, R142 ;  /* 0x000000ffff817224 */ /* 0x000fe200078e008e */
[----:B------:R1:W-:Y:S01]  /*4b80*/  MUFU.EX2 R14, R4 ;  /* 0x00000004000e7308 */ /* 0x0003e20000000800 */
[----:B------:R-:W-:Y:S01]  /*4b90*/  IMAD.MOV.U32 R252, RZ, RZ, R130 ;  /* 0x000000fffffc7224 */ /* 0x000fe200078e0082 */
[----:B------:R-:W-:Y:S01]  /*4ba0*/  MOV R130, R141 ;  /* 0x0000008d00827202 */ /* 0x000fe20000000f00 */
[----:B------:R-:W-:Y:S01]  /*4bb0*/  IMAD.MOV.U32 R182, RZ, RZ, R128 ;  /* 0x000000ffffb67224 */ /* 0x000fe200078e0080 */
[----:B------:R-:W-:Y:S01]  /*4bc0*/  MOV R155, R5 ;  /* 0x00000005009b7202 */ /* 0x000fe20000000f00 */
[----:B------:R-:W-:Y:S01]  /*4bd0*/  IMAD.MOV.U32 R128, RZ, RZ, R143 ;  /* 0x000000ffff807224 */ /* 0x000fe200078e008f */
[----:B------:R-:W-:Y:S01]  /*4be0*/  HMMA.16816.F32.BF16 R212, R8, R58, R92 ;  /* 0x0000003a08d4723c */ /* 0x000fe2000004185c */
[----:B--2---:R-:W-:Y:S01]  /*4bf0*/  F2FP.BF16.PACK_AB R5, R235, R148 ;  /* 0x00000094eb05723e */ /* 0x004fe200000010ff */
[----:B------:R-:W-:Y:S01]  /*4c00*/  IMAD.MOV.U32 R135, RZ, RZ, R183 ;  /* 0x000000ffff877224 */ /* 0x000fe200078e00b7 */
[----:B------:R-:W-:Y:S01]  /*4c10*/  MOV R134, R252 ;  /* 0x000000fc00867202 */ /* 0x000fe20000000f00 */
[----:B------:R-:W-:-:S02]  /*4c20*/  IMAD.MOV.U32 R132, RZ, RZ, R182 ;  /* 0x000000ffff847224 */ /* 0x000fc400078e00b6 */
[----:B------:R-:W-:Y:S02]  /*4c30*/  IMAD.MOV.U32 R133, RZ, RZ, R155 ;  /* 0x000000ffff857224 */ /* 0x000fe400078e009b */
        /* <DEDUP_REMOVED lines=9> */
[C---:B------:R-:W-:Y:S01]  /*4cd0*/  HMMA.16816.F32.BF16 R80, R4.reuse, R20, RZ ;  /* 0x000000140450723c */ /* 0x040fe200000418ff */
[----:B------:R-:W-:Y:S02]  /*4ce0*/  MOV R118, R181 ;  /* 0x000000b500767202 */ /* 0x000fe40000000f00 */
[----:B------:R1:W-:Y:S05]  /*4cf0*/  MUFU.EX2 R116, R8 ;  /* 0x0000000800747308 */ /* 0x0003ea0000000800 */
        /* <DEDUP_REMOVED lines=17> */
[----:B------:R-:W-:Y:S01]  /*4e10*/  IMAD.MOV.U32 R117, RZ, RZ, R180 ;  /* 0x000000ffff757224 */ /* 0x000fe200078e00b4 */
[----:B------:R1:W-:Y:S06]  /*4e20*/  MUFU.EX2 R141, R8 ;  /* 0x00000008008d7308 */ /* 0x0003ec0000000800 */
[C---:B------:R-:W-:Y:S08]  /*4e30*/  HMMA.16816.F32.BF16 R64, R4.reuse, R90, RZ ;  /* 0x0000005a0440723c */ /* 0x040ff000000418ff */
[----:B------:R-:W-:Y:S01]  /*4e40*/  HMMA.16816.F32.BF16 R20, R4, R120, RZ ;  /* 0x000000780414723c */ /* 0x000fe200000418ff */
[----:B-1----:R-:W-:-:S02]  /*4e50*/  FFMA.FTZ R8, R119, c[0x0][0x2d0], -R2 ;  /* 0x0000b40077087a23 */ /* 0x002fc40000010802 */
[----:B------:R-:W-:Y:S02]  /*4e60*/  IMAD.MOV.U32 R119, RZ, RZ, R148 ;  /* 0x000000ffff777224 */ /* 0x000fe400078e0094 */
[----:B------:R1:W-:Y:S03]  /*4e70*/  MUFU.EX2 R143, R8 ;  /* 0x00000008008f7308 */ /* 0x0003e60000000800 */
[----:B------:R-:W-:Y:S01]  /*4e80*/  HMMA.16816.F32.BF16 R40, R4, R122, RZ ;  /* 0x0000007a0428723c */ /* 0x000fe200000418ff */
[----:B------:R-:W-:Y:S02]  /*4e90*/  IMAD.MOV.U32 R148, RZ, RZ, R186 ;  /* 0x000000ffff947224 */ /* 0x000fe400078e00ba */
[----:B-1----:R-:W-:-:S04]  /*4ea0*/  FFMA.FTZ R8, R137, c[0x0][0x2d0], -R2 ;  /* 0x0000b40089087a23 */ /* 0x002fc80000010802 */
[----:B------:R1:W2:Y:S02]  /*4eb0*/  MUFU.EX2 R153, R8 ;  /* 0x0000000800997308 */ /* 0x0002a40000000800 */
[----:B-1----:R-:W-:Y:S02]  /*4ec0*/  FFMA.FTZ R8, R48, c[0x0][0x2d0], -R2 ;  /* 0x0000b40030087a23 */ /* 0x002fe40000010802 */
[----:B------:R-:W-:Y:S04]  /*4ed0*/  HMMA.16816.F32.BF16 R48, R4, R102, RZ ;  /* 0x000000660430723c */ /* 0x000fe800000418ff */
[----:B------:R1:W3:Y:S03]  /*4ee0*/  MUFU.EX2 R164, R8 ;  /* 0x0000000800a47308 */ /* 0x0002e60000000800 */
[----:B--2---:R-:W-:-:S02]  /*4ef0*/  MOV R103, R153 ;  /* 0x0000009900677202 */ /* 0x004fc40000000f00 */
[----:B------:R-:W-:Y:S01]  /*4f00*/  MOV R102, R14 ;  /* 0x0000000e00667202 */ /* 0x000fe20000000f00 */
[----:B-1----:R-:W-:Y:S07]  /*4f10*/  HMMA.16816.F32.BF16 R8, R4, R100, RZ ;  /* 0x000000640408723c */ /* 0x002fee00000418ff */
[----:B------:R-:W-:Y:S01]  /*4f20*/  IMAD.MOV.U32 R100, RZ, RZ, R116 ;  /* 0x000000ffff647224 */ /* 0x000fe200078e0074 */
[----:B------:R-:W-:Y:S01]  /*4f30*/  F2FP.BF16.PACK_AB R6, R152, R142 ;  /* 0x0000008e9806723e */ /* 0x000fe200000010ff */
[----:B------:R-:W-:Y:S01]  /*4f40*/  IMAD.MOV.U32 R116, RZ, RZ, R154 ;  /* 0x000000ffff747224 */ /* 0x000fe200078e009a */
[----:B------:R-:W-:-:S02]  /*4f50*/  F2FP.BF16.PACK_AB R5, R143, R141 ;  /* 0x0000008d8f05723e */ /* 0x000fc400000010ff */
[----:B------:R-:W-:Y:S02]  /*4f60*/  F2FP.BF16.PACK_AB R4, R140, R100 ;  /* 0x000000648c04723e */ /* 0x000fe400000010ff */
[----:B---3--:R-:W-:Y:S02]  /*4f70*/  F2FP.BF16.PACK_AB R7, R164, R103 ;  /* 0x00000067a407723e */ /* 0x008fe400000010ff */
[----:B------:R-:W-:-:S05]  /*4f80*/  MOV R101, R194 ;  /* 0x000000c200657202 */ /* 0x000fca0000000f00 */
[C---:B------:R-:W-:Y:S07]  /*4f90*/  HMMA.16816.F32.BF16 R136, R4.reuse, R68, R80 ;  /* 0x000000440488723c */ /* 0x040fee0000041850 */
[----:B------:R-:W-:Y:S01]  /*4fa0*/  IMAD.MOV.U32 R80, RZ, RZ, R175 ;  /* 0x000000ffff507224 */ /* 0x000fe200078e00af */
[----:B------:R-:W-:Y:S01]  /*4fb0*/  MOV R81, R174 ;  /* 0x000000ae00517202 */ /* 0x000fe20000000f00 */
[----:B------:R-:W-:Y:S01]  /*4fc0*/  IMAD.MOV.U32 R82, RZ, RZ, R173 ;  /* 0x000000ffff527224 */ /* 0x000fe200078e00ad */
[----:B------:R-:W-:Y:S01]  /*4fd0*/  HMMA.16816.F32.BF16 R180, R4, R84, R108 ;  /* 0x0000005404b4723c */ /* 0x000fe2000004186c */
[----:B------:R-:W-:Y:S01]  /*4fe0*/  IMAD.MOV.U32 R83, RZ, RZ, R172 ;  /* 0x000000ffff537224 */ /* 0x000fe200078e00ac */
[----:B------:R-:W-:Y:S01]  /*4ff0*/  MOV R68, R142 ;  /* 0x0000008e00447202 */ /* 0x000fe20000000f00 */
[----:B------:R-:W-:-:S04]  /*5000*/  IMAD.MOV.U32 R69, RZ, RZ, R143 ;  /* 0x000000ffff457224 */ /* 0x000fc800078e008f */
[----:B------:R-:W-:Y:S01]  /*5010*/  MOV R85, R152 ;  /* 0x0000009800557202 */ /* 0x000fe20000000f00 */
[C---:B------:R-:W-:Y:S01]  /*5020*/  HMMA.16816.F32.BF16 R172, R4.reuse, R28, R8 ;  /* 0x0000001c04ac723c */ /* 0x040fe20000041808 */
[----:B------:R-:W-:Y:S01]  /*5030*/  IMAD.MOV.U32 R111, RZ, RZ, R150 ;  /* 0x000000ffff6f7224 */ /* 0x000fe200078e0096 */
[----:B------:R-:W-:Y:S01]  /*5040*/  MOV R150, R192 ;  /* 0x000000c000967202 */ /* 0x000fe20000000f00 */
[----:B------:R-:W-:Y:S01]  /*5050*/  IMAD.MOV.U32 R108, RZ, RZ, R149 ;  /* 0x000000ffff6c7224 */ /* 0x000fe200078e0095 */
[----:B------:R-:W-:Y:S01]  /*5060*/  MOV R110, R151 ;  /* 0x00000097006e7202 */ /* 0x000fe20000000f00 */
[----:B------:R-:W-:Y:S02]  /*5070*/  IMAD.MOV.U32 R109, RZ, RZ, R195 ;  /* 0x000000ffff6d7224 */ /* 0x000fe400078e00c3 */
[----:B------:R-:W-:Y:S01]  /*5080*/  FFMA.FTZ R8, R171, c[0x0][0x2d0], -R13 ;  /* 0x0000b400ab087a23 */ /* 0x000fe2000001080d */
[----:B------:R-:W-:Y:S01]  /*5090*/  HMMA.16816.F32.BF16 R152, R4, R60, R76 ;  /* 0x0000003c0498723c */ /* 0x000fe2000004184c */
[----:B------:R-:W-:Y:S01]  /*50a0*/  IMAD.MOV.U32 R149, RZ, RZ, R193 ;  /* 0x000000ffff957224 */ /* 0x000fe200078e00c1 */
[----:B------:R-:W-:Y:S01]  /*50b0*/  MOV R29, R68 ;  /* 0x00000044001d7202 */ /* 0x000fe20000000f00 */
[----:B------:R1:W-:Y:S01]  /*50c0*/  MUFU.EX2 R252, R8 ;  /* 0x0000000800fc7308 */ /* 0x0003e20000000800 */
[----:B------:R-:W-:-:S02]  /*50d0*/  IMAD.MOV.U32 R84, RZ, RZ, R185 ;  /* 0x000000ffff547224 */ /* 0x000fc400078e00b9 */
[----:B------:R-:W-:Y:S01]  /*50e0*/  IMAD.MOV.U32 R28, RZ, RZ, R69 ;  /* 0x000000ffff1c7224 */ /* 0x000fe200078e0045 */
[----:B------:R-:W-:Y:S01]  /*50f0*/  MOV R77, R15 ;  /* 0x0000000f004d7202 */ /* 0x000fe20000000f00 */
[C---:B------:R-:W-:Y:S01]  /*5100*/  HMMA.16816.F32.BF16 R88, R4.reuse, R52, R24 ;  /* 0x000000340458723c */ /* 0x040fe20000041818 */
[----:B------:R-:W-:Y:S01]  /*5110*/  IMAD.MOV.U32 R79, RZ, RZ, R141 ;  /* 0x000000ffff4f7224 */ /* 0x000fe200078e008d */
[----:B------:R-:W-:Y:S01]  /*5120*/  MOV R69, R133 ;  /* 0x0000008500457202 */ /* 0x000fe20000000f00 */
[----:B------:R-:W-:Y:S02]  /*5130*/  IMAD.MOV.U32 R78, RZ, RZ, R140 ;  /* 0x000000ffff4e7224 */ /* 0x000fe400078e008c */
[----:B------:R-:W-:Y:S01]  /*5140*/  LDSM.16.MT88.4 R140, [R226+0x3080] ;  /* 0x00308000e28c783b */ /* 0x000fe20000004200 */
[----:B------:R-:W-:Y:S02]  /*5150*/  IMAD.MOV.U32 R76, RZ, RZ, R184 ;  /* 0x000000ffff4c7224 */ /* 0x000fe400078e00b8 */
[----:B------:R-:W-:Y:S01]  /*5160*/  HMMA.16816.F32.BF16 R40, R4, R34, R40 ;  /* 0x000000220428723c */ /* 0x000fe20000041828 */
[----:B------:R-:W-:-:S02]  /*5170*/  IMAD.MOV.U32 R52, RZ, RZ, R79 ;  /* 0x000000ffff347224 */ /* 0x000fc400078e004f */
[----:B-1----:R-:W-:Y:S02]  /*5180*/  FFMA.FTZ R8, R170, c[0x0][0x2d0], -R13 ;  /* 0x0000b400aa087a23 */ /* 0x002fe4000001080d */
[----:B------:R-:W-:Y:S02]  /*5190*/  IMAD.MOV.U32 R53, RZ, RZ, R78 ;  /* 0x000000ffff357224 */ /* 0x000fe400078e004e */
[----:B------:R1:W2:Y:S01]  /*51a0*/  MUFU.EX2 R60, R8 ;  /* 0x00000008003c7308 */ /* 0x0002a20000000800 */
[----:B------:R-:W-:Y:S01]  /*51b0*/  HMMA.16816.F32.BF16 R24, R4, R62, R96 ;  /* 0x0000003e0418723c */ /* 0x000fe20000041860 */
[----:B------:R-:W-:Y:S02]  /*51c0*/  IMAD.MOV.U32 R151, RZ, RZ, R187 ;  /* 0x000000ffff977224 */ /* 0x000fe400078e00bb */
[----:B------:R-:W-:Y:S01]  /*51d0*/  LDSM.16.MT88.4 R184, [R225+0x3080] ;  /* 0x00308000e1b8783b */ /* 0x000fe20000004200 */
[----:B------:R-:W-:-:S03]  /*51e0*/  IMAD.MOV.U32 R68, RZ, RZ, R132 ;  /* 0x000000ffff447224 */ /* 0x000fc600078e0084 */
[----:B------:R-:W-:Y:S01]  /*51f0*/  IMAD.MOV.U32 R98, RZ, RZ, R108 ;  /* 0x000000ffff627224 */ /* 0x000fe200078e006c */
[----:B------:R-:W-:Y:S01]  /*5200*/  HMMA.16816.F32.BF16 R192, R4, R32, R20 ;  /* 0x0000002004c0723c */ /* 0x000fe20000041814 */
[----:B------:R-:W-:Y:S02]  /*5210*/  IMAD.MOV.U32 R99, RZ, RZ, R109 ;  /* 0x000000ffff637224 */ /* 0x000fe400078e006d */
[----:B-1----:R-:W-:-:S05]  /*5220*/  FFMA.FTZ R8, R166, c[0x0][0x2d0], -R13 ;  /* 0x0000b400a6087a23 */ /* 0x002fca000001080d */
[C---:B------:R-:W-:Y:S01]  /*5230*/  HMMA.16816.F32.BF16 R120, R4.reuse, R36, R16 ;  /* 0x000000240478723c */ /* 0x040fe20000041810 */
[----:B--2---:R-:W-:Y:S01]  /*5240*/  IMAD.MOV.U32 R35, RZ, RZ, R60 ;  /* 0x000000ffff237224 */ /* 0x004fe200078e003c */
[----:B------:R1:W-:Y:S01]  /*5250*/  MUFU.EX2 R171, R8 ;  /* 0x0000000800ab7308 */ /* 0x0003e20000000800 */
[----:B------:R-:W2:Y:S05]  /*5260*/  LDSM.16.MT88.4 R60, [R227+0x3080] ;  /* 0x00308000e33c783b */ /* 0x000eaa0000004200 */
[C---:B------:R-:W-:Y:S07]  /*5270*/  HMMA.16816.F32.BF16 R104, R4.reuse, R70, R104 ;  /* 0x000000460468723c */ /* 0x040fee0000041868 */
[----:B------:R-:W-:Y:S01]  /*5280*/  MOV R70, R110 ;  /* 0x0000006e00467202 */ /* 0x000fe20000000f00 */
[----:B------:R-:W-:Y:S01]  /*5290*/  HMMA.16816.F32.BF16 R16, R4, R86, R112 ;  /* 0x000000560410723c */ /* 0x000fe20000041870 */
[----:B------:R-:W-:-:S02]  /*52a0*/  IMAD.MOV.U32 R71, RZ, RZ, R111 ;  /* 0x000000ffff477224 */ /* 0x000fc400078e006f */
[----:B-1----:R-:W-:Y:S01]  /*52b0*/  FFMA.FTZ R8, R158, c[0x0][0x2d0], -R13 ;  /* 0x0000b4009e087a23 */ /* 0x002fe2000001080d */
[----:B------:R-:W-:Y:S03]  /*52c0*/  LDSM.16.MT88.4 R108, [R228+0x4880] ;  /* 0x00488000e46c783b */ /* 0x000fe60000004200 */
[----:B------:R1:W3:Y:S01]  /*52d0*/  MUFU.EX2 R170, R8 ;  /* 0x0000000800aa7308 */ /* 0x0002e20000000800 */
        /* <DEDUP_REMOVED lines=9> */
[----:B------:R-:W-:-:S02]  /*5370*/  F2FP.BF16.PACK_AB R128, R35, R252 ;  /* 0x000000fc2380723e */ /* 0x000fc400000010ff */
[----:B------:R-:W-:Y:S01]  /*5380*/  MOV R97, R114 ;  /* 0x0000007200617202 */ /* 0x000fe20000000f00 */
[----:B------:R-:W-:Y:S01]  /*5390*/  IMAD.MOV.U32 R57, RZ, RZ, R76 ;  /* 0x000000ffff397224 */ /* 0x000fe200078e004c */
[C---:B------:R-:W-:Y:S01]  /*53a0*/  HMMA.16816.F32.BF16 R20, R4.reuse, R54, R72 ;  /* 0x000000360414723c */ /* 0x040fe20000041848 */
[----:B------:R-:W-:Y:S01]  /*53b0*/  MOV R56, R77 ;  /* 0x0000004d00387202 */ /* 0x000fe20000000f00 */
[----:B-1----:R-:W-:Y:S01]  /*53c0*/  FFMA.FTZ R8, R156, c[0x0][0x2d0], -R12 ;  /* 0x0000b4009c087a23 */ /* 0x002fe2000001080c */
[----:B---3--:R-:W-:Y:S01]  /*53d0*/  F2FP.BF16.PACK_AB R130, R170, R171 ;  /* 0x000000abaa82723e */ /* 0x008fe200000010ff */
[----:B------:R-:W-:Y:S01]  /*53e0*/  IMAD.MOV.U32 R114, RZ, RZ, R53 ;  /* 0x000000ffff727224 */ /* 0x000fe200078e0035 */
[----:B------:R-:W-:Y:S01]  /*53f0*/  LDSM.16.MT88.4 R76, [R225+0x4880] ;  /* 0x00488000e14c783b */ /* 0x000fe20000004200 */
[----:B------:R1:W-:Y:S01]  /*5400*/  MUFU.EX2 R166, R8 ;  /* 0x0000000800a67308 */ /* 0x0003e20000000800 */
        /* <DEDUP_REMOVED lines=8> */
[----:B------:R-:W-:Y:S01]  /*5490*/  MOV R112, R29 ;  /* 0x0000001d00707202 */ /* 0x000fe20000000f00 */
[----:B------:R-:W-:Y:S01]  /*54a0*/  IMAD.MOV.U32 R87, RZ, RZ, R113 ;  /* 0x000000ffff577224 */ /* 0x000fe200078e0071 */
[----:B------:R-:W-:Y:S01]  /*54b0*/  HMMA.16816.F32.BF16 R48, R4, R30, R48 ;  /* 0x0000001e0430723c */ /* 0x000fe20000041830 */
[----:B------:R-:W-:Y:S01]  /*54c0*/  IMAD.MOV.U32 R98, RZ, RZ, R115 ;  /* 0x000000ffff627224 */ /* 0x000fe200078e0073 */
[----:B------:R-:W-:Y:S01]  /*54d0*/  MOV R115, R56 ;  /* 0x0000003800737202 */ /* 0x000fe20000000f00 */
[----:B------:R-:W-:Y:S01]  /*54e0*/  IMAD.MOV.U32 R99, RZ, RZ, R28 ;  /* 0x000000ffff637224 */ /* 0x000fe200078e001c */
[----:B------:R-:W-:Y:S01]  /*54f0*/  MOV R56, R81 ;  /* 0x0000005100387202 */ /* 0x000fe20000000f00 */
[----:B-1----:R-:W-:Y:S02]  /*5500*/  FFMA.FTZ R8, R157, c[0x0][0x2d0], -R12 ;  /* 0x0000b4009d087a23 */ /* 0x002fe4000001080c */
[----:B------:R-:W-:-:S02]  /*5510*/  IMAD.MOV.U32 R113, RZ, RZ, R52 ;  /* 0x000000ffff717224 */ /* 0x000fc400078e0034 */
[----:B------:R1:W3:Y:S01]  /*5520*/  MUFU.EX2 R33, R8 ;  /* 0x0000000800217308 */ /* 0x0002e20000000800 */
[----:B------:R-:W-:Y:S02]  /*5530*/  IMAD.MOV.U32 R28, RZ, RZ, R57 ;  /* 0x000000ffff1c7224 */ /* 0x000fe400078e0039 */
[----:B------:R-:W-:Y:S01]  /*5540*/  IMAD.MOV.U32 R29, RZ, RZ, R80 ;  /* 0x000000ffff1d7224 */ /* 0x000fe200078e0050 */
[----:B------:R-:W-:Y:S01]  /*5550*/  MOV R80, R83 ;  /* 0x0000005300507202 */ /* 0x000fe20000000f00 */
[----:B------:R-:W-:Y:S01]  /*5560*/  IMAD.MOV.U32 R57, RZ, RZ, R82 ;  /* 0x000000ffff397224 */ /* 0x000fe200078e0052 */
[----:B------:R-:W-:Y:S01]  /*5570*/  MOV R82, R100 ;  /* 0x0000006400527202 */ /* 0x000fe20000000f00 */
[----:B------:R-:W-:Y:S02]  /*5580*/  IMAD.MOV.U32 R81, RZ, RZ, R102 ;  /* 0x000000ffff517224 */ /* 0x000fe400078e0066 */
[----:B-1----:R-:W-:Y:S01]  /*5590*/  FFMA.FTZ R8, R165, c[0x0][0x2d0], -R12 ;  /* 0x0000b400a5087a23 */ /* 0x002fe2000001080c */
[----:B---3--:R-:W-:Y:S01]  /*55a0*/  F2FP.BF16.PACK_AB R129, R33, R166 ;  /* 0x000000a62181723e */ /* 0x008fe200000010ff */
[----:B------:R-:W-:-:S02]  /*55b0*/  IMAD.MOV.U32 R96, RZ, RZ, R112 ;  /* 0x000000ffff607224 */ /* 0x000fc400078e0070 */
[----:B------:R1:W-:Y:S01]  /*55c0*/  MUFU.EX2 R165, R8 ;  /* 0x0000000800a57308 */ /* 0x0003e20000000800 */
[----:B------:R-:W-:Y:S01]  /*55d0*/  IMAD.MOV.U32 R83, RZ, RZ, R238 ;  /* 0x000000ffff537224 */ /* 0x000fe200078e00ee */
[----:B------:R-:W-:Y:S01]  /*55e0*/  MOV R102, R237 ;  /* 0x000000ed00667202 */ /* 0x000fe20000000f00 */
[----:B------:R-:W-:Y:S02]  /*55f0*/  IMAD.MOV.U32 R112, RZ, RZ, R28 ;  /* 0x000000ffff707224 */ /* 0x000fe400078e001c */
[----:B-1----:R-:W-:Y:S01]  /*5600*/  FFMA.FTZ R8, R159, c[0x0][0x2d0], -R12 ;  /* 0x0000b4009f087a23 */ /* 0x002fe2000001080c */
[----:B------:R1:W5:Y:S01]  /*5610*/  LDL.LU R238, [R1+0x78] ;  /* 0x0000780001ee7983 */ /* 0x0003620000300800 */
[----:B------:R-:W-:Y:S02]  /*5620*/  HMMA.16816.F32.BF16 R12, R4, R58, R92 ;  /* 0x0000003a040c723c */ /* 0x000fe4000004185c */
[----:B------:R-:W3:Y:S01]  /*5630*/  MUFU.EX2 R32, R8 ;  /* 0x0000000800207308 */ /* 0x000ee20000000800 */
[----:B------:R-:W-:Y:S01]  /*5640*/  MOV R28, R81 ;  /* 0x00000051001c7202 */ /* 0x000fe20000000f00 */
[----:B------:R-:W4:Y:S03]  /*5650*/  LDSM.16.MT88.4 R156, [R228+0x3080] ;  /* 0x00308000e49c783b */ /* 0x000f260000004200 */
[----:B------:R-:W-:Y:S01]  /*5660*/  FFMA.FTZ R4, R188, c[0x0][0x2d0], -R0 ;  /* 0x0000b400bc047a23 */ /* 0x000fe20000010800 */
[----:B------:R-:W-:Y:S01]  /*5670*/  MOV R59, R99 ;  /* 0x00000063003b7202 */ /* 0x000fe20000000f00 */
[----:B------:R-:W-:Y:S01]  /*5680*/  IMAD.MOV.U32 R58, RZ, RZ, R98 ;  /* 0x000000ffff3a7224 */ /* 0x000fe200078e0062 */
[----:B------:R-:W1:Y:S01]  /*5690*/  LDSM.16.MT88.4 R92, [R226+0x4880] ;  /* 0x00488000e25c783b */ /* 0x000e620000004200 */
[----:B------:R-:W-:-:S03]  /*56a0*/  IMAD.MOV.U32 R100, RZ, RZ, R236 ;  /* 0x000000ffff647224 */ /* 0x000fc600078e00ec */
[----:B------:R1:W5:Y:S01]  /*56b0*/  LDL.LU R237, [R1+0x74] ;  /* 0x0000740001ed7983 */ /* 0x0003620000300800 */
[----:B---3--:R-:W-:Y:S01]  /*56c0*/  F2FP.BF16.PACK_AB R131, R32, R165 ;  /* 0x000000a52083723e */ /* 0x008fe200000010ff */
[----:B------:R-:W-:Y:S01]  /*56d0*/  IMAD.MOV.U32 R98, RZ, RZ, R114 ;  /* 0x000000ffff627224 */ /* 0x000fe200078e0072 */
[----:B------:R-:W-:Y:S01]  /*56e0*/  MOV R99, R115 ;  /* 0x0000007300637202 */ /* 0x000fe20000000f00 */
[----:B------:R-:W-:Y:S01]  /*56f0*/  IMAD.MOV.U32 R114, RZ, RZ, R56 ;  /* 0x000000ffff727224 */ /* 0x000fe200078e0038 */
[----:B------:R-:W-:Y:S01]  /*5700*/  MOV R115, R57 ;  /* 0x0000003900737202 */ /* 0x000fe20000000f00 */
[----:B------:R3:W-:Y:S01]  /*5710*/  MUFU.EX2 R31, R4 ;  /* 0x00000004001f7308 */ /* 0x0007e20000000800 */
[----:B------:R-:W1:Y:S01]  /*5720*/  LDSM.16.MT88.4 R8, [R227+0x4880] ;  /* 0x00488000e308783b */ /* 0x000e620000004200 */
[C---:B--2---:R-:W-:Y:S01]  /*5730*/  HMMA.16816.F32.BF16 R52, R128.reuse, R60, R72 ;  /* 0x0000003c8034723c */ /* 0x044fe20000041848 */
[----:B------:R-:W-:Y:S02]  /*5740*/  IMAD.MOV.U32 R57, RZ, RZ, R80 ;  /* 0x000000ffff397224 */ /* 0x000fe400078e0050 */
[----:B------:R-:W-:Y:S01]  /*5750*/  IMAD.MOV.U32 R80, RZ, RZ, R102 ;  /* 0x000000ffff507224 */ /* 0x000fe200078e0066 */
[----:B------:R-:W-:Y:S01]  /*5760*/  MOV R81, R100 ;  /* 0x0000006400517202 */ /* 0x000fe20000000f00 */
[----:B------:R2:W5:Y:S02]  /*5770*/  LDL.LU R236, [R1+0x70] ;  /* 0x0000700001ec7983 */ /* 0x0005640000300800 */
[----:B------:R-:W-:Y:S01]  /*5780*/  MOV R75, R97 ;  /* 0x00000061004b7202 */ /* 0x000fe20000000f00 */
[----:B------:R-:W-:Y:S01]  /*5790*/  HMMA.16816.F32.BF16 R132, R128, R140, R196 ;  /* 0x0000008c8084723c */ /* 0x000fe200000418c4 */
[----:B------:R-:W-:-:S02]  /*57a0*/  MOV R97, R113 ;  /* 0x0000007100617202 */ /* 0x000fc40000000f00 */
[----:B------:R-:W-:Y:S01]  /*57b0*/  MOV R113, R29 ;  /* 0x0000001d00717202 */ /* 0x000fe20000000f00 */
[----:B------:R-:W-:Y:S01]  /*57c0*/  IMAD.MOV.U32 R29, RZ, RZ, R82 ;  /* 0x000000ffff1d7224 */ /* 0x000fe200078e0052 */
[----:B------:R-:W-:Y:S01]  /*57d0*/  MOV R72, R58 ;  /* 0x0000003a00487202 */ /* 0x000fe20000000f00 */
[----:B---3--:R-:W-:Y:S01]  /*57e0*/  FFMA.FTZ R4, R189, c[0x0][0x2d0], -R0 ;  /* 0x0000b400bd047a23 */ /* 0x008fe20000010800 */
        /* <DEDUP_REMOVED lines=10> */
[----:B------:R3:W1:Y:S01]  /*5890*/  MUFU.EX2 R30, R4 ;  /* 0x00000004001e7308 */ /* 0x0006620000000800 */
        /* <DEDUP_REMOVED lines=8> */
[----:B----4-:R-:W-:Y:S01]  /*5920*/  HMMA.16816.F32.BF16 R148, R128, R156, R148 ;  /* 0x0000009c8094723c */ /* 0x010fe20000041894 */
[--C-:B---3--:R-:W-:Y:S02]  /*5930*/  FFMA.FTZ R4, R190, c[0x0][0x2d0], -R0.reuse ;  /* 0x0000b400be047a23 */ /* 0x108fe40000010800 */
[----:B------:R-:W-:-:S04]  /*5940*/  FFMA.FTZ R0, R191, c[0x0][0x2d0], -R0 ;  /* 0x0000b400bf007a23 */ /* 0x000fc80000010800 */
[----:B------:R3:W-:Y:S01]  /*5950*/  MUFU.EX2 R28, R0 ;  /* 0x00000000001c7308 */ /* 0x0007e20000000800 */
        /* <DEDUP_REMOVED lines=9> */
[----:B---3--:R-:W-:Y:S01]  /*59f0*/  FFMA.FTZ R0, R160, c[0x0][0x2d0], -R2 ;  /* 0x0000b400a0007a23 */ /* 0x008fe20000010802 */
[----:B------:R-:W-:Y:S01]  /*5a00*/  MOV R198, R72 ;  /* 0x0000004800c67202 */ /* 0x000fe20000000f00 */
[----:B------:R-:W-:Y:S01]  /*5a10*/  IMAD.MOV.U32 R199, RZ, RZ, R67 ;  /* 0x000000ffffc77224 */ /* 0x000fe200078e0043 */
[----:B------:R-:W-:Y:S01]  /*5a20*/  MOV R65, R74 ;  /* 0x0000004a00417202 */ /* 0x000fe20000000f00 */
[----:B------:R3:W-:Y:S01]  /*5a30*/  MUFU.EX2 R5, R0 ;  /* 0x0000000000057308 */ /* 0x0007e20000000800 */
[----:B------:R-:W-:Y:S01]  /*5a40*/  MOV R56, R81 ;  /* 0x0000005100387202 */ /* 0x000fe20000000f00 */
[----:B------:R-:W-:Y:S01]  /*5a50*/  IMAD.MOV.U32 R81, RZ, RZ, R102 ;  /* 0x000000ffff517224 */ /* 0x000fe200078e0066 */
[----:B------:R-:W-:Y:S01]  /*5a60*/  MOV R80, R83 ;  /* 0x0000005300507202 */ /* 0x000fe20000000f00 */
[----:B------:R-:W-:Y:S01]  /*5a70*/  IMAD.MOV.U32 R83, RZ, RZ, R101 ;  /* 0x000000ffff537224 */ /* 0x000fe200078e0065 */
[----:B------:R-:W-:Y:S01]  /*5a80*/  MOV R82, R100 ;  /* 0x0000006400527202 */ /* 0x000fe20000000f00 */
[----:B------:R-:W-:Y:S01]  /*5a90*/  IMAD.MOV.U32 R197, RZ, RZ, R73 ;  /* 0x000000ffffc57224 */ /* 0x000fe200078e0049 */
[C---:B------:R-:W-:Y:S01]  /*5aa0*/  HMMA.16816.F32.BF16 R188, R128.reuse, R186, R248 ;  /* 0x000000ba80bc723c */ /* 0x040fe200000418f8 */
[----:B------:R-:W4:Y:S01]  /*5ab0*/  MUFU.EX2 R29, R4 ;  /* 0x00000004001d7308 */ /* 0x000f220000000800 */
[----:B------:R-:W-:Y:S01]  /*5ac0*/  MOV R102, R119 ;  /* 0x0000007700667202 */ /* 0x000fe20000000f00 */
[----:B------:R-:W-:Y:S01]  /*5ad0*/  IMAD.MOV.U32 R100, RZ, RZ, R117 ;  /* 0x000000ffff647224 */ /* 0x000fe200078e0075 */
[----:B------:R2:W5:Y:S01]  /*5ae0*/  LDL.LU R235, [R1+0x6c] ;  /* 0x00006c0001eb7983 */ /* 0x0005620000300800 */
[----:B---3--:R-:W-:Y:S01]  /*5af0*/  FFMA.FTZ R0, R161, c[0x0][0x2d0], -R2 ;  /* 0x0000b400a1007a23 */ /* 0x008fe20000010802 */
[----:B------:R-:W-:Y:S01]  /*5b00*/  MOV R101, R231 ;  /* 0x000000e700657202 */ /* 0x000fe20000000f00 */
[----:B------:R-:W-:Y:S01]  /*5b10*/  IMAD.MOV.U32 R72, RZ, RZ, R59 ;  /* 0x000000ffff487224 */ /* 0x000fe200078e003b */
[----:B------:R-:W-:Y:S01]  /*5b20*/  MOV R67, R58 ;  /* 0x0000003a00437202 */ /* 0x000fe20000000f00 */
        /* <DEDUP_REMOVED lines=14> */
[C---:B------:R-:W-:Y:S08]  /*5c10*/  HMMA.16816.F32.BF16 R68, R128.reuse, R76, R68 ;  /* 0x0000004c8044723c */ /* 0x040ff00000041844 */
[C---:B-1----:R-:W-:Y:S01]  /*5c20*/  HMMA.16816.F32.BF16 R84, R128.reuse, R92, R84 ;  /* 0x0000005c8054723c */ /* 0x042fe20000041854 */
[--C-:B---3--:R-:W-:Y:S01]  /*5c30*/  FFMA.FTZ R0, R162, c[0x0][0x2d0], -R2.reuse ;  /* 0x0000b400a2007a23 */ /* 0x108fe20000010802 */
[----:B------:R2:W5:Y:S01]  /*5c40*/  LDL.LU R234, [R1+0x68] ;  /* 0x0000680001ea7983 */ /* 0x0005620000300800 */
[----:B------:R-:W-:Y:S01]  /*5c50*/  FFMA.FTZ R2, R163, c[0x0][0x2d0], -R2 ;  /* 0x0000b400a3027a23 */ /* 0x000fe20000010802 */
[----:B------:R-:W-:Y:S01]  /*5c60*/  MOV R83, R101 ;  /* 0x0000006500537202 */ /* 0x000fe20000000f00 */
[----:B------:R-:W-:Y:S01]  /*5c70*/  IMAD.MOV.U32 R80, RZ, RZ, R102 ;  /* 0x000000ffff507224 */ /* 0x000fe200078e0066 */
[----:B------:R2:W5:Y:S01]  /*5c80*/  LDL.LU R233, [R1+0x64] ;  /* 0x0000640001e97983 */ /* 0x0005620000300800 */
[----:B------:R-:W-:Y:S01]  /*5c90*/  IMAD.MOV.U32 R82, RZ, RZ, R100 ;  /* 0x000000ffff527224 */ /* 0x000fe200078e0064 */
[----:B------:R-:W-:Y:S01]  /*5ca0*/  MUFU.EX2 R0, R0 ;  /* 0x0000000000007308 */ /* 0x000fe20000000800 */
[C---:B------:R-:W-:Y:S01]  /*5cb0*/  HMMA.16816.F32.BF16 R100, R128.reuse, R108, R220 ;  /* 0x0000006c8064723c */ /* 0x040fe200000418dc */
[----:B------:R-:W-:Y:S01]  /*5cc0*/  IMAD.MOV.U32 R196, RZ, RZ, R224 ;  /* 0x000000ffffc47224 */ /* 0x000fe200078e00e0 */
[----:B------:R2:W5:Y:S04]  /*5cd0*/  LDL.LU R232, [R1+0x60] ;  /* 0x0000600001e87983 */ /* 0x0005680000300800 */
[----:B------:R2:W5:Y:S01]  /*5ce0*/  LDL.LU R231, [R1+0x5c] ;  /* 0x00005c0001e77983 */ /* 0x0005620000300800 */
[----:B------:R-:W-:Y:S01]  /*5cf0*/  MOV R223, R65 ;  /* 0x0000004100df7202 */ /* 0x000fe20000000f00 */
[----:B------:R-:W-:Y:S01]  /*5d00*/  IMAD.MOV.U32 R222, RZ, RZ, R66 ;  /* 0x000000ffffde7224 */ /* 0x000fe200078e0042 */
        /* <DEDUP_REMOVED lines=26> */
[C---:B------:R-:W-:Y:S01]  /*5eb0*/  HMMA.16816.F32.BF16 R160, R128.reuse, R158, R216 ;  /* 0x0000009e80a0723c */ /* 0x040fe200000418d8 */
[----:B------:R-:W-:Y:S01]  /*5ec0*/  IMAD.MOV.U32 R7, RZ, RZ, R98 ;  /* 0x000000ffff077224 */ /* 0x000fe200078e0062 */
[----:B------:R-:W-:Y:S01]  /*5ed0*/  MOV R6, R99 ;  /* 0x0000006300067202 */ /* 0x000fe20000000f00 */
[----:B------:R-:W-:Y:S01]  /*5ee0*/  IMAD.MOV.U32 R34, RZ, RZ, R112 ;  /* 0x000000ffff227224 */ /* 0x000fe200078e0070 */
[----:B------:R2:W5:Y:S04]  /*5ef0*/  LDL.LU R230, [R1+0x58] ;  /* 0x0000580001e67983 */ /* 0x0005680000300800 */
[C---:B------:R-:W-:Y:S01]  /*5f00*/  HMMA.16816.F32.BF16 R64, R128.reuse, R62, R212 ;  /* 0x0000003e8040723c */ /* 0x040fe200000418d4 */
[----:B------:R-:W-:Y:S01]  /*5f10*/  IMAD.MOV.U32 R218, RZ, RZ, R96 ;  /* 0x000000ffffda7224 */ /* 0x000fe200078e0060 */
[----:B------:R-:W-:Y:S01]  /*5f20*/  MOV R217, R97 ;  /* 0x0000006100d97202 */ /* 0x000fe20000000f00 */
[----:B------:R-:W-:Y:S01]  /*5f30*/  IMAD.MOV.U32 R248, RZ, RZ, R72 ;  /* 0x000000fffff87224 */ /* 0x000fe200078e0048 */
[----:B------:R-:W-:Y:S01]  /*5f40*/  MOV R216, R113 ;  /* 0x0000007100d87202 */ /* 0x000fe20000000f00 */
[----:B------:R2:W5:Y:S02]  /*5f50*/  LDL.LU R229, [R1+0x54] ;  /* 0x0000540001e57983 */ /* 0x0005640000300800 */
[----:B------:R-:W-:Y:S01]  /*5f60*/  IMAD.MOV.U32 R212, RZ, RZ, R80 ;  /* 0x000000ffffd47224 */ /* 0x000fe200078e0050 */
[----:B------:R-:W-:Y:S01]  /*5f70*/  MOV R213, R81 ;  /* 0x0000005100d57202 */ /* 0x000fe20000000f00 */
[----:B------:R-:W-:Y:S01]  /*5f80*/  IMAD.MOV.U32 R214, RZ, RZ, R82 ;  /* 0x000000ffffd67224 */ /* 0x000fe200078e0052 */
[----:B------:R-:W-:Y:S01]  /*5f90*/  MOV R215, R83 ;  /* 0x0000005300d77202 */ /* 0x000fe20000000f00 */
[C---:B------:R-:W-:Y:S01]  /*5fa0*/  HMMA.16816.F32.BF16 R116, R128.reuse, R8, R144 ;  /* 0x000000088074723c */ /* 0x040fe20000041890 */
[----:B------:R-:W-:Y:S01]  /*5fb0*/  MOV R219, R59 ;  /* 0x0000003b00db7202 */ /* 0x000fe20000000f00 */
[----:B------:R2:W5:Y:S06]  /*5fc0*/  LDL.LU R224, [R1+0x50] ;  /* 0x0000500001e07983 */ /* 0x00056c0000300800 */
[C---:B------:R-:W-:Y:S07]  /*5fd0*/  HMMA.16816.F32.BF16 R80, R128.reuse, R78, R208 ;  /* 0x0000004e8050723c */ /* 0x040fee00000418d0 */
[----:B------:R-:W-:Y:S01]  /*5fe0*/  IMAD.MOV.U32 R208, RZ, RZ, R114 ;  /* 0x000000ffffd07224 */ /* 0x000fe200078e0072 */
[----:B------:R-:W-:Y:S01]  /*5ff0*/  MOV R209, R115 ;  /* 0x0000007300d17202 */ /* 0x000fe20000000f00 */
[----:B------:R-:W-:Y:S01]  /*6000*/  HMMA.16816.F32.BF16 R144, R128, R142, R244 ;  /* 0x0000008e8090723c */ /* 0x000fe200000418f4 */
[----:B------:R-:W-:-:S07]  /*6010*/  MOV R211, R57 ;  /* 0x0000003900d37202 */ /* 0x000fce0000000f00 */
[----:B------:R-:W-:Y:S01]  /*6020*/  HMMA.16816.F32.BF16 R96, R128, R94, R204 ;  /* 0x0000005e8060723c */ /* 0x000fe200000418cc */
[----:B------:R-:W-:-:S07]  /*6030*/  IMAD.MOV.U32 R210, RZ, RZ, R56 ;  /* 0x000000ffffd27224 */ /* 0x000fce00078e0038 */
[----:B------:R-:W-:Y:S01]  /*6040*/  HMMA.16816.F32.BF16 R112, R128, R110, R200 ;  /* 0x0000006e8070723c */ /* 0x000fe200000418c8 */
[----:B------:R-:W-:-:S07]  /*6050*/  FADD.FTZ R6, R6, R208 ;  /* 0x000000d006067221 */ /* 0x000fce0000010000 */
[----:B------:R-:W-:Y:S01]  /*6060*/  HMMA.16816.F32.BF16 R128, R128, R10, R124 ;  /* 0x0000000a8080723c */ /* 0x000fe2000004187c */
[----:B------:R-:W-:-:S06]  /*6070*/  IMAD.MOV.U32 R244, RZ, RZ, R58 ;  /* 0x000000fffff47224 */ /* 0x000fcc00078e003a */
[----:B------:R-:W-:Y:S02]  /*6080*/  F2FP.BF16.PACK_AB R124, R30, R31 ;  /* 0x0000001f1e7c723e */ /* 0x000fe400000010ff */
[----:B----4-:R-:W-:Y:S02]  /*6090*/  F2FP.BF16.PACK_AB R126, R28, R29 ;  /* 0x0000001d1c7e723e */ /* 0x010fe400000010ff */
[----:B------:R-:W-:Y:S02]  /*60a0*/  F2FP.BF16.PACK_AB R125, R4, R5 ;  /* 0x00000005047d723e */ /* 0x000fe400000010ff */
[----:B-1----:R-:W-:Y:S01]  /*60b0*/  F2FP.BF16.PACK_AB R127, R2, R0 ;  /* 0x00000000027f723e */ /* 0x002fe200000010ff */
[----:B------:R-:W-:Y:S02]  /*60c0*/  FADD.FTZ R7, R7, R209 ;  /* 0x000000d107077221 */ /* 0x000fe40000010000 */
[----:B------:R-:W-:-:S04]  /*60d0*/  FADD.FTZ R6, R212, R6 ;  /* 0x00000006d4067221 */ /* 0x000fc80000010000 */
[----:B------:R-:W-:Y:S01]  /*60e0*/  HMMA.16816.F32.BF16 R56, R124, R60, R44 ;  /* 0x0000003c7c38723c */ /* 0x000fe2000004182c */
[----:B------:R-:W-:Y:S01]  /*60f0*/  FADD.FTZ R7, R213, R7 ;  /* 0x00000007d5077221 */ /* 0x000fe20000010000 */
[----:B------:R-:W-:Y:S01]  /*6100*/  MOV R245, R75 ;  /* 0x0000004b00f57202 */ /* 0x000fe20000000f00 */
[----:B------:R-:W-:-:S05]  /*6110*/  FADD.FTZ R6, R215, R6 ;  /* 0x00000006d7067221 */ /* 0x000fca0000010000 */
[----:B------:R-:W-:Y:S01]  /*6120*/  HMMA.16816.F32.BF16 R60, R124, R62, R12 ;  /* 0x0000003e7c3c723c */ /* 0x000fe2000004180c */
[----:B------:R-:W-:Y:S01]  /*6130*/  MOV R247, R73 ;  /* 0x0000004900f77202 */ /* 0x000fe20000000f00 */
[----:B------:R-:W-:-:S05]  /*6140*/  FADD.FTZ R7, R216, R7 ;  /* 0x00000007d8077221 */ /* 0x000fca0000010000 */
[----:B------:R-:W-:Y:S02]  /*6150*/  FADD.FTZ R13, R211, R210 ;  /* 0x000000d2d30d7221 */ /* 0x000fe40000010000 */
[----:B------:R-:W-:Y:S02]  /*6160*/  FADD.FTZ R14, R219, R218 ;  /* 0x000000dadb0e7221 */ /* 0x000fe40000010000 */
[----:B------:R-:W-:Y:S02]  /*6170*/  FADD.FTZ R13, R214, R13 ;  /* 0x0000000dd60d7221 */ /* 0x000fe40000010000 */
[----:B------:R-:W-:Y:S02]  /*6180*/  IMAD.MOV.U32 R246, RZ, RZ, R74 ;  /* 0x000000fffff67224 */ /* 0x000fe400078e004a */
        /* <DEDUP_REMOVED lines=9> */
[----:B------:R-:W-:-:S07]  /*6220*/  FADD.FTZ R6, R251, R13 ;  /* 0x0000000dfb067221 */ /* 0x000fce0000010000 */
[----:B------:R-:W-:Y:S07]  /*6230*/  HMMA.16816.F32.BF16 R120, R124, R8, R192 ;  /* 0x000000087c78723c */ /* 0x000fee00000418c0 */
        /* <DEDUP_REMOVED lines=62> */
.L_x_2833:
[----:B------:R-:W-:Y:S02]  /*6620*/  UISETP.NE.AND UP0, UPT, UR7, 0x1, UPT ;  /* 0x000000010700788c */ /* 0x000fe4000bf05270 */
[----:B------:R-:W-:Y:S02]  /*6630*/  ULDC.64 UR4, c[0x0][0x330] ;  /* 0x0000cc0000047ab9 */ /* 0x000fe40000000a00 */
[----:B------:R-:W-:-:S07]  /*6640*/  UIMAD.WIDE.U32 UR18, UR17, UR4, URZ ;  /* 0x00000004111272a5 */ /* 0x000fce000f8e003f */
[----:B------:R-:W-:Y:S02]  /*6650*/  @UP0 USHF.R.U32.HI UR17, URZ, UR5, UR19 ;  /* 0x000000053f110299 */ /* 0x000fe40008011613 */
.L_x_2834:
[----:B------:R-:W-:Y:S02]  /*6660*/  ULDC UR4, c[0x0][0x32c] ;  /* 0x0000cb0000047ab9 */ /* 0x000fe40000000800 */
[----:B------:R-:W-:-:S04]  /*6670*/  UIMAD UR4, UR17, UR7, UR4 ;  /* 0x00000007110472a4 */ /* 0x000fc8000f8e0204 */
[----:B------:R-:W-:-:S04]  /*6680*/  UISETP.LT.AND UP0, UPT, UR16, UR4, UPT ;  /* 0x000000041000728c */ /* 0x000fc8000bf01270 */
[----:B------:R-:W-:-:S04]  /*6690*/  USEL UR16, UR16, UR4, UP0 ;  /* 0x0000000410107287 */ /* 0x000fc80008000000 */
.L_x_2832:
[----:B------:R-:W-:-:S04]  /*66a0*/  UIMAD.WIDE UR4, UR16, 0x2aaaaaab, URZ ;  /* 0x2aaaaaab100478a5 */ /* 0x000fc8000f8e023f */
[----:B------:R-:W-:-:S04]  /*66b0*/  USHF.R.U32.HI UR4, URZ, 0x1f, UR5 ;  /* 0x0000001f3f047899 */ /* 0x000fc80008011605 */
[----:B------:R-:W-:-:S04]  /*66c0*/  ULEA.HI.SX32 UR4, UR5, UR4, 0x1d ;  /* 0x0000000405047291 */ /* 0x000fc8000f8fea3f */
[----:B------:R-:W-:-:S04]  /*66d0*/  UISETP.LT.AND UP0, UPT, UR8, UR4, UPT ;  /* 0x000000040800728c */ /* 0x000fc8000bf01270 */
[----:B------:R-:W-:-:S06]  /*66e0*/  USEL UR4, UR8, UR4, !UP0 ;  /* 0x0000000408047287 */ /* 0x000fcc000c000000 */
[----:B------:R-:W-:-:S13]  /*66f0*/  ISETP.GE.AND P0, PT, R242, UR4, PT ;  /* 0x00000004f2007c0c */ /* 0x000fda000bf06270 */
[----:B------:R-:W-:Y:S05]  /*6700*/  @!P0 BRA `(.L_x_2835) ;  /* 0x000045d000008947 */ /* 0x000fea0003800000 */
[----:B--2---:R-:W2:Y:S01]  /*6710*/  LDL R0, [R1+0x24] ;  /* 0x0000240001007983 */ /* 0x004ea20000100800 */
        /* <DEDUP_REMOVED lines=9> */
.L_x_2852:
[----:B------:R-:W2:Y:S01]  /*67b0*/  LDL.64 R38, [R1+0x38] ;  /* 0x0000380001267983 */ /* 0x000ea20000100a00 */
[----:B------:R-:W-:Y:S04]  /*67c0*/  DEPBAR.LE SB0, 0x0 ;  /* 0x000080000000791a */ /* 0x000fe80000000000 */
[----:B-1----:R-:W2:Y:S05]  /*67d0*/  LDL.64 R2, [R1+0x48] ;  /* 0x0000480001027983 */ /* 0x002eaa0000100a00 */
[----:B------:R-:W-:Y:S01]  /*67e0*/  BAR.SYNC.DEFER_BLOCKING 0x0 ;  /* 0x0000000000007b1d */ /* 0x000fe20000010000 */
[C---:B------:R-:W-:Y:S11]  /*67f0*/  ISETP.LT.AND P6, PT, R242.reuse, UR8, PT ;  /* 0x00000008f2007c0c */ /* 0x040ff6000bfc1270 */
[----:B------:R-:W-:Y:S02]  /*6800*/  @!UPT UIADD3 URZ, URZ, URZ, URZ ;  /* 0x0000003f3f3ff290 */ /* 0x000fe4000fffe03f */
[----:B-1----:R-:W-:Y:S01]  /*6810*/  @!P6 SHF.R.S32.HI R0, RZ, 0x1f, R242 ;  /* 0x0000001fff00e819 */ /* 0x002fe200000114f2 */
[----:B------:R-:W-:Y:S04]  /*6820*/  @!P6 IMAD.WIDE.U32 R36, R242, c[0x0][0x208], RZ ;  /* 0x00008200f224ea25 */ /* 0x000fe800078e00ff */
[----:B------:R-:W-:Y:S04]  /*6830*/  @!P6 IMAD R0, R0, c[0x0][0x208], RZ ;  /* 0x000082000000ea24 */ /* 0x000fe800078e02ff */
[----:B------:R-:W-:Y:S01]  /*6840*/  @!P6 IMAD R0, R242, c[0x0][0x20c], R0 ;  /* 0x00008300f200ea24 */ /* 0x000fe200078e0200 */
[----:B-----5:R-:W-:Y:S03]  /*6850*/  LDSM.16.M88.4 R48, [R231+0x8080] ;  /* 0x00808000e730783b */ /* 0x020fe60000000200 */
[----:B------:R-:W-:Y:S02]  /*6860*/  @!P6 IMAD.IADD R0, R37, 0x1, R0 ;  /* 0x000000012500e824 */ /* 0x000fe400078e0200 */
[----:B------:R-:W1:Y:S02]  /*6870*/  LDSM.16.M88.4 R16, [R224+0x5080] ;  /* 0x00508000e010783b */ /* 0x000e640000000200 */
[----:B------:R-:W-:Y:S03]  /*6880*/  @!P6 IMAD R0, R0, 0x30, RZ ;  /* 0x000000300000e824 */ /* 0x000fe600078e02ff */
[----:B------:R-:W3:Y:S05]  /*6890*/  LDSM.16.M88.4 R44, [R231+0xa080] ;  /* 0x00a08000e72c783b */ /* 0x000eea0000000200 */
[----:B------:R-:W4:Y:S05]  /*68a0*/  LDSM.16.M88.4 R32, [R224+0x5880] ;  /* 0x00588000e020783b */ /* 0x000f2a0000000200 */
[----:B------:R-:W2:Y:S05]  /*68b0*/  LDL.64 R246, [R1+0x30] ;  /* 0x0000300001f67983 */ /* 0x000eaa0000100a00 */
[----:B------:R-:W2:Y:S05]  /*68c0*/  LDSM.16.M88.4 R172, [R224+0x6080] ;  /* 0x00608000e0ac783b */ /* 0x000eaa0000000200 */
[----:B------:R-:W2:Y:S05]  /*68d0*/  LDL.64 R244, [R1+0x40] ;  /* 0x0000400001f47983 */ /* 0x000eaa0000100a00 */
[----:B------:R-:W-:Y:S05]  /*68e0*/  LDSM.16.M88.4 R192, [R233+0x8080] ;  /* 0x00808000e9c0783b */ /* 0x000fea0000000200 */
[----:B------:R-:W2:Y:S01]  /*68f0*/  LDL R167, [R1+0x28] ;  /* 0x0000280001a77983 */ /* 0x000ea20000100800 */
[-C--:B-1----:R-:W-:Y:S04]  /*6900*/  HMMA.16816.F32.BF16 R4, R48, R16.reuse, RZ ;  /* 0x000000103004723c */ /* 0x082fe800000418ff */
[----:B------:R-:W1:Y:S05]  /*6910*/  LDSM.16.M88.4 R196, [R235] ;  /* 0x00000000ebc4783b */ /* 0x000e6a0000000200 */
[----:B------:R-:W1:Y:S01]  /*6920*/  LDSM.16.M88.4 R200, [R233+0xa080] ;  /* 0x00a08000e9c8783b */ /* 0x000e620000000200 */
[C---:B---3--:R-:W-:Y:S04]  /*6930*/  HMMA.16816.F32.BF16 R8, R44.reuse, R16, RZ ;  /* 0x000000102c08723c */ /* 0x048fe800000418ff */
[----:B------:R-:W3:Y:S04]  /*6940*/  LDSM.16.M88.4 R204, [R241] ;  /* 0x00000000f1cc783b */ /* 0x000ee80000000200 */
[-C--:B------:R-:W-:Y:S01]  /*6950*/  HMMA.16816.F32.BF16 R12, R44, R18.reuse, RZ ;  /* 0x000000122c0c723c */ /* 0x080fe200000418ff */
[----:B------:R-:W1:Y:S07]  /*6960*/  LDSM.16.M88.4 R208, [R240] ;  /* 0x00000000f0d0783b */ /* 0x000e6e0000000200 */
[C---:B------:R-:W-:Y:S08]  /*6970*/  HMMA.16816.F32.BF16 R16, R48.reuse, R18, RZ ;  /* 0x000000123010723c */ /* 0x040ff000000418ff */
[-C--:B----4-:R-:W-:Y:S08]  /*6980*/  HMMA.16816.F32.BF16 R20, R48, R32.reuse, RZ ;  /* 0x000000203014723c */ /* 0x090ff000000418ff */
[C---:B------:R-:W-:Y:S08]  /*6990*/  HMMA.16816.F32.BF16 R24, R44.reuse, R32, RZ ;  /* 0x000000202c18723c */ /* 0x040ff000000418ff */
[-C--:B------:R-:W-:Y:S08]  /*69a0*/  HMMA.16816.F32.BF16 R28, R44, R34.reuse, RZ ;  /* 0x000000222c1c723c */ /* 0x080ff000000418ff */
[C---:B------:R-:W-:Y:S04]  /*69b0*/  HMMA.16816.F32.BF16 R32, R48.reuse, R34, RZ ;  /* 0x000000223020723c */ /* 0x040fe800000418ff */
[----:B--2---:R-:W-:Y:S04]  /*69c0*/  @!P6 IMAD.MOV.U32 R3, RZ, RZ, R39 ;  /* 0x000000ffff03e224 */ /* 0x004fe800078e0027 */
[----:B------:R-:W-:Y:S02]  /*69d0*/  @!P6 IMAD.WIDE.U32 R2, R36, 0x30, R2 ;  /* 0x000000302402e825 */ /* 0x000fe400078e0002 */
[-C--:B------:R-:W-:Y:S02]  /*69e0*/  HMMA.16816.F32.BF16 R36, R48, R172.reuse, RZ ;  /* 0x000000ac3024723c */ /* 0x080fe400000418ff */
[----:B------:R-:W-:Y:S02]  /*69f0*/  @!P6 IMAD.IADD R165, R3, 0x1, R0 ;  /* 0x0000000103a5e824 */ /* 0x000fe400078e0200 */
[C---:B------:R-:W-:Y:S03]  /*6a00*/  @!P6 IMAD.SHL.U32 R0, R2.reuse, 0x2, RZ ;  /* 0x000000020200e824 */ /* 0x040fe600078e00ff */
        /* <DEDUP_REMOVED lines=17> */
[----:B------:R-:W-:Y:S01]  /*6b20*/  @!P6 IADD3 R172, P0, R2, UR10, RZ ;  /* 0x0000000a02acec10 */ /* 0x000fe2000ff1e0ff */
[----:B------:R4:W-:Y:S02]  /*6b30*/  @!P6 LDGSTS.E.BYPASS.LTC128B.128 [R243+0x2880], [R2.64], !P4 ;  /* 0x0288000002f3efae */ /* 0x0009e4000e101d4e */
[C---:B------:R-:W-:Y:S03]  /*6b40*/  HMMA.16816.F32.BF16 R8, R200.reuse, R196, R8 ;  /* 0x000000c4c808723c */ /* 0x040fe60000041808 */
[----:B------:R4:W-:Y:S01]  /*6b50*/  @!P6 LDGSTS.E.BYPASS.LTC128B.128 [R243+0x4080], [R2.64+0x80], !P3 ;  /* 0x0408008002f3efae */ /* 0x0009e2000d901d4e */
[----:B------:R-:W-:Y:S02]  /*6b60*/  @!P6 IADD3.X R173, R3, UR11, RZ, P0, !PT ;  /* 0x0000000b03adec10 */ /* 0x000fe400087fe4ff */
[----:B------:R-:W-:Y:S02]  /*6b70*/  PLOP3.LUT P0, PT, PT, PT, UP3, 0x80, 0x0 ;  /* 0x000000000000781c */ /* 0x000fe40003f0f038 */
[-C--:B------:R-:W-:Y:S01]  /*6b80*/  HMMA.16816.F32.BF16 R12, R200, R198.reuse, R12 ;  /* 0x000000c6c80c723c */ /* 0x080fe2000004180c */
[----:B------:R2:W-:Y:S03]  /*6b90*/  @!P6 LDGSTS.E.BYPASS.LTC128B.128 [R243+0x3080], [R172.64], !P4 ;  /* 0x03080000acf3efae */ /* 0x0005e6000e101d4e */
[----:B------:R-:W-:Y:S02]  /*6ba0*/  IMAD.MOV.U32 R245, RZ, RZ, c[0x0][0x1e4] ;  /* 0x00007900fff57624 */ /* 0x000fe400078e00ff */
[----:B------:R2:W-:Y:S01]  /*6bb0*/  @!P6 LDGSTS.E.BYPASS.LTC128B.128 [R243+0x4880], [R172.64+0x80], !P3 ;  /* 0x04880080acf3efae */ /* 0x0005e2000d901d4e */
[C---:B------:R-:W-:Y:S01]  /*6bc0*/  ISETP.GT.AND P6, PT, R242.reuse, UR8, PT ;  /* 0x00000008f2007c0c */ /* 0x040fe2000bfc4270 */
[C---:B------:R-:W-:Y:S03]  /*6bd0*/  HMMA.16816.F32.BF16 R16, R192.reuse, R198, R16 ;  /* 0x000000c6c010723c */ /* 0x040fe60000041810 */
[----:B------:R-:W-:Y:S05]  /*6be0*/  LDSM.16.M88.4 R216, [R232+0xa080] ;  /* 0x00a08000e8d8783b */ /* 0x000fea0000000200 */
[-C--:B---3--:R-:W-:Y:S01]  /*6bf0*/  HMMA.16816.F32.BF16 R20, R192, R204.reuse, R20 ;  /* 0x000000ccc014723c */ /* 0x088fe20000041814 */
[----:B------:R-:W0:Y:S03]  /*6c00*/  LDGDEPBAR ;  /* 0x00000000000079af */ /* 0x000e260000000000 */
[----:B------:R-:W-:Y:S02]  /*6c10*/  @P6 IADD3 R0, R242, -0x1, RZ ;  /* 0xfffffffff2006810 */ /* 0x000fe40007ffe0ff */
[----:B-1----:R-:W-:Y:S01]  /*6c20*/  LDSM.16.M88.4 R212, [R230+0x5080] ;  /* 0x00508000e6d4783b */ /* 0x002fe20000000200 */
[----:B----4-:R-:W-:Y:S01]  /*6c30*/  @P6 IMAD.MOV.U32 R3, RZ, RZ, R247 ;  /* 0x000000ffff036224 */ /* 0x010fe200078e00f7 */
[C---:B------:R-:W-:Y:S03]  /*6c40*/  HMMA.16816.F32.BF16 R24, R200.reuse, R204, R24 ;  /* 0x000000ccc818723c */ /* 0x040fe60000041818 */
[----:B------:R-:W-:Y:S01]  /*6c50*/  LDSM.16.M88.4 R220, [R230+0x5880] ;  /* 0x00588000e6dc783b */ /* 0x000fe20000000200 */
[----:B--2---:R-:W-:Y:S01]  /*6c60*/  @P6 IMAD.WIDE.U32 R168, R0, c[0x0][0x1e0], RZ ;  /* 0x0000780000a86a25 */ /* 0x004fe200078e00ff */
[----:B------:R-:W-:Y:S03]  /*6c70*/  @P6 SHF.R.S32.HI R2, RZ, 0x1f, R0 ;  /* 0x0000001fff026819 */ /* 0x000fe60000011400 */
[-C--:B------:R-:W-:Y:S01]  /*6c80*/  HMMA.16816.F32.BF16 R28, R200, R206.reuse, R28 ;  /* 0x000000cec81c723c */ /* 0x080fe2000004181c */
[----:B------:R-:W1:Y:S03]  /*6c90*/  LDSM.16.M88.4 R172, [R232+0x8080] ;  /* 0x00808000e8ac783b */ /* 0x000e660000000200 */
[----:B------:R-:W-:Y:S02]  /*6ca0*/  @P6 IMAD R2, R2, c[0x0][0x1e0], RZ ;  /* 0x0000780002026a24 */ /* 0x000fe400078e02ff */
[----:B------:R-:W2:Y:S02]  /*6cb0*/  LDSM.16.M88.4 R196, [R230+0x6080] ;  /* 0x00608000e6c4783b */ /* 0x000ea40000000200 */
[C---:B------:R-:W-:Y:S03]  /*6cc0*/  HMMA.16816.F32.BF16 R32, R192.reuse, R206, R32 ;  /* 0x000000cec020723c */ /* 0x040fe60000041820 */
[----:B------:R-:W-:Y:S01]  /*6cd0*/  LDSM.16.M88.4 R204, [R229] ;  /* 0x00000000e5cc783b */ /* 0x000fe20000000200 */
[----:B------:R-:W-:Y:S04]  /*6ce0*/  @P6 IMAD R2, R0, c[0x0][0x1e4], R2 ;  /* 0x0000790000026a24 */ /* 0x000fe800078e0202 */
[-C--:B------:R-:W-:Y:S04]  /*6cf0*/  HMMA.16816.F32.BF16 R36, R192, R208.reuse, R36 ;  /* 0x000000d0c024723c */ /* 0x080fe80000041824 */
[----:B------:R-:W-:Y:S02]  /*6d00*/  @P6 IMAD.IADD R0, R169, 0x1, R2 ;  /* 0x00000001a9006824 */ /* 0x000fe400078e0202 */
[----:B------:R-:W-:Y:S02]  /*6d10*/  @P6 IMAD.MOV.U32 R2, RZ, RZ, R244 ;  /* 0x000000ffff026224 */ /* 0x000fe400078e00f4 */
[C---:B------:R-:W-:Y:S01]  /*6d20*/  HMMA.16816.F32.BF16 R40, R200.reuse, R208, R40 ;  /* 0x000000d0c828723c */ /* 0x040fe20000041828 */
[----:B------:R-:W-:Y:S03]  /*6d30*/  IMAD.MOV.U32 R244, RZ, RZ, c[0x0][0x1e0] ;  /* 0x00007800fff47624 */ /* 0x000fe600078e00ff */
[----:B------:R-:W-:Y:S04]  /*6d40*/  @P6 IMAD.WIDE.U32 R2, R168, 0x30, R2 ;  /* 0x00000030a8026825 */ /* 0x000fe800078e0002 */
[-C--:B------:R-:W-:Y:S01]  /*6d50*/  HMMA.16816.F32.BF16 R44, R200, R210.reuse, R44 ;  /* 0x000000d2c82c723c */ /* 0x080fe2000004182c */
[----:B------:R-:W3:Y:S03]  /*6d60*/  LDSM.16.M88.4 R200, [R234+0x8080] ;  /* 0x00808000eac8783b */ /* 0x000ee60000000200 */
[----:B------:R-:W-:Y:S02]  /*6d70*/  @P6 IMAD.SHL.U32 R168, R2, 0x2, RZ ;  /* 0x0000000202a86824 */ /* 0x000fe400078e00ff */
[----:B------:R-:W-:Y:S02]  /*6d80*/  @P6 IMAD.SHL.U32 R165, R244, 0x20, RZ ;  /* 0x00000020f4a56824 */ /* 0x000fe400078e00ff */
[----:B------:R-:W-:Y:S01]  /*6d90*/  HMMA.16816.F32.BF16 R48, R192, R210, R48 ;  /* 0x000000d2c030723c */ /* 0x000fe20000041830 */
[----:B------:R-:W4:Y:S03]  /*6da0*/  LDSM.16.M88.4 R192, [R234+0xa080] ;  /* 0x00a08000eac0783b */ /* 0x000f260000000200 */
[----:B------:R-:W-:Y:S02]  /*6db0*/  @P6 IMAD R0, R0, 0x30, RZ ;  /* 0x0000003000006824 */ /* 0x000fe400078e02ff */
[----:B------:R-:W2:Y:S02]  /*6dc0*/  LDSM.16.M88.4 R208, [R229+0x800] ;  /* 0x00080000e5d0783b */ /* 0x000ea40000000200 */
[-C--:B-1----:R-:W-:Y:S05]  /*6dd0*/  HMMA.16816.F32.BF16 R4, R172, R212.reuse, R4 ;  /* 0x000000d4ac04723c */ /* 0x082fea0000041804 */
[----:B------:R-:W-:Y:S03]  /*6de0*/  @P6 IMAD.IADD R0, R3, 0x1, R0 ;  /* 0x0000000103006824 */ /* 0x000fe600078e0200 */
[C---:B------:R-:W-:Y:S04]  /*6df0*/  HMMA.16816.F32.BF16 R8, R216.reuse, R212, R8 ;  /* 0x000000d4d808723c */ /* 0x040fe80000041808 */
[----:B------:R-:W-:Y:S02]  /*6e00*/  @P6 SHF.L.U64.HI R3, R2, 0x1, R0 ;  /* 0x0000000102036819 */ /* 0x000fe40000010200 */
[----:B------:R-:W-:Y:S02]  /*6e10*/  @P6 SHF.L.U64.HI R0, R244, 0x5, R245 ;  /* 0x00000005f4006819 */ /* 0x000fe400000102f5 */
        /* <DEDUP_REMOVED lines=13> */
[----:B------:R-:W-:Y:S05]  /*6ef0*/  LDSM.16.M88.4 R172, [R231+0xc080] ;  /* 0x00c08000e7ac783b */ /* 0x000fea0000000200 */
[----:B------:R-:W2:Y:S02]  /*6f00*/  LDSM.16.M88.4 R196, [R224+0x6880] ;  /* 0x00688000e0c4783b */ /* 0x000ea40000000200 */
[-C--:B---3--:R-:W-:Y:S08]  /*6f10*/  HMMA.16816.F32.BF16 R4, R200, R204.reuse, R4 ;  /* 0x000000ccc804723c */ /* 0x088ff00000041804 */
[C---:B----4-:R-:W-:Y:S08]  /*6f20*/  HMMA.16816.F32.BF16 R8, R192.reuse, R204, R8 ;  /* 0x000000ccc008723c */ /* 0x050ff00000041808 */
        /* <DEDUP_REMOVED lines=11> */
[----:B------:R-:W1:Y:S07]  /*6fe0*/  LDSM.16.M88.4 R192, [R224+0x7880] ;  /* 0x00788000e0c0783b */ /* 0x000e6e0000000200 */
[----:B------:R-:W-:Y:S01]  /*6ff0*/  HMMA.16816.F32.BF16 R48, R200, R214, R48 ;  /* 0x000000d6c830723c */ /* 0x000fe20000041830 */
[----:B------:R-:W3:Y:S05]  /*7000*/  LDSM.16.M88.4 R200, [R233+0xc080] ;  /* 0x00c08000e9c8783b */ /* 0x000eea0000000200 */
[----:B------:R-:W-:Y:S02]  /*7010*/  LDSM.16.M88.4 R212, [R237] ;  /* 0x00000000edd4783b */ /* 0x000fe40000000200 */
[-C--:B--2---:R-:W-:Y:S08]  /*7020*/  HMMA.16816.F32.BF16 R4, R172, R196.reuse, R4 ;  /* 0x000000c4ac04723c */ /* 0x084ff00000041804 */
        /* <DEDUP_REMOVED lines=14> */
[----:B------:R-:W-:Y:S05]  /*7110*/  LDSM.16.M88.4 R172, [R232+0xc080] ;  /* 0x00c08000e8ac783b */ /* 0x000fea0000000200 */
[----:B------:R-:W1:Y:S02]  /*7120*/  LDSM.16.M88.4 R192, [R230+0x6880] ;  /* 0x00688000e6c0783b */ /* 0x000e640000000200 */
[-C--:B---3--:R-:W-:Y:S08]  /*7130*/  HMMA.16816.F32.BF16 R4, R200, R204.reuse, R4 ;  /* 0x000000ccc804723c */ /* 0x088ff00000041804 */
        /* <DEDUP_REMOVED lines=14> */
[----:B------:R-:W-:Y:S05]  /*7220*/  LDSM.16.M88.4 R200, [R234+0xc080] ;  /* 0x00c08000eac8783b */ /* 0x000fea0000000200 */
[----:B------:R-:W4:Y:S02]  /*7230*/  LDSM.16.M88.4 R212, [R229+0x1800] ;  /* 0x00180000e5d4783b */ /* 0x000f240000000200 */
[-C--:B-1----:R-:W-:Y:S08]  /*7240*/  HMMA.16816.F32.BF16 R4, R172, R192.reuse, R4 ;  /* 0x000000c0ac04723c */ /* 0x082ff00000041804 */
[C---:B---3--:R-:W-:Y:S07]  /*7250*/  HMMA.16816.F32.BF16 R8, R204.reuse, R192, R8 ;  /* 0x000000c0cc08723c */ /* 0x048fee0000041808 */
[C---:B------:R-:W-:Y:S01]  /*7260*/  @P6 IADD3 R192, P5, R168.reuse, 0x80, RZ ;  /* 0x00000080a8c06810 */ /* 0x040fe20007fbe0ff */
[-C--:B------:R-:W-:Y:S04]  /*7270*/  HMMA.16816.F32.BF16 R12, R204, R194.reuse, R12 ;  /* 0x000000c2cc0c723c */ /* 0x080fe8000004180c */
[----:B------:R-:W-:Y:S02]  /*7280*/  @P6 IADD3 R168, P1, R168, c[0x0][0x1c8], RZ ;  /* 0x00007200a8a86a10 */ /* 0x000fe40007f3e0ff */
[----:B------:R-:W-:Y:S02]  /*7290*/  @P6 IADD3 R192, P2, R192, c[0x0][0x1c8], RZ ;  /* 0x00007200c0c06a10 */ /* 0x000fe40007f5e0ff */
[C---:B------:R-:W-:Y:S04]  /*72a0*/  HMMA.16816.F32.BF16 R16, R172.reuse, R194, R16 ;  /* 0x000000c2ac10723c */ /* 0x040fe80000041810 */
[----:B------:R-:W-:Y:S02]  /*72b0*/  @P6 IADD3.X R169, R3, c[0x0][0x1cc], RZ, P1, !PT ;  /* 0x0000730003a96a10 */ /* 0x000fe40000ffe4ff */
[-C--:B------:R-:W-:Y:S02]  /*72c0*/  @P6 IADD3 R2, P1, R168, R165.reuse, RZ ;  /* 0x000000a5a8026210 */ /* 0x080fe40007f3e0ff */
[-C--:B--2---:R-:W-:Y:S04]  /*72d0*/  HMMA.16816.F32.BF16 R20, R172, R196.reuse, R20 ;  /* 0x000000c4ac14723c */ /* 0x084fe80000041814 */
[----:B------:R-:W-:Y:S01]  /*72e0*/  @P6 IADD3.X R193, RZ, c[0x0][0x1cc], R3, P2, P5 ;  /* 0x00007300ffc16a10 */ /* 0x000fe200017ea403 */
[--C-:B------:R-:W-:Y:S03]  /*72f0*/  @P6 IMAD.X R3, R169, 0x1, R0.reuse, P1 ;  /* 0x00000001a9036824 */ /* 0x100fe600008e0600 */
[C---:B------:R-:W-:Y:S08]  /*7300*/  HMMA.16816.F32.BF16 R24, R204.reuse, R196, R24 ;  /* 0x000000c4cc18723c */ /* 0x040ff00000041818 */
[-C--:B------:R-:W-:Y:S08]  /*7310*/  HMMA.16816.F32.BF16 R28, R204, R198.reuse, R28 ;  /* 0x000000c6cc1c723c */ /* 0x080ff0000004181c */
[C---:B------:R-:W-:Y:S08]  /*7320*/  HMMA.16816.F32.BF16 R32, R172.reuse, R198, R32 ;  /* 0x000000c6ac20723c */ /* 0x040ff00000041820 */
[-C--:B----4-:R-:W-:Y:S08]  /*7330*/  HMMA.16816.F32.BF16 R36, R172, R208.reuse, R36 ;  /* 0x000000d0ac24723c */ /* 0x090ff00000041824 */
[C---:B------:R-:W-:Y:S08]  /*7340*/  HMMA.16816.F32.BF16 R40, R204.reuse, R208, R40 ;  /* 0x000000d0cc28723c */ /* 0x040ff00000041828 */
[-C--:B------:R-:W-:Y:S08]  /*7350*/  HMMA.16816.F32.BF16 R44, R204, R210.reuse, R44 ;  /* 0x000000d2cc2c723c */ /* 0x080ff0000004182c */
[----:B------:R-:W-:Y:S01]  /*7360*/  HMMA.16816.F32.BF16 R48, R172, R210, R48 ;  /* 0x000000d2ac30723c */ /* 0x000fe20000041830 */
[----:B------:R-:W2:Y:S05]  /*7370*/  LDL R210, [R1+0x10] ;  /* 0x0000100001d27983 */ /* 0x000eaa0000100800 */
[----:B------:R-:W1:Y:S02]  /*7380*/  LDSM.16.M88.4 R172, [R229+0x2800] ;  /* 0x00280000e5ac783b */ /* 0x000e640000000200 */
[-C--:B------:R-:W-:Y:S01]  /*7390*/  HMMA.16816.F32.BF16 R4, R200, R212.reuse, R4 ;  /* 0x000000d4c804723c */ /* 0x080fe20000041804 */
[----:B------:R-:W-:Y:S04]  /*73a0*/  DEPBAR.LE SB0, 0x0 ;  /* 0x000080000000791a */ /* 0x000fe80000000000 */
[----:B------:R-:W-:Y:S03]  /*73b0*/  BAR.SYNC.DEFER_BLOCKING 0x0 ;  /* 0x0000000000007b1d */ /* 0x000fe60000010000 */
[C---:B------:R-:W-:Y:S08]  /*73c0*/  HMMA.16816.F32.BF16 R8, R216.reuse, R212, R8 ;  /* 0x000000d4d808723c */ /* 0x040ff00000041808 */
[-C--:B------:R-:W-:Y:S08]  /*73d0*/  HMMA.16816.F32.BF16 R12, R216, R214.reuse, R12 ;  /* 0x000000d6d80c723c */ /* 0x080ff0000004180c */
[C---:B------:R-:W-:Y:S08]  /*73e0*/  HMMA.16816.F32.BF16 R16, R200.reuse, R214, R16 ;  /* 0x000000d6c810723c */ /* 0x040ff00000041810 */
[-C--:B------:R-:W-:Y:S08]  /*73f0*/  HMMA.16816.F32.BF16 R20, R200, R220.reuse, R20 ;  /* 0x000000dcc814723c */ /* 0x080ff00000041814 */
[C---:B------:R-:W-:Y:S08]  /*7400*/  HMMA.16816.F32.BF16 R24, R216.reuse, R220, R24 ;  /* 0x000000dcd818723c */ /* 0x040ff00000041818 */
[-C--:B------:R-:W-:Y:S01]  /*7410*/  HMMA.16816.F32.BF16 R28, R216, R222.reuse, R28 ;  /* 0x000000ded81c723c */ /* 0x080fe2000004181c */
[----:B------:R-:W-:Y:S01]  /*7420*/  @!PT LDS RZ, [RZ] ;  /* 0x00000000fffff984 */ /* 0x000fe20000000800 */
[----:B------:R-:W-:Y:S01]  /*7430*/  @!PT LDS RZ, [RZ] ;  /* 0x00000000fffff984 */ /* 0x000fe20000000800 */
[----:B------:R-:W-:Y:S01]  /*7440*/  @!PT LDS RZ, [RZ] ;  /* 0x00000000fffff984 */ /* 0x000fe20000000800 */
[----:B------:R3:W-:Y:S05]  /*7450*/  @P6 LDGSTS.E.BYPASS.LTC128B.128 [R243+0x5080], [R168.64], !P4 ;  /* 0x05080000a8f36fae */ /* 0x0007ea000e101d4e */
[----:B------:R4:W-:Y:S02]  /*7460*/  @P6 LDGSTS.E.BYPASS.LTC128B.128 [R243+0x6880], [R192.64], !P3 ;  /* 0x06880000c0f36fae */ /* 0x0009e4000d901d4e */
[C---:B------:R-:W-:Y:S03]  /*7470*/  HMMA.16816.F32.BF16 R32, R200.reuse, R222, R32 ;  /* 0x000000dec820723c */ /* 0x040fe60000041820 */
[----:B------:R2:W-:Y:S05]  /*7480*/  @P6 LDGSTS.E.BYPASS.LTC128B.128 [R243+0x5880], [R2.64], !P4 ;  /* 0x0588000002f36fae */ /* 0x0005ea000e101d4e */
[-C--:B-1----:R-:W-:Y:S01]  /*7490*/  HMMA.16816.F32.BF16 R36, R200, R172.reuse, R36 ;  /* 0x000000acc824723c */ /* 0x082fe20000041824 */
[----:B------:R2:W-:Y:S07]  /*74a0*/  @P6 LDGSTS.E.BYPASS.LTC128B.128 [R243+0x7080], [R2.64+0x80], !P3 ;  /* 0x0708008002f36fae */ /* 0x0005ee000d901d4e */
[C---:B------:R-:W-:Y:S01]  /*74b0*/  HMMA.16816.F32.BF16 R40, R216.reuse, R172, R40 ;  /* 0x000000acd828723c */ /* 0x040fe20000041828 */
[----:B------:R4:W2:Y:S07]  /*74c0*/  LDL R173, [R1+0x24] ;  /* 0x0000240001ad7983 */ /* 0x0008ae0000100800 */
[-C--:B------:R-:W-:Y:S08]  /*74d0*/  HMMA.16816.F32.BF16 R44, R216, R174.reuse, R44 ;  /* 0x000000aed82c723c */ /* 0x080ff0000004182c */
[----:B------:R-:W-:Y:S04]  /*74e0*/  HMMA.16816.F32.BF16 R48, R200, R174, R48 ;  /* 0x000000aec830723c */ /* 0x000fe80000041830 */
[----:B--2---:R-:W-:Y:S01]  /*74f0*/  @P0 IMAD.MOV.U32 R173, RZ, RZ, R167 ;  /* 0x000000ffffad0224 */ /* 0x004fe200078e00a7 */
[----:B---3--:R-:W-:Y:S04]  /*7500*/  @P6 IADD3 R168, P0, R2, R165, RZ ;  /* 0x000000a502a86210 */ /* 0x008fe80007f1e0ff */
[----:B------:R-:W1:Y:S03]  /*7510*/  SHFL.IDX PT, R165, R173, RZ, 0x1c1f ;  /* 0x001c1fffada57589 */ /* 0x000e6600000e0000 */
[----:B------:R-:W-:Y:S01]  /*7520*/  @P6 IMAD.X R169, R3, 0x1, R0, P0 ;  /* 0x0000000103a96824 */ /* 0x000fe200000e0600 */
[----:B------:R-:W-:Y:S01]  /*7530*/  PLOP3.LUT P0, PT, PT, PT, UP2, 0x40, 0x0 ;  /* 0x000000000000781c */ /* 0x000fe20003f0e828 */
[----:B------:R-:W-:Y:S03]  /*7540*/  IMAD R3, R242, -0x30, RZ ;  /* 0xffffffd0f2037824 */ /* 0x000fe600078e02ff */
[----:B------:R2:W-:Y:S02]  /*7550*/  @P6 LDGSTS.E.BYPASS.LTC128B.128 [R243+0x6080], [R168.64], !P4 ;  /* 0x06080000a8f36fae */ /* 0x0005e4000e101d4e */
[----:B------:R-:W-:Y:S03]  /*7560*/  IADD3 R175, -R210, 0x1, R3 ;  /* 0x00000001d2af7810 */ /* 0x000fe60007ffe103 */
[----:B------:R2:W-:Y:S01]  /*7570*/  @P6 LDGSTS.E.BYPASS.LTC128B.128 [R243+0x7880], [R168.64+0x80], !P3 ;  /* 0x07880080a8f36fae */ /* 0x0005e2000d901d4e */
[----:B------:R-:W-:Y:S04]  /*7580*/  IADD3 R175, R175, c[0x0][0x1d0], RZ ;  /* 0x00007400afaf7a10 */ /* 0x000fe80007ffe0ff */
[----:B------:R-:W-:Y:S01]  /*7590*/  IADD3 R175, R175, -c[0x0][0x168], RZ ;  /* 0x80005a00afaf7a10 */ /* 0x000fe20007ffe0ff */
[----:B------:R-:W0:Y:S03]  /*75a0*/  LDGDEPBAR ;  /* 0x00000000000079af */ /* 0x000e260000000000 */
[C---:B------:R-:W-:Y:S02]  /*75b0*/  IADD3 R174, R175.reuse, c[0x0][0x328], RZ ;  /* 0x0000ca00afae7a10 */ /* 0x040fe40007ffe0ff */
[----:B------:R-:W-:Y:S05]  /*75c0*/  IADD3 R175, R175, UR6, RZ ;  /* 0x00000006afaf7c10 */ /* 0x000fea000fffe0ff */
[----:B-1----:R-:W-:Y:S02]  /*75d0*/  IMAD.IADD R0, R165, 0x1, R175 ;  /* 0x00000001a5007824 */ /* 0x002fe400078e02af */
[----:B--2---:R-:W-:Y:S01]  /*75e0*/  IMAD.IADD R169, R174, 0x1, R165 ;  /* 0x00000001aea97824 */ /* 0x004fe200078e02a5 */
[----:B------:R-:W-:-:S05]  /*75f0*/  @P0 BRA `(.L_x_2836) ;  /* 0x0000019000000947 */ /* 0x000fca0003800000 */
[----:B----4-:R-:W-:Y:S01]  /*7600*/  IADD3 R2, R165, c[0x0][0x1d0], RZ ;  /* 0x00007400a5027a10 */ /* 0x010fe20007ffe0ff */
        /* <DEDUP_REMOVED lines=13> */
.L_x_2838:
[----:B------:R-:W-:Y:S04]  /*76e0*/  MOV R165, c[0x0][0x32c] ;  /* 0x0000cb0000a57a02 */ /* 0x000fe80000000f00 */
[----:B------:R-:W-:Y:S11]  /*76f0*/  ISETP.NE.AND P0, PT, R165, 0x1, PT ;  /* 0x00000001a500780c */ /* 0x000ff60003f05270 */
[----:B------:R-:W-:Y:S02]  /*7700*/  @!UPT UIADD3 URZ, URZ, URZ, URZ ;  /* 0x0000003f3f3ff290 */ /* 0x000fe4000fffe03f */
[----:B------:R-:W-:Y:S05]  /*7710*/  @P0 IMAD.HI.U32 R165, R2, c[0x0][0x330], RZ ;  /* 0x0000cc0002a50a27 */ /* 0x000fea00078e00ff */
[----:B------:R-:W-:Y:S02]  /*7720*/  @P0 SHF.R.U32.HI R2, RZ, c[0x0][0x334], R165 ;  /* 0x0000cd00ff020a19 */ /* 0x000fe400000116a5 */
.L_x_2839:
[----:B------:R-:W-:Y:S05]  /*7730*/  BSYNC B0 ;  /* 0x0000000000007941 */ /* 0x000fea0003800000 */
.L_x_2837:
[----:B------:R-:W-:Y:S04]  /*7740*/  IMAD.IADD R165, R3, 0x1, -R210 ;  /* 0x0000000103a57824 */ /* 0x000fe800078e0ad2 */
[----:B------:R-:W-:Y:S05]  /*7750*/  IMAD R2, R2, c[0x0][0x32c], R165 ;  /* 0x0000cb0002027a24 */ /* 0x000fea00078e02a5 */
[----:B------:R-:W-:Y:S02]  /*7760*/  IADD3 R165, R2, c[0x0][0x32c], RZ ;  /* 0x0000cb0002a57a10 */ /* 0x000fe40007ffe0ff */
[----:B------:R-:W-:Y:S02]  /*7770*/  IMNMX R0, R0, R2, !PT ;  /* 0x0000000200007217 */ /* 0x000fe40007800200 */
[----:B------:R-:W-:Y:S02]  /*7780*/  IMNMX R169, R169, R165, PT ;  /* 0x000000a5a9a97217 */ /* 0x000fe40003800200 */
.L_x_2836:
[----:B----4-:R-:W-:Y:S01]  /*7790*/  PLOP3.LUT P0, PT, PT, PT, UP2, 0x40, 0x0 ;  /* 0x000000000000781c */ /* 0x010fe20003f0e828 */
[----:B------:R-:W1:Y:S02]  /*77a0*/  SHFL.IDX PT, R165, R173, 0x1, 0x1c1f ;  /* 0x003c1f00ada57f89 */ /* 0x000e6400000e0000 */
[----:B-1----:R-:W-:Y:S01]  /*77b0*/  IADD3 R2, R175, R165, RZ ;  /* 0x000000a5af027210 */ /* 0x002fe20007ffe0ff */
[----:B------:R-:W-:Y:S09]  /*77c0*/  IMAD.IADD R168, R174, 0x1, R165 ;  /* 0x00000001aea87824 */ /* 0x000ff200078e02a5 */
        /* <DEDUP_REMOVED lines=15> */
.L_x_2842:
[----:B------:R-:W-:Y:S04]  /*78c0*/  MOV R167, c[0x0][0x32c] ;  /* 0x0000cb0000a77a02 */ /* 0x000fe80000000f00 */
[----:B------:R-:W-:Y:S11]  /*78d0*/  ISETP.NE.AND P0, PT, R167, 0x1, PT ;  /* 0x00000001a700780c */ /* 0x000ff60003f05270 */
[----:B------:R-:W-:Y:S02]  /*78e0*/  @!UPT UIADD3 URZ, URZ, URZ, URZ ;  /* 0x0000003f3f3ff290 */ /* 0x000fe4000fffe03f */
[----:B------:R-:W-:Y:S05]  /*78f0*/  @P0 IMAD.HI.U32 R167, R165, c[0x0][0x330], RZ ;  /* 0x0000cc00a5a70a27 */ /* 0x000fea00078e00ff */
[----:B------:R-:W-:Y:S02]  /*7900*/  @P0 SHF.R.U32.HI R165, RZ, c[0x0][0x334], R167 ;  /* 0x0000cd00ffa50a19 */ /* 0x000fe400000116a7 */
.L_x_2843:
[----:B------:R-:W-:Y:S05]  /*7910*/  BSYNC B0 ;  /* 0x0000000000007941 */ /* 0x000fea0003800000 */
.L_x_2841:
[----:B------:R-:W-:Y:S04]  /*7920*/  IMAD.IADD R167, R3, 0x1, -R210 ;  /* 0x0000000103a77824 */ /* 0x000fe800078e0ad2 */
[----:B------:R-:W-:Y:S05]  /*7930*/  IMAD R165, R165, c[0x0][0x32c], R167 ;  /* 0x0000cb00a5a57a24 */ /* 0x000fea00078e02a7 */
[----:B------:R-:W-:Y:S02]  /*7940*/  IADD3 R167, R165, c[0x0][0x32c], RZ ;  /* 0x0000cb00a5a77a10 */ /* 0x000fe40007ffe0ff */
[----:B------:R-:W-:Y:S02]  /*7950*/  IMNMX R2, R2, R165, !PT ;  /* 0x000000a502027217 */ /* 0x000fe40007800200 */
[----:B------:R-:W-:Y:S02]  /*7960*/  IMNMX R168, R168, R167, PT ;  /* 0x000000a7a8a87217 */ /* 0x000fe40003800200 */
.L_x_2840:
[----:B------:R-:W-:Y:S01]  /*7970*/  PLOP3.LUT P0, PT, PT, PT, UP2, 0x40, 0x0 ;  /* 0x000000000000781c */ /* 0x000fe20003f0e828 */
        /* <DEDUP_REMOVED lines=18> */
.L_x_2846:
[----:B------:R-:W-:Y:S04]  /*7aa0*/  MOV R192, c[0x0][0x32c] ;  /* 0x0000cb0000c07a02 */ /* 0x000fe80000000f00 */
[----:B------:R-:W-:Y:S11]  /*7ab0*/  ISETP.NE.AND P0, PT, R192, 0x1, PT ;  /* 0x00000001c000780c */ /* 0x000ff60003f05270 */
[----:B------:R-:W-:Y:S02]  /*7ac0*/  @!UPT UIADD3 URZ, URZ, URZ, URZ ;  /* 0x0000003f3f3ff290 */ /* 0x000fe4000fffe03f */
[----:B------:R-:W-:Y:S05]  /*7ad0*/  @P0 IMAD.HI.U32 R192, R172, c[0x0][0x330], RZ ;  /* 0x0000cc00acc00a27 */ /* 0x000fea00078e00ff */
[----:B------:R-:W-:Y:S02]  /*7ae0*/  @P0 SHF.R.U32.HI R172, RZ, c[0x0][0x334], R192 ;  /* 0x0000cd00ffac0a19 */ /* 0x000fe400000116c0 */
.L_x_2847:
[----:B------:R-:W-:Y:S05]  /*7af0*/  BSYNC B0 ;  /* 0x0000000000007941 */ /* 0x000fea0003800000 */
.L_x_2845:
[----:B------:R-:W-:Y:S04]  /*7b00*/  IMAD.IADD R192, R3, 0x1, -R210 ;  /* 0x0000000103c07824 */ /* 0x000fe800078e0ad2 */
[----:B------:R-:W-:Y:S05]  /*7b10*/  IMAD R172, R172, c[0x0][0x32c], R192 ;  /* 0x0000cb00acac7a24 */ /* 0x000fea00078e02c0 */
[----:B------:R-:W-:Y:S02]  /*7b20*/  IADD3 R192, R172, c[0x0][0x32c], RZ ;  /* 0x0000cb00acc07a10 */ /* 0x000fe40007ffe0ff */
[----:B------:R-:W-:Y:S02]  /*7b30*/  IMNMX R165, R165, R172, !PT ;  /* 0x000000aca5a57217 */ /* 0x000fe40007800200 */
[----:B------:R-:W-:Y:S02]  /*7b40*/  IMNMX R167, R167, R192, PT ;  /* 0x000000c0a7a77217 */ /* 0x000fe40003800200 */
.L_x_2844:
[C---:B------:R-:W-:Y:S02]  /*7b50*/  ISETP.GE.AND P1, PT, R3.reuse, 0x9, PT ;  /* 0x000000090300780c */ /* 0x040fe40003f26270 */
[----:B------:R-:W-:Y:S02]  /*7b60*/  ISETP.GE.AND P5, PT, R3, 0xa, PT ;  /* 0x0000000a0300780c */ /* 0x000fe40003fa6270 */
[----:B------:R-:W-:Y:S02]  /*7b70*/  ISETP.GT.AND P0, PT, R0, 0x8, !P1 ;  /* 0x000000080000780c */ /* 0x000fe40004f04270 */
[----:B------:R-:W-:Y:S02]  /*7b80*/  P2R R193, PR, RZ, 0x2 ;  /* 0x00000002ffc17803 */ /* 0x000fe40000000000 */
[----:B------:R-:W-:Y:S02]  /*7b90*/  ISETP.LT.OR P0, PT, R169, 0x9, P0 ;  /* 0x00000009a900780c */ /* 0x000fe40000701670 */
[----:B------:R-:W-:Y:S02]  /*7ba0*/  ISETP.GT.AND P1, PT, R2, 0x8, !P1 ;  /* 0x000000080200780c */ /* 0x000fe40004f24270 */
[----:B------:R-:W-:Y:S02]  /*7bb0*/  P2R R199, PR, RZ, 0x10 ;  /* 0x00000010ffc77803 */ /* 0x000fe40000000000 */
[----:B------:R-:W-:Y:S02]  /*7bc0*/  FSEL R194, R16, -INF , !P0 ;  /* 0xff80000010c27808 */ /* 0x000fe40004000000 */
[----:B------:R-:W-:Y:S02]  /*7bd0*/  ISETP.GT.AND P0, PT, R2, 0x9, !P5 ;  /* 0x000000090200780c */ /* 0x000fe40006f04270 */
[C---:B------:R-:W-:Y:S02]  /*7be0*/  ISETP.LT.OR P1, PT, R168.reuse, 0x9, P1 ;  /* 0x00000009a800780c */ /* 0x040fe40000f21670 */
[----:B------:R-:W-:Y:S02]  /*7bf0*/  ISETP.GE.AND P4, PT, R3, 0x11, PT ;  /* 0x000000110300780c */ /* 0x000fe40003f86270 */
[----:B------:R-:W-:Y:S02]  /*7c00*/  ISETP.LT.OR P0, PT, R168, 0xa, P0 ;  /* 0x0000000aa800780c */ /* 0x000fe40000701670 */
[----:B------:R-:W-:Y:S02]  /*7c10*/  FSEL R196, R18, -INF , !P1 ;  /* 0xff80000012c47808 */ /* 0x000fe40004800000 */
[----:B------:R-:W-:Y:S02]  /*7c20*/  ISETP.GT.AND P1, PT, R0, 0x10, !P4 ;  /* 0x000000100000780c */ /* 0x000fe40006724270 */
[----:B------:R-:W-:Y:S02]  /*7c30*/  P2R R198, PR, RZ, 0x8 ;  /* 0x00000008ffc67803 */ /* 0x000fe40000000000 */
[----:B------:R-:W-:Y:S02]  /*7c40*/  FSEL R197, R19, -INF , !P0 ;  /* 0xff80000013c57808 */ /* 0x000fe40004000000 */
[----:B------:R-:W-:Y:S02]  /*7c50*/  ISETP.LT.OR P0, PT, R169, 0x11, P1 ;  /* 0x00000011a900780c */ /* 0x000fe40000f01670 */
[C---:B------:R-:W-:Y:S02]  /*7c60*/  ISETP.GE.AND P3, PT, R3.reuse, 0x12, PT ;  /* 0x000000120300780c */ /* 0x040fe40003f66270 */
[----:B------:R-:W-:Y:S02]  /*7c70*/  FSEL R200, R20, -INF , !P0 ;  /* 0xff80000014c87808 */ /* 0x000fe40004000000 */
[----:B------:R-:W-:Y:S02]  /*7c80*/  ISETP.GT.AND P0, PT, R0, 0x11, !P3 ;  /* 0x000000110000780c */ /* 0x000fe40005f04270 */
[----:B------:R-:W-:Y:S02]  /*7c90*/  ISETP.GE.AND P1, PT, R3, 0x19, PT ;  /* 0x000000190300780c */ /* 0x000fe40003f26270 */
[----:B------:R-:W-:Y:S02]  /*7ca0*/  ISETP.LT.OR P0, PT, R169, 0x12, P0 ;  /* 0x00000012a900780c */ /* 0x000fe40000701670 */
[----:B------:R-:W-:Y:S02]  /*7cb0*/  P2R R172, PR, RZ, 0x10 ;  /* 0x00000010ffac7803 */ /* 0x000fe40000000000 */
[----:B------:R-:W-:Y:S02]  /*7cc0*/  FSEL R201, R21, -INF , !P0 ;  /* 0xff80000015c97808 */ /* 0x000fe40004000000 */
[----:B------:R-:W-:Y:S02]  /*7cd0*/  ISETP.GT.AND P0, PT, R2, 0x10, !P4 ;  /* 0x000000100200780c */ /* 0x000fe40006704270 */
[----:B------:R-:W-:Y:S02]  /*7ce0*/  ISETP.GE.AND P4, PT, R3, 0x1a, PT ;  /* 0x0000001a0300780c */ /* 0x000fe40003f86270 */
[----:B------:R-:W-:Y:S02]  /*7cf0*/  ISETP.LT.OR P0, PT, R168, 0x11, P0 ;  /* 0x00000011a800780c */ /* 0x000fe40000701670 */
[----:B------:R-:W-:Y:S02]  /*7d00*/  ISETP.GT.AND P2, PT, R0, 0x9, !P5 ;  /* 0x000000090000780c */ /* 0x000fe40006f44270 */
[----:B------:R-:W-:Y:S02]  /*7d10*/  FSEL R202, R22, -INF , !P0 ;  /* 0xff80000016ca7808 */ /* 0x000fe40004000000 */
[----:B------:R-:W-:Y:S02]  /*7d20*/  ISETP.GT.AND P0, PT, R2, 0x11, !P3 ;  /* 0x000000110200780c */ /* 0x000fe40005f04270 */
[----:B------:R-:W-:Y:S02]  /*7d30*/  ISETP.LT.OR P2, PT, R169, 0xa, P2 ;  /* 0x0000000aa900780c */ /* 0x000fe40001741670 */
[----:B------:R-:W-:Y:S02]  /*7d40*/  ISETP.LT.OR P0, PT, R168, 0x12, P0 ;  /* 0x00000012a800780c */ /* 0x000fe40000701670 */
[----:B------:R-:W-:Y:S02]  /*7d50*/  FSEL R195, R17, -INF , !P2 ;  /* 0xff80000011c37808 */ /* 0x000fe40005000000 */
        /* <DEDUP_REMOVED lines=14> */
[----:B------:R-:W-:Y:S02]  /*7e40*/  P2R R23, PR, RZ, 0x10 ;  /* 0x00000010ff177803 */ /* 0x000fe40000000000 */
        /* <DEDUP_REMOVED lines=14> */
[----:B------:R-:W-:Y:S02]  /*7f30*/  P2R R22, PR, RZ, 0x8 ;  /* 0x00000008ff167803 */ /* 0x000fe40000000000 */
[----:B------:R-:W-:Y:S02]  /*7f40*/  FSEL R218, R37, -INF , !P0 ;  /* 0xff80000025da7808 */ /* 0x000fe40004000000 */
[----:B------:R-:W-:Y:S04]  /*7f50*/  ISETP.GT.AND P0, PT, R2, 0x20, !P1 ;  /* 0x000000200200780c */ /* 0x000fe80004f04270 */
[----:B------:R-:W-:Y:S04]  /*7f60*/  ISETP.LT.OR P0, PT, R168, 0x21, P0 ;  /* 0x00000021a800780c */ /* 0x000fe80000701670 */
[----:B------:R-:W-:Y:S02]  /*7f70*/  FSEL R219, R38, -INF , !P0 ;  /* 0xff80000026db7808 */ /* 0x000fe40004000000 */
[----:B------:R-:W-:Y:S04]  /*7f80*/  ISETP.GT.AND P0, PT, R2, 0x21, !P6 ;  /* 0x000000210200780c */ /* 0x000fe80007704270 */
[----:B------:R-:W-:Y:S04]  /*7f90*/  ISETP.LT.OR P0, PT, R168, 0x22, P0 ;  /* 0x00000022a800780c */ /* 0x000fe80000701670 */
[----:B------:R-:W-:Y:S02]  /*7fa0*/  FSEL R220, R39, -INF , !P0 ;  /* 0xff80000027dc7808 */ /* 0x000fe40004000000 */
[----:B------:R-:W-:Y:S04]  /*7fb0*/  ISETP.GT.AND P0, PT, R0, RZ, !P3 ;  /* 0x000000ff0000720c */ /* 0x000fe80005f04270 */
[C---:B------:R-:W-:Y:S04]  /*7fc0*/  ISETP.LT.OR P0, PT, R169.reuse, 0x1, P0 ;  /* 0x00000001a900780c */ /* 0x040fe80000701670 */
[----:B------:R-:W-:Y:S02]  /*7fd0*/  FSEL R16, R4, -INF , !P0 ;  /* 0xff80000004107808 */ /* 0x000fe40004000000 */
[----:B------:R-:W-:Y:S01]  /*7fe0*/  ISETP.GT.AND P0, PT, R0, 0x1, !P4 ;  /* 0x000000010000780c */ /* 0x000fe20006704270 */
[----:B------:R-:W1:Y:S03]  /*7ff0*/  SHFL.IDX PT, R4, R173, 0x3, 0x1c1f ;  /* 0x007c1f00ad047f89 */ /* 0x000e6600000e0000 */
[----:B------:R-:W-:Y:S04]  /*8000*/  ISETP.LT.OR P0, PT, R169, 0x2, P0 ;  /* 0x00000002a900780c */ /* 0x000fe80000701670 */
[----:B------:R-:W-:Y:S02]  /*8010*/  FSEL R5, R5, -INF , !P0 ;  /* 0xff80000005057808 */ /* 0x000fe40004000000 */
[----:B------:R-:W-:Y:S04]  /*8020*/  ISETP.GT.AND P0, PT, R2, 0x1, !P4 ;  /* 0x000000010200780c */ /* 0x000fe80006704270 */
[----:B------:R-:W-:Y:S04]  /*8030*/  ISETP.LT.OR P0, PT, R168, 0x2, P0 ;  /* 0x00000002a800780c */ /* 0x000fe80000701670 */
[----:B------:R-:W-:Y:S02]  /*8040*/  FSEL R19, R7, -INF , !P0 ;  /* 0xff80000007137808 */ /* 0x000fe40004000000 */
[----:B------:R-:W-:Y:S04]  /*8050*/  ISETP.GT.AND P0, PT, R2, RZ, !P3 ;  /* 0x000000ff0200720c */ /* 0x000fe80005f04270 */
        /* <DEDUP_REMOVED lines=8> */
[----:B------:R-:W-:Y:S04]  /*80e0*/  ISETP.LT.OR P2, PT, R169, 0x2a, P2 ;  /* 0x0000002aa900780c */ /* 0x000fe80001741670 */
[----:B------:R-:W-:Y:S02]  /*80f0*/  FSEL R222, R49, -INF , !P2 ;  /* 0xff80000031de7808 */ /* 0x000fe40005000000 */
[----:B------:R-:W-:Y:S04]  /*8100*/  ISETP.GT.AND P2, PT, R2, 0x28, !P5 ;  /* 0x000000280200780c */ /* 0x000fe80006f44270 */
[----:B------:R-:W-:Y:S04]  /*8110*/  ISETP.LT.OR P2, PT, R168, 0x29, P2 ;  /* 0x00000029a800780c */ /* 0x000fe80001741670 */
[----:B------:R-:W-:Y:S02]  /*8120*/  FSEL R223, R50, -INF , !P2 ;  /* 0xff80000032df7808 */ /* 0x000fe40005000000 */
[----:B------:R-:W-:Y:S01]  /*8130*/  ISETP.GT.AND P2, PT, R2, 0x29, !P0 ;  /* 0x000000290200780c */ /* 0x000fe20004744270 */
[----:B------:R-:W-:Y:S03]  /*8140*/  IMAD.IADD R2, R174, 0x1, R4 ;  /* 0x00000001ae027824 */ /* 0x000fe600078e0204 */
[----:B------:R-:W-:Y:S04]  /*8150*/  ISETP.LT.OR P2, PT, R168, 0x2a, P2 ;  /* 0x0000002aa800780c */ /* 0x000fe80001741670 */
[----:B------:R-:W-:Y:S02]  /*8160*/  FSEL R246, R51, -INF , !P2 ;  /* 0xff80000033f67808 */ /* 0x000fe40005000000 */
[----:B------:R-:W-:Y:S02]  /*8170*/  ISETP.GT.AND P2, PT, R165, 0x1, !P4 ;  /* 0x00000001a500780c */ /* 0x000fe40006744270 */
[----:B------:R-:W-:Y:S02]  /*8180*/  ISETP.NE.AND P4, PT, R20, RZ, PT ;  /* 0x000000ff1400720c */ /* 0x000fe40003f85270 */
        /* <DEDUP_REMOVED lines=22> */
[----:B------:R-:W-:Y:S02]  /*82f0*/  ISETP.GT.AND P2, PT, R165, 0x19, !P4 ;  /* 0x00000019a500780c */ /* 0x000fe40006744270 */
[----:B------:R-:W-:Y:S02]  /*8300*/  ISETP.NE.AND P4, PT, R199, RZ, PT ;  /* 0x000000ffc700720c */ /* 0x000fe40003f85270 */
        /* <DEDUP_REMOVED lines=11> */
[----:B------:R-:W-:Y:S02]  /*83c0*/  ISETP.GT.AND P2, PT, R165, RZ, !P3 ;  /* 0x000000ffa500720c */ /* 0x000fe40005f44270 */
[----:B------:R-:W-:Y:S02]  /*83d0*/  ISETP.NE.AND P3, PT, R198, RZ, PT ;  /* 0x000000ffc600720c */ /* 0x000fe40003f65270 */
[----:B------:R-:W-:Y:S04]  /*83e0*/  ISETP.LT.OR P2, PT, R167, 0x1, P2 ;  /* 0x00000001a700780c */ /* 0x000fe80001741670 */
[----:B------:R-:W-:Y:S02]  /*83f0*/  FSEL R8, R8, -INF , !P2 ;  /* 0xff80000008087808 */ /* 0x000fe40005000000 */
[----:B------:R-:W-:Y:S04]  /*8400*/  ISETP.GT.AND P2, PT, R165, 0x29, !P0 ;  /* 0x00000029a500780c */ /* 0x000fe80004744270 */
[----:B------:R-:W-:Y:S04]  /*8410*/  ISETP.LT.OR P2, PT, R167, 0x2a, P2 ;  /* 0x0000002aa700780c */ /* 0x000fe80001741670 */
        /* <DEDUP_REMOVED lines=18> */
.L_x_2850:
[----:B------:R-:W-:Y:S04]  /*8540*/  MOV R7, c[0x0][0x32c] ;  /* 0x0000cb0000077a02 */ /* 0x000fe80000000f00 */
[----:B------:R-:W-:Y:S11]  /*8550*/  ISETP.NE.AND P2, PT, R7, 0x1, PT ;  /* 0x000000010700780c */ /* 0x000ff60003f45270 */
[----:B------:R-:W-:Y:S02]  /*8560*/  @!UPT UIADD3 URZ, URZ, URZ, URZ ;  /* 0x0000003f3f3ff290 */ /* 0x000fe4000fffe03f */
[----:B------:R-:W-:Y:S05]  /*8570*/  @P2 IMAD.HI.U32 R7, R4, c[0x0][0x330], RZ ;  /* 0x0000cc0004072a27 */ /* 0x000fea00078e00ff */
[----:B------:R-:W-:Y:S02]  /*8580*/  @P2 SHF.R.U32.HI R4, RZ, c[0x0][0x334], R7 ;  /* 0x0000cd00ff042a19 */ /* 0x000fe40000011607 */
.L_x_2851:
[----:B------:R-:W-:Y:S05]  /*8590*/  BSYNC B0 ;  /* 0x0000000000007941 */ /* 0x000fea0003800000 */
.L_x_2849:
[----:B------:R-:W-:Y:S04]  /*85a0*/  IMAD.IADD R3, R3, 0x1, -R210 ;  /* 0x0000000103037824 */ /* 0x000fe800078e0ad2 */
[----:B------:R-:W-:Y:S05]  /*85b0*/  IMAD R4, R4, c[0x0][0x32c], R3 ;  /* 0x0000cb0004047a24 */ /* 0x000fea00078e0203 */
[----:B------:R-:W-:Y:S02]  /*85c0*/  IADD3 R3, R4, c[0x0][0x32c], RZ ;  /* 0x0000cb0004037a10 */ /* 0x000fe40007ffe0ff */
[----:B------:R-:W-:Y:S02]  /*85d0*/  IMNMX R0, R0, R4, !PT ;  /* 0x0000000400007217 */ /* 0x000fe40007800200 */
[----:B------:R-:W-:Y:S02]  /*85e0*/  IMNMX R2, R2, R3, PT ;  /* 0x0000000302027217 */ /* 0x000fe40003800200 */
.L_x_2848:
        /* <DEDUP_REMOVED lines=8> */
[----:B------:R-:W-:Y:S02]  /*8670*/  FSEL R10, R10, -INF , !P2 ;  /* 0xff8000000a0a7808 */ /* 0x000fe40005000000 */
[----:B------:R-:W-:Y:S02]  /*8680*/  FMNMX.FTZ R169, R200, R169, !PT ;  /* 0x000000a9c8a97209 */ /* 0x000fe40007810000 */
[----:B------:R-:W-:Y:S02]  /*8690*/  ISETP.NE.AND P2, PT, R21, RZ, PT ;  /* 0x000000ff1500720c */ /* 0x000fe40003f45270 */
[----:B------:R-:W-:Y:S02]  /*86a0*/  FMNMX.FTZ R169, R201, R169, !PT ;  /* 0x000000a9c9a97209 */ /* 0x000fe40007810000 */
[----:B------:R-:W-:Y:S02]  /*86b0*/  ISETP.GT.AND P2, PT, R0, 0x1, !P2 ;  /* 0x000000010000780c */ /* 0x000fe40005744270 */
        /* <DEDUP_REMOVED lines=12> */
[----:B------:R-:W-:Y:S01]  /*8780*/  ISETP.NE.AND P2, PT, R192, RZ, PT ;  /* 0x000000ffc000720c */ /* 0x000fe20003f45270 */
[----:B------:R-:W1:Y:S01]  /*8790*/  SHFL.BFLY PT, R7, R169, 0x2, 0x1f ;  /* 0x0c401f00a9077f89 */ /* 0x000e6200000e0000 */
        /* <DEDUP_REMOVED lines=14> */
[----:B-1----:R-:W-:Y:S02]  /*8880*/  FMNMX.FTZ R169, R169, R7, !PT ;  /* 0x00000007a9a97209 */ /* 0x002fe40007810000 */
[----:B------:R-:W-:Y:S02]  /*8890*/  ISETP.GT.AND P2, PT, R0, 0x11, !P2 ;  /* 0x000000110000780c */ /* 0x000fe40005744270 */
[----:B------:R-:W-:Y:S01]  /*88a0*/  FMNMX.FTZ R3, R208, R3, !PT ;  /* 0x00000003d0037209 */ /* 0x000fe20007810000 */
[----:B------:R-:W1:Y:S01]  /*88b0*/  SHFL.BFLY PT, R7, R169, 0x1, 0x1f ;  /* 0x0c201f00a9077f89 */ /* 0x000e6200000e0000 */
        /* <DEDUP_REMOVED lines=14> */
[----:B------:R-:W-:Y:S02]  /*89a0*/  ISETP.LT.OR P2, PT, R2, 0x1a, P2 ;  /* 0x0000001a0200780c */ /* 0x000fe40001741670 */
[----:B------:R-:W-:Y:S01]  /*89b0*/  FMNMX.FTZ R3, R246, R3, !PT ;  /* 0x00000003f6037209 */ /* 0x000fe20007810000 */
[----:B------:R-:W-:Y:S01]  /*89c0*/  FMUL.FTZ R173, R169, c[0x0][0x2d0] ;  /* 0x0000b400a9ad7a20 */ /* 0x000fe20000410000 */
[----:B------:R-:W-:Y:S02]  /*89d0*/  FSEL R198, R31, -INF , !P2 ;  /* 0xff8000001fc67808 */ /* 0x000fe40005000000 */
[----:B------:R-:W-:Y:S01]  /*89e0*/  FSETP.NEU.FTZ.AND P2, PT, R169, -INF , PT ;  /* 0xff800000a900780b */ /* 0x000fe20003f5d000 */
[----:B------:R-:W1:Y:S01]  /*89f0*/  SHFL.BFLY PT, R168, R3, 0x2, 0x1f ;  /* 0x0c401f0003a87f89 */ /* 0x000e6200000e0000 */
[----:B------:R-:W-:Y:S02]  /*8a00*/  FMNMX.FTZ R4, R20, R4, !PT ;  /* 0x0000000414047209 */ /* 0x000fe40007810000 */
[----:B------:R-:W-:Y:S02]  /*8a10*/  FSEL R173, R173, RZ, P2 ;  /* 0x000000ffadad7208 */ /* 0x000fe40001000000 */
[----:B------:R-:W-:Y:S02]  /*8a20*/  FMNMX.FTZ R4, R12, R4, !PT ;  /* 0x000000040c047209 */ /* 0x000fe40007810000 */
[----:B------:R-:W-:Y:S01]  /*8a30*/  ISETP.GT.AND P1, PT, R0, 0x20, !P1 ;  /* 0x000000200000780c */ /* 0x000fe20004f24270 */
[--C-:B------:R-:W-:Y:S01]  /*8a40*/  FFMA.FTZ R5, R5, c[0x0][0x2d0], -R173.reuse ;  /* 0x0000b40005057a23 */ /* 0x100fe200000108ad */
[----:B------:R-:W-:Y:S01]  /*8a50*/  FMNMX.FTZ R4, R13, R4, !PT ;  /* 0x000000040d047209 */ /* 0x000fe20007810000 */
[--C-:B------:R-:W-:Y:S01]  /*8a60*/  FFMA.FTZ R16, R16, c[0x0][0x2d0], -R173.reuse ;  /* 0x0000b40010107a23 */ /* 0x100fe200000108ad */
[----:B------:R-:W-:Y:S01]  /*8a70*/  ISETP.LT.OR P1, PT, R2, 0x21, P1 ;  /* 0x000000210200780c */ /* 0x000fe20000f21670 */
[----:B------:R2:W-:Y:S01]  /*8a80*/  MUFU.EX2 R249, R5 ;  /* 0x0000000500f97308 */ /* 0x0005e20000000800 */
[----:B------:R-:W-:Y:S02]  /*8a90*/  FMNMX.FTZ R4, R206, R4, !PT ;  /* 0x00000004ce047209 */ /* 0x000fe40007810000 */
[----:B------:R-:W-:Y:S02]  /*8aa0*/  FSEL R215, R42, -INF , !P1 ;  /* 0xff8000002ad77808 */ /* 0x000fe40004800000 */
[----:B------:R-:W-:Y:S02]  /*8ab0*/  FMNMX.FTZ R4, R207, R4, !PT ;  /* 0x00000004cf047209 */ /* 0x000fe40007810000 */
[C---:B------:R-:W-:Y:S02]  /*8ac0*/  ISETP.GT.AND P6, PT, R0.reuse, 0x21, !P6 ;  /* 0x000000210000780c */ /* 0x040fe400077c4270 */
[----:B------:R-:W-:Y:S01]  /*8ad0*/  FMNMX.FTZ R4, R211, R4, !PT ;  /* 0x00000004d3047209 */ /* 0x000fe20007810000 */
[----:B------:R-:W3:Y:S01]  /*8ae0*/  MUFU.EX2 R50, R16 ;  /* 0x0000001000327308 */ /* 0x000ee20000000800 */
[----:B------:R-:W-:Y:S02]  /*8af0*/  ISETP.GT.AND P5, PT, R0, 0x28, !P5 ;  /* 0x000000280000780c */ /* 0x000fe40006fa4270 */
        /* <DEDUP_REMOVED lines=8> */
[----:B--2---:R-:W-:Y:S01]  /*8b80*/  FMNMX.FTZ R5, R14, R4, !PT ;  /* 0x000000040e057209 */ /* 0x004fe20007810000 */
[--C-:B------:R-:W-:Y:S01]  /*8b90*/  FFMA.FTZ R4, R194, c[0x0][0x2d0], -R173.reuse ;  /* 0x0000b400c2047a23 */ /* 0x100fe200000108ad */
[----:B------:R-:W-:Y:S02]  /*8ba0*/  FMNMX.FTZ R3, R247, R3, !PT ;  /* 0x00000003f7037209 */ /* 0x000fe40007810000 */
[----:B------:R-:W-:Y:S01]  /*8bb0*/  FMNMX.FTZ R5, R15, R5, !PT ;  /* 0x000000050f057209 */ /* 0x000fe20007810000 */
[----:B------:R2:W-:Y:S01]  /*8bc0*/  MUFU.EX2 R48, R4 ;  /* 0x0000000400307308 */ /* 0x0005e20000000800 */
[----:B------:R-:W-:Y:S01]  /*8bd0*/  ISETP.GT.AND P0, PT, R0, 0x29, !P0 ;  /* 0x000000290000780c */ /* 0x000fe20004704270 */
[----:B------:R-:W4:Y:S01]  /*8be0*/  SHFL.BFLY PT, R9, R3, 0x2, 0x1f ;  /* 0x0c401f0003097f89 */ /* 0x000f2200000e0000 */
[C---:B------:R-:W-:Y:S02]  /*8bf0*/  ISETP.LT.OR P6, PT, R2.reuse, 0x22, P6 ;  /* 0x000000220200780c */ /* 0x040fe400037c1670 */
[----:B------:R-:W-:Y:S02]  /*8c00*/  ISETP.LT.OR P5, PT, R2, 0x29, P5 ;  /* 0x000000290200780c */ /* 0x000fe40002fa1670 */
[----:B------:R-:W-:Y:S02]  /*8c10*/  FSEL R214, R43, -INF , !P6 ;  /* 0xff8000002bd67808 */ /* 0x000fe40007000000 */
[----:B------:R-:W-:Y:S02]  /*8c20*/  FSEL R216, R46, -INF , !P5 ;  /* 0xff8000002ed87808 */ /* 0x000fe40006800000 */
[----:B------:R-:W-:Y:S02]  /*8c30*/  ISETP.LT.OR P0, PT, R2, 0x2a, P0 ;  /* 0x0000002a0200780c */ /* 0x000fe40000701670 */
[----:B-1----:R-:W-:Y:S02]  /*8c40*/  FMNMX.FTZ R168, R168, R7, !PT ;  /* 0x00000007a8a87209 */ /* 0x002fe40007810000 */
[----:B------:R-:W-:Y:S02]  /*8c50*/  FSEL R172, R47, -INF , !P0 ;  /* 0xff8000002fac7808 */ /* 0x000fe40004000000 */
[C---:B------:R-:W-:Y:S01]  /*8c60*/  FSETP.NEU.FTZ.AND P1, PT, R168.reuse, -INF , PT ;  /* 0xff800000a800780b */ /* 0x040fe20003f3d000 */
[----:B------:R-:W-:Y:S01]  /*8c70*/  FMUL.FTZ R174, R168, c[0x0][0x2d0] ;  /* 0x0000b400a8ae7a20 */ /* 0x000fe20000410000 */
[----:B---3--:R-:W-:Y:S04]  /*8c80*/  F2FP.BF16.PACK_AB R192, R249, R50 ;  /* 0x00000032f9c0723e */ /* 0x008fe800000010ff */
[----:B------:R-:W-:Y:S02]  /*8c90*/  FSEL R174, R174, RZ, P1 ;  /* 0x000000ffaeae7208 */ /* 0x000fe40000800000 */
[----:B--2---:R-:W-:Y:S01]  /*8ca0*/  FMNMX.FTZ R4, R199, R5, !PT ;  /* 0x00000005c7047209 */ /* 0x004fe20007810000 */
[----:B------:R-:W-:Y:S01]  /*8cb0*/  FFMA.FTZ R5, R195, c[0x0][0x2d0], -R173 ;  /* 0x0000b400c3057a23 */ /* 0x000fe200000108ad */
[----:B----4-:R-:W-:Y:S01]  /*8cc0*/  FMNMX.FTZ R3, R3, R9, !PT ;  /* 0x0000000903037209 */ /* 0x010fe20007810000 */
[--C-:B------:R-:W-:Y:S01]  /*8cd0*/  FFMA.FTZ R0, R19, c[0x0][0x2d0], -R174.reuse ;  /* 0x0000b40013007a23 */ /* 0x100fe200000108ae */
[----:B------:R-:W-:Y:S01]  /*8ce0*/  FMNMX.FTZ R4, R210, R4, !PT ;  /* 0x00000004d2047209 */ /* 0x000fe20007810000 */
[----:B------:R1:W-:Y:S02]  /*8cf0*/  MUFU.EX2 R24, R5 ;  /* 0x0000000500187308 */ /* 0x0003e40000000800 */
[----:B------:R-:W2:Y:S08]  /*8d00*/  SHFL.BFLY PT, R167, R3, 0x1, 0x1f ;  /* 0x0c201f0003a77f89 */ /* 0x000eb000000e0000 */
[----:B------:R-:W-:Y:S01]  /*8d10*/  MUFU.EX2 R51, R0 ;  /* 0x0000000000337308 */ /* 0x000fe20000000800 */
[----:B-1----:R-:W-:Y:S01]  /*8d20*/  FMNMX.FTZ R5, R213, R4, !PT ;  /* 0x00000004d5057209 */ /* 0x002fe20007810000 */
[--C-:B------:R-:W-:Y:S01]  /*8d30*/  FFMA.FTZ R4, R6, c[0x0][0x2d0], -R174.reuse ;  /* 0x0000b40006047a23 */ /* 0x100fe200000108ae */
[----:B--2---:R-:W-:Y:S01]  /*8d40*/  FMNMX.FTZ R167, R3, R167, !PT ;  /* 0x000000a703a77209 */ /* 0x004fe20007810000 */
[--C-:B------:R-:W-:Y:S01]  /*8d50*/  FFMA.FTZ R3, R197, c[0x0][0x2d0], -R174.reuse ;  /* 0x0000b400c5037a23 */ /* 0x100fe200000108ae */
[----:B------:R-:W-:Y:S05]  /*8d60*/  FMNMX.FTZ R5, R198, R5, !PT ;  /* 0x00000005c6057209 */ /* 0x000fea0007810000 */
[----:B------:R1:W2:Y:S01]  /*8d70*/  MUFU.EX2 R49, R4 ;  /* 0x0000000400317308 */ /* 0x0002a20000000800 */
[C---:B------:R-:W-:Y:S01]  /*8d80*/  FSETP.NEU.FTZ.AND P0, PT, R167.reuse, -INF , PT ;  /* 0xff800000a700780b */ /* 0x040fe20003f1d000 */
[----:B------:R-:W-:Y:S05]  /*8d90*/  FMUL.FTZ R175, R167, c[0x0][0x2d0] ;  /* 0x0000b400a7af7a20 */ /* 0x000fea0000410000 */
[----:B------:R-:W-:Y:S03]  /*8da0*/  FSEL R175, R175, RZ, P0 ;  /* 0x000000ffafaf7208 */ /* 0x000fe60000000000 */
[----:B------:R3:W-:Y:S02]  /*8db0*/  MUFU.EX2 R197, R3 ;  /* 0x0000000300c57308 */ /* 0x0007e40000000800 */
[--C-:B------:R-:W-:Y:S08]  /*8dc0*/  FFMA.FTZ R8, R8, c[0x0][0x2d0], -R175.reuse ;  /* 0x0000b40008087a23 */ /* 0x100ff000000108af */
[----:B------:R-:W-:Y:S01]  /*8dd0*/  MUFU.EX2 R45, R8 ;  /* 0x00000008002d7308 */ /* 0x000fe20000000800 */
[----:B-1----:R-:W-:Y:S02]  /*8de0*/  FMNMX.FTZ R4, R215, R5, !PT ;  /* 0x00000005d7047209 */ /* 0x002fe40007810000 */
[----:B--2---:R-:W-:Y:S02]  /*8df0*/  F2FP.BF16.PACK_AB R193, R51, R49 ;  /* 0x0000003133c1723e */ /* 0x004fe400000010ff */
[----:B------:R-:W-:Y:S01]  /*8e00*/  FMNMX.FTZ R2, R214, R4, !PT ;  /* 0x00000004d6027209 */ /* 0x000fe20007810000 */
[--C-:B------:R-:W-:Y:S03]  /*8e10*/  FFMA.FTZ R4, R12, c[0x0][0x2d0], -R175.reuse ;  /* 0x0000b4000c047a23 */ /* 0x100fe600000108af */
[----:B------:R-:W-:Y:S01]  /*8e20*/  FMNMX.FTZ R0, R216, R2, !PT ;  /* 0x00000002d8007209 */ /* 0x000fe20007810000 */
[----:B------:R-:W-:Y:S01]  /*8e30*/  FFMA.FTZ R2, R196, c[0x0][0x2d0], -R174 ;  /* 0x0000b400c4027a23 */ /* 0x000fe200000108ae */
[----:B------:R-:W-:Y:S01]  /*8e40*/  MUFU.EX2 R251, R4 ;  /* 0x0000000400fb7308 */ /* 0x000fe20000000800 */
[--C-:B---3--:R-:W-:Y:S01]  /*8e50*/  FFMA.FTZ R3, R20, c[0x0][0x2d0], -R175.reuse ;  /* 0x0000b40014037a23 */ /* 0x108fe200000108af */
[----:B------:R-:W-:Y:S01]  /*8e60*/  FMNMX.FTZ R0, R172, R0, !PT ;  /* 0x00000000ac007209 */ /* 0x000fe20007810000 */
[----:B------:R-:W-:Y:S01]  /*8e70*/  LDSM.16.MT88.4 R20, [R225+0x2080] ;  /* 0x00208000e114783b */ /* 0x000fe20000004200 */
[----:B------:R-:W-:Y:S04]  /*8e80*/  MOV R196, R24 ;  /* 0x0000001800c47202 */ /* 0x000fe80000000f00 */
[----:B------:R-:W-:Y:S02]  /*8e90*/  F2FP.BF16.PACK_AB R194, R196, R48 ;  /* 0x00000030c4c2723e */ /* 0x000fe400000010ff */
[----:B------:R1:W-:Y:S10]  /*8ea0*/  MUFU.EX2 R6, R2 ;  /* 0x0000000200067308 */ /* 0x0003f40000000800 */
[----:B------:R2:W-:Y:S01]  /*8eb0*/  MUFU.EX2 R46, R3 ;  /* 0x00000003002e7308 */ /* 0x0005e20000000800 */
[----:B-1----:R-:W2:Y:S02]  /*8ec0*/  SHFL.BFLY PT, R2, R0, 0x2, 0x1f ;  /* 0x0c401f0000027f89 */ /* 0x002ea400000e0000 */
[----:B--2---:R-:W-:Y:S01]  /*8ed0*/  FMNMX.FTZ R3, R0, R2, !PT ;  /* 0x0000000200037209 */ /* 0x004fe20007810000 */
[----:B------:R-:W-:Y:S01]  /*8ee0*/  FFMA.FTZ R2, R13, c[0x0][0x2d0], -R175 ;  /* 0x0000b4000d027a23 */ /* 0x000fe200000108af */
[----:B------:R-:W-:Y:S05]  /*8ef0*/  FSEL R0, R169, RZ, P2 ;  /* 0x000000ffa9007208 */ /* 0x000fea0001000000 */
[----:B------:R1:W-:Y:S01]  /*8f00*/  MUFU.EX2 R5, R2 ;  /* 0x0000000200057308 */ /* 0x0003e20000000800 */
[----:B------:R-:W2:Y:S01]  /*8f10*/  SHFL.BFLY PT, R4, R3, 0x1, 0x1f ;  /* 0x0c201f0003047f89 */ /* 0x000ea200000e0000 */
[----:B------:R-:W-:Y:S04]  /*8f20*/  FADD.FTZ R0, -R0, R164 ;  /* 0x000000a400007221 */ /* 0x000fe80000010100 */
[----:B------:R-:W-:Y:S04]  /*8f30*/  FMUL.FTZ R0, R0, c[0x0][0x2d0] ;  /* 0x0000b40000007a20 */ /* 0x000fe80000410000 */
[----:B------:R3:W4:Y:S01]  /*8f40*/  MUFU.EX2 R165, R0 ;  /* 0x0000000000a57308 */ /* 0x0007220000000800 */
[----:B-1----:R-:W-:Y:S02]  /*8f50*/  FSEL R2, R168, RZ, P1 ;  /* 0x000000ffa8027208 */ /* 0x002fe40000800000 */
[----:B--2---:R-:W-:Y:S03]  /*8f60*/  FMNMX.FTZ R3, R3, R4, !PT ;  /* 0x0000000403037209 */ /* 0x004fe60007810000 */
[----:B------:R-:W-:Y:S02]  /*8f70*/  FADD.FTZ R2, -R2, R166 ;  /* 0x000000a602027221 */ /* 0x000fe40000010100 */
[----:B------:R-:W-:Y:S02]  /*8f80*/  FMUL.FTZ R166, R3, c[0x0][0x2d0] ;  /* 0x0000b40003a67a20 */ /* 0x000fe40000410000 */
[----:B------:R-:W-:Y:S01]  /*8f90*/  FMUL.FTZ R2, R2, c[0x0][0x2d0] ;  /* 0x0000b40002027a20 */ /* 0x000fe20000410000 */
[----:B---3--:R-:W-:Y:S01]  /*8fa0*/  FSEL R0, R167, RZ, P0 ;  /* 0x000000ffa7007208 */ /* 0x008fe20000000000 */
[----:B----4-:R-:W-:Y:S01]  /*8fb0*/  FMUL.FTZ R16, R165, R188 ;  /* 0x000000bca5107220 */ /* 0x010fe20000410000 */
[----:B------:R-:W-:Y:S01]  /*8fc0*/  FSETP.NEU.FTZ.AND P0, PT, R3, -INF , PT ;  /* 0xff8000000300780b */ /* 0x000fe20003f1d000 */
[----:B------:R-:W1:Y:S01]  /*8fd0*/  MUFU.EX2 R164, R2 ;  /* 0x0000000200a47308 */ /* 0x000e620000000800 */
[C---:B------:R-:W-:Y:S02]  /*8fe0*/  FMUL.FTZ R17, R165.reuse, R189 ;  /* 0x000000bda5117220 */ /* 0x040fe40000410000 */
[----:B------:R-:W-:Y:S01]  /*8ff0*/  FADD.FTZ R0, -R0, R170 ;  /* 0x000000aa00007221 */ /* 0x000fe20000010100 */
[----:B------:R-:W-:Y:S01]  /*9000*/  FSEL R166, R166, RZ, P0 ;  /* 0x000000ffa6a67208 */ /* 0x000fe20000000000 */
[----:B------:R-:W-:Y:S01]  /*9010*/  FMUL.FTZ R32, R165, R144 ;  /* 0x00000090a5207220 */ /* 0x000fe20000410000 */
[----:B------:R-:W-:Y:S01]  /*9020*/  MOV R170, R6 ;  /* 0x0000000600aa7202 */ /* 0x000fe20000000f00 */
[----:B------:R-:W-:Y:S02]  /*9030*/  FMUL.FTZ R0, R0, c[0x0][0x2d0] ;  /* 0x0000b40000007a20 */ /* 0x000fe40000410000 */
[--C-:B------:R-:W-:Y:S01]  /*9040*/  FFMA.FTZ R4, R14, c[0x0][0x2d0], -R166.reuse ;  /* 0x0000b4000e047a23 */ /* 0x100fe200000108a6 */
[----:B------:R-:W-:Y:S01]  /*9050*/  F2FP.BF16.PACK_AB R195, R197, R170 ;  /* 0x000000aac5c3723e */ /* 0x000fe200000010ff */
[----:B------:R2:W3:Y:S01]  /*9060*/  MUFU.EX2 R2, R0 ;  /* 0x0000000000027308 */ /* 0x0004e20000000800 */
[C---:B------:R-:W-:Y:S02]  /*9070*/  FMUL.FTZ R33, R165.reuse, R145 ;  /* 0x00000091a5217220 */ /* 0x040fe40000410000 */
[C---:B------:R-:W-:Y:S02]  /*9080*/  FMUL.FTZ R52, R165.reuse, R52 ;  /* 0x00000034a5347220 */ /* 0x040fe40000410000 */
[C---:B------:R-:W-:Y:S02]  /*9090*/  FMUL.FTZ R53, R165.reuse, R53 ;  /* 0x00000035a5357220 */ /* 0x040fe40000410000 */
[C---:B------:R-:W-:Y:S02]  /*90a0*/  FMUL.FTZ R64, R165.reuse, R64 ;  /* 0x00000040a5407220 */ /* 0x040fe40000410000 */
[C---:B------:R-:W-:Y:S01]  /*90b0*/  FMUL.FTZ R65, R165.reuse, R65 ;  /* 0x00000041a5417220 */ /* 0x040fe20000410000 */
[----:B------:R4:W5:Y:S01]  /*90c0*/  MUFU.EX2 R250, R4 ;  /* 0x0000000400fa7308 */ /* 0x0009620000000800 */
[----:B------:R-:W-:Y:S02]  /*90d0*/  FMUL.FTZ R68, R165, R68 ;  /* 0x00000044a5447220 */ /* 0x000fe40000410000 */
[C---:B-1----:R-:W-:Y:S02]  /*90e0*/  FMUL.FTZ R6, R164.reuse, R178 ;  /* 0x000000b2a4067220 */ /* 0x042fe40000410000 */
[C---:B------:R-:W-:Y:S02]  /*90f0*/  FMUL.FTZ R7, R164.reuse, R179 ;  /* 0x000000b3a4077220 */ /* 0x040fe40000410000 */
[C---:B------:R-:W-:Y:S02]  /*9100*/  FMUL.FTZ R18, R164.reuse, R190 ;  /* 0x000000bea4127220 */ /* 0x040fe40000410000 */
[C---:B------:R-:W-:Y:S01]  /*9110*/  FMUL.FTZ R19, R164.reuse, R191 ;  /* 0x000000bfa4137220 */ /* 0x040fe20000410000 */
[----:B------:R-:W-:Y:S01]  /*9120*/  MOV R191, R50 ;  /* 0x0000003200bf7202 */ /* 0x000fe20000000f00 */
[C---:B------:R-:W-:Y:S02]  /*9130*/  FMUL.FTZ R34, R164.reuse, R146 ;  /* 0x00000092a4227220 */ /* 0x040fe40000410000 */
[----:B------:R-:W-:Y:S02]  /*9140*/  FMUL.FTZ R35, R164, R147 ;  /* 0x00000093a4237220 */ /* 0x000fe40000410000 */
[--C-:B--2---:R-:W-:Y:S01]  /*9150*/  FFMA.FTZ R0, R10, c[0x0][0x2d0], -R166.reuse ;  /* 0x0000b4000a007a23 */ /* 0x104fe200000108a6 */
[----:B------:R-:W-:Y:S01]  /*9160*/  LDSM.16.MT88.4 R144, [R226+0x2880] ;  /* 0x00288000e290783b */ /* 0x000fe20000004200 */
[C---:B---3--:R-:W-:Y:S02]  /*9170*/  FMUL.FTZ R9, R2.reuse, R181 ;  /* 0x000000b502097220 */ /* 0x048fe40000410000 */
[----:B------:R-:W1:Y:S01]  /*9180*/  MUFU.EX2 R12, R0 ;  /* 0x00000000000c7308 */ /* 0x000e620000000800 */
[C---:B------:R-:W-:Y:S01]  /*9190*/  FMUL.FTZ R8, R2.reuse, R180 ;  /* 0x000000b402087220 */ /* 0x040fe20000410000 */
[----:B------:R-:W-:Y:S01]  /*91a0*/  MOV R180, R251 ;  /* 0x000000fb00b47202 */ /* 0x000fe20000000f00 */
[C---:B------:R-:W-:Y:S01]  /*91b0*/  FMUL.FTZ R13, R2.reuse, R185 ;  /* 0x000000b9020d7220 */ /* 0x040fe20000410000 */
[----:B------:R-:W-:Y:S01]  /*91c0*/  MOV R185, R45 ;  /* 0x0000002d00b97202 */ /* 0x000fe20000000f00 */
[--C-:B----4-:R-:W-:Y:S01]  /*91d0*/  FFMA.FTZ R4, R15, c[0x0][0x2d0], -R166.reuse ;  /* 0x0000b4000f047a23 */ /* 0x110fe200000108a6 */
[----:B-----5:R-:W-:Y:S01]  /*91e0*/  MOV R190, R250 ;  /* 0x000000fa00be7202 */ /* 0x020fe20000000f00 */
[C---:B------:R-:W-:Y:S02]  /*91f0*/  FMUL.FTZ R24, R2.reuse, R136 ;  /* 0x0000008802187220 */ /* 0x040fe40000410000 */
[C---:B------:R-:W-:Y:S01]  /*9200*/  FMUL.FTZ R25, R2.reuse, R137 ;  /* 0x0000008902197220 */ /* 0x040fe20000410000 */
[----:B------:R2:W3:Y:S01]  /*9210*/  MUFU.EX2 R252, R4 ;  /* 0x0000000400fc7308 */ /* 0x0004e20000000800 */
[C---:B------:R-:W-:Y:S02]  /*9220*/  FMUL.FTZ R29, R2.reuse, R141 ;  /* 0x0000008d021d7220 */ /* 0x040fe40000410000 */
[C---:B------:R-:W-:Y:S02]  /*9230*/  FMUL.FTZ R28, R2.reuse, R140 ;  /* 0x0000008c021c7220 */ /* 0x040fe40000410000 */
[C---:B------:R-:W-:Y:S01]  /*9240*/  FMUL.FTZ R40, R2.reuse, R152 ;  /* 0x0000009802287220 */ /* 0x040fe20000410000 */
[----:B------:R-:W-:Y:S01]  /*9250*/  MOV R152, R49 ;  /* 0x0000003100987202 */ /* 0x000fe20000000f00 */
[C---:B------:R-:W-:Y:S02]  /*9260*/  FMUL.FTZ R41, R2.reuse, R153 ;  /* 0x0000009902297220 */ /* 0x040fe40000410000 */
[----:B------:R-:W-:Y:S02]  /*9270*/  FMUL.FTZ R44, R2, R156 ;  /* 0x0000009c022c7220 */ /* 0x000fe40000410000 */
[----:B------:R-:W-:Y:S02]  /*9280*/  FMUL.FTZ R49, R165, R161 ;  /* 0x000000a1a5317220 */ /* 0x000fe40000410000 */
[----:B------:R-:W-:Y:S01]  /*9290*/  FMUL.FTZ R50, R164, R162 ;  /* 0x000000a2a4327220 */ /* 0x000fe20000410000 */
[----:B-1----:R-:W-:Y:S01]  /*92a0*/  MOV R181, R12 ;  /* 0x0000000c00b57202 */ /* 0x002fe20000000f00 */
[----:B------:R-:W-:Y:S02]  /*92b0*/  FFMA.FTZ R0, R11, c[0x0][0x2d0], -R166 ;  /* 0x0000b4000b007a23 */ /* 0x000fe400000108a6 */
[----:B------:R-:W-:Y:S02]  /*92c0*/  FMUL.FTZ R12, R2, R184 ;  /* 0x000000b8020c7220 */ /* 0x000fe40000410000 */
[----:B------:R1:W4:Y:S01]  /*92d0*/  MUFU.EX2 R47, R0 ;  /* 0x00000000002f7308 */ /* 0x0003220000000800 */
[C---:B------:R-:W-:Y:S02]  /*92e0*/  FMUL.FTZ R54, R164.reuse, R54 ;  /* 0x00000036a4367220 */ /* 0x040fe40000410000 */
[----:B------:R-:W-:Y:S02]  /*92f0*/  FMUL.FTZ R55, R164, R55 ;  /* 0x00000037a4377220 */ /* 0x000fe40000410000 */
[C---:B--2---:R-:W-:Y:S01]  /*9300*/  FMUL.FTZ R4, R165.reuse, R176 ;  /* 0x000000b0a5047220 */ /* 0x044fe20000410000 */
[----:B------:R-:W-:Y:S01]  /*9310*/  F2FP.BF16.PACK_AB R176, R46, R45 ;  /* 0x0000002d2eb0723e */ /* 0x000fe200000010ff */
[----:B------:R-:W-:Y:S01]  /*9320*/  FMUL.FTZ R45, R2, R157 ;  /* 0x0000009d022d7220 */ /* 0x000fe20000410000 */
[----:B---3--:R-:W-:Y:S01]  /*9330*/  F2FP.BF16.PACK_AB R179, R252, R250 ;  /* 0x000000fafcb3723e */ /* 0x008fe200000010ff */
[C---:B------:R-:W-:Y:S01]  /*9340*/  FMUL.FTZ R56, R2.reuse, R56 ;  /* 0x0000003802387220 */ /* 0x040fe20000410000 */
[----:B------:R-:W-:Y:S01]  /*9350*/  MOV R156, R252 ;  /* 0x000000fc009c7202 */ /* 0x000fe20000000f00 */
[C---:B------:R-:W-:Y:S02]  /*9360*/  FMUL.FTZ R57, R2.reuse, R57 ;  /* 0x0000003902397220 */ /* 0x040fe40000410000 */
[C---:B------:R-:W-:Y:S02]  /*9370*/  FMUL.FTZ R60, R2.reuse, R60 ;  /* 0x0000003c023c7220 */ /* 0x040fe40000410000 */
[----:B------:R-:W-:Y:S02]  /*9380*/  FMUL.FTZ R61, R2, R61 ;  /* 0x0000003d023d7220 */ /* 0x000fe40000410000 */
[C---:B------:R-:W-:Y:S02]  /*9390*/  FMUL.FTZ R66, R164.reuse, R66 ;  /* 0x00000042a4427220 */ /* 0x040fe40000410000 */
[C---:B------:R-:W-:Y:S02]  /*93a0*/  FMUL.FTZ R67, R164.reuse, R67 ;  /* 0x00000043a4437220 */ /* 0x040fe40000410000 */
[----:B------:R-:W-:Y:S02]  /*93b0*/  FMUL.FTZ R69, R165, R69 ;  /* 0x00000045a5457220 */ /* 0x000fe40000410000 */
[C---:B------:R-:W-:Y:S01]  /*93c0*/  FMUL.FTZ R70, R164.reuse, R70 ;  /* 0x00000046a4467220 */ /* 0x040fe20000410000 */
[----:B-1----:R-:W-:Y:S01]  /*93d0*/  FSEL R0, R3, RZ, P0 ;  /* 0x000000ff03007208 */ /* 0x002fe20000000000 */
[----:B------:R-:W-:Y:S01]  /*93e0*/  FMUL.FTZ R71, R164, R71 ;  /* 0x00000047a4477220 */ /* 0x000fe20000410000 */
[----:B----4-:R-:W-:Y:S01]  /*93f0*/  MOV R153, R47 ;  /* 0x0000002f00997202 */ /* 0x010fe20000000f00 */
        /* <DEDUP_REMOVED lines=8> */
[----:B------:R-:W-:Y:S01]  /*9480*/  FMUL.FTZ R73, R2, R73 ;  /* 0x0000004902497220 */ /* 0x000fe20000410000 */
[----:B------:R-:W-:Y:S01]  /*9490*/  IADD3 R242, R242, -0x1, RZ ;  /* 0xfffffffff2f27810 */ /* 0x000fe20007ffe0ff */
[C---:B------:R-:W-:Y:S01]  /*94a0*/  FMUL.FTZ R76, R2.reuse, R76 ;  /* 0x0000004c024c7220 */ /* 0x040fe20000410000 */
[-C--:B------:R-:W-:Y:S01]  /*94b0*/  HMMA.16816.F32.BF16 R4, R192, R20.reuse, R4 ;  /* 0x00000014c004723c */ /* 0x080fe20000041804 */
[----:B------:R-:W1:Y:S04]  /*94c0*/  MUFU.EX2 R0, R0 ;  /* 0x0000000000007308 */ /* 0x000e680000000800 */
[----:B------:R-:W-:Y:S02]  /*94d0*/  FMUL.FTZ R77, R2, R77 ;  /* 0x0000004d024d7220 */ /* 0x000fe40000410000 */
[C---:B------:R-:W-:Y:S02]  /*94e0*/  FMUL.FTZ R80, R165.reuse, R80 ;  /* 0x00000050a5507220 */ /* 0x040fe40000410000 */
[----:B------:R-:W-:Y:S03]  /*94f0*/  FMUL.FTZ R81, R165, R81 ;  /* 0x00000051a5517220 */ /* 0x000fe60000410000 */
[C---:B------:R-:W-:Y:S02]  /*9500*/  FMUL.FTZ R82, R164.reuse, R82 ;  /* 0x00000052a4527220 */ /* 0x040fe40000410000 */
[C---:B------:R-:W-:Y:S02]  /*9510*/  FMUL.FTZ R83, R164.reuse, R83 ;  /* 0x00000053a4537220 */ /* 0x040fe40000410000 */
[--C-:B------:R-:W-:Y:S02]  /*9520*/  FFMA.FTZ R140, R201, c[0x0][0x2d0], -R173.reuse ;  /* 0x0000b400c98c7a23 */ /* 0x100fe400000108ad */
[C---:B------:R-:W-:Y:S02]  /*9530*/  FMUL.FTZ R84, R165.reuse, R84 ;  /* 0x00000054a5547220 */ /* 0x040fe40000410000 */
[C---:B------:R-:W-:Y:S02]  /*9540*/  FMUL.FTZ R85, R165.reuse, R85 ;  /* 0x00000055a5557220 */ /* 0x040fe40000410000 */
[C---:B------:R-:W-:Y:S02]  /*9550*/  FMUL.FTZ R86, R164.reuse, R86 ;  /* 0x00000056a4567220 */ /* 0x040fe40000410000 */
[----:B------:R-:W-:Y:S02]  /*9560*/  FMUL.FTZ R87, R164, R87 ;  /* 0x00000057a4577220 */ /* 0x000fe40000410000 */
[C---:B-1----:R-:W-:Y:S01]  /*9570*/  FMUL.FTZ R10, R0.reuse, R182 ;  /* 0x000000b6000a7220 */ /* 0x042fe20000410000 */
[----:B------:R-:W-:Y:S01]  /*9580*/  MOV R182, R48 ;  /* 0x0000003000b67202 */ /* 0x000fe20000000f00 */
[C---:B------:R-:W-:Y:S01]  /*9590*/  FMUL.FTZ R11, R0.reuse, R183 ;  /* 0x000000b7000b7220 */ /* 0x040fe20000410000 */
[----:B------:R-:W-:Y:S01]  /*95a0*/  MOV R183, R46 ;  /* 0x0000002e00b77202 */ /* 0x000fe20000000f00 */
[C---:B------:R-:W-:Y:S02]  /*95b0*/  FMUL.FTZ R26, R0.reuse, R138 ;  /* 0x0000008a001a7220 */ /* 0x040fe40000410000 */
[C---:B------:R-:W-:Y:S02]  /*95c0*/  FMUL.FTZ R27, R0.reuse, R139 ;  /* 0x0000008b001b7220 */ /* 0x040fe40000410000 */
[----:B------:R-:W-:Y:S01]  /*95d0*/  LDSM.16.MT88.4 R136, [R227+0x2080] ;  /* 0x00208000e388783b */ /* 0x000fe20000004200 */
[C---:B------:R-:W-:Y:S04]  /*95e0*/  HMMA.16816.F32.BF16 R8, R176.reuse, R20, R8 ;  /* 0x00000014b008723c */ /* 0x040fe80000041808 */
[C---:B------:R-:W-:Y:S01]  /*95f0*/  FMUL.FTZ R14, R0.reuse, R186 ;  /* 0x000000ba000e7220 */ /* 0x040fe20000410000 */
[----:B------:R-:W-:Y:S01]  /*9600*/  MOV R186, R249 ;  /* 0x000000f900ba7202 */ /* 0x000fe20000000f00 */
[C---:B------:R-:W-:Y:S01]  /*9610*/  FMUL.FTZ R15, R0.reuse, R187 ;  /* 0x000000bb000f7220 */ /* 0x040fe20000410000 */
[----:B------:R-:W-:Y:S01]  /*9620*/  MOV R187, R51 ;  /* 0x0000003300bb7202 */ /* 0x000fe20000000f00 */
[C---:B------:R-:W-:Y:S04]  /*9630*/  FMUL.FTZ R20, R165.reuse, R132 ;  /* 0x00000084a5147220 */ /* 0x040fe80000410000 */
[C---:B------:R-:W-:Y:S01]  /*9640*/  FMUL.FTZ R21, R165.reuse, R133 ;  /* 0x00000085a5157220 */ /* 0x040fe20000410000 */
[-C--:B------:R-:W-:Y:S03]  /*9650*/  HMMA.16816.F32.BF16 R12, R176, R22.reuse, R12 ;  /* 0x00000016b00c723c */ /* 0x080fe6000004180c */
[C---:B------:R-:W-:Y:S02]  /*9660*/  FMUL.FTZ R30, R0.reuse, R142 ;  /* 0x0000008e001e7220 */ /* 0x040fe40000410000 */
[----:B------:R-:W-:Y:S02]  /*9670*/  FMUL.FTZ R31, R0, R143 ;  /* 0x0000008f001f7220 */ /* 0x000fe40000410000 */
[----:B------:R-:W-:Y:S01]  /*9680*/  FMUL.FTZ R51, R164, R163 ;  /* 0x000000a3a4337220 */ /* 0x000fe20000410000 */
[C---:B------:R-:W-:Y:S04]  /*9690*/  HMMA.16816.F32.BF16 R16, R192.reuse, R22, R16 ;  /* 0x00000016c010723c */ /* 0x040fe80000041810 */
[C---:B------:R-:W-:Y:S02]  /*96a0*/  FMUL.FTZ R42, R0.reuse, R154 ;  /* 0x0000009a002a7220 */ /* 0x040fe40000410000 */
[----:B------:R-:W-:Y:S02]  /*96b0*/  FMUL.FTZ R43, R0, R155 ;  /* 0x0000009b002b7220 */ /* 0x000fe40000410000 */
[C---:B------:R-:W-:Y:S01]  /*96c0*/  FMUL.FTZ R22, R164.reuse, R134 ;  /* 0x00000086a4167220 */ /* 0x040fe20000410000 */
[----:B------:R1:W-:Y:S03]  /*96d0*/  MUFU.EX2 R155, R140 ;  /* 0x0000008c009b7308 */ /* 0x0003e60000000800 */
[----:B------:R-:W-:Y:S02]  /*96e0*/  FMUL.FTZ R23, R164, R135 ;  /* 0x00000087a4177220 */ /* 0x000fe40000410000 */
[----:B------:R-:W2:Y:S01]  /*96f0*/  LDSM.16.MT88.4 R132, [R228+0x2080] ;  /* 0x00208000e484783b */ /* 0x000ea20000004200 */
[C---:B------:R-:W-:Y:S02]  /*9700*/  FMUL.FTZ R46, R0.reuse, R158 ;  /* 0x0000009e002e7220 */ /* 0x040fe40000410000 */
[C---:B------:R-:W-:Y:S02]  /*9710*/  FMUL.FTZ R47, R0.reuse, R159 ;  /* 0x0000009f002f7220 */ /* 0x040fe40000410000 */
[-C--:B------:R-:W-:Y:S03]  /*9720*/  HMMA.16816.F32.BF16 R20, R192, R36.reuse, R20 ;  /* 0x00000024c014723c */ /* 0x080fe60000041814 */
        /* <DEDUP_REMOVED lines=12> */
[C---:B------:R-:W-:Y:S04]  /*97f0*/  FMUL.FTZ R38, R164.reuse, R150 ;  /* 0x00000096a4267220 */ /* 0x040fe80000410000 */
[----:B------:R-:W-:Y:S02]  /*9800*/  FMUL.FTZ R39, R164, R151 ;  /* 0x00000097a4277220 */ /* 0x000fe40000410000 */
[----:B------:R-:W-:Y:S01]  /*9810*/  LDSM.16.MT88.4 R148, [R228+0x2880] ;  /* 0x00288000e494783b */ /* 0x000fe20000004200 */
[C---:B------:R-:W-:Y:S02]  /*9820*/  FMUL.FTZ R78, R0.reuse, R78 ;  /* 0x0000004e004e7220 */ /* 0x040fe40000410000 */
[----:B------:R-:W-:Y:S02]  /*9830*/  FMUL.FTZ R79, R0, R79 ;  /* 0x0000004f004f7220 */ /* 0x000fe40000410000 */
        /* <DEDUP_REMOVED lines=13> */
[--C-:B-1----:R-:W-:Y:S02]  /*9910*/  FFMA.FTZ R140, R202, c[0x0][0x2d0], -R174.reuse ;  /* 0x0000b400ca8c7a23 */ /* 0x102fe400000108ae */
[-C--:B------:R-:W-:Y:S02]  /*9920*/  HMMA.16816.F32.BF16 R52, R192, R136.reuse, R52 ;  /* 0x00000088c034723c */ /* 0x080fe40000041834 */
[----:B------:R1:W-:Y:S02]  /*9930*/  MUFU.EX2 R189, R140 ;  /* 0x0000008c00bd7308 */ /* 0x0003e40000000800 */
[C---:B------:R-:W-:Y:S02]  /*9940*/  FMUL.FTZ R96, R165.reuse, R96 ;  /* 0x00000060a5607220 */ /* 0x040fe40000410000 */
[C---:B------:R-:W-:Y:S02]  /*9950*/  FMUL.FTZ R97, R165.reuse, R97 ;  /* 0x00000061a5617220 */ /* 0x040fe40000410000 */
[C---:B------:R-:W-:Y:S04]  /*9960*/  HMMA.16816.F32.BF16 R56, R176.reuse, R136, R56 ;  /* 0x00000088b038723c */ /* 0x040fe80000041838 */
[C---:B------:R-:W-:Y:S02]  /*9970*/  FMUL.FTZ R98, R164.reuse, R98 ;  /* 0x00000062a4627220 */ /* 0x040fe40000410000 */
[----:B------:R-:W-:Y:S02]  /*9980*/  FMUL.FTZ R99, R164, R99 ;  /* 0x00000063a4637220 */ /* 0x000fe40000410000 */
[-C--:B------:R-:W-:Y:S04]  /*9990*/  HMMA.16816.F32.BF16 R60, R176, R138.reuse, R60 ;  /* 0x0000008ab03c723c */ /* 0x080fe8000004183c */
[--C-:B------:R-:W-:Y:S02]  /*99a0*/  FFMA.FTZ R136, R200, c[0x0][0x2d0], -R173.reuse ;  /* 0x0000b400c8887a23 */ /* 0x100fe400000108ad */
[C---:B------:R-:W-:Y:S02]  /*99b0*/  FMUL.FTZ R100, R165.reuse, R100 ;  /* 0x00000064a5647220 */ /* 0x040fe40000410000 */
[C---:B------:R-:W-:Y:S01]  /*99c0*/  HMMA.16816.F32.BF16 R64, R192.reuse, R138, R64 ;  /* 0x0000008ac040723c */ /* 0x040fe20000041840 */
[----:B------:R3:W-:Y:S03]  /*99d0*/  MUFU.EX2 R188, R136 ;  /* 0x0000008800bc7308 */ /* 0x0007e60000000800 */
        /* <DEDUP_REMOVED lines=9> */
[--C-:B-1----:R-:W-:Y:S02]  /*9a70*/  FFMA.FTZ R140, R205, c[0x0][0x2d0], -R173.reuse ;  /* 0x0000b400cd8c7a23 */ /* 0x102fe400000108ad */
[-C--:B------:R-:W-:Y:S01]  /*9a80*/  HMMA.16816.F32.BF16 R76, R176, R134.reuse, R76 ;  /* 0x00000086b04c723c */ /* 0x080fe2000004184c */
[----:B---3--:R-:W1:Y:S01]  /*9a90*/  LDSM.16.MT88.4 R136, [R226+0x3880] ;  /* 0x00388000e288783b */ /* 0x008e620000004200 */
[----:B------:R2:W-:Y:S02]  /*9aa0*/  MUFU.EX2 R184, R140 ;  /* 0x0000008c00b87308 */ /* 0x0005e40000000800 */
[--C-:B------:R-:W-:Y:S02]  /*9ab0*/  FFMA.FTZ R132, R203, c[0x0][0x2d0], -R174.reuse ;  /* 0x0000b400cb847a23 */ /* 0x100fe400000108ae */
[C---:B------:R-:W-:Y:S02]  /*9ac0*/  FMUL.FTZ R108, R2.reuse, R108 ;  /* 0x0000006c026c7220 */ /* 0x040fe40000410000 */
[C---:B------:R-:W-:Y:S04]  /*9ad0*/  HMMA.16816.F32.BF16 R80, R192.reuse, R134, R80 ;  /* 0x00000086c050723c */ /* 0x040fe80000041850 */
[----:B------:R3:W4:Y:S01]  /*9ae0*/  MUFU.EX2 R157, R132 ;  /* 0x00000084009d7308 */ /* 0x0007220000000800 */
[----:B------:R-:W-:Y:S02]  /*9af0*/  FMUL.FTZ R109, R2, R109 ;  /* 0x0000006d026d7220 */ /* 0x000fe40000410000 */
[C---:B------:R-:W-:Y:S02]  /*9b00*/  FMUL.FTZ R110, R0.reuse, R110 ;  /* 0x0000006e006e7220 */ /* 0x040fe40000410000 */
[----:B------:R-:W-:Y:S03]  /*9b10*/  FMUL.FTZ R111, R0, R111 ;  /* 0x0000006f006f7220 */ /* 0x000fe60000410000 */
[C---:B------:R-:W-:Y:S02]  /*9b20*/  FMUL.FTZ R112, R165.reuse, R112 ;  /* 0x00000070a5707220 */ /* 0x040fe40000410000 */
[C---:B------:R-:W-:Y:S02]  /*9b30*/  FMUL.FTZ R113, R165.reuse, R113 ;  /* 0x00000071a5717220 */ /* 0x040fe40000410000 */
[----:B------:R-:W-:Y:S02]  /*9b40*/  FMUL.FTZ R114, R164, R114 ;  /* 0x00000072a4727220 */ /* 0x000fe40000410000 */
[--C-:B--2---:R-:W-:Y:S02]  /*9b50*/  FFMA.FTZ R140, R208, c[0x0][0x2d0], -R174.reuse ;  /* 0x0000b400d08c7a23 */ /* 0x104fe400000108ae */
[C---:B------:R-:W-:Y:S02]  /*9b60*/  FMUL.FTZ R115, R164.reuse, R115 ;  /* 0x00000073a4737220 */ /* 0x040fe40000410000 */
[----:B------:R2:W-:Y:S01]  /*9b70*/  MUFU.EX2 R162, R140 ;  /* 0x0000008c00a27308 */ /* 0x0005e20000000800 */
[C---:B------:R-:W-:Y:S02]  /*9b80*/  FMUL.FTZ R116, R165.reuse, R116 ;  /* 0x00000074a5747220 */ /* 0x040fe40000410000 */
[----:B------:R-:W-:Y:S02]  /*9b90*/  FMUL.FTZ R117, R165, R117 ;  /* 0x00000075a5757220 */ /* 0x000fe40000410000 */
[----:B------:R-:W-:Y:S02]  /*9ba0*/  FMUL.FTZ R118, R164, R118 ;  /* 0x00000076a4767220 */ /* 0x000fe40000410000 */
[----:B---3--:R-:W-:Y:S02]  /*9bb0*/  FFMA.FTZ R132, R204, c[0x0][0x2d0], -R173 ;  /* 0x0000b400cc847a23 */ /* 0x008fe400000108ad */
[----:B------:R-:W-:Y:S01]  /*9bc0*/  FMUL.FTZ R119, R164, R119 ;  /* 0x00000077a4777220 */ /* 0x000fe20000410000 */
[-C--:B-1----:R-:W-:Y:S01]  /*9bd0*/  HMMA.16816.F32.BF16 R84, R192, R136.reuse, R84 ;  /* 0x00000088c054723c */ /* 0x082fe20000041854 */
[----:B------:R1:W3:Y:S02]  /*9be0*/  MUFU.EX2 R161, R132 ;  /* 0x0000008400a17308 */ /* 0x0002e40000000800 */
[C---:B------:R-:W-:Y:S02]  /*9bf0*/  FMUL.FTZ R120, R2.reuse, R120 ;  /* 0x0000007802787220 */ /* 0x040fe40000410000 */
[----:B------:R-:W-:Y:S02]  /*9c00*/  FMUL.FTZ R121, R2, R121 ;  /* 0x0000007902797220 */ /* 0x000fe40000410000 */
[C---:B------:R-:W-:Y:S01]  /*9c10*/  FMUL.FTZ R122, R0.reuse, R122 ;  /* 0x0000007a007a7220 */ /* 0x040fe20000410000 */
[C---:B------:R-:W-:Y:S04]  /*9c20*/  HMMA.16816.F32.BF16 R88, R176.reuse, R136, R88 ;  /* 0x00000088b058723c */ /* 0x040fe80000041858 */
[----:B------:R-:W-:Y:S02]  /*9c30*/  FMUL.FTZ R123, R0, R123 ;  /* 0x0000007b007b7220 */ /* 0x000fe40000410000 */
[--C-:B--2---:R-:W-:Y:S02]  /*9c40*/  FFMA.FTZ R140, R207, c[0x0][0x2d0], -R175.reuse ;  /* 0x0000b400cf8c7a23 */ /* 0x104fe400000108af */
[-C--:B------:R-:W-:Y:S02]  /*9c50*/  HMMA.16816.F32.BF16 R92, R176, R138.reuse, R92 ;  /* 0x0000008ab05c723c */ /* 0x080fe4000004185c */
[----:B------:R2:W-:Y:S02]  /*9c60*/  MUFU.EX2 R160, R140 ;  /* 0x0000008c00a07308 */ /* 0x0005e40000000800 */
[----:B------:R-:W-:Y:S02]  /*9c70*/  FFMA.FTZ R136, R209, c[0x0][0x2d0], -R174 ;  /* 0x0000b400d1887a23 */ /* 0x000fe400000108ae */
[C---:B------:R-:W-:Y:S02]  /*9c80*/  FMUL.FTZ R124, R2.reuse, R124 ;  /* 0x0000007c027c7220 */ /* 0x040fe40000410000 */
[C---:B------:R-:W-:Y:S01]  /*9c90*/  HMMA.16816.F32.BF16 R96, R192.reuse, R138, R96 ;  /* 0x0000008ac060723c */ /* 0x040fe20000041860 */
[----:B-1----:R-:W1:Y:S03]  /*9ca0*/  LDSM.16.MT88.4 R132, [R228+0x3880] ;  /* 0x00388000e484783b */ /* 0x002e660000004200 */
[----:B------:R5:W1:Y:S01]  /*9cb0*/  MUFU.EX2 R158, R136 ;  /* 0x00000088009e7308 */ /* 0x000a620000000800 */
[----:B------:R-:W-:Y:S02]  /*9cc0*/  FMUL.FTZ R125, R2, R125 ;  /* 0x0000007d027d7220 */ /* 0x000fe40000410000 */
[C---:B------:R-:W-:Y:S02]  /*9cd0*/  FMUL.FTZ R126, R0.reuse, R126 ;  /* 0x0000007e007e7220 */ /* 0x040fe40000410000 */
[----:B------:R-:W-:Y:S03]  /*9ce0*/  FMUL.FTZ R127, R0, R127 ;  /* 0x0000007f007f7220 */ /* 0x000fe60000410000 */
[C---:B------:R-:W-:Y:S02]  /*9cf0*/  FMUL.FTZ R128, R165.reuse, R128 ;  /* 0x00000080a5807220 */ /* 0x040fe40000410000 */
[----:B------:R-:W-:Y:S02]  /*9d00*/  FMUL.FTZ R129, R165, R129 ;  /* 0x00000081a5817220 */ /* 0x000fe40000410000 */
[C---:B------:R-:W-:Y:S02]  /*9d10*/  FMUL.FTZ R130, R164.reuse, R130 ;  /* 0x00000082a4827220 */ /* 0x040fe40000410000 */
[--C-:B--2---:R-:W-:Y:S02]  /*9d20*/  FFMA.FTZ R140, R211, c[0x0][0x2d0], -R175.reuse ;  /* 0x0000b400d38c7a23 */ /* 0x104fe400000108af */
[----:B------:R-:W-:Y:S02]  /*9d30*/  FMUL.FTZ R131, R164, R131 ;  /* 0x00000083a4837220 */ /* 0x000fe40000410000 */
[----:B------:R2:W-:Y:S01]  /*9d40*/  MUFU.EX2 R159, R140 ;  /* 0x0000008c009f7308 */ /* 0x0005e20000000800 */
[--C-:B-----5:R-:W-:Y:S09]  /*9d50*/  FFMA.FTZ R136, R206, c[0x0][0x2d0], -R175.reuse ;  /* 0x0000b400ce887a23 */ /* 0x120ff200000108af */
[----:B------:R5:W3:Y:S01]  /*9d60*/  MUFU.EX2 R154, R136 ;  /* 0x00000088009a7308 */ /* 0x000ae20000000800 */
[-C--:B-1----:R-:W-:Y:S01]  /*9d70*/  HMMA.16816.F32.BF16 R100, R192, R132.reuse, R100 ;  /* 0x00000084c064723c */ /* 0x082fe20000041864 */
[----:B--2---:R-:W-:Y:S07]  /*9d80*/  LDSM.16.MT88.4 R140, [R225+0x2880] ;  /* 0x00288000e18c783b */ /* 0x004fee0000004200 */
[C---:B------:R-:W-:Y:S07]  /*9d90*/  HMMA.16816.F32.BF16 R104, R176.reuse, R132, R104 ;  /* 0x00000084b068723c */ /* 0x040fee0000041868 */
[----:B------:R-:W-:Y:S01]  /*9da0*/  FFMA.FTZ R132, R212, c[0x0][0x2d0], -R175 ;  /* 0x0000b400d4847a23 */ /* 0x000fe200000108af */
[-C--:B------:R-:W-:Y:S01]  /*9db0*/  HMMA.16816.F32.BF16 R108, R176, R134.reuse, R108 ;  /* 0x00000086b06c723c */ /* 0x080fe2000004186c */
[----:B-----5:R-:W1:Y:S02]  /*9dc0*/  LDSM.16.MT88.4 R136, [R227+0x3880] ;  /* 0x00388000e388783b */ /* 0x020e640000004200 */
[----:B------:R2:W5:Y:S01]  /*9dd0*/  MUFU.EX2 R252, R132 ;  /* 0x0000008400fc7308 */ /* 0x0005620000000800 */
[----:B----4-:R-:W-:Y:S04]  /*9de0*/  F2FP.BF16.PACK_AB R133, R157, R189 ;  /* 0x000000bd9d85723e */ /* 0x010fe800000010ff */
[C---:B------:R-:W-:Y:S07]  /*9df0*/  HMMA.16816.F32.BF16 R112, R192.reuse, R134, R112 ;  /* 0x00000086c070723c */ /* 0x040fee0000041870 */
[----:B---3--:R-:W-:Y:S02]  /*9e00*/  F2FP.BF16.PACK_AB R134, R184, R161 ;  /* 0x000000a1b886723e */ /* 0x008fe400000010ff */
[----:B------:R-:W-:Y:S03]  /*9e10*/  F2FP.BF16.PACK_AB R135, R158, R162 ;  /* 0x000000a29e87723e */ /* 0x000fe600000010ff */
[--C-:B--2---:R-:W-:Y:S04]  /*9e20*/  FFMA.FTZ R132, R199, c[0x0][0x2d0], -R166.reuse ;  /* 0x0000b400c7847a23 */ /* 0x104fe800000108a6 */
[----:B------:R2:W-:Y:S01]  /*9e30*/  MUFU.EX2 R251, R132 ;  /* 0x0000008400fb7308 */ /* 0x0005e20000000800 */
[-C--:B-1----:R-:W-:Y:S08]  /*9e40*/  HMMA.16816.F32.BF16 R116, R192, R136.reuse, R116 ;  /* 0x00000088c074723c */ /* 0x082ff00000041874 */
[C---:B------:R-:W-:Y:S04]  /*9e50*/  HMMA.16816.F32.BF16 R120, R176.reuse, R136, R120 ;  /* 0x00000088b078723c */ /* 0x040fe80000041878 */
[--C-:B--2---:R-:W-:Y:S03]  /*9e60*/  FFMA.FTZ R132, R210, c[0x0][0x2d0], -R166.reuse ;  /* 0x0000b400d2847a23 */ /* 0x104fe600000108a6 */
[----:B------:R-:W-:Y:S01]  /*9e70*/  F2FP.BF16.PACK_AB R136, R160, R154 ;  /* 0x0000009aa088723e */ /* 0x000fe200000010ff */
[-C--:B------:R-:W-:Y:S01]  /*9e80*/  HMMA.16816.F32.BF16 R124, R176, R138.reuse, R124 ;  /* 0x0000008ab07c723c */ /* 0x080fe2000004187c */
[----:B------:R1:W2:Y:S07]  /*9e90*/  MUFU.EX2 R250, R132 ;  /* 0x0000008400fa7308 */ /* 0x0002ae0000000800 */
[----:B------:R-:W-:Y:S07]  /*9ea0*/  HMMA.16816.F32.BF16 R128, R192, R138, R128 ;  /* 0x0000008ac080723c */ /* 0x000fee0000041880 */
[----:B-----5:R-:W-:Y:S01]  /*9eb0*/  F2FP.BF16.PACK_AB R138, R252, R159 ;  /* 0x0000009ffc8a723e */ /* 0x020fe200000010ff */
[--C-:B-1----:R-:W-:Y:S01]  /*9ec0*/  FFMA.FTZ R132, R213, c[0x0][0x2d0], -R166.reuse ;  /* 0x0000b400d5847a23 */ /* 0x102fe200000108a6 */
[----:B--2---:R-:W-:Y:S03]  /*9ed0*/  F2FP.BF16.PACK_AB R137, R250, R251 ;  /* 0x000000fbfa89723e */ /* 0x004fe600000010ff */
[----:B------:R1:W-:Y:S02]  /*9ee0*/  MUFU.EX2 R249, R132 ;  /* 0x0000008400f97308 */ /* 0x0003e40000000800 */
[----:B-1----:R-:W-:Y:S08]  /*9ef0*/  FFMA.FTZ R132, R198, c[0x0][0x2d0], -R166 ;  /* 0x0000b400c6847a23 */ /* 0x002ff000000108a6 */
[----:B------:R1:W2:Y:S02]  /*9f00*/  MUFU.EX2 R201, R132 ;  /* 0x0000008400c97308 */ /* 0x0002a40000000800 */
[----:B-1----:R-:W-:Y:S02]  /*9f10*/  F2FP.BF16.PACK_AB R132, R155, R188 ;  /* 0x000000bc9b84723e */ /* 0x002fe400000010ff */
[----:B--2---:R-:W-:Y:S05]  /*9f20*/  F2FP.BF16.PACK_AB R139, R201, R249 ;  /* 0x000000f9c98b723e */ /* 0x004fea00000010ff */
[-C--:B------:R-:W-:Y:S08]  /*9f30*/  HMMA.16816.F32.BF16 R4, R132, R140.reuse, R4 ;  /* 0x0000008c8404723c */ /* 0x080ff00000041804 */
[C---:B------:R-:W-:Y:S08]  /*9f40*/  HMMA.16816.F32.BF16 R8, R136.reuse, R140, R8 ;  /* 0x0000008c8808723c */ /* 0x040ff00000041808 */
[-C--:B------:R-:W-:Y:S08]  /*9f50*/  HMMA.16816.F32.BF16 R12, R136, R142.reuse, R12 ;  /* 0x0000008e880c723c */ /* 0x080ff0000004180c */
[C---:B------:R-:W-:Y:S01]  /*9f60*/  HMMA.16816.F32.BF16 R16, R132.reuse, R142, R16 ;  /* 0x0000008e8410723c */ /* 0x040fe20000041810 */
[----:B------:R-:W1:Y:S07]  /*9f70*/  LDSM.16.MT88.4 R140, [R227+0x2880] ;  /* 0x00288000e38c783b */ /* 0x000e6e0000004200 */
[-C--:B------:R-:W-:Y:S08]  /*9f80*/  HMMA.16816.F32.BF16 R20, R132, R144.reuse, R20 ;  /* 0x000000908414723c */ /* 0x080ff00000041814 */
[C---:B------:R-:W-:Y:S07]  /*9f90*/  HMMA.16816.F32.BF16 R24, R136.reuse, R144, R24 ;  /* 0x000000908818723c */ /* 0x040fee0000041818 */
[--C-:B------:R-:W-:Y:S01]  /*9fa0*/  FFMA.FTZ R144, R217, c[0x0][0x2d0], -R173.reuse ;  /* 0x0000b400d9907a23 */ /* 0x100fe200000108ad */
[-C--:B------:R-:W-:Y:S03]  /*9fb0*/  HMMA.16816.F32.BF16 R28, R136, R146.reuse, R28 ;  /* 0x00000092881c723c */ /* 0x080fe6000004181c */
[----:B------:R2:W-:Y:S01]  /*9fc0*/  MUFU.EX2 R213, R144 ;  /* 0x0000009000d57308 */ /* 0x0005e20000000800 */
[----:B------:R-:W-:Y:S04]  /*9fd0*/  MOV R217, R184 ;  /* 0x000000b800d97202 */ /* 0x000fe80000000f00 */
[C---:B------:R-:W-:Y:S08]  /*9fe0*/  HMMA.16816.F32.BF16 R32, R132.reuse, R146, R32 ;  /* 0x000000928420723c */ /* 0x040ff00000041820 */
[-C--:B------:R-:W-:Y:S08]  /*9ff0*/  HMMA.16816.F32.BF16 R36, R132, R148.reuse, R36 ;  /* 0x000000948424723c */ /* 0x080ff00000041824 */
[C---:B------:R-:W-:Y:S04]  /*a000*/  HMMA.16816.F32.BF16 R40, R136.reuse, R148, R40 ;  /* 0x000000948828723c */ /* 0x040fe80000041828 */
[----:B--2---:R-:W-:Y:S01]  /*a010*/  FFMA.FTZ R144, R218, c[0x0][0x2d0], -R173 ;  /* 0x0000b400da907a23 */ /* 0x004fe200000108ad */
[----:B------:R-:W-:Y:S02]  /*a020*/  MOV R218, R183 ;  /* 0x000000b700da7202 */ /* 0x000fe40000000f00 */
[--C-:B------:R-:W-:Y:S01]  /*a030*/  FFMA.FTZ R148, R220, c[0x0][0x2d0], -R174.reuse ;  /* 0x0000b400dc947a23 */ /* 0x100fe200000108ae */
[-C--:B------:R-:W-:Y:S01]  /*a040*/  HMMA.16816.F32.BF16 R44, R136, R150.reuse, R44 ;  /* 0x00000096882c723c */ /* 0x080fe2000004182c */
[----:B------:R2:W-:Y:S03]  /*a050*/  MUFU.EX2 R212, R144 ;  /* 0x0000009000d47308 */ /* 0x0005e60000000800 */
[----:B------:R-:W-:Y:S04]  /*a060*/  MOV R220, R162 ;  /* 0x000000a200dc7202 */ /* 0x000fe80000000f00 */
[C---:B------:R-:W-:Y:S03]  /*a070*/  HMMA.16816.F32.BF16 R48, R132.reuse, R150, R48 ;  /* 0x000000968430723c */ /* 0x040fe60000041830 */
[----:B------:R3:W-:Y:S05]  /*a080*/  MUFU.EX2 R209, R148 ;  /* 0x0000009400d17308 */ /* 0x0007ea0000000800 */
[-C--:B-1----:R-:W-:Y:S08]  /*a090*/  HMMA.16816.F32.BF16 R52, R132, R140.reuse, R52 ;  /* 0x0000008c8434723c */ /* 0x082ff00000041834 */
[C---:B------:R-:W-:Y:S04]  /*a0a0*/  HMMA.16816.F32.BF16 R56, R136.reuse, R140, R56 ;  /* 0x0000008c8838723c */ /* 0x040fe80000041838 */
[----:B--2---:R-:W-:Y:S01]  /*a0b0*/  FFMA.FTZ R144, R219, c[0x0][0x2d0], -R174 ;  /* 0x0000b400db907a23 */ /* 0x004fe200000108ae */
[----:B------:R-:W-:Y:S02]  /*a0c0*/  MOV R219, R182 ;  /* 0x000000b600db7202 */ /* 0x000fe40000000f00 */
[----:B------:R-:W-:Y:S01]  /*a0d0*/  FFMA.FTZ R140, R244, c[0x0][0x2d0], -R175 ;  /* 0x0000b400f48c7a23 */ /* 0x000fe200000108af */
[-C--:B------:R-:W-:Y:S01]  /*a0e0*/  HMMA.16816.F32.BF16 R60, R136, R142.reuse, R60 ;  /* 0x0000008e883c723c */ /* 0x080fe2000004183c */
[----:B------:R1:W2:Y:S03]  /*a0f0*/  MUFU.EX2 R211, R144 ;  /* 0x0000009000d37308 */ /* 0x0002a60000000800 */
[--C-:B---3--:R-:W-:Y:S01]  /*a100*/  FFMA.FTZ R148, R221, c[0x0][0x2d0], -R173.reuse ;  /* 0x0000b400dd947a23 */ /* 0x108fe200000108ad */
[----:B------:R-:W-:Y:S01]  /*a110*/  MOV R221, R161 ;  /* 0x000000a100dd7202 */ /* 0x000fe20000000f00 */
[----:B------:R-:W-:Y:S01]  /*a120*/  FFMA.FTZ R173, R222, c[0x0][0x2d0], -R173 ;  /* 0x0000b400dead7a23 */ /* 0x000fe200000108ad */
[----:B------:R-:W-:Y:S01]  /*a130*/  MOV R222, R160 ;  /* 0x000000a000de7202 */ /* 0x000fe20000000f00 */
[C---:B------:R-:W-:Y:S01]  /*a140*/  HMMA.16816.F32.BF16 R64, R132.reuse, R142, R64 ;  /* 0x0000008e8440723c */ /* 0x040fe20000041840 */
[----:B------:R-:W-:Y:S02]  /*a150*/  LDSM.16.MT88.4 R160, [R228+0x3080] ;  /* 0x00308000e4a0783b */ /* 0x000fe40000004200 */
[----:B------:R3:W-:Y:S01]  /*a160*/  MUFU.EX2 R210, R148 ;  /* 0x0000009400d27308 */ /* 0x0007e20000000800 */
[----:B------:R-:W-:Y:S02]  /*a170*/  MOV R244, R155 ;  /* 0x0000009b00f47202 */ /* 0x000fe40000000f00 */
[----:B------:R-:W-:Y:S02]  /*a180*/  MOV R155, R153 ;  /* 0x00000099009b7202 */ /* 0x000fe40000000f00 */
[----:B------:R-:W-:Y:S01]  /*a190*/  MOV R153, R152 ;  /* 0x0000009800997202 */ /* 0x000fe20000000f00 */
[----:B------:R-:W-:Y:S03]  /*a1a0*/  FFMA.FTZ R152, R215, c[0x0][0x2d0], -R166 ;  /* 0x0000b400d7987a23 */ /* 0x000fe600000108a6 */
[----:B------:R-:W-:Y:S01]  /*a1b0*/  MOV R215, R188 ;  /* 0x000000bc00d77202 */ /* 0x000fe20000000f00 */
[----:B------:R4:W-:Y:S01]  /*a1c0*/  MUFU.EX2 R205, R140 ;  /* 0x0000008c00cd7308 */ /* 0x0009e20000000800 */
[----:B-1----:R-:W1:Y:S09]  /*a1d0*/  LDSM.16.MT88.4 R144, [R225+0x4080] ;  /* 0x00408000e190783b */ /* 0x002e720000004200 */
[----:B------:R2:W-:Y:S01]  /*a1e0*/  MUFU.EX2 R208, R173 ;  /* 0x000000ad00d07308 */ /* 0x0005e20000000800 */
[--C-:B---3--:R-:W-:Y:S01]  /*a1f0*/  FFMA.FTZ R148, R223, c[0x0][0x2d0], -R174.reuse ;  /* 0x0000b400df947a23 */ /* 0x108fe200000108ae */
[----:B------:R-:W-:Y:S01]  /*a200*/  MOV R223, R157 ;  /* 0x0000009d00df7202 */ /* 0x000fe20000000f00 */
[----:B------:R-:W-:Y:S01]  /*a210*/  FFMA.FTZ R174, R246, c[0x0][0x2d0], -R174 ;  /* 0x0000b400f6ae7a23 */ /* 0x000fe200000108ae */
[----:B------:R-:W-:Y:S02]  /*a220*/  MOV R157, R185 ;  /* 0x000000b9009d7202 */ /* 0x000fe40000000f00 */
[----:B------:R-:W-:Y:S04]  /*a230*/  MOV R246, R156 ;  /* 0x0000009c00f67202 */ /* 0x000fe80000000f00 */
[----:B------:R3:W-:Y:S01]  /*a240*/  MUFU.EX2 R207, R148 ;  /* 0x0000009400cf7308 */ /* 0x0007e20000000800 */
[----:B------:R-:W-:Y:S01]  /*a250*/  MOV R156, R186 ;  /* 0x000000ba009c7202 */ /* 0x000fe20000000f00 */
[--C-:B----4-:R-:W-:Y:S01]  /*a260*/  FFMA.FTZ R140, R245, c[0x0][0x2d0], -R175.reuse ;  /* 0x0000b400f58c7a23 */ /* 0x110fe200000108af */
[----:B------:R-:W-:Y:S02]  /*a270*/  MOV R245, R154 ;  /* 0x0000009a00f57202 */ /* 0x000fe40000000f00 */
[----:B------:R-:W-:Y:S05]  /*a280*/  MOV R154, R191 ;  /* 0x000000bf009a7202 */ /* 0x000fea0000000f00 */
[----:B------:R4:W5:Y:S01]  /*a290*/  MUFU.EX2 R203, R140 ;  /* 0x0000008c00cb7308 */ /* 0x0009620000000800 */
[----:B--2---:R-:W-:Y:S09]  /*a2a0*/  F2FP.BF16.PACK_AB R173, R209, R211 ;  /* 0x000000d3d1ad723e */ /* 0x004ff200000010ff */
[----:B------:R2:W2:Y:S01]  /*a2b0*/  MUFU.EX2 R206, R174 ;  /* 0x000000ae00ce7308 */ /* 0x0004a20000000800 */
[-C--:B-1----:R-:W-:Y:S01]  /*a2c0*/  HMMA.16816.F32.BF16 R68, R132, R144.reuse, R68 ;  /* 0x000000908444723c */ /* 0x082fe20000041844 */
[----:B---3--:R-:W1:Y:S08]  /*a2d0*/  LDSM.16.MT88.4 R148, [R226+0x4080] ;  /* 0x00408000e294783b */ /* 0x008e700000004200 */
[----:B------:R3:W-:Y:S01]  /*a2e0*/  MUFU.EX2 R200, R152 ;  /* 0x0000009800c87308 */ /* 0x0007e20000000800 */
[C---:B------:R-:W-:Y:S01]  /*a2f0*/  HMMA.16816.F32.BF16 R72, R136.reuse, R144, R72 ;  /* 0x000000908848723c */ /* 0x040fe20000041848 */
[----:B----4-:R-:W4:Y:S03]  /*a300*/  LDSM.16.MT88.4 R140, [R228+0x4080] ;  /* 0x00408000e48c783b */ /* 0x010f260000004200 */
[----:B-----5:R-:W-:Y:S03]  /*a310*/  F2FP.BF16.PACK_AB R192, R203, R205 ;  /* 0x000000cdcbc0723e */ /* 0x020fe600000010ff */
[--C-:B------:R-:W-:Y:S01]  /*a320*/  FFMA.FTZ R144, R248, c[0x0][0x2d0], -R175.reuse ;  /* 0x0000b400f8907a23 */ /* 0x100fe200000108af */
[-C--:B------:R-:W-:Y:S03]  /*a330*/  HMMA.16816.F32.BF16 R76, R136, R146.reuse, R76 ;  /* 0x00000092884c723c */ /* 0x080fe6000004184c */
[----:B------:R5:W-:Y:S01]  /*a340*/  MUFU.EX2 R204, R144 ;  /* 0x0000009000cc7308 */ /* 0x000be20000000800 */
[----:B------:R-:W-:Y:S01]  /*a350*/  MOV R248, R190 ;  /* 0x000000be00f87202 */ /* 0x000fe20000000f00 */
[----:B------:R-:W-:Y:S01]  /*a360*/  FFMA.FTZ R175, R247, c[0x0][0x2d0], -R175 ;  /* 0x0000b400f7af7a23 */ /* 0x000fe200000108af */
[----:B------:R-:W-:Y:S02]  /*a370*/  MOV R247, R189 ;  /* 0x000000bd00f77202 */ /* 0x000fe40000000f00 */
[C---:B------:R-:W-:Y:S01]  /*a380*/  HMMA.16816.F32.BF16 R80, R132.reuse, R146, R80 ;  /* 0x000000928450723c */ /* 0x040fe20000041850 */
[----:B------:R-:W-:Y:S03]  /*a390*/  LDSM.16.MT88.4 R188, [R225+0x3080] ;  /* 0x00308000e1bc783b */ /* 0x000fe60000004200 */
[----:B--2---:R-:W-:Y:S01]  /*a3a0*/  F2FP.BF16.PACK_AB R174, R208, R210 ;  /* 0x000000d2d0ae723e */ /* 0x004fe200000010ff */
[----:B------:R2:W2:Y:S01]  /*a3b0*/  MUFU.EX2 R202, R175 ;  /* 0x000000af00ca7308 */ /* 0x0004a20000000800 */
[----:B---3--:R-:W-:Y:S02]  /*a3c0*/  MOV R152, R170 ;  /* 0x000000aa00987202 */ /* 0x008fe40000000f00 */
[-C--:B-1----:R-:W-:Y:S01]  /*a3d0*/  HMMA.16816.F32.BF16 R84, R132, R148.reuse, R84 ;  /* 0x000000948454723c */ /* 0x082fe20000041854 */
[----:B-----5:R-:W1:Y:S07]  /*a3e0*/  LDSM.16.MT88.4 R144, [R227+0x4080] ;  /* 0x00408000e390783b */ /* 0x020e6e0000004200 */
[C---:B------:R-:W-:Y:S04]  /*a3f0*/  HMMA.16816.F32.BF16 R88, R136.reuse, R148, R88 ;  /* 0x000000948858723c */ /* 0x040fe80000041858 */
[----:B--2---:R-:W-:Y:S02]  /*a400*/  F2FP.BF16.PACK_AB R175, R206, R207 ;  /* 0x000000cfceaf723e */ /* 0x004fe400000010ff */
[----:B------:R-:W-:Y:S01]  /*a410*/  F2FP.BF16.PACK_AB R194, R202, R204 ;  /* 0x000000cccac2723e */ /* 0x000fe200000010ff */
[--C-:B------:R-:W-:Y:S01]  /*a420*/  FFMA.FTZ R148, R214, c[0x0][0x2d0], -R166.reuse ;  /* 0x0000b400d6947a23 */ /* 0x100fe200000108a6 */
[-C--:B------:R-:W-:Y:S04]  /*a430*/  HMMA.16816.F32.BF16 R92, R136, R150.reuse, R92 ;  /* 0x00000096885c723c */ /* 0x080fe8000004185c */
[----:B------:R-:W-:Y:S02]  /*a440*/  MOV R214, R171 ;  /* 0x000000ab00d67202 */ /* 0x000fe40000000f00 */
[----:B------:R2:W3:Y:S02]  /*a450*/  MUFU.EX2 R171, R148 ;  /* 0x0000009400ab7308 */ /* 0x0004e40000000800 */
[C---:B------:R-:W-:Y:S08]  /*a460*/  HMMA.16816.F32.BF16 R96, R132.reuse, R150, R96 ;  /* 0x000000968460723c */ /* 0x040ff00000041860 */
[-C--:B----4-:R-:W-:Y:S08]  /*a470*/  HMMA.16816.F32.BF16 R100, R132, R140.reuse, R100 ;  /* 0x0000008c8464723c */ /* 0x090ff00000041864 */
[C---:B------:R-:W-:Y:S04]  /*a480*/  HMMA.16816.F32.BF16 R104, R136.reuse, R140, R104 ;  /* 0x0000008c8868723c */ /* 0x040fe80000041868 */
[--C-:B--2---:R-:W-:Y:S01]  /*a490*/  FFMA.FTZ R148, R216, c[0x0][0x2d0], -R166.reuse ;  /* 0x0000b400d8947a23 */ /* 0x104fe200000108a6 */
[----:B---3--:R-:W-:Y:S03]  /*a4a0*/  F2FP.BF16.PACK_AB R193, R171, R200 ;  /* 0x000000c8abc1723e */ /* 0x008fe600000010ff */
[-C--:B------:R-:W-:Y:S01]  /*a4b0*/  HMMA.16816.F32.BF16 R108, R136, R142.reuse, R108 ;  /* 0x0000008e886c723c */ /* 0x080fe2000004186c */
[----:B------:R2:W-:Y:S03]  /*a4c0*/  MUFU.EX2 R170, R148 ;  /* 0x0000009400aa7308 */ /* 0x0005e60000000800 */
[----:B------:R-:W-:Y:S01]  /*a4d0*/  MOV R140, R181 ;  /* 0x000000b5008c7202 */ /* 0x000fe20000000f00 */
[----:B------:R-:W-:Y:S01]  /*a4e0*/  FFMA.FTZ R166, R172, c[0x0][0x2d0], -R166 ;  /* 0x0000b400aca67a23 */ /* 0x000fe200000108a6 */
[----:B------:R-:W-:Y:S02]  /*a4f0*/  F2FP.BF16.PACK_AB R172, R212, R213 ;  /* 0x000000d5d4ac723e */ /* 0x000fe400000010ff */
[C---:B------:R-:W-:Y:S03]  /*a500*/  HMMA.16816.F32.BF16 R112, R132.reuse, R142, R112 ;  /* 0x0000008e8470723c */ /* 0x040fe60000041870 */
[----:B------:R-:W3:Y:S01]  /*a510*/  MUFU.EX2 R166, R166 ;  /* 0x000000a600a67308 */ /* 0x000ee20000000800 */
[----:B------:R-:W-:Y:S03]  /*a520*/  MOV R141, R180 ;  /* 0x000000b4008d7202 */ /* 0x000fe60000000f00 */
[----:B------:R-:W-:Y:S01]  /*a530*/  MOV R142, R197 ;  /* 0x000000c5008e7202 */ /* 0x000fe20000000f00 */
[-C--:B-1----:R-:W-:Y:S04]  /*a540*/  HMMA.16816.F32.BF16 R116, R132, R144.reuse, R116 ;  /* 0x000000908474723c */ /* 0x082fe80000041874 */
[----:B------:R-:W-:Y:S02]  /*a550*/  MOV R143, R196 ;  /* 0x000000c4008f7202 */ /* 0x000fe40000000f00 */
[----:B------:R-:W-:Y:S01]  /*a560*/  LDSM.16.MT88.4 R196, [R227+0x3080] ;  /* 0x00308000e3c4783b */ /* 0x000fe20000004200 */
[----:B------:R-:W-:Y:S01]  /*a570*/  MOV R216, R155 ;  /* 0x0000009b00d87202 */ /* 0x000fe20000000f00 */
[C---:B------:R-:W-:Y:S04]  /*a580*/  HMMA.16816.F32.BF16 R120, R136.reuse, R144, R120 ;  /* 0x000000908878723c */ /* 0x040fe80000041878 */
[----:B------:R-:W-:Y:S02]  /*a590*/  MOV R155, R187 ;  /* 0x000000bb009b7202 */ /* 0x000fe40000000f00 */
[----:B--2---:R-:W1:Y:S02]  /*a5a0*/  LDSM.16.MT88.4 R148, [R226+0x3080] ;  /* 0x00308000e294783b */ /* 0x004e640000004200 */
[-C--:B------:R-:W-:Y:S04]  /*a5b0*/  HMMA.16816.F32.BF16 R124, R136, R146.reuse, R124 ;  /* 0x00000092887c723c */ /* 0x080fe8000004187c */
[----:B---3--:R-:W-:Y:S04]  /*a5c0*/  F2FP.BF16.PACK_AB R195, R166, R170 ;  /* 0x000000aaa6c3723e */ /* 0x008fe800000010ff */
[----:B------:R-:W-:Y:S08]  /*a5d0*/  HMMA.16816.F32.BF16 R128, R132, R146, R128 ;  /* 0x000000928480723c */ /* 0x000ff00000041880 */
[-C--:B------:R-:W-:Y:S01]  /*a5e0*/  HMMA.16816.F32.BF16 R176, R172, R188.reuse, R4 ;  /* 0x000000bcacb0723c */ /* 0x080fe20000041804 */
[----:B------:R-:W2:Y:S07]  /*a5f0*/  LDSM.16.MT88.4 R4, [R225+0x4880] ;  /* 0x00488000e104783b */ /* 0x000eae0000004200 */
[C---:B------:R-:W-:Y:S01]  /*a600*/  HMMA.16816.F32.BF16 R180, R192.reuse, R188, R8 ;  /* 0x000000bcc0b4723c */ /* 0x040fe20000041808 */
[----:B------:R-:W3:Y:S07]  /*a610*/  LDSM.16.MT88.4 R8, [R226+0x4880] ;  /* 0x00488000e208783b */ /* 0x000eee0000004200 */
[-C--:B------:R-:W-:Y:S01]  /*a620*/  HMMA.16816.F32.BF16 R184, R192, R190.reuse, R12 ;  /* 0x000000bec0b8723c */ /* 0x080fe2000004180c */
[----:B------:R-:W4:Y:S07]  /*a630*/  LDSM.16.MT88.4 R12, [R228+0x4880] ;  /* 0x00488000e40c783b */ /* 0x000f2e0000004200 */
[C---:B------:R-:W-:Y:S01]  /*a640*/  HMMA.16816.F32.BF16 R188, R172.reuse, R190, R16 ;  /* 0x000000beacbc723c */ /* 0x040fe20000041810 */
[----:B------:R-:W2:Y:S07]  /*a650*/  LDSM.16.MT88.4 R16, [R227+0x4880] ;  /* 0x00488000e310783b */ /* 0x000eae0000004200 */
[-C--:B-1----:R-:W-:Y:S01]  /*a660*/  HMMA.16816.F32.BF16 R132, R172, R148.reuse, R20 ;  /* 0x00000094ac84723c */ /* 0x082fe20000041814 */
[----:B------:R-:W5:Y:S06]  /*a670*/  LDL.LU R20, [R1+0x20] ;  /* 0x0000200001147983 */ /* 0x000f6c0000300800 */
[----:B------:R-:W-:Y:S01]  /*a680*/  MOV R23, R142 ;  /* 0x0000008e00177202 */ /* 0x000fe20000000f00 */
[C---:B------:R-:W-:Y:S04]  /*a690*/  HMMA.16816.F32.BF16 R136, R192.reuse, R148, R24 ;  /* 0x00000094c088723c */ /* 0x040fe80000041818 */
[----:B------:R-:W-:Y:S02]  /*a6a0*/  MOV R22, R143 ;  /* 0x0000008f00167202 */ /* 0x000fe40000000f00 */
[----:B------:R-:W-:Y:S02]  /*a6b0*/  MOV R21, R140 ;  /* 0x0000008c00157202 */ /* 0x000fe40000000f00 */
        /* <DEDUP_REMOVED lines=37> */
[-C--:B------:R-:W-:Y:S08]  /*a910*/  HMMA.16816.F32.BF16 R116, R172, R16.reuse, R116 ;  /* 0x00000010ac74723c */ /* 0x080ff00000041874 */
[C---:B------:R-:W-:Y:S08]  /*a920*/  HMMA.16816.F32.BF16 R120, R192.reuse, R16, R120 ;  /* 0x00000010c078723c */ /* 0x040ff00000041878 */
[-C--:B------:R-:W-:Y:S08]  /*a930*/  HMMA.16816.F32.BF16 R124, R192, R18.reuse, R124 ;  /* 0x00000012c07c723c */ /* 0x080ff0000004187c */
[----:B------:R-:W-:Y:S04]  /*a940*/  HMMA.16816.F32.BF16 R128, R172, R18, R128 ;  /* 0x00000012ac80723c */ /* 0x000fe80000041880 */
[----:B-----5:R-:W-:Y:S04]  /*a950*/  FFMA.FTZ R4, R2, R28, R29 ;  /* 0x0000001c02047223 */ /* 0x020fe8000001001d */
        /* <DEDUP_REMOVED lines=56> */
.L_x_2835:
[----:B------:R-:W3:Y:S01]  /*ace0*/  S2UR UR7, SR_CTAID.X ;  /* 0x00000000000779c3 */ /* 0x000ee20000002500 */
[----:B------:R-:W-:Y:S01]  /*acf0*/  ULDC.64 UR4, c[0x0][0x2c8] ;  /* 0x0000b20000047ab9 */ /* 0x000fe20000000a00 */
[----:B------:R-:W-:Y:S01]  /*ad00*/  PLOP3.LUT P0, PT, PT, PT, UP2, 0x40, 0x0 ;  /* 0x000000000000781c */ /* 0x000fe20003f0e828 */
[----:B---3--:R-:W-:-:S04]  /*ad10*/  ULEA UR7, UR7, 0x7f, 0x7 ;  /* 0x0000007f07077891 */ /* 0x008fc8000f8e383f */
        /* <DEDUP_REMOVED lines=21> */
.L_x_2854:
[----:B------:R-:W-:Y:S02]  /*ae70*/  ULDC UR4, c[0x0][0x32c] ;  /* 0x0000cb0000047ab9 */ /* 0x000fe40000000800 */
[----:B------:R-:W-:-:S03]  /*ae80*/  UISETP.NE.AND UP0, UPT, UR4, 0x1, UPT ;  /* 0x000000010400788c */ /* 0x000fc6000bf05270 */
[----:B------:R-:W-:Y:S02]  /*ae90*/  ULDC.64 UR4, c[0x0][0x330] ;  /* 0x0000cc0000047ab9 */ /* 0x000fe40000000a00 */
[----:B------:R-:W-:-:S07]  /*aea0*/  UIMAD.WIDE.U32 UR18, UR16, UR4, URZ ;  /* 0x00000004101272a5 */ /* 0x000fce000f8e003f */
[----:B------:R-:W-:Y:S02]  /*aeb0*/  @UP0 UMOV UR17, UR19 ;  /* 0x0000001300110c82 */ /* 0x000fe40008000000 */
[----:B------:R-:W-:Y:S02]  /*aec0*/  @UP0 USHF.R.U32.HI UR16, URZ, UR5, UR17 ;  /* 0x000000053f100299 */ /* 0x000fe40008011611 */
.L_x_2855:
[----:B------:R-:W-:Y:S02]  /*aed0*/  ULDC UR4, c[0x0][0x32c] ;  /* 0x0000cb0000047ab9 */ /* 0x000fe40000000800 */
[----:B------:R-:W-:-:S04]  /*aee0*/  UIMAD UR4, UR16, UR4, URZ ;  /* 0x00000004100472a4 */ /* 0x000fc8000f8e023f */
[----:B------:R-:W-:-:S04]  /*aef0*/  UISETP.LT.AND UP0, UPT, UR7, UR4, UPT ;  /* 0x000000040700728c */ /* 0x000fc8000bf01270 */
[----:B------:R-:W-:-:S04]  /*af00*/  USEL UR7, UR7, UR4, !UP0 ;  /* 0x0000000407077287 */ /* 0x000fc8000c000000 */
.L_x_2853:
        /* <DEDUP_REMOVED lines=8> */
[----:B-1----:R-:W-:Y:S01]  /*af90*/  MOV R2, R168 ;  /* 0x000000a800027202 */ /* 0x002fe20000000f00 */
[----:B------:R-:W-:Y:S01]  /*afa0*/  IMAD.MOV.U32 R170, RZ, RZ, R3 ;  /* 0x000000ffffaa7224 */ /* 0x000fe200078e0003 */
[----:B--2---:R-:W-:Y:S01]  /*afb0*/  MOV R0, R169 ;  /* 0x000000a900007202 */ /* 0x004fe20000000f00 */
[----:B------:R-:W-:Y:S01]  /*afc0*/  IMAD.MOV.U32 R244, RZ, RZ, R242 ;  /* 0x000000fffff47224 */ /* 0x000fe200078e00f2 */
[----:B------:R-:W-:Y:S01]  /*afd0*/  MOV R164, R167 ;  /* 0x000000a700a47202 */ /* 0x000fe20000000f00 */
[----:B------:R-:W-:Y:S01]  /*afe0*/  IMAD.MOV.U32 R248, RZ, RZ, c[0x0][0x1e4] ;  /* 0x00007900fff87624 */ /* 0x000fe200078e00ff */
[----:B------:R-:W-:Y:S02]  /*aff0*/  MOV R247, c[0x0][0x1e0] ;  /* 0x0000780000f77a02 */ /* 0x000fe40000000f00 */
.L_x_2857:
[----:B------:R-:W2:Y:S01]  /*b000*/  LDL.64 R24, [R1+0x38] ;  /* 0x0000380001187983 */ /* 0x000ea20000100a00 */
[----:B------:R-:W-:Y:S05]  /*b010*/  DEPBAR.LE SB0, 0x0 ;  /* 0x000080000000791a */ /* 0x000fea0000000000 */
[----:B------:R-:W-:Y:S01]  /*b020*/  BAR.SYNC.DEFER_BLOCKING 0x0 ;  /* 0x0000000000007b1d */ /* 0x000fe20000010000 */
[C---:B------:R-:W-:Y:S02]  /*b030*/  ISETP.LT.AND P6, PT, R244.reuse, UR8, PT ;  /* 0x00000008f4007c0c */ /* 0x040fe4000bfc1270 */
[C---:B------:R-:W-:Y:S11]  /*b040*/  IADD3 R242, R244.reuse, -0x1, RZ ;  /* 0xfffffffff4f27810 */ /* 0x040ff60007ffe0ff */
[----:B------:R-:W-:Y:S01]  /*b050*/  @!P6 SHF.R.S32.HI R3, RZ, 0x1f, R244 ;  /* 0x0000001fff03e819 */ /* 0x000fe200000114f4 */
[C---:B------:R-:W-:Y:S04]  /*b060*/  @!P6 IMAD.WIDE.U32 R20, R244.reuse, c[0x0][0x208], RZ ;  /* 0x00008200f414ea25 */ /* 0x040fe800078e00ff */
        /* <DEDUP_REMOVED lines=8> */
[----:B------:R-:W2:Y:S08]  /*b0f0*/  LDSM.16.M88.4 R32, [R224+0x5880] ;  /* 0x00588000e020783b */ /* 0x000eb00000000200 */
[----:B------:R-:W3:Y:S06]  /*b100*/  LDL.64 R250, [R1+0x40] ;  /* 0x0000400001fa7983 */ /* 0x000eec0000100a00 */
        /* <DEDUP_REMOVED lines=10> */
[----:B--2---:R-:W-:Y:S04]  /*b1b0*/  @!P6 MOV R29, R25 ;  /* 0x00000019001de202 */ /* 0x004fe80000000f00 */
[----:B---3--:R-:W-:Y:S05]  /*b1c0*/  @!P6 MOV R28, R22 ;  /* 0x00000016001ce202 */ /* 0x008fea0000000f00 */
[----:B------:R-:W-:Y:S02]  /*b1d0*/  @!P6 IMAD.WIDE.U32 R28, R20, 0x30, R28 ;  /* 0x00000030141ce825 */ /* 0x000fe400078e001c */
[-C--:B------:R-:W-:Y:S03]  /*b1e0*/  HMMA.16816.F32.BF16 R20, R48, R32.reuse, RZ ;  /* 0x000000203014723c */ /* 0x080fe600000418ff */
[----:B------:R-:W-:Y:S02]  /*b1f0*/  @!P6 IADD3 R29, R29, R3, RZ ;  /* 0x000000031d1de210 */ /* 0x000fe40007ffe0ff */
[C---:B------:R-:W-:Y:S03]  /*b200*/  @!P6 SHF.L.U32 R3, R28.reuse, 0x1, RZ ;  /* 0x000000011c03e819 */ /* 0x040fe600000006ff */
[C---:B------:R-:W-:Y:S04]  /*b210*/  HMMA.16816.F32.BF16 R24, R44.reuse, R32, RZ ;  /* 0x000000202c18723c */ /* 0x040fe800000418ff */
[C---:B------:R-:W-:Y:S02]  /*b220*/  @!P6 IADD3 R36, P0, R3.reuse, c[0x0][0x1f8], RZ ;  /* 0x00007e000324ea10 */ /* 0x040fe40007f1e0ff */
[----:B------:R-:W-:Y:S02]  /*b230*/  @!P6 IADD3 R3, P5, R3, 0x80, RZ ;  /* 0x000000800303e810 */ /* 0x000fe40007fbe0ff */
[----:B------:R-:W-:Y:S02]  /*b240*/  @!P6 SHF.L.U64.HI R32, R28, 0x1, R29 ;  /* 0x000000011c20e819 */ /* 0x000fe4000001021d */
[-C--:B------:R-:W-:Y:S02]  /*b250*/  HMMA.16816.F32.BF16 R28, R44, R34.reuse, RZ ;  /* 0x000000222c1c723c */ /* 0x080fe400000418ff */
[----:B------:R-:W-:Y:S02]  /*b260*/  @!P6 IADD3.X R37, R32, c[0x0][0x1fc], RZ, P0, !PT ;  /* 0x00007f002025ea10 */ /* 0x000fe400007fe4ff */
[----:B------:R-:W-:Y:S02]  /*b270*/  @!P6 IADD3 R38, P2, R3, c[0x0][0x1f8], RZ ;  /* 0x00007e000326ea10 */ /* 0x000fe40007f5e0ff */
[----:B------:R-:W-:Y:S01]  /*b280*/  @!P6 IADD3 R40, P1, R36, UR10, RZ ;  /* 0x0000000a2428ec10 */ /* 0x000fe2000ff3e0ff */
[----:B------:R-:W-:Y:S01]  /*b290*/  @!PT LDS RZ, [RZ] ;  /* 0x00000000fffff984 */ /* 0x000fe20000000800 */
[----:B------:R-:W-:Y:S01]  /*b2a0*/  @!PT LDS RZ, [RZ] ;  /* 0x00000000fffff984 */ /* 0x000fe20000000800 */
[----:B------:R-:W-:Y:S01]  /*b2b0*/  @!PT LDS RZ, [RZ] ;  /* 0x00000000fffff984 */ /* 0x000fe20000000800 */
[----:B------:R2:W-:Y:S01]  /*b2c0*/  @!P6 LDGSTS.E.BYPASS.LTC128B.128 [R243+0x2080], [R36.64], !P4 ;  /* 0x0208000024f3efae */ /* 0x0005e2000e101d4e */
[----:B------:R-:W-:Y:S02]  /*b2d0*/  @!P6 IADD3.X R39, RZ, c[0x0][0x1fc], R32, P2, P5 ;  /* 0x00007f00ff27ea10 */ /* 0x000fe400017ea420 */
[C---:B------:R-:W-:Y:S02]  /*b2e0*/  HMMA.16816.F32.BF16 R32, R48.reuse, R34, RZ ;  /* 0x000000223020723c */ /* 0x040fe400000418ff */
[----:B------:R-:W-:Y:S02]  /*b2f0*/  @!P6 IADD3.X R41, R37, UR11, RZ, P1, !PT ;  /* 0x0000000b2529ec10 */ /* 0x000fe40008ffe4ff */
[----:B------:R-:W-:Y:S01]  /*b300*/  @!P6 IADD3 R42, P0, R40, UR10, RZ ;  /* 0x0000000a282aec10 */ /* 0x000fe2000ff1e0ff */
[----:B------:R2:W-:Y:S01]  /*b310*/  @!P6 LDGSTS.E.BYPASS.LTC128B.128 [R243+0x3880], [R38.64], !P3 ;  /* 0x0388000026f3efae */ /* 0x0005e2000d901d4e */
[----:B------:R-:W-:Y:S02]  /*b320*/  ISETP.GT.AND P5, PT, R244, UR8, PT ;  /* 0x00000008f4007c0c */ /* 0x000fe4000bfa4270 */
[----:B------:R-:W-:Y:S05]  /*b330*/  @!P6 IADD3.X R43, R41, UR11, RZ, P0, !PT ;  /* 0x0000000b292bec10 */ /* 0x000fea00087fe4ff */
[----:B------:R3:W-:Y:S08]  /*b340*/  @!P6 LDGSTS.E.BYPASS.LTC128B.128 [R243+0x2880], [R40.64], !P4 ;  /* 0x0288000028f3efae */ /* 0x0007f0000e101d4e */
[----:B------:R3:W-:Y:S08]  /*b350*/  @!P6 LDGSTS.E.BYPASS.LTC128B.128 [R243+0x4080], [R40.64+0x80], !P3 ;  /* 0x0408008028f3efae */ /* 0x0007f0000d901d4e */
[----:B------:R3:W-:Y:S01]  /*b360*/  @!P6 LDGSTS.E.BYPASS.LTC128B.128 [R243+0x3080], [R42.64], !P4 ;  /* 0x030800002af3efae */ /* 0x0007e2000e101d4e */
[-C--:B--2---:R-:W-:Y:S07]  /*b370*/  HMMA.16816.F32.BF16 R36, R48, R172.reuse, RZ ;  /* 0x000000ac3024723c */ /* 0x084fee00000418ff */
[----:B------:R3:W-:Y:S08]  /*b380*/  @!P6 LDGSTS.E.BYPASS.LTC128B.128 [R243+0x4880], [R42.64+0x80], !P3 ;  /* 0x048800802af3efae */ /* 0x0007f0000d901d4e */
[----:B------:R-:W-:Y:S08]  /*b390*/  LDSM.16.M88.4 R212, [R232+0x8080] ;  /* 0x00808000e8d4783b */ /* 0x000ff00000000200 */
[----:B------:R-:W0:Y:S08]  /*b3a0*/  LDGDEPBAR ;  /* 0x00000000000079af */ /* 0x000e300000000000 */
[----:B------:R-:W2:Y:S01]  /*b3b0*/  LDSM.16.M88.4 R216, [R230+0x5080] ;  /* 0x00508000e6d8783b */ /* 0x000ea20000000200 */
[C---:B---3--:R-:W-:Y:S07]  /*b3c0*/  HMMA.16816.F32.BF16 R40, R44.reuse, R172, RZ ;  /* 0x000000ac2c28723c */ /* 0x048fee00000418ff */
[----:B------:R-:W3:Y:S01]  /*b3d0*/  LDSM.16.M88.4 R220, [R232+0xa080] ;  /* 0x00a08000e8dc783b */ /* 0x000ee20000000200 */
[-C--:B------:R-:W-:Y:S08]  /*b3e0*/  HMMA.16816.F32.BF16 R44, R44, R174.reuse, RZ ;  /* 0x000000ae2c2c723c */ /* 0x080ff000000418ff */
[----:B------:R-:W-:Y:S01]  /*b3f0*/  HMMA.16816.F32.BF16 R48, R48, R174, RZ ;  /* 0x000000ae3030723c */ /* 0x000fe200000418ff */
[----:B------:R-:W2:Y:S07]  /*b400*/  LDSM.16.M88.4 R172, [R230+0x5880] ;  /* 0x00588000e6ac783b */ /* 0x000eae0000000200 */
[-C--:B-1----:R-:W-:Y:S08]  /*b410*/  HMMA.16816.F32.BF16 R4, R192, R196.reuse, R4 ;  /* 0x000000c4c004723c */ /* 0x082ff00000041804 */
        /* <DEDUP_REMOVED lines=37> */
[----:B------:R-:W4:Y:S07]  /*b670*/  LDSM.16.M88.4 R200, [R224+0x7080] ;  /* 0x00708000e0c8783b */ /* 0x000f2e0000000200 */
[-C--:B--2---:R-:W-:Y:S08]  /*b680*/  HMMA.16816.F32.BF16 R20, R192, R208.reuse, R20 ;  /* 0x000000d0c014723c */ /* 0x084ff00000041814 */
[C---:B------:R-:W-:Y:S08]  /*b690*/  HMMA.16816.F32.BF16 R24, R204.reuse, R208, R24 ;  /* 0x000000d0cc18723c */ /* 0x040ff00000041818 */
[-C--:B------:R-:W-:Y:S08]  /*b6a0*/  HMMA.16816.F32.BF16 R28, R204, R210.reuse, R28 ;  /* 0x000000d2cc1c723c */ /* 0x080ff0000004181c */
[C---:B------:R-:W-:Y:S01]  /*b6b0*/  HMMA.16816.F32.BF16 R32, R192.reuse, R210, R32 ;  /* 0x000000d2c020723c */ /* 0x040fe20000041820 */
[----:B------:R-:W-:Y:S07]  /*b6c0*/  LDSM.16.M88.4 R208, [R237] ;  /* 0x00000000edd0783b */ /* 0x000fee0000000200 */
[-C--:B---3--:R-:W-:Y:S08]  /*b6d0*/  HMMA.16816.F32.BF16 R36, R192, R172.reuse, R36 ;  /* 0x000000acc024723c */ /* 0x088ff00000041824 */
[C---:B------:R-:W-:Y:S08]  /*b6e0*/  HMMA.16816.F32.BF16 R40, R204.reuse, R172, R40 ;  /* 0x000000accc28723c */ /* 0x040ff00000041828 */
[-C--:B------:R-:W-:Y:S01]  /*b6f0*/  HMMA.16816.F32.BF16 R44, R204, R174.reuse, R44 ;  /* 0x000000aecc2c723c */ /* 0x080fe2000004182c */
[----:B------:R-:W-:Y:S07]  /*b700*/  LDSM.16.M88.4 R204, [R233+0xe080] ;  /* 0x00e08000e9cc783b */ /* 0x000fee0000000200 */
[----:B------:R-:W-:Y:S01]  /*b710*/  HMMA.16816.F32.BF16 R48, R192, R174, R48 ;  /* 0x000000aec030723c */ /* 0x000fe20000041830 */
[----:B------:R-:W-:Y:S07]  /*b720*/  LDSM.16.M88.4 R172, [R233+0xc080] ;  /* 0x00c08000e9ac783b */ /* 0x000fee0000000200 */
[-C--:B-1----:R-:W-:Y:S01]  /*b730*/  HMMA.16816.F32.BF16 R4, R196, R212.reuse, R4 ;  /* 0x000000d4c404723c */ /* 0x082fe20000041804 */
[----:B------:R-:W1:Y:S07]  /*b740*/  LDSM.16.M88.4 R192, [R239] ;  /* 0x00000000efc0783b */ /* 0x000e6e0000000200 */
[C---:B------:R-:W-:Y:S08]  /*b750*/  HMMA.16816.F32.BF16 R8, R216.reuse, R212, R8 ;  /* 0x000000d4d808723c */ /* 0x040ff00000041808 */
[-C--:B------:R-:W-:Y:S08]  /*b760*/  HMMA.16816.F32.BF16 R12, R216, R214.reuse, R12 ;  /* 0x000000d6d80c723c */ /* 0x080ff0000004180c */
[C---:B------:R-:W-:Y:S01]  /*b770*/  HMMA.16816.F32.BF16 R16, R196.reuse, R214, R16 ;  /* 0x000000d6c410723c */ /* 0x040fe20000041810 */
[----:B------:R-:W-:Y:S07]  /*b780*/  LDSM.16.M88.4 R212, [R232+0xc080] ;  /* 0x00c08000e8d4783b */ /* 0x000fee0000000200 */
[-C--:B----4-:R-:W-:Y:S08]  /*b790*/  HMMA.16816.F32.BF16 R20, R196, R200.reuse, R20 ;  /* 0x000000c8c414723c */ /* 0x090ff00000041814 */
[C---:B------:R-:W-:Y:S08]  /*b7a0*/  HMMA.16816.F32.BF16 R24, R216.reuse, R200, R24 ;  /* 0x000000c8d818723c */ /* 0x040ff00000041818 */
[-C--:B------:R-:W-:Y:S08]  /*b7b0*/  HMMA.16816.F32.BF16 R28, R216, R202.reuse, R28 ;  /* 0x000000cad81c723c */ /* 0x080ff0000004181c */
[C---:B------:R-:W-:Y:S01]  /*b7c0*/  HMMA.16816.F32.BF16 R32, R196.reuse, R202, R32 ;  /* 0x000000cac420723c */ /* 0x040fe20000041820 */
[----:B------:R-:W2:Y:S07]  /*b7d0*/  LDSM.16.M88.4 R200, [R238] ;  /* 0x00000000eec8783b */ /* 0x000eae0000000200 */
[-C--:B------:R-:W-:Y:S08]  /*b7e0*/  HMMA.16816.F32.BF16 R36, R196, R220.reuse, R36 ;  /* 0x000000dcc424723c */ /* 0x080ff00000041824 */
[C---:B------:R-:W-:Y:S08]  /*b7f0*/  HMMA.16816.F32.BF16 R40, R216.reuse, R220, R40 ;  /* 0x000000dcd828723c */ /* 0x040ff00000041828 */
[-C--:B------:R-:W-:Y:S01]  /*b800*/  HMMA.16816.F32.BF16 R44, R216, R222.reuse, R44 ;  /* 0x000000ded82c723c */ /* 0x080fe2000004182c */
[----:B------:R-:W3:Y:S07]  /*b810*/  LDSM.16.M88.4 R216, [R230+0x6880] ;  /* 0x00688000e6d8783b */ /* 0x000eee0000000200 */
[----:B------:R-:W-:Y:S01]  /*b820*/  HMMA.16816.F32.BF16 R48, R196, R222, R48 ;  /* 0x000000dec430723c */ /* 0x000fe20000041830 */
[----:B------:R-:W4:Y:S07]  /*b830*/  LDSM.16.M88.4 R196, [R232+0xe080] ;  /* 0x00e08000e8c4783b */ /* 0x000f2e0000000200 */
[-C--:B-1----:R-:W-:Y:S01]  /*b840*/  HMMA.16816.F32.BF16 R4, R172, R192.reuse, R4 ;  /* 0x000000c0ac04723c */ /* 0x082fe20000041804 */
        /* <DEDUP_REMOVED lines=15> */
[----:B------:R-:W2:Y:S07]  /*b940*/  LDSM.16.M88.4 R172, [R230+0x7880] ;  /* 0x00788000e6ac783b */ /* 0x000eae0000000200 */
[-C--:B---3--:R-:W-:Y:S01]  /*b950*/  HMMA.16816.F32.BF16 R4, R212, R216.reuse, R4 ;  /* 0x000000d8d404723c */ /* 0x088fe20000041804 */
[----:B------:R-:W3:Y:S07]  /*b960*/  LDSM.16.M88.4 R208, [R229+0x2000] ;  /* 0x00200000e5d0783b */ /* 0x000eee0000000200 */
[C---:B----4-:R-:W-:Y:S08]  /*b970*/  HMMA.16816.F32.BF16 R8, R196.reuse, R216, R8 ;  /* 0x000000d8c408723c */ /* 0x050ff00000041808 */
[-C--:B------:R-:W-:Y:S08]  /*b980*/  HMMA.16816.F32.BF16 R12, R196, R218.reuse, R12 ;  /* 0x000000dac40c723c */ /* 0x080ff0000004180c */
[C---:B------:R-:W-:Y:S01]  /*b990*/  HMMA.16816.F32.BF16 R16, R212.reuse, R218, R16 ;  /* 0x000000dad410723c */ /* 0x040fe20000041810 */
[----:B------:R-:W4:Y:S01]  /*b9a0*/  LDSM.16.M88.4 R216, [R229+0x2800] ;  /* 0x00280000e5d8783b */ /* 0x000f220000000200 */
[----:B------:R-:W-:Y:S06]  /*b9b0*/  DEPBAR.LE SB0, 0x0 ;  /* 0x000080000000791a */ /* 0x000fec0000000000 */
[-C--:B-1----:R-:W-:Y:S01]  /*b9c0*/  HMMA.16816.F32.BF16 R20, R212, R220.reuse, R20 ;  /* 0x000000dcd414723c */ /* 0x082fe20000041814 */
[----:B------:R-:W-:Y:S07]  /*b9d0*/  BAR.SYNC.DEFER_BLOCKING 0x0 ;  /* 0x0000000000007b1d */ /* 0x000fee0000010000 */
[C---:B------:R-:W-:Y:S08]  /*b9e0*/  HMMA.16816.F32.BF16 R24, R196.reuse, R220, R24 ;  /* 0x000000dcc418723c */ /* 0x040ff00000041818 */
[-C--:B------:R-:W-:Y:S08]  /*b9f0*/  HMMA.16816.F32.BF16 R28, R196, R222.reuse, R28 ;  /* 0x000000dec41c723c */ /* 0x080ff0000004181c */
[C---:B------:R-:W-:Y:S08]  /*ba00*/  HMMA.16816.F32.BF16 R32, R212.reuse, R222, R32 ;  /* 0x000000ded420723c */ /* 0x040ff00000041820 */
[-C--:B--2---:R-:W-:Y:S08]  /*ba10*/  HMMA.16816.F32.BF16 R36, R212, R172.reuse, R36 ;  /* 0x000000acd424723c */ /* 0x084ff00000041824 */
[C---:B------:R-:W-:Y:S08]  /*ba20*/  HMMA.16816.F32.BF16 R40, R196.reuse, R172, R40 ;  /* 0x000000acc428723c */ /* 0x040ff00000041828 */
[-C--:B------:R-:W-:Y:S01]  /*ba30*/  HMMA.16816.F32.BF16 R44, R196, R174.reuse, R44 ;  /* 0x000000aec42c723c */ /* 0x080fe2000004182c */
[----:B------:R-:W2:Y:S06]  /*ba40*/  LDL.64 R198, [R1+0x30] ;  /* 0x0000300001c67983 */ /* 0x000eac0000100a00 */
[----:B------:R-:W2:Y:S01]  /*ba50*/  LDL.LU R252, [R1+0x1c] ;  /* 0x00001c0001fc7983 */ /* 0x000ea20000300800 */
[----:B------:R-:W-:Y:S03]  /*ba60*/  HMMA.16816.F32.BF16 R48, R212, R174, R48 ;  /* 0x000000aed430723c */ /* 0x000fe60000041830 */
[----:B------:R-:W2:Y:S05]  /*ba70*/  LDL.LU R251, [R1+0x14] ;  /* 0x0000140001fb7983 */ /* 0x000eaa0000300800 */
[-C--:B------:R-:W-:Y:S08]  /*ba80*/  HMMA.16816.F32.BF16 R4, R192, R200.reuse, R4 ;  /* 0x000000c8c004723c */ /* 0x080ff00000041804 */
[C---:B------:R-:W-:Y:S08]  /*ba90*/  HMMA.16816.F32.BF16 R8, R204.reuse, R200, R8 ;  /* 0x000000c8cc08723c */ /* 0x040ff00000041808 */
[-C--:B------:R-:W-:Y:S08]  /*baa0*/  HMMA.16816.F32.BF16 R12, R204, R202.reuse, R12 ;  /* 0x000000cacc0c723c */ /* 0x080ff0000004180c */
[C---:B------:R-:W-:Y:S04]  /*bab0*/  HMMA.16816.F32.BF16 R16, R192.reuse, R202, R16 ;  /* 0x000000cac010723c */ /* 0x040fe80000041810 */
[----:B------:R-:W-:Y:S02]  /*bac0*/  FMNMX.FTZ R3, R4, R0, !PT ;  /* 0x0000000004037209 */ /* 0x000fe40007810000 */
[----:B------:R-:W-:Y:S02]  /*bad0*/  FMNMX.FTZ R165, R6, R2, !PT ;  /* 0x0000000206a57209 */ /* 0x000fe40007810000 */
[-C--:B---3--:R-:W-:Y:S04]  /*bae0*/  HMMA.16816.F32.BF16 R20, R192, R208.reuse, R20 ;  /* 0x000000d0c014723c */ /* 0x088fe80000041814 */
[----:B------:R-:W-:Y:S02]  /*baf0*/  FMNMX.FTZ R3, R5, R3, !PT ;  /* 0x0000000305037209 */ /* 0x000fe40007810000 */
[----:B------:R-:W-:Y:S02]  /*bb00*/  FMNMX.FTZ R166, R7, R165, !PT ;  /* 0x000000a507a67209 */ /* 0x000fe40007810000 */
[C---:B------:R-:W-:Y:S04]  /*bb10*/  HMMA.16816.F32.BF16 R24, R204.reuse, R208, R24 ;  /* 0x000000d0cc18723c */ /* 0x040fe80000041818 */
[----:B------:R-:W-:Y:S04]  /*bb20*/  FMNMX.FTZ R165, R8, R164, !PT ;  /* 0x000000a408a57209 */ /* 0x000fe80007810000 */
[-C--:B------:R-:W-:Y:S04]  /*bb30*/  HMMA.16816.F32.BF16 R28, R204, R210.reuse, R28 ;  /* 0x000000d2cc1c723c */ /* 0x080fe8000004181c */
[----:B------:R-:W-:Y:S02]  /*bb40*/  FMNMX.FTZ R165, R9, R165, !PT ;  /* 0x000000a509a57209 */ /* 0x000fe40007810000 */
[----:B------:R-:W-:Y:S02]  /*bb50*/  FMNMX.FTZ R3, R16, R3, !PT ;  /* 0x0000000310037209 */ /* 0x000fe40007810000 */
[C---:B------:R-:W-:Y:S04]  /*bb60*/  HMMA.16816.F32.BF16 R32, R192.reuse, R210, R32 ;  /* 0x000000d2c020723c */ /* 0x040fe80000041820 */
[----:B------:R-:W-:Y:S02]  /*bb70*/  FMNMX.FTZ R169, R17, R3, !PT ;  /* 0x0000000311a97209 */ /* 0x000fe40007810000 */
[----:B------:R-:W-:Y:S02]  /*bb80*/  FMNMX.FTZ R3, R18, R166, !PT ;  /* 0x000000a612037209 */ /* 0x000fe40007810000 */
[-C--:B----4-:R-:W-:Y:S04]  /*bb90*/  HMMA.16816.F32.BF16 R36, R192, R216.reuse, R36 ;  /* 0x000000d8c024723c */ /* 0x090fe80000041824 */
        /* <DEDUP_REMOVED lines=28> */
[----:B------:R-:W-:Y:S03]  /*bd60*/  FMNMX.FTZ R165, R41, R165, !PT ;  /* 0x000000a529a57209 */ /* 0x000fe60007810000 */
[----:B------:R-:W3:Y:S01]  /*bd70*/  SHFL.BFLY PT, R167, R3, 0x2, 0x1f ;  /* 0x0c401f0003a77f89 */ /* 0x000ee200000e0000 */
[----:B------:R-:W-:Y:S04]  /*bd80*/  FMNMX.FTZ R165, R44, R165, !PT ;  /* 0x000000a52ca57209 */ /* 0x000fe80007810000 */
[----:B------:R-:W-:Y:S05]  /*bd90*/  FMNMX.FTZ R165, R45, R165, !PT ;  /* 0x000000a52da57209 */ /* 0x000fea0007810000 */
[----:B------:R-:W4:Y:S01]  /*bda0*/  SHFL.BFLY PT, R168, R165, 0x2, 0x1f ;  /* 0x0c401f00a5a87f89 */ /* 0x000f2200000e0000 */
[----:B-1----:R-:W-:Y:S02]  /*bdb0*/  FMNMX.FTZ R169, R169, R166, !PT ;  /* 0x000000a6a9a97209 */ /* 0x002fe40007810000 */
[----:B------:R-:W-:Y:S05]  /*bdc0*/  FMNMX.FTZ R166, R10, R170, !PT ;  /* 0x000000aa0aa67209 */ /* 0x000fea0007810000 */
[----:B------:R-:W1:Y:S01]  /*bdd0*/  SHFL.BFLY PT, R171, R169, 0x1, 0x1f ;  /* 0x0c201f00a9ab7f89 */ /* 0x000e6200000e0000 */
[----:B------:R-:W-:Y:S04]  /*bde0*/  FMNMX.FTZ R166, R11, R166, !PT ;  /* 0x000000a60ba67209 */ /* 0x000fe80007810000 */
[----:B------:R-:W-:Y:S02]  /*bdf0*/  FMNMX.FTZ R166, R14, R166, !PT ;  /* 0x000000a60ea67209 */ /* 0x000fe40007810000 */
[----:B---3--:R-:W-:Y:S02]  /*be00*/  FMNMX.FTZ R3, R3, R167, !PT ;  /* 0x000000a703037209 */ /* 0x008fe40007810000 */
[----:B------:R-:W-:Y:S03]  /*be10*/  FMNMX.FTZ R166, R15, R166, !PT ;  /* 0x000000a60fa67209 */ /* 0x000fe60007810000 */
[----:B------:R-:W3:Y:S01]  /*be20*/  SHFL.BFLY PT, R167, R3, 0x1, 0x1f ;  /* 0x0c201f0003a77f89 */ /* 0x000ee200000e0000 */
[----:B------:R-:W-:Y:S02]  /*be30*/  FMNMX.FTZ R166, R26, R166, !PT ;  /* 0x000000a61aa67209 */ /* 0x000fe40007810000 */
[----:B----4-:R-:W-:Y:S02]  /*be40*/  FMNMX.FTZ R165, R165, R168, !PT ;  /* 0x000000a8a5a57209 */ /* 0x010fe40007810000 */
[----:B------:R-:W-:Y:S03]  /*be50*/  FMNMX.FTZ R166, R27, R166, !PT ;  /* 0x000000a61ba67209 */ /* 0x000fe60007810000 */
[----:B------:R-:W4:Y:S01]  /*be60*/  SHFL.BFLY PT, R172, R165, 0x1, 0x1f ;  /* 0x0c201f00a5ac7f89 */ /* 0x000f2200000e0000 */
[----:B------:R-:W-:Y:S02]  /*be70*/  FMNMX.FTZ R166, R30, R166, !PT ;  /* 0x000000a61ea67209 */ /* 0x000fe40007810000 */
[----:B-1----:R-:W-:Y:S02]  /*be80*/  FMNMX.FTZ R169, R169, R171, !PT ;  /* 0x000000aba9a97209 */ /* 0x002fe40007810000 */
[----:B------:R-:W-:Y:S03]  /*be90*/  FMNMX.FTZ R166, R31, R166, !PT ;  /* 0x000000a61fa67209 */ /* 0x000fe60007810000 */
[C---:B------:R-:W-:Y:S02]  /*bea0*/  FADD.FTZ R0, -R169.reuse, R0 ;  /* 0x00000000a9007221 */ /* 0x040fe40000010100 */
[----:B------:R-:W-:Y:S02]  /*beb0*/  FMUL.FTZ R200, R169, c[0x0][0x2d0] ;  /* 0x0000b400a9c87a20 */ /* 0x000fe40000410000 */
[----:B------:R-:W-:Y:S02]  /*bec0*/  FMUL.FTZ R0, R0, c[0x0][0x2d0] ;  /* 0x0000b40000007a20 */ /* 0x000fe40000410000 */
[--C-:B------:R-:W-:Y:S01]  /*bed0*/  FFMA.FTZ R4, R4, c[0x0][0x2d0], -R200.reuse ;  /* 0x0000b40004047a23 */ /* 0x100fe200000108c8 */
[----:B---3--:R-:W-:Y:S01]  /*bee0*/  FMNMX.FTZ R168, R3, R167, !PT ;  /* 0x000000a703a87209 */ /* 0x008fe20007810000 */
[--C-:B------:R-:W-:Y:S01]  /*bef0*/  FFMA.FTZ R5, R5, c[0x0][0x2d0], -R200.reuse ;  /* 0x0000b40005057a23 */ /* 0x100fe200000108c8 */
[----:B------:R-:W-:Y:S01]  /*bf00*/  FMNMX.FTZ R3, R42, R166, !PT ;  /* 0x000000a62a037209 */ /* 0x000fe20007810000 */
[----:B------:R1:W-:Y:S01]  /*bf10*/  MUFU.EX2 R222, R4 ;  /* 0x0000000400de7308 */ /* 0x0003e20000000800 */
[----:B------:R-:W-:Y:S02]  /*bf20*/  FFMA.FTZ R16, R16, c[0x0][0x2d0], -R200 ;  /* 0x0000b40010107a23 */ /* 0x000fe400000108c8 */
[C---:B------:R-:W-:Y:S02]  /*bf30*/  FADD.FTZ R2, -R168.reuse, R2 ;  /* 0x00000002a8027221 */ /* 0x040fe40000010100 */
[----:B------:R-:W-:Y:S01]  /*bf40*/  FMUL.FTZ R205, R168, c[0x0][0x2d0] ;  /* 0x0000b400a8cd7a20 */ /* 0x000fe20000410000 */
[----:B----4-:R-:W-:Y:S01]  /*bf50*/  FMNMX.FTZ R167, R165, R172, !PT ;  /* 0x000000aca5a77209 */ /* 0x010fe20007810000 */
[----:B------:R-:W-:Y:S02]  /*bf60*/  FMUL.FTZ R2, R2, c[0x0][0x2d0] ;  /* 0x0000b40002027a20 */ /* 0x000fe40000410000 */
[--C-:B------:R-:W-:Y:S01]  /*bf70*/  FFMA.FTZ R6, R6, c[0x0][0x2d0], -R205.reuse ;  /* 0x0000b40006067a23 */ /* 0x100fe200000108cd */
[----:B------:R3:W4:Y:S01]  /*bf80*/  MUFU.EX2 R166, R0 ;  /* 0x0000000000a67308 */ /* 0x0007220000000800 */
[--C-:B------:R-:W-:Y:S02]  /*bf90*/  FFMA.FTZ R7, R7, c[0x0][0x2d0], -R205.reuse ;  /* 0x0000b40007077a23 */ /* 0x100fe400000108cd */
[----:B------:R-:W-:Y:S02]  /*bfa0*/  FMUL.FTZ R206, R167, c[0x0][0x2d0] ;  /* 0x0000b400a7ce7a20 */ /* 0x000fe40000410000 */
[----:B------:R-:W-:Y:S02]  /*bfb0*/  FFMA.FTZ R17, R17, c[0x0][0x2d0], -R200 ;  /* 0x0000b40011117a23 */ /* 0x000fe400000108c8 */
[--C-:B------:R-:W-:Y:S02]  /*bfc0*/  FFMA.FTZ R8, R8, c[0x0][0x2d0], -R206.reuse ;  /* 0x0000b40008087a23 */ /* 0x100fe400000108ce */
[----:B------:R-:W-:Y:S01]  /*bfd0*/  FFMA.FTZ R9, R9, c[0x0][0x2d0], -R206 ;  /* 0x0000b40009097a23 */ /* 0x000fe200000108ce */
[----:B------:R4:W4:Y:S01]  /*bfe0*/  MUFU.EX2 R165, R2 ;  /* 0x0000000200a57308 */ /* 0x0009220000000800 */
[--C-:B------:R-:W-:Y:S02]  /*bff0*/  FFMA.FTZ R18, R18, c[0x0][0x2d0], -R205.reuse ;  /* 0x0000b40012127a23 */ /* 0x100fe400000108cd */
[--C-:B------:R-:W-:Y:S01]  /*c000*/  FFMA.FTZ R19, R19, c[0x0][0x2d0], -R205.reuse ;  /* 0x0000b40013137a23 */ /* 0x100fe200000108cd */
[----:B-1----:R-:W-:Y:S01]  /*c010*/  @P5 SHF.R.S32.HI R4, RZ, 0x1f, R242 ;  /* 0x0000001fff045819 */ /* 0x002fe200000114f2 */
[--C-:B------:R-:W-:Y:S02]  /*c020*/  FFMA.FTZ R12, R12, c[0x0][0x2d0], -R206.reuse ;  /* 0x0000b4000c0c7a23 */ /* 0x100fe400000108ce */
[----:B------:R-:W-:Y:S02]  /*c030*/  FFMA.FTZ R13, R13, c[0x0][0x2d0], -R206 ;  /* 0x0000b4000d0d7a23 */ /* 0x000fe400000108ce */
[--C-:B------:R-:W-:Y:S01]  /*c040*/  FFMA.FTZ R20, R20, c[0x0][0x2d0], -R200.reuse ;  /* 0x0000b40014147a23 */ /* 0x100fe200000108c8 */
[----:B------:R-:W-:Y:S01]  /*c050*/  MUFU.EX2 R218, R6 ;  /* 0x0000000600da7308 */ /* 0x000fe20000000800 */
[--C-:B------:R-:W-:Y:S02]  /*c060*/  FFMA.FTZ R21, R21, c[0x0][0x2d0], -R200.reuse ;  /* 0x0000b40015157a23 */ /* 0x100fe400000108c8 */
[--C-:B------:R-:W-:Y:S01]  /*c070*/  FFMA.FTZ R22, R22, c[0x0][0x2d0], -R205.reuse ;  /* 0x0000b40016167a23 */ /* 0x100fe200000108cd */
[----:B---3--:R-:W-:Y:S01]  /*c080*/  FMNMX.FTZ R0, R43, R3, !PT ;  /* 0x000000032b007209 */ /* 0x008fe20007810000 */
[----:B------:R-:W-:Y:S02]  /*c090*/  FFMA.FTZ R33, R33, c[0x0][0x2d0], -R200 ;  /* 0x0000b40021217a23 */ /* 0x000fe400000108c8 */
[--C-:B------:R-:W-:Y:S01]  /*c0a0*/  FFMA.FTZ R34, R34, c[0x0][0x2d0], -R205.reuse ;  /* 0x0000b40022227a23 */ /* 0x100fe200000108cd */
[----:B------:R-:W-:Y:S01]  /*c0b0*/  FMNMX.FTZ R0, R46, R0, !PT ;  /* 0x000000002e007209 */ /* 0x000fe20007810000 */
[--C-:B------:R-:W-:Y:S01]  /*c0c0*/  FFMA.FTZ R35, R35, c[0x0][0x2d0], -R205.reuse ;  /* 0x0000b40023237a23 */ /* 0x100fe200000108cd */
[----:B------:R1:W3:Y:S01]  /*c0d0*/  MUFU.EX2 R219, R7 ;  /* 0x0000000700db7308 */ /* 0x0002e20000000800 */
[--C-:B------:R-:W-:Y:S01]  /*c0e0*/  FFMA.FTZ R24, R24, c[0x0][0x2d0], -R206.reuse ;  /* 0x0000b40018187a23 */ /* 0x100fe200000108ce */
[----:B------:R-:W-:Y:S01]  /*c0f0*/  FMNMX.FTZ R0, R47, R0, !PT ;  /* 0x000000002f007209 */ /* 0x000fe20007810000 */
[----:B------:R-:W-:Y:S02]  /*c100*/  FFMA.FTZ R25, R25, c[0x0][0x2d0], -R206 ;  /* 0x0000b40019197a23 */ /* 0x000fe400000108ce */
[----:B----4-:R-:W-:Y:S02]  /*c110*/  FADD.FTZ R2, -R167, R164 ;  /* 0x000000a4a7027221 */ /* 0x010fe40000010100 */
[----:B------:R-:W4:Y:S01]  /*c120*/  SHFL.BFLY PT, R3, R0, 0x2, 0x1f ;  /* 0x0c401f0000037f89 */ /* 0x000f2200000e0000 */
[--C-:B------:R-:W-:Y:S02]  /*c130*/  FFMA.FTZ R36, R36, c[0x0][0x2d0], -R200.reuse ;  /* 0x0000b40024247a23 */ /* 0x100fe400000108c8 */
[----:B------:R-:W-:Y:S01]  /*c140*/  FMUL.FTZ R2, R2, c[0x0][0x2d0] ;  /* 0x0000b40002027a20 */ /* 0x000fe20000410000 */
[----:B------:R-:W4:Y:S01]  /*c150*/  MUFU.EX2 R223, R5 ;  /* 0x0000000500df7308 */ /* 0x000f220000000800 */
[----:B------:R-:W-:Y:S02]  /*c160*/  FFMA.FTZ R37, R37, c[0x0][0x2d0], -R200 ;  /* 0x0000b40025257a23 */ /* 0x000fe400000108c8 */
[--C-:B------:R-:W-:Y:S02]  /*c170*/  FFMA.FTZ R38, R38, c[0x0][0x2d0], -R205.reuse ;  /* 0x0000b40026267a23 */ /* 0x100fe400000108cd */
[----:B------:R-:W-:Y:S02]  /*c180*/  FFMA.FTZ R39, R39, c[0x0][0x2d0], -R205 ;  /* 0x0000b40027277a23 */ /* 0x000fe400000108cd */
[C---:B------:R-:W-:Y:S02]  /*c190*/  FMUL.FTZ R148, R166.reuse, R148 ;  /* 0x00000094a6947220 */ /* 0x040fe40000410000 */
[----:B------:R-:W-:Y:S01]  /*c1a0*/  FMUL.FTZ R149, R166, R149 ;  /* 0x00000095a6957220 */ /* 0x000fe20000410000 */
[----:B------:R2:W2:Y:S01]  /*c1b0*/  MUFU.EX2 R164, R2 ;  /* 0x0000000200a47308 */ /* 0x0004a20000000800 */
[----:B------:R-:W-:Y:S02]  /*c1c0*/  FMUL.FTZ R150, R165, R150 ;  /* 0x00000096a5967220 */ /* 0x000fe40000410000 */
[----:B-1----:R-:W-:Y:S01]  /*c1d0*/  @P5 IMAD.WIDE.U32 R6, R242, c[0x0][0x1e0], RZ ;  /* 0x00007800f2065a25 */ /* 0x002fe200078e00ff */
[----:B---3--:R-:W-:Y:S03]  /*c1e0*/  F2FP.BF16.PACK_AB R173, R219, R218 ;  /* 0x000000dadbad723e */ /* 0x008fe600000010ff */
[----:B------:R-:W-:Y:S02]  /*c1f0*/  FMUL.FTZ R151, R165, R151 ;  /* 0x00000097a5977220 */ /* 0x000fe40000410000 */
[----:B------:R-:W-:Y:S01]  /*c200*/  FMUL.FTZ R160, R166, R160 ;  /* 0x000000a0a6a07220 */ /* 0x000fe20000410000 */
[----:B----4-:R-:W-:Y:S01]  /*c210*/  FMNMX.FTZ R0, R0, R3, !PT ;  /* 0x0000000300007209 */ /* 0x010fe20007810000 */
[----:B------:R-:W-:Y:S01]  /*c220*/  MUFU.EX2 R217, R8 ;  /* 0x0000000800d97308 */ /* 0x000fe20000000800 */
[C---:B------:R-:W-:Y:S01]  /*c230*/  FMUL.FTZ R161, R166.reuse, R161 ;  /* 0x000000a1a6a17220 */ /* 0x040fe20000410000 */
[----:B------:R-:W-:Y:S01]  /*c240*/  F2FP.BF16.PACK_AB R172, R223, R222 ;  /* 0x000000dedfac723e */ /* 0x000fe200000010ff */
[C---:B------:R-:W-:Y:S02]  /*c250*/  FMUL.FTZ R162, R165.reuse, R162 ;  /* 0x000000a2a5a27220 */ /* 0x040fe40000410000 */
[C---:B------:R-:W-:Y:S02]  /*c260*/  FMUL.FTZ R163, R165.reuse, R163 ;  /* 0x000000a3a5a37220 */ /* 0x040fe40000410000 */
[C---:B------:R-:W-:Y:S03]  /*c270*/  FMUL.FTZ R52, R166.reuse, R52 ;  /* 0x00000034a6347220 */ /* 0x040fe60000410000 */
[----:B------:R-:W-:Y:S01]  /*c280*/  MUFU.EX2 R216, R9 ;  /* 0x0000000900d87308 */ /* 0x000fe20000000800 */
[----:B------:R-:W-:Y:S01]  /*c290*/  FMUL.FTZ R53, R166, R53 ;  /* 0x00000035a6357220 */ /* 0x000fe20000410000 */
[----:B--2---:R-:W1:Y:S01]  /*c2a0*/  SHFL.BFLY PT, R2, R0, 0x1, 0x1f ;  /* 0x0c201f0000027f89 */ /* 0x004e6200000e0000 */
[C---:B------:R-:W-:Y:S02]  /*c2b0*/  FMUL.FTZ R136, R164.reuse, R136 ;  /* 0x00000088a4887220 */ /* 0x040fe40000410000 */
[C---:B------:R-:W-:Y:S02]  /*c2c0*/  FMUL.FTZ R137, R164.reuse, R137 ;  /* 0x00000089a4897220 */ /* 0x040fe40000410000 */
[C---:B------:R-:W-:Y:S03]  /*c2d0*/  FMUL.FTZ R140, R164.reuse, R140 ;  /* 0x0000008ca48c7220 */ /* 0x040fe60000410000 */
[----:B------:R2:W-:Y:S01]  /*c2e0*/  MUFU.EX2 R246, R16 ;  /* 0x0000001000f67308 */ /* 0x0005e20000000800 */
[C---:B------:R-:W-:Y:S01]  /*c2f0*/  FMUL.FTZ R141, R164.reuse, R141 ;  /* 0x0000008da48d7220 */ /* 0x040fe20000410000 */
[----:B------:R-:W-:Y:S01]  /*c300*/  @P5 MOV R5, R199 ;  /* 0x000000c700055202 */ /* 0x000fe20000000f00 */
[C---:B------:R-:W-:Y:S02]  /*c310*/  FMUL.FTZ R152, R164.reuse, R152 ;  /* 0x00000098a4987220 */ /* 0x040fe40000410000 */
[C---:B------:R-:W-:Y:S02]  /*c320*/  FMUL.FTZ R153, R164.reuse, R153 ;  /* 0x00000099a4997220 */ /* 0x040fe40000410000 */
[C---:B------:R-:W-:Y:S03]  /*c330*/  FMUL.FTZ R156, R164.reuse, R156 ;  /* 0x0000009ca49c7220 */ /* 0x040fe60000410000 */
[----:B------:R3:W3:Y:S01]  /*c340*/  MUFU.EX2 R245, R17 ;  /* 0x0000001100f57308 */ /* 0x0006e20000000800 */
[----:B------:R-:W-:Y:S02]  /*c350*/  FMUL.FTZ R157, R164, R157 ;  /* 0x0000009da49d7220 */ /* 0x000fe40000410000 */
[C---:B------:R-:W-:Y:S02]  /*c360*/  FMUL.FTZ R54, R165.reuse, R54 ;  /* 0x00000036a5367220 */ /* 0x040fe40000410000 */
[----:B------:R-:W-:Y:S01]  /*c370*/  FMUL.FTZ R55, R165, R55 ;  /* 0x00000037a5377220 */ /* 0x000fe20000410000 */
[----:B-1----:R-:W-:Y:S01]  /*c380*/  FMNMX.FTZ R3, R0, R2, !PT ;  /* 0x0000000200037209 */ /* 0x002fe20007810000 */
[----:B------:R-:W-:Y:S01]  /*c390*/  @P5 IMAD R2, R4, c[0x0][0x1e0], RZ ;  /* 0x0000780004025a24 */ /* 0x000fe200078e02ff */
[----:B------:R-:W-:Y:S02]  /*c3a0*/  @P5 MOV R4, R250 ;  /* 0x000000fa00045202 */ /* 0x000fe40000000f00 */
[----:B------:R1:W-:Y:S01]  /*c3b0*/  MUFU.EX2 R221, R18 ;  /* 0x0000001200dd7308 */ /* 0x0003e20000000800 */
[----:B------:R-:W4:Y:S01]  /*c3c0*/  LDL.LU R250, [R1+0x18] ;  /* 0x0000180001fa7983 */ /* 0x000f220000300800 */
[----:B------:R-:W-:Y:S02]  /*c3d0*/  @P5 IMAD R2, R242, c[0x0][0x1e4], R2 ;  /* 0x00007900f2025a24 */ /* 0x000fe400078e0202 */
[----:B------:R-:W-:Y:S01]  /*c3e0*/  @P5 IMAD.WIDE.U32 R4, R6, 0x30, R4 ;  /* 0x0000003006045825 */ /* 0x000fe200078e0004 */
[----:B--2---:R-:W-:Y:S01]  /*c3f0*/  @P5 SHF.L.U64.HI R16, R247, 0x5, R248 ;  /* 0x00000005f7105819 */ /* 0x004fe200000102f8 */
[----:B------:R-:W2:Y:S01]  /*c400*/  LDL.LU R249, [R1+0x20] ;  /* 0x0000200001f97983 */ /* 0x000ea20000300800 */
[----:B------:R-:W-:Y:S01]  /*c410*/  @P5 IADD3 R2, R7, R2, RZ ;  /* 0x0000000207025210 */ /* 0x000fe20007ffe0ff */
[----:B------:R-:W-:Y:S01]  /*c420*/  FADD.FTZ R0, -R3, R170 ;  /* 0x000000aa03007221 */ /* 0x000fe20000010100 */
[----:B------:R-:W-:Y:S01]  /*c430*/  @P5 SHF.L.U32 R6, R4, 0x1, RZ ;  /* 0x0000000104065819 */ /* 0x000fe200000006ff */
[----:B------:R1:W1:Y:S01]  /*c440*/  MUFU.EX2 R220, R19 ;  /* 0x0000001300dc7308 */ /* 0x0002620000000800 */
[----:B------:R-:W-:Y:S02]  /*c450*/  FMUL.FTZ R56, R164, R56 ;  /* 0x00000038a4387220 */ /* 0x000fe40000410000 */
[----:B------:R-:W-:Y:S01]  /*c460*/  @P5 IMAD R2, R2, 0x30, RZ ;  /* 0x0000003002025824 */ /* 0x000fe200078e02ff */
[----:B------:R-:W-:Y:S01]  /*c470*/  @P5 IADD3 R8, P2, R6, 0x80, RZ ;  /* 0x0000008006085810 */ /* 0x000fe20007f5e0ff */
[----:B------:R-:W-:Y:S01]  /*c480*/  FMUL.FTZ R0, R0, c[0x0][0x2d0] ;  /* 0x0000b40000007a20 */ /* 0x000fe20000410000 */
[----:B------:R-:W-:Y:S01]  /*c490*/  @P5 IADD3 R6, P0, R6, c[0x0][0x1c8], RZ ;  /* 0x0000720006065a10 */ /* 0x000fe20007f1e0ff */
[----:B---3--:R-:W-:Y:S01]  /*c4a0*/  FMUL.FTZ R17, R166, R189 ;  /* 0x000000bda6117220 */ /* 0x008fe20000410000 */
[----:B------:R-:W-:Y:S01]  /*c4b0*/  @P5 IADD3 R2, R5, R2, RZ ;  /* 0x0000000205025210 */ /* 0x000fe20007ffe0ff */
[----:B------:R-:W-:Y:S01]  /*c4c0*/  FMUL.FTZ R57, R164, R57 ;  /* 0x00000039a4397220 */ /* 0x000fe20000410000 */
[----:B------:R-:W-:Y:S01]  /*c4d0*/  @P5 IADD3 R8, P1, R8, c[0x0][0x1c8], RZ ;  /* 0x0000720008085a10 */ /* 0x000fe20007f3e0ff */
[----:B------:R-:W3:Y:S01]  /*c4e0*/  MUFU.EX2 R0, R0 ;  /* 0x0000000000007308 */ /* 0x000ee20000000800 */
[----:B------:R-:W-:Y:S01]  /*c4f0*/  @P5 SHF.L.U64.HI R5, R4, 0x1, R2 ;  /* 0x0000000104055819 */ /* 0x000fe20000010202 */
[C---:B------:R-:W-:Y:S01]  /*c500*/  FMUL.FTZ R60, R164.reuse, R60 ;  /* 0x0000003ca43c7220 */ /* 0x040fe20000410000 */
[----:B------:R-:W-:Y:S01]  /*c510*/  @P5 SHF.L.U32 R2, R247, 0x5, RZ ;  /* 0x00000005f7025819 */ /* 0x000fe200000006ff */
[----:B-1----:R-:W-:Y:S01]  /*c520*/  FMUL.FTZ R18, R165, R190 ;  /* 0x000000bea5127220 */ /* 0x002fe20000410000 */
[----:B------:R-:W-:Y:S01]  /*c530*/  @P5 IADD3.X R7, R5, c[0x0][0x1cc], RZ, P0, !PT ;  /* 0x0000730005075a10 */ /* 0x000fe200007fe4ff */
[----:B------:R-:W-:Y:S01]  /*c540*/  FMUL.FTZ R61, R164, R61 ;  /* 0x0000003da43d7220 */ /* 0x000fe20000410000 */
[----:B------:R-:W-:Y:S01]  /*c550*/  @P5 IADD3.X R9, RZ, c[0x0][0x1cc], R5, P1, P2 ;  /* 0x00007300ff095a10 */ /* 0x000fe20000fe4405 */
[----:B------:R-:W-:Y:S01]  /*c560*/  FMUL.FTZ R64, R166, R64 ;  /* 0x00000040a6407220 */ /* 0x000fe20000410000 */
[----:B------:R-:W-:Y:S01]  /*c570*/  @P5 IADD3 R4, P0, R6, R2, RZ ;  /* 0x0000000206045210 */ /* 0x000fe20007f1e0ff */
[----:B------:R1:W-:Y:S01]  /*c580*/  @P5 LDGSTS.E.BYPASS.LTC128B.128 [R243+0x5080], [R6.64], !P4 ;  /* 0x0508000006f35fae */ /* 0x0003e2000e101d4e */
[----:B------:R1:W-:Y:S01]  /*c590*/  MUFU.EX2 R215, R12 ;  /* 0x0000000c00d77308 */ /* 0x0003e20000000800 */
[----:B------:R-:W-:Y:S01]  /*c5a0*/  F2FP.BF16.PACK_AB R174, R245, R246 ;  /* 0x000000f6f5ae723e */ /* 0x000fe200000010ff */
[----:B------:R-:W-:Y:S01]  /*c5b0*/  FMUL.FTZ R19, R165, R191 ;  /* 0x000000bfa5137220 */ /* 0x000fe20000410000 */
[----:B------:R-:W-:Y:S01]  /*c5c0*/  @P5 IADD3.X R5, R7, R16, RZ, P0, !PT ;  /* 0x0000001007055210 */ /* 0x000fe200007fe4ff */
[----:B------:R-:W-:Y:S01]  /*c5d0*/  FMUL.FTZ R65, R166, R65 ;  /* 0x00000041a6417220 */ /* 0x000fe20000410000 */
[----:B------:R-:W-:Y:S01]  /*c5e0*/  F2FP.BF16.PACK_AB R175, R220, R221 ;  /* 0x000000dddcaf723e */ /* 0x000fe200000010ff */
[C---:B------:R-:W-:Y:S01]  /*c5f0*/  FMUL.FTZ R66, R165.reuse, R66 ;  /* 0x00000042a5427220 */ /* 0x040fe20000410000 */
[----:B------:R1:W-:Y:S01]  /*c600*/  @P5 LDGSTS.E.BYPASS.LTC128B.128 [R243+0x6880], [R8.64], !P3 ;  /* 0x0688000008f35fae */ /* 0x0003e2000d901d4e */
[----:B------:R-:W-:Y:S01]  /*c610*/  FMUL.FTZ R67, R165, R67 ;  /* 0x00000043a5437220 */ /* 0x000fe20000410000 */
[----:B------:R-:W-:Y:S01]  /*c620*/  ISETP.GT.AND P0, PT, R244, UR4, PT ;  /* 0x00000004f4007c0c */ /* 0x000fe2000bf04270 */
[----:B------:R1:W1:Y:S01]  /*c630*/  MUFU.EX2 R214, R13 ;  /* 0x0000000d00d67308 */ /* 0x0002620000000800 */
[----:B------:R-:W-:Y:S01]  /*c640*/  FMUL.FTZ R68, R166, R68 ;  /* 0x00000044a6447220 */ /* 0x000fe20000410000 */
[----:B------:R-:W-:Y:S01]  /*c650*/  MOV R244, R242 ;  /* 0x000000f200f47202 */ /* 0x000fe20000000f00 */
[C---:B---3--:R-:W-:Y:S02]  /*c660*/  FMUL.FTZ R138, R0.reuse, R138 ;  /* 0x0000008a008a7220 */ /* 0x048fe40000410000 */
[----:B------:R3:W-:Y:S01]  /*c670*/  @P5 LDGSTS.E.BYPASS.LTC128B.128 [R243+0x5880], [R4.64], !P4 ;  /* 0x0588000004f35fae */ /* 0x0007e2000e101d4e */
[C---:B------:R-:W-:Y:S02]  /*c680*/  FMUL.FTZ R139, R0.reuse, R139 ;  /* 0x0000008b008b7220 */ /* 0x040fe40000410000 */
[C---:B------:R-:W-:Y:S02]  /*c690*/  FMUL.FTZ R142, R0.reuse, R142 ;  /* 0x0000008e008e7220 */ /* 0x040fe40000410000 */
[----:B------:R-:W-:Y:S01]  /*c6a0*/  MUFU.EX2 R213, R20 ;  /* 0x0000001400d57308 */ /* 0x000fe20000000800 */
[----:B------:R-:W-:Y:S02]  /*c6b0*/  FMUL.FTZ R143, R0, R143 ;  /* 0x0000008f008f7220 */ /* 0x000fe40000410000 */
[----:B------:R3:W-:Y:S01]  /*c6c0*/  @P5 LDGSTS.E.BYPASS.LTC128B.128 [R243+0x7080], [R4.64+0x80], !P3 ;  /* 0x0708008004f35fae */ /* 0x0007e2000d901d4e */
[----:B-1----:R-:W-:Y:S01]  /*c6d0*/  FMUL.FTZ R12, R164, R184 ;  /* 0x000000b8a40c7220 */ /* 0x002fe20000410000 */
[----:B------:R-:W-:Y:S01]  /*c6e0*/  @P5 IADD3 R6, P1, R4, R2, RZ ;  /* 0x0000000204065210 */ /* 0x000fe20007f3e0ff */
[----:B------:R-:W-:Y:S02]  /*c6f0*/  FMUL.FTZ R2, R3, c[0x0][0x2d0] ;  /* 0x0000b40003027a20 */ /* 0x000fe40000410000 */
[----:B------:R-:W-:Y:S01]  /*c700*/  FMUL.FTZ R154, R0, R154 ;  /* 0x0000009a009a7220 */ /* 0x000fe20000410000 */
[----:B------:R-:W-:Y:S01]  /*c710*/  @P5 IADD3.X R7, R5, R16, RZ, P1, !PT ;  /* 0x0000001005075210 */ /* 0x000fe20000ffe4ff */
[--C-:B------:R-:W-:Y:S01]  /*c720*/  FFMA.FTZ R10, R10, c[0x0][0x2d0], -R2.reuse ;  /* 0x0000b4000a0a7a23 */ /* 0x100fe20000010802 */
[----:B------:R-:W-:Y:S01]  /*c730*/  MUFU.EX2 R212, R21 ;  /* 0x0000001500d47308 */ /* 0x000fe20000000800 */
[--C-:B------:R-:W-:Y:S02]  /*c740*/  FFMA.FTZ R11, R11, c[0x0][0x2d0], -R2.reuse ;  /* 0x0000b4000b0b7a23 */ /* 0x100fe40000010802 */
[----:B------:R1:W-:Y:S01]  /*c750*/  @P5 LDGSTS.E.BYPASS.LTC128B.128 [R243+0x6080], [R6.64], !P4 ;  /* 0x0608000006f35fae */ /* 0x0003e2000e101d4e */
[--C-:B------:R-:W-:Y:S02]  /*c760*/  FFMA.FTZ R14, R14, c[0x0][0x2d0], -R2.reuse ;  /* 0x0000b4000e0e7a23 */ /* 0x100fe40000010802 */
[--C-:B------:R-:W-:Y:S02]  /*c770*/  FFMA.FTZ R15, R15, c[0x0][0x2d0], -R2.reuse ;  /* 0x0000b4000f0f7a23 */ /* 0x100fe40000010802 */
[C---:B------:R-:W-:Y:S02]  /*c780*/  FMUL.FTZ R8, R164.reuse, R180 ;  /* 0x000000b4a4087220 */ /* 0x040fe40000410000 */
[----:B------:R1:W-:Y:S01]  /*c790*/  MUFU.EX2 R202, R10 ;  /* 0x0000000a00ca7308 */ /* 0x0003e20000000800 */
[----:B------:R1:W-:Y:S01]  /*c7a0*/  @P5 LDGSTS.E.BYPASS.LTC128B.128 [R243+0x7880], [R6.64+0x80], !P3 ;  /* 0x0788008006f35fae */ /* 0x0003e2000d901d4e */
[C---:B------:R-:W-:Y:S02]  /*c7b0*/  FMUL.FTZ R9, R164.reuse, R181 ;  /* 0x000000b5a4097220 */ /* 0x040fe40000410000 */
[----:B------:R-:W-:Y:S02]  /*c7c0*/  FMUL.FTZ R13, R164, R185 ;  /* 0x000000b9a40d7220 */ /* 0x000fe40000410000 */
[C---:B------:R-:W-:Y:S02]  /*c7d0*/  FMUL.FTZ R16, R166.reuse, R188 ;  /* 0x000000bca6107220 */ /* 0x040fe40000410000 */
[C---:B---3--:R-:W-:Y:S01]  /*c7e0*/  FMUL.FTZ R4, R166.reuse, R176 ;  /* 0x000000b0a6047220 */ /* 0x048fe20000410000 */
[----:B------:R-:W3:Y:S01]  /*c7f0*/  LDSM.16.MT88.4 R192, [R225+0x2080] ;  /* 0x00208000e1c0783b */ /* 0x000ee20000004200 */
[----:B------:R1:W1:Y:S01]  /*c800*/  MUFU.EX2 R201, R11 ;  /* 0x0000000b00c97308 */ /* 0x0002620000000800 */
[----:B------:R-:W-:Y:S01]  /*c810*/  FMUL.FTZ R5, R166, R177 ;  /* 0x000000b1a6057220 */ /* 0x000fe20000410000 */
[----:B------:R-:W-:Y:S01]  /*c820*/  F2FP.BF16.PACK_AB R176, R216, R217 ;  /* 0x000000d9d8b0723e */ /* 0x000fe200000010ff */
[--C-:B------:R-:W-:Y:S02]  /*c830*/  FFMA.FTZ R26, R26, c[0x0][0x2d0], -R2.reuse ;  /* 0x0000b4001a1a7a23 */ /* 0x100fe40000010802 */
[----:B------:R-:W-:Y:S02]  /*c840*/  FFMA.FTZ R27, R27, c[0x0][0x2d0], -R2 ;  /* 0x0000b4001b1b7a23 */ /* 0x000fe40000010802 */
[----:B------:R-:W3:Y:S01]  /*c850*/  LDSM.16.MT88.4 R196, [R226+0x2080] ;  /* 0x00208000e2c4783b */ /* 0x000ee20000004200 */
[C---:B------:R-:W-:Y:S02]  /*c860*/  FMUL.FTZ R155, R0.reuse, R155 ;  /* 0x0000009b009b7220 */ /* 0x040fe40000410000 */
[----:B------:R3:W-:Y:S01]  /*c870*/  MUFU.EX2 R203, R14 ;  /* 0x0000000e00cb7308 */ /* 0x0007e20000000800 */
[C---:B------:R-:W-:Y:S02]  /*c880*/  FMUL.FTZ R158, R0.reuse, R158 ;  /* 0x0000009e009e7220 */ /* 0x040fe40000410000 */
[C---:B------:R-:W-:Y:S02]  /*c890*/  FMUL.FTZ R159, R0.reuse, R159 ;  /* 0x0000009f009f7220 */ /* 0x040fe40000410000 */
[C---:B-1----:R-:W-:Y:S01]  /*c8a0*/  FMUL.FTZ R10, R0.reuse, R182 ;  /* 0x000000b6000a7220 */ /* 0x042fe20000410000 */
[----:B------:R-:W-:Y:S01]  /*c8b0*/  LDSM.16.MT88.4 R188, [R225+0x3080] ;  /* 0x00308000e1bc783b */ /* 0x000fe20000004200 */
[----:B------:R-:W-:Y:S02]  /*c8c0*/  FMUL.FTZ R58, R0, R58 ;  /* 0x0000003a003a7220 */ /* 0x000fe40000410000 */
[C---:B------:R-:W-:Y:S01]  /*c8d0*/  FMUL.FTZ R6, R165.reuse, R178 ;  /* 0x000000b2a5067220 */ /* 0x040fe20000410000 */
[----:B------:R-:W1:Y:S01]  /*c8e0*/  MUFU.EX2 R204, R15 ;  /* 0x0000000f00cc7308 */ /* 0x000e620000000800 */
[----:B------:R-:W-:Y:S01]  /*c8f0*/  FMUL.FTZ R7, R165, R179 ;  /* 0x000000b3a5077220 */ /* 0x000fe20000410000 */
[----:B------:R-:W-:Y:S01]  /*c900*/  F2FP.BF16.PACK_AB R178, R214, R215 ;  /* 0x000000d7d6b2723e */ /* 0x000fe200000010ff */
[C---:B------:R-:W-:Y:S01]  /*c910*/  FMUL.FTZ R59, R0.reuse, R59 ;  /* 0x0000003b003b7220 */ /* 0x040fe20000410000 */
[----:B------:R-:W0:Y:S01]  /*c920*/  LDGDEPBAR ;  /* 0x00000000000079af */ /* 0x000e220000000000 */
[C---:B------:R-:W-:Y:S01]  /*c930*/  FMUL.FTZ R11, R0.reuse, R183 ;  /* 0x000000b7000b7220 */ /* 0x040fe20000410000 */
[----:B------:R-:W-:Y:S01]  /*c940*/  F2FP.BF16.PACK_AB R177, R201, R202 ;  /* 0x000000cac9b1723e */ /* 0x000fe200000010ff */
[C---:B------:R-:W-:Y:S02]  /*c950*/  FMUL.FTZ R62, R0.reuse, R62 ;  /* 0x0000003e003e7220 */ /* 0x040fe40000410000 */
[----:B------:R-:W-:Y:S01]  /*c960*/  FMUL.FTZ R63, R0, R63 ;  /* 0x0000003f003f7220 */ /* 0x000fe20000410000 */
[----:B------:R-:W-:Y:S01]  /*c970*/  MUFU.EX2 R209, R22 ;  /* 0x0000001600d17308 */ /* 0x000fe20000000800 */
[----:B------:R-:W-:Y:S01]  /*c980*/  FMUL.FTZ R69, R166, R69 ;  /* 0x00000045a6457220 */ /* 0x000fe20000410000 */
[----:B------:R-:W3:Y:S01]  /*c990*/  LDSM.16.MT88.4 R180, [R228+0x2080] ;  /* 0x00208000e4b4783b */ /* 0x000ee20000004200 */
[C---:B------:R-:W-:Y:S02]  /*c9a0*/  FMUL.FTZ R70, R165.reuse, R70 ;  /* 0x00000046a5467220 */ /* 0x040fe40000410000 */
[----:B---3--:R-:W-:Y:S02]  /*c9b0*/  FMUL.FTZ R14, R0, R186 ;  /* 0x000000ba000e7220 */ /* 0x008fe40000410000 */
[C---:B------:R-:W-:Y:S01]  /*c9c0*/  FMUL.FTZ R71, R165.reuse, R71 ;  /* 0x00000047a5477220 */ /* 0x040fe20000410000 */
[-C--:B------:R-:W-:Y:S02]  /*c9d0*/  HMMA.16816.F32.BF16 R4, R172, R192.reuse, R4 ;  /* 0x000000c0ac04723c */ /* 0x080fe40000041804 */
[----:B------:R-:W-:Y:S03]  /*c9e0*/  MUFU.EX2 R210, R33 ;  /* 0x0000002100d27308 */ /* 0x000fe60000000800 */
[----:B-1----:R-:W-:Y:S01]  /*c9f0*/  F2FP.BF16.PACK_AB R179, R204, R203 ;  /* 0x000000cbccb3723e */ /* 0x002fe200000010ff */
[----:B------:R-:W-:Y:S02]  /*ca00*/  FMUL.FTZ R15, R0, R187 ;  /* 0x000000bb000f7220 */ /* 0x000fe40000410000 */
[----:B------:R-:W1:Y:S01]  /*ca10*/  LDSM.16.MT88.4 R184, [R227+0x2080] ;  /* 0x00208000e3b8783b */ /* 0x000e620000004200 */
[----:B------:R-:W-:Y:S03]  /*ca20*/  FFMA.FTZ R32, R32, c[0x0][0x2d0], -R200 ;  /* 0x0000b40020207a23 */ /* 0x000fe600000108c8 */
        /* <DEDUP_REMOVED lines=8> */
[C---:B------:R-:W-:Y:S03]  /*cab0*/  HMMA.16816.F32.BF16 R16, R172.reuse, R194, R16 ;  /* 0x000000c2ac10723c */ /* 0x040fe60000041810 */
[----:B------:R-:W-:Y:S01]  /*cac0*/  MUFU.EX2 R192, R27 ;  /* 0x0000001b00c07308 */ /* 0x000fe20000000800 */
[C---:B------:R-:W-:Y:S02]  /*cad0*/  FMUL.FTZ R132, R166.reuse, R132 ;  /* 0x00000084a6847220 */ /* 0x040fe40000410000 */
[----:B------:R-:W-:Y:S02]  /*cae0*/  FMUL.FTZ R133, R166, R133 ;  /* 0x00000085a6857220 */ /* 0x000fe40000410000 */
[C---:B------:R-:W-:Y:S04]  /*caf0*/  FMUL.FTZ R134, R165.reuse, R134 ;  /* 0x00000086a5867220 */ /* 0x040fe80000410000 */
[C---:B------:R-:W-:Y:S01]  /*cb00*/  FMUL.FTZ R135, R165.reuse, R135 ;  /* 0x00000087a5877220 */ /* 0x040fe20000410000 */
[----:B------:R-:W-:Y:S01]  /*cb10*/  MUFU.EX2 R194, R36 ;  /* 0x0000002400c27308 */ /* 0x000fe20000000800 */
[C---:B------:R-:W-:Y:S02]  /*cb20*/  FMUL.FTZ R76, R164.reuse, R76 ;  /* 0x0000004ca44c7220 */ /* 0x040fe40000410000 */
[----:B------:R-:W-:Y:S02]  /*cb30*/  FMUL.FTZ R77, R164, R77 ;  /* 0x0000004da44d7220 */ /* 0x000fe40000410000 */
[C---:B------:R-:W-:Y:S01]  /*cb40*/  FMUL.FTZ R78, R0.reuse, R78 ;  /* 0x0000004e004e7220 */ /* 0x040fe20000410000 */
[-C--:B------:R-:W-:Y:S03]  /*cb50*/  HMMA.16816.F32.BF16 R132, R172, R196.reuse, R132 ;  /* 0x000000c4ac84723c */ /* 0x080fe60000041884 */
[----:B------:R-:W-:Y:S01]  /*cb60*/  FMUL.FTZ R79, R0, R79 ;  /* 0x0000004f004f7220 */ /* 0x000fe20000410000 */
[----:B------:R3:W-:Y:S01]  /*cb70*/  MUFU.EX2 R211, R32 ;  /* 0x0000002000d37308 */ /* 0x0007e20000000800 */
[C---:B------:R-:W-:Y:S02]  /*cb80*/  FMUL.FTZ R80, R166.reuse, R80 ;  /* 0x00000050a6507220 */ /* 0x040fe40000410000 */
[C---:B------:R-:W-:Y:S01]  /*cb90*/  FMUL.FTZ R81, R166.reuse, R81 ;  /* 0x00000051a6517220 */ /* 0x040fe20000410000 */
[C---:B------:R-:W-:Y:S04]  /*cba0*/  HMMA.16816.F32.BF16 R136, R176.reuse, R196, R136 ;  /* 0x000000c4b088723c */ /* 0x040fe80000041888 */
[C---:B------:R-:W-:Y:S02]  /*cbb0*/  FMUL.FTZ R82, R165.reuse, R82 ;  /* 0x00000052a5527220 */ /* 0x040fe40000410000 */
[----:B------:R-:W-:Y:S01]  /*cbc0*/  MUFU.EX2 R197, R25 ;  /* 0x0000001900c57308 */ /* 0x000fe20000000800 */
[C---:B------:R-:W-:Y:S01]  /*cbd0*/  FMUL.FTZ R83, R165.reuse, R83 ;  /* 0x00000053a5537220 */ /* 0x040fe20000410000 */
[-C--:B------:R-:W-:Y:S04]  /*cbe0*/  HMMA.16816.F32.BF16 R140, R176, R198.reuse, R140 ;  /* 0x000000c6b08c723c */ /* 0x080fe8000004188c */
[C---:B------:R-:W-:Y:S02]  /*cbf0*/  FMUL.FTZ R144, R166.reuse, R144 ;  /* 0x00000090a6907220 */ /* 0x040fe40000410000 */
[----:B------:R-:W-:Y:S02]  /*cc00*/  FMUL.FTZ R145, R166, R145 ;  /* 0x00000091a6917220 */ /* 0x000fe40000410000 */
[C---:B------:R-:W-:Y:S04]  /*cc10*/  FMUL.FTZ R146, R165.reuse, R146 ;  /* 0x00000092a5927220 */ /* 0x040fe80000410000 */
[----:B------:R-:W-:Y:S02]  /*cc20*/  FMUL.FTZ R147, R165, R147 ;  /* 0x00000093a5937220 */ /* 0x000fe40000410000 */
[--C-:B---3--:R-:W-:Y:S02]  /*cc30*/  FFMA.FTZ R32, R23, c[0x0][0x2d0], -R205.reuse ;  /* 0x0000b40017207a23 */ /* 0x108fe400000108cd */
[----:B------:R-:W-:Y:S01]  /*cc40*/  LDSM.16.MT88.4 R20, [R228+0x3880] ;  /* 0x00388000e414783b */ /* 0x000fe20000004200 */
[C---:B------:R-:W-:Y:S01]  /*cc50*/  FMUL.FTZ R88, R164.reuse, R88 ;  /* 0x00000058a4587220 */ /* 0x040fe20000410000 */
[----:B------:R-:W-:Y:S01]  /*cc60*/  MUFU.EX2 R208, R32 ;  /* 0x0000002000d07308 */ /* 0x000fe20000000800 */
[C---:B------:R-:W-:Y:S04]  /*cc70*/  HMMA.16816.F32.BF16 R144, R172.reuse, R198, R144 ;  /* 0x000000c6ac90723c */ /* 0x040fe80000041890 */
[----:B------:R-:W-:Y:S02]  /*cc80*/  FMUL.FTZ R89, R164, R89 ;  /* 0x00000059a4597220 */ /* 0x000fe40000410000 */
[C---:B------:R-:W-:Y:S02]  /*cc90*/  FMUL.FTZ R90, R0.reuse, R90 ;  /* 0x0000005a005a7220 */ /* 0x040fe40000410000 */
[-C--:B------:R-:W-:Y:S01]  /*cca0*/  HMMA.16816.F32.BF16 R148, R172, R180.reuse, R148 ;  /* 0x000000b4ac94723c */ /* 0x080fe20000041894 */
[----:B------:R3:W-:Y:S03]  /*ccb0*/  MUFU.EX2 R199, R35 ;  /* 0x0000002300c77308 */ /* 0x0007e60000000800 */
[----:B------:R-:W-:Y:S02]  /*ccc0*/  FMUL.FTZ R91, R0, R91 ;  /* 0x0000005b005b7220 */ /* 0x000fe40000410000 */
[C---:B------:R-:W-:Y:S02]  /*ccd0*/  FMUL.FTZ R92, R164.reuse, R92 ;  /* 0x0000005ca45c7220 */ /* 0x040fe40000410000 */
[C---:B------:R-:W-:Y:S03]  /*cce0*/  HMMA.16816.F32.BF16 R152, R176.reuse, R180, R152 ;  /* 0x000000b4b098723c */ /* 0x040fe60000041898 */
[----:B------:R3:W2:Y:S01]  /*ccf0*/  MUFU.EX2 R198, R24 ;  /* 0x0000001800c67308 */ /* 0x0006a20000000800 */
[----:B------:R-:W-:Y:S02]  /*cd00*/  FMUL.FTZ R93, R164, R93 ;  /* 0x0000005da45d7220 */ /* 0x000fe40000410000 */
[C---:B------:R-:W-:Y:S02]  /*cd10*/  FMUL.FTZ R94, R0.reuse, R94 ;  /* 0x0000005e005e7220 */ /* 0x040fe40000410000 */
[-C--:B------:R-:W-:Y:S04]  /*cd20*/  HMMA.16816.F32.BF16 R156, R176, R182.reuse, R156 ;  /* 0x000000b6b09c723c */ /* 0x080fe8000004189c */
[----:B------:R-:W-:Y:S02]  /*cd30*/  FMUL.FTZ R95, R0, R95 ;  /* 0x0000005f005f7220 */ /* 0x000fe40000410000 */
[C---:B------:R-:W-:Y:S02]  /*cd40*/  FMUL.FTZ R104, R164.reuse, R104 ;  /* 0x00000068a4687220 */ /* 0x040fe40000410000 */
[C---:B------:R-:W-:Y:S01]  /*cd50*/  HMMA.16816.F32.BF16 R160, R172.reuse, R182, R160 ;  /* 0x000000b6aca0723c */ /* 0x040fe200000418a0 */
[----:B------:R-:W4:Y:S03]  /*cd60*/  LDSM.16.MT88.4 R180, [R225+0x3880] ;  /* 0x00388000e1b4783b */ /* 0x000f260000004200 */
[----:B------:R-:W-:Y:S02]  /*cd70*/  FMUL.FTZ R105, R164, R105 ;  /* 0x00000069a4697220 */ /* 0x000fe40000410000 */
[C---:B------:R-:W-:Y:S02]  /*cd80*/  FMUL.FTZ R106, R0.reuse, R106 ;  /* 0x0000006a006a7220 */ /* 0x040fe40000410000 */
[-C--:B-1----:R-:W-:Y:S01]  /*cd90*/  HMMA.16816.F32.BF16 R52, R172, R184.reuse, R52 ;  /* 0x000000b8ac34723c */ /* 0x082fe20000041834 */
[----:B---3--:R-:W-:Y:S03]  /*cda0*/  LDSM.16.MT88.4 R32, [R227+0x3880] ;  /* 0x00388000e320783b */ /* 0x008fe60000004200 */
[----:B------:R-:W-:Y:S02]  /*cdb0*/  FMUL.FTZ R107, R0, R107 ;  /* 0x0000006b006b7220 */ /* 0x000fe40000410000 */
[C---:B------:R-:W-:Y:S02]  /*cdc0*/  FMUL.FTZ R108, R164.reuse, R108 ;  /* 0x0000006ca46c7220 */ /* 0x040fe40000410000 */
[C---:B------:R-:W-:Y:S01]  /*cdd0*/  HMMA.16816.F32.BF16 R56, R176.reuse, R184, R56 ;  /* 0x000000b8b038723c */ /* 0x040fe20000041838 */
[----:B------:R-:W-:Y:S03]  /*cde0*/  LDSM.16.MT88.4 R24, [R225+0x2880] ;  /* 0x00288000e118783b */ /* 0x000fe60000004200 */
        /* <DEDUP_REMOVED lines=9> */
[----:B------:R-:W-:Y:S01]  /*ce80*/  FMUL.FTZ R119, R165, R119 ;  /* 0x00000077a5777220 */ /* 0x000fe20000410000 */
[-C--:B----4-:R-:W-:Y:S03]  /*ce90*/  HMMA.16816.F32.BF16 R68, R172, R180.reuse, R68 ;  /* 0x000000b4ac44723c */ /* 0x090fe60000041844 */
[C---:B------:R-:W-:Y:S02]  /*cea0*/  FMUL.FTZ R120, R164.reuse, R120 ;  /* 0x00000078a4787220 */ /* 0x040fe40000410000 */
[----:B------:R-:W-:Y:S02]  /*ceb0*/  FMUL.FTZ R121, R164, R121 ;  /* 0x00000079a4797220 */ /* 0x000fe40000410000 */
[C---:B------:R-:W-:Y:S01]  /*cec0*/  FMUL.FTZ R122, R0.reuse, R122 ;  /* 0x0000007a007a7220 */ /* 0x040fe20000410000 */
[C---:B------:R-:W-:Y:S04]  /*ced0*/  HMMA.16816.F32.BF16 R72, R176.reuse, R180, R72 ;  /* 0x000000b4b048723c */ /* 0x040fe80000041848 */
[----:B------:R-:W-:Y:S02]  /*cee0*/  FMUL.FTZ R123, R0, R123 ;  /* 0x0000007b007b7220 */ /* 0x000fe40000410000 */
[--C-:B------:R-:W-:Y:S02]  /*cef0*/  FFMA.FTZ R28, R28, c[0x0][0x2d0], -R206.reuse ;  /* 0x0000b4001c1c7a23 */ /* 0x100fe400000108ce */
[-C--:B------:R-:W-:Y:S02]  /*cf00*/  HMMA.16816.F32.BF16 R76, R176, R182.reuse, R76 ;  /* 0x000000b6b04c723c */ /* 0x080fe4000004184c */
[----:B------:R2:W-:Y:S02]  /*cf10*/  MUFU.EX2 R196, R28 ;  /* 0x0000001c00c47308 */ /* 0x0005e40000000800 */
[----:B------:R-:W-:Y:S02]  /*cf20*/  FFMA.FTZ R29, R29, c[0x0][0x2d0], -R206 ;  /* 0x0000b4001d1d7a23 */ /* 0x000fe400000108ce */
[--C-:B------:R-:W-:Y:S02]  /*cf30*/  FFMA.FTZ R30, R30, c[0x0][0x2d0], -R2.reuse ;  /* 0x0000b4001e1e7a23 */ /* 0x100fe40000010802 */
[C---:B------:R-:W-:Y:S01]  /*cf40*/  HMMA.16816.F32.BF16 R80, R172.reuse, R182, R80 ;  /* 0x000000b6ac50723c */ /* 0x040fe20000041850 */
[----:B------:R-:W3:Y:S03]  /*cf50*/  LDSM.16.MT88.4 R180, [R226+0x2880] ;  /* 0x00288000e2b4783b */ /* 0x000ee60000004200 */
[C---:B------:R-:W-:Y:S01]  /*cf60*/  FMUL.FTZ R84, R166.reuse, R84 ;  /* 0x00000054a6547220 */ /* 0x040fe20000410000 */
[----:B------:R4:W4:Y:S01]  /*cf70*/  MUFU.EX2 R195, R29 ;  /* 0x0000001d00c37308 */ /* 0x0009220000000800 */
[----:B------:R-:W-:Y:S02]  /*cf80*/  FMUL.FTZ R85, R166, R85 ;  /* 0x00000055a6557220 */ /* 0x000fe40000410000 */
[C---:B------:R-:W-:Y:S04]  /*cf90*/  FMUL.FTZ R86, R165.reuse, R86 ;  /* 0x00000056a5567220 */ /* 0x040fe80000410000 */
[----:B------:R-:W-:Y:S02]  /*cfa0*/  FMUL.FTZ R87, R165, R87 ;  /* 0x00000057a5577220 */ /* 0x000fe40000410000 */
[----:B------:R-:W-:Y:S01]  /*cfb0*/  FFMA.FTZ R31, R31, c[0x0][0x2d0], -R2 ;  /* 0x0000b4001f1f7a23 */ /* 0x000fe20000010802 */
[----:B------:R3:W-:Y:S01]  /*cfc0*/  MUFU.EX2 R170, R30 ;  /* 0x0000001e00aa7308 */ /* 0x0007e20000000800 */
[C---:B------:R-:W-:Y:S01]  /*cfd0*/  FMUL.FTZ R124, R164.reuse, R124 ;  /* 0x0000007ca47c7220 */ /* 0x040fe20000410000 */
[----:B--2---:R-:W-:Y:S02]  /*cfe0*/  F2FP.BF16.PACK_AB R28, R197, R198 ;  /* 0x000000c6c51c723e */ /* 0x004fe400000010ff */
[-C--:B-1----:R-:W-:Y:S03]  /*cff0*/  HMMA.16816.F32.BF16 R84, R172, R184.reuse, R84 ;  /* 0x000000b8ac54723c */ /* 0x082fe60000041854 */
[----:B------:R-:W-:Y:S02]  /*d000*/  FMUL.FTZ R125, R164, R125 ;  /* 0x0000007da47d7220 */ /* 0x000fe40000410000 */
[C---:B------:R-:W-:Y:S01]  /*d010*/  FMUL.FTZ R126, R0.reuse, R126 ;  /* 0x0000007e007e7220 */ /* 0x040fe20000410000 */
[----:B------:R-:W1:Y:S01]  /*d020*/  MUFU.EX2 R171, R31 ;  /* 0x0000001f00ab7308 */ /* 0x000e620000000800 */
[----:B------:R-:W-:Y:S01]  /*d030*/  FMUL.FTZ R127, R0, R127 ;  /* 0x0000007f007f7220 */ /* 0x000fe20000410000 */
[C---:B------:R-:W-:Y:S04]  /*d040*/  HMMA.16816.F32.BF16 R88, R176.reuse, R184, R88 ;  /* 0x000000b8b058723c */ /* 0x040fe80000041858 */
[----:B----4-:R-:W-:Y:S01]  /*d050*/  F2FP.BF16.PACK_AB R29, R192, R193 ;  /* 0x000000c1c01d723e */ /* 0x010fe200000010ff */
[C---:B------:R-:W-:Y:S02]  /*d060*/  FMUL.FTZ R128, R166.reuse, R128 ;  /* 0x00000080a6807220 */ /* 0x040fe40000410000 */
[C---:B------:R-:W-:Y:S01]  /*d070*/  FMUL.FTZ R129, R166.reuse, R129 ;  /* 0x00000081a6817220 */ /* 0x040fe20000410000 */
[-C--:B------:R-:W-:Y:S04]  /*d080*/  HMMA.16816.F32.BF16 R92, R176, R186.reuse, R92 ;  /* 0x000000bab05c723c */ /* 0x080fe8000004185c */
[C---:B------:R-:W-:Y:S01]  /*d090*/  FMUL.FTZ R96, R166.reuse, R96 ;  /* 0x00000060a6607220 */ /* 0x040fe20000410000 */
[----:B---3--:R-:W-:Y:S01]  /*d0a0*/  F2FP.BF16.PACK_AB R30, R195, R196 ;  /* 0x000000c4c31e723e */ /* 0x008fe200000010ff */
[C---:B------:R-:W-:Y:S02]  /*d0b0*/  FMUL.FTZ R97, R166.reuse, R97 ;  /* 0x00000061a6617220 */ /* 0x040fe40000410000 */
[C---:B------:R-:W-:Y:S04]  /*d0c0*/  FMUL.FTZ R98, R165.reuse, R98 ;  /* 0x00000062a5627220 */ /* 0x040fe80000410000 */
[----:B------:R-:W-:Y:S01]  /*d0d0*/  FMUL.FTZ R99, R165, R99 ;  /* 0x00000063a5637220 */ /* 0x000fe20000410000 */
[----:B-1----:R-:W-:Y:S01]  /*d0e0*/  F2FP.BF16.PACK_AB R31, R171, R170 ;  /* 0x000000aaab1f723e */ /* 0x002fe200000010ff */
[C---:B------:R-:W-:Y:S02]  /*d0f0*/  FMUL.FTZ R130, R165.reuse, R130 ;  /* 0x00000082a5827220 */ /* 0x040fe40000410000 */
[C---:B------:R-:W-:Y:S03]  /*d100*/  FMUL.FTZ R131, R165.reuse, R131 ;  /* 0x00000083a5837220 */ /* 0x040fe60000410000 */
[C---:B------:R-:W-:Y:S04]  /*d110*/  HMMA.16816.F32.BF16 R96, R172.reuse, R186, R96 ;  /* 0x000000baac60723c */ /* 0x040fe80000041860 */
[C---:B------:R-:W-:Y:S02]  /*d120*/  FMUL.FTZ R100, R166.reuse, R100 ;  /* 0x00000064a6647220 */ /* 0x040fe40000410000 */
[C---:B------:R-:W-:Y:S02]  /*d130*/  FMUL.FTZ R101, R166.reuse, R101 ;  /* 0x00000065a6657220 */ /* 0x040fe40000410000 */
[C---:B------:R-:W-:Y:S04]  /*d140*/  FMUL.FTZ R102, R165.reuse, R102 ;  /* 0x00000066a5667220 */ /* 0x040fe80000410000 */
[----:B------:R-:W-:Y:S02]  /*d150*/  FMUL.FTZ R103, R165, R103 ;  /* 0x00000067a5677220 */ /* 0x000fe40000410000 */
[----:B------:R-:W-:Y:S02]  /*d160*/  FFMA.FTZ R49, R49, c[0x0][0x2d0], -R200 ;  /* 0x0000b40031317a23 */ /* 0x000fe400000108c8 */
[C---:B------:R-:W-:Y:S02]  /*d170*/  FMUL.FTZ R112, R166.reuse, R112 ;  /* 0x00000070a6707220 */ /* 0x040fe40000410000 */
[----:B------:R-:W-:Y:S01]  /*d180*/  FMUL.FTZ R113, R166, R113 ;  /* 0x00000071a6717220 */ /* 0x000fe20000410000 */
[-C--:B------:R-:W-:Y:S03]  /*d190*/  HMMA.16816.F32.BF16 R100, R172, R20.reuse, R100 ;  /* 0x00000014ac64723c */ /* 0x080fe60000041864 */
[C---:B------:R-:W-:Y:S02]  /*d1a0*/  FMUL.FTZ R114, R165.reuse, R114 ;  /* 0x00000072a5727220 */ /* 0x040fe40000410000 */
[----:B------:R-:W-:Y:S02]  /*d1b0*/  FMUL.FTZ R115, R165, R115 ;  /* 0x00000073a5737220 */ /* 0x000fe40000410000 */
[--C-:B------:R-:W-:Y:S01]  /*d1c0*/  FFMA.FTZ R51, R51, c[0x0][0x2d0], -R205.reuse ;  /* 0x0000b40033337a23 */ /* 0x100fe200000108cd */
[C---:B------:R-:W-:Y:S04]  /*d1d0*/  HMMA.16816.F32.BF16 R104, R176.reuse, R20, R104 ;  /* 0x00000014b068723c */ /* 0x040fe80000041868 */
[--C-:B------:R-:W-:Y:S01]  /*d1e0*/  FFMA.FTZ R40, R40, c[0x0][0x2d0], -R206.reuse ;  /* 0x0000b40028287a23 */ /* 0x100fe200000108ce */
[----:B------:R-:W-:Y:S01]  /*d1f0*/  MUFU.EX2 R51, R51 ;  /* 0x0000003300337308 */ /* 0x000fe20000000800 */
[----:B------:R-:W-:Y:S01]  /*d200*/  FFMA.FTZ R45, R45, c[0x0][0x2d0], -R206 ;  /* 0x0000b4002d2d7a23 */ /* 0x000fe200000108ce */
[----:B------:R-:W-:Y:S01]  /*d210*/  F2FP.BF16.PACK_AB R20, R212, R213 ;  /* 0x000000d5d414723e */ /* 0x000fe200000010ff */
[-C--:B------:R-:W-:Y:S04]  /*d220*/  HMMA.16816.F32.BF16 R108, R176, R22.reuse, R108 ;  /* 0x00000016b06c723c */ /* 0x080fe8000004186c */
[----:B------:R-:W-:Y:S01]  /*d230*/  F2FP.BF16.PACK_AB R21, R208, R209 ;  /* 0x000000d1d015723e */ /* 0x000fe200000010ff */
[----:B------:R-:W-:Y:S02]  /*d240*/  FFMA.FTZ R50, R50, c[0x0][0x2d0], -R205 ;  /* 0x0000b40032327a23 */ /* 0x000fe400000108cd */
[----:B------:R-:W-:Y:S01]  /*d250*/  MUFU.EX2 R45, R45 ;  /* 0x0000002d002d7308 */ /* 0x000fe20000000800 */
[C---:B------:R-:W-:Y:S04]  /*d260*/  HMMA.16816.F32.BF16 R112, R172.reuse, R22, R112 ;  /* 0x00000016ac70723c */ /* 0x040fe80000041870 */
[----:B------:R-:W-:Y:S02]  /*d270*/  FFMA.FTZ R48, R48, c[0x0][0x2d0], -R200 ;  /* 0x0000b40030307a23 */ /* 0x000fe400000108c8 */
[--C-:B------:R-:W-:Y:S01]  /*d280*/  FFMA.FTZ R41, R41, c[0x0][0x2d0], -R206.reuse ;  /* 0x0000b40029297a23 */ /* 0x100fe200000108ce */
[----:B------:R-:W-:Y:S01]  /*d290*/  F2FP.BF16.PACK_AB R22, R210, R211 ;  /* 0x000000d3d216723e */ /* 0x000fe200000010ff */
[-C--:B------:R-:W-:Y:S01]  /*d2a0*/  HMMA.16816.F32.BF16 R116, R172, R32.reuse, R116 ;  /* 0x00000020ac74723c */ /* 0x080fe20000041874 */
[----:B------:R-:W-:Y:S03]  /*d2b0*/  MUFU.EX2 R50, R50 ;  /* 0x0000003200327308 */ /* 0x000fe60000000800 */
[----:B------:R-:W-:Y:S01]  /*d2c0*/  F2FP.BF16.PACK_AB R23, R199, R207 ;  /* 0x000000cfc717723e */ /* 0x000fe200000010ff */
[----:B------:R-:W-:Y:S02]  /*d2d0*/  FFMA.FTZ R44, R44, c[0x0][0x2d0], -R206 ;  /* 0x0000b4002c2c7a23 */ /* 0x000fe400000108ce */
[--C-:B------:R-:W-:Y:S01]  /*d2e0*/  FFMA.FTZ R42, R42, c[0x0][0x2d0], -R2.reuse ;  /* 0x0000b4002a2a7a23 */ /* 0x100fe20000010802 */
[C---:B------:R-:W-:Y:S03]  /*d2f0*/  HMMA.16816.F32.BF16 R120, R176.reuse, R32, R120 ;  /* 0x00000020b078723c */ /* 0x040fe60000041878 */
[----:B------:R-:W-:Y:S01]  /*d300*/  MUFU.EX2 R41, R41 ;  /* 0x0000002900297308 */ /* 0x000fe20000000800 */
[--C-:B------:R-:W-:Y:S02]  /*d310*/  FFMA.FTZ R43, R43, c[0x0][0x2d0], -R2.reuse ;  /* 0x0000b4002b2b7a23 */ /* 0x100fe40000010802 */
[--C-:B------:R-:W-:Y:S02]  /*d320*/  FFMA.FTZ R46, R46, c[0x0][0x2d0], -R2.reuse ;  /* 0x0000b4002e2e7a23 */ /* 0x100fe40000010802 */
[-C--:B------:R-:W-:Y:S01]  /*d330*/  HMMA.16816.F32.BF16 R124, R176, R34.reuse, R124 ;  /* 0x00000022b07c723c */ /* 0x080fe2000004187c */
[----:B------:R-:W1:Y:S03]  /*d340*/  LDSM.16.MT88.4 R176, [R228+0x2880] ;  /* 0x00288000e4b0783b */ /* 0x000e660000004200 */
[----:B------:R-:W-:Y:S01]  /*d350*/  FFMA.FTZ R2, R47, c[0x0][0x2d0], -R2 ;  /* 0x0000b4002f027a23 */ /* 0x000fe20000010802 */
[----:B------:R-:W-:Y:S01]  /*d360*/  MUFU.EX2 R44, R44 ;  /* 0x0000002c002c7308 */ /* 0x000fe20000000800 */
[----:B------:R-:W-:Y:S02]  /*d370*/  FFMA.FTZ R166, R166, R252, R222 ;  /* 0x000000fca6a67223 */ /* 0x000fe400000100de */
[----:B------:R-:W-:Y:S01]  /*d380*/  HMMA.16816.F32.BF16 R128, R172, R34, R128 ;  /* 0x00000022ac80723c */ /* 0x000fe20000041880 */
[----:B------:R-:W-:Y:S03]  /*d390*/  LDSM.16.MT88.4 R32, [R225+0x4080] ;  /* 0x00408000e120783b */ /* 0x000fe60000004200 */
[----:B------:R-:W-:Y:S02]  /*d3a0*/  FFMA.FTZ R164, R164, R250, R217 ;  /* 0x000000faa4a47223 */ /* 0x000fe400000100d9 */
[----:B------:R-:W-:Y:S01]  /*d3b0*/  FFMA.FTZ R0, R0, R249, R202 ;  /* 0x000000f900007223 */ /* 0x000fe200000100ca */
[----:B------:R-:W-:Y:S01]  /*d3c0*/  MUFU.EX2 R174, R37 ;  /* 0x0000002500ae7308 */ /* 0x000fe20000000800 */
[-C--:B------:R-:W-:Y:S05]  /*d3d0*/  HMMA.16816.F32.BF16 R4, R20, R24.reuse, R4 ;  /* 0x000000181404723c */ /* 0x080fea0000041804 */
[----:B------:R-:W-:Y:S02]  /*d3e0*/  FADD.FTZ R0, R201, R0 ;  /* 0x00000000c9007221 */ /* 0x000fe40000010000 */
[----:B------:R-:W-:Y:S01]  /*d3f0*/  FFMA.FTZ R165, R165, R251, R218 ;  /* 0x000000fba5a57223 */ /* 0x000fe200000100da */
[C---:B------:R-:W-:Y:S01]  /*d400*/  HMMA.16816.F32.BF16 R8, R28.reuse, R24, R8 ;  /* 0x000000181c08723c */ /* 0x040fe20000041808 */
[----:B------:R-:W-:Y:S07]  /*d410*/  MUFU.EX2 R172, R38 ;  /* 0x0000002600ac7308 */ /* 0x000fee0000000800 */
[-C--:B------:R-:W-:Y:S03]  /*d420*/  HMMA.16816.F32.BF16 R12, R28, R26.reuse, R12 ;  /* 0x0000001a1c0c723c */ /* 0x080fe6000004180c */
[----:B------:R-:W-:Y:S05]  /*d430*/  MUFU.EX2 R173, R49 ;  /* 0x0000003100ad7308 */ /* 0x000fea0000000800 */
[C---:B------:R-:W-:Y:S01]  /*d440*/  HMMA.16816.F32.BF16 R16, R20.reuse, R26, R16 ;  /* 0x0000001a1410723c */ /* 0x040fe20000041810 */
[----:B------:R-:W2:Y:S04]  /*d450*/  LDSM.16.MT88.4 R24, [R227+0x2880] ;  /* 0x00288000e318783b */ /* 0x000ea80000004200 */
[----:B------:R3:W-:Y:S03]  /*d460*/  MUFU.EX2 R49, R39 ;  /* 0x0000002700317308 */ /* 0x0007e60000000800 */
[-C--:B------:R-:W-:Y:S07]  /*d470*/  HMMA.16816.F32.BF16 R132, R20, R180.reuse, R132 ;  /* 0x000000b41484723c */ /* 0x080fee0000041884 */
[----:B------:R-:W-:Y:S01]  /*d480*/  MUFU.EX2 R175, R48 ;  /* 0x0000003000af7308 */ /* 0x000fe20000000800 */
[C---:B------:R-:W-:Y:S08]  /*d490*/  HMMA.16816.F32.BF16 R136, R28.reuse, R180, R136 ;  /* 0x000000b41c88723c */ /* 0x040ff00000041888 */
[-C--:B------:R-:W-:Y:S01]  /*d4a0*/  HMMA.16816.F32.BF16 R140, R28, R182.reuse, R140 ;  /* 0x000000b61c8c723c */ /* 0x080fe2000004188c */
[----:B------:R-:W4:Y:S01]  /*d4b0*/  MUFU.EX2 R48, R40 ;  /* 0x0000002800307308 */ /* 0x000f220000000800 */
[----:B---3--:R-:W3:Y:S06]  /*d4c0*/  LDSM.16.MT88.4 R36, [R226+0x4080] ;  /* 0x00408000e224783b */ /* 0x008eec0000004200 */
[C---:B------:R-:W-:Y:S03]  /*d4d0*/  HMMA.16816.F32.BF16 R144, R20.reuse, R182, R144 ;  /* 0x000000b61490723c */ /* 0x040fe60000041890 */
[----:B------:R2:W-:Y:S05]  /*d4e0*/  MUFU.EX2 R40, R2 ;  /* 0x0000000200287308 */ /* 0x0005ea0000000800 */
[-C--:B-1----:R-:W-:Y:S05]  /*d4f0*/  HMMA.16816.F32.BF16 R148, R20, R176.reuse, R148 ;  /* 0x000000b01494723c */ /* 0x082fea0000041894 */
[----:B------:R-:W-:Y:S03]  /*d500*/  MUFU.EX2 R42, R42 ;  /* 0x0000002a002a7308 */ /* 0x000fe60000000800 */
[C---:B------:R-:W-:Y:S07]  /*d510*/  HMMA.16816.F32.BF16 R152, R28.reuse, R176, R152 ;  /* 0x000000b01c98723c */ /* 0x040fee0000041898 */
[----:B------:R-:W1:Y:S01]  /*d520*/  MUFU.EX2 R43, R43 ;  /* 0x0000002b002b7308 */ /* 0x000e620000000800 */
[-C--:B------:R-:W-:Y:S04]  /*d530*/  HMMA.16816.F32.BF16 R156, R28, R178.reuse, R156 ;  /* 0x000000b21c9c723c */ /* 0x080fe8000004189c */
[----:B--2---:R-:W-:Y:S04]  /*d540*/  FADD.FTZ R2, R203, R0 ;  /* 0x00000000cb027221 */ /* 0x004fe80000010000 */
[C---:B------:R-:W-:Y:S01]  /*d550*/  HMMA.16816.F32.BF16 R160, R20.reuse, R178, R160 ;  /* 0x000000b214a0723c */ /* 0x040fe200000418a0 */
[----:B------:R-:W2:Y:S07]  /*d560*/  MUFU.EX2 R46, R46 ;  /* 0x0000002e002e7308 */ /* 0x000eae0000000800 */
        /* <DEDUP_REMOVED lines=15> */
[-C--:B-1----:R-:W-:Y:S08]  /*d660*/  HMMA.16816.F32.BF16 R100, R20, R24.reuse, R100 ;  /* 0x000000181464723c */ /* 0x082ff00000041864 */
[C---:B------:R-:W-:Y:S07]  /*d670*/  HMMA.16816.F32.BF16 R104, R28.reuse, R24, R104 ;  /* 0x000000181c68723c */ /* 0x040fee0000041868 */
[----:B----4-:R-:W-:Y:S01]  /*d680*/  F2FP.BF16.PACK_AB R24, R41, R48 ;  /* 0x000000302918723e */ /* 0x010fe200000010ff */
[-C--:B------:R-:W-:Y:S04]  /*d690*/  HMMA.16816.F32.BF16 R108, R28, R26.reuse, R108 ;  /* 0x0000001a1c6c723c */ /* 0x080fe8000004186c */
[----:B------:R-:W-:Y:S04]  /*d6a0*/  F2FP.BF16.PACK_AB R25, R43, R42 ;  /* 0x0000002a2b19723e */ /* 0x000fe800000010ff */
[C---:B------:R-:W-:Y:S07]  /*d6b0*/  HMMA.16816.F32.BF16 R112, R20.reuse, R26, R112 ;  /* 0x0000001a1470723c */ /* 0x040fee0000041870 */
[----:B------:R-:W-:Y:S01]  /*d6c0*/  F2FP.BF16.PACK_AB R26, R45, R44 ;  /* 0x0000002c2d1a723e */ /* 0x000fe200000010ff */
[-C--:B--2---:R-:W-:Y:S04]  /*d6d0*/  HMMA.16816.F32.BF16 R116, R20, R32.reuse, R116 ;  /* 0x000000201474723c */ /* 0x084fe80000041874 */
[----:B------:R-:W-:Y:S04]  /*d6e0*/  F2FP.BF16.PACK_AB R27, R40, R46 ;  /* 0x0000002e281b723e */ /* 0x000fe800000010ff */
[C---:B------:R-:W-:Y:S08]  /*d6f0*/  HMMA.16816.F32.BF16 R120, R28.reuse, R32, R120 ;  /* 0x000000201c78723c */ /* 0x040ff00000041878 */
[-C--:B------:R-:W-:Y:S01]  /*d700*/  HMMA.16816.F32.BF16 R124, R28, R34.reuse, R124 ;  /* 0x000000221c7c723c */ /* 0x080fe2000004187c */
[----:B------:R-:W1:Y:S07]  /*d710*/  LDSM.16.MT88.4 R28, [R228+0x3080] ;  /* 0x00308000e41c783b */ /* 0x000e6e0000004200 */
[----:B------:R-:W-:Y:S01]  /*d720*/  HMMA.16816.F32.BF16 R128, R20, R34, R128 ;  /* 0x000000221480723c */ /* 0x000fe20000041880 */
[----:B------:R-:W2:Y:S06]  /*d730*/  LDSM.16.MT88.4 R32, [R227+0x3080] ;  /* 0x00308000e320783b */ /* 0x000eac0000004200 */
[----:B------:R-:W-:Y:S02]  /*d740*/  F2FP.BF16.PACK_AB R20, R174, R194 ;  /* 0x000000c2ae14723e */ /* 0x000fe400000010ff */
[----:B------:R-:W-:Y:S03]  /*d750*/  F2FP.BF16.PACK_AB R22, R173, R175 ;  /* 0x000000afad16723e */ /* 0x000fe600000010ff */
[----:B------:R-:W-:Y:S02]  /*d760*/  F2FP.BF16.PACK_AB R21, R49, R172 ;  /* 0x000000ac3115723e */ /* 0x000fe400000010ff */
[----:B------:R-:W-:Y:S07]  /*d770*/  F2FP.BF16.PACK_AB R23, R51, R50 ;  /* 0x000000323317723e */ /* 0x000fee00000010ff */
[-C--:B------:R-:W-:Y:S01]  /*d780*/  HMMA.16816.F32.BF16 R176, R20, R188.reuse, R4 ;  /* 0x000000bc14b0723c */ /* 0x080fe20000041804 */
[----:B------:R-:W4:Y:S07]  /*d790*/  LDSM.16.MT88.4 R4, [R225+0x4880] ;  /* 0x00488000e104783b */ /* 0x000f2e0000004200 */
[C---:B------:R-:W-:Y:S01]  /*d7a0*/  HMMA.16816.F32.BF16 R180, R24.reuse, R188, R8 ;  /* 0x000000bc18b4723c */ /* 0x040fe20000041808 */
[----:B------:R-:W1:Y:S07]  /*d7b0*/  LDSM.16.MT88.4 R8, [R226+0x4880] ;  /* 0x00488000e208783b */ /* 0x000e6e0000004200 */
[-C--:B------:R-:W-:Y:S01]  /*d7c0*/  HMMA.16816.F32.BF16 R184, R24, R190.reuse, R12 ;  /* 0x000000be18b8723c */ /* 0x080fe2000004180c */
[----:B------:R-:W1:Y:S07]  /*d7d0*/  LDSM.16.MT88.4 R12, [R228+0x4880] ;  /* 0x00488000e40c783b */ /* 0x000e6e0000004200 */
[C---:B------:R-:W-:Y:S01]  /*d7e0*/  HMMA.16816.F32.BF16 R188, R20.reuse, R190, R16 ;  /* 0x000000be14bc723c */ /* 0x040fe20000041810 */
[----:B------:R-:W2:Y:S07]  /*d7f0*/  LDSM.16.MT88.4 R16, [R227+0x4880] ;  /* 0x00488000e310783b */ /* 0x000eae0000004200 */
[-C--:B---3--:R-:W-:Y:S08]  /*d800*/  HMMA.16816.F32.BF16 R132, R20, R36.reuse, R132 ;  /* 0x000000241484723c */ /* 0x088ff00000041884 */
[C---:B------:R-:W-:Y:S08]  /*d810*/  HMMA.16816.F32.BF16 R136, R24.reuse, R36, R136 ;  /* 0x000000241888723c */ /* 0x040ff00000041888 */
[-C--:B------:R-:W-:Y:S08]  /*d820*/  HMMA.16816.F32.BF16 R140, R24, R38.reuse, R140 ;  /* 0x00000026188c723c */ /* 0x080ff0000004188c */
        /* <DEDUP_REMOVED lines=36> */
[----:B------:R-:W-:Y:S01]  /*da70*/  FADD.FTZ R7, R208, R4 ;  /* 0x00000004d0077221 */ /* 0x000fe20000010000 */
[-C--:B------:R-:W-:Y:S03]  /*da80*/  HMMA.16816.F32.BF16 R108, R24, R14.reuse, R108 ;  /* 0x0000000e186c723c */ /* 0x080fe6000004186c */
[----:B------:R-:W-:Y:S02]  /*da90*/  FADD.FTZ R4, R211, R8 ;  /* 0x00000008d3047221 */ /* 0x000fe40000010000 */
[----:B------:R-:W-:Y:S02]  /*daa0*/  FADD.FTZ R5, R192, R0 ;  /* 0x00000000c0057221 */ /* 0x000fe40000010000 */
[----:B------:R-:W-:Y:S01]  /*dab0*/  FADD.FTZ R2, R207, R7 ;  /* 0x00000007cf027221 */ /* 0x000fe20000010000 */
[C---:B------:R-:W-:Y:S04]  /*dac0*/  HMMA.16816.F32.BF16 R112, R20.reuse, R14, R112 ;  /* 0x0000000e1470723c */ /* 0x040fe80000041870 */
[----:B------:R-:W-:Y:S02]  /*dad0*/  FADD.FTZ R0, R196, R6 ;  /* 0x00000006c4007221 */ /* 0x000fe40000010000 */
[----:B------:R-:W-:Y:S02]  /*dae0*/  FADD.FTZ R7, R210, R4 ;  /* 0x00000004d2077221 */ /* 0x000fe40000010000 */
        /* <DEDUP_REMOVED lines=21> */
[----:B------:R-:W-:Y:S01]  /*dc40*/  STL [R1+0x1c], R6 ;  /* 0x00001c0601007387 */ /* 0x000fe20000100800 */
[----:B------:R-:W-:Y:S02]  /*dc50*/  FADD.FTZ R0, R46, R4 ;  /* 0x000000042e007221 */ /* 0x000fe40000010000 */
[----:B------:R-:W-:Y:S02]  /*dc60*/  FADD.FTZ R4, R51, R5 ;  /* 0x0000000533047221 */ /* 0x000fe40000010000 */
[----:B------:R-:W-:Y:S02]  /*dc70*/  FADD.FTZ R2, R45, R2 ;  /* 0x000000022d027221 */ /* 0x000fe40000010000 */
[----:B------:R-:W-:Y:S01]  /*dc80*/  FADD.FTZ R0, R40, R0 ;  /* 0x0000000028007221 */ /* 0x000fe20000010000 */
[----:B------:R-:W-:Y:S04]  /*dc90*/  STL [R1+0x14], R4 ;  /* 0x0000140401007387 */ /* 0x000fe80000100800 */
[----:B------:R1:W-:Y:S04]  /*dca0*/  STL [R1+0x18], R2 ;  /* 0x0000180201007387 */ /* 0x0003e80000100800 */
[----:B------:R2:W-:Y:S01]  /*dcb0*/  STL [R1+0x20], R0 ;  /* 0x0000200001007387 */ /* 0x0005e20000100800 */
[----:B-1----:R-:W-:Y:S02]  /*dcc0*/  MOV R2, R168 ;  /* 0x000000a800027202 */ /* 0x002fe40000000f00 */
[----:B--2---:R-:W-:Y:S01]  /*dcd0*/  MOV R0, R169 ;  /* 0x000000a900007202 */ /* 0x004fe20000000f00 */
[----:B------:R-:W-:-:S05]  /*dce0*/  @P0 BRA `(.L_x_2857) ;  /* 0xffffd31000000947 */ /* 0x000fca000383ffff */
.L_x_2856:
[----:B------:R-:W-:-:S13]  /*dcf0*/  ISETP.GE.AND P0, PT, R242, UR8, PT ;  /* 0x00000008f2007c0c */ /* 0x000fda000bf06270 */
[----:B------:R-:W-:Y:S05]  /*dd00*/  @!P0 BRA `(.L_x_2858) ;  /* 0x000043d000008947 */ /* 0x000fea0003800000 */
[----:B-12---:R-:W2:Y:S04]  /*dd10*/  LDL.64 R4, [R1+0x48] ;  /* 0x0000480001047983 */ /* 0x006ea80000100a00 */
[----:B------:R-:W3:Y:S01]  /*dd20*/  LDL.64 R6, [R1+0x38] ;  /* 0x0000380001067983 */ /* 0x000ee20000100a00 */
        /* <DEDUP_REMOVED lines=16> */
[----:B--2---:R-:W-:Y:S02]  /*de30*/  IADD3 R8, P0, R4, 0x40, RZ ;  /* 0x0000004004087810 */ /* 0x004fe40007f1e0ff */
[----:B------:R-:W-:Y:S01]  /*de40*/  MOV R2, R4 ;  /* 0x0000000400027202 */ /* 0x000fe20000000f00 */
[--C-:B---3--:R-:W-:Y:S02]  /*de50*/  IMAD.MOV.U32 R3, RZ, RZ, R7.reuse ;  /* 0x000000ffff037224 */ /* 0x108fe400078e0007 */
[----:B------:R-:W-:-:S05]  /*de60*/  IMAD.X R9, RZ, RZ, R7, P0 ;  /* 0x000000ffff097224 */ /* 0x000fca00000e0607 */
[----:B------:R1:W-:Y:S04]  /*de70*/  STL.64 [R1], R8 ;  /* 0x0000000801007387 */ /* 0x0003e80000100a00 */
[----:B------:R1:W-:Y:S02]  /*de80*/  STL.64 [R1+0x8], R2 ;  /* 0x0000080201007387 */ /* 0x0003e40000100a00 */
.L_x_2875:
[----:B--2---:R-:W2:Y:S01]  /*de90*/  LDL.64 R40, [R1+0x8] ;  /* 0x0000080001287983 */ /* 0x004ea20000100a00 */
[----:B------:R-:W-:Y:S04]  /*dea0*/  DEPBAR.LE SB0, 0x0 ;  /* 0x000080000000791a */ /* 0x000fe80000000000 */
[----:B------:R-:W3:Y:S05]  /*deb0*/  LDL.64 R168, [R1] ;  /* 0x0000000001a87983 */ /* 0x000eea0000100a00 */
[----:B------:R-:W-:Y:S01]  /*dec0*/  BAR.SYNC.DEFER_BLOCKING 0x0 ;  /* 0x0000000000007b1d */ /* 0x000fe20000010000 */
[C---:B------:R-:W-:Y:S01]  /*ded0*/  ISETP.GT.AND P6, PT, R242.reuse, UR8, PT ;  /* 0x00000008f2007c0c */ /* 0x040fe2000bfc4270 */
[----:B------:R-:W-:Y:S01]  /*dee0*/  IMAD R0, R242, UR5, RZ ;  /* 0x00000005f2007c24 */ /* 0x000fe2000f8e02ff */
[----:B-1----:R-:W-:Y:S05]  /*def0*/  SHF.R.S32.HI R2, RZ, 0x1f, R242 ;  /* 0x0000001fff027819 */ /* 0x002fea00000114f2 */
[----:B------:R-:W-:Y:S01]  /*df00*/  IMAD R0, R2, UR18, R0 ;  /* 0x0000001202007c24 */ /* 0x000fe2000f8e0200 */
[----:B-----5:R-:W-:Y:S05]  /*df10*/  LDSM.16.M88.4 R48, [R231+0x8080] ;  /* 0x00808000e730783b */ /* 0x020fea0000000200 */
[----:B------:R-:W1:Y:S05]  /*df20*/  LDSM.16.M88.4 R16, [R224+0x5080] ;  /* 0x00508000e010783b */ /* 0x000e6a0000000200 */
[----:B------:R-:W4:Y:S05]  /*df30*/  LDSM.16.M88.4 R44, [R231+0xa080] ;  /* 0x00a08000e72c783b */ /* 0x000f2a0000000200 */
[----:B------:R-:W4:Y:S05]  /*df40*/  LDSM.16.M88.4 R32, [R224+0x5880] ;  /* 0x00588000e020783b */ /* 0x000f2a0000000200 */
[----:B------:R-:W3:Y:S05]  /*df50*/  LDL.64 R246, [R1+0x30] ;  /* 0x0000300001f67983 */ /* 0x000eea0000100a00 */
[----:B------:R-:W4:Y:S05]  /*df60*/  LDSM.16.M88.4 R172, [R224+0x6080] ;  /* 0x00608000e0ac783b */ /* 0x000f2a0000000200 */
[----:B------:R-:W3:Y:S05]  /*df70*/  LDL.64 R244, [R1+0x40] ;  /* 0x0000400001f47983 */ /* 0x000eea0000100a00 */
[----:B------:R-:W-:Y:S05]  /*df80*/  LDSM.16.M88.4 R192, [R233+0x8080] ;  /* 0x00808000e9c0783b */ /* 0x000fea0000000200 */
[----:B------:R-:W3:Y:S01]  /*df90*/  LDL R171, [R1+0x24] ;  /* 0x0000240001ab7983 */ /* 0x000ee20000100800 */
[-C--:B-1----:R-:W-:Y:S04]  /*dfa0*/  HMMA.16816.F32.BF16 R4, R48, R16.reuse, RZ ;  /* 0x000000103004723c */ /* 0x082fe800000418ff */
[----:B------:R-:W1:Y:S05]  /*dfb0*/  LDSM.16.M88.4 R196, [R235] ;  /* 0x00000000ebc4783b */ /* 0x000e6a0000000200 */
[----:B------:R-:W1:Y:S01]  /*dfc0*/  LDSM.16.M88.4 R200, [R233+0xa080] ;  /* 0x00a08000e9c8783b */ /* 0x000e620000000200 */
[C---:B----4-:R-:W-:Y:S04]  /*dfd0*/  HMMA.16816.F32.BF16 R8, R44.reuse, R16, RZ ;  /* 0x000000102c08723c */ /* 0x050fe800000418ff */
[----:B------:R-:W4:Y:S04]  /*dfe0*/  LDSM.16.M88.4 R204, [R241] ;  /* 0x00000000f1cc783b */ /* 0x000f280000000200 */
[-C--:B------:R-:W-:Y:S08]  /*dff0*/  HMMA.16816.F32.BF16 R12, R44, R18.reuse, RZ ;  /* 0x000000122c0c723c */ /* 0x080ff000000418ff */
[C---:B------:R-:W-:Y:S08]  /*e000*/  HMMA.16816.F32.BF16 R16, R48.reuse, R18, RZ ;  /* 0x000000123010723c */ /* 0x040ff000000418ff */
[-C--:B------:R-:W-:Y:S08]  /*e010*/  HMMA.16816.F32.BF16 R20, R48, R32.reuse, RZ ;  /* 0x000000203014723c */ /* 0x080ff000000418ff */
[C---:B------:R-:W-:Y:S08]  /*e020*/  HMMA.16816.F32.BF16 R24, R44.reuse, R32, RZ ;  /* 0x000000202c18723c */ /* 0x040ff000000418ff */
[-C--:B------:R-:W-:Y:S08]  /*e030*/  HMMA.16816.F32.BF16 R28, R44, R34.reuse, RZ ;  /* 0x000000222c1c723c */ /* 0x080ff000000418ff */
[C---:B------:R-:W-:Y:S08]  /*e040*/  HMMA.16816.F32.BF16 R32, R48.reuse, R34, RZ ;  /* 0x000000223020723c */ /* 0x040ff000000418ff */
[-C--:B------:R-:W-:Y:S01]  /*e050*/  HMMA.16816.F32.BF16 R36, R48, R172.reuse, RZ ;  /* 0x000000ac3024723c */ /* 0x080fe200000418ff */
[C---:B--2---:R-:W-:Y:S07]  /*e060*/  IMAD.WIDE.U32 R208, R242.reuse, UR18, R40 ;  /* 0x00000012f2d07c25 */ /* 0x044fee000f8e0028 */
[C---:B------:R-:W-:Y:S04]  /*e070*/  HMMA.16816.F32.BF16 R40, R44.reuse, R172, RZ ;  /* 0x000000ac2c28723c */ /* 0x040fe800000418ff */
[----:B------:R-:W-:Y:S02]  /*e080*/  IMAD.IADD R167, R209, 0x1, R0 ;  /* 0x00000001d1a77824 */ /* 0x000fe400078e0200 */
[----:B---3--:R-:W-:Y:S01]  /*e090*/  IMAD.WIDE.U32 R2, R242, UR18, R168 ;  /* 0x00000012f2027c25 */ /* 0x008fe2000f8e00a8 */
[C---:B------:R-:W-:Y:S01]  /*e0a0*/  LEA R168, P1, R208.reuse, c[0x0][0x1f8], 0x1 ;  /* 0x00007e00d0a87a11 */ /* 0x040fe200078208ff */
[-C--:B------:R-:W-:Y:S04]  /*e0b0*/  HMMA.16816.F32.BF16 R44, R44, R174.reuse, RZ ;  /* 0x000000ae2c2c723c */ /* 0x080fe800000418ff */
[----:B------:R-:W-:Y:S02]  /*e0c0*/  LEA.HI.X R169, R208, c[0x0][0x1fc], R167, 0x1, P1 ;  /* 0x00007f00d0a97a11 */ /* 0x000fe400008f0ca7 */
[----:B------:R-:W2:Y:S01]  /*e0d0*/  LDL R167, [R1+0x10] ;  /* 0x0000100001a77983 */ /* 0x000ea20000100800 */
[----:B------:R-:W-:Y:S01]  /*e0e0*/  LEA R212, P0, R2, c[0x0][0x1f8], 0x1 ;  /* 0x00007e0002d47a11 */ /* 0x000fe200078008ff */
[----:B------:R-:W-:Y:S01]  /*e0f0*/  IMAD.IADD R0, R0, 0x1, R3 ;  /* 0x0000000100007824 */ /* 0x000fe200078e0203 */
[----:B------:R-:W-:Y:S02]  /*e100*/  HMMA.16816.F32.BF16 R48, R48, R174, RZ ;  /* 0x000000ae3030723c */ /* 0x000fe400000418ff */
[----:B------:R-:W3:Y:S02]  /*e110*/  LDSM.16.M88.4 R208, [R240] ;  /* 0x00000000f0d0783b */ /* 0x000ee40000000200 */
[----:B------:R-:W-:Y:S03]  /*e120*/  LEA.HI.X R213, R2, c[0x0][0x1fc], R0, 0x1, P0 ;  /* 0x00007f0002d57a11 */ /* 0x000fe600000f0c00 */
[----:B------:R-:W-:Y:S01]  /*e130*/  @!PT LDS RZ, [RZ] ;  /* 0x00000000fffff984 */ /* 0x000fe20000000800 */
[----:B------:R-:W-:Y:S01]  /*e140*/  @!PT LDS RZ, [RZ] ;  /* 0x00000000fffff984 */ /* 0x000fe20000000800 */
[----:B------:R-:W-:Y:S01]  /*e150*/  @!PT LDS RZ, [RZ] ;  /* 0x00000000fffff984 */ /* 0x000fe20000000800 */
[----:B------:R4:W-:Y:S01]  /*e160*/  LDGSTS.E.BYPASS.LTC128B.128 [R243+0x2080], [R168.64], !P4 ;  /* 0x02080000a8f37fae */ /* 0x0009e2000e101d4e */
[----:B------:R-:W-:Y:S01]  /*e170*/  IADD3 R2, P0, R168, UR10, RZ ;  /* 0x0000000aa8027c10 */ /* 0x000fe2000ff1e0ff */
[-C--:B-1----:R-:W-:Y:S03]  /*e180*/  HMMA.16816.F32.BF16 R4, R192, R196.reuse, R4 ;  /* 0x000000c4c004723c */ /* 0x082fe60000041804 */
[----:B------:R1:W-:Y:S02]  /*e190*/  LDGSTS.E.BYPASS.LTC128B.128 [R243+0x3880], [R212.64], !P3 ;  /* 0x03880000d4f37fae */ /* 0x0003e4000d901d4e */
[----:B------:R-:W-:Y:S02]  /*e1a0*/  IADD3.X R3, R169, UR11, RZ, P0, !PT ;  /* 0x0000000ba9037c10 */ /* 0x000fe400087fe4ff */
[----:B------:R-:W-:Y:S01]  /*e1b0*/  IADD3 R172, P1, R2, UR10, RZ ;  /* 0x0000000a02ac7c10 */ /* 0x000fe2000ff3e0ff */
[C---:B------:R-:W-:Y:S02]  /*e1c0*/  HMMA.16816.F32.BF16 R8, R200.reuse, R196, R8 ;  /* 0x000000c4c808723c */ /* 0x040fe40000041808 */
[----:B------:R1:W-:Y:S02]  /*e1d0*/  LDGSTS.E.BYPASS.LTC128B.128 [R243+0x2880], [R2.64], !P4 ;  /* 0x0288000002f37fae */ /* 0x0003e4000e101d4e */
[C---:B------:R-:W-:Y:S02]  /*e1e0*/  IADD3.X R173, R3.reuse, UR11, RZ, P1, !PT ;  /* 0x0000000b03ad7c10 */ /* 0x040fe40008ffe4ff */
[----:B------:R-:W-:Y:S01]  /*e1f0*/  PLOP3.LUT P1, PT, PT, PT, UP3, 0x80, 0x0 ;  /* 0x000000000000781c */ /* 0x000fe20003f2f038 */
[----:B------:R1:W-:Y:S01]  /*e200*/  LDGSTS.E.BYPASS.LTC128B.128 [R243+0x4080], [R2.64+0x80], !P3 ;  /* 0x0408008002f37fae */ /* 0x0003e2000d901d4e */
[-C--:B------:R-:W-:Y:S04]  /*e210*/  HMMA.16816.F32.BF16 R12, R200, R198.reuse, R12 ;  /* 0x000000c6c80c723c */ /* 0x080fe8000004180c */
[----:B------:R3:W-:Y:S01]  /*e220*/  LDGSTS.E.BYPASS.LTC128B.128 [R243+0x3080], [R172.64], !P4 ;  /* 0x03080000acf37fae */ /* 0x0007e2000e101d4e */
[----:B------:R-:W-:Y:S03]  /*e230*/  @P6 IADD3 R0, R242, -0x1, RZ ;  /* 0xfffffffff2006810 */ /* 0x000fe60007ffe0ff */
[C---:B------:R-:W-:Y:S04]  /*e240*/  HMMA.16816.F32.BF16 R16, R192.reuse, R198, R16 ;  /* 0x000000c6c010723c */ /* 0x040fe80000041810 */
[----:B----4-:R-:W-:Y:S04]  /*e250*/  IADD3 R168, P0, R2, UR17, RZ ;  /* 0x0000001102a87c10 */ /* 0x010fe8000ff1e0ff */
[-C--:B------:R-:W-:Y:S04]  /*e260*/  HMMA.16816.F32.BF16 R20, R192, R204.reuse, R20 ;  /* 0x000000ccc014723c */ /* 0x080fe80000041814 */
[----:B------:R-:W-:Y:S02]  /*e270*/  IADD3.X R169, R3, UR4, RZ, P0, !PT ;  /* 0x0000000403a97c10 */ /* 0x000fe400087fe4ff */
[----:B------:R-:W-:Y:S02]  /*e280*/  PLOP3.LUT P0, PT, PT, PT, UP3, 0x80, 0x0 ;  /* 0x000000000000781c */ /* 0x000fe40003f0f038 */
[C---:B------:R-:W-:Y:S01]  /*e290*/  HMMA.16816.F32.BF16 R24, R200.reuse, R204, R24 ;  /* 0x000000ccc818723c */ /* 0x040fe20000041818 */
[----:B------:R4:W-:Y:S03]  /*e2a0*/  LDGSTS.E.BYPASS.LTC128B.128 [R243+0x4880], [R168.64], !P3 ;  /* 0x04880000a8f37fae */ /* 0x0009e6000d901d4e */
[----:B-1----:R-:W-:Y:S01]  /*e2b0*/  @P6 SHF.R.S32.HI R2, RZ, 0x1f, R0 ;  /* 0x0000001fff026819 */ /* 0x002fe20000011400 */
[----:B------:R-:W-:Y:S01]  /*e2c0*/  @P6 IMAD.MOV.U32 R3, RZ, RZ, R247 ;  /* 0x000000ffff036224 */ /* 0x000fe200078e00f7 */
[----:B------:R-:W-:Y:S02]  /*e2d0*/  LDSM.16.M88.4 R212, [R230+0x5080] ;  /* 0x00508000e6d4783b */ /* 0x000fe40000000200 */
[-C--:B------:R-:W-:Y:S03]  /*e2e0*/  HMMA.16816.F32.BF16 R28, R200, R206.reuse, R28 ;  /* 0x000000cec81c723c */ /* 0x080fe6000004181c */
[----:B------:R-:W0:Y:S01]  /*e2f0*/  LDGDEPBAR ;  /* 0x00000000000079af */ /* 0x000e220000000000 */
[----:B------:R-:W-:Y:S04]  /*e300*/  @P6 IMAD R2, R2, c[0x0][0x1e0], RZ ;  /* 0x0000780002026a24 */ /* 0x000fe800078e02ff */
[C---:B------:R-:W-:Y:S01]  /*e310*/  HMMA.16816.F32.BF16 R32, R192.reuse, R206, R32 ;  /* 0x000000cec020723c */ /* 0x040fe20000041820 */
[----:B---3--:R-:W1:Y:S03]  /*e320*/  LDSM.16.M88.4 R172, [R232+0x8080] ;  /* 0x00808000e8ac783b */ /* 0x008e660000000200 */
[C---:B------:R-:W-:Y:S02]  /*e330*/  @P6 IMAD R2, R0.reuse, c[0x0][0x1e4], R2 ;  /* 0x0000790000026a24 */ /* 0x040fe400078e0202 */
[----:B------:R-:W3:Y:S02]  /*e340*/  LDSM.16.M88.4 R216, [R232+0xa080] ;  /* 0x00a08000e8d8783b */ /* 0x000ee40000000200 */
[-C--:B------:R-:W-:Y:S03]  /*e350*/  HMMA.16816.F32.BF16 R36, R192, R208.reuse, R36 ;  /* 0x000000d0c024723c */ /* 0x080fe60000041824 */
[----:B------:R-:W3:Y:S01]  /*e360*/  LDSM.16.M88.4 R196, [R230+0x5880] ;  /* 0x00588000e6c4783b */ /* 0x000ee20000000200 */
[----:B----4-:R-:W-:Y:S04]  /*e370*/  @P6 IMAD.WIDE.U32 R168, R0, c[0x0][0x1e0], RZ ;  /* 0x0000780000a86a25 */ /* 0x010fe800078e00ff */
[C---:B------:R-:W-:Y:S01]  /*e380*/  HMMA.16816.F32.BF16 R40, R200.reuse, R208, R40 ;  /* 0x000000d0c828723c */ /* 0x040fe20000041828 */
[----:B------:R-:W-:Y:S03]  /*e390*/  LDSM.16.M88.4 R204, [R229] ;  /* 0x00000000e5cc783b */ /* 0x000fe60000000200 */
[----:B------:R-:W-:Y:S02]  /*e3a0*/  @P6 IMAD.IADD R0, R169, 0x1, R2 ;  /* 0x00000001a9006824 */ /* 0x000fe400078e0202 */
[----:B------:R-:W-:Y:S01]  /*e3b0*/  LDSM.16.M88.4 R220, [R229+0x800] ;  /* 0x00080000e5dc783b */ /* 0x000fe20000000200 */
[----:B------:R-:W-:Y:S01]  /*e3c0*/  @P6 IMAD.MOV.U32 R2, RZ, RZ, R244 ;  /* 0x000000ffff026224 */ /* 0x000fe200078e00f4 */
[-C--:B------:R-:W-:Y:S03]  /*e3d0*/  HMMA.16816.F32.BF16 R44, R200, R210.reuse, R44 ;  /* 0x000000d2c82c723c */ /* 0x080fe6000004182c */
[----:B------:R-:W4:Y:S01]  /*e3e0*/  LDSM.16.M88.4 R200, [R230+0x6080] ;  /* 0x00608000e6c8783b */ /* 0x000f220000000200 */
[----:B------:R-:W-:Y:S04]  /*e3f0*/  @P6 IMAD.WIDE.U32 R2, R168, 0x30, R2 ;  /* 0x00000030a8026825 */ /* 0x000fe800078e0002 */
[----:B------:R-:W-:Y:S01]  /*e400*/  HMMA.16816.F32.BF16 R48, R192, R210, R48 ;  /* 0x000000d2c030723c */ /* 0x000fe20000041830 */
[----:B------:R-:W4:Y:S03]  /*e410*/  LDSM.16.M88.4 R192, [R234+0x8080] ;  /* 0x00808000eac0783b */ /* 0x000f260000000200 */
[----:B------:R-:W-:Y:S02]  /*e420*/  @P6 IMAD.SHL.U32 R168, R2, 0x2, RZ ;  /* 0x0000000202a86824 */ /* 0x000fe400078e00ff */
[----:B------:R-:W4:Y:S01]  /*e430*/  LDSM.16.M88.4 R208, [R234+0xa080] ;  /* 0x00a08000ead0783b */ /* 0x000f220000000200 */
[----:B------:R-:W-:Y:S01]  /*e440*/  @P6 IMAD R0, R0, 0x30, RZ ;  /* 0x0000003000006824 */ /* 0x000fe200078e02ff */
[-C--:B-1----:R-:W-:Y:S05]  /*e450*/  HMMA.16816.F32.BF16 R4, R172, R212.reuse, R4 ;  /* 0x000000d4ac04723c */ /* 0x082fea0000041804 */
[----:B------:R-:W-:Y:S02]  /*e460*/  @P6 IMAD.IADD R3, R3, 0x1, R0 ;  /* 0x0000000103036824 */ /* 0x000fe400078e0200 */
[----:B------:R-:W-:Y:S01]  /*e470*/  @P1 IMAD.HI.U32 R0, R171, c[0x0][0x2c8], RZ ;  /* 0x0000b200ab001a27 */ /* 0x000fe200078e00ff */
[C---:B---3--:R-:W-:Y:S04]  /*e480*/  HMMA.16816.F32.BF16 R8, R216.reuse, R212, R8 ;  /* 0x000000d4d808723c */ /* 0x048fe80000041808 */
[----:B------:R-:W-:Y:S02]  /*e490*/  @P6 SHF.L.U64.HI R3, R2, 0x1, R3 ;  /* 0x0000000102036819 */ /* 0x000fe40000010203 */
[----:B------:R-:W-:Y:S02]  /*e4a0*/  @P0 SHF.R.U32.HI R171, RZ, c[0x0][0x2cc], R0 ;  /* 0x0000b300ffab0a19 */ /* 0x000fe40000011600 */
        /* <DEDUP_REMOVED lines=11> */
[----:B------:R-:W-:Y:S07]  /*e560*/  LDSM.16.M88.4 R216, [R233+0xe080] ;  /* 0x00e08000e9d8783b */ /* 0x000fee0000000200 */
[----:B------:R-:W-:Y:S01]  /*e570*/  HMMA.16816.F32.BF16 R48, R172, R202, R48 ;  /* 0x000000caac30723c */ /* 0x000fe20000041830 */
[----:B------:R-:W3:Y:S05]  /*e580*/  LDSM.16.M88.4 R172, [R231+0xc080] ;  /* 0x00c08000e7ac783b */ /* 0x000eea0000000200 */
[----:B------:R-:W4:Y:S02]  /*e590*/  LDSM.16.M88.4 R200, [R231+0xe080] ;  /* 0x00e08000e7c8783b */ /* 0x000f240000000200 */
        /* <DEDUP_REMOVED lines=15> */
[----:B------:R-:W-:Y:S05]  /*e690*/  LDSM.16.M88.4 R192, [R233+0xc080] ;  /* 0x00c08000e9c0783b */ /* 0x000fea0000000200 */
[----:B------:R-:W1:Y:S02]  /*e6a0*/  LDSM.16.M88.4 R212, [R239] ;  /* 0x00000000efd4783b */ /* 0x000e640000000200 */
[-C--:B---3--:R-:W-:Y:S08]  /*e6b0*/  HMMA.16816.F32.BF16 R4, R172, R196.reuse, R4 ;  /* 0x000000c4ac04723c */ /* 0x088ff00000041804 */
[C---:B----4-:R-:W-:Y:S08]  /*e6c0*/  HMMA.16816.F32.BF16 R8, R200.reuse, R196, R8 ;  /* 0x000000c4c808723c */ /* 0x050ff00000041808 */
[-C--:B------:R-:W-:Y:S08]  /*e6d0*/  HMMA.16816.F32.BF16 R12, R200, R198.reuse, R12 ;  /* 0x000000c6c80c723c */ /* 0x080ff0000004180c */
[C---:B------:R-:W-:Y:S01]  /*e6e0*/  HMMA.16816.F32.BF16 R16, R172.reuse, R198, R16 ;  /* 0x000000c6ac10723c */ /* 0x040fe20000041810 */
[----:B------:R-:W3:Y:S07]  /*e6f0*/  LDSM.16.M88.4 R196, [R237] ;  /* 0x00000000edc4783b */ /* 0x000eee0000000200 */
[-C--:B--2---:R-:W-:Y:S08]  /*e700*/  HMMA.16816.F32.BF16 R20, R172, R204.reuse, R20 ;  /* 0x000000ccac14723c */ /* 0x084ff00000041814 */
        /* <DEDUP_REMOVED lines=9> */
[----:B------:R-:W1:Y:S05]  /*e7a0*/  LDSM.16.M88.4 R172, [R232+0xc080] ;  /* 0x00c08000e8ac783b */ /* 0x000e6a0000000200 */
[----:B------:R-:W2:Y:S02]  /*e7b0*/  LDSM.16.M88.4 R208, [R230+0x7080] ;  /* 0x00708000e6d0783b */ /* 0x000ea40000000200 */
[-C--:B------:R-:W-:Y:S08]  /*e7c0*/  HMMA.16816.F32.BF16 R4, R192, R212.reuse, R4 ;  /* 0x000000d4c004723c */ /* 0x080ff00000041804 */
[C---:B------:R-:W-:Y:S08]  /*e7d0*/  HMMA.16816.F32.BF16 R8, R216.reuse, R212, R8 ;  /* 0x000000d4d808723c */ /* 0x040ff00000041808 */
[-C--:B------:R-:W-:Y:S08]  /*e7e0*/  HMMA.16816.F32.BF16 R12, R216, R214.reuse, R12 ;  /* 0x000000d6d80c723c */ /* 0x080ff0000004180c */
[C---:B------:R-:W-:Y:S01]  /*e7f0*/  HMMA.16816.F32.BF16 R16, R192.reuse, R214, R16 ;  /* 0x000000d6c010723c */ /* 0x040fe20000041810 */
[----:B------:R-:W4:Y:S07]  /*e800*/  LDSM.16.M88.4 R212, [R230+0x7880] ;  /* 0x00788000e6d4783b */ /* 0x000f2e0000000200 */
[-C--:B------:R-:W-:Y:S08]  /*e810*/  HMMA.16816.F32.BF16 R20, R192, R220.reuse, R20 ;  /* 0x000000dcc014723c */ /* 0x080ff00000041814 */
[C---:B------:R-:W-:Y:S08]  /*e820*/  HMMA.16816.F32.BF16 R24, R216.reuse, R220, R24 ;  /* 0x000000dcd818723c */ /* 0x040ff00000041818 */
[-C--:B------:R-:W-:Y:S08]  /*e830*/  HMMA.16816.F32.BF16 R28, R216, R222.reuse, R28 ;  /* 0x000000ded81c723c */ /* 0x080ff0000004181c */
[C---:B------:R-:W-:Y:S08]  /*e840*/  HMMA.16816.F32.BF16 R32, R192.reuse, R222, R32 ;  /* 0x000000dec020723c */ /* 0x040ff00000041820 */
[-C--:B---3--:R-:W-:Y:S08]  /*e850*/  HMMA.16816.F32.BF16 R36, R192, R196.reuse, R36 ;  /* 0x000000c4c024723c */ /* 0x088ff00000041824 */
[C---:B------:R-:W-:Y:S08]  /*e860*/  HMMA.16816.F32.BF16 R40, R216.reuse, R196, R40 ;  /* 0x000000c4d828723c */ /* 0x040ff00000041828 */
[-C--:B------:R-:W-:Y:S01]  /*e870*/  HMMA.16816.F32.BF16 R44, R216, R198.reuse, R44 ;  /* 0x000000c6d82c723c */ /* 0x080fe2000004182c */
[----:B------:R-:W-:Y:S07]  /*e880*/  LDSM.16.M88.4 R216, [R236+0xe080] ;  /* 0x00e08000ecd8783b */ /* 0x000fee0000000200 */
[----:B------:R-:W-:Y:S01]  /*e890*/  HMMA.16816.F32.BF16 R48, R192, R198, R48 ;  /* 0x000000c6c030723c */ /* 0x000fe20000041830 */
[----:B------:R-:W-:Y:S05]  /*e8a0*/  LDSM.16.M88.4 R192, [R234+0xc080] ;  /* 0x00c08000eac0783b */ /* 0x000fea0000000200 */
[----:B------:R-:W3:Y:S02]  /*e8b0*/  LDSM.16.M88.4 R196, [R229+0x1800] ;  /* 0x00180000e5c4783b */ /* 0x000ee40000000200 */
[-C--:B-1----:R-:W-:Y:S08]  /*e8c0*/  HMMA.16816.F32.BF16 R4, R172, R200.reuse, R4 ;  /* 0x000000c8ac04723c */ /* 0x082ff00000041804 */
[C---:B------:R-:W-:Y:S08]  /*e8d0*/  HMMA.16816.F32.BF16 R8, R204.reuse, R200, R8 ;  /* 0x000000c8cc08723c */ /* 0x040ff00000041808 */
[-C--:B------:R-:W-:Y:S08]  /*e8e0*/  HMMA.16816.F32.BF16 R12, R204, R202.reuse, R12 ;  /* 0x000000cacc0c723c */ /* 0x080ff0000004180c */
[C---:B------:R-:W-:Y:S01]  /*e8f0*/  HMMA.16816.F32.BF16 R16, R172.reuse, R202, R16 ;  /* 0x000000caac10723c */ /* 0x040fe20000041810 */
[----:B------:R-:W1:Y:S07]  /*e900*/  LDSM.16.M88.4 R200, [R229+0x2000] ;  /* 0x00200000e5c8783b */ /* 0x000e6e0000000200 */
[-C--:B--2---:R-:W-:Y:S08]  /*e910*/  HMMA.16816.F32.BF16 R20, R172, R208.reuse, R20 ;  /* 0x000000d0ac14723c */ /* 0x084ff00000041814 */
[C---:B------:R-:W-:Y:S08]  /*e920*/  HMMA.16816.F32.BF16 R24, R204.reuse, R208, R24 ;  /* 0x000000d0cc18723c */ /* 0x040ff00000041818 */
[-C--:B------:R-:W-:Y:S08]  /*e930*/  HMMA.16816.F32.BF16 R28, R204, R210.reuse, R28 ;  /* 0x000000d2cc1c723c */ /* 0x080ff0000004181c */
[C---:B------:R-:W-:Y:S08]  /*e940*/  HMMA.16816.F32.BF16 R32, R172.reuse, R210, R32 ;  /* 0x000000d2ac20723c */ /* 0x040ff00000041820 */
[-C--:B----4-:R-:W-:Y:S08]  /*e950*/  HMMA.16816.F32.BF16 R36, R172, R212.reuse, R36 ;  /* 0x000000d4ac24723c */ /* 0x090ff00000041824 */
[C---:B------:R-:W-:Y:S08]  /*e960*/  HMMA.16816.F32.BF16 R40, R204.reuse, R212, R40 ;  /* 0x000000d4cc28723c */ /* 0x040ff00000041828 */
[-C--:B------:R-:W-:Y:S08]  /*e970*/  HMMA.16816.F32.BF16 R44, R204, R214.reuse, R44 ;  /* 0x000000d6cc2c723c */ /* 0x080ff0000004182c */
[----:B------:R-:W-:Y:S01]  /*e980*/  HMMA.16816.F32.BF16 R48, R172, R214, R48 ;  /* 0x000000d6ac30723c */ /* 0x000fe20000041830 */
[----:B------:R-:W2:Y:S01]  /*e990*/  LDSM.16.M88.4 R172, [R229+0x2800] ;  /* 0x00280000e5ac783b */ /* 0x000ea20000000200 */
[----:B------:R-:W-:Y:S04]  /*e9a0*/  DEPBAR.LE SB0, 0x0 ;  /* 0x000080000000791a */ /* 0x000fe80000000000 */
[----:B------:R-:W-:Y:S02]  /*e9b0*/  BAR.SYNC.DEFER_BLOCKING 0x0 ;  /* 0x0000000000007b1d */ /* 0x000fe40000010000 */
[-C--:B---3--:R-:W-:Y:S08]  /*e9c0*/  HMMA.16816.F32.BF16 R4, R192, R196.reuse, R4 ;  /* 0x000000c4c004723c */ /* 0x088ff00000041804 */
[C---:B------:R-:W-:Y:S07]  /*e9d0*/  HMMA.16816.F32.BF16 R8, R216.reuse, R196, R8 ;  /* 0x000000c4d808723c */ /* 0x040fee0000041808 */
[C---:B------:R-:W-:Y:S01]  /*e9e0*/  @P6 IADD3 R196, P2, R168.reuse, 0x80, RZ ;  /* 0x00000080a8c46810 */ /* 0x040fe20007f5e0ff */
[-C--:B------:R-:W-:Y:S04]  /*e9f0*/  HMMA.16816.F32.BF16 R12, R216, R198.reuse, R12 ;  /* 0x000000c6d80c723c */ /* 0x080fe8000004180c */
[----:B------:R-:W-:Y:S02]  /*ea00*/  @P6 IADD3 R168, P5, R168, c[0x0][0x1c8], RZ ;  /* 0x00007200a8a86a10 */ /* 0x000fe40007fbe0ff */
[----:B------:R-:W-:Y:S02]  /*ea10*/  @P6 IADD3 R196, P1, R196, c[0x0][0x1c8], RZ ;  /* 0x00007200c4c46a10 */ /* 0x000fe40007f3e0ff */
[C---:B------:R-:W-:Y:S04]  /*ea20*/  HMMA.16816.F32.BF16 R16, R192.reuse, R198, R16 ;  /* 0x000000c6c010723c */ /* 0x040fe80000041810 */
[----:B------:R-:W-:Y:S02]  /*ea30*/  @P6 IADD3.X R169, R3, c[0x0][0x1cc], RZ, P5, !PT ;  /* 0x0000730003a96a10 */ /* 0x000fe40002ffe4ff */
[----:B------:R-:W-:Y:S02]  /*ea40*/  @P6 IADD3.X R197, RZ, c[0x0][0x1cc], R3, P1, P2 ;  /* 0x00007300ffc56a10 */ /* 0x000fe40000fe4403 */
[-C--:B-1----:R-:W-:Y:S01]  /*ea50*/  HMMA.16816.F32.BF16 R20, R192, R200.reuse, R20 ;  /* 0x000000c8c014723c */ /* 0x082fe20000041814 */
[----:B------:R-:W-:Y:S01]  /*ea60*/  @!PT LDS RZ, [RZ] ;  /* 0x00000000fffff984 */ /* 0x000fe20000000800 */
[----:B------:R-:W-:Y:S01]  /*ea70*/  @!PT LDS RZ, [RZ] ;  /* 0x00000000fffff984 */ /* 0x000fe20000000800 */
[----:B------:R-:W-:Y:S01]  /*ea80*/  @!PT LDS RZ, [RZ] ;  /* 0x00000000fffff984 */ /* 0x000fe20000000800 */
[----:B------:R1:W-:Y:S03]  /*ea90*/  @P6 LDGSTS.E.BYPASS.LTC128B.128 [R243+0x5080], [R168.64], !P4 ;  /* 0x05080000a8f36fae */ /* 0x0003e6000e101d4e */
[----:B------:R-:W-:Y:S02]  /*eaa0*/  @P6 IADD3 R2, P0, R168, UR16, RZ ;  /* 0x00000010a8026c10 */ /* 0x000fe4000ff1e0ff */
[----:B------:R3:W-:Y:S02]  /*eab0*/  @P6 LDGSTS.E.BYPASS.LTC128B.128 [R243+0x6880], [R196.64], !P3 ;  /* 0x06880000c4f36fae */ /* 0x0007e4000d901d4e */
[C---:B------:R-:W-:Y:S04]  /*eac0*/  HMMA.16816.F32.BF16 R24, R216.reuse, R200, R24 ;  /* 0x000000c8d818723c */ /* 0x040fe80000041818 */
[----:B------:R-:W-:Y:S04]  /*ead0*/  @P6 IADD3.X R3, R169, UR7, RZ, P0, !PT ;  /* 0x00000007a9036c10 */ /* 0x000fe800087fe4ff */
[-C--:B------:R-:W-:Y:S01]  /*eae0*/  HMMA.16816.F32.BF16 R28, R216, R202.reuse, R28 ;  /* 0x000000cad81c723c */ /* 0x080fe2000004181c */
[----:B------:R4:W-:Y:S05]  /*eaf0*/  @P6 LDGSTS.E.BYPASS.LTC128B.128 [R243+0x5880], [R2.64], !P4 ;  /* 0x0588000002f36fae */ /* 0x0009ea000e101d4e */
[----:B------:R4:W-:Y:S02]  /*eb00*/  @P6 LDGSTS.E.BYPASS.LTC128B.128 [R243+0x7080], [R2.64+0x80], !P3 ;  /* 0x0708008002f36fae */ /* 0x0009e4000d901d4e */
[C---:B------:R-:W-:Y:S04]  /*eb10*/  HMMA.16816.F32.BF16 R32, R192.reuse, R202, R32 ;  /* 0x000000cac020723c */ /* 0x040fe80000041820 */
[----:B-1----:R-:W-:Y:S04]  /*eb20*/  IMAD R168, R242, -0x30, RZ ;  /* 0xffffffd0f2a87824 */ /* 0x002fe800078e02ff */
[-C--:B--2---:R-:W-:Y:S04]  /*eb30*/  HMMA.16816.F32.BF16 R36, R192, R172.reuse, R36 ;  /* 0x000000acc024723c */ /* 0x084fe80000041824 */
[C---:B---3--:R-:W-:Y:S04]  /*eb40*/  @P6 IADD3 R196, P1, R2.reuse, UR16, RZ ;  /* 0x0000001002c46c10 */ /* 0x048fe8000ff3e0ff */
[C---:B------:R-:W-:Y:S04]  /*eb50*/  HMMA.16816.F32.BF16 R40, R216.reuse, R172, R40 ;  /* 0x000000acd828723c */ /* 0x040fe80000041828 */
[C---:B------:R-:W-:Y:S03]  /*eb60*/  @P6 IADD3.X R197, R3.reuse, UR7, RZ, P1, !PT ;  /* 0x0000000703c56c10 */ /* 0x040fe60008ffe4ff */
[----:B------:R-:W-:Y:S01]  /*eb70*/  @P6 IADD3 R172, P0, R2, UR12, RZ ;  /* 0x0000000c02ac6c10 */ /* 0x000fe2000ff1e0ff */
[-C--:B------:R-:W-:Y:S01]  /*eb80*/  HMMA.16816.F32.BF16 R44, R216, R174.reuse, R44 ;  /* 0x000000aed82c723c */ /* 0x080fe2000004182c */
[----:B------:R1:W-:Y:S03]  /*eb90*/  @P6 LDGSTS.E.BYPASS.LTC128B.128 [R243+0x6080], [R196.64], !P4 ;  /* 0x06080000c4f36fae */ /* 0x0003e6000e101d4e */
[----:B------:R-:W-:Y:S02]  /*eba0*/  @P6 IADD3.X R173, R3, UR9, RZ, P0, !PT ;  /* 0x0000000903ad6c10 */ /* 0x000fe400087fe4ff */
[----:B----4-:R-:W2:Y:S01]  /*ebb0*/  SHFL.IDX PT, R3, R171, RZ, 0x1c1f ;  /* 0x001c1fffab037589 */ /* 0x010ea200000e0000 */
[----:B------:R-:W-:Y:S01]  /*ebc0*/  PLOP3.LUT P0, PT, PT, PT, UP2, 0x40, 0x0 ;  /* 0x000000000000781c */ /* 0x000fe20003f0e828 */
[----:B------:R-:W-:Y:S03]  /*ebd0*/  HMMA.16816.F32.BF16 R48, R192, R174, R48 ;  /* 0x000000aec030723c */ /* 0x000fe60000041830 */
[----:B------:R3:W-:Y:S04]  /*ebe0*/  @P6 LDGSTS.E.BYPASS.LTC128B.128 [R243+0x7880], [R172.64], !P3 ;  /* 0x07880000acf36fae */ /* 0x0007e8000d901d4e */
[----:B------:R-:W-:Y:S01]  /*ebf0*/  IMAD.IADD R174, R168, 0x1, -R167 ;  /* 0x00000001a8ae7824 */ /* 0x000fe200078e0aa7 */
[----:B------:R-:W0:Y:S01]  /*ec00*/  LDGDEPBAR ;  /* 0x00000000000079af */ /* 0x000e220000000000 */
[----:B---3--:R-:W-:Y:S04]  /*ec10*/  IADD3 R173, -R167, 0x1, R168 ;  /* 0x00000001a7ad7810 */ /* 0x008fe80007ffe1a8 */
[----:B------:R-:W-:Y:S04]  /*ec20*/  IADD3 R173, R173, c[0x0][0x1d0], RZ ;  /* 0x00007400adad7a10 */ /* 0x000fe80007ffe0ff */
[----:B------:R-:W-:Y:S04]  /*ec30*/  IADD3 R173, R173, -c[0x0][0x168], RZ ;  /* 0x80005a00adad7a10 */ /* 0x000fe80007ffe0ff */
[C---:B------:R-:W-:Y:S02]  /*ec40*/  IADD3 R172, R173.reuse, c[0x0][0x328], RZ ;  /* 0x0000ca00adac7a10 */ /* 0x040fe40007ffe0ff */
[----:B------:R-:W-:Y:S03]  /*ec50*/  IADD3 R173, R173, UR6, RZ ;  /* 0x00000006adad7c10 */ /* 0x000fe6000fffe0ff */
[--C-:B--2---:R-:W-:Y:S02]  /*ec60*/  IMAD.IADD R2, R172, 0x1, R3.reuse ;  /* 0x00000001ac027824 */ /* 0x104fe400078e0203 */
[----:B------:R-:W-:Y:S01]  /*ec70*/  IMAD.IADD R0, R173, 0x1, R3 ;  /* 0x00000001ad007824 */ /* 0x000fe200078e0203 */
[----:B------:R-:W-:-:S05]  /*ec80*/  @P0 BRA `(.L_x_2859) ;  /* 0x0000018000000947 */ /* 0x000fca0003800000 */
[----:B-1----:R-:W-:Y:S01]  /*ec90*/  IADD3 R3, R3, c[0x0][0x1d0], RZ ;  /* 0x0000740003037a10 */ /* 0x002fe20007ffe0ff */
        /* <DEDUP_REMOVED lines=13> */
.L_x_2861:
[----:B------:R-:W-:Y:S04]  /*ed70*/  MOV R167, c[0x0][0x32c] ;  /* 0x0000cb0000a77a02 */ /* 0x000fe80000000f00 */
[----:B------:R-:W-:Y:S11]  /*ed80*/  ISETP.NE.AND P0, PT, R167, 0x1, PT ;  /* 0x00000001a700780c */ /* 0x000ff60003f05270 */
[----:B------:R-:W-:Y:S02]  /*ed90*/  @!UPT UIADD3 URZ, URZ, URZ, URZ ;  /* 0x0000003f3f3ff290 */ /* 0x000fe4000fffe03f */
[----:B------:R-:W-:Y:S05]  /*eda0*/  @P0 IMAD.HI.U32 R167, R3, c[0x0][0x330], RZ ;  /* 0x0000cc0003a70a27 */ /* 0x000fea00078e00ff */
[----:B------:R-:W-:Y:S02]  /*edb0*/  @P0 SHF.R.U32.HI R3, RZ, c[0x0][0x334], R167 ;  /* 0x0000cd00ff030a19 */ /* 0x000fe400000116a7 */
.L_x_2862:
[----:B------:R-:W-:Y:S05]  /*edc0*/  BSYNC B0 ;  /* 0x0000000000007941 */ /* 0x000fea0003800000 */
.L_x_2860:
[----:B------:R-:W-:Y:S05]  /*edd0*/  IMAD R3, R3, c[0x0][0x32c], R174 ;  /* 0x0000cb0003037a24 */ /* 0x000fea00078e02ae */
[----:B------:R-:W-:Y:S02]  /*ede0*/  IADD3 R167, R3, c[0x0][0x32c], RZ ;  /* 0x0000cb0003a77a10 */ /* 0x000fe40007ffe0ff */
[----:B------:R-:W-:Y:S02]  /*edf0*/  IMNMX R0, R0, R3, !PT ;  /* 0x0000000300007217 */ /* 0x000fe40007800200 */
[----:B------:R-:W-:Y:S02]  /*ee00*/  IMNMX R2, R2, R167, PT ;  /* 0x000000a702027217 */ /* 0x000fe40003800200 */
.L_x_2859:
[----:B-1----:R-:W-:Y:S01]  /*ee10*/  PLOP3.LUT P0, PT, PT, PT, UP2, 0x40, 0x0 ;  /* 0x000000000000781c */ /* 0x002fe20003f0e828 */
        /* <DEDUP_REMOVED lines=18> */
.L_x_2865:
[----:B------:R-:W-:Y:S04]  /*ef40*/  MOV R175, c[0x0][0x32c] ;  /* 0x0000cb0000af7a02 */ /* 0x000fe80000000f00 */
[----:B------:R-:W-:Y:S11]  /*ef50*/  ISETP.NE.AND P0, PT, R175, 0x1, PT ;  /* 0x00000001af00780c */ /* 0x000ff60003f05270 */
[----:B------:R-:W-:Y:S02]  /*ef60*/  @!UPT UIADD3 URZ, URZ, URZ, URZ ;  /* 0x0000003f3f3ff290 */ /* 0x000fe4000fffe03f */
[----:B------:R-:W-:Y:S05]  /*ef70*/  @P0 IMAD.HI.U32 R175, R169, c[0x0][0x330], RZ ;  /* 0x0000cc00a9af0a27 */ /* 0x000fea00078e00ff */
[----:B------:R-:W-:Y:S02]  /*ef80*/  @P0 SHF.R.U32.HI R169, RZ, c[0x0][0x334], R175 ;  /* 0x0000cd00ffa90a19 */ /* 0x000fe400000116af */
.L_x_2866:
[----:B------:R-:W-:Y:S05]  /*ef90*/  BSYNC B0 ;  /* 0x0000000000007941 */ /* 0x000fea0003800000 */
.L_x_2864:
[----:B------:R-:W-:Y:S05]  /*efa0*/  IMAD R169, R169, c[0x0][0x32c], R174 ;  /* 0x0000cb00a9a97a24 */ /* 0x000fea00078e02ae */
[----:B------:R-:W-:Y:S02]  /*efb0*/  IADD3 R175, R169, c[0x0][0x32c], RZ ;  /* 0x0000cb00a9af7a10 */ /* 0x000fe40007ffe0ff */
[----:B------:R-:W-:Y:S02]  /*efc0*/  IMNMX R3, R3, R169, !PT ;  /* 0x000000a903037217 */ /* 0x000fe40007800200 */
[----:B------:R-:W-:Y:S02]  /*efd0*/  IMNMX R167, R167, R175, PT ;  /* 0x000000afa7a77217 */ /* 0x000fe40003800200 */
.L_x_2863:
[C---:B------:R-:W-:Y:S02]  /*efe0*/  ISETP.GE.AND P0, PT, R168.reuse, 0x2, PT ;  /* 0x00000002a800780c */ /* 0x040fe40003f06270 */
[----:B------:R-:W-:Y:S02]  /*eff0*/  ISETP.GE.AND P2, PT, R168, 0xa, PT ;  /* 0x0000000aa800780c */ /* 0x000fe40003f46270 */
[----:B------:R-:W-:Y:S02]  /*f000*/  P2R R192, PR, RZ, 0x1 ;  /* 0x00000001ffc07803 */ /* 0x000fe40000000000 */
[----:B------:R-:W-:Y:S02]  /*f010*/  ISETP.GT.AND P0, PT, R0, 0x1, !P0 ;  /* 0x000000010000780c */ /* 0x000fe40004704270 */
[----:B------:R-:W-:Y:S02]  /*f020*/  ISETP.GE.AND P1, PT, R168, 0x9, PT ;  /* 0x00000009a800780c */ /* 0x000fe40003f26270 */
[----:B------:R-:W-:Y:S02]  /*f030*/  ISETP.LT.OR P0, PT, R2, 0x2, P0 ;  /* 0x000000020200780c */ /* 0x000fe40000701670 */
[----:B------:R-:W-:Y:S02]  /*f040*/  P2R R175, PR, RZ, 0x2 ;  /* 0x00000002ffaf7803 */ /* 0x000fe40000000000 */
[----:B------:R-:W-:Y:S02]  /*f050*/  FSEL R193, R5, -INF , !P0 ;  /* 0xff80000005c17808 */ /* 0x000fe40004000000 */
[C---:B------:R-:W-:Y:S02]  /*f060*/  ISETP.GT.AND P0, PT, R0.reuse, 0x9, !P2 ;  /* 0x000000090000780c */ /* 0x040fe40005704270 */
[----:B------:R-:W-:Y:S02]  /*f070*/  ISETP.GT.AND P1, PT, R0, 0x8, !P1 ;  /* 0x000000080000780c */ /* 0x000fe40004f24270 */
[----:B------:R-:W-:Y:S02]  /*f080*/  P2R R169, PR, RZ, 0x4 ;  /* 0x00000004ffa97803 */ /* 0x000fe40000000000 */
[----:B------:R-:W-:Y:S02]  /*f090*/  ISETP.LT.OR P0, PT, R2, 0xa, P0 ;  /* 0x0000000a0200780c */ /* 0x000fe40000701670 */
[----:B------:R-:W-:Y:S02]  /*f0a0*/  ISETP.GE.AND P2, PT, R168, 0x11, PT ;  /* 0x00000011a800780c */ /* 0x000fe40003f46270 */
        /* <DEDUP_REMOVED lines=23> */
[----:B------:R-:W-:Y:S02]  /*f220*/  ISETP.GE.AND P6, PT, R168, 0x22, PT ;  /* 0x00000022a800780c */ /* 0x000fe40003fc6270 */
        /* <DEDUP_REMOVED lines=10> */
[----:B------:R-:W-:Y:S04]  /*f2d0*/  ISETP.LT.OR P0, PT, R2, 0x29, P0 ;  /* 0x000000290200780c */ /* 0x000fe80000701670 */
[----:B------:R-:W-:Y:S02]  /*f2e0*/  FSEL R218, R48, -INF , !P0 ;  /* 0xff80000030da7808 */ /* 0x000fe40004000000 */
[----:B------:R-:W-:Y:S04]  /*f2f0*/  ISETP.GT.AND P0, PT, R0, RZ, !P2 ;  /* 0x000000ff0000720c */ /* 0x000fe80005704270 */
[----:B------:R-:W-:Y:S04]  /*f300*/  ISETP.LT.OR P0, PT, R2, 0x1, P0 ;  /* 0x000000010200780c */ /* 0x000fe80000701670 */
[----:B------:R-:W-:Y:S02]  /*f310*/  FSEL R32, R4, -INF , !P0 ;  /* 0xff80000004207808 */ /* 0x000fe40004000000 */
[----:B------:R-:W-:Y:S01]  /*f320*/  ISETP.GE.AND P0, PT, R168, 0x2a, PT ;  /* 0x0000002aa800780c */ /* 0x000fe20003f06270 */
[----:B------:R-:W1:Y:S03]  /*f330*/  SHFL.IDX PT, R4, R171, 0x2, 0x1c1f ;  /* 0x005c1f00ab047f89 */ /* 0x000e6600000e0000 */
        /* <DEDUP_REMOVED lines=21> */
.L_x_2869:
[----:B------:R-:W-:Y:S04]  /*f490*/  MOV R33, c[0x0][0x32c] ;  /* 0x0000cb0000217a02 */ /* 0x000fe80000000f00 */
[----:B------:R-:W-:Y:S11]  /*f4a0*/  ISETP.NE.AND P2, PT, R33, 0x1, PT ;  /* 0x000000012100780c */ /* 0x000ff60003f45270 */
[----:B------:R-:W-:Y:S02]  /*f4b0*/  @!UPT UIADD3 URZ, URZ, URZ, URZ ;  /* 0x0000003f3f3ff290 */ /* 0x000fe4000fffe03f */
[----:B------:R-:W-:Y:S05]  /*f4c0*/  @P2 IMAD.HI.U32 R33, R4, c[0x0][0x330], RZ ;  /* 0x0000cc0004212a27 */ /* 0x000fea00078e00ff */
[----:B------:R-:W-:Y:S02]  /*f4d0*/  @P2 SHF.R.U32.HI R4, RZ, c[0x0][0x334], R33 ;  /* 0x0000cd00ff042a19 */ /* 0x000fe40000011621 */
.L_x_2870:
[----:B------:R-:W-:Y:S05]  /*f4e0*/  BSYNC B0 ;  /* 0x0000000000007941 */ /* 0x000fea0003800000 */
.L_x_2868:
[----:B------:R-:W-:Y:S05]  /*f4f0*/  IMAD R4, R4, c[0x0][0x32c], R174 ;  /* 0x0000cb0004047a24 */ /* 0x000fea00078e02ae */
[----:B------:R-:W-:Y:S02]  /*f500*/  IADD3 R33, R4, c[0x0][0x32c], RZ ;  /* 0x0000cb0004217a10 */ /* 0x000fe40007ffe0ff */
[----:B------:R-:W-:Y:S02]  /*f510*/  IMNMX R0, R0, R4, !PT ;  /* 0x0000000400007217 */ /* 0x000fe40007800200 */
[----:B------:R-:W-:Y:S02]  /*f520*/  IMNMX R2, R2, R33, PT ;  /* 0x0000002102027217 */ /* 0x000fe40003800200 */
.L_x_2867:
[----:B------:R-:W-:Y:S02]  /*f530*/  ISETP.NE.AND P2, PT, R175, RZ, PT ;  /* 0x000000ffaf00720c */ /* 0x000fe40003f45270 */
[----:B------:R-:W-:Y:S02]  /*f540*/  P2R R48, PR, RZ, 0x10 ;  /* 0x00000010ff307803 */ /* 0x000fe40000000000 */
[----:B------:R-:W-:Y:S02]  /*f550*/  ISETP.GT.AND P2, PT, R3, 0x8, !P2 ;  /* 0x000000080300780c */ /* 0x000fe40005744270 */
[----:B------:R-:W-:Y:S02]  /*f560*/  ISETP.NE.AND P4, PT, R21, RZ, PT ;  /* 0x000000ff1500720c */ /* 0x000fe40003f85270 */
[----:B------:R-:W-:Y:S02]  /*f570*/  ISETP.LT.OR P2, PT, R167, 0x9, P2 ;  /* 0x00000009a700780c */ /* 0x000fe40001741670 */
[----:B------:R-:W-:Y:S02]  /*f580*/  P2R R37, PR, RZ, 0x8 ;  /* 0x00000008ff257803 */ /* 0x000fe40000000000 */
[----:B------:R-:W-:Y:S02]  /*f590*/  FSEL R33, R18, -INF , !P2 ;  /* 0xff80000012217808 */ /* 0x000fe40005000000 */
[----:B------:R-:W-:Y:S02]  /*f5a0*/  ISETP.NE.AND P2, PT, R169, RZ, PT ;  /* 0x000000ffa900720c */ /* 0x000fe40003f45270 */
[----:B------:R-:W-:Y:S02]  /*f5b0*/  ISETP.NE.AND P3, PT, R20, RZ, PT ;  /* 0x000000ff1400720c */ /* 0x000fe40003f65270 */
[----:B------:R-:W-:Y:S02]  /*f5c0*/  ISETP.GT.AND P2, PT, R3, 0x9, !P2 ;  /* 0x000000090300780c */ /* 0x000fe40005744270 */
[----:B------:R-:W-:Y:S02]  /*f5d0*/  P2R R4, PR, RZ, 0x10 ;  /* 0x00000010ff047803 */ /* 0x000fe40000000000 */
        /* <DEDUP_REMOVED lines=33> */
[----:B------:R-:W-:Y:S02]  /*f7f0*/  ISETP.GT.AND P2, PT, R3, 0x29, !P0 ;  /* 0x000000290300780c */ /* 0x000fe40004744270 */
[----:B------:R-:W1:Y:S02]  /*f800*/  SHFL.IDX PT, R3, R171, 0x3, 0x1c1f ;  /* 0x007c1f00ab037f89 */ /* 0x000e6400000e0000 */
[----:B------:R-:W-:Y:S04]  /*f810*/  ISETP.LT.OR P2, PT, R167, 0x2a, P2 ;  /* 0x0000002aa700780c */ /* 0x000fe80001741670 */
[----:B------:R-:W-:Y:S02]  /*f820*/  FSEL R214, R51, -INF , !P2 ;  /* 0xff80000033d67808 */ /* 0x000fe40005000000 */
[----:B------:R-:W-:Y:S02]  /*f830*/  ISETP.GT.AND P2, PT, R0, RZ, !P4 ;  /* 0x000000ff0000720c */ /* 0x000fe40006744270 */
        /* <DEDUP_REMOVED lines=62> */
.L_x_2873:
[----:B------:R-:W-:Y:S04]  /*fc20*/  MOV R4, c[0x0][0x32c] ;  /* 0x0000cb0000047a02 */ /* 0x000fe80000000f00 */
[----:B------:R-:W-:Y:S11]  /*fc30*/  ISETP.NE.AND P2, PT, R4, 0x1, PT ;  /* 0x000000010400780c */ /* 0x000ff60003f45270 */
[----:B------:R-:W-:Y:S02]  /*fc40*/  @!UPT UIADD3 URZ, URZ, URZ, URZ ;  /* 0x0000003f3f3ff290 */ /* 0x000fe4000fffe03f */
[----:B------:R-:W-:Y:S05]  /*fc50*/  @P2 IMAD.HI.U32 R4, R3, c[0x0][0x330], RZ ;  /* 0x0000cc0003042a27 */ /* 0x000fea00078e00ff */
[----:B------:R-:W-:Y:S02]  /*fc60*/  @P2 SHF.R.U32.HI R3, RZ, c[0x0][0x334], R4 ;  /* 0x0000cd00ff032a19 */ /* 0x000fe40000011604 */
.L_x_2874:
[----:B------:R-:W-:Y:S05]  /*fc70*/  BSYNC B0 ;  /* 0x0000000000007941 */ /* 0x000fea0003800000 */
.L_x_2872:
[----:B------:R-:W-:Y:S05]  /*fc80*/  IMAD R174, R3, c[0x0][0x32c], R174 ;  /* 0x0000cb0003ae7a24 */ /* 0x000fea00078e02ae */
[----:B------:R-:W-:Y:S02]  /*fc90*/  IADD3 R3, R174, c[0x0][0x32c], RZ ;  /* 0x0000cb00ae037a10 */ /* 0x000fe40007ffe0ff */
[----:B------:R-:W-:Y:S02]  /*fca0*/  IMNMX R0, R0, R174, !PT ;  /* 0x000000ae00007217 */ /* 0x000fe40007800200 */
[----:B------:R-:W-:Y:S02]  /*fcb0*/  IMNMX R2, R2, R3, PT ;  /* 0x0000000302027217 */ /* 0x000fe40003800200 */
.L_x_2871:
[----:B------:R-:W-:Y:S02]  /*fcc0*/  ISETP.NE.AND P2, PT, R17, RZ, PT ;  /* 0x000000ff1100720c */ /* 0x000fe40003f45270 */
        /* <DEDUP_REMOVED lines=45> */
[----:B------:R-:W-:Y:S01]  /*ffa0*/  FMNMX.FTZ R3, R212, R3, !PT ;  /* 0x00000003d4037209 */ /* 0x000fe20007810000 */
[----:B------:R-:W1:Y:S01]  /*ffb0*/  SHFL.BFLY PT, R5, R169, 0x2, 0x1f ;  /* 0x0c401f00a9057f89 */ /* 0x000e6200000e0000 */
[----:B------:R-:W-:Y:S02]  /*ffc0*/  ISETP.NE.AND P2, PT, R21, RZ, PT ;  /* 0x000000ff1500720c */ /* 0x000fe40003f45270 */
[----:B------:R-:W-:Y:S02]  /*ffd0*/  FMNMX.FTZ R4, R18, R166, !PT ;  /* 0x000000a612047209 */ /* 0x000fe40007810000 */
[----:B------:R-:W-:Y:S02]  /*ffe0*/  ISETP.GT.AND P2, PT, R0, 0x18, !P2 ;  /* 0x000000180000780c */ /* 0x000fe40005744270 */
[----:B------:R-:W-:Y:S02]  /*fff0*/  FMNMX.FTZ R3, R214, R3, !PT ;  /* 0x00000003d6037209 */ /* 0x000fe40007810000 */
[----:B------:R-:W-:Y:S02]  /*10000*/  FMNMX.FTZ R4, R9, R4, !PT ;  /* 0x0000000409047209 */ /* 0x000fe40007810000 */
[----:B------:R-:W-:Y:S01]  /*10010*/  ISETP.LT.OR P2, PT, R2, 0x19, P2 ;  /* 0x000000190200780c */ /* 0x000fe20001741670 */
[----:B------:R-:W2:Y:S01]  /*10020*/  SHFL.BFLY PT, R168, R3, 0x2, 0x1f ;  /* 0x0c401f0003a87f89 */ /* 0x000ea200000e0000 */
        /* <DEDUP_REMOVED lines=9> */
[----:B------:R-:W-:Y:S01]  /*100c0*/  FMNMX.FTZ R4, R205, R4, !PT ;  /* 0x00000004cd047209 */ /* 0x000fe20007810000 */
[----:B------:R-:W-:Y:S01]  /*100d0*/  LDSM.16.MT88.4 R28, [R225+0x2080] ;  /* 0x00208000e11c783b */ /* 0x000fe20000004200 */
[----:B------:R-:W-:Y:S02]  /*100e0*/  ISETP.GT.AND P1, PT, R0, 0x20, !P1 ;  /* 0x000000200000780c */ /* 0x000fe40004f24270 */
[----:B------:R-:W-:Y:S02]  /*100f0*/  FMNMX.FTZ R4, R206, R4, !PT ;  /* 0x00000004ce047209 */ /* 0x000fe40007810000 */
[----:B------:R-:W-:Y:S02]  /*10100*/  ISETP.LT.OR P1, PT, R2, 0x21, P1 ;  /* 0x000000210200780c */ /* 0x000fe40000f21670 */
[----:B------:R-:W-:Y:S02]  /*10110*/  ISETP.GT.AND P6, PT, R0, 0x21, !P6 ;  /* 0x000000210000780c */ /* 0x000fe400077c4270 */
[----:B------:R-:W-:Y:S02]  /*10120*/  FSEL R174, R42, -INF , !P1 ;  /* 0xff8000002aae7808 */ /* 0x000fe40004800000 */
[C---:B------:R-:W-:Y:S02]  /*10130*/  ISETP.GT.AND P5, PT, R0.reuse, 0x28, !P5 ;  /* 0x000000280000780c */ /* 0x040fe40006fa4270 */
[----:B------:R-:W-:Y:S02]  /*10140*/  ISETP.GT.AND P0, PT, R0, 0x29, !P0 ;  /* 0x000000290000780c */ /* 0x000fe40004704270 */
[C---:B------:R-:W-:Y:S02]  /*10150*/  ISETP.LT.OR P6, PT, R2.reuse, 0x22, P6 ;  /* 0x000000220200780c */ /* 0x040fe400037c1670 */
[C---:B------:R-:W-:Y:S02]  /*10160*/  ISETP.LT.OR P0, PT, R2.reuse, 0x2a, P0 ;  /* 0x0000002a0200780c */ /* 0x040fe40000701670 */
[----:B------:R-:W-:Y:S02]  /*10170*/  FSEL R172, R43, -INF , !P6 ;  /* 0xff8000002bac7808 */ /* 0x000fe40007000000 */
[----:B------:R-:W-:Y:S02]  /*10180*/  FSEL R22, R47, -INF , !P0 ;  /* 0xff8000002f167808 */ /* 0x000fe40004000000 */
[----:B------:R-:W-:Y:S04]  /*10190*/  ISETP.LT.OR P5, PT, R2, 0x29, P5 ;  /* 0x000000290200780c */ /* 0x000fe80002fa1670 */
[----:B------:R-:W-:Y:S02]  /*101a0*/  FSEL R173, R46, -INF , !P5 ;  /* 0xff8000002ead7808 */ /* 0x000fe40006800000 */
[----:B-1----:R-:W-:Y:S02]  /*101b0*/  FMNMX.FTZ R169, R169, R5, !PT ;  /* 0x00000005a9a97209 */ /* 0x002fe40007810000 */
[----:B--2---:R-:W-:Y:S02]  /*101c0*/  FMNMX.FTZ R168, R3, R168, !PT ;  /* 0x000000a803a87209 */ /* 0x004fe40007810000 */
[----:B------:R-:W-:Y:S01]  /*101d0*/  FMNMX.FTZ R3, R211, R4, !PT ;  /* 0x00000004d3037209 */ /* 0x000fe20007810000 */
[----:B------:R-:W1:Y:S03]  /*101e0*/  SHFL.BFLY PT, R5, R169, 0x1, 0x1f ;  /* 0x0c201f00a9057f89 */ /* 0x000e6600000e0000 */
[----:B------:R-:W-:Y:S04]  /*101f0*/  FMNMX.FTZ R3, R213, R3, !PT ;  /* 0x00000003d5037209 */ /* 0x000fe80007810000 */
[----:B------:R-:W-:Y:S01]  /*10200*/  FMNMX.FTZ R3, R215, R3, !PT ;  /* 0x00000003d7037209 */ /* 0x000fe20007810000 */
[----:B------:R-:W2:Y:S03]  /*10210*/  SHFL.BFLY PT, R7, R168, 0x1, 0x1f ;  /* 0x0c201f00a8077f89 */ /* 0x000ea600000e0000 */
[----:B------:R-:W-:Y:S05]  /*10220*/  FMNMX.FTZ R3, R216, R3, !PT ;  /* 0x00000003d8037209 */ /* 0x000fea0007810000 */
[----:B------:R-:W3:Y:S01]  /*10230*/  SHFL.BFLY PT, R8, R3, 0x2, 0x1f ;  /* 0x0c401f0003087f89 */ /* 0x000ee200000e0000 */
[----:B-1----:R-:W-:Y:S04]  /*10240*/  FMNMX.FTZ R169, R169, R5, !PT ;  /* 0x00000005a9a97209 */ /* 0x002fe80007810000 */
[C---:B------:R-:W-:Y:S01]  /*10250*/  FSETP.NEU.FTZ.AND P2, PT, R169.reuse, -INF , PT ;  /* 0xff800000a900780b */ /* 0x040fe20003f5d000 */
[----:B------:R-:W-:Y:S01]  /*10260*/  FMUL.FTZ R23, R169, c[0x0][0x2d0] ;  /* 0x0000b400a9177a20 */ /* 0x000fe20000410000 */
[----:B--2---:R-:W-:Y:S04]  /*10270*/  FMNMX.FTZ R168, R168, R7, !PT ;  /* 0x00000007a8a87209 */ /* 0x004fe80007810000 */
[----:B------:R-:W-:Y:S02]  /*10280*/  FSEL R23, R23, RZ, P2 ;  /* 0x000000ff17177208 */ /* 0x000fe40001000000 */
[C---:B------:R-:W-:Y:S01]  /*10290*/  FSETP.NEU.FTZ.AND P1, PT, R168.reuse, -INF , PT ;  /* 0xff800000a800780b */ /* 0x040fe20003f3d000 */
[----:B------:R-:W-:Y:S02]  /*102a0*/  FMUL.FTZ R48, R168, c[0x0][0x2d0] ;  /* 0x0000b400a8307a20 */ /* 0x000fe40000410000 */
[--C-:B------:R-:W-:Y:S01]  /*102b0*/  FFMA.FTZ R4, R32, c[0x0][0x2d0], -R23.reuse ;  /* 0x0000b40020047a23 */ /* 0x100fe20000010817 */
[----:B---3--:R-:W-:Y:S01]  /*102c0*/  FMNMX.FTZ R3, R3, R8, !PT ;  /* 0x0000000803037209 */ /* 0x008fe20007810000 */
[--C-:B------:R-:W-:Y:S01]  /*102d0*/  FFMA.FTZ R5, R193, c[0x0][0x2d0], -R23.reuse ;  /* 0x0000b400c1057a23 */ /* 0x100fe20000010817 */
[----:B------:R-:W-:Y:S01]  /*102e0*/  FSEL R48, R48, RZ, P1 ;  /* 0x000000ff30307208 */ /* 0x000fe20000800000 */
[----:B------:R1:W-:Y:S01]  /*102f0*/  MUFU.EX2 R25, R4 ;  /* 0x0000000400197308 */ /* 0x0003e20000000800 */
[--C-:B------:R-:W-:Y:S01]  /*10300*/  FFMA.FTZ R40, R198, c[0x0][0x2d0], -R23.reuse ;  /* 0x0000b400c6287a23 */ /* 0x100fe20000010817 */
[----:B------:R-:W2:Y:S02]  /*10310*/  SHFL.BFLY PT, R167, R3, 0x1, 0x1f ;  /* 0x0c201f0003a77f89 */ /* 0x000ea400000e0000 */
[--C-:B------:R-:W-:Y:S06]  /*10320*/  FFMA.FTZ R0, R19, c[0x0][0x2d0], -R48.reuse ;  /* 0x0000b40013007a23 */ /* 0x100fec0000010830 */
[----:B------:R3:W-:Y:S10]  /*10330*/  MUFU.EX2 R175, R5 ;  /* 0x0000000500af7308 */ /* 0x0007f40000000800 */
[----:B------:R-:W-:Y:S01]  /*10340*/  MUFU.EX2 R193, R0 ;  /* 0x0000000000c17308 */ /* 0x000fe20000000800 */
[----:B-1----:R-:W-:Y:S02]  /*10350*/  FMNMX.FTZ R4, R10, R170, !PT ;  /* 0x000000aa0a047209 */ /* 0x002fe40007810000 */
[----:B--2---:R-:W-:Y:S01]  /*10360*/  FMNMX.FTZ R167, R3, R167, !PT ;  /* 0x000000a703a77209 */ /* 0x004fe20007810000 */
[--C-:B------:R-:W-:Y:S01]  /*10370*/  FFMA.FTZ R3, R36, c[0x0][0x2d0], -R48.reuse ;  /* 0x0000b40024037a23 */ /* 0x100fe20000010830 */
[----:B------:R-:W-:Y:S01]  /*10380*/  FMNMX.FTZ R4, R11, R4, !PT ;  /* 0x000000040b047209 */ /* 0x000fe20007810000 */
[----:B------:R-:W-:Y:S01]  /*10390*/  LDSM.16.MT88.4 R36, [R226+0x2080] ;  /* 0x00208000e224783b */ /* 0x000fe20000004200 */
[C---:B------:R-:W-:Y:S01]  /*103a0*/  FSETP.NEU.FTZ.AND P0, PT, R167.reuse, -INF , PT ;  /* 0xff800000a700780b */ /* 0x040fe20003f1d000 */
[----:B------:R-:W-:Y:S02]  /*103b0*/  FMUL.FTZ R49, R167, c[0x0][0x2d0] ;  /* 0x0000b400a7317a20 */ /* 0x000fe40000410000 */
[----:B------:R1:W-:Y:S01]  /*103c0*/  MUFU.EX2 R223, R40 ;  /* 0x0000002800df7308 */ /* 0x0003e20000000800 */
[----:B---3--:R-:W-:Y:S01]  /*103d0*/  FMNMX.FTZ R5, R14, R4, !PT ;  /* 0x000000040e057209 */ /* 0x008fe20007810000 */
[--C-:B------:R-:W-:Y:S01]  /*103e0*/  FFMA.FTZ R4, R194, c[0x0][0x2d0], -R23.reuse ;  /* 0x0000b400c2047a23 */ /* 0x100fe20000010817 */
[----:B------:R-:W-:Y:S02]  /*103f0*/  FSEL R49, R49, RZ, P0 ;  /* 0x000000ff31317208 */ /* 0x000fe40000000000 */
[----:B------:R-:W-:Y:S05]  /*10400*/  FMNMX.FTZ R5, R15, R5, !PT ;  /* 0x000000050f057209 */ /* 0x000fea0007810000 */
[----:B------:R2:W-:Y:S01]  /*10410*/  MUFU.EX2 R192, R4 ;  /* 0x0000000400c07308 */ /* 0x0005e20000000800 */
[--C-:B-1----:R-:W-:Y:S09]  /*10420*/  FFMA.FTZ R40, R197, c[0x0][0x2d0], -R48.reuse ;  /* 0x0000b400c5287a23 */ /* 0x102ff20000010830 */
[----:B------:R1:W-:Y:S01]  /*10430*/  MUFU.EX2 R222, R40 ;  /* 0x0000002800de7308 */ /* 0x0003e20000000800 */
[----:B--2---:R-:W-:Y:S01]  /*10440*/  FMNMX.FTZ R4, R41, R5, !PT ;  /* 0x0000000529047209 */ /* 0x004fe20007810000 */
[--C-:B------:R-:W-:Y:S03]  /*10450*/  FFMA.FTZ R5, R195, c[0x0][0x2d0], -R23.reuse ;  /* 0x0000b400c3057a23 */ /* 0x100fe60000010817 */
[----:B------:R-:W-:Y:S05]  /*10460*/  FMNMX.FTZ R4, R45, R4, !PT ;  /* 0x000000042d047209 */ /* 0x000fea0007810000 */
[----:B------:R2:W3:Y:S10]  /*10470*/  MUFU.EX2 R42, R5 ;  /* 0x00000005002a7308 */ /* 0x0004f40000000800 */
[----:B------:R4:W-:Y:S01]  /*10480*/  MUFU.EX2 R195, R3 ;  /* 0x0000000300c37308 */ /* 0x0009e20000000800 */
[----:B-1----:R-:W-:Y:S09]  /*10490*/  FFMA.FTZ R40, R202, c[0x0][0x2d0], -R23 ;  /* 0x0000b400ca287a23 */ /* 0x002ff20000010817 */
[----:B------:R1:W-:Y:S01]  /*104a0*/  MUFU.EX2 R219, R40 ;  /* 0x0000002800db7308 */ /* 0x0003e20000000800 */
[----:B--2---:R-:W-:Y:S01]  /*104b0*/  FMNMX.FTZ R5, R171, R4, !PT ;  /* 0x00000004ab057209 */ /* 0x004fe20007810000 */
[--C-:B------:R-:W-:Y:S01]  /*104c0*/  FFMA.FTZ R4, R6, c[0x0][0x2d0], -R48.reuse ;  /* 0x0000b40006047a23 */ /* 0x100fe20000010830 */
[----:B---3--:R-:W-:Y:S02]  /*104d0*/  F2FP.BF16.PACK_AB R26, R42, R192 ;  /* 0x000000c02a1a723e */ /* 0x008fe400000010ff */
[----:B------:R-:W-:Y:S05]  /*104e0*/  FMNMX.FTZ R5, R44, R5, !PT ;  /* 0x000000052c057209 */ /* 0x000fea0007810000 */
[----:B------:R2:W-:Y:S01]  /*104f0*/  MUFU.EX2 R24, R4 ;  /* 0x0000000400187308 */ /* 0x0005e20000000800 */
[--C-:B----4-:R-:W-:Y:S09]  /*10500*/  FFMA.FTZ R3, R18, c[0x0][0x2d0], -R49.reuse ;  /* 0x0000b40012037a23 */ /* 0x110ff20000010831 */
[----:B------:R3:W-:Y:S01]  /*10510*/  MUFU.EX2 R250, R3 ;  /* 0x0000000300fa7308 */ /* 0x0007e20000000800 */
[--C-:B-1----:R-:W-:Y:S09]  /*10520*/  FFMA.FTZ R40, R201, c[0x0][0x2d0], -R48.reuse ;  /* 0x0000b400c9287a23 */ /* 0x102ff20000010830 */
[----:B------:R1:W-:Y:S01]  /*10530*/  MUFU.EX2 R202, R40 ;  /* 0x0000002800ca7308 */ /* 0x0003e20000000800 */
[----:B--2---:R-:W-:Y:S04]  /*10540*/  FMNMX.FTZ R4, R174, R5, !PT ;  /* 0x00000005ae047209 */ /* 0x004fe80007810000 */
[----:B------:R-:W-:Y:S01]  /*10550*/  FMNMX.FTZ R2, R172, R4, !PT ;  /* 0x00000004ac027209 */ /* 0x000fe20007810000 */
[--C-:B------:R-:W-:Y:S03]  /*10560*/  FFMA.FTZ R4, R12, c[0x0][0x2d0], -R49.reuse ;  /* 0x0000b4000c047a23 */ /* 0x100fe60000010831 */
[----:B------:R-:W-:Y:S01]  /*10570*/  FMNMX.FTZ R0, R173, R2, !PT ;  /* 0x00000002ad007209 */ /* 0x000fe20007810000 */
[----:B------:R-:W-:Y:S01]  /*10580*/  FFMA.FTZ R2, R33, c[0x0][0x2d0], -R48 ;  /* 0x0000b40021027a23 */ /* 0x000fe20000010830 */
[----:B------:R-:W-:Y:S01]  /*10590*/  MUFU.EX2 R249, R4 ;  /* 0x0000000400f97308 */ /* 0x000fe20000000800 */
[--C-:B---3--:R-:W-:Y:S01]  /*105a0*/  FFMA.FTZ R3, R9, c[0x0][0x2d0], -R49.reuse ;  /* 0x0000b40009037a23 */ /* 0x108fe20000010831 */
[----:B------:R-:W-:Y:S08]  /*105b0*/  FMNMX.FTZ R0, R22, R0, !PT ;  /* 0x0000000016007209 */ /* 0x000ff00007810000 */
[----:B------:R2:W3:Y:S01]  /*105c0*/  MUFU.EX2 R194, R2 ;  /* 0x0000000200c27308 */ /* 0x0004e20000000800 */
[--C-:B-1----:R-:W-:Y:S01]  /*105d0*/  FFMA.FTZ R40, R204, c[0x0][0x2d0], -R49.reuse ;  /* 0x0000b400cc287a23 */ /* 0x102fe20000010831 */
[----:B------:R-:W-:Y:S08]  /*105e0*/  MOV R204, R42 ;  /* 0x0000002a00cc7202 */ /* 0x000ff00000000f00 */
[----:B------:R-:W1:Y:S01]  /*105f0*/  MUFU.EX2 R251, R3 ;  /* 0x0000000300fb7308 */ /* 0x000e620000000800 */
[----:B--2---:R-:W2:Y:S01]  /*10600*/  SHFL.BFLY PT, R2, R0, 0x2, 0x1f ;  /* 0x0c401f0000027f89 */ /* 0x004ea200000e0000 */
[----:B---3--:R-:W-:Y:S02]  /*10610*/  F2FP.BF16.PACK_AB R27, R195, R194 ;  /* 0x000000c2c31b723e */ /* 0x008fe400000010ff */
[----:B-1----:R-:W-:Y:S02]  /*10620*/  F2FP.BF16.PACK_AB R32, R251, R250 ;  /* 0x000000fafb20723e */ /* 0x002fe400000010ff */
[----:B--2---:R-:W-:Y:S01]  /*10630*/  FMNMX.FTZ R3, R0, R2, !PT ;  /* 0x0000000200037209 */ /* 0x004fe20007810000 */
[----:B------:R-:W-:Y:S01]  /*10640*/  FFMA.FTZ R2, R13, c[0x0][0x2d0], -R49 ;  /* 0x0000b4000d027a23 */ /* 0x000fe20000010831 */
[----:B------:R-:W-:Y:S03]  /*10650*/  FSEL R0, R169, RZ, P2 ;  /* 0x000000ffa9007208 */ /* 0x000fe60001000000 */
[----:B------:R1:W2:Y:S01]  /*10660*/  MUFU.EX2 R252, R2 ;  /* 0x0000000200fc7308 */ /* 0x0002a20000000800 */
[----:B------:R-:W3:Y:S01]  /*10670*/  SHFL.BFLY PT, R4, R3, 0x1, 0x1f ;  /* 0x0c201f0003047f89 */ /* 0x000ee200000e0000 */
[----:B------:R-:W-:Y:S01]  /*10680*/  FADD.FTZ R0, -R0, R164 ;  /* 0x000000a400007221 */ /* 0x000fe20000010100 */
[----:B------:R-:W-:Y:S03]  /*10690*/  MOV R164, R25 ;  /* 0x0000001900a47202 */ /* 0x000fe60000000f00 */
[----:B------:R-:W-:Y:S04]  /*106a0*/  FMUL.FTZ R0, R0, c[0x0][0x2d0] ;  /* 0x0000b40000007a20 */ /* 0x000fe80000410000 */
[----:B------:R4:W5:Y:S01]  /*106b0*/  MUFU.EX2 R21, R0 ;  /* 0x0000000000157308 */ /* 0x0009620000000800 */
[----:B-1----:R-:W-:Y:S02]  /*106c0*/  FSEL R2, R168, RZ, P1 ;  /* 0x000000ffa8027208 */ /* 0x002fe40000800000 */
[----:B---3--:R-:W-:Y:S02]  /*106d0*/  FMNMX.FTZ R3, R3, R4, !PT ;  /* 0x0000000403037209 */ /* 0x008fe40007810000 */
[----:B--2---:R-:W-:Y:S01]  /*106e0*/  F2FP.BF16.PACK_AB R34, R252, R249 ;  /* 0x000000f9fc22723e */ /* 0x004fe200000010ff */
[----:B------:R-:W-:Y:S01]  /*106f0*/  FADD.FTZ R2, -R2, R165 ;  /* 0x000000a502027221 */ /* 0x000fe20000010100 */
[----:B------:R-:W-:Y:S01]  /*10700*/  MOV R165, R24 ;  /* 0x0000001800a57202 */ /* 0x000fe20000000f00 */
[----:B------:R-:W-:Y:S01]  /*10710*/  FMUL.FTZ R50, R3, c[0x0][0x2d0] ;  /* 0x0000b40003327a20 */ /* 0x000fe20000410000 */
[----:B------:R-:W-:Y:S01]  /*10720*/  F2FP.BF16.PACK_AB R24, R175, R164 ;  /* 0x000000a4af18723e */ /* 0x000fe200000010ff */
[----:B------:R-:W-:Y:S01]  /*10730*/  FMUL.FTZ R2, R2, c[0x0][0x2d0] ;  /* 0x0000b40002027a20 */ /* 0x000fe20000410000 */
[----:B----4-:R-:W-:Y:S01]  /*10740*/  FSEL R0, R167, RZ, P0 ;  /* 0x000000ffa7007208 */ /* 0x010fe20000000000 */
[----:B-----5:R-:W-:Y:S01]  /*10750*/  FMUL.FTZ R5, R21, R177 ;  /* 0x000000b115057220 */ /* 0x020fe20000410000 */
[----:B------:R-:W-:Y:S01]  /*10760*/  FSETP.NEU.FTZ.AND P0, PT, R3, -INF , PT ;  /* 0xff8000000300780b */ /* 0x000fe20003f1d000 */
[----:B------:R-:W1:Y:S01]  /*10770*/  MUFU.EX2 R20, R2 ;  /* 0x0000000200147308 */ /* 0x000e620000000800 */
[----:B------:R-:W-:Y:S01]  /*10780*/  F2FP.BF16.PACK_AB R25, R193, R165 ;  /* 0x000000a5c119723e */ /* 0x000fe200000010ff */
[----:B------:R-:W-:Y:S01]  /*10790*/  FADD.FTZ R0, -R0, R166 ;  /* 0x000000a600007221 */ /* 0x000fe20000010100 */
[----:B------:R-:W-:Y:S01]  /*107a0*/  FSEL R50, R50, RZ, P0 ;  /* 0x000000ff32327208 */ /* 0x000fe20000000000 */
[C---:B------:R-:W-:Y:S02]  /*107b0*/  FMUL.FTZ R16, R21.reuse, R188 ;  /* 0x000000bc15107220 */ /* 0x040fe40000410000 */
[----:B------:R-:W-:Y:S02]  /*107c0*/  FMUL.FTZ R0, R0, c[0x0][0x2d0] ;  /* 0x0000b40000007a20 */ /* 0x000fe40000410000 */
[--C-:B------:R-:W-:Y:S02]  /*107d0*/  FFMA.FTZ R4, R14, c[0x0][0x2d0], -R50.reuse ;  /* 0x0000b4000e047a23 */ /* 0x100fe40000010832 */
        /* <DEDUP_REMOVED lines=11> */
[C---:B------:R-:W-:Y:S02]  /*10890*/  FMUL.FTZ R18, R20.reuse, R190 ;  /* 0x000000be14127220 */ /* 0x040fe40000410000 */
[C---:B------:R-:W-:Y:S02]  /*108a0*/  FMUL.FTZ R19, R20.reuse, R191 ;  /* 0x000000bf14137220 */ /* 0x040fe40000410000 */
[----:B------:R-:W-:Y:S01]  /*108b0*/  FMUL.FTZ R134, R20, R134 ;  /* 0x0000008614867220 */ /* 0x000fe20000410000 */
[----:B------:R-:W-:Y:S01]  /*108c0*/  LDSM.16.MT88.4 R188, [R225+0x3080] ;  /* 0x00308000e1bc783b */ /* 0x000fe20000004200 */
[--C-:B--2---:R-:W-:Y:S02]  /*108d0*/  FFMA.FTZ R0, R10, c[0x0][0x2d0], -R50.reuse ;  /* 0x0000b4000a007a23 */ /* 0x104fe40000010832 */
[C---:B---3--:R-:W-:Y:S02]  /*108e0*/  FMUL.FTZ R8, R2.reuse, R180 ;  /* 0x000000b402087220 */ /* 0x048fe40000410000 */
[----:B------:R1:W-:Y:S01]  /*108f0*/  MUFU.EX2 R245, R0 ;  /* 0x0000000000f57308 */ /* 0x0003e20000000800 */
[C---:B------:R-:W-:Y:S02]  /*10900*/  FMUL.FTZ R9, R2.reuse, R181 ;  /* 0x000000b502097220 */ /* 0x040fe40000410000 */
[C---:B------:R-:W-:Y:S02]  /*10910*/  FMUL.FTZ R12, R2.reuse, R184 ;  /* 0x000000b8020c7220 */ /* 0x040fe40000410000 */
[--C-:B----4-:R-:W-:Y:S02]  /*10920*/  FFMA.FTZ R4, R15, c[0x0][0x2d0], -R50.reuse ;  /* 0x0000b4000f047a23 */ /* 0x110fe40000010832 */
[----:B------:R-:W-:Y:S02]  /*10930*/  FMUL.FTZ R13, R2, R185 ;  /* 0x000000b9020d7220 */ /* 0x000fe40000410000 */
[----:B------:R-:W-:Y:S01]  /*10940*/  FMUL.FTZ R135, R20, R135 ;  /* 0x0000008714877220 */ /* 0x000fe20000410000 */
[----:B------:R2:W3:Y:S01]  /*10950*/  MUFU.EX2 R248, R4 ;  /* 0x0000000400f87308 */ /* 0x0004e20000000800 */
[C---:B------:R-:W-:Y:S02]  /*10960*/  FMUL.FTZ R136, R2.reuse, R136 ;  /* 0x0000008802887220 */ /* 0x040fe40000410000 */
[C---:B------:R-:W-:Y:S02]  /*10970*/  FMUL.FTZ R137, R2.reuse, R137 ;  /* 0x0000008902897220 */ /* 0x040fe40000410000 */
[C---:B------:R-:W-:Y:S02]  /*10980*/  FMUL.FTZ R140, R2.reuse, R140 ;  /* 0x0000008c028c7220 */ /* 0x040fe40000410000 */
[----:B------:R-:W-:Y:S02]  /*10990*/  FMUL.FTZ R141, R2, R141 ;  /* 0x0000008d028d7220 */ /* 0x000fe40000410000 */
[C---:B------:R-:W-:Y:S02]  /*109a0*/  FMUL.FTZ R146, R20.reuse, R146 ;  /* 0x0000009214927220 */ /* 0x040fe40000410000 */
[C---:B------:R-:W-:Y:S02]  /*109b0*/  FMUL.FTZ R147, R20.reuse, R147 ;  /* 0x0000009314937220 */ /* 0x040fe40000410000 */
[C---:B------:R-:W-:Y:S02]  /*109c0*/  FMUL.FTZ R150, R20.reuse, R150 ;  /* 0x0000009614967220 */ /* 0x040fe40000410000 */
[----:B-1----:R-:W-:Y:S02]  /*109d0*/  FFMA.FTZ R0, R11, c[0x0][0x2d0], -R50 ;  /* 0x0000b4000b007a23 */ /* 0x002fe40000010832 */
[----:B------:R-:W-:Y:S02]  /*109e0*/  FMUL.FTZ R151, R20, R151 ;  /* 0x0000009714977220 */ /* 0x000fe40000410000 */
[----:B------:R1:W4:Y:S01]  /*109f0*/  MUFU.EX2 R246, R0 ;  /* 0x0000000000f67308 */ /* 0x0003220000000800 */
[C---:B------:R-:W-:Y:S02]  /*10a00*/  FMUL.FTZ R152, R2.reuse, R152 ;  /* 0x0000009802987220 */ /* 0x040fe40000410000 */
[----:B------:R-:W-:Y:S02]  /*10a10*/  FMUL.FTZ R153, R2, R153 ;  /* 0x0000009902997220 */ /* 0x000fe40000410000 */
[C---:B--2---:R-:W-:Y:S01]  /*10a20*/  FMUL.FTZ R4, R21.reuse, R176 ;  /* 0x000000b015047220 */ /* 0x044fe20000410000 */
[----:B---3--:R-:W-:Y:S01]  /*10a30*/  F2FP.BF16.PACK_AB R35, R248, R247 ;  /* 0x000000f7f823723e */ /* 0x008fe200000010ff */
[C---:B------:R-:W-:Y:S02]  /*10a40*/  FMUL.FTZ R156, R2.reuse, R156 ;  /* 0x0000009c029c7220 */ /* 0x040fe40000410000 */
[----:B------:R-:W-:Y:S02]  /*10a50*/  FMUL.FTZ R157, R2, R157 ;  /* 0x0000009d029d7220 */ /* 0x000fe40000410000 */
[C---:B------:R-:W-:Y:S01]  /*10a60*/  FMUL.FTZ R160, R21.reuse, R160 ;  /* 0x000000a015a07220 */ /* 0x040fe20000410000 */
[-C--:B------:R-:W-:Y:S05]  /*10a70*/  HMMA.16816.F32.BF16 R4, R24, R28.reuse, R4 ;  /* 0x0000001c1804723c */ /* 0x080fea0000041804 */
[----:B------:R-:W-:Y:S02]  /*10a80*/  FMUL.FTZ R161, R21, R161 ;  /* 0x000000a115a17220 */ /* 0x000fe40000410000 */
[C---:B------:R-:W-:Y:S02]  /*10a90*/  FMUL.FTZ R162, R20.reuse, R162 ;  /* 0x000000a214a27220 */ /* 0x040fe40000410000 */
[----:B------:R-:W-:Y:S03]  /*10aa0*/  FMUL.FTZ R163, R20, R163 ;  /* 0x000000a314a37220 */ /* 0x000fe60000410000 */
[----:B-1----:R-:W-:Y:S01]  /*10ab0*/  FSEL R0, R3, RZ, P0 ;  /* 0x000000ff03007208 */ /* 0x002fe20000000000 */
[C---:B------:R-:W-:Y:S01]  /*10ac0*/  FMUL.FTZ R52, R21.reuse, R52 ;  /* 0x0000003415347220 */ /* 0x040fe20000410000 */
[----:B----4-:R-:W-:Y:S01]  /*10ad0*/  F2FP.BF16.PACK_AB R33, R246, R245 ;  /* 0x000000f5f621723e */ /* 0x010fe200000010ff */
[C---:B------:R-:W-:Y:S01]  /*10ae0*/  FMUL.FTZ R53, R21.reuse, R53 ;  /* 0x0000003515357220 */ /* 0x040fe20000410000 */
[----:B------:R-:W-:Y:S01]  /*10af0*/  ISETP.GT.AND P0, PT, R242, UR8, PT ;  /* 0x00000008f2007c0c */ /* 0x000fe2000bf04270 */
[----:B------:R-:W-:Y:S02]  /*10b00*/  FADD.FTZ R0, -R0, R170 ;  /* 0x000000aa00007221 */ /* 0x000fe40000010100 */
[----:B------:R-:W-:Y:S02]  /*10b10*/  FMUL.FTZ R54, R20, R54 ;  /* 0x0000003614367220 */ /* 0x000fe40000410000 */
[----:B------:R-:W-:Y:S02]  /*10b20*/  FMUL.FTZ R0, R0, c[0x0][0x2d0] ;  /* 0x0000b40000007a20 */ /* 0x000fe40000410000 */
[----:B------:R-:W-:Y:S02]  /*10b30*/  FMUL.FTZ R55, R20, R55 ;  /* 0x0000003714377220 */ /* 0x000fe40000410000 */
[C---:B------:R-:W-:Y:S02]  /*10b40*/  FMUL.FTZ R56, R2.reuse, R56 ;  /* 0x0000003802387220 */ /* 0x040fe40000410000 */
[----:B------:R-:W1:Y:S01]  /*10b50*/  MUFU.EX2 R0, R0 ;  /* 0x0000000000007308 */ /* 0x000e620000000800 */
        /* <DEDUP_REMOVED lines=12> */
[C---:B-1----:R-:W-:Y:S02]  /*10c20*/  FMUL.FTZ R10, R0.reuse, R182 ;  /* 0x000000b6000a7220 */ /* 0x042fe40000410000 */
[C---:B------:R-:W-:Y:S02]  /*10c30*/  FMUL.FTZ R11, R0.reuse, R183 ;  /* 0x000000b7000b7220 */ /* 0x040fe40000410000 */
        /* <DEDUP_REMOVED lines=10> */
[----:B------:R-:W1:Y:S03]  /*10ce0*/  LDSM.16.MT88.4 R28, [R228+0x2080] ;  /* 0x00208000e41c783b */ /* 0x000e660000004200 */
[C---:B------:R-:W-:Y:S02]  /*10cf0*/  FMUL.FTZ R155, R0.reuse, R155 ;  /* 0x0000009b009b7220 */ /* 0x040fe40000410000 */
[C---:B------:R-:W-:Y:S02]  /*10d00*/  FMUL.FTZ R158, R0.reuse, R158 ;  /* 0x0000009e009e7220 */ /* 0x040fe40000410000 */
[-C--:B------:R-:W-:Y:S04]  /*10d10*/  HMMA.16816.F32.BF16 R132, R24, R36.reuse, R132 ;  /* 0x000000241884723c */ /* 0x080fe80000041884 */
[C---:B------:R-:W-:Y:S02]  /*10d20*/  FMUL.FTZ R159, R0.reuse, R159 ;  /* 0x0000009f009f7220 */ /* 0x040fe40000410000 */
[C---:B------:R-:W-:Y:S02]  /*10d30*/  FMUL.FTZ R58, R0.reuse, R58 ;  /* 0x0000003a003a7220 */ /* 0x040fe40000410000 */
[C---:B------:R-:W-:Y:S04]  /*10d40*/  HMMA.16816.F32.BF16 R136, R32.reuse, R36, R136 ;  /* 0x000000242088723c */ /* 0x040fe80000041888 */
[C---:B------:R-:W-:Y:S02]  /*10d50*/  FMUL.FTZ R59, R0.reuse, R59 ;  /* 0x0000003b003b7220 */ /* 0x040fe40000410000 */
[C---:B------:R-:W-:Y:S02]  /*10d60*/  FMUL.FTZ R62, R0.reuse, R62 ;  /* 0x0000003e003e7220 */ /* 0x040fe40000410000 */
[-C--:B------:R-:W-:Y:S04]  /*10d70*/  HMMA.16816.F32.BF16 R140, R32, R38.reuse, R140 ;  /* 0x00000026208c723c */ /* 0x080fe8000004188c */
[----:B------:R-:W-:Y:S02]  /*10d80*/  FMUL.FTZ R63, R0, R63 ;  /* 0x0000003f003f7220 */ /* 0x000fe40000410000 */
[----:B------:R-:W-:Y:S02]  /*10d90*/  FMUL.FTZ R73, R2, R73 ;  /* 0x0000004902497220 */ /* 0x000fe40000410000 */
[C---:B------:R-:W-:Y:S01]  /*10da0*/  HMMA.16816.F32.BF16 R144, R24.reuse, R38, R144 ;  /* 0x000000261890723c */ /* 0x040fe20000041890 */
[----:B------:R-:W2:Y:S03]  /*10db0*/  LDSM.16.MT88.4 R36, [R227+0x2080] ;  /* 0x00208000e324783b */ /* 0x000ea60000004200 */
        /* <DEDUP_REMOVED lines=17> */
[-C--:B--2---:R-:W-:Y:S04]  /*10ed0*/  HMMA.16816.F32.BF16 R52, R24, R36.reuse, R52 ;  /* 0x000000241834723c */ /* 0x084fe80000041834 */
[C---:B------:R-:W-:Y:S02]  /*10ee0*/  FMUL.FTZ R86, R20.reuse, R86 ;  /* 0x0000005614567220 */ /* 0x040fe40000410000 */
[----:B------:R-:W-:Y:S02]  /*10ef0*/  FMUL.FTZ R87, R20, R87 ;  /* 0x0000005714577220 */ /* 0x000fe40000410000 */
[C---:B------:R-:W-:Y:S04]  /*10f00*/  HMMA.16816.F32.BF16 R56, R32.reuse, R36, R56 ;  /* 0x000000242038723c */ /* 0x040fe80000041838 */
[C---:B------:R-:W-:Y:S02]  /*10f10*/  FMUL.FTZ R88, R2.reuse, R88 ;  /* 0x0000005802587220 */ /* 0x040fe40000410000 */
[----:B------:R-:W-:Y:S02]  /*10f20*/  FMUL.FTZ R89, R2, R89 ;  /* 0x0000005902597220 */ /* 0x000fe40000410000 */
[-C--:B------:R-:W-:Y:S04]  /*10f30*/  HMMA.16816.F32.BF16 R60, R32, R38.reuse, R60 ;  /* 0x00000026203c723c */ /* 0x080fe8000004183c */
[----:B------:R-:W-:Y:S02]  /*10f40*/  FFMA.FTZ R36, R196, c[0x0][0x2d0], -R23 ;  /* 0x0000b400c4247a23 */ /* 0x000fe40000010817 */
[C---:B------:R-:W-:Y:S02]  /*10f50*/  FMUL.FTZ R90, R0.reuse, R90 ;  /* 0x0000005a005a7220 */ /* 0x040fe40000410000 */
[C---:B------:R-:W-:Y:S01]  /*10f60*/  HMMA.16816.F32.BF16 R64, R24.reuse, R38, R64 ;  /* 0x000000261840723c */ /* 0x040fe20000041840 */
[----:B------:R2:W-:Y:S03]  /*10f70*/  MUFU.EX2 R244, R36 ;  /* 0x0000002400f47308 */ /* 0x0005e60000000800 */
        /* <DEDUP_REMOVED lines=10> */
[-C--:B------:R-:W-:Y:S01]  /*11020*/  HMMA.16816.F32.BF16 R76, R32, R30.reuse, R76 ;  /* 0x0000001e204c723c */ /* 0x080fe2000004184c */
[----:B--2---:R-:W1:Y:S03]  /*11030*/  LDSM.16.MT88.4 R36, [R226+0x3880] ;  /* 0x00388000e224783b */ /* 0x004e660000004200 */
[----:B------:R-:W-:Y:S02]  /*11040*/  FFMA.FTZ R28, R199, c[0x0][0x2d0], -R48 ;  /* 0x0000b400c71c7a23 */ /* 0x000fe40000010830 */
[C---:B------:R-:W-:Y:S01]  /*11050*/  FMUL.FTZ R99, R20.reuse, R99 ;  /* 0x0000006314637220 */ /* 0x040fe20000410000 */
[----:B------:R2:W-:Y:S01]  /*11060*/  MUFU.EX2 R199, R40 ;  /* 0x0000002800c77308 */ /* 0x0005e20000000800 */
[C---:B------:R-:W-:Y:S04]  /*11070*/  HMMA.16816.F32.BF16 R80, R24.reuse, R30, R80 ;  /* 0x0000001e1850723c */ /* 0x040fe80000041850 */
[C---:B------:R-:W-:Y:S02]  /*11080*/  FMUL.FTZ R100, R21.reuse, R100 ;  /* 0x0000006415647220 */ /* 0x040fe40000410000 */
[----:B------:R-:W-:Y:S02]  /*11090*/  FMUL.FTZ R101, R21, R101 ;  /* 0x0000006515657220 */ /* 0x000fe40000410000 */
[C---:B------:R-:W-:Y:S01]  /*110a0*/  FMUL.FTZ R102, R20.reuse, R102 ;  /* 0x0000006614667220 */ /* 0x040fe20000410000 */
[----:B------:R3:W-:Y:S03]  /*110b0*/  MUFU.EX2 R221, R28 ;  /* 0x0000001c00dd7308 */ /* 0x0007e60000000800 */
[----:B------:R-:W-:Y:S02]  /*110c0*/  FMUL.FTZ R103, R20, R103 ;  /* 0x0000006714677220 */ /* 0x000fe40000410000 */
[C---:B------:R-:W-:Y:S02]  /*110d0*/  FMUL.FTZ R104, R2.reuse, R104 ;  /* 0x0000006802687220 */ /* 0x040fe40000410000 */
[----:B------:R-:W-:Y:S02]  /*110e0*/  FMUL.FTZ R105, R2, R105 ;  /* 0x0000006902697220 */ /* 0x000fe40000410000 */
[C---:B------:R-:W-:Y:S02]  /*110f0*/  FMUL.FTZ R106, R0.reuse, R106 ;  /* 0x0000006a006a7220 */ /* 0x040fe40000410000 */
[----:B------:R-:W-:Y:S02]  /*11100*/  FMUL.FTZ R107, R0, R107 ;  /* 0x0000006b006b7220 */ /* 0x000fe40000410000 */
[C---:B------:R-:W-:Y:S02]  /*11110*/  FMUL.FTZ R108, R2.reuse, R108 ;  /* 0x0000006c026c7220 */ /* 0x040fe40000410000 */
[----:B--2---:R-:W-:Y:S02]  /*11120*/  FFMA.FTZ R40, R205, c[0x0][0x2d0], -R49 ;  /* 0x0000b400cd287a23 */ /* 0x004fe40000010831 */
[----:B------:R-:W2:Y:S01]  /*11130*/  LDL.LU R205, [R1+0x20] ;  /* 0x0000200001cd7983 */ /* 0x000ea20000300800 */
[----:B------:R-:W-:Y:S01]  /*11140*/  FMUL.FTZ R109, R2, R109 ;  /* 0x0000006d026d7220 */ /* 0x000fe20000410000 */
[----:B------:R4:W-:Y:S01]  /*11150*/  MUFU.EX2 R198, R40 ;  /* 0x0000002800c67308 */ /* 0x0009e20000000800 */
[C---:B------:R-:W-:Y:S02]  /*11160*/  FMUL.FTZ R110, R0.reuse, R110 ;  /* 0x0000006e006e7220 */ /* 0x040fe40000410000 */
[----:B------:R-:W-:Y:S01]  /*11170*/  FMUL.FTZ R111, R0, R111 ;  /* 0x0000006f006f7220 */ /* 0x000fe20000410000 */
[-C--:B-1----:R-:W-:Y:S03]  /*11180*/  HMMA.16816.F32.BF16 R84, R24, R36.reuse, R84 ;  /* 0x000000241854723c */ /* 0x082fe60000041854 */
[----:B---3--:R-:W-:Y:S02]  /*11190*/  FFMA.FTZ R28, R200, c[0x0][0x2d0], -R23 ;  /* 0x0000b400c81c7a23 */ /* 0x008fe40000010817 */
[C---:B------:R-:W-:Y:S02]  /*111a0*/  FMUL.FTZ R112, R21.reuse, R112 ;  /* 0x0000007015707220 */ /* 0x040fe40000410000 */
[----:B------:R1:W-:Y:S01]  /*111b0*/  MUFU.EX2 R220, R28 ;  /* 0x0000001c00dc7308 */ /* 0x0003e20000000800 */
[C---:B------:R-:W-:Y:S04]  /*111c0*/  HMMA.16816.F32.BF16 R88, R32.reuse, R36, R88 ;  /* 0x000000242058723c */ /* 0x040fe80000041858 */
[----:B------:R-:W-:Y:S02]  /*111d0*/  FMUL.FTZ R113, R21, R113 ;  /* 0x0000007115717220 */ /* 0x000fe40000410000 */
[C---:B------:R-:W-:Y:S02]  /*111e0*/  FMUL.FTZ R114, R20.reuse, R114 ;  /* 0x0000007214727220 */ /* 0x040fe40000410000 */
[-C--:B------:R-:W-:Y:S04]  /*111f0*/  HMMA.16816.F32.BF16 R92, R32, R38.reuse, R92 ;  /* 0x00000026205c723c */ /* 0x080fe8000004185c */
[----:B----4-:R-:W-:Y:S02]  /*11200*/  FFMA.FTZ R40, R171, c[0x0][0x2d0], -R50 ;  /* 0x0000b400ab287a23 */ /* 0x010fe40000010832 */
[----:B------:R-:W-:Y:S01]  /*11210*/  FFMA.FTZ R36, R203, c[0x0][0x2d0], -R48 ;  /* 0x0000b400cb247a23 */ /* 0x000fe20000010830 */
[----:B------:R-:W-:Y:S01]  /*11220*/  MOV R203, R195 ;  /* 0x000000c300cb7202 */ /* 0x000fe20000000f00 */
[C---:B------:R-:W-:Y:S02]  /*11230*/  HMMA.16816.F32.BF16 R96, R24.reuse, R38, R96 ;  /* 0x000000261860723c */ /* 0x040fe40000041860 */
[----:B------:R3:W-:Y:S02]  /*11240*/  MUFU.EX2 R201, R36 ;  /* 0x0000002400c97308 */ /* 0x0007e40000000800 */
[C---:B------:R-:W-:Y:S02]  /*11250*/  FMUL.FTZ R115, R20.reuse, R115 ;  /* 0x0000007314737220 */ /* 0x040fe40000410000 */
[C---:B------:R-:W-:Y:S01]  /*11260*/  FMUL.FTZ R116, R21.reuse, R116 ;  /* 0x0000007415747220 */ /* 0x040fe20000410000 */
[----:B-1----:R-:W1:Y:S01]  /*11270*/  LDSM.16.MT88.4 R28, [R228+0x3880] ;  /* 0x00388000e41c783b */ /* 0x002e620000004200 */
        /* <DEDUP_REMOVED lines=8> */
[--C-:B---3--:R-:W-:Y:S02]  /*11300*/  FFMA.FTZ R36, R51, c[0x0][0x2d0], -R49.reuse ;  /* 0x0000b40033247a23 */ /* 0x108fe40000010831 */
[----:B------:R-:W-:Y:S02]  /*11310*/  FMUL.FTZ R125, R2, R125 ;  /* 0x0000007d027d7220 */ /* 0x000fe40000410000 */
[----:B------:R3:W4:Y:S01]  /*11320*/  MUFU.EX2 R200, R36 ;  /* 0x0000002400c87308 */ /* 0x0007220000000800 */
[C---:B------:R-:W-:Y:S02]  /*11330*/  FMUL.FTZ R126, R0.reuse, R126 ;  /* 0x0000007e007e7220 */ /* 0x040fe40000410000 */
[----:B------:R-:W-:Y:S02]  /*11340*/  FMUL.FTZ R127, R0, R127 ;  /* 0x0000007f007f7220 */ /* 0x000fe40000410000 */
[C---:B------:R-:W-:Y:S02]  /*11350*/  FMUL.FTZ R128, R21.reuse, R128 ;  /* 0x0000008015807220 */ /* 0x040fe40000410000 */
[----:B------:R-:W-:Y:S02]  /*11360*/  FMUL.FTZ R129, R21, R129 ;  /* 0x0000008115817220 */ /* 0x000fe40000410000 */
[C---:B------:R-:W-:Y:S02]  /*11370*/  FMUL.FTZ R130, R20.reuse, R130 ;  /* 0x0000008214827220 */ /* 0x040fe40000410000 */
[----:B------:R-:W-:Y:S01]  /*11380*/  FMUL.FTZ R131, R20, R131 ;  /* 0x0000008314837220 */ /* 0x000fe20000410000 */
[-C--:B-1----:R-:W-:Y:S01]  /*11390*/  HMMA.16816.F32.BF16 R100, R24, R28.reuse, R100 ;  /* 0x0000001c1864723c */ /* 0x082fe20000041864 */
[----:B---3--:R-:W1:Y:S07]  /*113a0*/  LDSM.16.MT88.4 R36, [R227+0x3880] ;  /* 0x00388000e324783b */ /* 0x008e6e0000004200 */
[C---:B------:R-:W-:Y:S07]  /*113b0*/  HMMA.16816.F32.BF16 R104, R32.reuse, R28, R104 ;  /* 0x0000001c2068723c */ /* 0x040fee0000041868 */
[----:B------:R-:W-:Y:S01]  /*113c0*/  FFMA.FTZ R28, R206, c[0x0][0x2d0], -R49 ;  /* 0x0000b400ce1c7a23 */ /* 0x000fe20000010831 */
[-C--:B------:R-:W-:Y:S03]  /*113d0*/  HMMA.16816.F32.BF16 R108, R32, R30.reuse, R108 ;  /* 0x0000001e206c723c */ /* 0x080fe6000004186c */
[----:B------:R3:W5:Y:S01]  /*113e0*/  MUFU.EX2 R197, R28 ;  /* 0x0000001c00c57308 */ /* 0x0007620000000800 */
[----:B------:R-:W-:Y:S04]  /*113f0*/  MOV R206, R194 ;  /* 0x000000c200ce7202 */ /* 0x000fe80000000f00 */
[C---:B------:R-:W-:Y:S05]  /*11400*/  HMMA.16816.F32.BF16 R112, R24.reuse, R30, R112 ;  /* 0x0000001e1870723c */ /* 0x040fea0000041870 */
[----:B------:R4:W-:Y:S01]  /*11410*/  MUFU.EX2 R194, R40 ;  /* 0x0000002800c27308 */ /* 0x0009e20000000800 */
[--C-:B---3--:R-:W-:Y:S02]  /*11420*/  FFMA.FTZ R28, R41, c[0x0][0x2d0], -R50.reuse ;  /* 0x0000b400291c7a23 */ /* 0x108fe40000010832 */
[-C--:B-1----:R-:W-:Y:S07]  /*11430*/  HMMA.16816.F32.BF16 R116, R24, R36.reuse, R116 ;  /* 0x000000241874723c */ /* 0x082fee0000041874 */
[----:B------:R1:W-:Y:S01]  /*11440*/  MUFU.EX2 R196, R28 ;  /* 0x0000001c00c47308 */ /* 0x0003e20000000800 */
[----:B----4-:R-:W-:Y:S01]  /*11450*/  LDSM.16.MT88.4 R40, [R226+0x2880] ;  /* 0x00288000e228783b */ /* 0x010fe20000004200 */
[C---:B------:R-:W-:Y:S07]  /*11460*/  HMMA.16816.F32.BF16 R120, R32.reuse, R36, R120 ;  /* 0x000000242078723c */ /* 0x040fee0000041878 */
[--C-:B------:R-:W-:Y:S01]  /*11470*/  FFMA.FTZ R36, R44, c[0x0][0x2d0], -R50.reuse ;  /* 0x0000b4002c247a23 */ /* 0x100fe20000010832 */
[-C--:B------:R-:W-:Y:S03]  /*11480*/  HMMA.16816.F32.BF16 R124, R32, R38.reuse, R124 ;  /* 0x00000026207c723c */ /* 0x080fe6000004187c */
[----:B------:R-:W3:Y:S04]  /*11490*/  MUFU.EX2 R51, R36 ;  /* 0x0000002400337308 */ /* 0x000ee80000000800 */
[----:B------:R-:W-:Y:S01]  /*114a0*/  F2FP.BF16.PACK_AB R32, R199, R200 ;  /* 0x000000c8c720723e */ /* 0x000fe200000010ff */
[----:B------:R-:W-:Y:S04]  /*114b0*/  HMMA.16816.F32.BF16 R128, R24, R38, R128 ;  /* 0x000000261880723c */ /* 0x000fe80000041880 */
[----:B-1----:R-:W-:Y:S01]  /*114c0*/  FFMA.FTZ R28, R45, c[0x0][0x2d0], -R50 ;  /* 0x0000b4002d1c7a23 */ /* 0x002fe20000010832 */
[----:B-----5:R-:W-:Y:S01]  /*114d0*/  F2FP.BF16.PACK_AB R34, R197, R198 ;  /* 0x000000c6c522723e */ /* 0x020fe200000010ff */
[----:B------:R-:W-:Y:S01]  /*114e0*/  LDSM.16.MT88.4 R44, [R228+0x2880] ;  /* 0x00288000e42c783b */ /* 0x000fe20000004200 */
[----:B------:R-:W-:Y:S01]  /*114f0*/  F2FP.BF16.PACK_AB R24, R223, R244 ;  /* 0x000000f4df18723e */ /* 0x000fe200000010ff */
[----:B------:R1:W4:Y:S01]  /*11500*/  MUFU.EX2 R195, R28 ;  /* 0x0000001c00c37308 */ /* 0x0003220000000800 */
[----:B------:R-:W-:Y:S03]  /*11510*/  F2FP.BF16.PACK_AB R25, R221, R222 ;  /* 0x000000dedd19723e */ /* 0x000fe600000010ff */
[----:B------:R-:W-:Y:S02]  /*11520*/  F2FP.BF16.PACK_AB R26, R219, R220 ;  /* 0x000000dcdb1a723e */ /* 0x000fe400000010ff */
[----:B------:R-:W-:Y:S02]  /*11530*/  F2FP.BF16.PACK_AB R27, R201, R202 ;  /* 0x000000cac91b723e */ /* 0x000fe400000010ff */
[----:B---3--:R-:W-:Y:S01]  /*11540*/  F2FP.BF16.PACK_AB R35, R51, R194 ;  /* 0x000000c23323723e */ /* 0x008fe200000010ff */
[----:B------:R-:W-:Y:S08]  /*11550*/  LDSM.16.MT88.4 R36, [R227+0x2880] ;  /* 0x00288000e324783b */ /* 0x000ff00000004200 */
[----:B-1----:R-:W1:Y:S01]  /*11560*/  LDSM.16.MT88.4 R28, [R225+0x2880] ;  /* 0x00288000e11c783b */ /* 0x002e620000004200 */
[----:B----4-:R-:W-:Y:S01]  /*11570*/  F2FP.BF16.PACK_AB R33, R195, R196 ;  /* 0x000000c4c321723e */ /* 0x010fe200000010ff */
[-C--:B-1----:R-:W-:Y:S08]  /*11580*/  HMMA.16816.F32.BF16 R4, R24, R28.reuse, R4 ;  /* 0x0000001c1804723c */ /* 0x082ff00000041804 */
[C---:B------:R-:W-:Y:S08]  /*11590*/  HMMA.16816.F32.BF16 R8, R32.reuse, R28, R8 ;  /* 0x0000001c2008723c */ /* 0x040ff00000041808 */
[-C--:B------:R-:W-:Y:S08]  /*115a0*/  HMMA.16816.F32.BF16 R12, R32, R30.reuse, R12 ;  /* 0x0000001e200c723c */ /* 0x080ff0000004180c */
[C---:B------:R-:W-:Y:S01]  /*115b0*/  HMMA.16816.F32.BF16 R16, R24.reuse, R30, R16 ;  /* 0x0000001e1810723c */ /* 0x040fe20000041810 */
[----:B------:R-:W1:Y:S07]  /*115c0*/  LDSM.16.MT88.4 R28, [R225+0x4080] ;  /* 0x00408000e11c783b */ /* 0x000e6e0000004200 */
[-C--:B------:R-:W-:Y:S08]  /*115d0*/  HMMA.16816.F32.BF16 R132, R24, R40.reuse, R132 ;  /* 0x000000281884723c */ /* 0x080ff00000041884 */
[C---:B------:R-:W-:Y:S07]  /*115e0*/  HMMA.16816.F32.BF16 R136, R32.reuse, R40, R136 ;  /* 0x000000282088723c */ /* 0x040fee0000041888 */
[--C-:B------:R-:W-:Y:S01]  /*115f0*/  FFMA.FTZ R40, R209, c[0x0][0x2d0], -R23.reuse ;  /* 0x0000b400d1287a23 */ /* 0x100fe20000010817 */
[-C--:B------:R-:W-:Y:S04]  /*11600*/  HMMA.16816.F32.BF16 R140, R32, R42.reuse, R140 ;  /* 0x0000002a208c723c */ /* 0x080fe8000004188c */
[----:B------:R-:W-:Y:S02]  /*11610*/  MOV R209, R192 ;  /* 0x000000c000d17202 */ /* 0x000fe40000000f00 */
[----:B------:R3:W-:Y:S02]  /*11620*/  MUFU.EX2 R192, R40 ;  /* 0x0000002800c07308 */ /* 0x0007e40000000800 */
[C---:B------:R-:W-:Y:S08]  /*11630*/  HMMA.16816.F32.BF16 R144, R24.reuse, R42, R144 ;  /* 0x0000002a1890723c */ /* 0x040ff00000041890 */
[-C--:B------:R-:W-:Y:S08]  /*11640*/  HMMA.16816.F32.BF16 R148, R24, R44.reuse, R148 ;  /* 0x0000002c1894723c */ /* 0x080ff00000041894 */
[C---:B------:R-:W-:Y:S04]  /*11650*/  HMMA.16816.F32.BF16 R152, R32.reuse, R44, R152 ;  /* 0x0000002c2098723c */ /* 0x040fe80000041898 */
[--C-:B---3--:R-:W-:Y:S01]  /*11660*/  FFMA.FTZ R40, R210, c[0x0][0x2d0], -R23.reuse ;  /* 0x0000b400d2287a23 */ /* 0x108fe20000010817 */
[----:B------:R-:W-:Y:S03]  /*11670*/  MOV R210, R193 ;  /* 0x000000c100d27202 */ /* 0x000fe60000000f00 */
[-C--:B------:R-:W-:Y:S01]  /*11680*/  HMMA.16816.F32.BF16 R156, R32, R46.reuse, R156 ;  /* 0x0000002e209c723c */ /* 0x080fe2000004189c */
[----:B------:R3:W-:Y:S07]  /*11690*/  MUFU.EX2 R193, R40 ;  /* 0x0000002800c17308 */ /* 0x0007ee0000000800 */
[C---:B------:R-:W-:Y:S08]  /*116a0*/  HMMA.16816.F32.BF16 R160, R24.reuse, R46, R160 ;  /* 0x0000002e18a0723c */ /* 0x040ff000000418a0 */
[-C--:B------:R-:W-:Y:S08]  /*116b0*/  HMMA.16816.F32.BF16 R52, R24, R36.reuse, R52 ;  /* 0x000000241834723c */ /* 0x080ff00000041834 */
[C---:B------:R-:W-:Y:S01]  /*116c0*/  HMMA.16816.F32.BF16 R56, R32.reuse, R36, R56 ;  /* 0x000000242038723c */ /* 0x040fe20000041838 */
[----:B---3--:R-:W3:Y:S06]  /*116d0*/  LDSM.16.MT88.4 R40, [R226+0x4080] ;  /* 0x00408000e228783b */ /* 0x008eec0000004200 */
[--C-:B------:R-:W-:Y:S01]  /*116e0*/  FFMA.FTZ R36, R207, c[0x0][0x2d0], -R48.reuse ;  /* 0x0000b400cf247a23 */ /* 0x100fe20000010830 */
[-C--:B------:R-:W-:Y:S04]  /*116f0*/  HMMA.16816.F32.BF16 R60, R32, R38.reuse, R60 ;  /* 0x00000026203c723c */ /* 0x080fe8000004183c */
[----:B------:R-:W-:Y:S02]  /*11700*/  MOV R207, R175 ;  /* 0x000000af00cf7202 */ /* 0x000fe40000000f00 */
[----:B------:R4:W-:Y:S02]  /*11710*/  MUFU.EX2 R175, R36 ;  /* 0x0000002400af7308 */ /* 0x0009e40000000800 */
[C---:B------:R-:W-:Y:S08]  /*11720*/  HMMA.16816.F32.BF16 R64, R24.reuse, R38, R64 ;  /* 0x000000261840723c */ /* 0x040ff00000041840 */
[-C--:B-1----:R-:W-:Y:S08]  /*11730*/  HMMA.16816.F32.BF16 R68, R24, R28.reuse, R68 ;  /* 0x0000001c1844723c */ /* 0x082ff00000041844 */
[C---:B------:R-:W-:Y:S04]  /*11740*/  HMMA.16816.F32.BF16 R72, R32.reuse, R28, R72 ;  /* 0x0000001c2048723c */ /* 0x040fe80000041848 */
[--C-:B----4-:R-:W-:Y:S04]  /*11750*/  FFMA.FTZ R36, R208, c[0x0][0x2d0], -R48.reuse ;  /* 0x0000b400d0247a23 */ /* 0x110fe80000010830 */
[-C--:B------:R-:W-:Y:S01]  /*11760*/  HMMA.16816.F32.BF16 R76, R32, R30.reuse, R76 ;  /* 0x0000001e204c723c */ /* 0x080fe2000004184c */
[----:B------:R-:W4:Y:S01]  /*11770*/  LDL.LU R208, [R1+0x18] ;  /* 0x0000180001d07983 */ /* 0x000f220000300800 */
[----:B------:R1:W-:Y:S06]  /*11780*/  MUFU.EX2 R171, R36 ;  /* 0x0000002400ab7308 */ /* 0x0003ec0000000800 */
[C---:B------:R-:W-:Y:S01]  /*11790*/  HMMA.16816.F32.BF16 R80, R24.reuse, R30, R80 ;  /* 0x0000001e1850723c */ /* 0x040fe20000041850 */
[----:B------:R-:W-:Y:S07]  /*117a0*/  LDSM.16.MT88.4 R28, [R227+0x4080] ;  /* 0x00408000e31c783b */ /* 0x000fee0000004200 */
[-C--:B---3--:R-:W-:Y:S08]  /*117b0*/  HMMA.16816.F32.BF16 R84, R24, R40.reuse, R84 ;  /* 0x000000281854723c */ /* 0x088ff00000041854 */
[C---:B------:R-:W-:Y:S04]  /*117c0*/  HMMA.16816.F32.BF16 R88, R32.reuse, R40, R88 ;  /* 0x000000282058723c */ /* 0x040fe80000041858 */
[--C-:B-1----:R-:W-:Y:S02]  /*117d0*/  FFMA.FTZ R36, R218, c[0x0][0x2d0], -R23.reuse ;  /* 0x0000b400da247a23 */ /* 0x102fe40000010817 */
[----:B------:R-:W-:Y:S01]  /*117e0*/  FFMA.FTZ R23, R217, c[0x0][0x2d0], -R23 ;  /* 0x0000b400d9177a23 */ /* 0x000fe20000010817 */
[----:B------:R-:W-:Y:S01]  /*117f0*/  MOV R217, R165 ;  /* 0x000000a500d97202 */ /* 0x000fe20000000f00 */
[-C--:B------:R-:W-:Y:S01]  /*11800*/  HMMA.16816.F32.BF16 R92, R32, R42.reuse, R92 ;  /* 0x0000002a205c723c */ /* 0x080fe2000004185c */
[----:B------:R1:W-:Y:S01]  /*11810*/  MUFU.EX2 R170, R36 ;  /* 0x0000002400aa7308 */ /* 0x0003e20000000800 */
[----:B------:R-:W3:Y:S06]  /*11820*/  LDL.LU R218, [R1+0x14] ;  /* 0x0000140001da7983 */ /* 0x000eec0000300800 */
[C---:B------:R-:W-:Y:S01]  /*11830*/  HMMA.16816.F32.BF16 R96, R24.reuse, R42, R96 ;  /* 0x0000002a1860723c */ /* 0x040fe20000041860 */
[----:B------:R-:W-:Y:S02]  /*11840*/  LDSM.16.MT88.4 R40, [R227+0x3080] ;  /* 0x00308000e328783b */ /* 0x000fe40000004200 */
[----:B------:R5:W-:Y:S06]  /*11850*/  MUFU.EX2 R166, R23 ;  /* 0x0000001700a67308 */ /* 0x000bec0000000800 */
[----:B-1----:R-:W1:Y:S03]  /*11860*/  LDSM.16.MT88.4 R36, [R228+0x4080] ;  /* 0x00408000e424783b */ /* 0x002e660000004200 */
[--C-:B-----5:R-:W-:Y:S02]  /*11870*/  FFMA.FTZ R23, R212, c[0x0][0x2d0], -R48.reuse ;  /* 0x0000b400d4177a23 */ /* 0x120fe40000010830 */
[----:B------:R-:W-:Y:S01]  /*11880*/  FFMA.FTZ R48, R214, c[0x0][0x2d0], -R48 ;  /* 0x0000b400d6307a23 */ /* 0x000fe20000010830 */
[----:B------:R-:W-:Y:S01]  /*11890*/  MOV R214, R164 ;  /* 0x000000a400d67202 */ /* 0x000fe20000000f00 */
[----:B------:R5:W-:Y:S01]  /*118a0*/  MUFU.EX2 R165, R23 ;  /* 0x0000001700a57308 */ /* 0x000be20000000800 */
[----:B------:R-:W2:Y:S09]  /*118b0*/  LDL.LU R212, [R1+0x1c] ;  /* 0x00001c0001d47983 */ /* 0x000eb20000300800 */
[----:B------:R-:W-:Y:S01]  /*118c0*/  MUFU.EX2 R164, R48 ;  /* 0x0000003000a47308 */ /* 0x000fe20000000800 */
[--C-:B-----5:R-:W-:Y:S01]  /*118d0*/  FFMA.FTZ R23, R211, c[0x0][0x2d0], -R49.reuse ;  /* 0x0000b400d3177a23 */ /* 0x120fe20000010831 */
[-C--:B-1----:R-:W-:Y:S08]  /*118e0*/  HMMA.16816.F32.BF16 R100, R24, R36.reuse, R100 ;  /* 0x000000241864723c */ /* 0x082ff00000041864 */
[----:B------:R1:W-:Y:S01]  /*118f0*/  MUFU.EX2 R48, R23 ;  /* 0x0000001700307308 */ /* 0x0003e20000000800 */
[C---:B------:R-:W-:Y:S08]  /*11900*/  HMMA.16816.F32.BF16 R104, R32.reuse, R36, R104 ;  /* 0x000000242068723c */ /* 0x040ff00000041868 */
[-C--:B------:R-:W-:Y:S08]  /*11910*/  HMMA.16816.F32.BF16 R108, R32, R38.reuse, R108 ;  /* 0x00000026206c723c */ /* 0x080ff0000004186c */
[C---:B------:R-:W-:Y:S01]  /*11920*/  HMMA.16816.F32.BF16 R112, R24.reuse, R38, R112 ;  /* 0x000000261870723c */ /* 0x040fe20000041870 */
[----:B------:R-:W-:Y:S03]  /*11930*/  LDSM.16.MT88.4 R36, [R228+0x3080] ;  /* 0x00308000e424783b */ /* 0x000fe60000004200 */
[--C-:B-1----:R-:W-:Y:S04]  /*11940*/  FFMA.FTZ R23, R213, c[0x0][0x2d0], -R49.reuse ;  /* 0x0000b400d5177a23 */ /* 0x102fe80000010831 */
[-C--:B------:R-:W-:Y:S01]  /*11950*/  HMMA.16816.F32.BF16 R116, R24, R28.reuse, R116 ;  /* 0x0000001c1874723c */ /* 0x080fe20000041874 */
[----:B------:R1:W5:Y:S07]  /*11960*/  MUFU.EX2 R47, R23 ;  /* 0x00000017002f7308 */ /* 0x00036e0000000800 */
[C---:B------:R-:W-:Y:S08]  /*11970*/  HMMA.16816.F32.BF16 R120, R32.reuse, R28, R120 ;  /* 0x0000001c2078723c */ /* 0x040ff00000041878 */
[-C--:B------:R-:W-:Y:S01]  /*11980*/  HMMA.16816.F32.BF16 R124, R32, R30.reuse, R124 ;  /* 0x0000001e207c723c */ /* 0x080fe2000004187c */
[----:B------:R-:W4:Y:S07]  /*11990*/  LDSM.16.MT88.4 R32, [R226+0x3080] ;  /* 0x00308000e220783b */ /* 0x000f2e0000004200 */
[----:B------:R-:W-:Y:S04]  /*119a0*/  HMMA.16816.F32.BF16 R128, R24, R30, R128 ;  /* 0x0000001e1880723c */ /* 0x000fe80000041880 */
[--C-:B-1----:R-:W-:Y:S01]  /*119b0*/  FFMA.FTZ R23, R215, c[0x0][0x2d0], -R49.reuse ;  /* 0x0000b400d7177a23 */ /* 0x102fe20000010831 */
[----:B-----5:R-:W-:Y:S01]  /*119c0*/  F2FP.BF16.PACK_AB R28, R47, R48 ;  /* 0x000000302f1c723e */ /* 0x020fe200000010ff */
[----:B------:R-:W-:Y:S01]  /*119d0*/  FFMA.FTZ R49, R216, c[0x0][0x2d0], -R49 ;  /* 0x0000b400d8317a23 */ /* 0x000fe20000010831 */
[----:B------:R-:W-:Y:S01]  /*119e0*/  F2FP.BF16.PACK_AB R24, R193, R192 ;  /* 0x000000c0c118723e */ /* 0x000fe200000010ff */
[----:B------:R1:W-:Y:S01]  /*119f0*/  MUFU.EX2 R46, R23 ;  /* 0x00000017002e7308 */ /* 0x0003e20000000800 */
[----:B------:R-:W-:Y:S03]  /*11a00*/  F2FP.BF16.PACK_AB R25, R171, R175 ;  /* 0x000000afab19723e */ /* 0x000fe600000010ff */
[----:B------:R-:W-:Y:S02]  /*11a10*/  F2FP.BF16.PACK_AB R26, R166, R170 ;  /* 0x000000aaa61a723e */ /* 0x000fe400000010ff */
[----:B------:R-:W-:Y:S04]  /*11a20*/  F2FP.BF16.PACK_AB R27, R164, R165 ;  /* 0x000000a5a41b723e */ /* 0x000fe800000010ff */
[----:B------:R-:W5:Y:S03]  /*11a30*/  MUFU.EX2 R49, R49 ;  /* 0x0000003100317308 */ /* 0x000f660000000800 */
[-C--:B------:R-:W-:Y:S01]  /*11a40*/  HMMA.16816.F32.BF16 R176, R24, R188.reuse, R4 ;  /* 0x000000bc18b0723c */ /* 0x080fe20000041804 */
[----:B------:R-:W2:Y:S02]  /*11a50*/  LDSM.16.MT88.4 R4, [R225+0x4880] ;  /* 0x00488000e104783b */ /* 0x000ea40000004200 */
[--C-:B-1----:R-:W-:Y:S04]  /*11a60*/  FFMA.FTZ R23, R174, c[0x0][0x2d0], -R50.reuse ;  /* 0x0000b400ae177a23 */ /* 0x102fe80000010832 */
[----:B------:R1:W-:Y:S01]  /*11a70*/  MUFU.EX2 R44, R23 ;  /* 0x00000017002c7308 */ /* 0x0003e20000000800 */
[----:B-----5:R-:W-:Y:S01]  /*11a80*/  F2FP.BF16.PACK_AB R30, R49, R46 ;  /* 0x0000002e311e723e */ /* 0x020fe200000010ff */
[--C-:B-1----:R-:W-:Y:S08]  /*11a90*/  FFMA.FTZ R23, R172, c[0x0][0x2d0], -R50.reuse ;  /* 0x0000b400ac177a23 */ /* 0x102ff00000010832 */
[----:B------:R1:W5:Y:S02]  /*11aa0*/  MUFU.EX2 R45, R23 ;  /* 0x00000017002d7308 */ /* 0x0003640000000800 */
[--C-:B-1----:R-:W-:Y:S01]  /*11ab0*/  FFMA.FTZ R23, R173, c[0x0][0x2d0], -R50.reuse ;  /* 0x0000b400ad177a23 */ /* 0x102fe20000010832 */
[----:B-----5:R-:W-:Y:S01]  /*11ac0*/  F2FP.BF16.PACK_AB R29, R45, R44 ;  /* 0x0000002c2d1d723e */ /* 0x020fe200000010ff */
[----:B------:R-:W-:Y:S06]  /*11ad0*/  FFMA.FTZ R50, R22, c[0x0][0x2d0], -R50 ;  /* 0x0000b40016327a23 */ /* 0x000fec0000010832 */
[----:B------:R-:W-:Y:S10]  /*11ae0*/  MUFU.EX2 R23, R23 ;  /* 0x0000001700177308 */ /* 0x000ff40000000800 */
[----:B------:R-:W1:Y:S02]  /*11af0*/  MUFU.EX2 R50, R50 ;  /* 0x0000003200327308 */ /* 0x000e640000000800 */
[----:B-1----:R-:W-:Y:S07]  /*11b00*/  F2FP.BF16.PACK_AB R31, R50, R23 ;  /* 0x00000017321f723e */ /* 0x002fee00000010ff */
[C---:B------:R-:W-:Y:S01]  /*11b10*/  HMMA.16816.F32.BF16 R180, R28.reuse, R188, R8 ;  /* 0x000000bc1cb4723c */ /* 0x040fe20000041808 */
[----:B------:R-:W1:Y:S07]  /*11b20*/  LDSM.16.MT88.4 R8, [R226+0x4880] ;  /* 0x00488000e208783b */ /* 0x000e6e0000004200 */
[-C--:B------:R-:W-:Y:S01]  /*11b30*/  HMMA.16816.F32.BF16 R184, R28, R190.reuse, R12 ;  /* 0x000000be1cb8723c */ /* 0x080fe2000004180c */
[----:B------:R-:W5:Y:S07]  /*11b40*/  LDSM.16.MT88.4 R12, [R228+0x4880] ;  /* 0x00488000e40c783b */ /* 0x000f6e0000004200 */
[C---:B------:R-:W-:Y:S01]  /*11b50*/  HMMA.16816.F32.BF16 R188, R24.reuse, R190, R16 ;  /* 0x000000be18bc723c */ /* 0x040fe20000041810 */
[----:B------:R-:W1:Y:S07]  /*11b60*/  LDSM.16.MT88.4 R16, [R227+0x4880] ;  /* 0x00488000e310783b */ /* 0x000e6e0000004200 */
[-C--:B----4-:R-:W-:Y:S08]  /*11b70*/  HMMA.16816.F32.BF16 R132, R24, R32.reuse, R132 ;  /* 0x000000201884723c */ /* 0x090ff00000041884 */
[C---:B------:R-:W-:Y:S08]  /*11b80*/  HMMA.16816.F32.BF16 R136, R28.reuse, R32, R136 ;  /* 0x000000201c88723c */ /* 0x040ff00000041888 */
[-C--:B------:R-:W-:Y:S04]  /*11b90*/  HMMA.16816.F32.BF16 R140, R28, R34.reuse, R140 ;  /* 0x000000221c8c723c */ /* 0x080fe8000004188c */
[----:B---3--:R-:W-:Y:S04]  /*11ba0*/  FFMA.FTZ R20, R20, R218, R217 ;  /* 0x000000da14147223 */ /* 0x008fe800000100d9 */
[C---:B------:R-:W-:Y:S04]  /*11bb0*/  HMMA.16816.F32.BF16 R144, R24.reuse, R34, R144 ;  /* 0x000000221890723c */ /* 0x040fe80000041890 */
[----:B------:R-:W-:Y:S04]  /*11bc0*/  FADD.FTZ R20, R210, R20 ;  /* 0x00000014d2147221 */ /* 0x000fe80000010000 */
[-C--:B------:R-:W-:Y:S04]  /*11bd0*/  HMMA.16816.F32.BF16 R148, R24, R36.reuse, R148 ;  /* 0x000000241894723c */ /* 0x080fe80000041894 */
[----:B------:R-:W-:Y:S04]  /*11be0*/  FADD.FTZ R20, R206, R20 ;  /* 0x00000014ce147221 */ /* 0x000fe80000010000 */
[C---:B------:R-:W-:Y:S08]  /*11bf0*/  HMMA.16816.F32.BF16 R152, R28.reuse, R36, R152 ;  /* 0x000000241c98723c */ /* 0x040ff00000041898 */
[-C--:B------:R-:W-:Y:S08]  /*11c00*/  HMMA.16816.F32.BF16 R156, R28, R38.reuse, R156 ;  /* 0x000000261c9c723c */ /* 0x080ff0000004189c */
[C---:B------:R-:W-:Y:S04]  /*11c10*/  HMMA.16816.F32.BF16 R160, R24.reuse, R38, R160 ;  /* 0x0000002618a0723c */ /* 0x040fe800000418a0 */
[----:B--2---:R-:W-:Y:S04]  /*11c20*/  FFMA.FTZ R21, R21, R212, R214 ;  /* 0x000000d415157223 */ /* 0x004fe800000100d6 */
[-C--:B------:R-:W-:Y:S08]  /*11c30*/  HMMA.16816.F32.BF16 R52, R24, R40.reuse, R52 ;  /* 0x000000281834723c */ /* 0x080ff00000041834 */
[C---:B------:R-:W-:Y:S08]  /*11c40*/  HMMA.16816.F32.BF16 R56, R28.reuse, R40, R56 ;  /* 0x000000281c38723c */ /* 0x040ff00000041838 */
[-C--:B------:R-:W-:Y:S08]  /*11c50*/  HMMA.16816.F32.BF16 R60, R28, R42.reuse, R60 ;  /* 0x0000002a1c3c723c */ /* 0x080ff0000004183c */
[C---:B------:R-:W-:Y:S08]  /*11c60*/  HMMA.16816.F32.BF16 R64, R24.reuse, R42, R64 ;  /* 0x0000002a1840723c */ /* 0x040ff00000041840 */
[-C--:B------:R-:W-:Y:S08]  /*11c70*/  HMMA.16816.F32.BF16 R68, R24, R4.reuse, R68 ;  /* 0x000000041844723c */ /* 0x080ff00000041844 */
[C---:B------:R-:W-:Y:S07]  /*11c80*/  HMMA.16816.F32.BF16 R72, R28.reuse, R4, R72 ;  /* 0x000000041c48723c */ /* 0x040fee0000041848 */
[----:B------:R-:W-:Y:S01]  /*11c90*/  FFMA.FTZ R4, R2, R208, R250 ;  /* 0x000000d002047223 */ /* 0x000fe200000100fa */
[-C--:B------:R-:W-:Y:S04]  /*11ca0*/  HMMA.16816.F32.BF16 R76, R28, R6.reuse, R76 ;  /* 0x000000061c4c723c */ /* 0x080fe8000004184c */
[----:B------:R-:W-:Y:S02]  /*11cb0*/  FADD.FTZ R4, R251, R4 ;  /* 0x00000004fb047221 */ /* 0x000fe40000010000 */
[----:B------:R-:W-:Y:S02]  /*11cc0*/  FADD.FTZ R2, R207, R21 ;  /* 0x00000015cf027221 */ /* 0x000fe40000010000 */
[C---:B------:R-:W-:Y:S04]  /*11cd0*/  HMMA.16816.F32.BF16 R80, R24.reuse, R6, R80 ;  /* 0x000000061850723c */ /* 0x040fe80000041850 */
[----:B------:R-:W-:Y:S02]  /*11ce0*/  FADD.FTZ R5, R249, R4 ;  /* 0x00000004f9057221 */ /* 0x000fe40000010000 */
[----:B------:R-:W-:Y:S02]  /*11cf0*/  FFMA.FTZ R4, R0, R205, R245 ;  /* 0x000000cd00047223 */ /* 0x000fe400000100f5 */
        /* <DEDUP_REMOVED lines=12> */
[-C--:B-----5:R-:W-:Y:S04]  /*11dc0*/  HMMA.16816.F32.BF16 R100, R24, R12.reuse, R100 ;  /* 0x0000000c1864723c */ /* 0x0a0fe80000041864 */
        /* <DEDUP_REMOVED lines=29> */
[----:B------:R-:W-:Y:S01]  /*11fa0*/  FADD.FTZ R0, R170, R5 ;  /* 0x00000005aa007221 */ /* 0x000fe20000010000 */
[----:B------:R-:W-:Y:S01]  /*11fb0*/  MOV R170, R3 ;  /* 0x0000000300aa7202 */ /* 0x000fe20000000f00 */
        /* <DEDUP_REMOVED lines=9> */
[----:B------:R-:W-:Y:S01]  /*12050*/  FADD.FTZ R4, R49, R4 ;  /* 0x0000000431047221 */ /* 0x000fe20000010000 */
[----:B------:R2:W-:Y:S01]  /*12060*/  STL [R1+0x14], R5 ;  /* 0x0000140501007387 */ /* 0x0005e20000100800 */
[----:B------:R-:W-:Y:S03]  /*12070*/  FADD.FTZ R2, R23, R2 ;  /* 0x0000000217027221 */ /* 0x000fe60000010000 */
[----:B------:R2:W-:Y:S01]  /*12080*/  STL [R1+0x18], R4 ;  /* 0x0000180401007387 */ /* 0x0005e20000100800 */
[----:B------:R-:W-:Y:S05]  /*12090*/  FADD.FTZ R2, R50, R2 ;  /* 0x0000000232027221 */ /* 0x000fea0000010000 */
[----:B------:R2:W-:Y:S01]  /*120a0*/  STL [R1+0x20], R2 ;  /* 0x0000200201007387 */ /* 0x0005e20000100800 */
[----:B-1----:R-:W-:Y:S04]  /*120b0*/  IADD3 R0, R242, -0x1, RZ ;  /* 0xfffffffff2007810 */ /* 0x002fe80007ffe0ff */
[----:B------:R-:W-:Y:S01]  /*120c0*/  MOV R242, R0 ;  /* 0x0000000000f27202 */ /* 0x000fe20000000f00 */
[----:B------:R-:W-:-:S05]  /*120d0*/  @P0 BRA `(.L_x_2875) ;  /* 0xffffbdb000000947 */ /* 0x000fca000383ffff */
.L_x_2858:
[----:B-12---:R-:W2:Y:S04]  /*120e0*/  LDL.LU R0, [R1+0x1c] ;  /* 0x00001c0001007983 */ /* 0x006ea80000300800 */
        /* <DEDUP_REMOVED lines=184> */
.L_x_2814:
        /* <DEDUP_REMOVED lines=311> */
.L_x_2878:
[----:B---34-:R-:W-:Y:S05]  /*13fe0*/  BSYNC B0 ;  /* 0x0000000000007941 */ /* 0x018fea0003800000 */
.L_x_2877:
        /* <DEDUP_REMOVED lines=16> */
.L_x_2880:
[----:B------:R-:W-:Y:S05]  /*140f0*/  BSYNC B0 ;  /* 0x0000000000007941 */ /* 0x000fea0003800000 */
.L_x_2879:
        /* <DEDUP_REMOVED lines=16> */
.L_x_2882:
[----:B------:R-:W-:Y:S05]  /*14200*/  BSYNC B0 ;  /* 0x0000000000007941 */ /* 0x000fea0003800000 */
.L_x_2881:
        /* <DEDUP_REMOVED lines=16> */
.L_x_2884:
[----:B------:R-:W-:Y:S05]  /*14310*/  BSYNC B0 ;  /* 0x0000000000007941 */ /* 0x000fea0003800000 */
.L_x_2883:
        /* <DEDUP_REMOVED lines=16> */
.L_x_2886:
[----:B------:R-:W-:Y:S05]  /*14420*/  BSYNC B0 ;  /* 0x0000000000007941 */ /* 0x000fea0003800000 */
.L_x_2885:
        /* <DEDUP_REMOVED lines=16> */
.L_x_2888:
[----:B------:R-:W-:Y:S05]  /*14530*/  BSYNC B0 ;  /* 0x0000000000007941 */ /* 0x000fea0003800000 */
.L_x_2887:
        /* <DEDUP_REMOVED lines=16> */
.L_x_2890:
[----:B------:R-:W-:Y:S05]  /*14640*/  BSYNC B0 ;  /* 0x0000000000007941 */ /* 0x000fea0003800000 */
.L_x_2889:
        /* <DEDUP_REMOVED lines=17> */
.L_x_2876:
        /* <DEDUP_REMOVED lines=40> */
.L_x_2892:
[----:B------:R-:W-:Y:S05]  /*149e0*/  BSYNC B0 ;  /* 0x0000000000007941 */ /* 0x000fea0003800000 */
.L_x_2891:
        /* <DEDUP_REMOVED lines=56> */
.L_x_2894:
[----:B------:R-:W-:Y:S05]  /*14d70*/  BSYNC B0 ;  /* 0x0000000000007941 */ /* 0x000fea0003800000 */
.L_x_2893:
        /* <DEDUP_REMOVED lines=15> */
.L_x_2896:
[----:B------:R-:W-:Y:S05]  /*14e70*/  BSYNC B0 ;  /* 0x0000000000007941 */ /* 0x000fea0003800000 */
.L_x_2895:
        /* <DEDUP_REMOVED lines=15> */
.L_x_2898:
[----:B------:R-:W-:Y:S05]  /*14f70*/  BSYNC B0 ;  /* 0x0000000000007941 */ /* 0x000fea0003800000 */
.L_x_2897:
        /* <DEDUP_REMOVED lines=15> */
.L_x_2900:
[----:B------:R-:W-:Y:S05]  /*15070*/  BSYNC B0 ;  /* 0x0000000000007941 */ /* 0x000fea0003800000 */
.L_x_2899:
        /* <DEDUP_REMOVED lines=15> */
.L_x_2902:
[----:B------:R-:W-:Y:S05]  /*15170*/  BSYNC B0 ;  /* 0x0000000000007941 */ /* 0x000fea0003800000 */
.L_x_2901:
        /* <DEDUP_REMOVED lines=15> */
.L_x_2904:
[----:B------:R-:W-:Y:S05]  /*15270*/  BSYNC B0 ;  /* 0x0000000000007941 */ /* 0x000fea0003800000 */
.L_x_2903:
        /* <DEDUP_REMOVED lines=15> */
.L_x_2906:
[----:B------:R-:W-:Y:S05]  /*15370*/  BSYNC B0 ;  /* 0x0000000000007941 */ /* 0x000fea0003800000 */
.L_x_2905:
        /* <DEDUP_REMOVED lines=16> */
.L_x_2907:
        /* <DEDUP_REMOVED lines=16> */
.L_x_3800:


//--------------------- .text._ZN7cutlass13device_kernelIN5flash19enable_sm80_to_sm89INS1_16FlashAttnFwdSm80INS1_25CollectiveMainloopFwdSm80ILi4ELi1ELb0EN4cute5tupleIJNS5_1CILi128EEENS7_ILi48EEES8_EEELi128ENS_10bfloat16_tEfNS_4arch4Sm80ELb0ELb1ELb0ELb1ELb0ELb0ELb1ELb0EEENS1_21CollectiveEpilogueFwdINS6_IJS8_S8_S9_EEENS6_IJNS7_ILi1EEESH_SH_EEESB_SD_Li128ELb1ELb1ELb0ELb0EEENS1_19SingleTileSchedulerILb1ELb0ELb1ELi128EEEEEEEEEvNT_6ParamsE --------------------------
	.section	.text._ZN7cutlass13device_kernelIN5flash19enable_sm80_to_sm89INS1_16FlashAttnFwdSm80INS1_25CollectiveMainloopFwdSm80ILi4ELi1ELb0EN4cute5tupleIJNS5_1CILi128EEENS7_ILi48EEES8_EEELi128ENS_10bfloat16_tEfNS_4arch4Sm80ELb0ELb1ELb0ELb1ELb0ELb0ELb1ELb0EEENS1_21CollectiveEpilogueFwdINS6_IJS8_S8_S9_EEENS6_IJNS7_ILi1EEESH_SH_EEESB_SD_Li128ELb1ELb1ELb0ELb0EEENS1_19SingleTileSchedulerILb1ELb0ELb1ELi128EEEEEEEEEvNT_6ParamsE,"ax",@progbits
	.sectioninfo	@"SHI_REGISTERS=255"
	.align	128
.text._ZN7cutlass13device_kernelIN5flash19enable_sm80_to_sm89INS1_16FlashAttnFwdSm80INS1_25CollectiveMainloopFwdSm80ILi4ELi1ELb0EN4cute5tupleIJNS5_1CILi128EEENS7_ILi48EEES8_EEELi128ENS_10bfloat16_tEfNS_4arch4Sm80ELb0ELb1ELb0ELb1ELb0ELb0ELb1ELb0EEENS1_21CollectiveEpilogueFwdINS6_IJS8_S8_S9_EEENS6_IJNS7_ILi1EEESH_SH_EEESB_SD_Li128ELb1ELb1ELb0ELb0EEENS1_19SingleTileSchedulerILb1ELb0ELb1ELi128EEEEEEEEEvNT_6ParamsE:
        .type           _ZN7cutlass13device_kernelIN5flash19enable_sm80_to_sm89INS1_16FlashAttnFwdSm80INS1_25CollectiveMainloopFwdSm80ILi4ELi1ELb0EN4cute5tupleIJNS5_1CILi128EEENS7_ILi48EEES8_EEELi128ENS_10bfloat16_tEfNS_4arch4Sm80ELb0ELb1ELb0ELb1ELb0ELb0ELb1ELb0EEENS1_21CollectiveEpilogueFwdINS6_IJS8_S8_S9_EEENS6_IJNS7_ILi1EEESH_SH_EEESB_SD_Li128ELb1ELb1ELb0ELb0EEENS1_19SingleTileSchedulerILb1ELb0ELb1ELi128EEEEEEEEEvNT_6ParamsE,@function
        .size           _ZN7cutlass13device_kernelIN5flash19enable_sm80_to_sm89INS1_16FlashAttnFwdSm80INS1_25CollectiveMainloopFwdSm80ILi4ELi1ELb0EN4cute5tupleIJNS5_1CILi128EEENS7_ILi48EEES8_EEELi128ENS_10bfloat16_tEfNS_4arch4Sm80ELb0ELb1ELb0ELb1ELb0ELb0ELb1ELb0EEENS1_21CollectiveEpilogueFwdINS6_IJS8_S8_S9_EEENS6_IJNS7_ILi1EEESH_SH_EEESB_SD_Li128ELb1ELb1ELb0ELb0EEENS1_19SingleTileSchedulerILb1ELb0ELb1ELi128EEEEEEEEEvNT_6ParamsE,(.L_x_3801 - _ZN7cutlass13device_kernelIN5flash19enable_sm80_to_sm89INS1_16FlashAttnFwdSm80INS1_25CollectiveMainloopFwdSm80ILi4ELi1ELb0EN4cute5tupleIJNS5_1CILi128EEENS7_ILi48EEES8_EEELi128ENS_10bfloat16_tEfNS_4arch4Sm80ELb0ELb1ELb0ELb1ELb0ELb0ELb1ELb0EEENS1_21CollectiveEpilogueFwdINS6_IJS8_S8_S9_EEENS6_IJNS7_ILi1EEESH_SH_EEESB_SD_Li128ELb1ELb1ELb0ELb0EEENS1_19SingleTileSchedulerILb1ELb0ELb1ELi128EEEEEEEEEvNT_6ParamsE)
        .other          _ZN7cutlass13device_kernelIN5flash19enable_sm80_to_sm89INS1_16FlashAttnFwdSm80INS1_25CollectiveMainloopFwdSm80ILi4ELi1ELb0EN4cute5tupleIJNS5_1CILi128EEENS7_ILi48EEES8_EEELi128ENS_10bfloat16_tEfNS_4arch4Sm80ELb0ELb1ELb0ELb1ELb0ELb0ELb1ELb0EEENS1_21CollectiveEpilogueFwdINS6_IJS8_S8_S9_EEENS6_IJNS7_ILi1EEESH_SH_EEESB_SD_Li128ELb1ELb1ELb0ELb0EEENS1_19SingleTileSchedulerILb1ELb0ELb1ELi128EEEEEEEEEvNT_6ParamsE,@"STO_CUDA_ENTRY STV_DEFAULT"
_ZN7cutlass13device_kernelIN5flash19enable_sm80_to_sm89INS1_16FlashAttnFwdSm80INS1_25CollectiveMainloopFwdSm80ILi4ELi1ELb0EN4cute5tupleIJNS5_1CILi128EEENS7_ILi48EEES8_EEELi128ENS_10bfloat16_tEfNS_4arch4Sm80ELb0ELb1ELb0ELb1ELb0ELb0ELb1ELb0EEENS1_21CollectiveEpilogueFwdINS6_IJS8_S8_S9_EEENS6_IJNS7_ILi1EEESH_SH_EEESB_SD_Li128ELb1ELb1ELb0ELb0EEENS1_19SingleTileSchedulerILb1ELb0ELb1ELi128EEEEEEEEEvNT_6ParamsE:
        /* <DEDUP_REMOVED lines=17> */
.L_x_2909:
        /* <DEDUP_REMOVED lines=8> */
.L_x_2911:
[----:B------:R-:W-:-:S04]  /*0190*/  MOV R0, c[0x0][0x54c] ;  /* 0x0001530000007a02 */ /* 0x000fc80000000f00 */
.L_x_2910:
[----:B------:R-:W-:Y:S01]  /*01a0*/  USHF.L.U32 UR23, UR23, 0x7, URZ ;  /* 0x0000000717177899 */ /* 0x000fe2000800063f */
[----:B-----5:R-:W-:-:S05]  /*01b0*/  IMAD R0, R0, c[0x0][0x548], RZ ;  /* 0x0001520000007a24 */ /* 0x020fca00078e02ff */
[----:B------:R-:W-:-:S04]  /*01c0*/  ISETP.LE.AND P0, PT, R0, UR23, PT ;  /* 0x0000001700007c0c */ /* 0x000fc8000bf03270 */
[----:B------:R-:W-:-:S05]  /*01d0*/  SEL R0, R5, 0xffffffff, !P0 ;  /* 0xffffffff05007807 */ /* 0x000fca0004000000 */
[----:B------:R2:W-:Y:S01]  /*01e0*/  STL [R1+0x50], R0 ;  /* 0x0000500001007387 */ /* 0x0005e20000100800 */
[----:B------:R-:W-:Y:S05]  /*01f0*/  BRA `(.L_x_2912) ;  /* 0x0000013000007947 */ /* 0x000fea0003800000 */
.L_x_2908:
[----:B------:R-:W-:-:S04]  /*0200*/  ISETP.NE.U32.AND P0, PT, RZ, c[0x0][0x568], PT ;  /* 0x00015a00ff007a0c */ /* 0x000fc80003f05070 */
[----:B------:R-:W-:-:S13]  /*0210*/  ISETP.NE.AND.EX P0, PT, RZ, c[0x0][0x56c], PT, P0 ;  /* 0x00015b00ff007a0c */ /* 0x000fda0003f05300 */
[----:B------:R-:W-:Y:S05]  /*0220*/  @!P0 BRA `(.L_x_2913) ;  /* 0x0000002000008947 */ /* 0x000fea0003800000 */
[----:B------:R1:W5:Y:S01]  /*0230*/  LDG.E R0, [R2.64] ;  /* 0x0000001402007981 */ /* 0x000362000c1e1900 */
[----:B------:R-:W-:Y:S05]  /*0240*/  BRA `(.L_x_2914) ;  /* 0x0000009000007947 */ /* 0x000fea0003800000 */
.L_x_2913:
        /* <DEDUP_REMOVED lines=8> */
.L_x_2915:
[----:B------:R-:W-:-:S04]  /*02d0*/  MOV R0, c[0x0][0x54c] ;  /* 0x0001530000007a02 */ /* 0x000fc80000000f00 */
.L_x_2914:
[----:B------:R-:W-:Y:S01]  /*02e0*/  USHF.L.U32 UR23, UR23, 0x7, URZ ;  /* 0x0000000717177899 */ /* 0x000fe2000800063f */
[----:B-----5:R-:W-:-:S05]  /*02f0*/  IMAD R0, R0, c[0x0][0x548], RZ ;  /* 0x0001520000007a24 */ /* 0x020fca00078e02ff */
[----:B------:R-:W-:-:S04]  /*0300*/  ISETP.LE.AND P0, PT, R0, UR23, PT ;  /* 0x0000001700007c0c */ /* 0x000fc8000bf03270 */
[----:B------:R-:W-:-:S05]  /*0310*/  SEL R0, R5, 0xffffffff, !P0 ;  /* 0xffffffff05007807 */ /* 0x000fca0004000000 */
[----:B------:R2:W-:Y:S04]  /*0320*/  STL [R1+0x50], R0 ;  /* 0x0000500001007387 */ /* 0x0005e80000100800 */
.L_x_2912:
        /* <DEDUP_REMOVED lines=32> */
.L_x_2916:
[----:B------:R-:W-:-:S04]  /*0530*/  ISETP.NE.U32.AND P0, PT, RZ, c[0x0][0x368], PT ;  /* 0x0000da00ff007a0c */ /* 0x000fc80003f05070 */
[----:B------:R-:W-:-:S13]  /*0540*/  ISETP.NE.AND.EX P0, PT, RZ, c[0x0][0x36c], PT, P0 ;  /* 0x0000db00ff007a0c */ /* 0x000fda0003f05300 */
[----:B------:R-:W-:Y:S05]  /*0550*/  @!P0 BRA `(.L_x_2917) ;  /* 0x0000004000008947 */ /* 0x000fea0003800000 */
[----:B------:R-:W-:-:S05]  /*0560*/  IMAD.WIDE R2, R52, R9, c[0x0][0x368] ;  /* 0x0000da0034027625 */ /* 0x000fca00078e0209 */
[----:B------:R-:W2:Y:S02]  /*0570*/  LDG.E R0, [R2.64] ;  /* 0x0000001402007981 */ /* 0x000ea4000c1e1900 */
[----:B--2---:R1:W2:Y:S02]  /*0580*/  R2UR UR9, R0 ;  /* 0x00000000000973c2 */ /* 0x0042a400000e0000 */
[----:B-12---:R-:W-:Y:S05]  /*0590*/  BRA `(.L_x_2918) ;  /* 0x0000006000007947 */ /* 0x006fea0003800000 */
.L_x_2917:
[----:B------:R-:W-:Y:S05]  /*05a0*/  @!P5 BRA `(.L_x_2918) ;  /* 0x000000500000d947 */ /* 0x000fea0003800000 */
[----:B------:R1:W2:Y:S04]  /*05b0*/  LDG.E R0, [R2.64] ;  /* 0x0000001402007981 */ /* 0x0002a8000c1e1900 */
[----:B-1----:R-:W4:Y:S01]  /*05c0*/  LDG.E R2, [R2.64+0x4] ;  /* 0x0000041402027981 */ /* 0x002f22000c1e1900 */
[----:B--2---:R-:W1:Y:S08]  /*05d0*/  R2UR UR9, R0 ;  /* 0x00000000000973c2 */ /* 0x004e7000000e0000 */
[----:B----4-:R-:W1:Y:S02]  /*05e0*/  R2UR UR4, R2 ;  /* 0x00000000020473c2 */ /* 0x010e6400000e0000 */
[----:B-1----:R-:W-:-:S06]  /*05f0*/  UIADD3 UR9, -UR9, UR4, URZ ;  /* 0x0000000409097290 */ /* 0x002fcc000fffe13f */
.L_x_2918:
        /* <DEDUP_REMOVED lines=29> */
.L_x_2920:
[----:B------:R-:W-:Y:S02]  /*07d0*/  UISETP.NE.AND UP0, UPT, UR5, 0x1, UPT ;  /* 0x000000010500788c */ /* 0x000fe4000bf05270 */
[----:B------:R-:W-:Y:S02]  /*07e0*/  ULDC.64 UR6, c[0x0][0x330] ;  /* 0x0000cc0000067ab9 */ /* 0x000fe40000000a00 */
[----:B------:R-:W-:-:S07]  /*07f0*/  UIMAD.WIDE.U32 UR10, UR8, UR6, URZ ;  /* 0x00000006080a72a5 */ /* 0x000fce000f8e003f */
[----:B------:R-:W-:Y:S02]  /*0800*/  @UP0 USHF.R.U32.HI UR8, URZ, UR7, UR11 ;  /* 0x000000073f080299 */ /* 0x000fe4000801160b */
.L_x_2921:
[----:B------:R-:W-:Y:S02]  /*0810*/  ULDC UR6, c[0x0][0x32c] ;  /* 0x0000cb0000067ab9 */ /* 0x000fe40000000800 */
[----:B------:R-:W-:-:S04]  /*0820*/  UIMAD UR6, UR8, UR5, UR6 ;  /* 0x00000005080672a4 */ /* 0x000fc8000f8e0206 */
[----:B------:R-:W-:-:S04]  /*0830*/  UISETP.LT.AND UP0, UPT, UR4, UR6, UPT ;  /* 0x000000060400728c */ /* 0x000fc8000bf01270 */
[----:B------:R-:W-:Y:S02]  /*0840*/  USEL UR4, UR4, UR6, UP0 ;  /* 0x0000000604047287 */ /* 0x000fe40008000000 */
.L_x_2919:
        /* <DEDUP_REMOVED lines=33> */
.L_x_2923:
[----:B------:R-:W-:-:S03]  /*0a60*/  UISETP.NE.AND UP0, UPT, UR5, 0x1, UPT ;  /* 0x000000010500788c */ /* 0x000fc6000bf05270 */
[----:B------:R-:W-:Y:S02]  /*0a70*/  ULDC.64 UR4, c[0x0][0x330] ;  /* 0x0000cc0000047ab9 */ /* 0x000fe40000000a00 */
[----:B------:R-:W-:-:S06]  /*0a80*/  UIMAD.WIDE.U32 UR10, UR7, UR4, URZ ;  /* 0x00000004070a72a5 */ /* 0x000fcc000f8e003f */
[----:B------:R-:W-:Y:S02]  /*0a90*/  @UP0 USHF.R.U32.HI UR7, URZ, UR5, UR11 ;  /* 0x000000053f070299 */ /* 0x000fe4000801160b */
.L_x_2924:
[----:B------:R-:W-:Y:S02]  /*0aa0*/  ULDC UR4, c[0x0][0x32c] ;  /* 0x0000cb0000047ab9 */ /* 0x000fe40000000800 */
[----:B------:R-:W-:-:S04]  /*0ab0*/  UIMAD UR4, UR7, UR4, URZ ;  /* 0x00000004070472a4 */ /* 0x000fc8000f8e023f */
[----:B------:R-:W-:-:S04]  /*0ac0*/  UISETP.LT.AND UP0, UPT, UR6, UR4, UPT ;  /* 0x000000040600728c */ /* 0x000fc8000bf01270 */
[----:B------:R-:W-:-:S04]  /*0ad0*/  USEL UR6, UR6, UR4, !UP0 ;  /* 0x0000000406067287 */ /* 0x000fc8000c000000 */
.L_x_2922:
        /* <DEDUP_REMOVED lines=224> */
.L_x_2927:
[----:B---34-:R-:W-:Y:S05]  /*18e0*/  BSYNC B0 ;  /* 0x0000000000007941 */ /* 0x018fea0003800000 */
.L_x_2926:
        /* <DEDUP_REMOVED lines=16> */
.L_x_2929:
[----:B------:R-:W-:Y:S05]  /*19f0*/  BSYNC B0 ;  /* 0x0000000000007941 */ /* 0x000fea0003800000 */
.L_x_2928:
        /* <DEDUP_REMOVED lines=16> */
.L_x_2931:
[----:B------:R-:W-:Y:S05]  /*1b00*/  BSYNC B0 ;  /* 0x0000000000007941 */ /* 0x000fea0003800000 */
.L_x_2930:
        /* <DEDUP_REMOVED lines=16> */
.L_x_2933:
[----:B------:R-:W-:Y:S05]  /*1c10*/  BSYNC B0 ;  /* 0x0000000000007941 */ /* 0x000fea0003800000 */
.L_x_2932:
        /* <DEDUP_REMOVED lines=16> */
.L_x_2935:
[----:B------:R-:W-:Y:S05]  /*1d20*/  BSYNC B0 ;  /* 0x0000000000007941 */ /* 0x000fea0003800000 */
.L_x_2934:
        /* <DEDUP_REMOVED lines=16> */
.L_x_2937:
[----:B------:R-:W-:Y:S05]  /*1e30*/  BSYNC B0 ;  /* 0x0000000000007941 */ /* 0x000fea0003800000 */
.L_x_2936:
        /* <DEDUP_REMOVED lines=16> */
.L_x_2939:
[----:B------:R-:W-:Y:S05]  /*1f40*/  BSYNC B0 ;  /* 0x0000000000007941 */ /* 0x000fea0003800000 */
.L_x_2938:
        /* <DEDUP_REMOVED lines=172> */
[----:B------:R-:W-:Y:S02]  /*2a10*/  IMAD.IADD R229, R0, 0x1, R235 ;  /* 0x0000000100e57824 */ /* 0x000fe400078e02eb */
        /* <DEDUP_REMOVED lines=91> */
[----:B------:R-:W4:Y:S07]  /*2fd0*/  LDSM.16.M88.4 R24, [R229+0x2000] ;  /* 0x00200000e518783b */ /* 0x000f2e0000000200 */
[----:B------:R-:W-:Y:S01]  /*2fe0*/  HMMA.16816.F32.BF16 R56, R20, R70, R80 ;  /* 0x000000461438723c */ /* 0x000fe20000041850 */
[----:B------:R-:W5:Y:S01]  /*2ff0*/  LDSM.16.M88.4 R20, [R229+0x2800] ;  /* 0x00280000e514783b */ /* 0x000f620000000200 */
        /* <DEDUP_REMOVED lines=17> */
[C---:B------:R-:W-:Y:S08]  /*3110*/  HMMA.16816.F32.BF16 R80, R4.reuse, R28, R80 ;  /* 0x0000001c0450723c */ /* 0x040ff00000041850 */
[C---:B------:R-:W-:Y:S08]  /*3120*/  HMMA.16816.F32.BF16 R112, R4.reuse, R30, R76 ;  /* 0x0000001e0470723c */ /* 0x040ff0000004184c */
[C---:B-----5:R-:W-:Y:S08]  /*3130*/  HMMA.16816.F32.BF16 R64, R4.reuse, R20, R64 ;  /* 0x000000140440723c */ /* 0x060ff00000041840 */
        /* <DEDUP_REMOVED lines=33> */
.L_x_2940:
[----:B------:R-:W-:Y:S01]  /*3350*/  LOP3.LUT R0, R121, 0xffffffe0, RZ, 0xc0, !PT ;  /* 0xffffffe079007812 */ /* 0x000fe200078ec0ff */
[----:B------:R-:W-:Y:S01]  /*3360*/  UISETP.NE.AND UP1, UPT, UR17, URZ, UPT ;  /* 0x0000003f1100728c */ /* 0x000fe2000bf25270 */
[----:B-1----:R-:W-:Y:S01]  /*3370*/  LEA.HI R5, R122, R123, RZ, 0x2 ;  /* 0x0000007b7a057211 */ /* 0x002fe200078f10ff */
[----:B------:R-:W-:Y:S01]  /*3380*/  UIADD3 UR4, UR9, 0x1, UR24 ;  /* 0x0000000109047890 */ /* 0x000fe2000fffe018 */
[----:B------:R-:W-:Y:S01]  /*3390*/  SHF.R.S32.HI R4, RZ, 0x1f, R120 ;  /* 0x0000001fff047819 */ /* 0x000fe20000011478 */
[----:B------:R-:W-:Y:S01]  /*33a0*/  IMAD.IADD R0, R123, 0x1, -R0 ;  /* 0x000000017b007824 */ /* 0x000fe200078e0a00 */
[----:B------:R-:W-:Y:S01]  /*33b0*/  LOP3.LUT R5, R5, 0xfffffffc, RZ, 0xc0, !PT ;  /* 0xfffffffc05057812 */ /* 0x000fe200078ec0ff */
[----:B------:R-:W-:Y:S01]  /*33c0*/  UISETP.NE.AND UP0, UPT, UR16, URZ, UPT ;  /* 0x0000003f1000728c */ /* 0x000fe2000bf05270 */
[----:B------:R-:W-:Y:S01]  /*33d0*/  LEA.HI R4, R4, R120, RZ, 0x2 ;  /* 0x0000007804047211 */ /* 0x000fe200078f10ff */
[----:B------:R-:W-:Y:S01]  /*33e0*/  ULDC UR14, c[0x0][0x324] ;  /* 0x0000c900000e7ab9 */ /* 0x000fe20000000800 */
[----:B------:R-:W-:Y:S01]  /*33f0*/  SHF.R.S32.HI R7, RZ, 0x1f, R0 ;  /* 0x0000001fff077819 */ /* 0x000fe20000011400 */
[----:B------:R-:W-:Y:S01]  /*3400*/  IMAD.IADD R5, R123, 0x1, -R5 ;  /* 0x000000017b057824 */ /* 0x000fe200078e0a05 */
[----:B------:R-:W-:Y:S01]  /*3410*/  LOP3.LUT R6, R4, 0xffffffc, RZ, 0xc0, !PT ;  /* 0x0ffffffc04067812 */ /* 0x000fe200078ec0ff */
[----:B------:R-:W-:Y:S01]  /*3420*/  ULOP3.LUT UR14, URZ, UR14, URZ, 0x33, !UPT ;  /* 0x0000000e3f0e7292 */ /* 0x000fe2000f8e333f */
[----:B------:R-:W-:Y:S01]  /*3430*/  LEA.HI R7, R7, R0, RZ, 0x2 ;  /* 0x0000000007077211 */ /* 0x000fe200078f10ff */
[----:B------:R-:W0:Y:S01]  /*3440*/  LDGDEPBAR ;  /* 0x00000000000079af */ /* 0x000e220000000000 */
[----:B------:R-:W-:Y:S01]  /*3450*/  LEA.HI R4, R5, R5, RZ, 0x1 ;  /* 0x0000000505047211 */ /* 0x000fe200078f08ff */
[----:B------:R-:W-:Y:S01]  /*3460*/  IMAD.IADD R8, R120, 0x1, -R6 ;  /* 0x0000000178087824 */ /* 0x000fe200078e0a06 */
[----:B------:R-:W-:-:S02]  /*3470*/  LEA.HI.SX32 R6, R7, UR23, 0x1e ;  /* 0x0000001707067c11 */ /* 0x000fc4000f8ff2ff */
[----:B------:R-:W-:Y:S01]  /*3480*/  PLOP3.LUT P1, PT, PT, PT, UP1, 0x80, 0x0 ;  /* 0x000000000000781c */ /* 0x000fe20003f2f018 */
[C---:B------:R-:W-:Y:S01]  /*3490*/  IMAD.SHL.U32 R9, R4.reuse, 0x20, RZ ;  /* 0x0000002004097824 */ /* 0x040fe200078e00ff */
[----:B------:R-:W-:Y:S01]  /*34a0*/  LOP3.LUT R4, R4, 0x1ffffffe, RZ, 0xc0, !PT ;  /* 0x1ffffffe04047812 */ /* 0x000fe200078ec0ff */
[----:B------:R-:W-:Y:S01]  /*34b0*/  IMAD R8, R8, 0x10, R6 ;  /* 0x0000001008087824 */ /* 0x000fe200078e0206 */
[----:B------:R-:W-:Y:S02]  /*34c0*/  PLOP3.LUT P0, PT, PT, PT, UP1, 0x80, 0x0 ;  /* 0x000000000000781c */ /* 0x000fe40003f0f018 */
        /* <DEDUP_REMOVED lines=11> */
[----:B------:R-:W-:-:S02]  /*3580*/  IMAD.IADD R4, R0, 0x1, -R4 ;  /* 0x0000000100047824 */ /* 0x000fc400078e0a04 */
[----:B------:R-:W-:Y:S02]  /*3590*/  IMAD.U32 R0, RZ, RZ, UR4 ;  /* 0x00000004ff007e24 */ /* 0x000fe4000f8e00ff */
[----:B------:R-:W-:-:S05]  /*35a0*/  IMAD.SHL.U32 R8, R4, 0x2, RZ ;  /* 0x0000000204087824 */ /* 0x000fca00078e00ff */
[----:B------:R3:W-:Y:S01]  /*35b0*/  STL [R1+0x10], R8 ;  /* 0x0000100801007387 */ /* 0x0007e20000100800 */
[----:B------:R-:W-:Y:S02]  /*35c0*/  IADD3 R0, R0, -UR15, -R8 ;  /* 0x8000000f00007c10 */ /* 0x000fe4000fffe808 */
[----:B------:R-:W-:Y:S02]  /*35d0*/  IADD3 R11, -R8, UR9, R119 ;  /* 0x00000009080b7c10 */ /* 0x000fe4000fffe177 */
[C---:B-1----:R-:W-:Y:S02]  /*35e0*/  IADD3 R10, R0.reuse, c[0x0][0x328], RZ ;  /* 0x0000ca00000a7a10 */ /* 0x042fe40007ffe0ff */
[----:B------:R-:W-:Y:S01]  /*35f0*/  IADD3 R12, R0, UR14, RZ ;  /* 0x0000000e000c7c10 */ /* 0x000fe2000fffe0ff */
[----:B------:R-:W-:Y:S01]  /*3600*/  IMAD.IADD R0, R118, 0x1, R117 ;  /* 0x0000000176007824 */ /* 0x000fe200078e0275 */
[----:B------:R-:W-:Y:S01]  /*3610*/  IADD3 R13, -R8, UR24, RZ ;  /* 0x00000018080d7c10 */ /* 0x000fe2000fffe1ff */
[----:B--2---:R-:W-:-:S02]  /*3620*/  IMAD.IADD R5, R10, 0x1, R6 ;  /* 0x000000010a057824 */ /* 0x004fc400078e0206 */
[----:B------:R-:W-:-:S03]  /*3630*/  IMAD.IADD R4, R12, 0x1, R6 ;  /* 0x000000010c047824 */ /* 0x000fc600078e0206 */
[----:B------:R-:W-:Y:S01]  /*3640*/  IMNMX R5, R5, R11, PT ;  /* 0x0000000b05057217 */ /* 0x000fe20003800200 */
[----:B------:R-:W-:Y:S05]  /*3650*/  @P0 BRA `(.L_x_2941) ;  /* 0x0000015000000947 */ /* 0x000fea0003800000 */
[----:B------:R-:W-:Y:S01]  /*3660*/  IMAD.U32 R7, RZ, RZ, UR15 ;  /* 0x0000000fff077e24 */ /* 0x000fe2000f8e00ff */
        /* <DEDUP_REMOVED lines=11> */
.L_x_2943:
[----:B------:R-:W-:-:S04]  /*3720*/  MOV R7, c[0x0][0x32c] ;  /* 0x0000cb0000077a02 */ /* 0x000fc80000000f00 */
[----:B------:R-:W-:-:S13]  /*3730*/  ISETP.NE.AND P0, PT, R7, 0x1, PT ;  /* 0x000000010700780c */ /* 0x000fda0003f05270 */
[----:B------:R-:W-:-:S05]  /*3740*/  @P0 IMAD.HI.U32 R7, R6, c[0x0][0x330], RZ ;  /* 0x0000cc0006070a27 */ /* 0x000fca00078e00ff */
[----:B------:R-:W-:Y:S02]  /*3750*/  @P0 SHF.R.U32.HI R6, RZ, c[0x0][0x334], R7 ;  /* 0x0000cd00ff060a19 */ /* 0x000fe40000011607 */
.L_x_2944:
[----:B------:R-:W-:Y:S05]  /*3760*/  BSYNC B0 ;  /* 0x0000000000007941 */ /* 0x000fea0003800000 */
.L_x_2942:
[----:B------:R-:W-:-:S05]  /*3770*/  IMAD R6, R6, c[0x0][0x32c], R13 ;  /* 0x0000cb0006067a24 */ /* 0x000fca00078e020d */
[----:B------:R-:W-:Y:S02]  /*3780*/  IADD3 R7, R6, c[0x0][0x32c], RZ ;  /* 0x0000cb0006077a10 */ /* 0x000fe40007ffe0ff */
[----:B------:R-:W-:Y:S02]  /*3790*/  IMNMX R4, R4, R6, !PT ;  /* 0x0000000604047217 */ /* 0x000fe40007800200 */
[----:B------:R-:W-:Y:S02]  /*37a0*/  IMNMX R5, R5, R7, PT ;  /* 0x0000000705057217 */ /* 0x000fe40003800200 */
.L_x_2941:
[----:B---3--:R-:W1:Y:S01]  /*37b0*/  SHFL.IDX PT, R8, R9, 0x1, 0x1c1f ;  /* 0x003c1f0009087f89 */ /* 0x008e6200000e0000 */
[----:B------:R-:W-:-:S06]  /*37c0*/  UISETP.NE.AND UP0, UPT, UR16, URZ, UPT ;  /* 0x0000003f1000728c */ /* 0x000fcc000bf05270 */
[----:B------:R-:W-:Y:S01]  /*37d0*/  PLOP3.LUT P0, PT, PT, PT, UP0, 0x40, 0x0 ;  /* 0x000000000000781c */ /* 0x000fe20003f0e808 */
[--C-:B-1----:R-:W-:Y:S02]  /*37e0*/  IMAD.IADD R7, R10, 0x1, R8.reuse ;  /* 0x000000010a077824 */ /* 0x102fe400078e0208 */
[----:B------:R-:W-:-:S03]  /*37f0*/  IMAD.IADD R6, R12, 0x1, R8 ;  /* 0x000000010c067824 */ /* 0x000fc600078e0208 */
[----:B------:R-:W-:-:S07]  /*3800*/  IMNMX R7, R7, R11, PT ;  /* 0x0000000b07077217 */ /* 0x000fce0003800200 */
        /* <DEDUP_REMOVED lines=13> */
.L_x_2947:
[----:B------:R-:W-:-:S04]  /*38e0*/  MOV R14, c[0x0][0x32c] ;  /* 0x0000cb00000e7a02 */ /* 0x000fc80000000f00 */
[----:B------:R-:W-:-:S13]  /*38f0*/  ISETP.NE.AND P0, PT, R14, 0x1, PT ;  /* 0x000000010e00780c */ /* 0x000fda0003f05270 */
[----:B------:R-:W-:-:S05]  /*3900*/  @P0 IMAD.HI.U32 R14, R8, c[0x0][0x330], RZ ;  /* 0x0000cc00080e0a27 */ /* 0x000fca00078e00ff */
[----:B------:R-:W-:Y:S02]  /*3910*/  @P0 SHF.R.U32.HI R8, RZ, c[0x0][0x334], R14 ;  /* 0x0000cd00ff080a19 */ /* 0x000fe4000001160e */
.L_x_2948:
[----:B------:R-:W-:Y:S05]  /*3920*/  BSYNC B0 ;  /* 0x0000000000007941 */ /* 0x000fea0003800000 */
.L_x_2946:
[----:B------:R-:W-:-:S05]  /*3930*/  IMAD R8, R8, c[0x0][0x32c], R13 ;  /* 0x0000cb0008087a24 */ /* 0x000fca00078e020d */
[----:B------:R-:W-:Y:S02]  /*3940*/  IADD3 R14, R8, c[0x0][0x32c], RZ ;  /* 0x0000cb00080e7a10 */ /* 0x000fe40007ffe0ff */
[----:B------:R-:W-:Y:S02]  /*3950*/  IMNMX R6, R6, R8, !PT ;  /* 0x0000000806067217 */ /* 0x000fe40007800200 */
[----:B------:R-:W-:Y:S02]  /*3960*/  IMNMX R7, R7, R14, PT ;  /* 0x0000000e07077217 */ /* 0x000fe40003800200 */
.L_x_2945:
[----:B------:R-:W-:Y:S01]  /*3970*/  UISETP.GE.AND UP2, UPT, UR24, 0x9, UPT ;  /* 0x000000091800788c */ /* 0x000fe2000bf46270 */
[----:B------:R-:W1:Y:S01]  /*3980*/  SHFL.IDX PT, R8, R9, 0x2, 0x1c1f ;  /* 0x005c1f0009087f89 */ /* 0x000e6200000e0000 */
[----:B------:R-:W-:Y:S02]  /*3990*/  UISETP.GE.AND UP0, UPT, UR24, 0x1, UPT ;  /* 0x000000011800788c */ /* 0x000fe4000bf06270 */
[----:B------:R-:W-:Y:S02]  /*39a0*/  UISETP.GE.AND UP3, UPT, UR24, 0x2, UPT ;  /* 0x000000021800788c */ /* 0x000fe4000bf66270 */
        /* <DEDUP_REMOVED lines=20> */
[----:B------:R-:W-:Y:S01]  /*3af0*/  FSEL R17, R48, -INF , !P2 ;  /* 0xff80000030117808 */ /* 0x000fe20005000000 */
[----:B------:R-:W-:Y:S01]  /*3b00*/  UP2UR UR4, UPR, URZ, 0x1 ;  /* 0x000000013f047883 */ /* 0x000fe20008000000 */
[----:B------:R-:W-:Y:S01]  /*3b10*/  FSEL R19, R49, -INF , !P1 ;  /* 0xff80000031137808 */ /* 0x000fe20004800000 */
[----:B------:R-:W-:Y:S01]  /*3b20*/  UISETP.GE.AND UP3, UPT, UR24, 0x21, UPT ;  /* 0x000000211800788c */ /* 0x000fe2000bf66270 */
[----:B------:R-:W-:Y:S01]  /*3b30*/  PLOP3.LUT P0, PT, PT, PT, UP4, 0x40, 0x0 ;  /* 0x000000000000781c */ /* 0x000fe20003f0e848 */
[----:B------:R-:W-:Y:S01]  /*3b40*/  UISETP.GE.AND UP2, UPT, UR24, 0x22, UPT ;  /* 0x000000221800788c */ /* 0x000fe2000bf46270 */
[----:B------:R-:W-:Y:S01]  /*3b50*/  PLOP3.LUT P6, PT, PT, PT, UP1, 0x40, 0x0 ;  /* 0x000000000000781c */ /* 0x000fe20003fce818 */
[----:B------:R-:W-:Y:S01]  /*3b60*/  UISETP.GE.AND UP1, UPT, UR24, 0x29, UPT ;  /* 0x000000291800788c */ /* 0x000fe2000bf26270 */
[----:B------:R-:W-:Y:S01]  /*3b70*/  PLOP3.LUT P5, PT, PT, PT, UP0, 0x40, 0x0 ;  /* 0x000000000000781c */ /* 0x000fe20003fae808 */
[----:B------:R-:W-:Y:S01]  /*3b80*/  UISETP.GE.AND UP0, UPT, UR24, 0x2a, UPT ;  /* 0x0000002a1800788c */ /* 0x000fe2000bf06270 */
[----:B------:R-:W-:Y:S01]  /*3b90*/  PLOP3.LUT P2, PT, PT, PT, UP6, 0x40, 0x0 ;  /* 0x000000000000781c */ /* 0x000fe20003f4e868 */
[----:B------:R-:W-:Y:S01]  /*3ba0*/  UISETP.NE.AND UP6, UPT, UR16, URZ, UPT ;  /* 0x0000003f1000728c */ /* 0x000fe2000bfc5270 */
[----:B------:R-:W-:-:S02]  /*3bb0*/  PLOP3.LUT P1, PT, PT, PT, UP5, 0x40, 0x0 ;  /* 0x000000000000781c */ /* 0x000fc40003f2e858 */
[C---:B------:R-:W-:Y:S02]  /*3bc0*/  ISETP.GT.AND P0, PT, R4.reuse, 0x19, P0 ;  /* 0x000000190400780c */ /* 0x040fe40000704270 */
[C---:B------:R-:W-:Y:S02]  /*3bd0*/  ISETP.GT.AND P6, PT, R4.reuse, 0x9, P6 ;  /* 0x000000090400780c */ /* 0x040fe400037c4270 */
[C---:B------:R-:W-:Y:S02]  /*3be0*/  ISETP.GT.AND P5, PT, R4.reuse, 0x10, P5 ;  /* 0x000000100400780c */ /* 0x040fe40002fa4270 */
[C---:B------:R-:W-:Y:S02]  /*3bf0*/  ISETP.GT.AND P2, PT, R4.reuse, 0x11, P2 ;  /* 0x000000110400780c */ /* 0x040fe40001744270 */
[----:B------:R-:W-:Y:S02]  /*3c00*/  ISETP.GT.AND P1, PT, R4, 0x18, P1 ;  /* 0x000000180400780c */ /* 0x000fe40000f24270 */
[----:B------:R-:W-:-:S02]  /*3c10*/  ISETP.LT.OR P0, PT, R5, 0x1a, P0 ;  /* 0x0000001a0500780c */ /* 0x000fc40000701670 */
[C---:B------:R-:W-:Y:S02]  /*3c20*/  ISETP.LT.OR P6, PT, R5.reuse, 0xa, P6 ;  /* 0x0000000a0500780c */ /* 0x040fe400037c1670 */
[C---:B------:R-:W-:Y:S02]  /*3c30*/  ISETP.LT.OR P5, PT, R5.reuse, 0x11, P5 ;  /* 0x000000110500780c */ /* 0x040fe40002fa1670 */
[C---:B------:R-:W-:Y:S02]  /*3c40*/  ISETP.LT.OR P2, PT, R5.reuse, 0x12, P2 ;  /* 0x000000120500780c */ /* 0x040fe40001741670 */
[----:B------:R-:W-:Y:S02]  /*3c50*/  ISETP.LT.OR P1, PT, R5, 0x19, P1 ;  /* 0x000000190500780c */ /* 0x000fe40000f21670 */
[----:B------:R-:W-:Y:S02]  /*3c60*/  FSEL R33, R33, -INF , !P0 ;  /* 0xff80000021217808 */ /* 0x000fe40004000000 */
[----:B------:R-:W-:-:S02]  /*3c70*/  FSEL R21, R45, -INF , !P6 ;  /* 0xff8000002d157808 */ /* 0x000fc40007000000 */
[----:B------:R-:W-:Y:S02]  /*3c80*/  FSEL R22, R40, -INF , !P5 ;  /* 0xff80000028167808 */ /* 0x000fe40006800000 */
[----:B------:R-:W-:Y:S02]  /*3c90*/  FSEL R23, R41, -INF , !P2 ;  /* 0xff80000029177808 */ /* 0x000fe40005000000 */
[----:B------:R-:W-:Y:S02]  /*3ca0*/  FSEL R32, R32, -INF , !P1 ;  /* 0xff80000020207808 */ /* 0x000fe40004800000 */
[----:B------:R-:W-:Y:S01]  /*3cb0*/  PLOP3.LUT P0, PT, PT, PT, UP6, 0x40, 0x0 ;  /* 0x000000000000781c */ /* 0x000fe20003f0e868 */
[----:B------:R-:W-:Y:S01]  /*3cc0*/  UISETP.NE.AND UP6, UPT, UR26, URZ, UPT ;  /* 0x0000003f1a00728c */ /* 0x000fe2000bfc5270 */
[----:B------:R-:W-:Y:S02]  /*3cd0*/  PLOP3.LUT P6, PT, PT, PT, UP3, 0x40, 0x0 ;  /* 0x000000000000781c */ /* 0x000fe40003fce838 */
[----:B------:R-:W-:-:S02]  /*3ce0*/  PLOP3.LUT P5, PT, PT, PT, UP2, 0x40, 0x0 ;  /* 0x000000000000781c */ /* 0x000fc40003fae828 */
[----:B------:R-:W-:Y:S02]  /*3cf0*/  PLOP3.LUT P2, PT, PT, PT, UP1, 0x40, 0x0 ;  /* 0x000000000000781c */ /* 0x000fe40003f4e818 */
[----:B------:R-:W-:Y:S02]  /*3d00*/  PLOP3.LUT P1, PT, PT, PT, UP0, 0x40, 0x0 ;  /* 0x000000000000781c */ /* 0x000fe40003f2e808 */
[C---:B------:R-:W-:Y:S02]  /*3d10*/  ISETP.GT.AND P6, PT, R4.reuse, 0x20, P6 ;  /* 0x000000200400780c */ /* 0x040fe400037c4270 */
[C---:B------:R-:W-:Y:S02]  /*3d20*/  ISETP.GT.AND P5, PT, R4.reuse, 0x21, P5 ;  /* 0x000000210400780c */ /* 0x040fe40002fa4270 */
[C---:B------:R-:W-:Y:S02]  /*3d30*/  ISETP.GT.AND P2, PT, R4.reuse, 0x28, P2 ;  /* 0x000000280400780c */ /* 0x040fe40001744270 */
[----:B------:R-:W-:Y:S01]  /*3d40*/  ISETP.GT.AND P1, PT, R4, 0x29, P1 ;  /* 0x000000290400780c */ /* 0x000fe20000f24270 */
[----:B-1----:R-:W-:Y:S01]  /*3d50*/  IMAD.IADD R4, R12, 0x1, R8 ;  /* 0x000000010c047824 */ /* 0x002fe200078e0208 */
[----:B------:R-:W-:-:S02]  /*3d60*/  ISETP.LT.OR P6, PT, R5, 0x21, P6 ;  /* 0x000000210500780c */ /* 0x000fc400037c1670 */
[C---:B------:R-:W-:Y:S02]  /*3d70*/  ISETP.LT.OR P5, PT, R5.reuse, 0x22, P5 ;  /* 0x000000220500780c */ /* 0x040fe40002fa1670 */
[C---:B------:R-:W-:Y:S02]  /*3d80*/  ISETP.LT.OR P2, PT, R5.reuse, 0x29, P2 ;  /* 0x000000290500780c */ /* 0x040fe40001741670 */
[----:B------:R-:W-:Y:S01]  /*3d90*/  ISETP.LT.OR P1, PT, R5, 0x2a, P1 ;  /* 0x0000002a0500780c */ /* 0x000fe20000f21670 */
[----:B------:R-:W-:Y:S01]  /*3da0*/  IMAD.IADD R5, R10, 0x1, R8 ;  /* 0x000000010a057824 */ /* 0x000fe200078e0208 */
[----:B------:R-:W-:Y:S02]  /*3db0*/  FSEL R177, R36, -INF , !P6 ;  /* 0xff80000024b17808 */ /* 0x000fe40007000000 */
[----:B------:R-:W-:Y:S02]  /*3dc0*/  FSEL R176, R37, -INF , !P5 ;  /* 0xff80000025b07808 */ /* 0x000fe40006800000 */
[----:B------:R-:W-:-:S02]  /*3dd0*/  IMNMX R5, R5, R11, PT ;  /* 0x0000000b05057217 */ /* 0x000fc40003800200 */
[----:B------:R-:W-:Y:S02]  /*3de0*/  FSEL R179, R24, -INF , !P2 ;  /* 0xff80000018b37808 */ /* 0x000fe40005000000 */
[----:B------:R-:W-:Y:S01]  /*3df0*/  FSEL R184, R25, -INF , !P1 ;  /* 0xff80000019b87808 */ /* 0x000fe20004800000 */
        /* <DEDUP_REMOVED lines=13> */
.L_x_2951:
[----:B------:R-:W-:-:S04]  /*3ed0*/  MOV R14, c[0x0][0x32c] ;  /* 0x0000cb00000e7a02 */ /* 0x000fc80000000f00 */
[----:B------:R-:W-:-:S13]  /*3ee0*/  ISETP.NE.AND P0, PT, R14, 0x1, PT ;  /* 0x000000010e00780c */ /* 0x000fda0003f05270 */
[----:B------:R-:W-:-:S05]  /*3ef0*/  @P0 IMAD.HI.U32 R14, R8, c[0x0][0x330], RZ ;  /* 0x0000cc00080e0a27 */ /* 0x000fca00078e00ff */
[----:B------:R-:W-:Y:S02]  /*3f00*/  @P0 SHF.R.U32.HI R8, RZ, c[0x0][0x334], R14 ;  /* 0x0000cd00ff080a19 */ /* 0x000fe4000001160e */
.L_x_2952:
[----:B------:R-:W-:Y:S05]  /*3f10*/  BSYNC B0 ;  /* 0x0000000000007941 */ /* 0x000fea0003800000 */
.L_x_2950:
[----:B------:R-:W-:-:S05]  /*3f20*/  IMAD R8, R8, c[0x0][0x32c], R13 ;  /* 0x0000cb0008087a24 */ /* 0x000fca00078e020d */
[----:B------:R-:W-:Y:S02]  /*3f30*/  IADD3 R14, R8, c[0x0][0x32c], RZ ;  /* 0x0000cb00080e7a10 */ /* 0x000fe40007ffe0ff */
[----:B------:R-:W-:Y:S02]  /*3f40*/  IMNMX R4, R4, R8, !PT ;  /* 0x0000000804047217 */ /* 0x000fe40007800200 */
[----:B------:R-:W-:Y:S02]  /*3f50*/  IMNMX R5, R5, R14, PT ;  /* 0x0000000e05057217 */ /* 0x000fe40003800200 */
.L_x_2949:
[----:B------:R-:W-:Y:S02]  /*3f60*/  UP2UR UR29, UPR, URZ, 0x10 ;  /* 0x000000103f1d7883 */ /* 0x000fe40008000000 */
[----:B------:R-:W-:Y:S02]  /*3f70*/  UISETP.NE.AND UP4, UPT, UR25, URZ, UPT ;  /* 0x0000003f1900728c */ /* 0x000fe4000bf85270 */
[----:B------:R-:W-:Y:S02]  /*3f80*/  UP2UR UR24, UPR, URZ, 0x1 ;  /* 0x000000013f187883 */ /* 0x000fe40008000000 */
[----:B------:R-:W-:-:S02]  /*3f90*/  UISETP.NE.AND UP0, UPT, UR4, URZ, UPT ;  /* 0x0000003f0400728c */ /* 0x000fc4000bf05270 */
[----:B------:R-:W-:Y:S01]  /*3fa0*/  PLOP3.LUT P1, PT, PT, PT, UP4, 0x40, 0x0 ;  /* 0x000000000000781c */ /* 0x000fe20003f2e848 */
[----:B------:R-:W-:Y:S02]  /*3fb0*/  UP2UR UR28, UPR, URZ, 0x8 ;  /* 0x000000083f1c7883 */ /* 0x000fe40008000000 */
[----:B------:R-:W-:Y:S01]  /*3fc0*/  UISETP.NE.AND UP3, UPT, UR7, URZ, UPT ;  /* 0x0000003f0700728c */ /* 0x000fe2000bf65270 */
[----:B------:R-:W-:Y:S01]  /*3fd0*/  ISETP.GT.AND P1, PT, R6, RZ, P1 ;  /* 0x000000ff0600720c */ /* 0x000fe20000f24270 */
[----:B------:R-:W-:Y:S01]  /*3fe0*/  UP2UR UR26, UPR, URZ, 0x2 ;  /* 0x000000023f1a7883 */ /* 0x000fe20008000000 */
[----:B------:R-:W-:Y:S01]  /*3ff0*/  PLOP3.LUT P2, PT, PT, PT, UP0, 0x40, 0x0 ;  /* 0x000000000000781c */ /* 0x000fe20003f4e808 */
[----:B------:R-:W-:Y:S01]  /*4000*/  UISETP.NE.AND UP1, UPT, UR5, URZ, UPT ;  /* 0x0000003f0500728c */ /* 0x000fe2000bf25270 */
[C---:B------:R-:W-:Y:S01]  /*4010*/  ISETP.LT.OR P1, PT, R7.reuse, 0x1, P1 ;  /* 0x000000010700780c */ /* 0x040fe20000f21670 */
[----:B------:R-:W-:Y:S01]  /*4020*/  UISETP.NE.AND UP0, UPT, UR24, URZ, UPT ;  /* 0x0000003f1800728c */ /* 0x000fe2000bf05270 */
[----:B------:R-:W-:Y:S01]  /*4030*/  PLOP3.LUT P0, PT, PT, PT, UP3, 0x40, 0x0 ;  /* 0x000000000000781c */ /* 0x000fe20003f0e838 */
[----:B------:R-:W-:Y:S01]  /*4040*/  UP2UR UR27, UPR, URZ, 0x4 ;  /* 0x000000043f1b7883 */ /* 0x000fe20008000000 */
[----:B------:R-:W-:Y:S01]  /*4050*/  FSEL R14, R50, -INF , !P1 ;  /* 0xff800000320e7808 */ /* 0x000fe20004800000 */
[----:B------:R-:W-:Y:S01]  /*4060*/  UP2UR UR24, UPR, URZ, 0x40 ;  /* 0x000000403f187883 */ /* 0x000fe20008000000 */
[----:B------:R-:W-:Y:S01]  /*4070*/  PLOP3.LUT P1, PT, PT, PT, UP6, 0x40, 0x0 ;  /* 0x000000000000781c */ /* 0x000fe20003f2e868 */
[----:B------:R-:W-:Y:S01]  /*4080*/  UISETP.NE.AND UP2, UPT, UR6, URZ, UPT ;  /* 0x0000003f0600728c */ /* 0x000fe2000bf45270 */
[----:B------:R-:W-:Y:S01]  /*4090*/  PLOP3.LUT P5, PT, PT, PT, UP1, 0x40, 0x0 ;  /* 0x000000000000781c */ /* 0x000fe20003fae818 */
[----:B------:R-:W-:Y:S01]  /*40a0*/  UISETP.NE.AND UP6, UPT, UR4, URZ, UPT ;  /* 0x0000003f0400728c */ /* 0x000fe2000bfc5270 */
[C---:B------:R-:W-:Y:S01]  /*40b0*/  ISETP.GT.AND P2, PT, R6.reuse, 0x10, P2 ;  /* 0x000000100600780c */ /* 0x040fe20001744270 */
[----:B------:R-:W-:Y:S01]  /*40c0*/  UISETP.NE.AND UP1, UPT, UR26, URZ, UPT ;  /* 0x0000003f1a00728c */ /* 0x000fe2000bf25270 */
[C---:B------:R-:W-:Y:S01]  /*40d0*/  ISETP.GT.AND P0, PT, R6.reuse, 0x1, P0 ;  /* 0x000000010600780c */ /* 0x040fe20000704270 */
[----:B------:R-:W-:Y:S01]  /*40e0*/  UP2UR UR26, UPR, URZ, 0x40 ;  /* 0x000000403f1a7883 */ /* 0x000fe20008000000 */
[----:B------:R-:W-:Y:S01]  /*40f0*/  PLOP3.LUT P6, PT, PT, PT, UP2, 0x40, 0x0 ;  /* 0x000000000000781c */ /* 0x000fe20003fce828 */
[----:B------:R-:W-:Y:S01]  /*4100*/  UISETP.NE.AND UP6, UPT, UR5, URZ, UPT ;  /* 0x0000003f0500728c */ /* 0x000fe2000bfc5270 */
[C---:B------:R-:W-:Y:S01]  /*4110*/  ISETP.LT.OR P2, PT, R7.reuse, 0x11, P2 ;  /* 0x000000110700780c */ /* 0x040fe20001741670 */
[----:B------:R-:W-:Y:S01]  /*4120*/  UISETP.NE.AND UP2, UPT, UR27, URZ, UPT ;  /* 0x0000003f1b00728c */ /* 0x000fe2000bf45270 */
[----:B------:R-:W-:Y:S01]  /*4130*/  ISETP.LT.OR P0, PT, R7, 0x2, P0 ;  /* 0x000000020700780c */ /* 0x000fe20000701670 */
[----:B------:R-:W-:Y:S01]  /*4140*/  UP2UR UR27, UPR, URZ, 0x40 ;  /* 0x000000403f1b7883 */ /* 0x000fe20008000000 */
[----:B------:R-:W-:Y:S01]  /*4150*/  ISETP.GT.AND P1, PT, R6, 0x11, P1 ;  /* 0x000000110600780c */ /* 0x000fe20000f24270 */
[----:B------:R-:W-:Y:S01]  /*4160*/  UISETP.NE.AND UP6, UPT, UR6, URZ, UPT ;  /* 0x0000003f0600728c */ /* 0x000fe2000bfc5270 */
[----:B------:R-:W-:Y:S01]  /*4170*/  FSEL R29, R42, -INF , !P2 ;  /* 0xff8000002a1d7808 */ /* 0x000fe20005000000 */
[----:B------:R-:W-:Y:S01]  /*4180*/  UISETP.NE.AND UP3, UPT, UR28, URZ, UPT ;  /* 0x0000003f1c00728c */ /* 0x000fe2000bf65270 */
[----:B------:R-:W-:Y:S01]  /*4190*/  FSEL R15, R51, -INF , !P0 ;  /* 0xff800000330f7808 */ /* 0x000fe20004000000 */
[----:B------:R-:W-:Y:S01]  /*41a0*/  UP2UR UR28, UPR, URZ, 0x40 ;  /* 0x000000403f1c7883 */ /* 0x000fe20008000000 */
[----:B------:R-:W-:Y:S01]  /*41b0*/  PLOP3.LUT P2, PT, PT, PT, UP2, 0x40, 0x0 ;  /* 0x000000000000781c */ /* 0x000fe20003f4e828 */
[----:B------:R-:W-:Y:S01]  /*41c0*/  UISETP.NE.AND UP6, UPT, UR7, URZ, UPT ;  /* 0x0000003f0700728c */ /* 0x000fe2000bfc5270 */
[----:B------:R-:W-:Y:S01]  /*41d0*/  PLOP3.LUT P0, PT, PT, PT, UP5, 0x40, 0x0 ;  /* 0x000000000000781c */ /* 0x000fe20003f0e858 */
[----:B------:R-:W-:Y:S01]  /*41e0*/  UISETP.NE.AND UP4, UPT, UR29, URZ, UPT ;  /* 0x0000003f1d00728c */ /* 0x000fe2000bf85270 */
[----:B------:R-:W-:Y:S01]  /*41f0*/  ISETP.LT.OR P1, PT, R7, 0x12, P1 ;  /* 0x000000120700780c */ /* 0x000fe20000f21670 */
[----:B------:R-:W-:Y:S01]  /*4200*/  UP2UR UR29, UPR, URZ, 0x40 ;  /* 0x000000403f1d7883 */ /* 0x000fe20008000000 */
[C---:B------:R-:W-:Y:S01]  /*4210*/  ISETP.GT.AND P2, PT, R6.reuse, 0x21, P2 ;  /* 0x000000210600780c */ /* 0x040fe20001744270 */
[----:B------:R-:W-:Y:S01]  /*4220*/  UISETP.NE.AND UP6, UPT, UR25, URZ, UPT ;  /* 0x0000003f1900728c */ /* 0x000fe2000bfc5270 */
[----:B------:R-:W-:-:S02]  /*4230*/  ISETP.GT.AND P0, PT, R6, 0x18, P0 ;  /* 0x000000180600780c */ /* 0x000fc40000704270 */
[----:B------:R-:W-:Y:S02]  /*4240*/  FSEL R30, R43, -INF , !P1 ;  /* 0xff8000002b1e7808 */ /* 0x000fe40004800000 */
[----:B------:R-:W-:Y:S02]  /*4250*/  PLOP3.LUT P1, PT, PT, PT, UP1, 0x40, 0x0 ;  /* 0x000000000000781c */ /* 0x000fe40003f2e818 */
[C---:B------:R-:W-:Y:S02]  /*4260*/  ISETP.LT.OR P2, PT, R7.reuse, 0x22, P2 ;  /* 0x000000220700780c */ /* 0x040fe40001741670 */
[----:B------:R-:W-:Y:S02]  /*4270*/  ISETP.LT.OR P0, PT, R7, 0x19, P0 ;  /* 0x000000190700780c */ /* 0x000fe40000701670 */
[C---:B------:R-:W-:Y:S02]  /*4280*/  ISETP.GT.AND P1, PT, R6.reuse, 0x28, P1 ;  /* 0x000000280600780c */ /* 0x040fe40000f24270 */
[----:B------:R-:W-:-:S02]  /*4290*/  ISETP.GT.AND P6, PT, R6, 0x8, P6 ;  /* 0x000000080600780c */ /* 0x000fc400037c4270 */
[----:B------:R-:W-:Y:S02]  /*42a0*/  FSEL R178, R39, -INF , !P2 ;  /* 0xff80000027b27808 */ /* 0x000fe40005000000 */
[----:B------:R-:W-:Y:S02]  /*42b0*/  FSEL R31, R34, -INF , !P0 ;  /* 0xff800000221f7808 */ /* 0x000fe40004000000 */
[----:B------:R-:W-:Y:S01]  /*42c0*/  PLOP3.LUT P2, PT, PT, PT, UP6, 0x40, 0x0 ;  /* 0x000000000000781c */ /* 0x000fe20003f4e868 */
[----:B------:R-:W-:Y:S01]  /*42d0*/  UISETP.NE.AND UP6, UPT, UR29, URZ, UPT ;  /* 0x0000003f1d00728c */ /* 0x000fe2000bfc5270 */
[----:B------:R-:W-:Y:S02]  /*42e0*/  PLOP3.LUT P0, PT, PT, PT, UP0, 0x40, 0x0 ;  /* 0x000000000000781c */ /* 0x000fe40003f0e808 */
[C---:B------:R-:W-:Y:S02]  /*42f0*/  ISETP.LT.OR P1, PT, R7.reuse, 0x29, P1 ;  /* 0x000000290700780c */ /* 0x040fe40000f21670 */
[----:B------:R-:W-:-:S02]  /*4300*/  ISETP.LT.OR P6, PT, R7, 0x9, P6 ;  /* 0x000000090700780c */ /* 0x000fc400037c1670 */
[C---:B------:R-:W-:Y:S02]  /*4310*/  ISETP.GT.AND P0, PT, R6.reuse, 0x29, P0 ;  /* 0x000000290600780c */ /* 0x040fe40000704270 */
[----:B------:R-:W-:Y:S02]  /*4320*/  ISETP.GT.AND P5, PT, R6, 0x9, P5 ;  /* 0x000000090600780c */ /* 0x000fe40002fa4270 */
[----:B------:R-:W-:Y:S02]  /*4330*/  FSEL R189, R26, -INF , !P1 ;  /* 0xff8000001abd7808 */ /* 0x000fe40004800000 */
[----:B------:R-:W-:Y:S02]  /*4340*/  FSEL R16, R46, -INF , !P6 ;  /* 0xff8000002e107808 */ /* 0x000fe40007000000 */
[----:B------:R-:W-:Y:S01]  /*4350*/  PLOP3.LUT P1, PT, PT, PT, UP6, 0x40, 0x0 ;  /* 0x000000000000781c */ /* 0x000fe20003f2e868 */
[----:B------:R-:W-:Y:S01]  /*4360*/  UISETP.NE.AND UP6, UPT, UR28, URZ, UPT ;  /* 0x0000003f1c00728c */ /* 0x000fe2000bfc5270 */
[----:B------:R-:W-:-:S02]  /*4370*/  PLOP3.LUT P6, PT, PT, PT, UP4, 0x40, 0x0 ;  /* 0x000000000000781c */ /* 0x000fc40003fce848 */
[C---:B------:R-:W-:Y:S02]  /*4380*/  ISETP.LT.OR P0, PT, R7.reuse, 0x2a, P0 ;  /* 0x0000002a0700780c */ /* 0x040fe40000701670 */
[----:B------:R-:W-:Y:S02]  /*4390*/  ISETP.LT.OR P5, PT, R7, 0xa, P5 ;  /* 0x0000000a0700780c */ /* 0x000fe40002fa1670 */
[----:B------:R-:W-:Y:S02]  /*43a0*/  ISETP.GT.AND P6, PT, R6, 0x19, P6 ;  /* 0x000000190600780c */ /* 0x000fe400037c4270 */
[----:B------:R-:W-:Y:S02]  /*43b0*/  FSEL R188, R27, -INF , !P0 ;  /* 0xff8000001bbc7808 */ /* 0x000fe40004000000 */
[----:B------:R-:W-:Y:S02]  /*43c0*/  FSEL R18, R47, -INF , !P5 ;  /* 0xff8000002f127808 */ /* 0x000fe40006800000 */
[----:B------:R-:W-:Y:S01]  /*43d0*/  PLOP3.LUT P0, PT, PT, PT, UP6, 0x40, 0x0 ;  /* 0x000000000000781c */ /* 0x000fe20003f0e868 */
[----:B------:R-:W-:Y:S01]  /*43e0*/  UISETP.NE.AND UP6, UPT, UR27, URZ, UPT ;  /* 0x0000003f1b00728c */ /* 0x000fe2000bfc5270 */
[----:B------:R-:W-:-:S02]  /*43f0*/  PLOP3.LUT P5, PT, PT, PT, UP3, 0x40, 0x0 ;  /* 0x000000000000781c */ /* 0x000fc40003fae838 */
[----:B------:R-:W-:Y:S02]  /*4400*/  ISETP.LT.OR P6, PT, R7, 0x1a, P6 ;  /* 0x0000001a0700780c */ /* 0x000fe400037c1670 */
[----:B------:R-:W-:Y:S02]  /*4410*/  ISETP.GT.AND P5, PT, R6, 0x20, P5 ;  /* 0x000000200600780c */ /* 0x000fe40002fa4270 */
[----:B------:R-:W-:Y:S01]  /*4420*/  FSEL R34, R35, -INF , !P6 ;  /* 0xff80000023227808 */ /* 0x000fe20007000000 */
[----:B------:R-:W1:Y:S01]  /*4430*/  SHFL.IDX PT, R6, R9, 0x3, 0x1c1f ;  /* 0x007c1f0009067f89 */ /* 0x000e6200000e0000 */
[----:B------:R-:W-:Y:S01]  /*4440*/  PLOP3.LUT P6, PT, PT, PT, UP6, 0x40, 0x0 ;  /* 0x000000000000781c */ /* 0x000fe20003fce868 */
[----:B------:R-:W-:Y:S01]  /*4450*/  UISETP.NE.AND UP6, UPT, UR26, URZ, UPT ;  /* 0x0000003f1a00728c */ /* 0x000fe2000bfc5270 */
[----:B------:R-:W-:Y:S02]  /*4460*/  ISETP.LT.OR P5, PT, R7, 0x21, P5 ;  /* 0x000000210700780c */ /* 0x000fe40002fa1670 */
[----:B------:R-:W-:-:S02]  /*4470*/  ISETP.GT.AND P0, PT, R4, 0x8, P0 ;  /* 0x000000080400780c */ /* 0x000fc40000704270 */
[C---:B------:R-:W-:Y:S02]  /*4480*/  ISETP.GT.AND P2, PT, R4.reuse, RZ, P2 ;  /* 0x000000ff0400720c */ /* 0x040fe40001744270 */
[----:B------:R-:W-:Y:S02]  /*4490*/  ISETP.GT.AND P1, PT, R4, 0x1, P1 ;  /* 0x000000010400780c */ /* 0x000fe40000f24270 */
[----:B------:R-:W-:Y:S02]  /*44a0*/  FSEL R175, R38, -INF , !P5 ;  /* 0xff80000026af7808 */ /* 0x000fe40006800000 */
[C---:B------:R-:W-:Y:S02]  /*44b0*/  ISETP.LT.OR P0, PT, R5.reuse, 0x9, P0 ;  /* 0x000000090500780c */ /* 0x040fe40000701670 */
[----:B------:R-:W-:Y:S01]  /*44c0*/  PLOP3.LUT P5, PT, PT, PT, UP6, 0x40, 0x0 ;  /* 0x000000000000781c */ /* 0x000fe20003fae868 */
[----:B------:R-:W-:Y:S01]  /*44d0*/  UISETP.NE.AND UP6, UPT, UR24, URZ, UPT ;  /* 0x0000003f1800728c */ /* 0x000fe2000bfc5270 */
[----:B------:R-:W-:-:S02]  /*44e0*/  ISETP.LT.OR P2, PT, R5, 0x1, P2 ;  /* 0x000000010500780c */ /* 0x000fc40001741670 */
[----:B------:R-:W-:Y:S01]  /*44f0*/  ISETP.LT.OR P1, PT, R5, 0x2, P1 ;  /* 0x000000020500780c */ /* 0x000fe20000f21670 */
[----:B------:R-:W-:Y:S01]  /*4500*/  UP2UR UR24, UPR, URZ, 0x40 ;  /* 0x000000403f187883 */ /* 0x000fe20008000000 */
[----:B------:R-:W-:Y:S02]  /*4510*/  FSEL R112, R112, -INF , !P0 ;  /* 0xff80000070707808 */ /* 0x000fe40004000000 */
[----:B------:R-:W-:Y:S01]  /*4520*/  PLOP3.LUT P0, PT, PT, PT, UP4, 0x40, 0x0 ;  /* 0x000000000000781c */ /* 0x000fe20003f0e848 */
[----:B-1----:R-:W-:Y:S01]  /*4530*/  IMAD.IADD R8, R12, 0x1, R6 ;  /* 0x000000010c087824 */ /* 0x002fe200078e0206 */
[----:B------:R-:W-:Y:S02]  /*4540*/  FSEL R78, R80, -INF , !P2 ;  /* 0xff800000504e7808 */ /* 0x000fe40005000000 */
[----:B------:R-:W-:Y:S02]  /*4550*/  FSEL R79, R81, -INF , !P1 ;  /* 0xff800000514f7808 */ /* 0x000fe40004800000 */
        /* <DEDUP_REMOVED lines=14> */
[----:B------:R-:W-:Y:S01]  /*4640*/  PLOP3.LUT P0, PT, PT, PT, UP6, 0x40, 0x0 ;  /* 0x000000000000781c */ /* 0x000fe20003f0e868 */
[----:B------:R-:W-:Y:S01]  /*4650*/  UISETP.NE.AND UP6, UPT, UR24, URZ, UPT ;  /* 0x0000003f1800728c */ /* 0x000fe2000bfc5270 */
[----:B------:R-:W-:-:S02]  /*4660*/  FSEL R113, R113, -INF , !P6 ;  /* 0xff80000071717808 */ /* 0x000fc40007000000 */
[----:B------:R-:W-:Y:S02]  /*4670*/  FSEL R132, R72, -INF , !P5 ;  /* 0xff80000048847808 */ /* 0x000fe40006800000 */
[----:B------:R-:W-:Y:S02]  /*4680*/  FSEL R133, R73, -INF , !P2 ;  /* 0xff80000049857808 */ /* 0x000fe40005000000 */
[----:B------:R-:W-:Y:S02]  /*4690*/  FSEL R134, R68, -INF , !P1 ;  /* 0xff80000044867808 */ /* 0x000fe40004800000 */
[----:B------:R-:W-:Y:S02]  /*46a0*/  PLOP3.LUT P6, PT, PT, PT, UP3, 0x40, 0x0 ;  /* 0x000000000000781c */ /* 0x000fe40003fce838 */
[----:B------:R-:W-:Y:S02]  /*46b0*/  PLOP3.LUT P5, PT, PT, PT, UP2, 0x40, 0x0 ;  /* 0x000000000000781c */ /* 0x000fe40003fae828 */
[----:B------:R-:W-:-:S02]  /*46c0*/  PLOP3.LUT P2, PT, PT, PT, UP1, 0x40, 0x0 ;  /* 0x000000000000781c */ /* 0x000fc40003f4e818 */
[----:B------:R-:W-:Y:S02]  /*46d0*/  PLOP3.LUT P1, PT, PT, PT, UP0, 0x40, 0x0 ;  /* 0x000000000000781c */ /* 0x000fe40003f2e808 */
[C---:B------:R-:W-:Y:S02]  /*46e0*/  ISETP.GT.AND P6, PT, R4.reuse, 0x20, P6 ;  /* 0x000000200400780c */ /* 0x040fe400037c4270 */
[C---:B------:R-:W-:Y:S02]  /*46f0*/  ISETP.GT.AND P5, PT, R4.reuse, 0x21, P5 ;  /* 0x000000210400780c */ /* 0x040fe40002fa4270 */
[C---:B------:R-:W-:Y:S02]  /*4700*/  ISETP.GT.AND P2, PT, R4.reuse, 0x28, P2 ;  /* 0x000000280400780c */ /* 0x040fe40001744270 */
[----:B------:R-:W-:Y:S01]  /*4710*/  ISETP.GT.AND P1, PT, R4, 0x29, P1 ;  /* 0x000000290400780c */ /* 0x000fe20000f24270 */
[----:B------:R-:W-:Y:S01]  /*4720*/  IMAD.IADD R4, R10, 0x1, R6 ;  /* 0x000000010a047824 */ /* 0x000fe200078e0206 */
[----:B------:R-:W-:-:S02]  /*4730*/  ISETP.LT.OR P6, PT, R5, 0x21, P6 ;  /* 0x000000210500780c */ /* 0x000fc400037c1670 */
[C---:B------:R-:W-:Y:S02]  /*4740*/  ISETP.LT.OR P5, PT, R5.reuse, 0x22, P5 ;  /* 0x000000220500780c */ /* 0x040fe40002fa1670 */
[C---:B------:R-:W-:Y:S02]  /*4750*/  ISETP.LT.OR P2, PT, R5.reuse, 0x29, P2 ;  /* 0x000000290500780c */ /* 0x040fe40001741670 */
[----:B------:R-:W-:Y:S02]  /*4760*/  ISETP.LT.OR P1, PT, R5, 0x2a, P1 ;  /* 0x0000002a0500780c */ /* 0x000fe40000f21670 */
[----:B------:R-:W-:Y:S02]  /*4770*/  IMNMX R9, R4, R11, PT ;  /* 0x0000000b04097217 */ /* 0x000fe40003800200 */
[----:B------:R-:W-:Y:S02]  /*4780*/  FSEL R190, R64, -INF , !P6 ;  /* 0xff80000040be7808 */ /* 0x000fe40007000000 */
[----:B------:R-:W-:-:S02]  /*4790*/  FSEL R191, R65, -INF , !P5 ;  /* 0xff80000041bf7808 */ /* 0x000fc40006800000 */
        /* <DEDUP_REMOVED lines=15> */
.L_x_2955:
[----:B------:R-:W-:-:S04]  /*4890*/  MOV R5, c[0x0][0x32c] ;  /* 0x0000cb0000057a02 */ /* 0x000fc80000000f00 */
[----:B------:R-:W-:-:S13]  /*48a0*/  ISETP.NE.AND P0, PT, R5, 0x1, PT ;  /* 0x000000010500780c */ /* 0x000fda0003f05270 */
[----:B------:R-:W-:-:S05]  /*48b0*/  @P0 IMAD.HI.U32 R5, R4, c[0x0][0x330], RZ ;  /* 0x0000cc0004050a27 */ /* 0x000fca00078e00ff */
[----:B------:R-:W-:Y:S02]  /*48c0*/  @P0 SHF.R.U32.HI R4, RZ, c[0x0][0x334], R5 ;  /* 0x0000cd00ff040a19 */ /* 0x000fe40000011605 */
.L_x_2956:
[----:B------:R-:W-:Y:S05]  /*48d0*/  BSYNC B0 ;  /* 0x0000000000007941 */ /* 0x000fea0003800000 */
.L_x_2954:
[----:B------:R-:W-:-:S05]  /*48e0*/  IMAD R4, R4, c[0x0][0x32c], R13 ;  /* 0x0000cb0004047a24 */ /* 0x000fca00078e020d */
[----:B------:R-:W-:Y:S02]  /*48f0*/  IADD3 R5, R4, c[0x0][0x32c], RZ ;  /* 0x0000cb0004057a10 */ /* 0x000fe40007ffe0ff */
[----:B------:R-:W-:Y:S02]  /*4900*/  IMNMX R8, R8, R4, !PT ;  /* 0x0000000408087217 */ /* 0x000fe40007800200 */
[----:B------:R-:W-:Y:S02]  /*4910*/  IMNMX R9, R9, R5, PT ;  /* 0x0000000509097217 */ /* 0x000fe40003800200 */
.L_x_2953:
        /* <DEDUP_REMOVED lines=34> */
[----:B------:R-:W-:Y:S01]  /*4b40*/  FMNMX.FTZ R169, R179, R169, !PT ;  /* 0x000000a9b3a97209 */ /* 0x000fe20007810000 */
[----:B------:R-:W-:Y:S01]  /*4b50*/  STL [R1+0x68], R233 ;  /* 0x000068e901007387 */ /* 0x000fe20000100800 */
[----:B------:R-:W-:Y:S02]  /*4b60*/  FMNMX.FTZ R4, R189, R4, !PT ;  /* 0x00000004bd047209 */ /* 0x000fe40007810000 */
[----:B------:R-:W-:Y:S01]  /*4b70*/  FMNMX.FTZ R169, R184, R169, !PT ;  /* 0x000000a9b8a97209 */ /* 0x000fe20007810000 */
[----:B------:R-:W-:Y:S01]  /*4b80*/  STL [R1+0x64], R232 ;  /* 0x000064e801007387 */ /* 0x000fe20000100800 */
[----:B------:R-:W-:-:S02]  /*4b90*/  FMNMX.FTZ R168, R188, R4, !PT ;  /* 0x00000004bca87209 */ /* 0x000fc40007810000 */
        /* <DEDUP_REMOVED lines=9> */
[----:B------:R-:W-:Y:S01]  /*4c30*/  STL [R1+0x60], R231 ;  /* 0x000060e701007387 */ /* 0x000fe20000100800 */
[C---:B------:R-:W-:Y:S01]  /*4c40*/  ISETP.GT.AND P1, PT, R8.reuse, RZ, P1 ;  /* 0x000000ff0800720c */ /* 0x040fe20000f24270 */
[----:B------:R-:W-:Y:S01]  /*4c50*/  UISETP.NE.AND UP2, UPT, UR7, URZ, UPT ;  /* 0x0000003f0700728c */ /* 0x000fe2000bf45270 */
[----:B------:R-:W-:Y:S01]  /*4c60*/  FSEL R27, R83, -INF , !P0 ;  /* 0xff800000531b7808 */ /* 0x000fe20004000000 */
[----:B------:R-:W-:Y:S01]  /*4c70*/  STL [R1+0x5c], R230 ;  /* 0x00005ce601007387 */ /* 0x000fe20000100800 */
[----:B------:R-:W-:Y:S01]  /*4c80*/  PLOP3.LUT P5, PT, PT, PT, UP1, 0x40, 0x0 ;  /* 0x000000000000781c */ /* 0x000fe20003fae818 */
[----:B------:R-:W-:Y:S01]  /*4c90*/  UISETP.NE.AND UP1, UPT, UR6, URZ, UPT ;  /* 0x0000003f0600728c */ /* 0x000fe2000bf25270 */
[----:B------:R-:W-:Y:S01]  /*4ca0*/  ISETP.LT.OR P1, PT, R9, 0x1, P1 ;  /* 0x000000010900780c */ /* 0x000fe20000f21670 */
[----:B------:R-:W-:Y:S01]  /*4cb0*/  STL [R1+0x58], R229 ;  /* 0x000058e501007387 */ /* 0x000fe20000100800 */
[----:B------:R-:W-:-:S02]  /*4cc0*/  ISETP.GT.AND P6, PT, R8, 0x8, P6 ;  /* 0x000000080800780c */ /* 0x000fc400037c4270 */
[----:B------:R-:W-:Y:S01]  /*4cd0*/  PLOP3.LUT P2, PT, PT, PT, UP0, 0x40, 0x0 ;  /* 0x000000000000781c */ /* 0x000fe20003f4e808 */
[----:B------:R-:W-:Y:S01]  /*4ce0*/  UISETP.NE.AND UP0, UPT, UR5, URZ, UPT ;  /* 0x0000003f0500728c */ /* 0x000fe2000bf05270 */
[----:B------:R-:W-:Y:S01]  /*4cf0*/  FSEL R77, R82, -INF , !P1 ;  /* 0xff800000524d7808 */ /* 0x000fe20004800000 */
[----:B------:R-:W-:Y:S01]  /*4d00*/  LDSM.16.MT88.4 R52, [R225+0x3880] ;  /* 0x00388000e134783b */ /* 0x000fe20000004200 */
[----:B------:R-:W-:Y:S01]  /*4d10*/  ISETP.GT.AND P5, PT, R8, 0x9, P5 ;  /* 0x000000090800780c */ /* 0x000fe20002fa4270 */
[----:B------:R-:W-:Y:S01]  /*4d20*/  ULDC.64 UR4, c[0x0][0x2c8] ;  /* 0x0000b20000047ab9 */ /* 0x000fe20000000a00 */
[----:B-1----:R-:W-:Y:S01]  /*4d30*/  FMNMX.FTZ R169, R169, R4, !PT ;  /* 0x00000004a9a97209 */ /* 0x002fe20007810000 */
[----:B------:R-:W-:Y:S01]  /*4d40*/  LDSM.16.MT88.4 R48, [R225+0x2080] ;  /* 0x00208000e130783b */ /* 0x000fe20000004200 */
[----:B------:R-:W-:Y:S02]  /*4d50*/  ISETP.LT.OR P6, PT, R9, 0x9, P6 ;  /* 0x000000090900780c */ /* 0x000fe400037c1670 */
[----:B--2---:R-:W-:Y:S01]  /*4d60*/  FMNMX.FTZ R168, R168, R5, !PT ;  /* 0x00000005a8a87209 */ /* 0x004fe20007810000 */
[----:B------:R-:W1:Y:S01]  /*4d70*/  SHFL.BFLY PT, R4, R169, 0x1, 0x1f ;  /* 0x0c201f00a9047f89 */ /* 0x000e6200000e0000 */
[----:B------:R-:W-:-:S02]  /*4d80*/  LEA R228, R2, R225, 0x1 ;  /* 0x000000e102e47211 */ /* 0x000fc400078e08ff */
[----:B------:R-:W-:Y:S01]  /*4d90*/  PLOP3.LUT P1, PT, PT, PT, UP6, 0x40, 0x0 ;  /* 0x000000000000781c */ /* 0x000fe20003f2e868 */
[----:B------:R-:W2:Y:S01]  /*4da0*/  SHFL.BFLY PT, R5, R168, 0x1, 0x1f ;  /* 0x0c201f00a8057f89 */ /* 0x000ea200000e0000 */
[C---:B------:R-:W-:Y:S01]  /*4db0*/  ISETP.GT.AND P2, PT, R8.reuse, 0x10, P2 ;  /* 0x000000100800780c */ /* 0x040fe20001744270 */
[----:B------:R-:W-:Y:S01]  /*4dc0*/  UISETP.NE.AND UP6, UPT, UR16, URZ, UPT ;  /* 0x0000003f1000728c */ /* 0x000fe2000bfc5270 */
[----:B------:R-:W-:Y:S01]  /*4dd0*/  ISETP.LT.OR P5, PT, R9, 0xa, P5 ;  /* 0x0000000a0900780c */ /* 0x000fe20002fa1670 */
[----:B------:R-:W-:Y:S01]  /*4de0*/  LDSM.16.MT88.4 R120, [R228+0x3880] ;  /* 0x00388000e478783b */ /* 0x000fe20000004200 */
[----:B------:R-:W-:Y:S02]  /*4df0*/  FMNMX.FTZ R3, R77, R27, !PT ;  /* 0x0000001b4d037209 */ /* 0x000fe40007810000 */
[----:B------:R-:W-:Y:S01]  /*4e00*/  ISETP.GT.AND P1, PT, R8, 0x11, P1 ;  /* 0x000000110800780c */ /* 0x000fe20000f24270 */
[----:B------:R-:W-:Y:S01]  /*4e10*/  LDSM.16.MT88.4 R44, [R227+0x2080] ;  /* 0x00208000e32c783b */ /* 0x000fe20000004200 */
[----:B------:R-:W-:-:S02]  /*4e20*/  ISETP.LT.OR P2, PT, R9, 0x11, P2 ;  /* 0x000000110900780c */ /* 0x000fc40001741670 */
[----:B------:R-:W-:Y:S01]  /*4e30*/  FSEL R24, R115, -INF , !P5 ;  /* 0xff80000073187808 */ /* 0x000fe20006800000 */
[----:B------:R-:W-:Y:S01]  /*4e40*/  LDSM.16.MT88.4 R100, [R226+0x3880] ;  /* 0x00388000e264783b */ /* 0x000fe20000004200 */
[----:B------:R-:W-:Y:S02]  /*4e50*/  ISETP.LT.OR P1, PT, R9, 0x12, P1 ;  /* 0x000000120900780c */ /* 0x000fe40000f21670 */
[----:B------:R-:W-:Y:S01]  /*4e60*/  FSEL R25, R74, -INF , !P2 ;  /* 0xff8000004a197808 */ /* 0x000fe20005000000 */
[----:B------:R-:W-:Y:S01]  /*4e70*/  LDSM.16.MT88.4 R40, [R226+0x2080] ;  /* 0x00208000e228783b */ /* 0x000fe20000004200 */
[----:B------:R-:W-:Y:S02]  /*4e80*/  FSEL R26, R75, -INF , !P1 ;  /* 0xff8000004b1a7808 */ /* 0x000fe40004800000 */
[----:B------:R-:W-:Y:S01]  /*4e90*/  PLOP3.LUT P5, PT, PT, PT, UP3, 0x40, 0x0 ;  /* 0x000000000000781c */ /* 0x000fe20003fae838 */
[----:B------:R-:W-:Y:S01]  /*4ea0*/  LDSM.16.MT88.4 R36, [R228+0x2080] ;  /* 0x00208000e424783b */ /* 0x000fe20000004200 */
[----:B-1----:R-:W-:-:S02]  /*4eb0*/  FMNMX.FTZ R169, R169, R4, !PT ;  /* 0x00000004a9a97209 */ /* 0x002fc40007810000 */
[----:B------:R-:W-:Y:S01]  /*4ec0*/  PLOP3.LUT P2, PT, PT, PT, UP2, 0x40, 0x0 ;  /* 0x000000000000781c */ /* 0x000fe20003f4e828 */
[----:B------:R-:W-:Y:S01]  /*4ed0*/  LDSM.16.MT88.4 R124, [R227+0x3880] ;  /* 0x00388000e37c783b */ /* 0x000fe20000004200 */
[----:B--2---:R-:W-:Y:S01]  /*4ee0*/  FMNMX.FTZ R168, R168, R5, !PT ;  /* 0x00000005a8a87209 */ /* 0x004fe20007810000 */
[C---:B------:R-:W-:Y:S01]  /*4ef0*/  FMUL.FTZ R13, R169.reuse, c[0x0][0x2d0] ;  /* 0x0000b400a90d7a20 */ /* 0x040fe20000410000 */
[----:B------:R-:W-:Y:S01]  /*4f00*/  FSETP.NEU.FTZ.AND P0, PT, R169, -INF , PT ;  /* 0xff800000a900780b */ /* 0x000fe20003f1d000 */
[----:B------:R-:W-:Y:S01]  /*4f10*/  LDSM.16.MT88.4 R72, [R225+0x4080] ;  /* 0x00408000e148783b */ /* 0x000fe20000004200 */
[----:B------:R-:W-:Y:S01]  /*4f20*/  PLOP3.LUT P1, PT, PT, PT, UP1, 0x40, 0x0 ;  /* 0x000000000000781c */ /* 0x000fe20003f2e818 */
[C---:B------:R-:W-:Y:S01]  /*4f30*/  FMUL.FTZ R12, R168.reuse, c[0x0][0x2d0] ;  /* 0x0000b400a80c7a20 */ /* 0x040fe20000410000 */
[----:B------:R-:W-:Y:S01]  /*4f40*/  FSEL R13, R13, RZ, P0 ;  /* 0x000000ff0d0d7208 */ /* 0x000fe20000000000 */
[----:B------:R-:W-:Y:S01]  /*4f50*/  STL [R1+0x54], R224 ;  /* 0x000054e001007387 */ /* 0x000fe20000100800 */
[----:B------:R-:W-:-:S02]  /*4f60*/  FSETP.NEU.FTZ.AND P0, PT, R168, -INF , PT ;  /* 0xff800000a800780b */ /* 0x000fc40003f1d000 */
[----:B------:R-:W-:Y:S01]  /*4f70*/  ISETP.GT.AND P5, PT, R8, 0x20, P5 ;  /* 0x000000200800780c */ /* 0x000fe20002fa4270 */
[--C-:B------:R-:W-:Y:S01]  /*4f80*/  FFMA.FTZ R2, R22, c[0x0][0x2d0], -R13.reuse ;  /* 0x0000b40016027a23 */ /* 0x100fe2000001080d */
[----:B------:R-:W-:Y:S01]  /*4f90*/  FSEL R12, R12, RZ, P0 ;  /* 0x000000ff0c0c7208 */ /* 0x000fe20000000000 */
[----:B------:R-:W-:Y:S01]  /*4fa0*/  FFMA.FTZ R4, R17, c[0x0][0x2d0], -R13 ;  /* 0x0000b40011047a23 */ /* 0x000fe2000001080d */
[----:B------:R-:W-:Y:S01]  /*4fb0*/  PLOP3.LUT P0, PT, PT, PT, UP5, 0x40, 0x0 ;  /* 0x000000000000781c */ /* 0x000fe20003f0e858 */
[----:B------:R-:W-:Y:S01]  /*4fc0*/  MUFU.EX2 R229, R2 ;  /* 0x0000000200e57308 */ /* 0x000fe20000000800 */
[----:B------:R-:W-:Y:S01]  /*4fd0*/  ISETP.GT.AND P2, PT, R8, 0x21, P2 ;  /* 0x000000210800780c */ /* 0x000fe20001744270 */
[----:B------:R-:W-:Y:S01]  /*4fe0*/  FFMA.FTZ R0, R15, c[0x0][0x2d0], -R12 ;  /* 0x0000b4000f007a23 */ /* 0x000fe2000001080c */
[----:B------:R-:W-:Y:S01]  /*4ff0*/  FSEL R15, R114, -INF , !P6 ;  /* 0xff800000720f7808 */ /* 0x000fe20007000000 */
[----:B------:R-:W-:Y:S01]  /*5000*/  LDSM.16.MT88.4 R88, [R225+0x2880] ;  /* 0x00288000e158783b */ /* 0x000fe20000004200 */
[----:B------:R-:W-:Y:S01]  /*5010*/  ISETP.GT.AND P0, PT, R8, 0x18, P0 ;  /* 0x000000180800780c */ /* 0x000fe20000704270 */
[----:B------:R-:W-:Y:S01]  /*5020*/  UISETP.NE.AND UP5, UPT, UR17, URZ, UPT ;  /* 0x0000003f1100728c */ /* 0x000fe2000bfa5270 */
[----:B------:R-:W-:Y:S01]  /*5030*/  FMNMX.FTZ R3, R15, R3, !PT ;  /* 0x000000030f037209 */ /* 0x000fe20007810000 */
[----:B------:R1:W-:Y:S01]  /*5040*/  MUFU.EX2 R200, R0 ;  /* 0x0000000000c87308 */ /* 0x0003e20000000800 */
[----:B------:R-:W-:Y:S01]  /*5050*/  ISETP.LT.OR P0, PT, R9, 0x19, P0 ;  /* 0x000000190900780c */ /* 0x000fe20000701670 */
[----:B------:R-:W-:Y:S01]  /*5060*/  LDSM.16.MT88.4 R80, [R226+0x4080] ;  /* 0x00408000e250783b */ /* 0x000fe20000004200 */
[----:B------:R-:W-:-:S02]  /*5070*/  PLOP3.LUT P6, PT, PT, PT, UP4, 0x40, 0x0 ;  /* 0x000000000000781c */ /* 0x000fc40003fce848 */
[----:B------:R-:W-:Y:S01]  /*5080*/  FMNMX.FTZ R3, R24, R3, !PT ;  /* 0x0000000318037209 */ /* 0x000fe20007810000 */
[----:B------:R-:W-:Y:S01]  /*5090*/  LDSM.16.MT88.4 R84, [R226+0x2880] ;  /* 0x00288000e254783b */ /* 0x000fe20000004200 */
[----:B------:R-:W-:Y:S01]  /*50a0*/  FSEL R76, R70, -INF , !P0 ;  /* 0xff800000464c7808 */ /* 0x000fe20004000000 */
[----:B------:R2:W-:Y:S01]  /*50b0*/  MUFU.EX2 R236, R4 ;  /* 0x0000000400ec7308 */ /* 0x0005e20000000800 */
[----:B------:R-:W-:Y:S01]  /*50c0*/  PLOP3.LUT P0, PT, PT, PT, UP0, 0x40, 0x0 ;  /* 0x000000000000781c */ /* 0x000fe20003f0e808 */
[----:B------:R-:W-:Y:S01]  /*50d0*/  LDSM.16.MT88.4 R60, [R228+0x2880] ;  /* 0x00288000e43c783b */ /* 0x000fe20000004200 */
[C---:B------:R-:W-:Y:S02]  /*50e0*/  ISETP.GT.AND P6, PT, R8.reuse, 0x19, P6 ;  /* 0x000000190800780c */ /* 0x040fe400037c4270 */
[----:B------:R-:W-:Y:S02]  /*50f0*/  FMNMX.FTZ R3, R25, R3, !PT ;  /* 0x0000000319037209 */ /* 0x000fe40007810000 */
[----:B------:R-:W-:Y:S01]  /*5100*/  ISETP.GT.AND P1, PT, R8, 0x28, P1 ;  /* 0x000000280800780c */ /* 0x000fe20000f24270 */
[----:B-1----:R-:W-:Y:S01]  /*5110*/  FFMA.FTZ R0, R16, c[0x0][0x2d0], -R12 ;  /* 0x0000b40010007a23 */ /* 0x002fe2000001080c */
[----:B------:R-:W-:-:S02]  /*5120*/  ISETP.GT.AND P0, PT, R8, 0x29, P0 ;  /* 0x000000290800780c */ /* 0x000fc40000704270 */
[C---:B------:R-:W-:Y:S01]  /*5130*/  ISETP.LT.OR P6, PT, R9.reuse, 0x1a, P6 ;  /* 0x0000001a0900780c */ /* 0x040fe200037c1670 */
[----:B------:R1:W-:Y:S01]  /*5140*/  MUFU.EX2 R181, R0 ;  /* 0x0000000000b57308 */ /* 0x0003e20000000800 */
[----:B------:R-:W-:Y:S02]  /*5150*/  FMNMX.FTZ R3, R26, R3, !PT ;  /* 0x000000031a037209 */ /* 0x000fe40007810000 */
[----:B------:R-:W-:Y:S01]  /*5160*/  ISETP.LT.OR P5, PT, R9, 0x21, P5 ;  /* 0x000000210900780c */ /* 0x000fe20002fa1670 */
[----:B--2---:R-:W-:Y:S01]  /*5170*/  FFMA.FTZ R4, R19, c[0x0][0x2d0], -R13 ;  /* 0x0000b40013047a23 */ /* 0x004fe2000001080d */
[C---:B------:R-:W-:Y:S02]  /*5180*/  ISETP.LT.OR P2, PT, R9.reuse, 0x22, P2 ;  /* 0x000000220900780c */ /* 0x040fe40001741670 */
[C---:B------:R-:W-:Y:S01]  /*5190*/  ISETP.LT.OR P1, PT, R9.reuse, 0x29, P1 ;  /* 0x000000290900780c */ /* 0x040fe20000f21670 */
[----:B------:R2:W-:Y:S01]  /*51a0*/  MUFU.EX2 R230, R4 ;  /* 0x0000000400e67308 */ /* 0x0005e20000000800 */
[----:B------:R-:W-:-:S02]  /*51b0*/  ISETP.LT.OR P0, PT, R9, 0x2a, P0 ;  /* 0x0000002a0900780c */ /* 0x000fc40000701670 */
[----:B------:R-:W-:Y:S02]  /*51c0*/  FSEL R28, R71, -INF , !P6 ;  /* 0xff800000471c7808 */ /* 0x000fe40007000000 */
[----:B------:R-:W-:Y:S01]  /*51d0*/  FMNMX.FTZ R3, R76, R3, !PT ;  /* 0x000000034c037209 */ /* 0x000fe20007810000 */
[----:B------:R-:W-:Y:S01]  /*51e0*/  LDSM.16.MT88.4 R68, [R228+0x4080] ;  /* 0x00408000e444783b */ /* 0x000fe20000004200 */
[----:B------:R-:W-:Y:S01]  /*51f0*/  FSEL R171, R66, -INF , !P5 ;  /* 0xff80000042ab7808 */ /* 0x000fe20006800000 */
[----:B-1----:R-:W-:Y:S01]  /*5200*/  FFMA.FTZ R0, R18, c[0x0][0x2d0], -R12 ;  /* 0x0000b40012007a23 */ /* 0x002fe2000001080c */
[----:B------:R-:W-:Y:S02]  /*5210*/  FSEL R172, R67, -INF , !P2 ;  /* 0xff80000043ac7808 */ /* 0x000fe40005000000 */
[----:B------:R-:W-:Y:S01]  /*5220*/  FSEL R173, R58, -INF , !P1 ;  /* 0xff8000003aad7808 */ /* 0x000fe20004800000 */
[----:B------:R1:W3:Y:S01]  /*5230*/  MUFU.EX2 R202, R0 ;  /* 0x0000000000ca7308 */ /* 0x0002e20000000800 */
[----:B------:R-:W-:Y:S01]  /*5240*/  FSEL R174, R59, -INF , !P0 ;  /* 0xff8000003bae7808 */ /* 0x000fe20004000000 */
[----:B------:R-:W-:Y:S01]  /*5250*/  LDSM.16.MT88.4 R64, [R227+0x2880] ;  /* 0x00288000e340783b */ /* 0x000fe20000004200 */
[----:B--2---:R-:W-:-:S03]  /*5260*/  FFMA.FTZ R4, R20, c[0x0][0x2d0], -R13 ;  /* 0x0000b40014047a23 */ /* 0x004fc6000001080d */
[----:B------:R-:W-:Y:S02]  /*5270*/  LDSM.16.MT88.4 R56, [R227+0x4080] ;  /* 0x00408000e338783b */ /* 0x000fe40000004200 */
[----:B------:R2:W-:Y:S01]  /*5280*/  MUFU.EX2 R201, R4 ;  /* 0x0000000400c97308 */ /* 0x0005e20000000800 */
[----:B-1----:R-:W-:Y:S02]  /*5290*/  FMNMX.FTZ R0, R78, R79, !PT ;  /* 0x0000004f4e007209 */ /* 0x002fe40007810000 */
[----:B---3--:R-:W-:Y:S02]  /*52a0*/  F2FP.BF16.PACK_AB R7, R202, R181 ;  /* 0x000000b5ca07723e */ /* 0x008fe400000010ff */
[----:B------:R-:W-:-:S04]  /*52b0*/  FMNMX.FTZ R0, R112, R0, !PT ;  /* 0x0000000070007209 */ /* 0x000fc80007810000 */
[----:B------:R-:W-:Y:S01]  /*52c0*/  FMNMX.FTZ R0, R113, R0, !PT ;  /* 0x0000000071007209 */ /* 0x000fe20007810000 */
[----:B--2---:R-:W-:-:S03]  /*52d0*/  FFMA.FTZ R4, R21, c[0x0][0x2d0], -R13 ;  /* 0x0000b40015047a23 */ /* 0x004fc6000001080d */
        /* <DEDUP_REMOVED lines=10> */
[----:B------:R1:W-:Y:S03]  /*5380*/  MUFU.EX2 R198, R0 ;  /* 0x0000000000c67308 */ /* 0x0003e60000000800 */
[----:B------:R-:W-:-:S04]  /*5390*/  FMNMX.FTZ R2, R196, R2, !PT ;  /* 0x00000002c4027209 */ /* 0x000fc80007810000 */
[----:B------:R-:W-:Y:S01]  /*53a0*/  FMNMX.FTZ R2, R197, R2, !PT ;  /* 0x00000002c5027209 */ /* 0x000fe20007810000 */
[----:B------:R2:W3:Y:S04]  /*53b0*/  MUFU.EX2 R182, R4 ;  /* 0x0000000400b67308 */ /* 0x0004e80000000800 */
[----:B------:R-:W4:Y:S01]  /*53c0*/  SHFL.BFLY PT, R9, R2, 0x2, 0x1f ;  /* 0x0c401f0002097f89 */ /* 0x000f2200000e0000 */
[----:B-1----:R-:W-:-:S04]  /*53d0*/  FFMA.FTZ R0, R32, c[0x0][0x2d0], -R13 ;  /* 0x0000b40020007a23 */ /* 0x002fc8000001080d */
[----:B------:R1:W-:Y:S01]  /*53e0*/  MUFU.EX2 R203, R0 ;  /* 0x0000000000cb7308 */ /* 0x0003e20000000800 */
[----:B--2---:R-:W-:Y:S02]  /*53f0*/  F2FP.BF16.PACK_AB R4, R230, R236 ;  /* 0x000000ece604723e */ /* 0x004fe400000010ff */
[----:B---3--:R-:W-:-:S07]  /*5400*/  F2FP.BF16.PACK_AB R5, R200, R182 ;  /* 0x000000b6c805723e */ /* 0x008fce00000010ff */
[C---:B------:R-:W-:Y:S01]  /*5410*/  HMMA.16816.F32.BF16 R152, R4.reuse, R52, RZ ;  /* 0x000000340498723c */ /* 0x040fe200000418ff */
[----:B-1----:R-:W-:Y:S01]  /*5420*/  FMNMX.FTZ R0, R28, R3, !PT ;  /* 0x000000031c007209 */ /* 0x002fe20007810000 */
[----:B------:R-:W-:Y:S01]  /*5430*/  FFMA.FTZ R3, R33, c[0x0][0x2d0], -R13 ;  /* 0x0000b40021037a23 */ /* 0x000fe2000001080d */
[----:B----4-:R-:W-:Y:S02]  /*5440*/  FMNMX.FTZ R2, R2, R9, !PT ;  /* 0x0000000902027209 */ /* 0x010fe40007810000 */
[----:B------:R-:W-:Y:S01]  /*5450*/  FMNMX.FTZ R0, R171, R0, !PT ;  /* 0x00000000ab007209 */ /* 0x000fe20007810000 */
[----:B------:R1:W2:Y:S02]  /*5460*/  MUFU.EX2 R183, R3 ;  /* 0x0000000300b77308 */ /* 0x0002a40000000800 */
[----:B------:R-:W-:Y:S01]  /*5470*/  HMMA.16816.F32.BF16 R140, R4, R48, RZ ;  /* 0x00000030048c723c */ /* 0x000fe200000418ff */
[----:B------:R-:W3:Y:S01]  /*5480*/  SHFL.BFLY PT, R14, R2, 0x1, 0x1f ;  /* 0x0c201f00020e7f89 */ /* 0x000ee200000e0000 */
[----:B------:R-:W-:-:S04]  /*5490*/  FMNMX.FTZ R0, R172, R0, !PT ;  /* 0x00000000ac007209 */ /* 0x000fc80007810000 */
[----:B------:R-:W-:Y:S02]  /*54a0*/  FMNMX.FTZ R0, R173, R0, !PT ;  /* 0x00000000ad007209 */ /* 0x000fe40007810000 */
[----:B------:R-:W-:Y:S02]  /*54b0*/  HMMA.16816.F32.BF16 R136, R4, R120, RZ ;  /* 0x000000780488723c */ /* 0x000fe400000418ff */
[----:B------:R-:W-:Y:S01]  /*54c0*/  FMNMX.FTZ R0, R174, R0, !PT ;  /* 0x00000000ae007209 */ /* 0x000fe20007810000 */
[----:B-1----:R-:W-:-:S04]  /*54d0*/  FFMA.FTZ R3, R29, c[0x0][0x2d0], -R12 ;  /* 0x0000b4001d037a23 */ /* 0x002fc8000001080c */
[----:B------:R-:W1:Y:S01]  /*54e0*/  SHFL.BFLY PT, R8, R0, 0x2, 0x1f ;  /* 0x0c401f0000087f89 */ /* 0x000e6200000e0000 */
[C---:B------:R-:W-:Y:S01]  /*54f0*/  HMMA.16816.F32.BF16 R160, R4.reuse, R44, RZ ;  /* 0x0000002c04a0723c */ /* 0x040fe200000418ff */
[----:B--2---:R-:W-:Y:S01]  /*5500*/  F2FP.BF16.PACK_AB R10, R183, R203 ;  /* 0x000000cbb70a723e */ /* 0x004fe200000010ff */
[----:B------:R2:W-:Y:S06]  /*5510*/  MUFU.EX2 R224, R3 ;  /* 0x0000000300e07308 */ /* 0x0005ec0000000800 */
[----:B------:R-:W-:Y:S01]  /*5520*/  HMMA.16816.F32.BF16 R144, R4, R100, RZ ;  /* 0x000000640490723c */ /* 0x000fe200000418ff */
[----:B---3--:R-:W-:-:S04]  /*5530*/  FMNMX.FTZ R167, R2, R14, !PT ;  /* 0x0000000e02a77209 */ /* 0x008fc80007810000 */
[----:B------:R-:W-:-:S03]  /*5540*/  FSETP.NEU.FTZ.AND P0, PT, R167, -INF , PT ;  /* 0xff800000a700780b */ /* 0x000fc60003f1d000 */
        /* <DEDUP_REMOVED lines=8> */
[----:B------:R2:W-:Y:S07]  /*55d0*/  MUFU.EX2 R235, R3 ;  /* 0x0000000300eb7308 */ /* 0x0005ee0000000800 */
[C---:B------:R-:W-:Y:S08]  /*55e0*/  HMMA.16816.F32.BF16 R108, R4.reuse, R42, RZ ;  /* 0x0000002a046c723c */ /* 0x040ff000000418ff */
[----:B------:R-:W-:Y:S01]  /*55f0*/  HMMA.16816.F32.BF16 R104, R4, R38, RZ ;  /* 0x000000260468723c */ /* 0x000fe200000418ff */
[----:B--2---:R-:W-:-:S04]  /*5600*/  FFMA.FTZ R3, R34, c[0x0][0x2d0], -R12 ;  /* 0x0000b40022037a23 */ /* 0x004fc8000001080c */
[----:B------:R1:W2:Y:S03]  /*5610*/  MUFU.EX2 R234, R3 ;  /* 0x0000000300ea7308 */ /* 0x0002a60000000800 */
[C---:B------:R-:W-:Y:S08]  /*5620*/  HMMA.16816.F32.BF16 R96, R4.reuse, R46, RZ ;  /* 0x0000002e0460723c */ /* 0x040ff000000418ff */
[----:B------:R-:W-:Y:S01]  /*5630*/  HMMA.16816.F32.BF16 R92, R4, R54, RZ ;  /* 0x00000036045c723c */ /* 0x000fe200000418ff */
[----:B-1----:R-:W-:Y:S01]  /*5640*/  FMNMX.FTZ R3, R0, R8, !PT ;  /* 0x0000000800037209 */ /* 0x002fe20007810000 */
[----:B------:R-:W-:Y:S01]  /*5650*/  FMUL.FTZ R0, R167, c[0x0][0x2d0] ;  /* 0x0000b400a7007a20 */ /* 0x000fe20000410000 */
[----:B------:R-:W-:-:S05]  /*5660*/  F2FP.BF16.PACK_AB R8, R198, R229 ;  /* 0x000000e5c608723e */ /* 0x000fca00000010ff */
[----:B------:R-:W-:Y:S01]  /*5670*/  HMMA.16816.F32.BF16 R32, R4, R102, RZ ;  /* 0x000000660420723c */ /* 0x000fe200000418ff */
[----:B--2---:R-:W-:Y:S02]  /*5680*/  F2FP.BF16.PACK_AB R11, R234, R235 ;  /* 0x000000ebea0b723e */ /* 0x004fe400000010ff */
[----:B------:R-:W-:-:S05]  /*5690*/  FSEL R0, R0, RZ, P0 ;  /* 0x000000ff00007208 */ /* 0x000fca0000000000 */
[----:B------:R-:W-:Y:S01]  /*56a0*/  HMMA.16816.F32.BF16 R20, R4, R122, RZ ;  /* 0x0000007a0414723c */ /* 0x000fe200000418ff */
[----:B------:R-:W-:-:S04]  /*56b0*/  FFMA.FTZ R2, R78, c[0x0][0x2d0], -R0 ;  /* 0x0000b4004e027a23 */ /* 0x000fc80000010800 */
[----:B------:R1:W-:Y:S03]  /*56c0*/  MUFU.EX2 R242, R2 ;  /* 0x0000000200f27308 */ /* 0x0003e60000000800 */
[----:B------:R-:W-:Y:S01]  /*56d0*/  HMMA.16816.F32.BF16 R16, R4, R126, RZ ;  /* 0x0000007e0410723c */ /* 0x000fe200000418ff */
[----:B------:R-:W2:Y:S07]  /*56e0*/  SHFL.BFLY PT, R4, R3, 0x1, 0x1f ;  /* 0x0c201f0003047f89 */ /* 0x000eae00000e0000 */
[----:B------:R-:W-:Y:S01]  /*56f0*/  HMMA.16816.F32.BF16 R152, R8, R72, R152 ;  /* 0x000000480898723c */ /* 0x000fe20000041898 */
[----:B-1----:R-:W-:-:S07]  /*5700*/  FFMA.FTZ R2, R79, c[0x0][0x2d0], -R0 ;  /* 0x0000b4004f027a23 */ /* 0x002fce0000010800 */
[C---:B------:R-:W-:Y:S01]  /*5710*/  HMMA.16816.F32.BF16 R208, R8.reuse, R88, R140 ;  /* 0x0000005808d0723c */ /* 0x040fe2000004188c */
[----:B------:R1:W-:Y:S07]  /*5720*/  MUFU.EX2 R14, R2 ;  /* 0x00000002000e7308 */ /* 0x0003ee0000000800 */
[----:B------:R-:W-:Y:S01]  /*5730*/  HMMA.16816.F32.BF16 R136, R8, R68, R136 ;  /* 0x000000440888723c */ /* 0x000fe20000041888 */
[----:B--2---:R-:W-:Y:S01]  /*5740*/  FMNMX.FTZ R3, R3, R4, !PT ;  /* 0x0000000403037209 */ /* 0x004fe20007810000 */
[----:B------:R-:W-:-:S03]  /*5750*/  FFMA.FTZ R4, R113, c[0x0][0x2d0], -R0 ;  /* 0x0000b40071047a23 */ /* 0x000fc60000010800 */
[----:B------:R-:W-:-:S03]  /*5760*/  FSETP.NEU.FTZ.AND P0, PT, R3, -INF , PT ;  /* 0xff8000000300780b */ /* 0x000fc60003f1d000 */
[----:B------:R-:W-:Y:S01]  /*5770*/  HMMA.16816.F32.BF16 R140, R8, R64, R160 ;  /* 0x00000040088c723c */ /* 0x000fe200000418a0 */
[----:B-1----:R-:W-:-:S07]  /*5780*/  FFMA.FTZ R2, R112, c[0x0][0x2d0], -R0 ;  /* 0x0000b40070027a23 */ /* 0x002fce0000010800 */
[C---:B------:R-:W-:Y:S08]  /*5790*/  HMMA.16816.F32.BF16 R144, R8.reuse, R80, R144 ;  /* 0x000000500890723c */ /* 0x040ff00000041890 */
[----:B------:R-:W-:Y:S01]  /*57a0*/  HMMA.16816.F32.BF16 R192, R8, R84, R148 ;  /* 0x0000005408c0723c */ /* 0x000fe20000041894 */
[----:B------:R-:W-:Y:S01]  /*57b0*/  MOV R185, R136 ;  /* 0x0000008800b97202 */ /* 0x000fe20000000f00 */
[----:B------:R-:W-:Y:S01]  /*57c0*/  IMAD.MOV.U32 R233, RZ, RZ, R137 ;  /* 0x000000ffffe97224 */ /* 0x000fe200078e0089 */
[----:B------:R-:W-:Y:S01]  /*57d0*/  MUFU.EX2 R136, R4 ;  /* 0x0000000400887308 */ /* 0x000fe20000000800 */
[----:B------:R-:W-:Y:S01]  /*57e0*/  IMAD.MOV.U32 R232, RZ, RZ, R138 ;  /* 0x000000ffffe87224 */ /* 0x000fe200078e008a */
[----:B------:R-:W-:-:S03]  /*57f0*/  MOV R231, R139 ;  /* 0x0000008b00e77202 */ /* 0x000fc60000000f00 */
[C---:B------:R-:W-:Y:S01]  /*5800*/  HMMA.16816.F32.BF16 R148, R8.reuse, R60, R156 ;  /* 0x0000003c0894723c */ /* 0x040fe2000004189c */
[----:B------:R-:W-:Y:S01]  /*5810*/  MOV R7, R140 ;  /* 0x0000008c00077202 */ /* 0x000fe20000000f00 */
[----:B------:R-:W-:Y:S02]  /*5820*/  IMAD.MOV.U32 R6, RZ, RZ, R142 ;  /* 0x000000ffff067224 */ /* 0x000fe400078e008e */
[----:B------:R-:W-:Y:S02]  /*5830*/  IMAD.MOV.U32 R142, RZ, RZ, R155 ;  /* 0x000000ffff8e7224 */ /* 0x000fe400078e009b */
[----:B------:R-:W-:Y:S01]  /*5840*/  IMAD.MOV.U32 R155, RZ, RZ, R7 ;  /* 0x000000ffff9b7224 */ /* 0x000fe200078e0007 */
[----:B------:R-:W-:Y:S01]  /*5850*/  MOV R158, R143 ;  /* 0x0000008f009e7202 */ /* 0x000fe20000000f00 */
[----:B------:R-:W-:Y:S01]  /*5860*/  IMAD.MOV.U32 R157, RZ, RZ, R152 ;  /* 0x000000ffff9d7224 */ /* 0x000fe200078e0098 */
[----:B------:R-:W-:Y:S01]  /*5870*/  MOV R140, R145 ;  /* 0x00000091008c7202 */ /* 0x000fe20000000f00 */
[----:B------:R-:W1:Y:S01]  /*5880*/  MUFU.EX2 R152, R2 ;  /* 0x0000000200987308 */ /* 0x000e620000000800 */
[----:B------:R-:W-:Y:S01]  /*5890*/  IMAD.MOV.U32 R159, RZ, RZ, R141 ;  /* 0x000000ffff9f7224 */ /* 0x000fe200078e008d */
[C---:B------:R-:W-:Y:S01]  /*58a0*/  HMMA.16816.F32.BF16 R116, R8.reuse, R90, R116 ;  /* 0x0000005a0874723c */ /* 0x040fe20000041874 */
        /* <DEDUP_REMOVED lines=8> */
[----:B------:R-:W-:-:S02]  /*5930*/  IMAD.MOV.U32 R187, RZ, RZ, R194 ;  /* 0x000000ffffbb7224 */ /* 0x000fc400078e00c2 */
[----:B------:R-:W-:Y:S02]  /*5940*/  IMAD.MOV.U32 R5, RZ, RZ, R192 ;  /* 0x000000ffff057224 */ /* 0x000fe400078e00c0 */
[----:B------:R-:W-:Y:S01]  /*5950*/  IMAD.MOV.U32 R156, RZ, RZ, R153 ;  /* 0x000000ffff9c7224 */ /* 0x000fe200078e0099 */
[----:B-1----:R-:W-:Y:S01]  /*5960*/  F2FP.BF16.PACK_AB R6, R136, R152 ;  /* 0x000000988806723e */ /* 0x002fe200000010ff */
[----:B------:R-:W-:Y:S01]  /*5970*/  FMUL.FTZ R2, R3, c[0x0][0x2d0] ;  /* 0x0000b40003027a20 */ /* 0x000fe20000410000 */
[----:B------:R-:W-:Y:S01]  /*5980*/  HMMA.16816.F32.BF16 R248, R8, R86, R108 ;  /* 0x0000005608f8723c */ /* 0x000fe2000004186c */
[----:B------:R-:W-:Y:S01]  /*5990*/  IMAD.MOV.U32 R153, RZ, RZ, R5 ;  /* 0x000000ffff997224 */ /* 0x000fe200078e0005 */
[----:B------:R-:W-:Y:S01]  /*59a0*/  MOV R131, R154 ;  /* 0x0000009a00837202 */ /* 0x000fe20000000f00 */
[----:B------:R-:W-:Y:S01]  /*59b0*/  IMAD.MOV.U32 R130, RZ, RZ, R159 ;  /* 0x000000ffff827224 */ /* 0x000fe200078e009f */
[----:B------:R-:W-:Y:S01]  /*59c0*/  FSEL R2, R2, RZ, P0 ;  /* 0x000000ff02027208 */ /* 0x000fe20000000000 */
[----:B------:R-:W-:Y:S01]  /*59d0*/  IMAD.MOV.U32 R129, RZ, RZ, R155 ;  /* 0x000000ffff817224 */ /* 0x000fe200078e009b */
[----:B------:R-:W-:-:S02]  /*59e0*/  MOV R159, R200 ;  /* 0x000000c8009f7202 */ /* 0x000fc40000000f00 */
[C---:B------:R-:W-:Y:S01]  /*59f0*/  HMMA.16816.F32.BF16 R160, R8.reuse, R62, R104 ;  /* 0x0000003e08a0723c */ /* 0x040fe20000041868 */
[----:B------:R-:W-:Y:S01]  /*5a00*/  FFMA.FTZ R4, R77, c[0x0][0x2d0], -R2 ;  /* 0x0000b4004d047a23 */ /* 0x000fe20000010802 */
[----:B------:R-:W-:Y:S01]  /*5a10*/  MOV R137, R117 ;  /* 0x0000007500897202 */ /* 0x000fe20000000f00 */
[----:B------:R-:W-:Y:S02]  /*5a20*/  IMAD.MOV.U32 R139, RZ, RZ, R118 ;  /* 0x000000ffff8b7224 */ /* 0x000fe400078e0076 */
[----:B------:R1:W-:Y:S01]  /*5a30*/  MUFU.EX2 R195, R4 ;  /* 0x0000000400c37308 */ /* 0x0003e20000000800 */
[----:B------:R-:W-:Y:S02]  /*5a40*/  IMAD.MOV.U32 R138, RZ, RZ, R119 ;  /* 0x000000ffff8a7224 */ /* 0x000fe400078e0077 */
[----:B------:R-:W-:Y:S01]  /*5a50*/  HMMA.16816.F32.BF16 R244, R8, R66, R96 ;  /* 0x0000004208f4723c */ /* 0x000fe20000041860 */
[----:B------:R-:W-:-:S07]  /*5a60*/  IMAD.MOV.U32 R77, RZ, RZ, R116 ;  /* 0x000000ffff4d7224 */ /* 0x000fce00078e0074 */
        /* <DEDUP_REMOVED lines=8> */
[----:B------:R1:W-:Y:S02]  /*5af0*/  MUFU.EX2 R192, R4 ;  /* 0x0000000400c07308 */ /* 0x0003e40000000800 */
[----:B------:R-:W-:Y:S02]  /*5b00*/  FFMA.FTZ R8, R132, c[0x0][0x2d0], -R0 ;  /* 0x0000b40084087a23 */ /* 0x000fe40000010800 */
[----:B------:R-:W-:-:S04]  /*5b10*/  IMAD.MOV.U32 R132, RZ, RZ, R138 ;  /* 0x000000ffff847224 */ /* 0x000fc800078e008a */
[----:B------:R2:W-:Y:S01]  /*5b20*/  MUFU.EX2 R30, R8 ;  /* 0x00000008001e7308 */ /* 0x0005e20000000800 */
[----:B-1----:R-:W-:-:S07]  /*5b30*/  FFMA.FTZ R4, R24, c[0x0][0x2d0], -R2 ;  /* 0x0000b40018047a23 */ /* 0x002fce0000010802 */
[----:B------:R1:W3:Y:S01]  /*5b40*/  MUFU.EX2 R193, R4 ;  /* 0x0000000400c17308 */ /* 0x0002e20000000800 */
[----:B--2---:R-:W-:Y:S01]  /*5b50*/  FFMA.FTZ R8, R133, c[0x0][0x2d0], -R0 ;  /* 0x0000b40085087a23 */ /* 0x004fe20000010800 */
[----:B------:R-:W-:-:S06]  /*5b60*/  MOV R133, R139 ;  /* 0x0000008b00857202 */ /* 0x000fcc0000000f00 */
[----:B------:R2:W-:Y:S01]  /*5b70*/  MUFU.EX2 R15, R8 ;  /* 0x00000008000f7308 */ /* 0x0005e20000000800 */
[----:B-1----:R-:W-:Y:S02]  /*5b80*/  F2FP.BF16.PACK_AB R4, R14, R242 ;  /* 0x000000f20e04723e */ /* 0x002fe400000010ff */
[----:B---3--:R-:W-:Y:S01]  /*5b90*/  F2FP.BF16.PACK_AB R7, R193, R192 ;  /* 0x000000c0c107723e */ /* 0x008fe200000010ff */
[----:B--2---:R-:W-:-:S06]  /*5ba0*/  FFMA.FTZ R8, R134, c[0x0][0x2d0], -R0 ;  /* 0x0000b40086087a23 */ /* 0x004fcc0000010800 */
[C---:B------:R-:W-:Y:S01]  /*5bb0*/  HMMA.16816.F32.BF16 R108, R4.reuse, R40, RZ ;  /* 0x00000028046c723c */ /* 0x040fe200000418ff */
[----:B------:R-:W-:Y:S01]  /*5bc0*/  IMAD.MOV.U32 R134, RZ, RZ, R137 ;  /* 0x000000ffff867224 */ /* 0x000fe200078e0089 */
[----:B------:R1:W2:Y:S06]  /*5bd0*/  MUFU.EX2 R29, R8 ;  /* 0x00000008001d7308 */ /* 0x0002ac0000000800 */
[C---:B------:R-:W-:Y:S08]  /*5be0*/  HMMA.16816.F32.BF16 R104, R4.reuse, R42, RZ ;  /* 0x0000002a0468723c */ /* 0x040ff000000418ff */
[----:B------:R-:W-:Y:S01]  /*5bf0*/  HMMA.16816.F32.BF16 R40, R4, R102, RZ ;  /* 0x000000660428723c */ /* 0x000fe200000418ff */
[----:B-1----:R-:W-:-:S02]  /*5c00*/  FFMA.FTZ R8, R135, c[0x0][0x2d0], -R0 ;  /* 0x0000b40087087a23 */ /* 0x002fc40000010800 */
[----:B------:R-:W-:Y:S02]  /*5c10*/  IMAD.MOV.U32 R135, RZ, RZ, R30 ;  /* 0x000000ffff877224 */ /* 0x000fe400078e001e */
[----:B------:R1:W3:Y:S02]  /*5c20*/  MUFU.EX2 R128, R8 ;  /* 0x0000000800807308 */ /* 0x0002e40000000800 */
[----:B--2---:R-:W-:Y:S01]  /*5c30*/  MOV R103, R29 ;  /* 0x0000001d00677202 */ /* 0x004fe20000000f00 */
[----:B------:R-:W-:Y:S01]  /*5c40*/  HMMA.16816.F32.BF16 R116, R4, R48, RZ ;  /* 0x000000300474723c */ /* 0x000fe200000418ff */
[----:B------:R-:W-:-:S07]  /*5c50*/  IMAD.MOV.U32 R102, RZ, RZ, R181 ;  /* 0x000000ffff667224 */ /* 0x000fce00078e00b5 */
        /* <DEDUP_REMOVED lines=8> */
[C---:B------:R-:W-:Y:S07]  /*5ce0*/  HMMA.16816.F32.BF16 R24, R4.reuse, R52, RZ ;  /* 0x000000340418723c */ /* 0x040fee00000418ff */
[----:B------:R-:W-:Y:S01]  /*5cf0*/  IMAD.MOV.U32 R53, RZ, RZ, R183 ;  /* 0x000000ffff357224 */ /* 0x000fe200078e00b7 */
[----:B------:R-:W-:Y:S01]  /*5d00*/  HMMA.16816.F32.BF16 R48, R4, R46, RZ ;  /* 0x0000002e0430723c */ /* 0x000fe200000418ff */
[----:B------:R-:W-:Y:S01]  /*5d10*/  MOV R52, R203 ;  /* 0x000000cb00347202 */ /* 0x000fe20000000f00 */
[----:B-1----:R-:W-:-:S06]  /*5d20*/  FFMA.FTZ R8, R76, c[0x0][0x2d0], -R2 ;  /* 0x0000b4004c087a23 */ /* 0x002fcc0000010802 */
[C---:B------:R-:W-:Y:S01]  /*5d30*/  HMMA.16816.F32.BF16 R44, R4.reuse, R54, RZ ;  /* 0x00000036042c723c */ /* 0x040fe200000418ff */
[----:B------:R-:W-:Y:S01]  /*5d40*/  IMAD.MOV.U32 R76, RZ, RZ, R202 ;  /* 0x000000ffff4c7224 */ /* 0x000fe200078e00ca */
[----:B------:R1:W-:Y:S05]  /*5d50*/  MUFU.EX2 R166, R8 ;  /* 0x0000000800a67308 */ /* 0x0003ea0000000800 */
[----:B------:R-:W-:Y:S01]  /*5d60*/  MOV R54, R180 ;  /* 0x000000b400367202 */ /* 0x000fe20000000f00 */
[----:B------:R-:W-:Y:S01]  /*5d70*/  HMMA.16816.F32.BF16 R20, R4, R100, RZ ;  /* 0x000000640414723c */ /* 0x000fe200000418ff */
[----:B------:R-:W-:-:S06]  /*5d80*/  IMAD.MOV.U32 R55, RZ, RZ, R201 ;  /* 0x000000ffff377224 */ /* 0x000fcc00078e00c9 */
[----:B------:R-:W-:Y:S01]  /*5d90*/  MOV R100, R182 ;  /* 0x000000b600647202 */ /* 0x000fe20000000f00 */
[----:B------:R-:W-:Y:S01]  /*5da0*/  HMMA.16816.F32.BF16 R36, R4, R122, RZ ;  /* 0x0000007a0424723c */ /* 0x000fe200000418ff */
[----:B------:R-:W-:Y:S02]  /*5db0*/  IMAD.MOV.U32 R101, RZ, RZ, R136 ;  /* 0x000000ffff657224 */ /* 0x000fe400078e0088 */
[----:B-1----:R-:W-:-:S04]  /*5dc0*/  FFMA.FTZ R8, R28, c[0x0][0x2d0], -R2 ;  /* 0x0000b4001c087a23 */ /* 0x002fc80000010802 */
[----:B------:R1:W4:Y:S01]  /*5dd0*/  MUFU.EX2 R164, R8 ;  /* 0x0000000800a47308 */ /* 0x0003220000000800 */
[C---:B------:R-:W-:Y:S07]  /*5de0*/  HMMA.16816.F32.BF16 R28, R4.reuse, R126, RZ ;  /* 0x0000007e041c723c */ /* 0x040fee00000418ff */
[----:B---3--:R-:W-:Y:S01]  /*5df0*/  IMAD.MOV.U32 R127, RZ, RZ, R128 ;  /* 0x000000ffff7f7224 */ /* 0x008fe200078e0080 */
[----:B------:R-:W-:Y:S01]  /*5e00*/  HMMA.16816.F32.BF16 R16, R4, R124, RZ ;  /* 0x0000007c0410723c */ /* 0x000fe200000418ff */
[----:B------:R-:W-:-:S06]  /*5e10*/  IMAD.MOV.U32 R128, RZ, RZ, R153 ;  /* 0x000000ffff807224 */ /* 0x000fcc00078e0099 */
[----:B------:R-:W-:Y:S01]  /*5e20*/  IMAD.MOV.U32 R125, RZ, RZ, R152 ;  /* 0x000000ffff7d7224 */ /* 0x000fe200078e0098 */
[----:B-1----:R-:W-:Y:S07]  /*5e30*/  HMMA.16816.F32.BF16 R8, R4, R120, RZ ;  /* 0x000000780408723c */ /* 0x002fee00000418ff */
[----:B------:R-:W-:Y:S02]  /*5e40*/  F2FP.BF16.PACK_AB R4, R15, R135 ;  /* 0x000000870f04723e */ /* 0x000fe400000010ff */
[----:B------:R-:W-:-:S02]  /*5e50*/  F2FP.BF16.PACK_AB R6, R127, R103 ;  /* 0x000000677f06723e */ /* 0x000fc400000010ff */
[----:B--2---:R-:W-:Y:S02]  /*5e60*/  F2FP.BF16.PACK_AB R5, R170, R165 ;  /* 0x000000a5aa05723e */ /* 0x004fe400000010ff */
[----:B----4-:R-:W-:-:S07]  /*5e70*/  F2FP.BF16.PACK_AB R7, R164, R166 ;  /* 0x000000a6a407723e */ /* 0x010fce00000010ff */
[C---:B------:R-:W-:Y:S08]  /*5e80*/  HMMA.16816.F32.BF16 R24, R4.reuse, R72, R24 ;  /* 0x000000480418723c */ /* 0x040ff00000041818 */
[C---:B------:R-:W-:Y:S07]  /*5e90*/  HMMA.16816.F32.BF16 R120, R4.reuse, R68, R8 ;  /* 0x000000440478723c */ /* 0x040fee0000041808 */
[----:B------:R-:W-:Y:S01]  /*5ea0*/  FFMA.FTZ R8, R177, c[0x0][0x2d0], -R13 ;  /* 0x0000b400b1087a23 */ /* 0x000fe2000001080d */
[C---:B------:R-:W-:Y:S01]  /*5eb0*/  HMMA.16816.F32.BF16 R180, R4.reuse, R88, R116 ;  /* 0x0000005804b4723c */ /* 0x040fe20000041874 */
[----:B------:R-:W-:Y:S01]  /*5ec0*/  IMAD.MOV.U32 R68, RZ, RZ, R157 ;  /* 0x000000ffff447224 */ /* 0x000fe200078e009d */
[----:B------:R-:W-:Y:S01]  /*5ed0*/  MOV R69, R156 ;  /* 0x0000009c00457202 */ /* 0x000fe20000000f00 */
[----:B------:R1:W-:Y:S04]  /*5ee0*/  MUFU.EX2 R73, R8 ;  /* 0x0000000800497308 */ /* 0x0003e80000000800 */
[----:B------:R-:W-:Y:S01]  /*5ef0*/  IMAD.MOV.U32 R118, RZ, RZ, R125 ;  /* 0x000000ffff767224 */ /* 0x000fe200078e007d */
[----:B------:R-:W-:Y:S01]  /*5f00*/  HMMA.16816.F32.BF16 R88, R4, R90, R112 ;  /* 0x0000005a0458723c */ /* 0x000fe20000041870 */
[----:B------:R-:W-:Y:S01]  /*5f10*/  MOV R117, R54 ;  /* 0x0000003600757202 */ /* 0x000fe20000000f00 */
[----:B------:R-:W-:Y:S01]  /*5f20*/  IMAD.MOV.U32 R54, RZ, RZ, R134 ;  /* 0x000000ffff367224 */ /* 0x000fe200078e0086 */
[----:B------:R-:W-:Y:S01]  /*5f30*/  MOV R125, R52 ;  /* 0x00000034007d7202 */ /* 0x000fe20000000f00 */
[----:B------:R-:W-:-:S02]  /*5f40*/  IMAD.MOV.U32 R52, RZ, RZ, R77 ;  /* 0x000000ffff347224 */ /* 0x000fc400078e004d */
[----:B------:R-:W-:Y:S01]  /*5f50*/  IMAD.MOV.U32 R134, RZ, RZ, R187 ;  /* 0x000000ffff867224 */ /* 0x000fe200078e00bb */
[----:B------:R-:W-:Y:S01]  /*5f60*/  MOV R112, R78 ;  /* 0x0000004e00707202 */ /* 0x000fe20000000f00 */
[C---:B------:R-:W-:Y:S01]  /*5f70*/  HMMA.16816.F32.BF16 R200, R4.reuse, R56, R16 ;  /* 0x0000003804c8723c */ /* 0x040fe20000041810 */
[----:B------:R-:W-:Y:S01]  /*5f80*/  IMAD.MOV.U32 R77, RZ, RZ, R186 ;  /* 0x000000ffff4d7224 */ /* 0x000fe200078e00ba */
[----:B------:R-:W-:Y:S01]  /*5f90*/  MOV R115, R54 ;  /* 0x0000003600737202 */ /* 0x000fe20000000f00 */
[----:B-1----:R-:W-:Y:S01]  /*5fa0*/  FFMA.FTZ R8, R176, c[0x0][0x2d0], -R13 ;  /* 0x0000b400b0087a23 */ /* 0x002fe2000001080d */
[----:B------:R-:W-:Y:S01]  /*5fb0*/  MOV R113, R52 ;  /* 0x0000003400717202 */ /* 0x000fe20000000f00 */
[----:B------:R-:W-:Y:S02]  /*5fc0*/  IMAD.MOV.U32 R119, RZ, RZ, R55 ;  /* 0x000000ffff777224 */ /* 0x000fe400078e0037 */
[----:B------:R1:W2:Y:S01]  /*5fd0*/  MUFU.EX2 R124, R8 ;  /* 0x00000008007c7308 */ /* 0x0002a20000000800 */
[----:B------:R-:W-:Y:S01]  /*5fe0*/  HMMA.16816.F32.BF16 R16, R4, R62, R96 ;  /* 0x0000003e0410723c */ /* 0x000fe20000041860 */
[----:B------:R-:W-:Y:S01]  /*5ff0*/  IMAD.MOV.U32 R55, RZ, RZ, R133 ;  /* 0x000000ffff377224 */ /* 0x000fe200078e0085 */
[----:B------:R-:W-:Y:S01]  /*6000*/  MOV R133, R252 ;  /* 0x000000fc00857202 */ /* 0x000fe20000000f00 */
[----:B------:R-:W-:-:S02]  /*6010*/  IMAD.MOV.U32 R72, RZ, RZ, R125 ;  /* 0x000000ffff487224 */ /* 0x000fc400078e007d */
[----:B------:R-:W-:Y:S02]  /*6020*/  IMAD.MOV.U32 R125, RZ, RZ, R242 ;  /* 0x000000ffff7d7224 */ /* 0x000fe400078e00f2 */
[----:B------:R-:W-:Y:S01]  /*6030*/  IMAD.MOV.U32 R56, RZ, RZ, R55 ;  /* 0x000000ffff387224 */ /* 0x000fe200078e0037 */
[C---:B------:R-:W-:Y:S01]  /*6040*/  HMMA.16816.F32.BF16 R20, R4.reuse, R80, R20 ;  /* 0x000000500414723c */ /* 0x040fe20000041814 */
[----:B------:R-:W-:Y:S02]  /*6050*/  IMAD.MOV.U32 R99, RZ, RZ, R113 ;  /* 0x000000ffff637224 */ /* 0x000fe400078e0071 */
[----:B------:R-:W-:Y:S02]  /*6060*/  IMAD.MOV.U32 R52, RZ, RZ, R129 ;  /* 0x000000ffff347224 */ /* 0x000fe400078e0081 */
[----:B------:R-:W-:Y:S02]  /*6070*/  IMAD.MOV.U32 R54, RZ, RZ, R131 ;  /* 0x000000ffff367224 */ /* 0x000fe400078e0083 */
[----:B-1----:R-:W-:Y:S01]  /*6080*/  FFMA.FTZ R8, R179, c[0x0][0x2d0], -R13 ;  /* 0x0000b400b3087a23 */ /* 0x002fe2000001080d */
[C---:B------:R-:W-:Y:S01]  /*6090*/  HMMA.16816.F32.BF16 R136, R4.reuse, R84, R108 ;  /* 0x000000540488723c */ /* 0x040fe2000004186c */
[----:B--2---:R-:W-:Y:S01]  /*60a0*/  IMAD.MOV.U32 R96, RZ, RZ, R124 ;  /* 0x000000ffff607224 */ /* 0x004fe200078e007c */
[----:B------:R-:W-:Y:S01]  /*60b0*/  LDSM.16.MT88.4 R108, [R228+0x4880] ;  /* 0x00488000e46c783b */ /* 0x000fe20000004200 */
[----:B------:R1:W2:Y:S01]  /*60c0*/  MUFU.EX2 R116, R8 ;  /* 0x0000000800747308 */ /* 0x0002a20000000800 */
[----:B------:R-:W-:Y:S01]  /*60d0*/  IMAD.MOV.U32 R124, RZ, RZ, R76 ;  /* 0x000000ffff7c7224 */ /* 0x000fe200078e004c */
[----:B------:R-:W-:Y:S01]  /*60e0*/  MOV R76, R132 ;  /* 0x00000084004c7202 */ /* 0x000fe20000000f00 */
[----:B------:R-:W-:Y:S01]  /*60f0*/  IMAD.MOV.U32 R132, RZ, RZ, R128 ;  /* 0x000000ffff847224 */ /* 0x000fe200078e0080 */
[----:B------:R-:W-:Y:S01]  /*6100*/  MOV R128, R185 ;  /* 0x000000b900807202 */ /* 0x000fe20000000f00 */
[----:B------:R-:W-:Y:S01]  /*6110*/  HMMA.16816.F32.BF16 R104, R4, R86, R104 ;  /* 0x000000560468723c */ /* 0x000fe20000041868 */
[----:B------:R-:W-:Y:S01]  /*6120*/  MOV R84, R141 ;  /* 0x0000008d00547202 */ /* 0x000fe20000000f00 */
[----:B------:R-:W-:-:S02]  /*6130*/  IMAD.MOV.U32 R85, RZ, RZ, R140 ;  /* 0x000000ffff557224 */ /* 0x000fc400078e008c */
[----:B------:R-:W-:Y:S02]  /*6140*/  IMAD.MOV.U32 R81, RZ, RZ, R101 ;  /* 0x000000ffff517224 */ /* 0x000fe400078e0065 */
[----:B------:R-:W-:Y:S02]  /*6150*/  IMAD.MOV.U32 R57, RZ, RZ, R76 ;  /* 0x000000ffff397224 */ /* 0x000fe400078e004c */
[C---:B------:R-:W-:Y:S01]  /*6160*/  HMMA.16816.F32.BF16 R40, R4.reuse, R82, R40 ;  /* 0x000000520428723c */ /* 0x040fe20000041828 */
[----:B------:R-:W-:Y:S02]  /*6170*/  IMAD.MOV.U32 R86, RZ, RZ, R142 ;  /* 0x000000ffff567224 */ /* 0x000fe400078e008e */
[----:B-1----:R-:W-:Y:S02]  /*6180*/  FFMA.FTZ R8, R184, c[0x0][0x2d0], -R13 ;  /* 0x0000b400b8087a23 */ /* 0x002fe4000001080d */
[----:B------:R-:W1:Y:S01]  /*6190*/  LDSM.16.MT88.4 R184, [R225+0x3080] ;  /* 0x00308000e1b8783b */ /* 0x000e620000004200 */
[----:B------:R-:W-:Y:S01]  /*61a0*/  IMAD.MOV.U32 R13, RZ, RZ, R143 ;  /* 0x000000ffff0d7224 */ /* 0x000fe200078e008f */
[----:B------:R3:W-:Y:S01]  /*61b0*/  MUFU.EX2 R114, R8 ;  /* 0x0000000800727308 */ /* 0x0007e20000000800 */
[----:B--2---:R-:W-:Y:S01]  /*61c0*/  IMAD.MOV.U32 R82, RZ, RZ, R116 ;  /* 0x000000ffff527224 */ /* 0x004fe200078e0074 */
[----:B------:R-:W2:Y:S01]  /*61d0*/  LDSM.16.MT88.4 R140, [R226+0x3080] ;  /* 0x00308000e28c783b */ /* 0x000ea20000004200 */
[----:B------:R-:W-:Y:S01]  /*61e0*/  IMAD.MOV.U32 R87, RZ, RZ, R79 ;  /* 0x000000ffff577224 */ /* 0x000fe200078e004f */
[C---:B------:R-:W-:Y:S01]  /*61f0*/  HMMA.16816.F32.BF16 R152, R4.reuse, R60, R92 ;  /* 0x0000003c0498723c */ /* 0x040fe2000004185c */
[----:B------:R-:W-:Y:S01]  /*6200*/  IMAD.MOV.U32 R116, RZ, RZ, R119 ;  /* 0x000000ffff747224 */ /* 0x000fe200078e0077 */
[----:B------:R-:W-:Y:S01]  /*6210*/  LDSM.16.MT88.4 R60, [R227+0x3080] ;  /* 0x00308000e33c783b */ /* 0x000fe20000004200 */
[----:B------:R-:W-:Y:S01]  /*6220*/  IMAD.MOV.U32 R119, RZ, RZ, R135 ;  /* 0x000000ffff777224 */ /* 0x000fe200078e0087 */
[----:B------:R-:W-:Y:S01]  /*6230*/  MOV R135, R77 ;  /* 0x0000004d00877202 */ /* 0x000fe20000000f00 */
[----:B------:R-:W-:Y:S01]  /*6240*/  IMAD.MOV.U32 R98, RZ, RZ, R86 ;  /* 0x000000ffff627224 */ /* 0x000fe200078e0056 */
[----:B------:R-:W-:Y:S01]  /*6250*/  LDSM.16.MT88.4 R76, [R225+0x4880] ;  /* 0x00488000e14c783b */ /* 0x000fe20000004200 */
[----:B------:R-:W-:Y:S01]  /*6260*/  IMAD.MOV.U32 R97, RZ, RZ, R13 ;  /* 0x000000ffff617224 */ /* 0x000fe200078e000d */
[C---:B------:R-:W-:Y:S01]  /*6270*/  HMMA.16816.F32.BF16 R32, R4.reuse, R64, R32 ;  /* 0x000000400420723c */ /* 0x040fe20000041820 */
[----:B------:R-:W-:Y:S01]  /*6280*/  MOV R86, R87 ;  /* 0x0000005700567202 */ /* 0x000fe20000000f00 */
[----:B------:R-:W-:Y:S01]  /*6290*/  LDSM.16.MT88.4 R92, [R226+0x4880] ;  /* 0x00488000e25c783b */ /* 0x000fe20000004200 */
[----:B------:R-:W-:Y:S01]  /*62a0*/  IMAD.MOV.U32 R87, RZ, RZ, R112 ;  /* 0x000000ffff577224 */ /* 0x000fe200078e0070 */
[----:B------:R-:W-:Y:S01]  /*62b0*/  MOV R13, R115 ;  /* 0x00000073000d7202 */ /* 0x000fe20000000f00 */
[----:B---3--:R-:W-:Y:S01]  /*62c0*/  FFMA.FTZ R8, R175, c[0x0][0x2d0], -R12 ;  /* 0x0000b400af087a23 */ /* 0x008fe2000001080c */
[----:B------:R-:W-:Y:S01]  /*62d0*/  MOV R115, R81 ;  /* 0x0000005100737202 */ /* 0x000fe20000000f00 */
[----:B------:R-:W-:Y:S01]  /*62e0*/  IMAD.MOV.U32 R112, RZ, RZ, R56 ;  /* 0x000000ffff707224 */ /* 0x000fe200078e0038 */
[----:B------:R-:W-:Y:S01]  /*62f0*/  MOV R65, R124 ;  /* 0x0000007c00417202 */ /* 0x000fe20000000f00 */
[----:B------:R3:W-:Y:S01]  /*6300*/  MUFU.EX2 R126, R8 ;  /* 0x00000008007e7308 */ /* 0x0007e20000000800 */
[----:B------:R-:W-:Y:S01]  /*6310*/  IMAD.MOV.U32 R56, RZ, RZ, R72 ;  /* 0x000000ffff387224 */ /* 0x000fe200078e0048 */
[C---:B------:R-:W-:Y:S01]  /*6320*/  HMMA.16816.F32.BF16 R36, R4.reuse, R70, R36 ;  /* 0x000000460424723c */ /* 0x040fe20000041824 */
        /* <DEDUP_REMOVED lines=12> */
[----:B---3--:R-:W-:-:S03]  /*63f0*/  FFMA.FTZ R8, R178, c[0x0][0x2d0], -R12 ;  /* 0x0000b400b2087a23 */ /* 0x008fc6000001080c */
[C---:B------:R-:W-:Y:S01]  /*6400*/  HMMA.16816.F32.BF16 R44, R4.reuse, R74, R44 ;  /* 0x0000004a042c723c */ /* 0x040fe2000004182c */
[----:B------:R3:W4:Y:S01]  /*6410*/  MUFU.EX2 R80, R8 ;  /* 0x0000000800507308 */ /* 0x0007220000000800 */
        /* <DEDUP_REMOVED lines=8> */
[----:B------:R1:W5:Y:S01]  /*64a0*/  LDL.LU R236, [R1+0x74] ;  /* 0x0000740001ec7983 */ /* 0x0003620000300800 */
[----:B------:R-:W-:-:S02]  /*64b0*/  IMAD.MOV.U32 R117, RZ, RZ, R102 ;  /* 0x000000ffff757224 */ /* 0x000fc400078e0066 */
[----:B------:R-:W-:Y:S02]  /*64c0*/  IMAD.MOV.U32 R55, RZ, RZ, R158 ;  /* 0x000000ffff377224 */ /* 0x000fe400078e009e */
[----:B---3--:R-:W-:Y:S01]  /*64d0*/  FFMA.FTZ R8, R189, c[0x0][0x2d0], -R12 ;  /* 0x0000b400bd087a23 */ /* 0x008fe2000001080c */
[----:B------:R-:W-:Y:S01]  /*64e0*/  MOV R99, R115 ;  /* 0x0000007300637202 */ /* 0x000fe20000000f00 */
[----:B------:R-:W-:Y:S01]  /*64f0*/  FFMA.FTZ R4, R190, c[0x0][0x2d0], -R0 ;  /* 0x0000b400be047a23 */ /* 0x000fe20000010800 */
[----:B----4-:R-:W-:Y:S01]  /*6500*/  F2FP.BF16.PACK_AB R129, R80, R126 ;  /* 0x0000007e5081723e */ /* 0x010fe200000010ff */
[----:B------:R3:W-:Y:S01]  /*6510*/  MUFU.EX2 R252, R8 ;  /* 0x0000000800fc7308 */ /* 0x0007e20000000800 */
[----:B------:R-:W-:Y:S01]  /*6520*/  IMAD.MOV.U32 R98, RZ, RZ, R113 ;  /* 0x000000ffff627224 */ /* 0x000fe200078e0071 */
[----:B------:R-:W-:Y:S02]  /*6530*/  MOV R56, R118 ;  /* 0x0000007600387202 */ /* 0x000fe40000000f00 */
[----:B------:R-:W-:-:S02]  /*6540*/  MOV R97, R112 ;  /* 0x0000007000617202 */ /* 0x000fc40000000f00 */
[----:B------:R-:W-:Y:S01]  /*6550*/  F2FP.BF16.PACK_AB R130, R114, R82 ;  /* 0x000000527282723e */ /* 0x000fe200000010ff */
[----:B------:R-:W-:Y:S01]  /*6560*/  IMAD.MOV.U32 R74, RZ, RZ, R175 ;  /* 0x000000ffff4a7224 */ /* 0x000fe200078e00af */
[----:B------:R-:W-:Y:S01]  /*6570*/  F2FP.BF16.PACK_AB R128, R96, R73 ;  /* 0x000000496080723e */ /* 0x000fe200000010ff */
[----:B------:R-:W-:Y:S01]  /*6580*/  IMAD.MOV.U32 R58, RZ, RZ, R119 ;  /* 0x000000ffff3a7224 */ /* 0x000fe200078e0077 */
[----:B------:R-:W-:Y:S01]  /*6590*/  MOV R102, R235 ;  /* 0x000000eb00667202 */ /* 0x000fe20000000f00 */
[----:B------:R-:W-:Y:S01]  /*65a0*/  LDSM.16.MT88.4 R156, [R228+0x3080] ;  /* 0x00308000e49c783b */ /* 0x000fe20000004200 */
[----:B---3--:R-:W-:Y:S02]  /*65b0*/  FFMA.FTZ R8, R188, c[0x0][0x2d0], -R12 ;  /* 0x0000b400bc087a23 */ /* 0x008fe4000001080c */
[----:B------:R-:W-:Y:S01]  /*65c0*/  IMAD.MOV.U32 R113, RZ, RZ, R65 ;  /* 0x000000ffff717224 */ /* 0x000fe200078e0041 */
[----:B------:R-:W-:Y:S01]  /*65d0*/  MOV R118, R100 ;  /* 0x0000006400767202 */ /* 0x000fe20000000f00 */
[----:B------:R3:W4:Y:S01]  /*65e0*/  MUFU.EX2 R242, R8 ;  /* 0x0000000800f27308 */ /* 0x0007220000000800 */
[----:B------:R-:W-:-:S02]  /*65f0*/  MOV R112, R57 ;  /* 0x0000003900707202 */ /* 0x000fc40000000f00 */
[----:B------:R-:W-:Y:S01]  /*6600*/  MOV R189, R67 ;  /* 0x0000004300bd7202 */ /* 0x000fe20000000f00 */
[----:B------:R-:W-:Y:S01]  /*6610*/  IMAD.MOV.U32 R115, RZ, RZ, R117 ;  /* 0x000000ffff737224 */ /* 0x000fe200078e0075 */
[----:B------:R-:W-:Y:S01]  /*6620*/  MOV R75, R97 ;  /* 0x00000061004b7202 */ /* 0x000fe20000000f00 */
[----:B------:R-:W-:Y:S01]  /*6630*/  IMAD.MOV.U32 R66, RZ, RZ, R98 ;  /* 0x000000ffff427224 */ /* 0x000fe200078e0062 */
[----:B------:R2:W5:Y:S04]  /*6640*/  LDL.LU R235, [R1+0x70] ;  /* 0x0000700001eb7983 */ /* 0x0005680000300800 */
[----:B---3--:R-:W3:Y:S01]  /*6650*/  LDSM.16.MT88.4 R8, [R227+0x4880] ;  /* 0x00488000e308783b */ /* 0x008ee20000004200 */
[----:B------:R-:W-:Y:S01]  /*6660*/  IMAD.MOV.U32 R65, RZ, RZ, R127 ;  /* 0x000000ffff417224 */ /* 0x000fe200078e007f */
[----:B----4-:R-:W-:Y:S01]  /*6670*/  F2FP.BF16.PACK_AB R131, R242, R252 ;  /* 0x000000fcf283723e */ /* 0x010fe200000010ff */
        /* <DEDUP_REMOVED lines=8> */
[C---:B-1----:R-:W-:Y:S01]  /*6700*/  HMMA.16816.F32.BF16 R176, R128.reuse, R184, R208 ;  /* 0x000000b880b0723c */ /* 0x042fe200000418d0 */
[----:B------:R-:W-:Y:S01]  /*6710*/  MOV R116, R102 ;  /* 0x0000006600747202 */ /* 0x000fe20000000f00 */
[----:B------:R-:W-:Y:S01]  /*6720*/  IMAD.MOV.U32 R117, RZ, RZ, R103 ;  /* 0x000000ffff757224 */ /* 0x000fe200078e0067 */
[----:B------:R-:W-:Y:S01]  /*6730*/  MOV R97, R113 ;  /* 0x0000007100617202 */ /* 0x000fe20000000f00 */
[----:B------:R-:W-:Y:S01]  /*6740*/  IMAD.MOV.U32 R98, RZ, RZ, R115 ;  /* 0x000000ffff627224 */ /* 0x000fe200078e0073 */
[----:B------:R1:W5:Y:S03]  /*6750*/  LDL.LU R234, [R1+0x6c] ;  /* 0x00006c0001ea7983 */ /* 0x0003660000300800 */
[----:B--2---:R-:W-:Y:S01]  /*6760*/  HMMA.16816.F32.BF16 R132, R128, R140, R132 ;  /* 0x0000008c8084723c */ /* 0x004fe20000041884 */
[----:B----4-:R-:W-:-:S04]  /*6770*/  FFMA.FTZ R4, R191, c[0x0][0x2d0], -R0 ;  /* 0x0000b400bf047a23 */ /* 0x010fc80000010800 */
[----:B------:R2:W4:Y:S01]  /*6780*/  MUFU.EX2 R198, R4 ;  /* 0x0000000400c67308 */ /* 0x0005220000000800 */
        /* <DEDUP_REMOVED lines=9> */
[----:B--2---:R-:W-:-:S02]  /*6820*/  FFMA.FTZ R4, R196, c[0x0][0x2d0], -R0 ;  /* 0x0000b400c4047a23 */ /* 0x004fc40000010800 */
[----:B------:R-:W-:Y:S01]  /*6830*/  FFMA.FTZ R0, R197, c[0x0][0x2d0], -R0 ;  /* 0x0000b400c5007a23 */ /* 0x000fe20000010800 */
[----:B------:R-:W-:-:S03]  /*6840*/  MOV R98, R99 ;  /* 0x0000006300627202 */ /* 0x000fc60000000f00 */
        /* <DEDUP_REMOVED lines=10> */
[----:B--2---:R-:W-:-:S04]  /*68f0*/  FFMA.FTZ R0, R171, c[0x0][0x2d0], -R2 ;  /* 0x0000b400ab007a23 */ /* 0x004fc80000010802 */
[----:B------:R2:W-:Y:S01]  /*6900*/  MUFU.EX2 R5, R0 ;  /* 0x0000000000057308 */ /* 0x0005e20000000800 */
[----:B------:R-:W-:Y:S01]  /*6910*/  IMAD.MOV.U32 R64, RZ, RZ, R65 ;  /* 0x000000ffff407224 */ /* 0x000fe200078e0041 */
[----:B------:R-:W-:Y:S01]  /*6920*/  MOV R65, R118 ;  /* 0x0000007600417202 */ /* 0x000fe20000000f00 */
[----:B------:R-:W-:Y:S01]  /*6930*/  IMAD.MOV.U32 R12, RZ, RZ, R117 ;  /* 0x000000ffff0c7224 */ /* 0x000fe200078e0075 */
[----:B------:R-:W-:Y:S02]  /*6940*/  MOV R59, R116 ;  /* 0x00000074003b7202 */ /* 0x000fe40000000f00 */
[----:B---3--:R-:W-:Y:S02]  /*6950*/  HMMA.16816.F32.BF16 R116, R128, R8, R144 ;  /* 0x000000088074723c */ /* 0x008fe40000041890 */
[----:B------:R-:W3:Y:S01]  /*6960*/  MUFU.EX2 R196, R4 ;  /* 0x0000000400c47308 */ /* 0x000ee20000000800 */
[----:B------:R-:W-:Y:S01]  /*6970*/  MOV R83, R75 ;  /* 0x0000004b00537202 */ /* 0x000fe20000000f00 */
[----:B--2---:R-:W-:-:S04]  /*6980*/  FFMA.FTZ R0, R172, c[0x0][0x2d0], -R2 ;  /* 0x0000b400ac007a23 */ /* 0x004fc80000010802 */
[----:B------:R-:W-:Y:S02]  /*6990*/  HMMA.16816.F32.BF16 R144, R128, R142, R248 ;  /* 0x0000008e8090723c */ /* 0x000fe400000418f8 */
[----:B------:R2:W1:Y:S01]  /*69a0*/  MUFU.EX2 R4, R0 ;  /* 0x0000000000047308 */ /* 0x0004620000000800 */
[----:B------:R-:W-:Y:S01]  /*69b0*/  IMAD.MOV.U32 R74, RZ, RZ, R66 ;  /* 0x000000ffff4a7224 */ /* 0x000fe200078e0042 */
[----:B------:R-:W-:-:S03]  /*69c0*/  MOV R75, R67 ;  /* 0x00000043004b7202 */ /* 0x000fc60000000f00 */
[----:B------:R-:W-:Y:S01]  /*69d0*/  IMAD.MOV.U32 R248, RZ, RZ, R64 ;  /* 0x000000fffff87224 */ /* 0x000fe200078e0040 */
[----:B------:R-:W-:Y:S01]  /*69e0*/  HMMA.16816.F32.BF16 R188, R128, R186, R208 ;  /* 0x000000ba80bc723c */ /* 0x000fe200000418d0 */
[----:B------:R-:W-:Y:S01]  /*69f0*/  MOV R127, R230 ;  /* 0x000000e6007f7202 */ /* 0x000fe20000000f00 */
[----:B------:R-:W-:Y:S01]  /*6a00*/  IMAD.MOV.U32 R7, RZ, RZ, R98 ;  /* 0x000000ffff077224 */ /* 0x000fe200078e0062 */
[----:B------:R-:W-:-:S04]  /*6a10*/  MOV R6, R99 ;  /* 0x0000006300067202 */ /* 0x000fc80000000f00 */
[----:B------:R-:W-:Y:S02]  /*6a20*/  IMAD.MOV.U32 R210, RZ, RZ, R82 ;  /* 0x000000ffffd27224 */ /* 0x000fe400078e0052 */
[--C-:B--2---:R-:W-:Y:S02]  /*6a30*/  FFMA.FTZ R0, R173, c[0x0][0x2d0], -R2.reuse ;  /* 0x0000b400ad007a23 */ /* 0x104fe40000010802 */
[----:B------:R-:W-:Y:S01]  /*6a40*/  FFMA.FTZ R2, R174, c[0x0][0x2d0], -R2 ;  /* 0x0000b400ae027a23 */ /* 0x000fe20000010802 */
[----:B------:R-:W-:Y:S01]  /*6a50*/  MOV R174, R65 ;  /* 0x0000004100ae7202 */ /* 0x000fe20000000f00 */
[----:B------:R-:W-:Y:S01]  /*6a60*/  IMAD.MOV.U32 R209, RZ, RZ, R80 ;  /* 0x000000ffffd17224 */ /* 0x000fe200078e0050 */
[----:B------:R-:W-:Y:S01]  /*6a70*/  HMMA.16816.F32.BF16 R64, R128, R62, R244 ;  /* 0x0000003e8040723c */ /* 0x000fe200000418f4 */
[----:B------:R-:W-:-:S06]  /*6a80*/  IMAD.MOV.U32 R208, RZ, RZ, R96 ;  /* 0x000000ffffd07224 */ /* 0x000fcc00078e0060 */
[----:B------:R-:W-:Y:S02]  /*6a90*/  MOV R245, R83 ;  /* 0x0000005300f57202 */ /* 0x000fe40000000f00 */
[----:B------:R-:W-:Y:S02]  /*6aa0*/  MOV R244, R81 ;  /* 0x0000005100f47202 */ /* 0x000fe40000000f00 */
[----:B------:R-:W-:Y:S01]  /*6ab0*/  HMMA.16816.F32.BF16 R80, R128, R78, R220 ;  /* 0x0000004e8050723c */ /* 0x000fe200000418dc */
[----:B------:R-:W-:Y:S06]  /*6ac0*/  MUFU.EX2 R0, R0 ;  /* 0x0000000000007308 */ /* 0x000fec0000000800 */
[----:B------:R-:W-:-:S02]  /*6ad0*/  MOV R221, R97 ;  /* 0x0000006100dd7202 */ /* 0x000fc40000000f00 */
[----:B------:R-:W-:Y:S01]  /*6ae0*/  HMMA.16816.F32.BF16 R96, R128, R94, R216 ;  /* 0x0000005e8060723c */ /* 0x000fe200000418d8 */
[----:B------:R-:W2:Y:S01]  /*6af0*/  MUFU.EX2 R2, R2 ;  /* 0x0000000200027308 */ /* 0x000ea20000000800 */
[----:B------:R-:W-:-:S05]  /*6b00*/  IMAD.MOV.U32 R220, RZ, RZ, R72 ;  /* 0x000000ffffdc7224 */ /* 0x000fca00078e0048 */
[----:B------:R-:W-:Y:S02]  /*6b10*/  MOV R217, R127 ;  /* 0x0000007f00d97202 */ /* 0x000fe40000000f00 */
[----:B------:R-:W-:Y:S01]  /*6b20*/  MOV R219, R125 ;  /* 0x0000007d00db7202 */ /* 0x000fe20000000f00 */
[----:B------:R-:W-:Y:S02]  /*6b30*/  IMAD.MOV.U32 R218, RZ, RZ, R124 ;  /* 0x000000ffffda7224 */ /* 0x000fe400078e007c */
[----:B------:R-:W-:Y:S01]  /*6b40*/  FADD.FTZ R6, R6, R217 ;  /* 0x000000d906067221 */ /* 0x000fe20000010000 */
[----:B------:R-:W-:Y:S01]  /*6b50*/  MOV R222, R75 ;  /* 0x0000004b00de7202 */ /* 0x000fe20000000f00 */
[----:B------:R-:W-:Y:S02]  /*6b60*/  FADD.FTZ R14, R219, R14 ;  /* 0x0000000edb0e7221 */ /* 0x000fe40000010000 */
[----:B------:R-:W-:Y:S02]  /*6b70*/  IMAD.MOV.U32 R223, RZ, RZ, R74 ;  /* 0x000000ffffdf7224 */ /* 0x000fe400078e004a */
[----:B------:R-:W-:-:S02]  /*6b80*/  FADD.FTZ R7, R7, R218 ;  /* 0x000000da07077221 */ /* 0x000fc40000010000 */
[----:B------:R-:W-:Y:S01]  /*6b90*/  FADD.FTZ R6, R220, R6 ;  /* 0x00000006dc067221 */ /* 0x000fe20000010000 */
[----:B------:R-:W-:Y:S01]  /*6ba0*/  MOV R246, R59 ;  /* 0x0000003b00f67202 */ /* 0x000fe20000000f00 */
[----:B------:R-:W-:Y:S02]  /*6bb0*/  FADD.FTZ R14, R222, R14 ;  /* 0x0000000ede0e7221 */ /* 0x000fe40000010000 */
[----:B------:R-:W-:Y:S02]  /*6bc0*/  FADD.FTZ R7, R221, R7 ;  /* 0x00000007dd077221 */ /* 0x000fe40000010000 */
[----:B------:R-:W-:Y:S02]  /*6bd0*/  FADD.FTZ R6, R223, R6 ;  /* 0x00000006df067221 */ /* 0x000fe40000010000 */
[----:B------:R-:W-:Y:S02]  /*6be0*/  IMAD.MOV.U32 R247, RZ, RZ, R58 ;  /* 0x000000fffff77224 */ /* 0x000fe400078e003a */
[----:B------:R-:W-:-:S02]  /*6bf0*/  FADD.FTZ R14, R245, R14 ;  /* 0x0000000ef50e7221 */ /* 0x000fc40000010000 */
[----:B------:R-:W-:Y:S02]  /*6c00*/  FADD.FTZ R7, R244, R7 ;  /* 0x00000007f4077221 */ /* 0x000fe40000010000 */
[----:B------:R-:W-:Y:S01]  /*6c10*/  FADD.FTZ R6, R246, R6 ;  /* 0x00000006f6067221 */ /* 0x000fe20000010000 */
[----:B----4-:R-:W-:Y:S01]  /*6c20*/  F2FP.BF16.PACK_AB R124, R198, R199 ;  /* 0x000000c7c67c723e */ /* 0x010fe200000010ff */
[----:B------:R-:W-:Y:S01]  /*6c30*/  IMAD.MOV.U32 R197, RZ, RZ, R126 ;  /* 0x000000ffffc57224 */ /* 0x000fe200078e007e */
[----:B---3--:R-:W-:Y:S01]  /*6c40*/  F2FP.BF16.PACK_AB R126, R175, R196 ;  /* 0x000000c4af7e723e */ /* 0x008fe200000010ff */
[----:B------:R-:W-:Y:S01]  /*6c50*/  FADD.FTZ R14, R247, R14 ;  /* 0x0000000ef70e7221 */ /* 0x000fe20000010000 */
[----:B-1----:R-:W-:Y:S02]  /*6c60*/  F2FP.BF16.PACK_AB R125, R4, R5 ;  /* 0x00000005047d723e */ /* 0x002fe400000010ff */
[----:B--2---:R-:W-:Y:S01]  /*6c70*/  F2FP.BF16.PACK_AB R127, R2, R0 ;  /* 0x00000000027f723e */ /* 0x004fe200000010ff */
[----:B------:R-:W-:-:S02]  /*6c80*/  FADD.FTZ R12, R12, R7 ;  /* 0x000000070c0c7221 */ /* 0x000fc40000010000 */
[----:B------:R-:W-:Y:S02]  /*6c90*/  FADD.FTZ R6, R174, R6 ;  /* 0x00000006ae067221 */ /* 0x000fe40000010000 */
[----:B------:R-:W-:Y:S02]  /*6ca0*/  FADD.FTZ R7, R195, R194 ;  /* 0x000000c2c3077221 */ /* 0x000fe40000010000 */
[----:B------:R-:W-:Y:S01]  /*6cb0*/  FADD.FTZ R14, R15, R14 ;  /* 0x0000000e0f0e7221 */ /* 0x000fe20000010000 */
[C---:B------:R-:W-:Y:S01]  /*6cc0*/  HMMA.16816.F32.BF16 R136, R124.reuse, R140, R136 ;  /* 0x0000008c7c88723c */ /* 0x040fe20000041888 */
[----:B------:R-:W-:Y:S02]  /*6cd0*/  IMAD.MOV.U32 R249, RZ, RZ, R112 ;  /* 0x000000fffff97224 */ /* 0x000fe400078e0070 */
[----:B------:R-:W-:Y:S02]  /*6ce0*/  FADD.FTZ R12, R248, R12 ;  /* 0x0000000cf80c7221 */ /* 0x000fe40000010000 */
[----:B------:R-:W-:Y:S01]  /*6cf0*/  FADD.FTZ R15, R13, R6 ;  /* 0x000000060d0f7221 */ /* 0x000fe20000010000 */
[----:B------:R-:W-:Y:S01]  /*6d00*/  MOV R250, R113 ;  /* 0x0000007100fa7202 */ /* 0x000fe20000000f00 */
[----:B------:R-:W-:Y:S01]  /*6d10*/  FADD.FTZ R13, R192, R7 ;  /* 0x00000007c00d7221 */ /* 0x000fe20000010000 */
[----:B------:R-:W-:Y:S01]  /*6d20*/  HMMA.16816.F32.BF16 R140, R124, R142, R104 ;  /* 0x0000008e7c8c723c */ /* 0x000fe20000041868 */
[----:B------:R-:W-:Y:S01]  /*6d30*/  MOV R251, R115 ;  /* 0x0000007300fb7202 */ /* 0x000fe20000000f00 */
[----:B------:R-:W-:-:S02]  /*6d40*/  IMAD.MOV.U32 R173, RZ, RZ, R56 ;  /* 0x000000ffffad7224 */ /* 0x000fc400078e0038 */
[----:B------:R-:W-:Y:S01]  /*6d50*/  FADD.FTZ R7, R249, R12 ;  /* 0x0000000cf9077221 */ /* 0x000fe20000010000 */
[----:B------:R-:W-:-:S03]  /*6d60*/  MOV R172, R57 ;  /* 0x0000003900ac7202 */ /* 0x000fc60000000f00 */
[----:B------:R-:W-:Y:S01]  /*6d70*/  HMMA.16816.F32.BF16 R104, R124, R108, R120 ;  /* 0x0000006c7c68723c */ /* 0x000fe20000041878 */
[----:B------:R-:W-:Y:S01]  /*6d80*/  MOV R171, R73 ;  /* 0x0000004900ab7202 */ /* 0x000fe20000000f00 */
[----:B------:R-:W-:Y:S02]  /*6d90*/  FADD.FTZ R6, R250, R14 ;  /* 0x0000000efa067221 */ /* 0x000fe40000010000 */
[----:B------:R-:W-:-:S04]  /*6da0*/  FADD.FTZ R12, R251, R15 ;  /* 0x0000000ffb0c7221 */ /* 0x000fc80000010000 */
        /* <DEDUP_REMOVED lines=10> */
[----:B------:R-:W-:Y:S01]  /*6e50*/  MOV R103, R231 ;  /* 0x000000e700677202 */ /* 0x000fe20000000f00 */
[----:B------:R-:W-:Y:S01]  /*6e60*/  IMAD.MOV.U32 R100, RZ, RZ, R101 ;  /* 0x000000ffff647224 */ /* 0x000fe200078e0065 */
[----:B------:R-:W-:Y:S01]  /*6e70*/  MOV R101, R233 ;  /* 0x000000e900657202 */ /* 0x000fe20000000f00 */
[----:B------:R-:W-:Y:S01]  /*6e80*/  IMAD.MOV.U32 R102, RZ, RZ, R232 ;  /* 0x000000ffff667224 */ /* 0x000fe200078e00e8 */
[----:B------:R-:W-:Y:S01]  /*6e90*/  HMMA.16816.F32.BF16 R180, R124, R184, R180 ;  /* 0x000000b87cb4723c */ /* 0x000fe200000418b4 */
[----:B------:R-:W-:Y:S01]  /*6ea0*/  FADD.FTZ R6, R164, R6 ;  /* 0x00000006a4067221 */ /* 0x000fe20000010000 */
[----:B------:R1:W5:Y:S01]  /*6eb0*/  LDL.LU R233, [R1+0x68] ;  /* 0x0000680001e97983 */ /* 0x0003620000300800 */
[----:B------:R-:W-:-:S02]  /*6ec0*/  IMAD.MOV.U32 R211, RZ, RZ, R114 ;  /* 0x000000ffffd37224 */ /* 0x000fc400078e0072 */
[----:B------:R-:W-:Y:S01]  /*6ed0*/  FADD.FTZ R5, R5, R6 ;  /* 0x0000000605057221 */ /* 0x000fe20000010000 */
[----:B------:R1:W5:Y:S02]  /*6ee0*/  LDL.LU R232, [R1+0x64] ;  /* 0x0000640001e87983 */ /* 0x0003640000300800 */
[----:B------:R-:W-:Y:S01]  /*6ef0*/  HMMA.16816.F32.BF16 R184, R124, R186, R88 ;  /* 0x000000ba7cb8723c */ /* 0x000fe20000041858 */
[----:B------:R-:W-:Y:S01]  /*6f00*/  FADD.FTZ R4, R4, R5 ;  /* 0x0000000504047221 */ /* 0x000fe20000010000 */
[----:B------:R1:W5:Y:S01]  /*6f10*/  LDL.LU R231, [R1+0x60] ;  /* 0x0000600001e77983 */ /* 0x0003620000300800 */
[----:B------:R-:W-:-:S05]  /*6f20*/  FADD.FTZ R9, R210, R9 ;  /* 0x00000009d2097221 */ /* 0x000fca0000010000 */
[C---:B------:R-:W-:Y:S01]  /*6f30*/  HMMA.16816.F32.BF16 R148, R128.reuse, R156, R148 ;  /* 0x0000009c8094723c */ /* 0x040fe20000041894 */
[----:B------:R-:W-:Y:S01]  /*6f40*/  FADD.FTZ R7, R209, R8 ;  /* 0x00000008d1077221 */ /* 0x000fe20000010000 */
[----:B------:R1:W5:Y:S06]  /*6f50*/  LDL.LU R230, [R1+0x5c] ;  /* 0x00005c0001e67983 */ /* 0x00036c0000300800 */
[C---:B------:R-:W-:Y:S01]  /*6f60*/  HMMA.16816.F32.BF16 R52, R128.reuse, R60, R52 ;  /* 0x0000003c8034723c */ /* 0x040fe20000041834 */
[----:B------:R-:W-:Y:S01]  /*6f70*/  FADD.FTZ R4, R0, R4 ;  /* 0x0000000400047221 */ /* 0x000fe20000010000 */
[----:B------:R1:W5:Y:S06]  /*6f80*/  LDL.LU R229, [R1+0x58] ;  /* 0x0000580001e57983 */ /* 0x00036c0000300800 */
        /* <DEDUP_REMOVED lines=9> */
[----:B------:R-:W-:Y:S01]  /*7020*/  FADD.FTZ R0, R211, R9 ;  /* 0x00000009d3007221 */ /* 0x000fe20000010000 */
[----:B------:R1:W5:Y:S06]  /*7030*/  LDL.LU R224, [R1+0x54] ;  /* 0x0000540001e07983 */ /* 0x00036c0000300800 */
[C---:B------:R-:W-:Y:S08]  /*7040*/  HMMA.16816.F32.BF16 R156, R124.reuse, R158, R16 ;  /* 0x0000009e7c9c723c */ /* 0x040ff00000041810 */
[C---:B------:R-:W-:Y:S08]  /*7050*/  HMMA.16816.F32.BF16 R60, R124.reuse, R62, R48 ;  /* 0x0000003e7c3c723c */ /* 0x040ff00000041830 */
[C---:B------:R-:W-:Y:S08]  /*7060*/  HMMA.16816.F32.BF16 R76, R124.reuse, R78, R44 ;  /* 0x0000004e7c4c723c */ /* 0x040ff0000004182c */
[C---:B------:R-:W-:Y:S08]  /*7070*/  HMMA.16816.F32.BF16 R92, R124.reuse, R94, R40 ;  /* 0x0000005e7c5c723c */ /* 0x040ff00000041828 */
[----:B------:R-:W-:Y:S01]  /*7080*/  HMMA.16816.F32.BF16 R108, R124, R110, R36 ;  /* 0x0000006e7c6c723c */ /* 0x000fe20000041824 */
[----:B------:R-:W-:-:S07]  /*7090*/  FADD.FTZ R7, R252, R7 ;  /* 0x00000007fc077221 */ /* 0x000fce0000010000 */
[-C--:B------:R-:W-:Y:S08]  /*70a0*/  HMMA.16816.F32.BF16 R128, R128, R10.reuse, R204 ;  /* 0x0000000a8080723c */ /* 0x080ff000000418cc */
        /* <DEDUP_REMOVED lines=10> */
[----:B--2---:R-:W-:-:S05]  /*7150*/  FADD.FTZ R0, R2, R4 ;  /* 0x0000000402007221 */ /* 0x004fca0000010000 */
        /* <DEDUP_REMOVED lines=20> */
.L_x_2958:
[----:B------:R-:W-:Y:S02]  /*72a0*/  UISETP.NE.AND UP0, UPT, UR6, 0x1, UPT ;  /* 0x000000010600788c */ /* 0x000fe4000bf05270 */
[----:B------:R-:W-:Y:S02]  /*72b0*/  ULDC.64 UR4, c[0x0][0x330] ;  /* 0x0000cc0000047ab9 */ /* 0x000fe40000000a00 */
[----:B------:R-:W-:-:S07]  /*72c0*/  UIMAD.WIDE.U32 UR24, UR22, UR4, URZ ;  /* 0x00000004161872a5 */ /* 0x000fce000f8e003f */
[----:B------:R-:W-:Y:S02]  /*72d0*/  @UP0 UMOV UR23, UR25 ;  /* 0x0000001900170c82 */ /* 0x000fe40008000000 */
[----:B------:R-:W-:Y:S02]  /*72e0*/  @UP0 USHF.R.U32.HI UR22, URZ, UR5, UR23 ;  /* 0x000000053f160299 */ /* 0x000fe40008011617 */
.L_x_2959:
[----:B------:R-:W-:Y:S02]  /*72f0*/  ULDC UR4, c[0x0][0x32c] ;  /* 0x0000cb0000047ab9 */ /* 0x000fe40000000800 */
[----:B------:R-:W-:-:S04]  /*7300*/  UIMAD UR4, UR22, UR6, UR4 ;  /* 0x00000006160472a4 */ /* 0x000fc8000f8e0204 */
[----:B------:R-:W-:-:S04]  /*7310*/  UISETP.LT.AND UP0, UPT, UR7, UR4, UPT ;  /* 0x000000040700728c */ /* 0x000fc8000bf01270 */
[----:B------:R-:W-:-:S04]  /*7320*/  USEL UR7, UR7, UR4, UP0 ;  /* 0x0000000407077287 */ /* 0x000fc80008000000 */
.L_x_2957:
        /* <DEDUP_REMOVED lines=8> */
[----:B-1----:R-:W2:Y:S01]  /*73b0*/  LDL R0, [R1+0x24] ;  /* 0x0000240001007983 */ /* 0x002ea20000100800 */
        /* <DEDUP_REMOVED lines=11> */
[----:B------:R1:W-:Y:S02]  /*7470*/  @P0 STL [R1+0x28], R0 ;  /* 0x0000280001000387 */ /* 0x0003e40000100800 */
.L_x_2977:
[----:B------:R-:W2:Y:S01]  /*7480*/  LDL.64 R36, [R1+0x38] ;  /* 0x0000380001247983 */ /* 0x000ea20000100a00 */
[----:B------:R-:W-:Y:S04]  /*7490*/  DEPBAR.LE SB0, 0x0 ;  /* 0x000080000000791a */ /* 0x000fe80000000000 */
[----:B-1----:R-:W2:Y:S01]  /*74a0*/  LDL.64 R2, [R1+0x48] ;  /* 0x0000480001027983 */ /* 0x002ea20000100a00 */
[----:B------:R-:W-:Y:S02]  /*74b0*/  UISETP.GT.AND UP0, UPT, UR8, UR13, UPT ;  /* 0x0000000d0800728c */ /* 0x000fe4000bf04270 */
[----:B------:R-:W-:Y:S02]  /*74c0*/  UISETP.NE.AND UP2, UPT, UR17, URZ, UPT ;  /* 0x0000003f1100728c */ /* 0x000fe4000bf45270 */
[----:B------:R-:W-:Y:S01]  /*74d0*/  BAR.SYNC.DEFER_BLOCKING 0x0 ;  /* 0x0000000000007b1d */ /* 0x000fe20000010000 */
[----:B------:R-:W-:Y:S01]  /*74e0*/  UISETP.NE.AND UP1, UPT, UR16, URZ, UPT ;  /* 0x0000003f1000728c */ /* 0x000fe2000bf25270 */
[----:B------:R-:W-:Y:S05]  /*74f0*/  PLOP3.LUT P0, PT, PT, PT, UP0, 0x80, 0x0 ;  /* 0x000000000000781c */ /* 0x000fea0003f0f008 */
[----:B------:R-:W-:Y:S02]  /*7500*/  @!UP0 USHF.R.S32.HI UR23, URZ, 0x1f, UR13 ;  /* 0x0000001f3f178899 */ /* 0x000fe4000801140d */
[----:B------:R-:W-:Y:S02]  /*7510*/  @!UP0 UIMAD.WIDE.U32 UR24, UR13, UR6, URZ ;  /* 0x000000060d1882a5 */ /* 0x000fe4000f8e003f */
[----:B------:R-:W-:Y:S04]  /*7520*/  @!UP0 UIMAD UR23, UR23, UR6, URZ ;  /* 0x00000006171782a4 */ /* 0x000fe8000f8e023f */
[----:B------:R-:W-:Y:S01]  /*7530*/  @!UP0 UIMAD UR23, UR13, UR7, UR23 ;  /* 0x000000070d1782a4 */ /* 0x000fe2000f8e0217 */
[----:B-1----:R-:W-:Y:S03]  /*7540*/  IMAD.U32 R0, RZ, RZ, UR24 ;  /* 0x00000018ff007e24 */ /* 0x002fe6000f8e00ff */
[----:B------:R-:W-:Y:S04]  /*7550*/  @!UP0 UIADD3 UR23, UR25, UR23, URZ ;  /* 0x0000001719178290 */ /* 0x000fe8000fffe03f */
[----:B------:R-:W-:Y:S01]  /*7560*/  @!UP0 UIMAD UR23, UR23, 0x30, URZ ;  /* 0x00000030171788a4 */ /* 0x000fe2000f8e023f */
[----:B-----5:R-:W-:Y:S01]  /*7570*/  LDSM.16.M88.4 R48, [R231+0x8080] ;  /* 0x00808000e730783b */ /* 0x020fe20000000200 */
[----:B------:R-:W-:Y:S04]  /*7580*/  UISETP.GT.AND UP0, UPT, UR13, UR8, UPT ;  /* 0x000000080d00728c */ /* 0x000fe8000bf04270 */
[----:B------:R-:W1:Y:S05]  /*7590*/  LDSM.16.M88.4 R16, [R224+0x5080] ;  /* 0x00508000e010783b */ /* 0x000e6a0000000200 */
[----:B------:R-:W3:Y:S02]  /*75a0*/  LDSM.16.M88.4 R44, [R231+0xa080] ;  /* 0x00a08000e72c783b */ /* 0x000ee40000000200 */
[----:B------:R-:W-:Y:S03]  /*75b0*/  @UP0 UIADD3 UR24, UR13, -0x1, URZ ;  /* 0xffffffff0d180890 */ /* 0x000fe6000fffe03f */
[----:B------:R-:W4:Y:S01]  /*75c0*/  LDSM.16.M88.4 R32, [R224+0x5880] ;  /* 0x00588000e020783b */ /* 0x000f220000000200 */
[----:B------:R-:W-:Y:S04]  /*75d0*/  @UP0 UIMAD.WIDE.U32 UR26, UR24, UR4, URZ ;  /* 0x00000004181a02a5 */ /* 0x000fe8000f8e003f */
        /* <DEDUP_REMOVED lines=18> */
[-C--:B------:R-:W-:Y:S01]  /*7700*/  HMMA.16816.F32.BF16 R36, R48, R172.reuse, RZ ;  /* 0x000000ac3024723c */ /* 0x080fe200000418ff */
[----:B------:R-:W-:Y:S04]  /*7710*/  @!P0 IMAD.WIDE.U32 R2, R0, 0x30, R2 ;  /* 0x0000003000028825 */ /* 0x000fe800078e0002 */
[----:B------:R-:W-:Y:S01]  /*7720*/  @!P0 IMAD.SHL.U32 R0, R2, 0x2, RZ ;  /* 0x0000000202008824 */ /* 0x000fe200078e00ff */
[----:B------:R-:W-:Y:S02]  /*7730*/  @!P0 IADD3 R165, R3, UR23, RZ ;  /* 0x0000001703a58c10 */ /* 0x000fe4000fffe0ff */
[C---:B------:R-:W-:Y:S01]  /*7740*/  HMMA.16816.F32.BF16 R40, R44.reuse, R172, RZ ;  /* 0x000000ac2c28723c */ /* 0x040fe200000418ff */
[----:B------:R-:W-:Y:S03]  /*7750*/  @UP0 USHF.R.S32.HI UR23, URZ, 0x1f, UR24 ;  /* 0x0000001f3f170899 */ /* 0x000fe60008011418 */
[----:B------:R-:W-:Y:S01]  /*7760*/  @!P0 IADD3 R168, P1, R0, c[0x0][0x1f8], RZ ;  /* 0x00007e0000a88a10 */ /* 0x000fe20007f3e0ff */
[----:B------:R-:W-:Y:S01]  /*7770*/  @UP0 UIMAD UR23, UR23, UR4, URZ ;  /* 0x00000004171702a4 */ /* 0x000fe2000f8e023f */
[----:B------:R-:W-:Y:S02]  /*7780*/  @!P0 SHF.L.U64.HI R165, R2, 0x1, R165 ;  /* 0x0000000102a58819 */ /* 0x000fe400000102a5 */
[-C--:B------:R-:W-:Y:S01]  /*7790*/  HMMA.16816.F32.BF16 R44, R44, R174.reuse, RZ ;  /* 0x000000ae2c2c723c */ /* 0x080fe200000418ff */
[----:B------:R-:W-:Y:S01]  /*77a0*/  @!P0 IADD3 R2, P2, R168, UR12, RZ ;  /* 0x0000000ca8028c10 */ /* 0x000fe2000ff5e0ff */
[----:B------:R-:W-:Y:S02]  /*77b0*/  @UP0 UIMAD UR23, UR24, UR5, UR23 ;  /* 0x00000005181702a4 */ /* 0x000fe4000f8e0217 */
[----:B------:R-:W-:Y:S01]  /*77c0*/  @!P0 IADD3.X R169, R165, c[0x0][0x1fc], RZ, P1, !PT ;  /* 0x00007f00a5a98a10 */ /* 0x000fe20000ffe4ff */
[----:B------:R-:W-:Y:S01]  /*77d0*/  @UP0 USHF.L.U64.HI UR24, UR4, 0x5, UR5 ;  /* 0x0000000504180899 */ /* 0x000fe20008010205 */
[----:B------:R-:W-:Y:S01]  /*77e0*/  @!P0 IADD3 R172, P1, R2, UR12, RZ ;  /* 0x0000000c02ac8c10 */ /* 0x000fe2000ff3e0ff */
[----:B------:R-:W-:Y:S01]  /*77f0*/  @UP0 UIADD3 UR23, UR27, UR23, URZ ;  /* 0x000000171b170290 */ /* 0x000fe2000fffe03f */
[----:B------:R-:W-:Y:S01]  /*7800*/  HMMA.16816.F32.BF16 R48, R48, R174, RZ ;  /* 0x000000ae3030723c */ /* 0x000fe200000418ff */
[----:B------:R-:W-:Y:S01]  /*7810*/  @!PT LDS RZ, [RZ] ;  /* 0x00000000fffff984 */ /* 0x000fe20000000800 */
[----:B------:R-:W-:Y:S01]  /*7820*/  @!PT LDS RZ, [RZ] ;  /* 0x00000000fffff984 */ /* 0x000fe20000000800 */
[----:B------:R-:W-:Y:S01]  /*7830*/  @!PT LDS RZ, [RZ] ;  /* 0x00000000fffff984 */ /* 0x000fe20000000800 */
[----:B------:R2:W-:Y:S02]  /*7840*/  @!P0 LDGSTS.E.BYPASS.LTC128B.128 [R243+0x2080], [R168.64], !P4 ;  /* 0x02080000a8f38fae */ /* 0x0005e4000e101d54 */
[----:B------:R-:W-:Y:S01]  /*7850*/  @UP0 UIMAD UR23, UR23, 0x30, URZ ;  /* 0x00000030171708a4 */ /* 0x000fe2000f8e023f */
[----:B------:R-:W-:Y:S02]  /*7860*/  @!P0 IADD3 R0, P6, R0, 0x80, RZ ;  /* 0x0000008000008810 */ /* 0x000fe40007fde0ff */
[----:B------:R-:W-:Y:S02]  /*7870*/  @!P0 IADD3.X R3, R169, UR11, RZ, P2, !PT ;  /* 0x0000000ba9038c10 */ /* 0x000fe400097fe4ff */
[-C--:B-1----:R-:W-:Y:S05]  /*7880*/  HMMA.16816.F32.BF16 R4, R192, R196.reuse, R4 ;  /* 0x000000c4c004723c */ /* 0x082fea0000041804 */
[----:B------:R-:W-:Y:S01]  /*7890*/  @!P0 IADD3 R212, P5, R0, c[0x0][0x1f8], RZ ;  /* 0x00007e0000d48a10 */ /* 0x000fe20007fbe0ff */
[----:B------:R-:W-:Y:S01]  /*78a0*/  IMAD.U32 R0, RZ, RZ, UR26 ;  /* 0x0000001aff007e24 */ /* 0x000fe2000f8e00ff */
[----:B------:R-:W-:Y:S01]  /*78b0*/  @!P0 IADD3.X R173, R3, UR11, RZ, P1, !PT ;  /* 0x0000000b03ad8c10 */ /* 0x000fe20008ffe4ff */
[C---:B------:R-:W-:Y:S01]  /*78c0*/  HMMA.16816.F32.BF16 R8, R200.reuse, R196, R8 ;  /* 0x000000c4c808723c */ /* 0x040fe20000041808 */
[----:B------:R-:W-:Y:S03]  /*78d0*/  PLOP3.LUT P1, PT, PT, PT, UP0, 0x80, 0x0 ;  /* 0x000000000000781c */ /* 0x000fe60003f2f008 */
[----:B------:R-:W-:Y:S04]  /*78e0*/  @!P0 IADD3.X R213, RZ, c[0x0][0x1fc], R165, P5, P6 ;  /* 0x00007f00ffd58a10 */ /* 0x000fe80002fec4a5 */
[-C--:B------:R-:W-:Y:S01]  /*78f0*/  HMMA.16816.F32.BF16 R12, R200, R198.reuse, R12 ;  /* 0x000000c6c80c723c */ /* 0x080fe2000004180c */
[----:B------:R1:W-:Y:S05]  /*7900*/  @!P0 LDGSTS.E.BYPASS.LTC128B.128 [R243+0x3880], [R212.64], !P3 ;  /* 0x03880000d4f38fae */ /* 0x0003ea000d901d54 */
[----:B------:R4:W-:Y:S02]  /*7910*/  @!P0 LDGSTS.E.BYPASS.LTC128B.128 [R243+0x2880], [R2.64], !P4 ;  /* 0x0288000002f38fae */ /* 0x0009e4000e101d54 */
[C---:B------:R-:W-:Y:S03]  /*7920*/  HMMA.16816.F32.BF16 R16, R192.reuse, R198, R16 ;  /* 0x000000c6c010723c */ /* 0x040fe60000041810 */
[----:B------:R4:W-:Y:S05]  /*7930*/  @!P0 LDGSTS.E.BYPASS.LTC128B.128 [R243+0x4080], [R2.64+0x80], !P3 ;  /* 0x0408008002f38fae */ /* 0x0009ea000d901d54 */
[-C--:B---3--:R-:W-:Y:S01]  /*7940*/  HMMA.16816.F32.BF16 R20, R192, R204.reuse, R20 ;  /* 0x000000ccc014723c */ /* 0x088fe20000041814 */
[----:B------:R3:W-:Y:S05]  /*7950*/  @!P0 LDGSTS.E.BYPASS.LTC128B.128 [R243+0x3080], [R172.64], !P4 ;  /* 0x03080000acf38fae */ /* 0x0007ea000e101d54 */
[----:B------:R3:W-:Y:S01]  /*7960*/  @!P0 LDGSTS.E.BYPASS.LTC128B.128 [R243+0x4880], [R172.64+0x80], !P3 ;  /* 0x04880080acf38fae */ /* 0x0007e2000d901d54 */
[----:B------:R-:W-:Y:S01]  /*7970*/  PLOP3.LUT P0, PT, PT, PT, UP2, 0x80, 0x0 ;  /* 0x000000000000781c */ /* 0x000fe20003f0f028 */
[C---:B------:R-:W-:Y:S03]  /*7980*/  HMMA.16816.F32.BF16 R24, R200.reuse, R204, R24 ;  /* 0x000000ccc818723c */ /* 0x040fe60000041818 */
[----:B------:R-:W-:Y:S05]  /*7990*/  LDSM.16.M88.4 R216, [R232+0xa080] ;  /* 0x00a08000e8d8783b */ /* 0x000fea0000000200 */
[-C--:B------:R-:W-:Y:S01]  /*79a0*/  HMMA.16816.F32.BF16 R28, R200, R206.reuse, R28 ;  /* 0x000000cec81c723c */ /* 0x080fe2000004181c */
[----:B------:R-:W0:Y:S05]  /*79b0*/  LDGDEPBAR ;  /* 0x00000000000079af */ /* 0x000e2a0000000000 */
[----:B-1----:R-:W-:Y:S01]  /*79c0*/  LDSM.16.M88.4 R212, [R230+0x5080] ;  /* 0x00508000e6d4783b */ /* 0x002fe20000000200 */
[----:B----4-:R-:W-:Y:S01]  /*79d0*/  @P1 IMAD.MOV.U32 R2, RZ, RZ, R244 ;  /* 0x000000ffff021224 */ /* 0x010fe200078e00f4 */
[C---:B------:R-:W-:Y:S03]  /*79e0*/  HMMA.16816.F32.BF16 R32, R192.reuse, R206, R32 ;  /* 0x000000cec020723c */ /* 0x040fe60000041820 */
[----:B------:R-:W-:Y:S01]  /*79f0*/  LDSM.16.M88.4 R196, [R230+0x5880] ;  /* 0x00588000e6c4783b */ /* 0x000fe20000000200 */
[----:B------:R-:W-:Y:S04]  /*7a00*/  @P1 IMAD.MOV.U32 R3, RZ, RZ, R247 ;  /* 0x000000ffff031224 */ /* 0x000fe800078e00f7 */
[-C--:B------:R-:W-:Y:S01]  /*7a10*/  HMMA.16816.F32.BF16 R36, R192, R208.reuse, R36 ;  /* 0x000000d0c024723c */ /* 0x080fe20000041824 */
[----:B---3--:R-:W1:Y:S03]  /*7a20*/  LDSM.16.M88.4 R172, [R232+0x8080] ;  /* 0x00808000e8ac783b */ /* 0x008e660000000200 */
[----:B------:R-:W-:Y:S02]  /*7a30*/  @P1 IMAD.WIDE.U32 R2, R0, 0x30, R2 ;  /* 0x0000003000021825 */ /* 0x000fe400078e0002 */
[----:B------:R-:W3:Y:S02]  /*7a40*/  LDSM.16.M88.4 R204, [R230+0x6080] ;  /* 0x00608000e6cc783b */ /* 0x000ee40000000200 */
[C---:B------:R-:W-:Y:S03]  /*7a50*/  HMMA.16816.F32.BF16 R40, R200.reuse, R208, R40 ;  /* 0x000000d0c828723c */ /* 0x040fe60000041828 */
[----:B------:R-:W-:Y:S01]  /*7a60*/  LDSM.16.M88.4 R220, [R229] ;  /* 0x00000000e5dc783b */ /* 0x000fe20000000200 */
[C---:B--2---:R-:W-:Y:S01]  /*7a70*/  @P1 IMAD.SHL.U32 R168, R2.reuse, 0x2, RZ ;  /* 0x0000000202a81824 */ /* 0x044fe200078e00ff */
[----:B------:R-:W-:Y:S01]  /*7a80*/  @P1 IADD3 R3, R3, UR23, RZ ;  /* 0x0000001703031c10 */ /* 0x000fe2000fffe0ff */
[----:B------:R-:W-:Y:S02]  /*7a90*/  @UP0 USHF.L.U32 UR23, UR4, 0x5, URZ ;  /* 0x0000000504170899 */ /* 0x000fe4000800063f */
[-C--:B------:R-:W-:Y:S01]  /*7aa0*/  HMMA.16816.F32.BF16 R44, R200, R210.reuse, R44 ;  /* 0x000000d2c82c723c */ /* 0x080fe2000004182c */
[----:B------:R-:W2:Y:S03]  /*7ab0*/  LDSM.16.M88.4 R200, [R234+0x8080] ;  /* 0x00808000eac8783b */ /* 0x000ea60000000200 */
[----:B------:R-:W-:Y:S04]  /*7ac0*/  @P1 SHF.L.U64.HI R3, R2, 0x1, R3 ;  /* 0x0000000102031819 */ /* 0x000fe80000010203 */
[----:B------:R-:W-:Y:S01]  /*7ad0*/  HMMA.16816.F32.BF16 R48, R192, R210, R48 ;  /* 0x000000d2c030723c */ /* 0x000fe20000041830 */
[----:B------:R-:W4:Y:S05]  /*7ae0*/  LDSM.16.M88.4 R192, [R234+0xa080] ;  /* 0x00a08000eac0783b */ /* 0x000f2a0000000200 */
[----:B------:R-:W2:Y:S02]  /*7af0*/  LDSM.16.M88.4 R208, [R229+0x800] ;  /* 0x00080000e5d0783b */ /* 0x000ea40000000200 */
        /* <DEDUP_REMOVED lines=15> */
[----:B------:R-:W3:Y:S05]  /*7bf0*/  LDSM.16.M88.4 R172, [R231+0xc080] ;  /* 0x00c08000e7ac783b */ /* 0x000eea0000000200 */
[----:B------:R-:W1:Y:S02]  /*7c00*/  LDSM.16.M88.4 R204, [R231+0xe080] ;  /* 0x00e08000e7cc783b */ /* 0x000e640000000200 */
[-C--:B--2---:R-:W-:Y:S08]  /*7c10*/  HMMA.16816.F32.BF16 R4, R200, R220.reuse, R4 ;  /* 0x000000dcc804723c */ /* 0x084ff00000041804 */
        /* <DEDUP_REMOVED lines=14> */
[----:B------:R-:W2:Y:S05]  /*7d00*/  LDSM.16.M88.4 R200, [R233+0xc080] ;  /* 0x00c08000e9c8783b */ /* 0x000eaa0000000200 */
[----:B------:R-:W4:Y:S02]  /*7d10*/  LDSM.16.M88.4 R212, [R233+0xe080] ;  /* 0x00e08000e9d4783b */ /* 0x000f240000000200 */
[-C--:B---3--:R-:W-:Y:S08]  /*7d20*/  HMMA.16816.F32.BF16 R4, R172, R196.reuse, R4 ;  /* 0x000000c4ac04723c */ /* 0x088ff00000041804 */
[C---:B------:R-:W-:Y:S08]  /*7d30*/  HMMA.16816.F32.BF16 R8, R204.reuse, R196, R8 ;  /* 0x000000c4cc08723c */ /* 0x040ff00000041808 */
        /* <DEDUP_REMOVED lines=15> */
[-C--:B--2---:R-:W-:Y:S08]  /*7e30*/  HMMA.16816.F32.BF16 R4, R200, R208.reuse, R4 ;  /* 0x000000d0c804723c */ /* 0x084ff00000041804 */
[C---:B----4-:R-:W-:Y:S08]  /*7e40*/  HMMA.16816.F32.BF16 R8, R212.reuse, R208, R8 ;  /* 0x000000d0d408723c */ /* 0x050ff00000041808 */
        /* <DEDUP_REMOVED lines=13> */
[----:B------:R-:W3:Y:S05]  /*7f20*/  LDSM.16.M88.4 R196, [R236+0xe080] ;  /* 0x00e08000ecc4783b */ /* 0x000eea0000000200 */
[----:B------:R-:W3:Y:S02]  /*7f30*/  LDSM.16.M88.4 R200, [R229+0x2000] ;  /* 0x00200000e5c8783b */ /* 0x000ee40000000200 */
[-C--:B-1----:R-:W-:Y:S08]  /*7f40*/  HMMA.16816.F32.BF16 R4, R172, R192.reuse, R4 ;  /* 0x000000c0ac04723c */ /* 0x082ff00000041804 */
[C---:B------:R-:W-:Y:S07]  /*7f50*/  HMMA.16816.F32.BF16 R8, R204.reuse, R192, R8 ;  /* 0x000000c0cc08723c */ /* 0x040fee0000041808 */
[C---:B------:R-:W-:Y:S01]  /*7f60*/  @P1 IADD3 R192, P6, R168.reuse, 0x80, RZ ;  /* 0x00000080a8c01810 */ /* 0x040fe20007fde0ff */
[-C--:B------:R-:W-:Y:S04]  /*7f70*/  HMMA.16816.F32.BF16 R12, R204, R194.reuse, R12 ;  /* 0x000000c2cc0c723c */ /* 0x080fe8000004180c */
[----:B------:R-:W-:Y:S02]  /*7f80*/  @P1 IADD3 R168, P2, R168, c[0x0][0x1c8], RZ ;  /* 0x00007200a8a81a10 */ /* 0x000fe40007f5e0ff */
[----:B------:R-:W-:Y:S02]  /*7f90*/  @P1 IADD3 R192, P5, R192, c[0x0][0x1c8], RZ ;  /* 0x00007200c0c01a10 */ /* 0x000fe40007fbe0ff */
[C---:B------:R-:W-:Y:S01]  /*7fa0*/  HMMA.16816.F32.BF16 R16, R172.reuse, R194, R16 ;  /* 0x000000c2ac10723c */ /* 0x040fe20000041810 */
[----:B------:R-:W4:Y:S03]  /*7fb0*/  LDL R194, [R1+0x10] ;  /* 0x0000100001c27983 */ /* 0x000f260000100800 */
[----:B------:R-:W-:Y:S02]  /*7fc0*/  @P1 IADD3.X R169, R3, c[0x0][0x1cc], RZ, P2, !PT ;  /* 0x0000730003a91a10 */ /* 0x000fe400017fe4ff */
[----:B------:R-:W-:Y:S02]  /*7fd0*/  @P1 IADD3.X R193, RZ, c[0x0][0x1cc], R3, P5, P6 ;  /* 0x00007300ffc11a10 */ /* 0x000fe40002fec403 */
[-C--:B--2---:R-:W-:Y:S04]  /*7fe0*/  HMMA.16816.F32.BF16 R20, R172, R208.reuse, R20 ;  /* 0x000000d0ac14723c */ /* 0x084fe80000041814 */
[----:B------:R-:W-:Y:S04]  /*7ff0*/  @P1 IADD3 R2, P2, R168, UR23, RZ ;  /* 0x00000017a8021c10 */ /* 0x000fe8000ff5e0ff */
[C---:B------:R-:W-:Y:S04]  /*8000*/  HMMA.16816.F32.BF16 R24, R204.reuse, R208, R24 ;  /* 0x000000d0cc18723c */ /* 0x040fe80000041818 */
[----:B------:R-:W-:Y:S04]  /*8010*/  @P1 IADD3.X R3, R169, UR24, RZ, P2, !PT ;  /* 0x00000018a9031c10 */ /* 0x000fe800097fe4ff */
[-C--:B------:R-:W-:Y:S08]  /*8020*/  HMMA.16816.F32.BF16 R28, R204, R210.reuse, R28 ;  /* 0x000000d2cc1c723c */ /* 0x080ff0000004181c */
[C---:B------:R-:W-:Y:S08]  /*8030*/  HMMA.16816.F32.BF16 R32, R172.reuse, R210, R32 ;  /* 0x000000d2ac20723c */ /* 0x040ff00000041820 */
[-C--:B---3--:R-:W-:Y:S08]  /*8040*/  HMMA.16816.F32.BF16 R36, R172, R212.reuse, R36 ;  /* 0x000000d4ac24723c */ /* 0x088ff00000041824 */
[C---:B------:R-:W-:Y:S08]  /*8050*/  HMMA.16816.F32.BF16 R40, R204.reuse, R212, R40 ;  /* 0x000000d4cc28723c */ /* 0x040ff00000041828 */
[-C--:B------:R-:W-:Y:S08]  /*8060*/  HMMA.16816.F32.BF16 R44, R204, R214.reuse, R44 ;  /* 0x000000d6cc2c723c */ /* 0x080ff0000004182c */
[----:B------:R-:W-:Y:S01]  /*8070*/  HMMA.16816.F32.BF16 R48, R172, R214, R48 ;  /* 0x000000d6ac30723c */ /* 0x000fe20000041830 */
[----:B------:R-:W1:Y:S01]  /*8080*/  LDSM.16.M88.4 R172, [R229+0x2800] ;  /* 0x00280000e5ac783b */ /* 0x000e620000000200 */
[----:B------:R-:W-:Y:S04]  /*8090*/  DEPBAR.LE SB0, 0x0 ;  /* 0x000080000000791a */ /* 0x000fe80000000000 */
[----:B------:R-:W-:Y:S02]  /*80a0*/  BAR.SYNC.DEFER_BLOCKING 0x0 ;  /* 0x0000000000007b1d */ /* 0x000fe40000010000 */
[-C--:B------:R-:W-:Y:S08]  /*80b0*/  HMMA.16816.F32.BF16 R4, R216, R220.reuse, R4 ;  /* 0x000000dcd804723c */ /* 0x080ff00000041804 */
        /* <DEDUP_REMOVED lines=18> */
[----:B------:R-:W-:Y:S07]  /*81e0*/  HMMA.16816.F32.BF16 R48, R216, R174, R48 ;  /* 0x000000aed830723c */ /* 0x000fee0000041830 */
[----:B------:R-:W-:Y:S02]  /*81f0*/  IMAD.U32 R174, RZ, RZ, UR15 ;  /* 0x0000000fffae7e24 */ /* 0x000fe4000f8e00ff */
[----:B--2---:R-:W-:Y:S03]  /*8200*/  @P0 IMAD.MOV.U32 R172, RZ, RZ, R167 ;  /* 0x000000ffffac0224 */ /* 0x004fe600078e00a7 */
[----:B------:R-:W-:Y:S01]  /*8210*/  @P1 IADD3 R168, P0, R2, UR23, RZ ;  /* 0x0000001702a81c10 */ /* 0x000fe2000ff1e0ff */
[----:B------:R-:W-:Y:S01]  /*8220*/  UIMAD UR23, UR13, -0x30, URZ ;  /* 0xffffffd00d1778a4 */ /* 0x000fe2000f8e023f */
[----:B------:R-:W2:Y:S02]  /*8230*/  SHFL.IDX PT, R0, R172, RZ, 0x1c1f ;  /* 0x001c1fffac007589 */ /* 0x000ea400000e0000 */
[----:B------:R-:W-:Y:S03]  /*8240*/  @P1 IADD3.X R169, R3, UR24, RZ, P0, !PT ;  /* 0x0000001803a91c10 */ /* 0x000fe600087fe4ff */
[----:B-1----:R-:W-:Y:S01]  /*8250*/  IMAD.U32 R2, RZ, RZ, UR23 ;  /* 0x00000017ff027e24 */ /* 0x002fe2000f8e00ff */
[----:B------:R-:W-:Y:S01]  /*8260*/  PLOP3.LUT P0, PT, PT, PT, UP1, 0x40, 0x0 ;  /* 0x000000000000781c */ /* 0x000fe20003f0e818 */
[----:B------:R1:W-:Y:S03]  /*8270*/  @P1 LDGSTS.E.BYPASS.LTC128B.128 [R243+0x6080], [R168.64], !P4 ;  /* 0x06080000a8f31fae */ /* 0x0003e6000e101d54 */
[----:B----4-:R-:W-:Y:S02]  /*8280*/  IADD3 R2, -R194, 0x1, R2 ;  /* 0x00000001c2027810 */ /* 0x010fe40007ffe102 */
[----:B------:R1:W-:Y:S02]  /*8290*/  @P1 LDGSTS.E.BYPASS.LTC128B.128 [R243+0x7880], [R168.64+0x80], !P3 ;  /* 0x07880080a8f31fae */ /* 0x0003e4000d901d54 */
[----:B------:R-:W-:Y:S03]  /*82a0*/  IADD3 R174, -R174, UR9, R2 ;  /* 0x00000009aeae7c10 */ /* 0x000fe6000fffe102 */
[----:B------:R-:W0:Y:S01]  /*82b0*/  LDGDEPBAR ;  /* 0x00000000000079af */ /* 0x000e220000000000 */
[C---:B------:R-:W-:Y:S02]  /*82c0*/  IADD3 R173, R174.reuse, c[0x0][0x328], RZ ;  /* 0x0000ca00aead7a10 */ /* 0x040fe40007ffe0ff */
[----:B------:R-:W-:Y:S05]  /*82d0*/  IADD3 R174, R174, UR14, RZ ;  /* 0x0000000eaeae7c10 */ /* 0x000fea000fffe0ff */
[----:B--2---:R-:W-:Y:S02]  /*82e0*/  IMAD.IADD R167, R0, 0x1, R174 ;  /* 0x0000000100a77824 */ /* 0x004fe400078e02ae */
[----:B-1----:R-:W-:Y:S01]  /*82f0*/  IMAD.IADD R168, R173, 0x1, R0 ;  /* 0x00000001ada87824 */ /* 0x002fe200078e0200 */
[----:B------:R-:W-:-:S05]  /*8300*/  @P0 BRA `(.L_x_2961) ;  /* 0x0000019000000947 */ /* 0x000fca0003800000 */
[----:B---3--:R-:W-:Y:S01]  /*8310*/  IMAD.U32 R2, RZ, RZ, UR15 ;  /* 0x0000000fff027e24 */ /* 0x008fe2000f8e00ff */
        /* <DEDUP_REMOVED lines=13> */
.L_x_2963:
[----:B------:R-:W-:Y:S04]  /*83f0*/  MOV R2, c[0x0][0x32c] ;  /* 0x0000cb0000027a02 */ /* 0x000fe80000000f00 */
[----:B------:R-:W-:Y:S11]  /*8400*/  ISETP.NE.AND P0, PT, R2, 0x1, PT ;  /* 0x000000010200780c */ /* 0x000ff60003f05270 */
[----:B------:R-:W-:Y:S02]  /*8410*/  @!UPT UIADD3 URZ, URZ, URZ, URZ ;  /* 0x0000003f3f3ff290 */ /* 0x000fe4000fffe03f */
[----:B------:R-:W-:Y:S05]  /*8420*/  @P0 IMAD.HI.U32 R2, R0, c[0x0][0x330], RZ ;  /* 0x0000cc0000020a27 */ /* 0x000fea00078e00ff */
[----:B------:R-:W-:Y:S02]  /*8430*/  @P0 SHF.R.U32.HI R0, RZ, c[0x0][0x334], R2 ;  /* 0x0000cd00ff000a19 */ /* 0x000fe40000011602 */
.L_x_2964:
[----:B------:R-:W-:Y:S05]  /*8440*/  BSYNC B0 ;  /* 0x0000000000007941 */ /* 0x000fea0003800000 */
.L_x_2962:
[----:B------:R-:W-:Y:S05]  /*8450*/  IADD3 R2, -R194, UR23, RZ ;  /* 0x00000017c2027c10 */ /* 0x000fea000fffe1ff */
[----:B------:R-:W-:Y:S05]  /*8460*/  IMAD R0, R0, c[0x0][0x32c], R2 ;  /* 0x0000cb0000007a24 */ /* 0x000fea00078e0202 */
[----:B------:R-:W-:Y:S02]  /*8470*/  IADD3 R2, R0, c[0x0][0x32c], RZ ;  /* 0x0000cb0000027a10 */ /* 0x000fe40007ffe0ff */
[----:B------:R-:W-:Y:S02]  /*8480*/  IMNMX R167, R167, R0, !PT ;  /* 0x00000000a7a77217 */ /* 0x000fe40007800200 */
[----:B------:R-:W-:Y:S02]  /*8490*/  IMNMX R168, R168, R2, PT ;  /* 0x00000002a8a87217 */ /* 0x000fe40003800200 */
.L_x_2961:
[----:B---3--:R-:W1:Y:S01]  /*84a0*/  SHFL.IDX PT, R0, R172, 0x1, 0x1c1f ;  /* 0x003c1f00ac007f89 */ /* 0x008e6200000e0000 */
[----:B------:R-:W-:Y:S06]  /*84b0*/  UISETP.NE.AND UP0, UPT, UR16, URZ, UPT ;  /* 0x0000003f1000728c */ /* 0x000fec000bf05270 */
[----:B------:R-:W-:Y:S02]  /*84c0*/  PLOP3.LUT P0, PT, PT, PT, UP0, 0x40, 0x0 ;  /* 0x000000000000781c */ /* 0x000fe40003f0e808 */
[----:B-1----:R-:W-:Y:S01]  /*84d0*/  IADD3 R3, R174, R0, RZ ;  /* 0x00000000ae037210 */ /* 0x002fe20007ffe0ff */
[----:B------:R-:W-:Y:S10]  /*84e0*/  IMAD.IADD R165, R173, 0x1, R0 ;  /* 0x00000001ada57824 */ /* 0x000ff400078e0200 */
        /* <DEDUP_REMOVED lines=15> */
.L_x_2967:
[----:B------:R-:W-:Y:S04]  /*85e0*/  MOV R2, c[0x0][0x32c] ;  /* 0x0000cb0000027a02 */ /* 0x000fe80000000f00 */
[----:B------:R-:W-:Y:S11]  /*85f0*/  ISETP.NE.AND P0, PT, R2, 0x1, PT ;  /* 0x000000010200780c */ /* 0x000ff60003f05270 */
[----:B------:R-:W-:Y:S02]  /*8600*/  @!UPT UIADD3 URZ, URZ, URZ, URZ ;  /* 0x0000003f3f3ff290 */ /* 0x000fe4000fffe03f */
[----:B------:R-:W-:Y:S05]  /*8610*/  @P0 IMAD.HI.U32 R2, R0, c[0x0][0x330], RZ ;  /* 0x0000cc0000020a27 */ /* 0x000fea00078e00ff */
[----:B------:R-:W-:Y:S02]  /*8620*/  @P0 SHF.R.U32.HI R0, RZ, c[0x0][0x334], R2 ;  /* 0x0000cd00ff000a19 */ /* 0x000fe40000011602 */
.L_x_2968:
[----:B------:R-:W-:Y:S05]  /*8630*/  BSYNC B0 ;  /* 0x0000000000007941 */ /* 0x000fea0003800000 */
.L_x_2966:
[----:B------:R-:W-:Y:S05]  /*8640*/  IADD3 R2, -R194, UR23, RZ ;  /* 0x00000017c2027c10 */ /* 0x000fea000fffe1ff */
[----:B------:R-:W-:Y:S05]  /*8650*/  IMAD R0, R0, c[0x0][0x32c], R2 ;  /* 0x0000cb0000007a24 */ /* 0x000fea00078e0202 */
[----:B------:R-:W-:Y:S02]  /*8660*/  IADD3 R2, R0, c[0x0][0x32c], RZ ;  /* 0x0000cb0000027a10 */ /* 0x000fe40007ffe0ff */
[----:B------:R-:W-:Y:S02]  /*8670*/  IMNMX R3, R3, R0, !PT ;  /* 0x0000000003037217 */ /* 0x000fe40007800200 */
[----:B------:R-:W-:Y:S02]  /*8680*/  IMNMX R165, R165, R2, PT ;  /* 0x00000002a5a57217 */ /* 0x000fe40003800200 */
.L_x_2965:
[----:B------:R-:W1:Y:S01]  /*8690*/  SHFL.IDX PT, R169, R172, 0x2, 0x1c1f ;  /* 0x005c1f00aca97f89 */ /* 0x000e6200000e0000 */
        /* <DEDUP_REMOVED lines=19> */
.L_x_2971:
[----:B------:R-:W-:Y:S04]  /*87d0*/  MOV R175, c[0x0][0x32c] ;  /* 0x0000cb0000af7a02 */ /* 0x000fe80000000f00 */
[----:B------:R-:W-:Y:S11]  /*87e0*/  ISETP.NE.AND P0, PT, R175, 0x1, PT ;  /* 0x00000001af00780c */ /* 0x000ff60003f05270 */
[----:B------:R-:W-:Y:S02]  /*87f0*/  @!UPT UIADD3 URZ, URZ, URZ, URZ ;  /* 0x0000003f3f3ff290 */ /* 0x000fe4000fffe03f */
[----:B------:R-:W-:Y:S05]  /*8800*/  @P0 IMAD.HI.U32 R175, R169, c[0x0][0x330], RZ ;  /* 0x0000cc00a9af0a27 */ /* 0x000fea00078e00ff */
[----:B------:R-:W-:Y:S02]  /*8810*/  @P0 SHF.R.U32.HI R169, RZ, c[0x0][0x334], R175 ;  /* 0x0000cd00ffa90a19 */ /* 0x000fe400000116af */
.L_x_2972:
[----:B------:R-:W-:Y:S05]  /*8820*/  BSYNC B0 ;  /* 0x0000000000007941 */ /* 0x000fea0003800000 */
.L_x_2970:
[----:B------:R-:W-:Y:S05]  /*8830*/  IADD3 R175, -R194, UR23, RZ ;  /* 0x00000017c2af7c10 */ /* 0x000fea000fffe1ff */
[----:B------:R-:W-:Y:S05]  /*8840*/  IMAD R169, R169, c[0x0][0x32c], R175 ;  /* 0x0000cb00a9a97a24 */ /* 0x000fea00078e02af */
[----:B------:R-:W-:Y:S02]  /*8850*/  IADD3 R175, R169, c[0x0][0x32c], RZ ;  /* 0x0000cb00a9af7a10 */ /* 0x000fe40007ffe0ff */
[----:B------:R-:W-:Y:S02]  /*8860*/  IMNMX R0, R0, R169, !PT ;  /* 0x000000a900007217 */ /* 0x000fe40007800200 */
[----:B------:R-:W-:Y:S02]  /*8870*/  IMNMX R2, R2, R175, PT ;  /* 0x000000af02027217 */ /* 0x000fe40003800200 */
.L_x_2969:
[----:B------:R-:W-:Y:S02]  /*8880*/  UISETP.GE.AND UP3, UPT, UR23, 0x1, UPT ;  /* 0x000000011700788c */ /* 0x000fe4000bf66270 */
[----:B------:R-:W-:Y:S02]  /*8890*/  UISETP.GE.AND UP0, UPT, UR23, 0x2, UPT ;  /* 0x000000021700788c */ /* 0x000fe4000bf06270 */
[----:B------:R-:W-:Y:S02]  /*88a0*/  UISETP.GE.AND UP2, UPT, UR23, 0x9, UPT ;  /* 0x000000091700788c */ /* 0x000fe4000bf46270 */
[----:B------:R-:W-:Y:S01]  /*88b0*/  PLOP3.LUT P1, PT, PT, PT, UP3, 0x40, 0x0 ;  /* 0x000000000000781c */ /* 0x000fe20003f2e838 */
[----:B------:R-:W-:Y:S01]  /*88c0*/  UISETP.GE.AND UP1, UPT, UR23, 0xa, UPT ;  /* 0x0000000a1700788c */ /* 0x000fe2000bf26270 */
[----:B------:R-:W-:Y:S01]  /*88d0*/  PLOP3.LUT P2, PT, PT, PT, UP0, 0x40, 0x0 ;  /* 0x000000000000781c */ /* 0x000fe20003f4e808 */
[----:B------:R-:W-:Y:S01]  /*88e0*/  UP2UR UR27, UPR, URZ, 0x1 ;  /* 0x000000013f1b7883 */ /* 0x000fe20008000000 */
[----:B------:R-:W-:Y:S01]  /*88f0*/  ISETP.GT.AND P1, PT, R3, RZ, P1 ;  /* 0x000000ff0300720c */ /* 0x000fe20000f24270 */
[----:B------:R-:W-:Y:S01]  /*8900*/  UISETP.GE.AND UP6, UPT, UR23, 0x12, UPT ;  /* 0x000000121700788c */ /* 0x000fe2000bfc6270 */
[----:B------:R-:W-:Y:S01]  /*8910*/  PLOP3.LUT P0, PT, PT, PT, UP0, 0x40, 0x0 ;  /* 0x000000000000781c */ /* 0x000fe20003f0e808 */
[----:B------:R-:W-:Y:S01]  /*8920*/  UISETP.GE.AND UP0, UPT, UR23, 0x11, UPT ;  /* 0x000000111700788c */ /* 0x000fe2000bf06270 */
[----:B------:R-:W-:Y:S01]  /*8930*/  ISETP.LT.OR P1, PT, R165, 0x1, P1 ;  /* 0x00000001a500780c */ /* 0x000fe20000f21670 */
[----:B------:R-:W-:Y:S01]  /*8940*/  UISETP.GE.AND UP5, UPT, UR23, 0x19, UPT ;  /* 0x000000191700788c */ /* 0x000fe2000bfa6270 */
[----:B------:R-:W-:Y:S01]  /*8950*/  ISETP.GT.AND P2, PT, R167, 0x1, P2 ;  /* 0x00000001a700780c */ /* 0x000fe20001744270 */
[----:B------:R-:W-:Y:S01]  /*8960*/  UISETP.GE.AND UP4, UPT, UR23, 0x1a, UPT ;  /* 0x0000001a1700788c */ /* 0x000fe2000bf86270 */
[----:B------:R-:W-:Y:S01]  /*8970*/  ISETP.GT.AND P0, PT, R3, 0x1, P0 ;  /* 0x000000010300780c */ /* 0x000fe20000704270 */
[----:B------:R-:W-:Y:S01]  /*8980*/  UP2UR UR24, UPR, URZ, 0x1 ;  /* 0x000000013f187883 */ /* 0x000fe20008000000 */
[----:B------:R-:W-:Y:S01]  /*8990*/  FSEL R192, R6, -INF , !P1 ;  /* 0xff80000006c07808 */ /* 0x000fe20004800000 */
[----:B------:R-:W-:Y:S01]  /*89a0*/  UP2UR UR28, UPR, URZ, 0x8 ;  /* 0x000000083f1c7883 */ /* 0x000fe20008000000 */
[----:B------:R-:W-:Y:S01]  /*89b0*/  PLOP3.LUT P1, PT, PT, PT, UP2, 0x40, 0x0 ;  /* 0x000000000000781c */ /* 0x000fe20003f2e828 */
[----:B------:R-:W-:Y:S01]  /*89c0*/  UP2UR UR25, UPR, URZ, 0x2 ;  /* 0x000000023f197883 */ /* 0x000fe20008000000 */
[----:B------:R-:W-:Y:S01]  /*89d0*/  ISETP.LT.OR P2, PT, R168, 0x2, P2 ;  /* 0x00000002a800780c */ /* 0x000fe20001741670 */
[----:B------:R-:W-:Y:S01]  /*89e0*/  UP2UR UR29, UPR, URZ, 0x40 ;  /* 0x000000403f1d7883 */ /* 0x000fe20008000000 */
[----:B------:R-:W-:Y:S01]  /*89f0*/  ISETP.LT.OR P0, PT, R165, 0x2, P0 ;  /* 0x00000002a500780c */ /* 0x000fe20000701670 */
[----:B------:R-:W-:Y:S01]  /*8a00*/  UP2UR UR26, UPR, URZ, 0x4 ;  /* 0x000000043f1a7883 */ /* 0x000fe20008000000 */
[----:B------:R-:W-:Y:S02]  /*8a10*/  ISETP.GT.AND P1, PT, R3, 0x8, P1 ;  /* 0x000000080300780c */ /* 0x000fe40000f24270 */
[----:B------:R-:W-:Y:S01]  /*8a20*/  PLOP3.LUT P5, PT, PT, PT, UP3, 0x40, 0x0 ;  /* 0x000000000000781c */ /* 0x000fe20003fae838 */
[----:B------:R-:W-:Y:S01]  /*8a30*/  UISETP.GE.AND UP3, UPT, UR23, 0x21, UPT ;  /* 0x000000211700788c */ /* 0x000fe2000bf66270 */
[----:B------:R-:W-:Y:S02]  /*8a40*/  FSEL R5, R5, -INF , !P2 ;  /* 0xff80000005057808 */ /* 0x000fe40005000000 */
[----:B------:R-:W-:Y:S02]  /*8a50*/  FSEL R193, R7, -INF , !P0 ;  /* 0xff80000007c17808 */ /* 0x000fe40004000000 */
[----:B------:R-:W-:Y:S02]  /*8a60*/  PLOP3.LUT P2, PT, PT, PT, UP1, 0x40, 0x0 ;  /* 0x000000000000781c */ /* 0x000fe40003f4e818 */
[----:B------:R-:W-:Y:S01]  /*8a70*/  PLOP3.LUT P0, PT, PT, PT, UP1, 0x40, 0x0 ;  /* 0x000000000000781c */ /* 0x000fe20003f0e818 */
[----:B------:R-:W-:Y:S01]  /*8a80*/  UISETP.GE.AND UP1, UPT, UR23, 0x29, UPT ;  /* 0x000000291700788c */ /* 0x000fe2000bf26270 */
[----:B------:R-:W-:Y:S02]  /*8a90*/  ISETP.LT.OR P1, PT, R165, 0x9, P1 ;  /* 0x00000009a500780c */ /* 0x000fe40000f21670 */
[C---:B------:R-:W-:Y:S02]  /*8aa0*/  ISETP.GT.AND P5, PT, R167.reuse, RZ, P5 ;  /* 0x000000ffa700720c */ /* 0x040fe40002fa4270 */
[----:B------:R-:W-:Y:S02]  /*8ab0*/  ISETP.GT.AND P2, PT, R167, 0x9, P2 ;  /* 0x00000009a700780c */ /* 0x000fe40001744270 */
[----:B------:R-:W-:Y:S02]  /*8ac0*/  ISETP.GT.AND P0, PT, R3, 0x9, P0 ;  /* 0x000000090300780c */ /* 0x000fe40000704270 */
[----:B------:R-:W-:Y:S02]  /*8ad0*/  FSEL R18, R18, -INF , !P1 ;  /* 0xff80000012127808 */ /* 0x000fe40004800000 */
[----:B------:R-:W-:Y:S02]  /*8ae0*/  PLOP3.LUT P1, PT, PT, PT, UP0, 0x40, 0x0 ;  /* 0x000000000000781c */ /* 0x000fe40003f2e808 */
[C---:B------:R-:W-:Y:S02]  /*8af0*/  ISETP.LT.OR P5, PT, R168.reuse, 0x1, P5 ;  /* 0x00000001a800780c */ /* 0x040fe40002fa1670 */
[----:B------:R-:W-:Y:S02]  /*8b00*/  ISETP.LT.OR P2, PT, R168, 0xa, P2 ;  /* 0x0000000aa800780c */ /* 0x000fe40001741670 */
[----:B------:R-:W-:Y:S02]  /*8b10*/  ISETP.LT.OR P0, PT, R165, 0xa, P0 ;  /* 0x0000000aa500780c */ /* 0x000fe40000701670 */
[----:B------:R-:W-:Y:S02]  /*8b20*/  ISETP.GT.AND P1, PT, R3, 0x10, P1 ;  /* 0x000000100300780c */ /* 0x000fe40000f24270 */
[----:B------:R-:W-:Y:S02]  /*8b30*/  FSEL R175, R4, -INF , !P5 ;  /* 0xff80000004af7808 */ /* 0x000fe40006800000 */
[----:B------:R-:W-:Y:S01]  /*8b40*/  PLOP3.LUT P5, PT, PT, PT, UP2, 0x40, 0x0 ;  /* 0x000000000000781c */ /* 0x000fe20003fae828 */
[----:B------:R-:W-:Y:S01]  /*8b50*/  UISETP.GE.AND UP2, UPT, UR23, 0x22, UPT ;  /* 0x000000221700788c */ /* 0x000fe2000bf46270 */
[----:B------:R-:W-:Y:S02]  /*8b60*/  FSEL R17, R17, -INF , !P2 ;  /* 0xff80000011117808 */ /* 0x000fe40005000000 */
[----:B------:R-:W-:Y:S02]  /*8b70*/  FSEL R19, R19, -INF , !P0 ;  /* 0xff80000013137808 */ /* 0x000fe40004000000 */
[----:B------:R-:W-:Y:S02]  /*8b80*/  PLOP3.LUT P2, PT, PT, PT, UP6, 0x40, 0x0 ;  /* 0x000000000000781c */ /* 0x000fe40003f4e868 */
[----:B------:R-:W-:Y:S01]  /*8b90*/  PLOP3.LUT P0, PT, PT, PT, UP6, 0x40, 0x0 ;  /* 0x000000000000781c */ /* 0x000fe20003f0e868 */
[----:B------:R-:W-:Y:S01]  /*8ba0*/  UISETP.NE.AND UP6, UPT, UR24, URZ, UPT ;  /* 0x0000003f1800728c */ /* 0x000fe2000bfc5270 */
[----:B------:R-:W-:Y:S02]  /*8bb0*/  ISETP.LT.OR P1, PT, R165, 0x11, P1 ;  /* 0x00000011a500780c */ /* 0x000fe40000f21670 */
[C---:B------:R-:W-:Y:S01]  /*8bc0*/  ISETP.GT.AND P5, PT, R167.reuse, 0x8, P5 ;  /* 0x00000008a700780c */ /* 0x040fe20002fa4270 */
[----:B------:R-:W-:Y:S01]  /*8bd0*/  UP2UR UR30, UPR, URZ, 0x40 ;  /* 0x000000403f1e7883 */ /* 0x000fe20008000000 */
[----:B------:R-:W-:Y:S01]  /*8be0*/  ISETP.GT.AND P2, PT, R167, 0x11, P2 ;  /* 0x00000011a700780c */ /* 0x000fe20001744270 */
[----:B------:R-:W-:Y:S01]  /*8bf0*/  UISETP.NE.AND UP6, UPT, UR25, URZ, UPT ;  /* 0x0000003f1900728c */ /* 0x000fe2000bfc5270 */
[----:B------:R-:W-:Y:S02]  /*8c00*/  ISETP.GT.AND P0, PT, R3, 0x11, P0 ;  /* 0x000000110300780c */ /* 0x000fe40000704270 */
[----:B------:R-:W-:Y:S01]  /*8c10*/  FSEL R198, R22, -INF , !P1 ;  /* 0xff80000016c67808 */ /* 0x000fe20004800000 */
[----:B------:R-:W-:Y:S01]  /*8c20*/  UP2UR UR31, UPR, URZ, 0x40 ;  /* 0x000000403f1f7883 */ /* 0x000fe20008000000 */
[----:B------:R-:W-:Y:S01]  /*8c30*/  PLOP3.LUT P1, PT, PT, PT, UP5, 0x40, 0x0 ;  /* 0x000000000000781c */ /* 0x000fe20003f2e858 */
[----:B------:R-:W-:Y:S01]  /*8c40*/  UISETP.NE.AND UP6, UPT, UR26, URZ, UPT ;  /* 0x0000003f1a00728c */ /* 0x000fe2000bfc5270 */
[C---:B------:R-:W-:Y:S02]  /*8c50*/  ISETP.LT.OR P5, PT, R168.reuse, 0x9, P5 ;  /* 0x00000009a800780c */ /* 0x040fe40002fa1670 */
[----:B------:R-:W-:Y:S01]  /*8c60*/  ISETP.LT.OR P2, PT, R168, 0x12, P2 ;  /* 0x00000012a800780c */ /* 0x000fe20001741670 */
[----:B------:R-:W-:Y:S01]  /*8c70*/  UP2UR UR32, UPR, URZ, 0x40 ;  /* 0x000000403f207883 */ /* 0x000fe20008000000 */
[----:B------:R-:W-:Y:S01]  /*8c80*/  ISETP.LT.OR P0, PT, R165, 0x12, P0 ;  /* 0x00000012a500780c */ /* 0x000fe20000701670 */
[----:B------:R-:W-:Y:S01]  /*8c90*/  UISETP.NE.AND UP6, UPT, UR27, URZ, UPT ;  /* 0x0000003f1b00728c */ /* 0x000fe2000bfc5270 */
[----:B------:R-:W-:Y:S02]  /*8ca0*/  ISETP.GT.AND P1, PT, R3, 0x18, P1 ;  /* 0x000000180300780c */ /* 0x000fe40000f24270 */
[----:B------:R-:W-:Y:S01]  /*8cb0*/  FSEL R16, R16, -INF , !P5 ;  /* 0xff80000010107808 */ /* 0x000fe20006800000 */
[----:B------:R-:W-:Y:S01]  /*8cc0*/  UP2UR UR33, UPR, URZ, 0x40 ;  /* 0x000000403f217883 */ /* 0x000fe20008000000 */
[----:B------:R-:W-:Y:S01]  /*8cd0*/  PLOP3.LUT P5, PT, PT, PT, UP0, 0x40, 0x0 ;  /* 0x000000000000781c */ /* 0x000fe20003fae808 */
[----:B------:R-:W-:Y:S01]  /*8ce0*/  UISETP.GE.AND UP0, UPT, UR23, 0x2a, UPT ;  /* 0x0000002a1700788c */ /* 0x000fe2000bf06270 */
[----:B------:R-:W-:Y:S01]  /*8cf0*/  FSEL R197, R21, -INF , !P2 ;  /* 0xff80000015c57808 */ /* 0x000fe20005000000 */
[----:B------:R-:W-:Y:S01]  /*8d00*/  UISETP.NE.AND UP6, UPT, UR28, URZ, UPT ;  /* 0x0000003f1c00728c */ /* 0x000fe2000bfc5270 */
[----:B------:R-:W-:Y:S02]  /*8d10*/  FSEL R199, R23, -INF , !P0 ;  /* 0xff80000017c77808 */ /* 0x000fe40004000000 */
[----:B------:R-:W-:Y:S02]  /*8d20*/  PLOP3.LUT P2, PT, PT, PT, UP4, 0x40, 0x0 ;  /* 0x000000000000781c */ /* 0x000fe40003f4e848 */
[----:B------:R-:W-:Y:S02]  /*8d30*/  PLOP3.LUT P0, PT, PT, PT, UP4, 0x40, 0x0 ;  /* 0x000000000000781c */ /* 0x000fe40003f0e848 */
[----:B------:R-:W-:Y:S02]  /*8d40*/  ISETP.LT.OR P1, PT, R165, 0x19, P1 ;  /* 0x00000019a500780c */ /* 0x000fe40000f21670 */
[C---:B------:R-:W-:Y:S02]  /*8d50*/  ISETP.GT.AND P5, PT, R167.reuse, 0x10, P5 ;  /* 0x00000010a700780c */ /* 0x040fe40002fa4270 */
        /* <DEDUP_REMOVED lines=9> */
[----:B------:R-:W-:Y:S02]  /*8df0*/  PLOP3.LUT P5, PT, PT, PT, UP5, 0x40, 0x0 ;  /* 0x000000000000781c */ /* 0x000fe40003fae858 */
[----:B------:R-:W-:Y:S02]  /*8e00*/  FSEL R203, R33, -INF , !P2 ;  /* 0xff80000021cb7808 */ /* 0x000fe40005000000 */
        /* <DEDUP_REMOVED lines=16> */
[----:B------:R-:W-:Y:S02]  /*8f10*/  PLOP3.LUT P2, PT, PT, PT, UP1, 0x40, 0x0 ;  /* 0x000000000000781c */ /* 0x000fe40003f4e818 */
[----:B------:R-:W-:Y:S02]  /*8f20*/  FSEL R221, R39, -INF , !P0 ;  /* 0xff80000027dd7808 */ /* 0x000fe40004000000 */
[----:B------:R-:W-:Y:S01]  /*8f30*/  PLOP3.LUT P0, PT, PT, PT, UP6, 0x40, 0x0 ;  /* 0x000000000000781c */ /* 0x000fe20003f0e868 */
[----:B------:R-:W-:Y:S01]  /*8f40*/  UISETP.NE.AND UP6, UPT, UR33, URZ, UPT ;  /* 0x0000003f2100728c */ /* 0x000fe2000bfc5270 */
[----:B------:R-:W-:Y:S02]  /*8f50*/  ISETP.LT.OR P1, PT, R165, 0x2a, P1 ;  /* 0x0000002aa500780c */ /* 0x000fe40000f21670 */
[----:B------:R-:W-:Y:S02]  /*8f60*/  ISETP.GT.AND P5, PT, R167, 0x20, P5 ;  /* 0x00000020a700780c */ /* 0x000fe40002fa4270 */
[----:B------:R-:W-:Y:S02]  /*8f70*/  ISETP.GT.AND P2, PT, R3, 0x28, P2 ;  /* 0x000000280300780c */ /* 0x000fe40001744270 */
[----:B------:R-:W-:Y:S01]  /*8f80*/  PLOP3.LUT P6, PT, PT, PT, UP1, 0x40, 0x0 ;  /* 0x000000000000781c */ /* 0x000fe20003fce818 */
[----:B------:R-:W1:Y:S01]  /*8f90*/  SHFL.IDX PT, R3, R172, 0x3, 0x1c1f ;  /* 0x007c1f00ac037f89 */ /* 0x000e6200000e0000 */
[----:B------:R-:W-:Y:S02]  /*8fa0*/  FSEL R248, R51, -INF , !P1 ;  /* 0xff80000033f87808 */ /* 0x000fe40004800000 */
[----:B------:R-:W-:Y:S01]  /*8fb0*/  PLOP3.LUT P1, PT, PT, PT, UP6, 0x40, 0x0 ;  /* 0x000000000000781c */ /* 0x000fe20003f2e868 */
[----:B------:R-:W-:Y:S01]  /*8fc0*/  UISETP.NE.AND UP6, UPT, UR32, URZ, UPT ;  /* 0x0000003f2000728c */ /* 0x000fe2000bfc5270 */
[----:B------:R-:W-:Y:S02]  /*8fd0*/  ISETP.LT.OR P5, PT, R168, 0x21, P5 ;  /* 0x00000021a800780c */ /* 0x000fe40002fa1670 */
[----:B------:R-:W-:Y:S02]  /*8fe0*/  ISETP.LT.OR P2, PT, R165, 0x29, P2 ;  /* 0x00000029a500780c */ /* 0x000fe40001741670 */
[C---:B------:R-:W-:Y:S02]  /*8ff0*/  ISETP.GT.AND P6, PT, R167.reuse, 0x28, P6 ;  /* 0x00000028a700780c */ /* 0x040fe400037c4270 */
[----:B------:R-:W-:Y:S02]  /*9000*/  FSEL R215, R36, -INF , !P5 ;  /* 0xff80000024d77808 */ /* 0x000fe40006800000 */
[----:B------:R-:W-:Y:S02]  /*9010*/  PLOP3.LUT P5, PT, PT, PT, UP0, 0x40, 0x0 ;  /* 0x000000000000781c */ /* 0x000fe40003fae808 */
[----:B------:R-:W-:Y:S02]  /*9020*/  FSEL R245, R50, -INF , !P2 ;  /* 0xff80000032f57808 */ /* 0x000fe40005000000 */
[----:B------:R-:W-:Y:S02]  /*9030*/  ISETP.GT.AND P2, PT, R0, RZ, P0 ;  /* 0x000000ff0000720c */ /* 0x000fe40000744270 */
[----:B------:R-:W-:Y:S01]  /*9040*/  PLOP3.LUT P0, PT, PT, PT, UP6, 0x40, 0x0 ;  /* 0x000000000000781c */ /* 0x000fe20003f0e868 */
[----:B------:R-:W-:Y:S01]  /*9050*/  UISETP.NE.AND UP6, UPT, UR31, URZ, UPT ;  /* 0x0000003f1f00728c */ /* 0x000fe2000bfc5270 */
[----:B------:R-:W-:Y:S02]  /*9060*/  ISETP.LT.OR P6, PT, R168, 0x29, P6 ;  /* 0x00000029a800780c */ /* 0x000fe400037c1670 */
[----:B------:R-:W-:Y:S02]  /*9070*/  ISETP.GT.AND P5, PT, R167, 0x29, P5 ;  /* 0x00000029a700780c */ /* 0x000fe40002fa4270 */
[----:B------:R-:W-:Y:S02]  /*9080*/  FSEL R223, R48, -INF , !P6 ;  /* 0xff80000030df7808 */ /* 0x000fe40007000000 */
[----:B------:R-:W-:Y:S01]  /*9090*/  PLOP3.LUT P6, PT, PT, PT, UP6, 0x40, 0x0 ;  /* 0x000000000000781c */ /* 0x000fe20003fce868 */
[----:B------:R-:W-:Y:S01]  /*90a0*/  UISETP.NE.AND UP6, UPT, UR30, URZ, UPT ;  /* 0x0000003f1e00728c */ /* 0x000fe2000bfc5270 */
[----:B------:R-:W-:Y:S02]  /*90b0*/  ISETP.GT.AND P0, PT, R0, 0x8, P0 ;  /* 0x000000080000780c */ /* 0x000fe40000704270 */
[----:B------:R-:W-:Y:S02]  /*90c0*/  ISETP.LT.OR P5, PT, R168, 0x2a, P5 ;  /* 0x0000002aa800780c */ /* 0x000fe40002fa1670 */
[----:B------:R-:W-:Y:S02]  /*90d0*/  ISETP.GT.AND P1, PT, R0, 0x1, P1 ;  /* 0x000000010000780c */ /* 0x000fe40000f24270 */
[C---:B------:R-:W-:Y:S02]  /*90e0*/  ISETP.LT.OR P0, PT, R2.reuse, 0x9, P0 ;  /* 0x000000090200780c */ /* 0x040fe40000701670 */
[----:B------:R-:W-:Y:S02]  /*90f0*/  FSEL R242, R49, -INF , !P5 ;  /* 0xff80000031f27808 */ /* 0x000fe40006800000 */
[----:B------:R-:W-:Y:S01]  /*9100*/  PLOP3.LUT P5, PT, PT, PT, UP6, 0x40, 0x0 ;  /* 0x000000000000781c */ /* 0x000fe20003fae868 */
[----:B------:R-:W-:Y:S01]  /*9110*/  UISETP.NE.AND UP6, UPT, UR29, URZ, UPT ;  /* 0x0000003f1d00728c */ /* 0x000fe2000bfc5270 */
[C---:B------:R-:W-:Y:S02]  /*9120*/  ISETP.LT.OR P2, PT, R2.reuse, 0x1, P2 ;  /* 0x000000010200780c */ /* 0x040fe40001741670 */
[----:B------:R-:W-:Y:S01]  /*9130*/  ISETP.LT.OR P1, PT, R2, 0x2, P1 ;  /* 0x000000020200780c */ /* 0x000fe20000f21670 */
[----:B------:R-:W-:Y:S01]  /*9140*/  UP2UR UR29, UPR, URZ, 0x40 ;  /* 0x000000403f1d7883 */ /* 0x000fe20008000000 */
[----:B------:R-:W-:Y:S02]  /*9150*/  FSEL R12, R12, -INF , !P0 ;  /* 0xff8000000c0c7808 */ /* 0x000fe40004000000 */
[----:B------:R-:W-:Y:S02]  /*9160*/  PLOP3.LUT P0, PT, PT, PT, UP4, 0x40, 0x0 ;  /* 0x000000000000781c */ /* 0x000fe40003f0e848 */
[----:B------:R-:W-:Y:S02]  /*9170*/  FSEL R8, R8, -INF , !P2 ;  /* 0xff80000008087808 */ /* 0x000fe40005000000 */
        /* <DEDUP_REMOVED lines=54> */
.L_x_2975:
[----:B------:R-:W-:Y:S04]  /*94e0*/  MOV R4, c[0x0][0x32c] ;  /* 0x0000cb0000047a02 */ /* 0x000fe80000000f00 */
[----:B------:R-:W-:Y:S11]  /*94f0*/  ISETP.NE.AND P0, PT, R4, 0x1, PT ;  /* 0x000000010400780c */ /* 0x000ff60003f05270 */
[----:B------:R-:W-:Y:S02]  /*9500*/  @!UPT UIADD3 URZ, URZ, URZ, URZ ;  /* 0x0000003f3f3ff290 */ /* 0x000fe4000fffe03f */
[----:B------:R-:W-:Y:S05]  /*9510*/  @P0 IMAD.HI.U32 R4, R3, c[0x0][0x330], RZ ;  /* 0x0000cc0003040a27 */ /* 0x000fea00078e00ff */
[----:B------:R-:W-:Y:S02]  /*9520*/  @P0 SHF.R.U32.HI R3, RZ, c[0x0][0x334], R4 ;  /* 0x0000cd00ff030a19 */ /* 0x000fe40000011604 */
.L_x_2976:
[----:B------:R-:W-:Y:S05]  /*9530*/  BSYNC B0 ;  /* 0x0000000000007941 */ /* 0x000fea0003800000 */
.L_x_2974:
[----:B------:R-:W-:Y:S05]  /*9540*/  IADD3 R4, -R194, UR23, RZ ;  /* 0x00000017c2047c10 */ /* 0x000fea000fffe1ff */
[----:B------:R-:W-:Y:S05]  /*9550*/  IMAD R3, R3, c[0x0][0x32c], R4 ;  /* 0x0000cb0003037a24 */ /* 0x000fea00078e0204 */
[----:B------:R-:W-:Y:S02]  /*9560*/  IADD3 R4, R3, c[0x0][0x32c], RZ ;  /* 0x0000cb0003047a10 */ /* 0x000fe40007ffe0ff */
[----:B------:R-:W-:Y:S02]  /*9570*/  IMNMX R0, R0, R3, !PT ;  /* 0x0000000300007217 */ /* 0x000fe40007800200 */
[----:B------:R-:W-:Y:S02]  /*9580*/  IMNMX R2, R2, R4, PT ;  /* 0x0000000402027217 */ /* 0x000fe40003800200 */
.L_x_2973:
        /* <DEDUP_REMOVED lines=39> */
[----:B------:R-:W-:Y:S01]  /*9800*/  PLOP3.LUT P2, PT, PT, PT, UP2, 0x40, 0x0 ;  /* 0x000000000000781c */ /* 0x000fe20003f4e828 */
[----:B------:R-:W-:Y:S01]  /*9810*/  UISETP.NE.AND UP2, UPT, UR27, URZ, UPT ;  /* 0x0000003f1b00728c */ /* 0x000fe2000bf45270 */
[----:B------:R-:W-:Y:S02]  /*9820*/  FMNMX.FTZ R3, R208, R3, !PT ;  /* 0x00000003d0037209 */ /* 0x000fe40007810000 */
[----:B------:R-:W-:Y:S02]  /*9830*/  ISETP.GT.AND P2, PT, R0, 0x8, P2 ;  /* 0x000000080000780c */ /* 0x000fe40001744270 */
[----:B------:R-:W-:Y:S02]  /*9840*/  FMNMX.FTZ R3, R210, R3, !PT ;  /* 0x00000003d2037209 */ /* 0x000fe40007810000 */
[----:B------:R-:W-:Y:S02]  /*9850*/  ISETP.LT.OR P2, PT, R2, 0x9, P2 ;  /* 0x000000090200780c */ /* 0x000fe40001741670 */
[----:B------:R-:W-:Y:S02]  /*9860*/  FMNMX.FTZ R3, R211, R3, !PT ;  /* 0x00000003d3037209 */ /* 0x000fe40007810000 */
[----:B------:R-:W-:Y:S02]  /*9870*/  FSEL R14, R14, -INF , !P2 ;  /* 0xff8000000e0e7808 */ /* 0x000fe40005000000 */
[----:B------:R-:W-:Y:S02]  /*9880*/  FMNMX.FTZ R3, R244, R3, !PT ;  /* 0x00000003f4037209 */ /* 0x000fe40007810000 */
[----:B------:R-:W-:Y:S01]  /*9890*/  PLOP3.LUT P1, PT, PT, PT, UP4, 0x40, 0x0 ;  /* 0x000000000000781c */ /* 0x000fe20003f2e848 */
[----:B------:R-:W-:Y:S01]  /*98a0*/  UISETP.NE.AND UP4, UPT, UR23, URZ, UPT ;  /* 0x0000003f1700728c */ /* 0x000fe2000bf85270 */
[----:B------:R-:W-:Y:S02]  /*98b0*/  FMNMX.FTZ R3, R246, R3, !PT ;  /* 0x00000003f6037209 */ /* 0x000fe40007810000 */
[----:B-1----:R-:W-:Y:S02]  /*98c0*/  FMNMX.FTZ R169, R169, R6, !PT ;  /* 0x00000006a9a97209 */ /* 0x002fe40007810000 */
[----:B------:R-:W-:Y:S02]  /*98d0*/  FMNMX.FTZ R167, R247, R3, !PT ;  /* 0x00000003f7a77209 */ /* 0x000fe40007810000 */
[----:B------:R-:W-:Y:S01]  /*98e0*/  ISETP.GT.AND P1, PT, R0, RZ, P1 ;  /* 0x000000ff0000720c */ /* 0x000fe20000f24270 */
[----:B------:R-:W1:Y:S01]  /*98f0*/  SHFL.BFLY PT, R4, R169, 0x1, 0x1f ;  /* 0x0c201f00a9047f89 */ /* 0x000e6200000e0000 */
[----:B------:R-:W-:Y:S01]  /*9900*/  PLOP3.LUT P0, PT, PT, PT, UP3, 0x40, 0x0 ;  /* 0x000000000000781c */ /* 0x000fe20003f0e838 */
[----:B------:R-:W-:Y:S01]  /*9910*/  UISETP.NE.AND UP3, UPT, UR28, URZ, UPT ;  /* 0x0000003f1c00728c */ /* 0x000fe2000bf65270 */
[----:B------:R-:W-:Y:S02]  /*9920*/  ISETP.LT.OR P1, PT, R2, 0x1, P1 ;  /* 0x000000010200780c */ /* 0x000fe40000f21670 */
[----:B------:R-:W-:Y:S02]  /*9930*/  ISETP.GT.AND P0, PT, R0, 0x1, P0 ;  /* 0x000000010000780c */ /* 0x000fe40000704270 */
[----:B------:R-:W-:Y:S02]  /*9940*/  FMNMX.FTZ R168, R245, R168, !PT ;  /* 0x000000a8f5a87209 */ /* 0x000fe40007810000 */
[----:B------:R-:W-:Y:S02]  /*9950*/  ISETP.LT.OR P0, PT, R2, 0x2, P0 ;  /* 0x000000020200780c */ /* 0x000fe40000701670 */
[----:B------:R-:W-:Y:S02]  /*9960*/  FSEL R10, R10, -INF , !P1 ;  /* 0xff8000000a0a7808 */ /* 0x000fe40004800000 */
[----:B------:R-:W-:Y:S02]  /*9970*/  FMNMX.FTZ R168, R248, R168, !PT ;  /* 0x000000a8f8a87209 */ /* 0x000fe40007810000 */
[----:B------:R-:W-:Y:S02]  /*9980*/  FSEL R11, R11, -INF , !P0 ;  /* 0xff8000000b0b7808 */ /* 0x000fe40004000000 */
[----:B------:R-:W-:Y:S01]  /*9990*/  PLOP3.LUT P6, PT, PT, PT, UP1, 0x40, 0x0 ;  /* 0x000000000000781c */ /* 0x000fe20003fce818 */
[----:B------:R-:W2:Y:S01]  /*99a0*/  SHFL.BFLY PT, R6, R168, 0x2, 0x1f ;  /* 0x0c401f00a8067f89 */ /* 0x000ea200000e0000 */
[----:B------:R-:W-:Y:S01]  /*99b0*/  PLOP3.LUT P5, PT, PT, PT, UP0, 0x40, 0x0 ;  /* 0x000000000000781c */ /* 0x000fe20003fae808 */
[----:B------:R-:W-:Y:S01]  /*99c0*/  UISETP.NE.AND UP1, UPT, UR26, URZ, UPT ;  /* 0x0000003f1a00728c */ /* 0x000fe2000bf25270 */
[C---:B------:R-:W-:Y:S01]  /*99d0*/  ISETP.GT.AND P6, PT, R0.reuse, 0x9, P6 ;  /* 0x000000090000780c */ /* 0x040fe200037c4270 */
[----:B------:R-:W-:Y:S01]  /*99e0*/  UISETP.NE.AND UP0, UPT, UR25, URZ, UPT ;  /* 0x0000003f1900728c */ /* 0x000fe2000bf05270 */
[----:B------:R-:W-:Y:S02]  /*99f0*/  ISETP.GT.AND P5, PT, R0, 0x10, P5 ;  /* 0x000000100000780c */ /* 0x000fe40002fa4270 */
[----:B-1----:R-:W-:Y:S02]  /*9a00*/  FMNMX.FTZ R169, R169, R4, !PT ;  /* 0x00000004a9a97209 */ /* 0x002fe40007810000 */
[----:B------:R-:W-:Y:S02]  /*9a10*/  FMNMX.FTZ R4, R10, R171, !PT ;  /* 0x000000ab0a047209 */ /* 0x000fe40007810000 */
[C---:B------:R-:W-:Y:S01]  /*9a20*/  FSETP.NEU.FTZ.AND P2, PT, R169.reuse, -INF , PT ;  /* 0xff800000a900780b */ /* 0x040fe20003f5d000 */
[----:B------:R-:W-:Y:S01]  /*9a30*/  FMUL.FTZ R173, R169, c[0x0][0x2d0] ;  /* 0x0000b400a9ad7a20 */ /* 0x000fe20000410000 */
[C---:B------:R-:W-:Y:S02]  /*9a40*/  ISETP.LT.OR P6, PT, R2.reuse, 0xa, P6 ;  /* 0x0000000a0200780c */ /* 0x040fe400037c1670 */
[----:B------:R-:W-:Y:S02]  /*9a50*/  ISETP.LT.OR P5, PT, R2, 0x11, P5 ;  /* 0x000000110200780c */ /* 0x000fe40002fa1670 */
[----:B------:R-:W-:Y:S02]  /*9a60*/  FSEL R173, R173, RZ, P2 ;  /* 0x000000ffadad7208 */ /* 0x000fe40001000000 */
[----:B------:R-:W-:Y:S02]  /*9a70*/  FSEL R15, R15, -INF , !P6 ;  /* 0xff8000000f0f7808 */ /* 0x000fe40007000000 */
[----:B------:R-:W-:Y:S01]  /*9a80*/  FMNMX.FTZ R167, R249, R167, !PT ;  /* 0x000000a7f9a77209 */ /* 0x000fe20007810000 */
[--C-:B------:R-:W-:Y:S01]  /*9a90*/  FFMA.FTZ R3, R175, c[0x0][0x2d0], -R173.reuse ;  /* 0x0000b400af037a23 */ /* 0x100fe200000108ad */
[----:B------:R-:W-:Y:S02]  /*9aa0*/  FSEL R200, R26, -INF , !P5 ;  /* 0xff8000001ac87808 */ /* 0x000fe40006800000 */
[----:B--2---:R-:W-:Y:S01]  /*9ab0*/  FMNMX.FTZ R168, R168, R6, !PT ;  /* 0x00000006a8a87209 */ /* 0x004fe20007810000 */
[----:B------:R1:W-:Y:S01]  /*9ac0*/  MUFU.EX2 R250, R3 ;  /* 0x0000000300fa7308 */ /* 0x0003e20000000800 */
[----:B------:R-:W2:Y:S01]  /*9ad0*/  SHFL.BFLY PT, R6, R167, 0x2, 0x1f ;  /* 0x0c401f00a7067f89 */ /* 0x000ea200000e0000 */
[----:B------:R-:W-:Y:S02]  /*9ae0*/  PLOP3.LUT P1, PT, PT, PT, UP6, 0x40, 0x0 ;  /* 0x000000000000781c */ /* 0x000fe40003f2e868 */
[----:B------:R-:W-:Y:S02]  /*9af0*/  PLOP3.LUT P0, PT, PT, PT, UP5, 0x40, 0x0 ;  /* 0x000000000000781c */ /* 0x000fe40003f0e858 */
[C---:B------:R-:W-:Y:S02]  /*9b00*/  ISETP.GT.AND P6, PT, R0.reuse, 0x11, P1 ;  /* 0x000000110000780c */ /* 0x040fe40000fc4270 */
[----:B------:R-:W-:Y:S01]  /*9b10*/  ISETP.GT.AND P0, PT, R0, 0x18, P0 ;  /* 0x000000180000780c */ /* 0x000fe20000704270 */
[----:B------:R-:W3:Y:S01]  /*9b20*/  SHFL.BFLY PT, R7, R168, 0x1, 0x1f ;  /* 0x0c201f00a8077f89 */ /* 0x000ee200000e0000 */
[C---:B------:R-:W-:Y:S02]  /*9b30*/  ISETP.LT.OR P6, PT, R2.reuse, 0x12, P6 ;  /* 0x000000120200780c */ /* 0x040fe400037c1670 */
[----:B------:R-:W-:Y:S02]  /*9b40*/  PLOP3.LUT P1, PT, PT, PT, UP4, 0x40, 0x0 ;  /* 0x000000000000781c */ /* 0x000fe40003f2e848 */
[----:B------:R-:W-:Y:S02]  /*9b50*/  FSEL R202, R27, -INF , !P6 ;  /* 0xff8000001bca7808 */ /* 0x000fe40007000000 */
[----:B------:R-:W-:Y:S02]  /*9b60*/  ISETP.LT.OR P0, PT, R2, 0x19, P0 ;  /* 0x000000190200780c */ /* 0x000fe40000701670 */
[----:B------:R-:W-:Y:S02]  /*9b70*/  ISETP.GT.AND P1, PT, R0, 0x19, P1 ;  /* 0x000000190000780c */ /* 0x000fe40000f24270 */
[----:B------:R-:W-:Y:S02]  /*9b80*/  PLOP3.LUT P5, PT, PT, PT, UP3, 0x40, 0x0 ;  /* 0x000000000000781c */ /* 0x000fe40003fae838 */
[----:B------:R-:W-:Y:S01]  /*9b90*/  FSEL R204, R30, -INF , !P0 ;  /* 0xff8000001ecc7808 */ /* 0x000fe20004000000 */
[--C-:B-1----:R-:W-:Y:S01]  /*9ba0*/  FFMA.FTZ R3, R5, c[0x0][0x2d0], -R173.reuse ;  /* 0x0000b40005037a23 */ /* 0x102fe200000108ad */
[----:B------:R-:W-:Y:S02]  /*9bb0*/  ISETP.LT.OR P1, PT, R2, 0x1a, P1 ;  /* 0x0000001a0200780c */ /* 0x000fe40000f21670 */
[----:B--2---:R-:W-:Y:S01]  /*9bc0*/  FMNMX.FTZ R167, R167, R6, !PT ;  /* 0x00000006a7a77209 */ /* 0x004fe20007810000 */
[----:B------:R1:W2:Y:S01]  /*9bd0*/  MUFU.EX2 R251, R3 ;  /* 0x0000000300fb7308 */ /* 0x0002a20000000800 */
[----:B------:R-:W-:Y:S02]  /*9be0*/  ISETP.GT.AND P0, PT, R0, 0x20, P5 ;  /* 0x000000200000780c */ /* 0x000fe40002f04270 */
[----:B------:R-:W-:Y:S01]  /*9bf0*/  PLOP3.LUT P6, PT, PT, PT, UP2, 0x40, 0x0 ;  /* 0x000000000000781c */ /* 0x000fe20003fce828 */
[----:B------:R-:W4:Y:S01]  /*9c00*/  SHFL.BFLY PT, R5, R167, 0x1, 0x1f ;  /* 0x0c201f00a7057f89 */ /* 0x000f2200000e0000 */
[----:B---3--:R-:W-:Y:S02]  /*9c10*/  FMNMX.FTZ R168, R168, R7, !PT ;  /* 0x00000007a8a87209 */ /* 0x008fe40007810000 */
[----:B------:R-:W-:Y:S02]  /*9c20*/  FSEL R207, R31, -INF , !P1 ;  /* 0xff8000001fcf7808 */ /* 0x000fe40004800000 */
[----:B------:R-:W-:Y:S01]  /*9c30*/  ISETP.LT.OR P0, PT, R2, 0x21, P0 ;  /* 0x000000210200780c */ /* 0x000fe20000701670 */
[----:B------:R-:W-:Y:S01]  /*9c40*/  FMUL.FTZ R174, R168, c[0x0][0x2d0] ;  /* 0x0000b400a8ae7a20 */ /* 0x000fe20000410000 */
[----:B------:R-:W-:Y:S02]  /*9c50*/  ISETP.GT.AND P6, PT, R0, 0x21, P6 ;  /* 0x000000210000780c */ /* 0x000fe400037c4270 */
[----:B------:R-:W-:Y:S02]  /*9c60*/  FSETP.NEU.FTZ.AND P1, PT, R168, -INF , PT ;  /* 0xff800000a800780b */ /* 0x000fe40003f3d000 */
[----:B------:R-:W-:Y:S02]  /*9c70*/  FSEL R213, R42, -INF , !P0 ;  /* 0xff8000002ad57808 */ /* 0x000fe40004000000 */
[----:B------:R-:W-:Y:S02]  /*9c80*/  ISETP.LT.OR P6, PT, R2, 0x22, P6 ;  /* 0x000000220200780c */ /* 0x000fe400037c1670 */
[----:B------:R-:W-:Y:S02]  /*9c90*/  PLOP3.LUT P5, PT, PT, PT, UP1, 0x40, 0x0 ;  /* 0x000000000000781c */ /* 0x000fe40003fae818 */
[----:B------:R-:W-:Y:S01]  /*9ca0*/  PLOP3.LUT P0, PT, PT, PT, UP0, 0x40, 0x0 ;  /* 0x000000000000781c */ /* 0x000fe20003f0e808 */
[----:B------:R-:W-:Y:S01]  /*9cb0*/  UISETP.GT.AND UP0, UPT, UR13, UR22, UPT ;  /* 0x000000160d00728c */ /* 0x000fe2000bf04270 */
[----:B------:R-:W-:Y:S01]  /*9cc0*/  FSEL R174, R174, RZ, P1 ;  /* 0x000000ffaeae7208 */ /* 0x000fe20000800000 */
[----:B------:R-:W-:Y:S01]  /*9cd0*/  UIADD3 UR13, UR13, -0x1, URZ ;  /* 0xffffffff0d0d7890 */ /* 0x000fe2000fffe03f */
[----:B-1----:R-:W-:Y:S01]  /*9ce0*/  FMNMX.FTZ R3, R11, R4, !PT ;  /* 0x000000040b037209 */ /* 0x002fe20007810000 */
[--C-:B------:R-:W-:Y:S01]  /*9cf0*/  FFMA.FTZ R4, R16, c[0x0][0x2d0], -R173.reuse ;  /* 0x0000b40010047a23 */ /* 0x100fe200000108ad */
[----:B------:R-:W-:Y:S02]  /*9d00*/  FSEL R212, R43, -INF , !P6 ;  /* 0xff8000002bd47808 */ /* 0x000fe40007000000 */
[----:B------:R-:W-:Y:S01]  /*9d10*/  FMNMX.FTZ R3, R14, R3, !PT ;  /* 0x000000030e037209 */ /* 0x000fe20007810000 */
[----:B------:R1:W-:Y:S01]  /*9d20*/  MUFU.EX2 R49, R4 ;  /* 0x0000000400317308 */ /* 0x0003e20000000800 */
[C---:B------:R-:W-:Y:S02]  /*9d30*/  ISETP.GT.AND P5, PT, R0.reuse, 0x28, P5 ;  /* 0x000000280000780c */ /* 0x040fe40002fa4270 */
[----:B------:R-:W-:Y:S02]  /*9d40*/  FMNMX.FTZ R3, R15, R3, !PT ;  /* 0x000000030f037209 */ /* 0x000fe40007810000 */
[----:B------:R-:W-:Y:S01]  /*9d50*/  ISETP.GT.AND P0, PT, R0, 0x29, P0 ;  /* 0x000000290000780c */ /* 0x000fe20000704270 */
[--C-:B------:R-:W-:Y:S01]  /*9d60*/  FFMA.FTZ R0, R193, c[0x0][0x2d0], -R174.reuse ;  /* 0x0000b400c1007a23 */ /* 0x100fe200000108ae */
[C---:B------:R-:W-:Y:S02]  /*9d70*/  ISETP.LT.OR P5, PT, R2.reuse, 0x29, P5 ;  /* 0x000000290200780c */ /* 0x040fe40002fa1670 */
[----:B------:R-:W-:Y:S01]  /*9d80*/  ISETP.LT.OR P0, PT, R2, 0x2a, P0 ;  /* 0x0000002a0200780c */ /* 0x000fe20000701670 */
[----:B------:R-:W-:Y:S01]  /*9d90*/  MUFU.EX2 R28, R0 ;  /* 0x00000000001c7308 */ /* 0x000fe20000000800 */
[----:B----4-:R-:W-:Y:S02]  /*9da0*/  FMNMX.FTZ R167, R167, R5, !PT ;  /* 0x00000005a7a77209 */ /* 0x010fe40007810000 */
[----:B------:R-:W-:Y:S02]  /*9db0*/  FSEL R172, R47, -INF , !P0 ;  /* 0xff8000002fac7808 */ /* 0x000fe40004000000 */
[C---:B------:R-:W-:Y:S01]  /*9dc0*/  FSETP.NEU.FTZ.AND P0, PT, R167.reuse, -INF , PT ;  /* 0xff800000a700780b */ /* 0x040fe20003f1d000 */
[----:B------:R-:W-:Y:S01]  /*9dd0*/  FMUL.FTZ R175, R167, c[0x0][0x2d0] ;  /* 0x0000b400a7af7a20 */ /* 0x000fe20000410000 */
[----:B------:R-:W-:Y:S04]  /*9de0*/  FSEL R214, R46, -INF , !P5 ;  /* 0xff8000002ed67808 */ /* 0x000fe80006800000 */
[----:B------:R-:W-:Y:S02]  /*9df0*/  FSEL R175, R175, RZ, P0 ;  /* 0x000000ffafaf7208 */ /* 0x000fe40000000000 */
[----:B-1----:R-:W-:Y:S01]  /*9e00*/  FMNMX.FTZ R4, R200, R3, !PT ;  /* 0x00000003c8047209 */ /* 0x002fe20007810000 */
[----:B------:R-:W-:Y:S03]  /*9e10*/  FFMA.FTZ R3, R17, c[0x0][0x2d0], -R173 ;  /* 0x0000b40011037a23 */ /* 0x000fe600000108ad */
[----:B------:R-:W-:Y:S01]  /*9e20*/  FMNMX.FTZ R4, R202, R4, !PT ;  /* 0x00000004ca047209 */ /* 0x000fe20007810000 */
[----:B------:R1:W3:Y:S03]  /*9e30*/  MUFU.EX2 R32, R3 ;  /* 0x0000000300207308 */ /* 0x0002e60000000800 */
[----:B-1----:R-:W-:Y:S01]  /*9e40*/  FMNMX.FTZ R3, R204, R4, !PT ;  /* 0x00000004cc037209 */ /* 0x002fe20007810000 */
[--C-:B------:R-:W-:Y:S01]  /*9e50*/  FFMA.FTZ R4, R192, c[0x0][0x2d0], -R174.reuse ;  /* 0x0000b400c0047a23 */ /* 0x100fe200000108ae */
[----:B--2---:R-:W-:Y:S02]  /*9e60*/  F2FP.BF16.PACK_AB R192, R251, R250 ;  /* 0x000000fafbc0723e */ /* 0x004fe400000010ff */
[----:B------:R-:W-:Y:S03]  /*9e70*/  FMNMX.FTZ R3, R207, R3, !PT ;  /* 0x00000003cf037209 */ /* 0x000fe60007810000 */
[----:B------:R1:W2:Y:S01]  /*9e80*/  MUFU.EX2 R51, R4 ;  /* 0x0000000400337308 */ /* 0x0002a20000000800 */
[----:B---3--:R-:W-:Y:S02]  /*9e90*/  F2FP.BF16.PACK_AB R194, R32, R49 ;  /* 0x0000003120c2723e */ /* 0x008fe400000010ff */
[----:B------:R-:W-:Y:S04]  /*9ea0*/  FMNMX.FTZ R3, R213, R3, !PT ;  /* 0x00000003d5037209 */ /* 0x000fe80007810000 */
[----:B------:R-:W-:Y:S01]  /*9eb0*/  FMNMX.FTZ R2, R212, R3, !PT ;  /* 0x00000003d4027209 */ /* 0x000fe20007810000 */
[--C-:B------:R-:W-:Y:S03]  /*9ec0*/  FFMA.FTZ R3, R19, c[0x0][0x2d0], -R174.reuse ;  /* 0x0000b40013037a23 */ /* 0x100fe600000108ae */
[----:B------:R-:W-:Y:S01]  /*9ed0*/  FMNMX.FTZ R0, R214, R2, !PT ;  /* 0x00000002d6007209 */ /* 0x000fe20007810000 */
[----:B------:R3:W-:Y:S01]  /*9ee0*/  MUFU.EX2 R48, R3 ;  /* 0x0000000300307308 */ /* 0x0007e20000000800 */
[----:B------:R-:W-:Y:S02]  /*9ef0*/  FFMA.FTZ R2, R18, c[0x0][0x2d0], -R174 ;  /* 0x0000b40012027a23 */ /* 0x000fe400000108ae */
[----:B------:R-:W-:Y:S07]  /*9f00*/  FMNMX.FTZ R0, R172, R0, !PT ;  /* 0x00000000ac007209 */ /* 0x000fee0007810000 */
[----:B------:R4:W5:Y:S01]  /*9f10*/  MUFU.EX2 R29, R2 ;  /* 0x00000002001d7308 */ /* 0x0009620000000800 */
[--C-:B-1----:R-:W-:Y:S01]  /*9f20*/  FFMA.FTZ R4, R12, c[0x0][0x2d0], -R175.reuse ;  /* 0x0000b4000c047a23 */ /* 0x102fe200000108af */
[----:B--2---:R-:W-:Y:S08]  /*9f30*/  F2FP.BF16.PACK_AB R193, R28, R51 ;  /* 0x000000331cc1723e */ /* 0x004ff000000010ff */
[----:B------:R-:W-:Y:S01]  /*9f40*/  MUFU.EX2 R20, R4 ;  /* 0x0000000400147308 */ /* 0x000fe20000000800 */
[--C-:B---3--:R-:W-:Y:S09]  /*9f50*/  FFMA.FTZ R3, R8, c[0x0][0x2d0], -R175.reuse ;  /* 0x0000b40008037a23 */ /* 0x108ff200000108af */
[----:B------:R1:W-:Y:S01]  /*9f60*/  MUFU.EX2 R24, R3 ;  /* 0x0000000300187308 */ /* 0x0003e20000000800 */
[----:B----4-:R-:W2:Y:S01]  /*9f70*/  SHFL.BFLY PT, R2, R0, 0x2, 0x1f ;  /* 0x0c401f0000027f89 */ /* 0x010ea200000e0000 */
[----:B-----5:R-:W-:Y:S01]  /*9f80*/  F2FP.BF16.PACK_AB R195, R48, R29 ;  /* 0x0000001d30c3723e */ /* 0x020fe200000010ff */
[--C-:B-1----:R-:W-:Y:S07]  /*9f90*/  FFMA.FTZ R3, R9, c[0x0][0x2d0], -R175.reuse ;  /* 0x0000b40009037a23 */ /* 0x102fee00000108af */
[----:B------:R2:W-:Y:S02]  /*9fa0*/  MUFU.EX2 R25, R3 ;  /* 0x0000000300197308 */ /* 0x0005e40000000800 */
[----:B--2---:R-:W-:Y:S01]  /*9fb0*/  FMNMX.FTZ R3, R0, R2, !PT ;  /* 0x0000000200037209 */ /* 0x004fe20007810000 */
[----:B------:R-:W-:Y:S01]  /*9fc0*/  FFMA.FTZ R2, R13, c[0x0][0x2d0], -R175 ;  /* 0x0000b4000d027a23 */ /* 0x000fe200000108af */
[----:B------:R-:W-:Y:S06]  /*9fd0*/  FSEL R0, R169, RZ, P2 ;  /* 0x000000ffa9007208 */ /* 0x000fec0001000000 */
        /* <DEDUP_REMOVED lines=14> */
[----:B------:R-:W-:Y:S01]  /*a0c0*/  FMUL.FTZ R5, R165, R177 ;  /* 0x000000b1a5057220 */ /* 0x000fe20000410000 */
[----:B------:R-:W-:Y:S01]  /*a0d0*/  F2FP.BF16.PACK_AB R176, R25, R24 ;  /* 0x0000001819b0723e */ /* 0x000fe200000010ff */
[----:B------:R-:W-:Y:S01]  /*a0e0*/  FADD.FTZ R0, -R0, R170 ;  /* 0x000000aa00007221 */ /* 0x000fe20000010100 */
[----:B------:R-:W-:Y:S01]  /*a0f0*/  FSEL R166, R166, RZ, P0 ;  /* 0x000000ffa6a67208 */ /* 0x000fe20000000000 */
[----:B------:R-:W-:Y:S01]  /*a100*/  FMUL.FTZ R16, R165, R188 ;  /* 0x000000bca5107220 */ /* 0x000fe20000410000 */
[----:B------:R-:W-:Y:S01]  /*a110*/  MOV R170, R20 ;  /* 0x0000001400aa7202 */ /* 0x000fe20000000f00 */
[----:B------:R-:W-:Y:S01]  /*a120*/  FMUL.FTZ R0, R0, c[0x0][0x2d0] ;  /* 0x0000b40000007a20 */ /* 0x000fe20000410000 */
[----:B------:R-:W2:Y:S01]  /*a130*/  LDSM.16.MT88.4 R20, [R225+0x2080] ;  /* 0x00208000e114783b */ /* 0x000ea20000004200 */
[--C-:B------:R-:W-:Y:S02]  /*a140*/  FFMA.FTZ R10, R10, c[0x0][0x2d0], -R166.reuse ;  /* 0x0000b4000a0a7a23 */ /* 0x100fe400000108a6 */
[----:B------:R3:W4:Y:S01]  /*a150*/  MUFU.EX2 R2, R0 ;  /* 0x0000000000027308 */ /* 0x0007220000000800 */
[--C-:B------:R-:W-:Y:S02]  /*a160*/  FFMA.FTZ R14, R14, c[0x0][0x2d0], -R166.reuse ;  /* 0x0000b4000e0e7a23 */ /* 0x100fe400000108a6 */
[--C-:B------:R-:W-:Y:S02]  /*a170*/  FFMA.FTZ R15, R15, c[0x0][0x2d0], -R166.reuse ;  /* 0x0000b4000f0f7a23 */ /* 0x100fe400000108a6 */
[C---:B------:R-:W-:Y:S02]  /*a180*/  FMUL.FTZ R17, R165.reuse, R189 ;  /* 0x000000bda5117220 */ /* 0x040fe40000410000 */
[C---:B------:R-:W-:Y:S02]  /*a190*/  FMUL.FTZ R33, R165.reuse, R145 ;  /* 0x00000091a5217220 */ /* 0x040fe40000410000 */
[C---:B------:R-:W-:Y:S01]  /*a1a0*/  FMUL.FTZ R52, R165.reuse, R52 ;  /* 0x00000034a5347220 */ /* 0x040fe20000410000 */
[----:B------:R-:W-:Y:S01]  /*a1b0*/  MUFU.EX2 R218, R10 ;  /* 0x0000000a00da7308 */ /* 0x000fe20000000800 */
[----:B------:R-:W-:Y:S02]  /*a1c0*/  FMUL.FTZ R53, R165, R53 ;  /* 0x00000035a5357220 */ /* 0x000fe40000410000 */
[----:B-1----:R-:W-:Y:S01]  /*a1d0*/  FMUL.FTZ R6, R164, R178 ;  /* 0x000000b2a4067220 */ /* 0x002fe20000410000 */
[----:B------:R-:W-:Y:S01]  /*a1e0*/  F2FP.BF16.PACK_AB R178, R50, R170 ;  /* 0x000000aa32b2723e */ /* 0x000fe200000010ff */
[C---:B------:R-:W-:Y:S02]  /*a1f0*/  FMUL.FTZ R7, R164.reuse, R179 ;  /* 0x000000b3a4077220 */ /* 0x040fe40000410000 */
[C---:B------:R-:W-:Y:S02]  /*a200*/  FMUL.FTZ R34, R164.reuse, R146 ;  /* 0x00000092a4227220 */ /* 0x040fe40000410000 */
[C---:B------:R-:W-:Y:S01]  /*a210*/  FMUL.FTZ R35, R164.reuse, R147 ;  /* 0x00000093a4237220 */ /* 0x040fe20000410000 */
[----:B------:R-:W-:Y:S01]  /*a220*/  MUFU.EX2 R220, R14 ;  /* 0x0000000e00dc7308 */ /* 0x000fe20000000800 */
[C---:B------:R-:W-:Y:S01]  /*a230*/  FMUL.FTZ R18, R164.reuse, R190 ;  /* 0x000000bea4127220 */ /* 0x040fe20000410000 */
[----:B------:R-:W-:Y:S01]  /*a240*/  MOV R190, R25 ;  /* 0x0000001900be7202 */ /* 0x000fe20000000f00 */
[----:B------:R-:W-:Y:S01]  /*a250*/  FMUL.FTZ R19, R164, R191 ;  /* 0x000000bfa4137220 */ /* 0x000fe20000410000 */
[----:B------:R-:W-:Y:S01]  /*a260*/  MOV R191, R24 ;  /* 0x0000001800bf7202 */ /* 0x000fe20000000f00 */
[----:B---3--:R-:W-:Y:S02]  /*a270*/  FFMA.FTZ R0, R11, c[0x0][0x2d0], -R166 ;  /* 0x0000b4000b007a23 */ /* 0x008fe400000108a6 */
[C---:B----4-:R-:W-:Y:S02]  /*a280*/  FMUL.FTZ R24, R2.reuse, R136 ;  /* 0x0000008802187220 */ /* 0x050fe40000410000 */
[C---:B------:R-:W-:Y:S01]  /*a290*/  FMUL.FTZ R25, R2.reuse, R137 ;  /* 0x0000008902197220 */ /* 0x040fe20000410000 */
[----:B------:R1:W3:Y:S01]  /*a2a0*/  MUFU.EX2 R219, R0 ;  /* 0x0000000000db7308 */ /* 0x0002e20000000800 */
[C---:B------:R-:W-:Y:S02]  /*a2b0*/  FMUL.FTZ R40, R2.reuse, R152 ;  /* 0x0000009802287220 */ /* 0x040fe40000410000 */
[C---:B------:R-:W-:Y:S02]  /*a2c0*/  FMUL.FTZ R41, R2.reuse, R153 ;  /* 0x0000009902297220 */ /* 0x040fe40000410000 */
[C---:B------:R-:W-:Y:S01]  /*a2d0*/  FMUL.FTZ R13, R2.reuse, R185 ;  /* 0x000000b9020d7220 */ /* 0x040fe20000410000 */
[-C--:B--2---:R-:W-:Y:S01]  /*a2e0*/  HMMA.16816.F32.BF16 R4, R192, R20.reuse, R4 ;  /* 0x00000014c004723c */ /* 0x084fe20000041804 */
[C---:B------:R-:W-:Y:S01]  /*a2f0*/  FMUL.FTZ R8, R2.reuse, R180 ;  /* 0x000000b402087220 */ /* 0x040fe20000410000 */
[----:B------:R-:W-:Y:S02]  /*a300*/  MOV R180, R48 ;  /* 0x0000003000b47202 */ /* 0x000fe40000000f00 */
[----:B------:R-:W2:Y:S01]  /*a310*/  MUFU.EX2 R222, R15 ;  /* 0x0000000f00de7308 */ /* 0x000ea20000000800 */
[C---:B------:R-:W-:Y:S01]  /*a320*/  FMUL.FTZ R9, R2.reuse, R181 ;  /* 0x000000b502097220 */ /* 0x040fe20000410000 */
[----:B------:R-:W-:Y:S01]  /*a330*/  MOV R181, R32 ;  /* 0x0000002000b57202 */ /* 0x000fe20000000f00 */
[C---:B------:R-:W-:Y:S02]  /*a340*/  FMUL.FTZ R12, R2.reuse, R184 ;  /* 0x000000b8020c7220 */ /* 0x040fe40000410000 */
[C---:B------:R-:W-:Y:S02]  /*a350*/  FMUL.FTZ R32, R165.reuse, R144 ;  /* 0x00000090a5207220 */ /* 0x040fe40000410000 */
[----:B------:R-:W-:Y:S01]  /*a360*/  LDSM.16.MT88.4 R144, [R226+0x2880] ;  /* 0x00288000e290783b */ /* 0x000fe20000004200 */
[C---:B------:R-:W-:Y:S01]  /*a370*/  FMUL.FTZ R44, R2.reuse, R156 ;  /* 0x0000009c022c7220 */ /* 0x040fe20000410000 */
[----:B------:R-:W-:Y:S01]  /*a380*/  MOV R156, R51 ;  /* 0x00000033009c7202 */ /* 0x000fe20000000f00 */
[----:B------:R-:W-:Y:S01]  /*a390*/  FMUL.FTZ R45, R2, R157 ;  /* 0x0000009d022d7220 */ /* 0x000fe20000410000 */
[----:B------:R-:W-:Y:S01]  /*a3a0*/  MOV R157, R250 ;  /* 0x000000fa009d7202 */ /* 0x000fe20000000f00 */
[----:B------:R-:W-:Y:S01]  /*a3b0*/  FMUL.FTZ R48, R165, R160 ;  /* 0x000000a0a5307220 */ /* 0x000fe20000410000 */
[----:B-1----:R-:W-:Y:S01]  /*a3c0*/  FSEL R0, R3, RZ, P0 ;  /* 0x000000ff03007208 */ /* 0x002fe20000000000 */
[C---:B------:R-:W-:Y:S01]  /*a3d0*/  FMUL.FTZ R51, R164.reuse, R163 ;  /* 0x000000a3a4337220 */ /* 0x040fe20000410000 */
[----:B---3--:R-:W-:Y:S01]  /*a3e0*/  F2FP.BF16.PACK_AB R177, R219, R218 ;  /* 0x000000dadbb1723e */ /* 0x008fe200000010ff */
[----:B------:R-:W-:Y:S01]  /*a3f0*/  FMUL.FTZ R54, R164, R54 ;  /* 0x00000036a4367220 */ /* 0x000fe20000410000 */
[----:B------:R-:W-:Y:S01]  /*a400*/  PLOP3.LUT P0, PT, PT, PT, UP0, 0x80, 0x0 ;  /* 0x000000000000781c */ /* 0x000fe20003f0f008 */
[----:B------:R-:W-:Y:S02]  /*a410*/  FADD.FTZ R0, -R0, R171 ;  /* 0x000000ab00007221 */ /* 0x000fe40000010100 */
[----:B------:R-:W-:Y:S02]  /*a420*/  FMUL.FTZ R55, R164, R55 ;  /* 0x00000037a4377220 */ /* 0x000fe40000410000 */
[----:B------:R-:W-:Y:S01]  /*a430*/  FMUL.FTZ R0, R0, c[0x0][0x2d0] ;  /* 0x0000b40000007a20 */ /* 0x000fe20000410000 */
[----:B--2---:R-:W-:Y:S01]  /*a440*/  F2FP.BF16.PACK_AB R179, R222, R220 ;  /* 0x000000dcdeb3723e */ /* 0x004fe200000010ff */
[C---:B------:R-:W-:Y:S02]  /*a450*/  FMUL.FTZ R56, R2.reuse, R56 ;  /* 0x0000003802387220 */ /* 0x040fe40000410000 */
[C---:B------:R-:W-:Y:S02]  /*a460*/  FMUL.FTZ R57, R2.reuse, R57 ;  /* 0x0000003902397220 */ /* 0x040fe40000410000 */
[----:B------:R-:W1:Y:S01]  /*a470*/  MUFU.EX2 R0, R0 ;  /* 0x0000000000007308 */ /* 0x000e620000000800 */
        /* <DEDUP_REMOVED lines=19> */
[C---:B------:R-:W-:Y:S01]  /*a5b0*/  HMMA.16816.F32.BF16 R8, R176.reuse, R20, R8 ;  /* 0x00000014b008723c */ /* 0x040fe20000041808 */
[C---:B------:R-:W-:Y:S02]  /*a5c0*/  FMUL.FTZ R14, R0.reuse, R186 ;  /* 0x000000ba000e7220 */ /* 0x040fe40000410000 */
[----:B------:R-:W-:Y:S01]  /*a5d0*/  FMUL.FTZ R15, R0, R187 ;  /* 0x000000bb000f7220 */ /* 0x000fe20000410000 */
[----:B------:R-:W-:Y:S01]  /*a5e0*/  MOV R187, R49 ;  /* 0x0000003100bb7202 */ /* 0x000fe20000000f00 */
[----:B------:R-:W-:Y:S02]  /*a5f0*/  FMUL.FTZ R29, R2, R141 ;  /* 0x0000008d021d7220 */ /* 0x000fe40000410000 */
[C---:B------:R-:W-:Y:S02]  /*a600*/  FMUL.FTZ R20, R165.reuse, R132 ;  /* 0x00000084a5147220 */ /* 0x040fe40000410000 */
[----:B------:R-:W-:Y:S01]  /*a610*/  FMUL.FTZ R21, R165, R133 ;  /* 0x00000085a5157220 */ /* 0x000fe20000410000 */
[-C--:B------:R-:W-:Y:S02]  /*a620*/  HMMA.16816.F32.BF16 R12, R176, R22.reuse, R12 ;  /* 0x00000016b00c723c */ /* 0x080fe4000004180c */
[C---:B------:R-:W-:Y:S02]  /*a630*/  FMUL.FTZ R30, R0.reuse, R142 ;  /* 0x0000008e001e7220 */ /* 0x040fe40000410000 */
[C---:B------:R-:W-:Y:S02]  /*a640*/  FMUL.FTZ R31, R0.reuse, R143 ;  /* 0x0000008f001f7220 */ /* 0x040fe40000410000 */
[----:B------:R-:W-:Y:S02]  /*a650*/  FMUL.FTZ R42, R0, R154 ;  /* 0x0000009a002a7220 */ /* 0x000fe40000410000 */
[C---:B------:R-:W-:Y:S01]  /*a660*/  HMMA.16816.F32.BF16 R16, R192.reuse, R22, R16 ;  /* 0x00000016c010723c */ /* 0x040fe20000041810 */
[----:B------:R-:W-:Y:S03]  /*a670*/  FMUL.FTZ R28, R2, R140 ;  /* 0x0000008c021c7220 */ /* 0x000fe60000410000 */
[C---:B------:R-:W-:Y:S02]  /*a680*/  FMUL.FTZ R43, R0.reuse, R155 ;  /* 0x0000009b002b7220 */ /* 0x040fe40000410000 */
[----:B------:R-:W-:Y:S01]  /*a690*/  FMUL.FTZ R46, R0, R158 ;  /* 0x0000009e002e7220 */ /* 0x000fe20000410000 */
[----:B------:R-:W-:Y:S01]  /*a6a0*/  LDSM.16.MT88.4 R152, [R227+0x2880] ;  /* 0x00288000e398783b */ /* 0x000fe20000004200 */
[C---:B------:R-:W-:Y:S01]  /*a6b0*/  FMUL.FTZ R22, R164.reuse, R134 ;  /* 0x00000086a4167220 */ /* 0x040fe20000410000 */
[----:B------:R-:W-:Y:S03]  /*a6c0*/  MOV R158, R251 ;  /* 0x000000fb009e7202 */ /* 0x000fe60000000f00 */
[----:B------:R-:W-:Y:S02]  /*a6d0*/  FMUL.FTZ R23, R164, R135 ;  /* 0x00000087a4177220 */ /* 0x000fe40000410000 */
[--C-:B------:R-:W-:Y:S01]  /*a6e0*/  FFMA.FTZ R140, R197, c[0x0][0x2d0], -R173.reuse ;  /* 0x0000b400c58c7a23 */ /* 0x100fe200000108ad */
[----:B------:R-:W1:Y:S01]  /*a6f0*/  LDSM.16.MT88.4 R132, [R228+0x2080] ;  /* 0x00208000e484783b */ /* 0x000e620000004200 */
[----:B------:R-:W-:Y:S01]  /*a700*/  FMUL.FTZ R47, R0, R159 ;  /* 0x0000009f002f7220 */ /* 0x000fe20000410000 */
[----:B------:R-:W-:Y:S01]  /*a710*/  MOV R159, R50 ;  /* 0x00000032009f7202 */ /* 0x000fe20000000f00 */
[----:B------:R2:W-:Y:S01]  /*a720*/  MUFU.EX2 R189, R140 ;  /* 0x0000008c00bd7308 */ /* 0x0005e20000000800 */
[-C--:B------:R-:W-:Y:S01]  /*a730*/  HMMA.16816.F32.BF16 R20, R192, R36.reuse, R20 ;  /* 0x00000024c014723c */ /* 0x080fe20000041814 */
[C---:B------:R-:W-:Y:S02]  /*a740*/  FMUL.FTZ R49, R165.reuse, R161 ;  /* 0x000000a1a5317220 */ /* 0x040fe40000410000 */
[----:B------:R-:W-:Y:S02]  /*a750*/  FMUL.FTZ R50, R164, R162 ;  /* 0x000000a2a4327220 */ /* 0x000fe40000410000 */
[C---:B------:R-:W-:Y:S02]  /*a760*/  FMUL.FTZ R58, R0.reuse, R58 ;  /* 0x0000003a003a7220 */ /* 0x040fe40000410000 */
[C---:B------:R-:W-:Y:S01]  /*a770*/  FMUL.FTZ R59, R0.reuse, R59 ;  /* 0x0000003b003b7220 */ /* 0x040fe20000410000 */
[C---:B------:R-:W-:Y:S01]  /*a780*/  HMMA.16816.F32.BF16 R24, R176.reuse, R36, R24 ;  /* 0x00000024b018723c */ /* 0x040fe20000041818 */
[C---:B------:R-:W-:Y:S03]  /*a790*/  FMUL.FTZ R62, R0.reuse, R62 ;  /* 0x0000003e003e7220 */ /* 0x040fe60000410000 */
[C---:B------:R-:W-:Y:S02]  /*a7a0*/  FMUL.FTZ R63, R0.reuse, R63 ;  /* 0x0000003f003f7220 */ /* 0x040fe40000410000 */
[C---:B------:R-:W-:Y:S02]  /*a7b0*/  FMUL.FTZ R74, R0.reuse, R74 ;  /* 0x0000004a004a7220 */ /* 0x040fe40000410000 */
[-C--:B------:R-:W-:Y:S01]  /*a7c0*/  HMMA.16816.F32.BF16 R28, R176, R38.reuse, R28 ;  /* 0x00000026b01c723c */ /* 0x080fe2000004181c */
[C---:B------:R-:W-:Y:S03]  /*a7d0*/  FMUL.FTZ R36, R165.reuse, R148 ;  /* 0x00000094a5247220 */ /* 0x040fe60000410000 */
[C---:B------:R-:W-:Y:S02]  /*a7e0*/  FMUL.FTZ R37, R165.reuse, R149 ;  /* 0x00000095a5257220 */ /* 0x040fe40000410000 */
[----:B------:R-:W-:Y:S02]  /*a7f0*/  FMUL.FTZ R75, R0, R75 ;  /* 0x0000004b004b7220 */ /* 0x000fe40000410000 */
[C---:B------:R-:W-:Y:S01]  /*a800*/  HMMA.16816.F32.BF16 R32, R192.reuse, R38, R32 ;  /* 0x00000026c020723c */ /* 0x040fe20000041820 */
[C---:B------:R-:W-:Y:S03]  /*a810*/  FMUL.FTZ R76, R2.reuse, R76 ;  /* 0x0000004c024c7220 */ /* 0x040fe60000410000 */
[----:B------:R-:W-:Y:S02]  /*a820*/  FMUL.FTZ R77, R2, R77 ;  /* 0x0000004d024d7220 */ /* 0x000fe40000410000 */
[----:B------:R-:W-:Y:S02]  /*a830*/  FMUL.FTZ R78, R0, R78 ;  /* 0x0000004e004e7220 */ /* 0x000fe40000410000 */
[C---:B------:R-:W-:Y:S04]  /*a840*/  FMUL.FTZ R38, R164.reuse, R150 ;  /* 0x00000096a4267220 */ /* 0x040fe80000410000 */
[----:B------:R-:W-:Y:S02]  /*a850*/  FMUL.FTZ R39, R164, R151 ;  /* 0x00000097a4277220 */ /* 0x000fe40000410000 */
[----:B------:R-:W-:Y:S01]  /*a860*/  LDSM.16.MT88.4 R148, [R228+0x2880] ;  /* 0x00288000e494783b */ /* 0x000fe20000004200 */
[--C-:B--2---:R-:W-:Y:S02]  /*a870*/  FFMA.FTZ R140, R198, c[0x0][0x2d0], -R174.reuse ;  /* 0x0000b400c68c7a23 */ /* 0x104fe400000108ae */
[----:B------:R-:W-:Y:S02]  /*a880*/  FMUL.FTZ R79, R0, R79 ;  /* 0x0000004f004f7220 */ /* 0x000fe40000410000 */
[-C--:B-1----:R-:W-:Y:S01]  /*a890*/  HMMA.16816.F32.BF16 R36, R192, R132.reuse, R36 ;  /* 0x00000084c024723c */ /* 0x082fe20000041824 */
[C---:B------:R-:W-:Y:S01]  /*a8a0*/  FMUL.FTZ R80, R165.reuse, R80 ;  /* 0x00000050a5507220 */ /* 0x040fe20000410000 */
[----:B------:R1:W-:Y:S01]  /*a8b0*/  MUFU.EX2 R171, R140 ;  /* 0x0000008c00ab7308 */ /* 0x0003e20000000800 */
[C---:B------:R-:W-:Y:S02]  /*a8c0*/  FMUL.FTZ R81, R165.reuse, R81 ;  /* 0x00000051a5517220 */ /* 0x040fe40000410000 */
[C---:B------:R-:W-:Y:S02]  /*a8d0*/  FMUL.FTZ R82, R164.reuse, R82 ;  /* 0x00000052a4527220 */ /* 0x040fe40000410000 */
[C---:B------:R-:W-:Y:S01]  /*a8e0*/  FMUL.FTZ R83, R164.reuse, R83 ;  /* 0x00000053a4537220 */ /* 0x040fe20000410000 */
[C---:B------:R-:W-:Y:S01]  /*a8f0*/  HMMA.16816.F32.BF16 R40, R176.reuse, R132, R40 ;  /* 0x00000084b028723c */ /* 0x040fe20000041828 */
[C---:B------:R-:W-:Y:S03]  /*a900*/  FMUL.FTZ R84, R165.reuse, R84 ;  /* 0x00000054a5547220 */ /* 0x040fe60000410000 */
[C---:B------:R-:W-:Y:S02]  /*a910*/  FMUL.FTZ R85, R165.reuse, R85 ;  /* 0x00000055a5557220 */ /* 0x040fe40000410000 */
[C---:B------:R-:W-:Y:S02]  /*a920*/  FMUL.FTZ R86, R164.reuse, R86 ;  /* 0x00000056a4567220 */ /* 0x040fe40000410000 */
[-C--:B------:R-:W-:Y:S01]  /*a930*/  HMMA.16816.F32.BF16 R44, R176, R134.reuse, R44 ;  /* 0x00000086b02c723c */ /* 0x080fe2000004182c */
[----:B------:R-:W-:Y:S03]  /*a940*/  FMUL.FTZ R87, R164, R87 ;  /* 0x00000057a4577220 */ /* 0x000fe60000410000 */
[C---:B------:R-:W-:Y:S02]  /*a950*/  FMUL.FTZ R88, R2.reuse, R88 ;  /* 0x0000005802587220 */ /* 0x040fe40000410000 */
[----:B------:R-:W-:Y:S02]  /*a960*/  FMUL.FTZ R89, R2, R89 ;  /* 0x0000005902597220 */ /* 0x000fe40000410000 */
[C---:B------:R-:W-:Y:S01]  /*a970*/  HMMA.16816.F32.BF16 R48, R192.reuse, R134, R48 ;  /* 0x00000086c030723c */ /* 0x040fe20000041830 */
[----:B------:R-:W2:Y:S03]  /*a980*/  LDSM.16.MT88.4 R132, [R225+0x3880] ;  /* 0x00388000e184783b */ /* 0x000ea60000004200 */
[C---:B------:R-:W-:Y:S02]  /*a990*/  FMUL.FTZ R90, R0.reuse, R90 ;  /* 0x0000005a005a7220 */ /* 0x040fe40000410000 */
[----:B------:R-:W-:Y:S02]  /*a9a0*/  FMUL.FTZ R91, R0, R91 ;  /* 0x0000005b005b7220 */ /* 0x000fe40000410000 */
[-C--:B------:R-:W-:Y:S01]  /*a9b0*/  HMMA.16816.F32.BF16 R52, R192, R136.reuse, R52 ;  /* 0x00000088c034723c */ /* 0x080fe20000041834 */
[C---:B------:R-:W-:Y:S03]  /*a9c0*/  FMUL.FTZ R92, R2.reuse, R92 ;  /* 0x0000005c025c7220 */ /* 0x040fe60000410000 */
[----:B------:R-:W-:Y:S02]  /*a9d0*/  FMUL.FTZ R93, R2, R93 ;  /* 0x0000005d025d7220 */ /* 0x000fe40000410000 */
[C---:B------:R-:W-:Y:S02]  /*a9e0*/  FMUL.FTZ R94, R0.reuse, R94 ;  /* 0x0000005e005e7220 */ /* 0x040fe40000410000 */
[C---:B------:R-:W-:Y:S01]  /*a9f0*/  HMMA.16816.F32.BF16 R56, R176.reuse, R136, R56 ;  /* 0x00000088b038723c */ /* 0x040fe20000041838 */
[----:B------:R-:W-:Y:S03]  /*aa00*/  FMUL.FTZ R95, R0, R95 ;  /* 0x0000005f005f7220 */ /* 0x000fe60000410000 */
[C---:B------:R-:W-:Y:S02]  /*aa10*/  FMUL.FTZ R96, R165.reuse, R96 ;  /* 0x00000060a5607220 */ /* 0x040fe40000410000 */
[----:B------:R-:W-:Y:S02]  /*aa20*/  FMUL.FTZ R97, R165, R97 ;  /* 0x00000061a5617220 */ /* 0x000fe40000410000 */
[-C--:B------:R-:W-:Y:S01]  /*aa30*/  HMMA.16816.F32.BF16 R60, R176, R138.reuse, R60 ;  /* 0x0000008ab03c723c */ /* 0x080fe2000004183c */
[--C-:B------:R-:W-:Y:S03]  /*aa40*/  FFMA.FTZ R136, R196, c[0x0][0x2d0], -R173.reuse ;  /* 0x0000b400c4887a23 */ /* 0x100fe600000108ad */
[C---:B------:R-:W-:Y:S01]  /*aa50*/  FMUL.FTZ R98, R164.reuse, R98 ;  /* 0x00000062a4627220 */ /* 0x040fe20000410000 */
[----:B------:R3:W-:Y:S01]  /*aa60*/  MUFU.EX2 R162, R136 ;  /* 0x0000008800a27308 */ /* 0x0007e20000000800 */
[----:B------:R-:W-:Y:S02]  /*aa70*/  FMUL.FTZ R99, R164, R99 ;  /* 0x00000063a4637220 */ /* 0x000fe40000410000 */
[C---:B------:R-:W-:Y:S01]  /*aa80*/  HMMA.16816.F32.BF16 R64, R192.reuse, R138, R64 ;  /* 0x0000008ac040723c */ /* 0x040fe20000041840 */
[C---:B------:R-:W-:Y:S03]  /*aa90*/  FMUL.FTZ R104, R2.reuse, R104 ;  /* 0x0000006802687220 */ /* 0x040fe60000410000 */
[----:B------:R-:W-:Y:S02]  /*aaa0*/  FMUL.FTZ R105, R2, R105 ;  /* 0x0000006902697220 */ /* 0x000fe40000410000 */
[C---:B------:R-:W-:Y:S02]  /*aab0*/  FMUL.FTZ R106, R0.reuse, R106 ;  /* 0x0000006a006a7220 */ /* 0x040fe40000410000 */
[----:B------:R-:W-:Y:S01]  /*aac0*/  FMUL.FTZ R107, R0, R107 ;  /* 0x0000006b006b7220 */ /* 0x000fe20000410000 */
[-C--:B--2---:R-:W-:Y:S03]  /*aad0*/  HMMA.16816.F32.BF16 R68, R192, R132.reuse, R68 ;  /* 0x00000084c044723c */ /* 0x084fe60000041844 */
[--C-:B-1----:R-:W-:Y:S02]  /*aae0*/  FFMA.FTZ R140, R203, c[0x0][0x2d0], -R173.reuse ;  /* 0x0000b400cb8c7a23 */ /* 0x102fe400000108ad */
[C---:B------:R-:W-:Y:S02]  /*aaf0*/  FMUL.FTZ R108, R2.reuse, R108 ;  /* 0x0000006c026c7220 */ /* 0x040fe40000410000 */
[----:B------:R1:W-:Y:S01]  /*ab00*/  MUFU.EX2 R184, R140 ;  /* 0x0000008c00b87308 */ /* 0x0003e20000000800 */
[C---:B------:R-:W-:Y:S01]  /*ab10*/  HMMA.16816.F32.BF16 R72, R176.reuse, R132, R72 ;  /* 0x00000084b048723c */ /* 0x040fe20000041848 */
[----:B------:R-:W-:Y:S01]  /*ab20*/  FMUL.FTZ R109, R2, R109 ;  /* 0x0000006d026d7220 */ /* 0x000fe20000410000 */
[----:B---3--:R-:W2:Y:S02]  /*ab30*/  LDSM.16.MT88.4 R136, [R226+0x3880] ;  /* 0x00388000e288783b */ /* 0x008ea40000004200 */
[C---:B------:R-:W-:Y:S03]  /*ab40*/  FMUL.FTZ R110, R0.reuse, R110 ;  /* 0x0000006e006e7220 */ /* 0x040fe60000410000 */
[--C-:B------:R-:W-:Y:S01]  /*ab50*/  FFMA.FTZ R132, R199, c[0x0][0x2d0], -R174.reuse ;  /* 0x0000b400c7847a23 */ /* 0x100fe200000108ae */
[-C--:B------:R-:W-:Y:S01]  /*ab60*/  HMMA.16816.F32.BF16 R76, R176, R134.reuse, R76 ;  /* 0x00000086b04c723c */ /* 0x080fe2000004184c */
[----:B------:R-:W-:Y:S02]  /*ab70*/  FMUL.FTZ R111, R0, R111 ;  /* 0x0000006f006f7220 */ /* 0x000fe40000410000 */
[----:B------:R3:W4:Y:S01]  /*ab80*/  MUFU.EX2 R160, R132 ;  /* 0x0000008400a07308 */ /* 0x0007220000000800 */
[C---:B------:R-:W-:Y:S02]  /*ab90*/  FMUL.FTZ R112, R165.reuse, R112 ;  /* 0x00000070a5707220 */ /* 0x040fe40000410000 */
[C---:B------:R-:W-:Y:S02]  /*aba0*/  FMUL.FTZ R113, R165.reuse, R113 ;  /* 0x00000071a5717220 */ /* 0x040fe40000410000 */
[C---:B------:R-:W-:Y:S01]  /*abb0*/  HMMA.16816.F32.BF16 R80, R192.reuse, R134, R80 ;  /* 0x00000086c050723c */ /* 0x040fe20000041850 */
[C---:B------:R-:W-:Y:S03]  /*abc0*/  FMUL.FTZ R114, R164.reuse, R114 ;  /* 0x00000072a4727220 */ /* 0x040fe60000410000 */
[----:B------:R-:W-:Y:S02]  /*abd0*/  FMUL.FTZ R115, R164, R115 ;  /* 0x00000073a4737220 */ /* 0x000fe40000410000 */
[C---:B------:R-:W-:Y:S02]  /*abe0*/  FMUL.FTZ R116, R165.reuse, R116 ;  /* 0x00000074a5747220 */ /* 0x040fe40000410000 */
[--C-:B-1----:R-:W-:Y:S04]  /*abf0*/  FFMA.FTZ R140, R206, c[0x0][0x2d0], -R174.reuse ;  /* 0x0000b400ce8c7a23 */ /* 0x102fe800000108ae */
[----:B------:R1:W-:Y:S01]  /*ac00*/  MUFU.EX2 R196, R140 ;  /* 0x0000008c00c47308 */ /* 0x0003e20000000800 */
[----:B------:R-:W-:Y:S02]  /*ac10*/  FMUL.FTZ R117, R165, R117 ;  /* 0x00000075a5757220 */ /* 0x000fe40000410000 */
[C---:B------:R-:W-:Y:S02]  /*ac20*/  FMUL.FTZ R118, R164.reuse, R118 ;  /* 0x00000076a4767220 */ /* 0x040fe40000410000 */
[----:B------:R-:W-:Y:S02]  /*ac30*/  FMUL.FTZ R119, R164, R119 ;  /* 0x00000077a4777220 */ /* 0x000fe40000410000 */
[----:B---3--:R-:W-:Y:S02]  /*ac40*/  FFMA.FTZ R132, R201, c[0x0][0x2d0], -R173 ;  /* 0x0000b400c9847a23 */ /* 0x008fe400000108ad */
[C---:B------:R-:W-:Y:S02]  /*ac50*/  FMUL.FTZ R120, R2.reuse, R120 ;  /* 0x0000007802787220 */ /* 0x040fe40000410000 */
[----:B------:R3:W5:Y:S01]  /*ac60*/  MUFU.EX2 R163, R132 ;  /* 0x0000008400a37308 */ /* 0x0007620000000800 */
[----:B------:R-:W-:Y:S02]  /*ac70*/  FMUL.FTZ R121, R2, R121 ;  /* 0x0000007902797220 */ /* 0x000fe40000410000 */
[C---:B------:R-:W-:Y:S01]  /*ac80*/  FMUL.FTZ R122, R0.reuse, R122 ;  /* 0x0000007a007a7220 */ /* 0x040fe20000410000 */
[-C--:B--2---:R-:W-:Y:S01]  /*ac90*/  HMMA.16816.F32.BF16 R84, R192, R136.reuse, R84 ;  /* 0x00000088c054723c */ /* 0x084fe20000041854 */
[----:B------:R-:W-:Y:S02]  /*aca0*/  FMUL.FTZ R123, R0, R123 ;  /* 0x0000007b007b7220 */ /* 0x000fe40000410000 */
[C---:B------:R-:W-:Y:S02]  /*acb0*/  FMUL.FTZ R124, R2.reuse, R124 ;  /* 0x0000007c027c7220 */ /* 0x040fe40000410000 */
[----:B------:R-:W-:Y:S02]  /*acc0*/  FMUL.FTZ R125, R2, R125 ;  /* 0x0000007d027d7220 */ /* 0x000fe40000410000 */
[----:B------:R-:W-:Y:S01]  /*acd0*/  FMUL.FTZ R126, R0, R126 ;  /* 0x0000007e007e7220 */ /* 0x000fe20000410000 */
[C---:B------:R-:W-:Y:S01]  /*ace0*/  HMMA.16816.F32.BF16 R88, R176.reuse, R136, R88 ;  /* 0x00000088b058723c */ /* 0x040fe20000041858 */
[--C-:B-1----:R-:W-:Y:S03]  /*acf0*/  FFMA.FTZ R140, R208, c[0x0][0x2d0], -R175.reuse ;  /* 0x0000b400d08c7a23 */ /* 0x102fe600000108af */
[----:B------:R-:W-:Y:S01]  /*ad00*/  FMUL.FTZ R127, R0, R127 ;  /* 0x0000007f007f7220 */ /* 0x000fe20000410000 */
[----:B------:R1:W-:Y:S01]  /*ad10*/  MUFU.EX2 R161, R140 ;  /* 0x0000008c00a17308 */ /* 0x0003e20000000800 */
[----:B------:R-:W-:Y:S02]  /*ad20*/  FMUL.FTZ R128, R165, R128 ;  /* 0x00000080a5807220 */ /* 0x000fe40000410000 */
[-C--:B------:R-:W-:Y:S01]  /*ad30*/  HMMA.16816.F32.BF16 R92, R176, R138.reuse, R92 ;  /* 0x0000008ab05c723c */ /* 0x080fe2000004185c */
[----:B------:R-:W-:Y:S01]  /*ad40*/  FFMA.FTZ R136, R209, c[0x0][0x2d0], -R174 ;  /* 0x0000b400d1887a23 */ /* 0x000fe200000108ae */
[----:B---3--:R-:W2:Y:S02]  /*ad50*/  LDSM.16.MT88.4 R132, [R228+0x3880] ;  /* 0x00388000e484783b */ /* 0x008ea40000004200 */
[C---:B------:R-:W-:Y:S02]  /*ad60*/  FMUL.FTZ R129, R165.reuse, R129 ;  /* 0x00000081a5817220 */ /* 0x040fe40000410000 */
[C---:B------:R-:W-:Y:S01]  /*ad70*/  FMUL.FTZ R130, R164.reuse, R130 ;  /* 0x00000082a4827220 */ /* 0x040fe20000410000 */
[----:B------:R3:W2:Y:S01]  /*ad80*/  MUFU.EX2 R186, R136 ;  /* 0x0000008800ba7308 */ /* 0x0006a20000000800 */
[C---:B------:R-:W-:Y:S01]  /*ad90*/  HMMA.16816.F32.BF16 R96, R192.reuse, R138, R96 ;  /* 0x0000008ac060723c */ /* 0x040fe20000041860 */
[C---:B------:R-:W-:Y:S03]  /*ada0*/  FMUL.FTZ R100, R165.reuse, R100 ;  /* 0x00000064a5647220 */ /* 0x040fe60000410000 */
[----:B------:R-:W-:Y:S02]  /*adb0*/  FMUL.FTZ R101, R165, R101 ;  /* 0x00000065a5657220 */ /* 0x000fe40000410000 */
[C---:B------:R-:W-:Y:S02]  /*adc0*/  FMUL.FTZ R102, R164.reuse, R102 ;  /* 0x00000066a4667220 */ /* 0x040fe40000410000 */
[C---:B------:R-:W-:Y:S04]  /*add0*/  FMUL.FTZ R103, R164.reuse, R103 ;  /* 0x00000067a4677220 */ /* 0x040fe80000410000 */
[----:B------:R-:W-:Y:S02]  /*ade0*/  FMUL.FTZ R131, R164, R131 ;  /* 0x00000083a4837220 */ /* 0x000fe40000410000 */
[--C-:B-1----:R-:W-:Y:S04]  /*adf0*/  FFMA.FTZ R140, R210, c[0x0][0x2d0], -R175.reuse ;  /* 0x0000b400d28c7a23 */ /* 0x102fe800000108af */
[----:B------:R1:W-:Y:S01]  /*ae00*/  MUFU.EX2 R185, R140 ;  /* 0x0000008c00b97308 */ /* 0x0003e20000000800 */
[--C-:B---3--:R-:W-:Y:S09]  /*ae10*/  FFMA.FTZ R136, R205, c[0x0][0x2d0], -R175.reuse ;  /* 0x0000b400cd887a23 */ /* 0x108ff200000108af */
[----:B------:R3:W3:Y:S01]  /*ae20*/  MUFU.EX2 R188, R136 ;  /* 0x0000008800bc7308 */ /* 0x0006e20000000800 */
[-C--:B--2---:R-:W-:Y:S01]  /*ae30*/  HMMA.16816.F32.BF16 R100, R192, R132.reuse, R100 ;  /* 0x00000084c064723c */ /* 0x084fe20000041864 */
[----:B-1----:R-:W-:Y:S07]  /*ae40*/  LDSM.16.MT88.4 R140, [R225+0x2880] ;  /* 0x00288000e18c783b */ /* 0x002fee0000004200 */
[C---:B------:R-:W-:Y:S07]  /*ae50*/  HMMA.16816.F32.BF16 R104, R176.reuse, R132, R104 ;  /* 0x00000084b068723c */ /* 0x040fee0000041868 */
[----:B------:R-:W-:Y:S01]  /*ae60*/  FFMA.FTZ R132, R211, c[0x0][0x2d0], -R175 ;  /* 0x0000b400d3847a23 */ /* 0x000fe200000108af */
[-C--:B------:R-:W-:Y:S01]  /*ae70*/  HMMA.16816.F32.BF16 R108, R176, R134.reuse, R108 ;  /* 0x00000086b06c723c */ /* 0x080fe2000004186c */
[----:B---3--:R-:W1:Y:S02]  /*ae80*/  LDSM.16.MT88.4 R136, [R227+0x3880] ;  /* 0x00388000e388783b */ /* 0x008e640000004200 */
[----:B------:R2:W3:Y:S01]  /*ae90*/  MUFU.EX2 R252, R132 ;  /* 0x0000008400fc7308 */ /* 0x0004e20000000800 */
[----:B----4-:R-:W-:Y:S04]  /*aea0*/  F2FP.BF16.PACK_AB R133, R160, R171 ;  /* 0x000000aba085723e */ /* 0x010fe800000010ff */
[C---:B------:R-:W-:Y:S07]  /*aeb0*/  HMMA.16816.F32.BF16 R112, R192.reuse, R134, R112 ;  /* 0x00000086c070723c */ /* 0x040fee0000041870 */
[----:B-----5:R-:W-:Y:S02]  /*aec0*/  F2FP.BF16.PACK_AB R134, R184, R163 ;  /* 0x000000a3b886723e */ /* 0x020fe400000010ff */
[----:B------:R-:W-:Y:S03]  /*aed0*/  F2FP.BF16.PACK_AB R135, R186, R196 ;  /* 0x000000c4ba87723e */ /* 0x000fe600000010ff */
[--C-:B--2---:R-:W-:Y:S04]  /*aee0*/  FFMA.FTZ R132, R200, c[0x0][0x2d0], -R166.reuse ;  /* 0x0000b400c8847a23 */ /* 0x104fe800000108a6 */
[----:B------:R2:W-:Y:S01]  /*aef0*/  MUFU.EX2 R205, R132 ;  /* 0x0000008400cd7308 */ /* 0x0005e20000000800 */
[-C--:B-1----:R-:W-:Y:S08]  /*af00*/  HMMA.16816.F32.BF16 R116, R192, R136.reuse, R116 ;  /* 0x00000088c074723c */ /* 0x082ff00000041874 */
[C---:B------:R-:W-:Y:S01]  /*af10*/  HMMA.16816.F32.BF16 R120, R176.reuse, R136, R120 ;  /* 0x00000088b078723c */ /* 0x040fe20000041878 */
[--C-:B--2---:R-:W-:Y:S06]  /*af20*/  FFMA.FTZ R132, R202, c[0x0][0x2d0], -R166.reuse ;  /* 0x0000b400ca847a23 */ /* 0x104fec00000108a6 */
[----:B------:R-:W-:Y:S01]  /*af30*/  F2FP.BF16.PACK_AB R136, R161, R188 ;  /* 0x000000bca188723e */ /* 0x000fe200000010ff */
[-C--:B------:R-:W-:Y:S01]  /*af40*/  HMMA.16816.F32.BF16 R124, R176, R138.reuse, R124 ;  /* 0x0000008ab07c723c */ /* 0x080fe2000004187c */
[----:B------:R1:W2:Y:S07]  /*af50*/  MUFU.EX2 R203, R132 ;  /* 0x0000008400cb7308 */ /* 0x0002ae0000000800 */
[----:B------:R-:W-:Y:S07]  /*af60*/  HMMA.16816.F32.BF16 R128, R192, R138, R128 ;  /* 0x0000008ac080723c */ /* 0x000fee0000041880 */
[----:B---3--:R-:W-:Y:S01]  /*af70*/  F2FP.BF16.PACK_AB R138, R252, R185 ;  /* 0x000000b9fc8a723e */ /* 0x008fe200000010ff */
        /* <DEDUP_REMOVED lines=16> */
[----:B------:R2:W-:Y:S05]  /*b080*/  MUFU.EX2 R250, R144 ;  /* 0x0000009000fa7308 */ /* 0x0005ea0000000800 */
[C---:B------:R-:W-:Y:S08]  /*b090*/  HMMA.16816.F32.BF16 R32, R132.reuse, R146, R32 ;  /* 0x000000928420723c */ /* 0x040ff00000041820 */
[-C--:B------:R-:W-:Y:S08]  /*b0a0*/  HMMA.16816.F32.BF16 R36, R132, R148.reuse, R36 ;  /* 0x000000948424723c */ /* 0x080ff00000041824 */
[C---:B------:R-:W-:Y:S01]  /*b0b0*/  HMMA.16816.F32.BF16 R40, R136.reuse, R148, R40 ;  /* 0x000000948828723c */ /* 0x040fe20000041828 */
[--C-:B--2---:R-:W-:Y:S06]  /*b0c0*/  FFMA.FTZ R144, R216, c[0x0][0x2d0], -R173.reuse ;  /* 0x0000b400d8907a23 */ /* 0x104fec00000108ad */
[--C-:B------:R-:W-:Y:S01]  /*b0d0*/  FFMA.FTZ R148, R221, c[0x0][0x2d0], -R174.reuse ;  /* 0x0000b400dd947a23 */ /* 0x100fe200000108ae */
[-C--:B------:R-:W-:Y:S01]  /*b0e0*/  HMMA.16816.F32.BF16 R44, R136, R150.reuse, R44 ;  /* 0x00000096882c723c */ /* 0x080fe2000004182c */
[----:B------:R2:W-:Y:S03]  /*b0f0*/  MUFU.EX2 R251, R144 ;  /* 0x0000009000fb7308 */ /* 0x0005e60000000800 */
[----:B------:R-:W-:Y:S04]  /*b100*/  MOV R221, R186 ;  /* 0x000000ba00dd7202 */ /* 0x000fe80000000f00 */
[C---:B------:R-:W-:Y:S03]  /*b110*/  HMMA.16816.F32.BF16 R48, R132.reuse, R150, R48 ;  /* 0x000000968430723c */ /* 0x040fe60000041830 */
[----:B------:R3:W-:Y:S05]  /*b120*/  MUFU.EX2 R216, R148 ;  /* 0x0000009400d87308 */ /* 0x0007ea0000000800 */
[-C--:B------:R-:W-:Y:S08]  /*b130*/  HMMA.16816.F32.BF16 R52, R132, R152.reuse, R52 ;  /* 0x000000988434723c */ /* 0x080ff00000041834 */
[C---:B------:R-:W-:Y:S01]  /*b140*/  HMMA.16816.F32.BF16 R56, R136.reuse, R152, R56 ;  /* 0x000000988838723c */ /* 0x040fe20000041838 */
[--C-:B--2---:R-:W-:Y:S04]  /*b150*/  FFMA.FTZ R144, R217, c[0x0][0x2d0], -R174.reuse ;  /* 0x0000b400d9907a23 */ /* 0x104fe800000108ae */
[----:B------:R2:W4:Y:S02]  /*b160*/  MUFU.EX2 R217, R144 ;  /* 0x0000009000d97308 */ /* 0x0005240000000800 */
[----:B------:R-:W-:Y:S01]  /*b170*/  MOV R152, R187 ;  /* 0x000000bb00987202 */ /* 0x000fe20000000f00 */
[-C--:B------:R-:W-:Y:S01]  /*b180*/  HMMA.16816.F32.BF16 R60, R136, R154.reuse, R60 ;  /* 0x0000009a883c723c */ /* 0x080fe2000004183c */
[--C-:B---3--:R-:W-:Y:S03]  /*b190*/  FFMA.FTZ R148, R223, c[0x0][0x2d0], -R173.reuse ;  /* 0x0000b400df947a23 */ /* 0x108fe600000108ad */
[----:B------:R-:W-:Y:S01]  /*b1a0*/  MOV R223, R183 ;  /* 0x000000b700df7202 */ /* 0x000fe20000000f00 */
[----:B------:R-:W-:Y:S01]  /*b1b0*/  FFMA.FTZ R173, R242, c[0x0][0x2d0], -R173 ;  /* 0x0000b400f2ad7a23 */ /* 0x000fe200000108ad */
[----:B------:R-:W-:Y:S02]  /*b1c0*/  MOV R242, R182 ;  /* 0x000000b600f27202 */ /* 0x000fe40000000f00 */
[C---:B------:R-:W-:Y:S01]  /*b1d0*/  HMMA.16816.F32.BF16 R64, R132.reuse, R154, R64 ;  /* 0x0000009a8440723c */ /* 0x040fe20000041840 */
[----:B------:R3:W-:Y:S06]  /*b1e0*/  MUFU.EX2 R215, R148 ;  /* 0x0000009400d77308 */ /* 0x0007ec0000000800 */
[----:B------:R-:W-:Y:S01]  /*b1f0*/  MOV R155, R185 ;  /* 0x000000b9009b7202 */ /* 0x000fe20000000f00 */
[-C--:B-1----:R-:W-:Y:S01]  /*b200*/  HMMA.16816.F32.BF16 R68, R132, R140.reuse, R68 ;  /* 0x0000008c8444723c */ /* 0x082fe20000041844 */
[----:B------:R-:W-:Y:S02]  /*b210*/  MOV R154, R184 ;  /* 0x000000b8009a7202 */ /* 0x000fe40000000f00 */
[----:B------:R4:W1:Y:S01]  /*b220*/  MUFU.EX2 R211, R173 ;  /* 0x000000ad00d37308 */ /* 0x0008620000000800 */
[----:B--2---:R-:W2:Y:S04]  /*b230*/  LDSM.16.MT88.4 R144, [R226+0x4080] ;  /* 0x00408000e290783b */ /* 0x004ea80000004200 */
[C---:B------:R-:W-:Y:S07]  /*b240*/  HMMA.16816.F32.BF16 R72, R136.reuse, R140, R72 ;  /* 0x0000008c8848723c */ /* 0x040fee0000041848 */
[--C-:B------:R-:W-:Y:S01]  /*b250*/  FFMA.FTZ R140, R245, c[0x0][0x2d0], -R174.reuse ;  /* 0x0000b400f58c7a23 */ /* 0x100fe200000108ae */
[-C--:B------:R-:W-:Y:S01]  /*b260*/  HMMA.16816.F32.BF16 R76, R136, R142.reuse, R76 ;  /* 0x0000008e884c723c */ /* 0x080fe2000004184c */
[----:B---3--:R-:W3:Y:S02]  /*b270*/  LDSM.16.MT88.4 R148, [R228+0x4080] ;  /* 0x00408000e494783b */ /* 0x008ee40000004200 */
[----:B------:R5:W-:Y:S01]  /*b280*/  MUFU.EX2 R210, R140 ;  /* 0x0000008c00d27308 */ /* 0x000be20000000800 */
[----:B------:R-:W-:Y:S01]  /*b290*/  MOV R245, R196 ;  /* 0x000000c400f57202 */ /* 0x000fe20000000f00 */
[----:B------:R-:W-:Y:S01]  /*b2a0*/  FFMA.FTZ R174, R248, c[0x0][0x2d0], -R174 ;  /* 0x0000b400f8ae7a23 */ /* 0x000fe200000108ae */
[----:B------:R-:W-:Y:S02]  /*b2b0*/  MOV R248, R163 ;  /* 0x000000a300f87202 */ /* 0x000fe40000000f00 */
[C---:B------:R-:W-:Y:S01]  /*b2c0*/  HMMA.16816.F32.BF16 R80, R132.reuse, R142, R80 ;  /* 0x0000008e8450723c */ /* 0x040fe20000041850 */
[----:B------:R-:W-:Y:S03]  /*b2d0*/  LDSM.16.MT88.4 R196, [R227+0x3080] ;  /* 0x00308000e3c4783b */ /* 0x000fe60000004200 */
[----:B----4-:R-:W-:Y:S01]  /*b2e0*/  F2FP.BF16.PACK_AB R173, R216, R217 ;  /* 0x000000d9d8ad723e */ /* 0x010fe200000010ff */
[----:B------:R1:W-:Y:S01]  /*b2f0*/  MUFU.EX2 R209, R174 ;  /* 0x000000ae00d17308 */ /* 0x0003e20000000800 */
[--C-:B-----5:R-:W-:Y:S01]  /*b300*/  FFMA.FTZ R140, R244, c[0x0][0x2d0], -R175.reuse ;  /* 0x0000b400f48c7a23 */ /* 0x120fe200000108af */
[----:B------:R-:W-:Y:S01]  /*b310*/  MOV R244, R161 ;  /* 0x000000a100f47202 */ /* 0x000fe20000000f00 */
[-C--:B--2---:R-:W-:Y:S01]  /*b320*/  HMMA.16816.F32.BF16 R84, R132, R144.reuse, R84 ;  /* 0x000000908454723c */ /* 0x084fe20000041854 */
[----:B------:R-:W-:Y:S06]  /*b330*/  MOV R161, R159 ;  /* 0x0000009f00a17202 */ /* 0x000fec0000000f00 */
[----:B------:R2:W-:Y:S01]  /*b340*/  MUFU.EX2 R208, R140 ;  /* 0x0000008c00d07308 */ /* 0x0005e20000000800 */
[----:B------:R-:W-:Y:S01]  /*b350*/  MOV R159, R191 ;  /* 0x000000bf009f7202 */ /* 0x000fe20000000f00 */
[C---:B------:R-:W-:Y:S03]  /*b360*/  HMMA.16816.F32.BF16 R88, R136.reuse, R144, R88 ;  /* 0x000000908858723c */ /* 0x040fe60000041858 */
[----:B-1----:R-:W-:Y:S04]  /*b370*/  F2FP.BF16.PACK_AB R174, R211, R215 ;  /* 0x000000d7d3ae723e */ /* 0x002fe800000010ff */
[--C-:B------:R-:W-:Y:S01]  /*b380*/  FFMA.FTZ R144, R213, c[0x0][0x2d0], -R166.reuse ;  /* 0x0000b400d5907a23 */ /* 0x100fe200000108a6 */
[-C--:B------:R-:W-:Y:S01]  /*b390*/  HMMA.16816.F32.BF16 R92, R136, R146.reuse, R92 ;  /* 0x00000092885c723c */ /* 0x080fe2000004185c */
[----:B------:R-:W-:Y:S02]  /*b3a0*/  MOV R213, R171 ;  /* 0x000000ab00d57202 */ /* 0x000fe40000000f00 */
[----:B------:R1:W-:Y:S05]  /*b3b0*/  MUFU.EX2 R171, R144 ;  /* 0x0000009000ab7308 */ /* 0x0003ea0000000800 */
[C---:B------:R-:W-:Y:S01]  /*b3c0*/  HMMA.16816.F32.BF16 R96, R132.reuse, R146, R96 ;  /* 0x000000928460723c */ /* 0x040fe20000041860 */
[--C-:B--2---:R-:W-:Y:S03]  /*b3d0*/  FFMA.FTZ R140, R246, c[0x0][0x2d0], -R175.reuse ;  /* 0x0000b400f68c7a23 */ /* 0x104fe600000108af */
[----:B------:R-:W-:Y:S02]  /*b3e0*/  MOV R246, R160 ;  /* 0x000000a000f67202 */ /* 0x000fe40000000f00 */
[----:B------:R-:W-:Y:S02]  /*b3f0*/  MOV R160, R190 ;  /* 0x000000be00a07202 */ /* 0x000fe40000000f00 */
[-C--:B---3--:R-:W-:Y:S01]  /*b400*/  HMMA.16816.F32.BF16 R100, R132, R148.reuse, R100 ;  /* 0x000000948464723c */ /* 0x088fe20000041864 */
[----:B------:R2:W3:Y:S03]  /*b410*/  MUFU.EX2 R207, R140 ;  /* 0x0000008c00cf7308 */ /* 0x0004e60000000800 */
[----:B------:R-:W-:Y:S04]  /*b420*/  MOV R153, R160 ;  /* 0x000000a000997202 */ /* 0x000fe80000000f00 */
[C---:B------:R-:W-:Y:S01]  /*b430*/  HMMA.16816.F32.BF16 R104, R136.reuse, R148, R104 ;  /* 0x000000948868723c */ /* 0x040fe20000041868 */
[--C-:B-1----:R-:W-:Y:S03]  /*b440*/  FFMA.FTZ R144, R212, c[0x0][0x2d0], -R166.reuse ;  /* 0x0000b400d4907a23 */ /* 0x102fe600000108a6 */
[----:B------:R-:W-:Y:S03]  /*b450*/  MOV R212, R162 ;  /* 0x000000a200d47202 */ /* 0x000fe60000000f00 */
[----:B------:R-:W-:Y:S01]  /*b460*/  MOV R149, R170 ;  /* 0x000000aa00957202 */ /* 0x000fe20000000f00 */
[-C--:B------:R-:W-:Y:S01]  /*b470*/  HMMA.16816.F32.BF16 R108, R136, R150.reuse, R108 ;  /* 0x00000096886c723c */ /* 0x080fe2000004186c */
[----:B------:R1:W4:Y:S03]  /*b480*/  MUFU.EX2 R200, R144 ;  /* 0x0000009000c87308 */ /* 0x0003260000000800 */
[----:B------:R-:W-:Y:S04]  /*b490*/  MOV R148, R181 ;  /* 0x000000b500947202 */ /* 0x000fe80000000f00 */
[C---:B------:R-:W-:Y:S01]  /*b4a0*/  HMMA.16816.F32.BF16 R112, R132.reuse, R150, R112 ;  /* 0x000000968470723c */ /* 0x040fe20000041870 */
[--C-:B--2---:R-:W-:Y:S03]  /*b4b0*/  FFMA.FTZ R140, R247, c[0x0][0x2d0], -R175.reuse ;  /* 0x0000b400f78c7a23 */ /* 0x104fe600000108af */
[----:B------:R-:W-:Y:S01]  /*b4c0*/  MOV R247, R189 ;  /* 0x000000bd00f77202 */ /* 0x000fe20000000f00 */
[----:B------:R2:W-:Y:S01]  /*b4d0*/  MUFU.EX2 R206, R140 ;  /* 0x0000008c00ce7308 */ /* 0x0005e20000000800 */
[----:B------:R-:W-:Y:S01]  /*b4e0*/  FFMA.FTZ R175, R249, c[0x0][0x2d0], -R175 ;  /* 0x0000b400f9af7a23 */ /* 0x000fe200000108af */
[----:B------:R-:W-:Y:S02]  /*b4f0*/  MOV R249, R188 ;  /* 0x000000bc00f97202 */ /* 0x000fe40000000f00 */
[----:B------:R-:W-:Y:S03]  /*b500*/  LDSM.16.MT88.4 R188, [R225+0x3080] ;  /* 0x00308000e1bc783b */ /* 0x000fe60000004200 */
[----:B---3--:R-:W-:Y:S02]  /*b510*/  F2FP.BF16.PACK_AB R192, R207, R208 ;  /* 0x000000d0cfc0723e */ /* 0x008fe400000010ff */
[----:B------:R-:W-:Y:S01]  /*b520*/  MOV R151, R180 ;  /* 0x000000b400977202 */ /* 0x000fe20000000f00 */
[----:B------:R3:W5:Y:S01]  /*b530*/  MUFU.EX2 R204, R175 ;  /* 0x000000af00cc7308 */ /* 0x0007620000000800 */
[--C-:B-1----:R-:W-:Y:S01]  /*b540*/  FFMA.FTZ R144, R214, c[0x0][0x2d0], -R166.reuse ;  /* 0x0000b400d6907a23 */ /* 0x102fe200000108a6 */
[----:B----4-:R-:W-:Y:S01]  /*b550*/  F2FP.BF16.PACK_AB R193, R200, R171 ;  /* 0x000000abc8c1723e */ /* 0x010fe200000010ff */
[----:B------:R-:W-:Y:S01]  /*b560*/  FFMA.FTZ R166, R172, c[0x0][0x2d0], -R166 ;  /* 0x0000b400aca67a23 */ /* 0x000fe200000108a6 */
[----:B------:R-:W-:Y:S02]  /*b570*/  F2FP.BF16.PACK_AB R172, R251, R250 ;  /* 0x000000fafbac723e */ /* 0x000fe400000010ff */
[----:B------:R-:W-:Y:S02]  /*b580*/  MOV R214, R161 ;  /* 0x000000a100d67202 */ /* 0x000fe40000000f00 */
[----:B------:R-:W-:Y:S02]  /*b590*/  LDSM.16.MT88.4 R160, [R228+0x3080] ;  /* 0x00308000e4a0783b */ /* 0x000fe40000004200 */
[----:B------:R1:W-:Y:S06]  /*b5a0*/  MUFU.EX2 R170, R144 ;  /* 0x0000009000aa7308 */ /* 0x0003ec0000000800 */
[----:B--2---:R-:W2:Y:S04]  /*b5b0*/  LDSM.16.MT88.4 R140, [R227+0x4080] ;  /* 0x00408000e38c783b */ /* 0x004ea80000004200 */
[----:B------:R-:W4:Y:S01]  /*b5c0*/  MUFU.EX2 R166, R166 ;  /* 0x000000a600a67308 */ /* 0x000f220000000800 */
[----:B---3--:R-:W-:Y:S02]  /*b5d0*/  F2FP.BF16.PACK_AB R175, R209, R210 ;  /* 0x000000d2d1af723e */ /* 0x008fe400000010ff */
[----:B-----5:R-:W-:Y:S01]  /*b5e0*/  F2FP.BF16.PACK_AB R194, R204, R206 ;  /* 0x000000ceccc2723e */ /* 0x020fe200000010ff */
[----:B-1----:R-:W1:Y:S01]  /*b5f0*/  LDSM.16.MT88.4 R144, [R226+0x3080] ;  /* 0x00308000e290783b */ /* 0x002e620000004200 */
[----:B----4-:R-:W-:Y:S01]  /*b600*/  F2FP.BF16.PACK_AB R195, R166, R170 ;  /* 0x000000aaa6c3723e */ /* 0x010fe200000010ff */
[-C--:B--2---:R-:W-:Y:S08]  /*b610*/  HMMA.16816.F32.BF16 R116, R132, R140.reuse, R116 ;  /* 0x0000008c8474723c */ /* 0x084ff00000041874 */
[C---:B------:R-:W-:Y:S08]  /*b620*/  HMMA.16816.F32.BF16 R120, R136.reuse, R140, R120 ;  /* 0x0000008c8878723c */ /* 0x040ff00000041878 */
[-C--:B------:R-:W-:Y:S08]  /*b630*/  HMMA.16816.F32.BF16 R124, R136, R142.reuse, R124 ;  /* 0x0000008e887c723c */ /* 0x080ff0000004187c */
        /* <DEDUP_REMOVED lines=12> */
[C---:B------:R-:W-:Y:S01]  /*b700*/  HMMA.16816.F32.BF16 R136, R192.reuse, R144, R24 ;  /* 0x00000090c088723c */ /* 0x040fe20000041818 */
[----:B------:R-:W-:Y:S03]  /*b710*/  MOV R22, R148 ;  /* 0x0000009400167202 */ /* 0x000fe60000000f00 */
[----:B------:R-:W-:Y:S03]  /*b720*/  MOV R21, R149 ;  /* 0x0000009500157202 */ /* 0x000fe60000000f00 */
[----:B------:R-:W-:Y:S01]  /*b730*/  MOV R27, R242 ;  /* 0x000000f2001b7202 */ /* 0x000fe20000000f00 */
[-C--:B------:R-:W-:Y:S01]  /*b740*/  HMMA.16816.F32.BF16 R140, R192, R146.reuse, R28 ;  /* 0x00000092c08c723c */ /* 0x080fe2000004181c */
[----:B------:R-:W5:Y:S03]  /*b750*/  LDL.LU R29, [R1+0x14] ;  /* 0x00001400011d7983 */ /* 0x000f660000300800 */
[----:B------:R-:W-:Y:S01]  /*b760*/  MOV R242, R155 ;  /* 0x0000009b00f27202 */ /* 0x000fe20000000f00 */
[----:B------:R-:W5:Y:S01]  /*b770*/  LDL.LU R28, [R1+0x1c] ;  /* 0x00001c00011c7983 */ /* 0x000f620000300800 */
[----:B------:R-:W-:Y:S02]  /*b780*/  MOV R24, R223 ;  /* 0x000000df00187202 */ /* 0x000fe40000000f00 */
[C---:B------:R-:W-:Y:S01]  /*b790*/  HMMA.16816.F32.BF16 R144, R172.reuse, R146, R32 ;  /* 0x00000092ac90723c */ /* 0x040fe20000041820 */
[----:B------:R-:W5:Y:S03]  /*b7a0*/  LDL.LU R34, [R1+0x18] ;  /* 0x0000180001227983 */ /* 0x000f660000300800 */
[----:B------:R-:W-:Y:S02]  /*b7b0*/  MOV R223, R154 ;  /* 0x0000009a00df7202 */ /* 0x000fe40000000f00 */
[----:B------:R-:W-:Y:S02]  /*b7c0*/  MOV R26, R152 ;  /* 0x00000098001a7202 */ /* 0x000fe40000000f00 */
[-C--:B------:R-:W-:Y:S01]  /*b7d0*/  HMMA.16816.F32.BF16 R148, R172, R160.reuse, R36 ;  /* 0x000000a0ac94723c */ /* 0x080fe20000041824 */
[----:B------:R-:W-:Y:S03]  /*b7e0*/  MOV R25, R153 ;  /* 0x0000009900197202 */ /* 0x000fe60000000f00 */
[----:B------:R-:W-:Y:S02]  /*b7f0*/  MOV R30, R159 ;  /* 0x0000009f001e7202 */ /* 0x000fe40000000f00 */
[----:B------:R-:W-:Y:S02]  /*b800*/  MOV R31, R158 ;  /* 0x0000009e001f7202 */ /* 0x000fe40000000f00 */
[C---:B------:R-:W-:Y:S01]  /*b810*/  HMMA.16816.F32.BF16 R152, R192.reuse, R160, R40 ;  /* 0x000000a0c098723c */ /* 0x040fe20000041828 */
[----:B------:R-:W-:Y:S03]  /*b820*/  MOV R33, R157 ;  /* 0x0000009d00217202 */ /* 0x000fe60000000f00 */
[----:B------:R-:W-:Y:S04]  /*b830*/  MOV R35, R156 ;  /* 0x0000009c00237202 */ /* 0x000fe80000000f00 */
        /* <DEDUP_REMOVED lines=21> */
[----:B------:R-:W-:Y:S01]  /*b990*/  HMMA.16816.F32.BF16 R128, R172, R18, R128 ;  /* 0x00000012ac80723c */ /* 0x000fe20000041880 */
[----:B-----5:R-:W-:Y:S03]  /*b9a0*/  FFMA.FTZ R164, R164, R29, R35 ;  /* 0x0000001da4a47223 */ /* 0x020fe60000010023 */
[----:B------:R-:W-:Y:S02]  /*b9b0*/  FFMA.FTZ R4, R2, R28, R30 ;  /* 0x0000001c02047223 */ /* 0x000fe4000001001e */
[----:B------:R-:W-:Y:S02]  /*b9c0*/  FADD.FTZ R164, R24, R164 ;  /* 0x000000a418a47221 */ /* 0x000fe40000010000 */
[----:B------:R-:W-:Y:S04]  /*b9d0*/  FFMA.FTZ R165, R165, R34, R33 ;  /* 0x00000022a5a57223 */ /* 0x000fe80000010021 */
        /* <DEDUP_REMOVED lines=53> */
.L_x_2960:
        /* <DEDUP_REMOVED lines=25> */
.L_x_2979:
[----:B------:R-:W-:Y:S02]  /*bec0*/  ULDC UR4, c[0x0][0x32c] ;  /* 0x0000cb0000047ab9 */ /* 0x000fe40000000800 */
[----:B------:R-:W-:-:S03]  /*bed0*/  UISETP.NE.AND UP0, UPT, UR4, 0x1, UPT ;  /* 0x000000010400788c */ /* 0x000fc6000bf05270 */
[----:B------:R-:W-:Y:S02]  /*bee0*/  ULDC.64 UR4, c[0x0][0x330] ;  /* 0x0000cc0000047ab9 */ /* 0x000fe40000000a00 */
[----:B------:R-:W-:-:S06]  /*bef0*/  UIMAD.WIDE.U32 UR22, UR7, UR4, URZ ;  /* 0x00000004071672a5 */ /* 0x000fcc000f8e003f */
[----:B------:R-:W-:Y:S02]  /*bf00*/  @UP0 USHF.R.U32.HI UR7, URZ, UR5, UR23 ;  /* 0x000000053f070299 */ /* 0x000fe40008011617 */
.L_x_2980:
[----:B------:R-:W-:Y:S02]  /*bf10*/  ULDC UR4, c[0x0][0x32c] ;  /* 0x0000cb0000047ab9 */ /* 0x000fe40000000800 */
[----:B------:R-:W-:-:S04]  /*bf20*/  UIMAD UR4, UR7, UR4, URZ ;  /* 0x00000004070472a4 */ /* 0x000fc8000f8e023f */
[----:B------:R-:W-:-:S04]  /*bf30*/  UISETP.LT.AND UP0, UPT, UR6, UR4, UPT ;  /* 0x000000040600728c */ /* 0x000fc8000bf01270 */
[----:B------:R-:W-:-:S04]  /*bf40*/  USEL UR6, UR6, UR4, !UP0 ;  /* 0x0000000406067287 */ /* 0x000fc8000c000000 */
.L_x_2978:
        /* <DEDUP_REMOVED lines=9> */
[----:B-1----:R-:W-:Y:S01]  /*bfe0*/  IMAD.MOV.U32 R2, RZ, RZ, R168 ;  /* 0x000000ffff027224 */ /* 0x002fe200078e00a8 */
[----:B------:R-:W-:Y:S01]  /*bff0*/  MOV R170, R3 ;  /* 0x0000000300aa7202 */ /* 0x000fe20000000f00 */
[----:B------:R-:W-:Y:S01]  /*c000*/  IMAD.MOV.U32 R0, RZ, RZ, R169 ;  /* 0x000000ffff007224 */ /* 0x000fe200078e00a9 */
[----:B------:R-:W-:Y:S01]  /*c010*/  MOV R164, R167 ;  /* 0x000000a700a47202 */ /* 0x000fe20000000f00 */
[----:B------:R-:W-:Y:S02]  /*c020*/  UMOV UR23, UR13 ;  /* 0x0000000d00177c82 */ /* 0x000fe40008000000 */
[----:B------:R-:W-:Y:S02]  /*c030*/  ULDC.64 UR6, c[0x0][0x208] ;  /* 0x0000820000067ab9 */ /* 0x000fe40000000a00 */
[----:B------:R-:W-:Y:S02]  /*c040*/  ULDC.64 UR4, c[0x0][0x1e0] ;  /* 0x0000780000047ab9 */ /* 0x000fe40000000a00 */
.L_x_2982:
[----:B------:R-:W2:Y:S01]  /*c050*/  LDL.64 R22, [R1+0x38] ;  /* 0x0000380001167983 */ /* 0x000ea20000100a00 */
[----:B------:R-:W-:Y:S04]  /*c060*/  DEPBAR.LE SB0, 0x0 ;  /* 0x000080000000791a */ /* 0x000fe80000000000 */
[----:B------:R-:W-:Y:S01]  /*c070*/  UISETP.GT.AND UP0, UPT, UR8, UR23, UPT ;  /* 0x000000170800728c */ /* 0x000fe2000bf04270 */
[----:B------:R-:W3:Y:S06]  /*c080*/  LDL.64 R20, [R1+0x48] ;  /* 0x0000480001147983 */ /* 0x000eec0000100a00 */
[----:B------:R-:W-:Y:S01]  /*c090*/  BAR.SYNC.DEFER_BLOCKING 0x0 ;  /* 0x0000000000007b1d */ /* 0x000fe20000010000 */
[----:B------:R-:W-:Y:S03]  /*c0a0*/  PLOP3.LUT P0, PT, PT, PT, UP0, 0x80, 0x0 ;  /* 0x000000000000781c */ /* 0x000fe60003f0f008 */
[----:B------:R-:W-:Y:S02]  /*c0b0*/  @!UP0 USHF.R.S32.HI UR13, URZ, 0x1f, UR23 ;  /* 0x0000001f3f0d8899 */ /* 0x000fe40008011417 */
[----:B------:R-:W-:Y:S02]  /*c0c0*/  @!UP0 UIMAD.WIDE.U32 UR24, UR23, UR6, URZ ;  /* 0x00000006171882a5 */ /* 0x000fe4000f8e003f */
[----:B------:R-:W-:Y:S04]  /*c0d0*/  @!UP0 UIMAD UR13, UR13, UR6, URZ ;  /* 0x000000060d0d82a4 */ /* 0x000fe8000f8e023f */
[----:B------:R-:W-:Y:S01]  /*c0e0*/  @!UP0 UIMAD UR13, UR23, UR7, UR13 ;  /* 0x00000007170d82a4 */ /* 0x000fe2000f8e020d */
[----:B------:R-:W-:Y:S03]  /*c0f0*/  MOV R3, UR24 ;  /* 0x0000001800037c02 */ /* 0x000fe60008000f00 */
[----:B------:R-:W-:Y:S04]  /*c100*/  @!UP0 UIADD3 UR13, UR25, UR13, URZ ;  /* 0x0000000d190d8290 */ /* 0x000fe8000fffe03f */
[----:B------:R-:W-:Y:S02]  /*c110*/  @!UP0 UIMAD UR13, UR13, 0x30, URZ ;  /* 0x000000300d0d88a4 */ /* 0x000fe4000f8e023f */
[----:B------:R-:W-:Y:S01]  /*c120*/  UISETP.GT.AND UP0, UPT, UR23, UR8, UPT ;  /* 0x000000081700728c */ /* 0x000fe2000bf04270 */
[----:B-----5:R-:W-:Y:S08]  /*c130*/  LDSM.16.M88.4 R48, [R231+0x8080] ;  /* 0x00808000e730783b */ /* 0x020ff00000000200 */
[----:B------:R-:W1:Y:S02]  /*c140*/  LDSM.16.M88.4 R16, [R224+0x5080] ;  /* 0x00508000e010783b */ /* 0x000e640000000200 */
[----:B------:R-:W-:Y:S06]  /*c150*/  @UP0 USHF.L.U64.HI UR25, UR4, 0x5, UR5 ;  /* 0x0000000504190899 */ /* 0x000fec0008010205 */
[----:B------:R-:W4:Y:S08]  /*c160*/  LDSM.16.M88.4 R44, [R231+0xa080] ;  /* 0x00a08000e72c783b */ /* 0x000f300000000200 */
[----:B------:R-:W2:Y:S08]  /*c170*/  LDSM.16.M88.4 R32, [R224+0x5880] ;  /* 0x00588000e020783b */ /* 0x000eb00000000200 */
        /* <DEDUP_REMOVED lines=9> */
[----:B------:R-:W1:Y:S08]  /*c210*/  LDSM.16.M88.4 R208, [R240] ;  /* 0x00000000f0d0783b */ /* 0x000e700000000200 */
[----:B------:R-:W4:Y:S01]  /*c220*/  LDL.64 R250, [R1+0x40] ;  /* 0x0000400001fa7983 */ /* 0x000f220000100a00 */
[----:B--2---:R-:W-:Y:S02]  /*c230*/  @!P0 MOV R25, R23 ;  /* 0x0000001700198202 */ /* 0x004fe40000000f00 */
[----:B---3--:R-:W-:Y:S02]  /*c240*/  @!P0 MOV R24, R20 ;  /* 0x0000001400188202 */ /* 0x008fe40000000f00 */
[-C--:B------:R-:W-:Y:S03]  /*c250*/  HMMA.16816.F32.BF16 R20, R48, R32.reuse, RZ ;  /* 0x000000203014723c */ /* 0x080fe600000418ff */
[----:B------:R-:W-:Y:S05]  /*c260*/  @!P0 IMAD.WIDE.U32 R24, R3, 0x30, R24 ;  /* 0x0000003003188825 */ /* 0x000fea00078e0018 */
[C---:B------:R-:W-:Y:S04]  /*c270*/  @!P0 SHF.L.U32 R3, R24.reuse, 0x1, RZ ;  /* 0x0000000118038819 */ /* 0x040fe800000006ff */
[----:B------:R-:W-:Y:S01]  /*c280*/  @!P0 IADD3 R25, R25, UR13, RZ ;  /* 0x0000000d19198c10 */ /* 0x000fe2000fffe0ff */
[----:B------:R-:W-:Y:S01]  /*c290*/  UIADD3 UR13, UR23, -0x1, URZ ;  /* 0xffffffff170d7890 */ /* 0x000fe2000fffe03f */
[C---:B------:R-:W-:Y:S02]  /*c2a0*/  @!P0 IADD3 R28, P1, R3.reuse, c[0x0][0x1f8], RZ ;  /* 0x00007e00031c8a10 */ /* 0x040fe40007f3e0ff */
[----:B------:R-:W-:Y:S01]  /*c2b0*/  @!P0 IADD3 R40, P6, R3, 0x80, RZ ;  /* 0x0000008003288810 */ /* 0x000fe20007fde0ff */
[----:B------:R-:W-:Y:S01]  /*c2c0*/  @UP0 UIMAD.WIDE.U32 UR26, UR13, UR4, URZ ;  /* 0x000000040d1a02a5 */ /* 0x000fe2000f8e003f */
[----:B------:R-:W-:Y:S01]  /*c2d0*/  @!P0 SHF.L.U64.HI R3, R24, 0x1, R25 ;  /* 0x0000000118038819 */ /* 0x000fe20000010219 */
[----:B------:R-:W-:Y:S01]  /*c2e0*/  @UP0 USHF.R.S32.HI UR24, URZ, 0x1f, UR13 ;  /* 0x0000001f3f180899 */ /* 0x000fe2000801140d */
[C---:B------:R-:W-:Y:S02]  /*c2f0*/  HMMA.16816.F32.BF16 R24, R44.reuse, R32, RZ ;  /* 0x000000202c18723c */ /* 0x040fe400000418ff */
[----:B------:R-:W-:Y:S01]  /*c300*/  @!P0 IADD3.X R29, R3, c[0x0][0x1fc], RZ, P1, !PT ;  /* 0x00007f00031d8a10 */ /* 0x000fe20000ffe4ff */
[----:B------:R-:W-:Y:S01]  /*c310*/  @UP0 UIMAD UR24, UR24, UR4, URZ ;  /* 0x00000004181802a4 */ /* 0x000fe2000f8e023f */
[----:B------:R-:W-:Y:S02]  /*c320*/  @!P0 IADD3 R40, P5, R40, c[0x0][0x1f8], RZ ;  /* 0x00007e0028288a10 */ /* 0x000fe40007fbe0ff */
[----:B------:R-:W-:Y:S01]  /*c330*/  @!P0 IADD3 R36, P2, R28, UR12, RZ ;  /* 0x0000000c1c248c10 */ /* 0x000fe2000ff5e0ff */
[----:B------:R-:W-:Y:S01]  /*c340*/  @!PT LDS RZ, [RZ] ;  /* 0x00000000fffff984 */ /* 0x000fe20000000800 */
[----:B------:R-:W-:Y:S01]  /*c350*/  @!PT LDS RZ, [RZ] ;  /* 0x00000000fffff984 */ /* 0x000fe20000000800 */
[----:B------:R-:W-:Y:S01]  /*c360*/  @!PT LDS RZ, [RZ] ;  /* 0x00000000fffff984 */ /* 0x000fe20000000800 */
[----:B------:R2:W-:Y:S01]  /*c370*/  @!P0 LDGSTS.E.BYPASS.LTC128B.128 [R243+0x2080], [R28.64], !P4 ;  /* 0x020800001cf38fae */ /* 0x0005e2000e101d54 */
[----:B------:R-:W-:Y:S01]  /*c380*/  @!P0 IADD3.X R41, RZ, c[0x0][0x1fc], R3, P5, P6 ;  /* 0x00007f00ff298a10 */ /* 0x000fe20002fec403 */
[----:B------:R-:W-:Y:S03]  /*c390*/  @UP0 UIMAD UR24, UR13, UR5, UR24 ;  /* 0x000000050d1802a4 */ /* 0x000fe6000f8e0218 */
[----:B------:R-:W-:Y:S01]  /*c3a0*/  @!P0 IADD3.X R37, R29, UR11, RZ, P2, !PT ;  /* 0x0000000b1d258c10 */ /* 0x000fe200097fe4ff */
[----:B------:R-:W-:Y:S01]  /*c3b0*/  @UP0 UIADD3 UR24, UR27, UR24, URZ ;  /* 0x000000181b180290 */ /* 0x000fe2000fffe03f */
[----:B------:R-:W-:Y:S01]  /*c3c0*/  @!P0 IADD3 R38, P1, R36, UR12, RZ ;  /* 0x0000000c24268c10 */ /* 0x000fe2000ff3e0ff */
[----:B------:R3:W-:Y:S02]  /*c3d0*/  @!P0 LDGSTS.E.BYPASS.LTC128B.128 [R243+0x3880], [R40.64], !P3 ;  /* 0x0388000028f38fae */ /* 0x0007e4000d901d54 */
[----:B------:R-:W-:Y:S01]  /*c3e0*/  @UP0 UIMAD UR24, UR24, 0x30, URZ ;  /* 0x00000030181808a4 */ /* 0x000fe2000f8e023f */
[----:B------:R-:W-:Y:S05]  /*c3f0*/  @!P0 IADD3.X R39, R37, UR11, RZ, P1, !PT ;  /* 0x0000000b25278c10 */ /* 0x000fea0008ffe4ff */
        /* <DEDUP_REMOVED lines=12> */
[C---:B---3--:R-:W-:Y:S08]  /*c4c0*/  HMMA.16816.F32.BF16 R40, R44.reuse, R172, RZ ;  /* 0x000000ac2c28723c */ /* 0x048ff000000418ff */
[-C--:B------:R-:W-:Y:S08]  /*c4d0*/  HMMA.16816.F32.BF16 R44, R44, R174.reuse, RZ ;  /* 0x000000ae2c2c723c */ /* 0x080ff000000418ff */
[----:B------:R-:W-:Y:S01]  /*c4e0*/  HMMA.16816.F32.BF16 R48, R48, R174, RZ ;  /* 0x000000ae3030723c */ /* 0x000fe200000418ff */
[----:B------:R-:W3:Y:S07]  /*c4f0*/  LDSM.16.M88.4 R172, [R230+0x5880] ;  /* 0x00588000e6ac783b */ /* 0x000eee0000000200 */
[-C--:B------:R-:W-:Y:S08]  /*c500*/  HMMA.16816.F32.BF16 R4, R192, R196.reuse, R4 ;  /* 0x000000c4c004723c */ /* 0x080ff00000041804 */
[C---:B----4-:R-:W-:Y:S08]  /*c510*/  HMMA.16816.F32.BF16 R8, R200.reuse, R196, R8 ;  /* 0x000000c4c808723c */ /* 0x050ff00000041808 */
[-C--:B------:R-:W-:Y:S08]  /*c520*/  HMMA.16816.F32.BF16 R12, R200, R198.reuse, R12 ;  /* 0x000000c6c80c723c */ /* 0x080ff0000004180c */
[C---:B------:R-:W-:Y:S01]  /*c530*/  HMMA.16816.F32.BF16 R16, R192.reuse, R198, R16 ;  /* 0x000000c6c010723c */ /* 0x040fe20000041810 */
[----:B------:R-:W4:Y:S07]  /*c540*/  LDSM.16.M88.4 R196, [R230+0x6080] ;  /* 0x00608000e6c4783b */ /* 0x000f2e0000000200 */
        /* <DEDUP_REMOVED lines=22> */
[-C--:B----4-:R-:W-:Y:S08]  /*c6b0*/  HMMA.16816.F32.BF16 R36, R212, R196.reuse, R36 ;  /* 0x000000c4d424723c */ /* 0x090ff00000041824 */
[C---:B------:R-:W-:Y:S08]  /*c6c0*/  HMMA.16816.F32.BF16 R40, R220.reuse, R196, R40 ;  /* 0x000000c4dc28723c */ /* 0x040ff00000041828 */
[-C--:B------:R-:W-:Y:S01]  /*c6d0*/  HMMA.16816.F32.BF16 R44, R220, R198.reuse, R44 ;  /* 0x000000c6dc2c723c */ /* 0x080fe2000004182c */
[----:B------:R-:W-:Y:S07]  /*c6e0*/  LDSM.16.M88.4 R220, [R238] ;  /* 0x00000000eedc783b */ /* 0x000fee0000000200 */
[----:B------:R-:W-:Y:S01]  /*c6f0*/  HMMA.16816.F32.BF16 R48, R212, R198, R48 ;  /* 0x000000c6d430723c */ /* 0x000fe20000041830 */
[----:B------:R-:W-:Y:S07]  /*c700*/  LDSM.16.M88.4 R196, [R231+0xc080] ;  /* 0x00c08000e7c4783b */ /* 0x000fee0000000200 */
[-C--:B------:R-:W-:Y:S01]  /*c710*/  HMMA.16816.F32.BF16 R4, R192, R200.reuse, R4 ;  /* 0x000000c8c004723c */ /* 0x080fe20000041804 */
[----:B------:R-:W3:Y:S07]  /*c720*/  LDSM.16.M88.4 R212, [R224+0x6880] ;  /* 0x00688000e0d4783b */ /* 0x000eee0000000200 */
        /* <DEDUP_REMOVED lines=8> */
[----:B------:R-:W2:Y:S07]  /*c7b0*/  LDSM.16.M88.4 R208, [R224+0x7880] ;  /* 0x00788000e0d0783b */ /* 0x000eae0000000200 */
[-C--:B-1----:R-:W-:Y:S08]  /*c7c0*/  HMMA.16816.F32.BF16 R36, R192, R172.reuse, R36 ;  /* 0x000000acc024723c */ /* 0x082ff00000041824 */
[C---:B------:R-:W-:Y:S08]  /*c7d0*/  HMMA.16816.F32.BF16 R40, R204.reuse, R172, R40 ;  /* 0x000000accc28723c */ /* 0x040ff00000041828 */
[-C--:B------:R-:W-:Y:S01]  /*c7e0*/  HMMA.16816.F32.BF16 R44, R204, R174.reuse, R44 ;  /* 0x000000aecc2c723c */ /* 0x080fe2000004182c */
[----:B------:R-:W-:Y:S07]  /*c7f0*/  LDSM.16.M88.4 R204, [R233+0xe080] ;  /* 0x00e08000e9cc783b */ /* 0x000fee0000000200 */
[----:B------:R-:W-:Y:S01]  /*c800*/  HMMA.16816.F32.BF16 R48, R192, R174, R48 ;  /* 0x000000aec030723c */ /* 0x000fe20000041830 */
[----:B------:R-:W-:Y:S07]  /*c810*/  LDSM.16.M88.4 R172, [R233+0xc080] ;  /* 0x00c08000e9ac783b */ /* 0x000fee0000000200 */
[-C--:B---3--:R-:W-:Y:S01]  /*c820*/  HMMA.16816.F32.BF16 R4, R196, R212.reuse, R4 ;  /* 0x000000d4c404723c */ /* 0x088fe20000041804 */
[----:B------:R-:W1:Y:S07]  /*c830*/  LDSM.16.M88.4 R192, [R239] ;  /* 0x00000000efc0783b */ /* 0x000e6e0000000200 */
[C---:B------:R-:W-:Y:S08]  /*c840*/  HMMA.16816.F32.BF16 R8, R216.reuse, R212, R8 ;  /* 0x000000d4d808723c */ /* 0x040ff00000041808 */
[-C--:B------:R-:W-:Y:S08]  /*c850*/  HMMA.16816.F32.BF16 R12, R216, R214.reuse, R12 ;  /* 0x000000d6d80c723c */ /* 0x080ff0000004180c */
[C---:B------:R-:W-:Y:S01]  /*c860*/  HMMA.16816.F32.BF16 R16, R196.reuse, R214, R16 ;  /* 0x000000d6c410723c */ /* 0x040fe20000041810 */
[----:B------:R-:W3:Y:S07]  /*c870*/  LDSM.16.M88.4 R212, [R237] ;  /* 0x00000000edd4783b */ /* 0x000eee0000000200 */
        /* <DEDUP_REMOVED lines=11> */
[-C--:B-1----:R-:W-:Y:S01]  /*c930*/  HMMA.16816.F32.BF16 R4, R172, R192.reuse, R4 ;  /* 0x000000c0ac04723c */ /* 0x082fe20000041804 */
[----:B------:R-:W1:Y:S07]  /*c940*/  LDSM.16.M88.4 R208, [R232+0xe080] ;  /* 0x00e08000e8d0783b */ /* 0x000e6e0000000200 */
[C---:B------:R-:W-:Y:S08]  /*c950*/  HMMA.16816.F32.BF16 R8, R204.reuse, R192, R8 ;  /* 0x000000c0cc08723c */ /* 0x040ff00000041808 */
        /* <DEDUP_REMOVED lines=14> */
[-C--:B--2---:R-:W-:Y:S01]  /*ca40*/  HMMA.16816.F32.BF16 R4, R196, R200.reuse, R4 ;  /* 0x000000c8c404723c */ /* 0x084fe20000041804 */
[----:B------:R-:W2:Y:S07]  /*ca50*/  LDSM.16.M88.4 R212, [R229+0x2000] ;  /* 0x00200000e5d4783b */ /* 0x000eae0000000200 */
[C---:B-1----:R-:W-:Y:S08]  /*ca60*/  HMMA.16816.F32.BF16 R8, R208.reuse, R200, R8 ;  /* 0x000000c8d008723c */ /* 0x042ff00000041808 */
[-C--:B------:R-:W-:Y:S08]  /*ca70*/  HMMA.16816.F32.BF16 R12, R208, R202.reuse, R12 ;  /* 0x000000cad00c723c */ /* 0x080ff0000004180c */
[C---:B------:R-:W-:Y:S01]  /*ca80*/  HMMA.16816.F32.BF16 R16, R196.reuse, R202, R16 ;  /* 0x000000cac410723c */ /* 0x040fe20000041810 */
[----:B------:R-:W1:Y:S01]  /*ca90*/  LDSM.16.M88.4 R200, [R229+0x2800] ;  /* 0x00280000e5c8783b */ /* 0x000e620000000200 */
[----:B------:R-:W-:Y:S06]  /*caa0*/  DEPBAR.LE SB0, 0x0 ;  /* 0x000080000000791a */ /* 0x000fec0000000000 */
[-C--:B----4-:R-:W-:Y:S01]  /*cab0*/  HMMA.16816.F32.BF16 R20, R196, R192.reuse, R20 ;  /* 0x000000c0c414723c */ /* 0x090fe20000041814 */
[----:B------:R-:W-:Y:S07]  /*cac0*/  BAR.SYNC.DEFER_BLOCKING 0x0 ;  /* 0x0000000000007b1d */ /* 0x000fee0000010000 */
[C---:B------:R-:W-:Y:S08]  /*cad0*/  HMMA.16816.F32.BF16 R24, R208.reuse, R192, R24 ;  /* 0x000000c0d018723c */ /* 0x040ff00000041818 */
[-C--:B------:R-:W-:Y:S08]  /*cae0*/  HMMA.16816.F32.BF16 R28, R208, R194.reuse, R28 ;  /* 0x000000c2d01c723c */ /* 0x080ff0000004181c */
[C---:B------:R-:W-:Y:S01]  /*caf0*/  HMMA.16816.F32.BF16 R32, R196.reuse, R194, R32 ;  /* 0x000000c2c420723c */ /* 0x040fe20000041820 */
[----:B------:R-:W3:Y:S06]  /*cb00*/  LDL.64 R192, [R1+0x30] ;  /* 0x0000300001c07983 */ /* 0x000eec0000100a00 */
[----:B------:R-:W3:Y:S01]  /*cb10*/  LDL.LU R252, [R1+0x18] ;  /* 0x0000180001fc7983 */ /* 0x000ee20000300800 */
[-C--:B------:R-:W-:Y:S03]  /*cb20*/  HMMA.16816.F32.BF16 R36, R196, R216.reuse, R36 ;  /* 0x000000d8c424723c */ /* 0x080fe60000041824 */
[----:B------:R-:W3:Y:S05]  /*cb30*/  LDL.LU R251, [R1+0x14] ;  /* 0x0000140001fb7983 */ /* 0x000eea0000300800 */
[C---:B------:R-:W-:Y:S08]  /*cb40*/  HMMA.16816.F32.BF16 R40, R208.reuse, R216, R40 ;  /* 0x000000d8d028723c */ /* 0x040ff00000041828 */
[-C--:B------:R-:W-:Y:S08]  /*cb50*/  HMMA.16816.F32.BF16 R44, R208, R218.reuse, R44 ;  /* 0x000000dad02c723c */ /* 0x080ff0000004182c */
[----:B------:R-:W-:Y:S08]  /*cb60*/  HMMA.16816.F32.BF16 R48, R196, R218, R48 ;  /* 0x000000dac430723c */ /* 0x000ff00000041830 */
[-C--:B---3--:R-:W-:Y:S08]  /*cb70*/  HMMA.16816.F32.BF16 R4, R204, R220.reuse, R4 ;  /* 0x000000dccc04723c */ /* 0x088ff00000041804 */
[C---:B------:R-:W-:Y:S08]  /*cb80*/  HMMA.16816.F32.BF16 R8, R172.reuse, R220, R8 ;  /* 0x000000dcac08723c */ /* 0x040ff00000041808 */
[-C--:B------:R-:W-:Y:S08]  /*cb90*/  HMMA.16816.F32.BF16 R12, R172, R222.reuse, R12 ;  /* 0x000000deac0c723c */ /* 0x080ff0000004180c */
[C---:B------:R-:W-:Y:S04]  /*cba0*/  HMMA.16816.F32.BF16 R16, R204.reuse, R222, R16 ;  /* 0x000000decc10723c */ /* 0x040fe80000041810 */
[----:B------:R-:W-:Y:S02]  /*cbb0*/  FMNMX.FTZ R3, R4, R0, !PT ;  /* 0x0000000004037209 */ /* 0x000fe40007810000 */
[----:B------:R-:W-:Y:S02]  /*cbc0*/  FMNMX.FTZ R165, R6, R2, !PT ;  /* 0x0000000206a57209 */ /* 0x000fe40007810000 */
[-C--:B--2---:R-:W-:Y:S04]  /*cbd0*/  HMMA.16816.F32.BF16 R20, R204, R212.reuse, R20 ;  /* 0x000000d4cc14723c */ /* 0x084fe80000041814 */
        /* <DEDUP_REMOVED lines=40> */
[----:B------:R-:W2:Y:S01]  /*ce60*/  SHFL.BFLY PT, R167, R3, 0x2, 0x1f ;  /* 0x0c401f0003a77f89 */ /* 0x000ea200000e0000 */
[----:B------:R-:W-:Y:S04]  /*ce70*/  FMNMX.FTZ R165, R44, R165, !PT ;  /* 0x000000a52ca57209 */ /* 0x000fe80007810000 */
[----:B------:R-:W-:Y:S05]  /*ce80*/  FMNMX.FTZ R165, R45, R165, !PT ;  /* 0x000000a52da57209 */ /* 0x000fea0007810000 */
[----:B------:R-:W3:Y:S01]  /*ce90*/  SHFL.BFLY PT, R168, R165, 0x2, 0x1f ;  /* 0x0c401f00a5a87f89 */ /* 0x000ee200000e0000 */
[----:B-1----:R-:W-:Y:S02]  /*cea0*/  FMNMX.FTZ R169, R169, R166, !PT ;  /* 0x000000a6a9a97209 */ /* 0x002fe40007810000 */
[----:B------:R-:W-:Y:S05]  /*ceb0*/  FMNMX.FTZ R166, R10, R170, !PT ;  /* 0x000000aa0aa67209 */ /* 0x000fea0007810000 */
[----:B------:R-:W1:Y:S01]  /*cec0*/  SHFL.BFLY PT, R171, R169, 0x1, 0x1f ;  /* 0x0c201f00a9ab7f89 */ /* 0x000e6200000e0000 */
[----:B------:R-:W-:Y:S04]  /*ced0*/  FMNMX.FTZ R166, R11, R166, !PT ;  /* 0x000000a60ba67209 */ /* 0x000fe80007810000 */
[----:B------:R-:W-:Y:S02]  /*cee0*/  FMNMX.FTZ R166, R14, R166, !PT ;  /* 0x000000a60ea67209 */ /* 0x000fe40007810000 */
[----:B--2---:R-:W-:Y:S02]  /*cef0*/  FMNMX.FTZ R3, R3, R167, !PT ;  /* 0x000000a703037209 */ /* 0x004fe40007810000 */
[----:B------:R-:W-:Y:S03]  /*cf00*/  FMNMX.FTZ R166, R15, R166, !PT ;  /* 0x000000a60fa67209 */ /* 0x000fe60007810000 */
[----:B------:R-:W2:Y:S01]  /*cf10*/  SHFL.BFLY PT, R167, R3, 0x1, 0x1f ;  /* 0x0c201f0003a77f89 */ /* 0x000ea200000e0000 */
[----:B------:R-:W-:Y:S02]  /*cf20*/  FMNMX.FTZ R166, R26, R166, !PT ;  /* 0x000000a61aa67209 */ /* 0x000fe40007810000 */
[----:B---3--:R-:W-:Y:S02]  /*cf30*/  FMNMX.FTZ R165, R165, R168, !PT ;  /* 0x000000a8a5a57209 */ /* 0x008fe40007810000 */
[----:B------:R-:W-:Y:S03]  /*cf40*/  FMNMX.FTZ R166, R27, R166, !PT ;  /* 0x000000a61ba67209 */ /* 0x000fe60007810000 */
[----:B------:R-:W3:Y:S01]  /*cf50*/  SHFL.BFLY PT, R172, R165, 0x1, 0x1f ;  /* 0x0c201f00a5ac7f89 */ /* 0x000ee200000e0000 */
[----:B------:R-:W-:Y:S02]  /*cf60*/  FMNMX.FTZ R166, R30, R166, !PT ;  /* 0x000000a61ea67209 */ /* 0x000fe40007810000 */
[----:B-1----:R-:W-:Y:S02]  /*cf70*/  FMNMX.FTZ R169, R169, R171, !PT ;  /* 0x000000aba9a97209 */ /* 0x002fe40007810000 */
[----:B------:R-:W-:Y:S03]  /*cf80*/  FMNMX.FTZ R166, R31, R166, !PT ;  /* 0x000000a61fa67209 */ /* 0x000fe60007810000 */
[C---:B------:R-:W-:Y:S02]  /*cf90*/  FADD.FTZ R0, -R169.reuse, R0 ;  /* 0x00000000a9007221 */ /* 0x040fe40000010100 */
[----:B------:R-:W-:Y:S02]  /*cfa0*/  FMUL.FTZ R204, R169, c[0x0][0x2d0] ;  /* 0x0000b400a9cc7a20 */ /* 0x000fe40000410000 */
[----:B------:R-:W-:Y:S02]  /*cfb0*/  FMUL.FTZ R0, R0, c[0x0][0x2d0] ;  /* 0x0000b40000007a20 */ /* 0x000fe40000410000 */
[--C-:B------:R-:W-:Y:S01]  /*cfc0*/  FFMA.FTZ R4, R4, c[0x0][0x2d0], -R204.reuse ;  /* 0x0000b40004047a23 */ /* 0x100fe200000108cc */
[----:B--2---:R-:W-:Y:S01]  /*cfd0*/  FMNMX.FTZ R168, R3, R167, !PT ;  /* 0x000000a703a87209 */ /* 0x004fe20007810000 */
[--C-:B------:R-:W-:Y:S01]  /*cfe0*/  FFMA.FTZ R5, R5, c[0x0][0x2d0], -R204.reuse ;  /* 0x0000b40005057a23 */ /* 0x100fe200000108cc */
[----:B------:R-:W-:Y:S01]  /*cff0*/  FMNMX.FTZ R3, R42, R166, !PT ;  /* 0x000000a62a037209 */ /* 0x000fe20007810000 */
[----:B------:R1:W-:Y:S01]  /*d000*/  MUFU.EX2 R245, R4 ;  /* 0x0000000400f57308 */ /* 0x0003e20000000800 */
[----:B------:R-:W-:Y:S02]  /*d010*/  FFMA.FTZ R16, R16, c[0x0][0x2d0], -R204 ;  /* 0x0000b40010107a23 */ /* 0x000fe400000108cc */
[C---:B------:R-:W-:Y:S02]  /*d020*/  FADD.FTZ R2, -R168.reuse, R2 ;  /* 0x00000002a8027221 */ /* 0x040fe40000010100 */
[----:B------:R-:W-:Y:S01]  /*d030*/  FMUL.FTZ R205, R168, c[0x0][0x2d0] ;  /* 0x0000b400a8cd7a20 */ /* 0x000fe20000410000 */
[----:B---3--:R-:W-:Y:S01]  /*d040*/  FMNMX.FTZ R167, R165, R172, !PT ;  /* 0x000000aca5a77209 */ /* 0x008fe20007810000 */
[----:B------:R-:W-:Y:S02]  /*d050*/  FMUL.FTZ R2, R2, c[0x0][0x2d0] ;  /* 0x0000b40002027a20 */ /* 0x000fe40000410000 */
[--C-:B------:R-:W-:Y:S01]  /*d060*/  FFMA.FTZ R6, R6, c[0x0][0x2d0], -R205.reuse ;  /* 0x0000b40006067a23 */ /* 0x100fe200000108cd */
[----:B------:R2:W-:Y:S01]  /*d070*/  MUFU.EX2 R166, R0 ;  /* 0x0000000000a67308 */ /* 0x0005e20000000800 */
[----:B------:R-:W-:Y:S02]  /*d080*/  FMUL.FTZ R206, R167, c[0x0][0x2d0] ;  /* 0x0000b400a7ce7a20 */ /* 0x000fe40000410000 */
[--C-:B------:R-:W-:Y:S02]  /*d090*/  FFMA.FTZ R7, R7, c[0x0][0x2d0], -R205.reuse ;  /* 0x0000b40007077a23 */ /* 0x100fe400000108cd */
[--C-:B------:R-:W-:Y:S02]  /*d0a0*/  FFMA.FTZ R8, R8, c[0x0][0x2d0], -R206.reuse ;  /* 0x0000b40008087a23 */ /* 0x100fe400000108ce */
[----:B------:R-:W-:Y:S02]  /*d0b0*/  FFMA.FTZ R9, R9, c[0x0][0x2d0], -R206 ;  /* 0x0000b40009097a23 */ /* 0x000fe400000108ce */
[----:B------:R-:W-:Y:S01]  /*d0c0*/  FFMA.FTZ R17, R17, c[0x0][0x2d0], -R204 ;  /* 0x0000b40011117a23 */ /* 0x000fe200000108cc */
[----:B------:R3:W-:Y:S01]  /*d0d0*/  MUFU.EX2 R165, R2 ;  /* 0x0000000200a57308 */ /* 0x0007e20000000800 */
[--C-:B------:R-:W-:Y:S02]  /*d0e0*/  FFMA.FTZ R18, R18, c[0x0][0x2d0], -R205.reuse ;  /* 0x0000b40012127a23 */ /* 0x100fe400000108cd */
[--C-:B------:R-:W-:Y:S01]  /*d0f0*/  FFMA.FTZ R19, R19, c[0x0][0x2d0], -R205.reuse ;  /* 0x0000b40013137a23 */ /* 0x100fe200000108cd */
[----:B-1----:R-:W-:Y:S01]  /*d100*/  @P0 MOV R4, R250 ;  /* 0x000000fa00040202 */ /* 0x002fe20000000f00 */
[--C-:B------:R-:W-:Y:S01]  /*d110*/  FFMA.FTZ R12, R12, c[0x0][0x2d0], -R206.reuse ;  /* 0x0000b4000c0c7a23 */ /* 0x100fe200000108ce */
[----:B------:R-:W4:Y:S01]  /*d120*/  LDL.LU R250, [R1+0x1c] ;  /* 0x00001c0001fa7983 */ /* 0x000f220000300800 */
[----:B------:R-:W-:Y:S02]  /*d130*/  FFMA.FTZ R13, R13, c[0x0][0x2d0], -R206 ;  /* 0x0000b4000d0d7a23 */ /* 0x000fe400000108ce */
[--C-:B------:R-:W-:Y:S01]  /*d140*/  FFMA.FTZ R20, R20, c[0x0][0x2d0], -R204.reuse ;  /* 0x0000b40014147a23 */ /* 0x100fe200000108cc */
[----:B------:R-:W1:Y:S01]  /*d150*/  MUFU.EX2 R246, R5 ;  /* 0x0000000500f67308 */ /* 0x000e620000000800 */
[----:B------:R-:W4:Y:S01]  /*d160*/  LDL.LU R249, [R1+0x20] ;  /* 0x0000200001f97983 */ /* 0x000f220000300800 */
[--C-:B------:R-:W-:Y:S01]  /*d170*/  FFMA.FTZ R21, R21, c[0x0][0x2d0], -R204.reuse ;  /* 0x0000b40015157a23 */ /* 0x100fe200000108cc */
[----:B--2---:R-:W-:Y:S01]  /*d180*/  FMNMX.FTZ R0, R43, R3, !PT ;  /* 0x000000032b007209 */ /* 0x004fe20007810000 */
[--C-:B------:R-:W-:Y:S02]  /*d190*/  FFMA.FTZ R22, R22, c[0x0][0x2d0], -R205.reuse ;  /* 0x0000b40016167a23 */ /* 0x100fe400000108cd */
[----:B------:R-:W-:Y:S01]  /*d1a0*/  FFMA.FTZ R33, R33, c[0x0][0x2d0], -R204 ;  /* 0x0000b40021217a23 */ /* 0x000fe200000108cc */
[----:B------:R-:W-:Y:S01]  /*d1b0*/  FMNMX.FTZ R0, R46, R0, !PT ;  /* 0x000000002e007209 */ /* 0x000fe20007810000 */
[--C-:B------:R-:W-:Y:S02]  /*d1c0*/  FFMA.FTZ R34, R34, c[0x0][0x2d0], -R205.reuse ;  /* 0x0000b40022227a23 */ /* 0x100fe400000108cd */
[----:B------:R-:W-:Y:S01]  /*d1d0*/  MUFU.EX2 R222, R6 ;  /* 0x0000000600de7308 */ /* 0x000fe20000000800 */
[--C-:B------:R-:W-:Y:S01]  /*d1e0*/  FFMA.FTZ R35, R35, c[0x0][0x2d0], -R205.reuse ;  /* 0x0000b40023237a23 */ /* 0x100fe200000108cd */
[----:B------:R-:W-:Y:S01]  /*d1f0*/  FMNMX.FTZ R0, R47, R0, !PT ;  /* 0x000000002f007209 */ /* 0x000fe20007810000 */
[----:B------:R-:W-:Y:S02]  /*d200*/  FFMA.FTZ R24, R24, c[0x0][0x2d0], -R206 ;  /* 0x0000b40018187a23 */ /* 0x000fe400000108ce */
[----:B---3--:R-:W-:Y:S02]  /*d210*/  FADD.FTZ R2, -R167, R164 ;  /* 0x000000a4a7027221 */ /* 0x008fe40000010100 */
[----:B------:R-:W2:Y:S01]  /*d220*/  SHFL.BFLY PT, R3, R0, 0x2, 0x1f ;  /* 0x0c401f0000037f89 */ /* 0x000ea200000e0000 */
[----:B------:R-:W-:Y:S02]  /*d230*/  FFMA.FTZ R25, R25, c[0x0][0x2d0], -R206 ;  /* 0x0000b40019197a23 */ /* 0x000fe400000108ce */
[----:B------:R-:W-:Y:S01]  /*d240*/  FMUL.FTZ R2, R2, c[0x0][0x2d0] ;  /* 0x0000b40002027a20 */ /* 0x000fe20000410000 */
[----:B------:R-:W-:Y:S01]  /*d250*/  MUFU.EX2 R221, R8 ;  /* 0x0000000800dd7308 */ /* 0x000fe20000000800 */
[--C-:B------:R-:W-:Y:S01]  /*d260*/  FFMA.FTZ R36, R36, c[0x0][0x2d0], -R204.reuse ;  /* 0x0000b40024247a23 */ /* 0x100fe200000108cc */
[----:B-1----:R-:W-:Y:S01]  /*d270*/  F2FP.BF16.PACK_AB R172, R246, R245 ;  /* 0x000000f5f6ac723e */ /* 0x002fe200000010ff */
[----:B------:R-:W-:Y:S02]  /*d280*/  FFMA.FTZ R37, R37, c[0x0][0x2d0], -R204 ;  /* 0x0000b40025257a23 */ /* 0x000fe400000108cc */
[--C-:B------:R-:W-:Y:S02]  /*d290*/  FFMA.FTZ R38, R38, c[0x0][0x2d0], -R205.reuse ;  /* 0x0000b40026267a23 */ /* 0x100fe400000108cd */
[----:B------:R-:W-:Y:S03]  /*d2a0*/  FFMA.FTZ R39, R39, c[0x0][0x2d0], -R205 ;  /* 0x0000b40027277a23 */ /* 0x000fe600000108cd */
[----:B------:R1:W3:Y:S01]  /*d2b0*/  MUFU.EX2 R164, R2 ;  /* 0x0000000200a47308 */ /* 0x0002e20000000800 */
[C---:B------:R-:W-:Y:S02]  /*d2c0*/  FMUL.FTZ R132, R166.reuse, R132 ;  /* 0x00000084a6847220 */ /* 0x040fe40000410000 */
[C---:B------:R-:W-:Y:S02]  /*d2d0*/  FMUL.FTZ R133, R166.reuse, R133 ;  /* 0x00000085a6857220 */ /* 0x040fe40000410000 */
[C---:B------:R-:W-:Y:S02]  /*d2e0*/  FMUL.FTZ R134, R165.reuse, R134 ;  /* 0x00000086a5867220 */ /* 0x040fe40000410000 */
[C---:B------:R-:W-:Y:S02]  /*d2f0*/  FMUL.FTZ R135, R165.reuse, R135 ;  /* 0x00000087a5877220 */ /* 0x040fe40000410000 */
[----:B------:R-:W-:Y:S01]  /*d300*/  FMUL.FTZ R144, R166, R144 ;  /* 0x00000090a6907220 */ /* 0x000fe20000410000 */
[----:B--2---:R-:W-:Y:S01]  /*d310*/  FMNMX.FTZ R0, R0, R3, !PT ;  /* 0x0000000300007209 */ /* 0x004fe20007810000 */
[----:B------:R-:W2:Y:S01]  /*d320*/  MUFU.EX2 R223, R7 ;  /* 0x0000000700df7308 */ /* 0x000ea20000000800 */
[----:B------:R-:W-:Y:S01]  /*d330*/  @P0 MOV R5, R193 ;  /* 0x000000c100050202 */ /* 0x000fe20000000f00 */
[C---:B------:R-:W-:Y:S02]  /*d340*/  FMUL.FTZ R145, R166.reuse, R145 ;  /* 0x00000091a6917220 */ /* 0x040fe40000410000 */
[C---:B------:R-:W-:Y:S02]  /*d350*/  FMUL.FTZ R146, R165.reuse, R146 ;  /* 0x00000092a5927220 */ /* 0x040fe40000410000 */
[C---:B------:R-:W-:Y:S02]  /*d360*/  FMUL.FTZ R147, R165.reuse, R147 ;  /* 0x00000093a5937220 */ /* 0x040fe40000410000 */
[C---:B------:R-:W-:Y:S02]  /*d370*/  FMUL.FTZ R148, R166.reuse, R148 ;  /* 0x00000094a6947220 */ /* 0x040fe40000410000 */
[----:B------:R2:W-:Y:S01]  /*d380*/  MUFU.EX2 R220, R9 ;  /* 0x0000000900dc7308 */ /* 0x0005e20000000800 */
[----:B------:R-:W-:Y:S01]  /*d390*/  FMUL.FTZ R149, R166, R149 ;  /* 0x00000095a6957220 */ /* 0x000fe20000410000 */
[----:B-1----:R-:W1:Y:S01]  /*d3a0*/  SHFL.BFLY PT, R2, R0, 0x1, 0x1f ;  /* 0x0c201f0000027f89 */ /* 0x002e6200000e0000 */
[C---:B------:R-:W-:Y:S02]  /*d3b0*/  FMUL.FTZ R150, R165.reuse, R150 ;  /* 0x00000096a5967220 */ /* 0x040fe40000410000 */
[----:B------:R-:W-:Y:S02]  /*d3c0*/  FMUL.FTZ R151, R165, R151 ;  /* 0x00000097a5977220 */ /* 0x000fe40000410000 */
[C---:B---3--:R-:W-:Y:S03]  /*d3d0*/  FMUL.FTZ R152, R164.reuse, R152 ;  /* 0x00000098a4987220 */ /* 0x048fe60000410000 */
[----:B------:R-:W-:Y:S01]  /*d3e0*/  MUFU.EX2 R248, R16 ;  /* 0x0000001000f87308 */ /* 0x000fe20000000800 */
[C---:B------:R-:W-:Y:S02]  /*d3f0*/  FMUL.FTZ R153, R164.reuse, R153 ;  /* 0x00000099a4997220 */ /* 0x040fe40000410000 */
[C---:B------:R-:W-:Y:S01]  /*d400*/  FMUL.FTZ R156, R164.reuse, R156 ;  /* 0x0000009ca49c7220 */ /* 0x040fe20000410000 */
[----:B--2---:R-:W-:Y:S01]  /*d410*/  F2FP.BF16.PACK_AB R173, R223, R222 ;  /* 0x000000dedfad723e */ /* 0x004fe200000010ff */
[----:B------:R-:W-:Y:S02]  /*d420*/  FMUL.FTZ R157, R164, R157 ;  /* 0x0000009da49d7220 */ /* 0x000fe40000410000 */
[C---:B------:R-:W-:Y:S02]  /*d430*/  FMUL.FTZ R160, R166.reuse, R160 ;  /* 0x000000a0a6a07220 */ /* 0x040fe40000410000 */
[C---:B------:R-:W-:Y:S01]  /*d440*/  FMUL.FTZ R161, R166.reuse, R161 ;  /* 0x000000a1a6a17220 */ /* 0x040fe20000410000 */
[----:B------:R-:W2:Y:S01]  /*d450*/  MUFU.EX2 R247, R17 ;  /* 0x0000001100f77308 */ /* 0x000ea20000000800 */
[C---:B------:R-:W-:Y:S02]  /*d460*/  FMUL.FTZ R162, R165.reuse, R162 ;  /* 0x000000a2a5a27220 */ /* 0x040fe40000410000 */
[C---:B------:R-:W-:Y:S02]  /*d470*/  FMUL.FTZ R163, R165.reuse, R163 ;  /* 0x000000a3a5a37220 */ /* 0x040fe40000410000 */
[----:B------:R-:W-:Y:S01]  /*d480*/  FMUL.FTZ R52, R166, R52 ;  /* 0x00000034a6347220 */ /* 0x000fe20000410000 */
[----:B-1----:R-:W-:Y:S01]  /*d490*/  FMNMX.FTZ R3, R0, R2, !PT ;  /* 0x0000000200037209 */ /* 0x002fe20007810000 */
[----:B------:R-:W-:Y:S01]  /*d4a0*/  FMUL.FTZ R53, R166, R53 ;  /* 0x00000035a6357220 */ /* 0x000fe20000410000 */
[----:B------:R-:W-:Y:S02]  /*d4b0*/  MOV R2, UR26 ;  /* 0x0000001a00027c02 */ /* 0x000fe40008000f00 */
[----:B------:R1:W-:Y:S01]  /*d4c0*/  MUFU.EX2 R244, R18 ;  /* 0x0000001200f47308 */ /* 0x0003e20000000800 */
[----:B------:R-:W-:Y:S02]  /*d4d0*/  FMUL.FTZ R54, R165, R54 ;  /* 0x00000036a5367220 */ /* 0x000fe40000410000 */
[C---:B------:R-:W-:Y:S02]  /*d4e0*/  FADD.FTZ R0, -R3.reuse, R170 ;  /* 0x000000aa03007221 */ /* 0x040fe40000010100 */
[----:B------:R-:W-:Y:S04]  /*d4f0*/  @P0 IMAD.WIDE.U32 R4, R2, 0x30, R4 ;  /* 0x0000003002040825 */ /* 0x000fe800078e0004 */
[----:B------:R-:W-:Y:S01]  /*d500*/  FMUL.FTZ R2, R3, c[0x0][0x2d0] ;  /* 0x0000b40003027a20 */ /* 0x000fe20000410000 */
[----:B------:R-:W-:Y:S01]  /*d510*/  @P0 SHF.L.U32 R6, R4, 0x1, RZ ;  /* 0x0000000104060819 */ /* 0x000fe200000006ff */
[----:B------:R-:W3:Y:S01]  /*d520*/  MUFU.EX2 R242, R19 ;  /* 0x0000001300f27308 */ /* 0x000ee20000000800 */
[----:B------:R-:W-:Y:S01]  /*d530*/  @P0 IADD3 R5, R5, UR24, RZ ;  /* 0x0000001805050c10 */ /* 0x000fe2000fffe0ff */
[----:B------:R-:W-:Y:S01]  /*d540*/  @UP0 USHF.L.U32 UR24, UR4, 0x5, URZ ;  /* 0x0000000504180899 */ /* 0x000fe2000800063f */
[----:B------:R-:W-:Y:S01]  /*d550*/  @P0 IADD3 R8, P5, R6, 0x80, RZ ;  /* 0x0000008006080810 */ /* 0x000fe20007fbe0ff */
[----:B------:R-:W-:Y:S01]  /*d560*/  FMUL.FTZ R0, R0, c[0x0][0x2d0] ;  /* 0x0000b40000007a20 */ /* 0x000fe20000410000 */
[----:B------:R-:W-:Y:S01]  /*d570*/  @P0 IADD3 R6, P1, R6, c[0x0][0x1c8], RZ ;  /* 0x0000720006060a10 */ /* 0x000fe20007f3e0ff */
[--C-:B------:R-:W-:Y:S01]  /*d580*/  FFMA.FTZ R10, R10, c[0x0][0x2d0], -R2.reuse ;  /* 0x0000b4000a0a7a23 */ /* 0x100fe20000010802 */
[----:B------:R-:W-:Y:S01]  /*d590*/  @P0 SHF.L.U64.HI R5, R4, 0x1, R5 ;  /* 0x0000000104050819 */ /* 0x000fe20000010205 */
[--C-:B------:R-:W-:Y:S01]  /*d5a0*/  FFMA.FTZ R11, R11, c[0x0][0x2d0], -R2.reuse ;  /* 0x0000b4000b0b7a23 */ /* 0x100fe20000010802 */
[----:B------:R-:W-:Y:S01]  /*d5b0*/  @P0 IADD3 R8, P2, R8, c[0x0][0x1c8], RZ ;  /* 0x0000720008080a10 */ /* 0x000fe20007f5e0ff */
[--C-:B------:R-:W-:Y:S01]  /*d5c0*/  FFMA.FTZ R14, R14, c[0x0][0x2d0], -R2.reuse ;  /* 0x0000b4000e0e7a23 */ /* 0x100fe20000010802 */
[----:B------:R-:W-:Y:S01]  /*d5d0*/  @P0 IADD3.X R7, R5, c[0x0][0x1cc], RZ, P1, !PT ;  /* 0x0000730005070a10 */ /* 0x000fe20000ffe4ff */
[--C-:B------:R-:W-:Y:S01]  /*d5e0*/  FFMA.FTZ R15, R15, c[0x0][0x2d0], -R2.reuse ;  /* 0x0000b4000f0f7a23 */ /* 0x100fe20000010802 */
[----:B------:R-:W-:Y:S01]  /*d5f0*/  @P0 IADD3.X R9, RZ, c[0x0][0x1cc], R5, P2, P5 ;  /* 0x00007300ff090a10 */ /* 0x000fe200017ea405 */
[----:B------:R-:W3:Y:S01]  /*d600*/  MUFU.EX2 R0, R0 ;  /* 0x0000000000007308 */ /* 0x000ee20000000800 */
[----:B------:R-:W-:Y:S01]  /*d610*/  @P0 IADD3 R4, P1, R6, UR24, RZ ;  /* 0x0000001806040c10 */ /* 0x000fe2000ff3e0ff */
[----:B------:R3:W-:Y:S01]  /*d620*/  @P0 LDGSTS.E.BYPASS.LTC128B.128 [R243+0x5080], [R6.64], !P4 ;  /* 0x0508000006f30fae */ /* 0x0007e2000e101d54 */
[----:B--2---:R-:W-:Y:S01]  /*d630*/  F2FP.BF16.PACK_AB R174, R247, R248 ;  /* 0x000000f8f7ae723e */ /* 0x004fe200000010ff */
[C---:B------:R-:W-:Y:S01]  /*d640*/  FMUL.FTZ R16, R166.reuse, R188 ;  /* 0x000000bca6107220 */ /* 0x040fe20000410000 */
[----:B------:R-:W-:Y:S01]  /*d650*/  @P0 IADD3.X R5, R7, UR25, RZ, P1, !PT ;  /* 0x0000001907050c10 */ /* 0x000fe20008ffe4ff */
[----:B------:R-:W-:Y:S01]  /*d660*/  FMUL.FTZ R17, R166, R189 ;  /* 0x000000bda6117220 */ /* 0x000fe20000410000 */
[----:B------:R-:W-:Y:S01]  /*d670*/  UISETP.GT.AND UP0, UPT, UR23, UR22, UPT ;  /* 0x000000161700728c */ /* 0x000fe2000bf04270 */
[C---:B-1----:R-:W-:Y:S02]  /*d680*/  FMUL.FTZ R18, R165.reuse, R190 ;  /* 0x000000bea5127220 */ /* 0x042fe40000410000 */
[----:B------:R1:W-:Y:S01]  /*d690*/  @P0 LDGSTS.E.BYPASS.LTC128B.128 [R243+0x6880], [R8.64], !P3 ;  /* 0x0688000008f30fae */ /* 0x0003e2000d901d54 */
[----:B------:R2:W-:Y:S01]  /*d6a0*/  MUFU.EX2 R219, R12 ;  /* 0x0000000c00db7308 */ /* 0x0005e20000000800 */
[----:B---3--:R-:W-:Y:S01]  /*d6b0*/  F2FP.BF16.PACK_AB R175, R242, R244 ;  /* 0x000000f4f2af723e */ /* 0x008fe200000010ff */
[----:B------:R-:W-:Y:S01]  /*d6c0*/  FMUL.FTZ R19, R165, R191 ;  /* 0x000000bfa5137220 */ /* 0x000fe20000410000 */
[----:B------:R-:W-:Y:S01]  /*d6d0*/  UMOV UR23, UR13 ;  /* 0x0000000d00177c82 */ /* 0x000fe20008000000 */
[--C-:B------:R-:W-:Y:S02]  /*d6e0*/  FFMA.FTZ R26, R26, c[0x0][0x2d0], -R2.reuse ;  /* 0x0000b4001a1a7a23 */ /* 0x100fe40000010802 */
[----:B------:R-:W-:Y:S01]  /*d6f0*/  FFMA.FTZ R27, R27, c[0x0][0x2d0], -R2 ;  /* 0x0000b4001b1b7a23 */ /* 0x000fe20000010802 */
[----:B------:R3:W-:Y:S01]  /*d700*/  @P0 LDGSTS.E.BYPASS.LTC128B.128 [R243+0x5880], [R4.64], !P4 ;  /* 0x0588000004f30fae */ /* 0x0007e2000e101d54 */
[----:B------:R-:W-:Y:S02]  /*d710*/  FMUL.FTZ R55, R165, R55 ;  /* 0x00000037a5377220 */ /* 0x000fe40000410000 */
[----:B------:R3:W-:Y:S01]  /*d720*/  MUFU.EX2 R218, R13 ;  /* 0x0000000d00da7308 */ /* 0x0007e20000000800 */
[----:B------:R-:W-:Y:S02]  /*d730*/  FMUL.FTZ R56, R164, R56 ;  /* 0x00000038a4387220 */ /* 0x000fe40000410000 */
[C---:B------:R-:W-:Y:S02]  /*d740*/  FMUL.FTZ R154, R0.reuse, R154 ;  /* 0x0000009a009a7220 */ /* 0x040fe40000410000 */
[----:B------:R3:W-:Y:S01]  /*d750*/  @P0 LDGSTS.E.BYPASS.LTC128B.128 [R243+0x7080], [R4.64+0x80], !P3 ;  /* 0x0708008004f30fae */ /* 0x0007e2000d901d54 */
[----:B------:R-:W-:Y:S01]  /*d760*/  FMUL.FTZ R155, R0, R155 ;  /* 0x0000009b009b7220 */ /* 0x000fe20000410000 */
[----:B------:R-:W-:Y:S01]  /*d770*/  @P0 IADD3 R6, P2, R4, UR24, RZ ;  /* 0x0000001804060c10 */ /* 0x000fe2000ff5e0ff */
[C---:B------:R-:W-:Y:S02]  /*d780*/  FMUL.FTZ R158, R0.reuse, R158 ;  /* 0x0000009e009e7220 */ /* 0x040fe40000410000 */
[----:B------:R3:W-:Y:S01]  /*d790*/  MUFU.EX2 R201, R10 ;  /* 0x0000000a00c97308 */ /* 0x0007e20000000800 */
[----:B------:R-:W-:Y:S01]  /*d7a0*/  FMUL.FTZ R159, R0, R159 ;  /* 0x0000009f009f7220 */ /* 0x000fe20000410000 */
[----:B------:R-:W-:Y:S01]  /*d7b0*/  @P0 IADD3.X R7, R5, UR25, RZ, P2, !PT ;  /* 0x0000001905070c10 */ /* 0x000fe200097fe4ff */
[C---:B------:R-:W-:Y:S02]  /*d7c0*/  FMUL.FTZ R57, R164.reuse, R57 ;  /* 0x00000039a4397220 */ /* 0x040fe40000410000 */
[C---:B--2---:R-:W-:Y:S02]  /*d7d0*/  FMUL.FTZ R12, R164.reuse, R184 ;  /* 0x000000b8a40c7220 */ /* 0x044fe40000410000 */
[----:B------:R2:W-:Y:S01]  /*d7e0*/  @P0 LDGSTS.E.BYPASS.LTC128B.128 [R243+0x6080], [R6.64], !P4 ;  /* 0x0608000006f30fae */ /* 0x0005e2000e101d54 */
[C---:B-1----:R-:W-:Y:S02]  /*d7f0*/  FMUL.FTZ R8, R164.reuse, R180 ;  /* 0x000000b4a4087220 */ /* 0x042fe40000410000 */
[----:B------:R1:W1:Y:S01]  /*d800*/  MUFU.EX2 R200, R11 ;  /* 0x0000000b00c87308 */ /* 0x0002620000000800 */
[----:B------:R-:W-:Y:S02]  /*d810*/  FMUL.FTZ R9, R164, R181 ;  /* 0x000000b5a4097220 */ /* 0x000fe40000410000 */
[----:B------:R-:W-:Y:S02]  /*d820*/  FMUL.FTZ R58, R0, R58 ;  /* 0x0000003a003a7220 */ /* 0x000fe40000410000 */
[----:B------:R2:W-:Y:S01]  /*d830*/  @P0 LDGSTS.E.BYPASS.LTC128B.128 [R243+0x7880], [R6.64+0x80], !P3 ;  /* 0x0788008006f30fae */ /* 0x0005e2000d901d54 */
[----:B---3--:R-:W-:Y:S01]  /*d840*/  FMUL.FTZ R13, R164, R185 ;  /* 0x000000b9a40d7220 */ /* 0x008fe20000410000 */
[----:B------:R-:W-:Y:S01]  /*d850*/  PLOP3.LUT P0, PT, PT, PT, UP0, 0x80, 0x0 ;  /* 0x000000000000781c */ /* 0x000fe20003f0f008 */
[----:B------:R-:W-:Y:S02]  /*d860*/  FMUL.FTZ R59, R0, R59 ;  /* 0x0000003b003b7220 */ /* 0x000fe40000410000 */
[----:B------:R3:W-:Y:S01]  /*d870*/  MUFU.EX2 R202, R14 ;  /* 0x0000000e00ca7308 */ /* 0x0007e20000000800 */
[----:B------:R-:W-:Y:S02]  /*d880*/  FMUL.FTZ R60, R164, R60 ;  /* 0x0000003ca43c7220 */ /* 0x000fe40000410000 */
[----:B------:R-:W3:Y:S01]  /*d890*/  LDSM.16.MT88.4 R192, [R225+0x2080] ;  /* 0x00208000e1c0783b */ /* 0x000ee20000004200 */
[----:B------:R-:W-:Y:S01]  /*d8a0*/  FMUL.FTZ R4, R166, R176 ;  /* 0x000000b0a6047220 */ /* 0x000fe20000410000 */
[----:B------:R-:W-:Y:S01]  /*d8b0*/  F2FP.BF16.PACK_AB R176, R220, R221 ;  /* 0x000000dddcb0723e */ /* 0x000fe200000010ff */
[----:B------:R-:W-:Y:S02]  /*d8c0*/  FMUL.FTZ R5, R166, R177 ;  /* 0x000000b1a6057220 */ /* 0x000fe40000410000 */
[----:B------:R-:W-:Y:S02]  /*d8d0*/  FMUL.FTZ R10, R0, R182 ;  /* 0x000000b6000a7220 */ /* 0x000fe40000410000 */
[----:B------:R-:W3:Y:S01]  /*d8e0*/  MUFU.EX2 R203, R15 ;  /* 0x0000000f00cb7308 */ /* 0x000ee20000000800 */
[----:B------:R-:W3:Y:S01]  /*d8f0*/  LDSM.16.MT88.4 R196, [R226+0x2080] ;  /* 0x00208000e2c4783b */ /* 0x000ee20000004200 */
[----:B------:R-:W-:Y:S02]  /*d900*/  FMUL.FTZ R61, R164, R61 ;  /* 0x0000003da43d7220 */ /* 0x000fe40000410000 */
[----:B-1----:R-:W-:Y:S01]  /*d910*/  FMUL.FTZ R11, R0, R183 ;  /* 0x000000b7000b7220 */ /* 0x002fe20000410000 */
[----:B------:R-:W-:Y:S01]  /*d920*/  F2FP.BF16.PACK_AB R177, R200, R201 ;  /* 0x000000c9c8b1723e */ /* 0x000fe200000010ff */
[C---:B------:R-:W-:Y:S02]  /*d930*/  FMUL.FTZ R62, R0.reuse, R62 ;  /* 0x0000003e003e7220 */ /* 0x040fe40000410000 */
[----:B------:R-:W-:Y:S01]  /*d940*/  FMUL.FTZ R63, R0, R63 ;  /* 0x0000003f003f7220 */ /* 0x000fe20000410000 */
[----:B------:R-:W1:Y:S01]  /*d950*/  LDSM.16.MT88.4 R180, [R228+0x2080] ;  /* 0x00208000e4b4783b */ /* 0x000e620000004200 */
[----:B------:R-:W-:Y:S01]  /*d960*/  MUFU.EX2 R217, R20 ;  /* 0x0000001400d97308 */ /* 0x000fe20000000800 */
[----:B------:R-:W-:Y:S02]  /*d970*/  FMUL.FTZ R64, R166, R64 ;  /* 0x00000040a6407220 */ /* 0x000fe40000410000 */
[C---:B--2---:R-:W-:Y:S01]  /*d980*/  FMUL.FTZ R6, R165.reuse, R178 ;  /* 0x000000b2a5067220 */ /* 0x044fe20000410000 */
[----:B------:R-:W-:Y:S01]  /*d990*/  F2FP.BF16.PACK_AB R178, R218, R219 ;  /* 0x000000dbdab2723e */ /* 0x000fe200000010ff */
[C---:B------:R-:W-:Y:S02]  /*d9a0*/  FMUL.FTZ R7, R165.reuse, R179 ;  /* 0x000000b3a5077220 */ /* 0x040fe40000410000 */
[----:B------:R-:W-:Y:S01]  /*d9b0*/  LDSM.16.MT88.4 R188, [R225+0x3080] ;  /* 0x00308000e1bc783b */ /* 0x000fe20000004200 */
[----:B---3--:R-:W-:Y:S02]  /*d9c0*/  FMUL.FTZ R14, R0, R186 ;  /* 0x000000ba000e7220 */ /* 0x008fe40000410000 */
[----:B------:R-:W-:Y:S01]  /*d9d0*/  MUFU.EX2 R216, R21 ;  /* 0x0000001500d87308 */ /* 0x000fe20000000800 */
[----:B------:R-:W-:Y:S02]  /*d9e0*/  FMUL.FTZ R65, R166, R65 ;  /* 0x00000041a6417220 */ /* 0x000fe40000410000 */
[----:B------:R-:W-:Y:S01]  /*d9f0*/  FMUL.FTZ R66, R165, R66 ;  /* 0x00000042a5427220 */ /* 0x000fe20000410000 */
[----:B------:R-:W-:Y:S01]  /*da00*/  F2FP.BF16.PACK_AB R179, R203, R202 ;  /* 0x000000cacbb3723e */ /* 0x000fe200000010ff */
[----:B------:R-:W0:Y:S01]  /*da10*/  LDGDEPBAR ;  /* 0x00000000000079af */ /* 0x000e220000000000 */
[----:B------:R-:W-:Y:S02]  /*da20*/  FMUL.FTZ R15, R0, R187 ;  /* 0x000000bb000f7220 */ /* 0x000fe40000410000 */
[C---:B------:R-:W-:Y:S02]  /*da30*/  FMUL.FTZ R67, R165.reuse, R67 ;  /* 0x00000043a5437220 */ /* 0x040fe40000410000 */
[----:B------:R-:W-:Y:S01]  /*da40*/  MUFU.EX2 R213, R22 ;  /* 0x0000001600d57308 */ /* 0x000fe20000000800 */
[C---:B------:R-:W-:Y:S01]  /*da50*/  FMUL.FTZ R68, R166.reuse, R68 ;  /* 0x00000044a6447220 */ /* 0x040fe20000410000 */
[-C--:B------:R-:W-:Y:S01]  /*da60*/  HMMA.16816.F32.BF16 R4, R172, R192.reuse, R4 ;  /* 0x000000c0ac04723c */ /* 0x080fe20000041804 */
[----:B------:R-:W2:Y:S04]  /*da70*/  LDSM.16.MT88.4 R184, [R227+0x2080] ;  /* 0x00208000e3b8783b */ /* 0x000ea80000004200 */
[----:B------:R-:W-:Y:S03]  /*da80*/  FMUL.FTZ R69, R166, R69 ;  /* 0x00000045a6457220 */ /* 0x000fe60000410000 */
[----:B------:R-:W-:Y:S01]  /*da90*/  MUFU.EX2 R214, R33 ;  /* 0x0000002100d67308 */ /* 0x000fe20000000800 */
[C---:B------:R-:W-:Y:S04]  /*daa0*/  HMMA.16816.F32.BF16 R8, R176.reuse, R192, R8 ;  /* 0x000000c0b008723c */ /* 0x040fe80000041808 */
[C---:B------:R-:W-:Y:S02]  /*dab0*/  FMUL.FTZ R70, R165.reuse, R70 ;  /* 0x00000046a5467220 */ /* 0x040fe40000410000 */
[C---:B------:R-:W-:Y:S02]  /*dac0*/  FMUL.FTZ R71, R165.reuse, R71 ;  /* 0x00000047a5477220 */ /* 0x040fe40000410000 */
[-C--:B------:R-:W-:Y:S01]  /*dad0*/  HMMA.16816.F32.BF16 R12, R176, R194.reuse, R12 ;  /* 0x000000c2b00c723c */ /* 0x080fe2000004180c */
[----:B------:R-:W-:Y:S03]  /*dae0*/  MUFU.EX2 R211, R34 ;  /* 0x0000002200d37308 */ /* 0x000fe60000000800 */
[----:B------:R-:W-:Y:S02]  /*daf0*/  FFMA.FTZ R32, R32, c[0x0][0x2d0], -R204 ;  /* 0x0000b40020207a23 */ /* 0x000fe400000108cc */
[C---:B------:R-:W-:Y:S02]  /*db00*/  FMUL.FTZ R72, R164.reuse, R72 ;  /* 0x00000048a4487220 */ /* 0x040fe40000410000 */
[C---:B------:R-:W-:Y:S03]  /*db10*/  HMMA.16816.F32.BF16 R16, R172.reuse, R194, R16 ;  /* 0x000000c2ac10723c */ /* 0x040fe60000041810 */
[----:B------:R-:W-:Y:S01]  /*db20*/  MUFU.EX2 R210, R35 ;  /* 0x0000002300d27308 */ /* 0x000fe20000000800 */
[----:B------:R-:W-:Y:S02]  /*db30*/  FMUL.FTZ R73, R164, R73 ;  /* 0x00000049a4497220 */ /* 0x000fe40000410000 */
[----:B------:R-:W-:Y:S02]  /*db40*/  FMUL.FTZ R74, R0, R74 ;  /* 0x0000004a004a7220 */ /* 0x000fe40000410000 */
[-C--:B------:R-:W-:Y:S04]  /*db50*/  HMMA.16816.F32.BF16 R132, R172, R196.reuse, R132 ;  /* 0x000000c4ac84723c */ /* 0x080fe80000041884 */
[C---:B------:R-:W-:Y:S01]  /*db60*/  FMUL.FTZ R136, R164.reuse, R136 ;  /* 0x00000088a4887220 */ /* 0x040fe20000410000 */
[----:B------:R-:W-:Y:S01]  /*db70*/  MUFU.EX2 R209, R24 ;  /* 0x0000001800d17308 */ /* 0x000fe20000000800 */
[----:B------:R-:W-:Y:S02]  /*db80*/  FMUL.FTZ R137, R164, R137 ;  /* 0x00000089a4897220 */ /* 0x000fe40000410000 */
[C---:B------:R-:W-:Y:S04]  /*db90*/  FMUL.FTZ R138, R0.reuse, R138 ;  /* 0x0000008a008a7220 */ /* 0x040fe80000410000 */
[C---:B------:R-:W-:Y:S02]  /*dba0*/  FMUL.FTZ R139, R0.reuse, R139 ;  /* 0x0000008b008b7220 */ /* 0x040fe40000410000 */
[----:B------:R-:W-:Y:S01]  /*dbb0*/  FMUL.FTZ R75, R0, R75 ;  /* 0x0000004b004b7220 */ /* 0x000fe20000410000 */
[----:B------:R-:W3:Y:S01]  /*dbc0*/  MUFU.EX2 R208, R25 ;  /* 0x0000001900d07308 */ /* 0x000ee20000000800 */
[C---:B------:R-:W-:Y:S02]  /*dbd0*/  FMUL.FTZ R76, R164.reuse, R76 ;  /* 0x0000004ca44c7220 */ /* 0x040fe40000410000 */
[C---:B------:R-:W-:Y:S01]  /*dbe0*/  FMUL.FTZ R77, R164.reuse, R77 ;  /* 0x0000004da44d7220 */ /* 0x040fe20000410000 */
[C---:B------:R-:W-:Y:S04]  /*dbf0*/  HMMA.16816.F32.BF16 R136, R176.reuse, R196, R136 ;  /* 0x000000c4b088723c */ /* 0x040fe80000041888 */
[C---:B------:R-:W-:Y:S02]  /*dc00*/  FMUL.FTZ R140, R164.reuse, R140 ;  /* 0x0000008ca48c7220 */ /* 0x040fe40000410000 */
[----:B------:R-:W-:Y:S01]  /*dc10*/  FMUL.FTZ R141, R164, R141 ;  /* 0x0000008da48d7220 */ /* 0x000fe20000410000 */
[----:B------:R-:W-:Y:S01]  /*dc20*/  MUFU.EX2 R193, R26 ;  /* 0x0000001a00c17308 */ /* 0x000fe20000000800 */
[C---:B------:R-:W-:Y:S04]  /*dc30*/  FMUL.FTZ R142, R0.reuse, R142 ;  /* 0x0000008e008e7220 */ /* 0x040fe80000410000 */
[C---:B------:R-:W-:Y:S02]  /*dc40*/  FMUL.FTZ R143, R0.reuse, R143 ;  /* 0x0000008f008f7220 */ /* 0x040fe40000410000 */
[C---:B------:R-:W-:Y:S02]  /*dc50*/  FMUL.FTZ R78, R0.reuse, R78 ;  /* 0x0000004e004e7220 */ /* 0x040fe40000410000 */
[----:B------:R-:W-:Y:S01]  /*dc60*/  FMUL.FTZ R79, R0, R79 ;  /* 0x0000004f004f7220 */ /* 0x000fe20000410000 */
[----:B------:R2:W2:Y:S01]  /*dc70*/  MUFU.EX2 R192, R27 ;  /* 0x0000001b00c07308 */ /* 0x0004a20000000800 */
[C---:B------:R-:W-:Y:S01]  /*dc80*/  FMUL.FTZ R80, R166.reuse, R80 ;  /* 0x00000050a6507220 */ /* 0x040fe20000410000 */
[-C--:B------:R-:W-:Y:S03]  /*dc90*/  HMMA.16816.F32.BF16 R140, R176, R198.reuse, R140 ;  /* 0x000000c6b08c723c */ /* 0x080fe6000004188c */
[C---:B------:R-:W-:Y:S02]  /*dca0*/  FMUL.FTZ R81, R166.reuse, R81 ;  /* 0x00000051a6517220 */ /* 0x040fe40000410000 */
[C---:B------:R-:W-:Y:S02]  /*dcb0*/  FMUL.FTZ R82, R165.reuse, R82 ;  /* 0x00000052a5527220 */ /* 0x040fe40000410000 */
[C---:B------:R-:W-:Y:S01]  /*dcc0*/  FMUL.FTZ R83, R165.reuse, R83 ;  /* 0x00000053a5537220 */ /* 0x040fe20000410000 */
[C---:B------:R-:W-:Y:S01]  /*dcd0*/  HMMA.16816.F32.BF16 R144, R172.reuse, R198, R144 ;  /* 0x000000c6ac90723c */ /* 0x040fe20000041890 */
[----:B------:R-:W-:Y:S03]  /*dce0*/  MUFU.EX2 R198, R36 ;  /* 0x0000002400c67308 */ /* 0x000fe60000000800 */
[C---:B------:R-:W-:Y:S02]  /*dcf0*/  FMUL.FTZ R84, R166.reuse, R84 ;  /* 0x00000054a6547220 */ /* 0x040fe40000410000 */
[----:B------:R-:W-:Y:S02]  /*dd00*/  FMUL.FTZ R85, R166, R85 ;  /* 0x00000055a6557220 */ /* 0x000fe40000410000 */
[-C--:B-1----:R-:W-:Y:S03]  /*dd10*/  HMMA.16816.F32.BF16 R148, R172, R180.reuse, R148 ;  /* 0x000000b4ac94723c */ /* 0x082fe60000041894 */
[----:B------:R-:W-:Y:S01]  /*dd20*/  MUFU.EX2 R197, R37 ;  /* 0x0000002500c57308 */ /* 0x000fe20000000800 */
[C---:B------:R-:W-:Y:S01]  /*dd30*/  FMUL.FTZ R86, R165.reuse, R86 ;  /* 0x00000056a5567220 */ /* 0x040fe20000410000 */
[----:B--2---:R-:W-:Y:S01]  /*dd40*/  LDSM.16.MT88.4 R24, [R225+0x2880] ;  /* 0x00288000e118783b */ /* 0x004fe20000004200 */
[----:B------:R-:W-:Y:S02]  /*dd50*/  FMUL.FTZ R87, R165, R87 ;  /* 0x00000057a5577220 */ /* 0x000fe40000410000 */
[C---:B------:R-:W-:Y:S04]  /*dd60*/  HMMA.16816.F32.BF16 R152, R176.reuse, R180, R152 ;  /* 0x000000b4b098723c */ /* 0x040fe80000041898 */
[C---:B------:R-:W-:Y:S01]  /*dd70*/  FMUL.FTZ R88, R164.reuse, R88 ;  /* 0x00000058a4587220 */ /* 0x040fe20000410000 */
[----:B------:R-:W-:Y:S01]  /*dd80*/  MUFU.EX2 R194, R38 ;  /* 0x0000002600c27308 */ /* 0x000fe20000000800 */
[----:B------:R-:W-:Y:S02]  /*dd90*/  FMUL.FTZ R89, R164, R89 ;  /* 0x00000059a4597220 */ /* 0x000fe40000410000 */
[-C--:B------:R-:W-:Y:S04]  /*dda0*/  HMMA.16816.F32.BF16 R156, R176, R182.reuse, R156 ;  /* 0x000000b6b09c723c */ /* 0x080fe8000004189c */
[C---:B------:R-:W-:Y:S02]  /*ddb0*/  FMUL.FTZ R90, R0.reuse, R90 ;  /* 0x0000005a005a7220 */ /* 0x040fe40000410000 */
[----:B------:R-:W-:Y:S01]  /*ddc0*/  FMUL.FTZ R91, R0, R91 ;  /* 0x0000005b005b7220 */ /* 0x000fe20000410000 */
[----:B------:R1:W-:Y:S01]  /*ddd0*/  MUFU.EX2 R215, R32 ;  /* 0x0000002000d77308 */ /* 0x0003e20000000800 */
[C---:B------:R-:W-:Y:S01]  /*dde0*/  HMMA.16816.F32.BF16 R160, R172.reuse, R182, R160 ;  /* 0x000000b6aca0723c */ /* 0x040fe200000418a0 */
[----:B------:R-:W2:Y:S03]  /*ddf0*/  LDSM.16.MT88.4 R180, [R225+0x3880] ;  /* 0x00388000e1b4783b */ /* 0x000ea60000004200 */
[C---:B------:R-:W-:Y:S02]  /*de00*/  FMUL.FTZ R92, R164.reuse, R92 ;  /* 0x0000005ca45c7220 */ /* 0x040fe40000410000 */
[----:B------:R-:W-:Y:S02]  /*de10*/  FMUL.FTZ R93, R164, R93 ;  /* 0x0000005da45d7220 */ /* 0x000fe40000410000 */
[-C--:B------:R-:W-:Y:S04]  /*de20*/  HMMA.16816.F32.BF16 R52, R172, R184.reuse, R52 ;  /* 0x000000b8ac34723c */ /* 0x080fe80000041834 */
[C---:B------:R-:W-:Y:S02]  /*de30*/  FMUL.FTZ R94, R0.reuse, R94 ;  /* 0x0000005e005e7220 */ /* 0x040fe40000410000 */
[----:B------:R-:W-:Y:S02]  /*de40*/  FMUL.FTZ R95, R0, R95 ;  /* 0x0000005f005f7220 */ /* 0x000fe40000410000 */
[C---:B------:R-:W-:Y:S04]  /*de50*/  HMMA.16816.F32.BF16 R56, R176.reuse, R184, R56 ;  /* 0x000000b8b038723c */ /* 0x040fe80000041838 */
[C---:B------:R-:W-:Y:S02]  /*de60*/  FMUL.FTZ R96, R166.reuse, R96 ;  /* 0x00000060a6607220 */ /* 0x040fe40000410000 */
[C---:B------:R-:W-:Y:S02]  /*de70*/  FMUL.FTZ R97, R166.reuse, R97 ;  /* 0x00000061a6617220 */ /* 0x040fe40000410000 */
[-C--:B------:R-:W-:Y:S04]  /*de80*/  HMMA.16816.F32.BF16 R60, R176, R186.reuse, R60 ;  /* 0x000000bab03c723c */ /* 0x080fe8000004183c */
[--C-:B-1----:R-:W-:Y:S02]  /*de90*/  FFMA.FTZ R32, R23, c[0x0][0x2d0], -R205.reuse ;  /* 0x0000b40017207a23 */ /* 0x102fe400000108cd */
[----:B------:R-:W-:Y:S01]  /*dea0*/  LDSM.16.MT88.4 R20, [R228+0x3880] ;  /* 0x00388000e414783b */ /* 0x000fe20000004200 */
[C---:B------:R-:W-:Y:S01]  /*deb0*/  FMUL.FTZ R98, R165.reuse, R98 ;  /* 0x00000062a5627220 */ /* 0x040fe20000410000 */
[C---:B------:R-:W-:Y:S01]  /*dec0*/  HMMA.16816.F32.BF16 R64, R172.reuse, R186, R64 ;  /* 0x000000baac40723c */ /* 0x040fe20000041840 */
[----:B------:R1:W1:Y:S03]  /*ded0*/  MUFU.EX2 R212, R32 ;  /* 0x0000002000d47308 */ /* 0x0002660000000800 */
[C---:B------:R-:W-:Y:S02]  /*dee0*/  FMUL.FTZ R99, R165.reuse, R99 ;  /* 0x00000063a5637220 */ /* 0x040fe40000410000 */
[----:B------:R-:W3:Y:S01]  /*def0*/  LDSM.16.MT88.4 R184, [R226+0x3880] ;  /* 0x00388000e2b8783b */ /* 0x000ee20000004200 */
[C---:B------:R-:W-:Y:S01]  /*df00*/  FMUL.FTZ R100, R166.reuse, R100 ;  /* 0x00000064a6647220 */ /* 0x040fe20000410000 */
[-C--:B--2---:R-:W-:Y:S04]  /*df10*/  HMMA.16816.F32.BF16 R68, R172, R180.reuse, R68 ;  /* 0x000000b4ac44723c */ /* 0x084fe80000041844 */
[C---:B------:R-:W-:Y:S02]  /*df20*/  FMUL.FTZ R101, R166.reuse, R101 ;  /* 0x00000065a6657220 */ /* 0x040fe40000410000 */
[C---:B------:R-:W-:Y:S02]  /*df30*/  FMUL.FTZ R102, R165.reuse, R102 ;  /* 0x00000066a5667220 */ /* 0x040fe40000410000 */
[C---:B------:R-:W-:Y:S01]  /*df40*/  FMUL.FTZ R103, R165.reuse, R103 ;  /* 0x00000067a5677220 */ /* 0x040fe20000410000 */
[C---:B------:R-:W-:Y:S04]  /*df50*/  HMMA.16816.F32.BF16 R72, R176.reuse, R180, R72 ;  /* 0x000000b4b048723c */ /* 0x040fe80000041848 */
[C---:B------:R-:W-:Y:S02]  /*df60*/  FMUL.FTZ R112, R166.reuse, R112 ;  /* 0x00000070a6707220 */ /* 0x040fe40000410000 */
[C---:B------:R-:W-:Y:S02]  /*df70*/  FMUL.FTZ R113, R166.reuse, R113 ;  /* 0x00000071a6717220 */ /* 0x040fe40000410000 */
[-C--:B------:R-:W-:Y:S01]  /*df80*/  HMMA.16816.F32.BF16 R76, R176, R182.reuse, R76 ;  /* 0x000000b6b04c723c */ /* 0x080fe2000004184c */
[----:B-1----:R-:W1:Y:S03]  /*df90*/  LDSM.16.MT88.4 R32, [R227+0x3880] ;  /* 0x00388000e320783b */ /* 0x002e660000004200 */
[C---:B------:R-:W-:Y:S02]  /*dfa0*/  FMUL.FTZ R114, R165.reuse, R114 ;  /* 0x00000072a5727220 */ /* 0x040fe40000410000 */
[C---:B------:R-:W-:Y:S02]  /*dfb0*/  FMUL.FTZ R115, R165.reuse, R115 ;  /* 0x00000073a5737220 */ /* 0x040fe40000410000 */
[C---:B------:R-:W-:Y:S01]  /*dfc0*/  HMMA.16816.F32.BF16 R80, R172.reuse, R182, R80 ;  /* 0x000000b6ac50723c */ /* 0x040fe20000041850 */
[----:B------:R-:W2:Y:S03]  /*dfd0*/  LDSM.16.MT88.4 R180, [R226+0x2880] ;  /* 0x00288000e2b4783b */ /* 0x000ea60000004200 */
[C---:B------:R-:W-:Y:S02]  /*dfe0*/  FMUL.FTZ R116, R166.reuse, R116 ;  /* 0x00000074a6747220 */ /* 0x040fe40000410000 */
[----:B------:R-:W-:Y:S02]  /*dff0*/  FMUL.FTZ R117, R166, R117 ;  /* 0x00000075a6757220 */ /* 0x000fe40000410000 */
[C---:B------:R-:W-:Y:S04]  /*e000*/  FMUL.FTZ R118, R165.reuse, R118 ;  /* 0x00000076a5767220 */ /* 0x040fe80000410000 */
[----:B------:R-:W-:Y:S01]  /*e010*/  FMUL.FTZ R119, R165, R119 ;  /* 0x00000077a5777220 */ /* 0x000fe20000410000 */
[-C--:B---3--:R-:W-:Y:S03]  /*e020*/  HMMA.16816.F32.BF16 R84, R172, R184.reuse, R84 ;  /* 0x000000b8ac54723c */ /* 0x088fe60000041854 */
        /* <DEDUP_REMOVED lines=11> */
[----:B------:R-:W1:Y:S03]  /*e0e0*/  LDSM.16.MT88.4 R184, [R228+0x2880] ;  /* 0x00288000e4b8783b */ /* 0x000e660000004200 */
[----:B------:R-:W-:Y:S01]  /*e0f0*/  FFMA.FTZ R31, R31, c[0x0][0x2d0], -R2 ;  /* 0x0000b4001f1f7a23 */ /* 0x000fe20000010802 */
[----:B------:R2:W2:Y:S01]  /*e100*/  MUFU.EX2 R199, R29 ;  /* 0x0000001d00c77308 */ /* 0x0004a20000000800 */
[C---:B------:R-:W-:Y:S02]  /*e110*/  FMUL.FTZ R124, R164.reuse, R124 ;  /* 0x0000007ca47c7220 */ /* 0x040fe40000410000 */
[-C--:B------:R-:W-:Y:S04]  /*e120*/  HMMA.16816.F32.BF16 R100, R172, R20.reuse, R100 ;  /* 0x00000014ac64723c */ /* 0x080fe80000041864 */
[C---:B------:R-:W-:Y:S02]  /*e130*/  FMUL.FTZ R104, R164.reuse, R104 ;  /* 0x00000068a4687220 */ /* 0x040fe40000410000 */
[----:B------:R-:W-:Y:S01]  /*e140*/  FMUL.FTZ R105, R164, R105 ;  /* 0x00000069a4697220 */ /* 0x000fe20000410000 */
[----:B------:R4:W-:Y:S01]  /*e150*/  MUFU.EX2 R171, R30 ;  /* 0x0000001e00ab7308 */ /* 0x0009e20000000800 */
[C---:B------:R-:W-:Y:S04]  /*e160*/  FMUL.FTZ R106, R0.reuse, R106 ;  /* 0x0000006a006a7220 */ /* 0x040fe80000410000 */
[----:B------:R-:W-:Y:S01]  /*e170*/  FMUL.FTZ R107, R0, R107 ;  /* 0x0000006b006b7220 */ /* 0x000fe20000410000 */
[----:B---3--:R-:W-:Y:S01]  /*e180*/  F2FP.BF16.PACK_AB R28, R208, R209 ;  /* 0x000000d1d01c723e */ /* 0x008fe200000010ff */
[----:B------:R-:W-:Y:S02]  /*e190*/  FMUL.FTZ R125, R164, R125 ;  /* 0x0000007da47d7220 */ /* 0x000fe40000410000 */
[C---:B------:R-:W-:Y:S01]  /*e1a0*/  FMUL.FTZ R126, R0.reuse, R126 ;  /* 0x0000007e007e7220 */ /* 0x040fe20000410000 */
[----:B------:R-:W3:Y:S01]  /*e1b0*/  MUFU.EX2 R170, R31 ;  /* 0x0000001f00aa7308 */ /* 0x000ee20000000800 */
[----:B------:R-:W-:Y:S01]  /*e1c0*/  FMUL.FTZ R127, R0, R127 ;  /* 0x0000007f007f7220 */ /* 0x000fe20000410000 */
[C---:B------:R-:W-:Y:S04]  /*e1d0*/  HMMA.16816.F32.BF16 R104, R176.reuse, R20, R104 ;  /* 0x00000014b068723c */ /* 0x040fe80000041868 */
[----:B------:R-:W-:Y:S01]  /*e1e0*/  FMUL.FTZ R108, R164, R108 ;  /* 0x0000006ca46c7220 */ /* 0x000fe20000410000 */
[----:B--2---:R-:W-:Y:S01]  /*e1f0*/  F2FP.BF16.PACK_AB R29, R192, R193 ;  /* 0x000000c1c01d723e */ /* 0x004fe200000010ff */
[----:B------:R-:W-:Y:S01]  /*e200*/  FMUL.FTZ R109, R164, R109 ;  /* 0x0000006da46d7220 */ /* 0x000fe20000410000 */
[----:B------:R-:W-:Y:S01]  /*e210*/  F2FP.BF16.PACK_AB R20, R216, R217 ;  /* 0x000000d9d814723e */ /* 0x000fe200000010ff */
[----:B------:R-:W-:Y:S01]  /*e220*/  FMUL.FTZ R110, R0, R110 ;  /* 0x0000006e006e7220 */ /* 0x000fe20000410000 */
[----:B------:R-:W-:Y:S03]  /*e230*/  F2FP.BF16.PACK_AB R21, R212, R213 ;  /* 0x000000d5d415723e */ /* 0x000fe600000010ff */
[----:B------:R-:W-:Y:S01]  /*e240*/  FMUL.FTZ R111, R0, R111 ;  /* 0x0000006f006f7220 */ /* 0x000fe20000410000 */
[----:B----4-:R-:W-:Y:S01]  /*e250*/  F2FP.BF16.PACK_AB R30, R199, R207 ;  /* 0x000000cfc71e723e */ /* 0x010fe200000010ff */
[C---:B------:R-:W-:Y:S02]  /*e260*/  FMUL.FTZ R128, R166.reuse, R128 ;  /* 0x00000080a6807220 */ /* 0x040fe40000410000 */
[----:B------:R-:W-:Y:S02]  /*e270*/  FMUL.FTZ R129, R166, R129 ;  /* 0x00000081a6817220 */ /* 0x000fe40000410000 */
[C---:B------:R-:W-:Y:S01]  /*e280*/  FMUL.FTZ R130, R165.reuse, R130 ;  /* 0x00000082a5827220 */ /* 0x040fe20000410000 */
[-C--:B------:R-:W-:Y:S03]  /*e290*/  HMMA.16816.F32.BF16 R108, R176, R22.reuse, R108 ;  /* 0x00000016b06c723c */ /* 0x080fe6000004186c */
[----:B---3--:R-:W-:Y:S01]  /*e2a0*/  F2FP.BF16.PACK_AB R31, R170, R171 ;  /* 0x000000abaa1f723e */ /* 0x008fe200000010ff */
[----:B------:R-:W-:Y:S02]  /*e2b0*/  FMUL.FTZ R131, R165, R131 ;  /* 0x00000083a5837220 */ /* 0x000fe40000410000 */
[----:B------:R-:W-:Y:S02]  /*e2c0*/  FFMA.FTZ R49, R49, c[0x0][0x2d0], -R204 ;  /* 0x0000b40031317a23 */ /* 0x000fe400000108cc */
[C---:B------:R-:W-:Y:S02]  /*e2d0*/  HMMA.16816.F32.BF16 R112, R172.reuse, R22, R112 ;  /* 0x00000016ac70723c */ /* 0x040fe40000041870 */
[----:B------:R-:W-:Y:S02]  /*e2e0*/  MUFU.EX2 R195, R49 ;  /* 0x0000003100c37308 */ /* 0x000fe40000000800 */
[--C-:B------:R-:W-:Y:S02]  /*e2f0*/  FFMA.FTZ R51, R51, c[0x0][0x2d0], -R205.reuse ;  /* 0x0000b40033337a23 */ /* 0x100fe400000108cd */
[--C-:B------:R-:W-:Y:S01]  /*e300*/  FFMA.FTZ R40, R40, c[0x0][0x2d0], -R206.reuse ;  /* 0x0000b40028287a23 */ /* 0x100fe200000108ce */
[----:B------:R-:W-:Y:S01]  /*e310*/  F2FP.BF16.PACK_AB R22, R214, R215 ;  /* 0x000000d7d616723e */ /* 0x000fe200000010ff */
[-C--:B-1----:R-:W-:Y:S04]  /*e320*/  HMMA.16816.F32.BF16 R116, R172, R32.reuse, R116 ;  /* 0x00000020ac74723c */ /* 0x082fe80000041874 */
[----:B------:R1:W-:Y:S01]  /*e330*/  MUFU.EX2 R49, R39 ;  /* 0x0000002700317308 */ /* 0x0003e20000000800 */
[----:B------:R-:W-:Y:S01]  /*e340*/  F2FP.BF16.PACK_AB R23, R210, R211 ;  /* 0x000000d3d217723e */ /* 0x000fe200000010ff */
[----:B------:R-:W-:Y:S02]  /*e350*/  FFMA.FTZ R45, R45, c[0x0][0x2d0], -R206 ;  /* 0x0000b4002d2d7a23 */ /* 0x000fe400000108ce */
[C---:B------:R-:W-:Y:S04]  /*e360*/  HMMA.16816.F32.BF16 R120, R176.reuse, R32, R120 ;  /* 0x00000020b078723c */ /* 0x040fe80000041878 */
[----:B------:R-:W-:Y:S02]  /*e370*/  FFMA.FTZ R50, R50, c[0x0][0x2d0], -R205 ;  /* 0x0000b40032327a23 */ /* 0x000fe400000108cd */
[----:B------:R-:W-:Y:S01]  /*e380*/  MUFU.EX2 R51, R51 ;  /* 0x0000003300337308 */ /* 0x000fe20000000800 */
[----:B------:R-:W-:Y:S01]  /*e390*/  FFMA.FTZ R48, R48, c[0x0][0x2d0], -R204 ;  /* 0x0000b40030307a23 */ /* 0x000fe200000108cc */
[-C--:B------:R-:W-:Y:S04]  /*e3a0*/  HMMA.16816.F32.BF16 R124, R176, R34.reuse, R124 ;  /* 0x00000022b07c723c */ /* 0x080fe8000004187c */
[--C-:B------:R-:W-:Y:S02]  /*e3b0*/  FFMA.FTZ R41, R41, c[0x0][0x2d0], -R206.reuse ;  /* 0x0000b40029297a23 */ /* 0x100fe400000108ce */
[----:B------:R-:W-:Y:S02]  /*e3c0*/  FFMA.FTZ R44, R44, c[0x0][0x2d0], -R206 ;  /* 0x0000b4002c2c7a23 */ /* 0x000fe400000108ce */
[----:B------:R-:W-:Y:S01]  /*e3d0*/  HMMA.16816.F32.BF16 R128, R172, R34, R128 ;  /* 0x00000022ac80723c */ /* 0x000fe20000041880 */
[----:B------:R-:W2:Y:S01]  /*e3e0*/  LDSM.16.MT88.4 R32, [R227+0x2880] ;  /* 0x00288000e320783b */ /* 0x000ea20000004200 */
[----:B------:R-:W-:Y:S02]  /*e3f0*/  MUFU.EX2 R45, R45 ;  /* 0x0000002d002d7308 */ /* 0x000fe40000000800 */
[--C-:B------:R-:W-:Y:S02]  /*e400*/  FFMA.FTZ R42, R42, c[0x0][0x2d0], -R2.reuse ;  /* 0x0000b4002a2a7a23 */ /* 0x100fe40000010802 */
[--C-:B------:R-:W-:Y:S02]  /*e410*/  FFMA.FTZ R43, R43, c[0x0][0x2d0], -R2.reuse ;  /* 0x0000b4002b2b7a23 */ /* 0x100fe40000010802 */
[-C--:B------:R-:W-:Y:S01]  /*e420*/  HMMA.16816.F32.BF16 R4, R20, R24.reuse, R4 ;  /* 0x000000181404723c */ /* 0x080fe20000041804 */
[----:B------:R-:W-:Y:S03]  /*e430*/  LDSM.16.MT88.4 R172, [R226+0x4080] ;  /* 0x00408000e2ac783b */ /* 0x000fe60000004200 */
[----:B------:R-:W-:Y:S01]  /*e440*/  MUFU.EX2 R196, R48 ;  /* 0x0000003000c47308 */ /* 0x000fe20000000800 */
[--C-:B------:R-:W-:Y:S02]  /*e450*/  FFMA.FTZ R46, R46, c[0x0][0x2d0], -R2.reuse ;  /* 0x0000b4002e2e7a23 */ /* 0x100fe40000010802 */
[----:B------:R-:W-:Y:S01]  /*e460*/  FFMA.FTZ R2, R47, c[0x0][0x2d0], -R2 ;  /* 0x0000b4002f027a23 */ /* 0x000fe20000010802 */
[C---:B------:R-:W-:Y:S01]  /*e470*/  HMMA.16816.F32.BF16 R8, R28.reuse, R24, R8 ;  /* 0x000000181c08723c */ /* 0x040fe20000041808 */
[----:B-1----:R-:W-:Y:S03]  /*e480*/  LDSM.16.MT88.4 R36, [R227+0x3080] ;  /* 0x00308000e324783b */ /* 0x002fe60000004200 */
[----:B------:R-:W-:Y:S02]  /*e490*/  FFMA.FTZ R166, R166, R252, R245 ;  /* 0x000000fca6a67223 */ /* 0x000fe400000100f5 */
[----:B------:R-:W-:Y:S01]  /*e4a0*/  MUFU.EX2 R50, R50 ;  /* 0x0000003200327308 */ /* 0x000fe20000000800 */
[----:B------:R-:W-:Y:S01]  /*e4b0*/  FFMA.FTZ R165, R165, R251, R222 ;  /* 0x000000fba5a57223 */ /* 0x000fe200000100de */
[-C--:B------:R-:W-:Y:S04]  /*e4c0*/  HMMA.16816.F32.BF16 R12, R28, R26.reuse, R12 ;  /* 0x0000001a1c0c723c */ /* 0x080fe8000004180c */
[----:B------:R-:W-:Y:S04]  /*e4d0*/  FFMA.FTZ R164, R164, R250, R221 ;  /* 0x000000faa4a47223 */ /* 0x000fe800000100dd */
[C---:B------:R-:W-:Y:S01]  /*e4e0*/  HMMA.16816.F32.BF16 R16, R20.reuse, R26, R16 ;  /* 0x0000001a1410723c */ /* 0x040fe20000041810 */
[----:B------:R-:W1:Y:S01]  /*e4f0*/  LDSM.16.MT88.4 R24, [R225+0x4080] ;  /* 0x00408000e118783b */ /* 0x000e620000004200 */
[----:B------:R-:W-:Y:S06]  /*e500*/  MUFU.EX2 R48, R40 ;  /* 0x0000002800307308 */ /* 0x000fec0000000800 */
[-C--:B------:R-:W-:Y:S04]  /*e510*/  HMMA.16816.F32.BF16 R132, R20, R180.reuse, R132 ;  /* 0x000000b41484723c */ /* 0x080fe80000041884 */
[----:B------:R3:W-:Y:S04]  /*e520*/  MUFU.EX2 R40, R2 ;  /* 0x0000000200287308 */ /* 0x0007e80000000800 */
[C---:B------:R-:W-:Y:S06]  /*e530*/  HMMA.16816.F32.BF16 R136, R28.reuse, R180, R136 ;  /* 0x000000b41c88723c */ /* 0x040fec0000041888 */
[----:B------:R-:W4:Y:S02]  /*e540*/  MUFU.EX2 R41, R41 ;  /* 0x0000002900297308 */ /* 0x000f240000000800 */
[-C--:B------:R-:W-:Y:S08]  /*e550*/  HMMA.16816.F32.BF16 R140, R28, R182.reuse, R140 ;  /* 0x000000b61c8c723c */ /* 0x080ff0000004188c */
[C---:B------:R-:W-:Y:S01]  /*e560*/  HMMA.16816.F32.BF16 R144, R20.reuse, R182, R144 ;  /* 0x000000b61490723c */ /* 0x040fe20000041890 */
[----:B------:R-:W-:Y:S03]  /*e570*/  MUFU.EX2 R44, R44 ;  /* 0x0000002c002c7308 */ /* 0x000fe60000000800 */
[----:B---3--:R-:W-:Y:S04]  /*e580*/  FADD.FTZ R2, R246, R166 ;  /* 0x000000a6f6027221 */ /* 0x008fe80000010000 */
[-C--:B------:R-:W-:Y:S03]  /*e590*/  HMMA.16816.F32.BF16 R148, R20, R184.reuse, R148 ;  /* 0x000000b81494723c */ /* 0x080fe60000041894 */
[----:B------:R-:W-:Y:S01]  /*e5a0*/  MUFU.EX2 R42, R42 ;  /* 0x0000002a002a7308 */ /* 0x000fe20000000800 */
[----:B------:R-:W-:Y:S04]  /*e5b0*/  FADD.FTZ R2, R248, R2 ;  /* 0x00000002f8027221 */ /* 0x000fe80000010000 */
[C---:B------:R-:W-:Y:S04]  /*e5c0*/  HMMA.16816.F32.BF16 R152, R28.reuse, R184, R152 ;  /* 0x000000b81c98723c */ /* 0x040fe80000041898 */
[----:B------:R-:W-:Y:S01]  /*e5d0*/  FADD.FTZ R2, R247, R2 ;  /* 0x00000002f7027221 */ /* 0x000fe20000010000 */
[----:B------:R-:W3:Y:S03]  /*e5e0*/  MUFU.EX2 R43, R43 ;  /* 0x0000002b002b7308 */ /* 0x000ee60000000800 */
[-C--:B------:R-:W-:Y:S07]  /*e5f0*/  HMMA.16816.F32.BF16 R156, R28, R186.reuse, R156 ;  /* 0x000000ba1c9c723c */ /* 0x080fee000004189c */
[----:B------:R-:W1:Y:S01]  /*e600*/  MUFU.EX2 R46, R46 ;  /* 0x0000002e002e7308 */ /* 0x000e620000000800 */
[C---:B------:R-:W-:Y:S08]  /*e610*/  HMMA.16816.F32.BF16 R160, R20.reuse, R186, R160 ;  /* 0x000000ba14a0723c */ /* 0x040ff000000418a0 */
[-C--:B--2---:R-:W-:Y:S08]  /*e620*/  HMMA.16816.F32.BF16 R52, R20, R32.reuse, R52 ;  /* 0x000000201434723c */ /* 0x084ff00000041834 */
        /* <DEDUP_REMOVED lines=12> */
[C---:B------:R-:W-:Y:S08]  /*e6f0*/  HMMA.16816.F32.BF16 R96, R20.reuse, R174, R96 ;  /* 0x000000ae1460723c */ /* 0x040ff00000041860 */
[-C--:B--2---:R-:W-:Y:S08]  /*e700*/  HMMA.16816.F32.BF16 R100, R20, R32.reuse, R100 ;  /* 0x000000201464723c */ /* 0x084ff00000041864 */
[C---:B------:R-:W-:Y:S08]  /*e710*/  HMMA.16816.F32.BF16 R104, R28.reuse, R32, R104 ;  /* 0x000000201c68723c */ /* 0x040ff00000041868 */
[-C--:B------:R-:W-:Y:S08]  /*e720*/  HMMA.16816.F32.BF16 R108, R28, R34.reuse, R108 ;  /* 0x000000221c6c723c */ /* 0x080ff0000004186c */
[C---:B------:R-:W-:Y:S01]  /*e730*/  HMMA.16816.F32.BF16 R112, R20.reuse, R34, R112 ;  /* 0x000000221470723c */ /* 0x040fe20000041870 */
[----:B------:R-:W-:Y:S07]  /*e740*/  LDSM.16.MT88.4 R32, [R228+0x3080] ;  /* 0x00308000e420783b */ /* 0x000fee0000004200 */
[-C--:B-1----:R-:W-:Y:S08]  /*e750*/  HMMA.16816.F32.BF16 R116, R20, R24.reuse, R116 ;  /* 0x000000181474723c */ /* 0x082ff00000041874 */
[C---:B------:R-:W-:Y:S07]  /*e760*/  HMMA.16816.F32.BF16 R120, R28.reuse, R24, R120 ;  /* 0x000000181c78723c */ /* 0x040fee0000041878 */
[----:B----4-:R-:W-:Y:S01]  /*e770*/  F2FP.BF16.PACK_AB R24, R41, R48 ;  /* 0x000000302918723e */ /* 0x010fe200000010ff */
[-C--:B------:R-:W-:Y:S01]  /*e780*/  HMMA.16816.F32.BF16 R124, R28, R26.reuse, R124 ;  /* 0x0000001a1c7c723c */ /* 0x080fe2000004187c */
[----:B------:R-:W1:Y:S03]  /*e790*/  LDSM.16.MT88.4 R28, [R226+0x3080] ;  /* 0x00308000e21c783b */ /* 0x000e660000004200 */
[----:B---3--:R-:W-:Y:S04]  /*e7a0*/  F2FP.BF16.PACK_AB R25, R43, R42 ;  /* 0x0000002a2b19723e */ /* 0x008fe800000010ff */
[----:B------:R-:W-:Y:S07]  /*e7b0*/  HMMA.16816.F32.BF16 R128, R20, R26, R128 ;  /* 0x0000001a1480723c */ /* 0x000fee0000041880 */
[----:B------:R-:W-:Y:S02]  /*e7c0*/  F2FP.BF16.PACK_AB R20, R197, R198 ;  /* 0x000000c6c514723e */ /* 0x000fe400000010ff */
[----:B------:R-:W-:Y:S03]  /*e7d0*/  F2FP.BF16.PACK_AB R22, R195, R196 ;  /* 0x000000c4c316723e */ /* 0x000fe600000010ff */
[----:B------:R-:W-:Y:S02]  /*e7e0*/  F2FP.BF16.PACK_AB R21, R49, R194 ;  /* 0x000000c23115723e */ /* 0x000fe400000010ff */
[----:B------:R-:W-:Y:S02]  /*e7f0*/  F2FP.BF16.PACK_AB R23, R51, R50 ;  /* 0x000000323317723e */ /* 0x000fe400000010ff */
[----:B------:R-:W-:Y:S02]  /*e800*/  F2FP.BF16.PACK_AB R26, R45, R44 ;  /* 0x0000002c2d1a723e */ /* 0x000fe400000010ff */
[----:B------:R-:W-:Y:S03]  /*e810*/  F2FP.BF16.PACK_AB R27, R40, R46 ;  /* 0x0000002e281b723e */ /* 0x000fe600000010ff */
        /* <DEDUP_REMOVED lines=21> */
[C---:B------:R-:W-:Y:S07]  /*e970*/  HMMA.16816.F32.BF16 R72, R24.reuse, R4, R72 ;  /* 0x000000041848723c */ /* 0x040fee0000041848 */
[----:B------:R-:W-:Y:S01]  /*e980*/  FFMA.FTZ R4, R0, R249, R201 ;  /* 0x000000f900047223 */ /* 0x000fe200000100c9 */
        /* <DEDUP_REMOVED lines=39> */
[----:B------:R-:W-:Y:S01]  /*ec00*/  FADD.FTZ R2, R194, R7 ;  /* 0x00000007c2027221 */ /* 0x000fe20000010000 */
[----:B------:R-:W-:Y:S01]  /*ec10*/  MOV R170, R3 ;  /* 0x0000000300aa7202 */ /* 0x000fe20000000f00 */
        /* <DEDUP_REMOVED lines=9> */
[----:B------:R-:W-:Y:S03]  /*ecb0*/  FADD.FTZ R4, R50, R4 ;  /* 0x0000000432047221 */ /* 0x000fe60000010000 */
[----:B------:R-:W-:Y:S01]  /*ecc0*/  STL [R1+0x18], R5 ;  /* 0x0000180501007387 */ /* 0x000fe20000100800 */
[----:B------:R-:W-:Y:S02]  /*ecd0*/  FADD.FTZ R4, R51, R4 ;  /* 0x0000000433047221 */ /* 0x000fe40000010000 */
[----:B------:R-:W-:Y:S02]  /*ece0*/  FADD.FTZ R2, R44, R2 ;  /* 0x000000022c027221 */ /* 0x000fe40000010000 */
[----:B------:R-:W-:Y:S01]  /*ecf0*/  FADD.FTZ R0, R43, R6 ;  /* 0x000000062b007221 */ /* 0x000fe20000010000 */
[----:B------:R-:W-:Y:S01]  /*ed00*/  STL [R1+0x14], R4 ;  /* 0x0000140401007387 */ /* 0x000fe20000100800 */
[----:B------:R-:W-:Y:S02]  /*ed10*/  FADD.FTZ R2, R45, R2 ;  /* 0x000000022d027221 */ /* 0x000fe40000010000 */
[----:B------:R-:W-:Y:S03]  /*ed20*/  FADD.FTZ R0, R46, R0 ;  /* 0x000000002e007221 */ /* 0x000fe60000010000 */
[----:B------:R1:W-:Y:S01]  /*ed30*/  STL [R1+0x1c], R2 ;  /* 0x00001c0201007387 */ /* 0x0003e20000100800 */
[----:B------:R-:W-:Y:S05]  /*ed40*/  FADD.FTZ R0, R40, R0 ;  /* 0x0000000028007221 */ /* 0x000fea0000010000 */
[----:B------:R2:W-:Y:S01]  /*ed50*/  STL [R1+0x20], R0 ;  /* 0x0000200001007387 */ /* 0x0005e20000100800 */
[----:B-1----:R-:W-:Y:S02]  /*ed60*/  MOV R2, R168 ;  /* 0x000000a800027202 */ /* 0x002fe40000000f00 */
[----:B--2---:R-:W-:Y:S01]  /*ed70*/  MOV R0, R169 ;  /* 0x000000a900007202 */ /* 0x004fe20000000f00 */
[----:B------:R-:W-:-:S05]  /*ed80*/  @P0 BRA `(.L_x_2982) ;  /* 0xffffd2c000000947 */ /* 0x000fca000383ffff */
.L_x_2981:
[----:B------:R-:W-:-:S06]  /*ed90*/  UISETP.GE.AND UP0, UPT, UR13, UR8, UPT ;  /* 0x000000080d00728c */ /* 0x000fcc000bf06270 */
[----:B------:R-:W-:-:S13]  /*eda0*/  PLOP3.LUT P0, PT, PT, PT, UP0, 0x80, 0x0 ;  /* 0x000000000000781c */ /* 0x000fda0003f0f008 */
[----:B------:R-:W-:Y:S05]  /*edb0*/  @!P0 BRA `(.L_x_2983) ;  /* 0x000048e000008947 */ /* 0x000fea0003800000 */
[----:B-1----:R-:W2:Y:S04]  /*edc0*/  LDL.64 R4, [R1+0x48] ;  /* 0x0000480001047983 */ /* 0x002ea80000100a00 */
        /* <DEDUP_REMOVED lines=23> */
.L_x_3000:
[----:B------:R-:W2:Y:S01]  /*ef40*/  LDL.64 R40, [R1+0x8] ;  /* 0x0000080001287983 */ /* 0x000ea20000100a00 */
[----:B------:R-:W-:Y:S04]  /*ef50*/  DEPBAR.LE SB0, 0x0 ;  /* 0x000080000000791a */ /* 0x000fe80000000000 */
[----:B------:R-:W-:Y:S01]  /*ef60*/  USHF.R.S32.HI UR5, URZ, 0x1f, UR13 ;  /* 0x0000001f3f057899 */ /* 0x000fe2000801140d */
[----:B------:R-:W3:Y:S01]  /*ef70*/  LDL.64 R168, [R1] ;  /* 0x0000000001a87983 */ /* 0x000ee20000100a00 */
[----:B-1----:R-:W-:Y:S01]  /*ef80*/  IMAD.U32 R2, RZ, RZ, UR22 ;  /* 0x00000016ff027e24 */ /* 0x002fe2000f8e00ff */
[----:B------:R-:W-:Y:S01]  /*ef90*/  UIMAD UR4, UR25, UR13, URZ ;  /* 0x0000000d190472a4 */ /* 0x000fe2000f8e023f */
[----:B------:R-:W-:Y:S01]  /*efa0*/  IMAD.U32 R3, RZ, RZ, UR23 ;  /* 0x00000017ff037e24 */ /* 0x000fe2000f8e00ff */
[----:B------:R-:W-:Y:S02]  /*efb0*/  UISETP.GT.AND UP0, UPT, UR13, UR8, UPT ;  /* 0x000000080d00728c */ /* 0x000fe4000bf04270 */
[----:B------:R-:W-:Y:S01]  /*efc0*/  BAR.SYNC.DEFER_BLOCKING 0x0 ;  /* 0x0000000000007b1d */ /* 0x000fe20000010000 */
[----:B------:R-:W-:Y:S02]  /*efd0*/  UIMAD UR4, UR5, UR22, UR4 ;  /* 0x00000016050472a4 */ /* 0x000fe4000f8e0204 */
[----:B------:R-:W-:Y:S06]  /*efe0*/  UISETP.NE.AND UP1, UPT, UR17, URZ, UPT ;  /* 0x0000003f1100728c */ /* 0x000fec000bf25270 */
[----:B------:R-:W-:Y:S01]  /*eff0*/  PLOP3.LUT P2, PT, PT, PT, UP1, 0x80, 0x0 ;  /* 0x000000000000781c */ /* 0x000fe20003f4f018 */
[----:B------:R-:W-:Y:S04]  /*f000*/  @UP0 UIADD3 UR27, UR13, -0x1, URZ ;  /* 0xffffffff0d1b0890 */ /* 0x000fe8000fffe03f */
[----:B------:R-:W-:Y:S01]  /*f010*/  @UP0 USHF.R.S32.HI UR26, URZ, 0x1f, UR27 ;  /* 0x0000001f3f1a0899 */ /* 0x000fe2000801141b */
[----:B-----5:R-:W-:Y:S06]  /*f020*/  LDSM.16.M88.4 R48, [R231+0x8080] ;  /* 0x00808000e730783b */ /* 0x020fec0000000200 */
[----:B------:R-:W1:Y:S06]  /*f030*/  LDSM.16.M88.4 R16, [R224+0x5080] ;  /* 0x00508000e010783b */ /* 0x000e6c0000000200 */
[----:B------:R-:W4:Y:S06]  /*f040*/  LDSM.16.M88.4 R44, [R231+0xa080] ;  /* 0x00a08000e72c783b */ /* 0x000f2c0000000200 */
[----:B------:R-:W4:Y:S06]  /*f050*/  LDSM.16.M88.4 R32, [R224+0x5880] ;  /* 0x00588000e020783b */ /* 0x000f2c0000000200 */
[----:B------:R-:W3:Y:S06]  /*f060*/  LDL.64 R246, [R1+0x30] ;  /* 0x0000300001f67983 */ /* 0x000eec0000100a00 */
[----:B------:R-:W4:Y:S06]  /*f070*/  LDSM.16.M88.4 R172, [R224+0x6080] ;  /* 0x00608000e0ac783b */ /* 0x000f2c0000000200 */
[----:B------:R-:W3:Y:S06]  /*f080*/  LDL.64 R244, [R1+0x40] ;  /* 0x0000400001f47983 */ /* 0x000eec0000100a00 */
[----:B------:R-:W-:Y:S01]  /*f090*/  LDSM.16.M88.4 R192, [R233+0x8080] ;  /* 0x00808000e9c0783b */ /* 0x000fe20000000200 */
[-C--:B-1----:R-:W-:Y:S05]  /*f0a0*/  HMMA.16816.F32.BF16 R4, R48, R16.reuse, RZ ;  /* 0x000000103004723c */ /* 0x082fea00000418ff */
[----:B------:R-:W3:Y:S03]  /*f0b0*/  LDL R171, [R1+0x24] ;  /* 0x0000240001ab7983 */ /* 0x000ee60000100800 */
[C---:B----4-:R-:W-:Y:S03]  /*f0c0*/  HMMA.16816.F32.BF16 R8, R44.reuse, R16, RZ ;  /* 0x000000102c08723c */ /* 0x050fe600000418ff */
[----:B------:R-:W1:Y:S06]  /*f0d0*/  LDSM.16.M88.4 R196, [R235] ;  /* 0x00000000ebc4783b */ /* 0x000e6c0000000200 */
[----:B------:R-:W4:Y:S01]  /*f0e0*/  LDL R167, [R1+0x10] ;  /* 0x0000100001a77983 */ /* 0x000f220000100800 */
[-C--:B------:R-:W-:Y:S05]  /*f0f0*/  HMMA.16816.F32.BF16 R12, R44, R18.reuse, RZ ;  /* 0x000000122c0c723c */ /* 0x080fea00000418ff */
[----:B------:R-:W1:Y:S03]  /*f100*/  LDSM.16.M88.4 R200, [R233+0xa080] ;  /* 0x00a08000e9c8783b */ /* 0x000e660000000200 */
[C---:B------:R-:W-:Y:S03]  /*f110*/  HMMA.16816.F32.BF16 R16, R48.reuse, R18, RZ ;  /* 0x000000123010723c */ /* 0x040fe600000418ff */
[----:B------:R-:W1:Y:S05]  /*f120*/  LDSM.16.M88.4 R204, [R241] ;  /* 0x00000000f1cc783b */ /* 0x000e6a0000000200 */
[-C--:B------:R-:W-:Y:S08]  /*f130*/  HMMA.16816.F32.BF16 R20, R48, R32.reuse, RZ ;  /* 0x000000203014723c */ /* 0x080ff000000418ff */
[C---:B------:R-:W-:Y:S08]  /*f140*/  HMMA.16816.F32.BF16 R24, R44.reuse, R32, RZ ;  /* 0x000000202c18723c */ /* 0x040ff000000418ff */
[-C--:B------:R-:W-:Y:S08]  /*f150*/  HMMA.16816.F32.BF16 R28, R44, R34.reuse, RZ ;  /* 0x000000222c1c723c */ /* 0x080ff000000418ff */
[C---:B------:R-:W-:Y:S08]  /*f160*/  HMMA.16816.F32.BF16 R32, R48.reuse, R34, RZ ;  /* 0x000000223020723c */ /* 0x040ff000000418ff */
[-C--:B------:R-:W-:Y:S01]  /*f170*/  HMMA.16816.F32.BF16 R36, R48, R172.reuse, RZ ;  /* 0x000000ac3024723c */ /* 0x080fe200000418ff */
[C---:B--2---:R-:W-:Y:S07]  /*f180*/  IMAD.WIDE.U32 R208, R2.reuse, UR13, R40 ;  /* 0x0000000d02d07c25 */ /* 0x044fee000f8e0028 */
[C---:B------:R-:W-:Y:S04]  /*f190*/  HMMA.16816.F32.BF16 R40, R44.reuse, R172, RZ ;  /* 0x000000ac2c28723c */ /* 0x040fe800000418ff */
[----:B------:R-:W-:Y:S01]  /*f1a0*/  IADD3 R0, R209, UR4, RZ ;  /* 0x00000004d1007c10 */ /* 0x000fe2000fffe0ff */
[----:B---3--:R-:W-:Y:S01]  /*f1b0*/  IMAD.WIDE.U32 R2, R2, UR13, R168 ;  /* 0x0000000d02027c25 */ /* 0x008fe2000f8e00a8 */
[C---:B------:R-:W-:Y:S02]  /*f1c0*/  LEA R168, P1, R208.reuse, c[0x0][0x1f8], 0x1 ;  /* 0x00007e00d0a87a11 */ /* 0x040fe400078208ff */
[-C--:B------:R-:W-:Y:S04]  /*f1d0*/  HMMA.16816.F32.BF16 R44, R44, R174.reuse, RZ ;  /* 0x000000ae2c2c723c */ /* 0x080fe800000418ff */
[----:B------:R-:W-:Y:S02]  /*f1e0*/  LEA.HI.X R169, R208, c[0x0][0x1fc], R0, 0x1, P1 ;  /* 0x00007f00d0a97a11 */ /* 0x000fe400008f0c00 */
[----:B------:R-:W2:Y:S01]  /*f1f0*/  LDSM.16.M88.4 R208, [R240] ;  /* 0x00000000f0d0783b */ /* 0x000ea20000000200 */
[----:B------:R-:W-:Y:S01]  /*f200*/  IADD3 R3, R3, UR4, RZ ;  /* 0x0000000403037c10 */ /* 0x000fe2000fffe0ff */
[----:B------:R-:W-:Y:S01]  /*f210*/  ULDC.64 UR4, c[0x0][0x1e0] ;  /* 0x0000780000047ab9 */ /* 0x000fe20000000a00 */
[C---:B------:R-:W-:Y:S01]  /*f220*/  LEA R212, P0, R2.reuse, c[0x0][0x1f8], 0x1 ;  /* 0x00007e0002d47a11 */ /* 0x040fe200078008ff */
[----:B------:R-:W-:Y:S01]  /*f230*/  @UP0 UIMAD.WIDE.U32 UR28, UR27, UR4, URZ ;  /* 0x000000041b1c02a5 */ /* 0x000fe2000f8e003f */
[----:B------:R-:W-:Y:S01]  /*f240*/  HMMA.16816.F32.BF16 R48, R48, R174, RZ ;  /* 0x000000ae3030723c */ /* 0x000fe200000418ff */
[----:B------:R-:W-:Y:S01]  /*f250*/  @!PT LDS RZ, [RZ] ;  /* 0x00000000fffff984 */ /* 0x000fe20000000800 */
[----:B------:R-:W-:Y:S01]  /*f260*/  @!PT LDS RZ, [RZ] ;  /* 0x00000000fffff984 */ /* 0x000fe20000000800 */
[----:B------:R-:W-:Y:S01]  /*f270*/  @!PT LDS RZ, [RZ] ;  /* 0x00000000fffff984 */ /* 0x000fe20000000800 */
[----:B------:R3:W-:Y:S01]  /*f280*/  LDGSTS.E.BYPASS.LTC128B.128 [R243+0x2080], [R168.64], !P4 ;  /* 0x02080000a8f37fae */ /* 0x0007e2000e101d54 */
[----:B------:R-:W-:Y:S01]  /*f290*/  @UP0 UIMAD UR26, UR26, UR4, URZ ;  /* 0x000000041a1a02a4 */ /* 0x000fe2000f8e023f */
[----:B------:R-:W-:Y:S02]  /*f2a0*/  LEA.HI.X R213, R2, c[0x0][0x1fc], R3, 0x1, P0 ;  /* 0x00007f0002d57a11 */ /* 0x000fe400000f0c03 */
[----:B------:R-:W-:Y:S01]  /*f2b0*/  IMAD.U32 R0, RZ, RZ, UR28 ;  /* 0x0000001cff007e24 */ /* 0x000fe2000f8e00ff */
[----:B------:R-:W-:Y:S01]  /*f2c0*/  IADD3 R2, P0, R168, UR12, RZ ;  /* 0x0000000ca8027c10 */ /* 0x000fe2000ff1e0ff */
[----:B------:R-:W-:Y:S01]  /*f2d0*/  @UP0 UIMAD UR26, UR27, UR5, UR26 ;  /* 0x000000051b1a02a4 */ /* 0x000fe2000f8e021a */
[-C--:B-1----:R-:W-:Y:S01]  /*f2e0*/  HMMA.16816.F32.BF16 R4, R192, R196.reuse, R4 ;  /* 0x000000c4c004723c */ /* 0x082fe20000041804 */
[----:B------:R1:W-:Y:S02]  /*f2f0*/  LDGSTS.E.BYPASS.LTC128B.128 [R243+0x3880], [R212.64], !P3 ;  /* 0x03880000d4f37fae */ /* 0x0003e4000d901d54 */
[----:B------:R-:W-:Y:S02]  /*f300*/  @UP0 UIADD3 UR4, UR29, UR26, URZ ;  /* 0x0000001a1d040290 */ /* 0x000fe4000fffe03f */
[----:B------:R-:W-:Y:S01]  /*f310*/  IADD3.X R3, R169, UR11, RZ, P0, !PT ;  /* 0x0000000ba9037c10 */ /* 0x000fe200087fe4ff */
[----:B------:R-:W-:Y:S01]  /*f320*/  UIMAD UR29, UR13, -0x30, URZ ;  /* 0xffffffd00d1d78a4 */ /* 0x000fe2000f8e023f */
[C---:B------:R-:W-:Y:S01]  /*f330*/  IADD3 R172, P1, R2.reuse, UR12, RZ ;  /* 0x0000000c02ac7c10 */ /* 0x040fe2000ff3e0ff */
[C---:B------:R-:W-:Y:S01]  /*f340*/  HMMA.16816.F32.BF16 R8, R200.reuse, R196, R8 ;  /* 0x000000c4c808723c */ /* 0x040fe20000041808 */
[----:B------:R-:W-:Y:S01]  /*f350*/  @UP0 UIMAD UR4, UR4, 0x30, URZ ;  /* 0x00000030040408a4 */ /* 0x000fe2000f8e023f */
[----:B------:R1:W-:Y:S02]  /*f360*/  LDGSTS.E.BYPASS.LTC128B.128 [R243+0x2880], [R2.64], !P4 ;  /* 0x0288000002f37fae */ /* 0x0003e4000e101d54 */
[C---:B------:R-:W-:Y:S02]  /*f370*/  IADD3.X R173, R3.reuse, UR11, RZ, P1, !PT ;  /* 0x0000000b03ad7c10 */ /* 0x040fe40008ffe4ff */
[----:B------:R-:W-:Y:S01]  /*f380*/  PLOP3.LUT P1, PT, PT, PT, UP0, 0x80, 0x0 ;  /* 0x000000000000781c */ /* 0x000fe20003f2f008 */
[----:B------:R-:W-:Y:S01]  /*f390*/  UISETP.NE.AND UP0, UPT, UR16, URZ, UPT ;  /* 0x0000003f1000728c */ /* 0x000fe2000bf05270 */
[-C--:B------:R-:W-:Y:S01]  /*f3a0*/  HMMA.16816.F32.BF16 R12, R200, R198.reuse, R12 ;  /* 0x000000c6c80c723c */ /* 0x080fe2000004180c */
[----:B------:R2:W-:Y:S03]  /*f3b0*/  LDGSTS.E.BYPASS.LTC128B.128 [R243+0x4080], [R2.64+0x80], !P3 ;  /* 0x0408008002f37fae */ /* 0x0005e6000d901d54 */
[----:B---3--:R-:W-:Y:S03]  /*f3c0*/  IADD3 R168, P0, R2, UR19, RZ ;  /* 0x0000001302a87c10 */ /* 0x008fe6000ff1e0ff */
[----:B------:R3:W-:Y:S01]  /*f3d0*/  LDGSTS.E.BYPASS.LTC128B.128 [R243+0x3080], [R172.64], !P4 ;  /* 0x03080000acf37fae */ /* 0x0007e2000e101d54 */
[C---:B------:R-:W-:Y:S04]  /*f3e0*/  HMMA.16816.F32.BF16 R16, R192.reuse, R198, R16 ;  /* 0x000000c6c010723c */ /* 0x040fe80000041810 */
[----:B------:R-:W-:Y:S02]  /*f3f0*/  IADD3.X R169, R3, UR24, RZ, P0, !PT ;  /* 0x0000001803a97c10 */ /* 0x000fe400087fe4ff */
[----:B------:R-:W-:Y:S02]  /*f400*/  PLOP3.LUT P0, PT, PT, PT, UP1, 0x80, 0x0 ;  /* 0x000000000000781c */ /* 0x000fe40003f0f018 */
[-C--:B------:R-:W-:Y:S01]  /*f410*/  HMMA.16816.F32.BF16 R20, R192, R204.reuse, R20 ;  /* 0x000000ccc014723c */ /* 0x080fe20000041814 */
[----:B------:R4:W-:Y:S06]  /*f420*/  LDGSTS.E.BYPASS.LTC128B.128 [R243+0x4880], [R168.64], !P3 ;  /* 0x04880000a8f37fae */ /* 0x0009ec000d901d54 */
[----:B-1----:R-:W-:Y:S01]  /*f430*/  LDSM.16.M88.4 R212, [R230+0x5080] ;  /* 0x00508000e6d4783b */ /* 0x002fe20000000200 */
[C---:B------:R-:W-:Y:S04]  /*f440*/  HMMA.16816.F32.BF16 R24, R200.reuse, R204, R24 ;  /* 0x000000ccc818723c */ /* 0x040fe80000041818 */
[----:B--2---:R-:W-:Y:S01]  /*f450*/  @P1 IMAD.MOV.U32 R3, RZ, RZ, R247 ;  /* 0x000000ffff031224 */ /* 0x004fe200078e00f7 */
[----:B------:R-:W0:Y:S01]  /*f460*/  LDGDEPBAR ;  /* 0x00000000000079af */ /* 0x000e220000000000 */
[----:B------:R-:W-:Y:S02]  /*f470*/  @P1 IMAD.MOV.U32 R2, RZ, RZ, R244 ;  /* 0x000000ffff021224 */ /* 0x000fe400078e00f4 */
[-C--:B------:R-:W-:Y:S03]  /*f480*/  HMMA.16816.F32.BF16 R28, R200, R206.reuse, R28 ;  /* 0x000000cec81c723c */ /* 0x080fe6000004181c */
[----:B---3--:R-:W1:Y:S01]  /*f490*/  LDSM.16.M88.4 R172, [R232+0x8080] ;  /* 0x00808000e8ac783b */ /* 0x008e620000000200 */
[----:B------:R-:W-:Y:S04]  /*f4a0*/  @P1 IMAD.WIDE.U32 R2, R0, 0x30, R2 ;  /* 0x0000003000021825 */ /* 0x000fe800078e0002 */
[C---:B------:R-:W-:Y:S01]  /*f4b0*/  HMMA.16816.F32.BF16 R32, R192.reuse, R206, R32 ;  /* 0x000000cec020723c */ /* 0x040fe20000041820 */
[----:B------:R-:W2:Y:S03]  /*f4c0*/  LDSM.16.M88.4 R216, [R232+0xa080] ;  /* 0x00a08000e8d8783b */ /* 0x000ea60000000200 */
[----:B------:R-:W-:Y:S01]  /*f4d0*/  @P2 IMAD.HI.U32 R0, R171, c[0x0][0x2c8], RZ ;  /* 0x0000b200ab002a27 */ /* 0x000fe200078e00ff */
[----:B------:R-:W-:Y:S02]  /*f4e0*/  @P1 IADD3 R3, R3, UR4, RZ ;  /* 0x0000000403031c10 */ /* 0x000fe4000fffe0ff */
[----:B------:R-:W3:Y:S01]  /*f4f0*/  LDSM.16.M88.4 R196, [R230+0x5880] ;  /* 0x00588000e6c4783b */ /* 0x000ee20000000200 */
[-C--:B------:R-:W-:Y:S04]  /*f500*/  HMMA.16816.F32.BF16 R36, R192, R208.reuse, R36 ;  /* 0x000000d0c024723c */ /* 0x080fe80000041824 */
[C---:B------:R-:W-:Y:S01]  /*f510*/  @P1 SHF.L.U64.HI R3, R2.reuse, 0x1, R3 ;  /* 0x0000000102031819 */ /* 0x040fe20000010203 */
[----:B------:R-:W-:Y:S01]  /*f520*/  LDSM.16.M88.4 R204, [R229] ;  /* 0x00000000e5cc783b */ /* 0x000fe20000000200 */
[----:B----4-:R-:W-:Y:S01]  /*f530*/  IMAD.MOV.U32 R169, RZ, RZ, R171 ;  /* 0x000000ffffa97224 */ /* 0x010fe200078e00ab */
[----:B------:R-:W-:Y:S01]  /*f540*/  @P0 SHF.R.U32.HI R169, RZ, c[0x0][0x2cc], R0 ;  /* 0x0000b300ffa90a19 */ /* 0x000fe20000011600 */
[C---:B------:R-:W-:Y:S01]  /*f550*/  HMMA.16816.F32.BF16 R40, R200.reuse, R208, R40 ;  /* 0x000000d0c828723c */ /* 0x040fe20000041828 */
[----:B------:R-:W-:Y:S02]  /*f560*/  IMAD.U32 R0, RZ, RZ, UR29 ;  /* 0x0000001dff007e24 */ /* 0x000fe4000f8e00ff */
[----:B------:R-:W-:Y:S03]  /*f570*/  LDSM.16.M88.4 R220, [R229+0x800] ;  /* 0x00080000e5dc783b */ /* 0x000fe60000000200 */
[----:B------:R-:W-:Y:S02]  /*f580*/  IADD3 R0, -R167, 0x1, R0 ;  /* 0x00000001a7007810 */ /* 0x000fe40007ffe100 */
[-C--:B------:R-:W-:Y:S01]  /*f590*/  HMMA.16816.F32.BF16 R44, R200, R210.reuse, R44 ;  /* 0x000000d2c82c723c */ /* 0x080fe2000004182c */
[----:B------:R-:W4:Y:S07]  /*f5a0*/  LDSM.16.M88.4 R200, [R230+0x6080] ;  /* 0x00608000e6c8783b */ /* 0x000f2e0000000200 */
[----:B------:R-:W-:Y:S01]  /*f5b0*/  HMMA.16816.F32.BF16 R48, R192, R210, R48 ;  /* 0x000000d2c030723c */ /* 0x000fe20000041830 */
[----:B------:R-:W4:Y:S06]  /*f5c0*/  LDSM.16.M88.4 R192, [R234+0x8080] ;  /* 0x00808000eac0783b */ /* 0x000f2c0000000200 */
[----:B------:R-:W4:Y:S01]  /*f5d0*/  LDSM.16.M88.4 R208, [R234+0xa080] ;  /* 0x00a08000ead0783b */ /* 0x000f220000000200 */
        /* <DEDUP_REMOVED lines=15> */
[----:B------:R-:W2:Y:S06]  /*f6d0*/  LDSM.16.M88.4 R172, [R231+0xc080] ;  /* 0x00c08000e7ac783b */ /* 0x000eac0000000200 */
[----:B------:R-:W3:Y:S01]  /*f6e0*/  LDSM.16.M88.4 R200, [R231+0xe080] ;  /* 0x00e08000e7c8783b */ /* 0x000ee20000000200 */
        /* <DEDUP_REMOVED lines=15> */
[----:B------:R-:W-:Y:S06]  /*f7e0*/  LDSM.16.M88.4 R192, [R233+0xc080] ;  /* 0x00c08000e9c0783b */ /* 0x000fec0000000200 */
[----:B------:R-:W1:Y:S01]  /*f7f0*/  LDSM.16.M88.4 R212, [R239] ;  /* 0x00000000efd4783b */ /* 0x000e620000000200 */
[-C--:B--2---:R-:W-:Y:S08]  /*f800*/  HMMA.16816.F32.BF16 R4, R172, R196.reuse, R4 ;  /* 0x000000c4ac04723c */ /* 0x084ff00000041804 */
[C---:B---3--:R-:W-:Y:S08]  /*f810*/  HMMA.16816.F32.BF16 R8, R200.reuse, R196, R8 ;  /* 0x000000c4c808723c */ /* 0x048ff00000041808 */
[-C--:B------:R-:W-:Y:S08]  /*f820*/  HMMA.16816.F32.BF16 R12, R200, R198.reuse, R12 ;  /* 0x000000c6c80c723c */ /* 0x080ff0000004180c */
[C---:B------:R-:W-:Y:S01]  /*f830*/  HMMA.16816.F32.BF16 R16, R172.reuse, R198, R16 ;  /* 0x000000c6ac10723c */ /* 0x040fe20000041810 */
[----:B------:R-:W2:Y:S07]  /*f840*/  LDSM.16.M88.4 R196, [R237] ;  /* 0x00000000edc4783b */ /* 0x000eae0000000200 */
[-C--:B----4-:R-:W-:Y:S08]  /*f850*/  HMMA.16816.F32.BF16 R20, R172, R204.reuse, R20 ;  /* 0x000000ccac14723c */ /* 0x090ff00000041814 */
        /* <DEDUP_REMOVED lines=9> */
[----:B------:R-:W1:Y:S06]  /*f8f0*/  LDSM.16.M88.4 R172, [R232+0xc080] ;  /* 0x00c08000e8ac783b */ /* 0x000e6c0000000200 */
        /* <DEDUP_REMOVED lines=16> */
[----:B------:R-:W-:Y:S06]  /*fa00*/  LDSM.16.M88.4 R192, [R234+0xc080] ;  /* 0x00c08000eac0783b */ /* 0x000fec0000000200 */
[----:B------:R-:W2:Y:S01]  /*fa10*/  LDSM.16.M88.4 R196, [R229+0x1800] ;  /* 0x00180000e5c4783b */ /* 0x000ea20000000200 */
        /* <DEDUP_REMOVED lines=11> */
[----:B------:R-:W-:Y:S01]  /*fad0*/  HMMA.16816.F32.BF16 R48, R172, R214, R48 ;  /* 0x000000d6ac30723c */ /* 0x000fe20000041830 */
[----:B------:R-:W1:Y:S01]  /*fae0*/  LDSM.16.M88.4 R172, [R229+0x2800] ;  /* 0x00280000e5ac783b */ /* 0x000e620000000200 */
[----:B------:R-:W-:Y:S05]  /*faf0*/  DEPBAR.LE SB0, 0x0 ;  /* 0x000080000000791a */ /* 0x000fea0000000000 */
[----:B------:R-:W-:Y:S01]  /*fb00*/  BAR.SYNC.DEFER_BLOCKING 0x0 ;  /* 0x0000000000007b1d */ /* 0x000fe20000010000 */
[-C--:B--2---:R-:W-:Y:S08]  /*fb10*/  HMMA.16816.F32.BF16 R4, R192, R196.reuse, R4 ;  /* 0x000000c4c004723c */ /* 0x084ff00000041804 */
[C---:B------:R-:W-:Y:S07]  /*fb20*/  HMMA.16816.F32.BF16 R8, R216.reuse, R196, R8 ;  /* 0x000000c4d808723c */ /* 0x040fee0000041808 */
[----:B------:R-:W-:Y:S01]  /*fb30*/  @P1 IMAD.SHL.U32 R196, R2, 0x2, RZ ;  /* 0x0000000202c41824 */ /* 0x000fe200078e00ff */
[-C--:B------:R-:W-:Y:S08]  /*fb40*/  HMMA.16816.F32.BF16 R12, R216, R198.reuse, R12 ;  /* 0x000000c6d80c723c */ /* 0x080ff0000004180c */
        /* <DEDUP_REMOVED lines=8> */
[-C--:B------:R-:W-:Y:S01]  /*fbd0*/  HMMA.16816.F32.BF16 R28, R216, R222.reuse, R28 ;  /* 0x000000ded81c723c */ /* 0x080fe2000004181c */
[----:B------:R-:W-:Y:S01]  /*fbe0*/  @!PT LDS RZ, [RZ] ;  /* 0x00000000fffff984 */ /* 0x000fe20000000800 */
[----:B------:R-:W-:Y:S01]  /*fbf0*/  @!PT LDS RZ, [RZ] ;  /* 0x00000000fffff984 */ /* 0x000fe20000000800 */
[----:B------:R-:W-:Y:S01]  /*fc00*/  @!PT LDS RZ, [RZ] ;  /* 0x00000000fffff984 */ /* 0x000fe20000000800 */
[----:B------:R2:W-:Y:S03]  /*fc10*/  @P1 LDGSTS.E.BYPASS.LTC128B.128 [R243+0x5080], [R196.64], !P4 ;  /* 0x05080000c4f31fae */ /* 0x0005e6000e101d54 */
[----:B------:R-:W-:Y:S03]  /*fc20*/  @P1 IADD3 R2, P0, R196, UR7, RZ ;  /* 0x00000007c4021c10 */ /* 0x000fe6000ff1e0ff */
[----:B------:R3:W-:Y:S01]  /*fc30*/  @P1 LDGSTS.E.BYPASS.LTC128B.128 [R243+0x6880], [R198.64], !P3 ;  /* 0x06880000c6f31fae */ /* 0x0007e2000d901d54 */
[C---:B------:R-:W-:Y:S04]  /*fc40*/  HMMA.16816.F32.BF16 R32, R192.reuse, R222, R32 ;  /* 0x000000dec020723c */ /* 0x040fe80000041820 */
[----:B------:R-:W-:Y:S04]  /*fc50*/  @P1 IADD3.X R3, R197, UR6, RZ, P0, !PT ;  /* 0x00000006c5031c10 */ /* 0x000fe800087fe4ff */
[-C--:B-1----:R-:W-:Y:S01]  /*fc60*/  HMMA.16816.F32.BF16 R36, R192, R172.reuse, R36 ;  /* 0x000000acc024723c */ /* 0x082fe20000041824 */
[----:B------:R1:W-:Y:S06]  /*fc70*/  @P1 LDGSTS.E.BYPASS.LTC128B.128 [R243+0x5880], [R2.64], !P4 ;  /* 0x0588000002f31fae */ /* 0x0003ec000e101d54 */
[----:B------:R1:W-:Y:S01]  /*fc80*/  @P1 LDGSTS.E.BYPASS.LTC128B.128 [R243+0x7080], [R2.64+0x80], !P3 ;  /* 0x0708008002f31fae */ /* 0x0003e2000d901d54 */
[C---:B------:R-:W-:Y:S04]  /*fc90*/  HMMA.16816.F32.BF16 R40, R216.reuse, R172, R40 ;  /* 0x000000acd828723c */ /* 0x040fe80000041828 */
[C---:B--2---:R-:W-:Y:S03]  /*fca0*/  @P1 IADD3 R196, P2, R2.reuse, UR7, RZ ;  /* 0x0000000702c41c10 */ /* 0x044fe6000ff5e0ff */
[----:B------:R-:W-:Y:S01]  /*fcb0*/  @P1 IADD3 R172, P0, R2, UR18, RZ ;  /* 0x0000001202ac1c10 */ /* 0x000fe2000ff1e0ff */
[-C--:B------:R-:W-:Y:S04]  /*fcc0*/  HMMA.16816.F32.BF16 R44, R216, R174.reuse, R44 ;  /* 0x000000aed82c723c */ /* 0x080fe8000004182c */
[C---:B------:R-:W-:Y:S02]  /*fcd0*/  @P1 IADD3.X R197, R3.reuse, UR6, RZ, P2, !PT ;  /* 0x0000000603c51c10 */ /* 0x040fe400097fe4ff */
[----:B------:R-:W-:Y:S02]  /*fce0*/  @P1 IADD3.X R173, R3, UR10, RZ, P0, !PT ;  /* 0x0000000a03ad1c10 */ /* 0x000fe400087fe4ff */
[----:B------:R-:W-:Y:S01]  /*fcf0*/  HMMA.16816.F32.BF16 R48, R192, R174, R48 ;  /* 0x000000aec030723c */ /* 0x000fe20000041830 */
[----:B------:R3:W-:Y:S01]  /*fd00*/  @P1 LDGSTS.E.BYPASS.LTC128B.128 [R243+0x6080], [R196.64], !P4 ;  /* 0x06080000c4f31fae */ /* 0x0007e2000e101d54 */
[----:B------:R-:W-:Y:S05]  /*fd10*/  PLOP3.LUT P0, PT, PT, PT, UP0, 0x40, 0x0 ;  /* 0x000000000000781c */ /* 0x000fea0003f0e808 */
[----:B------:R2:W-:Y:S06]  /*fd20*/  @P1 LDGSTS.E.BYPASS.LTC128B.128 [R243+0x7880], [R172.64], !P3 ;  /* 0x07880000acf31fae */ /* 0x0005ec000d901d54 */
[----:B-1----:R-:W1:Y:S06]  /*fd30*/  SHFL.IDX PT, R3, R169, RZ, 0x1c1f ;  /* 0x001c1fffa9037589 */ /* 0x002e6c00000e0000 */
[----:B------:R-:W0:Y:S01]  /*fd40*/  LDGDEPBAR ;  /* 0x00000000000079af */ /* 0x000e220000000000 */
[----:B--2---:R-:W-:Y:S01]  /*fd50*/  IADD3 R173, -R167, UR29, RZ ;  /* 0x0000001da7ad7c10 */ /* 0x004fe2000fffe1ff */
[----:B------:R-:W-:Y:S05]  /*fd60*/  IMAD.U32 R172, RZ, RZ, UR15 ;  /* 0x0000000fffac7e24 */ /* 0x000fea000f8e00ff */
[----:B------:R-:W-:Y:S04]  /*fd70*/  IADD3 R172, -R172, UR9, R0 ;  /* 0x00000009acac7c10 */ /* 0x000fe8000fffe100 */
[C---:B------:R-:W-:Y:S02]  /*fd80*/  IADD3 R171, R172.reuse, c[0x0][0x328], RZ ;  /* 0x0000ca00acab7a10 */ /* 0x040fe40007ffe0ff */
[----:B------:R-:W-:Y:S03]  /*fd90*/  IADD3 R172, R172, UR14, RZ ;  /* 0x0000000eacac7c10 */ /* 0x000fe6000fffe0ff */
[--C-:B-1----:R-:W-:Y:S02]  /*fda0*/  IMAD.IADD R2, R171, 0x1, R3.reuse ;  /* 0x00000001ab027824 */ /* 0x102fe400078e0203 */
[----:B------:R-:W-:Y:S01]  /*fdb0*/  IMAD.IADD R0, R172, 0x1, R3 ;  /* 0x00000001ac007824 */ /* 0x000fe200078e0203 */
        /* <DEDUP_REMOVED lines=15> */
.L_x_2986:
[----:B------:R-:W-:Y:S04]  /*feb0*/  MOV R167, c[0x0][0x32c] ;  /* 0x0000cb0000a77a02 */ /* 0x000fe80000000f00 */
[----:B------:R-:W-:Y:S11]  /*fec0*/  ISETP.NE.AND P0, PT, R167, 0x1, PT ;  /* 0x00000001a700780c */ /* 0x000ff60003f05270 */
[----:B------:R-:W-:Y:S02]  /*fed0*/  @!UPT UIADD3 URZ, URZ, URZ, URZ ;  /* 0x0000003f3f3ff290 */ /* 0x000fe4000fffe03f */
[----:B------:R-:W-:Y:S05]  /*fee0*/  @P0 IMAD.HI.U32 R167, R3, c[0x0][0x330], RZ ;  /* 0x0000cc0003a70a27 */ /* 0x000fea00078e00ff */
[----:B------:R-:W-:Y:S02]  /*fef0*/  @P0 SHF.R.U32.HI R3, RZ, c[0x0][0x334], R167 ;  /* 0x0000cd00ff030a19 */ /* 0x000fe400000116a7 */
.L_x_2987:
[----:B------:R-:W-:Y:S05]  /*ff00*/  BSYNC B0 ;  /* 0x0000000000007941 */ /* 0x000fea0003800000 */
.L_x_2985:
[----:B------:R-:W-:Y:S05]  /*ff10*/  IMAD R3, R3, c[0x0][0x32c], R173 ;  /* 0x0000cb0003037a24 */ /* 0x000fea00078e02ad */
[----:B------:R-:W-:Y:S02]  /*ff20*/  IADD3 R167, R3, c[0x0][0x32c], RZ ;  /* 0x0000cb0003a77a10 */ /* 0x000fe40007ffe0ff */
[----:B------:R-:W-:Y:S02]  /*ff30*/  IMNMX R0, R0, R3, !PT ;  /* 0x0000000300007217 */ /* 0x000fe40007800200 */
[----:B------:R-:W-:Y:S02]  /*ff40*/  IMNMX R2, R2, R167, PT ;  /* 0x000000a702027217 */ /* 0x000fe40003800200 */
.L_x_2984:
        /* <DEDUP_REMOVED lines=20> */
.L_x_2990:
[----:B------:R-:W-:Y:S04]  /*10090*/  MOV R174, c[0x0][0x32c] ;  /* 0x0000cb0000ae7a02 */ /* 0x000fe80000000f00 */
[----:B------:R-:W-:Y:S11]  /*100a0*/  ISETP.NE.AND P0, PT, R174, 0x1, PT ;  /* 0x00000001ae00780c */ /* 0x000ff60003f05270 */
[----:B------:R-:W-:Y:S02]  /*100b0*/  @!UPT UIADD3 URZ, URZ, URZ, URZ ;  /* 0x0000003f3f3ff290 */ /* 0x000fe4000fffe03f */
[----:B------:R-:W-:Y:S05]  /*100c0*/  @P0 IMAD.HI.U32 R174, R168, c[0x0][0x330], RZ ;  /* 0x0000cc00a8ae0a27 */ /* 0x000fea00078e00ff */
[----:B------:R-:W-:Y:S02]  /*100d0*/  @P0 SHF.R.U32.HI R168, RZ, c[0x0][0x334], R174 ;  /* 0x0000cd00ffa80a19 */ /* 0x000fe400000116ae */
.L_x_2991:
[----:B------:R-:W-:Y:S05]  /*100e0*/  BSYNC B0 ;  /* 0x0000000000007941 */ /* 0x000fea0003800000 */
.L_x_2989:
[----:B------:R-:W-:Y:S05]  /*100f0*/  IMAD R168, R168, c[0x0][0x32c], R173 ;  /* 0x0000cb00a8a87a24 */ /* 0x000fea00078e02ad */
[----:B------:R-:W-:Y:S02]  /*10100*/  IADD3 R174, R168, c[0x0][0x32c], RZ ;  /* 0x0000cb00a8ae7a10 */ /* 0x000fe40007ffe0ff */
[----:B------:R-:W-:Y:S02]  /*10110*/  IMNMX R3, R3, R168, !PT ;  /* 0x000000a803037217 */ /* 0x000fe40007800200 */
[----:B------:R-:W-:Y:S02]  /*10120*/  IMNMX R167, R167, R174, PT ;  /* 0x000000aea7a77217 */ /* 0x000fe40003800200 */
.L_x_2988:
[----:B------:R-:W-:Y:S01]  /*10130*/  UISETP.GE.AND UP2, UPT, UR29, 0x9, UPT ;  /* 0x000000091d00788c */ /* 0x000fe2000bf46270 */
[----:B------:R-:W1:Y:S01]  /*10140*/  SHFL.IDX PT, R168, R169, 0x2, 0x1c1f ;  /* 0x005c1f00a9a87f89 */ /* 0x000e6200000e0000 */
        /* <DEDUP_REMOVED lines=85> */
.L_x_2994:
[----:B------:R-:W-:Y:S04]  /*106a0*/  MOV R5, c[0x0][0x32c] ;  /* 0x0000cb0000057a02 */ /* 0x000fe80000000f00 */
[----:B------:R-:W-:Y:S11]  /*106b0*/  ISETP.NE.AND P0, PT, R5, 0x1, PT ;  /* 0x000000010500780c */ /* 0x000ff60003f05270 */
[----:B------:R-:W-:Y:S02]  /*106c0*/  @!UPT UIADD3 URZ, URZ, URZ, URZ ;  /* 0x0000003f3f3ff290 */ /* 0x000fe4000fffe03f */
[----:B------:R-:W-:Y:S05]  /*106d0*/  @P0 IMAD.HI.U32 R5, R4, c[0x0][0x330], RZ ;  /* 0x0000cc0004050a27 */ /* 0x000fea00078e00ff */
[----:B------:R-:W-:Y:S02]  /*106e0*/  @P0 SHF.R.U32.HI R4, RZ, c[0x0][0x334], R5 ;  /* 0x0000cd00ff040a19 */ /* 0x000fe40000011605 */
.L_x_2995:
[----:B------:R-:W-:Y:S05]  /*106f0*/  BSYNC B0 ;  /* 0x0000000000007941 */ /* 0x000fea0003800000 */
.L_x_2993:
[----:B------:R-:W-:Y:S05]  /*10700*/  IMAD R4, R4, c[0x0][0x32c], R173 ;  /* 0x0000cb0004047a24 */ /* 0x000fea00078e02ad */
[----:B------:R-:W-:Y:S02]  /*10710*/  IADD3 R5, R4, c[0x0][0x32c], RZ ;  /* 0x0000cb0004057a10 */ /* 0x000fe40007ffe0ff */
[----:B------:R-:W-:Y:S02]  /*10720*/  IMNMX R0, R0, R4, !PT ;  /* 0x0000000400007217 */ /* 0x000fe40007800200 */
[----:B------:R-:W-:Y:S02]  /*10730*/  IMNMX R2, R2, R5, PT ;  /* 0x0000000502027217 */ /* 0x000fe40003800200 */
.L_x_2992:
[----:B------:R-:W-:Y:S02]  /*10740*/  UP2UR UR33, UPR, URZ, 0x10 ;  /* 0x000000103f217883 */ /* 0x000fe40008000000 */
[----:B------:R-:W-:Y:S02]  /*10750*/  UISETP.NE.AND UP4, UPT, UR28, URZ, UPT ;  /* 0x0000003f1c00728c */ /* 0x000fe4000bf85270 */
[----:B------:R-:W-:Y:S02]  /*10760*/  UP2UR UR32, UPR, URZ, 0x8 ;  /* 0x000000083f207883 */ /* 0x000fe40008000000 */
[----:B------:R-:W-:Y:S02]  /*10770*/  UISETP.NE.AND UP3, UPT, UR27, URZ, UPT ;  /* 0x0000003f1b00728c */ /* 0x000fe4000bf65270 */
[----:B------:R-:W-:Y:S01]  /*10780*/  PLOP3.LUT P1, PT, PT, PT, UP4, 0x40, 0x0 ;  /* 0x000000000000781c */ /* 0x000fe20003f2e848 */
[----:B------:R-:W-:Y:S02]  /*10790*/  UP2UR UR29, UPR, URZ, 0x1 ;  /* 0x000000013f1d7883 */ /* 0x000fe40008000000 */
[----:B------:R-:W-:Y:S01]  /*107a0*/  UISETP.NE.AND UP0, UPT, UR4, URZ, UPT ;  /* 0x0000003f0400728c */ /* 0x000fe2000bf05270 */
[----:B------:R-:W-:Y:S01]  /*107b0*/  ISETP.GT.AND P1, PT, R3, RZ, P1 ;  /* 0x000000ff0300720c */ /* 0x000fe20000f24270 */
[----:B------:R-:W-:Y:S01]  /*107c0*/  UP2UR UR31, UPR, URZ, 0x4 ;  /* 0x000000043f1f7883 */ /* 0x000fe20008000000 */
[----:B------:R-:W-:Y:S01]  /*107d0*/  PLOP3.LUT P0, PT, PT, PT, UP3, 0x40, 0x0 ;  /* 0x000000000000781c */ /* 0x000fe20003f0e838 */
[----:B------:R-:W-:Y:S01]  /*107e0*/  UISETP.NE.AND UP2, UPT, UR26, URZ, UPT ;  /* 0x0000003f1a00728c */ /* 0x000fe2000bf45270 */
[----:B------:R-:W-:Y:S01]  /*107f0*/  ISETP.LT.OR P1, PT, R167, 0x1, P1 ;  /* 0x00000001a700780c */ /* 0x000fe20000f21670 */
[----:B------:R-:W-:Y:S01]  /*10800*/  UP2UR UR30, UPR, URZ, 0x2 ;  /* 0x000000023f1e7883 */ /* 0x000fe20008000000 */
[----:B------:R-:W-:Y:S01]  /*10810*/  PLOP3.LUT P2, PT, PT, PT, UP0, 0x40, 0x0 ;  /* 0x000000000000781c */ /* 0x000fe20003f4e808 */
[----:B------:R-:W-:Y:S01]  /*10820*/  UISETP.NE.AND UP1, UPT, UR5, URZ, UPT ;  /* 0x0000003f0500728c */ /* 0x000fe2000bf25270 */
[----:B------:R-:W-:Y:S01]  /*10830*/  FSEL R6, R6, -INF , !P1 ;  /* 0xff80000006067808 */ /* 0x000fe20004800000 */
[----:B------:R-:W-:Y:S01]  /*10840*/  UISETP.NE.AND UP0, UPT, UR29, URZ, UPT ;  /* 0x0000003f1d00728c */ /* 0x000fe2000bf05270 */
[----:B------:R-:W-:Y:S01]  /*10850*/  PLOP3.LUT P1, PT, PT, PT, UP6, 0x40, 0x0 ;  /* 0x000000000000781c */ /* 0x000fe20003f2e868 */
[----:B------:R-:W-:Y:S01]  /*10860*/  UP2UR UR29, UPR, URZ, 0x40 ;  /* 0x000000403f1d7883 */ /* 0x000fe20008000000 */
[C---:B------:R-:W-:Y:S01]  /*10870*/  ISETP.GT.AND P0, PT, R3.reuse, 0x1, P0 ;  /* 0x000000010300780c */ /* 0x040fe20000704270 */
[----:B------:R-:W-:Y:S01]  /*10880*/  UISETP.NE.AND UP6, UPT, UR4, URZ, UPT ;  /* 0x0000003f0400728c */ /* 0x000fe2000bfc5270 */
[----:B------:R-:W-:Y:S01]  /*10890*/  ISETP.GT.AND P2, PT, R3, 0x10, P2 ;  /* 0x000000100300780c */ /* 0x000fe20001744270 */
[----:B------:R-:W-:Y:S01]  /*108a0*/  UISETP.NE.AND UP3, UPT, UR32, URZ, UPT ;  /* 0x0000003f2000728c */ /* 0x000fe2000bf65270 */
[----:B------:R-:W-:Y:S01]  /*108b0*/  PLOP3.LUT P6, PT, PT, PT, UP2, 0x40, 0x0 ;  /* 0x000000000000781c */ /* 0x000fe20003fce828 */
[----:B------:R-:W-:Y:S01]  /*108c0*/  UISETP.NE.AND UP2, UPT, UR31, URZ, UPT ;  /* 0x0000003f1f00728c */ /* 0x000fe2000bf45270 */
[----:B------:R-:W-:Y:S01]  /*108d0*/  PLOP3.LUT P5, PT, PT, PT, UP1, 0x40, 0x0 ;  /* 0x000000000000781c */ /* 0x000fe20003fae818 */
[----:B------:R-:W-:Y:S01]  /*108e0*/  UISETP.NE.AND UP1, UPT, UR30, URZ, UPT ;  /* 0x0000003f1e00728c */ /* 0x000fe2000bf25270 */
[C---:B------:R-:W-:Y:S01]  /*108f0*/  ISETP.LT.OR P0, PT, R167.reuse, 0x2, P0 ;  /* 0x00000002a700780c */ /* 0x040fe20000701670 */
[----:B------:R-:W-:Y:S01]  /*10900*/  UP2UR UR30, UPR, URZ, 0x40 ;  /* 0x000000403f1e7883 */ /* 0x000fe20008000000 */
[----:B------:R-:W-:Y:S01]  /*10910*/  ISETP.LT.OR P2, PT, R167, 0x11, P2 ;  /* 0x00000011a700780c */ /* 0x000fe20001741670 */
[----:B------:R-:W-:Y:S01]  /*10920*/  UISETP.NE.AND UP6, UPT, UR5, URZ, UPT ;  /* 0x0000003f0500728c */ /* 0x000fe2000bfc5270 */
[----:B------:R-:W-:Y:S01]  /*10930*/  ISETP.GT.AND P1, PT, R3, 0x11, P1 ;  /* 0x000000110300780c */ /* 0x000fe20000f24270 */
[----:B------:R-:W-:Y:S01]  /*10940*/  UISETP.NE.AND UP4, UPT, UR33, URZ, UPT ;  /* 0x0000003f2100728c */ /* 0x000fe2000bf85270 */
[----:B------:R-:W-:Y:S01]  /*10950*/  FSEL R16, R7, -INF , !P0 ;  /* 0xff80000007107808 */ /* 0x000fe20004000000 */
[----:B------:R-:W-:Y:S01]  /*10960*/  UP2UR UR31, UPR, URZ, 0x40 ;  /* 0x000000403f1f7883 */ /* 0x000fe20008000000 */
[----:B------:R-:W-:Y:S01]  /*10970*/  PLOP3.LUT P0, PT, PT, PT, UP5, 0x40, 0x0 ;  /* 0x000000000000781c */ /* 0x000fe20003f0e858 */
[----:B------:R-:W-:Y:S01]  /*10980*/  UISETP.NE.AND UP6, UPT, UR26, URZ, UPT ;  /* 0x0000003f1a00728c */ /* 0x000fe2000bfc5270 */
[----:B------:R-:W-:Y:S02]  /*10990*/  FSEL R193, R22, -INF , !P2 ;  /* 0xff80000016c17808 */ /* 0x000fe40005000000 */
[----:B------:R-:W-:Y:S01]  /*109a0*/  PLOP3.LUT P2, PT, PT, PT, UP2, 0x40, 0x0 ;  /* 0x000000000000781c */ /* 0x000fe20003f4e828 */
[----:B------:R-:W-:Y:S01]  /*109b0*/  UP2UR UR32, UPR, URZ, 0x40 ;  /* 0x000000403f207883 */ /* 0x000fe20008000000 */
[----:B------:R-:W-:Y:S01]  /*109c0*/  ISETP.LT.OR P1, PT, R167, 0x12, P1 ;  /* 0x00000012a700780c */ /* 0x000fe20000f21670 */
[----:B------:R-:W-:Y:S01]  /*109d0*/  UISETP.NE.AND UP6, UPT, UR27, URZ, UPT ;  /* 0x0000003f1b00728c */ /* 0x000fe2000bfc5270 */
[C---:B------:R-:W-:Y:S02]  /*109e0*/  ISETP.GT.AND P0, PT, R3.reuse, 0x18, P0 ;  /* 0x000000180300780c */ /* 0x040fe40000704270 */
[----:B------:R-:W-:Y:S01]  /*109f0*/  ISETP.GT.AND P2, PT, R3, 0x21, P2 ;  /* 0x000000210300780c */ /* 0x000fe20001744270 */
[----:B------:R-:W-:Y:S01]  /*10a00*/  UP2UR UR33, UPR, URZ, 0x40 ;  /* 0x000000403f217883 */ /* 0x000fe20008000000 */
[----:B------:R-:W-:Y:S01]  /*10a10*/  FSEL R195, R23, -INF , !P1 ;  /* 0xff80000017c37808 */ /* 0x000fe20004800000 */
[----:B------:R-:W-:Y:S01]  /*10a20*/  UISETP.NE.AND UP6, UPT, UR28, URZ, UPT ;  /* 0x0000003f1c00728c */ /* 0x000fe2000bfc5270 */
[----:B------:R-:W-:Y:S02]  /*10a30*/  PLOP3.LUT P1, PT, PT, PT, UP1, 0x40, 0x0 ;  /* 0x000000000000781c */ /* 0x000fe40003f2e818 */
[C---:B------:R-:W-:Y:S02]  /*10a40*/  ISETP.LT.OR P0, PT, R167.reuse, 0x19, P0 ;  /* 0x00000019a700780c */ /* 0x040fe40000701670 */
[----:B------:R-:W-:Y:S02]  /*10a50*/  ISETP.LT.OR P2, PT, R167, 0x22, P2 ;  /* 0x00000022a700780c */ /* 0x000fe40001741670 */
[C---:B------:R-:W-:Y:S02]  /*10a60*/  ISETP.GT.AND P6, PT, R3.reuse, 0x8, P6 ;  /* 0x000000080300780c */ /* 0x040fe400037c4270 */
[----:B------:R-:W-:Y:S02]  /*10a70*/  ISETP.GT.AND P1, PT, R3, 0x28, P1 ;  /* 0x000000280300780c */ /* 0x000fe40000f24270 */
[----:B------:R-:W-:Y:S02]  /*10a80*/  FSEL R197, R34, -INF , !P0 ;  /* 0xff80000022c57808 */ /* 0x000fe40004000000 */
[----:B------:R-:W-:Y:S02]  /*10a90*/  PLOP3.LUT P0, PT, PT, PT, UP0, 0x40, 0x0 ;  /* 0x000000000000781c */ /* 0x000fe40003f0e808 */
[----:B------:R-:W-:Y:S02]  /*10aa0*/  FSEL R205, R39, -INF , !P2 ;  /* 0xff80000027cd7808 */ /* 0x000fe40005000000 */
[----:B------:R-:W-:Y:S01]  /*10ab0*/  PLOP3.LUT P2, PT, PT, PT, UP6, 0x40, 0x0 ;  /* 0x000000000000781c */ /* 0x000fe20003f4e868 */
[----:B------:R-:W-:Y:S01]  /*10ac0*/  UISETP.NE.AND UP6, UPT, UR33, URZ, UPT ;  /* 0x0000003f2100728c */ /* 0x000fe2000bfc5270 */
        /* <DEDUP_REMOVED lines=11> */
[----:B------:R-:W-:Y:S02]  /*10b80*/  ISETP.GT.AND P6, PT, R3, 0x19, P6 ;  /* 0x000000190300780c */ /* 0x000fe400037c4270 */
[----:B------:R-:W-:Y:S02]  /*10b90*/  FSEL R19, R19, -INF , !P5 ;  /* 0xff80000013137808 */ /* 0x000fe40006800000 */
[----:B------:R-:W-:Y:S02]  /*10ba0*/  PLOP3.LUT P5, PT, PT, PT, UP3, 0x40, 0x0 ;  /* 0x000000000000781c */ /* 0x000fe40003fae838 */
[----:B------:R-:W-:Y:S02]  /*10bb0*/  FSEL R214, R51, -INF , !P0 ;  /* 0xff80000033d67808 */ /* 0x000fe40004000000 */
[----:B------:R-:W-:Y:S01]  /*10bc0*/  PLOP3.LUT P0, PT, PT, PT, UP6, 0x40, 0x0 ;  /* 0x000000000000781c */ /* 0x000fe20003f0e868 */
[----:B------:R-:W-:Y:S01]  /*10bd0*/  UISETP.NE.AND UP6, UPT, UR31, URZ, UPT ;  /* 0x0000003f1f00728c */ /* 0x000fe2000bfc5270 */
[----:B------:R-:W-:Y:S02]  /*10be0*/  ISETP.LT.OR P6, PT, R167, 0x1a, P6 ;  /* 0x0000001aa700780c */ /* 0x000fe400037c1670 */
[----:B------:R-:W-:Y:S02]  /*10bf0*/  ISETP.GT.AND P5, PT, R3, 0x20, P5 ;  /* 0x000000200300780c */ /* 0x000fe40002fa4270 */
[----:B------:R-:W-:Y:S01]  /*10c00*/  FSEL R199, R35, -INF , !P6 ;  /* 0xff80000023c77808 */ /* 0x000fe20007000000 */
[----:B------:R-:W1:Y:S01]  /*10c10*/  SHFL.IDX PT, R3, R169, 0x3, 0x1c1f ;  /* 0x007c1f00a9037f89 */ /* 0x000e6200000e0000 */
[----:B------:R-:W-:Y:S01]  /*10c20*/  PLOP3.LUT P6, PT, PT, PT, UP6, 0x40, 0x0 ;  /* 0x000000000000781c */ /* 0x000fe20003fce868 */
[----:B------:R-:W-:Y:S01]  /*10c30*/  UISETP.NE.AND UP6, UPT, UR30, URZ, UPT ;  /* 0x0000003f1e00728c */ /* 0x000fe2000bfc5270 */
[C---:B------:R-:W-:Y:S02]  /*10c40*/  ISETP.GT.AND P0, PT, R0.reuse, 0x8, P0 ;  /* 0x000000080000780c */ /* 0x040fe40000704270 */
[----:B------:R-:W-:Y:S02]  /*10c50*/  ISETP.LT.OR P5, PT, R167, 0x21, P5 ;  /* 0x00000021a700780c */ /* 0x000fe40002fa1670 */
[C---:B------:R-:W-:Y:S02]  /*10c60*/  ISETP.GT.AND P2, PT, R0.reuse, RZ, P2 ;  /* 0x000000ff0000720c */ /* 0x040fe40001744270 */
[----:B------:R-:W-:Y:S02]  /*10c70*/  ISETP.GT.AND P1, PT, R0, 0x1, P1 ;  /* 0x000000010000780c */ /* 0x000fe40000f24270 */
[----:B------:R-:W-:Y:S02]  /*10c80*/  ISETP.LT.OR P0, PT, R2, 0x9, P0 ;  /* 0x000000090200780c */ /* 0x000fe40000701670 */
        /* <DEDUP_REMOVED lines=63> */
.L_x_2998:
[----:B------:R-:W-:Y:S04]  /*11080*/  MOV R4, c[0x0][0x32c] ;  /* 0x0000cb0000047a02 */ /* 0x000fe80000000f00 */
[----:B------:R-:W-:Y:S11]  /*11090*/  ISETP.NE.AND P0, PT, R4, 0x1, PT ;  /* 0x000000010400780c */ /* 0x000ff60003f05270 */
[----:B------:R-:W-:Y:S02]  /*110a0*/  @!UPT UIADD3 URZ, URZ, URZ, URZ ;  /* 0x0000003f3f3ff290 */ /* 0x000fe4000fffe03f */
[----:B------:R-:W-:Y:S05]  /*110b0*/  @P0 IMAD.HI.U32 R4, R3, c[0x0][0x330], RZ ;  /* 0x0000cc0003040a27 */ /* 0x000fea00078e00ff */
[----:B------:R-:W-:Y:S02]  /*110c0*/  @P0 SHF.R.U32.HI R3, RZ, c[0x0][0x334], R4 ;  /* 0x0000cd00ff030a19 */ /* 0x000fe40000011604 */
.L_x_2999:
[----:B------:R-:W-:Y:S05]  /*110d0*/  BSYNC B0 ;  /* 0x0000000000007941 */ /* 0x000fea0003800000 */
.L_x_2997:
[----:B------:R-:W-:Y:S05]  /*110e0*/  IMAD R173, R3, c[0x0][0x32c], R173 ;  /* 0x0000cb0003ad7a24 */ /* 0x000fea00078e02ad */
[----:B------:R-:W-:Y:S02]  /*110f0*/  IADD3 R3, R173, c[0x0][0x32c], RZ ;  /* 0x0000cb00ad037a10 */ /* 0x000fe40007ffe0ff */
[----:B------:R-:W-:Y:S02]  /*11100*/  IMNMX R0, R0, R173, !PT ;  /* 0x000000ad00007217 */ /* 0x000fe40007800200 */
[----:B------:R-:W-:Y:S02]  /*11110*/  IMNMX R2, R2, R3, PT ;  /* 0x0000000302027217 */ /* 0x000fe40003800200 */
.L_x_2996:
        /* <DEDUP_REMOVED lines=48> */
[----:B------:R-:W-:Y:S02]  /*11420*/  FMNMX.FTZ R168, R211, R168, !PT ;  /* 0x000000a8d3a87209 */ /* 0x000fe40007810000 */
[----:B------:R-:W-:Y:S02]  /*11430*/  FMNMX.FTZ R3, R212, R3, !PT ;  /* 0x00000003d4037209 */ /* 0x000fe40007810000 */
[----:B-1----:R-:W-:Y:S02]  /*11440*/  FMNMX.FTZ R169, R169, R5, !PT ;  /* 0x00000005a9a97209 */ /* 0x002fe40007810000 */
[----:B------:R-:W-:Y:S02]  /*11450*/  FMNMX.FTZ R167, R213, R3, !PT ;  /* 0x00000003d5a77209 */ /* 0x000fe40007810000 */
[----:B------:R-:W-:Y:S01]  /*11460*/  FMNMX.FTZ R168, R214, R168, !PT ;  /* 0x000000a8d6a87209 */ /* 0x000fe20007810000 */
[----:B------:R-:W1:Y:S01]  /*11470*/  SHFL.BFLY PT, R4, R169, 0x1, 0x1f ;  /* 0x0c201f00a9047f89 */ /* 0x000e6200000e0000 */
[----:B------:R-:W-:Y:S01]  /*11480*/  PLOP3.LUT P1, PT, PT, PT, UP4, 0x40, 0x0 ;  /* 0x000000000000781c */ /* 0x000fe20003f2e848 */
[----:B------:R-:W-:Y:S01]  /*11490*/  UISETP.NE.AND UP4, UPT, UR29, URZ, UPT ;  /* 0x0000003f1d00728c */ /* 0x000fe2000bf85270 */
[----:B------:R-:W-:Y:S01]  /*114a0*/  PLOP3.LUT P0, PT, PT, PT, UP3, 0x40, 0x0 ;  /* 0x000000000000781c */ /* 0x000fe20003f0e838 */
[----:B------:R-:W-:Y:S01]  /*114b0*/  UISETP.NE.AND UP3, UPT, UR28, URZ, UPT ;  /* 0x0000003f1c00728c */ /* 0x000fe2000bf65270 */
[C---:B------:R-:W-:Y:S02]  /*114c0*/  ISETP.GT.AND P1, PT, R0.reuse, RZ, P1 ;  /* 0x000000ff0000720c */ /* 0x040fe40000f24270 */
[----:B------:R-:W-:Y:S01]  /*114d0*/  ISETP.GT.AND P0, PT, R0, 0x1, P0 ;  /* 0x000000010000780c */ /* 0x000fe20000704270 */
[----:B------:R-:W2:Y:S01]  /*114e0*/  SHFL.BFLY PT, R5, R168, 0x2, 0x1f ;  /* 0x0c401f00a8057f89 */ /* 0x000ea200000e0000 */
[C---:B------:R-:W-:Y:S02]  /*114f0*/  ISETP.LT.OR P1, PT, R2.reuse, 0x1, P1 ;  /* 0x000000010200780c */ /* 0x040fe40000f21670 */
[----:B------:R-:W-:Y:S02]  /*11500*/  ISETP.LT.OR P0, PT, R2, 0x2, P0 ;  /* 0x000000020200780c */ /* 0x000fe40000701670 */
[----:B------:R-:W-:Y:S02]  /*11510*/  FSEL R10, R10, -INF , !P1 ;  /* 0xff8000000a0a7808 */ /* 0x000fe40004800000 */
[----:B------:R-:W-:Y:S02]  /*11520*/  FSEL R11, R11, -INF , !P0 ;  /* 0xff8000000b0b7808 */ /* 0x000fe40004000000 */
[----:B------:R-:W-:Y:S01]  /*11530*/  PLOP3.LUT P6, PT, PT, PT, UP1, 0x40, 0x0 ;  /* 0x000000000000781c */ /* 0x000fe20003fce818 */
[----:B------:R-:W-:Y:S01]  /*11540*/  UISETP.NE.AND UP1, UPT, UR26, URZ, UPT ;  /* 0x0000003f1a00728c */ /* 0x000fe2000bf25270 */
[----:B------:R-:W-:Y:S01]  /*11550*/  PLOP3.LUT P5, PT, PT, PT, UP0, 0x40, 0x0 ;  /* 0x000000000000781c */ /* 0x000fe20003fae808 */
[----:B------:R-:W-:Y:S01]  /*11560*/  UISETP.NE.AND UP0, UPT, UR5, URZ, UPT ;  /* 0x0000003f0500728c */ /* 0x000fe2000bf05270 */
[C---:B------:R-:W-:Y:S02]  /*11570*/  ISETP.GT.AND P6, PT, R0.reuse, 0x9, P6 ;  /* 0x000000090000780c */ /* 0x040fe400037c4270 */
[----:B------:R-:W-:Y:S02]  /*11580*/  ISETP.GT.AND P5, PT, R0, 0x10, P5 ;  /* 0x000000100000780c */ /* 0x000fe40002fa4270 */
[----:B-1----:R-:W-:Y:S02]  /*11590*/  FMNMX.FTZ R169, R169, R4, !PT ;  /* 0x00000004a9a97209 */ /* 0x002fe40007810000 */
[----:B------:R-:W-:Y:S02]  /*115a0*/  FMNMX.FTZ R4, R10, R170, !PT ;  /* 0x000000aa0a047209 */ /* 0x000fe40007810000 */
[C---:B------:R-:W-:Y:S01]  /*115b0*/  FSETP.NEU.FTZ.AND P2, PT, R169.reuse, -INF , PT ;  /* 0xff800000a900780b */ /* 0x040fe20003f5d000 */
[----:B------:R-:W-:Y:S01]  /*115c0*/  FMUL.FTZ R23, R169, c[0x0][0x2d0] ;  /* 0x0000b400a9177a20 */ /* 0x000fe20000410000 */
[----:B------:R-:W-:Y:S02]  /*115d0*/  ISETP.LT.OR P6, PT, R2, 0xa, P6 ;  /* 0x0000000a0200780c */ /* 0x000fe400037c1670 */
[----:B--2---:R-:W-:Y:S02]  /*115e0*/  FMNMX.FTZ R168, R168, R5, !PT ;  /* 0x00000005a8a87209 */ /* 0x004fe40007810000 */
[----:B------:R-:W-:Y:S02]  /*115f0*/  FSEL R23, R23, RZ, P2 ;  /* 0x000000ff17177208 */ /* 0x000fe40001000000 */
[----:B------:R-:W-:Y:S01]  /*11600*/  ISETP.LT.OR P5, PT, R2, 0x11, P5 ;  /* 0x000000110200780c */ /* 0x000fe20002fa1670 */
[----:B------:R-:W1:Y:S01]  /*11610*/  SHFL.BFLY PT, R7, R168, 0x1, 0x1f ;  /* 0x0c201f00a8077f89 */ /* 0x000e6200000e0000 */
[----:B------:R-:W-:Y:S01]  /*11620*/  FSEL R15, R15, -INF , !P6 ;  /* 0xff8000000f0f7808 */ /* 0x000fe20007000000 */
[--C-:B------:R-:W-:Y:S01]  /*11630*/  FFMA.FTZ R3, R174, c[0x0][0x2d0], -R23.reuse ;  /* 0x0000b400ae037a23 */ /* 0x100fe20000010817 */
[----:B------:R-:W-:Y:S01]  /*11640*/  FMNMX.FTZ R167, R216, R167, !PT ;  /* 0x000000a7d8a77209 */ /* 0x000fe20007810000 */
[--C-:B------:R-:W-:Y:S01]  /*11650*/  FFMA.FTZ R40, R196, c[0x0][0x2d0], -R23.reuse ;  /* 0x0000b400c4287a23 */ /* 0x100fe20000010817 */
[----:B------:R-:W-:Y:S01]  /*11660*/  FSEL R41, R26, -INF , !P5 ;  /* 0xff8000001a297808 */ /* 0x000fe20006800000 */
[----:B------:R2:W-:Y:S01]  /*11670*/  MUFU.EX2 R24, R3 ;  /* 0x0000000300187308 */ /* 0x0005e20000000800 */
[----:B------:R-:W-:Y:S01]  /*11680*/  PLOP3.LUT P1, PT, PT, PT, UP6, 0x40, 0x0 ;  /* 0x000000000000781c */ /* 0x000fe20003f2e868 */
[----:B------:R-:W3:Y:S01]  /*11690*/  SHFL.BFLY PT, R5, R167, 0x2, 0x1f ;  /* 0x0c401f00a7057f89 */ /* 0x000ee200000e0000 */
[----:B------:R-:W-:Y:S02]  /*116a0*/  PLOP3.LUT P0, PT, PT, PT, UP5, 0x40, 0x0 ;  /* 0x000000000000781c */ /* 0x000fe40003f0e858 */
[C---:B------:R-:W-:Y:S02]  /*116b0*/  ISETP.GT.AND P6, PT, R0.reuse, 0x11, P1 ;  /* 0x000000110000780c */ /* 0x040fe40000fc4270 */
[----:B------:R-:W-:Y:S02]  /*116c0*/  ISETP.GT.AND P0, PT, R0, 0x18, P0 ;  /* 0x000000180000780c */ /* 0x000fe40000704270 */
[C---:B------:R-:W-:Y:S01]  /*116d0*/  ISETP.LT.OR P6, PT, R2.reuse, 0x12, P6 ;  /* 0x000000120200780c */ /* 0x040fe200037c1670 */
[----:B------:R-:W-:Y:S01]  /*116e0*/  MUFU.EX2 R244, R40 ;  /* 0x0000002800f47308 */ /* 0x000fe20000000800 */
[----:B------:R-:W-:Y:S02]  /*116f0*/  PLOP3.LUT P1, PT, PT, PT, UP4, 0x40, 0x0 ;  /* 0x000000000000781c */ /* 0x000fe40003f2e848 */
[----:B------:R-:W-:Y:S02]  /*11700*/  FSEL R44, R27, -INF , !P6 ;  /* 0xff8000001b2c7808 */ /* 0x000fe40007000000 */
[----:B------:R-:W-:Y:S02]  /*11710*/  ISETP.LT.OR P0, PT, R2, 0x19, P0 ;  /* 0x000000190200780c */ /* 0x000fe40000701670 */
[----:B------:R-:W-:Y:S02]  /*11720*/  ISETP.GT.AND P1, PT, R0, 0x19, P1 ;  /* 0x000000190000780c */ /* 0x000fe40000f24270 */
[----:B-1----:R-:W-:Y:S02]  /*11730*/  FMNMX.FTZ R168, R168, R7, !PT ;  /* 0x00000007a8a87209 */ /* 0x002fe40007810000 */
[----:B------:R-:W-:Y:S02]  /*11740*/  PLOP3.LUT P5, PT, PT, PT, UP3, 0x40, 0x0 ;  /* 0x000000000000781c */ /* 0x000fe40003fae838 */
[----:B------:R-:W-:Y:S01]  /*11750*/  FSEL R45, R30, -INF , !P0 ;  /* 0xff8000001e2d7808 */ /* 0x000fe20004000000 */
[--C-:B--2---:R-:W-:Y:S01]  /*11760*/  FFMA.FTZ R3, R175, c[0x0][0x2d0], -R23.reuse ;  /* 0x0000b400af037a23 */ /* 0x104fe20000010817 */
[----:B------:R-:W-:Y:S01]  /*11770*/  ISETP.LT.OR P1, PT, R2, 0x1a, P1 ;  /* 0x0000001a0200780c */ /* 0x000fe20000f21670 */
[----:B------:R-:W-:Y:S01]  /*11780*/  FMUL.FTZ R48, R168, c[0x0][0x2d0] ;  /* 0x0000b400a8307a20 */ /* 0x000fe20000410000 */
[----:B------:R-:W-:Y:S01]  /*11790*/  ISETP.GT.AND P0, PT, R0, 0x20, P5 ;  /* 0x000000200000780c */ /* 0x000fe20002f04270 */
[----:B------:R1:W2:Y:S01]  /*117a0*/  MUFU.EX2 R21, R3 ;  /* 0x0000000300157308 */ /* 0x0002a20000000800 */
[----:B---3--:R-:W-:Y:S02]  /*117b0*/  FMNMX.FTZ R167, R167, R5, !PT ;  /* 0x00000005a7a77209 */ /* 0x008fe40007810000 */
[----:B------:R-:W-:Y:S02]  /*117c0*/  PLOP3.LUT P6, PT, PT, PT, UP2, 0x40, 0x0 ;  /* 0x000000000000781c */ /* 0x000fe40003fce828 */
[----:B------:R-:W-:Y:S01]  /*117d0*/  FSEL R171, R31, -INF , !P1 ;  /* 0xff8000001fab7808 */ /* 0x000fe20004800000 */
[----:B------:R-:W3:Y:S01]  /*117e0*/  SHFL.BFLY PT, R5, R167, 0x1, 0x1f ;  /* 0x0c201f00a7057f89 */ /* 0x000ee200000e0000 */
[----:B------:R-:W-:Y:S02]  /*117f0*/  ISETP.LT.OR P0, PT, R2, 0x21, P0 ;  /* 0x000000210200780c */ /* 0x000fe40000701670 */
[----:B------:R-:W-:Y:S02]  /*11800*/  ISETP.GT.AND P6, PT, R0, 0x21, P6 ;  /* 0x000000210000780c */ /* 0x000fe400037c4270 */
[----:B------:R-:W-:Y:S02]  /*11810*/  FSETP.NEU.FTZ.AND P1, PT, R168, -INF , PT ;  /* 0xff800000a800780b */ /* 0x000fe40003f3d000 */
[----:B------:R-:W-:Y:S01]  /*11820*/  FSEL R173, R42, -INF , !P0 ;  /* 0xff8000002aad7808 */ /* 0x000fe20004000000 */
[----:B------:R-:W-:Y:S01]  /*11830*/  LDSM.16.MT88.4 R28, [R225+0x2080] ;  /* 0x00208000e11c783b */ /* 0x000fe20000004200 */
[----:B------:R-:W-:Y:S02]  /*11840*/  ISETP.LT.OR P6, PT, R2, 0x22, P6 ;  /* 0x000000220200780c */ /* 0x000fe400037c1670 */
[----:B------:R-:W-:Y:S02]  /*11850*/  PLOP3.LUT P5, PT, PT, PT, UP1, 0x40, 0x0 ;  /* 0x000000000000781c */ /* 0x000fe40003fae818 */
[----:B------:R-:W-:Y:S01]  /*11860*/  PLOP3.LUT P0, PT, PT, PT, UP0, 0x40, 0x0 ;  /* 0x000000000000781c */ /* 0x000fe20003f0e808 */
[----:B------:R-:W-:Y:S01]  /*11870*/  UISETP.GT.AND UP0, UPT, UR13, UR8, UPT ;  /* 0x000000080d00728c */ /* 0x000fe2000bf04270 */
[----:B------:R-:W-:Y:S01]  /*11880*/  FSEL R48, R48, RZ, P1 ;  /* 0x000000ff30307208 */ /* 0x000fe20000800000 */
[----:B------:R-:W-:Y:S01]  /*11890*/  UIADD3 UR13, UR13, -0x1, URZ ;  /* 0xffffffff0d0d7890 */ /* 0x000fe2000fffe03f */
[----:B------:R-:W-:Y:S02]  /*118a0*/  FSEL R172, R43, -INF , !P6 ;  /* 0xff8000002bac7808 */ /* 0x000fe40007000000 */
[----:B-1----:R-:W-:Y:S01]  /*118b0*/  FMNMX.FTZ R3, R11, R4, !PT ;  /* 0x000000040b037209 */ /* 0x002fe20007810000 */
[--C-:B------:R-:W-:Y:S01]  /*118c0*/  FFMA.FTZ R4, R192, c[0x0][0x2d0], -R23.reuse ;  /* 0x0000b400c0047a23 */ /* 0x100fe20000010817 */
[----:B------:R-:W-:Y:S01]  /*118d0*/  ISETP.GT.AND P5, PT, R0, 0x28, P5 ;  /* 0x000000280000780c */ /* 0x000fe20002fa4270 */
[--C-:B------:R-:W-:Y:S01]  /*118e0*/  FFMA.FTZ R40, R193, c[0x0][0x2d0], -R48.reuse ;  /* 0x0000b400c1287a23 */ /* 0x100fe20000010830 */
[----:B------:R-:W-:Y:S01]  /*118f0*/  FMNMX.FTZ R3, R14, R3, !PT ;  /* 0x000000030e037209 */ /* 0x000fe20007810000 */
[----:B------:R1:W4:Y:S01]  /*11900*/  MUFU.EX2 R20, R4 ;  /* 0x0000000400147308 */ /* 0x0003220000000800 */
[----:B------:R-:W-:Y:S01]  /*11910*/  ISETP.GT.AND P0, PT, R0, 0x29, P0 ;  /* 0x000000290000780c */ /* 0x000fe20000704270 */
[--C-:B------:R-:W-:Y:S01]  /*11920*/  FFMA.FTZ R0, R16, c[0x0][0x2d0], -R48.reuse ;  /* 0x0000b40010007a23 */ /* 0x100fe20000010830 */
[----:B------:R-:W-:Y:S02]  /*11930*/  FMNMX.FTZ R3, R15, R3, !PT ;  /* 0x000000030f037209 */ /* 0x000fe40007810000 */
[C---:B------:R-:W-:Y:S02]  /*11940*/  ISETP.LT.OR P5, PT, R2.reuse, 0x29, P5 ;  /* 0x000000290200780c */ /* 0x040fe40002fa1670 */
[----:B------:R-:W-:Y:S02]  /*11950*/  ISETP.LT.OR P0, PT, R2, 0x2a, P0 ;  /* 0x0000002a0200780c */ /* 0x000fe40000701670 */
[----:B---3--:R-:W-:Y:S01]  /*11960*/  FMNMX.FTZ R167, R167, R5, !PT ;  /* 0x00000005a7a77209 */ /* 0x008fe20007810000 */
[----:B------:R-:W-:Y:S01]  /*11970*/  MUFU.EX2 R252, R0 ;  /* 0x0000000000fc7308 */ /* 0x000fe20000000800 */
[----:B------:R-:W-:Y:S02]  /*11980*/  FSEL R22, R47, -INF , !P0 ;  /* 0xff8000002f167808 */ /* 0x000fe40004000000 */
[C---:B------:R-:W-:Y:S01]  /*11990*/  FSETP.NEU.FTZ.AND P0, PT, R167.reuse, -INF , PT ;  /* 0xff800000a700780b */ /* 0x040fe20003f1d000 */
[----:B------:R-:W-:Y:S01]  /*119a0*/  FMUL.FTZ R49, R167, c[0x0][0x2d0] ;  /* 0x0000b400a7317a20 */ /* 0x000fe20000410000 */
[----:B------:R-:W-:Y:S02]  /*119b0*/  FSEL R174, R46, -INF , !P5 ;  /* 0xff8000002eae7808 */ /* 0x000fe40006800000 */
[----:B--2---:R-:W-:Y:S02]  /*119c0*/  MOV R43, R21 ;  /* 0x00000015002b7202 */ /* 0x004fe40000000f00 */
[----:B------:R-:W-:Y:S01]  /*119d0*/  FSEL R49, R49, RZ, P0 ;  /* 0x000000ff31317208 */ /* 0x000fe20000000000 */
[----:B------:R2:W-:Y:S01]  /*119e0*/  MUFU.EX2 R242, R40 ;  /* 0x0000002800f27308 */ /* 0x0005e20000000800 */
[----:B-1----:R-:W-:Y:S01]  /*119f0*/  FMNMX.FTZ R4, R41, R3, !PT ;  /* 0x0000000329047209 */ /* 0x002fe20007810000 */
[--C-:B------:R-:W-:Y:S01]  /*11a00*/  FFMA.FTZ R3, R17, c[0x0][0x2d0], -R23.reuse ;  /* 0x0000b40011037a23 */ /* 0x100fe20000010817 */
[----:B----4-:R-:W-:Y:S02]  /*11a10*/  MOV R42, R20 ;  /* 0x00000014002a7202 */ /* 0x010fe40000000f00 */
[----:B------:R-:W-:Y:S05]  /*11a20*/  FMNMX.FTZ R4, R44, R4, !PT ;  /* 0x000000042c047209 */ /* 0x000fea0007810000 */
[----:B------:R1:W3:Y:S01]  /*11a30*/  MUFU.EX2 R7, R3 ;  /* 0x0000000300077308 */ /* 0x0002e20000000800 */
[----:B--2---:R-:W-:Y:S09]  /*11a40*/  FFMA.FTZ R40, R200, c[0x0][0x2d0], -R23 ;  /* 0x0000b400c8287a23 */ /* 0x004ff20000010817 */
[----:B------:R2:W-:Y:S01]  /*11a50*/  MUFU.EX2 R221, R40 ;  /* 0x0000002800dd7308 */ /* 0x0005e20000000800 */
[----:B-1----:R-:W-:Y:S01]  /*11a60*/  FMNMX.FTZ R3, R45, R4, !PT ;  /* 0x000000042d037209 */ /* 0x002fe20007810000 */
[--C-:B------:R-:W-:Y:S01]  /*11a70*/  FFMA.FTZ R4, R6, c[0x0][0x2d0], -R48.reuse ;  /* 0x0000b40006047a23 */ /* 0x100fe20000010830 */
[----:B---3--:R-:W-:Y:S02]  /*11a80*/  MOV R47, R7 ;  /* 0x00000007002f7202 */ /* 0x008fe40000000f00 */
[----:B------:R-:W-:Y:S05]  /*11a90*/  FMNMX.FTZ R3, R171, R3, !PT ;  /* 0x00000003ab037209 */ /* 0x000fea0007810000 */
[----:B------:R1:W3:Y:S01]  /*11aa0*/  MUFU.EX2 R20, R4 ;  /* 0x0000000400147308 */ /* 0x0002e20000000800 */
[----:B------:R-:W-:Y:S02]  /*11ab0*/  F2FP.BF16.PACK_AB R26, R47, R42 ;  /* 0x0000002a2f1a723e */ /* 0x000fe400000010ff */
[----:B------:R-:W-:Y:S04]  /*11ac0*/  FMNMX.FTZ R3, R173, R3, !PT ;  /* 0x00000003ad037209 */ /* 0x000fe80007810000 */
[----:B------:R-:W-:Y:S01]  /*11ad0*/  FMNMX.FTZ R2, R172, R3, !PT ;  /* 0x00000003ac027209 */ /* 0x000fe20007810000 */
[--C-:B------:R-:W-:Y:S03]  /*11ae0*/  FFMA.FTZ R3, R19, c[0x0][0x2d0], -R48.reuse ;  /* 0x0000b40013037a23 */ /* 0x100fe60000010830 */
[----:B------:R-:W-:Y:S01]  /*11af0*/  FMNMX.FTZ R0, R174, R2, !PT ;  /* 0x00000002ae007209 */ /* 0x000fe20007810000 */
[----:B------:R4:W-:Y:S01]  /*11b00*/  MUFU.EX2 R251, R3 ;  /* 0x0000000300fb7308 */ /* 0x0009e20000000800 */
[--C-:B------:R-:W-:Y:S02]  /*11b10*/  FFMA.FTZ R2, R18, c[0x0][0x2d0], -R48.reuse ;  /* 0x0000b40012027a23 */ /* 0x100fe40000010830 */
[----:B------:R-:W-:Y:S01]  /*11b20*/  FMNMX.FTZ R0, R22, R0, !PT ;  /* 0x0000000016007209 */ /* 0x000fe20007810000 */
[----:B--2---:R-:W-:Y:S06]  /*11b30*/  FFMA.FTZ R40, R197, c[0x0][0x2d0], -R48 ;  /* 0x0000b400c5287a23 */ /* 0x004fec0000010830 */
[----:B------:R2:W5:Y:S01]  /*11b40*/  MUFU.EX2 R250, R2 ;  /* 0x0000000200fa7308 */ /* 0x0005620000000800 */
[--C-:B-1----:R-:W-:Y:S01]  /*11b50*/  FFMA.FTZ R4, R12, c[0x0][0x2d0], -R49.reuse ;  /* 0x0000b4000c047a23 */ /* 0x102fe20000010831 */
[----:B---3--:R-:W-:Y:S04]  /*11b60*/  MOV R46, R20 ;  /* 0x00000014002e7202 */ /* 0x008fe80000000f00 */
[----:B------:R-:W-:Y:S04]  /*11b70*/  F2FP.BF16.PACK_AB R25, R252, R46 ;  /* 0x0000002efc19723e */ /* 0x000fe800000010ff */
[----:B------:R-:W-:Y:S01]  /*11b80*/  MUFU.EX2 R246, R4 ;  /* 0x0000000400f67308 */ /* 0x000fe20000000800 */
[--C-:B----4-:R-:W-:Y:S09]  /*11b90*/  FFMA.FTZ R3, R8, c[0x0][0x2d0], -R49.reuse ;  /* 0x0000b40008037a23 */ /* 0x110ff20000010831 */
[----:B------:R1:W-:Y:S01]  /*11ba0*/  MUFU.EX2 R247, R3 ;  /* 0x0000000300f77308 */ /* 0x0003e20000000800 */
[----:B--2---:R-:W2:Y:S01]  /*11bb0*/  SHFL.BFLY PT, R2, R0, 0x2, 0x1f ;  /* 0x0c401f0000027f89 */ /* 0x004ea200000e0000 */
[----:B-----5:R-:W-:Y:S08]  /*11bc0*/  F2FP.BF16.PACK_AB R27, R251, R250 ;  /* 0x000000fafb1b723e */ /* 0x020ff000000010ff */
[----:B------:R3:W-:Y:S01]  /*11bd0*/  MUFU.EX2 R220, R40 ;  /* 0x0000002800dc7308 */ /* 0x0007e20000000800 */
[--C-:B-1----:R-:W-:Y:S09]  /*11be0*/  FFMA.FTZ R3, R9, c[0x0][0x2d0], -R49.reuse ;  /* 0x0000b40009037a23 */ /* 0x102ff20000010831 */
[----:B------:R2:W1:Y:S01]  /*11bf0*/  MUFU.EX2 R248, R3 ;  /* 0x0000000300f87308 */ /* 0x0004620000000800 */
[--C-:B---3--:R-:W-:Y:S09]  /*11c00*/  FFMA.FTZ R40, R201, c[0x0][0x2d0], -R49.reuse ;  /* 0x0000b400c9287a23 */ /* 0x108ff20000010831 */
[----:B------:R3:W-:Y:S01]  /*11c10*/  MUFU.EX2 R201, R40 ;  /* 0x0000002800c97308 */ /* 0x0007e20000000800 */
[----:B--2---:R-:W-:Y:S01]  /*11c20*/  FMNMX.FTZ R3, R0, R2, !PT ;  /* 0x0000000200037209 */ /* 0x004fe20007810000 */
[--C-:B------:R-:W-:Y:S01]  /*11c30*/  FFMA.FTZ R2, R13, c[0x0][0x2d0], -R49.reuse ;  /* 0x0000b4000d027a23 */ /* 0x100fe20000010831 */
[----:B------:R-:W-:Y:S02]  /*11c40*/  FSEL R0, R169, RZ, P2 ;  /* 0x000000ffa9007208 */ /* 0x000fe40001000000 */
[----:B-1----:R-:W-:Y:S05]  /*11c50*/  F2FP.BF16.PACK_AB R32, R248, R247 ;  /* 0x000000f7f820723e */ /* 0x002fea00000010ff */
[----:B------:R1:W2:Y:S01]  /*11c60*/  MUFU.EX2 R249, R2 ;  /* 0x0000000200f97308 */ /* 0x0002a20000000800 */
[----:B------:R-:W4:Y:S01]  /*11c70*/  SHFL.BFLY PT, R4, R3, 0x1, 0x1f ;  /* 0x0c201f0003047f89 */ /* 0x000f2200000e0000 */
[----:B------:R-:W-:Y:S02]  /*11c80*/  FADD.FTZ R0, -R0, R164 ;  /* 0x000000a400007221 */ /* 0x000fe40000010100 */
[----:B---3--:R-:W-:Y:S01]  /*11c90*/  FFMA.FTZ R40, R202, c[0x0][0x2d0], -R49 ;  /* 0x0000b400ca287a23 */ /* 0x008fe20000010831 */
[----:B------:R-:W-:Y:S01]  /*11ca0*/  MOV R202, R47 ;  /* 0x0000002f00ca7202 */ /* 0x000fe20000000f00 */
[----:B------:R-:W-:Y:S04]  /*11cb0*/  FMUL.FTZ R0, R0, c[0x0][0x2d0] ;  /* 0x0000b40000007a20 */ /* 0x000fe80000410000 */
[----:B------:R-:W-:Y:S10]  /*11cc0*/  MUFU.EX2 R200, R40 ;  /* 0x0000002800c87308 */ /* 0x000ff40000000800 */
[----:B------:R3:W5:Y:S01]  /*11cd0*/  MUFU.EX2 R21, R0 ;  /* 0x0000000000157308 */ /* 0x0007620000000800 */
[----:B-1----:R-:W-:Y:S02]  /*11ce0*/  FSEL R2, R168, RZ, P1 ;  /* 0x000000ffa8027208 */ /* 0x002fe40000800000 */
[----:B----4-:R-:W-:Y:S02]  /*11cf0*/  FMNMX.FTZ R3, R3, R4, !PT ;  /* 0x0000000403037209 */ /* 0x010fe40007810000 */
[----:B--2---:R-:W-:Y:S01]  /*11d00*/  F2FP.BF16.PACK_AB R34, R249, R246 ;  /* 0x000000f6f922723e */ /* 0x004fe200000010ff */
[----:B------:R-:W-:Y:S02]  /*11d10*/  FADD.FTZ R2, -R2, R165 ;  /* 0x000000a502027221 */ /* 0x000fe40000010100 */
[----:B------:R-:W-:Y:S02]  /*11d20*/  FMUL.FTZ R50, R3, c[0x0][0x2d0] ;  /* 0x0000b40003327a20 */ /* 0x000fe40000410000 */
[----:B------:R-:W-:Y:S04]  /*11d30*/  FMUL.FTZ R2, R2, c[0x0][0x2d0] ;  /* 0x0000b40002027a20 */ /* 0x000fe80000410000 */
[----:B------:R-:W1:Y:S01]  /*11d40*/  MUFU.EX2 R20, R2 ;  /* 0x0000000200147308 */ /* 0x000e620000000800 */
[----:B---3--:R-:W-:Y:S01]  /*11d50*/  FSEL R0, R167, RZ, P0 ;  /* 0x000000ffa7007208 */ /* 0x008fe20000000000 */
[----:B-----5:R-:W-:Y:S01]  /*11d60*/  FMUL.FTZ R4, R21, R176 ;  /* 0x000000b015047220 */ /* 0x020fe20000410000 */
[----:B------:R-:W-:Y:S01]  /*11d70*/  FSETP.NEU.FTZ.AND P0, PT, R3, -INF , PT ;  /* 0xff8000000300780b */ /* 0x000fe20003f1d000 */
[C---:B------:R-:W-:Y:S01]  /*11d80*/  FMUL.FTZ R5, R21.reuse, R177 ;  /* 0x000000b115057220 */ /* 0x040fe20000410000 */
[----:B------:R-:W-:Y:S01]  /*11d90*/  MOV R177, R43 ;  /* 0x0000002b00b17202 */ /* 0x000fe20000000f00 */
[----:B------:R-:W-:Y:S01]  /*11da0*/  FADD.FTZ R0, -R0, R166 ;  /* 0x000000a600007221 */ /* 0x000fe20000010100 */
[----:B------:R-:W-:Y:S01]  /*11db0*/  FSEL R50, R50, RZ, P0 ;  /* 0x000000ff32327208 */ /* 0x000fe20000000000 */
[----:B------:R-:W-:Y:S01]  /*11dc0*/  FMUL.FTZ R16, R21, R188 ;  /* 0x000000bc15107220 */ /* 0x000fe20000410000 */
[----:B------:R-:W-:Y:S01]  /*11dd0*/  MOV R176, R46 ;  /* 0x0000002e00b07202 */ /* 0x000fe20000000f00 */
[----:B------:R-:W-:Y:S02]  /*11de0*/  FMUL.FTZ R0, R0, c[0x0][0x2d0] ;  /* 0x0000b40000007a20 */ /* 0x000fe40000410000 */
[--C-:B------:R-:W-:Y:S02]  /*11df0*/  FFMA.FTZ R10, R10, c[0x0][0x2d0], -R50.reuse ;  /* 0x0000b4000a0a7a23 */ /* 0x100fe40000010832 */
[----:B------:R2:W3:Y:S01]  /*11e00*/  MUFU.EX2 R2, R0 ;  /* 0x0000000000027308 */ /* 0x0004e20000000800 */
[--C-:B------:R-:W-:Y:S02]  /*11e10*/  FFMA.FTZ R14, R14, c[0x0][0x2d0], -R50.reuse ;  /* 0x0000b4000e0e7a23 */ /* 0x100fe40000010832 */
[--C-:B------:R-:W-:Y:S02]  /*11e20*/  FFMA.FTZ R15, R15, c[0x0][0x2d0], -R50.reuse ;  /* 0x0000b4000f0f7a23 */ /* 0x100fe40000010832 */
[C---:B-1----:R-:W-:Y:S01]  /*11e30*/  FMUL.FTZ R6, R20.reuse, R178 ;  /* 0x000000b214067220 */ /* 0x042fe20000410000 */
[----:B------:R-:W-:Y:S01]  /*11e40*/  MOV R178, R42 ;  /* 0x0000002a00b27202 */ /* 0x000fe20000000f00 */
[C---:B------:R-:W-:Y:S02]  /*11e50*/  FMUL.FTZ R7, R20.reuse, R179 ;  /* 0x000000b314077220 */ /* 0x040fe40000410000 */
[C---:B------:R-:W-:Y:S01]  /*11e60*/  FMUL.FTZ R17, R21.reuse, R189 ;  /* 0x000000bd15117220 */ /* 0x040fe20000410000 */
[----:B------:R-:W-:Y:S01]  /*11e70*/  MUFU.EX2 R175, R10 ;  /* 0x0000000a00af7308 */ /* 0x000fe20000000800 */
[C---:B------:R-:W-:Y:S02]  /*11e80*/  FMUL.FTZ R18, R20.reuse, R190 ;  /* 0x000000be14127220 */ /* 0x040fe40000410000 */
[C---:B------:R-:W-:Y:S02]  /*11e90*/  FMUL.FTZ R19, R20.reuse, R191 ;  /* 0x000000bf14137220 */ /* 0x040fe40000410000 */
[C---:B------:R-:W-:Y:S01]  /*11ea0*/  FMUL.FTZ R132, R21.reuse, R132 ;  /* 0x0000008415847220 */ /* 0x040fe20000410000 */
[----:B------:R-:W-:Y:S01]  /*11eb0*/  LDSM.16.MT88.4 R188, [R225+0x3080] ;  /* 0x00308000e1bc783b */ /* 0x000fe20000004200 */
[C---:B------:R-:W-:Y:S02]  /*11ec0*/  FMUL.FTZ R133, R21.reuse, R133 ;  /* 0x0000008515857220 */ /* 0x040fe40000410000 */
[C---:B------:R-:W-:Y:S01]  /*11ed0*/  FMUL.FTZ R134, R20.reuse, R134 ;  /* 0x0000008614867220 */ /* 0x040fe20000410000 */
[----:B------:R-:W-:Y:S01]  /*11ee0*/  MUFU.EX2 R206, R14 ;  /* 0x0000000e00ce7308 */ /* 0x000fe20000000800 */
[----:B------:R-:W-:Y:S02]  /*11ef0*/  FMUL.FTZ R135, R20, R135 ;  /* 0x0000008714877220 */ /* 0x000fe40000410000 */
[----:B------:R-:W-:Y:S02]  /*11f00*/  FMUL.FTZ R144, R21, R144 ;  /* 0x0000009015907220 */ /* 0x000fe40000410000 */
[----:B--2---:R-:W-:Y:S02]  /*11f10*/  FFMA.FTZ R0, R11, c[0x0][0x2d0], -R50 ;  /* 0x0000b4000b007a23 */ /* 0x004fe40000010832 */
[C---:B---3--:R-:W-:Y:S02]  /*11f20*/  FMUL.FTZ R8, R2.reuse, R180 ;  /* 0x000000b402087220 */ /* 0x048fe40000410000 */
[C---:B------:R-:W-:Y:S01]  /*11f30*/  FMUL.FTZ R9, R2.reuse, R181 ;  /* 0x000000b502097220 */ /* 0x040fe20000410000 */
[----:B------:R1:W2:Y:S01]  /*11f40*/  MUFU.EX2 R192, R0 ;  /* 0x0000000000c07308 */ /* 0x0002a20000000800 */
[C---:B------:R-:W-:Y:S02]  /*11f50*/  FMUL.FTZ R12, R2.reuse, R184 ;  /* 0x000000b8020c7220 */ /* 0x040fe40000410000 */
[C---:B------:R-:W-:Y:S02]  /*11f60*/  FMUL.FTZ R13, R2.reuse, R185 ;  /* 0x000000b9020d7220 */ /* 0x040fe40000410000 */
[C---:B------:R-:W-:Y:S02]  /*11f70*/  FMUL.FTZ R136, R2.reuse, R136 ;  /* 0x0000008802887220 */ /* 0x040fe40000410000 */
[C---:B------:R-:W-:Y:S02]  /*11f80*/  FMUL.FTZ R137, R2.reuse, R137 ;  /* 0x0000008902897220 */ /* 0x040fe40000410000 */
[C---:B------:R-:W-:Y:S01]  /*11f90*/  FMUL.FTZ R140, R2.reuse, R140 ;  /* 0x0000008c028c7220 */ /* 0x040fe20000410000 */
[----:B------:R-:W3:Y:S01]  /*11fa0*/  MUFU.EX2 R207, R15 ;  /* 0x0000000f00cf7308 */ /* 0x000ee20000000800 */
[----:B------:R-:W-:Y:S02]  /*11fb0*/  FMUL.FTZ R141, R2, R141 ;  /* 0x0000008d028d7220 */ /* 0x000fe40000410000 */
[C---:B------:R-:W-:Y:S02]  /*11fc0*/  FMUL.FTZ R145, R21.reuse, R145 ;  /* 0x0000009115917220 */ /* 0x040fe40000410000 */
[C---:B------:R-:W-:Y:S02]  /*11fd0*/  FMUL.FTZ R146, R20.reuse, R146 ;  /* 0x0000009214927220 */ /* 0x040fe40000410000 */
[C---:B------:R-:W-:Y:S02]  /*11fe0*/  FMUL.FTZ R147, R20.reuse, R147 ;  /* 0x0000009314937220 */ /* 0x040fe40000410000 */
[C---:B------:R-:W-:Y:S02]  /*11ff0*/  FMUL.FTZ R148, R21.reuse, R148 ;  /* 0x0000009415947220 */ /* 0x040fe40000410000 */
[----:B------:R-:W-:Y:S02]  /*12000*/  FMUL.FTZ R149, R21, R149 ;  /* 0x0000009515957220 */ /* 0x000fe40000410000 */
[C---:B------:R-:W-:Y:S01]  /*12010*/  FMUL.FTZ R150, R20.reuse, R150 ;  /* 0x0000009614967220 */ /* 0x040fe20000410000 */
[----:B-1----:R-:W-:Y:S01]  /*12020*/  FSEL R0, R3, RZ, P0 ;  /* 0x000000ff03007208 */ /* 0x002fe20000000000 */
[----:B------:R-:W-:Y:S01]  /*12030*/  FMUL.FTZ R151, R20, R151 ;  /* 0x0000009714977220 */ /* 0x000fe20000410000 */
[----:B--2---:R-:W-:Y:S01]  /*12040*/  F2FP.BF16.PACK_AB R33, R192, R175 ;  /* 0x000000afc021723e */ /* 0x004fe200000010ff */
[----:B------:R-:W-:Y:S01]  /*12050*/  FMUL.FTZ R152, R2, R152 ;  /* 0x0000009802987220 */ /* 0x000fe20000410000 */
[----:B------:R-:W-:Y:S01]  /*12060*/  PLOP3.LUT P0, PT, PT, PT, UP0, 0x80, 0x0 ;  /* 0x000000000000781c */ /* 0x000fe20003f0f008 */
[----:B------:R-:W-:Y:S01]  /*12070*/  FADD.FTZ R0, -R0, R170 ;  /* 0x000000aa00007221 */ /* 0x000fe20000010100 */
[----:B------:R-:W-:Y:S01]  /*12080*/  MOV R170, R24 ;  /* 0x0000001800aa7202 */ /* 0x000fe20000000f00 */
[----:B------:R-:W-:Y:S02]  /*12090*/  FMUL.FTZ R153, R2, R153 ;  /* 0x0000009902997220 */ /* 0x000fe40000410000 */
[----:B------:R-:W-:Y:S01]  /*120a0*/  FMUL.FTZ R0, R0, c[0x0][0x2d0] ;  /* 0x0000b40000007a20 */ /* 0x000fe20000410000 */
[----:B------:R-:W-:Y:S01]  /*120b0*/  F2FP.BF16.PACK_AB R24, R43, R170 ;  /* 0x000000aa2b18723e */ /* 0x000fe200000010ff */
[----:B------:R-:W-:Y:S01]  /*120c0*/  FFMA.FTZ R40, R45, c[0x0][0x2d0], -R50 ;  /* 0x0000b4002d287a23 */ /* 0x000fe20000010832 */
[----:B---3--:R-:W-:Y:S01]  /*120d0*/  F2FP.BF16.PACK_AB R35, R207, R206 ;  /* 0x000000cecf23723e */ /* 0x008fe200000010ff */
[C---:B------:R-:W-:Y:S02]  /*120e0*/  FMUL.FTZ R156, R2.reuse, R156 ;  /* 0x0000009c029c7220 */ /* 0x040fe40000410000 */
[----:B------:R-:W1:Y:S01]  /*120f0*/  MUFU.EX2 R0, R0 ;  /* 0x0000000000007308 */ /* 0x000e620000000800 */
[----:B------:R-:W-:Y:S01]  /*12100*/  FMUL.FTZ R157, R2, R157 ;  /* 0x0000009d029d7220 */ /* 0x000fe20000410000 */
[-C--:B------:R-:W-:Y:S05]  /*12110*/  HMMA.16816.F32.BF16 R4, R24, R28.reuse, R4 ;  /* 0x0000001c1804723c */ /* 0x080fea0000041804 */
[C---:B------:R-:W-:Y:S02]  /*12120*/  FMUL.FTZ R160, R21.reuse, R160 ;  /* 0x000000a015a07220 */ /* 0x040fe40000410000 */
[C---:B------:R-:W-:Y:S01]  /*12130*/  FMUL.FTZ R161, R21.reuse, R161 ;  /* 0x000000a115a17220 */ /* 0x040fe20000410000 */
[----:B------:R-:W-:Y:S01]  /*12140*/  MUFU.EX2 R164, R40 ;  /* 0x0000002800a47308 */ /* 0x000fe20000000800 */
[C---:B------:R-:W-:Y:S03]  /*12150*/  FMUL.FTZ R162, R20.reuse, R162 ;  /* 0x000000a214a27220 */ /* 0x040fe60000410000 */
[C---:B------:R-:W-:Y:S02]  /*12160*/  FMUL.FTZ R163, R20.reuse, R163 ;  /* 0x000000a314a37220 */ /* 0x040fe40000410000 */
[C---:B------:R-:W-:Y:S02]  /*12170*/  FMUL.FTZ R52, R21.reuse, R52 ;  /* 0x0000003415347220 */ /* 0x040fe40000410000 */
[C---:B------:R-:W-:Y:S02]  /*12180*/  FMUL.FTZ R53, R21.reuse, R53 ;  /* 0x0000003515357220 */ /* 0x040fe40000410000 */
[C---:B------:R-:W-:Y:S02]  /*12190*/  FMUL.FTZ R54, R20.reuse, R54 ;  /* 0x0000003614367220 */ /* 0x040fe40000410000 */
        /* <DEDUP_REMOVED lines=17> */
[----:B------:R-:W-:Y:S02]  /*122b0*/  FMUL.FTZ R159, R0, R159 ;  /* 0x0000009f009f7220 */ /* 0x000fe40000410000 */
[C---:B------:R-:W-:Y:S02]  /*122c0*/  FMUL.FTZ R56, R2.reuse, R56 ;  /* 0x0000003802387220 */ /* 0x040fe40000410000 */
        /* <DEDUP_REMOVED lines=9> */
[C---:B------:R-:W-:Y:S02]  /*12360*/  FMUL.FTZ R62, R0.reuse, R62 ;  /* 0x0000003e003e7220 */ /* 0x040fe40000410000 */
[----:B------:R-:W-:Y:S01]  /*12370*/  FMUL.FTZ R63, R0, R63 ;  /* 0x0000003f003f7220 */ /* 0x000fe20000410000 */
        /* <DEDUP_REMOVED lines=12> */
[----:B------:R-:W-:Y:S02]  /*12440*/  FMUL.FTZ R71, R20, R71 ;  /* 0x0000004714477220 */ /* 0x000fe40000410000 */
[C---:B------:R-:W-:Y:S02]  /*12450*/  FMUL.FTZ R72, R2.reuse, R72 ;  /* 0x0000004802487220 */ /* 0x040fe40000410000 */
[-C--:B--2---:R-:W-:Y:S04]  /*12460*/  HMMA.16816.F32.BF16 R52, R24, R36.reuse, R52 ;  /* 0x000000241834723c */ /* 0x084fe80000041834 */
[----:B------:R-:W-:Y:S02]  /*12470*/  FMUL.FTZ R73, R2, R73 ;  /* 0x0000004902497220 */ /* 0x000fe40000410000 */
[C---:B------:R-:W-:Y:S02]  /*12480*/  FMUL.FTZ R74, R0.reuse, R74 ;  /* 0x0000004a004a7220 */ /* 0x040fe40000410000 */
[C---:B------:R-:W-:Y:S04]  /*12490*/  HMMA.16816.F32.BF16 R56, R32.reuse, R36, R56 ;  /* 0x000000242038723c */ /* 0x040fe80000041838 */
[----:B------:R-:W-:Y:S02]  /*124a0*/  FMUL.FTZ R75, R0, R75 ;  /* 0x0000004b004b7220 */ /* 0x000fe40000410000 */
[----:B------:R-:W-:Y:S02]  /*124b0*/  FMUL.FTZ R76, R2, R76 ;  /* 0x0000004c024c7220 */ /* 0x000fe40000410000 */
[-C--:B------:R-:W-:Y:S04]  /*124c0*/  HMMA.16816.F32.BF16 R60, R32, R38.reuse, R60 ;  /* 0x00000026203c723c */ /* 0x080fe8000004183c */
[--C-:B------:R-:W-:Y:S02]  /*124d0*/  FFMA.FTZ R36, R194, c[0x0][0x2d0], -R23.reuse ;  /* 0x0000b400c2247a23 */ /* 0x100fe40000010817 */
[----:B------:R-:W-:Y:S02]  /*124e0*/  FMUL.FTZ R77, R2, R77 ;  /* 0x0000004d024d7220 */ /* 0x000fe40000410000 */
[C---:B------:R-:W-:Y:S01]  /*124f0*/  HMMA.16816.F32.BF16 R64, R24.reuse, R38, R64 ;  /* 0x000000261840723c */ /* 0x040fe20000041840 */
[----:B------:R2:W-:Y:S03]  /*12500*/  MUFU.EX2 R245, R36 ;  /* 0x0000002400f57308 */ /* 0x0005e60000000800 */
        /* <DEDUP_REMOVED lines=10> */
[-C--:B------:R-:W-:Y:S01]  /*125b0*/  HMMA.16816.F32.BF16 R76, R32, R30.reuse, R76 ;  /* 0x0000001e204c723c */ /* 0x080fe2000004184c */
[----:B--2---:R-:W1:Y:S03]  /*125c0*/  LDSM.16.MT88.4 R36, [R226+0x3880] ;  /* 0x00388000e224783b */ /* 0x004e660000004200 */
[--C-:B------:R-:W-:Y:S02]  /*125d0*/  FFMA.FTZ R28, R195, c[0x0][0x2d0], -R48.reuse ;  /* 0x0000b400c31c7a23 */ /* 0x100fe40000010830 */
[C---:B------:R-:W-:Y:S02]  /*125e0*/  FMUL.FTZ R86, R20.reuse, R86 ;  /* 0x0000005614567220 */ /* 0x040fe40000410000 */
[C---:B------:R-:W-:Y:S01]  /*125f0*/  HMMA.16816.F32.BF16 R80, R24.reuse, R30, R80 ;  /* 0x0000001e1850723c */ /* 0x040fe20000041850 */
[----:B------:R2:W-:Y:S03]  /*12600*/  MUFU.EX2 R223, R28 ;  /* 0x0000001c00df7308 */ /* 0x0005e60000000800 */
        /* <DEDUP_REMOVED lines=10> */
[----:B--2---:R-:W-:Y:S02]  /*126b0*/  FFMA.FTZ R28, R198, c[0x0][0x2d0], -R23 ;  /* 0x0000b400c61c7a23 */ /* 0x004fe40000010817 */
[C---:B------:R-:W-:Y:S02]  /*126c0*/  FMUL.FTZ R97, R21.reuse, R97 ;  /* 0x0000006115617220 */ /* 0x040fe40000410000 */
[----:B------:R2:W-:Y:S01]  /*126d0*/  MUFU.EX2 R222, R28 ;  /* 0x0000001c00de7308 */ /* 0x0005e20000000800 */
[C---:B------:R-:W-:Y:S01]  /*126e0*/  FMUL.FTZ R98, R20.reuse, R98 ;  /* 0x0000006214627220 */ /* 0x040fe20000410000 */
[-C--:B-1----:R-:W-:Y:S03]  /*126f0*/  HMMA.16816.F32.BF16 R84, R24, R36.reuse, R84 ;  /* 0x000000241854723c */ /* 0x082fe60000041854 */
[C---:B------:R-:W-:Y:S02]  /*12700*/  FMUL.FTZ R99, R20.reuse, R99 ;  /* 0x0000006314637220 */ /* 0x040fe40000410000 */
[C---:B------:R-:W-:Y:S02]  /*12710*/  FMUL.FTZ R100, R21.reuse, R100 ;  /* 0x0000006415647220 */ /* 0x040fe40000410000 */
[----:B------:R-:W-:Y:S01]  /*12720*/  FMUL.FTZ R101, R21, R101 ;  /* 0x0000006515657220 */ /* 0x000fe20000410000 */
[C---:B------:R-:W-:Y:S04]  /*12730*/  HMMA.16816.F32.BF16 R88, R32.reuse, R36, R88 ;  /* 0x000000242058723c */ /* 0x040fe80000041858 */
[C---:B------:R-:W-:Y:S02]  /*12740*/  FMUL.FTZ R102, R20.reuse, R102 ;  /* 0x0000006614667220 */ /* 0x040fe40000410000 */
[----:B------:R-:W-:Y:S02]  /*12750*/  FMUL.FTZ R103, R20, R103 ;  /* 0x0000006714677220 */ /* 0x000fe40000410000 */
[-C--:B------:R-:W-:Y:S04]  /*12760*/  HMMA.16816.F32.BF16 R92, R32, R38.reuse, R92 ;  /* 0x00000026205c723c */ /* 0x080fe8000004185c */
[----:B------:R-:W-:Y:S01]  /*12770*/  FFMA.FTZ R36, R199, c[0x0][0x2d0], -R48 ;  /* 0x0000b400c7247a23 */ /* 0x000fe20000010830 */
[----:B--2---:R-:W1:Y:S01]  /*12780*/  LDSM.16.MT88.4 R28, [R228+0x3880] ;  /* 0x00388000e41c783b */ /* 0x004e620000004200 */
        /* <DEDUP_REMOVED lines=13> */
[--C-:B--2---:R-:W-:Y:S02]  /*12860*/  FFMA.FTZ R36, R51, c[0x0][0x2d0], -R49.reuse ;  /* 0x0000b40033247a23 */ /* 0x104fe40000010831 */
[C---:B------:R-:W-:Y:S02]  /*12870*/  FMUL.FTZ R115, R20.reuse, R115 ;  /* 0x0000007314737220 */ /* 0x040fe40000410000 */
[----:B------:R2:W3:Y:S01]  /*12880*/  MUFU.EX2 R218, R36 ;  /* 0x0000002400da7308 */ /* 0x0004e20000000800 */
        /* <DEDUP_REMOVED lines=10> */
[-C--:B------:R-:W-:Y:S01]  /*12930*/  HMMA.16816.F32.BF16 R108, R32, R30.reuse, R108 ;  /* 0x0000001e206c723c */ /* 0x080fe2000004186c */
[----:B--2---:R-:W1:Y:S03]  /*12940*/  LDSM.16.MT88.4 R36, [R227+0x3880] ;  /* 0x00388000e324783b */ /* 0x004e660000004200 */
[----:B------:R-:W-:Y:S02]  /*12950*/  FFMA.FTZ R28, R203, c[0x0][0x2d0], -R49 ;  /* 0x0000b400cb1c7a23 */ /* 0x000fe40000010831 */
[C---:B------:R-:W-:Y:S02]  /*12960*/  FMUL.FTZ R124, R2.reuse, R124 ;  /* 0x0000007c027c7220 */ /* 0x040fe40000410000 */
[C---:B------:R-:W-:Y:S01]  /*12970*/  HMMA.16816.F32.BF16 R112, R24.reuse, R30, R112 ;  /* 0x0000001e1870723c */ /* 0x040fe20000041870 */
[----:B------:R2:W4:Y:S01]  /*12980*/  MUFU.EX2 R199, R28 ;  /* 0x0000001c00c77308 */ /* 0x0005220000000800 */
[----:B------:R-:W5:Y:S02]  /*12990*/  LDL.LU R203, [R1+0x20] ;  /* 0x0000200001cb7983 */ /* 0x000f640000300800 */
[----:B------:R-:W-:Y:S02]  /*129a0*/  FMUL.FTZ R125, R2, R125 ;  /* 0x0000007d027d7220 */ /* 0x000fe40000410000 */
[C---:B------:R-:W-:Y:S02]  /*129b0*/  FMUL.FTZ R126, R0.reuse, R126 ;  /* 0x0000007e007e7220 */ /* 0x040fe40000410000 */
[----:B------:R-:W-:Y:S04]  /*129c0*/  FMUL.FTZ R127, R0, R127 ;  /* 0x0000007f007f7220 */ /* 0x000fe80000410000 */
[C---:B------:R-:W-:Y:S02]  /*129d0*/  FMUL.FTZ R128, R21.reuse, R128 ;  /* 0x0000008015807220 */ /* 0x040fe40000410000 */
[----:B------:R-:W-:Y:S02]  /*129e0*/  FMUL.FTZ R129, R21, R129 ;  /* 0x0000008115817220 */ /* 0x000fe40000410000 */
[C---:B------:R-:W-:Y:S02]  /*129f0*/  FMUL.FTZ R130, R20.reuse, R130 ;  /* 0x0000008214827220 */ /* 0x040fe40000410000 */
[----:B------:R-:W-:Y:S02]  /*12a00*/  FMUL.FTZ R131, R20, R131 ;  /* 0x0000008314837220 */ /* 0x000fe40000410000 */
[--C-:B--2---:R-:W-:Y:S02]  /*12a10*/  FFMA.FTZ R28, R41, c[0x0][0x2d0], -R50.reuse ;  /* 0x0000b400291c7a23 */ /* 0x104fe40000010832 */
[----:B------:R-:W-:Y:S02]  /*12a20*/  LDSM.16.MT88.4 R40, [R226+0x2880] ;  /* 0x00288000e228783b */ /* 0x000fe40000004200 */
[----:B------:R2:W-:Y:S01]  /*12a30*/  MUFU.EX2 R166, R28 ;  /* 0x0000001c00a67308 */ /* 0x0005e20000000800 */
[-C--:B-1----:R-:W-:Y:S08]  /*12a40*/  HMMA.16816.F32.BF16 R116, R24, R36.reuse, R116 ;  /* 0x000000241874723c */ /* 0x082ff00000041874 */
[C---:B------:R-:W-:Y:S07]  /*12a50*/  HMMA.16816.F32.BF16 R120, R32.reuse, R36, R120 ;  /* 0x000000242078723c */ /* 0x040fee0000041878 */
[--C-:B------:R-:W-:Y:S01]  /*12a60*/  FFMA.FTZ R36, R171, c[0x0][0x2d0], -R50.reuse ;  /* 0x0000b400ab247a23 */ /* 0x100fe20000010832 */
[-C--:B------:R-:W-:Y:S03]  /*12a70*/  HMMA.16816.F32.BF16 R124, R32, R38.reuse, R124 ;  /* 0x00000026207c723c */ /* 0x080fe6000004187c */
[----:B------:R-:W1:Y:S01]  /*12a80*/  MUFU.EX2 R51, R36 ;  /* 0x0000002400337308 */ /* 0x000e620000000800 */
[----:B--2---:R-:W-:Y:S02]  /*12a90*/  FFMA.FTZ R28, R44, c[0x0][0x2d0], -R50 ;  /* 0x0000b4002c1c7a23 */ /* 0x004fe40000010832 */
[----:B------:R-:W-:Y:S01]  /*12aa0*/  LDSM.16.MT88.4 R44, [R228+0x2880] ;  /* 0x00288000e42c783b */ /* 0x000fe20000004200 */
[----:B---3--:R-:W-:Y:S01]  /*12ab0*/  F2FP.BF16.PACK_AB R32, R201, R218 ;  /* 0x000000dac920723e */ /* 0x008fe200000010ff */
[----:B------:R-:W-:Y:S04]  /*12ac0*/  HMMA.16816.F32.BF16 R128, R24, R38, R128 ;  /* 0x000000261880723c */ /* 0x000fe80000041880 */
[----:B----4-:R-:W-:Y:S01]  /*12ad0*/  F2FP.BF16.PACK_AB R34, R199, R200 ;  /* 0x000000c8c722723e */ /* 0x010fe200000010ff */
[----:B------:R2:W3:Y:S02]  /*12ae0*/  MUFU.EX2 R165, R28 ;  /* 0x0000001c00a57308 */ /* 0x0004e40000000800 */
[----:B------:R-:W-:Y:S02]  /*12af0*/  F2FP.BF16.PACK_AB R24, R244, R245 ;  /* 0x000000f5f418723e */ /* 0x000fe400000010ff */
[----:B------:R-:W-:Y:S03]  /*12b00*/  F2FP.BF16.PACK_AB R25, R223, R242 ;  /* 0x000000f2df19723e */ /* 0x000fe600000010ff */
[----:B------:R-:W-:Y:S02]  /*12b10*/  F2FP.BF16.PACK_AB R26, R221, R222 ;  /* 0x000000dedd1a723e */ /* 0x000fe400000010ff */
[----:B------:R-:W-:Y:S02]  /*12b20*/  F2FP.BF16.PACK_AB R27, R219, R220 ;  /* 0x000000dcdb1b723e */ /* 0x000fe400000010ff */
[----:B-1----:R-:W-:Y:S01]  /*12b30*/  F2FP.BF16.PACK_AB R35, R51, R164 ;  /* 0x000000a43323723e */ /* 0x002fe200000010ff */
[----:B------:R-:W-:Y:S08]  /*12b40*/  LDSM.16.MT88.4 R36, [R227+0x2880] ;  /* 0x00288000e324783b */ /* 0x000ff00000004200 */
[----:B--2---:R-:W1:Y:S01]  /*12b50*/  LDSM.16.MT88.4 R28, [R225+0x2880] ;  /* 0x00288000e11c783b */ /* 0x004e620000004200 */
[----:B---3--:R-:W-:Y:S01]  /*12b60*/  F2FP.BF16.PACK_AB R33, R165, R166 ;  /* 0x000000a6a521723e */ /* 0x008fe200000010ff */
        /* <DEDUP_REMOVED lines=14> */
[--C-:B--2---:R-:W-:Y:S01]  /*12c50*/  FFMA.FTZ R40, R209, c[0x0][0x2d0], -R23.reuse ;  /* 0x0000b400d1287a23 */ /* 0x104fe20000010817 */
[----:B------:R-:W-:Y:S03]  /*12c60*/  MOV R209, R177 ;  /* 0x000000b100d17202 */ /* 0x000fe60000000f00 */
[-C--:B------:R-:W-:Y:S01]  /*12c70*/  HMMA.16816.F32.BF16 R156, R32, R46.reuse, R156 ;  /* 0x0000002e209c723c */ /* 0x080fe2000004189c */
[----:B------:R2:W-:Y:S07]  /*12c80*/  MUFU.EX2 R198, R40 ;  /* 0x0000002800c67308 */ /* 0x0005ee0000000800 */
[C---:B------:R-:W-:Y:S08]  /*12c90*/  HMMA.16816.F32.BF16 R160, R24.reuse, R46, R160 ;  /* 0x0000002e18a0723c */ /* 0x040ff000000418a0 */
[-C--:B------:R-:W-:Y:S08]  /*12ca0*/  HMMA.16816.F32.BF16 R52, R24, R36.reuse, R52 ;  /* 0x000000241834723c */ /* 0x080ff00000041834 */
[C---:B------:R-:W-:Y:S01]  /*12cb0*/  HMMA.16816.F32.BF16 R56, R32.reuse, R36, R56 ;  /* 0x000000242038723c */ /* 0x040fe20000041838 */
[----:B--2---:R-:W2:Y:S06]  /*12cc0*/  LDSM.16.MT88.4 R40, [R226+0x4080] ;  /* 0x00408000e228783b */ /* 0x004eac0000004200 */
[--C-:B------:R-:W-:Y:S01]  /*12cd0*/  FFMA.FTZ R36, R204, c[0x0][0x2d0], -R48.reuse ;  /* 0x0000b400cc247a23 */ /* 0x100fe20000010830 */
[-C--:B------:R-:W-:Y:S01]  /*12ce0*/  HMMA.16816.F32.BF16 R60, R32, R38.reuse, R60 ;  /* 0x00000026203c723c */ /* 0x080fe2000004183c */
[----:B------:R-:W3:Y:S02]  /*12cf0*/  LDL.LU R204, [R1+0x1c] ;  /* 0x00001c0001cc7983 */ /* 0x000ee40000300800 */
[----:B------:R4:W-:Y:S05]  /*12d00*/  MUFU.EX2 R196, R36 ;  /* 0x0000002400c47308 */ /* 0x0009ea0000000800 */
[C---:B------:R-:W-:Y:S08]  /*12d10*/  HMMA.16816.F32.BF16 R64, R24.reuse, R38, R64 ;  /* 0x000000261840723c */ /* 0x040ff00000041840 */
[-C--:B-1----:R-:W-:Y:S08]  /*12d20*/  HMMA.16816.F32.BF16 R68, R24, R28.reuse, R68 ;  /* 0x0000001c1844723c */ /* 0x082ff00000041844 */
[C---:B------:R-:W-:Y:S04]  /*12d30*/  HMMA.16816.F32.BF16 R72, R32.reuse, R28, R72 ;  /* 0x0000001c2048723c */ /* 0x040fe80000041848 */
[--C-:B----4-:R-:W-:Y:S02]  /*12d40*/  FFMA.FTZ R36, R205, c[0x0][0x2d0], -R48.reuse ;  /* 0x0000b400cd247a23 */ /* 0x110fe40000010830 */
[----:B------:R-:W4:Y:S02]  /*12d50*/  LDL.LU R205, [R1+0x14] ;  /* 0x0000140001cd7983 */ /* 0x000f240000300800 */
[-C--:B------:R-:W-:Y:S01]  /*12d60*/  HMMA.16816.F32.BF16 R76, R32, R30.reuse, R76 ;  /* 0x0000001e204c723c */ /* 0x080fe2000004184c */
[----:B------:R1:W-:Y:S07]  /*12d70*/  MUFU.EX2 R195, R36 ;  /* 0x0000002400c37308 */ /* 0x0003ee0000000800 */
[C---:B------:R-:W-:Y:S01]  /*12d80*/  HMMA.16816.F32.BF16 R80, R24.reuse, R30, R80 ;  /* 0x0000001e1850723c */ /* 0x040fe20000041850 */
[----:B------:R-:W-:Y:S07]  /*12d90*/  LDSM.16.MT88.4 R28, [R227+0x4080] ;  /* 0x00408000e31c783b */ /* 0x000fee0000004200 */
[-C--:B--2---:R-:W-:Y:S08]  /*12da0*/  HMMA.16816.F32.BF16 R84, R24, R40.reuse, R84 ;  /* 0x000000281854723c */ /* 0x084ff00000041854 */
[C---:B------:R-:W-:Y:S04]  /*12db0*/  HMMA.16816.F32.BF16 R88, R32.reuse, R40, R88 ;  /* 0x000000282058723c */ /* 0x040fe80000041858 */
[--C-:B-1----:R-:W-:Y:S01]  /*12dc0*/  FFMA.FTZ R36, R215, c[0x0][0x2d0], -R23.reuse ;  /* 0x0000b400d7247a23 */ /* 0x102fe20000010817 */
[----:B------:R-:W-:Y:S01]  /*12dd0*/  MOV R215, R176 ;  /* 0x000000b000d77202 */ /* 0x000fe20000000f00 */
[----:B------:R-:W-:Y:S02]  /*12de0*/  FFMA.FTZ R23, R217, c[0x0][0x2d0], -R23 ;  /* 0x0000b400d9177a23 */ /* 0x000fe40000010817 */
[-C--:B------:R-:W-:Y:S01]  /*12df0*/  HMMA.16816.F32.BF16 R92, R32, R42.reuse, R92 ;  /* 0x0000002a205c723c */ /* 0x080fe2000004185c */
[----:B------:R1:W-:Y:S01]  /*12e00*/  MUFU.EX2 R194, R36 ;  /* 0x0000002400c27308 */ /* 0x0003e20000000800 */
[----:B------:R-:W2:Y:S06]  /*12e10*/  LDL.LU R217, [R1+0x18] ;  /* 0x0000180001d97983 */ /* 0x000eac0000300800 */
[C---:B------:R-:W-:Y:S01]  /*12e20*/  HMMA.16816.F32.BF16 R96, R24.reuse, R42, R96 ;  /* 0x0000002a1860723c */ /* 0x040fe20000041860 */
[----:B------:R-:W-:Y:S02]  /*12e30*/  LDSM.16.MT88.4 R40, [R227+0x3080] ;  /* 0x00308000e328783b */ /* 0x000fe40000004200 */
[----:B------:R5:W-:Y:S06]  /*12e40*/  MUFU.EX2 R193, R23 ;  /* 0x0000001700c17308 */ /* 0x000bec0000000800 */
[----:B-1----:R-:W1:Y:S03]  /*12e50*/  LDSM.16.MT88.4 R36, [R228+0x4080] ;  /* 0x00408000e424783b */ /* 0x002e660000004200 */
[--C-:B-----5:R-:W-:Y:S01]  /*12e60*/  FFMA.FTZ R23, R211, c[0x0][0x2d0], -R48.reuse ;  /* 0x0000b400d3177a23 */ /* 0x120fe20000010830 */
[----:B------:R-:W-:Y:S01]  /*12e70*/  MOV R211, R170 ;  /* 0x000000aa00d37202 */ /* 0x000fe20000000f00 */
[----:B------:R-:W-:Y:S02]  /*12e80*/  FFMA.FTZ R48, R214, c[0x0][0x2d0], -R48 ;  /* 0x0000b400d6307a23 */ /* 0x000fe40000010830 */
[----:B------:R5:W-:Y:S10]  /*12e90*/  MUFU.EX2 R171, R23 ;  /* 0x0000001700ab7308 */ /* 0x000bf40000000800 */
        /* <DEDUP_REMOVED lines=13> */
[----:B------:R-:W3:Y:S07]  /*12f70*/  LDSM.16.MT88.4 R32, [R226+0x3080] ;  /* 0x00308000e220783b */ /* 0x000eee0000004200 */
        /* <DEDUP_REMOVED lines=26> */
[----:B------:R-:W5:Y:S03]  /*13120*/  LDSM.16.MT88.4 R12, [R228+0x4880] ;  /* 0x00488000e40c783b */ /* 0x000f660000004200 */
[----:B----4-:R-:W-:Y:S04]  /*13130*/  FFMA.FTZ R20, R20, R205, R215 ;  /* 0x000000cd14147223 */ /* 0x010fe800000100d7 */
[C---:B------:R-:W-:Y:S01]  /*13140*/  HMMA.16816.F32.BF16 R188, R24.reuse, R190, R16 ;  /* 0x000000be18bc723c */ /* 0x040fe20000041810 */
[----:B------:R-:W4:Y:S03]  /*13150*/  LDSM.16.MT88.4 R16, [R227+0x4880] ;  /* 0x00488000e310783b */ /* 0x000f260000004200 */
[----:B------:R-:W-:Y:S04]  /*13160*/  FADD.FTZ R20, R252, R20 ;  /* 0x00000014fc147221 */ /* 0x000fe80000010000 */
[-C--:B---3--:R-:W-:Y:S04]  /*13170*/  HMMA.16816.F32.BF16 R132, R24, R32.reuse, R132 ;  /* 0x000000201884723c */ /* 0x088fe80000041884 */
[----:B------:R-:W-:Y:S04]  /*13180*/  FADD.FTZ R20, R250, R20 ;  /* 0x00000014fa147221 */ /* 0x000fe80000010000 */
[C---:B------:R-:W-:Y:S08]  /*13190*/  HMMA.16816.F32.BF16 R136, R28.reuse, R32, R136 ;  /* 0x000000201c88723c */ /* 0x040ff00000041888 */
[-C--:B------:R-:W-:Y:S04]  /*131a0*/  HMMA.16816.F32.BF16 R140, R28, R34.reuse, R140 ;  /* 0x000000221c8c723c */ /* 0x080fe8000004188c */
[----:B--2---:R-:W-:Y:S04]  /*131b0*/  FFMA.FTZ R21, R21, R217, R211 ;  /* 0x000000d915157223 */ /* 0x004fe800000100d3 */
        /* <DEDUP_REMOVED lines=26> */
[----:B------:R-:W-:Y:S02]  /*13360*/  FFMA.FTZ R4, R0, R203, R175 ;  /* 0x000000cb00047223 */ /* 0x000fe400000100af */
        /* <DEDUP_REMOVED lines=17> */
[----:B------:R-:W-:Y:S01]  /*13480*/  FADD.FTZ R0, R221, R7 ;  /* 0x00000007dd007221 */ /* 0x000fe20000010000 */
[----:B------:R-:W-:Y:S01]  /*13490*/  MOV R165, R168 ;  /* 0x000000a800a57202 */ /* 0x000fe20000000f00 */
[----:B------:R-:W-:Y:S02]  /*134a0*/  FADD.FTZ R2, R200, R5 ;  /* 0x00000005c8027221 */ /* 0x000fe40000010000 */
[----:B------:R-:W-:Y:S01]  /*134b0*/  FADD.FTZ R6, R219, R6 ;  /* 0x00000006db067221 */ /* 0x000fe20000010000 */
[-C--:B----4-:R-:W-:Y:S03]  /*134c0*/  HMMA.16816.F32.BF16 R116, R24, R16.reuse, R116 ;  /* 0x000000101874723c */ /* 0x090fe60000041874 */
        /* <DEDUP_REMOVED lines=17> */
[----:B------:R1:W-:Y:S01]  /*135e0*/  STL [R1+0x18], R5 ;  /* 0x0000180501007387 */ /* 0x0003e20000100800 */
[----:B------:R-:W-:Y:S02]  /*135f0*/  FADD.FTZ R4, R171, R6 ;  /* 0x00000006ab047221 */ /* 0x000fe40000010000 */
[----:B------:R-:W-:Y:S02]  /*13600*/  FADD.FTZ R2, R46, R2 ;  /* 0x000000022e027221 */ /* 0x000fe40000010000 */
[----:B------:R-:W-:Y:S01]  /*13610*/  FADD.FTZ R4, R170, R4 ;  /* 0x00000004aa047221 */ /* 0x000fe20000010000 */
[----:B------:R-:W-:Y:S01]  /*13620*/  MOV R170, R3 ;  /* 0x0000000300aa7202 */ /* 0x000fe20000000f00 */
[----:B------:R-:W-:Y:S02]  /*13630*/  FADD.FTZ R2, R49, R2 ;  /* 0x0000000231027221 */ /* 0x000fe40000010000 */
[----:B------:R-:W-:Y:S01]  /*13640*/  FADD.FTZ R0, R23, R0 ;  /* 0x0000000017007221 */ /* 0x000fe20000010000 */
[----:B------:R1:W-:Y:S03]  /*13650*/  STL [R1+0x14], R4 ;  /* 0x0000140401007387 */ /* 0x0003e60000100800 */
[----:B------:R-:W-:Y:S01]  /*13660*/  FADD.FTZ R0, R50, R0 ;  /* 0x0000000032007221 */ /* 0x000fe20000010000 */
[----:B------:R1:W-:Y:S04]  /*13670*/  STL [R1+0x1c], R2 ;  /* 0x00001c0201007387 */ /* 0x0003e80000100800 */
[----:B------:R1:W-:Y:S01]  /*13680*/  STL [R1+0x20], R0 ;  /* 0x0000200001007387 */ /* 0x0003e20000100800 */
[----:B------:R-:W-:-:S05]  /*13690*/  @P0 BRA `(.L_x_3000) ;  /* 0xffffb8a000000947 */ /* 0x000fca000383ffff */
.L_x_2983:
[----:B-1----:R-:W2:Y:S04]  /*136a0*/  LDL.LU R0, [R1+0x18] ;  /* 0x0000180001007983 */ /* 0x002ea80000300800 */
        /* <DEDUP_REMOVED lines=184> */
.L_x_2925:
        /* <DEDUP_REMOVED lines=184> */
.L_x_3002:
        /* <DEDUP_REMOVED lines=151> */
.L_x_3004:
[----:B--234-:R-:W-:Y:S05]  /*15720*/  BSYNC B0 ;  /* 0x0000000000007941 */ /* 0x01cfea0003800000 */
.L_x_3003:
        /* <DEDUP_REMOVED lines=16> */
.L_x_3006:
[----:B------:R-:W-:Y:S05]  /*15830*/  BSYNC B0 ;  /* 0x0000000000007941 */ /* 0x000fea0003800000 */
.L_x_3005:
        /* <DEDUP_REMOVED lines=16> */
.L_x_3008:
[----:B------:R-:W-:Y:S05]  /*15940*/  BSYNC B0 ;  /* 0x0000000000007941 */ /* 0x000fea0003800000 */
.L_x_3007:
        /* <DEDUP_REMOVED lines=16> */
.L_x_3010:
[----:B------:R-:W-:Y:S05]  /*15a50*/  BSYNC B0 ;  /* 0x0000000000007941 */ /* 0x000fea0003800000 */
.L_x_3009:
        /* <DEDUP_REMOVED lines=16> */
.L_x_3012:
[----:B------:R-:W-:Y:S05]  /*15b60*/  BSYNC B0 ;  /* 0x0000000000007941 */ /* 0x000fea0003800000 */
.L_x_3011:
        /* <DEDUP_REMOVED lines=16> */
.L_x_3014:
[----:B------:R-:W-:Y:S05]  /*15c70*/  BSYNC B0 ;  /* 0x0000000000007941 */ /* 0x000fea0003800000 */
.L_x_3013:
        /* <DEDUP_REMOVED lines=16> */
.L_x_3016:
[----:B------:R-:W-:Y:S05]  /*15d80*/  BSYNC B0 ;  /* 0x0000000000007941 */ /* 0x000fea0003800000 */
.L_x_3015:
        /* <DEDUP_REMOVED lines=17> */
.L_x_3001:
        /* <DEDUP_REMOVED lines=19> */
.L_x_3017:
        /* <DEDUP_REMOVED lines=42> */
.L_x_3019:
[----:B------:R-:W-:Y:S05]  /*16270*/  BSYNC B0 ;  /* 0x0000000000007941 */ /* 0x000fea0003800000 */
.L_x_3018:
        /* <DEDUP_REMOVED lines=59> */
.L_x_3021:
[----:B------:R-:W-:Y:S05]  /*16630*/  BSYNC B0 ;  /* 0x0000000000007941 */ /* 0x000fea0003800000 */
.L_x_3020:
        /* <DEDUP_REMOVED lines=15> */
.L_x_3023:
[----:B------:R-:W-:Y:S05]  /*16730*/  BSYNC B0 ;  /* 0x0000000000007941 */ /* 0x000fea0003800000 */
.L_x_3022:
        /* <DEDUP_REMOVED lines=15> */
.L_x_3025:
[----:B------:R-:W-:Y:S05]  /*16830*/  BSYNC B0 ;  /* 0x0000000000007941 */ /* 0x000fea0003800000 */
.L_x_3024:
        /* <DEDUP_REMOVED lines=15> */
.L_x_3027:
[----:B------:R-:W-:Y:S05]  /*16930*/  BSYNC B0 ;  /* 0x0000000000007941 */ /* 0x000fea0003800000 */
.L_x_3026:
        /* <DEDUP_REMOVED lines=15> */
.L_x_3029:
[----:B------:R-:W-:Y:S05]  /*16a30*/  BSYNC B0 ;  /* 0x0000000000007941 */ /* 0x000fea0003800000 */
.L_x_3028:
        /* <DEDUP_REMOVED lines=15> */
.L_x_3031:
[----:B------:R-:W-:Y:S05]  /*16b30*/  BSYNC B0 ;  /* 0x0000000000007941 */ /* 0x000fea0003800000 */
.L_x_3030:
        /* <DEDUP_REMOVED lines=15> */
.L_x_3033:
[----:B------:R-:W-:Y:S05]  /*16c30*/  BSYNC B0 ;  /* 0x0000000000007941 */ /* 0x000fea0003800000 */
.L_x_3032:
        /* <DEDUP_REMOVED lines=16> */
.L_x_3034:
        /* <DEDUP_REMOVED lines=12> */
.L_x_3801:


//--------------------- .text._ZN7cutlass13device_kernelIN5flash19enable_sm80_to_sm89INS1_16FlashAttnFwdSm80INS1_25CollectiveMainloopFwdSm80ILi4ELi1ELb0EN4cute5tupleIJNS5_1CILi128EEENS7_ILi48EEES8_EEELi128ENS_10bfloat16_tEfNS_4arch4Sm80ELb0ELb1ELb0ELb1ELb0ELb1ELb1ELb0EEENS1_21CollectiveEpilogueFwdINS6_IJS8_S8_S9_EEENS6_IJNS7_ILi1EEESH_SH_EEESB_SD_Li128ELb1ELb1ELb0ELb0EEENS1_19SingleTileSchedulerILb1ELb0ELb1ELi128EEEEEEEEEvNT_6ParamsE --------------------------
	.section	.text._ZN7cutlass13device_kernelIN5flash19enable_sm80_to_sm89INS1_16FlashAttnFwdSm80INS1_25CollectiveMainloopFwdSm80ILi4ELi1ELb0EN4cute5tupleIJNS5_1CILi128EEENS7_ILi48EEES8_EEELi128ENS_10bfloat16_tEfNS_4arch4Sm80ELb0ELb1ELb0ELb1ELb0ELb1ELb1ELb0EEENS1_21CollectiveEpilogueFwdINS6_IJS8_S8_S9_EEENS6_IJNS7_ILi1EEESH_SH_EEESB_SD_Li128ELb1ELb1ELb0ELb0EEENS1_19SingleTileSchedulerILb1ELb0ELb1ELi128EEEEEEEEEvNT_6ParamsE,"ax",@progbits
	.sectioninfo	@"SHI_REGISTERS=255"
	.align	128
.text._ZN7cutlass13device_kernelIN5flash19enable_sm80_to_sm89INS1_16FlashAttnFwdSm80INS1_25CollectiveMainloopFwdSm80ILi4ELi1ELb0EN4cute5tupleIJNS5_1CILi128EEENS7_ILi48EEES8_EEELi128ENS_10bfloat16_tEfNS_4arch4Sm80ELb0ELb1ELb0ELb1ELb0ELb1ELb1ELb0EEENS1_21CollectiveEpilogueFwdINS6_IJS8_S8_S9_EEENS6_IJNS7_ILi1EEESH_SH_EEESB_SD_Li128ELb1ELb1ELb0ELb0EEENS1_19SingleTileSchedulerILb1ELb0ELb1ELi128EEEEEEEEEvNT_6ParamsE:
        .type           _ZN7cutlass13device_kernelIN5flash19enable_sm80_to_sm89INS1_16FlashAttnFwdSm80INS1_25CollectiveMainloopFwdSm80ILi4ELi1ELb0EN4cute5tupleIJNS5_1CILi128EEENS7_ILi48EEES8_EEELi128ENS_10bfloat16_tEfNS_4arch4Sm80ELb0ELb1ELb0ELb1ELb0ELb1ELb1ELb0EEENS1_21CollectiveEpilogueFwdINS6_IJS8_S8_S9_EEENS6_IJNS7_ILi1EEESH_SH_EEESB_SD_Li128ELb1ELb1ELb0ELb0EEENS1_19SingleTileSchedulerILb1ELb0ELb1ELi128EEEEEEEEEvNT_6ParamsE,@function
        .size           _ZN7cutlass13device_kernelIN5flash19enable_sm80_to_sm89INS1_16FlashAttnFwdSm80INS1_25CollectiveMainloopFwdSm80ILi4ELi1ELb0EN4cute5tupleIJNS5_1CILi128EEENS7_ILi48EEES8_EEELi128ENS_10bfloat16_tEfNS_4arch4Sm80ELb0ELb1ELb0ELb1ELb0ELb1ELb1ELb0EEENS1_21CollectiveEpilogueFwdINS6_IJS8_S8_S9_EEENS6_IJNS7_ILi1EEESH_SH_EEESB_SD_Li128ELb1ELb1ELb0ELb0EEENS1_19SingleTileSchedulerILb1ELb0ELb1ELi128EEEEEEEEEvNT_6ParamsE,(.L_x_3802 - _ZN7cutlass13device_kernelIN5flash19enable_sm80_to_sm89INS1_16FlashAttnFwdSm80INS1_25CollectiveMainloopFwdSm80ILi4ELi1ELb0EN4cute5tupleIJNS5_1CILi128EEENS7_ILi48EEES8_EEELi128ENS_10bfloat16_tEfNS_4arch4Sm80ELb0ELb1ELb0ELb1ELb0ELb1ELb1ELb0EEENS1_21CollectiveEpilogueFwdINS6_IJS8_S8_S9_EEENS6_IJNS7_ILi1EEESH_SH_EEESB_SD_Li128ELb1ELb1ELb0ELb0EEENS1_19SingleTileSchedulerILb1ELb0ELb1ELi128EEEEEEEEEvNT_6ParamsE)
        .other          _ZN7cutlass13device_kernelIN5flash19enable_sm80_to_sm89INS1_16FlashAttnFwdSm80INS1_25CollectiveMainloopFwdSm80ILi4ELi1ELb0EN4cute5tupleIJNS5_1CILi128EEENS7_ILi48EEES8_EEELi128ENS_10bfloat16_tEfNS_4arch4Sm80ELb0ELb1ELb0ELb1ELb0ELb1ELb1ELb0EEENS1_21CollectiveEpilogueFwdINS6_IJS8_S8_S9_EEENS6_IJNS7_ILi1EEESH_SH_EEESB_SD_Li128ELb1ELb1ELb0ELb0EEENS1_19SingleTileSchedulerILb1ELb0ELb1ELi128EEEEEEEEEvNT_6ParamsE,@"STO_CUDA_ENTRY STV_DEFAULT"
_ZN7cutlass13device_kernelIN5flash19enable_sm80_to_sm89INS1_16FlashAttnFwdSm80INS1_25CollectiveMainloopFwdSm80ILi4ELi1ELb0EN4cute5tupleIJNS5_1CILi128EEENS7_ILi48EEES8_EEELi128ENS_10bfloat16_tEfNS_4arch4Sm80ELb0ELb1ELb0ELb1ELb0ELb1ELb1ELb0EEENS1_21CollectiveEpilogueFwdINS6_IJS8_S8_S9_EEENS6_IJNS7_ILi1EEESH_SH_EEESB_SD_Li128ELb1ELb1ELb0ELb0EEENS1_19SingleTileSchedulerILb1ELb0ELb1ELi128EEEEEEEEEvNT_6ParamsE:
        /* <DEDUP_REMOVED lines=17> */
.L_x_3036:
        /* <DEDUP_REMOVED lines=8> */
.L_x_3038:
[----:B------:R-:W-:-:S05]  /*0190*/  MOV R0, c[0x0][0x54c] ;  /* 0x0001530000007a02 */ /* 0x000fca0000000f00 */
.L_x_3037:
[----:B-----5:R-:W-:Y:S01]  /*01a0*/  IMAD R0, R0, c[0x0][0x548], RZ ;  /* 0x0001520000007a24 */ /* 0x020fe200078e02ff */
[----:B------:R-:W-:-:S04]  /*01b0*/  SHF.L.U32 R141, R179, 0x7, RZ ;  /* 0x00000007b38d7819 */ /* 0x000fc800000006ff */
[----:B------:R-:W-:-:S04]  /*01c0*/  ISETP.GE.AND P0, PT, R141, R0, PT ;  /* 0x000000008d00720c */ /* 0x000fc80003f06270 */
[----:B------:R-:W-:-:S05]  /*01d0*/  SEL R0, R5, 0xffffffff, !P0 ;  /* 0xffffffff05007807 */ /* 0x000fca0004000000 */
[----:B------:R2:W-:Y:S01]  /*01e0*/  STL [R1+0xe0], R0 ;  /* 0x0000e00001007387 */ /* 0x0005e20000100800 */
[----:B------:R-:W-:Y:S05]  /*01f0*/  BRA `(.L_x_3039) ;  /* 0x0000013000007947 */ /* 0x000fea0003800000 */
.L_x_3035:
[----:B---3--:R-:W-:-:S04]  /*0200*/  ISETP.NE.U32.AND P0, PT, RZ, c[0x0][0x568], PT ;  /* 0x00015a00ff007a0c */ /* 0x008fc80003f05070 */
[----:B------:R-:W-:-:S13]  /*0210*/  ISETP.NE.AND.EX P0, PT, RZ, c[0x0][0x56c], PT, P0 ;  /* 0x00015b00ff007a0c */ /* 0x000fda0003f05300 */
[----:B------:R-:W-:Y:S05]  /*0220*/  @!P0 BRA `(.L_x_3040) ;  /* 0x0000002000008947 */ /* 0x000fea0003800000 */
[----:B------:R1:W5:Y:S01]  /*0230*/  LDG.E R0, [R2.64] ;  /* 0x0000000602007981 */ /* 0x000362000c1e1900 */
[----:B------:R-:W-:Y:S05]  /*0240*/  BRA `(.L_x_3041) ;  /* 0x0000009000007947 */ /* 0x000fea0003800000 */
.L_x_3040:
        /* <DEDUP_REMOVED lines=8> */
.L_x_3042:
[----:B------:R-:W-:-:S05]  /*02d0*/  MOV R0, c[0x0][0x54c] ;  /* 0x0001530000007a02 */ /* 0x000fca0000000f00 */
.L_x_3041:
[----:B-----5:R-:W-:Y:S01]  /*02e0*/  IMAD R0, R0, c[0x0][0x548], RZ ;  /* 0x0001520000007a24 */ /* 0x020fe200078e02ff */
[----:B------:R-:W-:-:S04]  /*02f0*/  SHF.L.U32 R141, R179, 0x7, RZ ;  /* 0x00000007b38d7819 */ /* 0x000fc800000006ff */
[----:B------:R-:W-:-:S04]  /*0300*/  ISETP.GE.AND P0, PT, R141, R0, PT ;  /* 0x000000008d00720c */ /* 0x000fc80003f06270 */
[----:B------:R-:W-:-:S05]  /*0310*/  SEL R0, R5, 0xffffffff, !P0 ;  /* 0xffffffff05007807 */ /* 0x000fca0004000000 */
[----:B------:R2:W-:Y:S04]  /*0320*/  STL [R1+0xe0], R0 ;  /* 0x0000e00001007387 */ /* 0x0005e80000100800 */
.L_x_3039:
        /* <DEDUP_REMOVED lines=42> */
.L_x_3043:
[----:B-----5:R1:W-:Y:S01]  /*05d0*/  STL [R1+0x58], R18 ;  /* 0x0000581201007387 */ /* 0x0203e20000100800 */
[----:B------:R-:W-:-:S04]  /*05e0*/  ISETP.NE.U32.AND P0, PT, RZ, c[0x0][0x368], PT ;  /* 0x0000da00ff007a0c */ /* 0x000fc80003f05070 */
[----:B------:R-:W-:-:S13]  /*05f0*/  ISETP.NE.AND.EX P0, PT, RZ, c[0x0][0x36c], PT, P0 ;  /* 0x0000db00ff007a0c */ /* 0x000fda0003f05300 */
[----:B------:R-:W-:Y:S05]  /*0600*/  @!P0 BRA `(.L_x_3044) ;  /* 0x0000003000008947 */ /* 0x000fea0003800000 */
[----:B------:R-:W-:-:S05]  /*0610*/  IMAD.WIDE R6, R38, R35, c[0x0][0x368] ;  /* 0x0000da0026067625 */ /* 0x000fca00078e0223 */
[----:B------:R2:W5:Y:S01]  /*0620*/  LDG.E R11, [R6.64] ;  /* 0x00000006060b7981 */ /* 0x000562000c1e1900 */
[----:B------:R-:W-:Y:S05]  /*0630*/  BRA `(.L_x_3045) ;  /* 0x0000004000007947 */ /* 0x000fea0003800000 */
.L_x_3044:
[----:B------:R-:W-:Y:S05]  /*0640*/  @!P5 BRA `(.L_x_3045) ;  /* 0x000000300000d947 */ /* 0x000fea0003800000 */
[----:B------:R2:W3:Y:S04]  /*0650*/  LDG.E R0, [R6.64] ;  /* 0x0000000606007981 */ /* 0x0004e8000c1e1900 */
[----:B--2---:R-:W3:Y:S02]  /*0660*/  LDG.E R6, [R6.64+0x4] ;  /* 0x0000040606067981 */ /* 0x004ee4000c1e1900 */
[----:B---3--:R-:W-:Y:S02]  /*0670*/  IADD3 R11, -R0, R6, RZ ;  /* 0x00000006000b7210 */ /* 0x008fe40007ffe1ff */
.L_x_3045:
        /* <DEDUP_REMOVED lines=37> */
.L_x_3047:
[----:B------:R-:W-:-:S13]  /*08d0*/  ISETP.NE.AND P0, PT, R8, 0x1, PT ;  /* 0x000000010800780c */ /* 0x000fda0003f05270 */
[----:B------:R-:W-:-:S05]  /*08e0*/  @P0 IMAD.HI.U32 R2, R0, c[0x0][0x330], RZ ;  /* 0x0000cc0000020a27 */ /* 0x000fca00078e00ff */
[----:B------:R-:W-:-:S05]  /*08f0*/  @P0 SHF.R.U32.HI R0, RZ, c[0x0][0x334], R2 ;  /* 0x0000cd00ff000a19 */ /* 0x000fca0000011602 */
.L_x_3048:
[----:B------:R-:W-:-:S05]  /*0900*/  IMAD R0, R0, R8, c[0x0][0x32c] ;  /* 0x0000cb0000007624 */ /* 0x000fca00078e0208 */
[----:B------:R-:W-:Y:S02]  /*0910*/  IMNMX R6, R6, R0, PT ;  /* 0x0000000006067217 */ /* 0x000fe40003800200 */
.L_x_3046:
        /* <DEDUP_REMOVED lines=14> */
.L_x_3050:
[----:B------:R-:W-:-:S13]  /*0a00*/  ISETP.NE.AND P0, PT, R8, 0x1, PT ;  /* 0x000000010800780c */ /* 0x000fda0003f05270 */
[----:B------:R-:W-:-:S05]  /*0a10*/  @P0 IMAD.HI.U32 R2, R0, c[0x0][0x330], RZ ;  /* 0x0000cc0000020a27 */ /* 0x000fca00078e00ff */
[----:B------:R-:W-:-:S05]  /*0a20*/  @P0 SHF.R.U32.HI R0, RZ, c[0x0][0x334], R2 ;  /* 0x0000cd00ff000a19 */ /* 0x000fca0000011602 */
.L_x_3051:
[----:B------:R-:W-:-:S05]  /*0a30*/  IMAD R0, R0, c[0x0][0x32c], RZ ;  /* 0x0000cb0000007a24 */ /* 0x000fca00078e02ff */
[----:B------:R-:W-:-:S04]  /*0a40*/  IMNMX R3, R3, R0, !PT ;  /* 0x0000000003037217 */ /* 0x000fc80007800200 */
.L_x_3049:
        /* <DEDUP_REMOVED lines=273> */
.L_x_3087:
        /* <DEDUP_REMOVED lines=62> */
.L_x_3057:
[----:B------:R-:W-:Y:S05]  /*1f40*/  BSYNC B0 ;  /* 0x0000000000007941 */ /* 0x000fea0003800000 */
.L_x_3056:
        /* <DEDUP_REMOVED lines=39> */
.L_x_3059:
[----:B------:R-:W-:Y:S05]  /*21c0*/  BSYNC B0 ;  /* 0x0000000000007941 */ /* 0x000fea0003800000 */
.L_x_3058:
        /* <DEDUP_REMOVED lines=37> */
.L_x_3061:
[----:B------:R-:W-:Y:S05]  /*2420*/  BSYNC B0 ;  /* 0x0000000000007941 */ /* 0x000fea0003800000 */
.L_x_3060:
        /* <DEDUP_REMOVED lines=68> */
.L_x_3065:
[----:B------:R-:W-:Y:S05]  /*2870*/  BSYNC B0 ;  /* 0x0000000000007941 */ /* 0x000fea0003800000 */
.L_x_3064:
        /* <DEDUP_REMOVED lines=55> */
.L_x_3063:
[----:B------:R-:W-:Y:S05]  /*2bf0*/  BSYNC B1 ;  /* 0x0000000000017941 */ /* 0x000fea0003800000 */
.L_x_3062:
        /* <DEDUP_REMOVED lines=56> */
.L_x_3069:
[----:B------:R-:W-:Y:S05]  /*2f80*/  BSYNC B0 ;  /* 0x0000000000007941 */ /* 0x000fea0003800000 */
.L_x_3068:
        /* <DEDUP_REMOVED lines=55> */
.L_x_3067:
[----:B------:R-:W-:Y:S05]  /*3300*/  BSYNC B1 ;  /* 0x0000000000017941 */ /* 0x000fea0003800000 */
.L_x_3066:
        /* <DEDUP_REMOVED lines=55> */
.L_x_3072:
[----:B------:R-:W-:Y:S05]  /*3680*/  BSYNC B0 ;  /* 0x0000000000007941 */ /* 0x000fea0003800000 */
.L_x_3071:
        /* <DEDUP_REMOVED lines=56> */
.L_x_3055:
        /* <DEDUP_REMOVED lines=211> */
.L_x_3074:
[----:B------:R-:W-:Y:S05]  /*4740*/  BSYNC B0 ;  /* 0x0000000000007941 */ /* 0x000fea0003800000 */
.L_x_3073:
        /* <DEDUP_REMOVED lines=130> */
.L_x_3076:
[----:B------:R-:W-:Y:S05]  /*4f70*/  BSYNC B0 ;  /* 0x0000000000007941 */ /* 0x000fea0003800000 */
.L_x_3075:
        /* <DEDUP_REMOVED lines=130> */
.L_x_3054:
        /* <DEDUP_REMOVED lines=12> */
.L_x_3078:
[----:B------:R-:W-:Y:S05]  /*5860*/  BSYNC B0 ;  /* 0x0000000000007941 */ /* 0x000fea0003800000 */
.L_x_3077:
        /* <DEDUP_REMOVED lines=10> */
.L_x_3080:
[----:B------:R-:W-:Y:S05]  /*5910*/  BSYNC B0 ;  /* 0x0000000000007941 */ /* 0x000fea0003800000 */
.L_x_3079:
        /* <DEDUP_REMOVED lines=9> */
.L_x_3070:
[----:B------:R-:W-:Y:S05]  /*59b0*/  BSYNC B2 ;  /* 0x0000000000027941 */ /* 0x000fea0003800000 */
.L_x_3053:
        /* <DEDUP_REMOVED lines=74> */
.L_x_3082:
[----:B-1----:R-:W-:Y:S05]  /*5e60*/  BSYNC B0 ;  /* 0x0000000000007941 */ /* 0x002fea0003800000 */
.L_x_3081:
        /* <DEDUP_REMOVED lines=19> */
.L_x_3084:
[----:B------:R-:W-:Y:S05]  /*5fa0*/  BSYNC B0 ;  /* 0x0000000000007941 */ /* 0x000fea0003800000 */
.L_x_3083:
        /* <DEDUP_REMOVED lines=19> */
.L_x_3086:
[----:B------:R-:W-:Y:S05]  /*60e0*/  BSYNC B0 ;  /* 0x0000000000007941 */ /* 0x000fea0003800000 */
.L_x_3085:
        /* <DEDUP_REMOVED lines=37> */
.L_x_3052:
        /* <DEDUP_REMOVED lines=22> */
.L_x_3090:
[----:B------:R-:W-:-:S13]  /*64a0*/  ISETP.NE.AND P0, PT, R4, 0x1, PT ;  /* 0x000000010400780c */ /* 0x000fda0003f05270 */
[----:B------:R-:W-:-:S05]  /*64b0*/  @P0 IMAD.HI.U32 R2, R0, c[0x0][0x330], RZ ;  /* 0x0000cc0000020a27 */ /* 0x000fca00078e00ff */
[----:B------:R-:W-:Y:S02]  /*64c0*/  @P0 SHF.R.U32.HI R0, RZ, c[0x0][0x334], R2 ;  /* 0x0000cd00ff000a19 */ /* 0x000fe40000011602 */
.L_x_3091:
[----:B------:R-:W-:Y:S05]  /*64d0*/  BSYNC B0 ;  /* 0x0000000000007941 */ /* 0x000fea0003800000 */
.L_x_3089:
[----:B------:R-:W-:-:S05]  /*64e0*/  IMAD R0, R0, R4, c[0x0][0x32c] ;  /* 0x0000cb0000007624 */ /* 0x000fca00078e0204 */
[----:B------:R-:W-:-:S04]  /*64f0*/  IMNMX R3, R3, R0, PT ;  /* 0x0000000003037217 */ /* 0x000fc80003800200 */
.L_x_3088:
        /* <DEDUP_REMOVED lines=21> */
.L_x_3094:
[----:B------:R-:W-:-:S13]  /*6650*/  ISETP.NE.AND P0, PT, R4, 0x1, PT ;  /* 0x000000010400780c */ /* 0x000fda0003f05270 */
[----:B------:R-:W-:-:S05]  /*6660*/  @P0 IMAD.HI.U32 R2, R0, c[0x0][0x330], RZ ;  /* 0x0000cc0000020a27 */ /* 0x000fca00078e00ff */
[----:B------:R-:W-:Y:S02]  /*6670*/  @P0 SHF.R.U32.HI R0, RZ, c[0x0][0x334], R2 ;  /* 0x0000cd00ff000a19 */ /* 0x000fe40000011602 */
.L_x_3095:
[----:B------:R-:W-:Y:S05]  /*6680*/  BSYNC B0 ;  /* 0x0000000000007941 */ /* 0x000fea0003800000 */
.L_x_3093:
[----:B------:R-:W-:-:S05]  /*6690*/  IMAD R0, R0, c[0x0][0x32c], RZ ;  /* 0x0000cb0000007a24 */ /* 0x000fca00078e02ff */
[----:B------:R-:W-:-:S05]  /*66a0*/  IMNMX R3, R3, R0, !PT ;  /* 0x0000000003037217 */ /* 0x000fca0007800200 */
.L_x_3092:
        /* <DEDUP_REMOVED lines=233> */
.L_x_3235:
[----:B------:R-:W-:Y:S05]  /*7540*/  BRA.DIV ~URZ, `(.L_x_3098) ;  /* 0x00014fc27f007947 */ /* 0x000fea000b800000 */
[----:B------:R4:W1:Y:S02]  /*7550*/  SHFL.IDX PT, R0, R16, RZ, 0x181f ;  /* 0x00181fff10007589 */ /* 0x00086400000e0000 */
.L_x_3236:
        /* <DEDUP_REMOVED lines=22> */
.L_x_3100:
[----:B------:R-:W-:Y:S05]  /*76c0*/  BSYNC B0 ;  /* 0x0000000000007941 */ /* 0x000fea0003800000 */
.L_x_3099:
[----:B------:R-:W-:Y:S05]  /*76d0*/  BRA.DIV ~URZ, `(.L_x_3101) ;  /* 0x00014eb27f007947 */ /* 0x000fea000b800000 */
[----:B---3--:R3:W1:Y:S04]  /*76e0*/  SHFL.IDX PT, R7, R17, 0x1, 0x181f ;  /* 0x00381f0011077f89 */ /* 0x00866800000e0000 */
[----:B-1----:R3:W1:Y:S02]  /*76f0*/  SHFL.IDX PT, R0, R16, 0x1, 0x181f ;  /* 0x00381f0010007f89 */ /* 0x00266400000e0000 */
.L_x_3237:
        /* <DEDUP_REMOVED lines=21> */
.L_x_3103:
[----:B------:R-:W-:Y:S05]  /*7850*/  BSYNC B0 ;  /* 0x0000000000007941 */ /* 0x000fea0003800000 */
.L_x_3102:
[----:B------:R-:W-:Y:S05]  /*7860*/  BRA.DIV ~URZ, `(.L_x_3104) ;  /* 0x00014e127f007947 */ /* 0x000fea000b800000 */
[----:B------:R2:W3:Y:S02]  /*7870*/  SHFL.IDX PT, R7, R17, 0x2, 0x181f ;  /* 0x00581f0011077f89 */ /* 0x0004e400000e0000 */
.L_x_3238:
[----:B------:R-:W-:Y:S05]  /*7880*/  BRA.DIV ~URZ, `(.L_x_3105) ;  /* 0x00014e727f007947 */ /* 0x000fea000b800000 */
[----:B-1----:R1:W2:Y:S02]  /*7890*/  SHFL.IDX PT, R0, R16, 0x2, 0x181f ;  /* 0x00581f0010007f89 */ /* 0x0022a400000e0000 */
.L_x_3239:
        /* <DEDUP_REMOVED lines=21> */
.L_x_3107:
[----:B------:R-:W-:Y:S05]  /*79f0*/  BSYNC B0 ;  /* 0x0000000000007941 */ /* 0x000fea0003800000 */
.L_x_3106:
[----:B------:R-:W-:Y:S05]  /*7a00*/  BRA.DIV ~URZ, `(.L_x_3108) ;  /* 0x00014d727f007947 */ /* 0x000fea000b800000 */
[----:B---3--:R3:W1:Y:S04]  /*7a10*/  SHFL.IDX PT, R7, R17, 0x3, 0x181f ;  /* 0x00781f0011077f89 */ /* 0x00866800000e0000 */
[----:B--2---:R3:W2:Y:S02]  /*7a20*/  SHFL.IDX PT, R0, R16, 0x3, 0x181f ;  /* 0x00781f0010007f89 */ /* 0x0046a400000e0000 */
.L_x_3240:
        /* <DEDUP_REMOVED lines=21> */
.L_x_3110:
[----:B------:R-:W-:Y:S05]  /*7b80*/  BSYNC B0 ;  /* 0x0000000000007941 */ /* 0x000fea0003800000 */
.L_x_3109:
[----:B------:R-:W-:Y:S05]  /*7b90*/  BRA.DIV ~URZ, `(.L_x_3111) ;  /* 0x00014cd27f007947 */ /* 0x000fea000b800000 */
[----:B-1----:R1:W3:Y:S02]  /*7ba0*/  SHFL.IDX PT, R7, R17, 0x4, 0x181f ;  /* 0x00981f0011077f89 */ /* 0x0022e400000e0000 */
.L_x_3241:
[----:B------:R-:W-:Y:S05]  /*7bb0*/  BRA.DIV ~URZ, `(.L_x_3112) ;  /* 0x00014d327f007947 */ /* 0x000fea000b800000 */
[----:B--2---:R2:W1:Y:S02]  /*7bc0*/  SHFL.IDX PT, R0, R16, 0x4, 0x181f ;  /* 0x00981f0010007f89 */ /* 0x00446400000e0000 */
.L_x_3242:
        /* <DEDUP_REMOVED lines=21> */
.L_x_3114:
[----:B------:R-:W-:Y:S05]  /*7d20*/  BSYNC B0 ;  /* 0x0000000000007941 */ /* 0x000fea0003800000 */
.L_x_3113:
[----:B------:R-:W-:Y:S05]  /*7d30*/  BRA.DIV ~URZ, `(.L_x_3115) ;  /* 0x00014c327f007947 */ /* 0x000fea000b800000 */
[----:B---3--:R3:W2:Y:S04]  /*7d40*/  SHFL.IDX PT, R7, R17, 0x5, 0x181f ;  /* 0x00b81f0011077f89 */ /* 0x0086a800000e0000 */
[----:B-1----:R3:W1:Y:S02]  /*7d50*/  SHFL.IDX PT, R0, R16, 0x5, 0x181f ;  /* 0x00b81f0010007f89 */ /* 0x00266400000e0000 */
.L_x_3243:
        /* <DEDUP_REMOVED lines=21> */
.L_x_3117:
[----:B------:R-:W-:Y:S05]  /*7eb0*/  BSYNC B0 ;  /* 0x0000000000007941 */ /* 0x000fea0003800000 */
.L_x_3116:
[----:B------:R-:W-:Y:S05]  /*7ec0*/  BRA.DIV ~URZ, `(.L_x_3118) ;  /* 0x00014b927f007947 */ /* 0x000fea000b800000 */
[----:B--2---:R2:W3:Y:S02]  /*7ed0*/  SHFL.IDX PT, R7, R17, 0x6, 0x181f ;  /* 0x00d81f0011077f89 */ /* 0x0044e400000e0000 */
.L_x_3244:
[----:B------:R-:W-:Y:S05]  /*7ee0*/  BRA.DIV ~URZ, `(.L_x_3119) ;  /* 0x00014bf27f007947 */ /* 0x000fea000b800000 */
[----:B-1----:R1:W2:Y:S02]  /*7ef0*/  SHFL.IDX PT, R0, R16, 0x6, 0x181f ;  /* 0x00d81f0010007f89 */ /* 0x0022a400000e0000 */
.L_x_3245:
        /* <DEDUP_REMOVED lines=21> */
.L_x_3121:
[----:B------:R-:W-:Y:S05]  /*8050*/  BSYNC B0 ;  /* 0x0000000000007941 */ /* 0x000fea0003800000 */
.L_x_3120:
[----:B------:R-:W-:Y:S05]  /*8060*/  BRA.DIV ~URZ, `(.L_x_3122) ;  /* 0x00014af27f007947 */ /* 0x000fea000b800000 */
[----:B--23--:R-:W2:Y:S04]  /*8070*/  SHFL.IDX PT, R17, R17, 0x7, 0x181f ;  /* 0x00f81f0011117f89 */ /* 0x00cea800000e0000 */
[----:B-1--4-:R-:W1:Y:S02]  /*8080*/  SHFL.IDX PT, R16, R16, 0x7, 0x181f ;  /* 0x00f81f0010107f89 */ /* 0x012e6400000e0000 */
.L_x_3246:
        /* <DEDUP_REMOVED lines=12> */
[----:B------:R-:W-:Y:S01]  /*8150*/  STL.64 [R1+0x20], R2 ;  /* 0x0000200201007387 */ /* 0x000fe20000100a00 */
[----:B------:R-:W-:Y:S01]  /*8160*/  IMAD.WIDE.U32 R144, R121, c[0x0][0x1e0], RZ ;  /* 0x0000780079907a25 */ /* 0x000fe200078e00ff */
[----:B------:R-:W-:-:S02]  /*8170*/  IADD3 R18, R18, 0x40, RZ ;  /* 0x0000004012127810 */ /* 0x000fc40007ffe0ff */
[----:B------:R3:W-:Y:S01]  /*8180*/  STL.64 [R1+0x38], R8 ;  /* 0x0000380801007387 */ /* 0x0007e20000100a00 */
[C---:B-1----:R-:W-:Y:S02]  /*8190*/  @!P0 LEA R14, P1, R21.reuse, R16, 0x1 ;  /* 0x00000010150e8211 */ /* 0x042fe400078208ff */
[----:B------:R-:W-:Y:S02]  /*81a0*/  @!P0 SHF.R.S32.HI R0, RZ, 0x1f, R18 ;  /* 0x0000001fff008819 */ /* 0x000fe40000011412 */
[----:B--2---:R-:W-:Y:S02]  /*81b0*/  @!P0 LEA.HI.X R15, R21, R17, R19, 0x1, P1 ;  /* 0x00000011150f8211 */ /* 0x004fe400008f0c13 */
[----:B------:R-:W-:Y:S02]  /*81c0*/  IADD3 R12, P1, R2, 0x48, RZ ;  /* 0x00000048020c7810 */ /* 0x000fe40007f3e0ff */
[----:B------:R-:W-:Y:S02]  /*81d0*/  @!P0 LEA.HI R0, R0, R18, RZ, 0x3 ;  /* 0x0000001200008211 */ /* 0x000fe400078f18ff */
[----:B------:R-:W-:-:S02]  /*81e0*/  IADD3.X R13, RZ, R3, RZ, P1, !PT ;  /* 0x00000003ff0d7210 */ /* 0x000fc40000ffe4ff */
[----:B------:R-:W-:Y:S02]  /*81f0*/  IADD3 R10, P1, R2, 0x10, RZ ;  /* 0x00000010020a7810 */ /* 0x000fe40007f3e0ff */
[----:B------:R-:W-:Y:S01]  /*8200*/  @!P0 LOP3.LUT R7, R0, 0xfffffff8, RZ, 0xc0, !PT ;  /* 0xfffffff800078812 */ /* 0x000fe200078ec0ff */
[----:B------:R-:W-:Y:S01]  /*8210*/  STL.64 [R1+0x30], R12 ;  /* 0x0000300c01007387 */ /* 0x000fe20000100a00 */
[----:B------:R-:W-:Y:S02]  /*8220*/  @!P0 IMAD.SHL.U32 R0, R234, 0x2, RZ ;  /* 0x00000002ea008824 */ /* 0x000fe400078e00ff */
[----:B------:R-:W-:-:S03]  /*8230*/  IMAD.X R11, RZ, RZ, R3, P1 ;  /* 0x000000ffff0b7224 */ /* 0x000fc600008e0603 */
[----:B------:R-:W-:Y:S01]  /*8240*/  @!PT LDS RZ, [RZ] ;  /* 0x00000000fffff984 */ /* 0x000fe20000000800 */
[----:B------:R-:W-:Y:S01]  /*8250*/  @!PT LDS RZ, [RZ] ;  /* 0x00000000fffff984 */ /* 0x000fe20000000800 */
[----:B------:R-:W-:Y:S01]  /*8260*/  @!PT LDS RZ, [RZ] ;  /* 0x00000000fffff984 */ /* 0x000fe20000000800 */
[----:B------:R1:W-:Y:S04]  /*8270*/  @!P0 LDGSTS.E.BYPASS.LTC128B.128 [R0+0xb880], [R14.64], !P4 ;  /* 0x0b8800000e008fae */ /* 0x0003e8000e101d46 */
[----:B------:R2:W-:Y:S01]  /*8280*/  STL.64 [R1+0x28], R10 ;  /* 0x0000280a01007387 */ /* 0x0005e20000100a00 */
[----:B---3--:R-:W-:-:S05]  /*8290*/  IADD3 R8, P2, R2, 0x8, RZ ;  /* 0x0000000802087810 */ /* 0x008fca0007f5e0ff */
[----:B------:R-:W-:-:S05]  /*82a0*/  IMAD.X R9, RZ, RZ, R3, P2 ;  /* 0x000000ffff097224 */ /* 0x000fca00010e0603 */
[----:B------:R3:W-:Y:S01]  /*82b0*/  STL.64 [R1+0x40], R8 ;  /* 0x0000400801007387 */ /* 0x0007e20000100a00 */
[----:B--2---:R-:W-:Y:S02]  /*82c0*/  IMAD.MOV.U32 R10, RZ, RZ, R16 ;  /* 0x000000ffff0a7224 */ /* 0x004fe400078e0010 */
[----:B------:R-:W-:-:S04]  /*82d0*/  IMAD.MOV.U32 R11, RZ, RZ, R17 ;  /* 0x000000ffff0b7224 */ /* 0x000fc800078e0011 */
[----:B------:R-:W-:Y:S01]  /*82e0*/  @!P0 IMAD.WIDE R10, R7, 0x2, R10 ;  /* 0x00000002070a8825 */ /* 0x000fe200078e020a */
[----:B---3--:R-:W-:-:S03]  /*82f0*/  MOV R8, UR4 ;  /* 0x0000000400087c02 */ /* 0x008fc60008000f00 */
[----:B------:R-:W-:Y:S01]  /*8300*/  IMAD.U32 R9, RZ, RZ, UR5 ;  /* 0x00000005ff097e24 */ /* 0x000fe2000f8e00ff */
[----:B------:R1:W-:Y:S04]  /*8310*/  @!P0 LDGSTS.E.BYPASS.LTC128B.128 [R0+0xf880], [R10.64], !P3 ;  /* 0x0f8800000a008fae */ /* 0x0003e8000d901d46 */
[----:B------:R2:W-:Y:S04]  /*8320*/  STL.64 [R1+0x18], R8 ;  /* 0x0000180801007387 */ /* 0x0005e80000100a00 */
[----:B------:R-:W0:Y:S01]  /*8330*/  LDGDEPBAR ;  /* 0x00000000000079af */ /* 0x000e220000000000 */
[----:B------:R-:W-:Y:S01]  /*8340*/  WARPSYNC 0xffffffff ;  /* 0xffffffff00007948 */ /* 0x000fe20003800000 */
[----:B-1----:R-:W-:-:S04]  /*8350*/  IMAD R0, R121, c[0x0][0x1e4], RZ ;  /* 0x0000790079007a24 */ /* 0x002fc800078e02ff */
[----:B------:R-:W-:Y:S02]  /*8360*/  IMAD.IADD R141, R0, 0x1, R145 ;  /* 0x00000001008d7824 */ /* 0x000fe400078e0291 */
[----:B--2---:R-:W2:Y:S04]  /*8370*/  LDL R28, [R1+0xe4] ;  /* 0x0000e400011c7983 */ /* 0x004ea80000100800 */
        /* <DEDUP_REMOVED lines=25> */
[----:B------:R-:W-:-:S04]  /*8510*/  IMAD.WIDE.U32 R8, R127, R144, R24 ;  /* 0x000000907f087225 */ /* 0x000fc800078e0018 */
        /* <DEDUP_REMOVED lines=40> */
[----:B---3--:R-:W-:Y:S05]  /*87a0*/  CALL.REL.NOINC `($_ZN7cutlass13device_kernelIN5flash19enable_sm80_to_sm89INS1_16FlashAttnFwdSm80INS1_25CollectiveMainloopFwdSm80ILi4ELi1ELb0EN4cute5tupleIJNS5_1CILi128EEENS7_ILi48EEES8_EEELi128ENS_10bfloat16_tEfNS_4arch4Sm80ELb0ELb1ELb0ELb1ELb0ELb1ELb1ELb0EEENS1_21CollectiveEpilogueFwdINS6_IJS8_S8_S9_EEENS6_IJNS7_ILi1EEESH_SH_EEESB_SD_Li128ELb1ELb1ELb0ELb0EEENS1_19SingleTileSchedulerILb1ELb0ELb1ELi128EEEEEEEEEvNT_6ParamsE$_ZZN5flash25CollectiveMainloopFwdSm80ILi4ELi1ELb0EN4cute5tupleIJNS1_1CILi128EEENS3_ILi48EEES4_EEELi128EN7cutlass10bfloat16_tEfNS7_4arch4Sm80ELb0ELb1ELb0ELb1ELb0ELb1ELb1ELb0EE3mmaINS_16FlashAttnFwdSm80ISB_NS_21CollectiveEpilogueFwdINS2_IJS4_S4_S5_EEENS2_IJNS3_ILi1EEESG_SG_EEES8_SA_Li128ELb1ELb1ELb0ELb0EEENS_19SingleTileSchedulerILb1ELb0ELb1ELi128EEEE13SharedStorageENS1_6TensorINS1_11ArrayEngineIfLm128EEENS1_6LayoutINS2_IJNS2_IJNS3_ILi2EEESR_EEESR_NS3_ILi16EEEEEENS2_IJNS2_IJSG_SR_EEENS3_ILi4EEENS3_ILi8EEEEEEEEEENS_7SoftmaxILi4ELi0EEEEEbRKNSB_6ParamsERT0_RT1_iRKNS_16SeqlenInfoQKNewKILb1ELb1EEENS2_IJiiiiEEERT_ENKUlvE_clEv) ;  /* 0x00014f2000007944 */ /* 0x008fea0003c00000 */
[----:B------:R-:W-:Y:S05]  /*87b0*/  BSYNC B2 ;  /* 0x0000000000027941 */ /* 0x000fea0003800000 */
.L_x_3123:
        /* <DEDUP_REMOVED lines=15> */
[----:B------:R-:W-:Y:S01]  /*88b0*/  IMAD.SHL.U32 R2, R2, 0x20, RZ ;  /* 0x0000002002027824 */ /* 0x000fe200078e00ff */
[----:B------:R-:W-:Y:S01]  /*88c0*/  LOP3.LUT R0, R135, 0x8, R0, 0xf8, !PT ;  /* 0x0000000887007812 */ /* 0x000fe200078ef800 */
[----:B------:R-:W-:-:S03]  /*88d0*/  ULDC.64 UR4, c[0x0][0x208] ;  /* 0x0000820000047ab9 */ /* 0x000fc60000000a00 */
        /* <DEDUP_REMOVED lines=169> */
[----:B------:R-:W2:Y:S07]  /*9370*/  LDSM.16.M88.4 R28, [R221+0x2000] ;  /* 0x00200000dd1c783b */ /* 0x000eae0000000200 */
[----:B------:R-:W-:Y:S01]  /*9380*/  HMMA.16816.F32.BF16 R60, R24, R62, R84 ;  /* 0x0000003e183c723c */ /* 0x000fe20000041854 */
[----:B------:R-:W3:Y:S01]  /*9390*/  LDSM.16.M88.4 R24, [R221+0x2800] ;  /* 0x00280000dd18783b */ /* 0x000ee20000000200 */
        /* <DEDUP_REMOVED lines=31> */
[----:B------:R-:W-:Y:S01]  /*9590*/  HMMA.16816.F32.BF16 R40, R12, R26, R16 ;  /* 0x0000001a0c28723c */ /* 0x000fe20000041810 */
[----:B------:R-:W-:Y:S06]  /*95a0*/  BAR.SYNC.DEFER_BLOCKING 0x0 ;  /* 0x0000000000007b1d */ /* 0x000fec0000010000 */
[----:B------:R-:W-:Y:S01]  /*95b0*/  @!UPT UIADD3 URZ, URZ, URZ, URZ ;  /* 0x0000003f3f3ff290 */ /* 0x000fe2000fffe03f */
[----:B------:R-:W-:Y:S11]  /*95c0*/  @!P0 BRA `(.L_x_3125) ;  /* 0x0000021000008947 */ /* 0x000ff60003800000 */
[----:B------:R-:W2:Y:S04]  /*95d0*/  LDL R126, [R1+0xe4] ;  /* 0x0000e400017e7983 */ /* 0x000ea80000100800 */
[----:B------:R-:W3:Y:S04]  /*95e0*/  LDL.64 R128, [R1+0xb0] ;  /* 0x0000b00001807983 */ /* 0x000ee80000100a00 */
[----:B------:R-:W4:Y:S01]  /*95f0*/  LDL.64 R124, [R1+0xc0] ;  /* 0x0000c000017c7983 */ /* 0x000f220000100a00 */
[----:B------:R-:W-:-:S02]  /*9600*/  ISETP.GE.AND P4, PT, R123, c[0x0][0x1d4], PT ;  /* 0x000075007b007a0c */ /* 0x000fc40003f86270 */
[----:B--2---:R-:W-:-:S04]  /*9610*/  IADD3 R0, R126, -0x2, RZ ;  /* 0xfffffffe7e007810 */ /* 0x004fc80007ffe0ff */
[----:B------:R-:W-:Y:S01]  /*9620*/  SHF.R.S32.HI R8, RZ, 0x1f, R0 ;  /* 0x0000001fff087819 */ /* 0x000fe20000011400 */
[----:B---3--:R-:W-:Y:S02]  /*9630*/  IMAD.MOV.U32 R3, RZ, RZ, R129 ;  /* 0x000000ffff037224 */ /* 0x008fe400078e0081 */
[----:B------:R-:W-:Y:S02]  /*9640*/  IMAD R7, R141, R0, RZ ;  /* 0x000000008d077224 */ /* 0x000fe400078e02ff */
[----:B----4-:R-:W-:-:S04]  /*9650*/  IMAD.MOV.U32 R2, RZ, RZ, R124 ;  /* 0x000000ffff027224 */ /* 0x010fc800078e007c */
        /* <DEDUP_REMOVED lines=24> */
.L_x_3125:
[----:B------:R-:W-:Y:S05]  /*97e0*/  BSYNC B0 ;  /* 0x0000000000007941 */ /* 0x000fea0003800000 */
.L_x_3124:
[----:B------:R-:W2:Y:S01]  /*97f0*/  LDL R211, [R1+0x4] ;  /* 0x0000040001d37983 */ /* 0x000ea20000100800 */
[----:B-----5:R-:W-:Y:S01]  /*9800*/  SHF.R.S32.HI R0, RZ, 0x1f, R120 ;  /* 0x0000001fff007819 */ /* 0x020fe20000011478 */
[----:B-1----:R-:W-:Y:S01]  /*9810*/  IMAD.MOV.U32 R11, RZ, RZ, c[0x0][0x2c4] ;  /* 0x0000b100ff0b7624 */ /* 0x002fe200078e00ff */
[----:B------:R-:W-:Y:S01]  /*9820*/  ULDC UR4, c[0x0][0x324] ;  /* 0x0000c90000047ab9 */ /* 0x000fe20000000800 */
[----:B------:R-:W-:Y:S01]  /*9830*/  IMAD.MOV.U32 R24, RZ, RZ, c[0x0][0x32c] ;  /* 0x0000cb00ff187624 */ /* 0x000fe200078e00ff */
[CC--:B------:R-:W-:Y:S01]  /*9840*/  LEA.HI R2, R0.reuse, R120.reuse, RZ, 0x2 ;  /* 0x0000007800027211 */ /* 0x0c0fe200078f10ff */
[----:B------:R-:W-:Y:S01]  /*9850*/  ULOP3.LUT UR4, URZ, UR4, URZ, 0x33, !UPT ;  /* 0x000000043f047292 */ /* 0x000fe2000f8e333f */
[----:B------:R-:W-:Y:S01]  /*9860*/  LEA.HI R0, R0, R120, RZ, 0x5 ;  /* 0x0000007800007211 */ /* 0x000fe200078f28ff */
[----:B------:R-:W0:Y:S01]  /*9870*/  LDGDEPBAR ;  /* 0x00000000000079af */ /* 0x000e220000000000 */
[----:B------:R-:W-:-:S02]  /*9880*/  LOP3.LUT R3, R2, 0xfffffffc, RZ, 0xc0, !PT ;  /* 0xfffffffc02037812 */ /* 0x000fc400078ec0ff */
[----:B------:R-:W-:Y:S02]  /*9890*/  LOP3.LUT R2, R0, 0xffffffe0, RZ, 0xc0, !PT ;  /* 0xffffffe000027812 */ /* 0x000fe400078ec0ff */
[--C-:B------:R-:W-:Y:S01]  /*98a0*/  SHF.R.S32.HI R8, RZ, 0x5, R0.reuse ;  /* 0x00000005ff087819 */ /* 0x100fe20000011400 */
[C---:B------:R-:W-:Y:S01]  /*98b0*/  IMAD.IADD R3, R120.reuse, 0x1, -R3 ;  /* 0x0000000178037824 */ /* 0x040fe200078e0a03 */
[----:B------:R-:W-:Y:S01]  /*98c0*/  SHF.R.S32.HI R7, RZ, 0x1f, R0 ;  /* 0x0000001fff077819 */ /* 0x000fe20000011400 */
[----:B------:R-:W-:Y:S01]  /*98d0*/  IMAD.IADD R0, R120, 0x1, -R2 ;  /* 0x0000000178007824 */ /* 0x000fe200078e0a02 */
[----:B------:R-:W-:Y:S02]  /*98e0*/  ISETP.NE.AND P0, PT, R11, 0x1, PT ;  /* 0x000000010b00780c */ /* 0x000fe40003f05270 */
[----:B------:R-:W-:Y:S02]  /*98f0*/  LEA.HI R7, R7, R8, RZ, 0x2 ;  /* 0x0000000807077211 */ /* 0x000fe400078f10ff */
[----:B------:R-:W-:-:S02]  /*9900*/  SHF.R.S32.HI R10, RZ, 0x1f, R0 ;  /* 0x0000001fff0a7819 */ /* 0x000fc40000011400 */
[----:B------:R-:W-:Y:S02]  /*9910*/  LEA.HI R2, R3, R3, RZ, 0x1 ;  /* 0x0000000303027211 */ /* 0x000fe400078f08ff */
[----:B------:R-:W-:Y:S02]  /*9920*/  LOP3.LUT R9, R7, 0xffffffc, RZ, 0xc0, !PT ;  /* 0x0ffffffc07097812 */ /* 0x000fe400078ec0ff */
[----:B------:R-:W-:Y:S02]  /*9930*/  LEA.HI R7, R10, R0, RZ, 0x2 ;  /* 0x000000000a077211 */ /* 0x000fe400078f10ff */
[C---:B------:R-:W-:Y:S01]  /*9940*/  LOP3.LUT R10, R2.reuse, 0x1ffffffe, RZ, 0xc0, !PT ;  /* 0x1ffffffe020a7812 */ /* 0x040fe200078ec0ff */
[----:B------:R-:W-:Y:S01]  /*9950*/  IMAD.SHL.U32 R2, R2, 0x20, RZ ;  /* 0x0000002002027824 */ /* 0x000fe200078e00ff */
[----:B------:R-:W-:Y:S01]  /*9960*/  SHF.R.S32.HI R12, RZ, 0x2, R7 ;  /* 0x00000002ff0c7819 */ /* 0x000fe20000011407 */
[----:B------:R-:W-:Y:S01]  /*9970*/  IMAD.IADD R9, R8, 0x1, -R9 ;  /* 0x0000000108097824 */ /* 0x000fe200078e0a09 */
[----:B------:R-:W-:Y:S01]  /*9980*/  ISETP.GE.AND P1, PT, R24, 0x1, PT ;  /* 0x000000011800780c */ /* 0x000fe20003f26270 */
[----:B------:R-:W-:Y:S01]  /*9990*/  IMAD.IADD R3, R3, 0x1, -R10 ;  /* 0x0000000103037824 */ /* 0x000fe200078e0a0a */
[----:B------:R-:W-:Y:S01]  /*99a0*/  LOP3.LUT R8, R2, 0xffffffc0, RZ, 0xc0, !PT ;  /* 0xffffffc002087812 */ /* 0x000fe200078ec0ff */
[----:B------:R-:W-:Y:S01]  /*99b0*/  IMAD.SHL.U32 R11, R9, 0x10, RZ ;  /* 0x00000010090b7824 */ /* 0x000fe200078e00ff */
[----:B------:R-:W-:Y:S01]  /*99c0*/  LOP3.LUT R236, R236, 0xfffffdff, RZ, 0xc0, !PT ;  /* 0xfffffdffecec7812 */ /* 0x000fe200078ec0ff */
[----:B------:R-:W-:Y:S01]  /*99d0*/  IMAD.SHL.U32 R3, R3, 0x8, RZ ;  /* 0x0000000803037824 */ /* 0x000fe200078e00ff */
[----:B------:R-:W-:Y:S02]  /*99e0*/  STL [R1+0xdc], R12 ;  /* 0x0000dc0c01007387 */ /* 0x000fe40000100800 */
[----:B------:R-:W-:-:S02]  /*99f0*/  @P0 LOP3.LUT R236, R236, 0x200, RZ, 0xfc, !PT ;  /* 0x00000200ecec0812 */ /* 0x000fc400078efcff */
[----:B------:R1:W-:Y:S02]  /*9a00*/  STL [R1+0xd4], R8 ;  /* 0x0000d40801007387 */ /* 0x0003e40000100800 */
[----:B------:R-:W-:Y:S02]  /*9a10*/  LOP3.LUT R236, R236, 0xfffffeff, RZ, 0xc0, !PT ;  /* 0xfffffeffecec7812 */ /* 0x000fe400078ec0ff */
[----:B------:R3:W-:Y:S02]  /*9a20*/  STL [R1+0xd8], R11 ;  /* 0x0000d80b01007387 */ /* 0x0007e40000100800 */
[----:B------:R-:W-:Y:S02]  /*9a30*/  @P1 LOP3.LUT R236, R236, 0x100, RZ, 0xfc, !PT ;  /* 0x00000100ecec1812 */ /* 0x000fe400078efcff */
[----:B------:R-:W-:Y:S01]  /*9a40*/  STL [R1+0xd0], R3 ;  /* 0x0000d00301007387 */ /* 0x000fe20000100800 */
[----:B--2---:R-:W-:-:S05]  /*9a50*/  IMAD R2, R211, 0x80, R12 ;  /* 0x00000080d3027824 */ /* 0x004fca00078e020c */
[----:B------:R-:W-:-:S05]  /*9a60*/  IADD3 R2, R8, R2, R11 ;  /* 0x0000000208027210 */ /* 0x000fca0007ffe00b */
[----:B------:R-:W-:-:S04]  /*9a70*/  IMAD.IADD R10, R3, 0x1, R2 ;  /* 0x00000001030a7824 */ /* 0x000fc800078e0202 */
[----:B------:R-:W-:-:S05]  /*9a80*/  @P0 IMAD.HI.U32 R2, R10, c[0x0][0x2c8], RZ ;  /* 0x0000b2000a020a27 */ /* 0x000fca00078e00ff */
[----:B------:R-:W-:Y:S02]  /*9a90*/  @P0 SHF.R.U32.HI R10, RZ, c[0x0][0x2cc], R2 ;  /* 0x0000b300ff0a0a19 */ /* 0x000fe40000011602 */
[----:B------:R-:W-:-:S03]  /*9aa0*/  LOP3.LUT R2, R7, 0x7ffffffc, RZ, 0xc0, !PT ;  /* 0x7ffffffc07027812 */ /* 0x000fc600078ec0ff */
[----:B------:R-:W2:Y:S02]  /*9ab0*/  SHFL.IDX PT, R7, R10, RZ, 0x1c1f ;  /* 0x001c1fff0a077589 */ /* 0x000ea400000e0000 */
[----:B------:R-:W-:Y:S02]  /*9ac0*/  IMAD.IADD R2, R0, 0x1, -R2 ;  /* 0x0000000100027824 */ /* 0x000fe400078e0a02 */
[----:B------:R-:W-:Y:S02]  /*9ad0*/  IMAD.IADD R0, R121, 0x1, R5 ;  /* 0x0000000179007824 */ /* 0x000fe400078e0205 */
[----:B-1----:R-:W-:-:S04]  /*9ae0*/  IMAD.SHL.U32 R8, R2, 0x2, RZ ;  /* 0x0000000202087824 */ /* 0x002fc800078e00ff */
[----:B------:R-:W-:Y:S01]  /*9af0*/  IMAD.IADD R12, R0, 0x1, -R8 ;  /* 0x00000001000c7824 */ /* 0x000fe200078e0a08 */
[----:B------:R1:W-:Y:S01]  /*9b00*/  STL [R1+0x88], R8 ;  /* 0x0000880801007387 */ /* 0x0003e20000100800 */
[----:B------:R-:W-:Y:S01]  /*9b10*/  IADD3 R2, -R8, 0x1, R0 ;  /* 0x0000000108027810 */ /* 0x000fe20007ffe100 */
[----:B------:R-:W-:Y:S02]  /*9b20*/  IMAD.IADD R0, R139, 0x1, R140 ;  /* 0x000000018b007824 */ /* 0x000fe400078e028c */
[----:B------:R-:W-:Y:S02]  /*9b30*/  IMAD.IADD R14, R121, 0x1, -R8 ;  /* 0x00000001790e7824 */ /* 0x000fe400078e0a08 */
[----:B------:R-:W-:-:S05]  /*9b40*/  IMAD.IADD R2, R2, 0x1, -R122 ;  /* 0x0000000102027824 */ /* 0x000fca00078e0a7a */
[C---:B---3--:R-:W-:Y:S02]  /*9b50*/  IADD3 R11, R2.reuse, c[0x0][0x328], RZ ;  /* 0x0000ca00020b7a10 */ /* 0x048fe40007ffe0ff */
[----:B------:R-:W-:-:S03]  /*9b60*/  IADD3 R13, R2, UR4, RZ ;  /* 0x00000004020d7c10 */ /* 0x000fc6000fffe0ff */
[--C-:B--2---:R-:W-:Y:S02]  /*9b70*/  IMAD.IADD R3, R11, 0x1, R7.reuse ;  /* 0x000000010b037824 */ /* 0x104fe400078e0207 */
        /* <DEDUP_REMOVED lines=9> */
[----:B-1----:R-:W-:-:S05]  /*9c10*/  @P0 IMAD.HI.U32 R8, R7, c[0x0][0x330], RZ ;  /* 0x0000cc0007080a27 */ /* 0x002fca00078e00ff */
[----:B------:R-:W-:-:S04]  /*9c20*/  @P0 SHF.R.U32.HI R7, RZ, c[0x0][0x334], R8 ;  /* 0x0000cd00ff070a19 */ /* 0x000fc80000011608 */
[----:B------:R-:W-:Y:S01]  /*9c30*/  LOP3.LUT R7, RZ, R7, RZ, 0x33, !PT ;  /* 0x00000007ff077212 */ /* 0x000fe200078e33ff */
[----:B------:R-:W-:Y:S05]  /*9c40*/  BRA `(.L_x_3129) ;  /* 0x0000003000007947 */ /* 0x000fea0003800000 */
.L_x_3128:
[----:B------:R-:W-:-:S13]  /*9c50*/  ISETP.NE.AND P0, PT, R24, 0x1, PT ;  /* 0x000000011800780c */ /* 0x000fda0003f05270 */
[----:B-1----:R-:W-:-:S05]  /*9c60*/  @P0 IMAD.HI.U32 R8, R7, c[0x0][0x330], RZ ;  /* 0x0000cc0007080a27 */ /* 0x002fca00078e00ff */
[----:B------:R-:W-:Y:S02]  /*9c70*/  @P0 SHF.R.U32.HI R7, RZ, c[0x0][0x334], R8 ;  /* 0x0000cd00ff070a19 */ /* 0x000fe40000011608 */
.L_x_3129:
[----:B------:R-:W-:Y:S05]  /*9c80*/  BSYNC B0 ;  /* 0x0000000000007941 */ /* 0x000fea0003800000 */
.L_x_3127:
[----:B------:R-:W-:-:S05]  /*9c90*/  IMAD R7, R7, c[0x0][0x32c], R14 ;  /* 0x0000cb0007077a24 */ /* 0x000fca00078e020e */
[----:B------:R-:W-:Y:S02]  /*9ca0*/  IADD3 R8, R7, c[0x0][0x32c], RZ ;  /* 0x0000cb0007087a10 */ /* 0x000fe40007ffe0ff */
[----:B------:R-:W-:Y:S02]  /*9cb0*/  IMNMX R2, R2, R7, !PT ;  /* 0x0000000702027217 */ /* 0x000fe40007800200 */
[----:B------:R-:W-:Y:S02]  /*9cc0*/  IMNMX R3, R3, R8, PT ;  /* 0x0000000803037217 */ /* 0x000fe40003800200 */
.L_x_3126:
[----:B------:R-:W2:Y:S02]  /*9cd0*/  SHFL.IDX PT, R9, R10, 0x1, 0x1c1f ;  /* 0x003c1f000a097f89 */ /* 0x000ea400000e0000 */
[----:B-12---:R-:W-:Y:S01]  /*9ce0*/  IMAD.IADD R8, R11, 0x1, R9 ;  /* 0x000000010b087824 */ /* 0x006fe200078e0209 */
[----:B------:R-:W-:-:S04]  /*9cf0*/  IADD3 R7, R13, R9, RZ ;  /* 0x000000090d077210 */ /* 0x000fc80007ffe0ff */
        /* <DEDUP_REMOVED lines=12> */
.L_x_3132:
[----:B------:R-:W-:-:S13]  /*9dc0*/  ISETP.NE.AND P0, PT, R24, 0x1, PT ;  /* 0x000000011800780c */ /* 0x000fda0003f05270 */
[----:B------:R-:W-:-:S05]  /*9dd0*/  @P0 IMAD.HI.U32 R15, R9, c[0x0][0x330], RZ ;  /* 0x0000cc00090f0a27 */ /* 0x000fca00078e00ff */
[----:B------:R-:W-:Y:S02]  /*9de0*/  @P0 SHF.R.U32.HI R9, RZ, c[0x0][0x334], R15 ;  /* 0x0000cd00ff090a19 */ /* 0x000fe4000001160f */
.L_x_3133:
[----:B------:R-:W-:Y:S05]  /*9df0*/  BSYNC B0 ;  /* 0x0000000000007941 */ /* 0x000fea0003800000 */
.L_x_3131:
[----:B------:R-:W-:-:S05]  /*9e00*/  IMAD R9, R9, c[0x0][0x32c], R14 ;  /* 0x0000cb0009097a24 */ /* 0x000fca00078e020e */
[----:B------:R-:W-:Y:S02]  /*9e10*/  IADD3 R15, R9, c[0x0][0x32c], RZ ;  /* 0x0000cb00090f7a10 */ /* 0x000fe40007ffe0ff */
[----:B------:R-:W-:Y:S02]  /*9e20*/  IMNMX R7, R7, R9, !PT ;  /* 0x0000000907077217 */ /* 0x000fe40007800200 */
[----:B------:R-:W-:Y:S02]  /*9e30*/  IMNMX R8, R8, R15, PT ;  /* 0x0000000f08087217 */ /* 0x000fe40003800200 */
.L_x_3130:
[C---:B------:R-:W-:Y:S01]  /*9e40*/  ISETP.GE.AND P0, PT, R121.reuse, 0x2, PT ;  /* 0x000000027900780c */ /* 0x040fe20003f06270 */
[----:B------:R-:W1:Y:S01]  /*9e50*/  SHFL.IDX PT, R9, R10, 0x2, 0x1c1f ;  /* 0x005c1f000a097f89 */ /* 0x000e6200000e0000 */
[----:B------:R-:W-:Y:S02]  /*9e60*/  ISETP.GE.AND P1, PT, R121, 0x9, PT ;  /* 0x000000097900780c */ /* 0x000fe40003f26270 */
[----:B------:R-:W-:Y:S02]  /*9e70*/  P2R R21, PR, RZ, 0x1 ;  /* 0x00000001ff157803 */ /* 0x000fe40000000000 */
[----:B------:R-:W-:-:S02]  /*9e80*/  ISETP.GT.AND P0, PT, R2, 0x1, !P0 ;  /* 0x000000010200780c */ /* 0x000fc40004704270 */
[----:B------:R-:W-:Y:S02]  /*9e90*/  ISETP.GE.AND P6, PT, R121, 0xa, PT ;  /* 0x0000000a7900780c */ /* 0x000fe40003fc6270 */
        /* <DEDUP_REMOVED lines=47> */
[----:B-1----:R-:W-:-:S03]  /*a190*/  IMAD.IADD R2, R13, 0x1, R9 ;  /* 0x000000010d027824 */ /* 0x002fc600078e0209 */
[----:B------:R-:W-:Y:S01]  /*a1a0*/  ISETP.LT.OR P0, PT, R3, 0x2a, P0 ;  /* 0x0000002a0300780c */ /* 0x000fe20000701670 */
[----:B------:R-:W-:-:S03]  /*a1b0*/  IMAD.IADD R3, R11, 0x1, R9 ;  /* 0x000000010b037824 */ /* 0x000fc600078e0209 */
[----:B------:R-:W-:Y:S02]  /*a1c0*/  FSEL R153, R41, -INF , !P0 ;  /* 0xff80000029997808 */ /* 0x000fe40004000000 */
[----:B------:R-:W-:Y:S02]  /*a1d0*/  ISETP.GE.AND P0, PT, R24, 0x1, PT ;  /* 0x000000011800780c */ /* 0x000fe40003f06270 */
[----:B------:R-:W-:-:S11]  /*a1e0*/  IMNMX R3, R12, R3, PT ;  /* 0x000000030c037217 */ /* 0x000fd60003800200 */
        /* <DEDUP_REMOVED lines=11> */
.L_x_3136:
[----:B------:R-:W-:-:S13]  /*a2a0*/  ISETP.NE.AND P0, PT, R24, 0x1, PT ;  /* 0x000000011800780c */ /* 0x000fda0003f05270 */
[----:B------:R-:W-:-:S05]  /*a2b0*/  @P0 IMAD.HI.U32 R20, R9, c[0x0][0x330], RZ ;  /* 0x0000cc0009140a27 */ /* 0x000fca00078e00ff */
[----:B------:R-:W-:Y:S02]  /*a2c0*/  @P0 SHF.R.U32.HI R9, RZ, c[0x0][0x334], R20 ;  /* 0x0000cd00ff090a19 */ /* 0x000fe40000011614 */
.L_x_3137:
[----:B------:R-:W-:Y:S05]  /*a2d0*/  BSYNC B0 ;  /* 0x0000000000007941 */ /* 0x000fea0003800000 */
.L_x_3135:
[----:B------:R-:W-:-:S05]  /*a2e0*/  IMAD R9, R9, c[0x0][0x32c], R14 ;  /* 0x0000cb0009097a24 */ /* 0x000fca00078e020e */
[----:B------:R-:W-:Y:S02]  /*a2f0*/  IADD3 R20, R9, c[0x0][0x32c], RZ ;  /* 0x0000cb0009147a10 */ /* 0x000fe40007ffe0ff */
[----:B------:R-:W-:Y:S02]  /*a300*/  IMNMX R2, R2, R9, !PT ;  /* 0x0000000902027217 */ /* 0x000fe40007800200 */
[----:B------:R-:W-:Y:S02]  /*a310*/  IMNMX R3, R3, R20, PT ;  /* 0x0000001403037217 */ /* 0x000fe40003800200 */
.L_x_3134:
[----:B------:R-:W-:Y:S02]  /*a320*/  ISETP.NE.AND P0, PT, R19, RZ, PT ;  /* 0x000000ff1300720c */ /* 0x000fe40003f05270 */
[----:B------:R-:W-:Y:S02]  /*a330*/  P2R R9, PR, RZ, 0x10 ;  /* 0x00000010ff097803 */ /* 0x000fe40000000000 */
        /* <DEDUP_REMOVED lines=30> */
[----:B------:R-:W-:-:S04]  /*a520*/  ISETP.GT.AND P0, PT, R7, RZ, !P1 ;  /* 0x000000ff0700720c */ /* 0x000fc80004f04270 */
[----:B------:R-:W-:-:S04]  /*a530*/  ISETP.LT.OR P0, PT, R8, 0x1, P0 ;  /* 0x000000010800780c */ /* 0x000fc80000701670 */
[----:B------:R-:W-:Y:S02]  /*a540*/  FSEL R20, R54, -INF , !P0 ;  /* 0xff80000036147808 */ /* 0x000fe40004000000 */
[----:B------:R-:W-:-:S04]  /*a550*/  ISETP.NE.AND P0, PT, R16, RZ, PT ;  /* 0x000000ff1000720c */ /* 0x000fc80003f05270 */
[----:B------:R-:W-:-:S04]  /*a560*/  ISETP.GT.AND P0, PT, R7, 0x28, !P0 ;  /* 0x000000280700780c */ /* 0x000fc80004704270 */
[----:B------:R-:W-:-:S04]  /*a570*/  ISETP.LT.OR P0, PT, R8, 0x29, P0 ;  /* 0x000000290800780c */ /* 0x000fc80000701670 */
[----:B------:R-:W-:Y:S02]  /*a580*/  FSEL R150, R42, -INF , !P0 ;  /* 0xff8000002a967808 */ /* 0x000fe40004000000 */
[----:B------:R-:W-:-:S04]  /*a590*/  ISETP.NE.AND P0, PT, R15, RZ, PT ;  /* 0x000000ff0f00720c */ /* 0x000fc80003f05270 */
[----:B------:R-:W-:Y:S02]  /*a5a0*/  ISETP.GT.AND P0, PT, R7, 0x29, !P0 ;  /* 0x000000290700780c */ /* 0x000fe40004704270 */
[----:B------:R-:W1:Y:S02]  /*a5b0*/  SHFL.IDX PT, R7, R10, 0x3, 0x1c1f ;  /* 0x007c1f000a077f89 */ /* 0x000e6400000e0000 */
[----:B------:R-:W-:-:S04]  /*a5c0*/  ISETP.LT.OR P0, PT, R8, 0x2a, P0 ;  /* 0x0000002a0800780c */ /* 0x000fc80000701670 */
[----:B------:R-:W-:Y:S02]  /*a5d0*/  FSEL R149, R43, -INF , !P0 ;  /* 0xff8000002b957808 */ /* 0x000fe40004000000 */
[----:B------:R-:W-:-:S04]  /*a5e0*/  ISETP.GT.AND P0, PT, R2, RZ, !P1 ;  /* 0x000000ff0200720c */ /* 0x000fc80004f04270 */
[----:B------:R-:W-:-:S04]  /*a5f0*/  ISETP.LT.OR P0, PT, R3, 0x1, P0 ;  /* 0x000000010300780c */ /* 0x000fc80000701670 */
[----:B------:R-:W-:Y:S02]  /*a600*/  FSEL R35, R84, -INF , !P0 ;  /* 0xff80000054237808 */ /* 0x000fe40004000000 */
[----:B------:R-:W-:Y:S02]  /*a610*/  ISETP.GT.AND P0, PT, R2, 0x1, !P4 ;  /* 0x000000010200780c */ /* 0x000fe40006704270 */
[----:B------:R-:W-:Y:S02]  /*a620*/  ISETP.NE.AND P4, PT, R9, RZ, PT ;  /* 0x000000ff0900720c */ /* 0x000fe40003f85270 */
        /* <DEDUP_REMOVED lines=52> */
.L_x_3140:
[----:B------:R-:W-:-:S13]  /*a970*/  ISETP.NE.AND P0, PT, R24, 0x1, PT ;  /* 0x000000011800780c */ /* 0x000fda0003f05270 */
[----:B------:R-:W-:-:S05]  /*a980*/  @P0 IMAD.HI.U32 R8, R7, c[0x0][0x330], RZ ;  /* 0x0000cc0007080a27 */ /* 0x000fca00078e00ff */
[----:B------:R-:W-:Y:S02]  /*a990*/  @P0 SHF.R.U32.HI R7, RZ, c[0x0][0x334], R8 ;  /* 0x0000cd00ff070a19 */ /* 0x000fe40000011608 */
.L_x_3141:
[----:B------:R-:W-:Y:S05]  /*a9a0*/  BSYNC B0 ;  /* 0x0000000000007941 */ /* 0x000fea0003800000 */
.L_x_3139:
[----:B------:R-:W-:-:S05]  /*a9b0*/  IMAD R7, R7, c[0x0][0x32c], R14 ;  /* 0x0000cb0007077a24 */ /* 0x000fca00078e020e */
[----:B------:R-:W-:Y:S02]  /*a9c0*/  IADD3 R8, R7, c[0x0][0x32c], RZ ;  /* 0x0000cb0007087a10 */ /* 0x000fe40007ffe0ff */
[----:B------:R-:W-:Y:S02]  /*a9d0*/  IMNMX R2, R2, R7, !PT ;  /* 0x0000000702027217 */ /* 0x000fe40007800200 */
[----:B------:R-:W-:Y:S02]  /*a9e0*/  IMNMX R3, R3, R8, PT ;  /* 0x0000000803037217 */ /* 0x000fe40003800200 */
.L_x_3138:
[----:B------:R-:W-:Y:S01]  /*a9f0*/  FMNMX.FTZ R172, R22, R23, !PT ;  /* 0x0000001716ac7209 */ /* 0x000fe20007810000 */
        /* <DEDUP_REMOVED lines=8> */
[----:B------:R-:W-:Y:S01]  /*aa80*/  LDSM.16.MT88.4 R48, [R217+0x2080] ;  /* 0x00208000d930783b */ /* 0x000fe20000004200 */
[----:B------:R-:W-:Y:S01]  /*aa90*/  ISETP.LT.OR P0, PT, R3, 0x9, P0 ;  /* 0x000000090300780c */ /* 0x000fe20000701670 */
[----:B------:R-:W-:Y:S01]  /*aaa0*/  IMAD R219, R4, 0x2, R218 ;  /* 0x0000000204db7824 */ /* 0x000fe200078e02da */
[----:B------:R-:W-:Y:S01]  /*aab0*/  FMNMX.FTZ R172, R28, R172, !PT ;  /* 0x000000ac1cac7209 */ /* 0x000fe20007810000 */
[----:B------:R-:W-:Y:S01]  /*aac0*/  STL [R1+0xf0], R216 ;  /* 0x0000f0d801007387 */ /* 0x000fe20000100800 */
[----:B------:R-:W-:-:S02]  /*aad0*/  FSEL R14, R82, -INF , !P0 ;  /* 0xff800000520e7808 */ /* 0x000fc40004000000 */
[----:B------:R-:W-:Y:S01]  /*aae0*/  FMNMX.FTZ R172, R29, R172, !PT ;  /* 0x000000ac1dac7209 */ /* 0x000fe20007810000 */
[----:B------:R-:W-:Y:S01]  /*aaf0*/  LDSM.16.MT88.4 R60, [R218+0x2080] ;  /* 0x00208000da3c783b */ /* 0x000fe20000004200 */
[----:B------:R-:W-:Y:S02]  /*ab00*/  ISETP.GT.AND P0, PT, R2, 0x9, !P6 ;  /* 0x000000090200780c */ /* 0x000fe40007704270 */
[----:B------:R-:W-:Y:S01]  /*ab10*/  FMNMX.FTZ R172, R30, R172, !PT ;  /* 0x000000ac1eac7209 */ /* 0x000fe20007810000 */
[----:B------:R-:W-:Y:S01]  /*ab20*/  LDSM.16.MT88.4 R52, [R219+0x2880] ;  /* 0x00288000db34783b */ /* 0x000fe20000004200 */
[----:B------:R-:W-:Y:S02]  /*ab30*/  ISETP.LT.OR P0, PT, R3, 0xa, P0 ;  /* 0x0000000a0300780c */ /* 0x000fe40000701670 */
[----:B------:R-:W-:Y:S02]  /*ab40*/  FMNMX.FTZ R172, R31, R172, !PT ;  /* 0x000000ac1fac7209 */ /* 0x000fe40007810000 */
[----:B------:R-:W-:-:S02]  /*ab50*/  FSEL R13, R83, -INF , !P0 ;  /* 0xff800000530d7808 */ /* 0x000fc40004000000 */
[----:B------:R-:W-:Y:S01]  /*ab60*/  FMNMX.FTZ R172, R156, R172, !PT ;  /* 0x000000ac9cac7209 */ /* 0x000fe20007810000 */
[----:B------:R-:W-:Y:S01]  /*ab70*/  LDSM.16.MT88.4 R80, [R219+0x2080] ;  /* 0x00208000db50783b */ /* 0x000fe20000004200 */
[----:B------:R-:W-:Y:S02]  /*ab80*/  ISETP.GT.AND P0, PT, R2, 0x10, !P5 ;  /* 0x000000100200780c */ /* 0x000fe40006f04270 */
[----:B------:R-:W-:Y:S02]  /*ab90*/  FMNMX.FTZ R172, R155, R172, !PT ;  /* 0x000000ac9bac7209 */ /* 0x000fe40007810000 */
[----:B------:R-:W-:Y:S02]  /*aba0*/  ISETP.LT.OR P0, PT, R3, 0x11, P0 ;  /* 0x000000110300780c */ /* 0x000fe40000701670 */
[----:B------:R-:W-:Y:S02]  /*abb0*/  FMNMX.FTZ R172, R154, R172, !PT ;  /* 0x000000ac9aac7209 */ /* 0x000fe40007810000 */
[----:B------:R-:W-:-:S02]  /*abc0*/  ISETP.NE.AND P6, PT, R18, RZ, PT ;  /* 0x000000ff1200720c */ /* 0x000fc40003fc5270 */
[----:B------:R-:W-:Y:S02]  /*abd0*/  FMNMX.FTZ R172, R153, R172, !PT ;  /* 0x000000ac99ac7209 */ /* 0x000fe40007810000 */
[----:B------:R-:W-:Y:S02]  /*abe0*/  FSEL R18, R78, -INF , !P0 ;  /* 0xff8000004e127808 */ /* 0x000fe40004000000 */
[----:B------:R-:W-:Y:S01]  /*abf0*/  ISETP.GT.AND P0, PT, R2, 0x11, !P4 ;  /* 0x000000110200780c */ /* 0x000fe20006704270 */
[----:B------:R-:W1:Y:S01]  /*ac00*/  SHFL.BFLY PT, R7, R172, 0x2, 0x1f ;  /* 0x0c401f00ac077f89 */ /* 0x000e6200000e0000 */
[----:B------:R-:W-:Y:S02]  /*ac10*/  FMNMX.FTZ R174, R20, R27, !PT ;  /* 0x0000001b14ae7209 */ /* 0x000fe40007810000 */
[----:B------:R-:W-:Y:S02]  /*ac20*/  ISETP.LT.OR P0, PT, R3, 0x12, P0 ;  /* 0x000000120300780c */ /* 0x000fe40000701670 */
[----:B------:R-:W-:-:S02]  /*ac30*/  FMNMX.FTZ R174, R32, R174, !PT ;  /* 0x000000ae20ae7209 */ /* 0x000fc40007810000 */
[----:B------:R-:W-:Y:S02]  /*ac40*/  FSEL R19, R79, -INF , !P0 ;  /* 0xff8000004f137808 */ /* 0x000fe40004000000 */
[----:B------:R-:W-:Y:S02]  /*ac50*/  ISETP.GT.AND P0, PT, R2, 0x18, !P3 ;  /* 0x000000180200780c */ /* 0x000fe40005f04270 */
[----:B------:R-:W-:Y:S02]  /*ac60*/  FMNMX.FTZ R174, R33, R174, !PT ;  /* 0x000000ae21ae7209 */ /* 0x000fe40007810000 */
[----:B------:R-:W-:Y:S02]  /*ac70*/  ISETP.LT.OR P0, PT, R3, 0x19, P0 ;  /* 0x000000190300780c */ /* 0x000fe40000701670 */
[----:B------:R-:W-:Y:S02]  /*ac80*/  FMNMX.FTZ R174, R34, R174, !PT ;  /* 0x000000ae22ae7209 */ /* 0x000fe40007810000 */
[----:B------:R-:W-:-:S02]  /*ac90*/  FSEL R45, R74, -INF , !P0 ;  /* 0xff8000004a2d7808 */ /* 0x000fc40004000000 */
[----:B------:R-:W-:Y:S02]  /*aca0*/  ISETP.GT.AND P0, PT, R2, 0x19, !P2 ;  /* 0x000000190200780c */ /* 0x000fe40005704270 */
[----:B------:R-:W-:Y:S02]  /*acb0*/  FMNMX.FTZ R174, R36, R174, !PT ;  /* 0x000000ae24ae7209 */ /* 0x000fe40007810000 */
[----:B------:R-:W-:Y:S02]  /*acc0*/  ISETP.LT.OR P0, PT, R3, 0x1a, P0 ;  /* 0x0000001a0300780c */ /* 0x000fe40000701670 */
[----:B-1----:R-:W-:Y:S02]  /*acd0*/  FMNMX.FTZ R172, R172, R7, !PT ;  /* 0x00000007acac7209 */ /* 0x002fe40007810000 */
[----:B------:R-:W-:Y:S02]  /*ace0*/  ISETP.NE.AND P5, PT, R21, RZ, PT ;  /* 0x000000ff1500720c */ /* 0x000fe40003fa5270 */
[----:B------:R-:W-:Y:S01]  /*acf0*/  FMNMX.FTZ R174, R38, R174, !PT ;  /* 0x000000ae26ae7209 */ /* 0x000fe20007810000 */
[----:B------:R-:W1:Y:S01]  /*ad00*/  SHFL.BFLY PT, R7, R172, 0x1, 0x1f ;  /* 0x0c201f00ac077f89 */ /* 0x000e6200000e0000 */
[----:B------:R-:W-:-:S02]  /*ad10*/  FSEL R56, R75, -INF , !P0 ;  /* 0xff8000004b387808 */ /* 0x000fc40004000000 */
[----:B------:R-:W-:Y:S01]  /*ad20*/  ISETP.GT.AND P0, PT, R2, 0x1, !P5 ;  /* 0x000000010200780c */ /* 0x000fe20006f04270 */
[----:B------:R-:W-:Y:S01]  /*ad30*/  LDSM.16.MT88.4 R72, [R217+0x3880] ;  /* 0x00388000d948783b */ /* 0x000fe20000004200 */
[----:B------:R-:W-:Y:S02]  /*ad40*/  FMNMX.FTZ R174, R39, R174, !PT ;  /* 0x000000ae27ae7209 */ /* 0x000fe40007810000 */
[----:B------:R-:W-:Y:S02]  /*ad50*/  ISETP.LT.OR P0, PT, R3, 0x2, P0 ;  /* 0x000000020300780c */ /* 0x000fe40000701670 */
[----:B------:R-:W-:Y:S02]  /*ad60*/  FMNMX.FTZ R174, R152, R174, !PT ;  /* 0x000000ae98ae7209 */ /* 0x000fe40007810000 */
[----:B------:R-:W-:Y:S02]  /*ad70*/  FSEL R12, R87, -INF , !P0 ;  /* 0xff800000570c7808 */ /* 0x000fe40004000000 */
[----:B------:R-:W-:-:S02]  /*ad80*/  ISETP.GT.AND P0, PT, R2, RZ, !P1 ;  /* 0x000000ff0200720c */ /* 0x000fc40004f04270 */
[----:B------:R-:W-:Y:S02]  /*ad90*/  FMNMX.FTZ R174, R151, R174, !PT ;  /* 0x000000ae97ae7209 */ /* 0x000fe40007810000 */
[----:B------:R-:W-:Y:S02]  /*ada0*/  ISETP.LT.OR P0, PT, R3, 0x1, P0 ;  /* 0x000000010300780c */ /* 0x000fe40000701670 */
[----:B------:R-:W-:Y:S02]  /*adb0*/  FMNMX.FTZ R174, R150, R174, !PT ;  /* 0x000000ae96ae7209 */ /* 0x000fe40007810000 */
[----:B------:R-:W-:Y:S02]  /*adc0*/  FSEL R11, R86, -INF , !P0 ;  /* 0xff800000560b7808 */ /* 0x000fe40004000000 */
[----:B------:R-:W-:Y:S01]  /*add0*/  FMNMX.FTZ R174, R149, R174, !PT ;  /* 0x000000ae95ae7209 */ /* 0x000fe20007810000 */
[----:B------:R-:W-:Y:S01]  /*ade0*/  LDSM.16.MT88.4 R84, [R217+0x2880] ;  /* 0x00288000d954783b */ /* 0x000fe20000004200 */
[----:B------:R-:W-:-:S02]  /*adf0*/  ISETP.GT.AND P0, PT, R2, 0x20, !P6 ;  /* 0x000000200200780c */ /* 0x000fc40007704270 */
[----:B-1----:R-:W-:Y:S02]  /*ae00*/  FMNMX.FTZ R172, R172, R7, !PT ;  /* 0x00000007acac7209 */ /* 0x002fe40007810000 */
[----:B------:R-:W-:Y:S01]  /*ae10*/  FMNMX.FTZ R173, R35, R37, !PT ;  /* 0x0000002523ad7209 */ /* 0x000fe20007810000 */
[----:B------:R-:W1:Y:S01]  /*ae20*/  SHFL.BFLY PT, R7, R174, 0x2, 0x1f ;  /* 0x0c401f00ae077f89 */ /* 0x000e6200000e0000 */
[----:B------:R-:W-:Y:S01]  /*ae30*/  ISETP.LT.OR P0, PT, R3, 0x21, P0 ;  /* 0x000000210300780c */ /* 0x000fe20000701670 */
[----:B------:R-:W-:Y:S01]  /*ae40*/  FMUL.FTZ R24, R172, c[0x0][0x2d0] ;  /* 0x0000b400ac187a20 */ /* 0x000fe20000410000 */
[----:B------:R-:W-:Y:S02]  /*ae50*/  FMNMX.FTZ R173, R40, R173, !PT ;  /* 0x000000ad28ad7209 */ /* 0x000fe40007810000 */
[----:B------:R-:W-:Y:S02]  /*ae60*/  FSEL R144, R70, -INF , !P0 ;  /* 0xff80000046907808 */ /* 0x000fe40004000000 */
[----:B------:R-:W-:-:S02]  /*ae70*/  FSETP.NEU.FTZ.AND P0, PT, R172, -INF , PT ;  /* 0xff800000ac00780b */ /* 0x000fc40003f1d000 */
[----:B------:R-:W-:Y:S02]  /*ae80*/  FMNMX.FTZ R173, R41, R173, !PT ;  /* 0x000000ad29ad7209 */ /* 0x000fe40007810000 */
[----:B------:R-:W-:Y:S02]  /*ae90*/  FSEL R24, R24, RZ, P0 ;  /* 0x000000ff18187208 */ /* 0x000fe40000000000 */
[----:B------:R-:W-:Y:S02]  /*aea0*/  FMNMX.FTZ R173, R42, R173, !PT ;  /* 0x000000ad2aad7209 */ /* 0x000fe40007810000 */
[----:B------:R-:W-:Y:S01]  /*aeb0*/  ISETP.NE.AND P4, PT, R17, RZ, PT ;  /* 0x000000ff1100720c */ /* 0x000fe20003f85270 */
[--C-:B------:R-:W-:Y:S01]  /*aec0*/  FFMA.FTZ R8, R22, c[0x0][0x2d0], -R24.reuse ;  /* 0x0000b40016087a23 */ /* 0x100fe20000010818 */
[----:B------:R-:W-:Y:S01]  /*aed0*/  FMNMX.FTZ R173, R43, R173, !PT ;  /* 0x000000ad2bad7209 */ /* 0x000fe20007810000 */
[----:B------:R-:W-:Y:S01]  /*aee0*/  FFMA.FTZ R9, R31, c[0x0][0x2d0], -R24 ;  /* 0x0000b4001f097a23 */ /* 0x000fe20000010818 */
[----:B------:R-:W-:Y:S01]  /*aef0*/  ISETP.NE.AND P5, PT, R16, RZ, PT ;  /* 0x000000ff1000720c */ /* 0x000fe20003fa5270 */
[----:B------:R2:W-:Y:S01]  /*af00*/  MUFU.EX2 R176, R8 ;  /* 0x0000000800b07308 */ /* 0x0005e20000000800 */
[----:B------:R-:W-:-:S02]  /*af10*/  FMNMX.FTZ R173, R44, R173, !PT ;  /* 0x000000ad2cad7209 */ /* 0x000fc40007810000 */
[----:B------:R-:W-:Y:S02]  /*af20*/  ISETP.NE.AND P6, PT, R15, RZ, PT ;  /* 0x000000ff0f00720c */ /* 0x000fe40003fc5270 */
[----:B------:R-:W-:Y:S02]  /*af30*/  FMNMX.FTZ R173, R46, R173, !PT ;  /* 0x000000ad2ead7209 */ /* 0x000fe40007810000 */
[----:B-1----:R-:W-:Y:S01]  /*af40*/  FMNMX.FTZ R174, R174, R7, !PT ;  /* 0x00000007aeae7209 */ /* 0x002fe20007810000 */
[----:B------:R-:W-:Y:S01]  /*af50*/  MUFU.EX2 R235, R9 ;  /* 0x0000000900eb7308 */ /* 0x000fe20000000800 */
[----:B------:R-:W-:Y:S02]  /*af60*/  FMNMX.FTZ R173, R147, R173, !PT ;  /* 0x000000ad93ad7209 */ /* 0x000fe40007810000 */
[----:B------:R-:W-:Y:S01]  /*af70*/  ISETP.GT.AND P1, PT, R2, 0x28, !P5 ;  /* 0x000000280200780c */ /* 0x000fe20006f24270 */
[----:B------:R-:W1:Y:S01]  /*af80*/  SHFL.BFLY PT, R7, R174, 0x1, 0x1f ;  /* 0x0c201f00ae077f89 */ /* 0x000e6200000e0000 */
[----:B------:R-:W-:-:S02]  /*af90*/  FMNMX.FTZ R173, R146, R173, !PT ;  /* 0x000000ad92ad7209 */ /* 0x000fc40007810000 */
[----:B------:R-:W-:Y:S01]  /*afa0*/  ISETP.GT.AND P2, PT, R2, 0x29, !P6 ;  /* 0x000000290200780c */ /* 0x000fe20007744270 */
[----:B--2---:R-:W-:Y:S01]  /*afb0*/  FFMA.FTZ R8, R23, c[0x0][0x2d0], -R24 ;  /* 0x0000b40017087a23 */ /* 0x004fe20000010818 */
[----:B------:R-:W-:Y:S02]  /*afc0*/  FMNMX.FTZ R173, R145, R173, !PT ;  /* 0x000000ad91ad7209 */ /* 0x000fe40007810000 */
[----:B------:R-:W-:Y:S01]  /*afd0*/  ISETP.LT.OR P1, PT, R3, 0x29, P1 ;  /* 0x000000290300780c */ /* 0x000fe20000f21670 */
[----:B------:R2:W3:Y:S01]  /*afe0*/  MUFU.EX2 R252, R8 ;  /* 0x0000000800fc7308 */ /* 0x0004e20000000800 */
[----:B------:R-:W-:Y:S02]  /*aff0*/  FMNMX.FTZ R173, R148, R173, !PT ;  /* 0x000000ad94ad7209 */ /* 0x000fe40007810000 */
[----:B------:R-:W-:-:S03]  /*b000*/  LEA R220, R4, R217, 0x1 ;  /* 0x000000d904dc7211 */ /* 0x000fc600078e08ff */
[----:B------:R-:W4:Y:S04]  /*b010*/  SHFL.BFLY PT, R10, R173, 0x2, 0x1f ;  /* 0x0c401f00ad0a7f89 */ /* 0x000f2800000e0000 */
[----:B------:R-:W-:Y:S01]  /*b020*/  LDSM.16.MT88.4 R76, [R220+0x4080] ;  /* 0x00408000dc4c783b */ /* 0x000fe20000004200 */
[----:B--2---:R-:W-:Y:S01]  /*b030*/  FFMA.FTZ R8, R25, c[0x0][0x2d0], -R24 ;  /* 0x0000b40019087a23 */ /* 0x004fe20000010818 */
[----:B-1----:R-:W-:-:S03]  /*b040*/  FMNMX.FTZ R174, R174, R7, !PT ;  /* 0x00000007aeae7209 */ /* 0x002fc60007810000 */
[----:B------:R1:W-:Y:S01]  /*b050*/  MUFU.EX2 R239, R8 ;  /* 0x0000000800ef7308 */ /* 0x0003e20000000800 */
[C---:B------:R-:W-:Y:S01]  /*b060*/  FSETP.NEU.FTZ.AND P0, PT, R174.reuse, -INF , PT ;  /* 0xff800000ae00780b */ /* 0x040fe20003f1d000 */
[----:B------:R-:W-:-:S05]  /*b070*/  FMUL.FTZ R7, R174, c[0x0][0x2d0] ;  /* 0x0000b400ae077a20 */ /* 0x000fca0000410000 */
[----:B------:R-:W-:Y:S02]  /*b080*/  FSEL R7, R7, RZ, P0 ;  /* 0x000000ff07077208 */ /* 0x000fe40000000000 */
[----:B------:R-:W-:Y:S02]  /*b090*/  ISETP.GT.AND P0, PT, R2, 0x21, !P4 ;  /* 0x000000210200780c */ /* 0x000fe40006704270 */
[----:B----4-:R-:W-:Y:S01]  /*b0a0*/  FMNMX.FTZ R173, R173, R10, !PT ;  /* 0x0000000aadad7209 */ /* 0x010fe20007810000 */
[--C-:B------:R-:W-:Y:S01]  /*b0b0*/  FFMA.FTZ R2, R27, c[0x0][0x2d0], -R7.reuse ;  /* 0x0000b4001b027a23 */ /* 0x100fe20000010807 */
[----:B------:R-:W-:Y:S01]  /*b0c0*/  ISETP.LT.OR P0, PT, R3, 0x22, P0 ;  /* 0x000000220300780c */ /* 0x000fe20000701670 */
[----:B------:R-:W-:Y:S01]  /*b0d0*/  FFMA.FTZ R9, R20, c[0x0][0x2d0], -R7 ;  /* 0x0000b40014097a23 */ /* 0x000fe20000010807 */
[----:B------:R-:W-:Y:S01]  /*b0e0*/  FSEL R27, R58, -INF , !P1 ;  /* 0xff8000003a1b7808 */ /* 0x000fe20004800000 */
[----:B-1----:R-:W-:Y:S01]  /*b0f0*/  FFMA.FTZ R8, R26, c[0x0][0x2d0], -R24 ;  /* 0x0000b4001a087a23 */ /* 0x002fe20000010818 */
[----:B------:R-:W-:Y:S01]  /*b100*/  MUFU.EX2 R238, R2 ;  /* 0x0000000200ee7308 */ /* 0x000fe20000000800 */
[----:B------:R-:W1:Y:S01]  /*b110*/  SHFL.BFLY PT, R10, R173, 0x1, 0x1f ;  /* 0x0c201f00ad0a7f89 */ /* 0x000e6200000e0000 */
[----:B------:R-:W-:-:S02]  /*b120*/  FSEL R25, R71, -INF , !P0 ;  /* 0xff80000047197808 */ /* 0x000fc40004000000 */
[----:B------:R-:W-:Y:S01]  /*b130*/  ISETP.LT.OR P0, PT, R3, 0x2a, P2 ;  /* 0x0000002a0300780c */ /* 0x000fe20001701670 */
[----:B------:R-:W-:Y:S01]  /*b140*/  LDSM.16.MT88.4 R68, [R220+0x2080] ;  /* 0x00208000dc44783b */ /* 0x000fe20000004200 */
[----:B---3--:R-:W-:Y:S02]  /*b150*/  F2FP.BF16.PACK_AB R20, R252, R176 ;  /* 0x000000b0fc14723e */ /* 0x008fe400000010ff */
[----:B------:R2:W3:Y:S01]  /*b160*/  MUFU.EX2 R188, R8 ;  /* 0x0000000800bc7308 */ /* 0x0004e20000000800 */
[----:B------:R-:W-:-:S07]  /*b170*/  FSEL R26, R59, -INF , !P0 ;  /* 0xff8000003b1a7808 */ /* 0x000fce0004000000 */
[----:B------:R-:W4:Y:S01]  /*b180*/  MUFU.EX2 R197, R9 ;  /* 0x0000000900c57308 */ /* 0x000f220000000800 */
[----:B--2---:R-:W-:Y:S01]  /*b190*/  FFMA.FTZ R8, R28, c[0x0][0x2d0], -R24 ;  /* 0x0000b4001c087a23 */ /* 0x004fe20000010818 */
[----:B-1----:R-:W-:Y:S02]  /*b1a0*/  FMNMX.FTZ R173, R173, R10, !PT ;  /* 0x0000000aadad7209 */ /* 0x002fe40007810000 */
[----:B---3--:R-:W-:-:S04]  /*b1b0*/  F2FP.BF16.PACK_AB R22, R188, R239 ;  /* 0x000000efbc16723e */ /* 0x008fc800000010ff */
[----:B------:R1:W-:Y:S01]  /*b1c0*/  MUFU.EX2 R177, R8 ;  /* 0x0000000800b17308 */ /* 0x0003e20000000800 */
[----:B------:R-:W-:Y:S02]  /*b1d0*/  FSETP.NEU.FTZ.AND P0, PT, R173, -INF , PT ;  /* 0xff800000ad00780b */ /* 0x000fe40003f1d000 */
[----:B----4-:R-:W-:Y:S01]  /*b1e0*/  F2FP.BF16.PACK_AB R21, R238, R197 ;  /* 0x000000c5ee15723e */ /* 0x010fe200000010ff */
[----:B-1----:R-:W-:-:S04]  /*b1f0*/  FFMA.FTZ R8, R29, c[0x0][0x2d0], -R24 ;  /* 0x0000b4001d087a23 */ /* 0x002fc80000010818 */
[----:B------:R1:W-:Y:S02]  /*b200*/  MUFU.EX2 R159, R8 ;  /* 0x00000008009f7308 */ /* 0x0003e40000000800 */
[----:B-1----:R-:W-:Y:S02]  /*b210*/  FFMA.FTZ R8, R30, c[0x0][0x2d0], -R24 ;  /* 0x0000b4001e087a23 */ /* 0x002fe40000010818 */
[----:B------:R-:W-:Y:S04]  /*b220*/  LDSM.16.MT88.4 R28, [R219+0x3880] ;  /* 0x00388000db1c783b */ /* 0x000fe80000004200 */
[----:B------:R1:W-:Y:S02]  /*b230*/  MUFU.EX2 R191, R8 ;  /* 0x0000000800bf7308 */ /* 0x0003e40000000800 */
[----:B-1----:R-:W-:-:S04]  /*b240*/  FMNMX.FTZ R8, R11, R12, !PT ;  /* 0x0000000c0b087209 */ /* 0x002fc80007810000 */
[----:B------:R-:W-:-:S04]  /*b250*/  FMNMX.FTZ R8, R14, R8, !PT ;  /* 0x000000080e087209 */ /* 0x000fc80007810000 */
[----:B------:R-:W-:-:S04]  /*b260*/  FMNMX.FTZ R8, R13, R8, !PT ;  /* 0x000000080d087209 */ /* 0x000fc80007810000 */
[----:B------:R-:W-:-:S04]  /*b270*/  FMNMX.FTZ R8, R18, R8, !PT ;  /* 0x0000000812087209 */ /* 0x000fc80007810000 */
[----:B------:R-:W-:-:S04]  /*b280*/  FMNMX.FTZ R8, R19, R8, !PT ;  /* 0x0000000813087209 */ /* 0x000fc80007810000 */
        /* <DEDUP_REMOVED lines=8> */
[----:B------:R2:W3:Y:S03]  /*b310*/  MUFU.EX2 R221, R2 ;  /* 0x0000000200dd7308 */ /* 0x0004e60000000800 */
[----:B------:R-:W-:-:S05]  /*b320*/  FMNMX.FTZ R3, R26, R3, !PT ;  /* 0x000000031a037209 */ /* 0x000fca0007810000 */
[----:B------:R-:W4:Y:S01]  /*b330*/  SHFL.BFLY PT, R9, R3, 0x2, 0x1f ;  /* 0x0c401f0003097f89 */ /* 0x000f2200000e0000 */
[----:B-1----:R-:W-:-:S04]  /*b340*/  FFMA.FTZ R8, R38, c[0x0][0x2d0], -R7 ;  /* 0x0000b40026087a23 */ /* 0x002fc80000010807 */
[----:B------:R1:W-:Y:S01]  /*b350*/  MUFU.EX2 R190, R8 ;  /* 0x0000000800be7308 */ /* 0x0003e20000000800 */
[----:B--2---:R-:W-:Y:S01]  /*b360*/  FFMA.FTZ R2, R34, c[0x0][0x2d0], -R7 ;  /* 0x0000b40022027a23 */ /* 0x004fe20000010807 */
[----:B---3--:R-:W-:-:S06]  /*b370*/  F2FP.BF16.PACK_AB R23, R221, R237 ;  /* 0x000000eddd17723e */ /* 0x008fcc00000010ff */
[----:B------:R2:W-:Y:S01]  /*b380*/  MUFU.EX2 R121, R2 ;  /* 0x0000000200797308 */ /* 0x0005e20000000800 */
[----:B------:R-:W-:Y:S01]  /*b390*/  HMMA.16816.F32.BF16 R116, R20, R60, RZ ;  /* 0x0000003c1474723c */ /* 0x000fe200000418ff */
[----:B-1----:R-:W-:Y:S01]  /*b3a0*/  FFMA.FTZ R8, R39, c[0x0][0x2d0], -R7 ;  /* 0x0000b40027087a23 */ /* 0x002fe20000010807 */
[----:B----4-:R-:W-:-:S05]  /*b3b0*/  FMNMX.FTZ R3, R3, R9, !PT ;  /* 0x0000000903037209 */ /* 0x010fca0007810000 */
[----:B------:R-:W1:Y:S01]  /*b3c0*/  MUFU.EX2 R47, R8 ;  /* 0x00000008002f7308 */ /* 0x000e620000000800 */
[----:B------:R-:W-:Y:S01]  /*b3d0*/  HMMA.16816.F32.BF16 R108, R20, R80, RZ ;  /* 0x00000050146c723c */ /* 0x000fe200000418ff */
[----:B--2---:R-:W-:-:S06]  /*b3e0*/  FFMA.FTZ R2, R36, c[0x0][0x2d0], -R7 ;  /* 0x0000b40024027a23 */ /* 0x004fcc0000010807 */
[----:B------:R2:W-:Y:S01]  /*b3f0*/  MUFU.EX2 R5, R2 ;  /* 0x0000000200057308 */ /* 0x0005e20000000800 */
[----:B------:R-:W-:Y:S01]  /*b400*/  HMMA.16816.F32.BF16 R104, R20, R72, RZ ;  /* 0x000000481468723c */ /* 0x000fe200000418ff */
[----:B-1----:R-:W-:-:S07]  /*b410*/  IMAD.MOV.U32 R4, RZ, RZ, R47 ;  /* 0x000000ffff047224 */ /* 0x002fce00078e002f */
[----:B------:R-:W-:Y:S01]  /*b420*/  HMMA.16816.F32.BF16 R112, R20, R68, RZ ;  /* 0x000000441470723c */ /* 0x000fe200000418ff */
[----:B------:R-:W-:Y:S01]  /*b430*/  F2FP.BF16.PACK_AB R15, R4, R190 ;  /* 0x000000be040f723e */ /* 0x000fe200000010ff */
[----:B--2---:R-:W-:-:S05]  /*b440*/  FMUL.FTZ R2, R173, c[0x0][0x2d0] ;  /* 0x0000b400ad027a20 */ /* 0x004fca0000410000 */
[----:B------:R-:W-:-:S05]  /*b450*/  FSEL R2, R2, RZ, P0 ;  /* 0x000000ff02027208 */ /* 0x000fca0000000000 */
[--C-:B------:R-:W-:Y:S02]  /*b460*/  FFMA.FTZ R8, R35, c[0x0][0x2d0], -R2.reuse ;  /* 0x0000b40023087a23 */ /* 0x100fe40000010802 */
[--C-:B------:R-:W-:Y:S01]  /*b470*/  FFMA.FTZ R0, R40, c[0x0][0x2d0], -R2.reuse ;  /* 0x0000b40028007a23 */ /* 0x100fe20000010802 */
[----:B------:R-:W-:Y:S01]  /*b480*/  LDSM.16.MT88.4 R32, [R220+0x3880] ;  /* 0x00388000dc20783b */ /* 0x000fe20000004200 */
[----:B------:R1:W-:Y:S08]  /*b490*/  MUFU.EX2 R178, R8 ;  /* 0x0000000800b27308 */ /* 0x0003f00000000800 */
[----:B------:R2:W-:Y:S01]  /*b4a0*/  MUFU.EX2 R195, R0 ;  /* 0x0000000000c37308 */ /* 0x0005e20000000800 */
[----:B-1----:R-:W-:-:S02]  /*b4b0*/  FFMA.FTZ R8, R37, c[0x0][0x2d0], -R2 ;  /* 0x0000b40025087a23 */ /* 0x002fc40000010802 */
[----:B------:R-:W-:Y:S05]  /*b4c0*/  LDSM.16.MT88.4 R36, [R218+0x3880] ;  /* 0x00388000da24783b */ /* 0x000fea0000004200 */
[----:B------:R1:W3:Y:S01]  /*b4d0*/  MUFU.EX2 R179, R8 ;  /* 0x0000000800b37308 */ /* 0x0002e20000000800 */
[----:B--2---:R-:W-:-:S07]  /*b4e0*/  FFMA.FTZ R0, R41, c[0x0][0x2d0], -R2 ;  /* 0x0000b40029007a23 */ /* 0x004fce0000010802 */
[----:B------:R2:W-:Y:S01]  /*b4f0*/  MUFU.EX2 R196, R0 ;  /* 0x0000000000c47308 */ /* 0x0005e20000000800 */
[----:B-1----:R-:W1:Y:S01]  /*b500*/  SHFL.BFLY PT, R8, R3, 0x1, 0x1f ;  /* 0x0c201f0003087f89 */ /* 0x002e6200000e0000 */
[----:B---3--:R-:W-:Y:S01]  /*b510*/  F2FP.BF16.PACK_AB R16, R179, R178 ;  /* 0x000000b2b310723e */ /* 0x008fe200000010ff */
[----:B--2---:R-:W-:-:S05]  /*b520*/  FFMA.FTZ R0, R42, c[0x0][0x2d0], -R2 ;  /* 0x0000b4002a007a23 */ /* 0x004fca0000010802 */
[----:B------:R2:W-:Y:S01]  /*b530*/  MUFU.EX2 R157, R0 ;  /* 0x00000000009d7308 */ /* 0x0005e20000000800 */
[----:B-1----:R-:W-:Y:S01]  /*b540*/  FMNMX.FTZ R168, R3, R8, !PT ;  /* 0x0000000803a87209 */ /* 0x002fe20007810000 */
[--C-:B------:R-:W-:Y:S02]  /*b550*/  FFMA.FTZ R3, R44, c[0x0][0x2d0], -R2.reuse ;  /* 0x0000b4002c037a23 */ /* 0x100fe40000010802 */
[----:B--2---:R-:W-:Y:S01]  /*b560*/  FFMA.FTZ R0, R43, c[0x0][0x2d0], -R2 ;  /* 0x0000b4002b007a23 */ /* 0x004fe20000010802 */
[----:B------:R-:W-:-:S03]  /*b570*/  FSETP.NEU.FTZ.AND P0, PT, R168, -INF , PT ;  /* 0xff800000a800780b */ /* 0x000fc60003f1d000 */
[----:B------:R-:W-:Y:S01]  /*b580*/  MUFU.EX2 R216, R3 ;  /* 0x0000000300d87308 */ /* 0x000fe20000000800 */
[----:B------:R-:W1:Y:S07]  /*b590*/  LDSM.16.MT88.4 R40, [R220+0x2880] ;  /* 0x00288000dc28783b */ /* 0x000e6e0000004200 */
[----:B------:R2:W-:Y:S02]  /*b5a0*/  MUFU.EX2 R120, R0 ;  /* 0x0000000000787308 */ /* 0x0005e40000000800 */
[----:B--2---:R-:W-:-:S05]  /*b5b0*/  FMUL.FTZ R0, R168, c[0x0][0x2d0] ;  /* 0x0000b400a8007a20 */ /* 0x004fca0000410000 */
[----:B------:R-:W-:-:S05]  /*b5c0*/  FSEL R0, R0, RZ, P0 ;  /* 0x000000ff00007208 */ /* 0x000fca0000000000 */
[--C-:B------:R-:W-:Y:S02]  /*b5d0*/  FFMA.FTZ R3, R11, c[0x0][0x2d0], -R0.reuse ;  /* 0x0000b4000b037a23 */ /* 0x100fe40000010800 */
[----:B------:R-:W-:Y:S02]  /*b5e0*/  HMMA.16816.F32.BF16 R8, R20, R48, RZ ;  /* 0x000000301408723c */ /* 0x000fe400000418ff */
[----:B------:R2:W-:Y:S02]  /*b5f0*/  MUFU.EX2 R169, R3 ;  /* 0x0000000300a97308 */ /* 0x0005e40000000800 */
[----:B--2---:R-:W-:Y:S01]  /*b600*/  FFMA.FTZ R3, R12, c[0x0][0x2d0], -R0 ;  /* 0x0000b4000c037a23 */ /* 0x004fe20000010800 */
[----:B------:R-:W-:-:S05]  /*b610*/  F2FP.BF16.PACK_AB R12, R159, R177 ;  /* 0x000000b19f0c723e */ /* 0x000fca00000010ff */
[----:B------:R2:W3:Y:S02]  /*b620*/  MUFU.EX2 R189, R3 ;  /* 0x0000000300bd7308 */ /* 0x0004e40000000800 */
[----:B--2---:R-:W-:Y:S01]  /*b630*/  FFMA.FTZ R3, R14, c[0x0][0x2d0], -R0 ;  /* 0x0000b4000e037a23 */ /* 0x004fe20000010800 */
[----:B---3--:R-:W-:Y:S02]  /*b640*/  F2FP.BF16.PACK_AB R17, R189, R169 ;  /* 0x000000a9bd11723e */ /* 0x008fe400000010ff */
[----:B------:R-:W-:-:S03]  /*b650*/  F2FP.BF16.PACK_AB R14, R235, R191 ;  /* 0x000000bfeb0e723e */ /* 0x000fc600000010ff */
[----:B------:R2:W-:Y:S02]  /*b660*/  MUFU.EX2 R170, R3 ;  /* 0x0000000300aa7308 */ /* 0x0005e40000000800 */
[----:B--2---:R-:W-:Y:S01]  /*b670*/  FFMA.FTZ R3, R13, c[0x0][0x2d0], -R0 ;  /* 0x0000b4000d037a23 */ /* 0x004fe20000010800 */
[----:B------:R-:W-:-:S05]  /*b680*/  F2FP.BF16.PACK_AB R13, R5, R121 ;  /* 0x00000079050d723e */ /* 0x000fca00000010ff */
[----:B------:R2:W-:Y:S02]  /*b690*/  MUFU.EX2 R171, R3 ;  /* 0x0000000300ab7308 */ /* 0x0005e40000000800 */
[C---:B------:R-:W-:Y:S07]  /*b6a0*/  HMMA.16816.F32.BF16 R180, R12.reuse, R84, R8 ;  /* 0x000000540cb4723c */ /* 0x040fee0000041808 */
[----:B------:R-:W-:Y:S01]  /*b6b0*/  F2FP.BF16.PACK_AB R8, R120, R157 ;  /* 0x0000009d7808723e */ /* 0x000fe200000010ff */
[----:B------:R-:W-:Y:S01]  /*b6c0*/  HMMA.16816.F32.BF16 R124, R12, R52, R108 ;  /* 0x000000340c7c723c */ /* 0x000fe2000004186c */
[----:B--2---:R-:W-:-:S04]  /*b6d0*/  FFMA.FTZ R3, R46, c[0x0][0x2d0], -R2 ;  /* 0x0000b4002e037a23 */ /* 0x004fc80000010802 */
[----:B------:R2:W3:Y:S03]  /*b6e0*/  MUFU.EX2 R198, R3 ;  /* 0x0000000300c67308 */ /* 0x0004e60000000800 */
[----:B-1----:R-:W-:Y:S01]  /*b6f0*/  HMMA.16816.F32.BF16 R248, R12, R40, R112 ;  /* 0x000000280cf8723c */ /* 0x002fe20000041870 */
[----:B--2---:R-:W-:Y:S01]  /*b700*/  FFMA.FTZ R3, R18, c[0x0][0x2d0], -R0 ;  /* 0x0000b40012037a23 */ /* 0x004fe20000010800 */
[----:B------:R-:W-:Y:S11]  /*b710*/  F2FP.BF16.PACK_AB R18, R196, R195 ;  /* 0x000000c3c412723e */ /* 0x000ff600000010ff */
[----:B------:R-:W-:Y:S03]  /*b720*/  @!UPT UIADD3 URZ, URZ, URZ, URZ ;  /* 0x0000003f3f3ff290 */ /* 0x000fe6000fffe03f */
[----:B------:R-:W-:Y:S01]  /*b730*/  IMAD.MOV.U32 R193, RZ, RZ, R125 ;  /* 0x000000ffffc17224 */ /* 0x000fe200078e007d */
[----:B---3--:R-:W-:Y:S01]  /*b740*/  F2FP.BF16.PACK_AB R10, R198, R216 ;  /* 0x000000d8c60a723e */ /* 0x008fe200000010ff */
[----:B------:R1:W-:Y:S01]  /*b750*/  MUFU.EX2 R208, R3 ;  /* 0x0000000300d07308 */ /* 0x0003e20000000800 */
[----:B------:R-:W-:Y:S01]  /*b760*/  MOV R194, R124 ;  /* 0x0000007c00c27202 */ /* 0x000fe20000000f00 */
[----:B------:R-:W-:Y:S01]  /*b770*/  IMAD.MOV.U32 R192, RZ, RZ, R126 ;  /* 0x000000ffffc07224 */ /* 0x000fe200078e007e */
[----:B------:R-:W-:Y:S01]  /*b780*/  MOV R6, R127 ;  /* 0x0000007f00067202 */ /* 0x000fe20000000f00 */
[----:B-1----:R-:W-:Y:S01]  /*b790*/  FFMA.FTZ R3, R19, c[0x0][0x2d0], -R0 ;  /* 0x0000b40013037a23 */ /* 0x002fe20000010800 */
[----:B------:R-:W-:-:S03]  /*b7a0*/  F2FP.BF16.PACK_AB R19, R171, R170 ;  /* 0x000000aaab13723e */ /* 0x000fc600000010ff */
[----:B------:R1:W2:Y:S04]  /*b7b0*/  MUFU.EX2 R175, R3 ;  /* 0x0000000300af7308 */ /* 0x0002a80000000800 */
[C---:B------:R-:W-:Y:S08]  /*b7c0*/  HMMA.16816.F32.BF16 R92, R16.reuse, R80, RZ ;  /* 0x00000050105c723c */ /* 0x040ff000000418ff */
[C---:B------:R-:W-:Y:S01]  /*b7d0*/  HMMA.16816.F32.BF16 R64, R16.reuse, R48, RZ ;  /* 0x000000301040723c */ /* 0x040fe200000418ff */
[--C-:B-1----:R-:W-:Y:S01]  /*b7e0*/  FFMA.FTZ R3, R45, c[0x0][0x2d0], -R0.reuse ;  /* 0x0000b4002d037a23 */ /* 0x102fe20000010800 */
[----:B--2---:R-:W-:Y:S01]  /*b7f0*/  F2FP.BF16.PACK_AB R9, R175, R208 ;  /* 0x000000d0af09723e */ /* 0x004fe200000010ff */
[----:B------:R-:W1:Y:S02]  /*b800*/  LDSM.16.MT88.4 R44, [R218+0x2880] ;  /* 0x00288000da2c783b */ /* 0x000e640000004200 */
[----:B------:R2:W-:Y:S03]  /*b810*/  MUFU.EX2 R210, R3 ;  /* 0x0000000300d27308 */ /* 0x0005e60000000800 */
[C---:B------:R-:W-:Y:S08]  /*b820*/  HMMA.16816.F32.BF16 R100, R16.reuse, R60, RZ ;  /* 0x0000003c1064723c */ /* 0x040ff000000418ff */
[----:B------:R-:W-:Y:S01]  /*b830*/  HMMA.16816.F32.BF16 R88, R16, R72, RZ ;  /* 0x000000481058723c */ /* 0x000fe200000418ff */
[----:B--2---:R-:W-:-:S07]  /*b840*/  FFMA.FTZ R3, R56, c[0x0][0x2d0], -R0 ;  /* 0x0000b40038037a23 */ /* 0x004fce0000010800 */
[C---:B------:R-:W-:Y:S01]  /*b850*/  HMMA.16816.F32.BF16 R96, R16.reuse, R68, RZ ;  /* 0x000000441060723c */ /* 0x040fe200000418ff */
[----:B------:R-:W2:Y:S01]  /*b860*/  LDSM.16.MT88.4 R56, [R217+0x4080] ;  /* 0x00408000d938783b */ /* 0x000ea20000004200 */
[----:B------:R-:W3:Y:S06]  /*b870*/  MUFU.EX2 R209, R3 ;  /* 0x0000000300d17308 */ /* 0x000eec0000000800 */
[C---:B------:R-:W-:Y:S08]  /*b880*/  HMMA.16816.F32.BF16 R112, R16.reuse, R36, RZ ;  /* 0x000000241070723c */ /* 0x040ff000000418ff */
[----:B------:R-:W-:Y:S01]  /*b890*/  HMMA.16816.F32.BF16 R108, R16, R50, RZ ;  /* 0x00000032106c723c */ /* 0x000fe200000418ff */
[----:B---3--:R-:W-:-:S07]  /*b8a0*/  F2FP.BF16.PACK_AB R11, R209, R210 ;  /* 0x000000d2d10b723e */ /* 0x008fce00000010ff */
[----:B-1----:R-:W-:Y:S08]  /*b8b0*/  HMMA.16816.F32.BF16 R240, R12, R44, R116 ;  /* 0x0000002c0cf0723c */ /* 0x002ff00000041874 */
[C---:B------:R-:W-:Y:S01]  /*b8c0*/  HMMA.16816.F32.BF16 R92, R8.reuse, R52, R92 ;  /* 0x00000034085c723c */ /* 0x040fe2000004185c */
[----:B------:R-:W3:Y:S04]  /*b8d0*/  LDL R53, [R1+0x64] ;  /* 0x0000640001357983 */ /* 0x000ee80000100800 */
[----:B------:R-:W3:Y:S03]  /*b8e0*/  LDL R52, [R1+0x58] ;  /* 0x0000580001347983 */ /* 0x000ee60000100800 */
[C---:B------:R-:W-:Y:S01]  /*b8f0*/  HMMA.16816.F32.BF16 R184, R8.reuse, R84, R64 ;  /* 0x0000005408b8723c */ /* 0x040fe20000041840 */
[----:B------:R-:W1:Y:S07]  /*b900*/  LDSM.16.MT88.4 R64, [R218+0x4080] ;  /* 0x00408000da40783b */ /* 0x000e6e0000004200 */
[C---:B------:R-:W-:Y:S08]  /*b910*/  HMMA.16816.F32.BF16 R164, R8.reuse, R44, R100 ;  /* 0x0000002c08a4723c */ /* 0x040ff00000041864 */
[----:B------:R-:W-:Y:S01]  /*b920*/  IMAD.MOV.U32 R85, RZ, RZ, R95 ;  /* 0x000000ffff557224 */ /* 0x000fe200078e005f */
[----:B------:R-:W-:Y:S01]  /*b930*/  MOV R45, R94 ;  /* 0x0000005e002d7202 */ /* 0x000fe20000000f00 */
[----:B------:R-:W-:Y:S01]  /*b940*/  IMAD.MOV.U32 R84, RZ, RZ, R93 ;  /* 0x000000ffff547224 */ /* 0x000fe200078e005d */
[----:B--2---:R-:W-:Y:S01]  /*b950*/  HMMA.16816.F32.BF16 R88, R8, R56, R88 ;  /* 0x000000380858723c */ /* 0x004fe20000041858 */
[----:B------:R-:W-:-:S07]  /*b960*/  IMAD.MOV.U32 R158, RZ, RZ, R92 ;  /* 0x000000ffff9e7224 */ /* 0x000fce00078e005c */
[----:B------:R-:W-:Y:S07]  /*b970*/  HMMA.16816.F32.BF16 R92, R12, R56, R104 ;  /* 0x000000380c5c723c */ /* 0x000fee0000041868 */
[----:B------:R-:W-:Y:S01]  /*b980*/  IMAD.MOV.U32 R57, RZ, RZ, R121 ;  /* 0x000000ffff397224 */ /* 0x000fe200078e0079 */
[----:B------:R-:W-:Y:S01]  /*b990*/  HMMA.16816.F32.BF16 R244, R8, R40, R96 ;  /* 0x0000002808f4723c */ /* 0x000fe20000041860 */
[----:B------:R-:W-:-:S07]  /*b9a0*/  IMAD.MOV.U32 R56, RZ, RZ, R120 ;  /* 0x000000ffff387224 */ /* 0x000fce00078e0078 */
[----:B------:R-:W-:Y:S01]  /*b9b0*/  HMMA.16816.F32.BF16 R96, R16, R32, RZ ;  /* 0x000000201060723c */ /* 0x000fe200000418ff */
[----:B------:R-:W-:Y:S01]  /*b9c0*/  MOV R44, R90 ;  /* 0x0000005a002c7202 */ /* 0x000fe20000000f00 */
[----:B------:R-:W-:Y:S01]  /*b9d0*/  IMAD.MOV.U32 R41, RZ, RZ, R91 ;  /* 0x000000ffff297224 */ /* 0x000fe200078e005b */
[----:B------:R-:W-:Y:S01]  /*b9e0*/  MOV R3, R89 ;  /* 0x0000005900037202 */ /* 0x000fe20000000f00 */
[----:B------:R-:W-:-:S04]  /*b9f0*/  IMAD.MOV.U32 R40, RZ, RZ, R88 ;  /* 0x000000ffff287224 */ /* 0x000fc800078e0058 */
[----:B------:R-:W-:Y:S01]  /*ba00*/  IMAD.MOV.U32 R163, RZ, RZ, R93 ;  /* 0x000000ffffa37224 */ /* 0x000fe200078e005d */
[----:B------:R-:W-:Y:S01]  /*ba10*/  MOV R162, R94 ;  /* 0x0000005e00a27202 */ /* 0x000fe20000000f00 */
        /* <DEDUP_REMOVED lines=9> */
[----:B------:R-:W-:Y:S01]  /*bab0*/  HMMA.16816.F32.BF16 R136, R16, R30, RZ ;  /* 0x0000001e1088723c */ /* 0x000fe200000418ff */
[----:B------:R-:W2:Y:S07]  /*bac0*/  LDSM.16.MT88.4 R16, [R219+0x4080] ;  /* 0x00408000db10783b */ /* 0x000eae0000004200 */
[C---:B------:R-:W-:Y:S08]  /*bad0*/  HMMA.16816.F32.BF16 R104, R20.reuse, R36, RZ ;  /* 0x000000241468723c */ /* 0x040ff000000418ff */
[C---:B------:R-:W-:Y:S08]  /*bae0*/  HMMA.16816.F32.BF16 R100, R20.reuse, R32, RZ ;  /* 0x000000201464723c */ /* 0x040ff000000418ff */
[C---:B------:R-:W-:Y:S08]  /*baf0*/  HMMA.16816.F32.BF16 R72, R20.reuse, R74, RZ ;  /* 0x0000004a1448723c */ /* 0x040ff000000418ff */
[C---:B------:R-:W-:Y:S08]  /*bb00*/  HMMA.16816.F32.BF16 R80, R20.reuse, R82, RZ ;  /* 0x000000521450723c */ /* 0x040ff000000418ff */
[C---:B------:R-:W-:Y:S08]  /*bb10*/  HMMA.16816.F32.BF16 R88, R20.reuse, R50, RZ ;  /* 0x000000321458723c */ /* 0x040ff000000418ff */
[----:B------:R-:W-:Y:S08]  /*bb20*/  HMMA.16816.F32.BF16 R60, R20, R62, RZ ;  /* 0x0000003e143c723c */ /* 0x000ff000000418ff */
[C---:B-1----:R-:W-:Y:S08]  /*bb30*/  HMMA.16816.F32.BF16 R204, R12.reuse, R64, R104 ;  /* 0x000000400ccc723c */ /* 0x042ff00000041868 */
[C---:B------:R-:W-:Y:S08]  /*bb40*/  HMMA.16816.F32.BF16 R104, R12.reuse, R76, R100 ;  /* 0x0000004c0c68723c */ /* 0x040ff00000041864 */
[----:B------:R-:W-:Y:S08]  /*bb50*/  HMMA.16816.F32.BF16 R100, R12, R58, R72 ;  /* 0x0000003a0c64723c */ /* 0x000ff00000041848 */
[----:B--2---:R-:W-:Y:S08]  /*bb60*/  HMMA.16816.F32.BF16 R72, R8, R16, R92 ;  /* 0x000000100848723c */ /* 0x004ff0000004185c */
[C---:B------:R-:W-:Y:S08]  /*bb70*/  HMMA.16816.F32.BF16 R68, R20.reuse, R70, RZ ;  /* 0x000000461444723c */ /* 0x040ff000000418ff */
[C---:B------:R-:W-:Y:S08]  /*bb80*/  HMMA.16816.F32.BF16 R48, R20.reuse, R38, RZ ;  /* 0x000000261430723c */ /* 0x040ff000000418ff */
[C---:B------:R-:W-:Y:S08]  /*bb90*/  HMMA.16816.F32.BF16 R36, R20.reuse, R34, RZ ;  /* 0x000000221424723c */ /* 0x040ff000000418ff */
[C---:B------:R-:W-:Y:S07]  /*bba0*/  HMMA.16816.F32.BF16 R32, R20.reuse, R28, RZ ;  /* 0x0000001c1420723c */ /* 0x040fee00000418ff */
[----:B------:R-:W-:Y:S01]  /*bbb0*/  MOV R28, R179 ;  /* 0x000000b3001c7202 */ /* 0x000fe20000000f00 */
[----:B------:R-:W-:Y:S01]  /*bbc0*/  HMMA.16816.F32.BF16 R20, R20, R30, RZ ;  /* 0x0000001e1414723c */ /* 0x000fe200000418ff */
[----:B------:R-:W-:-:S06]  /*bbd0*/  IMAD.MOV.U32 R29, RZ, RZ, R178 ;  /* 0x000000ffff1d7224 */ /* 0x000fcc00078e00b2 */
[----:B------:R-:W-:Y:S01]  /*bbe0*/  IMAD.MOV.U32 R30, RZ, RZ, R177 ;  /* 0x000000ffff1e7224 */ /* 0x000fe200078e00b1 */
[----:B------:R-:W-:Y:S01]  /*bbf0*/  MOV R31, R176 ;  /* 0x000000b0001f7202 */ /* 0x000fe20000000f00 */
[C---:B------:R-:W-:Y:S08]  /*bc00*/  HMMA.16816.F32.BF16 R88, R12.reuse, R86, R88 ;  /* 0x000000560c58723c */ /* 0x040ff00000041858 */
[C---:B------:R-:W-:Y:S07]  /*bc10*/  HMMA.16816.F32.BF16 R176, R12.reuse, R54, R80 ;  /* 0x000000360cb0723c */ /* 0x040fee0000041850 */
[----:B------:R-:W-:Y:S01]  /*bc20*/  IMAD.MOV.U32 R81, RZ, RZ, R198 ;  /* 0x000000ffff517224 */ /* 0x000fe200078e00c6 */
[----:B------:R-:W-:Y:S01]  /*bc30*/  MOV R83, R196 ;  /* 0x000000c400537202 */ /* 0x000fe20000000f00 */
[----:B------:R-:W-:Y:S01]  /*bc40*/  IMAD.MOV.U32 R82, RZ, RZ, R197 ;  /* 0x000000ffff527224 */ /* 0x000fe200078e00c5 */
[----:B------:R-:W-:Y:S08]  /*bc50*/  HMMA.16816.F32.BF16 R60, R12, R46, R60 ;  /* 0x0000002e0c3c723c */ /* 0x000ff0000004183c */
[----:B------:R-:W-:Y:S07]  /*bc60*/  HMMA.16816.F32.BF16 R196, R8, R64, R112 ;  /* 0x0000004008c4723c */ /* 0x000fee0000041870 */
[----:B------:R-:W-:Y:S01]  /*bc70*/  IMAD.MOV.U32 R115, RZ, RZ, R3 ;  /* 0x000000ffff737224 */ /* 0x000fe200078e0003 */
[----:B------:R-:W-:Y:S01]  /*bc80*/  HMMA.16816.F32.BF16 R68, R12, R42, R68 ;  /* 0x0000002a0c44723c */ /* 0x000fe20000041844 */
[----:B------:R-:W-:-:S02]  /*bc90*/  FFMA.FTZ R3, R156, c[0x0][0x2d0], -R24 ;  /* 0x0000b4009c037a23 */ /* 0x000fc40000010818 */
[----:B------:R-:W-:Y:S02]  /*bca0*/  IMAD.MOV.U32 R113, RZ, RZ, R85 ;  /* 0x000000ffff717224 */ /* 0x000fe400078e0055 */
[----:B------:R-:W-:-:S03]  /*bcb0*/  IMAD.MOV.U32 R65, RZ, RZ, R84 ;  /* 0x000000ffff417224 */ /* 0x000fc600078e0054 */
[----:B------:R-:W-:Y:S01]  /*bcc0*/  HMMA.16816.F32.BF16 R84, R8, R86, R108 ;  /* 0x000000560854723c */ /* 0x000fe2000004186c */
[----:B------:R1:W-:Y:S01]  /*bcd0*/  MUFU.EX2 R109, R3 ;  /* 0x00000003006d7308 */ /* 0x0003e20000000800 */
[----:B------:R-:W-:Y:S01]  /*bce0*/  MOV R112, R45 ;  /* 0x0000002d00707202 */ /* 0x000fe20000000f00 */
[----:B------:R-:W-:Y:S02]  /*bcf0*/  IMAD.MOV.U32 R80, RZ, RZ, R44 ;  /* 0x000000ffff507224 */ /* 0x000fe400078e002c */
[----:B------:R-:W-:-:S03]  /*bd00*/  IMAD.MOV.U32 R92, RZ, RZ, R75 ;  /* 0x000000ffff5c7224 */ /* 0x000fc600078e004b */
[----:B------:R-:W-:Y:S01]  /*bd10*/  HMMA.16816.F32.BF16 R44, R8, R46, R116 ;  /* 0x0000002e082c723c */ /* 0x000fe20000041874 */
[----:B------:R-:W-:Y:S01]  /*bd20*/  IMAD.MOV.U32 R75, RZ, RZ, R81 ;  /* 0x000000ffff4b7224 */ /* 0x000fe200078e0051 */
[----:B------:R-:W-:-:S06]  /*bd30*/  MOV R114, R40 ;  /* 0x0000002800727202 */ /* 0x000fcc0000000f00 */
[----:B------:R-:W-:Y:S01]  /*bd40*/  HMMA.16816.F32.BF16 R212, R8, R76, R96 ;  /* 0x0000004c08d4723c */ /* 0x000fe20000041860 */
[----:B-1----:R-:W-:-:S04]  /*bd50*/  FFMA.FTZ R3, R155, c[0x0][0x2d0], -R24 ;  /* 0x0000b4009b037a23 */ /* 0x002fc80000010818 */
[----:B------:R1:W-:Y:S01]  /*bd60*/  MUFU.EX2 R116, R3 ;  /* 0x0000000300747308 */ /* 0x0003e20000000800 */
[----:B------:R-:W-:Y:S02]  /*bd70*/  IMAD.MOV.U32 R81, RZ, RZ, R41 ;  /* 0x000000ffff517224 */ /* 0x000fe400078e0029 */
[C---:B------:R-:W-:Y:S08]  /*bd80*/  HMMA.16816.F32.BF16 R40, R8.reuse, R42, R120 ;  /* 0x0000002a0828723c */ /* 0x040ff00000041878 */
[----:B------:R-:W-:Y:S01]  /*bd90*/  HMMA.16816.F32.BF16 R124, R8, R54, R124 ;  /* 0x00000036087c723c */ /* 0x000fe2000004187c */
[----:B-1----:R-:W-:Y:S01]  /*bda0*/  FFMA.FTZ R3, R154, c[0x0][0x2d0], -R24 ;  /* 0x0000b4009a037a23 */ /* 0x002fe20000010818 */
[----:B------:R-:W-:Y:S01]  /*bdb0*/  MOV R93, R74 ;  /* 0x0000004a005d7202 */ /* 0x000fe20000000f00 */
[----:B------:R-:W-:-:S05]  /*bdc0*/  IMAD.MOV.U32 R95, RZ, RZ, R72 ;  /* 0x000000ffff5f7224 */ /* 0x000fca00078e0048 */
[C---:B------:R-:W-:Y:S01]  /*bdd0*/  HMMA.16816.F32.BF16 R200, R12.reuse, R16, R32 ;  /* 0x000000100cc8723c */ /* 0x040fe20000041820 */
[----:B------:R1:W-:Y:S01]  /*bde0*/  MUFU.EX2 R122, R3 ;  /* 0x00000003007a7308 */ /* 0x0003e20000000800 */
        /* <DEDUP_REMOVED lines=13> */
[----:B-1----:R-:W-:-:S04]  /*bec0*/  FFMA.FTZ R3, R153, c[0x0][0x2d0], -R24 ;  /* 0x0000b40099037a23 */ /* 0x002fc80000010818 */
[----:B------:R1:W2:Y:S01]  /*bed0*/  MUFU.EX2 R119, R3 ;  /* 0x0000000300777308 */ /* 0x0002a20000000800 */
[----:B------:R-:W-:Y:S02]  /*bee0*/  IMAD.MOV.U32 R99, RZ, RZ, R190 ;  /* 0x000000ffff637224 */ /* 0x000fe400078e00be */
[C---:B------:R-:W-:Y:S08]  /*bef0*/  HMMA.16816.F32.BF16 R36, R12.reuse, R78, R36 ;  /* 0x0000004e0c24723c */ /* 0x040ff00000041824 */
[----:B------:R-:W-:Y:S01]  /*bf00*/  HMMA.16816.F32.BF16 R32, R12, R18, R20 ;  /* 0x000000120c20723c */ /* 0x000fe20000041814 */
[----:B-1----:R-:W-:-:S04]  /*bf10*/  FFMA.FTZ R3, R152, c[0x0][0x2d0], -R7 ;  /* 0x0000b40098037a23 */ /* 0x002fc80000010807 */
[----:B------:R1:W-:Y:S02]  /*bf20*/  MUFU.EX2 R238, R3 ;  /* 0x0000000300ee7308 */ /* 0x0003e40000000800 */
[----:B-1----:R-:W-:-:S06]  /*bf30*/  FFMA.FTZ R3, R151, c[0x0][0x2d0], -R7 ;  /* 0x0000b40097037a23 */ /* 0x002fcc0000010807 */
[----:B------:R1:W4:Y:S02]  /*bf40*/  MUFU.EX2 R239, R3 ;  /* 0x0000000300ef7308 */ /* 0x0003240000000800 */
[----:B-1----:R-:W-:-:S06]  /*bf50*/  FFMA.FTZ R3, R150, c[0x0][0x2d0], -R7 ;  /* 0x0000b40096037a23 */ /* 0x002fcc0000010807 */
[----:B------:R1:W-:Y:S02]  /*bf60*/  MUFU.EX2 R252, R3 ;  /* 0x0000000300fc7308 */ /* 0x0003e40000000800 */
[----:B-1----:R-:W-:-:S06]  /*bf70*/  FFMA.FTZ R3, R149, c[0x0][0x2d0], -R7 ;  /* 0x0000b40095037a23 */ /* 0x002fcc0000010807 */
[----:B------:R1:W1:Y:S02]  /*bf80*/  MUFU.EX2 R237, R3 ;  /* 0x0000000300ed7308 */ /* 0x0002640000000800 */
[----:B-1----:R-:W-:-:S06]  /*bf90*/  FFMA.FTZ R3, R147, c[0x0][0x2d0], -R2 ;  /* 0x0000b40093037a23 */ /* 0x002fcc0000010802 */
[----:B------:R1:W-:Y:S01]  /*bfa0*/  MUFU.EX2 R55, R3 ;  /* 0x0000000300377308 */ /* 0x0003e20000000800 */
[----:B------:R-:W-:Y:S02]  /*bfb0*/  IMAD.MOV.U32 R73, RZ, RZ, R31 ;  /* 0x000000ffff497224 */ /* 0x000fe400078e001f */
[----:B-1----:R-:W-:-:S05]  /*bfc0*/  FFMA.FTZ R3, R146, c[0x0][0x2d0], -R2 ;  /* 0x0000b40092037a23 */ /* 0x002fca0000010802 */
[----:B------:R1:W1:Y:S01]  /*bfd0*/  MUFU.EX2 R235, R3 ;  /* 0x0000000300eb7308 */ /* 0x0002620000000800 */
[----:B------:R-:W-:Y:S01]  /*bfe0*/  MOV R56, R189 ;  /* 0x000000bd00387202 */ /* 0x000fe20000000f00 */
[----:B------:R-:W-:Y:S01]  /*bff0*/  IMAD.MOV.U32 R57, RZ, RZ, R188 ;  /* 0x000000ffff397224 */ /* 0x000fe200078e00bc */
[----:B------:R-:W-:Y:S01]  /*c000*/  MOV R123, R108 ;  /* 0x0000006c007b7202 */ /* 0x000fe20000000f00 */
[----:B------:R-:W2:Y:S01]  /*c010*/  LDSM.16.MT88.4 R188, [R217+0x3080] ;  /* 0x00308000d9bc783b */ /* 0x000ea20000004200 */
[--C-:B-1----:R-:W-:Y:S02]  /*c020*/  FFMA.FTZ R3, R145, c[0x0][0x2d0], -R2.reuse ;  /* 0x0000b40091037a23 */ /* 0x102fe40000010802 */
[----:B------:R-:W-:-:S04]  /*c030*/  FFMA.FTZ R2, R148, c[0x0][0x2d0], -R2 ;  /* 0x0000b40094027a23 */ /* 0x000fc80000010802 */
[----:B------:R1:W-:Y:S01]  /*c040*/  MUFU.EX2 R24, R2 ;  /* 0x0000000200187308 */ /* 0x0003e20000000800 */
[----:B------:R-:W-:Y:S02]  /*c050*/  IMAD.MOV.U32 R117, RZ, RZ, R110 ;  /* 0x000000ffff757224 */ /* 0x000fe400078e006e */
[----:B------:R-:W-:Y:S01]  /*c060*/  IMAD.MOV.U32 R118, RZ, RZ, R111 ;  /* 0x000000ffff767224 */ /* 0x000fe200078e006f */
[----:B------:R-:W-:Y:S01]  /*c070*/  MOV R111, R72 ;  /* 0x00000048006f7202 */ /* 0x000fe20000000f00 */
[----:B------:R-:W-:Y:S02]  /*c080*/  IMAD.MOV.U32 R108, RZ, RZ, R77 ;  /* 0x000000ffff6c7224 */ /* 0x000fe400078e004d */
[----:B------:R-:W-:Y:S01]  /*c090*/  IMAD.MOV.U32 R110, RZ, RZ, R96 ;  /* 0x000000ffff6e7224 */ /* 0x000fe200078e0060 */
[----:B------:R-:W-:Y:S01]  /*c0a0*/  MOV R96, R75 ;  /* 0x0000004b00607202 */ /* 0x000fe20000000f00 */
[----:B-1----:R-:W-:Y:S01]  /*c0b0*/  FFMA.FTZ R2, R144, c[0x0][0x2d0], -R0 ;  /* 0x0000b40090027a23 */ /* 0x002fe20000010800 */
[----:B------:R-:W-:Y:S01]  /*c0c0*/  MOV R75, R161 ;  /* 0x000000a1004b7202 */ /* 0x000fe20000000f00 */
[----:B------:R-:W-:Y:S01]  /*c0d0*/  IMAD.MOV.U32 R77, RZ, RZ, R74 ;  /* 0x000000ffff4d7224 */ /* 0x000fe200078e004a */
[----:B------:R-:W1:Y:S01]  /*c0e0*/  LDSM.16.MT88.4 R144, [R218+0x3080] ;  /* 0x00308000da90783b */ /* 0x000e620000004200 */
[----:B------:R2:W-:Y:S01]  /*c0f0*/  MUFU.EX2 R7, R2 ;  /* 0x0000000200077308 */ /* 0x0005e20000000800 */
[----:B------:R-:W-:-:S02]  /*c100*/  IMAD.MOV.U32 R74, RZ, RZ, R162 ;  /* 0x000000ffff4a7224 */ /* 0x000fc400078e00a2 */
[----:B------:R-:W-:Y:S02]  /*c110*/  IMAD.MOV.U32 R72, RZ, RZ, R160 ;  /* 0x000000ffff487224 */ /* 0x000fe400078e00a0 */
[----:B--2---:R-:W-:Y:S02]  /*c120*/  FFMA.FTZ R2, R25, c[0x0][0x2d0], -R0 ;  /* 0x0000b40019027a23 */ /* 0x004fe40000010800 */
[----:B------:R-:W-:Y:S01]  /*c130*/  IMAD.MOV.U32 R25, RZ, RZ, R119 ;  /* 0x000000ffff197224 */ /* 0x000fe200078e0077 */
[----:B------:R-:W-:Y:S01]  /*c140*/  MOV R119, R76 ;  /* 0x0000004c00777202 */ /* 0x000fe20000000f00 */
[----:B------:R-:W-:Y:S02]  /*c150*/  IMAD.MOV.U32 R76, RZ, RZ, R73 ;  /* 0x000000ffff4c7224 */ /* 0x000fe400078e0049 */
[----:B------:R-:W-:Y:S02]  /*c160*/  IMAD.MOV.U32 R73, RZ, RZ, R163 ;  /* 0x000000ffff497224 */ /* 0x000fe400078e00a3 */
[----:B------:R-:W2:Y:S01]  /*c170*/  LDSM.16.MT88.4 R160, [R220+0x3080] ;  /* 0x00308000dca0783b */ /* 0x000ea20000004200 */
[----:B------:R-:W1:Y:S01]  /*c180*/  MUFU.EX2 R54, R3 ;  /* 0x0000000300367308 */ /* 0x000e620000000800 */
[----:B------:R-:W-:Y:S01]  /*c190*/  MOV R155, R76 ;  /* 0x0000004c009b7202 */ /* 0x000fe20000000f00 */
[----:B------:R-:W-:-:S06]  /*c1a0*/  IMAD.MOV.U32 R76, RZ, RZ, R99 ;  /* 0x000000ffff4c7224 */ /* 0x000fcc00078e0063 */
[----:B------:R1:W1:Y:S01]  /*c1b0*/  MUFU.EX2 R3, R2 ;  /* 0x0000000200037308 */ /* 0x0002620000000800 */
[----:B------:R-:W-:Y:S01]  /*c1c0*/  MOV R99, R6 ;  /* 0x0000000600637202 */ /* 0x000fe20000000f00 */
[--C-:B-1----:R-:W-:Y:S02]  /*c1d0*/  FFMA.FTZ R2, R27, c[0x0][0x2d0], -R0.reuse ;  /* 0x0000b4001b027a23 */ /* 0x102fe40000010800 */
[----:B------:R-:W-:-:S04]  /*c1e0*/  FFMA.FTZ R0, R26, c[0x0][0x2d0], -R0 ;  /* 0x0000b4001a007a23 */ /* 0x000fc80000010800 */
[----:B------:R-:W-:Y:S08]  /*c1f0*/  MUFU.EX2 R2, R2 ;  /* 0x0000000200027308 */ /* 0x000ff00000000800 */
[----:B------:R-:W1:Y:S01]  /*c200*/  MUFU.EX2 R6, R0 ;  /* 0x0000000000067308 */ /* 0x000e620000000800 */
[----:B------:R-:W-:Y:S01]  /*c210*/  IMAD.MOV.U32 R26, RZ, RZ, R122 ;  /* 0x000000ffff1a7224 */ /* 0x000fe200078e007a */
[----:B------:R-:W-:Y:S01]  /*c220*/  HMMA.16816.F32.BF16 R12, R8, R66, R132 ;  /* 0x00000042080c723c */ /* 0x000fe20000041884 */
[----:B------:R-:W-:Y:S01]  /*c230*/  IMAD.MOV.U32 R121, RZ, RZ, R118 ;  /* 0x000000ffff797224 */ /* 0x000fe200078e0076 */
[----:B------:R-:W-:Y:S01]  /*c240*/  MOV R118, R108 ;  /* 0x0000006c00767202 */ /* 0x000fe20000000f00 */
[----:B------:R-:W-:Y:S01]  /*c250*/  IMAD.MOV.U32 R108, RZ, RZ, R111 ;  /* 0x000000ffff6c7224 */ /* 0x000fe200078e006f */
[----:B------:R-:W-:-:S03]  /*c260*/  MOV R122, R117 ;  /* 0x00000075007a7202 */ /* 0x000fc60000000f00 */
[----:B------:R-:W-:Y:S02]  /*c270*/  F2FP.BF16.PACK_AB R132, R116, R109 ;  /* 0x0000006d7484723e */ /* 0x000fe400000010ff */
[----:B----4-:R-:W-:Y:S02]  /*c280*/  F2FP.BF16.PACK_AB R133, R239, R238 ;  /* 0x000000eeef85723e */ /* 0x010fe400000010ff */
[----:B------:R-:W-:Y:S02]  /*c290*/  F2FP.BF16.PACK_AB R134, R25, R26 ;  /* 0x0000001a1986723e */ /* 0x000fe400000010ff */
[----:B------:R-:W-:Y:S01]  /*c2a0*/  F2FP.BF16.PACK_AB R135, R237, R252 ;  /* 0x000000fced87723e */ /* 0x000fe200000010ff */
[----:B------:R-:W-:Y:S01]  /*c2b0*/  HMMA.16816.F32.BF16 R20, R8, R58, R128 ;  /* 0x0000003a0814723c */ /* 0x000fe20000041880 */
[----:B------:R-:W-:Y:S02]  /*c2c0*/  IMAD.MOV.U32 R120, RZ, RZ, R119 ;  /* 0x000000ffff787224 */ /* 0x000fe400078e0077 */
[----:B------:R-:W-:Y:S01]  /*c2d0*/  IMAD.MOV.U32 R117, RZ, RZ, R110 ;  /* 0x000000ffff757224 */ /* 0x000fe200078e006e */
[----:B------:R-:W-:Y:S01]  /*c2e0*/  MOV R110, R97 ;  /* 0x00000061006e7202 */ /* 0x000fe20000000f00 */
[----:B------:R-:W-:-:S02]  /*c2f0*/  IMAD.MOV.U32 R156, RZ, RZ, R77 ;  /* 0x000000ffff9c7224 */ /* 0x000fc400078e004d */
[----:B------:R-:W-:Y:S01]  /*c300*/  F2FP.BF16.PACK_AB R128, R235, R55 ;  /* 0x00000037eb80723e */ /* 0x000fe200000010ff */
[----:B------:R-:W-:Y:S01]  /*c310*/  IMAD.MOV.U32 R111, RZ, RZ, R96 ;  /* 0x000000ffff6f7224 */ /* 0x000fe200078e0060 */
[----:B------:R-:W-:Y:S02]  /*c320*/  F2FP.BF16.PACK_AB R130, R24, R54 ;  /* 0x000000361882723e */ /* 0x000fe400000010ff */
[----:B------:R-:W-:Y:S02]  /*c330*/  F2FP.BF16.PACK_AB R129, R3, R7 ;  /* 0x000000070381723e */ /* 0x000fe400000010ff */
[----:B-1----:R-:W-:Y:S01]  /*c340*/  F2FP.BF16.PACK_AB R131, R6, R2 ;  /* 0x000000020683723e */ /* 0x002fe200000010ff */
[----:B------:R-:W-:Y:S01]  /*c350*/  IMAD.MOV.U32 R119, RZ, RZ, R98 ;  /* 0x000000ffff777224 */ /* 0x000fe200078e0062 */
[----:B------:R-:W-:Y:S01]  /*c360*/  MOV R77, R56 ;  /* 0x00000038004d7202 */ /* 0x000fe20000000f00 */
[----:B------:R-:W-:Y:S01]  /*c370*/  IMAD.MOV.U32 R96, RZ, RZ, R57 ;  /* 0x000000ffff607224 */ /* 0x000fe200078e0039 */
[----:B------:R-:W-:Y:S01]  /*c380*/  MOV R56, R194 ;  /* 0x000000c200387202 */ /* 0x000fe20000000f00 */
[----:B------:R-:W-:-:S02]  /*c390*/  IMAD.MOV.U32 R97, RZ, RZ, R195 ;  /* 0x000000ffff617224 */ /* 0x000fc400078e00c3 */
[----:B------:R-:W-:Y:S02]  /*c3a0*/  IMAD.MOV.U32 R57, RZ, RZ, R193 ;  /* 0x000000ffff397224 */ /* 0x000fe400078e00c1 */
[----:B------:R-:W-:Y:S01]  /*c3b0*/  IMAD.MOV.U32 R98, RZ, RZ, R192 ;  /* 0x000000ffff627224 */ /* 0x000fe200078e00c0 */
[----:B------:R-:W-:Y:S01]  /*c3c0*/  HMMA.16816.F32.BF16 R16, R8, R18, R136 ;  /* 0x000000120810723c */ /* 0x000fe20000041888 */
[----:B------:R-:W-:-:S07]  /*c3d0*/  IMAD.MOV.U32 R82, RZ, RZ, R30 ;  /* 0x000000ffff527224 */ /* 0x000fce00078e001e */
[----:B------:R-:W-:Y:S07]  /*c3e0*/  HMMA.16816.F32.BF16 R192, R132, R190, R88 ;  /* 0x000000be84c0723c */ /* 0x000fee0000041858 */
[----:B------:R-:W-:Y:S01]  /*c3f0*/  IMAD.MOV.U32 R91, RZ, RZ, R155 ;  /* 0x000000ffff5b7224 */ /* 0x000fe200078e009b */
[----:B------:R-:W-:Y:S01]  /*c400*/  HMMA.16816.F32.BF16 R28, R8, R78, R140 ;  /* 0x0000004e081c723c */ /* 0x000fe2000004188c */
[----:B------:R-:W-:Y:S02]  /*c410*/  IMAD.MOV.U32 R90, RZ, RZ, R156 ;  /* 0x000000ffff5a7224 */ /* 0x000fe400078e009c */
[----:B------:R-:W-:Y:S01]  /*c420*/  IMAD.MOV.U32 R88, RZ, RZ, R118 ;  /* 0x000000ffff587224 */ /* 0x000fe200078e0076 */
[----:B------:R-:W-:-:S04]  /*c430*/  MOV R118, R96 ;  /* 0x0000006000767202 */ /* 0x000fc80000000f00 */
[C---:B------:R-:W-:Y:S08]  /*c440*/  HMMA.16816.F32.BF16 R148, R132.reuse, R146, R60 ;  /* 0x000000928494723c */ /* 0x040ff0000004183c */
[-C--:B------:R-:W-:Y:S01]  /*c450*/  HMMA.16816.F32.BF16 R136, R132, R144.reuse, R240 ;  /* 0x000000908488723c */ /* 0x080fe200000418f0 */
[----:B------:R-:W-:Y:S01]  /*c460*/  MOV R63, R157 ;  /* 0x0000009d003f7202 */ /* 0x000fe20000000f00 */
[----:B------:R-:W-:Y:S01]  /*c470*/  IMAD.MOV.U32 R59, RZ, RZ, R99 ;  /* 0x000000ffff3b7224 */ /* 0x000fe200078e0063 */
[----:B------:R-:W-:Y:S01]  /*c480*/  MOV R89, R117 ;  /* 0x0000007500597202 */ /* 0x000fe20000000f00 */
[----:B------:R-:W-:Y:S03]  /*c490*/  LDSM.16.MT88.4 R8, [R219+0x4880] ;  /* 0x00488000db08783b */ /* 0x000fe60000004200 */
[----:B------:R-:W-:Y:S01]  /*c4a0*/  MOV R242, R159 ;  /* 0x0000009f00f27202 */ /* 0x000fe20000000f00 */
[----:B------:R-:W-:Y:S01]  /*c4b0*/  IMAD.MOV.U32 R243, RZ, RZ, R158 ;  /* 0x000000fffff37224 */ /* 0x000fe200078e009e */
[----:B------:R-:W-:Y:S01]  /*c4c0*/  HMMA.16816.F32.BF16 R140, R128, R144, R164 ;  /* 0x00000090808c723c */ /* 0x000fe200000418a4 */
[----:B------:R-:W-:-:S07]  /*c4d0*/  MOV R241, R82 ;  /* 0x0000005200f17202 */ /* 0x000fce0000000f00 */
[-C--:B--2---:R-:W-:Y:S08]  /*c4e0*/  HMMA.16816.F32.BF16 R152, R132, R160.reuse, R248 ;  /* 0x000000a08498723c */ /* 0x084ff000000418f8 */
[----:B------:R-:W-:Y:S01]  /*c4f0*/  HMMA.16816.F32.BF16 R156, R128, R160, R244 ;  /* 0x000000a0809c723c */ /* 0x000fe200000418f4 */
[----:B------:R-:W-:-:S07]  /*c500*/  IMAD.MOV.U32 R249, RZ, RZ, R118 ;  /* 0x000000fffff97224 */ /* 0x000fce00078e0076 */
[----:B------:R-:W-:Y:S01]  /*c510*/  HMMA.16816.F32.BF16 R164, R132, R162, R68 ;  /* 0x000000a284a4723c */ /* 0x000fe20000041844 */
[----:B------:R-:W-:-:S07]  /*c520*/  IMAD.MOV.U32 R246, RZ, RZ, R122 ;  /* 0x000000fffff67224 */ /* 0x000fce00078e007a */
[C---:B------:R-:W-:Y:S07]  /*c530*/  HMMA.16816.F32.BF16 R160, R128.reuse, R162, R40 ;  /* 0x000000a280a0723c */ /* 0x040fee0000041828 */
[----:B------:R-:W-:Y:S01]  /*c540*/  MOV R43, R91 ;  /* 0x0000005b002b7202 */ /* 0x000fe20000000f00 */
[----:B------:R-:W-:Y:S04]  /*c550*/  HMMA.16816.F32.BF16 R144, R128, R146, R44 ;  /* 0x000000928090723c */ /* 0x000fe8000004182c */
[----:B------:R-:W-:-:S03]  /*c560*/  IMAD.MOV.U32 R40, RZ, RZ, R43 ;  /* 0x000000ffff287224 */ /* 0x000fc600078e002b */
[----:B------:R-:W-:Y:S01]  /*c570*/  IMAD.MOV.U32 R44, RZ, RZ, R242 ;  /* 0x000000ffff2c7224 */ /* 0x000fe200078e00f2 */
[----:B------:R-:W-:Y:S01]  /*c580*/  MOV R43, R246 ;  /* 0x000000f6002b7202 */ /* 0x000fe20000000f00 */
[----:B------:R-:W-:-:S03]  /*c590*/  IMAD.MOV.U32 R246, RZ, RZ, R249 ;  /* 0x000000fffff67224 */ /* 0x000fc600078e00f9 */
[----:B------:R-:W-:Y:S01]  /*c5a0*/  MOV R249, R44 ;  /* 0x0000002c00f97202 */ /* 0x000fe20000000f00 */
[----:B------:R-:W-:Y:S01]  /*c5b0*/  IMAD.MOV.U32 R44, RZ, RZ, R241 ;  /* 0x000000ffff2c7224 */ /* 0x000fe200078e00f1 */
[----:B------:R-:W-:Y:S02]  /*c5c0*/  MOV R241, R94 ;  /* 0x0000005e00f17202 */ /* 0x000fe40000000f00 */
[----:B------:R-:W2:Y:S01]  /*c5d0*/  LDL.LU R94, [R1+0xe4] ;  /* 0x0000e400015e7983 */ /* 0x000ea20000300800 */
[----:B------:R-:W-:Y:S01]  /*c5e0*/  IMAD.MOV.U32 R117, RZ, RZ, R97 ;  /* 0x000000ffff757224 */ /* 0x000fe200078e0061 */
[----:B------:R-:W-:Y:S02]  /*c5f0*/  MOV R58, R98 ;  /* 0x00000062003a7202 */ /* 0x000fe40000000f00 */
[----:B------:R-:W1:Y:S01]  /*c600*/  LDSM.16.MT88.4 R96, [R218+0x4880] ;  /* 0x00488000da60783b */ /* 0x000e620000004200 */
[----:B------:R-:W-:Y:S01]  /*c610*/  HMMA.16816.F32.BF16 R180, R132, R188, R180 ;  /* 0x000000bc84b4723c */ /* 0x000fe200000418b4 */
[----:B------:R-:W-:Y:S01]  /*c620*/  IMAD.MOV.U32 R240, RZ, RZ, R83 ;  /* 0x000000fffff07224 */ /* 0x000fe200078e0053 */
[----:B------:R-:W-:Y:S01]  /*c630*/  MOV R245, R121 ;  /* 0x0000007900f57202 */ /* 0x000fe20000000f00 */
[----:B------:R-:W-:-:S05]  /*c640*/  IMAD.MOV.U32 R42, RZ, RZ, R90 ;  /* 0x000000ffff2a7224 */ /* 0x000fca00078e005a */
[----:B------:R-:W-:Y:S01]  /*c650*/  HMMA.16816.F32.BF16 R184, R128, R188, R184 ;  /* 0x000000bc80b8723c */ /* 0x000fe200000418b8 */
[----:B------:R-:W-:Y:S01]  /*c660*/  IMAD.MOV.U32 R244, RZ, RZ, R120 ;  /* 0x000000fffff47224 */ /* 0x000fe200078e0078 */
[----:B------:R-:W-:-:S06]  /*c670*/  MOV R247, R123 ;  /* 0x0000007b00f77202 */ /* 0x000fcc0000000f00 */
[----:B------:R-:W-:Y:S01]  /*c680*/  HMMA.16816.F32.BF16 R188, R128, R190, R84 ;  /* 0x000000be80bc723c */ /* 0x000fe20000041854 */
[----:B------:R-:W-:-:S06]  /*c690*/  MOV R45, R240 ;  /* 0x000000f0002d7202 */ /* 0x000fcc0000000f00 */
        /* <DEDUP_REMOVED lines=13> */
[----:B-1----:R-:W-:Y:S01]  /*c770*/  HMMA.16816.F32.BF16 R88, R132, R96, R204 ;  /* 0x000000608458723c */ /* 0x002fe200000418cc */
[----:B------:R-:W-:Y:S01]  /*c780*/  IMAD.MOV.U32 R250, RZ, RZ, R45 ;  /* 0x000000fffffa7224 */ /* 0x000fe200078e002d */
[----:B------:R-:W-:-:S05]  /*c790*/  MOV R45, R27 ;  /* 0x0000001b002d7202 */ /* 0x000fca0000000f00 */
        /* <DEDUP_REMOVED lines=9> */
[----:B------:R-:W-:-:S03]  /*c830*/  IMAD.MOV.U32 R93, RZ, RZ, R5 ;  /* 0x000000ffff5d7224 */ /* 0x000fc600078e0005 */
[----:B------:R4:W5:Y:S01]  /*c840*/  LDL.LU R5, [R1+0xec] ;  /* 0x0000ec0001057983 */ /* 0x0009620000300800 */
[----:B------:R-:W-:Y:S01]  /*c850*/  MOV R78, R80 ;  /* 0x00000050004e7202 */ /* 0x000fe20000000f00 */
[----:B------:R-:W-:Y:S02]  /*c860*/  IMAD.MOV.U32 R79, RZ, RZ, R81 ;  /* 0x000000ffff4f7224 */ /* 0x000fe400078e0051 */
[----:B------:R-:W1:Y:S01]  /*c870*/  LDSM.16.MT88.4 R80, [R217+0x4880] ;  /* 0x00488000d950783b */ /* 0x000e620000004200 */
[----:B------:R-:W-:-:S03]  /*c880*/  IMAD.MOV.U32 R84, RZ, RZ, R65 ;  /* 0x000000ffff547224 */ /* 0x000fc600078e0041 */
[----:B------:R-:W3:Y:S01]  /*c890*/  LDSM.16.MT88.4 R64, [R219+0x3080] ;  /* 0x00308000db40783b */ /* 0x000ee20000004200 */
[----:B------:R-:W-:Y:S01]  /*c8a0*/  MOV R206, R207 ;  /* 0x000000cf00ce7202 */ /* 0x000fe20000000f00 */
[----:B------:R-:W-:Y:S01]  /*c8b0*/  IMAD.MOV.U32 R207, RZ, RZ, R244 ;  /* 0x000000ffffcf7224 */ /* 0x000fe200078e00f4 */
[----:B------:R-:W-:Y:S01]  /*c8c0*/  MOV R244, R250 ;  /* 0x000000fa00f47202 */ /* 0x000fe20000000f00 */
[----:B------:R-:W-:Y:S01]  /*c8d0*/  IMAD.MOV.U32 R250, RZ, RZ, R241 ;  /* 0x000000fffffa7224 */ /* 0x000fe200078e00f1 */
[----:B------:R-:W-:Y:S01]  /*c8e0*/  MOV R0, R76 ;  /* 0x0000004c00007202 */ /* 0x000fe20000000f00 */
[----:B------:R-:W-:Y:S01]  /*c8f0*/  IMAD.MOV.U32 R241, RZ, RZ, c[0x0][0x2c4] ;  /* 0x0000b100fff17624 */ /* 0x000fe200078e00ff */
[----:B------:R-:W-:Y:S01]  /*c900*/  MOV R85, R112 ;  /* 0x0000007000557202 */ /* 0x000fe20000000f00 */
[----:B------:R-:W-:Y:S01]  /*c910*/  IMAD.MOV.U32 R86, RZ, RZ, R113 ;  /* 0x000000ffff567224 */ /* 0x000fe200078e0071 */
[----:B------:R-:W-:Y:S01]  /*c920*/  MOV R76, R114 ;  /* 0x00000072004c7202 */ /* 0x000fe20000000f00 */
[----:B------:R-:W-:-:S02]  /*c930*/  IMAD.MOV.U32 R77, RZ, RZ, R115 ;  /* 0x000000ffff4d7224 */ /* 0x000fc400078e0073 */
[----:B------:R-:W3:Y:S01]  /*c940*/  LDSM.16.MT88.4 R112, [R220+0x4880] ;  /* 0x00488000dc70783b */ /* 0x000ee20000004200 */
[----:B------:R-:W-:Y:S01]  /*c950*/  ISETP.NE.AND P6, PT, R241, 0x1, PT ;  /* 0x00000001f100780c */ /* 0x000fe20003fc5270 */
[----:B------:R-:W-:Y:S01]  /*c960*/  HMMA.16816.F32.BF16 R120, R132, R8, R200 ;  /* 0x000000088478723c */ /* 0x000fe200000418c8 */
        /* <DEDUP_REMOVED lines=19> */
[----:B------:R-:W-:Y:S01]  /*caa0*/  MOV R46, R95 ;  /* 0x0000005f002e7202 */ /* 0x000fe20000000f00 */
[----:B-1----:R-:W-:Y:S01]  /*cab0*/  HMMA.16816.F32.BF16 R84, R132, R82, R100 ;  /* 0x000000528454723c */ /* 0x002fe20000041864 */
[----:B------:R-:W-:Y:S01]  /*cac0*/  MOV R241, R108 ;  /* 0x0000006c00f17202 */ /* 0x000fe20000000f00 */
[----:B------:R-:W-:Y:S01]  /*cad0*/  IMAD.MOV.U32 R108, RZ, RZ, R110 ;  /* 0x000000ffff6c7224 */ /* 0x000fe200078e006e */
[----:B------:R-:W-:Y:S01]  /*cae0*/  MOV R110, R4 ;  /* 0x00000004006e7202 */ /* 0x000fe20000000f00 */
[----:B------:R-:W-:-:S04]  /*caf0*/  IMAD.SHL.U32 R4, R211, 0x80, RZ ;  /* 0x00000080d3047824 */ /* 0x000fc800078e00ff */
[----:B------:R-:W-:Y:S01]  /*cb00*/  HMMA.16816.F32.BF16 R100, R132, R98, R48 ;  /* 0x000000628464723c */ /* 0x000fe20000041830 */
[----:B------:R-:W-:-:S07]  /*cb10*/  MOV R60, R243 ;  /* 0x000000f3003c7202 */ /* 0x000fce0000000f00 */
[C---:B---3--:R-:W-:Y:S08]  /*cb20*/  HMMA.16816.F32.BF16 R56, R132.reuse, R64, R56 ;  /* 0x000000408438723c */ /* 0x048ff00000041838 */
[----:B------:R-:W-:Y:S08]  /*cb30*/  HMMA.16816.F32.BF16 R68, R132, R66, R176 ;  /* 0x000000428444723c */ /* 0x000ff000000418b0 */
[C---:B------:R-:W-:Y:S08]  /*cb40*/  HMMA.16816.F32.BF16 R60, R128.reuse, R64, R60 ;  /* 0x00000040803c723c */ /* 0x040ff0000004183c */
[----:B------:R-:W-:Y:S01]  /*cb50*/  HMMA.16816.F32.BF16 R64, R128, R66, R124 ;  /* 0x000000428040723c */ /* 0x000fe2000004187c */
[----:B------:R-:W-:-:S07]  /*cb60*/  IMAD.MOV.U32 R243, RZ, RZ, R116 ;  /* 0x000000fffff37224 */ /* 0x000fce00078e0074 */
[C---:B------:R-:W-:Y:S08]  /*cb70*/  HMMA.16816.F32.BF16 R72, R132.reuse, R80, R72 ;  /* 0x000000508448723c */ /* 0x040ff00000041848 */
[C---:B------:R-:W-:Y:S08]  /*cb80*/  HMMA.16816.F32.BF16 R104, R132.reuse, R112, R104 ;  /* 0x000000708468723c */ /* 0x040ff00000041868 */
[----:B------:R-:W-:Y:S08]  /*cb90*/  HMMA.16816.F32.BF16 R116, R132, R114, R36 ;  /* 0x000000728474723c */ /* 0x000ff00000041824 */
[C---:B------:R-:W-:Y:S08]  /*cba0*/  HMMA.16816.F32.BF16 R76, R128.reuse, R80, R76 ;  /* 0x00000050804c723c */ /* 0x040ff0000004184c */
[----:B------:R-:W-:Y:S08]  /*cbb0*/  HMMA.16816.F32.BF16 R80, R128, R82, R20 ;  /* 0x000000528050723c */ /* 0x000ff00000041814 */
[----:B------:R-:W-:Y:S01]  /*cbc0*/  HMMA.16816.F32.BF16 R132, R132, R10, R32 ;  /* 0x0000000a8484723c */ /* 0x000fe20000041820 */
[----:B--2---:R-:W-:-:S07]  /*cbd0*/  IMAD.MOV.U32 R27, RZ, RZ, R94 ;  /* 0x000000ffff1b7224 */ /* 0x004fce00078e005e */
[C---:B------:R-:W-:Y:S08]  /*cbe0*/  HMMA.16816.F32.BF16 R92, R128.reuse, R96, R196 ;  /* 0x00000060805c723c */ /* 0x040ff000000418c4 */
[----:B------:R-:W-:Y:S07]  /*cbf0*/  HMMA.16816.F32.BF16 R96, R128, R98, R12 ;  /* 0x000000628060723c */ /* 0x000fee000004180c */
[----:B------:R-:W-:Y:S01]  /*cc00*/  FADD.FTZ R13, R203, R202 ;  /* 0x000000cacb0d7221 */ /* 0x000fe20000010000 */
[----:B------:R-:W-:Y:S01]  /*cc10*/  MOV R203, R204 ;  /* 0x000000cc00cb7202 */ /* 0x000fe20000000f00 */
[----:B------:R-:W-:Y:S01]  /*cc20*/  IMAD.MOV.U32 R204, RZ, RZ, R207 ;  /* 0x000000ffffcc7224 */ /* 0x000fe200078e00cf */
[----:B------:R-:W-:Y:S01]  /*cc30*/  MOV R207, R42 ;  /* 0x0000002a00cf7202 */ /* 0x000fe20000000f00 */
[----:B------:R-:W-:Y:S01]  /*cc40*/  IMAD.MOV.U32 R42, RZ, RZ, R245 ;  /* 0x000000ffff2a7224 */ /* 0x000fe200078e00f5 */
[----:B------:R-:W-:Y:S01]  /*cc50*/  MOV R245, R250 ;  /* 0x000000fa00f57202 */ /* 0x000fe20000000f00 */
[----:B------:R-:W-:-:S04]  /*cc60*/  @P6 IMAD.HI.U32 R12, R4, c[0x0][0x2c8], RZ ;  /* 0x0000b200040c6a27 */ /* 0x000fc800078e00ff */
[----:B------:R-:W-:Y:S01]  /*cc70*/  FADD.FTZ R14, R206, R205 ;  /* 0x000000cdce0e7221 */ /* 0x000fe20000010000 */
[----:B------:R-:W-:Y:S01]  /*cc80*/  MOV R205, R40 ;  /* 0x0000002800cd7202 */ /* 0x000fe20000000f00 */
[----:B------:R-:W-:Y:S01]  /*cc90*/  IMAD.MOV.U32 R250, RZ, RZ, R45 ;  /* 0x000000fffffa7224 */ /* 0x000fe200078e002d */
[----:B------:R-:W-:Y:S01]  /*cca0*/  MOV R45, R0 ;  /* 0x00000000002d7202 */ /* 0x000fe20000000f00 */
[----:B------:R-:W-:Y:S01]  /*ccb0*/  IMAD.MOV.U32 R0, RZ, RZ, R4 ;  /* 0x000000ffff007224 */ /* 0x000fe200078e0004 */
[----:B------:R-:W-:Y:S01]  /*ccc0*/  @P6 SHF.R.U32.HI R0, RZ, c[0x0][0x2cc], R12 ;  /* 0x0000b300ff006a19 */ /* 0x000fe2000001160c */
[----:B------:R-:W-:Y:S02]  /*ccd0*/  FADD.FTZ R15, R242, R241 ;  /* 0x000000f1f20f7221 */ /* 0x000fe40000010000 */
[----:B------:R-:W-:Y:S02]  /*cce0*/  IMAD.MOV.U32 R206, RZ, RZ, R41 ;  /* 0x000000ffffce7224 */ /* 0x000fe400078e0029 */
[----:B------:R-:W-:-:S02]  /*ccf0*/  IMAD.MOV.U32 R40, RZ, RZ, R43 ;  /* 0x000000ffff287224 */ /* 0x000fc400078e002b */
[----:B------:R-:W-:Y:S02]  /*cd00*/  FADD.FTZ R13, R203, R13 ;  /* 0x0000000dcb0d7221 */ /* 0x000fe40000010000 */
[----:B------:R-:W-:Y:S01]  /*cd10*/  FADD.FTZ R14, R204, R14 ;  /* 0x0000000ecc0e7221 */ /* 0x000fe20000010000 */
[----:B------:R-:W-:Y:S01]  /*cd20*/  MOV R41, R244 ;  /* 0x000000f400297202 */ /* 0x000fe20000000f00 */
[----:B------:R-:W-:Y:S01]  /*cd30*/  FADD.FTZ R12, R169, R207 ;  /* 0x000000cfa90c7221 */ /* 0x000fe20000010000 */
[----:B------:R-:W-:Y:S01]  /*cd40*/  MOV R43, R246 ;  /* 0x000000f6002b7202 */ /* 0x000fe20000000f00 */
[----:B------:R-:W-:Y:S01]  /*cd50*/  IMAD.MOV.U32 R244, RZ, RZ, R247 ;  /* 0x000000fffff47224 */ /* 0x000fe200078e00f7 */
[----:B------:R-:W-:Y:S01]  /*cd60*/  MOV R247, R44 ;  /* 0x0000002c00f77202 */ /* 0x000fe20000000f00 */
[----:B------:R-:W-:Y:S02]  /*cd70*/  FADD.FTZ R15, R205, R15 ;  /* 0x0000000fcd0f7221 */ /* 0x000fe40000010000 */
[----:B------:R-:W-:-:S02]  /*cd80*/  IMAD.MOV.U32 R246, RZ, RZ, R251 ;  /* 0x000000fffff67224 */ /* 0x000fc400078e00fb */
        /* <DEDUP_REMOVED lines=8> */
[----:B------:R-:W-:Y:S01]  /*ce10*/  HMMA.16816.F32.BF16 R124, R128, R8, R244 ;  /* 0x00000008807c723c */ /* 0x000fe200000418f4 */
[----:B------:R-:W-:-:S02]  /*ce20*/  FADD.FTZ R15, R248, R15 ;  /* 0x0000000ff80f7221 */ /* 0x000fc40000010000 */
[----:B------:R-:W-:Y:S02]  /*ce30*/  IMAD.MOV.U32 R44, RZ, RZ, R240 ;  /* 0x000000ffff2c7224 */ /* 0x000fe400078e00f0 */
[----:B------:R-:W-:Y:S02]  /*ce40*/  FADD.FTZ R13, R249, R13 ;  /* 0x0000000df90d7221 */ /* 0x000fe40000010000 */
[----:B------:R-:W-:Y:S02]  /*ce50*/  FADD.FTZ R9, R250, R14 ;  /* 0x0000000efa097221 */ /* 0x000fe40000010000 */
[----:B------:R-:W-:Y:S01]  /*ce60*/  FADD.FTZ R12, R208, R12 ;  /* 0x0000000cd00c7221 */ /* 0x000fe20000010000 */
[----:B------:R-:W-:Y:S01]  /*ce70*/  MOV R47, R108 ;  /* 0x0000006c002f7202 */ /* 0x000fe20000000f00 */
[----:B------:R-:W-:Y:S01]  /*ce80*/  FADD.FTZ R8, R251, R15 ;  /* 0x0000000ffb087221 */ /* 0x000fe20000010000 */
[----:B------:R-:W-:Y:S01]  /*ce90*/  MOV R240, R110 ;  /* 0x0000006e00f07202 */ /* 0x000fe20000000f00 */
[----:B------:R-:W-:-:S02]  /*cea0*/  FADD.FTZ R13, R44, R13 ;  /* 0x0000000d2c0d7221 */ /* 0x000fc40000010000 */
[----:B------:R-:W-:Y:S02]  /*ceb0*/  FADD.FTZ R14, R45, R9 ;  /* 0x000000092d0e7221 */ /* 0x000fe40000010000 */
[----:B------:R-:W-:Y:S02]  /*cec0*/  FADD.FTZ R9, R175, R12 ;  /* 0x0000000caf097221 */ /* 0x000fe40000010000 */
[----:B------:R-:W-:Y:S02]  /*ced0*/  IMAD.MOV.U32 R242, RZ, RZ, R109 ;  /* 0x000000fffff27224 */ /* 0x000fe400078e006d */
[----:B------:R-:W-:Y:S02]  /*cee0*/  IMAD.MOV.U32 R241, RZ, RZ, R111 ;  /* 0x000000fffff17224 */ /* 0x000fe400078e006f */
[----:B------:R-:W-:Y:S01]  /*cef0*/  HMMA.16816.F32.BF16 R108, R128, R112, R212 ;  /* 0x00000070806c723c */ /* 0x000fe200000418d4 */
[----:B------:R-:W-:Y:S02]  /*cf00*/  FADD.FTZ R12, R46, R8 ;  /* 0x000000082e0c7221 */ /* 0x000fe40000010000 */
[----:B------:R-:W-:-:S02]  /*cf10*/  FADD.FTZ R8, R47, R13 ;  /* 0x0000000d2f087221 */ /* 0x000fc40000010000 */
[----:B------:R-:W-:-:S03]  /*cf20*/  FADD.FTZ R9, R210, R9 ;  /* 0x00000009d2097221 */ /* 0x000fc60000010000 */
[C---:B------:R-:W-:Y:S08]  /*cf30*/  HMMA.16816.F32.BF16 R112, R128.reuse, R114, R28 ;  /* 0x000000728070723c */ /* 0x040ff0000004181c */
        /* <DEDUP_REMOVED lines=21> */
[----:B-1----:R-:W-:-:S05]  /*d090*/  FADD.FTZ R2, R6, R7 ;  /* 0x0000000706027221 */ /* 0x002fca0000010000 */
[----:B------:R-:W-:Y:S01]  /*d0a0*/  STL [R1+0x98], R2 ;  /* 0x0000980201007387 */ /* 0x000fe20000100800 */
[----:B------:R-:W-:Y:S01]  /*d0b0*/  FADD.FTZ R9, R54, R9 ;  /* 0x0000000936097221 */ /* 0x000fe20000010000 */
[----:B------:R-:W-:-:S03]  /*d0c0*/  IADD3 R0, -R52, R53, R0 ;  /* 0x0000003534007210 */ /* 0x000fc60007ffe100 */
[----:B------:R-:W-:Y:S01]  /*d0d0*/  FADD.FTZ R3, R24, R9 ;  /* 0x0000000918037221 */ /* 0x000fe20000010000 */
[----:B------:R-:W-:-:S04]  /*d0e0*/  IADD3 R235, R27, -0x2, RZ ;  /* 0xfffffffe1beb7810 */ /* 0x000fc80007ffe0ff */
[----:B------:R1:W-:Y:S02]  /*d0f0*/  STL [R1+0x94], R3 ;  /* 0x0000940301007387 */ /* 0x0003e40000100800 */
[----:B-1----:R-:W-:Y:S01]  /*d100*/  IADD3 R3, R0, c[0x0][0x328], RZ ;  /* 0x0000ca0000037a10 */ /* 0x002fe20007ffe0ff */
[----:B------:R-:W-:Y:S05]  /*d110*/  @!P6 BRA `(.L_x_3142) ;  /* 0x000001000000e947 */ /* 0x000fea0003800000 */
[C---:B----4-:R-:W-:Y:S01]  /*d120*/  ISETP.GT.AND P0, PT, R0.reuse, RZ, PT ;  /* 0x000000ff0000720c */ /* 0x050fe20003f04270 */
        /* <DEDUP_REMOVED lines=9> */
.L_x_3144:
[----:B------:R-:W-:-:S13]  /*d1c0*/  ISETP.NE.AND P0, PT, R25, 0x1, PT ;  /* 0x000000011900780c */ /* 0x000fda0003f05270 */
[----:B------:R-:W-:-:S05]  /*d1d0*/  @P0 IMAD.HI.U32 R0, R2, c[0x0][0x330], RZ ;  /* 0x0000cc0002000a27 */ /* 0x000fca00078e00ff */
[----:B------:R-:W-:Y:S02]  /*d1e0*/  @P0 SHF.R.U32.HI R2, RZ, c[0x0][0x334], R0 ;  /* 0x0000cd00ff020a19 */ /* 0x000fe40000011600 */
.L_x_3145:
[----:B------:R-:W-:Y:S05]  /*d1f0*/  BSYNC B0 ;  /* 0x0000000000007941 */ /* 0x000fea0003800000 */
.L_x_3143:
[----:B------:R-:W-:-:S05]  /*d200*/  IMAD R2, R2, R25, c[0x0][0x32c] ;  /* 0x0000cb0002027624 */ /* 0x000fca00078e0219 */
[----:B------:R-:W-:-:S04]  /*d210*/  IMNMX R3, R3, R2, PT ;  /* 0x0000000203037217 */ /* 0x000fc80003800200 */
.L_x_3142:
[----:B----4-:R-:W2:Y:S01]  /*d220*/  LDL R2, [R1+0x9c] ;  /* 0x00009c0001027983 */ /* 0x010ea20000100800 */
[----:B------:R-:W-:-:S05]  /*d230*/  IMAD.HI R3, R3, 0x2aaaaaab, RZ ;  /* 0x2aaaaaab03037827 */ /* 0x000fca00078e02ff */
[----:B------:R-:W-:-:S04]  /*d240*/  SHF.R.U32.HI R0, RZ, 0x1f, R3 ;  /* 0x0000001fff007819 */ /* 0x000fc80000011603 */
[----:B------:R-:W-:-:S04]  /*d250*/  LEA.HI.SX32 R3, R3, R0, 0x1d ;  /* 0x0000000003037211 */ /* 0x000fc800078feaff */
[----:B--2---:R-:W-:-:S04]  /*d260*/  IMNMX R2, R2, R3, !PT ;  /* 0x0000000302027217 */ /* 0x004fc80007800200 */
[----:B------:R-:W-:Y:S01]  /*d270*/  ISETP.GE.AND P0, PT, R235, R2, PT ;  /* 0x00000002eb00720c */ /* 0x000fe20003f06270 */
[----:B------:R1:W-:-:S12]  /*d280*/  STL [R1+0xa4], R2 ;  /* 0x0000a40201007387 */ /* 0x0003d80000100800 */
[----:B------:R-:W-:Y:S05]  /*d290*/  @!P0 BRA `(.L_x_3146) ;  /* 0x000044d000008947 */ /* 0x000fea0003800000 */
.L_x_3163:
[----:B--2---:R-:W2:Y:S01]  /*d2a0*/  LDL R4, [R1+0x9c] ;  /* 0x00009c0001047983 */ /* 0x004ea20000100800 */
[----:B------:R-:W-:Y:S04]  /*d2b0*/  DEPBAR.LE SB0, 0x0 ;  /* 0x000080000000791a */ /* 0x000fe80000000000 */
[----:B------:R-:W3:Y:S01]  /*d2c0*/  LDL.64 R212, [R1+0xb8] ;  /* 0x0000b80001d47983 */ /* 0x000ee20000100a00 */
[----:B------:R-:W-:Y:S04]  /*d2d0*/  WARPSYNC 0xffffffff ;  /* 0xffffffff00007948 */ /* 0x000fe80003800000 */
[----:B------:R-:W3:Y:S05]  /*d2e0*/  LDL.64 R170, [R1+0xc8] ;  /* 0x0000c80001aa7983 */ /* 0x000eea0000100a00 */
[----:B------:R-:W4:Y:S05]  /*d2f0*/  LDL R175, [R1+0xa8] ;  /* 0x0000a80001af7983 */ /* 0x000f2a0000100800 */
[----:B------:R-:W3:Y:S05]  /*d300*/  LDL R169, [R1+0xe8] ;  /* 0x0000e80001a97983 */ /* 0x000eea0000100800 */
[----:B------:R-:W-:Y:S06]  /*d310*/  BAR.SYNC.DEFER_BLOCKING 0x0 ;  /* 0x0000000000007b1d */ /* 0x000fec0000010000 */
[----:B------:R-:W-:Y:S05]  /*d320*/  LDSM.16.M88.4 R52, [R223+0x8080] ;  /* 0x00808000df34783b */ /* 0x000fea0000000200 */
[----:B-----5:R-:W1:Y:S05]  /*d330*/  LDSM.16.M88.4 R20, [R216+0x5080] ;  /* 0x00508000d814783b */ /* 0x020e6a0000000200 */
[----:B------:R-:W1:Y:S05]  /*d340*/  LDSM.16.M88.4 R48, [R223+0xa080] ;  /* 0x00a08000df30783b */ /* 0x000e6a0000000200 */
[----:B------:R-:W1:Y:S05]  /*d350*/  LDSM.16.M88.4 R36, [R216+0x5880] ;  /* 0x00588000d824783b */ /* 0x000e6a0000000200 */
[----:B------:R-:W3:Y:S05]  /*d360*/  LDL R243, [R1+0xdc] ;  /* 0x0000dc0001f37983 */ /* 0x000eea0000100800 */
[----:B------:R-:W1:Y:S05]  /*d370*/  LDSM.16.M88.4 R176, [R216+0x6080] ;  /* 0x00608000d8b0783b */ /* 0x000e6a0000000200 */
[----:B------:R-:W3:Y:S05]  /*d380*/  LDL R242, [R1+0x4] ;  /* 0x0000040001f27983 */ /* 0x000eea0000100800 */
[----:B------:R-:W-:Y:S05]  /*d390*/  LDSM.16.M88.4 R196, [R225+0x8080] ;  /* 0x00808000e1c4783b */ /* 0x000fea0000000200 */
[----:B------:R-:W3:Y:S01]  /*d3a0*/  LDL.64 R240, [R1+0xb0] ;  /* 0x0000b00001f07983 */ /* 0x000ee20000100a00 */
[-C--:B-1----:R-:W-:Y:S04]  /*d3b0*/  HMMA.16816.F32.BF16 R8, R52, R20.reuse, RZ ;  /* 0x000000143408723c */ /* 0x082fe800000418ff */
[----:B------:R-:W1:Y:S05]  /*d3c0*/  LDSM.16.M88.4 R200, [R227] ;  /* 0x00000000e3c8783b */ /* 0x000e6a0000000200 */
[----:B------:R-:W3:Y:S01]  /*d3d0*/  LDL.64 R238, [R1+0xc0] ;  /* 0x0000c00001ee7983 */ /* 0x000ee20000100a00 */
[C---:B------:R-:W-:Y:S04]  /*d3e0*/  HMMA.16816.F32.BF16 R12, R48.reuse, R20, RZ ;  /* 0x00000014300c723c */ /* 0x040fe800000418ff */
[----:B------:R-:W1:Y:S04]  /*d3f0*/  LDSM.16.M88.4 R204, [R225+0xa080] ;  /* 0x00a08000e1cc783b */ /* 0x000e680000000200 */
[-C--:B------:R-:W-:Y:S01]  /*d400*/  HMMA.16816.F32.BF16 R16, R48, R22.reuse, RZ ;  /* 0x000000163010723c */ /* 0x080fe200000418ff */
[----:B------:R-:W3:Y:S05]  /*d410*/  LDL R237, [R1+0xd8] ;  /* 0x0000d80001ed7983 */ /* 0x000eea0000100800 */
[----:B------:R-:W1:Y:S02]  /*d420*/  LDSM.16.M88.4 R208, [R233] ;  /* 0x00000000e9d0783b */ /* 0x000e640000000200 */
        /* <DEDUP_REMOVED lines=26> */
[----:B----4-:R-:W-:Y:S02]  /*d5d0*/  ISETP.GE.AND P4, PT, R175, c[0x0][0x1d4], PT ;  /* 0x00007500af007a0c */ /* 0x010fe40003f86270 */
[----:B------:R-:W2:Y:S01]  /*d5e0*/  LDL R175, [R1+0xd4] ;  /* 0x0000d40001af7983 */ /* 0x000ea20000100800 */
[----:B------:R-:W-:Y:S02]  /*d5f0*/  @!P0 IMAD R0, R0, c[0x0][0x208], RZ ;  /* 0x0000820000008a24 */ /* 0x000fe400078e02ff */
[----:B---3--:R-:W-:Y:S01]  /*d600*/  @!P0 IMAD.MOV.U32 R171, RZ, RZ, R213 ;  /* 0x000000ffffab8224 */ /* 0x008fe200078e00d5 */
[----:B------:R-:W-:Y:S01]  /*d610*/  ISETP.GE.AND P3, PT, R169, c[0x0][0x1d4], PT ;  /* 0x00007500a9007a0c */ /* 0x000fe20003f66270 */
[----:B------:R-:W-:Y:S01]  /*d620*/  @!P0 IMAD R0, R235, c[0x0][0x20c], R0 ;  /* 0x00008300eb008a24 */ /* 0x000fe200078e0200 */
[----:B------:R-:W3:Y:S01]  /*d630*/  LDL R169, [R1+0xd0] ;  /* 0x0000d00001a97983 */ /* 0x000ee20000100800 */
[----:B------:R-:W-:Y:S04]  /*d640*/  @!P0 IMAD.WIDE.U32 R170, R2, 0x30, R170 ;  /* 0x0000003002aa8825 */ /* 0x000fe800078e00aa */
[----:B------:R-:W-:Y:S01]  /*d650*/  @!P0 IMAD.IADD R0, R3, 0x1, R0 ;  /* 0x0000000103008824 */ /* 0x000fe200078e0200 */
[----:B------:R-:W-:Y:S03]  /*d660*/  @!P0 LEA R6, P1, R170, c[0x0][0x1f8], 0x1 ;  /* 0x00007e00aa068a11 */ /* 0x000fe600078208ff */
[----:B------:R-:W-:Y:S01]  /*d670*/  @!P0 IMAD R0, R0, 0x30, RZ ;  /* 0x0000003000008824 */ /* 0x000fe200078e02ff */
[----:B------:R-:W-:Y:S03]  /*d680*/  @!P0 IADD3 R2, P2, R6, UR10, RZ ;  /* 0x0000000a06028c10 */ /* 0x000fe6000ff5e0ff */
[----:B------:R-:W-:Y:S05]  /*d690*/  @!P0 IMAD.IADD R0, R171, 0x1, R0 ;  /* 0x00000001ab008824 */ /* 0x000fea00078e0200 */
[----:B------:R-:W-:Y:S02]  /*d6a0*/  @!P0 LEA.HI.X R7, R170, c[0x0][0x1fc], R0, 0x1, P1 ;  /* 0x00007f00aa078a11 */ /* 0x000fe400008f0c00 */
[----:B------:R-:W-:Y:S02]  /*d6b0*/  @!P0 IADD3 R170, P1, R2, UR10, RZ ;  /* 0x0000000a02aa8c10 */ /* 0x000fe4000ff3e0ff */
[----:B------:R-:W-:Y:S01]  /*d6c0*/  @!P0 IADD3.X R3, R7, UR5, RZ, P2, !PT ;  /* 0x0000000507038c10 */ /* 0x000fe200097fe4ff */
[----:B------:R-:W-:Y:S01]  /*d6d0*/  @!PT LDS RZ, [RZ] ;  /* 0x00000000fffff984 */ /* 0x000fe20000000800 */
[----:B------:R-:W-:Y:S01]  /*d6e0*/  @!PT LDS RZ, [RZ] ;  /* 0x00000000fffff984 */ /* 0x000fe20000000800 */
[----:B------:R-:W-:Y:S01]  /*d6f0*/  @!PT LDS RZ, [RZ] ;  /* 0x00000000fffff984 */ /* 0x000fe20000000800 */
[----:B------:R1:W-:Y:S03]  /*d700*/  @!P0 LDGSTS.E.BYPASS.LTC128B.128 [R234+0x2080], [R6.64], !P4 ;  /* 0x0208000006ea8fae */ /* 0x0003e6000e101d46 */
[----:B------:R-:W-:Y:S02]  /*d710*/  @!P0 IADD3.X R171, R3, UR5, RZ, P1, !PT ;  /* 0x0000000503ab8c10 */ /* 0x000fe40008ffe4ff */
[----:B------:R1:W-:Y:S05]  /*d720*/  @!P0 LDGSTS.E.BYPASS.LTC128B.128 [R234+0x3880], [R6.64+0x80], !P3 ;  /* 0x0388008006ea8fae */ /* 0x0003ea000d901d46 */
[----:B------:R4:W-:Y:S05]  /*d730*/  @!P0 LDGSTS.E.BYPASS.LTC128B.128 [R234+0x2880], [R2.64], !P4 ;  /* 0x0288000002ea8fae */ /* 0x0009ea000e101d46 */
[----:B------:R4:W-:Y:S05]  /*d740*/  @!P0 LDGSTS.E.BYPASS.LTC128B.128 [R234+0x4080], [R2.64+0x80], !P3 ;  /* 0x0408008002ea8fae */ /* 0x0009ea000d901d46 */
[----:B------:R4:W-:Y:S05]  /*d750*/  @!P0 LDGSTS.E.BYPASS.LTC128B.128 [R234+0x3080], [R170.64], !P4 ;  /* 0x03080000aaea8fae */ /* 0x0009ea000e101d46 */
[----:B------:R4:W-:Y:S01]  /*d760*/  @!P0 LDGSTS.E.BYPASS.LTC128B.128 [R234+0x4880], [R170.64+0x80], !P3 ;  /* 0x04880080aaea8fae */ /* 0x0009e2000d901d46 */
[C---:B------:R-:W-:Y:S04]  /*d770*/  ISETP.GT.AND P0, PT, R235.reuse, R4, PT ;  /* 0x00000004eb00720c */ /* 0x040fe80003f04270 */
[----:B------:R-:W-:Y:S05]  /*d780*/  LDSM.16.M88.4 R200, [R224+0x8080] ;  /* 0x00808000e0c8783b */ /* 0x000fea0000000200 */
[----:B------:R-:W4:Y:S04]  /*d790*/  LDSM.16.M88.4 R204, [R222+0x5080] ;  /* 0x00508000decc783b */ /* 0x000f280000000200 */
[----:B------:R-:W-:Y:S01]  /*d7a0*/  @P0 IADD3 R0, R235, -0x1, RZ ;  /* 0xffffffffeb000810 */ /* 0x000fe20007ffe0ff */
[----:B------:R-:W4:Y:S01]  /*d7b0*/  LDSM.16.M88.4 R208, [R224+0xa080] ;  /* 0x00a08000e0d0783b */ /* 0x000f220000000200 */
[----:B-1----:R-:W-:Y:S04]  /*d7c0*/  @P0 MOV R7, R241 ;  /* 0x000000f100070202 */ /* 0x002fe80000000f00 */
[----:B------:R-:W1:Y:S01]  /*d7d0*/  LDSM.16.M88.4 R212, [R222+0x5880] ;  /* 0x00588000ded4783b */ /* 0x000e620000000200 */
[----:B----4-:R-:W-:Y:S04]  /*d7e0*/  @P0 SHF.R.S32.HI R2, RZ, 0x1f, R0 ;  /* 0x0000001fff020819 */ /* 0x010fe80000011400 */
[----:B------:R-:W0:Y:S01]  /*d7f0*/  LDGDEPBAR ;  /* 0x00000000000079af */ /* 0x000e220000000000 */
[----:B------:R-:W-:Y:S02]  /*d800*/  @P0 IMAD R2, R2, c[0x0][0x1e0], RZ ;  /* 0x0000780002020a24 */ /* 0x000fe400078e02ff */
[----:B------:R-:W-:Y:S02]  /*d810*/  IMAD.MOV.U32 R170, RZ, RZ, c[0x0][0x1e4] ;  /* 0x00007900ffaa7624 */ /* 0x000fe400078e00ff */
[----:B------:R-:W4:Y:S01]  /*d820*/  LDSM.16.M88.4 R176, [R222+0x6080] ;  /* 0x00608000deb0783b */ /* 0x000f220000000200 */
[C---:B------:R-:W-:Y:S02]  /*d830*/  @P0 IMAD R4, R0.reuse, c[0x0][0x1e4], R2 ;  /* 0x0000790000040a24 */ /* 0x040fe400078e0202 */
[----:B------:R-:W-:Y:S02]  /*d840*/  @P0 IMAD.WIDE.U32 R2, R0, c[0x0][0x1e0], RZ ;  /* 0x0000780000020a25 */ /* 0x000fe400078e00ff */
[----:B------:R-:W-:Y:S02]  /*d850*/  LDSM.16.M88.4 R196, [R226+0x8080] ;  /* 0x00808000e2c4783b */ /* 0x000fe40000000200 */
[----:B------:R-:W-:Y:S02]  /*d860*/  @P0 IMAD.IADD R3, R3, 0x1, R4 ;  /* 0x0000000103030824 */ /* 0x000fe400078e0204 */
[----:B------:R-:W-:Y:S01]  /*d870*/  @P0 IMAD.MOV.U32 R6, RZ, RZ, R238 ;  /* 0x000000ffff060224 */ /* 0x000fe200078e00ee */
[----:B------:R-:W-:Y:S01]  /*d880*/  STL [R1+0xa0], R242 ;  /* 0x0000a0f201007387 */ /* 0x000fe20000100800 */
[----:B------:R-:W-:Y:S01]  /*d890*/  @P0 IMAD R3, R3, 0x30, RZ ;  /* 0x0000003003030824 */ /* 0x000fe200078e02ff */
[----:B------:R-:W-:Y:S01]  /*d8a0*/  MOV R238, c[0x0][0x32c] ;  /* 0x0000cb0000ee7a02 */ /* 0x000fe20000000f00 */
[----:B------:R-:W-:Y:S04]  /*d8b0*/  @P0 IMAD.WIDE.U32 R6, R2, 0x30, R6 ;  /* 0x0000003002060825 */ /* 0x000fe800078e0006 */
[----:B------:R-:W-:Y:S01]  /*d8c0*/  IMAD R0, R242, 0x80, R243 ;  /* 0x00000080f2007824 */ /* 0x000fe200078e02f3 */
[C---:B------:R-:W-:Y:S01]  /*d8d0*/  @P0 LEA R2, P1, R6.reuse, c[0x0][0x1c8], 0x1 ;  /* 0x0000720006020a11 */ /* 0x040fe200078208ff */
[-C--:B------:R-:W-:Y:S08]  /*d8e0*/  HMMA.16816.F32.BF16 R8, R200, R204.reuse, R8 ;  /* 0x000000ccc808723c */ /* 0x080ff00000041808 */
        /* <DEDUP_REMOVED lines=14> */
[----:B------:R-:W4:Y:S05]  /*d9d0*/  LDSM.16.M88.4 R176, [R221+0x1000] ;  /* 0x00100000ddb0783b */ /* 0x000f2a0000000200 */
[----:B------:R-:W-:Y:S02]  /*d9e0*/  LDSM.16.M88.4 R200, [R223+0xc080] ;  /* 0x00c08000dfc8783b */ /* 0x000fe40000000200 */
[-C--:B------:R-:W-:Y:S08]  /*d9f0*/  HMMA.16816.F32.BF16 R8, R196, R204.reuse, R8 ;  /* 0x000000ccc408723c */ /* 0x080ff00000041808 */
        /* <DEDUP_REMOVED lines=12> */
[----:B------:R-:W4:Y:S03]  /*dac0*/  LDSM.16.M88.4 R208, [R223+0xe080] ;  /* 0x00e08000dfd0783b */ /* 0x000f260000000200 */
[----:B--2---:R-:W-:Y:S01]  /*dad0*/  IADD3 R0, R175, R0, R237 ;  /* 0x00000000af007210 */ /* 0x004fe20007ffe0ed */
[----:B------:R-:W-:Y:S03]  /*dae0*/  IMAD.MOV.U32 R175, RZ, RZ, c[0x0][0x2c4] ;  /* 0x0000b100ffaf7624 */ /* 0x000fe600078e00ff */
[----:B------:R-:W-:Y:S01]  /*daf0*/  HMMA.16816.F32.BF16 R52, R196, R178, R52 ;  /* 0x000000b2c434723c */ /* 0x000fe20000041834 */
[----:B------:R-:W2:Y:S03]  /*db00*/  LDSM.16.M88.4 R176, [R216+0x7880] ;  /* 0x00788000d8b0783b */ /* 0x000ea60000000200 */
[----:B---3--:R-:W-:Y:S01]  /*db10*/  IMAD.IADD R171, R169, 0x1, R0 ;  /* 0x00000001a9ab7824 */ /* 0x008fe200078e0200 */
[----:B------:R-:W-:Y:S01]  /*db20*/  ISETP.NE.AND P5, PT, R175, 0x1, PT ;  /* 0x00000001af00780c */ /* 0x000fe20003fa5270 */
[----:B------:R-:W-:Y:S01]  /*db30*/  LDSM.16.M88.4 R196, [R225+0xc080] ;  /* 0x00c08000e1c4783b */ /* 0x000fe20000000200 */
[----:B------:R-:W-:Y:S01]  /*db40*/  @P0 IMAD.IADD R0, R7, 0x1, R3 ;  /* 0x0000000107000824 */ /* 0x000fe200078e0203 */
[-C--:B-1----:R-:W-:Y:S01]  /*db50*/  HMMA.16816.F32.BF16 R8, R200, R204.reuse, R8 ;  /* 0x000000ccc808723c */ /* 0x082fe20000041808 */
[----:B------:R-:W-:Y:S04]  /*db60*/  IMAD.MOV.U32 R169, RZ, RZ, c[0x0][0x1e0] ;  /* 0x00007800ffa97624 */ /* 0x000fe800078e00ff */
[----:B------:R-:W-:Y:S02]  /*db70*/  @P0 LEA.HI.X R3, R6, c[0x0][0x1cc], R0, 0x1, P1 ;  /* 0x0000730006030a11 */ /* 0x000fe400008f0c00 */
[C---:B------:R-:W-:Y:S02]  /*db80*/  @P0 SHF.L.U32 R7, R169.reuse, 0x5, RZ ;  /* 0x00000005a9070819 */ /* 0x040fe400000006ff */
[----:B------:R-:W-:Y:S03]  /*db90*/  @P0 SHF.L.U64.HI R0, R169, 0x5, R170 ;  /* 0x00000005a9000819 */ /* 0x000fe600000102aa */
[-C--:B------:R-:W-:Y:S01]  /*dba0*/  @P0 IADD3 R6, P2, R2, R7.reuse, RZ ;  /* 0x0000000702060210 */ /* 0x080fe20007f5e0ff */
[----:B------:R-:W-:Y:S05]  /*dbb0*/  @P5 IMAD.HI.U32 R4, R171, c[0x0][0x2c8], RZ ;  /* 0x0000b200ab045a27 */ /* 0x000fea00078e00ff */
[----:B------:R-:W-:Y:S01]  /*dbc0*/  @P5 SHF.R.U32.HI R171, RZ, c[0x0][0x2cc], R4 ;  /* 0x0000b300ffab5a19 */ /* 0x000fe20000011604 */
        /* <DEDUP_REMOVED lines=8> */
[----:B------:R-:W-:Y:S07]  /*dc50*/  LDSM.16.M88.4 R212, [R230] ;  /* 0x00000000e6d4783b */ /* 0x000fee0000000200 */
[-C--:B--2---:R-:W-:Y:S08]  /*dc60*/  HMMA.16816.F32.BF16 R40, R200, R176.reuse, R40 ;  /* 0x000000b0c828723c */ /* 0x084ff00000041828 */
[C---:B------:R-:W-:Y:S08]  /*dc70*/  HMMA.16816.F32.BF16 R44, R208.reuse, R176, R44 ;  /* 0x000000b0d02c723c */ /* 0x040ff0000004182c */
[-C--:B------:R-:W-:Y:S01]  /*dc80*/  HMMA.16816.F32.BF16 R48, R208, R178.reuse, R48 ;  /* 0x000000b2d030723c */ /* 0x080fe20000041830 */
[----:B------:R-:W2:Y:S07]  /*dc90*/  LDSM.16.M88.4 R208, [R225+0xe080] ;  /* 0x00e08000e1d0783b */ /* 0x000eae0000000200 */
[----:B------:R-:W-:Y:S01]  /*dca0*/  HMMA.16816.F32.BF16 R52, R200, R178, R52 ;  /* 0x000000b2c834723c */ /* 0x000fe20000041834 */
[----:B------:R-:W3:Y:S05]  /*dcb0*/  LDSM.16.M88.4 R176, [R229] ;  /* 0x00000000e5b0783b */ /* 0x000eea0000000200 */
[----:B------:R-:W-:Y:S02]  /*dcc0*/  LDSM.16.M88.4 R200, [R224+0xc080] ;  /* 0x00c08000e0c8783b */ /* 0x000fe40000000200 */
[-C--:B-1----:R-:W-:Y:S08]  /*dcd0*/  HMMA.16816.F32.BF16 R8, R196, R204.reuse, R8 ;  /* 0x000000ccc408723c */ /* 0x082ff00000041808 */
[C---:B--2---:R-:W-:Y:S08]  /*dce0*/  HMMA.16816.F32.BF16 R12, R208.reuse, R204, R12 ;  /* 0x000000ccd00c723c */ /* 0x044ff0000004180c */
        /* <DEDUP_REMOVED lines=11> */
[----:B------:R-:W2:Y:S07]  /*dda0*/  LDSM.16.M88.4 R208, [R224+0xe080] ;  /* 0x00e08000e0d0783b */ /* 0x000eae0000000200 */
[----:B------:R-:W-:Y:S01]  /*ddb0*/  HMMA.16816.F32.BF16 R52, R196, R178, R52 ;  /* 0x000000b2c434723c */ /* 0x000fe20000041834 */
[----:B------:R-:W3:Y:S05]  /*ddc0*/  LDSM.16.M88.4 R176, [R222+0x7880] ;  /* 0x00788000deb0783b */ /* 0x000eea0000000200 */
        /* <DEDUP_REMOVED lines=11> */
[-C--:B---3--:R-:W-:Y:S08]  /*de80*/  HMMA.16816.F32.BF16 R40, R200, R176.reuse, R40 ;  /* 0x000000b0c828723c */ /* 0x088ff00000041828 */
[C---:B------:R-:W-:Y:S08]  /*de90*/  HMMA.16816.F32.BF16 R44, R208.reuse, R176, R44 ;  /* 0x000000b0d02c723c */ /* 0x040ff0000004182c */
[-C--:B------:R-:W-:Y:S01]  /*dea0*/  HMMA.16816.F32.BF16 R48, R208, R178.reuse, R48 ;  /* 0x000000b2d030723c */ /* 0x080fe20000041830 */
[----:B------:R-:W3:Y:S07]  /*deb0*/  LDSM.16.M88.4 R208, [R221+0x2000] ;  /* 0x00200000ddd0783b */ /* 0x000eee0000000200 */
[----:B------:R-:W-:Y:S01]  /*dec0*/  HMMA.16816.F32.BF16 R52, R200, R178, R52 ;  /* 0x000000b2c834723c */ /* 0x000fe20000041834 */
[----:B------:R-:W4:Y:S05]  /*ded0*/  LDL R200, [R1+0x88] ;  /* 0x0000880001c87983 */ /* 0x000f2a0000100800 */
[----:B------:R-:W4:Y:S02]  /*dee0*/  LDL R201, [R1+0x74] ;  /* 0x0000740001c97983 */ /* 0x000f240000100800 */
[-C--:B-1----:R-:W-:Y:S03]  /*def0*/  HMMA.16816.F32.BF16 R8, R196, R204.reuse, R8 ;  /* 0x000000ccc408723c */ /* 0x082fe60000041808 */
[----:B------:R-:W1:Y:S01]  /*df00*/  LDSM.16.M88.4 R176, [R221+0x2800] ;  /* 0x00280000ddb0783b */ /* 0x000e620000000200 */
[----:B------:R-:W-:Y:S04]  /*df10*/  DEPBAR.LE SB0, 0x0 ;  /* 0x000080000000791a */ /* 0x000fe80000000000 */
[C---:B--2---:R-:W-:Y:S01]  /*df20*/  HMMA.16816.F32.BF16 R12, R212.reuse, R204, R12 ;  /* 0x000000ccd40c723c */ /* 0x044fe2000004180c */
[----:B------:R-:W-:Y:S07]  /*df30*/  BAR.SYNC.DEFER_BLOCKING 0x0 ;  /* 0x0000000000007b1d */ /* 0x000fee0000010000 */
[-C--:B------:R-:W-:Y:S08]  /*df40*/  HMMA.16816.F32.BF16 R16, R212, R206.reuse, R16 ;  /* 0x000000ced410723c */ /* 0x080ff00000041810 */
[C---:B------:R-:W-:Y:S08]  /*df50*/  HMMA.16816.F32.BF16 R20, R196.reuse, R206, R20 ;  /* 0x000000cec414723c */ /* 0x040ff00000041814 */
[-C--:B---3--:R-:W-:Y:S01]  /*df60*/  HMMA.16816.F32.BF16 R24, R196, R208.reuse, R24 ;  /* 0x000000d0c418723c */ /* 0x088fe20000041818 */
[----:B------:R-:W-:Y:S01]  /*df70*/  @!PT LDS RZ, [RZ] ;  /* 0x00000000fffff984 */ /* 0x000fe20000000800 */
[----:B------:R-:W-:Y:S01]  /*df80*/  @!PT LDS RZ, [RZ] ;  /* 0x00000000fffff984 */ /* 0x000fe20000000800 */
[----:B------:R-:W-:Y:S01]  /*df90*/  @!PT LDS RZ, [RZ] ;  /* 0x00000000fffff984 */ /* 0x000fe20000000800 */
[----:B------:R2:W-:Y:S05]  /*dfa0*/  @P0 LDGSTS.E.BYPASS.LTC128B.128 [R234+0x5080], [R2.64], !P4 ;  /* 0x0508000002ea0fae */ /* 0x0005ea000e101d46 */
[----:B------:R2:W-:Y:S02]  /*dfb0*/  @P0 LDGSTS.E.BYPASS.LTC128B.128 [R234+0x6880], [R2.64+0x80], !P3 ;  /* 0x0688008002ea0fae */ /* 0x0005e4000d901d46 */
[C---:B------:R-:W-:Y:S08]  /*dfc0*/  HMMA.16816.F32.BF16 R28, R212.reuse, R208, R28 ;  /* 0x000000d0d41c723c */ /* 0x040ff0000004181c */
[-C--:B------:R-:W-:Y:S08]  /*dfd0*/  HMMA.16816.F32.BF16 R32, R212, R210.reuse, R32 ;  /* 0x000000d2d420723c */ /* 0x080ff00000041820 */
[C---:B------:R-:W-:Y:S08]  /*dfe0*/  HMMA.16816.F32.BF16 R36, R196.reuse, R210, R36 ;  /* 0x000000d2c424723c */ /* 0x040ff00000041824 */
[-C--:B-1----:R-:W-:Y:S08]  /*dff0*/  HMMA.16816.F32.BF16 R40, R196, R176.reuse, R40 ;  /* 0x000000b0c428723c */ /* 0x082ff00000041828 */
[C---:B------:R-:W-:Y:S07]  /*e000*/  HMMA.16816.F32.BF16 R44, R212.reuse, R176, R44 ;  /* 0x000000b0d42c723c */ /* 0x040fee000004182c */
[----:B------:R-:W-:Y:S01]  /*e010*/  @P0 IADD3 R176, P1, R6, R7, RZ ;  /* 0x0000000706b00210 */ /* 0x000fe20007f3e0ff */
[--C-:B------:R-:W-:Y:S01]  /*e020*/  @P0 IMAD.X R7, R3, 0x1, R0.reuse, P2 ;  /* 0x0000000103070824 */ /* 0x100fe200010e0600 */
[-C--:B------:R-:W-:Y:S01]  /*e030*/  HMMA.16816.F32.BF16 R48, R212, R178.reuse, R48 ;  /* 0x000000b2d430723c */ /* 0x080fe20000041830 */
[----:B--2---:R-:W1:Y:S02]  /*e040*/  SHFL.IDX PT, R3, R171, RZ, 0x1c1f ;  /* 0x001c1fffab037589 */ /* 0x004e6400000e0000 */
[----:B------:R-:W-:Y:S02]  /*e050*/  @P0 IMAD.X R177, R7, 0x1, R0, P1 ;  /* 0x0000000107b10824 */ /* 0x000fe400008e0600 */
[----:B------:R-:W-:Y:S01]  /*e060*/  IMAD R0, R235, -0x30, RZ ;  /* 0xffffffd0eb007824 */ /* 0x000fe200078e02ff */
[----:B------:R1:W-:Y:S02]  /*e070*/  @P0 LDGSTS.E.BYPASS.LTC128B.128 [R234+0x5880], [R6.64], !P4 ;  /* 0x0588000006ea0fae */ /* 0x0003e4000e101d46 */
[----:B------:R-:W-:Y:S03]  /*e080*/  HMMA.16816.F32.BF16 R52, R196, R178, R52 ;  /* 0x000000b2c434723c */ /* 0x000fe60000041834 */
[----:B------:R1:W-:Y:S05]  /*e090*/  @P0 LDGSTS.E.BYPASS.LTC128B.128 [R234+0x7080], [R6.64+0x80], !P3 ;  /* 0x0708008006ea0fae */ /* 0x0003ea000d901d46 */
[----:B------:R2:W-:Y:S05]  /*e0a0*/  @P0 LDGSTS.E.BYPASS.LTC128B.128 [R234+0x6080], [R176.64], !P4 ;  /* 0x06080000b0ea0fae */ /* 0x0005ea000e101d46 */
[----:B------:R2:W-:Y:S01]  /*e0b0*/  @P0 LDGSTS.E.BYPASS.LTC128B.128 [R234+0x7880], [R176.64+0x80], !P3 ;  /* 0x07880080b0ea0fae */ /* 0x0005e2000d901d46 */
[----:B------:R-:W-:Y:S04]  /*e0c0*/  ISETP.GE.AND P3, PT, R238, 0x1, PT ;  /* 0x00000001ee00780c */ /* 0x000fe80003f66270 */
[----:B------:R-:W0:Y:S01]  /*e0d0*/  LDGDEPBAR ;  /* 0x00000000000079af */ /* 0x000e220000000000 */
[----:B----4-:R-:W-:Y:S04]  /*e0e0*/  IADD3 R179, -R200, 0x1, R0 ;  /* 0x00000001c8b37810 */ /* 0x010fe80007ffe100 */
[----:B------:R-:W-:Y:S04]  /*e0f0*/  IADD3 R179, -R201, R179, R5 ;  /* 0x000000b3c9b37210 */ /* 0x000fe80007ffe105 */
[C---:B------:R-:W-:Y:S02]  /*e100*/  IADD3 R178, R179.reuse, c[0x0][0x328], RZ ;  /* 0x0000ca00b3b27a10 */ /* 0x040fe40007ffe0ff */
[----:B------:R-:W-:Y:S03]  /*e110*/  IADD3 R179, R179, UR4, RZ ;  /* 0x00000004b3b37c10 */ /* 0x000fe6000fffe0ff */
[C---:B-1----:R-:W-:Y:S02]  /*e120*/  IMAD.IADD R6, R3.reuse, 0x1, R178 ;  /* 0x0000000103067824 */ /* 0x042fe400078e02b2 */
[----:B------:R-:W-:Y:S01]  /*e130*/  IMAD.IADD R2, R3, 0x1, R179 ;  /* 0x0000000103027824 */ /* 0x000fe200078e02b3 */
        /* <DEDUP_REMOVED lines=14> */
.L_x_3149:
[----:B------:R-:W-:Y:S04]  /*e220*/  MOV R4, c[0x0][0x32c] ;  /* 0x0000cb0000047a02 */ /* 0x000fe80000000f00 */
[----:B------:R-:W-:Y:S11]  /*e230*/  ISETP.NE.AND P0, PT, R4, 0x1, PT ;  /* 0x000000010400780c */ /* 0x000ff60003f05270 */
[----:B------:R-:W-:Y:S02]  /*e240*/  @!UPT UIADD3 URZ, URZ, URZ, URZ ;  /* 0x0000003f3f3ff290 */ /* 0x000fe4000fffe03f */
[----:B------:R-:W-:Y:S05]  /*e250*/  @P0 IMAD.HI.U32 R4, R3, c[0x0][0x330], RZ ;  /* 0x0000cc0003040a27 */ /* 0x000fea00078e00ff */
[----:B------:R-:W-:Y:S02]  /*e260*/  @P0 SHF.R.U32.HI R3, RZ, c[0x0][0x334], R4 ;  /* 0x0000cd00ff030a19 */ /* 0x000fe40000011604 */
.L_x_3150:
[----:B------:R-:W-:Y:S05]  /*e270*/  BSYNC B0 ;  /* 0x0000000000007941 */ /* 0x000fea0003800000 */
.L_x_3148:
[----:B------:R-:W-:Y:S04]  /*e280*/  IMAD.IADD R4, R0, 0x1, -R200 ;  /* 0x0000000100047824 */ /* 0x000fe800078e0ac8 */
[----:B------:R-:W-:Y:S05]  /*e290*/  IMAD R3, R3, c[0x0][0x32c], R4 ;  /* 0x0000cb0003037a24 */ /* 0x000fea00078e0204 */
[----:B------:R-:W-:Y:S02]  /*e2a0*/  IADD3 R4, R3, c[0x0][0x32c], RZ ;  /* 0x0000cb0003047a10 */ /* 0x000fe40007ffe0ff */
[----:B------:R-:W-:Y:S02]  /*e2b0*/  IMNMX R2, R2, R3, !PT ;  /* 0x0000000302027217 */ /* 0x000fe40007800200 */
[----:B------:R-:W-:Y:S02]  /*e2c0*/  IMNMX R6, R6, R4, PT ;  /* 0x0000000406067217 */ /* 0x000fe40003800200 */
.L_x_3147:
[----:B--2---:R-:W1:Y:S02]  /*e2d0*/  SHFL.IDX PT, R4, R171, 0x1, 0x1c1f ;  /* 0x003c1f00ab047f89 */ /* 0x004e6400000e0000 */
[-C--:B-1----:R-:W-:Y:S02]  /*e2e0*/  IADD3 R7, R178, R4.reuse, RZ ;  /* 0x00000004b2077210 */ /* 0x082fe40007ffe0ff */
[----:B------:R-:W-:Y:S01]  /*e2f0*/  IADD3 R3, R179, R4, RZ ;  /* 0x00000004b3037210 */ /* 0x000fe20007ffe0ff */
        /* <DEDUP_REMOVED lines=14> */
.L_x_3153:
[----:B------:R-:W-:Y:S04]  /*e3e0*/  MOV R169, c[0x0][0x32c] ;  /* 0x0000cb0000a97a02 */ /* 0x000fe80000000f00 */
[----:B------:R-:W-:Y:S11]  /*e3f0*/  ISETP.NE.AND P0, PT, R169, 0x1, PT ;  /* 0x00000001a900780c */ /* 0x000ff60003f05270 */
[----:B------:R-:W-:Y:S02]  /*e400*/  @!UPT UIADD3 URZ, URZ, URZ, URZ ;  /* 0x0000003f3f3ff290 */ /* 0x000fe4000fffe03f */
[----:B------:R-:W-:Y:S05]  /*e410*/  @P0 IMAD.HI.U32 R169, R4, c[0x0][0x330], RZ ;  /* 0x0000cc0004a90a27 */ /* 0x000fea00078e00ff */
[----:B------:R-:W-:Y:S02]  /*e420*/  @P0 SHF.R.U32.HI R4, RZ, c[0x0][0x334], R169 ;  /* 0x0000cd00ff040a19 */ /* 0x000fe400000116a9 */
.L_x_3154:
[----:B------:R-:W-:Y:S05]  /*e430*/  BSYNC B0 ;  /* 0x0000000000007941 */ /* 0x000fea0003800000 */
.L_x_3152:
[----:B------:R-:W-:Y:S04]  /*e440*/  IMAD.IADD R169, R0, 0x1, -R200 ;  /* 0x0000000100a97824 */ /* 0x000fe800078e0ac8 */
[----:B------:R-:W-:Y:S05]  /*e450*/  IMAD R4, R4, c[0x0][0x32c], R169 ;  /* 0x0000cb0004047a24 */ /* 0x000fea00078e02a9 */
[----:B------:R-:W-:Y:S02]  /*e460*/  IADD3 R169, R4, c[0x0][0x32c], RZ ;  /* 0x0000cb0004a97a10 */ /* 0x000fe40007ffe0ff */
[----:B------:R-:W-:Y:S02]  /*e470*/  IMNMX R3, R3, R4, !PT ;  /* 0x0000000403037217 */ /* 0x000fe40007800200 */
[----:B------:R-:W-:Y:S02]  /*e480*/  IMNMX R7, R7, R169, PT ;  /* 0x000000a907077217 */ /* 0x000fe40003800200 */
.L_x_3151:
[----:B------:R-:W1:Y:S02]  /*e490*/  SHFL.IDX PT, R170, R171, 0x2, 0x1c1f ;  /* 0x005c1f00abaa7f89 */ /* 0x000e6400000e0000 */
        /* <DEDUP_REMOVED lines=16> */
.L_x_3157:
[----:B------:R-:W-:Y:S04]  /*e5a0*/  MOV R175, c[0x0][0x32c] ;  /* 0x0000cb0000af7a02 */ /* 0x000fe80000000f00 */
[----:B------:R-:W-:Y:S11]  /*e5b0*/  ISETP.NE.AND P0, PT, R175, 0x1, PT ;  /* 0x00000001af00780c */ /* 0x000ff60003f05270 */
[----:B------:R-:W-:Y:S02]  /*e5c0*/  @!UPT UIADD3 URZ, URZ, URZ, URZ ;  /* 0x0000003f3f3ff290 */ /* 0x000fe4000fffe03f */
[----:B------:R-:W-:Y:S05]  /*e5d0*/  @P0 IMAD.HI.U32 R175, R170, c[0x0][0x330], RZ ;  /* 0x0000cc00aaaf0a27 */ /* 0x000fea00078e00ff */
[----:B------:R-:W-:Y:S02]  /*e5e0*/  @P0 SHF.R.U32.HI R170, RZ, c[0x0][0x334], R175 ;  /* 0x0000cd00ffaa0a19 */ /* 0x000fe400000116af */
.L_x_3158:
[----:B------:R-:W-:Y:S05]  /*e5f0*/  BSYNC B0 ;  /* 0x0000000000007941 */ /* 0x000fea0003800000 */
.L_x_3156:
[----:B------:R-:W-:Y:S04]  /*e600*/  IMAD.IADD R175, R0, 0x1, -R200 ;  /* 0x0000000100af7824 */ /* 0x000fe800078e0ac8 */
[----:B------:R-:W-:Y:S05]  /*e610*/  IMAD R170, R170, c[0x0][0x32c], R175 ;  /* 0x0000cb00aaaa7a24 */ /* 0x000fea00078e02af */
[----:B------:R-:W-:Y:S02]  /*e620*/  IADD3 R175, R170, c[0x0][0x32c], RZ ;  /* 0x0000cb00aaaf7a10 */ /* 0x000fe40007ffe0ff */
[----:B------:R-:W-:Y:S02]  /*e630*/  IMNMX R4, R4, R170, !PT ;  /* 0x000000aa04047217 */ /* 0x000fe40007800200 */
[----:B------:R-:W-:Y:S02]  /*e640*/  IMNMX R169, R169, R175, PT ;  /* 0x000000afa9a97217 */ /* 0x000fe40003800200 */
.L_x_3155:
[C---:B------:R-:W-:Y:S02]  /*e650*/  ISETP.GE.AND P2, PT, R0.reuse, 0x9, PT ;  /* 0x000000090000780c */ /* 0x040fe40003f46270 */
[----:B------:R-:W-:Y:S02]  /*e660*/  ISETP.GE.AND P1, PT, R0, 0xa, PT ;  /* 0x0000000a0000780c */ /* 0x000fe40003f26270 */
[----:B------:R-:W-:Y:S02]  /*e670*/  ISETP.GT.AND P0, PT, R2, 0x8, !P2 ;  /* 0x000000080200780c */ /* 0x000fe40005704270 */
[----:B------:R-:W-:Y:S02]  /*e680*/  P2R R196, PR, RZ, 0x4 ;  /* 0x00000004ffc47803 */ /* 0x000fe40000000000 */
[----:B------:R-:W-:Y:S02]  /*e690*/  ISETP.LT.OR P0, PT, R6, 0x9, P0 ;  /* 0x000000090600780c */ /* 0x000fe40000701670 */
[----:B------:R-:W-:Y:S02]  /*e6a0*/  P2R R170, PR, RZ, 0x2 ;  /* 0x00000002ffaa7803 */ /* 0x000fe40000000000 */
[----:B------:R-:W-:Y:S02]  /*e6b0*/  FSEL R197, R20, -INF , !P0 ;  /* 0xff80000014c57808 */ /* 0x000fe40004000000 */
[----:B------:R-:W-:Y:S02]  /*e6c0*/  ISETP.GT.AND P0, PT, R2, 0x9, !P1 ;  /* 0x000000090200780c */ /* 0x000fe40004f04270 */
[----:B------:R-:W-:Y:S02]  /*e6d0*/  ISETP.GE.AND P5, PT, R0, 0x21, PT ;  /* 0x000000210000780c */ /* 0x000fe40003fa6270 */
[----:B------:R-:W-:Y:S02]  /*e6e0*/  ISETP.LT.OR P0, PT, R6, 0xa, P0 ;  /* 0x0000000a0600780c */ /* 0x000fe40000701670 */
[C---:B------:R-:W-:Y:S02]  /*e6f0*/  ISETP.GE.AND P4, PT, R0.reuse, 0x22, PT ;  /* 0x000000220000780c */ /* 0x040fe40003f86270 */
[----:B------:R-:W-:Y:S02]  /*e700*/  FSEL R198, R21, -INF , !P0 ;  /* 0xff80000015c67808 */ /* 0x000fe40004000000 */
[----:B------:R-:W-:Y:S02]  /*e710*/  ISETP.GT.AND P0, PT, R3, 0x8, !P2 ;  /* 0x000000080300780c */ /* 0x000fe40005704270 */
[C---:B------:R-:W-:Y:S02]  /*e720*/  ISETP.GE.AND P2, PT, R0.reuse, 0x11, PT ;  /* 0x000000110000780c */ /* 0x040fe40003f46270 */
[----:B------:R-:W-:Y:S02]  /*e730*/  ISETP.LT.OR P0, PT, R7, 0x9, P0 ;  /* 0x000000090700780c */ /* 0x000fe40000701670 */
        /* <DEDUP_REMOVED lines=31> */
[----:B------:R-:W-:Y:S02]  /*e930*/  ISETP.GT.AND P0, PT, R3, 0x18, !P2 ;  /* 0x000000180300780c */ /* 0x000fe40005704270 */
[----:B------:R-:W-:Y:S02]  /*e940*/  ISETP.GE.AND P2, PT, R0, 0x1, PT ;  /* 0x000000010000780c */ /* 0x000fe40003f46270 */
[----:B------:R-:W-:Y:S04]  /*e950*/  ISETP.LT.OR P0, PT, R7, 0x19, P0 ;  /* 0x000000190700780c */ /* 0x000fe80000701670 */
[----:B------:R-:W-:Y:S02]  /*e960*/  FSEL R210, R38, -INF , !P0 ;  /* 0xff80000026d27808 */ /* 0x000fe40004000000 */
[----:B------:R-:W-:Y:S02]  /*e970*/  ISETP.GT.AND P0, PT, R3, 0x19, !P1 ;  /* 0x000000190300780c */ /* 0x000fe40004f04270 */
[----:B------:R-:W-:Y:S02]  /*e980*/  ISETP.GE.AND P1, PT, R0, 0x2, PT ;  /* 0x000000020000780c */ /* 0x000fe40003f26270 */
        /* <DEDUP_REMOVED lines=33> */
[----:B------:R-:W-:Y:S04]  /*eba0*/  ISETP.GT.AND P0, PT, R3, 0x28, !P3 ;  /* 0x000000280300780c */ /* 0x000fe80005f04270 */
[----:B------:R-:W-:Y:S04]  /*ebb0*/  ISETP.LT.OR P0, PT, R7, 0x29, P0 ;  /* 0x000000290700780c */ /* 0x000fe80000701670 */
[----:B------:R-:W-:Y:S02]  /*ebc0*/  FSEL R251, R54, -INF , !P0 ;  /* 0xff80000036fb7808 */ /* 0x000fe40004000000 */
[----:B------:R-:W-:Y:S04]  /*ebd0*/  ISETP.GT.AND P0, PT, R3, 0x29, !P6 ;  /* 0x000000290300780c */ /* 0x000fe80007704270 */
[----:B------:R-:W-:Y:S01]  /*ebe0*/  ISETP.LT.OR P0, PT, R7, 0x2a, P0 ;  /* 0x0000002a0700780c */ /* 0x000fe20000701670 */
[--C-:B-1----:R-:W-:Y:S03]  /*ebf0*/  IMAD.IADD R7, R178, 0x1, R2.reuse ;  /* 0x00000001b2077824 */ /* 0x102fe600078e0202 */
[----:B------:R-:W-:Y:S01]  /*ec00*/  FSEL R176, R55, -INF , !P0 ;  /* 0xff80000037b07808 */ /* 0x000fe20004000000 */
[----:B------:R-:W-:Y:S01]  /*ec10*/  IMAD.IADD R6, R179, 0x1, R2 ;  /* 0x00000001b3067824 */ /* 0x000fe200078e0202 */
        /* <DEDUP_REMOVED lines=37> */
[C---:B------:R-:W-:Y:S04]  /*ee70*/  ISETP.LT.OR P0, PT, R169.reuse, 0x1, P0 ;  /* 0x00000001a900780c */ /* 0x040fe80000701670 */
[----:B------:R-:W-:Y:S02]  /*ee80*/  FSEL R12, R12, -INF , !P0 ;  /* 0xff8000000c0c7808 */ /* 0x000fe40004000000 */
        /* <DEDUP_REMOVED lines=19> */
.L_x_3161:
[----:B------:R-:W-:Y:S04]  /*efc0*/  MOV R3, c[0x0][0x32c] ;  /* 0x0000cb0000037a02 */ /* 0x000fe80000000f00 */
[----:B------:R-:W-:Y:S11]  /*efd0*/  ISETP.NE.AND P0, PT, R3, 0x1, PT ;  /* 0x000000010300780c */ /* 0x000ff60003f05270 */
[----:B------:R-:W-:Y:S02]  /*efe0*/  @!UPT UIADD3 URZ, URZ, URZ, URZ ;  /* 0x0000003f3f3ff290 */ /* 0x000fe4000fffe03f */
[----:B------:R-:W-:Y:S05]  /*eff0*/  @P0 IMAD.HI.U32 R3, R2, c[0x0][0x330], RZ ;  /* 0x0000cc0002030a27 */ /* 0x000fea00078e00ff */
[----:B------:R-:W-:Y:S02]  /*f000*/  @P0 SHF.R.U32.HI R2, RZ, c[0x0][0x334], R3 ;  /* 0x0000cd00ff020a19 */ /* 0x000fe40000011603 */
.L_x_3162:
[----:B------:R-:W-:Y:S05]  /*f010*/  BSYNC B0 ;  /* 0x0000000000007941 */ /* 0x000fea0003800000 */
.L_x_3160:
[----:B------:R-:W-:Y:S04]  /*f020*/  IMAD.IADD R0, R0, 0x1, -R200 ;  /* 0x0000000100007824 */ /* 0x000fe800078e0ac8 */
[----:B------:R-:W-:Y:S05]  /*f030*/  IMAD R2, R2, c[0x0][0x32c], R0 ;  /* 0x0000cb0002027a24 */ /* 0x000fea00078e0200 */
[----:B------:R-:W-:Y:S02]  /*f040*/  IADD3 R0, R2, c[0x0][0x32c], RZ ;  /* 0x0000cb0002007a10 */ /* 0x000fe40007ffe0ff */
[----:B------:R-:W-:Y:S02]  /*f050*/  IMNMX R6, R6, R2, !PT ;  /* 0x0000000206067217 */ /* 0x000fe40007800200 */
[----:B------:R-:W-:Y:S02]  /*f060*/  IMNMX R7, R7, R0, PT ;  /* 0x0000000007077217 */ /* 0x000fe40003800200 */
.L_x_3159:
        /* <DEDUP_REMOVED lines=34> */
[----:B------:R-:W-:Y:S02]  /*f290*/  FMNMX.FTZ R2, R176, R2, !PT ;  /* 0x00000002b0027209 */ /* 0x000fe40007810000 */
[----:B------:R-:W-:Y:S02]  /*f2a0*/  ISETP.LT.OR P0, PT, R7, 0x9, P0 ;  /* 0x000000090700780c */ /* 0x000fe40000701670 */
[----:B------:R-:W-:Y:S02]  /*f2b0*/  FMNMX.FTZ R4, R13, R4, !PT ;  /* 0x000000040d047209 */ /* 0x000fe40007810000 */
[----:B------:R-:W-:Y:S02]  /*f2c0*/  FSEL R18, R18, -INF , !P0 ;  /* 0xff80000012127808 */ /* 0x000fe40004000000 */
[----:B------:R-:W-:Y:S02]  /*f2d0*/  ISETP.NE.AND P0, PT, R170, RZ, PT ;  /* 0x000000ffaa00720c */ /* 0x000fe40003f05270 */
[----:B-1----:R-:W-:Y:S02]  /*f2e0*/  FMNMX.FTZ R0, R0, R3, !PT ;  /* 0x0000000300007209 */ /* 0x002fe40007810000 */
[----:B------:R-:W1:Y:S01]  /*f2f0*/  SHFL.BFLY PT, R3, R2, 0x2, 0x1f ;  /* 0x0c401f0002037f89 */ /* 0x000e6200000e0000 */
[----:B------:R-:W-:Y:S02]  /*f300*/  FMNMX.FTZ R9, R16, R4, !PT ;  /* 0x0000000410097209 */ /* 0x000fe40007810000 */
[----:B------:R-:W-:Y:S02]  /*f310*/  ISETP.GT.AND P0, PT, R6, 0x9, !P0 ;  /* 0x000000090600780c */ /* 0x000fe40004704270 */
[----:B------:R-:W-:Y:S02]  /*f320*/  ISETP.NE.AND P1, PT, R21, RZ, PT ;  /* 0x000000ff1500720c */ /* 0x000fe40003f25270 */
[----:B------:R-:W-:Y:S01]  /*f330*/  ISETP.LT.OR P0, PT, R7, 0xa, P0 ;  /* 0x0000000a0700780c */ /* 0x000fe20000701670 */
[----:B------:R-:W2:Y:S01]  /*f340*/  SHFL.BFLY PT, R4, R0, 0x1, 0x1f ;  /* 0x0c201f0000047f89 */ /* 0x000ea200000e0000 */
[----:B------:R-:W-:Y:S02]  /*f350*/  ISETP.NE.AND P2, PT, R20, RZ, PT ;  /* 0x000000ff1400720c */ /* 0x000fe40003f45270 */
        /* <DEDUP_REMOVED lines=11> */
[----:B--2---:R-:W-:Y:S02]  /*f410*/  FMNMX.FTZ R171, R0, R4, !PT ;  /* 0x0000000400ab7209 */ /* 0x004fe40007810000 */
[----:B------:R-:W1:Y:S01]  /*f420*/  SHFL.BFLY PT, R4, R3, 0x1, 0x1f ;  /* 0x0c201f0003047f89 */ /* 0x000e6200000e0000 */
[----:B------:R-:W-:Y:S02]  /*f430*/  ISETP.LT.OR P0, PT, R7, 0x12, P0 ;  /* 0x000000120700780c */ /* 0x000fe40000701670 */
[----:B------:R-:W-:Y:S01]  /*f440*/  FMUL.FTZ R179, R171, c[0x0][0x2d0] ;  /* 0x0000b400abb37a20 */ /* 0x000fe20000410000 */
[----:B------:R-:W-:Y:S02]  /*f450*/  FMNMX.FTZ R9, R215, R9, !PT ;  /* 0x00000009d7097209 */ /* 0x000fe40007810000 */
[----:B------:R-:W-:Y:S02]  /*f460*/  FSEL R214, R31, -INF , !P0 ;  /* 0xff8000001fd67808 */ /* 0x000fe40004000000 */
[----:B------:R-:W-:Y:S02]  /*f470*/  ISETP.GT.AND P0, PT, R6, 0x18, !P1 ;  /* 0x000000180600780c */ /* 0x000fe40004f04270 */
[----:B------:R-:W-:Y:S02]  /*f480*/  FMNMX.FTZ R9, R237, R9, !PT ;  /* 0x00000009ed097209 */ /* 0x000fe40007810000 */
[----:B------:R-:W-:Y:S02]  /*f490*/  ISETP.LT.OR P0, PT, R7, 0x19, P0 ;  /* 0x000000190700780c */ /* 0x000fe40000701670 */
[----:B------:R-:W-:Y:S02]  /*f4a0*/  FMNMX.FTZ R2, R250, R9, !PT ;  /* 0x00000009fa027209 */ /* 0x000fe40007810000 */
[----:B------:R-:W-:Y:S02]  /*f4b0*/  FSEL R238, R34, -INF , !P0 ;  /* 0xff80000022ee7808 */ /* 0x000fe40004000000 */
[----:B------:R-:W-:Y:S02]  /*f4c0*/  ISETP.GT.AND P0, PT, R6, 0x19, !P2 ;  /* 0x000000190600780c */ /* 0x000fe40005704270 */
[----:B------:R-:W-:Y:S02]  /*f4d0*/  FSETP.NEU.FTZ.AND P2, PT, R171, -INF , PT ;  /* 0xff800000ab00780b */ /* 0x000fe40003f5d000 */
[----:B------:R-:W-:Y:S02]  /*f4e0*/  FMNMX.FTZ R0, R252, R2, !PT ;  /* 0x00000002fc007209 */ /* 0x000fe40007810000 */
[----:B------:R-:W-:Y:S02]  /*f4f0*/  FSEL R179, R179, RZ, P2 ;  /* 0x000000ffb3b37208 */ /* 0x000fe40001000000 */
[----:B-1----:R-:W-:Y:S02]  /*f500*/  FMNMX.FTZ R170, R3, R4, !PT ;  /* 0x0000000403aa7209 */ /* 0x002fe40007810000 */
[----:B------:R-:W-:Y:S01]  /*f510*/  FMNMX.FTZ R0, R36, R0, !PT ;  /* 0x0000000024007209 */ /* 0x000fe20007810000 */
[--C-:B------:R-:W-:Y:S01]  /*f520*/  FFMA.FTZ R3, R197, c[0x0][0x2d0], -R179.reuse ;  /* 0x0000b400c5037a23 */ /* 0x100fe200000108b3 */
[----:B------:R-:W-:Y:S01]  /*f530*/  ISETP.LT.OR P0, PT, R7, 0x1a, P0 ;  /* 0x0000001a0700780c */ /* 0x000fe20000701670 */
[--C-:B------:R-:W-:Y:S01]  /*f540*/  FFMA.FTZ R8, R8, c[0x0][0x2d0], -R179.reuse ;  /* 0x0000b40008087a23 */ /* 0x100fe200000108b3 */
[----:B------:R-:W-:Y:S01]  /*f550*/  FMNMX.FTZ R0, R177, R0, !PT ;  /* 0x00000000b1007209 */ /* 0x000fe20007810000 */
[----:B------:R1:W-:Y:S01]  /*f560*/  MUFU.EX2 R45, R3 ;  /* 0x00000003002d7308 */ /* 0x0003e20000000800 */
[C---:B------:R-:W-:Y:S01]  /*f570*/  FMUL.FTZ R200, R170.reuse, c[0x0][0x2d0] ;  /* 0x0000b400aac87a20 */ /* 0x040fe20000410000 */
[----:B------:R-:W-:Y:S01]  /*f580*/  FSETP.NEU.FTZ.AND P1, PT, R170, -INF , PT ;  /* 0xff800000aa00780b */ /* 0x000fe20003f3d000 */
[--C-:B------:R-:W-:Y:S01]  /*f590*/  FFMA.FTZ R9, R24, c[0x0][0x2d0], -R179.reuse ;  /* 0x0000b40018097a23 */ /* 0x100fe200000108b3 */
[----:B------:R-:W2:Y:S01]  /*f5a0*/  SHFL.BFLY PT, R2, R0, 0x2, 0x1f ;  /* 0x0c401f0000027f89 */ /* 0x000ea200000e0000 */
[----:B------:R-:W-:Y:S02]  /*f5b0*/  FSEL R239, R35, -INF , !P0 ;  /* 0xff80000023ef7808 */ /* 0x000fe40004000000 */
[----:B------:R-:W-:Y:S02]  /*f5c0*/  ISETP.GT.AND P0, PT, R6, 0x20, !P5 ;  /* 0x000000200600780c */ /* 0x000fe40006f04270 */
[----:B------:R-:W-:Y:S01]  /*f5d0*/  FSEL R200, R200, RZ, P1 ;  /* 0x000000ffc8c87208 */ /* 0x000fe20000800000 */
[----:B------:R3:W-:Y:S01]  /*f5e0*/  MUFU.EX2 R49, R8 ;  /* 0x0000000800317308 */ /* 0x0007e20000000800 */
[C---:B------:R-:W-:Y:S04]  /*f5f0*/  ISETP.LT.OR P0, PT, R7.reuse, 0x21, P0 ;  /* 0x000000210700780c */ /* 0x040fe80000701670 */
[----:B------:R-:W-:Y:S02]  /*f600*/  FSEL R247, R46, -INF , !P0 ;  /* 0xff8000002ef77808 */ /* 0x000fe40004000000 */
[----:B------:R-:W-:Y:S03]  /*f610*/  ISETP.GT.AND P0, PT, R6, 0x21, !P4 ;  /* 0x000000210600780c */ /* 0x000fe60006704270 */
[----:B------:R-:W-:Y:S01]  /*f620*/  MUFU.EX2 R29, R9 ;  /* 0x00000009001d7308 */ /* 0x000fe20000000800 */
[----:B------:R-:W-:Y:S01]  /*f630*/  ISETP.LT.OR P0, PT, R7, 0x22, P0 ;  /* 0x000000220700780c */ /* 0x000fe20000701670 */
[----:B-1----:R-:W-:Y:S03]  /*f640*/  FFMA.FTZ R3, R198, c[0x0][0x2d0], -R179 ;  /* 0x0000b400c6037a23 */ /* 0x002fe600000108b3 */
[----:B------:R-:W-:Y:S02]  /*f650*/  FSEL R241, R47, -INF , !P0 ;  /* 0xff8000002ff17808 */ /* 0x000fe40004000000 */
[----:B------:R-:W-:Y:S02]  /*f660*/  ISETP.GT.AND P0, PT, R6, 0x28, !P3 ;  /* 0x000000280600780c */ /* 0x000fe40005f04270 */
[----:B--2---:R-:W-:Y:S01]  /*f670*/  FMNMX.FTZ R0, R0, R2, !PT ;  /* 0x0000000200007209 */ /* 0x004fe20007810000 */
[----:B------:R1:W-:Y:S01]  /*f680*/  MUFU.EX2 R26, R3 ;  /* 0x00000003001a7308 */ /* 0x0003e20000000800 */
[--C-:B------:R-:W-:Y:S01]  /*f690*/  FFMA.FTZ R2, R10, c[0x0][0x2d0], -R200.reuse ;  /* 0x0000b4000a027a23 */ /* 0x100fe200000108c8 */
[----:B------:R-:W-:Y:S02]  /*f6a0*/  ISETP.LT.OR P0, PT, R7, 0x29, P0 ;  /* 0x000000290700780c */ /* 0x000fe40000701670 */
[----:B---3--:R-:W-:Y:S02]  /*f6b0*/  FMNMX.FTZ R8, R14, R168, !PT ;  /* 0x000000a80e087209 */ /* 0x008fe40007810000 */
[----:B------:R-:W-:Y:S02]  /*f6c0*/  FSEL R240, R50, -INF , !P0 ;  /* 0xff80000032f07808 */ /* 0x000fe40004000000 */
[----:B------:R-:W-:Y:S02]  /*f6d0*/  ISETP.GT.AND P0, PT, R6, 0x29, !P6 ;  /* 0x000000290600780c */ /* 0x000fe40007704270 */
[----:B------:R2:W-:Y:S01]  /*f6e0*/  MUFU.EX2 R38, R2 ;  /* 0x0000000200267308 */ /* 0x0005e20000000800 */
[----:B------:R-:W-:Y:S02]  /*f6f0*/  FMNMX.FTZ R8, R15, R8, !PT ;  /* 0x000000080f087209 */ /* 0x000fe40007810000 */
[----:B------:R-:W-:Y:S02]  /*f700*/  ISETP.LT.OR P0, PT, R7, 0x2a, P0 ;  /* 0x0000002a0700780c */ /* 0x000fe40000701670 */
[----:B------:R-:W-:Y:S02]  /*f710*/  FMNMX.FTZ R8, R18, R8, !PT ;  /* 0x0000000812087209 */ /* 0x000fe40007810000 */
[----:B------:R-:W-:Y:S02]  /*f720*/  FSEL R178, R51, -INF , !P0 ;  /* 0xff80000033b27808 */ /* 0x000fe40004000000 */
[----:B------:R-:W-:Y:S04]  /*f730*/  FMNMX.FTZ R4, R19, R8, !PT ;  /* 0x0000000813047209 */ /* 0x000fe80007810000 */
[----:B------:R-:W-:Y:S01]  /*f740*/  FMNMX.FTZ R4, R213, R4, !PT ;  /* 0x00000004d5047209 */ /* 0x000fe20007810000 */
[----:B-1----:R-:W1:Y:S03]  /*f750*/  SHFL.BFLY PT, R3, R0, 0x1, 0x1f ;  /* 0x0c201f0000037f89 */ /* 0x002e6600000e0000 */
[----:B------:R-:W-:Y:S04]  /*f760*/  FMNMX.FTZ R4, R214, R4, !PT ;  /* 0x00000004d6047209 */ /* 0x000fe80007810000 */
[----:B------:R-:W-:Y:S01]  /*f770*/  FMNMX.FTZ R4, R238, R4, !PT ;  /* 0x00000004ee047209 */ /* 0x000fe20007810000 */
[--C-:B--2---:R-:W-:Y:S03]  /*f780*/  FFMA.FTZ R2, R11, c[0x0][0x2d0], -R200.reuse ;  /* 0x0000b4000b027a23 */ /* 0x104fe600000108c8 */
[----:B------:R-:W-:Y:S01]  /*f790*/  FMNMX.FTZ R4, R239, R4, !PT ;  /* 0x00000004ef047209 */ /* 0x000fe20007810000 */
[----:B------:R2:W3:Y:S03]  /*f7a0*/  MUFU.EX2 R39, R2 ;  /* 0x0000000200277308 */ /* 0x0004e60000000800 */
[----:B------:R-:W-:Y:S04]  /*f7b0*/  FMNMX.FTZ R4, R247, R4, !PT ;  /* 0x00000004f7047209 */ /* 0x000fe80007810000 */
[----:B------:R-:W-:Y:S02]  /*f7c0*/  FMNMX.FTZ R4, R241, R4, !PT ;  /* 0x00000004f1047209 */ /* 0x000fe40007810000 */
[----:B-1----:R-:W-:Y:S01]  /*f7d0*/  FMNMX.FTZ R169, R0, R3, !PT ;  /* 0x0000000300a97209 */ /* 0x002fe20007810000 */
[--C-:B------:R-:W-:Y:S01]  /*f7e0*/  FFMA.FTZ R3, R202, c[0x0][0x2d0], -R200.reuse ;  /* 0x0000b400ca037a23 */ /* 0x100fe200000108c8 */
[----:B------:R-:W-:Y:S02]  /*f7f0*/  MOV R202, R36 ;  /* 0x0000002400ca7202 */ /* 0x000fe40000000f00 */
[C---:B------:R-:W-:Y:S01]  /*f800*/  FSETP.NEU.FTZ.AND P0, PT, R169.reuse, -INF , PT ;  /* 0xff800000a900780b */ /* 0x040fe20003f1d000 */
[----:B------:R1:W4:Y:S01]  /*f810*/  MUFU.EX2 R27, R3 ;  /* 0x00000003001b7308 */ /* 0x0003220000000800 */
[----:B------:R-:W-:Y:S05]  /*f820*/  FMUL.FTZ R201, R169, c[0x0][0x2d0] ;  /* 0x0000b400a9c97a20 */ /* 0x000fea0000410000 */
[----:B------:R-:W-:Y:S02]  /*f830*/  FSEL R201, R201, RZ, P0 ;  /* 0x000000ffc9c97208 */ /* 0x000fe40000000000 */
[----:B--2---:R-:W-:Y:S01]  /*f840*/  FMNMX.FTZ R2, R240, R4, !PT ;  /* 0x00000004f0027209 */ /* 0x004fe20007810000 */
[----:B------:R-:W-:Y:S01]  /*f850*/  FFMA.FTZ R4, R199, c[0x0][0x2d0], -R200 ;  /* 0x0000b400c7047a23 */ /* 0x000fe200000108c8 */
[----:B---3--:R-:W-:Y:S02]  /*f860*/  F2FP.BF16.PACK_AB R197, R39, R38 ;  /* 0x0000002627c5723e */ /* 0x008fe400000010ff */
[----:B------:R-:W-:Y:S01]  /*f870*/  FMNMX.FTZ R2, R178, R2, !PT ;  /* 0x00000002b2027209 */ /* 0x000fe20007810000 */
[----:B------:R2:W-:Y:S04]  /*f880*/  MUFU.EX2 R25, R4 ;  /* 0x0000000400197308 */ /* 0x0005e80000000800 */
[----:B------:R-:W3:Y:S01]  /*f890*/  SHFL.BFLY PT, R0, R2, 0x2, 0x1f ;  /* 0x0c401f0002007f89 */ /* 0x000ee200000e0000 */
[--C-:B-1----:R-:W-:Y:S05]  /*f8a0*/  FFMA.FTZ R3, R12, c[0x0][0x2d0], -R201.reuse ;  /* 0x0000b4000c037a23 */ /* 0x102fea00000108c9 */
[----:B------:R1:W-:Y:S01]  /*f8b0*/  MUFU.EX2 R37, R3 ;  /* 0x0000000300257308 */ /* 0x0003e20000000800 */
[--C-:B--2---:R-:W-:Y:S09]  /*f8c0*/  FFMA.FTZ R4, R16, c[0x0][0x2d0], -R201.reuse ;  /* 0x0000b40010047a23 */ /* 0x104ff200000108c9 */
[----:B------:R-:W-:Y:S01]  /*f8d0*/  MUFU.EX2 R48, R4 ;  /* 0x0000000400307308 */ /* 0x000fe20000000800 */
[--C-:B-1----:R-:W-:Y:S09]  /*f8e0*/  FFMA.FTZ R3, R13, c[0x0][0x2d0], -R201.reuse ;  /* 0x0000b4000d037a23 */ /* 0x102ff200000108c9 */
[----:B------:R3:W-:Y:S02]  /*f8f0*/  MUFU.EX2 R44, R3 ;  /* 0x00000003002c7308 */ /* 0x0007e40000000800 */
[----:B---3--:R-:W-:Y:S01]  /*f900*/  FMNMX.FTZ R3, R2, R0, !PT ;  /* 0x0000000002037209 */ /* 0x008fe20007810000 */
[----:B------:R-:W-:Y:S01]  /*f910*/  FFMA.FTZ R2, R17, c[0x0][0x2d0], -R201 ;  /* 0x0000b40011027a23 */ /* 0x000fe200000108c9 */
[----:B------:R-:W-:Y:S06]  /*f920*/  FSEL R0, R171, RZ, P2 ;  /* 0x000000ffab007208 */ /* 0x000fec0001000000 */
[----:B------:R1:W-:Y:S01]  /*f930*/  MUFU.EX2 R28, R2 ;  /* 0x00000002001c7308 */ /* 0x0003e20000000800 */
[----:B------:R-:W2:Y:S01]  /*f940*/  SHFL.BFLY PT, R4, R3, 0x1, 0x1f ;  /* 0x0c201f0003047f89 */ /* 0x000ea200000e0000 */
[----:B------:R-:W-:Y:S01]  /*f950*/  FADD.FTZ R0, -R0, R172 ;  /* 0x000000ac00007221 */ /* 0x000fe20000010100 */
[----:B----4-:R-:W-:Y:S03]  /*f960*/  MOV R172, R27 ;  /* 0x0000001b00ac7202 */ /* 0x010fe60000000f00 */
[----:B------:R-:W-:Y:S04]  /*f970*/  FMUL.FTZ R0, R0, c[0x0][0x2d0] ;  /* 0x0000b40000007a20 */ /* 0x000fe80000410000 */
[----:B------:R3:W4:Y:S01]  /*f980*/  MUFU.EX2 R7, R0 ;  /* 0x0000000000077308 */ /* 0x0007220000000800 */
[----:B-1----:R-:W-:Y:S02]  /*f990*/  FSEL R2, R170, RZ, P1 ;  /* 0x000000ffaa027208 */ /* 0x002fe40000800000 */
[----:B--2---:R-:W-:Y:S03]  /*f9a0*/  FMNMX.FTZ R3, R3, R4, !PT ;  /* 0x0000000403037209 */ /* 0x004fe60007810000 */
[----:B------:R-:W-:Y:S01]  /*f9b0*/  FADD.FTZ R2, -R2, R174 ;  /* 0x000000ae02027221 */ /* 0x000fe20000010100 */
[----:B------:R-:W-:Y:S01]  /*f9c0*/  MOV R174, R26 ;  /* 0x0000001a00ae7202 */ /* 0x000fe20000000f00 */
[----:B------:R-:W-:Y:S02]  /*f9d0*/  FMUL.FTZ R4, R3, c[0x0][0x2d0] ;  /* 0x0000b40003047a20 */ /* 0x000fe40000410000 */
[----:B------:R-:W-:Y:S01]  /*f9e0*/  FMUL.FTZ R2, R2, c[0x0][0x2d0] ;  /* 0x0000b40002027a20 */ /* 0x000fe20000410000 */
[----:B---3--:R-:W-:Y:S01]  /*f9f0*/  FSEL R0, R169, RZ, P0 ;  /* 0x000000ffa9007208 */ /* 0x008fe20000000000 */
[----:B----4-:R-:W-:Y:S01]  /*fa00*/  FMUL.FTZ R9, R7, R181 ;  /* 0x000000b507097220 */ /* 0x010fe20000410000 */
[----:B------:R-:W-:Y:S01]  /*fa10*/  FSETP.NEU.FTZ.AND P0, PT, R3, -INF , PT ;  /* 0xff8000000300780b */ /* 0x000fe20003f1d000 */
[----:B------:R-:W1:Y:S01]  /*fa20*/  MUFU.EX2 R6, R2 ;  /* 0x0000000200067308 */ /* 0x000e620000000800 */
[----:B------:R-:W-:Y:S01]  /*fa30*/  F2FP.BF16.PACK_AB R198, R174, R45 ;  /* 0x0000002daec6723e */ /* 0x000fe200000010ff */
[----:B------:R-:W-:Y:S01]  /*fa40*/  FADD.FTZ R0, -R0, R173 ;  /* 0x000000ad00007221 */ /* 0x000fe20000010100 */
[----:B------:R-:W-:Y:S01]  /*fa50*/  FSEL R4, R4, RZ, P0 ;  /* 0x000000ff04047208 */ /* 0x000fe20000000000 */
[C---:B------:R-:W-:Y:S01]  /*fa60*/  FMUL.FTZ R20, R7.reuse, R192 ;  /* 0x000000c007147220 */ /* 0x040fe20000410000 */
[----:B------:R-:W-:Y:S01]  /*fa70*/  MOV R173, R25 ;  /* 0x0000001900ad7202 */ /* 0x000fe20000000f00 */
[----:B------:R-:W-:Y:S01]  /*fa80*/  FMUL.FTZ R0, R0, c[0x0][0x2d0] ;  /* 0x0000b40000007a20 */ /* 0x000fe20000410000 */
[----:B------:R-:W2:Y:S01]  /*fa90*/  LDSM.16.MT88.4 R24, [R217+0x2080] ;  /* 0x00208000d918783b */ /* 0x000ea20000004200 */
[--C-:B------:R-:W-:Y:S01]  /*faa0*/  FFMA.FTZ R8, R18, c[0x0][0x2d0], -R4.reuse ;  /* 0x0000b40012087a23 */ /* 0x100fe20000010804 */
[----:B------:R-:W-:Y:S01]  /*fab0*/  F2FP.BF16.PACK_AB R199, R172, R173 ;  /* 0x000000adacc7723e */ /* 0x000fe200000010ff */
[----:B------:R3:W4:Y:S01]  /*fac0*/  MUFU.EX2 R2, R0 ;  /* 0x0000000000027308 */ /* 0x0007220000000800 */
[C---:B------:R-:W-:Y:S01]  /*fad0*/  FMUL.FTZ R21, R7.reuse, R193 ;  /* 0x000000c107157220 */ /* 0x040fe20000410000 */
[----:B------:R-:W-:Y:S01]  /*fae0*/  MOV R192, R39 ;  /* 0x0000002700c07202 */ /* 0x000fe20000000f00 */
        /* <DEDUP_REMOVED lines=8> */
[C---:B------:R-:W-:Y:S02]  /*fb70*/  FMUL.FTZ R57, R7.reuse, R57 ;  /* 0x0000003907397220 */ /* 0x040fe40000410000 */
[----:B------:R-:W-:Y:S02]  /*fb80*/  FMUL.FTZ R68, R7, R68 ;  /* 0x0000004407447220 */ /* 0x000fe40000410000 */
[----:B-1----:R-:W-:Y:S01]  /*fb90*/  FMUL.FTZ R10, R6, R182 ;  /* 0x000000b6060a7220 */ /* 0x002fe20000410000 */
[----:B------:R-:W-:Y:S01]  /*fba0*/  F2FP.BF16.PACK_AB R182, R28, R48 ;  /* 0x000000301cb6723e */ /* 0x000fe200000010ff */
[C---:B------:R-:W-:Y:S02]  /*fbb0*/  FMUL.FTZ R11, R6.reuse, R183 ;  /* 0x000000b7060b7220 */ /* 0x040fe40000410000 */
[C---:B------:R-:W-:Y:S01]  /*fbc0*/  FMUL.FTZ R22, R6.reuse, R194 ;  /* 0x000000c206167220 */ /* 0x040fe20000410000 */
[----:B------:R-:W-:Y:S01]  /*fbd0*/  MOV R194, R45 ;  /* 0x0000002d00c27202 */ /* 0x000fe20000000f00 */
[C---:B------:R-:W-:Y:S01]  /*fbe0*/  FMUL.FTZ R23, R6.reuse, R195 ;  /* 0x000000c306177220 */ /* 0x040fe20000410000 */
[----:B------:R-:W-:Y:S01]  /*fbf0*/  MOV R195, R48 ;  /* 0x0000003000c37202 */ /* 0x000fe20000000f00 */
[----:B------:R-:W-:Y:S02]  /*fc00*/  FMUL.FTZ R39, R6, R151 ;  /* 0x0000009706277220 */ /* 0x000fe40000410000 */
[--C-:B---3--:R-:W-:Y:S02]  /*fc10*/  FFMA.FTZ R0, R14, c[0x0][0x2d0], -R4.reuse ;  /* 0x0000b4000e007a23 */ /* 0x108fe40000010804 */
[C---:B----4-:R-:W-:Y:S02]  /*fc20*/  FMUL.FTZ R13, R2.reuse, R185 ;  /* 0x000000b9020d7220 */ /* 0x050fe40000410000 */
[----:B------:R1:W-:Y:S01]  /*fc30*/  MUFU.EX2 R242, R0 ;  /* 0x0000000000f27308 */ /* 0x0003e20000000800 */
[C---:B------:R-:W-:Y:S01]  /*fc40*/  FMUL.FTZ R12, R2.reuse, R184 ;  /* 0x000000b8020c7220 */ /* 0x040fe20000410000 */
[----:B------:R-:W-:Y:S01]  /*fc50*/  MOV R184, R28 ;  /* 0x0000001c00b87202 */ /* 0x000fe20000000f00 */
[C---:B------:R-:W-:Y:S02]  /*fc60*/  FMUL.FTZ R16, R2.reuse, R188 ;  /* 0x000000bc02107220 */ /* 0x040fe40000410000 */
[--C-:B-----5:R-:W-:Y:S02]  /*fc70*/  FFMA.FTZ R8, R19, c[0x0][0x2d0], -R4.reuse ;  /* 0x0000b40013087a23 */ /* 0x120fe40000010804 */
[C---:B------:R-:W-:Y:S02]  /*fc80*/  FMUL.FTZ R17, R2.reuse, R189 ;  /* 0x000000bd02117220 */ /* 0x040fe40000410000 */
[C---:B------:R-:W-:Y:S01]  /*fc90*/  FMUL.FTZ R28, R2.reuse, R140 ;  /* 0x0000008c021c7220 */ /* 0x040fe20000410000 */
[----:B------:R3:W4:Y:S01]  /*fca0*/  MUFU.EX2 R46, R8 ;  /* 0x00000008002e7308 */ /* 0x0007220000000800 */
        /* <DEDUP_REMOVED lines=9> */
[----:B------:R1:W5:Y:S01]  /*fd40*/  MUFU.EX2 R243, R0 ;  /* 0x0000000000f37308 */ /* 0x0003620000000800 */
[C---:B------:R-:W-:Y:S02]  /*fd50*/  FMUL.FTZ R60, R2.reuse, R60 ;  /* 0x0000003c023c7220 */ /* 0x040fe40000410000 */
[----:B------:R-:W-:Y:S02]  /*fd60*/  FMUL.FTZ R61, R2, R61 ;  /* 0x0000003d023d7220 */ /* 0x000fe40000410000 */
[C---:B---3--:R-:W-:Y:S01]  /*fd70*/  FMUL.FTZ R8, R7.reuse, R180 ;  /* 0x000000b407087220 */ /* 0x048fe20000410000 */
[----:B------:R-:W-:Y:S01]  /*fd80*/  F2FP.BF16.PACK_AB R180, R44, R37 ;  /* 0x000000252cb4723e */ /* 0x000fe200000010ff */
[C---:B------:R-:W-:Y:S01]  /*fd90*/  FMUL.FTZ R37, R7.reuse, R149 ;  /* 0x0000009507257220 */ /* 0x040fe20000410000 */
[----:B----4-:R-:W-:Y:S01]  /*fda0*/  F2FP.BF16.PACK_AB R183, R46, R47 ;  /* 0x0000002f2eb7723e */ /* 0x010fe200000010ff */
[----:B------:R-:W-:Y:S01]  /*fdb0*/  FMUL.FTZ R44, R2, R156 ;  /* 0x0000009c022c7220 */ /* 0x000fe20000410000 */
[----:B------:R-:W-:Y:S01]  /*fdc0*/  MOV R149, R38 ;  /* 0x0000002600957202 */ /* 0x000fe20000000f00 */
[----:B------:R-:W-:Y:S01]  /*fdd0*/  FMUL.FTZ R38, R6, R150 ;  /* 0x0000009606267220 */ /* 0x000fe20000410000 */
[----:B------:R-:W-:Y:S01]  /*fde0*/  MOV R150, R49 ;  /* 0x0000003100967202 */ /* 0x000fe20000000f00 */
[C---:B------:R-:W-:Y:S01]  /*fdf0*/  FMUL.FTZ R64, R2.reuse, R64 ;  /* 0x0000004002407220 */ /* 0x040fe20000410000 */
[----:B------:R-:W-:Y:S01]  /*fe00*/  MOV R157, R149 ;  /* 0x00000095009d7202 */ /* 0x000fe20000000f00 */
[----:B------:R-:W-:Y:S01]  /*fe10*/  FMUL.FTZ R65, R2, R65 ;  /* 0x0000004102417220 */ /* 0x000fe20000410000 */
[----:B------:R-:W-:Y:S01]  /*fe20*/  MOV R156, R150 ;  /* 0x00000096009c7202 */ /* 0x000fe20000000f00 */
[C---:B------:R-:W-:Y:S01]  /*fe30*/  FMUL.FTZ R69, R7.reuse, R69 ;  /* 0x0000004507457220 */ /* 0x040fe20000410000 */
[----:B------:R-:W-:Y:S01]  /*fe40*/  MOV R167, R157 ;  /* 0x0000009d00a77202 */ /* 0x000fe20000000f00 */
[C---:B------:R-:W-:Y:S01]  /*fe50*/  FMUL.FTZ R70, R6.reuse, R70 ;  /* 0x0000004606467220 */ /* 0x040fe20000410000 */
[----:B------:R-:W-:Y:S01]  /*fe60*/  MOV R157, R193 ;  /* 0x000000c1009d7202 */ /* 0x000fe20000000f00 */
[C---:B------:R-:W-:Y:S02]  /*fe70*/  FMUL.FTZ R71, R6.reuse, R71 ;  /* 0x0000004706477220 */ /* 0x040fe40000410000 */
[----:B------:R-:W-:Y:S01]  /*fe80*/  FMUL.FTZ R72, R7, R72 ;  /* 0x0000004807487220 */ /* 0x000fe20000410000 */
[----:B-1----:R-:W-:Y:S01]  /*fe90*/  FSEL R0, R3, RZ, P0 ;  /* 0x000000ff03007208 */ /* 0x002fe20000000000 */
[----:B------:R-:W-:Y:S01]  /*fea0*/  FMUL.FTZ R73, R7, R73 ;  /* 0x0000004907497220 */ /* 0x000fe20000410000 */
[----:B-----5:R-:W-:Y:S01]  /*feb0*/  F2FP.BF16.PACK_AB R181, R243, R242 ;  /* 0x000000f2f3b5723e */ /* 0x020fe200000010ff */
[----:B------:R-:W-:Y:S02]  /*fec0*/  FMUL.FTZ R74, R6, R74 ;  /* 0x0000004a064a7220 */ /* 0x000fe40000410000 */
[----:B------:R-:W-:Y:S01]  /*fed0*/  FADD.FTZ R0, -R0, R168 ;  /* 0x000000a800007221 */ /* 0x000fe20000010100 */
[----:B------:R-:W-:Y:S01]  /*fee0*/  MOV R168, R29 ;  /* 0x0000001d00a87202 */ /* 0x000fe20000000f00 */
[----:B------:R-:W-:Y:S02]  /*fef0*/  FMUL.FTZ R29, R2, R141 ;  /* 0x0000008d021d7220 */ /* 0x000fe40000410000 */
[----:B------:R-:W-:Y:S01]  /*ff00*/  FMUL.FTZ R0, R0, c[0x0][0x2d0] ;  /* 0x0000b40000007a20 */ /* 0x000fe20000410000 */
[----:B------:R-:W-:Y:S01]  /*ff10*/  F2FP.BF16.PACK_AB R196, R168, R49 ;  /* 0x00000031a8c4723e */ /* 0x000fe200000010ff */
[----:B------:R-:W-:Y:S01]  /*ff20*/  FMUL.FTZ R49, R2, R161 ;  /* 0x000000a102317220 */ /* 0x000fe20000410000 */
[----:B------:R-:W-:Y:S01]  /*ff30*/  MOV R166, R168 ;  /* 0x000000a800a67202 */ /* 0x000fe20000000f00 */
[----:B------:R-:W3:Y:S01]  /*ff40*/  LDL.LU R161, [R1+0x90] ;  /* 0x0000900001a17983 */ /* 0x000ee20000300800 */
[----:B------:R-:W-:Y:S01]  /*ff50*/  FMUL.FTZ R75, R6, R75 ;  /* 0x0000004b064b7220 */ /* 0x000fe20000410000 */
[----:B------:R-:W1:Y:S01]  /*ff60*/  MUFU.EX2 R0, R0 ;  /* 0x0000000000007308 */ /* 0x000e620000000800 */
[C---:B------:R-:W-:Y:S01]  /*ff70*/  FMUL.FTZ R76, R2.reuse, R76 ;  /* 0x0000004c024c7220 */ /* 0x040fe20000410000 */
[-C--:B--2---:R-:W-:Y:S05]  /*ff80*/  HMMA.16816.F32.BF16 R8, R196, R24.reuse, R8 ;  /* 0x00000018c408723c */ /* 0x084fea0000041808 */
[----:B------:R-:W-:Y:S02]  /*ff90*/  FMUL.FTZ R77, R2, R77 ;  /* 0x0000004d024d7220 */ /* 0x000fe40000410000 */
[--C-:B------:R-:W-:Y:S02]  /*ffa0*/  FFMA.FTZ R144, R204, c[0x0][0x2d0], -R179.reuse ;  /* 0x0000b400cc907a23 */ /* 0x100fe400000108b3 */
[C---:B------:R-:W-:Y:S02]  /*ffb0*/  FMUL.FTZ R80, R2.reuse, R80 ;  /* 0x0000005002507220 */ /* 0x040fe40000410000 */
[----:B------:R2:W-:Y:S01]  /*ffc0*/  MUFU.EX2 R189, R144 ;  /* 0x0000009000bd7308 */ /* 0x0005e20000000800 */
[----:B------:R-:W-:Y:S02]  /*ffd0*/  FMUL.FTZ R81, R2, R81 ;  /* 0x0000005102517220 */ /* 0x000fe40000410000 */
[C---:B------:R-:W-:Y:S02]  /*ffe0*/  FMUL.FTZ R84, R7.reuse, R84 ;  /* 0x0000005407547220 */ /* 0x040fe40000410000 */
[C---:B------:R-:W-:Y:S02]  /*fff0*/  FMUL.FTZ R85, R7.reuse, R85 ;  /* 0x0000005507557220 */ /* 0x040fe40000410000 */
[C---:B------:R-:W-:Y:S02]  /*10000*/  FMUL.FTZ R86, R6.reuse, R86 ;  /* 0x0000005606567220 */ /* 0x040fe40000410000 */
[----:B------:R-:W-:Y:S02]  /*10010*/  FMUL.FTZ R87, R6, R87 ;  /* 0x0000005706577220 */ /* 0x000fe40000410000 */
[C---:B-1----:R-:W-:Y:S02]  /*10020*/  FMUL.FTZ R14, R0.reuse, R186 ;  /* 0x000000ba000e7220 */ /* 0x042fe40000410000 */
        /* <DEDUP_REMOVED lines=8> */
[C---:B------:R-:W-:Y:S02]  /*100b0*/  FMUL.FTZ R19, R0.reuse, R191 ;  /* 0x000000bf00137220 */ /* 0x040fe40000410000 */
[C---:B------:R-:W-:Y:S04]  /*100c0*/  FMUL.FTZ R24, R7.reuse, R136 ;  /* 0x0000008807187220 */ /* 0x040fe80000410000 */
[C---:B------:R-:W-:Y:S01]  /*100d0*/  FMUL.FTZ R25, R7.reuse, R137 ;  /* 0x0000008907197220 */ /* 0x040fe20000410000 */
[-C--:B------:R-:W-:Y:S03]  /*100e0*/  HMMA.16816.F32.BF16 R16, R180, R26.reuse, R16 ;  /* 0x0000001ab410723c */ /* 0x080fe60000041810 */
[C---:B------:R-:W-:Y:S02]  /*100f0*/  FMUL.FTZ R34, R0.reuse, R146 ;  /* 0x0000009200227220 */ /* 0x040fe40000410000 */
[C---:B------:R-:W-:Y:S02]  /*10100*/  FMUL.FTZ R35, R0.reuse, R147 ;  /* 0x0000009300237220 */ /* 0x040fe40000410000 */
[C---:B------:R-:W-:Y:S01]  /*10110*/  FMUL.FTZ R46, R0.reuse, R158 ;  /* 0x0000009e002e7220 */ /* 0x040fe20000410000 */
[C---:B------:R-:W-:Y:S04]  /*10120*/  HMMA.16816.F32.BF16 R20, R196.reuse, R26, R20 ;  /* 0x0000001ac414723c */ /* 0x040fe80000041814 */
[C---:B------:R-:W-:Y:S01]  /*10130*/  FMUL.FTZ R47, R0.reuse, R159 ;  /* 0x0000009f002f7220 */ /* 0x040fe20000410000 */
[----:B------:R-:W-:Y:S01]  /*10140*/  MOV R159, R202 ;  /* 0x000000ca009f7202 */ /* 0x000fe20000000f00 */
[----:B------:R-:W-:Y:S01]  /*10150*/  FMUL.FTZ R50, R0, R162 ;  /* 0x000000a200327220 */ /* 0x000fe20000410000 */
[----:B------:R-:W-:Y:S01]  /*10160*/  MOV R158, R148 ;  /* 0x00000094009e7202 */ /* 0x000fe20000000f00 */
[C---:B------:R-:W-:Y:S04]  /*10170*/  FMUL.FTZ R26, R6.reuse, R138 ;  /* 0x0000008a061a7220 */ /* 0x040fe80000410000 */
[----:B------:R-:W-:Y:S01]  /*10180*/  FMUL.FTZ R27, R6, R139 ;  /* 0x0000008b061b7220 */ /* 0x000fe20000410000 */
[----:B------:R-:W-:Y:S01]  /*10190*/  MOV R160, R158 ;  /* 0x0000009e00a07202 */ /* 0x000fe20000000f00 */
[----:B------:R-:W1:Y:S01]  /*101a0*/  LDSM.16.MT88.4 R136, [R220+0x2080] ;  /* 0x00208000dc88783b */ /* 0x000e620000004200 */
[----:B------:R-:W-:Y:S01]  /*101b0*/  MOV R158, R195 ;  /* 0x000000c3009e7202 */ /* 0x000fe20000000f00 */
        /* <DEDUP_REMOVED lines=11> */
[----:B------:R-:W-:Y:S02]  /*10270*/  FMUL.FTZ R40, R7, R152 ;  /* 0x0000009807287220 */ /* 0x000fe40000410000 */
[C---:B------:R-:W-:Y:S04]  /*10280*/  HMMA.16816.F32.BF16 R36, R196.reuse, R42, R36 ;  /* 0x0000002ac424723c */ /* 0x040fe80000041824 */
[--C-:B--2---:R-:W-:Y:S02]  /*10290*/  FFMA.FTZ R144, R205, c[0x0][0x2d0], -R200.reuse ;  /* 0x0000b400cd907a23 */ /* 0x104fe400000108c8 */
[----:B------:R-:W-:Y:S02]  /*102a0*/  FMUL.FTZ R82, R0, R82 ;  /* 0x0000005200527220 */ /* 0x000fe40000410000 */
[C---:B------:R-:W-:Y:S01]  /*102b0*/  FMUL.FTZ R42, R6.reuse, R154 ;  /* 0x0000009a062a7220 */ /* 0x040fe20000410000 */
[----:B------:R2:W-:Y:S03]  /*102c0*/  MUFU.EX2 R186, R144 ;  /* 0x0000009000ba7308 */ /* 0x0005e60000000800 */
[----:B------:R-:W-:Y:S02]  /*102d0*/  FMUL.FTZ R43, R6, R155 ;  /* 0x0000009b062b7220 */ /* 0x000fe40000410000 */
[----:B------:R-:W-:Y:S02]  /*102e0*/  FMUL.FTZ R83, R0, R83 ;  /* 0x0000005300537220 */ /* 0x000fe40000410000 */
[C---:B------:R-:W-:Y:S02]  /*102f0*/  FMUL.FTZ R88, R7.reuse, R88 ;  /* 0x0000005807587220 */ /* 0x040fe40000410000 */
[C---:B------:R-:W-:Y:S01]  /*10300*/  FMUL.FTZ R89, R7.reuse, R89 ;  /* 0x0000005907597220 */ /* 0x040fe20000410000 */
[-C--:B-1----:R-:W-:Y:S03]  /*10310*/  HMMA.16816.F32.BF16 R40, R196, R136.reuse, R40 ;  /* 0x00000088c428723c */ /* 0x082fe60000041828 */
        /* <DEDUP_REMOVED lines=8> */
[C---:B------:R-:W-:Y:S02]  /*103a0*/  FMUL.FTZ R94, R0.reuse, R94 ;  /* 0x0000005e005e7220 */ /* 0x040fe40000410000 */
[----:B------:R-:W-:Y:S02]  /*103b0*/  FMUL.FTZ R95, R0, R95 ;  /* 0x0000005f005f7220 */ /* 0x000fe40000410000 */
        /* <DEDUP_REMOVED lines=16> */
[--C-:B-1----:R-:W-:Y:S02]  /*104c0*/  FFMA.FTZ R144, R210, c[0x0][0x2d0], -R200.reuse ;  /* 0x0000b400d2907a23 */ /* 0x102fe400000108c8 */
[C---:B------:R-:W-:Y:S01]  /*104d0*/  FMUL.FTZ R106, R6.reuse, R106 ;  /* 0x0000006a066a7220 */ /* 0x040fe20000410000 */
[-C--:B--2---:R-:W-:Y:S02]  /*104e0*/  HMMA.16816.F32.BF16 R72, R196, R136.reuse, R72 ;  /* 0x00000088c448723c */ /* 0x084fe40000041848 */
[----:B------:R1:W-:Y:S01]  /*104f0*/  MUFU.EX2 R164, R144 ;  /* 0x0000009000a47308 */ /* 0x0003e20000000800 */
[C---:B------:R-:W-:Y:S02]  /*10500*/  FMUL.FTZ R107, R6.reuse, R107 ;  /* 0x0000006b066b7220 */ /* 0x040fe40000410000 */
[C---:B------:R-:W-:Y:S02]  /*10510*/  FMUL.FTZ R118, R6.reuse, R118 ;  /* 0x0000007606767220 */ /* 0x040fe40000410000 */
[C---:B------:R-:W-:Y:S01]  /*10520*/  FMUL.FTZ R119, R6.reuse, R119 ;  /* 0x0000007706777220 */ /* 0x040fe20000410000 */
[C---:B------:R-:W-:Y:S04]  /*10530*/  HMMA.16816.F32.BF16 R76, R180.reuse, R136, R76 ;  /* 0x00000088b44c723c */ /* 0x040fe8000004184c */
[C---:B------:R-:W-:Y:S02]  /*10540*/  FMUL.FTZ R122, R6.reuse, R122 ;  /* 0x0000007a067a7220 */ /* 0x040fe40000410000 */
[----:B------:R-:W-:Y:S02]  /*10550*/  FMUL.FTZ R123, R6, R123 ;  /* 0x0000007b067b7220 */ /* 0x000fe40000410000 */
[-C--:B------:R-:W-:Y:S01]  /*10560*/  HMMA.16816.F32.BF16 R80, R180, R138.reuse, R80 ;  /* 0x0000008ab450723c */ /* 0x080fe20000041850 */
[----:B----4-:R-:W2:Y:S03]  /*10570*/  LDSM.16.MT88.4 R140, [R218+0x3880] ;  /* 0x00388000da8c783b */ /* 0x010ea60000004200 */
[--C-:B------:R-:W-:Y:S02]  /*10580*/  FFMA.FTZ R136, R206, c[0x0][0x2d0], -R200.reuse ;  /* 0x0000b400ce887a23 */ /* 0x100fe400000108c8 */
[C---:B------:R-:W-:Y:S02]  /*10590*/  FMUL.FTZ R134, R6.reuse, R134 ;  /* 0x0000008606867220 */ /* 0x040fe40000410000 */
[C---:B------:R-:W-:Y:S01]  /*105a0*/  HMMA.16816.F32.BF16 R84, R196.reuse, R138, R84 ;  /* 0x0000008ac454723c */ /* 0x040fe20000041854 */
[----:B------:R4:W5:Y:S03]  /*105b0*/  MUFU.EX2 R191, R136 ;  /* 0x0000008800bf7308 */ /* 0x0009660000000800 */
[----:B-1----:R-:W-:Y:S02]  /*105c0*/  FFMA.FTZ R144, R211, c[0x0][0x2d0], -R201 ;  /* 0x0000b400d3907a23 */ /* 0x002fe400000108c9 */
[----:B------:R-:W-:Y:S02]  /*105d0*/  FMUL.FTZ R135, R6, R135 ;  /* 0x0000008706877220 */ /* 0x000fe40000410000 */
[C---:B------:R-:W-:Y:S03]  /*105e0*/  FMUL.FTZ R104, R7.reuse, R104 ;  /* 0x0000006807687220 */ /* 0x040fe60000410000 */
[----:B------:R1:W-:Y:S01]  /*105f0*/  MUFU.EX2 R162, R144 ;  /* 0x0000009000a27308 */ /* 0x0003e20000000800 */
[----:B------:R-:W-:Y:S02]  /*10600*/  FMUL.FTZ R105, R7, R105 ;  /* 0x0000006907697220 */ /* 0x000fe40000410000 */
[C---:B------:R-:W-:Y:S02]  /*10610*/  FMUL.FTZ R108, R2.reuse, R108 ;  /* 0x0000006c026c7220 */ /* 0x040fe40000410000 */
[----:B------:R-:W-:Y:S02]  /*10620*/  FMUL.FTZ R109, R2, R109 ;  /* 0x0000006d026d7220 */ /* 0x000fe40000410000 */
[C---:B------:R-:W-:Y:S02]  /*10630*/  FMUL.FTZ R110, R0.reuse, R110 ;  /* 0x0000006e006e7220 */ /* 0x040fe40000410000 */
[----:B------:R-:W-:Y:S02]  /*10640*/  FMUL.FTZ R111, R0, R111 ;  /* 0x0000006f006f7220 */ /* 0x000fe40000410000 */
[C---:B------:R-:W-:Y:S02]  /*10650*/  FMUL.FTZ R112, R2.reuse, R112 ;  /* 0x0000007002707220 */ /* 0x040fe40000410000 */
[----:B------:R-:W-:Y:S02]  /*10660*/  FMUL.FTZ R113, R2, R113 ;  /* 0x0000007102717220 */ /* 0x000fe40000410000 */
[----:B----4-:R-:W-:Y:S02]  /*10670*/  FFMA.FTZ R136, R207, c[0x0][0x2d0], -R179 ;  /* 0x0000b400cf887a23 */ /* 0x010fe400000108b3 */
[C---:B------:R-:W-:Y:S02]  /*10680*/  FMUL.FTZ R114, R0.reuse, R114 ;  /* 0x0000007200727220 */ /* 0x040fe40000410000 */
[----:B------:R4:W-:Y:S01]  /*10690*/  MUFU.EX2 R163, R136 ;  /* 0x0000008800a37308 */ /* 0x0009e20000000800 */
[----:B------:R-:W-:Y:S01]  /*106a0*/  FMUL.FTZ R115, R0, R115 ;  /* 0x0000007300737220 */ /* 0x000fe20000410000 */
[-C--:B--2---:R-:W-:Y:S03]  /*106b0*/  HMMA.16816.F32.BF16 R88, R196, R140.reuse, R88 ;  /* 0x0000008cc458723c */ /* 0x084fe60000041858 */
[--C-:B-1----:R-:W-:Y:S02]  /*106c0*/  FFMA.FTZ R144, R215, c[0x0][0x2d0], -R201.reuse ;  /* 0x0000b400d7907a23 */ /* 0x102fe400000108c9 */
[C---:B------:R-:W-:Y:S03]  /*106d0*/  FMUL.FTZ R116, R7.reuse, R116 ;  /* 0x0000007407747220 */ /* 0x040fe60000410000 */
[----:B------:R-:W-:Y:S01]  /*106e0*/  MUFU.EX2 R151, R144 ;  /* 0x0000009000977308 */ /* 0x000fe20000000800 */
[C---:B------:R-:W-:Y:S04]  /*106f0*/  HMMA.16816.F32.BF16 R92, R180.reuse, R140, R92 ;  /* 0x0000008cb45c723c */ /* 0x040fe8000004185c */
[C---:B------:R-:W-:Y:S02]  /*10700*/  FMUL.FTZ R117, R7.reuse, R117 ;  /* 0x0000007507757220 */ /* 0x040fe40000410000 */
[C---:B------:R-:W-:Y:S02]  /*10710*/  FMUL.FTZ R120, R7.reuse, R120 ;  /* 0x0000007807787220 */ /* 0x040fe40000410000 */
[-C--:B------:R-:W-:Y:S04]  /*10720*/  HMMA.16816.F32.BF16 R96, R180, R142.reuse, R96 ;  /* 0x0000008eb460723c */ /* 0x080fe80000041860 */
[----:B------:R-:W-:Y:S01]  /*10730*/  FFMA.FTZ R140, R212, c[0x0][0x2d0], -R200 ;  /* 0x0000b400d48c7a23 */ /* 0x000fe200000108c8 */
[----:B----4-:R-:W1:Y:S01]  /*10740*/  LDSM.16.MT88.4 R136, [R220+0x3880] ;  /* 0x00388000dc88783b */ /* 0x010e620000004200 */
[C---:B------:R-:W-:Y:S02]  /*10750*/  FMUL.FTZ R121, R7.reuse, R121 ;  /* 0x0000007907797220 */ /* 0x040fe40000410000 */
[C---:B------:R-:W-:Y:S01]  /*10760*/  HMMA.16816.F32.BF16 R100, R196.reuse, R142, R100 ;  /* 0x0000008ec464723c */ /* 0x040fe20000041864 */
[----:B------:R2:W4:Y:S03]  /*10770*/  MUFU.EX2 R145, R140 ;  /* 0x0000008c00917308 */ /* 0x0005260000000800 */
        /* <DEDUP_REMOVED lines=10> */
[----:B--2---:R-:W-:Y:S04]  /*10820*/  FFMA.FTZ R140, R209, c[0x0][0x2d0], -R201 ;  /* 0x0000b400d18c7a23 */ /* 0x004fe800000108c9 */
[----:B------:R2:W2:Y:S01]  /*10830*/  MUFU.EX2 R188, R140 ;  /* 0x0000008c00bc7308 */ /* 0x0004a20000000800 */
[----:B---3--:R-:W-:Y:S01]  /*10840*/  FFMA.FTZ R6, R6, R161, R167 ;  /* 0x000000a106067223 */ /* 0x008fe200000100a7 */
[-C--:B-1----:R-:W-:Y:S03]  /*10850*/  HMMA.16816.F32.BF16 R104, R196, R136.reuse, R104 ;  /* 0x00000088c468723c */ /* 0x082fe60000041868 */
[----:B------:R-:W-:Y:S01]  /*10860*/  FADD.FTZ R6, R165, R6 ;  /* 0x00000006a5067221 */ /* 0x000fe20000010000 */
[----:B------:R-:W-:Y:S04]  /*10870*/  MOV R161, R172 ;  /* 0x000000ac00a17202 */ /* 0x000fe80000000f00 */
[C---:B------:R-:W-:Y:S07]  /*10880*/  HMMA.16816.F32.BF16 R108, R180.reuse, R136, R108 ;  /* 0x00000088b46c723c */ /* 0x040fee000004186c */
[--C-:B------:R-:W-:Y:S01]  /*10890*/  FFMA.FTZ R136, R237, c[0x0][0x2d0], -R201.reuse ;  /* 0x0000b400ed887a23 */ /* 0x100fe200000108c9 */
[-C--:B------:R-:W-:Y:S01]  /*108a0*/  HMMA.16816.F32.BF16 R112, R180, R138.reuse, R112 ;  /* 0x0000008ab470723c */ /* 0x080fe20000041870 */
[----:B--2---:R-:W1:Y:S02]  /*108b0*/  LDSM.16.MT88.4 R140, [R219+0x3880] ;  /* 0x00388000db8c783b */ /* 0x004e640000004200 */
[----:B------:R2:W-:Y:S01]  /*108c0*/  MUFU.EX2 R237, R136 ;  /* 0x0000008800ed7308 */ /* 0x0005e20000000800 */
[----:B-----5:R-:W-:Y:S04]  /*108d0*/  F2FP.BF16.PACK_AB R137, R191, R186 ;  /* 0x000000babf89723e */ /* 0x020fe800000010ff */
[C---:B------:R-:W-:Y:S04]  /*108e0*/  HMMA.16816.F32.BF16 R116, R196.reuse, R138, R116 ;  /* 0x0000008ac474723c */ /* 0x040fe80000041874 */
[--C-:B--2---:R-:W-:Y:S04]  /*108f0*/  FFMA.FTZ R136, R213, c[0x0][0x2d0], -R4.reuse ;  /* 0x0000b400d5887a23 */ /* 0x104fe80000010804 */
[----:B------:R2:W-:Y:S01]  /*10900*/  MUFU.EX2 R215, R136 ;  /* 0x0000008800d77308 */ /* 0x0005e20000000800 */
[-C--:B-1----:R-:W-:Y:S08]  /*10910*/  HMMA.16816.F32.BF16 R120, R196, R140.reuse, R120 ;  /* 0x0000008cc478723c */ /* 0x082ff00000041878 */
[C---:B------:R-:W-:Y:S04]  /*10920*/  HMMA.16816.F32.BF16 R124, R180.reuse, R140, R124 ;  /* 0x0000008cb47c723c */ /* 0x040fe8000004187c */
[--C-:B--2---:R-:W-:Y:S01]  /*10930*/  FFMA.FTZ R136, R214, c[0x0][0x2d0], -R4.reuse ;  /* 0x0000b400d6887a23 */ /* 0x104fe20000010804 */
[----:B----4-:R-:W-:Y:S03]  /*10940*/  MOV R214, R145 ;  /* 0x0000009100d67202 */ /* 0x010fe60000000f00 */
[-C--:B------:R-:W-:Y:S01]  /*10950*/  HMMA.16816.F32.BF16 R128, R180, R142.reuse, R128 ;  /* 0x0000008eb480723c */ /* 0x080fe20000041880 */
[----:B------:R-:W1:Y:S01]  /*10960*/  LDSM.16.MT88.4 R144, [R217+0x2880] ;  /* 0x00288000d990783b */ /* 0x000e620000004200 */
[----:B------:R2:W3:Y:S02]  /*10970*/  MUFU.EX2 R204, R136 ;  /* 0x0000008800cc7308 */ /* 0x0004e40000000800 */
[----:B------:R-:W-:Y:S02]  /*10980*/  F2FP.BF16.PACK_AB R139, R214, R164 ;  /* 0x000000a4d68b723e */ /* 0x000fe400000010ff */
[----:B------:R-:W-:Y:S02]  /*10990*/  F2FP.BF16.PACK_AB R140, R162, R188 ;  /* 0x000000bca28c723e */ /* 0x000fe400000010ff */
[----:B------:R-:W-:Y:S04]  /*109a0*/  HMMA.16816.F32.BF16 R132, R196, R142, R132 ;  /* 0x0000008ec484723c */ /* 0x000fe80000041884 */
[----:B------:R-:W-:Y:S02]  /*109b0*/  MOV R183, R156 ;  /* 0x0000009c00b77202 */ /* 0x000fe40000000f00 */
[----:B------:R-:W-:Y:S02]  /*109c0*/  MOV R156, R194 ;  /* 0x000000c2009c7202 */ /* 0x000fe40000000f00 */
[----:B------:R-:W-:Y:S01]  /*109d0*/  LDSM.16.MT88.4 R192, [R217+0x3080] ;  /* 0x00308000d9c0783b */ /* 0x000fe20000004200 */
[----:B--2---:R-:W-:Y:S03]  /*109e0*/  FFMA.FTZ R136, R238, c[0x0][0x2d0], -R4 ;  /* 0x0000b400ee887a23 */ /* 0x004fe60000010804 */
[----:B------:R-:W-:Y:S01]  /*109f0*/  MOV R238, R152 ;  /* 0x0000009800ee7202 */ /* 0x000fe20000000f00 */
[----:B------:R-:W-:Y:S01]  /*10a00*/  FFMA.FTZ R152, R246, c[0x0][0x2d0], -R200 ;  /* 0x0000b400f6987a23 */ /* 0x000fe200000108c8 */
[----:B---3--:R-:W-:Y:S01]  /*10a10*/  F2FP.BF16.PACK_AB R141, R204, R215 ;  /* 0x000000d7cc8d723e */ /* 0x008fe200000010ff */
[----:B------:R2:W-:Y:S01]  /*10a20*/  MUFU.EX2 R203, R136 ;  /* 0x0000008800cb7308 */ /* 0x0005e20000000800 */
[----:B------:R-:W-:Y:S02]  /*10a30*/  F2FP.BF16.PACK_AB R138, R238, R163 ;  /* 0x000000a3ee8a723e */ /* 0x000fe400000010ff */
[----:B------:R-:W-:Y:S07]  /*10a40*/  MOV R246, R162 ;  /* 0x000000a200f67202 */ /* 0x000fee0000000f00 */
[----:B------:R3:W-:Y:S01]  /*10a50*/  MUFU.EX2 R211, R152 ;  /* 0x0000009800d37308 */ /* 0x0007e20000000800 */
[----:B--2---:R-:W-:Y:S01]  /*10a60*/  FFMA.FTZ R136, R239, c[0x0][0x2d0], -R4 ;  /* 0x0000b400ef887a23 */ /* 0x004fe20000010804 */
[----:B------:R-:W-:Y:S02]  /*10a70*/  MOV R239, R151 ;  /* 0x0000009700ef7202 */ /* 0x000fe40000000f00 */
[----:B------:R-:W2:Y:S06]  /*10a80*/  LDSM.16.MT88.4 R148, [R218+0x2880] ;  /* 0x00288000da94783b */ /* 0x000eac0000004200 */
[----:B------:R4:W5:Y:S01]  /*10a90*/  MUFU.EX2 R202, R136 ;  /* 0x0000008800ca7308 */ /* 0x0009620000000800 */
[----:B------:R-:W-:Y:S01]  /*10aa0*/  F2FP.BF16.PACK_AB R142, R237, R239 ;  /* 0x000000efed8e723e */ /* 0x000fe200000010ff */
[--C-:B---3--:R-:W-:Y:S01]  /*10ab0*/  FFMA.FTZ R152, R248, c[0x0][0x2d0], -R200.reuse ;  /* 0x0000b400f8987a23 */ /* 0x108fe200000108c8 */
[----:B------:R-:W-:Y:S07]  /*10ac0*/  MOV R248, R191 ;  /* 0x000000bf00f87202 */ /* 0x000fee0000000f00 */
[----:B------:R3:W-:Y:S01]  /*10ad0*/  MUFU.EX2 R210, R152 ;  /* 0x0000009800d27308 */ /* 0x0007e20000000800 */
[----:B----4-:R-:W-:Y:S02]  /*10ae0*/  F2FP.BF16.PACK_AB R136, R189, R185 ;  /* 0x000000b9bd88723e */ /* 0x010fe400000010ff */
[----:B-----5:R-:W-:Y:S05]  /*10af0*/  F2FP.BF16.PACK_AB R143, R202, R203 ;  /* 0x000000cbca8f723e */ /* 0x020fea00000010ff */
[-C--:B-1----:R-:W-:Y:S05]  /*10b00*/  HMMA.16816.F32.BF16 R8, R136, R144.reuse, R8 ;  /* 0x000000908808723c */ /* 0x082fea0000041808 */
[--C-:B---3--:R-:W-:Y:S01]  /*10b10*/  FFMA.FTZ R152, R251, c[0x0][0x2d0], -R200.reuse ;  /* 0x0000b400fb987a23 */ /* 0x108fe200000108c8 */
[----:B------:R-:W-:Y:S01]  /*10b20*/  MOV R251, R189 ;  /* 0x000000bd00fb7202 */ /* 0x000fe20000000f00 */
[----:B------:R-:W-:Y:S01]  /*10b30*/  FFMA.FTZ R200, R176, c[0x0][0x2d0], -R200 ;  /* 0x0000b400b0c87a23 */ /* 0x000fe200000108c8 */
[C---:B------:R-:W-:Y:S01]  /*10b40*/  HMMA.16816.F32.BF16 R12, R140.reuse, R144, R12 ;  /* 0x000000908c0c723c */ /* 0x040fe2000004180c */
[----:B------:R1:W-:Y:S07]  /*10b50*/  MUFU.EX2 R206, R152 ;  /* 0x0000009800ce7308 */ /* 0x0003ee0000000800 */
[-C--:B------:R-:W-:Y:S03]  /*10b60*/  HMMA.16816.F32.BF16 R16, R140, R146.reuse, R16 ;  /* 0x000000928c10723c */ /* 0x080fe60000041810 */
[----:B------:R-:W-:Y:S05]  /*10b70*/  MUFU.EX2 R207, R200 ;  /* 0x000000c800cf7308 */ /* 0x000fea0000000800 */
[C---:B------:R-:W-:Y:S01]  /*10b80*/  HMMA.16816.F32.BF16 R20, R136.reuse, R146, R20 ;  /* 0x000000928814723c */ /* 0x040fe20000041814 */
[----:B------:R-:W3:Y:S07]  /*10b90*/  LDSM.16.MT88.4 R144, [R220+0x2880] ;  /* 0x00288000dc90783b */ /* 0x000eee0000004200 */
[-C--:B--2---:R-:W-:Y:S04]  /*10ba0*/  HMMA.16816.F32.BF16 R24, R136, R148.reuse, R24 ;  /* 0x000000948818723c */ /* 0x084fe80000041818 */
[----:B-1----:R-:W-:Y:S01]  /*10bb0*/  FFMA.FTZ R152, R250, c[0x0][0x2d0], -R201 ;  /* 0x0000b400fa987a23 */ /* 0x002fe200000108c9 */
[----:B------:R-:W-:Y:S03]  /*10bc0*/  MOV R250, R188 ;  /* 0x000000bc00fa7202 */ /* 0x000fe60000000f00 */
[C---:B------:R-:W-:Y:S01]  /*10bd0*/  HMMA.16816.F32.BF16 R28, R140.reuse, R148, R28 ;  /* 0x000000948c1c723c */ /* 0x040fe2000004181c */
[----:B------:R1:W-:Y:S07]  /*10be0*/  MUFU.EX2 R205, R152 ;  /* 0x0000009800cd7308 */ /* 0x0003ee0000000800 */
[-C--:B------:R-:W-:Y:S08]  /*10bf0*/  HMMA.16816.F32.BF16 R32, R140, R150.reuse, R32 ;  /* 0x000000968c20723c */ /* 0x080ff00000041820 */
[C---:B------:R-:W-:Y:S01]  /*10c00*/  HMMA.16816.F32.BF16 R36, R136.reuse, R150, R36 ;  /* 0x000000968824723c */ /* 0x040fe20000041824 */
[----:B------:R-:W2:Y:S07]  /*10c10*/  LDSM.16.MT88.4 R148, [R219+0x2880] ;  /* 0x00288000db94783b */ /* 0x000eae0000004200 */
[-C--:B---3--:R-:W-:Y:S01]  /*10c20*/  HMMA.16816.F32.BF16 R40, R136, R144.reuse, R40 ;  /* 0x000000908828723c */ /* 0x088fe20000041828 */
[----:B-1----:R-:W-:Y:S07]  /*10c30*/  LDSM.16.MT88.4 R152, [R219+0x4080] ;  /* 0x00408000db98783b */ /* 0x002fee0000004200 */
[C---:B------:R-:W-:Y:S08]  /*10c40*/  HMMA.16816.F32.BF16 R44, R140.reuse, R144, R44 ;  /* 0x000000908c2c723c */ /* 0x040ff0000004182c */
[-C--:B------:R-:W-:Y:S08]  /*10c50*/  HMMA.16816.F32.BF16 R48, R140, R146.reuse, R48 ;  /* 0x000000928c30723c */ /* 0x080ff00000041830 */
[C---:B------:R-:W-:Y:S01]  /*10c60*/  HMMA.16816.F32.BF16 R52, R136.reuse, R146, R52 ;  /* 0x000000928834723c */ /* 0x040fe20000041834 */
[----:B------:R-:W1:Y:S07]  /*10c70*/  LDSM.16.MT88.4 R144, [R217+0x4080] ;  /* 0x00408000d990783b */ /* 0x000e6e0000004200 */
[-C--:B--2---:R-:W-:Y:S08]  /*10c80*/  HMMA.16816.F32.BF16 R56, R136, R148.reuse, R56 ;  /* 0x000000948838723c */ /* 0x084ff00000041838 */
[C---:B------:R-:W-:Y:S07]  /*10c90*/  HMMA.16816.F32.BF16 R60, R140.reuse, R148, R60 ;  /* 0x000000948c3c723c */ /* 0x040fee000004183c */
[--C-:B------:R-:W-:Y:S01]  /*10ca0*/  FFMA.FTZ R148, R244, c[0x0][0x2d0], -R179.reuse ;  /* 0x0000b400f4947a23 */ /* 0x100fe200000108b3 */
[-C--:B------:R-:W-:Y:S03]  /*10cb0*/  HMMA.16816.F32.BF16 R64, R140, R150.reuse, R64 ;  /* 0x000000968c40723c */ /* 0x080fe60000041840 */
[----:B------:R2:W-:Y:S01]  /*10cc0*/  MUFU.EX2 R213, R148 ;  /* 0x0000009400d57308 */ /* 0x0005e20000000800 */
[----:B------:R-:W-:Y:S04]  /*10cd0*/  MOV R244, R164 ;  /* 0x000000a400f47202 */ /* 0x000fe80000000f00 */
[C---:B------:R-:W-:Y:S08]  /*10ce0*/  HMMA.16816.F32.BF16 R68, R136.reuse, R150, R68 ;  /* 0x000000968844723c */ /* 0x040ff00000041844 */
[-C--:B-1----:R-:W-:Y:S08]  /*10cf0*/  HMMA.16816.F32.BF16 R72, R136, R144.reuse, R72 ;  /* 0x000000908848723c */ /* 0x082ff00000041848 */
[C---:B------:R-:W-:Y:S04]  /*10d00*/  HMMA.16816.F32.BF16 R76, R140.reuse, R144, R76 ;  /* 0x000000908c4c723c */ /* 0x040fe8000004184c */
[--C-:B--2---:R-:W-:Y:S01]  /*10d10*/  FFMA.FTZ R148, R245, c[0x0][0x2d0], -R179.reuse ;  /* 0x0000b400f5947a23 */ /* 0x104fe200000108b3 */
[----:B------:R-:W-:Y:S02]  /*10d20*/  MOV R245, R163 ;  /* 0x000000a300f57202 */ /* 0x000fe40000000f00 */
[--C-:B------:R-:W-:Y:S01]  /*10d30*/  FFMA.FTZ R144, R249, c[0x0][0x2d0], -R179.reuse ;  /* 0x0000b400f9907a23 */ /* 0x100fe200000108b3 */
[-C--:B------:R-:W-:Y:S01]  /*10d40*/  HMMA.16816.F32.BF16 R80, R140, R146.reuse, R80 ;  /* 0x000000928c50723c */ /* 0x080fe20000041850 */
[----:B------:R1:W2:Y:S03]  /*10d50*/  MUFU.EX2 R212, R148 ;  /* 0x0000009400d47308 */ /* 0x0002a60000000800 */
[----:B------:R-:W-:Y:S01]  /*10d60*/  FFMA.FTZ R179, R175, c[0x0][0x2d0], -R179 ;  /* 0x0000b400afb37a23 */ /* 0x000fe200000108b3 */
[----:B------:R-:W-:Y:S01]  /*10d70*/  MOV R249, R190 ;  /* 0x000000be00f97202 */ /* 0x000fe20000000f00 */
[----:B------:R-:W3:Y:S02]  /*10d80*/  LDL.LU R175, [R1+0x8c] ;  /* 0x00008c0001af7983 */ /* 0x000ee40000300800 */
[C---:B------:R-:W-:Y:S03]  /*10d90*/  HMMA.16816.F32.BF16 R84, R136.reuse, R146, R84 ;  /* 0x000000928854723c */ /* 0x040fe60000041854 */
[----:B------:R4:W-:Y:S10]  /*10da0*/  MUFU.EX2 R209, R144 ;  /* 0x0000009000d17308 */ /* 0x0009f40000000800 */
[----:B------:R-:W-:Y:S01]  /*10db0*/  MUFU.EX2 R208, R179 ;  /* 0x000000b300d07308 */ /* 0x000fe20000000800 */
[----:B-1----:R-:W1:Y:S01]  /*10dc0*/  LDSM.16.MT88.4 R148, [R218+0x4080] ;  /* 0x00408000da94783b */ /* 0x002e620000004200 */
[----:B--2---:R-:W-:Y:S07]  /*10dd0*/  F2FP.BF16.PACK_AB R172, R212, R213 ;  /* 0x000000d5d4ac723e */ /* 0x004fee00000010ff */
[----:B----4-:R-:W2:Y:S01]  /*10de0*/  LDSM.16.MT88.4 R144, [R220+0x4080] ;  /* 0x00408000dc90783b */ /* 0x010ea20000004200 */
[-C--:B-1----:R-:W-:Y:S08]  /*10df0*/  HMMA.16816.F32.BF16 R88, R136, R148.reuse, R88 ;  /* 0x000000948858723c */ /* 0x082ff00000041858 */
[C---:B------:R-:W-:Y:S07]  /*10e00*/  HMMA.16816.F32.BF16 R92, R140.reuse, R148, R92 ;  /* 0x000000948c5c723c */ /* 0x040fee000004185c */
[--C-:B------:R-:W-:Y:S01]  /*10e10*/  FFMA.FTZ R148, R252, c[0x0][0x2d0], -R201.reuse ;  /* 0x0000b400fc947a23 */ /* 0x100fe200000108c9 */
[-C--:B------:R-:W-:Y:S03]  /*10e20*/  HMMA.16816.F32.BF16 R96, R140, R150.reuse, R96 ;  /* 0x000000968c60723c */ /* 0x080fe60000041860 */
[----:B------:R1:W4:Y:S01]  /*10e30*/  MUFU.EX2 R200, R148 ;  /* 0x0000009400c87308 */ /* 0x0003220000000800 */
[----:B------:R-:W-:Y:S04]  /*10e40*/  MOV R252, R187 ;  /* 0x000000bb00fc7202 */ /* 0x000fe80000000f00 */
[C---:B------:R-:W-:Y:S08]  /*10e50*/  HMMA.16816.F32.BF16 R100, R136.reuse, R150, R100 ;  /* 0x000000968864723c */ /* 0x040ff00000041864 */
[-C--:B--2---:R-:W-:Y:S08]  /*10e60*/  HMMA.16816.F32.BF16 R104, R136, R144.reuse, R104 ;  /* 0x000000908868723c */ /* 0x084ff00000041868 */
[C---:B------:R-:W-:Y:S04]  /*10e70*/  HMMA.16816.F32.BF16 R108, R140.reuse, R144, R108 ;  /* 0x000000908c6c723c */ /* 0x040fe8000004186c */
[--C-:B-1----:R-:W-:Y:S01]  /*10e80*/  FFMA.FTZ R148, R159, c[0x0][0x2d0], -R201.reuse ;  /* 0x0000b4009f947a23 */ /* 0x102fe200000108c9 */
[----:B----4-:R-:W-:Y:S01]  /*10e90*/  F2FP.BF16.PACK_AB R176, R200, R205 ;  /* 0x000000cdc8b0723e */ /* 0x010fe200000010ff */
[----:B------:R-:W2:Y:S01]  /*10ea0*/  LDL.LU R159, [R1+0x94] ;  /* 0x00009400019f7983 */ /* 0x000ea20000300800 */
[--C-:B------:R-:W-:Y:S01]  /*10eb0*/  FFMA.FTZ R144, R241, c[0x0][0x2d0], -R4.reuse ;  /* 0x0000b400f1907a23 */ /* 0x100fe20000010804 */
[-C--:B------:R-:W-:Y:S01]  /*10ec0*/  HMMA.16816.F32.BF16 R112, R140, R146.reuse, R112 ;  /* 0x000000928c70723c */ /* 0x080fe20000041870 */
[----:B------:R1:W-:Y:S03]  /*10ed0*/  MUFU.EX2 R199, R148 ;  /* 0x0000009400c77308 */ /* 0x0003e60000000800 */
[----:B------:R-:W-:Y:S01]  /*10ee0*/  MOV R241, R185 ;  /* 0x000000b900f17202 */ /* 0x000fe20000000f00 */
[----:B------:R-:W-:Y:S03]  /*10ef0*/  FFMA.FTZ R201, R177, c[0x0][0x2d0], -R201 ;  /* 0x0000b400b1c97a23 */ /* 0x000fe600000108c9 */
[C---:B------:R-:W-:Y:S03]  /*10f00*/  HMMA.16816.F32.BF16 R116, R136.reuse, R146, R116 ;  /* 0x000000928874723c */ /* 0x040fe60000041874 */
[----:B------:R4:W-:Y:S05]  /*10f10*/  MUFU.EX2 R197, R144 ;  /* 0x0000009000c57308 */ /* 0x0009ea0000000800 */
[-C--:B------:R-:W-:Y:S05]  /*10f20*/  HMMA.16816.F32.BF16 R120, R136, R152.reuse, R120 ;  /* 0x000000988878723c */ /* 0x080fea0000041878 */
[----:B------:R-:W5:Y:S03]  /*10f30*/  MUFU.EX2 R201, R201 ;  /* 0x000000c900c97308 */ /* 0x000f660000000800 */
[C---:B------:R-:W-:Y:S04]  /*10f40*/  HMMA.16816.F32.BF16 R124, R140.reuse, R152, R124 ;  /* 0x000000988c7c723c */ /* 0x040fe8000004187c */
[--C-:B-1----:R-:W-:Y:S01]  /*10f50*/  FFMA.FTZ R148, R247, c[0x0][0x2d0], -R4.reuse ;  /* 0x0000b400f7947a23 */ /* 0x102fe20000010804 */
[----:B------:R-:W-:Y:S03]  /*10f60*/  MOV R247, R186 ;  /* 0x000000ba00f77202 */ /* 0x000fe60000000f00 */
[-C--:B------:R-:W-:Y:S01]  /*10f70*/  HMMA.16816.F32.BF16 R128, R140, R154.reuse, R128 ;  /* 0x0000009a8c80723c */ /* 0x080fe20000041880 */
[----:B------:R1:W1:Y:S03]  /*10f80*/  MUFU.EX2 R198, R148 ;  /* 0x0000009400c67308 */ /* 0x0002660000000800 */
[--C-:B----4-:R-:W-:Y:S01]  /*10f90*/  FFMA.FTZ R144, R240, c[0x0][0x2d0], -R4.reuse ;  /* 0x0000b400f0907a23 */ /* 0x110fe20000010804 */
[----:B------:R-:W-:Y:S01]  /*10fa0*/  MOV R240, R184 ;  /* 0x000000b800f07202 */ /* 0x000fe20000000f00 */
[----:B------:R-:W-:Y:S02]  /*10fb0*/  FFMA.FTZ R4, R178, c[0x0][0x2d0], -R4 ;  /* 0x0000b400b2047a23 */ /* 0x000fe40000010804 */
[----:B------:R-:W-:Y:S03]  /*10fc0*/  HMMA.16816.F32.BF16 R132, R136, R154, R132 ;  /* 0x0000009a8884723c */ /* 0x000fe60000041884 */
[----:B------:R-:W-:Y:S01]  /*10fd0*/  MUFU.EX2 R168, R4 ;  /* 0x0000000400a87308 */ /* 0x000fe20000000800 */
[----:B-----5:R-:W-:Y:S09]  /*10fe0*/  F2FP.BF16.PACK_AB R178, R201, R199 ;  /* 0x000000c7c9b2723e */ /* 0x020ff200000010ff */
[----:B------:R-:W4:Y:S01]  /*10ff0*/  MUFU.EX2 R196, R144 ;  /* 0x0000009000c47308 */ /* 0x000f220000000800 */
[----:B-1----:R-:W1:Y:S01]  /*11000*/  LDSM.16.MT88.4 R148, [R218+0x3080] ;  /* 0x00308000da94783b */ /* 0x002e620000004200 */
[----:B------:R-:W-:Y:S02]  /*11010*/  F2FP.BF16.PACK_AB R177, R197, R198 ;  /* 0x000000c6c5b1723e */ /* 0x000fe400000010ff */
[----:B----4-:R-:W-:Y:S01]  /*11020*/  F2FP.BF16.PACK_AB R179, R168, R196 ;  /* 0x000000c4a8b3723e */ /* 0x010fe200000010ff */
[----:B---3--:R-:W-:Y:S01]  /*11030*/  FFMA.FTZ R7, R7, R175, R183 ;  /* 0x000000af07077223 */ /* 0x008fe200000100b7 */
[----:B------:R-:W-:Y:S03]  /*11040*/  F2FP.BF16.PACK_AB R175, R207, R206 ;  /* 0x000000cecfaf723e */ /* 0x000fe600000010ff */
[----:B------:R-:W-:Y:S02]  /*11050*/  FADD.FTZ R4, R166, R7 ;  /* 0x00000007a6047221 */ /* 0x000fe40000010000 */
[----:B------:R-:W3:Y:S01]  /*11060*/  LDSM.16.MT88.4 R164, [R220+0x3080] ;  /* 0x00308000dca4783b */ /* 0x000ee20000004200 */
[----:B--2---:R-:W-:Y:S01]  /*11070*/  FFMA.FTZ R2, R2, R159, R160 ;  /* 0x0000009f02027223 */ /* 0x004fe200000100a0 */
[----:B------:R-:W-:Y:S02]  /*11080*/  MOV R159, R173 ;  /* 0x000000ad009f7202 */ /* 0x000fe40000000f00 */
[----:B------:R-:W-:Y:S02]  /*11090*/  F2FP.BF16.PACK_AB R173, R210, R211 ;  /* 0x000000d3d2ad723e */ /* 0x000fe400000010ff */
[----:B------:R-:W-:Y:S02]  /*110a0*/  MOV R160, R174 ;  /* 0x000000ae00a07202 */ /* 0x000fe40000000f00 */
[----:B------:R-:W-:Y:S02]  /*110b0*/  F2FP.BF16.PACK_AB R174, R208, R209 ;  /* 0x000000d1d0ae723e */ /* 0x000fe400000010ff */
[----:B------:R-:W-:Y:S05]  /*110c0*/  MOV R7, R159 ;  /* 0x0000009f00077202 */ /* 0x000fea0000000f00 */
[-C--:B------:R-:W-:Y:S01]  /*110d0*/  HMMA.16816.F32.BF16 R180, R172, R192.reuse, R8 ;  /* 0x000000c0acb4723c */ /* 0x080fe20000041808 */
[----:B------:R-:W2:Y:S04]  /*110e0*/  LDSM.16.MT88.4 R8, [R219+0x3080] ;  /* 0x00308000db08783b */ /* 0x000ea80000004200 */
[----:B------:R-:W-:Y:S03]  /*110f0*/  FADD.FTZ R7, R7, R6 ;  /* 0x0000000607077221 */ /* 0x000fe60000010000 */
[C---:B------:R-:W-:Y:S01]  /*11100*/  HMMA.16816.F32.BF16 R184, R176.reuse, R192, R12 ;  /* 0x000000c0b0b8723c */ /* 0x040fe2000004180c */
[----:B------:R-:W4:Y:S07]  /*11110*/  LDSM.16.MT88.4 R12, [R217+0x4880] ;  /* 0x00488000d90c783b */ /* 0x000f2e0000004200 */
[-C--:B------:R-:W-:Y:S01]  /*11120*/  HMMA.16816.F32.BF16 R188, R176, R194.reuse, R16 ;  /* 0x000000c2b0bc723c */ /* 0x080fe20000041810 */
[----:B------:R-:W2:Y:S07]  /*11130*/  LDSM.16.MT88.4 R16, [R218+0x4880] ;  /* 0x00488000da10783b */ /* 0x000eae0000004200 */
[C---:B------:R-:W-:Y:S01]  /*11140*/  HMMA.16816.F32.BF16 R192, R172.reuse, R194, R20 ;  /* 0x000000c2acc0723c */ /* 0x040fe20000041814 */
[----:B------:R-:W2:Y:S07]  /*11150*/  LDSM.16.MT88.4 R20, [R220+0x4880] ;  /* 0x00488000dc14783b */ /* 0x000eae0000004200 */
[-C--:B-1----:R-:W-:Y:S01]  /*11160*/  HMMA.16816.F32.BF16 R136, R172, R148.reuse, R24 ;  /* 0x00000094ac88723c */ /* 0x082fe20000041818 */
[----:B------:R-:W1:Y:S07]  /*11170*/  LDSM.16.MT88.4 R24, [R219+0x4880] ;  /* 0x00488000db18783b */ /* 0x000e6e0000004200 */
[C---:B------:R-:W-:Y:S01]  /*11180*/  HMMA.16816.F32.BF16 R140, R176.reuse, R148, R28 ;  /* 0x00000094b08c723c */ /* 0x040fe2000004181c */
[----:B------:R-:W5:Y:S06]  /*11190*/  LDL.LU R28, [R1+0x98] ;  /* 0x00009800011c7983 */ /* 0x000f6c0000300800 */
[----:B------:R-:W-:Y:S01]  /*111a0*/  MOV R29, R158 ;  /* 0x0000009e001d7202 */ /* 0x000fe20000000f00 */
[-C--:B------:R-:W-:Y:S04]  /*111b0*/  HMMA.16816.F32.BF16 R144, R176, R150.reuse, R32 ;  /* 0x00000096b090723c */ /* 0x080fe80000041820 */
[----:B------:R-:W-:Y:S02]  /*111c0*/  MOV R31, R161 ;  /* 0x000000a1001f7202 */ /* 0x000fe40000000f00 */
[----:B------:R-:W-:Y:S02]  /*111d0*/  MOV R30, R160 ;  /* 0x000000a0001e7202 */ /* 0x000fe40000000f00 */
[C---:B------:R-:W-:Y:S04]  /*111e0*/  HMMA.16816.F32.BF16 R148, R172.reuse, R150, R36 ;  /* 0x00000096ac94723c */ /* 0x040fe80000041824 */
[----:B------:R-:W-:Y:S02]  /*111f0*/  MOV R34, R157 ;  /* 0x0000009d00227202 */ /* 0x000fe40000000f00 */
[----:B------:R-:W-:Y:S02]  /*11200*/  MOV R35, R156 ;  /* 0x0000009c00237202 */ /* 0x000fe40000000f00 */
[-C--:B---3--:R-:W-:Y:S04]  /*11210*/  HMMA.16816.F32.BF16 R152, R172, R164.reuse, R40 ;  /* 0x000000a4ac98723c */ /* 0x088fe80000041828 */
[----:B------:R-:W-:Y:S02]  /*11220*/  FADD.FTZ R2, R34, R2 ;  /* 0x0000000222027221 */ /* 0x000fe40000010000 */
[----:B------:R-:W-:Y:S02]  /*11230*/  FADD.FTZ R4, R35, R4 ;  /* 0x0000000423047221 */ /* 0x000fe40000010000 */
[C---:B------:R-:W-:Y:S08]  /*11240*/  HMMA.16816.F32.BF16 R156, R176.reuse, R164, R44 ;  /* 0x000000a4b09c723c */ /* 0x040ff0000004182c */
[-C--:B------:R-:W-:Y:S08]  /*11250*/  HMMA.16816.F32.BF16 R160, R176, R166.reuse, R48 ;  /* 0x000000a6b0a0723c */ /* 0x080ff00000041830 */
[C---:B------:R-:W-:Y:S08]  /*11260*/  HMMA.16816.F32.BF16 R164, R172.reuse, R166, R52 ;  /* 0x000000a6aca4723c */ /* 0x040ff00000041834 */
[-C--:B--2---:R-:W-:Y:S08]  /*11270*/  HMMA.16816.F32.BF16 R56, R172, R8.reuse, R56 ;  /* 0x00000008ac38723c */ /* 0x084ff00000041838 */
[C---:B------:R-:W-:Y:S01]  /*11280*/  HMMA.16816.F32.BF16 R60, R176.reuse, R8, R60 ;  /* 0x00000008b03c723c */ /* 0x040fe2000004183c */
[----:B------:R-:W2:Y:S06]  /*11290*/  LDL R9, [R1+0xa4] ;  /* 0x0000a40001097983 */ /* 0x000eac0000100800 */
[----:B------:R-:W-:Y:S01]  /*112a0*/  FADD.FTZ R8, R29, R2 ;  /* 0x000000021d087221 */ /* 0x000fe20000010000 */
[-C--:B------:R-:W-:Y:S04]  /*112b0*/  HMMA.16816.F32.BF16 R64, R176, R10.reuse, R64 ;  /* 0x0000000ab040723c */ /* 0x080fe80000041840 */
[----:B------:R-:W-:Y:S04]  /*112c0*/  FADD.FTZ R2, R30, R4 ;  /* 0x000000041e027221 */ /* 0x000fe80000010000 */
        /* <DEDUP_REMOVED lines=16> */
[----:B------:R-:W-:Y:S07]  /*113d0*/  HMMA.16816.F32.BF16 R132, R172, R26, R132 ;  /* 0x0000001aac84723c */ /* 0x000fee0000041884 */
[----:B------:R-:W-:Y:S02]  /*113e0*/  MOV R174, R170 ;  /* 0x000000aa00ae7202 */ /* 0x000fe40000000f00 */
[----:B------:R-:W-:Y:S03]  /*113f0*/  MOV R172, R171 ;  /* 0x000000ab00ac7202 */ /* 0x000fe60000000f00 */
[----:B------:R-:W-:Y:S01]  /*11400*/  MOV R173, R169 ;  /* 0x000000a900ad7202 */ /* 0x000fe20000000f00 */
[----:B-----5:R-:W-:Y:S02]  /*11410*/  FFMA.FTZ R6, R0, R28, R242 ;  /* 0x0000001c00067223 */ /* 0x020fe400000100f2 */
        /* <DEDUP_REMOVED lines=33> */
[----:B--2---:R-:W-:Y:S01]  /*11630*/  ISETP.GT.AND P0, PT, R235, R9, PT ;  /* 0x00000009eb00720c */ /* 0x004fe20003f04270 */
[----:B------:R-:W-:Y:S02]  /*11640*/  FADD.FTZ R4, R199, R4 ;  /* 0x00000004c7047221 */ /* 0x000fe40000010000 */
[----:B------:R-:W-:Y:S02]  /*11650*/  FADD.FTZ R2, R196, R2 ;  /* 0x00000002c4027221 */ /* 0x000fe40000010000 */
[----:B------:R-:W-:Y:S02]  /*11660*/  FADD.FTZ R6, R207, R6 ;  /* 0x00000006cf067221 */ /* 0x000fe40000010000 */
        /* <DEDUP_REMOVED lines=16> */
.L_x_3146:
        /* <DEDUP_REMOVED lines=27> */
.L_x_3166:
[----:B------:R-:W-:-:S13]  /*11920*/  ISETP.NE.AND P0, PT, R6, 0x1, PT ;  /* 0x000000010600780c */ /* 0x000fda0003f05270 */
[----:B------:R-:W-:-:S05]  /*11930*/  @P0 IMAD.HI.U32 R3, R0, c[0x0][0x330], RZ ;  /* 0x0000cc0000030a27 */ /* 0x000fca00078e00ff */
[----:B------:R-:W-:Y:S02]  /*11940*/  @P0 SHF.R.U32.HI R0, RZ, c[0x0][0x334], R3 ;  /* 0x0000cd00ff000a19 */ /* 0x000fe40000011603 */
.L_x_3167:
[----:B------:R-:W-:Y:S05]  /*11950*/  BSYNC B0 ;  /* 0x0000000000007941 */ /* 0x000fea0003800000 */
.L_x_3165:
[----:B------:R-:W-:-:S05]  /*11960*/  IMAD R0, R0, c[0x0][0x32c], RZ ;  /* 0x0000cb0000007a24 */ /* 0x000fca00078e02ff */
[----:B------:R-:W-:-:S03]  /*11970*/  IMNMX R2, R2, R0, !PT ;  /* 0x0000000002027217 */ /* 0x000fc60007800200 */
.L_x_3164:
        /* <DEDUP_REMOVED lines=9> */
[----:B------:R-:W-:Y:S01]  /*11a10*/  MOV R2, R174 ;  /* 0x000000ae00027202 */ /* 0x000fe20000000f00 */
[----:B------:R-:W-:Y:S01]  /*11a20*/  IMAD.MOV.U32 R169, RZ, RZ, R168 ;  /* 0x000000ffffa97224 */ /* 0x000fe200078e00a8 */
[----:B------:R-:W-:Y:S01]  /*11a30*/  MOV R0, R172 ;  /* 0x000000ac00007202 */ /* 0x000fe20000000f00 */
[----:B------:R-:W-:Y:S01]  /*11a40*/  IMAD.MOV.U32 R237, RZ, RZ, R235 ;  /* 0x000000ffffed7224 */ /* 0x000fe200078e00eb */
[----:B-1----:R-:W-:Y:S02]  /*11a50*/  MOV R3, R173 ;  /* 0x000000ad00037202 */ /* 0x002fe40000000f00 */
.L_x_3169:
[----:B------:R-:W2:Y:S01]  /*11a60*/  LDL R235, [R1+0x9c] ;  /* 0x00009c0001eb7983 */ /* 0x000ea20000100800 */
[----:B------:R-:W-:Y:S04]  /*11a70*/  DEPBAR.LE SB0, 0x0 ;  /* 0x000080000000791a */ /* 0x000fe80000000000 */
[----:B----4-:R-:W4:Y:S01]  /*11a80*/  LDL.64 R212, [R1+0xb8] ;  /* 0x0000b80001d47983 */ /* 0x010f220000100a00 */
[----:B------:R-:W-:Y:S05]  /*11a90*/  WARPSYNC 0xffffffff ;  /* 0xffffffff00007948 */ /* 0x000fea0003800000 */
[----:B------:R-:W4:Y:S06]  /*11aa0*/  LDL.64 R210, [R1+0xc8] ;  /* 0x0000c80001d27983 */ /* 0x000f2c0000100a00 */
[----:B------:R-:W4:Y:S04]  /*11ab0*/  LDL R208, [R1+0xa8] ;  /* 0x0000a80001d07983 */ /* 0x000f280000100800 */
[----:B------:R-:W4:Y:S04]  /*11ac0*/  LDL R168, [R1+0xe8] ;  /* 0x0000e80001a87983 */ /* 0x000f280000100800 */
        /* <DEDUP_REMOVED lines=13> */
[C---:B------:R-:W-:Y:S07]  /*11ba0*/  HMMA.16816.F32.BF16 R20, R52.reuse, R22, RZ ;  /* 0x000000163414723c */ /* 0x040fee00000418ff */
[----:B------:R-:W3:Y:S06]  /*11bb0*/  LDL.64 R240, [R1+0xb0] ;  /* 0x0000b00001f07983 */ /* 0x000eec0000100a00 */
[----:B------:R-:W3:Y:S01]  /*11bc0*/  LDL.64 R238, [R1+0xc0] ;  /* 0x0000c00001ee7983 */ /* 0x000ee20000100a00 */
        /* <DEDUP_REMOVED lines=24> */
[C---:B------:R-:W-:Y:S01]  /*11d50*/  @!P0 IMAD.WIDE.U32 R6, R237.reuse, c[0x0][0x208], RZ ;  /* 0x00008200ed068a25 */ /* 0x040fe200078e00ff */
[----:B----4-:R-:W-:Y:S02]  /*11d60*/  @!P0 MOV R196, R210 ;  /* 0x000000d200c48202 */ /* 0x010fe40000000f00 */
[----:B------:R-:W-:Y:S01]  /*11d70*/  @!P0 MOV R197, R213 ;  /* 0x000000d500c58202 */ /* 0x000fe20000000f00 */
        /* <DEDUP_REMOVED lines=28> */
[----:B----4-:R-:W4:Y:S08]  /*11f40*/  LDSM.16.M88.4 R196, [R224+0x8080] ;  /* 0x00808000e0c4783b */ /* 0x010f300000000200 */
[----:B------:R-:W0:Y:S08]  /*11f50*/  LDGDEPBAR ;  /* 0x00000000000079af */ /* 0x000e300000000000 */
[----:B------:R-:W1:Y:S08]  /*11f60*/  LDSM.16.M88.4 R200, [R222+0x6080] ;  /* 0x00608000dec8783b */ /* 0x000e700000000200 */
[----:B------:R-:W-:Y:S08]  /*11f70*/  LDSM.16.M88.4 R172, [R226+0x8080] ;  /* 0x00808000e2ac783b */ /* 0x000ff00000000200 */
[----:B------:R-:W1:Y:S01]  /*11f80*/  LDSM.16.M88.4 R176, [R221] ;  /* 0x00000000ddb0783b */ /* 0x000e620000000200 */
[-C--:B----4-:R-:W-:Y:S08]  /*11f90*/  HMMA.16816.F32.BF16 R8, R196, R204.reuse, R8 ;  /* 0x000000ccc408723c */ /* 0x090ff00000041808 */
        /* <DEDUP_REMOVED lines=14> */
[----:B------:R-:W-:Y:S07]  /*12080*/  LDSM.16.M88.4 R196, [R216+0x6880] ;  /* 0x00688000d8c4783b */ /* 0x000fee0000000200 */
[-C--:B------:R-:W-:Y:S01]  /*12090*/  HMMA.16816.F32.BF16 R8, R172, R176.reuse, R8 ;  /* 0x000000b0ac08723c */ /* 0x080fe20000041808 */
[----:B------:R-:W-:Y:S07]  /*120a0*/  LDSM.16.M88.4 R200, [R223+0xe080] ;  /* 0x00e08000dfc8783b */ /* 0x000fee0000000200 */
[C---:B----4-:R-:W-:Y:S08]  /*120b0*/  HMMA.16816.F32.BF16 R12, R204.reuse, R176, R12 ;  /* 0x000000b0cc0c723c */ /* 0x050ff0000004180c */
        /* <DEDUP_REMOVED lines=14> */
[-C--:B----4-:R-:W-:Y:S01]  /*121a0*/  HMMA.16816.F32.BF16 R8, R176, R196.reuse, R8 ;  /* 0x000000c4b008723c */ /* 0x090fe20000041808 */
[----:B------:R-:W-:Y:S07]  /*121b0*/  LDSM.16.M88.4 R208, [R225+0xe080] ;  /* 0x00e08000e1d0783b */ /* 0x000fee0000000200 */
[C---:B------:R-:W-:Y:S08]  /*121c0*/  HMMA.16816.F32.BF16 R12, R200.reuse, R196, R12 ;  /* 0x000000c4c80c723c */ /* 0x040ff0000004180c */
[-C--:B------:R-:W-:Y:S08]  /*121d0*/  HMMA.16816.F32.BF16 R16, R200, R198.reuse, R16 ;  /* 0x000000c6c810723c */ /* 0x080ff00000041810 */
[C---:B------:R-:W-:Y:S01]  /*121e0*/  HMMA.16816.F32.BF16 R20, R176.reuse, R198, R20 ;  /* 0x000000c6b014723c */ /* 0x040fe20000041814 */
[----:B------:R-:W4:Y:S07]  /*121f0*/  LDSM.16.M88.4 R196, [R231] ;  /* 0x00000000e7c4783b */ /* 0x000f2e0000000200 */
        /* <DEDUP_REMOVED lines=8> */
[----:B------:R-:W1:Y:S07]  /*12280*/  LDSM.16.M88.4 R200, [R229] ;  /* 0x00000000e5c8783b */ /* 0x000e6e0000000200 */
[----:B------:R-:W-:Y:S01]  /*12290*/  HMMA.16816.F32.BF16 R52, R176, R206, R52 ;  /* 0x000000ceb034723c */ /* 0x000fe20000041834 */
[----:B------:R-:W-:Y:S07]  /*122a0*/  LDSM.16.M88.4 R176, [R224+0xc080] ;  /* 0x00c08000e0b0783b */ /* 0x000fee0000000200 */
[-C--:B----4-:R-:W-:Y:S01]  /*122b0*/  HMMA.16816.F32.BF16 R8, R172, R196.reuse, R8 ;  /* 0x000000c4ac08723c */ /* 0x090fe20000041808 */
[----:B------:R-:W-:Y:S07]  /*122c0*/  LDSM.16.M88.4 R204, [R224+0xe080] ;  /* 0x00e08000e0cc783b */ /* 0x000fee0000000200 */
        /* <DEDUP_REMOVED lines=29> */
[----:B------:R-:W1:Y:S01]  /*124a0*/  LDSM.16.M88.4 R204, [R221+0x2800] ;  /* 0x00280000ddcc783b */ /* 0x000e620000000200 */
[----:B------:R-:W-:Y:S06]  /*124b0*/  DEPBAR.LE SB0, 0x0 ;  /* 0x000080000000791a */ /* 0x000fec0000000000 */
[----:B------:R-:W-:Y:S01]  /*124c0*/  HMMA.16816.F32.BF16 R52, R176, R210, R52 ;  /* 0x000000d2b034723c */ /* 0x000fe20000041834 */
[----:B------:R-:W-:Y:S07]  /*124d0*/  BAR.SYNC.DEFER_BLOCKING 0x0 ;  /* 0x0000000000007b1d */ /* 0x000fee0000010000 */
[-C--:B----4-:R-:W-:Y:S08]  /*124e0*/  HMMA.16816.F32.BF16 R8, R172, R196.reuse, R8 ;  /* 0x000000c4ac08723c */ /* 0x090ff00000041808 */
        /* <DEDUP_REMOVED lines=44> */
[----:B------:R-:W-:Y:S04]  /*127b0*/  FMNMX.FTZ R6, R44, R6, !PT ;  /* 0x000000062c067209 */ /* 0x000fe80007810000 */
[----:B------:R-:W-:Y:S01]  /*127c0*/  FMNMX.FTZ R6, R45, R6, !PT ;  /* 0x000000062d067209 */ /* 0x000fe20007810000 */
[----:B------:R-:W2:Y:S03]  /*127d0*/  SHFL.BFLY PT, R7, R172, 0x2, 0x1f ;  /* 0x0c401f00ac077f89 */ /* 0x000ea600000e0000 */
[----:B------:R-:W-:Y:S04]  /*127e0*/  FMNMX.FTZ R6, R48, R6, !PT ;  /* 0x0000000630067209 */ /* 0x000fe80007810000 */
[----:B------:R-:W-:Y:S05]  /*127f0*/  FMNMX.FTZ R6, R49, R6, !PT ;  /* 0x0000000631067209 */ /* 0x000fea0007810000 */
[----:B------:R-:W4:Y:S01]  /*12800*/  SHFL.BFLY PT, R170, R6, 0x2, 0x1f ;  /* 0x0c401f0006aa7f89 */ /* 0x000f2200000e0000 */
[----:B-1----:R-:W-:Y:S07]  /*12810*/  FMNMX.FTZ R4, R4, R168, !PT ;  /* 0x000000a804047209 */ /* 0x002fee0007810000 */
[----:B------:R-:W1:Y:S01]  /*12820*/  SHFL.BFLY PT, R174, R4, 0x1, 0x1f ;  /* 0x0c201f0004ae7f89 */ /* 0x000e6200000e0000 */
[----:B--2---:R-:W-:Y:S02]  /*12830*/  FMNMX.FTZ R172, R172, R7, !PT ;  /* 0x00000007acac7209 */ /* 0x004fe40007810000 */
[----:B------:R-:W-:Y:S05]  /*12840*/  FMNMX.FTZ R7, R14, R169, !PT ;  /* 0x000000a90e077209 */ /* 0x000fea0007810000 */
[----:B------:R-:W2:Y:S01]  /*12850*/  SHFL.BFLY PT, R171, R172, 0x1, 0x1f ;  /* 0x0c201f00acab7f89 */ /* 0x000ea200000e0000 */
[----:B------:R-:W-:Y:S04]  /*12860*/  FMNMX.FTZ R7, R15, R7, !PT ;  /* 0x000000070f077209 */ /* 0x000fe80007810000 */
[----:B------:R-:W-:Y:S02]  /*12870*/  FMNMX.FTZ R7, R18, R7, !PT ;  /* 0x0000000712077209 */ /* 0x000fe40007810000 */
[----:B----4-:R-:W-:Y:S02]  /*12880*/  FMNMX.FTZ R6, R6, R170, !PT ;  /* 0x000000aa06067209 */ /* 0x010fe40007810000 */
[----:B------:R-:W-:Y:S03]  /*12890*/  FMNMX.FTZ R7, R19, R7, !PT ;  /* 0x0000000713077209 */ /* 0x000fe60007810000 */
[----:B------:R-:W4:Y:S01]  /*128a0*/  SHFL.BFLY PT, R173, R6, 0x1, 0x1f ;  /* 0x0c201f0006ad7f89 */ /* 0x000f2200000e0000 */
[----:B------:R-:W-:Y:S02]  /*128b0*/  FMNMX.FTZ R7, R30, R7, !PT ;  /* 0x000000071e077209 */ /* 0x000fe40007810000 */
[----:B-1----:R-:W-:Y:S02]  /*128c0*/  FMNMX.FTZ R174, R4, R174, !PT ;  /* 0x000000ae04ae7209 */ /* 0x002fe40007810000 */
[----:B------:R-:W-:Y:S03]  /*128d0*/  FMNMX.FTZ R7, R31, R7, !PT ;  /* 0x000000071f077209 */ /* 0x000fe60007810000 */
[----:B------:R-:W-:Y:S01]  /*128e0*/  FADD.FTZ R2, -R174, R2 ;  /* 0x00000002ae027221 */ /* 0x000fe20000010100 */
[----:B------:R-:W-:Y:S01]  /*128f0*/  FMNMX.FTZ R7, R34, R7, !PT ;  /* 0x0000000722077209 */ /* 0x000fe20007810000 */
[----:B------:R-:W-:Y:S01]  /*12900*/  FMUL.FTZ R208, R174, c[0x0][0x2d0] ;  /* 0x0000b400aed07a20 */ /* 0x000fe20000410000 */
[----:B--2---:R-:W-:Y:S01]  /*12910*/  FMNMX.FTZ R172, R172, R171, !PT ;  /* 0x000000abacac7209 */ /* 0x004fe20007810000 */
[----:B------:R-:W-:Y:S01]  /*12920*/  FMUL.FTZ R2, R2, c[0x0][0x2d0] ;  /* 0x0000b40002027a20 */ /* 0x000fe20000410000 */
[----:B------:R-:W-:Y:S01]  /*12930*/  FMNMX.FTZ R7, R35, R7, !PT ;  /* 0x0000000723077209 */ /* 0x000fe20007810000 */
[----:B------:R-:W-:Y:S02]  /*12940*/  FFMA.FTZ R11, R11, c[0x0][0x2d0], -R208 ;  /* 0x0000b4000b0b7a23 */ /* 0x000fe400000108d0 */
[----:B------:R-:W-:Y:S01]  /*12950*/  FADD.FTZ R0, -R172, R0 ;  /* 0x00000000ac007221 */ /* 0x000fe20000010100 */
[----:B------:R-:W-:Y:S01]  /*12960*/  FMNMX.FTZ R4, R46, R7, !PT ;  /* 0x000000072e047209 */ /* 0x000fe20007810000 */
[----:B------:R-:W-:Y:S01]  /*12970*/  FMUL.FTZ R207, R172, c[0x0][0x2d0] ;  /* 0x0000b400accf7a20 */ /* 0x000fe20000410000 */
[----:B------:R1:W-:Y:S01]  /*12980*/  MUFU.EX2 R247, R11 ;  /* 0x0000000b00f77308 */ /* 0x0003e20000000800 */
[----:B------:R-:W-:Y:S02]  /*12990*/  FMUL.FTZ R0, R0, c[0x0][0x2d0] ;  /* 0x0000b40000007a20 */ /* 0x000fe40000410000 */
[--C-:B------:R-:W-:Y:S01]  /*129a0*/  FFMA.FTZ R8, R8, c[0x0][0x2d0], -R207.reuse ;  /* 0x0000b40008087a23 */ /* 0x100fe200000108cf */
[----:B----4-:R-:W-:Y:S01]  /*129b0*/  FMNMX.FTZ R173, R6, R173, !PT ;  /* 0x000000ad06ad7209 */ /* 0x010fe20007810000 */
[--C-:B------:R-:W-:Y:S02]  /*129c0*/  FFMA.FTZ R9, R9, c[0x0][0x2d0], -R207.reuse ;  /* 0x0000b40009097a23 */ /* 0x100fe400000108cf */
[--C-:B------:R-:W-:Y:S02]  /*129d0*/  FFMA.FTZ R10, R10, c[0x0][0x2d0], -R208.reuse ;  /* 0x0000b4000a0a7a23 */ /* 0x100fe400000108d0 */
[--C-:B------:R-:W-:Y:S01]  /*129e0*/  FFMA.FTZ R20, R20, c[0x0][0x2d0], -R207.reuse ;  /* 0x0000b40014147a23 */ /* 0x100fe200000108cf */
[----:B------:R2:W4:Y:S01]  /*129f0*/  MUFU.EX2 R7, R0 ;  /* 0x0000000000077308 */ /* 0x0005220000000800 */
[--C-:B------:R-:W-:Y:S02]  /*12a00*/  FFMA.FTZ R21, R21, c[0x0][0x2d0], -R207.reuse ;  /* 0x0000b40015157a23 */ /* 0x100fe400000108cf */
[--C-:B------:R-:W-:Y:S02]  /*12a10*/  FFMA.FTZ R22, R22, c[0x0][0x2d0], -R208.reuse ;  /* 0x0000b40016167a23 */ /* 0x100fe400000108d0 */
[--C-:B------:R-:W-:Y:S02]  /*12a20*/  FFMA.FTZ R23, R23, c[0x0][0x2d0], -R208.reuse ;  /* 0x0000b40017177a23 */ /* 0x100fe400000108d0 */
[----:B------:R-:W-:Y:S02]  /*12a30*/  FMUL.FTZ R209, R173, c[0x0][0x2d0] ;  /* 0x0000b400add17a20 */ /* 0x000fe40000410000 */
[----:B------:R-:W-:Y:S01]  /*12a40*/  FFMA.FTZ R24, R24, c[0x0][0x2d0], -R207 ;  /* 0x0000b40018187a23 */ /* 0x000fe200000108cf */
[----:B------:R-:W-:Y:S01]  /*12a50*/  MUFU.EX2 R243, R8 ;  /* 0x0000000800f37308 */ /* 0x000fe20000000800 */
[--C-:B------:R-:W-:Y:S02]  /*12a60*/  FFMA.FTZ R12, R12, c[0x0][0x2d0], -R209.reuse ;  /* 0x0000b4000c0c7a23 */ /* 0x100fe400000108d1 */
[--C-:B------:R-:W-:Y:S01]  /*12a70*/  FFMA.FTZ R13, R13, c[0x0][0x2d0], -R209.reuse ;  /* 0x0000b4000d0d7a23 */ /* 0x100fe200000108d1 */
[----:B-1----:R-:W-:Y:S01]  /*12a80*/  @P0 MOV R11, c[0x0][0x1e0] ;  /* 0x00007800000b0a02 */ /* 0x002fe20000000f00 */
[--C-:B------:R-:W-:Y:S02]  /*12a90*/  FFMA.FTZ R16, R16, c[0x0][0x2d0], -R209.reuse ;  /* 0x0000b40010107a23 */ /* 0x100fe400000108d1 */
[----:B------:R-:W-:Y:S02]  /*12aa0*/  FFMA.FTZ R17, R17, c[0x0][0x2d0], -R209 ;  /* 0x0000b40011117a23 */ /* 0x000fe400000108d1 */
[--C-:B------:R-:W-:Y:S01]  /*12ab0*/  FFMA.FTZ R25, R25, c[0x0][0x2d0], -R207.reuse ;  /* 0x0000b40019197a23 */ /* 0x100fe200000108cf */
[----:B------:R-:W1:Y:S01]  /*12ac0*/  MUFU.EX2 R250, R9 ;  /* 0x0000000900fa7308 */ /* 0x000e620000000800 */
[--C-:B------:R-:W-:Y:S02]  /*12ad0*/  FFMA.FTZ R26, R26, c[0x0][0x2d0], -R208.reuse ;  /* 0x0000b4001a1a7a23 */ /* 0x100fe400000108d0 */
[--C-:B------:R-:W-:Y:S01]  /*12ae0*/  FFMA.FTZ R36, R36, c[0x0][0x2d0], -R207.reuse ;  /* 0x0000b40024247a23 */ /* 0x100fe200000108cf */
[----:B--2---:R-:W-:Y:S01]  /*12af0*/  FMNMX.FTZ R0, R47, R4, !PT ;  /* 0x000000042f007209 */ /* 0x004fe20007810000 */
[C---:B----4-:R-:W-:Y:S02]  /*12b00*/  FMUL.FTZ R136, R7.reuse, R136 ;  /* 0x0000008807887220 */ /* 0x050fe40000410000 */
[----:B------:R-:W-:Y:S01]  /*12b10*/  FMUL.FTZ R137, R7, R137 ;  /* 0x0000008907897220 */ /* 0x000fe20000410000 */
[----:B------:R-:W-:Y:S01]  /*12b20*/  FMNMX.FTZ R0, R50, R0, !PT ;  /* 0x0000000032007209 */ /* 0x000fe20007810000 */
[----:B------:R-:W-:Y:S01]  /*12b30*/  FFMA.FTZ R37, R37, c[0x0][0x2d0], -R207 ;  /* 0x0000b40025257a23 */ /* 0x000fe200000108cf */
[----:B------:R2:W4:Y:S01]  /*12b40*/  MUFU.EX2 R4, R2 ;  /* 0x0000000200047308 */ /* 0x0005220000000800 */
[--C-:B------:R-:W-:Y:S01]  /*12b50*/  FFMA.FTZ R38, R38, c[0x0][0x2d0], -R208.reuse ;  /* 0x0000b40026267a23 */ /* 0x100fe200000108d0 */
[----:B------:R-:W-:Y:S01]  /*12b60*/  FMNMX.FTZ R0, R51, R0, !PT ;  /* 0x0000000033007209 */ /* 0x000fe20007810000 */
[--C-:B------:R-:W-:Y:S02]  /*12b70*/  FFMA.FTZ R39, R39, c[0x0][0x2d0], -R208.reuse ;  /* 0x0000b40027277a23 */ /* 0x100fe400000108d0 */
[--C-:B------:R-:W-:Y:S02]  /*12b80*/  FFMA.FTZ R28, R28, c[0x0][0x2d0], -R209.reuse ;  /* 0x0000b4001c1c7a23 */ /* 0x100fe400000108d1 */
[----:B------:R-:W-:Y:S02]  /*12b90*/  FFMA.FTZ R29, R29, c[0x0][0x2d0], -R209 ;  /* 0x0000b4001d1d7a23 */ /* 0x000fe400000108d1 */
[--C-:B------:R-:W-:Y:S01]  /*12ba0*/  FFMA.FTZ R40, R40, c[0x0][0x2d0], -R207.reuse ;  /* 0x0000b40028287a23 */ /* 0x100fe200000108cf */
[----:B------:R3:W3:Y:S01]  /*12bb0*/  MUFU.EX2 R242, R10 ;  /* 0x0000000a00f27308 */ /* 0x0006e20000000800 */
[----:B------:R-:W-:Y:S02]  /*12bc0*/  FFMA.FTZ R41, R41, c[0x0][0x2d0], -R207 ;  /* 0x0000b40029297a23 */ /* 0x000fe400000108cf */
[--C-:B------:R-:W-:Y:S01]  /*12bd0*/  FFMA.FTZ R42, R42, c[0x0][0x2d0], -R208.reuse ;  /* 0x0000b4002a2a7a23 */ /* 0x100fe200000108d0 */
[----:B-1----:R-:W-:Y:S01]  /*12be0*/  F2FP.BF16.PACK_AB R176, R250, R243 ;  /* 0x000000f3fab0723e */ /* 0x002fe200000010ff */
[----:B------:R-:W-:Y:S04]  /*12bf0*/  @P0 IMAD.WIDE.U32 R8, R235, c[0x0][0x1e0], RZ ;  /* 0x00007800eb080a25 */ /* 0x000fe800078e00ff */
[----:B------:R-:W-:Y:S01]  /*12c00*/  FFMA.FTZ R43, R43, c[0x0][0x2d0], -R208 ;  /* 0x0000b4002b2b7a23 */ /* 0x000fe200000108d0 */
[----:B------:R1:W-:Y:S01]  /*12c10*/  MUFU.EX2 R252, R20 ;  /* 0x0000001400fc7308 */ /* 0x0003e20000000800 */
[C---:B------:R-:W-:Y:S02]  /*12c20*/  FMUL.FTZ R148, R7.reuse, R148 ;  /* 0x0000009407947220 */ /* 0x040fe40000410000 */
[----:B------:R-:W-:Y:S02]  /*12c30*/  FMUL.FTZ R149, R7, R149 ;  /* 0x0000009507957220 */ /* 0x000fe40000410000 */
[----:B--2---:R-:W-:Y:S02]  /*12c40*/  FADD.FTZ R2, -R173, R3 ;  /* 0x00000003ad027221 */ /* 0x004fe40000010100 */
[----:B------:R-:W2:Y:S01]  /*12c50*/  SHFL.BFLY PT, R3, R0, 0x2, 0x1f ;  /* 0x0c401f0000037f89 */ /* 0x000ea200000e0000 */
[----:B----4-:R-:W-:Y:S02]  /*12c60*/  FMUL.FTZ R138, R4, R138 ;  /* 0x0000008a048a7220 */ /* 0x010fe40000410000 */
[----:B------:R-:W-:Y:S01]  /*12c70*/  FMUL.FTZ R2, R2, c[0x0][0x2d0] ;  /* 0x0000b40002027a20 */ /* 0x000fe20000410000 */
[----:B------:R-:W4:Y:S01]  /*12c80*/  MUFU.EX2 R251, R21 ;  /* 0x0000001500fb7308 */ /* 0x000f220000000800 */
[C---:B------:R-:W-:Y:S01]  /*12c90*/  FMUL.FTZ R139, R4.reuse, R139 ;  /* 0x0000008b048b7220 */ /* 0x040fe20000410000 */
[----:B---3--:R-:W-:Y:S01]  /*12ca0*/  @P0 SHF.L.U32 R10, R11, 0x5, RZ ;  /* 0x000000050b0a0819 */ /* 0x008fe200000006ff */
[C---:B------:R-:W-:Y:S01]  /*12cb0*/  FMUL.FTZ R150, R4.reuse, R150 ;  /* 0x0000009604967220 */ /* 0x040fe20000410000 */
[----:B------:R-:W-:Y:S01]  /*12cc0*/  F2FP.BF16.PACK_AB R177, R247, R242 ;  /* 0x000000f2f7b1723e */ /* 0x000fe200000010ff */
[C---:B------:R-:W-:Y:S02]  /*12cd0*/  FMUL.FTZ R151, R4.reuse, R151 ;  /* 0x0000009704977220 */ /* 0x040fe40000410000 */
[C---:B------:R-:W-:Y:S03]  /*12ce0*/  FMUL.FTZ R152, R7.reuse, R152 ;  /* 0x0000009807987220 */ /* 0x040fe60000410000 */
[----:B------:R3:W3:Y:S01]  /*12cf0*/  MUFU.EX2 R6, R2 ;  /* 0x0000000200067308 */ /* 0x0006e20000000800 */
[C---:B------:R-:W-:Y:S02]  /*12d00*/  FMUL.FTZ R153, R7.reuse, R153 ;  /* 0x0000009907997220 */ /* 0x040fe40000410000 */
[C---:B-1----:R-:W-:Y:S02]  /*12d10*/  FMUL.FTZ R20, R7.reuse, R192 ;  /* 0x000000c007147220 */ /* 0x042fe40000410000 */
[C---:B------:R-:W-:Y:S02]  /*12d20*/  FMUL.FTZ R154, R4.reuse, R154 ;  /* 0x0000009a049a7220 */ /* 0x040fe40000410000 */
[----:B------:R-:W-:Y:S02]  /*12d30*/  FMUL.FTZ R155, R4, R155 ;  /* 0x0000009b049b7220 */ /* 0x000fe40000410000 */
[C---:B------:R-:W-:Y:S01]  /*12d40*/  FMUL.FTZ R164, R7.reuse, R164 ;  /* 0x000000a407a47220 */ /* 0x040fe20000410000 */
[----:B--2---:R-:W-:Y:S01]  /*12d50*/  FMNMX.FTZ R0, R0, R3, !PT ;  /* 0x0000000300007209 */ /* 0x004fe20007810000 */
[----:B------:R1:W-:Y:S01]  /*12d60*/  MUFU.EX2 R249, R22 ;  /* 0x0000001600f97308 */ /* 0x0003e20000000800 */
[----:B------:R-:W-:Y:S01]  /*12d70*/  @P0 MOV R3, R241 ;  /* 0x000000f100030202 */ /* 0x000fe20000000f00 */
[----:B------:R-:W-:Y:S01]  /*12d80*/  FMUL.FTZ R165, R7, R165 ;  /* 0x000000a507a57220 */ /* 0x000fe20000410000 */
[----:B----4-:R-:W-:Y:S01]  /*12d90*/  F2FP.BF16.PACK_AB R178, R251, R252 ;  /* 0x000000fcfbb2723e */ /* 0x010fe200000010ff */
[C---:B------:R-:W-:Y:S02]  /*12da0*/  FMUL.FTZ R21, R7.reuse, R193 ;  /* 0x000000c107157220 */ /* 0x040fe40000410000 */
[C---:B------:R-:W-:Y:S02]  /*12db0*/  FMUL.FTZ R166, R4.reuse, R166 ;  /* 0x000000a604a67220 */ /* 0x040fe40000410000 */
[----:B------:R-:W-:Y:S02]  /*12dc0*/  FMUL.FTZ R167, R4, R167 ;  /* 0x000000a704a77220 */ /* 0x000fe40000410000 */
[----:B------:R-:W2:Y:S01]  /*12dd0*/  MUFU.EX2 R248, R23 ;  /* 0x0000001700f87308 */ /* 0x000ea20000000800 */
[----:B------:R-:W-:Y:S01]  /*12de0*/  FMUL.FTZ R56, R7, R56 ;  /* 0x0000003807387220 */ /* 0x000fe20000410000 */
[----:B---3--:R-:W3:Y:S01]  /*12df0*/  SHFL.BFLY PT, R2, R0, 0x1, 0x1f ;  /* 0x0c201f0000027f89 */ /* 0x008ee200000e0000 */
[C---:B------:R-:W-:Y:S02]  /*12e00*/  FMUL.FTZ R140, R6.reuse, R140 ;  /* 0x0000008c068c7220 */ /* 0x040fe40000410000 */
[C---:B------:R-:W-:Y:S02]  /*12e10*/  FMUL.FTZ R141, R6.reuse, R141 ;  /* 0x0000008d068d7220 */ /* 0x040fe40000410000 */
[C---:B------:R-:W-:Y:S03]  /*12e20*/  FMUL.FTZ R144, R6.reuse, R144 ;  /* 0x0000009006907220 */ /* 0x040fe60000410000 */
[----:B------:R4:W-:Y:S01]  /*12e30*/  MUFU.EX2 R241, R12 ;  /* 0x0000000c00f17308 */ /* 0x0009e20000000800 */
[C---:B------:R-:W-:Y:S02]  /*12e40*/  FMUL.FTZ R145, R6.reuse, R145 ;  /* 0x0000009106917220 */ /* 0x040fe40000410000 */
[----:B------:R-:W-:Y:S02]  /*12e50*/  FMUL.FTZ R156, R6, R156 ;  /* 0x0000009c069c7220 */ /* 0x000fe40000410000 */
[----:B-1----:R-:W-:Y:S02]  /*12e60*/  FMUL.FTZ R22, R4, R194 ;  /* 0x000000c204167220 */ /* 0x002fe40000410000 */
[C---:B------:R-:W-:Y:S02]  /*12e70*/  FMUL.FTZ R157, R6.reuse, R157 ;  /* 0x0000009d069d7220 */ /* 0x040fe40000410000 */
[C---:B------:R-:W-:Y:S01]  /*12e80*/  FMUL.FTZ R160, R6.reuse, R160 ;  /* 0x000000a006a07220 */ /* 0x040fe20000410000 */
[----:B------:R1:W-:Y:S01]  /*12e90*/  MUFU.EX2 R246, R13 ;  /* 0x0000000d00f67308 */ /* 0x0003e20000000800 */
[C---:B------:R-:W-:Y:S02]  /*12ea0*/  FMUL.FTZ R161, R6.reuse, R161 ;  /* 0x000000a106a17220 */ /* 0x040fe40000410000 */
[----:B------:R-:W-:Y:S01]  /*12eb0*/  FMUL.FTZ R60, R6, R60 ;  /* 0x0000003c063c7220 */ /* 0x000fe20000410000 */
[----:B--2---:R-:W-:Y:S01]  /*12ec0*/  F2FP.BF16.PACK_AB R179, R248, R249 ;  /* 0x000000f9f8b3723e */ /* 0x004fe200000010ff */
[----:B------:R-:W-:Y:S01]  /*12ed0*/  FMUL.FTZ R23, R4, R195 ;  /* 0x000000c304177220 */ /* 0x000fe20000410000 */
[----:B---3--:R-:W-:Y:S01]  /*12ee0*/  FMNMX.FTZ R168, R0, R2, !PT ;  /* 0x0000000200a87209 */ /* 0x008fe20007810000 */
[C---:B------:R-:W-:Y:S01]  /*12ef0*/  FMUL.FTZ R61, R6.reuse, R61 ;  /* 0x0000003d063d7220 */ /* 0x040fe20000410000 */
[----:B------:R-:W-:Y:S02]  /*12f00*/  @P0 SHF.R.S32.HI R2, RZ, 0x1f, R235 ;  /* 0x0000001fff020819 */ /* 0x000fe400000114eb */
[----:B------:R2:W-:Y:S01]  /*12f10*/  MUFU.EX2 R244, R16 ;  /* 0x0000001000f47308 */ /* 0x0005e20000000800 */
[----:B------:R-:W-:Y:S02]  /*12f20*/  FMUL.FTZ R64, R6, R64 ;  /* 0x0000004006407220 */ /* 0x000fe40000410000 */
[----:B------:R-:W-:Y:S02]  /*12f30*/  FADD.FTZ R0, -R168, R169 ;  /* 0x000000a9a8007221 */ /* 0x000fe40000010100 */
[----:B------:R-:W-:Y:S02]  /*12f40*/  @P0 IMAD R2, R2, c[0x0][0x1e0], RZ ;  /* 0x0000780002020a24 */ /* 0x000fe400078e02ff */
[----:B------:R-:W-:Y:S02]  /*12f50*/  FMUL.FTZ R169, R168, c[0x0][0x2d0] ;  /* 0x0000b400a8a97a20 */ /* 0x000fe40000410000 */
[----:B------:R-:W-:Y:S01]  /*12f60*/  @P0 IMAD R2, R235, c[0x0][0x1e4], R2 ;  /* 0x00007900eb020a24 */ /* 0x000fe200078e0202 */
[----:B------:R3:W-:Y:S01]  /*12f70*/  MUFU.EX2 R245, R17 ;  /* 0x0000001100f57308 */ /* 0x0007e20000000800 */
[----:B------:R-:W-:Y:S02]  /*12f80*/  FMUL.FTZ R0, R0, c[0x0][0x2d0] ;  /* 0x0000b40000007a20 */ /* 0x000fe40000410000 */
[--C-:B------:R-:W-:Y:S01]  /*12f90*/  FFMA.FTZ R14, R14, c[0x0][0x2d0], -R169.reuse ;  /* 0x0000b4000e0e7a23 */ /* 0x100fe200000108a9 */
[----:B------:R-:W-:Y:S01]  /*12fa0*/  @P0 IADD3 R9, R9, R2, RZ ;  /* 0x0000000209090210 */ /* 0x000fe20007ffe0ff */
[--C-:B------:R-:W-:Y:S01]  /*12fb0*/  FFMA.FTZ R15, R15, c[0x0][0x2d0], -R169.reuse ;  /* 0x0000b4000f0f7a23 */ /* 0x100fe200000108a9 */
[----:B------:R-:W-:Y:S01]  /*12fc0*/  @P0 MOV R2, R238 ;  /* 0x000000ee00020202 */ /* 0x000fe20000000f00 */
[----:B------:R-:W-:Y:S02]  /*12fd0*/  FFMA.FTZ R18, R18, c[0x0][0x2d0], -R169 ;  /* 0x0000b40012127a23 */ /* 0x000fe400000108a9 */
[----:B------:R-:W-:Y:S01]  /*12fe0*/  @P0 IMAD R9, R9, 0x30, RZ ;  /* 0x0000003009090824 */ /* 0x000fe200078e02ff */
[----:B------:R-:W3:Y:S01]  /*12ff0*/  MUFU.EX2 R0, R0 ;  /* 0x0000000000007308 */ /* 0x000ee20000000800 */
[----:B------:R-:W-:Y:S04]  /*13000*/  @P0 IMAD.WIDE.U32 R2, R8, 0x30, R2 ;  /* 0x0000003008020825 */ /* 0x000fe800078e0002 */
[----:B------:R-:W-:Y:S01]  /*13010*/  FFMA.FTZ R19, R19, c[0x0][0x2d0], -R169 ;  /* 0x0000b40013137a23 */ /* 0x000fe200000108a9 */
[----:B------:R-:W-:Y:S01]  /*13020*/  @P0 LEA R8, P1, R2, c[0x0][0x1c8], 0x1 ;  /* 0x0000720002080a11 */ /* 0x000fe200078208ff */
[C---:B----4-:R-:W-:Y:S01]  /*13030*/  FMUL.FTZ R12, R6.reuse, R184 ;  /* 0x000000b8060c7220 */ /* 0x050fe20000410000 */
[----:B------:R-:W-:Y:S01]  /*13040*/  @P0 IADD3 R9, R3, R9, RZ ;  /* 0x0000000903090210 */ /* 0x000fe20007ffe0ff */
[----:B-1----:R-:W-:Y:S01]  /*13050*/  FMUL.FTZ R13, R6, R185 ;  /* 0x000000b9060d7220 */ /* 0x002fe20000410000 */
[----:B------:R-:W-:Y:S01]  /*13060*/  @P0 MOV R3, c[0x0][0x1e4] ;  /* 0x0000790000030a02 */ /* 0x000fe20000000f00 */
[----:B------:R1:W-:Y:S01]  /*13070*/  MUFU.EX2 R204, R15 ;  /* 0x0000000f00cc7308 */ /* 0x0003e20000000800 */
[----:B------:R-:W-:Y:S01]  /*13080*/  @P0 LEA.HI.X R9, R2, c[0x0][0x1cc], R9, 0x1, P1 ;  /* 0x0000730002090a11 */ /* 0x000fe200008f0c09 */
[----:B--2---:R-:W-:Y:S01]  /*13090*/  FMUL.FTZ R16, R6, R188 ;  /* 0x000000bc06107220 */ /* 0x004fe20000410000 */
[-C--:B------:R-:W-:Y:S01]  /*130a0*/  @P0 IADD3 R2, P2, R8, R10.reuse, RZ ;  /* 0x0000000a08020210 */ /* 0x080fe20007f5e0ff */
[----:B---3--:R-:W-:Y:S01]  /*130b0*/  FMUL.FTZ R17, R6, R189 ;  /* 0x000000bd06117220 */ /* 0x008fe20000410000 */
[----:B------:R-:W-:Y:S01]  /*130c0*/  @P0 SHF.L.U64.HI R11, R11, 0x5, R3 ;  /* 0x000000050b0b0819 */ /* 0x000fe20000010203 */
[----:B------:R2:W-:Y:S01]  /*130d0*/  @P0 LDGSTS.E.BYPASS.LTC128B.128 [R234+0x5080], [R8.64], !P4 ;  /* 0x0508000008ea0fae */ /* 0x0005e2000e101d46 */
[----:B------:R-:W-:Y:S01]  /*130e0*/  @P0 IADD3 R10, P1, R2, R10, RZ ;  /* 0x0000000a020a0210 */ /* 0x000fe20007f3e0ff */
[C---:B------:R-:W-:Y:S01]  /*130f0*/  FMUL.FTZ R65, R6.reuse, R65 ;  /* 0x0000004106417220 */ /* 0x040fe20000410000 */
[-C--:B------:R-:W-:Y:S01]  /*13100*/  @P0 IADD3.X R3, R9, R11.reuse, RZ, P2, !PT ;  /* 0x0000000b09030210 */ /* 0x080fe200017fe4ff */
[----:B------:R3:W-:Y:S01]  /*13110*/  MUFU.EX2 R205, R18 ;  /* 0x0000001200cd7308 */ /* 0x0007e20000000800 */
[----:B------:R-:W-:Y:S02]  /*13120*/  FMUL.FTZ R76, R6, R76 ;  /* 0x0000004c064c7220 */ /* 0x000fe40000410000 */
[----:B------:R-:W-:Y:S01]  /*13130*/  @P0 IADD3.X R11, R3, R11, RZ, P1, !PT ;  /* 0x0000000b030b0210 */ /* 0x000fe20000ffe4ff */
[----:B------:R2:W-:Y:S01]  /*13140*/  @P0 LDGSTS.E.BYPASS.LTC128B.128 [R234+0x6880], [R8.64+0x80], !P3 ;  /* 0x0688008008ea0fae */ /* 0x0005e2000d901d46 */
[C---:B------:R-:W-:Y:S02]  /*13150*/  FMUL.FTZ R142, R0.reuse, R142 ;  /* 0x0000008e008e7220 */ /* 0x040fe40000410000 */
[----:B------:R-:W-:Y:S02]  /*13160*/  FMUL.FTZ R143, R0, R143 ;  /* 0x0000008f008f7220 */ /* 0x000fe40000410000 */
[C---:B------:R-:W-:Y:S01]  /*13170*/  FMUL.FTZ R77, R6.reuse, R77 ;  /* 0x0000004d064d7220 */ /* 0x040fe20000410000 */
[----:B------:R4:W4:Y:S01]  /*13180*/  MUFU.EX2 R206, R19 ;  /* 0x0000001300ce7308 */ /* 0x0009220000000800 */
[C---:B------:R-:W-:Y:S01]  /*13190*/  FMUL.FTZ R80, R6.reuse, R80 ;  /* 0x0000005006507220 */ /* 0x040fe20000410000 */
[----:B------:R4:W-:Y:S01]  /*131a0*/  @P0 LDGSTS.E.BYPASS.LTC128B.128 [R234+0x5880], [R2.64], !P4 ;  /* 0x0588000002ea0fae */ /* 0x0009e2000e101d46 */
[----:B------:R-:W-:Y:S02]  /*131b0*/  FMUL.FTZ R81, R6, R81 ;  /* 0x0000005106517220 */ /* 0x000fe40000410000 */
[----:B-1----:R-:W-:Y:S02]  /*131c0*/  FMUL.FTZ R15, R0, R187 ;  /* 0x000000bb000f7220 */ /* 0x002fe40000410000 */
[C---:B------:R-:W-:Y:S02]  /*131d0*/  FMUL.FTZ R92, R6.reuse, R92 ;  /* 0x0000005c065c7220 */ /* 0x040fe40000410000 */
[C---:B------:R-:W-:Y:S01]  /*131e0*/  FMUL.FTZ R93, R6.reuse, R93 ;  /* 0x0000005d065d7220 */ /* 0x040fe20000410000 */
[----:B------:R1:W-:Y:S01]  /*131f0*/  @P0 LDGSTS.E.BYPASS.LTC128B.128 [R234+0x7080], [R2.64+0x80], !P3 ;  /* 0x0708008002ea0fae */ /* 0x0003e2000d901d46 */
[----:B------:R-:W-:Y:S01]  /*13200*/  MUFU.EX2 R240, R24 ;  /* 0x0000001800f07308 */ /* 0x000fe20000000800 */
[----:B------:R-:W-:Y:S02]  /*13210*/  FMUL.FTZ R96, R6, R96 ;  /* 0x0000006006607220 */ /* 0x000fe40000410000 */
[----:B---3--:R-:W-:Y:S02]  /*13220*/  FMUL.FTZ R18, R0, R190 ;  /* 0x000000be00127220 */ /* 0x008fe40000410000 */
[----:B------:R-:W-:Y:S02]  /*13230*/  FMUL.FTZ R97, R6, R97 ;  /* 0x0000006106617220 */ /* 0x000fe40000410000 */
[----:B------:R3:W-:Y:S01]  /*13240*/  @P0 LDGSTS.E.BYPASS.LTC128B.128 [R234+0x6080], [R10.64], !P4 ;  /* 0x060800000aea0fae */ /* 0x0007e2000e101d46 */
[--C-:B------:R-:W-:Y:S02]  /*13250*/  FFMA.FTZ R30, R30, c[0x0][0x2d0], -R169.reuse ;  /* 0x0000b4001e1e7a23 */ /* 0x100fe400000108a9 */
[C---:B--2---:R-:W-:Y:S01]  /*13260*/  FMUL.FTZ R8, R7.reuse, R180 ;  /* 0x000000b407087220 */ /* 0x044fe20000410000 */
[----:B------:R-:W-:Y:S01]  /*13270*/  F2FP.BF16.PACK_AB R180, R246, R241 ;  /* 0x000000f1f6b4723e */ /* 0x000fe200000010ff */
[----:B------:R-:W-:Y:S01]  /*13280*/  FMUL.FTZ R9, R7, R181 ;  /* 0x000000b507097220 */ /* 0x000fe20000410000 */
[----:B------:R-:W-:Y:S01]  /*13290*/  MUFU.EX2 R239, R25 ;  /* 0x0000001900ef7308 */ /* 0x000fe20000000800 */
[----:B----4-:R-:W-:Y:S01]  /*132a0*/  FMUL.FTZ R19, R0, R191 ;  /* 0x000000bf00137220 */ /* 0x010fe20000410000 */
[----:B------:R3:W-:Y:S01]  /*132b0*/  @P0 LDGSTS.E.BYPASS.LTC128B.128 [R234+0x7880], [R10.64+0x80], !P3 ;  /* 0x078800800aea0fae */ /* 0x0007e2000d901d46 */
[----:B------:R-:W-:Y:S02]  /*132c0*/  FFMA.FTZ R31, R31, c[0x0][0x2d0], -R169 ;  /* 0x0000b4001f1f7a23 */ /* 0x000fe400000108a9 */
[C---:B------:R-:W-:Y:S02]  /*132d0*/  FMUL.FTZ R108, R6.reuse, R108 ;  /* 0x0000006c066c7220 */ /* 0x040fe40000410000 */
[C---:B------:R-:W-:Y:S02]  /*132e0*/  FMUL.FTZ R109, R6.reuse, R109 ;  /* 0x0000006d066d7220 */ /* 0x040fe40000410000 */
[C---:B------:R-:W-:Y:S01]  /*132f0*/  FMUL.FTZ R112, R6.reuse, R112 ;  /* 0x0000007006707220 */ /* 0x040fe20000410000 */
[----:B------:R-:W2:Y:S01]  /*13300*/  LDSM.16.MT88.4 R196, [R217+0x2080] ;  /* 0x00208000d9c4783b */ /* 0x000ea20000004200 */
[----:B------:R4:W-:Y:S01]  /*13310*/  MUFU.EX2 R214, R26 ;  /* 0x0000001a00d67308 */ /* 0x0009e20000000800 */
[C---:B------:R-:W-:Y:S02]  /*13320*/  FMUL.FTZ R113, R6.reuse, R113 ;  /* 0x0000007106717220 */ /* 0x040fe40000410000 */
[--C-:B-1----:R-:W-:Y:S02]  /*13330*/  FFMA.FTZ R3, R27, c[0x0][0x2d0], -R208.reuse ;  /* 0x0000b4001b037a23 */ /* 0x102fe400000108d0 */
[C---:B------:R-:W-:Y:S02]  /*13340*/  FMUL.FTZ R124, R6.reuse, R124 ;  /* 0x0000007c067c7220 */ /* 0x040fe40000410000 */
[----:B------:R-:W1:Y:S01]  /*13350*/  LDSM.16.MT88.4 R200, [R218+0x2080] ;  /* 0x00208000dac8783b */ /* 0x000e620000004200 */
[C---:B------:R-:W-:Y:S02]  /*13360*/  FMUL.FTZ R125, R6.reuse, R125 ;  /* 0x0000007d067d7220 */ /* 0x040fe40000410000 */
[----:B------:R-:W4:Y:S01]  /*13370*/  MUFU.EX2 R2, R14 ;  /* 0x0000000e00027308 */ /* 0x000f220000000800 */
[C---:B------:R-:W-:Y:S02]  /*13380*/  FMUL.FTZ R128, R6.reuse, R128 ;  /* 0x0000008006807220 */ /* 0x040fe40000410000 */
[----:B------:R-:W-:Y:S02]  /*13390*/  FMUL.FTZ R129, R6, R129 ;  /* 0x0000008106817220 */ /* 0x000fe40000410000 */
[----:B------:R-:W-:Y:S01]  /*133a0*/  LDSM.16.MT88.4 R188, [R219+0x2080] ;  /* 0x00208000dbbc783b */ /* 0x000fe20000004200 */
[----:B------:R-:W-:Y:S02]  /*133b0*/  FMUL.FTZ R146, R0, R146 ;  /* 0x0000009200927220 */ /* 0x000fe40000410000 */
[C---:B---3--:R-:W-:Y:S01]  /*133c0*/  FMUL.FTZ R10, R4.reuse, R182 ;  /* 0x000000b6040a7220 */ /* 0x048fe20000410000 */
[----:B------:R-:W-:Y:S01]  /*133d0*/  F2FP.BF16.PACK_AB R182, R245, R244 ;  /* 0x000000f4f5b6723e */ /* 0x000fe200000010ff */
[----:B------:R-:W-:Y:S01]  /*133e0*/  FMUL.FTZ R11, R4, R183 ;  /* 0x000000b7040b7220 */ /* 0x000fe20000410000 */
[----:B------:R-:W-:Y:S01]  /*133f0*/  F2FP.BF16.PACK_AB R183, R206, R205 ;  /* 0x000000cdceb7723e */ /* 0x000fe200000010ff */
[----:B------:R-:W-:Y:S01]  /*13400*/  MUFU.EX2 R238, R36 ;  /* 0x0000002400ee7308 */ /* 0x000fe20000000800 */
[----:B------:R-:W-:Y:S01]  /*13410*/  LDSM.16.MT88.4 R192, [R217+0x3080] ;  /* 0x00308000d9c0783b */ /* 0x000fe20000004200 */
[C---:B------:R-:W-:Y:S02]  /*13420*/  FMUL.FTZ R147, R0.reuse, R147 ;  /* 0x0000009300937220 */ /* 0x040fe40000410000 */
[C---:B------:R-:W-:Y:S02]  /*13430*/  FMUL.FTZ R158, R0.reuse, R158 ;  /* 0x0000009e009e7220 */ /* 0x040fe40000410000 */
[C---:B------:R-:W-:Y:S02]  /*13440*/  FMUL.FTZ R159, R0.reuse, R159 ;  /* 0x0000009f009f7220 */ /* 0x040fe40000410000 */
[C---:B------:R-:W-:Y:S01]  /*13450*/  FMUL.FTZ R162, R0.reuse, R162 ;  /* 0x000000a200a27220 */ /* 0x040fe20000410000 */
[----:B----4-:R-:W-:Y:S01]  /*13460*/  LDSM.16.MT88.4 R24, [R220+0x3880] ;  /* 0x00388000dc18783b */ /* 0x010fe20000004200 */
[----:B------:R-:W-:Y:S01]  /*13470*/  MUFU.EX2 R215, R37 ;  /* 0x0000002500d77308 */ /* 0x000fe20000000800 */
[----:B------:R-:W-:Y:S01]  /*13480*/  FMUL.FTZ R163, R0, R163 ;  /* 0x000000a300a37220 */ /* 0x000fe20000410000 */
[----:B------:R-:W-:Y:S01]  /*13490*/  F2FP.BF16.PACK_AB R181, R204, R2 ;  /* 0x00000002ccb5723e */ /* 0x000fe200000010ff */
[----:B------:R-:W-:Y:S02]  /*134a0*/  FMUL.FTZ R14, R0, R186 ;  /* 0x000000ba000e7220 */ /* 0x000fe40000410000 */
[C---:B------:R-:W-:Y:S01]  /*134b0*/  FMUL.FTZ R57, R7.reuse, R57 ;  /* 0x0000003907397220 */ /* 0x040fe20000410000 */
[-C--:B--2---:R-:W-:Y:S01]  /*134c0*/  HMMA.16816.F32.BF16 R8, R176, R196.reuse, R8 ;  /* 0x000000c4b008723c */ /* 0x084fe20000041808 */
[----:B------:R-:W2:Y:S03]  /*134d0*/  LDSM.16.MT88.4 R184, [R220+0x2080] ;  /* 0x00208000dcb8783b */ /* 0x000ea60000004200 */
[----:B------:R-:W-:Y:S01]  /*134e0*/  MUFU.EX2 R212, R38 ;  /* 0x0000002600d47308 */ /* 0x000fe20000000800 */
[C---:B------:R-:W-:Y:S02]  /*134f0*/  FMUL.FTZ R58, R4.reuse, R58 ;  /* 0x0000003a043a7220 */ /* 0x040fe40000410000 */
[----:B------:R-:W-:Y:S01]  /*13500*/  FMUL.FTZ R59, R4, R59 ;  /* 0x0000003b043b7220 */ /* 0x000fe20000410000 */
[C---:B------:R-:W-:Y:S01]  /*13510*/  HMMA.16816.F32.BF16 R12, R180.reuse, R196, R12 ;  /* 0x000000c4b40c723c */ /* 0x040fe2000004180c */
[----:B------:R-:W0:Y:S03]  /*13520*/  LDGDEPBAR ;  /* 0x00000000000079af */ /* 0x000e260000000000 */
[C---:B------:R-:W-:Y:S02]  /*13530*/  FMUL.FTZ R62, R0.reuse, R62 ;  /* 0x0000003e003e7220 */ /* 0x040fe40000410000 */
[----:B------:R3:W-:Y:S01]  /*13540*/  MUFU.EX2 R211, R39 ;  /* 0x0000002700d37308 */ /* 0x0007e20000000800 */
[C---:B------:R-:W-:Y:S01]  /*13550*/  FMUL.FTZ R63, R0.reuse, R63 ;  /* 0x0000003f003f7220 */ /* 0x040fe20000410000 */
[-C--:B------:R-:W-:Y:S04]  /*13560*/  HMMA.16816.F32.BF16 R16, R180, R198.reuse, R16 ;  /* 0x000000c6b410723c */ /* 0x080fe80000041810 */
[C---:B------:R-:W-:Y:S02]  /*13570*/  FMUL.FTZ R66, R0.reuse, R66 ;  /* 0x0000004200427220 */ /* 0x040fe40000410000 */
[----:B------:R-:W-:Y:S02]  /*13580*/  FMUL.FTZ R67, R0, R67 ;  /* 0x0000004300437220 */ /* 0x000fe40000410000 */
[----:B------:R-:W-:Y:S01]  /*13590*/  MUFU.EX2 R210, R28 ;  /* 0x0000001c00d27308 */ /* 0x000fe20000000800 */
[C---:B------:R-:W-:Y:S04]  /*135a0*/  HMMA.16816.F32.BF16 R20, R176.reuse, R198, R20 ;  /* 0x000000c6b014723c */ /* 0x040fe80000041814 */
[C---:B------:R-:W-:Y:S02]  /*135b0*/  FMUL.FTZ R68, R7.reuse, R68 ;  /* 0x0000004407447220 */ /* 0x040fe40000410000 */
[C---:B------:R-:W-:Y:S02]  /*135c0*/  FMUL.FTZ R69, R7.reuse, R69 ;  /* 0x0000004507457220 */ /* 0x040fe40000410000 */
[-C--:B-1----:R-:W-:Y:S01]  /*135d0*/  HMMA.16816.F32.BF16 R136, R176, R200.reuse, R136 ;  /* 0x000000c8b088723c */ /* 0x082fe20000041888 */
[----:B------:R-:W-:Y:S03]  /*135e0*/  MUFU.EX2 R196, R30 ;  /* 0x0000001e00c47308 */ /* 0x000fe60000000800 */
[C---:B------:R-:W-:Y:S01]  /*135f0*/  FMUL.FTZ R70, R4.reuse, R70 ;  /* 0x0000004604467220 */ /* 0x040fe20000410000 */
[----:B---3--:R-:W-:Y:S01]  /*13600*/  LDSM.16.MT88.4 R36, [R219+0x3880] ;  /* 0x00388000db24783b */ /* 0x008fe20000004200 */
[C---:B------:R-:W-:Y:S02]  /*13610*/  FMUL.FTZ R71, R4.reuse, R71 ;  /* 0x0000004704477220 */ /* 0x040fe40000410000 */
[C---:B------:R-:W-:Y:S03]  /*13620*/  HMMA.16816.F32.BF16 R140, R180.reuse, R200, R140 ;  /* 0x000000c8b48c723c */ /* 0x040fe6000004188c */
[----:B------:R-:W-:Y:S01]  /*13630*/  MUFU.EX2 R175, R31 ;  /* 0x0000001f00af7308 */ /* 0x000fe20000000800 */
[C---:B------:R-:W-:Y:S02]  /*13640*/  FMUL.FTZ R72, R7.reuse, R72 ;  /* 0x0000004807487220 */ /* 0x040fe40000410000 */
[C---:B------:R-:W-:Y:S02]  /*13650*/  FMUL.FTZ R73, R7.reuse, R73 ;  /* 0x0000004907497220 */ /* 0x040fe40000410000 */
[-C--:B------:R-:W-:Y:S04]  /*13660*/  HMMA.16816.F32.BF16 R144, R180, R202.reuse, R144 ;  /* 0x000000cab490723c */ /* 0x080fe80000041890 */
[C---:B------:R-:W-:Y:S01]  /*13670*/  FMUL.FTZ R74, R4.reuse, R74 ;  /* 0x0000004a044a7220 */ /* 0x040fe20000410000 */
[----:B------:R-:W-:Y:S01]  /*13680*/  MUFU.EX2 R200, R40 ;  /* 0x0000002800c87308 */ /* 0x000fe20000000800 */
[----:B------:R-:W-:Y:S02]  /*13690*/  FMUL.FTZ R75, R4, R75 ;  /* 0x0000004b044b7220 */ /* 0x000fe40000410000 */
[C---:B------:R-:W-:Y:S04]  /*136a0*/  HMMA.16816.F32.BF16 R148, R176.reuse, R202, R148 ;  /* 0x000000cab094723c */ /* 0x040fe80000041894 */
[C---:B------:R-:W-:Y:S02]  /*136b0*/  FMUL.FTZ R78, R0.reuse, R78 ;  /* 0x0000004e004e7220 */ /* 0x040fe40000410000 */
[C---:B------:R-:W-:Y:S01]  /*136c0*/  FMUL.FTZ R79, R0.reuse, R79 ;  /* 0x0000004f004f7220 */ /* 0x040fe20000410000 */
[----:B------:R1:W-:Y:S01]  /*136d0*/  MUFU.EX2 R203, R29 ;  /* 0x0000001d00cb7308 */ /* 0x0003e20000000800 */
[-C--:B--2---:R-:W-:Y:S04]  /*136e0*/  HMMA.16816.F32.BF16 R152, R176, R184.reuse, R152 ;  /* 0x000000b8b098723c */ /* 0x084fe80000041898 */
[C---:B------:R-:W-:Y:S02]  /*136f0*/  FMUL.FTZ R82, R0.reuse, R82 ;  /* 0x0000005200527220 */ /* 0x040fe40000410000 */
[----:B------:R-:W-:Y:S02]  /*13700*/  FMUL.FTZ R83, R0, R83 ;  /* 0x0000005300537220 */ /* 0x000fe40000410000 */
[C---:B------:R-:W-:Y:S01]  /*13710*/  HMMA.16816.F32.BF16 R156, R180.reuse, R184, R156 ;  /* 0x000000b8b49c723c */ /* 0x040fe2000004189c */
[----:B------:R-:W-:Y:S03]  /*13720*/  MUFU.EX2 R199, R41 ;  /* 0x0000002900c77308 */ /* 0x000fe60000000800 */
[C---:B------:R-:W-:Y:S02]  /*13730*/  FMUL.FTZ R84, R7.reuse, R84 ;  /* 0x0000005407547220 */ /* 0x040fe40000410000 */
[C---:B------:R-:W-:Y:S02]  /*13740*/  FMUL.FTZ R85, R7.reuse, R85 ;  /* 0x0000005507557220 */ /* 0x040fe40000410000 */
[-C--:B------:R-:W-:Y:S03]  /*13750*/  HMMA.16816.F32.BF16 R160, R180, R186.reuse, R160 ;  /* 0x000000bab4a0723c */ /* 0x080fe600000418a0 */
[----:B------:R-:W2:Y:S01]  /*13760*/  MUFU.EX2 R213, R3 ;  /* 0x0000000300d57308 */ /* 0x000ea20000000800 */
[C---:B------:R-:W-:Y:S02]  /*13770*/  FMUL.FTZ R86, R4.reuse, R86 ;  /* 0x0000005604567220 */ /* 0x040fe40000410000 */
[C---:B------:R-:W-:Y:S01]  /*13780*/  FMUL.FTZ R87, R4.reuse, R87 ;  /* 0x0000005704577220 */ /* 0x040fe20000410000 */
[----:B-1----:R-:W-:Y:S01]  /*13790*/  LDSM.16.MT88.4 R28, [R217+0x2880] ;  /* 0x00288000d91c783b */ /* 0x002fe20000004200 */
[C---:B------:R-:W-:Y:S04]  /*137a0*/  HMMA.16816.F32.BF16 R164, R176.reuse, R186, R164 ;  /* 0x000000bab0a4723c */ /* 0x040fe800000418a4 */
[C---:B------:R-:W-:Y:S02]  /*137b0*/  FMUL.FTZ R88, R7.reuse, R88 ;  /* 0x0000005807587220 */ /* 0x040fe40000410000 */
[C---:B------:R-:W-:Y:S01]  /*137c0*/  FMUL.FTZ R89, R7.reuse, R89 ;  /* 0x0000005907597220 */ /* 0x040fe20000410000 */
[----:B------:R-:W1:Y:S01]  /*137d0*/  LDSM.16.MT88.4 R184, [R217+0x3880] ;  /* 0x00388000d9b8783b */ /* 0x000e620000004200 */
[-C--:B------:R-:W-:Y:S04]  /*137e0*/  HMMA.16816.F32.BF16 R56, R176, R188.reuse, R56 ;  /* 0x000000bcb038723c */ /* 0x080fe80000041838 */
[C---:B------:R-:W-:Y:S02]  /*137f0*/  FMUL.FTZ R90, R4.reuse, R90 ;  /* 0x0000005a045a7220 */ /* 0x040fe40000410000 */
[----:B------:R-:W-:Y:S02]  /*13800*/  FMUL.FTZ R91, R4, R91 ;  /* 0x0000005b045b7220 */ /* 0x000fe40000410000 */
[C---:B------:R-:W-:Y:S04]  /*13810*/  HMMA.16816.F32.BF16 R60, R180.reuse, R188, R60 ;  /* 0x000000bcb43c723c */ /* 0x040fe8000004183c */
[C---:B------:R-:W-:Y:S02]  /*13820*/  FMUL.FTZ R94, R0.reuse, R94 ;  /* 0x0000005e005e7220 */ /* 0x040fe40000410000 */
[C---:B------:R-:W-:Y:S02]  /*13830*/  FMUL.FTZ R95, R0.reuse, R95 ;  /* 0x0000005f005f7220 */ /* 0x040fe40000410000 */
[-C--:B------:R-:W-:Y:S04]  /*13840*/  HMMA.16816.F32.BF16 R64, R180, R190.reuse, R64 ;  /* 0x000000beb440723c */ /* 0x080fe80000041840 */
[C---:B------:R-:W-:Y:S02]  /*13850*/  FMUL.FTZ R98, R0.reuse, R98 ;  /* 0x0000006200627220 */ /* 0x040fe40000410000 */
[----:B------:R-:W-:Y:S02]  /*13860*/  FMUL.FTZ R99, R0, R99 ;  /* 0x0000006300637220 */ /* 0x000fe40000410000 */
[C---:B------:R-:W-:Y:S01]  /*13870*/  HMMA.16816.F32.BF16 R68, R176.reuse, R190, R68 ;  /* 0x000000beb044723c */ /* 0x040fe20000041844 */
[----:B------:R-:W3:Y:S03]  /*13880*/  LDSM.16.MT88.4 R188, [R218+0x3880] ;  /* 0x00388000dabc783b */ /* 0x000ee60000004200 */
[C---:B------:R-:W-:Y:S02]  /*13890*/  FMUL.FTZ R100, R7.reuse, R100 ;  /* 0x0000006407647220 */ /* 0x040fe40000410000 */
[C---:B------:R-:W-:Y:S02]  /*138a0*/  FMUL.FTZ R101, R7.reuse, R101 ;  /* 0x0000006507657220 */ /* 0x040fe40000410000 */
[C---:B------:R-:W-:Y:S04]  /*138b0*/  FMUL.FTZ R102, R4.reuse, R102 ;  /* 0x0000006604667220 */ /* 0x040fe80000410000 */
[C---:B------:R-:W-:Y:S02]  /*138c0*/  FMUL.FTZ R103, R4.reuse, R103 ;  /* 0x0000006704677220 */ /* 0x040fe40000410000 */
[C---:B------:R-:W-:Y:S01]  /*138d0*/  FMUL.FTZ R104, R7.reuse, R104 ;  /* 0x0000006807687220 */ /* 0x040fe20000410000 */
[-C--:B-1----:R-:W-:Y:S03]  /*138e0*/  HMMA.16816.F32.BF16 R72, R176, R184.reuse, R72 ;  /* 0x000000b8b048723c */ /* 0x082fe60000041848 */
[C---:B------:R-:W-:Y:S02]  /*138f0*/  FMUL.FTZ R105, R7.reuse, R105 ;  /* 0x0000006907697220 */ /* 0x040fe40000410000 */
[C---:B------:R-:W-:Y:S02]  /*13900*/  FMUL.FTZ R106, R4.reuse, R106 ;  /* 0x0000006a046a7220 */ /* 0x040fe40000410000 */
[----:B------:R-:W-:Y:S01]  /*13910*/  FMUL.FTZ R107, R4, R107 ;  /* 0x0000006b046b7220 */ /* 0x000fe20000410000 */
[C---:B------:R-:W-:Y:S01]  /*13920*/  HMMA.16816.F32.BF16 R76, R180.reuse, R184, R76 ;  /* 0x000000b8b44c723c */ /* 0x040fe2000004184c */
[----:B------:R-:W4:Y:S03]  /*13930*/  LDL.LU R184, [R1+0x94] ;  /* 0x0000940001b87983 */ /* 0x000f260000300800 */
[C---:B------:R-:W-:Y:S01]  /*13940*/  FMUL.FTZ R110, R0.reuse, R110 ;  /* 0x0000006e006e7220 */ /* 0x040fe20000410000 */
[----:B------:R-:W4:Y:S01]  /*13950*/  LDL.LU R185, [R1+0x98] ;  /* 0x0000980001b97983 */ /* 0x000f220000300800 */
[C---:B------:R-:W-:Y:S02]  /*13960*/  FMUL.FTZ R111, R0.reuse, R111 ;  /* 0x0000006f006f7220 */ /* 0x040fe40000410000 */
[-C--:B------:R-:W-:Y:S04]  /*13970*/  HMMA.16816.F32.BF16 R80, R180, R186.reuse, R80 ;  /* 0x000000bab450723c */ /* 0x080fe80000041850 */
[C---:B------:R-:W-:Y:S02]  /*13980*/  FMUL.FTZ R114, R0.reuse, R114 ;  /* 0x0000007200727220 */ /* 0x040fe40000410000 */
[----:B------:R-:W-:Y:S02]  /*13990*/  FMUL.FTZ R115, R0, R115 ;  /* 0x0000007300737220 */ /* 0x000fe40000410000 */
[C---:B------:R-:W-:Y:S01]  /*139a0*/  HMMA.16816.F32.BF16 R84, R176.reuse, R186, R84 ;  /* 0x000000bab054723c */ /* 0x040fe20000041854 */
[----:B------:R-:W4:Y:S03]  /*139b0*/  LDL.LU R186, [R1+0x8c] ;  /* 0x00008c0001ba7983 */ /* 0x000f260000300800 */
[C---:B------:R-:W-:Y:S01]  /*139c0*/  FMUL.FTZ R116, R7.reuse, R116 ;  /* 0x0000007407747220 */ /* 0x040fe20000410000 */
[----:B------:R-:W4:Y:S01]  /*139d0*/  LDL.LU R187, [R1+0x90] ;  /* 0x0000900001bb7983 */ /* 0x000f220000300800 */
[C---:B------:R-:W-:Y:S02]  /*139e0*/  FMUL.FTZ R117, R7.reuse, R117 ;  /* 0x0000007507757220 */ /* 0x040fe40000410000 */
[-C--:B---3--:R-:W-:Y:S04]  /*139f0*/  HMMA.16816.F32.BF16 R88, R176, R188.reuse, R88 ;  /* 0x000000bcb058723c */ /* 0x088fe80000041858 */
[C---:B------:R-:W-:Y:S02]  /*13a00*/  FMUL.FTZ R118, R4.reuse, R118 ;  /* 0x0000007604767220 */ /* 0x040fe40000410000 */
[C---:B------:R-:W-:Y:S02]  /*13a10*/  FMUL.FTZ R119, R4.reuse, R119 ;  /* 0x0000007704777220 */ /* 0x040fe40000410000 */
        /* <DEDUP_REMOVED lines=10> */
[--C-:B------:R-:W-:Y:S02]  /*13ac0*/  FFMA.FTZ R32, R32, c[0x0][0x2d0], -R209.reuse ;  /* 0x0000b40020207a23 */ /* 0x100fe400000108d1 */
[----:B------:R-:W-:Y:S02]  /*13ad0*/  FFMA.FTZ R33, R33, c[0x0][0x2d0], -R209 ;  /* 0x0000b40021217a23 */ /* 0x000fe400000108d1 */
[C---:B------:R-:W-:Y:S01]  /*13ae0*/  HMMA.16816.F32.BF16 R108, R180.reuse, R24, R108 ;  /* 0x00000018b46c723c */ /* 0x040fe2000004186c */
[----:B------:R1:W-:Y:S03]  /*13af0*/  MUFU.EX2 R202, R32 ;  /* 0x0000002000ca7308 */ /* 0x0003e60000000800 */
[--C-:B------:R-:W-:Y:S02]  /*13b00*/  FFMA.FTZ R34, R34, c[0x0][0x2d0], -R169.reuse ;  /* 0x0000b40022227a23 */ /* 0x100fe400000108a9 */
[----:B------:R-:W-:Y:S01]  /*13b10*/  FFMA.FTZ R35, R35, c[0x0][0x2d0], -R169 ;  /* 0x0000b40023237a23 */ /* 0x000fe200000108a9 */
[----:B------:R-:W-:Y:S01]  /*13b20*/  F2FP.BF16.PACK_AB R24, R239, R240 ;  /* 0x000000f0ef18723e */ /* 0x000fe200000010ff */
[-C--:B------:R-:W-:Y:S03]  /*13b30*/  HMMA.16816.F32.BF16 R112, R180, R26.reuse, R112 ;  /* 0x0000001ab470723c */ /* 0x080fe60000041870 */
[----:B------:R3:W3:Y:S01]  /*13b40*/  MUFU.EX2 R201, R33 ;  /* 0x0000002100c97308 */ /* 0x0006e20000000800 */
[C---:B------:R-:W-:Y:S01]  /*13b50*/  FMUL.FTZ R130, R0.reuse, R130 ;  /* 0x0000008200827220 */ /* 0x040fe20000410000 */
[----:B--2---:R-:W-:Y:S01]  /*13b60*/  F2FP.BF16.PACK_AB R25, R213, R214 ;  /* 0x000000d6d519723e */ /* 0x004fe200000010ff */
[----:B------:R-:W-:Y:S02]  /*13b70*/  FMUL.FTZ R131, R0, R131 ;  /* 0x0000008300837220 */ /* 0x000fe40000410000 */
[C---:B------:R-:W-:Y:S04]  /*13b80*/  HMMA.16816.F32.BF16 R116, R176.reuse, R26, R116 ;  /* 0x0000001ab074723c */ /* 0x040fe80000041874 */
[C---:B------:R-:W-:Y:S01]  /*13b90*/  FMUL.FTZ R132, R7.reuse, R132 ;  /* 0x0000008407847220 */ /* 0x040fe20000410000 */
[----:B------:R2:W-:Y:S01]  /*13ba0*/  MUFU.EX2 R170, R34 ;  /* 0x0000002200aa7308 */ /* 0x0005e20000000800 */
[----:B------:R-:W-:Y:S01]  /*13bb0*/  FMUL.FTZ R133, R7, R133 ;  /* 0x0000008507857220 */ /* 0x000fe20000410000 */
[----:B------:R-:W-:Y:S01]  /*13bc0*/  F2FP.BF16.PACK_AB R26, R215, R238 ;  /* 0x000000eed71a723e */ /* 0x000fe200000010ff */
[-C--:B------:R-:W-:Y:S04]  /*13bd0*/  HMMA.16816.F32.BF16 R120, R176, R36.reuse, R120 ;  /* 0x00000024b078723c */ /* 0x080fe80000041878 */
[----:B-1----:R-:W-:Y:S01]  /*13be0*/  F2FP.BF16.PACK_AB R32, R203, R210 ;  /* 0x000000d2cb20723e */ /* 0x002fe200000010ff */
[C---:B------:R-:W-:Y:S01]  /*13bf0*/  FMUL.FTZ R134, R4.reuse, R134 ;  /* 0x0000008604867220 */ /* 0x040fe20000410000 */
[----:B------:R-:W-:Y:S01]  /*13c00*/  F2FP.BF16.PACK_AB R27, R211, R212 ;  /* 0x000000d4d31b723e */ /* 0x000fe200000010ff */
[----:B------:R-:W1:Y:S01]  /*13c10*/  MUFU.EX2 R171, R35 ;  /* 0x0000002300ab7308 */ /* 0x000e620000000800 */
[C---:B------:R-:W-:Y:S04]  /*13c20*/  HMMA.16816.F32.BF16 R124, R180.reuse, R36, R124 ;  /* 0x00000024b47c723c */ /* 0x040fe8000004187c */
[----:B---3--:R-:W-:Y:S01]  /*13c30*/  F2FP.BF16.PACK_AB R33, R175, R196 ;  /* 0x000000c4af21723e */ /* 0x008fe200000010ff */
[----:B------:R-:W-:Y:S02]  /*13c40*/  FMUL.FTZ R135, R4, R135 ;  /* 0x0000008704877220 */ /* 0x000fe40000410000 */
[--C-:B------:R-:W-:Y:S01]  /*13c50*/  FFMA.FTZ R52, R52, c[0x0][0x2d0], -R207.reuse ;  /* 0x0000b40034347a23 */ /* 0x100fe200000108cf */
[-C--:B------:R-:W-:Y:S01]  /*13c60*/  HMMA.16816.F32.BF16 R128, R180, R38.reuse, R128 ;  /* 0x00000026b480723c */ /* 0x080fe20000041880 */
[----:B------:R-:W3:Y:S02]  /*13c70*/  LDSM.16.MT88.4 R180, [R218+0x2880] ;  /* 0x00288000dab4783b */ /* 0x000ee40000004200 */
[----:B------:R-:W-:Y:S01]  /*13c80*/  MUFU.EX2 R198, R52 ;  /* 0x0000003400c67308 */ /* 0x000fe20000000800 */
[----:B------:R-:W-:Y:S01]  /*13c90*/  FFMA.FTZ R53, R53, c[0x0][0x2d0], -R207 ;  /* 0x0000b40035357a23 */ /* 0x000fe200000108cf */
[----:B--2---:R-:W-:Y:S01]  /*13ca0*/  F2FP.BF16.PACK_AB R34, R201, R202 ;  /* 0x000000cac922723e */ /* 0x004fe200000010ff */
[--C-:B------:R-:W-:Y:S02]  /*13cb0*/  FFMA.FTZ R55, R55, c[0x0][0x2d0], -R208.reuse ;  /* 0x0000b40037377a23 */ /* 0x100fe400000108d0 */
[----:B------:R-:W-:Y:S01]  /*13cc0*/  HMMA.16816.F32.BF16 R132, R176, R38, R132 ;  /* 0x00000026b084723c */ /* 0x000fe20000041884 */
[----:B------:R-:W2:Y:S03]  /*13cd0*/  LDSM.16.MT88.4 R36, [R220+0x2880] ;  /* 0x00288000dc24783b */ /* 0x000ea60000004200 */
[--C-:B------:R-:W-:Y:S01]  /*13ce0*/  FFMA.FTZ R49, R49, c[0x0][0x2d0], -R209.reuse ;  /* 0x0000b40031317a23 */ /* 0x100fe200000108d1 */
[----:B------:R-:W-:Y:S01]  /*13cf0*/  MUFU.EX2 R52, R43 ;  /* 0x0000002b00347308 */ /* 0x000fe20000000800 */
[----:B------:R-:W-:Y:S01]  /*13d00*/  FFMA.FTZ R54, R54, c[0x0][0x2d0], -R208 ;  /* 0x0000b40036367a23 */ /* 0x000fe200000108d0 */
[----:B-1----:R-:W-:Y:S01]  /*13d10*/  F2FP.BF16.PACK_AB R35, R171, R170 ;  /* 0x000000aaab23723e */ /* 0x002fe200000010ff */
[-C--:B------:R-:W-:Y:S01]  /*13d20*/  HMMA.16816.F32.BF16 R8, R24, R28.reuse, R8 ;  /* 0x0000001c1808723c */ /* 0x080fe20000041808 */
[----:B------:R-:W-:Y:S04]  /*13d30*/  LDSM.16.MT88.4 R176, [R217+0x4080] ;  /* 0x00408000d9b0783b */ /* 0x000fe80000004200 */
[--C-:B------:R-:W-:Y:S02]  /*13d40*/  FFMA.FTZ R44, R44, c[0x0][0x2d0], -R209.reuse ;  /* 0x0000b4002c2c7a23 */ /* 0x100fe400000108d1 */
[----:B------:R-:W-:Y:S01]  /*13d50*/  MUFU.EX2 R197, R53 ;  /* 0x0000003500c57308 */ /* 0x000fe20000000800 */
[C---:B------:R-:W-:Y:S04]  /*13d60*/  HMMA.16816.F32.BF16 R12, R32.reuse, R28, R12 ;  /* 0x0000001c200c723c */ /* 0x040fe8000004180c */
[--C-:B------:R-:W-:Y:S02]  /*13d70*/  FFMA.FTZ R45, R45, c[0x0][0x2d0], -R209.reuse ;  /* 0x0000b4002d2d7a23 */ /* 0x100fe400000108d1 */
[----:B------:R-:W-:Y:S02]  /*13d80*/  FFMA.FTZ R48, R48, c[0x0][0x2d0], -R209 ;  /* 0x0000b40030307a23 */ /* 0x000fe400000108d1 */
[-C--:B------:R-:W-:Y:S01]  /*13d90*/  HMMA.16816.F32.BF16 R16, R32, R30.reuse, R16 ;  /* 0x0000001e2010723c */ /* 0x080fe20000041810 */
[----:B------:R1:W-:Y:S03]  /*13da0*/  MUFU.EX2 R53, R42 ;  /* 0x0000002a00357308 */ /* 0x0003e60000000800 */
[--C-:B------:R-:W-:Y:S02]  /*13db0*/  FFMA.FTZ R46, R46, c[0x0][0x2d0], -R169.reuse ;  /* 0x0000b4002e2e7a23 */ /* 0x100fe400000108a9 */
[--C-:B------:R-:W-:Y:S02]  /*13dc0*/  FFMA.FTZ R47, R47, c[0x0][0x2d0], -R169.reuse ;  /* 0x0000b4002f2f7a23 */ /* 0x100fe400000108a9 */
[C---:B------:R-:W-:Y:S01]  /*13dd0*/  HMMA.16816.F32.BF16 R20, R24.reuse, R30, R20 ;  /* 0x0000001e1814723c */ /* 0x040fe20000041814 */
[----:B------:R-:W2:Y:S02]  /*13de0*/  LDSM.16.MT88.4 R28, [R219+0x2880] ;  /* 0x00288000db1c783b */ /* 0x000ea40000004200 */
[----:B------:R-:W-:Y:S01]  /*13df0*/  MUFU.EX2 R55, R55 ;  /* 0x0000003700377308 */ /* 0x000fe20000000800 */
[--C-:B------:R-:W-:Y:S02]  /*13e00*/  FFMA.FTZ R50, R50, c[0x0][0x2d0], -R169.reuse ;  /* 0x0000b40032327a23 */ /* 0x100fe400000108a9 */
[----:B------:R-:W-:Y:S02]  /*13e10*/  FFMA.FTZ R169, R51, c[0x0][0x2d0], -R169 ;  /* 0x0000b40033a97a23 */ /* 0x000fe400000108a9 */
[-C--:B---3--:R-:W-:Y:S05]  /*13e20*/  HMMA.16816.F32.BF16 R136, R24, R180.reuse, R136 ;  /* 0x000000b41888723c */ /* 0x088fea0000041888 */
[----:B------:R-:W-:Y:S03]  /*13e30*/  MUFU.EX2 R49, R49 ;  /* 0x0000003100317308 */ /* 0x000fe60000000800 */
[C---:B------:R-:W-:Y:S01]  /*13e40*/  HMMA.16816.F32.BF16 R140, R32.reuse, R180, R140 ;  /* 0x000000b4208c723c */ /* 0x040fe2000004188c */
[----:B-1----:R-:W-:Y:S06]  /*13e50*/  LDSM.16.MT88.4 R40, [R219+0x4080] ;  /* 0x00408000db28783b */ /* 0x002fec0000004200 */
[----:B------:R-:W-:Y:S01]  /*13e60*/  MUFU.EX2 R169, R169 ;  /* 0x000000a900a97308 */ /* 0x000fe20000000800 */
[-C--:B------:R-:W-:Y:S08]  /*13e70*/  HMMA.16816.F32.BF16 R144, R32, R182.reuse, R144 ;  /* 0x000000b62090723c */ /* 0x080ff00000041890 */
[C---:B------:R-:W-:Y:S01]  /*13e80*/  HMMA.16816.F32.BF16 R148, R24.reuse, R182, R148 ;  /* 0x000000b61894723c */ /* 0x040fe20000041894 */
[----:B------:R-:W-:Y:S07]  /*13e90*/  MUFU.EX2 R54, R54 ;  /* 0x0000003600367308 */ /* 0x000fee0000000800 */
[-C--:B--2---:R-:W-:Y:S03]  /*13ea0*/  HMMA.16816.F32.BF16 R152, R24, R36.reuse, R152 ;  /* 0x000000241898723c */ /* 0x084fe60000041898 */
[----:B------:R-:W-:Y:S05]  /*13eb0*/  MUFU.EX2 R44, R44 ;  /* 0x0000002c002c7308 */ /* 0x000fea0000000800 */
[C---:B------:R-:W-:Y:S05]  /*13ec0*/  HMMA.16816.F32.BF16 R156, R32.reuse, R36, R156 ;  /* 0x00000024209c723c */ /* 0x040fea000004189c */
[----:B------:R-:W1:Y:S03]  /*13ed0*/  MUFU.EX2 R45, R45 ;  /* 0x0000002d002d7308 */ /* 0x000e660000000800 */
[-C--:B------:R-:W-:Y:S07]  /*13ee0*/  HMMA.16816.F32.BF16 R160, R32, R38.reuse, R160 ;  /* 0x0000002620a0723c */ /* 0x080fee00000418a0 */
[----:B------:R-:W-:Y:S01]  /*13ef0*/  MUFU.EX2 R48, R48 ;  /* 0x0000003000307308 */ /* 0x000fe20000000800 */
[C---:B------:R-:W-:Y:S01]  /*13f00*/  HMMA.16816.F32.BF16 R164, R24.reuse, R38, R164 ;  /* 0x0000002618a4723c */ /* 0x040fe200000418a4 */
[----:B------:R-:W2:Y:S07]  /*13f10*/  LDSM.16.MT88.4 R36, [R218+0x4080] ;  /* 0x00408000da24783b */ /* 0x000eae0000004200 */
[-C--:B------:R-:W-:Y:S01]  /*13f20*/  HMMA.16816.F32.BF16 R56, R24, R28.reuse, R56 ;  /* 0x0000001c1838723c */ /* 0x080fe20000041838 */
[----:B------:R-:W-:Y:S07]  /*13f30*/  MUFU.EX2 R46, R46 ;  /* 0x0000002e002e7308 */ /* 0x000fee0000000800 */
[C---:B------:R-:W-:Y:S03]  /*13f40*/  HMMA.16816.F32.BF16 R60, R32.reuse, R28, R60 ;  /* 0x0000001c203c723c */ /* 0x040fe6000004183c */
[----:B------:R-:W3:Y:S05]  /*13f50*/  MUFU.EX2 R47, R47 ;  /* 0x0000002f002f7308 */ /* 0x000eea0000000800 */
[-C--:B------:R-:W-:Y:S05]  /*13f60*/  HMMA.16816.F32.BF16 R64, R32, R30.reuse, R64 ;  /* 0x0000001e2040723c */ /* 0x080fea0000041840 */
[----:B------:R-:W1:Y:S03]  /*13f70*/  MUFU.EX2 R50, R50 ;  /* 0x0000003200327308 */ /* 0x000e660000000800 */
        /* <DEDUP_REMOVED lines=8> */
[-C--:B------:R-:W-:Y:S04]  /*14000*/  HMMA.16816.F32.BF16 R96, R32, R38.reuse, R96 ;  /* 0x000000262060723c */ /* 0x080fe80000041860 */
[----:B----4-:R-:W-:Y:S02]  /*14010*/  FFMA.FTZ R3, R6, R184, R241 ;  /* 0x000000b806037223 */ /* 0x010fe400000100f1 */
[----:B------:R-:W2:Y:S02]  /*14020*/  LDL R6, [R1+0x70] ;  /* 0x0000700001067983 */ /* 0x000ea40000100800 */
[C---:B------:R-:W-:Y:S02]  /*14030*/  HMMA.16816.F32.BF16 R100, R24.reuse, R38, R100 ;  /* 0x000000261864723c */ /* 0x040fe40000041864 */
[----:B------:R-:W4:Y:S02]  /*14040*/  LDSM.16.MT88.4 R36, [R218+0x3080] ;  /* 0x00308000da24783b */ /* 0x000f240000004200 */
[----:B------:R-:W-:Y:S02]  /*14050*/  FFMA.FTZ R2, R0, R185, R2 ;  /* 0x000000b900027223 */ /* 0x000fe40000010002 */
[----:B------:R-:W-:Y:S02]  /*14060*/  FADD.FTZ R3, R246, R3 ;  /* 0x00000003f6037221 */ /* 0x000fe40000010000 */
[-C--:B-1----:R-:W-:Y:S04]  /*14070*/  HMMA.16816.F32.BF16 R104, R24, R28.reuse, R104 ;  /* 0x0000001c1868723c */ /* 0x082fe80000041868 */
[----:B------:R-:W-:Y:S02]  /*14080*/  FADD.FTZ R3, R244, R3 ;  /* 0x00000003f4037221 */ /* 0x000fe40000010000 */
[----:B------:R-:W-:Y:S02]  /*14090*/  FFMA.FTZ R7, R7, R186, R243 ;  /* 0x000000ba07077223 */ /* 0x000fe400000100f3 */
[C---:B------:R-:W-:Y:S04]  /*140a0*/  HMMA.16816.F32.BF16 R108, R32.reuse, R28, R108 ;  /* 0x0000001c206c723c */ /* 0x040fe8000004186c */
[----:B------:R-:W-:Y:S02]  /*140b0*/  FFMA.FTZ R4, R4, R187, R242 ;  /* 0x000000bb04047223 */ /* 0x000fe400000100f2 */
[----:B------:R-:W-:Y:S01]  /*140c0*/  FADD.FTZ R0, R250, R7 ;  /* 0x00000007fa007221 */ /* 0x000fe20000010000 */
[----:B------:R-:W-:Y:S01]  /*140d0*/  F2FP.BF16.PACK_AB R28, R45, R44 ;  /* 0x0000002c2d1c723e */ /* 0x000fe200000010ff */
[-C--:B------:R-:W-:Y:S04]  /*140e0*/  HMMA.16816.F32.BF16 R112, R32, R30.reuse, R112 ;  /* 0x0000001e2070723c */ /* 0x080fe80000041870 */
[----:B---3--:R-:W-:Y:S01]  /*140f0*/  F2FP.BF16.PACK_AB R29, R47, R46 ;  /* 0x0000002e2f1d723e */ /* 0x008fe200000010ff */
[----:B------:R-:W-:Y:S02]  /*14100*/  FADD.FTZ R7, R245, R3 ;  /* 0x00000003f5077221 */ /* 0x000fe40000010000 */
[----:B------:R-:W-:Y:S01]  /*14110*/  FADD.FTZ R2, R204, R2 ;  /* 0x00000002cc027221 */ /* 0x000fe20000010000 */
[C---:B------:R-:W-:Y:S04]  /*14120*/  HMMA.16816.F32.BF16 R116, R24.reuse, R30, R116 ;  /* 0x0000001e1874723c */ /* 0x040fe80000041874 */
[----:B------:R-:W-:Y:S02]  /*14130*/  FADD.FTZ R2, R205, R2 ;  /* 0x00000002cd027221 */ /* 0x000fe40000010000 */
[----:B------:R-:W-:Y:S01]  /*14140*/  FADD.FTZ R0, R252, R0 ;  /* 0x00000000fc007221 */ /* 0x000fe20000010000 */
[----:B------:R-:W-:Y:S01]  /*14150*/  F2FP.BF16.PACK_AB R30, R49, R48 ;  /* 0x00000030311e723e */ /* 0x000fe200000010ff */
[-C--:B------:R-:W-:Y:S04]  /*14160*/  HMMA.16816.F32.BF16 R120, R24, R40.reuse, R120 ;  /* 0x000000281878723c */ /* 0x080fe80000041878 */
[----:B------:R-:W-:Y:S01]  /*14170*/  F2FP.BF16.PACK_AB R31, R169, R50 ;  /* 0x00000032a91f723e */ /* 0x000fe200000010ff */
[----:B------:R-:W-:Y:S03]  /*14180*/  FADD.FTZ R0, R251, R0 ;  /* 0x00000000fb007221 */ /* 0x000fe60000010000 */
[C---:B------:R-:W-:Y:S08]  /*14190*/  HMMA.16816.F32.BF16 R124, R32.reuse, R40, R124 ;  /* 0x00000028207c723c */ /* 0x040ff0000004187c */
[-C--:B------:R-:W-:Y:S01]  /*141a0*/  HMMA.16816.F32.BF16 R128, R32, R42.reuse, R128 ;  /* 0x0000002a2080723c */ /* 0x080fe20000041880 */
[----:B------:R-:W1:Y:S07]  /*141b0*/  LDSM.16.MT88.4 R32, [R220+0x3080] ;  /* 0x00308000dc20783b */ /* 0x000e6e0000004200 */
[----:B------:R-:W-:Y:S07]  /*141c0*/  HMMA.16816.F32.BF16 R132, R24, R42, R132 ;  /* 0x0000002a1884723c */ /* 0x000fee0000041884 */
[----:B------:R-:W-:Y:S02]  /*141d0*/  F2FP.BF16.PACK_AB R24, R199, R200 ;  /* 0x000000c8c718723e */ /* 0x000fe400000010ff */
[----:B------:R-:W-:Y:S03]  /*141e0*/  F2FP.BF16.PACK_AB R26, R197, R198 ;  /* 0x000000c6c51a723e */ /* 0x000fe600000010ff */
[----:B------:R-:W-:Y:S02]  /*141f0*/  F2FP.BF16.PACK_AB R25, R52, R53 ;  /* 0x000000353419723e */ /* 0x000fe400000010ff */
[----:B------:R-:W-:Y:S07]  /*14200*/  F2FP.BF16.PACK_AB R27, R55, R54 ;  /* 0x00000036371b723e */ /* 0x000fee00000010ff */
[-C--:B------:R-:W-:Y:S01]  /*14210*/  HMMA.16816.F32.BF16 R180, R24, R192.reuse, R8 ;  /* 0x000000c018b4723c */ /* 0x080fe20000041808 */
[----:B------:R-:W3:Y:S07]  /*14220*/  LDSM.16.MT88.4 R8, [R219+0x3080] ;  /* 0x00308000db08783b */ /* 0x000eee0000004200 */
[C---:B------:R-:W-:Y:S01]  /*14230*/  HMMA.16816.F32.BF16 R184, R28.reuse, R192, R12 ;  /* 0x000000c01cb8723c */ /* 0x040fe2000004180c */
[----:B------:R-:W1:Y:S07]  /*14240*/  LDSM.16.MT88.4 R12, [R217+0x4880] ;  /* 0x00488000d90c783b */ /* 0x000e6e0000004200 */
[-C--:B------:R-:W-:Y:S01]  /*14250*/  HMMA.16816.F32.BF16 R188, R28, R194.reuse, R16 ;  /* 0x000000c21cbc723c */ /* 0x080fe20000041810 */
[----:B------:R-:W1:Y:S07]  /*14260*/  LDSM.16.MT88.4 R16, [R218+0x4880] ;  /* 0x00488000da10783b */ /* 0x000e6e0000004200 */
[C---:B------:R-:W-:Y:S01]  /*14270*/  HMMA.16816.F32.BF16 R192, R24.reuse, R194, R20 ;  /* 0x000000c218c0723c */ /* 0x040fe20000041814 */
[----:B------:R-:W3:Y:S07]  /*14280*/  LDSM.16.MT88.4 R20, [R220+0x4880] ;  /* 0x00488000dc14783b */ /* 0x000eee0000004200 */
[-C--:B----4-:R-:W-:Y:S08]  /*14290*/  HMMA.16816.F32.BF16 R136, R24, R36.reuse, R136 ;  /* 0x000000241888723c */ /* 0x090ff00000041888 */
        /* <DEDUP_REMOVED lines=14> */
[C---:B------:R-:W-:Y:S04]  /*14380*/  HMMA.16816.F32.BF16 R68, R24.reuse, R10, R68 ;  /* 0x0000000a1844723c */ /* 0x040fe80000041844 */
[----:B------:R-:W-:Y:S04]  /*14390*/  FADD.FTZ R8, R248, R8 ;  /* 0x00000008f8087221 */ /* 0x000fe80000010000 */
        /* <DEDUP_REMOVED lines=12> */
[-C--:B------:R-:W-:Y:S03]  /*14460*/  HMMA.16816.F32.BF16 R112, R28, R22.reuse, R112 ;  /* 0x000000161c70723c */ /* 0x080fe60000041870 */
[----:B--2---:R-:W-:Y:S01]  /*14470*/  ISETP.GT.AND P0, PT, R237, R6, PT ;  /* 0x00000006ed00720c */ /* 0x004fe20003f04270 */
[----:B------:R-:W-:Y:S04]  /*14480*/  FADD.FTZ R6, R206, R2 ;  /* 0x00000002ce067221 */ /* 0x000fe80000010000 */
[C---:B------:R-:W-:Y:S04]  /*14490*/  HMMA.16816.F32.BF16 R116, R24.reuse, R22, R116 ;  /* 0x000000161874723c */ /* 0x040fe80000041874 */
[----:B------:R-:W-:Y:S01]  /*144a0*/  FADD.FTZ R2, R210, R7 ;  /* 0x00000007d2027221 */ /* 0x000fe20000010000 */
[----:B------:R-:W-:Y:S01]  /*144b0*/  MOV R237, R235 ;  /* 0x000000eb00ed7202 */ /* 0x000fe20000000f00 */
[----:B------:R-:W-:Y:S02]  /*144c0*/  FADD.FTZ R0, R196, R6 ;  /* 0x00000006c4007221 */ /* 0x000fe40000010000 */
[----:B------:R-:W-:Y:S01]  /*144d0*/  FADD.FTZ R7, R213, R3 ;  /* 0x00000003d5077221 */ /* 0x000fe20000010000 */
[-C--:B----4-:R-:W-:Y:S03]  /*144e0*/  HMMA.16816.F32.BF16 R120, R24, R36.reuse, R120 ;  /* 0x000000241878723c */ /* 0x090fe60000041878 */
        /* <DEDUP_REMOVED lines=30> */
[----:B------:R-:W-:Y:S02]  /*146d0*/  MOV R169, R168 ;  /* 0x000000a800a97202 */ /* 0x000fe40000000f00 */
[----:B------:R2:W-:Y:S04]  /*146e0*/  STL [R1+0x94], R2 ;  /* 0x0000940201007387 */ /* 0x0005e80000100800 */
[----:B------:R3:W-:Y:S04]  /*146f0*/  STL [R1+0x98], R0 ;  /* 0x0000980001007387 */ /* 0x0007e80000100800 */
[----:B------:R4:W-:Y:S01]  /*14700*/  STL [R1+0x8c], R6 ;  /* 0x00008c0601007387 */ /* 0x0009e20000100800 */
[----:B-1----:R-:W-:Y:S02]  /*14710*/  MOV R3, R173 ;  /* 0x000000ad00037202 */ /* 0x002fe40000000f00 */
[----:B--2---:R-:W-:Y:S02]  /*14720*/  MOV R2, R174 ;  /* 0x000000ae00027202 */ /* 0x004fe40000000f00 */
[----:B---3--:R-:W-:Y:S01]  /*14730*/  MOV R0, R172 ;  /* 0x000000ac00007202 */ /* 0x008fe20000000f00 */
[----:B------:R-:W-:-:S05]  /*14740*/  @P0 BRA `(.L_x_3169) ;  /* 0xffffd31000000947 */ /* 0x000fca000383ffff */
.L_x_3168:
[----:B------:R-:W2:Y:S02]  /*14750*/  LDL R4, [R1+0x9c] ;  /* 0x00009c0001047983 */ /* 0x000ea40000100800 */
[----:B--2---:R-:W-:-:S13]  /*14760*/  ISETP.GE.AND P0, PT, R235, R4, PT ;  /* 0x00000004eb00720c */ /* 0x004fda0003f06270 */
[----:B------:R-:W-:Y:S05]  /*14770*/  @!P0 BRA `(.L_x_3170) ;  /* 0x000044f000008947 */ /* 0x000fea0003800000 */
[----:B------:R-:W2:Y:S04]  /*14780*/  LDL.64 R10, [R1+0xc8] ;  /* 0x0000c800010a7983 */ /* 0x000ea80000100a00 */
[----:B------:R-:W3:Y:S01]  /*14790*/  LDL.64 R14, [R1+0xb8] ;  /* 0x0000b800010e7983 */ /* 0x000ee20000100a00 */
[----:B------:R-:W-:Y:S01]  /*147a0*/  IMAD.U32 R2, RZ, RZ, UR10 ;  /* 0x0000000aff027e24 */ /* 0x000fe2000f8e00ff */
[----:B------:R-:W-:Y:S01]  /*147b0*/  MOV R0, UR12 ;  /* 0x0000000c00007c02 */ /* 0x000fe20008000f00 */
[----:B-1----:R-:W-:Y:S01]  /*147c0*/  IMAD.MOV.U32 R3, RZ, RZ, 0x30 ;  /* 0x00000030ff037424 */ /* 0x002fe200078e00ff */
[----:B------:R-:W-:Y:S01]  /*147d0*/  MOV R8, c[0x0][0x1e4] ;  /* 0x0000790000087a02 */ /* 0x000fe20000000f00 */
[----:B------:R-:W-:Y:S01]  /*147e0*/  IMAD.MOV.U32 R4, RZ, RZ, c[0x0][0x1e0] ;  /* 0x00007800ff047624 */ /* 0x000fe200078e00ff */
[----:B------:R-:W-:Y:S01]  /*147f0*/  IADD3 R2, P0, R2, 0x80, RZ ;  /* 0x0000008002027810 */ /* 0x000fe20007f1e0ff */
[----:B------:R-:W-:Y:S01]  /*14800*/  IMAD.MOV.U32 R7, RZ, RZ, R174 ;  /* 0x000000ffff077224 */ /* 0x000fe200078e00ae */
[----:B------:R-:W-:Y:S01]  /*14810*/  IADD3 R9, P1, R0, 0x80, RZ ;  /* 0x0000008000097810 */ /* 0x000fe20007f3e0ff */
[----:B------:R-:W-:Y:S01]  /*14820*/  IMAD R0, R3, c[0x0][0x20c], RZ ;  /* 0x0000830003007a24 */ /* 0x000fe200078e02ff */
[----:B----4-:R-:W-:Y:S01]  /*14830*/  MOV R6, R172 ;  /* 0x000000ac00067202 */ /* 0x010fe20000000f00 */
[----:B------:R1:W-:Y:S01]  /*14840*/  STL [R1+0x84], R2 ;  /* 0x0000840201007387 */ /* 0x0003e20000100800 */
[----:B------:R-:W-:Y:S01]  /*14850*/  IMAD.MOV.U32 R170, RZ, RZ, R168 ;  /* 0x000000ffffaa7224 */ /* 0x000fe200078e00a8 */
[----:B------:R-:W-:-:S02]  /*14860*/  MOV R169, R173 ;  /* 0x000000ad00a97202 */ /* 0x000fc40000000f00 */
[----:B------:R4:W-:Y:S01]  /*14870*/  STL [R1+0x70], R9 ;  /* 0x0000700901007387 */ /* 0x0009e20000100800 */
[----:B------:R-:W-:Y:S02]  /*14880*/  IADD3.X R252, RZ, UR9, RZ, P1, !PT ;  /* 0x00000009fffc7c10 */ /* 0x000fe40008ffe4ff */
[----:B--2---:R-:W-:Y:S01]  /*14890*/  IADD3 R12, P2, R10, 0x40, RZ ;  /* 0x000000400a0c7810 */ /* 0x004fe20007f5e0ff */
[----:B------:R-:W-:Y:S01]  /*148a0*/  IMAD.WIDE.U32 R10, R3, c[0x0][0x208], RZ ;  /* 0x00008200030a7a25 */ /* 0x000fe200078e00ff */
[----:B------:R-:W-:Y:S02]  /*148b0*/  SHF.L.U64.HI R3, R4, 0x5, R8 ;  /* 0x0000000504037819 */ /* 0x000fe40000010208 */
[----:B---3--:R-:W-:Y:S01]  /*148c0*/  IADD3.X R13, RZ, R15, RZ, P2, !PT ;  /* 0x0000000fff0d7210 */ /* 0x008fe200017fe4ff */
[----:B-1----:R-:W-:Y:S02]  /*148d0*/  IMAD.IADD R2, R11, 0x1, R0 ;  /* 0x000000010b027824 */ /* 0x002fe400078e0200 */
[----:B------:R-:W-:-:S02]  /*148e0*/  IMAD.X R0, RZ, RZ, UR5, P0 ;  /* 0x00000005ff007e24 */ /* 0x000fc400080e06ff */
[----:B------:R4:W-:Y:S04]  /*148f0*/  STL.64 [R1+0x78], R12 ;  /* 0x0000780c01007387 */ /* 0x0009e80000100a00 */
[----:B------:R4:W-:Y:S02]  /*14900*/  STL [R1+0x80], R0 ;  /* 0x0000800001007387 */ /* 0x0009e40000100800 */
.L_x_3187:
[----:B------:R-:W2:Y:S01]  /*14910*/  LDL.64 R18, [R1+0xb8] ;  /* 0x0000b80001127983 */ /* 0x000ea20000100a00 */
[----:B------:R-:W-:Y:S04]  /*14920*/  DEPBAR.LE SB0, 0x0 ;  /* 0x000080000000791a */ /* 0x000fe80000000000 */
[----:B------:R-:W3:Y:S01]  /*14930*/  LDL.64 R16, [R1+0xc8] ;  /* 0x0000c80001107983 */ /* 0x000ee20000100a00 */
[----:B------:R-:W-:Y:S01]  /*14940*/  WARPSYNC 0xffffffff ;  /* 0xffffffff00007948 */ /* 0x000fe20003800000 */
[----:B------:R-:W-:Y:S02]  /*14950*/  IMAD.MOV.U32 R2, RZ, RZ, 0x30 ;  /* 0x00000030ff027424 */ /* 0x000fe400078e00ff */
[----:B----4-:R-:W-:Y:S01]  /*14960*/  IMAD.MOV.U32 R0, RZ, RZ, 0x30 ;  /* 0x00000030ff007424 */ /* 0x010fe200078e00ff */
[----:B------:R-:W4:Y:S01]  /*14970*/  LDL R29, [R1+0xa8] ;  /* 0x0000a800011d7983 */ /* 0x000f220000100800 */
[----:B------:R-:W-:Y:S01]  /*14980*/  IMAD.WIDE.U32 R2, R2, c[0x0][0x208], RZ ;  /* 0x0000820002027a25 */ /* 0x000fe200078e00ff */
[----:B------:R-:W-:Y:S03]  /*14990*/  SHF.R.S32.HI R2, RZ, 0x1f, R235 ;  /* 0x0000001fff027819 */ /* 0x000fe600000114eb */
[----:B------:R-:W4:Y:S01]  /*149a0*/  LDL.64 R30, [R1+0x78] ;  /* 0x00007800011e7983 */ /* 0x000f220000100a00 */
[----:B------:R-:W-:Y:S02]  /*149b0*/  IMAD R0, R0, c[0x0][0x20c], RZ ;  /* 0x0000830000007a24 */ /* 0x000fe400078e02ff */
[----:B------:R-:W-:Y:S02]  /*149c0*/  IMAD.MOV.U32 R26, RZ, RZ, 0x30 ;  /* 0x00000030ff1a7424 */ /* 0x000fe400078e00ff */
[----:B------:R-:W4:Y:S01]  /*149d0*/  LDL R28, [R1+0xe8] ;  /* 0x0000e800011c7983 */ /* 0x000f220000100800 */
[----:B------:R-:W-:Y:S02]  /*149e0*/  IMAD.IADD R0, R3, 0x1, R0 ;  /* 0x0000000103007824 */ /* 0x000fe400078e0200 */
[----:B------:R-:W-:Y:S02]  /*149f0*/  IMAD.WIDE.U32 R26, R26, c[0x0][0x208], RZ ;  /* 0x000082001a1a7a25 */ /* 0x000fe400078e00ff */
[----:B------:R-:W4:Y:S02]  /*14a00*/  LDL R41, [R1+0x84] ;  /* 0x0000840001297983 */ /* 0x000f240000100800 */
[----:B------:R-:W-:Y:S03]  /*14a10*/  IMAD R0, R0, R235, RZ ;  /* 0x000000eb00007224 */ /* 0x000fe600078e02ff */
[----:B------:R-:W4:Y:S01]  /*14a20*/  LDL R40, [R1+0x80] ;  /* 0x0000800001287983 */ /* 0x000f220000100800 */
[----:B------:R-:W-:Y:S04]  /*14a30*/  IMAD R0, R2, R26, R0 ;  /* 0x0000001a02007224 */ /* 0x000fe800078e0200 */
[----:B------:R-:W-:Y:S06]  /*14a40*/  BAR.SYNC.DEFER_BLOCKING 0x0 ;  /* 0x0000000000007b1d */ /* 0x000fec0000010000 */
[----:B------:R-:W-:Y:S05]  /*14a50*/  LDSM.16.M88.4 R52, [R223+0x8080] ;  /* 0x00808000df34783b */ /* 0x000fea0000000200 */
[----:B-----5:R-:W1:Y:S05]  /*14a60*/  LDSM.16.M88.4 R20, [R216+0x5080] ;  /* 0x00508000d814783b */ /* 0x020e6a0000000200 */
[----:B------:R-:W1:Y:S05]  /*14a70*/  LDSM.16.M88.4 R48, [R223+0xa080] ;  /* 0x00a08000df30783b */ /* 0x000e6a0000000200 */
[----:B------:R-:W2:Y:S05]  /*14a80*/  LDSM.16.M88.4 R36, [R216+0x5880] ;  /* 0x00588000d824783b */ /* 0x000eaa0000000200 */
[----:B------:R-:W4:Y:S05]  /*14a90*/  LDL R212, [R1+0x9c] ;  /* 0x00009c0001d47983 */ /* 0x000f2a0000100800 */
[----:B------:R-:W2:Y:S05]  /*14aa0*/  LDSM.16.M88.4 R172, [R216+0x6080] ;  /* 0x00608000d8ac783b */ /* 0x000eaa0000000200 */
[----:B------:R-:W4:Y:S05]  /*14ab0*/  LDL R215, [R1+0xdc] ;  /* 0x0000dc0001d77983 */ /* 0x000f2a0000100800 */
[----:B------:R-:W-:Y:S05]  /*14ac0*/  LDSM.16.M88.4 R176, [R225+0x8080] ;  /* 0x00808000e1b0783b */ /* 0x000fea0000000200 */
[----:B------:R-:W4:Y:S01]  /*14ad0*/  LDL R168, [R1+0x4] ;  /* 0x0000040001a87983 */ /* 0x000f220000100800 */
[-C--:B-1----:R-:W-:Y:S04]  /*14ae0*/  HMMA.16816.F32.BF16 R8, R52, R20.reuse, RZ ;  /* 0x000000143408723c */ /* 0x082fe800000418ff */
[----:B------:R-:W1:Y:S05]  /*14af0*/  LDSM.16.M88.4 R196, [R227] ;  /* 0x00000000e3c4783b */ /* 0x000e6a0000000200 */
[----:B------:R-:W4:Y:S01]  /*14b00*/  LDL R213, [R1+0xd8] ;  /* 0x0000d80001d57983 */ /* 0x000f220000100800 */
[C---:B------:R-:W-:Y:S04]  /*14b10*/  HMMA.16816.F32.BF16 R12, R48.reuse, R20, RZ ;  /* 0x00000014300c723c */ /* 0x040fe800000418ff */
[----:B------:R-:W1:Y:S05]  /*14b20*/  LDSM.16.M88.4 R200, [R225+0xa080] ;  /* 0x00a08000e1c8783b */ /* 0x000e6a0000000200 */
[----:B------:R-:W1:Y:S05]  /*14b30*/  LDSM.16.M88.4 R204, [R233] ;  /* 0x00000000e9cc783b */ /* 0x000e6a0000000200 */
[----:B------:R-:W1:Y:S05]  /*14b40*/  LDSM.16.M88.4 R208, [R232] ;  /* 0x00000000e8d0783b */ /* 0x000e6a0000000200 */
[----:B------:R-:W4:Y:S05]  /*14b50*/  LDL R171, [R1+0xd4] ;  /* 0x0000d40001ab7983 */ /* 0x000f2a0000100800 */
[----:B------:R-:W4:Y:S05]  /*14b60*/  LDL.64 R238, [R1+0xc0] ;  /* 0x0000c00001ee7983 */ /* 0x000f2a0000100a00 */
[----:B------:R-:W4:Y:S05]  /*14b70*/  LDL R214, [R1+0xd0] ;  /* 0x0000d00001d67983 */ /* 0x000f2a0000100800 */
[----:B------:R-:W4:Y:S01]  /*14b80*/  LDL.64 R240, [R1+0xb0] ;  /* 0x0000b00001f07983 */ /* 0x000f220000100a00 */
[----:B--2---:R-:W-:Y:S01]  /*14b90*/  IMAD.MOV.U32 R25, RZ, RZ, R19 ;  /* 0x000000ffff197224 */ /* 0x004fe200078e0013 */
[----:B---3--:R-:W-:Y:S02]  /*14ba0*/  MOV R24, R16 ;  /* 0x0000001000187202 */ /* 0x008fe40000000f00 */
[-C--:B------:R-:W-:Y:S03]  /*14bb0*/  HMMA.16816.F32.BF16 R16, R48, R22.reuse, RZ ;  /* 0x000000163010723c */ /* 0x080fe600000418ff */
[-C--:B------:R-:W-:Y:S01]  /*14bc0*/  IMAD.WIDE.U32 R24, R235, R26.reuse, R24 ;  /* 0x0000001aeb187225 */ /* 0x080fe200078e0018 */
[----:B----4-:R-:W-:Y:S03]  /*14bd0*/  ISETP.GE.AND P4, PT, R29, c[0x0][0x1d4], PT ;  /* 0x000075001d007a0c */ /* 0x010fe60003f86270 */
[----:B------:R-:W-:Y:S01]  /*14be0*/  IMAD.IADD R4, R25, 0x1, R0 ;  /* 0x0000000119047824 */ /* 0x000fe200078e0200 */
[C---:B------:R-:W-:Y:S04]  /*14bf0*/  HMMA.16816.F32.BF16 R20, R52.reuse, R22, RZ ;  /* 0x000000163414723c */ /* 0x040fe800000418ff */
[----:B------:R-:W-:Y:S01]  /*14c00*/  LEA R32, P1, R24, c[0x0][0x1f8], 0x1 ;  /* 0x00007e0018207a11 */ /* 0x000fe200078208ff */
[----:B------:R-:W-:Y:S01]  /*14c10*/  IMAD.WIDE.U32 R2, R235, R26, R30 ;  /* 0x0000001aeb027225 */ /* 0x000fe200078e001e */
[----:B------:R-:W-:Y:S02]  /*14c20*/  ISETP.GE.AND P3, PT, R28, c[0x0][0x1d4], PT ;  /* 0x000075001c007a0c */ /* 0x000fe40003f66270 */
[----:B------:R-:W-:Y:S01]  /*14c30*/  LEA.HI.X R33, R24, c[0x0][0x1fc], R4, 0x1, P1 ;  /* 0x00007f0018217a11 */ /* 0x000fe200008f0c04 */
[----:B------:R-:W-:Y:S01]  /*14c40*/  IMAD.IADD R0, R0, 0x1, R3 ;  /* 0x0000000100007824 */ /* 0x000fe200078e0203 */
[-C--:B------:R-:W-:Y:S02]  /*14c50*/  HMMA.16816.F32.BF16 R24, R52, R36.reuse, RZ ;  /* 0x000000243418723c */ /* 0x080fe400000418ff */
[C---:B------:R-:W-:Y:S01]  /*14c60*/  LEA R34, P0, R2.reuse, c[0x0][0x1f8], 0x1 ;  /* 0x00007e0002227a11 */ /* 0x040fe200078008ff */
[----:B------:R-:W-:Y:S01]  /*14c70*/  @!PT LDS RZ, [RZ] ;  /* 0x00000000fffff984 */ /* 0x000fe20000000800 */
[----:B------:R-:W-:Y:S01]  /*14c80*/  @!PT LDS RZ, [RZ] ;  /* 0x00000000fffff984 */ /* 0x000fe20000000800 */
[----:B------:R-:W-:Y:S01]  /*14c90*/  @!PT LDS RZ, [RZ] ;  /* 0x00000000fffff984 */ /* 0x000fe20000000800 */
[----:B------:R2:W-:Y:S03]  /*14ca0*/  LDGSTS.E.BYPASS.LTC128B.128 [R234+0x2080], [R32.64], !P4 ;  /* 0x0208000020ea7fae */ /* 0x0005e6000e101d46 */
[----:B------:R-:W-:Y:S02]  /*14cb0*/  LEA.HI.X R35, R2, c[0x0][0x1fc], R0, 0x1, P0 ;  /* 0x00007f0002237a11 */ /* 0x000fe400000f0c00 */
[C---:B------:R-:W-:Y:S03]  /*14cc0*/  HMMA.16816.F32.BF16 R28, R48.reuse, R36, RZ ;  /* 0x00000024301c723c */ /* 0x040fe600000418ff */
[----:B------:R2:W-:Y:S01]  /*14cd0*/  LDGSTS.E.BYPASS.LTC128B.128 [R234+0x3880], [R34.64], !P3 ;  /* 0x0388000022ea7fae */ /* 0x0005e2000d901d46 */
[----:B------:R-:W-:Y:S04]  /*14ce0*/  IADD3 R2, P0, R32, UR10, RZ ;  /* 0x0000000a20027c10 */ /* 0x000fe8000ff1e0ff */
[----:B------:R-:W-:Y:S04]  /*14cf0*/  IADD3.X R3, R33, UR5, RZ, P0, !PT ;  /* 0x0000000521037c10 */ /* 0x000fe800087fe4ff */
[C---:B------:R-:W-:Y:S01]  /*14d00*/  IADD3 R36, P0, R2.reuse, UR10, RZ ;  /* 0x0000000a02247c10 */ /* 0x040fe2000ff1e0ff */
[----:B------:R3:W-:Y:S03]  /*14d10*/  LDGSTS.E.BYPASS.LTC128B.128 [R234+0x2880], [R2.64], !P4 ;  /* 0x0288000002ea7fae */ /* 0x0007e6000e101d46 */
[C---:B------:R-:W-:Y:S02]  /*14d20*/  IADD3.X R37, R3.reuse, UR5, RZ, P0, !PT ;  /* 0x0000000503257c10 */ /* 0x040fe400087fe4ff */
[----:B------:R3:W-:Y:S05]  /*14d30*/  LDGSTS.E.BYPASS.LTC128B.128 [R234+0x4080], [R2.64+0x80], !P3 ;  /* 0x0408008002ea7fae */ /* 0x0007ea000d901d46 */
[----:B------:R4:W-:Y:S01]  /*14d40*/  LDGSTS.E.BYPASS.LTC128B.128 [R234+0x3080], [R36.64], !P4 ;  /* 0x0308000024ea7fae */ /* 0x0009e2000e101d46 */
[-C--:B--2---:R-:W-:Y:S01]  /*14d50*/  HMMA.16816.F32.BF16 R32, R48, R38.reuse, RZ ;  /* 0x000000263020723c */ /* 0x084fe200000418ff */
[----:B---3--:R-:W-:Y:S07]  /*14d60*/  IADD3 R2, P0, R2, R41, RZ ;  /* 0x0000002902027210 */ /* 0x008fee0007f1e0ff */
[C---:B----4-:R-:W-:Y:S04]  /*14d70*/  HMMA.16816.F32.BF16 R36, R52.reuse, R38, RZ ;  /* 0x000000263424723c */ /* 0x050fe800000418ff */
[----:B------:R-:W-:Y:S01]  /*14d80*/  IMAD.X R3, R3, 0x1, R40, P0 ;  /* 0x0000000103037824 */ /* 0x000fe200000e0628 */
[C---:B------:R-:W-:Y:S04]  /*14d90*/  ISETP.GT.AND P0, PT, R235.reuse, R212, PT ;  /* 0x000000d4eb00720c */ /* 0x040fe80003f04270 */
[----:B------:R2:W-:Y:S01]  /*14da0*/  LDGSTS.E.BYPASS.LTC128B.128 [R234+0x4880], [R2.64], !P3 ;  /* 0x0488000002ea7fae */ /* 0x0005e2000d901d46 */
[-C--:B------:R-:W-:Y:S04]  /*14db0*/  HMMA.16816.F32.BF16 R40, R52, R172.reuse, RZ ;  /* 0x000000ac3428723c */ /* 0x080fe800000418ff */
[----:B------:R-:W0:Y:S04]  /*14dc0*/  LDGDEPBAR ;  /* 0x00000000000079af */ /* 0x000e280000000000 */
[C---:B------:R-:W-:Y:S04]  /*14dd0*/  HMMA.16816.F32.BF16 R44, R48.reuse, R172, RZ ;  /* 0x000000ac302c723c */ /* 0x040fe800000418ff */
[----:B------:R-:W-:Y:S04]  /*14de0*/  @P0 IADD3 R0, R235, -0x1, RZ ;  /* 0xffffffffeb000810 */ /* 0x000fe80007ffe0ff */
[-C--:B------:R-:W-:Y:S08]  /*14df0*/  HMMA.16816.F32.BF16 R48, R48, R174.reuse, RZ ;  /* 0x000000ae3030723c */ /* 0x080ff000000418ff */
[----:B------:R-:W-:Y:S01]  /*14e00*/  HMMA.16816.F32.BF16 R52, R52, R174, RZ ;  /* 0x000000ae3434723c */ /* 0x000fe200000418ff */
[----:B------:R-:W-:Y:S03]  /*14e10*/  LDSM.16.M88.4 R172, [R224+0x8080] ;  /* 0x00808000e0ac783b */ /* 0x000fe60000000200 */
[----:B--2---:R-:W-:Y:S04]  /*14e20*/  @P0 SHF.R.S32.HI R2, RZ, 0x1f, R0 ;  /* 0x0000001fff020819 */ /* 0x004fe80000011400 */
[-C--:B-1----:R-:W-:Y:S05]  /*14e30*/  HMMA.16816.F32.BF16 R8, R176, R196.reuse, R8 ;  /* 0x000000c4b008723c */ /* 0x082fea0000041808 */
[----:B------:R-:W-:Y:S03]  /*14e40*/  @P0 IMAD R2, R2, c[0x0][0x1e0], RZ ;  /* 0x0000780002020a24 */ /* 0x000fe600078e02ff */
[C---:B------:R-:W-:Y:S08]  /*14e50*/  HMMA.16816.F32.BF16 R12, R200.reuse, R196, R12 ;  /* 0x000000c4c80c723c */ /* 0x040ff0000004180c */
[-C--:B------:R-:W-:Y:S04]  /*14e60*/  HMMA.16816.F32.BF16 R16, R200, R198.reuse, R16 ;  /* 0x000000c6c810723c */ /* 0x080fe80000041810 */
[----:B------:R-:W-:Y:S04]  /*14e70*/  @P0 IMAD.MOV.U32 R3, RZ, RZ, R241 ;  /* 0x000000ffff030224 */ /* 0x000fe800078e00f1 */
        /* <DEDUP_REMOVED lines=8> */
[C---:B------:R-:W-:Y:S01]  /*14f00*/  HMMA.16816.F32.BF16 R44, R200.reuse, R208, R44 ;  /* 0x000000d0c82c723c */ /* 0x040fe2000004182c */
[----:B------:R-:W2:Y:S06]  /*14f10*/  LDL R208, [R1+0x74] ;  /* 0x0000740001d07983 */ /* 0x000eac0000100800 */
[----:B------:R-:W-:Y:S01]  /*14f20*/  IMAD.MOV.U32 R209, RZ, RZ, c[0x0][0x32c] ;  /* 0x0000cb00ffd17624 */ /* 0x000fe200078e00ff */
[-C--:B------:R-:W-:Y:S01]  /*14f30*/  HMMA.16816.F32.BF16 R48, R200, R210.reuse, R48 ;  /* 0x000000d2c830723c */ /* 0x080fe20000041830 */
[----:B------:R-:W3:Y:S07]  /*14f40*/  LDSM.16.M88.4 R200, [R224+0xa080] ;  /* 0x00a08000e0c8783b */ /* 0x000eee0000000200 */
[----:B------:R-:W-:Y:S01]  /*14f50*/  HMMA.16816.F32.BF16 R52, R176, R210, R52 ;  /* 0x000000d2b034723c */ /* 0x000fe20000041834 */
[----:B------:R-:W4:Y:S07]  /*14f60*/  LDSM.16.M88.4 R176, [R222+0x5880] ;  /* 0x00588000deb0783b */ /* 0x000f2e0000000200 */
[-C--:B-1----:R-:W-:Y:S08]  /*14f70*/  HMMA.16816.F32.BF16 R8, R172, R196.reuse, R8 ;  /* 0x000000c4ac08723c */ /* 0x082ff00000041808 */
[C---:B---3--:R-:W-:Y:S08]  /*14f80*/  HMMA.16816.F32.BF16 R12, R200.reuse, R196, R12 ;  /* 0x000000c4c80c723c */ /* 0x048ff0000004180c */
        /* <DEDUP_REMOVED lines=10> */
[-C--:B------:R-:W-:Y:S01]  /*15030*/  HMMA.16816.F32.BF16 R48, R200, R206.reuse, R48 ;  /* 0x000000cec830723c */ /* 0x080fe20000041830 */
[----:B------:R-:W3:Y:S07]  /*15040*/  LDSM.16.M88.4 R200, [R226+0xa080] ;  /* 0x00a08000e2c8783b */ /* 0x000eee0000000200 */
[----:B------:R-:W-:Y:S01]  /*15050*/  HMMA.16816.F32.BF16 R52, R172, R206, R52 ;  /* 0x000000ceac34723c */ /* 0x000fe20000041834 */
[----:B------:R-:W4:Y:S05]  /*15060*/  LDSM.16.M88.4 R172, [R221+0x800] ;  /* 0x00080000ddac783b */ /* 0x000f2a0000000200 */
[----:B------:R-:W4:Y:S02]  /*15070*/  LDSM.16.M88.4 R204, [R221+0x1000] ;  /* 0x00100000ddcc783b */ /* 0x000f240000000200 */
[-C--:B-1----:R-:W-:Y:S08]  /*15080*/  HMMA.16816.F32.BF16 R8, R176, R196.reuse, R8 ;  /* 0x000000c4b008723c */ /* 0x082ff00000041808 */
[C---:B---3--:R-:W-:Y:S08]  /*15090*/  HMMA.16816.F32.BF16 R12, R200.reuse, R196, R12 ;  /* 0x000000c4c80c723c */ /* 0x048ff0000004180c */
[-C--:B------:R-:W-:Y:S08]  /*150a0*/  HMMA.16816.F32.BF16 R16, R200, R198.reuse, R16 ;  /* 0x000000c6c810723c */ /* 0x080ff00000041810 */
[C---:B------:R-:W-:Y:S01]  /*150b0*/  HMMA.16816.F32.BF16 R20, R176.reuse, R198, R20 ;  /* 0x000000c6b014723c */ /* 0x040fe20000041814 */
[----:B------:R-:W-:Y:S07]  /*150c0*/  LDSM.16.M88.4 R196, [R216+0x6880] ;  /* 0x00688000d8c4783b */ /* 0x000fee0000000200 */
        /* <DEDUP_REMOVED lines=11> */
[----:B------:R-:W2:Y:S02]  /*15180*/  LDSM.16.M88.4 R204, [R216+0x7880] ;  /* 0x00788000d8cc783b */ /* 0x000ea40000000200 */
        /* <DEDUP_REMOVED lines=15> */
[----:B------:R-:W3:Y:S05]  /*15280*/  LDSM.16.M88.4 R172, [R230] ;  /* 0x00000000e6ac783b */ /* 0x000eea0000000200 */
[----:B------:R-:W4:Y:S02]  /*15290*/  LDSM.16.M88.4 R204, [R229] ;  /* 0x00000000e5cc783b */ /* 0x000f240000000200 */
[-C--:B-1----:R-:W-:Y:S08]  /*152a0*/  HMMA.16816.F32.BF16 R8, R176, R196.reuse, R8 ;  /* 0x000000c4b008723c */ /* 0x082ff00000041808 */
        /* <DEDUP_REMOVED lines=12> */
[----:B------:R-:W2:Y:S07]  /*15370*/  LDSM.16.M88.4 R200, [R224+0xe080] ;  /* 0x00e08000e0c8783b */ /* 0x000eae0000000200 */
[----:B------:R-:W-:Y:S01]  /*15380*/  HMMA.16816.F32.BF16 R52, R176, R206, R52 ;  /* 0x000000ceb034723c */ /* 0x000fe20000041834 */
[----:B------:R-:W3:Y:S05]  /*15390*/  LDSM.16.M88.4 R176, [R222+0x7080] ;  /* 0x00708000deb0783b */ /* 0x000eea0000000200 */
[----:B------:R-:W4:Y:S02]  /*153a0*/  LDSM.16.M88.4 R204, [R222+0x7880] ;  /* 0x00788000decc783b */ /* 0x000f240000000200 */
        /* <DEDUP_REMOVED lines=11> */
[C---:B------:R-:W-:Y:S07]  /*15460*/  HMMA.16816.F32.BF16 R44, R200.reuse, R204, R44 ;  /* 0x000000ccc82c723c */ /* 0x040fee000004182c */
[----:B------:R-:W-:Y:S01]  /*15470*/  IMAD.MOV.U32 R205, RZ, RZ, c[0x0][0x1e4] ;  /* 0x00007900ffcd7624 */ /* 0x000fe200078e00ff */
[-C--:B------:R-:W-:Y:S01]  /*15480*/  HMMA.16816.F32.BF16 R48, R200, R206.reuse, R48 ;  /* 0x000000cec830723c */ /* 0x080fe20000041830 */
[----:B------:R-:W2:Y:S03]  /*15490*/  LDSM.16.M88.4 R200, [R228+0xe080] ;  /* 0x00e08000e4c8783b */ /* 0x000ea60000000200 */
[----:B------:R-:W-:Y:S04]  /*154a0*/  IMAD.MOV.U32 R204, RZ, RZ, c[0x0][0x1e0] ;  /* 0x00007800ffcc7624 */ /* 0x000fe800078e00ff */
[----:B------:R-:W-:Y:S01]  /*154b0*/  HMMA.16816.F32.BF16 R52, R172, R206, R52 ;  /* 0x000000ceac34723c */ /* 0x000fe20000041834 */
[----:B------:R-:W3:Y:S03]  /*154c0*/  LDL R206, [R1+0x70] ;  /* 0x0000700001ce7983 */ /* 0x000ee60000100800 */
[----:B------:R-:W-:Y:S02]  /*154d0*/  SHF.L.U64.HI R204, R204, 0x5, R205 ;  /* 0x00000005cccc7819 */ /* 0x000fe400000102cd */
[----:B------:R-:W4:Y:S01]  /*154e0*/  LDSM.16.M88.4 R172, [R221+0x2000] ;  /* 0x00200000ddac783b */ /* 0x000f220000000200 */
[----:B------:R-:W-:Y:S01]  /*154f0*/  MOV R207, c[0x0][0x1e0] ;  /* 0x0000780000cf7a02 */ /* 0x000fe20000000f00 */
[-C--:B-1----:R-:W-:Y:S05]  /*15500*/  HMMA.16816.F32.BF16 R8, R176, R196.reuse, R8 ;  /* 0x000000c4b008723c */ /* 0x082fea0000041808 */
[----:B------:R-:W-:Y:S03]  /*15510*/  IMAD.SHL.U32 R207, R207, 0x20, RZ ;  /* 0x00000020cfcf7824 */ /* 0x000fe600078e00ff */
[C---:B--2---:R-:W-:Y:S07]  /*15520*/  HMMA.16816.F32.BF16 R12, R200.reuse, R196, R12 ;  /* 0x000000c4c80c723c */ /* 0x044fee000004180c */
[C---:B------:R-:W-:Y:S01]  /*15530*/  @P0 IMAD.WIDE.U32 R196, R0.reuse, c[0x0][0x1e0], RZ ;  /* 0x0000780000c40a25 */ /* 0x040fe200078e00ff */
[-C--:B------:R-:W-:Y:S04]  /*15540*/  HMMA.16816.F32.BF16 R16, R200, R198.reuse, R16 ;  /* 0x000000c6c810723c */ /* 0x080fe80000041810 */
[----:B------:R-:W-:Y:S01]  /*15550*/  @P0 IMAD R0, R0, c[0x0][0x1e4], R2 ;  /* 0x0000790000000a24 */ /* 0x000fe200078e0202 */
[----:B------:R-:W-:Y:S03]  /*15560*/  @P0 MOV R2, R238 ;  /* 0x000000ee00020202 */ /* 0x000fe60000000f00 */
[C---:B------:R-:W-:Y:S04]  /*15570*/  HMMA.16816.F32.BF16 R20, R176.reuse, R198, R20 ;  /* 0x000000c6b014723c */ /* 0x040fe80000041814 */
[----:B------:R-:W-:Y:S02]  /*15580*/  @P0 IMAD.IADD R0, R197, 0x1, R0 ;  /* 0x00000001c5000824 */ /* 0x000fe400078e0200 */
[----:B------:R-:W-:Y:S02]  /*15590*/  @P0 IMAD.WIDE.U32 R2, R196, 0x30, R2 ;  /* 0x00000030c4020825 */ /* 0x000fe400078e0002 */
[-C--:B----4-:R-:W-:Y:S01]  /*155a0*/  HMMA.16816.F32.BF16 R24, R176, R172.reuse, R24 ;  /* 0x000000acb018723c */ /* 0x090fe20000041818 */
[----:B------:R-:W1:Y:S01]  /*155b0*/  LDSM.16.M88.4 R196, [R221+0x2800] ;  /* 0x00280000ddc4783b */ /* 0x000e620000000200 */
[----:B------:R-:W-:Y:S04]  /*155c0*/  DEPBAR.LE SB0, 0x0 ;  /* 0x000080000000791a */ /* 0x000fe80000000000 */
[----:B------:R-:W-:Y:S01]  /*155d0*/  @P0 IMAD R4, R0, 0x30, RZ ;  /* 0x0000003000040824 */ /* 0x000fe200078e02ff */
[----:B------:R-:W-:Y:S01]  /*155e0*/  BAR.SYNC.DEFER_BLOCKING 0x0 ;  /* 0x0000000000007b1d */ /* 0x000fe20000010000 */
[C---:B------:R-:W-:Y:S05]  /*155f0*/  HMMA.16816.F32.BF16 R28, R200.reuse, R172, R28 ;  /* 0x000000acc81c723c */ /* 0x040fea000004181c */
[----:B------:R-:W-:Y:S01]  /*15600*/  @P0 IMAD.IADD R4, R3, 0x1, R4 ;  /* 0x0000000103040824 */ /* 0x000fe200078e0204 */
[----:B------:R-:W-:Y:S01]  /*15610*/  LEA R3, R168, R215, 0x7 ;  /* 0x000000d7a8037211 */ /* 0x000fe200078e38ff */
[C---:B------:R-:W-:Y:S01]  /*15620*/  @P0 IMAD.SHL.U32 R0, R2.reuse, 0x2, RZ ;  /* 0x0000000202000824 */ /* 0x040fe200078e00ff */
[-C--:B------:R-:W-:Y:S04]  /*15630*/  HMMA.16816.F32.BF16 R32, R200, R174.reuse, R32 ;  /* 0x000000aec820723c */ /* 0x080fe80000041820 */
[----:B------:R-:W-:Y:S01]  /*15640*/  IADD3 R3, R171, R3, R213 ;  /* 0x00000003ab037210 */ /* 0x000fe20007ffe0d5 */
[----:B------:R-:W-:Y:S01]  /*15650*/  IMAD.MOV.U32 R213, RZ, RZ, c[0x0][0x2c4] ;  /* 0x0000b100ffd57624 */ /* 0x000fe200078e00ff */
[----:B------:R-:W2:Y:S01]  /*15660*/  LDL R171, [R1+0x88] ;  /* 0x0000880001ab7983 */ /* 0x000ea20000100800 */
[----:B------:R-:W-:Y:S01]  /*15670*/  @P0 SHF.L.U64.HI R4, R2, 0x1, R4 ;  /* 0x0000000102040819 */ /* 0x000fe20000010204 */
[C---:B------:R-:W-:Y:S04]  /*15680*/  HMMA.16816.F32.BF16 R36, R176.reuse, R174, R36 ;  /* 0x000000aeb024723c */ /* 0x040fe80000041824 */
[----:B------:R-:W-:Y:S01]  /*15690*/  @P0 IADD3 R2, P1, R0, c[0x0][0x1c8], RZ ;  /* 0x0000720000020a10 */ /* 0x000fe20007f3e0ff */
[----:B------:R-:W-:Y:S01]  /*156a0*/  IMAD.IADD R172, R214, 0x1, R3 ;  /* 0x00000001d6ac7824 */ /* 0x000fe200078e0203 */
[----:B------:R-:W-:Y:S01]  /*156b0*/  @P0 IADD3 R0, P2, R0, 0x80, RZ ;  /* 0x0000008000000810 */ /* 0x000fe20007f5e0ff */
[----:B------:R-:W-:Y:S01]  /*156c0*/  IMAD R168, R235, -0x30, RZ ;  /* 0xffffffd0eba87824 */ /* 0x000fe200078e02ff */
[----:B------:R-:W-:Y:S02]  /*156d0*/  @P0 IADD3.X R3, R4, c[0x0][0x1cc], RZ, P1, !PT ;  /* 0x0000730004030a10 */ /* 0x000fe40000ffe4ff */
[----:B------:R-:W-:Y:S02]  /*156e0*/  ISETP.NE.AND P5, PT, R213, 0x1, PT ;  /* 0x00000001d500780c */ /* 0x000fe40003fa5270 */
[----:B------:R-:W-:Y:S01]  /*156f0*/  @P0 IADD3 R174, P1, R0, c[0x0][0x1c8], RZ ;  /* 0x0000720000ae0a10 */ /* 0x000fe20007f3e0ff */
[----:B------:R-:W-:Y:S01]  /*15700*/  @!PT LDS RZ, [RZ] ;  /* 0x00000000fffff984 */ /* 0x000fe20000000800 */
[----:B------:R-:W-:Y:S01]  /*15710*/  @!PT LDS RZ, [RZ] ;  /* 0x00000000fffff984 */ /* 0x000fe20000000800 */
[----:B------:R-:W-:Y:S01]  /*15720*/  @!PT LDS RZ, [RZ] ;  /* 0x00000000fffff984 */ /* 0x000fe20000000800 */
[----:B------:R4:W-:Y:S03]  /*15730*/  @P0 LDGSTS.E.BYPASS.LTC128B.128 [R234+0x5080], [R2.64], !P4 ;  /* 0x0508000002ea0fae */ /* 0x0009e6000e101d46 */
[----:B------:R-:W-:Y:S01]  /*15740*/  @P0 IADD3.X R175, RZ, c[0x0][0x1cc], R4, P1, P2 ;  /* 0x00007300ffaf0a10 */ /* 0x000fe20000fe4404 */
[-C--:B-1----:R-:W-:Y:S04]  /*15750*/  HMMA.16816.F32.BF16 R40, R176, R196.reuse, R40 ;  /* 0x000000c4b028723c */ /* 0x082fe80000041828 */
[----:B------:R3:W-:Y:S02]  /*15760*/  @P0 LDGSTS.E.BYPASS.LTC128B.128 [R234+0x6880], [R174.64], !P3 ;  /* 0x06880000aeea0fae */ /* 0x0007e4000d901d46 */
[----:B------:R-:W-:Y:S02]  /*15770*/  @P5 IMAD.HI.U32 R0, R172, c[0x0][0x2c8], RZ ;  /* 0x0000b200ac005a27 */ /* 0x000fe400078e00ff */
[C---:B------:R-:W-:Y:S04]  /*15780*/  HMMA.16816.F32.BF16 R44, R200.reuse, R196, R44 ;  /* 0x000000c4c82c723c */ /* 0x040fe8000004182c */
[----:B------:R-:W-:Y:S04]  /*15790*/  @P5 SHF.R.U32.HI R172, RZ, c[0x0][0x2cc], R0 ;  /* 0x0000b300ffac5a19 */ /* 0x000fe80000011600 */
[-C--:B------:R-:W-:Y:S01]  /*157a0*/  HMMA.16816.F32.BF16 R48, R200, R198.reuse, R48 ;  /* 0x000000c6c830723c */ /* 0x080fe20000041830 */
[----:B------:R-:W1:Y:S03]  /*157b0*/  SHFL.IDX PT, R4, R172, RZ, 0x1c1f ;  /* 0x001c1fffac047589 */ /* 0x000e6600000e0000 */
[-C--:B----4-:R-:W-:Y:S04]  /*157c0*/  @P0 IADD3 R2, P1, R2, R207.reuse, RZ ;  /* 0x000000cf02020210 */ /* 0x090fe80007f3e0ff */
[----:B------:R-:W-:Y:S04]  /*157d0*/  HMMA.16816.F32.BF16 R52, R176, R198, R52 ;  /* 0x000000c6b034723c */ /* 0x000fe80000041834 */
[----:B------:R-:W-:Y:S02]  /*157e0*/  @P0 IADD3.X R3, R3, R204, RZ, P1, !PT ;  /* 0x000000cc03030210 */ /* 0x000fe40000ffe4ff */
[C---:B------:R-:W-:Y:S03]  /*157f0*/  @P0 IADD3 R196, P2, R2.reuse, R207, RZ ;  /* 0x000000cf02c40210 */ /* 0x040fe60007f5e0ff */
[----:B------:R1:W-:Y:S03]  /*15800*/  @P0 LDGSTS.E.BYPASS.LTC128B.128 [R234+0x5880], [R2.64], !P4 ;  /* 0x0588000002ea0fae */ /* 0x0003e6000e101d46 */
[C---:B------:R-:W-:Y:S02]  /*15810*/  @P0 IMAD.X R197, R3.reuse, 0x1, R204, P2 ;  /* 0x0000000103c50824 */ /* 0x040fe400010e06cc */
[----:B------:R1:W-:Y:S05]  /*15820*/  @P0 LDGSTS.E.BYPASS.LTC128B.128 [R234+0x7080], [R2.64+0x80], !P3 ;  /* 0x0708008002ea0fae */ /* 0x0003ea000d901d46 */
[----:B------:R4:W-:Y:S01]  /*15830*/  @P0 LDGSTS.E.BYPASS.LTC128B.128 [R234+0x6080], [R196.64], !P4 ;  /* 0x06080000c4ea0fae */ /* 0x0009e2000e101d46 */
[----:B---3--:R-:W-:Y:S05]  /*15840*/  @P0 IADD3 R174, P1, R2, R206, RZ ;  /* 0x000000ce02ae0210 */ /* 0x008fea0007f3e0ff */
[----:B------:R-:W-:Y:S05]  /*15850*/  @P0 IMAD.X R175, R3, 0x1, R252, P1 ;  /* 0x0000000103af0824 */ /* 0x000fea00008e06fc */
[----:B------:R2:W-:Y:S01]  /*15860*/  @P0 LDGSTS.E.BYPASS.LTC128B.128 [R234+0x7880], [R174.64], !P3 ;  /* 0x07880000aeea0fae */ /* 0x0005e2000d901d46 */
[----:B------:R-:W-:Y:S04]  /*15870*/  ISETP.GE.AND P3, PT, R209, 0x1, PT ;  /* 0x00000001d100780c */ /* 0x000fe80003f66270 */
[----:B------:R-:W0:Y:S01]  /*15880*/  LDGDEPBAR ;  /* 0x00000000000079af */ /* 0x000e220000000000 */
[C---:B--2---:R-:W-:Y:S02]  /*15890*/  IADD3 R174, -R171.reuse, 0x1, R168 ;  /* 0x00000001abae7810 */ /* 0x044fe40007ffe1a8 */
[----:B------:R-:W-:Y:S02]  /*158a0*/  IADD3 R175, -R171, R168, RZ ;  /* 0x000000a8abaf7210 */ /* 0x000fe40007ffe1ff */
[----:B------:R-:W-:Y:S04]  /*158b0*/  IADD3 R174, -R208, R174, R5 ;  /* 0x000000aed0ae7210 */ /* 0x000fe80007ffe105 */
[C---:B------:R-:W-:Y:S02]  /*158c0*/  IADD3 R173, R174.reuse, c[0x0][0x328], RZ ;  /* 0x0000ca00aead7a10 */ /* 0x040fe40007ffe0ff */
[----:B------:R-:W-:Y:S03]  /*158d0*/  IADD3 R174, R174, UR4, RZ ;  /* 0x00000004aeae7c10 */ /* 0x000fe6000fffe0ff */
[--C-:B-1----:R-:W-:Y:S02]  /*158e0*/  IMAD.IADD R2, R173, 0x1, R4.reuse ;  /* 0x00000001ad027824 */ /* 0x102fe400078e0204 */
[----:B------:R-:W-:Y:S01]  /*158f0*/  IMAD.IADD R0, R174, 0x1, R4 ;  /* 0x00000001ae007824 */ /* 0x000fe200078e0204 */
[----:B------:R-:W-:-:S05]  /*15900*/  @!P3 BRA `(.L_x_3171) ;  /* 0x000001700000b947 */ /* 0x000fca0003800000 */
[----:B----4-:R-:W-:Y:S01]  /*15910*/  IADD3 R3, -R208, R5, R4 ;  /* 0x00000005d0037210 */ /* 0x010fe20007ffe104 */
        /* <DEDUP_REMOVED lines=12> */
.L_x_3173:
[----:B------:R-:W-:Y:S04]  /*159e0*/  MOV R4, c[0x0][0x32c] ;  /* 0x0000cb0000047a02 */ /* 0x000fe80000000f00 */
[----:B------:R-:W-:Y:S11]  /*159f0*/  ISETP.NE.AND P0, PT, R4, 0x1, PT ;  /* 0x000000010400780c */ /* 0x000ff60003f05270 */
[----:B------:R-:W-:Y:S02]  /*15a00*/  @!UPT UIADD3 URZ, URZ, URZ, URZ ;  /* 0x0000003f3f3ff290 */ /* 0x000fe4000fffe03f */
[----:B------:R-:W-:Y:S05]  /*15a10*/  @P0 IMAD.HI.U32 R4, R3, c[0x0][0x330], RZ ;  /* 0x0000cc0003040a27 */ /* 0x000fea00078e00ff */
[----:B------:R-:W-:Y:S02]  /*15a20*/  @P0 SHF.R.U32.HI R3, RZ, c[0x0][0x334], R4 ;  /* 0x0000cd00ff030a19 */ /* 0x000fe40000011604 */
.L_x_3174:
[----:B------:R-:W-:Y:S05]  /*15a30*/  BSYNC B0 ;  /* 0x0000000000007941 */ /* 0x000fea0003800000 */
.L_x_3172:
[----:B------:R-:W-:Y:S05]  /*15a40*/  IMAD R3, R3, c[0x0][0x32c], R175 ;  /* 0x0000cb0003037a24 */ /* 0x000fea00078e02af */
[----:B------:R-:W-:Y:S02]  /*15a50*/  IADD3 R4, R3, c[0x0][0x32c], RZ ;  /* 0x0000cb0003047a10 */ /* 0x000fe40007ffe0ff */
[----:B------:R-:W-:Y:S02]  /*15a60*/  IMNMX R0, R0, R3, !PT ;  /* 0x0000000300007217 */ /* 0x000fe40007800200 */
[----:B------:R-:W-:Y:S02]  /*15a70*/  IMNMX R2, R2, R4, PT ;  /* 0x0000000402027217 */ /* 0x000fe40003800200 */
.L_x_3171:
[----:B----4-:R-:W1:Y:S02]  /*15a80*/  SHFL.IDX PT, R171, R172, 0x1, 0x1c1f ;  /* 0x003c1f00acab7f89 */ /* 0x010e6400000e0000 */
        /* <DEDUP_REMOVED lines=16> */
.L_x_3177:
[----:B------:R-:W-:Y:S04]  /*15b90*/  MOV R176, c[0x0][0x32c] ;  /* 0x0000cb0000b07a02 */ /* 0x000fe80000000f00 */
[----:B------:R-:W-:Y:S11]  /*15ba0*/  ISETP.NE.AND P0, PT, R176, 0x1, PT ;  /* 0x00000001b000780c */ /* 0x000ff60003f05270 */
[----:B------:R-:W-:Y:S02]  /*15bb0*/  @!UPT UIADD3 URZ, URZ, URZ, URZ ;  /* 0x0000003f3f3ff290 */ /* 0x000fe4000fffe03f */
[----:B------:R-:W-:Y:S05]  /*15bc0*/  @P0 IMAD.HI.U32 R176, R171, c[0x0][0x330], RZ ;  /* 0x0000cc00abb00a27 */ /* 0x000fea00078e00ff */
[----:B------:R-:W-:Y:S02]  /*15bd0*/  @P0 SHF.R.U32.HI R171, RZ, c[0x0][0x334], R176 ;  /* 0x0000cd00ffab0a19 */ /* 0x000fe400000116b0 */
.L_x_3178:
[----:B------:R-:W-:Y:S05]  /*15be0*/  BSYNC B0 ;  /* 0x0000000000007941 */ /* 0x000fea0003800000 */
.L_x_3176:
[----:B------:R-:W-:Y:S05]  /*15bf0*/  IMAD R171, R171, c[0x0][0x32c], R175 ;  /* 0x0000cb00abab7a24 */ /* 0x000fea00078e02af */
[----:B------:R-:W-:Y:S02]  /*15c00*/  IADD3 R176, R171, c[0x0][0x32c], RZ ;  /* 0x0000cb00abb07a10 */ /* 0x000fe40007ffe0ff */
[----:B------:R-:W-:Y:S02]  /*15c10*/  IMNMX R3, R3, R171, !PT ;  /* 0x000000ab03037217 */ /* 0x000fe40007800200 */
[----:B------:R-:W-:Y:S02]  /*15c20*/  IMNMX R4, R4, R176, PT ;  /* 0x000000b004047217 */ /* 0x000fe40003800200 */
.L_x_3175:
[C---:B------:R-:W-:Y:S02]  /*15c30*/  ISETP.GE.AND P0, PT, R168.reuse, 0x2, PT ;  /* 0x00000002a800780c */ /* 0x040fe40003f06270 */
        /* <DEDUP_REMOVED lines=39> */
[----:B------:R-:W-:Y:S02]  /*15eb0*/  LOP3.LUT R236, R236, 0xffffffdf, RZ, 0xc0, !PT ;  /* 0xffffffdfecec7812 */ /* 0x000fe400078ec0ff */
        /* <DEDUP_REMOVED lines=11> */
[----:B------:R-:W-:Y:S04]  /*15f70*/  ISETP.GT.AND P0, PT, R0, RZ, !P1 ;  /* 0x000000ff0000720c */ /* 0x000fe80004f04270 */
[----:B------:R-:W-:Y:S04]  /*15f80*/  ISETP.LT.OR P0, PT, R2, 0x1, P0 ;  /* 0x000000010200780c */ /* 0x000fe80000701670 */
[----:B------:R-:W-:Y:S02]  /*15f90*/  FSEL R9, R8, -INF , !P0 ;  /* 0xff80000008097808 */ /* 0x000fe40004000000 */
[----:B------:R-:W-:Y:S01]  /*15fa0*/  ISETP.GE.AND P0, PT, R168, 0x2a, PT ;  /* 0x0000002aa800780c */ /* 0x000fe20003f06270 */
[----:B------:R-:W1:Y:S11]  /*15fb0*/  SHFL.IDX PT, R8, R172, 0x2, 0x1c1f ;  /* 0x005c1f00ac087f89 */ /* 0x000e7600000e0000 */
[----:B------:R-:W-:Y:S01]  /*15fc0*/  @!UPT UIADD3 URZ, URZ, URZ, URZ ;  /* 0x0000003f3f3ff290 */ /* 0x000fe2000fffe03f */
[----:B------:R-:W-:Y:S02]  /*15fd0*/  @P0 LOP3.LUT R236, R236, 0x20, RZ, 0xfc, !PT ;  /* 0x00000020ecec0812 */ /* 0x000fe400078efcff */
[----:B------:R-:W-:Y:S04]  /*15fe0*/  ISETP.GT.AND P0, PT, R0, 0x29, !P0 ;  /* 0x000000290000780c */ /* 0x000fe80004704270 */
[----:B------:R-:W-:Y:S04]  /*15ff0*/  ISETP.LT.OR P0, PT, R2, 0x2a, P0 ;  /* 0x0000002a0200780c */ /* 0x000fe80000701670 */
[----:B------:R-:W-:Y:S01]  /*16000*/  FSEL R53, R53, -INF , !P0 ;  /* 0xff80000035357808 */ /* 0x000fe20004000000 */
[--C-:B-1----:R-:W-:Y:S01]  /*16010*/  IMAD.IADD R2, R173, 0x1, R8.reuse ;  /* 0x00000001ad027824 */ /* 0x102fe200078e0208 */
[----:B------:R-:W-:Y:S01]  /*16020*/  ISETP.GE.AND P0, PT, R209, 0x1, PT ;  /* 0x00000001d100780c */ /* 0x000fe20003f06270 */
[----:B------:R-:W-:Y:S11]  /*16030*/  IMAD.IADD R0, R174, 0x1, R8 ;  /* 0x00000001ae007824 */ /* 0x000ff600078e0208 */
[----:B------:R-:W-:Y:S01]  /*16040*/  @!UPT UIADD3 URZ, URZ, URZ, URZ ;  /* 0x0000003f3f3ff290 */ /* 0x000fe2000fffe03f */
        /* <DEDUP_REMOVED lines=14> */
.L_x_3181:
[----:B------:R-:W-:Y:S04]  /*16130*/  MOV R20, c[0x0][0x32c] ;  /* 0x0000cb0000147a02 */ /* 0x000fe80000000f00 */
[----:B------:R-:W-:Y:S11]  /*16140*/  ISETP.NE.AND P0, PT, R20, 0x1, PT ;  /* 0x000000011400780c */ /* 0x000ff60003f05270 */
[----:B------:R-:W-:Y:S02]  /*16150*/  @!UPT UIADD3 URZ, URZ, URZ, URZ ;  /* 0x0000003f3f3ff290 */ /* 0x000fe4000fffe03f */
[----:B------:R-:W-:Y:S05]  /*16160*/  @P0 IMAD.HI.U32 R20, R8, c[0x0][0x330], RZ ;  /* 0x0000cc0008140a27 */ /* 0x000fea00078e00ff */
[----:B------:R-:W-:Y:S02]  /*16170*/  @P0 SHF.R.U32.HI R8, RZ, c[0x0][0x334], R20 ;  /* 0x0000cd00ff080a19 */ /* 0x000fe40000011614 */
.L_x_3182:
[----:B------:R-:W-:Y:S05]  /*16180*/  BSYNC B0 ;  /* 0x0000000000007941 */ /* 0x000fea0003800000 */
.L_x_3180:
[----:B------:R-:W-:Y:S05]  /*16190*/  IMAD R8, R8, c[0x0][0x32c], R175 ;  /* 0x0000cb0008087a24 */ /* 0x000fea00078e02af */
[----:B------:R-:W-:Y:S02]  /*161a0*/  IADD3 R20, R8, c[0x0][0x32c], RZ ;  /* 0x0000cb0008147a10 */ /* 0x000fe40007ffe0ff */
[----:B------:R-:W-:Y:S02]  /*161b0*/  IMNMX R0, R0, R8, !PT ;  /* 0x0000000800007217 */ /* 0x000fe40007800200 */
[----:B------:R-:W-:Y:S02]  /*161c0*/  IMNMX R2, R2, R20, PT ;  /* 0x0000001402027217 */ /* 0x000fe40003800200 */
.L_x_3179:
[----:B------:R-:W-:Y:S04]  /*161d0*/  LOP3.LUT P0, RZ, R236, 0x10, RZ, 0xc0, !PT ;  /* 0x00000010ecff7812 */ /* 0x000fe8000780c0ff */
[C---:B------:R-:W-:Y:S04]  /*161e0*/  ISETP.GT.AND P0, PT, R3.reuse, 0x8, !P0 ;  /* 0x000000080300780c */ /* 0x040fe80004704270 */
[----:B------:R-:W-:Y:S04]  /*161f0*/  ISETP.LT.OR P0, PT, R4, 0x9, P0 ;  /* 0x000000090400780c */ /* 0x000fe80000701670 */
[----:B------:R-:W-:Y:S02]  /*16200*/  FSEL R22, R22, -INF , !P0 ;  /* 0xff80000016167808 */ /* 0x000fe40004000000 */
[----:B------:R-:W-:Y:S04]  /*16210*/  LOP3.LUT P0, RZ, R236, 0x2, RZ, 0xc0, !PT ;  /* 0x00000002ecff7812 */ /* 0x000fe8000780c0ff */
[----:B------:R-:W-:Y:S04]  /*16220*/  ISETP.GT.AND P0, PT, R3, 0x9, !P0 ;  /* 0x000000090300780c */ /* 0x000fe80004704270 */
[----:B------:R-:W-:Y:S04]  /*16230*/  ISETP.LT.OR P0, PT, R4, 0xa, P0 ;  /* 0x0000000a0400780c */ /* 0x000fe80000701670 */
[----:B------:R-:W-:Y:S02]  /*16240*/  FSEL R23, R23, -INF , !P0 ;  /* 0xff80000017177808 */ /* 0x000fe40004000000 */
[----:B------:R-:W-:Y:S04]  /*16250*/  LOP3.LUT P0, RZ, R236, 0x1, RZ, 0xc0, !PT ;  /* 0x00000001ecff7812 */ /* 0x000fe8000780c0ff */
        /* <DEDUP_REMOVED lines=16> */
[----:B------:R-:W-:Y:S04]  /*16360*/  ISETP.LT.OR P0, PT, R4, 0x22, P0 ;  /* 0x000000220400780c */ /* 0x000fe80000701670 */
[----:B------:R-:W-:Y:S02]  /*16370*/  FSEL R206, R43, -INF , !P0 ;  /* 0xff8000002bce7808 */ /* 0x000fe40004000000 */
[----:B------:R-:W-:Y:S04]  /*16380*/  LOP3.LUT P0, RZ, R236, 0x4, RZ, 0xc0, !PT ;  /* 0x00000004ecff7812 */ /* 0x000fe8000780c0ff */
[----:B------:R-:W-:Y:S04]  /*16390*/  ISETP.GT.AND P0, PT, R3, 0x1, !P0 ;  /* 0x000000010300780c */ /* 0x000fe80004704270 */
[C---:B------:R-:W-:Y:S04]  /*163a0*/  ISETP.LT.OR P0, PT, R4.reuse, 0x2, P0 ;  /* 0x000000020400780c */ /* 0x040fe80000701670 */
[----:B------:R-:W-:Y:S02]  /*163b0*/  FSEL R20, R11, -INF , !P0 ;  /* 0xff8000000b147808 */ /* 0x000fe40004000000 */
[C---:B------:R-:W-:Y:S04]  /*163c0*/  ISETP.GT.AND P0, PT, R3.reuse, RZ, !P1 ;  /* 0x000000ff0300720c */ /* 0x040fe80004f04270 */
[----:B------:R-:W-:Y:S04]  /*163d0*/  ISETP.LT.OR P0, PT, R4, 0x1, P0 ;  /* 0x000000010400780c */ /* 0x000fe80000701670 */
[----:B------:R-:W-:Y:S02]  /*163e0*/  FSEL R10, R10, -INF , !P0 ;  /* 0xff8000000a0a7808 */ /* 0x000fe40004000000 */
[----:B------:R-:W-:Y:S04]  /*163f0*/  LOP3.LUT P0, RZ, R236, 0x8, RZ, 0xc0, !PT ;  /* 0x00000008ecff7812 */ /* 0x000fe8000780c0ff */
[C---:B------:R-:W-:Y:S04]  /*16400*/  ISETP.GT.AND P0, PT, R3.reuse, 0x28, !P0 ;  /* 0x000000280300780c */ /* 0x040fe80004704270 */
[----:B------:R-:W-:Y:S04]  /*16410*/  ISETP.LT.OR P0, PT, R4, 0x29, P0 ;  /* 0x000000290400780c */ /* 0x000fe80000701670 */
[----:B------:R-:W-:Y:S02]  /*16420*/  FSEL R205, R54, -INF , !P0 ;  /* 0xff80000036cd7808 */ /* 0x000fe40004000000 */
[----:B------:R-:W-:Y:S04]  /*16430*/  LOP3.LUT P0, RZ, R236, 0x20, RZ, 0xc0, !PT ;  /* 0x00000020ecff7812 */ /* 0x000fe8000780c0ff */
[----:B------:R-:W-:Y:S02]  /*16440*/  ISETP.GT.AND P0, PT, R3, 0x29, !P0 ;  /* 0x000000290300780c */ /* 0x000fe40004704270 */
[----:B------:R-:W1:Y:S02]  /*16450*/  SHFL.IDX PT, R3, R172, 0x3, 0x1c1f ;  /* 0x007c1f00ac037f89 */ /* 0x000e6400000e0000 */
[----:B------:R-:W-:Y:S04]  /*16460*/  ISETP.LT.OR P0, PT, R4, 0x2a, P0 ;  /* 0x0000002a0400780c */ /* 0x000fe80000701670 */
[----:B------:R-:W-:Y:S02]  /*16470*/  FSEL R204, R55, -INF , !P0 ;  /* 0xff80000037cc7808 */ /* 0x000fe40004000000 */
[----:B------:R-:W-:Y:S04]  /*16480*/  ISETP.GT.AND P0, PT, R0, RZ, !P1 ;  /* 0x000000ff0000720c */ /* 0x000fe80004f04270 */
        /* <DEDUP_REMOVED lines=59> */
.L_x_3185:
[----:B------:R-:W-:Y:S04]  /*16840*/  MOV R4, c[0x0][0x32c] ;  /* 0x0000cb0000047a02 */ /* 0x000fe80000000f00 */
[----:B------:R-:W-:Y:S11]  /*16850*/  ISETP.NE.AND P0, PT, R4, 0x1, PT ;  /* 0x000000010400780c */ /* 0x000ff60003f05270 */
[----:B------:R-:W-:Y:S02]  /*16860*/  @!UPT UIADD3 URZ, URZ, URZ, URZ ;  /* 0x0000003f3f3ff290 */ /* 0x000fe4000fffe03f */
[----:B------:R-:W-:Y:S05]  /*16870*/  @P0 IMAD.HI.U32 R4, R3, c[0x0][0x330], RZ ;  /* 0x0000cc0003040a27 */ /* 0x000fea00078e00ff */
[----:B------:R-:W-:Y:S02]  /*16880*/  @P0 SHF.R.U32.HI R3, RZ, c[0x0][0x334], R4 ;  /* 0x0000cd00ff030a19 */ /* 0x000fe40000011604 */
.L_x_3186:
[----:B------:R-:W-:Y:S05]  /*16890*/  BSYNC B0 ;  /* 0x0000000000007941 */ /* 0x000fea0003800000 */
.L_x_3184:
[----:B------:R-:W-:Y:S05]  /*168a0*/  IMAD R175, R3, c[0x0][0x32c], R175 ;  /* 0x0000cb0003af7a24 */ /* 0x000fea00078e02af */
[----:B------:R-:W-:Y:S02]  /*168b0*/  IADD3 R3, R175, c[0x0][0x32c], RZ ;  /* 0x0000cb00af037a10 */ /* 0x000fe40007ffe0ff */
[----:B------:R-:W-:Y:S02]  /*168c0*/  IMNMX R0, R0, R175, !PT ;  /* 0x000000af00007217 */ /* 0x000fe40007800200 */
[----:B------:R-:W-:Y:S02]  /*168d0*/  IMNMX R2, R2, R3, PT ;  /* 0x0000000302027217 */ /* 0x000fe40003800200 */
.L_x_3183:
        /* <DEDUP_REMOVED lines=36> */
[----:B------:R-:W-:Y:S02]  /*16b20*/  LOP3.LUT P1, RZ, R236, 0x1, RZ, 0xc0, !PT ;  /* 0x00000001ecff7812 */ /* 0x000fe4000782c0ff */
[----:B------:R-:W-:Y:S02]  /*16b30*/  FMNMX.FTZ R3, R206, R3, !PT ;  /* 0x00000003ce037209 */ /* 0x000fe40007810000 */
[----:B------:R-:W-:Y:S02]  /*16b40*/  FSEL R19, R19, -INF , !P0 ;  /* 0xff80000013137808 */ /* 0x000fe40004000000 */
[----:B------:R-:W-:Y:S02]  /*16b50*/  ISETP.GT.AND P0, PT, R0, 0x10, !P1 ;  /* 0x000000100000780c */ /* 0x000fe40004f04270 */
[----:B------:R-:W-:Y:S02]  /*16b60*/  FMNMX.FTZ R3, R205, R3, !PT ;  /* 0x00000003cd037209 */ /* 0x000fe40007810000 */
[----:B------:R-:W-:Y:S02]  /*16b70*/  FMNMX.FTZ R4, R11, R169, !PT ;  /* 0x000000a90b047209 */ /* 0x000fe40007810000 */
[----:B------:R-:W-:Y:S02]  /*16b80*/  ISETP.LT.OR P0, PT, R2, 0x11, P0 ;  /* 0x000000110200780c */ /* 0x000fe40000701670 */
[----:B-1----:R-:W-:Y:S02]  /*16b90*/  FMNMX.FTZ R172, R172, R8, !PT ;  /* 0x00000008acac7209 */ /* 0x002fe40007810000 */
[----:B------:R-:W-:Y:S02]  /*16ba0*/  FMNMX.FTZ R3, R204, R3, !PT ;  /* 0x00000003cc037209 */ /* 0x000fe40007810000 */
[----:B------:R-:W-:Y:S01]  /*16bb0*/  FMNMX.FTZ R4, R21, R4, !PT ;  /* 0x0000000415047209 */ /* 0x000fe20007810000 */
[----:B------:R-:W1:Y:S01]  /*16bc0*/  SHFL.BFLY PT, R8, R172, 0x1, 0x1f ;  /* 0x0c201f00ac087f89 */ /* 0x000e6200000e0000 */
[----:B------:R-:W-:Y:S02]  /*16bd0*/  FSEL R42, R30, -INF , !P0 ;  /* 0xff8000001e2a7808 */ /* 0x000fe40004000000 */
[----:B------:R-:W-:Y:S02]  /*16be0*/  ISETP.GT.AND P0, PT, R0, 0x11, !P6 ;  /* 0x000000110000780c */ /* 0x000fe40007704270 */
[----:B------:R-:W-:Y:S02]  /*16bf0*/  FMNMX.FTZ R4, R16, R4, !PT ;  /* 0x0000000410047209 */ /* 0x000fe40007810000 */
[----:B------:R-:W-:Y:S01]  /*16c00*/  ISETP.LT.OR P0, PT, R2, 0x12, P0 ;  /* 0x000000120200780c */ /* 0x000fe20000701670 */
[----:B------:R-:W2:Y:S01]  /*16c10*/  SHFL.BFLY PT, R174, R3, 0x2, 0x1f ;  /* 0x0c401f0003ae7f89 */ /* 0x000ea200000e0000 */
        /* <DEDUP_REMOVED lines=12> */
[----:B------:R-:W-:Y:S01]  /*16ce0*/  ISETP.GT.AND P0, PT, R0, 0x20, !P3 ;  /* 0x000000200000780c */ /* 0x000fe20005f04270 */
[----:B------:R-:W-:Y:S01]  /*16cf0*/  LDSM.16.MT88.4 R32, [R217+0x2080] ;  /* 0x00208000d920783b */ /* 0x000fe20000004200 */
[----:B-1----:R-:W-:Y:S02]  /*16d00*/  FMNMX.FTZ R172, R172, R8, !PT ;  /* 0x00000008acac7209 */ /* 0x002fe40007810000 */
[----:B------:R-:W-:Y:S02]  /*16d10*/  ISETP.LT.OR P0, PT, R2, 0x21, P0 ;  /* 0x000000210200780c */ /* 0x000fe40000701670 */
[----:B--2---:R-:W-:Y:S01]  /*16d20*/  FMNMX.FTZ R174, R3, R174, !PT ;  /* 0x000000ae03ae7209 */ /* 0x004fe20007810000 */
[----:B------:R-:W-:Y:S01]  /*16d30*/  FMUL.FTZ R12, R172, c[0x0][0x2d0] ;  /* 0x0000b400ac0c7a20 */ /* 0x000fe20000410000 */
[----:B------:R-:W-:Y:S02]  /*16d40*/  FMNMX.FTZ R3, R200, R4, !PT ;  /* 0x00000004c8037209 */ /* 0x000fe40007810000 */
[----:B------:R-:W-:Y:S01]  /*16d50*/  FSEL R208, R46, -INF , !P0 ;  /* 0xff8000002ed07808 */ /* 0x000fe20004000000 */
[----:B------:R-:W1:Y:S01]  /*16d60*/  SHFL.BFLY PT, R13, R174, 0x1, 0x1f ;  /* 0x0c201f00ae0d7f89 */ /* 0x000e6200000e0000 */
[----:B------:R-:W-:Y:S02]  /*16d70*/  ISETP.GT.AND P0, PT, R0, 0x21, !P2 ;  /* 0x000000210000780c */ /* 0x000fe40005704270 */
[----:B------:R-:W-:Y:S02]  /*16d80*/  FSETP.NEU.FTZ.AND P2, PT, R172, -INF , PT ;  /* 0xff800000ac00780b */ /* 0x000fe40003f5d000 */
[----:B------:R-:W-:Y:S02]  /*16d90*/  FMNMX.FTZ R3, R203, R3, !PT ;  /* 0x00000003cb037209 */ /* 0x000fe40007810000 */
[----:B------:R-:W-:Y:S02]  /*16da0*/  FSEL R12, R12, RZ, P2 ;  /* 0x000000ff0c0c7208 */ /* 0x000fe40001000000 */
[----:B------:R-:W-:Y:S02]  /*16db0*/  FMNMX.FTZ R3, R202, R3, !PT ;  /* 0x00000003ca037209 */ /* 0x000fe40007810000 */
[----:B------:R-:W-:Y:S01]  /*16dc0*/  ISETP.LT.OR P0, PT, R2, 0x22, P0 ;  /* 0x000000220200780c */ /* 0x000fe20000701670 */
[--C-:B------:R-:W-:Y:S01]  /*16dd0*/  FFMA.FTZ R4, R9, c[0x0][0x2d0], -R12.reuse ;  /* 0x0000b40009047a23 */ /* 0x100fe2000001080c */
[----:B------:R-:W-:Y:S01]  /*16de0*/  FMNMX.FTZ R3, R201, R3, !PT ;  /* 0x00000003c9037209 */ /* 0x000fe20007810000 */
[--C-:B------:R-:W-:Y:S01]  /*16df0*/  FFMA.FTZ R8, R171, c[0x0][0x2d0], -R12.reuse ;  /* 0x0000b400ab087a23 */ /* 0x100fe2000001080c */
[----:B------:R-:W-:Y:S01]  /*16e00*/  LOP3.LUT P1, RZ, R236, 0x8, RZ, 0xc0, !PT ;  /* 0x00000008ecff7812 */ /* 0x000fe2000782c0ff */
[----:B------:R2:W-:Y:S01]  /*16e10*/  MUFU.EX2 R243, R4 ;  /* 0x0000000400f37308 */ /* 0x0005e20000000800 */
[----:B------:R-:W-:Y:S01]  /*16e20*/  FSEL R175, R47, -INF , !P0 ;  /* 0xff8000002faf7808 */ /* 0x000fe20004000000 */
[----:B------:R-:W3:Y:S01]  /*16e30*/  SHFL.BFLY PT, R9, R3, 0x2, 0x1f ;  /* 0x0c401f0003097f89 */ /* 0x000ee200000e0000 */
[----:B------:R-:W-:Y:S01]  /*16e40*/  ISETP.GT.AND P0, PT, R0, 0x28, !P1 ;  /* 0x000000280000780c */ /* 0x000fe20004f04270 */
[--C-:B------:R-:W-:Y:S01]  /*16e50*/  FFMA.FTZ R179, R179, c[0x0][0x2d0], -R12.reuse ;  /* 0x0000b400b3b37a23 */ /* 0x100fe2000001080c */
[----:B------:R-:W-:Y:S01]  /*16e60*/  LOP3.LUT P6, RZ, R236, 0x20, RZ, 0xc0, !PT ;  /* 0x00000020ecff7812 */ /* 0x000fe200078cc0ff */
[--C-:B------:R-:W-:Y:S01]  /*16e70*/  FFMA.FTZ R178, R178, c[0x0][0x2d0], -R12.reuse ;  /* 0x0000b400b2b27a23 */ /* 0x100fe2000001080c */
[----:B------:R-:W-:Y:S01]  /*16e80*/  ISETP.LT.OR P0, PT, R2, 0x29, P0 ;  /* 0x000000290200780c */ /* 0x000fe20000701670 */
[--C-:B------:R-:W-:Y:S01]  /*16e90*/  FFMA.FTZ R45, R36, c[0x0][0x2d0], -R12.reuse ;  /* 0x0000b400242d7a23 */ /* 0x100fe2000001080c */
[----:B-1----:R-:W-:Y:S01]  /*16ea0*/  FMNMX.FTZ R174, R174, R13, !PT ;  /* 0x0000000daeae7209 */ /* 0x002fe20007810000 */
[----:B------:R1:W4:Y:S01]  /*16eb0*/  MUFU.EX2 R248, R8 ;  /* 0x0000000800f87308 */ /* 0x0003220000000800 */
[----:B------:R-:W-:Y:S01]  /*16ec0*/  FSEL R171, R50, -INF , !P0 ;  /* 0xff80000032ab7808 */ /* 0x000fe20004000000 */
[--C-:B------:R-:W-:Y:S01]  /*16ed0*/  FFMA.FTZ R46, R37, c[0x0][0x2d0], -R12.reuse ;  /* 0x0000b400252e7a23 */ /* 0x100fe2000001080c */
[C---:B------:R-:W-:Y:S01]  /*16ee0*/  FSETP.NEU.FTZ.AND P1, PT, R174.reuse, -INF , PT ;  /* 0xff800000ae00780b */ /* 0x040fe20003f3d000 */
[----:B------:R-:W-:Y:S01]  /*16ef0*/  FMUL.FTZ R25, R174, c[0x0][0x2d0] ;  /* 0x0000b400ae197a20 */ /* 0x000fe20000410000 */
[----:B------:R-:W-:Y:S01]  /*16f00*/  ISETP.GT.AND P0, PT, R0, 0x29, !P6 ;  /* 0x000000290000780c */ /* 0x000fe20007704270 */
[--C-:B------:R-:W-:Y:S03]  /*16f10*/  FFMA.FTZ R53, R53, c[0x0][0x2d0], -R12.reuse ;  /* 0x0000b40035357a23 */ /* 0x100fe6000001080c */
[----:B------:R-:W-:Y:S01]  /*16f20*/  FSEL R25, R25, RZ, P1 ;  /* 0x000000ff19197208 */ /* 0x000fe20000800000 */
[----:B------:R-:W-:Y:S01]  /*16f30*/  MUFU.EX2 R215, R179 ;  /* 0x000000b300d77308 */ /* 0x000fe20000000800 */
[----:B------:R-:W-:Y:S02]  /*16f40*/  ISETP.LT.OR P0, PT, R2, 0x2a, P0 ;  /* 0x0000002a0200780c */ /* 0x000fe40000701670 */
[----:B--2---:R-:W-:Y:S01]  /*16f50*/  FMNMX.FTZ R4, R14, R170, !PT ;  /* 0x000000aa0e047209 */ /* 0x004fe20007810000 */
[--C-:B------:R-:W-:Y:S01]  /*16f60*/  FFMA.FTZ R2, R20, c[0x0][0x2d0], -R25.reuse ;  /* 0x0000b40014027a23 */ /* 0x100fe20000010819 */
[----:B---3--:R-:W-:Y:S01]  /*16f70*/  FMNMX.FTZ R3, R3, R9, !PT ;  /* 0x0000000903037209 */ /* 0x008fe20007810000 */
[--C-:B------:R-:W-:Y:S01]  /*16f80*/  FFMA.FTZ R10, R10, c[0x0][0x2d0], -R25.reuse ;  /* 0x0000b4000a0a7a23 */ /* 0x100fe20000010819 */
[----:B------:R-:W-:Y:S01]  /*16f90*/  FMNMX.FTZ R4, R15, R4, !PT ;  /* 0x000000040f047209 */ /* 0x000fe20007810000 */
[--C-:B------:R-:W-:Y:S02]  /*16fa0*/  FFMA.FTZ R27, R168, c[0x0][0x2d0], -R25.reuse ;  /* 0x0000b400a81b7a23 */ /* 0x100fe40000010819 */
[----:B------:R2:W-:Y:S01]  /*16fb0*/  MUFU.EX2 R242, R2 ;  /* 0x0000000200f27308 */ /* 0x0005e20000000800 */
[----:B------:R-:W3:Y:S01]  /*16fc0*/  SHFL.BFLY PT, R173, R3, 0x1, 0x1f ;  /* 0x0c201f0003ad7f89 */ /* 0x000ee200000e0000 */
[----:B------:R-:W-:Y:S02]  /*16fd0*/  FSEL R24, R51, -INF , !P0 ;  /* 0xff80000033187808 */ /* 0x000fe40004000000 */
[----:B-1----:R-:W-:Y:S01]  /*16fe0*/  FMNMX.FTZ R8, R18, R4, !PT ;  /* 0x0000000412087209 */ /* 0x002fe20007810000 */
[--C-:B------:R-:W-:Y:S01]  /*16ff0*/  FFMA.FTZ R4, R176, c[0x0][0x2d0], -R12.reuse ;  /* 0x0000b400b0047a23 */ /* 0x100fe2000001080c */
[----:B----4-:R-:W-:Y:S01]  /*17000*/  F2FP.BF16.PACK_AB R28, R248, R243 ;  /* 0x000000f3f81c723e */ /* 0x010fe200000010ff */
[--C-:B------:R-:W-:Y:S01]  /*17010*/  FFMA.FTZ R176, R40, c[0x0][0x2d0], -R12.reuse ;  /* 0x0000b40028b07a23 */ /* 0x100fe2000001080c */
[----:B------:R-:W-:Y:S02]  /*17020*/  FMNMX.FTZ R8, R19, R8, !PT ;  /* 0x0000000813087209 */ /* 0x000fe40007810000 */
[----:B------:R1:W-:Y:S02]  /*17030*/  MUFU.EX2 R247, R4 ;  /* 0x0000000400f77308 */ /* 0x0003e40000000800 */
[----:B------:R-:W-:Y:S04]  /*17040*/  FMNMX.FTZ R8, R42, R8, !PT ;  /* 0x000000082a087209 */ /* 0x000fe80007810000 */
[----:B------:R-:W-:Y:S04]  /*17050*/  FMNMX.FTZ R8, R44, R8, !PT ;  /* 0x000000082c087209 */ /* 0x000fe80007810000 */
[----:B------:R-:W4:Y:S01]  /*17060*/  MUFU.EX2 R244, R10 ;  /* 0x0000000a00f47308 */ /* 0x000f220000000800 */
[--C-:B--2---:R-:W-:Y:S01]  /*17070*/  FFMA.FTZ R2, R22, c[0x0][0x2d0], -R25.reuse ;  /* 0x0000b40016027a23 */ /* 0x104fe20000010819 */
[----:B---3--:R-:W-:Y:S01]  /*17080*/  FMNMX.FTZ R173, R3, R173, !PT ;  /* 0x000000ad03ad7209 */ /* 0x008fe20007810000 */
[--C-:B------:R-:W-:Y:S03]  /*17090*/  FFMA.FTZ R3, R23, c[0x0][0x2d0], -R25.reuse ;  /* 0x0000b40017037a23 */ /* 0x100fe60000010819 */
[C---:B------:R-:W-:Y:S04]  /*170a0*/  FSETP.NEU.FTZ.AND P0, PT, R173.reuse, -INF , PT ;  /* 0xff800000ad00780b */ /* 0x040fe80003f1d000 */
[----:B------:R2:W-:Y:S01]  /*170b0*/  MUFU.EX2 R251, R3 ;  /* 0x0000000300fb7308 */ /* 0x0005e20000000800 */
[----:B------:R-:W-:Y:S02]  /*170c0*/  FMUL.FTZ R26, R173, c[0x0][0x2d0] ;  /* 0x0000b400ad1a7a20 */ /* 0x000fe40000410000 */
[----:B-1----:R-:W-:Y:S03]  /*170d0*/  FFMA.FTZ R4, R177, c[0x0][0x2d0], -R12 ;  /* 0x0000b400b1047a23 */ /* 0x002fe6000001080c */
[----:B------:R-:W-:Y:S04]  /*170e0*/  FSEL R26, R26, RZ, P0 ;  /* 0x000000ff1a1a7208 */ /* 0x000fe80000000000 */
[----:B------:R1:W3:Y:S01]  /*170f0*/  MUFU.EX2 R250, R4 ;  /* 0x0000000400fa7308 */ /* 0x0002e20000000800 */
[--C-:B------:R-:W-:Y:S01]  /*17100*/  FFMA.FTZ R40, R203, c[0x0][0x2d0], -R26.reuse ;  /* 0x0000b400cb287a23 */ /* 0x100fe2000001081a */
[----:B----4-:R-:W-:Y:S08]  /*17110*/  F2FP.BF16.PACK_AB R29, R242, R244 ;  /* 0x000000f4f21d723e */ /* 0x010ff000000010ff */
[----:B------:R-:W4:Y:S01]  /*17120*/  MUFU.EX2 R240, R2 ;  /* 0x0000000200f07308 */ /* 0x000f220000000800 */
[--C-:B--2---:R-:W-:Y:S09]  /*17130*/  FFMA.FTZ R3, R11, c[0x0][0x2d0], -R26.reuse ;  /* 0x0000b4000b037a23 */ /* 0x104ff2000001081a */
[----:B------:R2:W-:Y:S01]  /*17140*/  MUFU.EX2 R238, R3 ;  /* 0x0000000300ee7308 */ /* 0x0005e20000000800 */
[----:B-1----:R-:W-:Y:S02]  /*17150*/  FMNMX.FTZ R4, R48, R8, !PT ;  /* 0x0000000830047209 */ /* 0x002fe40007810000 */
[----:B---3--:R-:W-:Y:S02]  /*17160*/  F2FP.BF16.PACK_AB R30, R250, R247 ;  /* 0x000000f7fa1e723e */ /* 0x008fe400000010ff */
[----:B------:R-:W-:Y:S05]  /*17170*/  FMNMX.FTZ R4, R49, R4, !PT ;  /* 0x0000000431047209 */ /* 0x000fea0007810000 */
[----:B------:R1:W-:Y:S01]  /*17180*/  MUFU.EX2 R214, R27 ;  /* 0x0000001b00d67308 */ /* 0x0003e20000000800 */
[----:B------:R-:W-:Y:S01]  /*17190*/  FMNMX.FTZ R0, R208, R4, !PT ;  /* 0x00000004d0007209 */ /* 0x000fe20007810000 */
[--C-:B------:R-:W-:Y:S01]  /*171a0*/  FFMA.FTZ R4, R16, c[0x0][0x2d0], -R26.reuse ;  /* 0x0000b40010047a23 */ /* 0x100fe2000001081a */
[----:B----4-:R-:W-:Y:S02]  /*171b0*/  F2FP.BF16.PACK_AB R31, R251, R240 ;  /* 0x000000f0fb1f723e */ /* 0x010fe400000010ff */
[----:B------:R-:W-:Y:S04]  /*171c0*/  FMNMX.FTZ R0, R175, R0, !PT ;  /* 0x00000000af007209 */ /* 0x000fe80007810000 */
[----:B------:R-:W-:Y:S01]  /*171d0*/  FMNMX.FTZ R0, R171, R0, !PT ;  /* 0x00000000ab007209 */ /* 0x000fe20007810000 */
[----:B------:R-:W-:Y:S03]  /*171e0*/  MUFU.EX2 R241, R4 ;  /* 0x0000000400f17308 */ /* 0x000fe60000000800 */
[----:B------:R-:W-:Y:S01]  /*171f0*/  FMNMX.FTZ R0, R24, R0, !PT ;  /* 0x0000000018007209 */ /* 0x000fe20007810000 */
[--C-:B--2---:R-:W-:Y:S04]  /*17200*/  FFMA.FTZ R3, R21, c[0x0][0x2d0], -R26.reuse ;  /* 0x0000b40015037a23 */ /* 0x104fe8000001081a */
[----:B------:R-:W2:Y:S02]  /*17210*/  SHFL.BFLY PT, R2, R0, 0x2, 0x1f ;  /* 0x0c401f0000027f89 */ /* 0x000ea400000e0000 */
[----:B------:R2:W3:Y:S01]  /*17220*/  MUFU.EX2 R239, R3 ;  /* 0x0000000300ef7308 */ /* 0x0004e20000000800 */
[--C-:B-1----:R-:W-:Y:S09]  /*17230*/  FFMA.FTZ R27, R196, c[0x0][0x2d0], -R25.reuse ;  /* 0x0000b400c41b7a23 */ /* 0x102ff20000010819 */
[----:B------:R1:W-:Y:S10]  /*17240*/  MUFU.EX2 R213, R27 ;  /* 0x0000001b00d57308 */ /* 0x0003f40000000800 */
[----:B------:R-:W-:Y:S01]  /*17250*/  MUFU.EX2 R211, R46 ;  /* 0x0000002e00d37308 */ /* 0x000fe20000000800 */
[----:B--2---:R-:W-:Y:S01]  /*17260*/  FMNMX.FTZ R3, R0, R2, !PT ;  /* 0x0000000200037209 */ /* 0x004fe20007810000 */
[----:B------:R-:W-:Y:S01]  /*17270*/  FFMA.FTZ R2, R17, c[0x0][0x2d0], -R26 ;  /* 0x0000b40011027a23 */ /* 0x000fe2000001081a */
[----:B------:R-:W-:Y:S02]  /*17280*/  FSEL R0, R172, RZ, P2 ;  /* 0x000000ffac007208 */ /* 0x000fe40001000000 */
[----:B---3--:R-:W-:Y:S01]  /*17290*/  F2FP.BF16.PACK_AB R36, R239, R238 ;  /* 0x000000eeef24723e */ /* 0x008fe200000010ff */
[----:B------:R-:W2:Y:S04]  /*172a0*/  SHFL.BFLY PT, R4, R3, 0x1, 0x1f ;  /* 0x0c201f0003047f89 */ /* 0x000ea800000e0000 */
[----:B------:R3:W4:Y:S01]  /*172b0*/  MUFU.EX2 R249, R2 ;  /* 0x0000000200f97308 */ /* 0x0007220000000800 */
[----:B------:R-:W-:Y:S02]  /*172c0*/  FADD.FTZ R0, -R0, R6 ;  /* 0x0000000600007221 */ /* 0x000fe40000010100 */
[----:B-1----:R-:W-:Y:S02]  /*172d0*/  FFMA.FTZ R27, R199, c[0x0][0x2d0], -R25 ;  /* 0x0000b400c71b7a23 */ /* 0x002fe40000010819 */
[----:B------:R-:W-:Y:S05]  /*172e0*/  FMUL.FTZ R0, R0, c[0x0][0x2d0] ;  /* 0x0000b40000007a20 */ /* 0x000fea0000410000 */
[----:B------:R1:W5:Y:S10]  /*172f0*/  MUFU.EX2 R6, R0 ;  /* 0x0000000000067308 */ /* 0x0003740000000800 */
[----:B------:R-:W-:Y:S01]  /*17300*/  MUFU.EX2 R209, R27 ;  /* 0x0000001b00d17308 */ /* 0x000fe20000000800 */
[----:B--2---:R-:W-:Y:S02]  /*17310*/  FMNMX.FTZ R3, R3, R4, !PT ;  /* 0x0000000403037209 */ /* 0x004fe40007810000 */
[----:B---3--:R-:W-:Y:S02]  /*17320*/  FSEL R2, R174, RZ, P1 ;  /* 0x000000ffae027208 */ /* 0x008fe40000800000 */
[----:B----4-:R-:W-:Y:S01]  /*17330*/  F2FP.BF16.PACK_AB R38, R249, R241 ;  /* 0x000000f1f926723e */ /* 0x010fe200000010ff */
[----:B------:R-:W-:Y:S02]  /*17340*/  FMUL.FTZ R4, R3, c[0x0][0x2d0] ;  /* 0x0000b40003047a20 */ /* 0x000fe40000410000 */
[----:B------:R-:W-:Y:S02]  /*17350*/  FADD.FTZ R2, -R2, R7 ;  /* 0x0000000702027221 */ /* 0x000fe40000010100 */
[----:B------:R-:W-:Y:S01]  /*17360*/  MUFU.EX2 R237, R178 ;  /* 0x000000b200ed7308 */ /* 0x000fe20000000800 */
[----:B-1----:R-:W-:Y:S01]  /*17370*/  FSEL R0, R173, RZ, P0 ;  /* 0x000000ffad007208 */ /* 0x002fe20000000000 */
[----:B------:R-:W-:Y:S01]  /*17380*/  FMUL.FTZ R2, R2, c[0x0][0x2d0] ;  /* 0x0000b40002027a20 */ /* 0x000fe20000410000 */
[----:B------:R-:W-:Y:S01]  /*17390*/  FSETP.NEU.FTZ.AND P0, PT, R3, -INF , PT ;  /* 0xff8000000300780b */ /* 0x000fe20003f1d000 */
[----:B-----5:R-:W-:Y:S02]  /*173a0*/  FMUL.FTZ R9, R6, R181 ;  /* 0x000000b506097220 */ /* 0x020fe40000410000 */
[----:B------:R-:W-:Y:S01]  /*173b0*/  FADD.FTZ R0, -R0, R169 ;  /* 0x000000a900007221 */ /* 0x000fe20000010100 */
[----:B------:R-:W-:Y:S03]  /*173c0*/  FSEL R4, R4, RZ, P0 ;  /* 0x000000ff04047208 */ /* 0x000fe60000000000 */
[----:B------:R-:W1:Y:S01]  /*173d0*/  MUFU.EX2 R7, R2 ;  /* 0x0000000200077308 */ /* 0x000e620000000800 */
[----:B------:R-:W-:Y:S01]  /*173e0*/  FFMA.FTZ R169, R52, c[0x0][0x2d0], -R12 ;  /* 0x0000b40034a97a23 */ /* 0x000fe2000001080c */
[----:B------:R-:W2:Y:S01]  /*173f0*/  LDL.LU R181, [R1+0x98] ;  /* 0x0000980001b57983 */ /* 0x000ea20000300800 */
[----:B------:R-:W-:Y:S02]  /*17400*/  FMUL.FTZ R0, R0, c[0x0][0x2d0] ;  /* 0x0000b40000007a20 */ /* 0x000fe40000410000 */
[--C-:B------:R-:W-:Y:S02]  /*17410*/  FFMA.FTZ R8, R18, c[0x0][0x2d0], -R4.reuse ;  /* 0x0000b40012087a23 */ /* 0x100fe40000010804 */
[C---:B------:R-:W-:Y:S02]  /*17420*/  FMUL.FTZ R20, R6.reuse, R192 ;  /* 0x000000c006147220 */ /* 0x040fe40000410000 */
[C---:B------:R-:W-:Y:S01]  /*17430*/  FMUL.FTZ R21, R6.reuse, R193 ;  /* 0x000000c106157220 */ /* 0x040fe20000410000 */
[----:B------:R3:W4:Y:S01]  /*17440*/  MUFU.EX2 R2, R0 ;  /* 0x0000000000027308 */ /* 0x0007220000000800 */
        /* <DEDUP_REMOVED lines=9> */
[C---:B------:R-:W-:Y:S01]  /*174e0*/  FMUL.FTZ R11, R7.reuse, R183 ;  /* 0x000000b7070b7220 */ /* 0x040fe20000410000 */
[----:B------:R-:W2:Y:S01]  /*174f0*/  LDL.LU R182, [R1+0x94] ;  /* 0x0000940001b67983 */ /* 0x000ea20000300800 */
[C---:B------:R-:W-:Y:S01]  /*17500*/  FMUL.FTZ R22, R7.reuse, R194 ;  /* 0x000000c207167220 */ /* 0x040fe20000410000 */
[----:B------:R-:W-:Y:S01]  /*17510*/  MUFU.EX2 R178, R53 ;  /* 0x0000003500b27308 */ /* 0x000fe20000000800 */
[C---:B------:R-:W-:Y:S01]  /*17520*/  FMUL.FTZ R23, R7.reuse, R195 ;  /* 0x000000c307177220 */ /* 0x040fe20000410000 */
[----:B------:R-:W2:Y:S01]  /*17530*/  LDL.LU R183, [R1+0x90] ;  /* 0x0000900001b77983 */ /* 0x000ea20000300800 */
[C---:B------:R-:W-:Y:S02]  /*17540*/  FMUL.FTZ R138, R7.reuse, R138 ;  /* 0x0000008a078a7220 */ /* 0x040fe40000410000 */
[--C-:B---3--:R-:W-:Y:S01]  /*17550*/  FFMA.FTZ R0, R14, c[0x0][0x2d0], -R4.reuse ;  /* 0x0000b4000e007a23 */ /* 0x108fe20000010804 */
[----:B------:R-:W-:Y:S01]  /*17560*/  LDSM.16.MT88.4 R192, [R217+0x3080] ;  /* 0x00308000d9c0783b */ /* 0x000fe20000004200 */
[C---:B----4-:R-:W-:Y:S02]  /*17570*/  FMUL.FTZ R13, R2.reuse, R185 ;  /* 0x000000b9020d7220 */ /* 0x050fe40000410000 */
[C---:B------:R-:W-:Y:S01]  /*17580*/  FMUL.FTZ R16, R2.reuse, R188 ;  /* 0x000000bc02107220 */ /* 0x040fe20000410000 */
[----:B------:R1:W-:Y:S01]  /*17590*/  MUFU.EX2 R50, R0 ;  /* 0x0000000000327308 */ /* 0x0003e20000000800 */
[C---:B------:R-:W-:Y:S02]  /*175a0*/  FMUL.FTZ R17, R2.reuse, R189 ;  /* 0x000000bd02117220 */ /* 0x040fe40000410000 */
[----:B------:R-:W-:Y:S02]  /*175b0*/  FMUL.FTZ R139, R7, R139 ;  /* 0x0000008b078b7220 */ /* 0x000fe40000410000 */
[--C-:B-----5:R-:W-:Y:S02]  /*175c0*/  FFMA.FTZ R8, R19, c[0x0][0x2d0], -R4.reuse ;  /* 0x0000b40013087a23 */ /* 0x120fe40000010804 */
        /* <DEDUP_REMOVED lines=10> */
[C---:B------:R-:W-:Y:S02]  /*17670*/  FMUL.FTZ R156, R2.reuse, R156 ;  /* 0x0000009c029c7220 */ /* 0x040fe40000410000 */
[----:B-1----:R-:W-:Y:S02]  /*17680*/  FFMA.FTZ R0, R15, c[0x0][0x2d0], -R4 ;  /* 0x0000b4000f007a23 */ /* 0x002fe40000010804 */
[C---:B------:R-:W-:Y:S02]  /*17690*/  FMUL.FTZ R157, R2.reuse, R157 ;  /* 0x0000009d029d7220 */ /* 0x040fe40000410000 */
[C---:B------:R-:W-:Y:S01]  /*176a0*/  FMUL.FTZ R160, R2.reuse, R160 ;  /* 0x000000a002a07220 */ /* 0x040fe20000410000 */
[----:B------:R1:W4:Y:S01]  /*176b0*/  MUFU.EX2 R245, R0 ;  /* 0x0000000000f57308 */ /* 0x0003220000000800 */
[----:B------:R-:W-:Y:S02]  /*176c0*/  FMUL.FTZ R161, R2, R161 ;  /* 0x000000a102a17220 */ /* 0x000fe40000410000 */
[C---:B------:R-:W-:Y:S01]  /*176d0*/  FMUL.FTZ R165, R6.reuse, R165 ;  /* 0x000000a506a57220 */ /* 0x040fe20000410000 */
[----:B---3--:R-:W-:Y:S01]  /*176e0*/  F2FP.BF16.PACK_AB R39, R51, R246 ;  /* 0x000000f63327723e */ /* 0x008fe200000010ff */
[C---:B------:R-:W-:Y:S01]  /*176f0*/  FMUL.FTZ R8, R6.reuse, R180 ;  /* 0x000000b406087220 */ /* 0x040fe20000410000 */
[----:B------:R-:W-:Y:S01]  /*17700*/  MOV R180, R212 ;  /* 0x000000d400b47202 */ /* 0x000fe20000000f00 */
[C---:B------:R-:W-:Y:S02]  /*17710*/  FMUL.FTZ R166, R7.reuse, R166 ;  /* 0x000000a607a67220 */ /* 0x040fe40000410000 */
[C---:B------:R-:W-:Y:S01]  /*17720*/  FMUL.FTZ R167, R7.reuse, R167 ;  /* 0x000000a707a77220 */ /* 0x040fe20000410000 */
[----:B------:R-:W-:Y:S01]  /*17730*/  MUFU.EX2 R212, R45 ;  /* 0x0000002d00d47308 */ /* 0x000fe20000000800 */
        /* <DEDUP_REMOVED lines=8> */
[----:B------:R-:W-:Y:S02]  /*177c0*/  FMUL.FTZ R61, R2, R61 ;  /* 0x0000003d023d7220 */ /* 0x000fe40000410000 */
[----:B------:R-:W-:Y:S02]  /*177d0*/  FADD.FTZ R0, -R0, R170 ;  /* 0x000000aa00007221 */ /* 0x000fe40000010100 */
[----:B------:R-:W-:Y:S02]  /*177e0*/  FFMA.FTZ R170, R41, c[0x0][0x2d0], -R12 ;  /* 0x0000b40029aa7a23 */ /* 0x000fe4000001080c */
[----:B------:R-:W-:Y:S02]  /*177f0*/  FMUL.FTZ R0, R0, c[0x0][0x2d0] ;  /* 0x0000b40000007a20 */ /* 0x000fe40000410000 */
[C---:B------:R-:W-:Y:S02]  /*17800*/  FMUL.FTZ R12, R2.reuse, R184 ;  /* 0x000000b8020c7220 */ /* 0x040fe40000410000 */
[C---:B------:R-:W-:Y:S01]  /*17810*/  FMUL.FTZ R64, R2.reuse, R64 ;  /* 0x0000004002407220 */ /* 0x040fe20000410000 */
[----:B------:R-:W3:Y:S01]  /*17820*/  LDL.LU R184, [R1+0x8c] ;  /* 0x00008c0001b87983 */ /* 0x000ee20000300800 */
[----:B------:R-:W1:Y:S01]  /*17830*/  MUFU.EX2 R0, R0 ;  /* 0x0000000000007308 */ /* 0x000e620000000800 */
        /* <DEDUP_REMOVED lines=9> */
[--C-:B------:R-:W-:Y:S02]  /*178d0*/  FFMA.FTZ R27, R198, c[0x0][0x2d0], -R25.reuse ;  /* 0x0000b400c61b7a23 */ /* 0x100fe40000010819 */
[C---:B------:R-:W-:Y:S02]  /*178e0*/  FMUL.FTZ R76, R2.reuse, R76 ;  /* 0x0000004c024c7220 */ /* 0x040fe40000410000 */
[----:B------:R-:W-:Y:S01]  /*178f0*/  FMUL.FTZ R77, R2, R77 ;  /* 0x0000004d024d7220 */ /* 0x000fe20000410000 */
[----:B------:R4:W-:Y:S01]  /*17900*/  MUFU.EX2 R210, R27 ;  /* 0x0000001b00d27308 */ /* 0x0009e20000000800 */
        /* <DEDUP_REMOVED lines=29> */
[C---:B------:R-:W-:Y:S02]  /*17ae0*/  FMUL.FTZ R87, R7.reuse, R87 ;  /* 0x0000005707577220 */ /* 0x040fe40000410000 */
[C---:B------:R-:W-:Y:S01]  /*17af0*/  FMUL.FTZ R88, R6.reuse, R88 ;  /* 0x0000005806587220 */ /* 0x040fe20000410000 */
[-C--:B-1----:R-:W-:Y:S03]  /*17b00*/  HMMA.16816.F32.BF16 R136, R28, R32.reuse, R136 ;  /* 0x000000201c88723c */ /* 0x082fe60000041888 */
[----:B------:R-:W-:Y:S02]  /*17b10*/  FMUL.FTZ R89, R6, R89 ;  /* 0x0000005906597220 */ /* 0x000fe40000410000 */
        /* <DEDUP_REMOVED lines=11> */
[----:B------:R-:W-:Y:S02]  /*17bd0*/  FMUL.FTZ R97, R2, R97 ;  /* 0x0000006102617220 */ /* 0x000fe40000410000 */
[C---:B------:R-:W-:Y:S04]  /*17be0*/  FMUL.FTZ R98, R0.reuse, R98 ;  /* 0x0000006200627220 */ /* 0x040fe80000410000 */
        /* <DEDUP_REMOVED lines=33> */
[C---:B------:R-:W-:Y:S02]  /*17e00*/  FMUL.FTZ R131, R0.reuse, R131 ;  /* 0x0000008300837220 */ /* 0x040fe40000410000 */
[----:B--2---:R-:W-:Y:S02]  /*17e10*/  FFMA.FTZ R0, R0, R181, R50 ;  /* 0x000000b500007223 */ /* 0x004fe40000010032 */
[--C-:B----4-:R-:W-:Y:S02]  /*17e20*/  FFMA.FTZ R27, R55, c[0x0][0x2d0], -R26.reuse ;  /* 0x0000b400371b7a23 */ /* 0x110fe4000001081a */
[C---:B------:R-:W-:Y:S01]  /*17e30*/  FMUL.FTZ R120, R6.reuse, R120 ;  /* 0x0000007806787220 */ /* 0x040fe20000410000 */
[----:B------:R-:W-:Y:S01]  /*17e40*/  MUFU.EX2 R55, R170 ;  /* 0x000000aa00377308 */ /* 0x000fe20000000800 */
[C---:B------:R-:W-:Y:S02]  /*17e50*/  FMUL.FTZ R121, R6.reuse, R121 ;  /* 0x0000007906797220 */ /* 0x040fe40000410000 */
[C---:B------:R-:W-:Y:S02]  /*17e60*/  FMUL.FTZ R122, R7.reuse, R122 ;  /* 0x0000007a077a7220 */ /* 0x040fe40000410000 */
[C---:B------:R-:W-:Y:S02]  /*17e70*/  FMUL.FTZ R123, R7.reuse, R123 ;  /* 0x0000007b077b7220 */ /* 0x040fe40000410000 */
[C---:B------:R-:W-:Y:S02]  /*17e80*/  FMUL.FTZ R132, R6.reuse, R132 ;  /* 0x0000008406847220 */ /* 0x040fe40000410000 */
[----:B------:R-:W-:Y:S01]  /*17e90*/  FMUL.FTZ R133, R6, R133 ;  /* 0x0000008506857220 */ /* 0x000fe20000410000 */
[----:B------:R2:W-:Y:S01]  /*17ea0*/  MUFU.EX2 R196, R27 ;  /* 0x0000001b00c47308 */ /* 0x0005e20000000800 */
[C---:B------:R-:W-:Y:S02]  /*17eb0*/  FMUL.FTZ R134, R7.reuse, R134 ;  /* 0x0000008607867220 */ /* 0x040fe40000410000 */
[C---:B------:R-:W-:Y:S02]  /*17ec0*/  FMUL.FTZ R135, R7.reuse, R135 ;  /* 0x0000008707877220 */ /* 0x040fe40000410000 */
[----:B------:R-:W-:Y:S01]  /*17ed0*/  FFMA.FTZ R41, R200, c[0x0][0x2d0], -R26 ;  /* 0x0000b400c8297a23 */ /* 0x000fe2000001081a */
[-C--:B-1----:R-:W-:Y:S03]  /*17ee0*/  HMMA.16816.F32.BF16 R56, R28, R32.reuse, R56 ;  /* 0x000000201c38723c */ /* 0x082fe60000041838 */
[----:B------:R-:W-:Y:S05]  /*17ef0*/  FFMA.FTZ R7, R7, R183, R244 ;  /* 0x000000b707077223 */ /* 0x000fea00000100f4 */
[C---:B------:R-:W-:Y:S08]  /*17f00*/  HMMA.16816.F32.BF16 R60, R36.reuse, R32, R60 ;  /* 0x00000020243c723c */ /* 0x040ff0000004183c */
[-C--:B------:R-:W-:Y:S04]  /*17f10*/  HMMA.16816.F32.BF16 R64, R36, R34.reuse, R64 ;  /* 0x000000222440723c */ /* 0x080fe80000041840 */
[--C-:B--2---:R-:W-:Y:S04]  /*17f20*/  FFMA.FTZ R27, R54, c[0x0][0x2d0], -R26.reuse ;  /* 0x0000b400361b7a23 */ /* 0x104fe8000001081a */
[C---:B------:R-:W-:Y:S01]  /*17f30*/  HMMA.16816.F32.BF16 R68, R28.reuse, R34, R68 ;  /* 0x000000221c44723c */ /* 0x040fe20000041844 */
[----:B------:R-:W1:Y:S01]  /*17f40*/  LDSM.16.MT88.4 R32, [R217+0x3880] ;  /* 0x00388000d920783b */ /* 0x000e620000004200 */
[----:B------:R2:W-:Y:S02]  /*17f50*/  MUFU.EX2 R198, R27 ;  /* 0x0000001b00c67308 */ /* 0x0005e40000000800 */
[--C-:B--2---:R-:W-:Y:S02]  /*17f60*/  FFMA.FTZ R27, R43, c[0x0][0x2d0], -R26.reuse ;  /* 0x0000b4002b1b7a23 */ /* 0x104fe4000001081a */
[--C-:B------:R-:W-:Y:S06]  /*17f70*/  FFMA.FTZ R43, R206, c[0x0][0x2d0], -R25.reuse ;  /* 0x0000b400ce2b7a23 */ /* 0x100fec0000010819 */
[----:B------:R2:W-:Y:S10]  /*17f80*/  MUFU.EX2 R199, R27 ;  /* 0x0000001b00c77308 */ /* 0x0005f40000000800 */
[----:B------:R-:W-:Y:S01]  /*17f90*/  MUFU.EX2 R54, R43 ;  /* 0x0000002b00367308 */ /* 0x000fe20000000800 */
[-C--:B-1----:R-:W-:Y:S08]  /*17fa0*/  HMMA.16816.F32.BF16 R72, R28, R32.reuse, R72 ;  /* 0x000000201c48723c */ /* 0x082ff00000041848 */
[C---:B------:R-:W-:Y:S04]  /*17fb0*/  HMMA.16816.F32.BF16 R76, R36.reuse, R32, R76 ;  /* 0x00000020244c723c */ /* 0x040fe8000004184c */
[----:B--2---:R-:W-:Y:S01]  /*17fc0*/  FFMA.FTZ R27, R197, c[0x0][0x2d0], -R26 ;  /* 0x0000b400c51b7a23 */ /* 0x004fe2000001081a */
[----:B------:R-:W-:Y:S03]  /*17fd0*/  MOV R197, R180 ;  /* 0x000000b400c57202 */ /* 0x000fe60000000f00 */
[-C--:B------:R-:W-:Y:S01]  /*17fe0*/  HMMA.16816.F32.BF16 R80, R36, R34.reuse, R80 ;  /* 0x000000222450723c */ /* 0x080fe20000041850 */
[----:B------:R1:W-:Y:S02]  /*17ff0*/  MUFU.EX2 R179, R27 ;  /* 0x0000001b00b37308 */ /* 0x0003e40000000800 */
[----:B------:R-:W-:Y:S05]  /*18000*/  ISETP.GT.AND P0, PT, R235, R197, PT ;  /* 0x000000c5eb00720c */ /* 0x000fea0003f04270 */
[C---:B------:R-:W-:Y:S01]  /*18010*/  HMMA.16816.F32.BF16 R84, R28.reuse, R34, R84 ;  /* 0x000000221c54723c */ /* 0x040fe20000041854 */
[----:B------:R-:W2:Y:S03]  /*18020*/  LDSM.16.MT88.4 R32, [R218+0x3880] ;  /* 0x00388000da20783b */ /* 0x000ea60000004200 */
[--C-:B-1----:R-:W-:Y:S02]  /*18030*/  FFMA.FTZ R27, R42, c[0x0][0x2d0], -R4.reuse ;  /* 0x0000b4002a1b7a23 */ /* 0x102fe40000010804 */
[--C-:B------:R-:W-:Y:S02]  /*18040*/  FFMA.FTZ R42, R205, c[0x0][0x2d0], -R25.reuse ;  /* 0x0000b400cd2a7a23 */ /* 0x100fe40000010819 */
[----:B------:R1:W-:Y:S10]  /*18050*/  MUFU.EX2 R46, R27 ;  /* 0x0000001b002e7308 */ /* 0x0003f40000000800 */
[----:B------:R-:W-:Y:S01]  /*18060*/  MUFU.EX2 R170, R42 ;  /* 0x0000002a00aa7308 */ /* 0x000fe20000000800 */
[-C--:B--2---:R-:W-:Y:S03]  /*18070*/  HMMA.16816.F32.BF16 R88, R28, R32.reuse, R88 ;  /* 0x000000201c58723c */ /* 0x084fe60000041858 */
[--C-:B-1----:R-:W-:Y:S02]  /*18080*/  FFMA.FTZ R27, R44, c[0x0][0x2d0], -R4.reuse ;  /* 0x0000b4002c1b7a23 */ /* 0x102fe40000010804 */
[--C-:B------:R-:W-:Y:S03]  /*18090*/  FFMA.FTZ R44, R207, c[0x0][0x2d0], -R25.reuse ;  /* 0x0000b400cf2c7a23 */ /* 0x100fe60000010819 */
[C---:B------:R-:W-:Y:S01]  /*180a0*/  HMMA.16816.F32.BF16 R92, R36.reuse, R32, R92 ;  /* 0x00000020245c723c */ /* 0x040fe2000004185c */
[----:B------:R1:W-:Y:S03]  /*180b0*/  MUFU.EX2 R45, R27 ;  /* 0x0000001b002d7308 */ /* 0x0003e60000000800 */
[----:B------:R-:W-:Y:S04]  /*180c0*/  FFMA.FTZ R25, R204, c[0x0][0x2d0], -R25 ;  /* 0x0000b400cc197a23 */ /* 0x000fe80000010819 */
[-C--:B------:R-:W-:Y:S03]  /*180d0*/  HMMA.16816.F32.BF16 R96, R36, R34.reuse, R96 ;  /* 0x000000222460723c */ /* 0x080fe60000041860 */
[----:B------:R2:W-:Y:S05]  /*180e0*/  MUFU.EX2 R177, R25 ;  /* 0x0000001900b17308 */ /* 0x0005ea0000000800 */
[C---:B------:R-:W-:Y:S01]  /*180f0*/  HMMA.16816.F32.BF16 R100, R28.reuse, R34, R100 ;  /* 0x000000221c64723c */ /* 0x040fe20000041864 */
[----:B------:R-:W4:Y:S04]  /*18100*/  LDSM.16.MT88.4 R32, [R220+0x3880] ;  /* 0x00388000dc20783b */ /* 0x000f280000004200 */
[----:B------:R-:W-:Y:S01]  /*18110*/  MUFU.EX2 R52, R44 ;  /* 0x0000002c00347308 */ /* 0x000fe20000000800 */
[--C-:B-1----:R-:W-:Y:S09]  /*18120*/  FFMA.FTZ R27, R48, c[0x0][0x2d0], -R4.reuse ;  /* 0x0000b400301b7a23 */ /* 0x102ff20000010804 */
[----:B------:R1:W-:Y:S01]  /*18130*/  MUFU.EX2 R47, R27 ;  /* 0x0000001b002f7308 */ /* 0x0003e20000000800 */
[--C-:B--2---:R-:W-:Y:S09]  /*18140*/  FFMA.FTZ R25, R208, c[0x0][0x2d0], -R4.reuse ;  /* 0x0000b400d0197a23 */ /* 0x104ff20000010804 */
[----:B------:R2:W-:Y:S10]  /*18150*/  MUFU.EX2 R43, R25 ;  /* 0x00000019002b7308 */ /* 0x0005f40000000800 */
[----:B------:R-:W-:Y:S01]  /*18160*/  MUFU.EX2 R44, R41 ;  /* 0x00000029002c7308 */ /* 0x000fe20000000800 */
[--C-:B-1----:R-:W-:Y:S01]  /*18170*/  FFMA.FTZ R27, R49, c[0x0][0x2d0], -R4.reuse ;  /* 0x0000b400311b7a23 */ /* 0x102fe20000010804 */
[-C--:B----4-:R-:W-:Y:S08]  /*18180*/  HMMA.16816.F32.BF16 R104, R28, R32.reuse, R104 ;  /* 0x000000201c68723c */ /* 0x090ff00000041868 */
[----:B------:R1:W-:Y:S01]  /*18190*/  MUFU.EX2 R48, R27 ;  /* 0x0000001b00307308 */ /* 0x0003e20000000800 */
[C---:B------:R-:W-:Y:S04]  /*181a0*/  HMMA.16816.F32.BF16 R108, R36.reuse, R32, R108 ;  /* 0x00000020246c723c */ /* 0x040fe8000004186c */
[----:B--2---:R-:W-:Y:S05]  /*181b0*/  FFMA.FTZ R25, R175, c[0x0][0x2d0], -R4 ;  /* 0x0000b400af197a23 */ /* 0x004fea0000010804 */
[----:B------:R-:W2:Y:S01]  /*181c0*/  MUFU.EX2 R49, R176 ;  /* 0x000000b000317308 */ /* 0x000ea20000000800 */
[-C--:B------:R-:W-:Y:S08]  /*181d0*/  HMMA.16816.F32.BF16 R112, R36, R34.reuse, R112 ;  /* 0x000000222470723c */ /* 0x080ff00000041870 */
[C---:B------:R-:W-:Y:S01]  /*181e0*/  HMMA.16816.F32.BF16 R116, R28.reuse, R34, R116 ;  /* 0x000000221c74723c */ /* 0x040fe20000041874 */
[----:B------:R-:W4:Y:S01]  /*181f0*/  LDSM.16.MT88.4 R32, [R219+0x3880] ;  /* 0x00388000db20783b */ /* 0x000f220000004200 */
[----:B------:R-:W5:Y:S02]  /*18200*/  MUFU.EX2 R176, R169 ;  /* 0x000000a900b07308 */ /* 0x000f640000000800 */
[--C-:B-1----:R-:W-:Y:S02]  /*18210*/  FFMA.FTZ R27, R202, c[0x0][0x2d0], -R26.reuse ;  /* 0x0000b400ca1b7a23 */ /* 0x102fe4000001081a */
[----:B------:R-:W-:Y:S06]  /*18220*/  FFMA.FTZ R26, R201, c[0x0][0x2d0], -R26 ;  /* 0x0000b400c91a7a23 */ /* 0x000fec000001081a */
[----:B------:R3:W-:Y:S10]  /*18230*/  MUFU.EX2 R169, R26 ;  /* 0x0000001a00a97308 */ /* 0x0007f40000000800 */
[----:B------:R1:W1:Y:S10]  /*18240*/  MUFU.EX2 R168, R27 ;  /* 0x0000001b00a87308 */ /* 0x0002740000000800 */
[----:B------:R5:W5:Y:S01]  /*18250*/  MUFU.EX2 R41, R25 ;  /* 0x0000001900297308 */ /* 0x000b620000000800 */
[----:B---3--:R-:W-:Y:S02]  /*18260*/  FFMA.FTZ R26, R6, R184, R243 ;  /* 0x000000b8061a7223 */ /* 0x008fe400000100f3 */
[--C-:B------:R-:W-:Y:S02]  /*18270*/  FFMA.FTZ R6, R171, c[0x0][0x2d0], -R4.reuse ;  /* 0x0000b400ab067a23 */ /* 0x100fe40000010804 */
[----:B------:R-:W-:Y:S01]  /*18280*/  FFMA.FTZ R4, R24, c[0x0][0x2d0], -R4 ;  /* 0x0000b40018047a23 */ /* 0x000fe20000010804 */
[-C--:B----4-:R-:W-:Y:S04]  /*18290*/  HMMA.16816.F32.BF16 R120, R28, R32.reuse, R120 ;  /* 0x000000201c78723c */ /* 0x090fe80000041878 */
[----:B------:R3:W-:Y:S01]  /*182a0*/  MUFU.EX2 R42, R6 ;  /* 0x00000006002a7308 */ /* 0x0007e20000000800 */
[----:B--2---:R-:W-:Y:S02]  /*182b0*/  F2FP.BF16.PACK_AB R24, R55, R49 ;  /* 0x000000313718723e */ /* 0x004fe400000010ff */
[----:B-1----:R-:W-:Y:S01]  /*182c0*/  F2FP.BF16.PACK_AB R27, R177, R170 ;  /* 0x000000aab11b723e */ /* 0x002fe200000010ff */
[C---:B------:R-:W-:Y:S06]  /*182d0*/  HMMA.16816.F32.BF16 R124, R36.reuse, R32, R124 ;  /* 0x00000020247c723c */ /* 0x040fec000004187c */
[----:B------:R1:W2:Y:S01]  /*182e0*/  MUFU.EX2 R40, R4 ;  /* 0x0000000400287308 */ /* 0x0002a20000000800 */
[----:B------:R-:W-:Y:S01]  /*182f0*/  F2FP.BF16.PACK_AB R32, R198, R196 ;  /* 0x000000c4c620723e */ /* 0x000fe200000010ff */
[-C--:B------:R-:W-:Y:S01]  /*18300*/  HMMA.16816.F32.BF16 R128, R36, R34.reuse, R128 ;  /* 0x000000222480723c */ /* 0x080fe20000041880 */
[----:B------:R-:W4:Y:S03]  /*18310*/  LDSM.16.MT88.4 R36, [R217+0x2880] ;  /* 0x00288000d924783b */ /* 0x000f260000004200 */
[----:B------:R-:W-:Y:S02]  /*18320*/  F2FP.BF16.PACK_AB R33, R45, R46 ;  /* 0x0000002e2d21723e */ /* 0x000fe400000010ff */
[----:B-----5:R-:W-:Y:S02]  /*18330*/  F2FP.BF16.PACK_AB R25, R54, R52 ;  /* 0x000000343619723e */ /* 0x020fe400000010ff */
[----:B------:R-:W-:Y:S04]  /*18340*/  HMMA.16816.F32.BF16 R132, R28, R34, R132 ;  /* 0x000000221c84723c */ /* 0x000fe80000041884 */
[----:B---3--:R-:W-:Y:S02]  /*18350*/  FFMA.FTZ R6, R2, R182, R238 ;  /* 0x000000b602067223 */ /* 0x008fe400000100ee */
[----:B------:R-:W-:Y:S01]  /*18360*/  FADD.FTZ R2, R242, R7 ;  /* 0x00000007f2027221 */ /* 0x000fe20000010000 */
[----:B------:R-:W-:Y:S01]  /*18370*/  F2FP.BF16.PACK_AB R28, R237, R215 ;  /* 0x000000d7ed1c723e */ /* 0x000fe200000010ff */
[----:B------:R-:W-:Y:S01]  /*18380*/  FADD.FTZ R6, R239, R6 ;  /* 0x00000006ef067221 */ /* 0x000fe20000010000 */
[----:B------:R-:W-:Y:S03]  /*18390*/  F2FP.BF16.PACK_AB R29, R213, R214 ;  /* 0x000000d6d51d723e */ /* 0x000fe600000010ff */
[----:B------:R-:W-:Y:S01]  /*183a0*/  F2FP.BF16.PACK_AB R30, R211, R212 ;  /* 0x000000d4d31e723e */ /* 0x000fe200000010ff */
[----:B-1----:R-:W-:Y:S01]  /*183b0*/  FADD.FTZ R4, R248, R26 ;  /* 0x0000001af8047221 */ /* 0x002fe20000010000 */
[----:B------:R-:W-:Y:S01]  /*183c0*/  F2FP.BF16.PACK_AB R31, R210, R209 ;  /* 0x000000d1d21f723e */ /* 0x000fe200000010ff */
[----:B------:R-:W-:Y:S01]  /*183d0*/  FADD.FTZ R6, R241, R6 ;  /* 0x00000006f1067221 */ /* 0x000fe20000010000 */
[----:B------:R-:W-:Y:S01]  /*183e0*/  F2FP.BF16.PACK_AB R34, R179, R199 ;  /* 0x000000c7b322723e */ /* 0x000fe200000010ff */
[----:B------:R-:W-:Y:S01]  /*183f0*/  FADD.FTZ R4, R247, R4 ;  /* 0x00000004f7047221 */ /* 0x000fe20000010000 */
[----:B------:R-:W-:Y:S01]  /*18400*/  F2FP.BF16.PACK_AB R35, R48, R47 ;  /* 0x0000002f3023723e */ /* 0x000fe200000010ff */
[----:B------:R-:W-:Y:S01]  /*18410*/  FADD.FTZ R2, R240, R2 ;  /* 0x00000002f0027221 */ /* 0x000fe20000010000 */
[----:B------:R-:W-:Y:S01]  /*18420*/  F2FP.BF16.PACK_AB R26, R178, R176 ;  /* 0x000000b0b21a723e */ /* 0x000fe200000010ff */
[----:B------:R-:W-:Y:S02]  /*18430*/  FADD.FTZ R7, R250, R4 ;  /* 0x00000004fa077221 */ /* 0x000fe40000010000 */
[----:B------:R-:W-:Y:S02]  /*18440*/  FADD.FTZ R4, R245, R0 ;  /* 0x00000000f5047221 */ /* 0x000fe40000010000 */
[----:B------:R-:W-:Y:S02]  /*18450*/  FADD.FTZ R0, R249, R6 ;  /* 0x00000006f9007221 */ /* 0x000fe40000010000 */
[----:B------:R-:W-:Y:S02]  /*18460*/  FADD.FTZ R7, R215, R7 ;  /* 0x00000007d7077221 */ /* 0x000fe40000010000 */
[----:B------:R-:W-:Y:S02]  /*18470*/  FADD.FTZ R6, R196, R0 ;  /* 0x00000000c4067221 */ /* 0x000fe40000010000 */
[----:B------:R-:W-:Y:S01]  /*18480*/  FADD.FTZ R2, R251, R2 ;  /* 0x00000002fb027221 */ /* 0x000fe20000010000 */
[-C--:B----4-:R-:W-:Y:S03]  /*18490*/  HMMA.16816.F32.BF16 R8, R28, R36.reuse, R8 ;  /* 0x000000241c08723c */ /* 0x090fe60000041808 */
[----:B------:R-:W-:Y:S02]  /*184a0*/  FADD.FTZ R6, R198, R6 ;  /* 0x00000006c6067221 */ /* 0x000fe40000010000 */
[----:B------:R-:W-:Y:S03]  /*184b0*/  FADD.FTZ R4, R246, R4 ;  /* 0x00000004f6047221 */ /* 0x000fe60000010000 */
[C---:B------:R-:W-:Y:S04]  /*184c0*/  HMMA.16816.F32.BF16 R12, R32.reuse, R36, R12 ;  /* 0x00000024200c723c */ /* 0x040fe8000004180c */
[----:B------:R-:W-:Y:S04]  /*184d0*/  FADD.FTZ R4, R51, R4 ;  /* 0x0000000433047221 */ /* 0x000fe80000010000 */
[-C--:B------:R-:W-:Y:S04]  /*184e0*/  HMMA.16816.F32.BF16 R16, R32, R38.reuse, R16 ;  /* 0x000000262010723c */ /* 0x080fe80000041810 */
[----:B------:R-:W-:Y:S04]  /*184f0*/  FADD.FTZ R4, R46, R4 ;  /* 0x000000042e047221 */ /* 0x000fe80000010000 */
[C---:B------:R-:W-:Y:S01]  /*18500*/  HMMA.16816.F32.BF16 R20, R28.reuse, R38, R20 ;  /* 0x000000261c14723c */ /* 0x040fe20000041814 */
[----:B------:R-:W1:Y:S03]  /*18510*/  LDSM.16.MT88.4 R36, [R218+0x2880] ;  /* 0x00288000da24783b */ /* 0x000e660000004200 */
[----:B------:R-:W-:Y:S04]  /*18520*/  FADD.FTZ R4, R45, R4 ;  /* 0x000000042d047221 */ /* 0x000fe80000010000 */
[----:B------:R-:W-:Y:S04]  /*18530*/  FADD.FTZ R4, R47, R4 ;  /* 0x000000042f047221 */ /* 0x000fe80000010000 */
[----:B------:R-:W-:Y:S01]  /*18540*/  FADD.FTZ R4, R48, R4 ;  /* 0x0000000430047221 */ /* 0x000fe20000010000 */
        /* <DEDUP_REMOVED lines=32> */
[-C--:B------:R-:W-:Y:S01]  /*18750*/  HMMA.16816.F32.BF16 R128, R32, R38.reuse, R128 ;  /* 0x000000262080723c */ /* 0x080fe20000041880 */
[----:B------:R-:W1:Y:S07]  /*18760*/  LDSM.16.MT88.4 R32, [R218+0x3080] ;  /* 0x00308000da20783b */ /* 0x000e6e0000004200 */
[----:B------:R-:W-:Y:S01]  /*18770*/  HMMA.16816.F32.BF16 R132, R28, R38, R132 ;  /* 0x000000261c84723c */ /* 0x000fe20000041884 */
[----:B------:R-:W3:Y:S06]  /*18780*/  LDSM.16.MT88.4 R36, [R220+0x3080] ;  /* 0x00308000dc24783b */ /* 0x000eec0000004200 */
[----:B------:R-:W-:Y:S01]  /*18790*/  F2FP.BF16.PACK_AB R28, R53, R44 ;  /* 0x0000002c351c723e */ /* 0x000fe200000010ff */
[-C--:B------:R-:W-:Y:S01]  /*187a0*/  HMMA.16816.F32.BF16 R180, R24, R192.reuse, R8 ;  /* 0x000000c018b4723c */ /* 0x080fe20000041808 */
[----:B------:R-:W4:Y:S04]  /*187b0*/  LDSM.16.MT88.4 R8, [R219+0x3080] ;  /* 0x00308000db08783b */ /* 0x000f280000004200 */
[----:B------:R-:W-:Y:S02]  /*187c0*/  F2FP.BF16.PACK_AB R30, R169, R168 ;  /* 0x000000a8a91e723e */ /* 0x000fe400000010ff */
[----:B------:R-:W-:Y:S02]  /*187d0*/  F2FP.BF16.PACK_AB R29, R41, R43 ;  /* 0x0000002b291d723e */ /* 0x000fe400000010ff */
[----:B--2---:R-:W-:Y:S07]  /*187e0*/  F2FP.BF16.PACK_AB R31, R40, R42 ;  /* 0x0000002a281f723e */ /* 0x004fee00000010ff */
[C---:B------:R-:W-:Y:S01]  /*187f0*/  HMMA.16816.F32.BF16 R184, R28.reuse, R192, R12 ;  /* 0x000000c01cb8723c */ /* 0x040fe2000004180c */
[----:B------:R-:W2:Y:S07]  /*18800*/  LDSM.16.MT88.4 R12, [R217+0x4880] ;  /* 0x00488000d90c783b */ /* 0x000eae0000004200 */
[-C--:B------:R-:W-:Y:S01]  /*18810*/  HMMA.16816.F32.BF16 R188, R28, R194.reuse, R16 ;  /* 0x000000c21cbc723c */ /* 0x080fe20000041810 */
[----:B------:R-:W5:Y:S07]  /*18820*/  LDSM.16.MT88.4 R16, [R218+0x4880] ;  /* 0x00488000da10783b */ /* 0x000f6e0000004200 */
        /* <DEDUP_REMOVED lines=44> */
[----:B------:R-:W-:Y:S01]  /*18af0*/  FADD.FTZ R6, R177, R6 ;  /* 0x00000006b1067221 */ /* 0x000fe20000010000 */
[-C--:B------:R-:W-:Y:S01]  /*18b00*/  MOV R170, R3.reuse ;  /* 0x0000000300aa7202 */ /* 0x080fe20000000f00 */
[----:B------:R-:W-:Y:S01]  /*18b10*/  FADD.FTZ R4, R168, R4 ;  /* 0x00000004a8047221 */ /* 0x000fe20000010000 */
[----:B------:R-:W-:Y:S01]  /*18b20*/  MOV R168, R3 ;  /* 0x0000000300a87202 */ /* 0x000fe20000000f00 */
[-C--:B------:R-:W-:Y:S01]  /*18b30*/  HMMA.16816.F32.BF16 R104, R24, R20.reuse, R104 ;  /* 0x000000141868723c */ /* 0x080fe20000041868 */
[----:B------:R3:W-:Y:S03]  /*18b40*/  STL [R1+0x90], R6 ;  /* 0x0000900601007387 */ /* 0x0007e60000100800 */
[----:B------:R-:W-:Y:S01]  /*18b50*/  FADD.FTZ R4, R169, R4 ;  /* 0x00000004a9047221 */ /* 0x000fe20000010000 */
[----:B------:R-:W-:Y:S01]  /*18b60*/  MOV R169, R173 ;  /* 0x000000ad00a97202 */ /* 0x000fe20000000f00 */
[----:B------:R-:W-:Y:S02]  /*18b70*/  FADD.FTZ R2, R41, R2 ;  /* 0x0000000229027221 */ /* 0x000fe40000010000 */
[C---:B------:R-:W-:Y:S01]  /*18b80*/  HMMA.16816.F32.BF16 R108, R28.reuse, R20, R108 ;  /* 0x000000141c6c723c */ /* 0x040fe2000004186c */
[----:B------:R4:W-:Y:S03]  /*18b90*/  STL [R1+0x94], R4 ;  /* 0x0000940401007387 */ /* 0x0009e60000100800 */
[----:B------:R-:W-:Y:S04]  /*18ba0*/  FADD.FTZ R2, R42, R2 ;  /* 0x000000022a027221 */ /* 0x000fe80000010000 */
[-C--:B------:R-:W-:Y:S04]  /*18bb0*/  HMMA.16816.F32.BF16 R112, R28, R22.reuse, R112 ;  /* 0x000000161c70723c */ /* 0x080fe80000041870 */
[----:B------:R-:W-:Y:S01]  /*18bc0*/  FADD.FTZ R2, R40, R2 ;  /* 0x0000000228027221 */ /* 0x000fe20000010000 */
[----:B--2---:R-:W-:Y:S03]  /*18bd0*/  IADD3 R0, R235, -0x1, RZ ;  /* 0xffffffffeb007810 */ /* 0x004fe60007ffe0ff */
[C---:B------:R-:W-:Y:S01]  /*18be0*/  HMMA.16816.F32.BF16 R116, R24.reuse, R22, R116 ;  /* 0x000000161874723c */ /* 0x040fe20000041874 */
[----:B------:R4:W-:Y:S03]  /*18bf0*/  STL [R1+0x98], R2 ;  /* 0x0000980201007387 */ /* 0x0009e60000100800 */
[----:B------:R-:W-:Y:S02]  /*18c00*/  MOV R235, R0 ;  /* 0x0000000000eb7202 */ /* 0x000fe40000000f00 */
[----:B---3--:R-:W-:Y:S02]  /*18c10*/  MOV R6, R172 ;  /* 0x000000ac00067202 */ /* 0x008fe40000000f00 */
[-C--:B-1----:R-:W-:Y:S08]  /*18c20*/  HMMA.16816.F32.BF16 R120, R24, R32.reuse, R120 ;  /* 0x000000201878723c */ /* 0x082ff00000041878 */
[C---:B------:R-:W-:Y:S08]  /*18c30*/  HMMA.16816.F32.BF16 R124, R28.reuse, R32, R124 ;  /* 0x000000201c7c723c */ /* 0x040ff0000004187c */
[-C--:B------:R-:W-:Y:S08]  /*18c40*/  HMMA.16816.F32.BF16 R128, R28, R34.reuse, R128 ;  /* 0x000000221c80723c */ /* 0x080ff00000041880 */
[----:B------:R-:W-:Y:S01]  /*18c50*/  HMMA.16816.F32.BF16 R132, R24, R34, R132 ;  /* 0x000000221884723c */ /* 0x000fe20000041884 */
[----:B----4-:R-:W-:-:S07]  /*18c60*/  @P0 BRA `(.L_x_3187) ;  /* 0xffffbca000000947 */ /* 0x010fce000383ffff */
.L_x_3170:
[----:B------:R-:W-:Y:S07]  /*18c70*/  @!UPT UIADD3 URZ, URZ, URZ, URZ ;  /* 0x0000003f3f3ff290 */ /* 0x000fee000fffe03f */
[----:B------:R-:W-:Y:S02]  /*18c80*/  MOV R10, 0x1f ;  /* 0x0000001f000a7802 */ /* 0x000fe40000000f00 */
[----:B------:R-:W-:Y:S01]  /*18c90*/  MOV R8, 0xffffffff ;  /* 0xffffffff00087802 */ /* 0x000fe20000000f00 */
[----:B------:R-:W-:Y:S06]  /*18ca0*/  BRA.DIV ~URZ, `(.L_x_3188) ;  /* 0x00003fa27f007947 */ /* 0x000fec000b800000 */
[----:B------:R-:W2:Y:S04]  /*18cb0*/  LDL R0, [R1+0x8c] ;  /* 0x00008c0001007983 */ /* 0x000ea80000100800 */
[----:B--2---:R2:W3:Y:S02]  /*18cc0*/  SHFL.BFLY PT, R4, R0, 0x2, 0x1f ;  /* 0x0c401f0000047f89 */ /* 0x0044e400000e0000 */
.L_x_3247:
[----:B--2---:R-:W2:Y:S02]  /*18cd0*/  LDL.LU R0, [R1+0x8c] ;  /* 0x00008c0001007983 */ /* 0x004ea40000300800 */
[----:B--23--:R-:W-:Y:S01]  /*18ce0*/  FADD.FTZ R4, R4, R0 ;  /* 0x0000000004047221 */ /* 0x00cfe20000010000 */
[----:B------:R-:W-:Y:S05]  /*18cf0*/  BRA.DIV ~URZ, `(.L_x_3189) ;  /* 0x00003fb27f007947 */ /* 0x000fea000b800000 */
[----:B------:R-:W2:Y:S04]  /*18d00*/  LDL.LU R2, [R1+0x90] ;  /* 0x0000900001027983 */ /* 0x000ea80000300800 */
[----:B------:R-:W3:Y:S04]  /*18d10*/  LDL.LU R0, [R1+0x94] ;  /* 0x0000940001007983 */ /* 0x000ee80000300800 */
[----:B----4-:R-:W4:Y:S04]  /*18d20*/  LDL.LU R8, [R1+0x98] ;  /* 0x0000980001087983 */ /* 0x010f280000300800 */
        /* <DEDUP_REMOVED lines=13> */
.L_x_3248:
        /* <DEDUP_REMOVED lines=165> */
.L_x_3096:
        /* <DEDUP_REMOVED lines=185> */
.L_x_3191:
        /* <DEDUP_REMOVED lines=150> */
.L_x_3193:
[----:B--234-:R-:W-:Y:S05]  /*1ad40*/  BSYNC B0 ;  /* 0x0000000000007941 */ /* 0x01cfea0003800000 */
.L_x_3192:
        /* <DEDUP_REMOVED lines=16> */
.L_x_3195:
[----:B------:R-:W-:Y:S05]  /*1ae50*/  BSYNC B0 ;  /* 0x0000000000007941 */ /* 0x000fea0003800000 */
.L_x_3194:
        /* <DEDUP_REMOVED lines=16> */
.L_x_3197:
[----:B------:R-:W-:Y:S05]  /*1af60*/  BSYNC B0 ;  /* 0x0000000000007941 */ /* 0x000fea0003800000 */
.L_x_3196:
        /* <DEDUP_REMOVED lines=16> */
.L_x_3199:
[----:B------:R-:W-:Y:S05]  /*1b070*/  BSYNC B0 ;  /* 0x0000000000007941 */ /* 0x000fea0003800000 */
.L_x_3198:
        /* <DEDUP_REMOVED lines=16> */
.L_x_3201:
[----:B------:R-:W-:Y:S05]  /*1b180*/  BSYNC B0 ;  /* 0x0000000000007941 */ /* 0x000fea0003800000 */
.L_x_3200:
        /* <DEDUP_REMOVED lines=16> */
.L_x_3203:
[----:B------:R-:W-:Y:S05]  /*1b290*/  BSYNC B0 ;  /* 0x0000000000007941 */ /* 0x000fea0003800000 */
.L_x_3202:
        /* <DEDUP_REMOVED lines=16> */
.L_x_3205:
[----:B------:R-:W-:Y:S05]  /*1b3a0*/  BSYNC B0 ;  /* 0x0000000000007941 */ /* 0x000fea0003800000 */
.L_x_3204:
        /* <DEDUP_REMOVED lines=17> */
.L_x_3190:
        /* <DEDUP_REMOVED lines=19> */
.L_x_3206:
        /* <DEDUP_REMOVED lines=43> */
.L_x_3208:
[----:B----4-:R-:W-:Y:S05]  /*1b8a0*/  BSYNC B0 ;  /* 0x0000000000007941 */ /* 0x010fea0003800000 */
.L_x_3207:
        /* <DEDUP_REMOVED lines=44> */
.L_x_3249:
[----:B------:R-:W-:Y:S05]  /*1bb70*/  BRA.DIV ~URZ, `(.L_x_3210) ;  /* 0x000014127f007947 */ /* 0x000fea000b800000 */
[----:B------:R4:W1:Y:S02]  /*1bb80*/  SHFL.IDX PT, R2, R11, RZ, 0x181f ;  /* 0x00181fff0b027589 */ /* 0x00086400000e0000 */
.L_x_3250:
        /* <DEDUP_REMOVED lines=14> */
.L_x_3212:
[----:B------:R-:W-:Y:S05]  /*1bc70*/  BSYNC B0 ;  /* 0x0000000000007941 */ /* 0x000fea0003800000 */
.L_x_3211:
[----:B------:R-:W-:Y:S05]  /*1bc80*/  BRA.DIV ~URZ, `(.L_x_3213) ;  /* 0x000013827f007947 */ /* 0x000fea000b800000 */
[----:B------:R3:W2:Y:S04]  /*1bc90*/  SHFL.IDX PT, R0, R9, 0x1, 0x181f ;  /* 0x00381f0009007f89 */ /* 0x0006a800000e0000 */
[----:B-1----:R3:W1:Y:S02]  /*1bca0*/  SHFL.IDX PT, R2, R11, 0x1, 0x181f ;  /* 0x00381f000b027f89 */ /* 0x00266400000e0000 */
.L_x_3251:
        /* <DEDUP_REMOVED lines=14> */
.L_x_3215:
[----:B------:R-:W-:Y:S05]  /*1bd90*/  BSYNC B0 ;  /* 0x0000000000007941 */ /* 0x000fea0003800000 */
.L_x_3214:
[----:B------:R-:W-:Y:S05]  /*1bda0*/  BRA.DIV ~URZ, `(.L_x_3216) ;  /* 0x000013527f007947 */ /* 0x000fea000b800000 */
[----:B------:R2:W3:Y:S02]  /*1bdb0*/  SHFL.IDX PT, R0, R9, 0x2, 0x181f ;  /* 0x00581f0009007f89 */ /* 0x0004e400000e0000 */
.L_x_3252:
[----:B------:R-:W-:Y:S05]  /*1bdc0*/  BRA.DIV ~URZ, `(.L_x_3217) ;  /* 0x000013b27f007947 */ /* 0x000fea000b800000 */
[----:B-1----:R1:W2:Y:S02]  /*1bdd0*/  SHFL.IDX PT, R2, R11, 0x2, 0x181f ;  /* 0x00581f000b027f89 */ /* 0x0022a400000e0000 */
.L_x_3253:
        /* <DEDUP_REMOVED lines=14> */
.L_x_3219:
[----:B------:R-:W-:Y:S05]  /*1bec0*/  BSYNC B0 ;  /* 0x0000000000007941 */ /* 0x000fea0003800000 */
.L_x_3218:
[----:B------:R-:W-:Y:S05]  /*1bed0*/  BRA.DIV ~URZ, `(.L_x_3220) ;  /* 0x000013227f007947 */ /* 0x000fea000b800000 */
[----:B------:R3:W1:Y:S04]  /*1bee0*/  SHFL.IDX PT, R0, R9, 0x3, 0x181f ;  /* 0x00781f0009007f89 */ /* 0x00066800000e0000 */
[----:B--2---:R3:W2:Y:S02]  /*1bef0*/  SHFL.IDX PT, R2, R11, 0x3, 0x181f ;  /* 0x00781f000b027f89 */ /* 0x0046a400000e0000 */
.L_x_3254:
        /* <DEDUP_REMOVED lines=14> */
.L_x_3222:
[----:B------:R-:W-:Y:S05]  /*1bfe0*/  BSYNC B0 ;  /* 0x0000000000007941 */ /* 0x000fea0003800000 */
.L_x_3221:
[----:B------:R-:W-:Y:S05]  /*1bff0*/  BRA.DIV ~URZ, `(.L_x_3223) ;  /* 0x000012f27f007947 */ /* 0x000fea000b800000 */
[----:B------:R1:W3:Y:S02]  /*1c000*/  SHFL.IDX PT, R0, R9, 0x4, 0x181f ;  /* 0x00981f0009007f89 */ /* 0x0002e400000e0000 */
.L_x_3255:
[----:B------:R-:W-:Y:S05]  /*1c010*/  BRA.DIV ~URZ, `(.L_x_3224) ;  /* 0x000013527f007947 */ /* 0x000fea000b800000 */
[----:B-12---:R1:W2:Y:S02]  /*1c020*/  SHFL.IDX PT, R2, R11, 0x4, 0x181f ;  /* 0x00981f000b027f89 */ /* 0x0062a400000e0000 */
.L_x_3256:
        /* <DEDUP_REMOVED lines=14> */
.L_x_3226:
[----:B------:R-:W-:Y:S05]  /*1c110*/  BSYNC B0 ;  /* 0x0000000000007941 */ /* 0x000fea0003800000 */
.L_x_3225:
[----:B------:R-:W-:Y:S05]  /*1c120*/  BRA.DIV ~URZ, `(.L_x_3227) ;  /* 0x000012c27f007947 */ /* 0x000fea000b800000 */
[----:B------:R3:W1:Y:S04]  /*1c130*/  SHFL.IDX PT, R0, R9, 0x5, 0x181f ;  /* 0x00b81f0009007f89 */ /* 0x00066800000e0000 */
[----:B--2---:R3:W2:Y:S02]  /*1c140*/  SHFL.IDX PT, R2, R11, 0x5, 0x181f ;  /* 0x00b81f000b027f89 */ /* 0x0046a400000e0000 */
.L_x_3257:
        /* <DEDUP_REMOVED lines=14> */
.L_x_3229:
[----:B------:R-:W-:Y:S05]  /*1c230*/  BSYNC B0 ;  /* 0x0000000000007941 */ /* 0x000fea0003800000 */
.L_x_3228:
[----:B------:R-:W-:Y:S05]  /*1c240*/  BRA.DIV ~URZ, `(.L_x_3230) ;  /* 0x000012927f007947 */ /* 0x000fea000b800000 */
[----:B------:R1:W3:Y:S02]  /*1c250*/  SHFL.IDX PT, R0, R9, 0x6, 0x181f ;  /* 0x00d81f0009007f89 */ /* 0x0002e400000e0000 */
.L_x_3258:
[----:B------:R-:W-:Y:S05]  /*1c260*/  BRA.DIV ~URZ, `(.L_x_3231) ;  /* 0x000012f27f007947 */ /* 0x000fea000b800000 */
[----:B-12---:R1:W2:Y:S02]  /*1c270*/  SHFL.IDX PT, R2, R11, 0x6, 0x181f ;  /* 0x00d81f000b027f89 */ /* 0x0062a400000e0000 */
.L_x_3259:
        /* <DEDUP_REMOVED lines=14> */
.L_x_3233:
[----:B------:R-:W-:Y:S05]  /*1c360*/  BSYNC B0 ;  /* 0x0000000000007941 */ /* 0x000fea0003800000 */
.L_x_3232:
[----:B------:R-:W-:Y:S05]  /*1c370*/  BRA.DIV ~URZ, `(.L_x_3234) ;  /* 0x000012627f007947 */ /* 0x000fea000b800000 */
[----:B------:R3:W1:Y:S04]  /*1c380*/  SHFL.IDX PT, R0, R9, 0x7, 0x181f ;  /* 0x00f81f0009007f89 */ /* 0x00066800000e0000 */
[----:B--2---:R3:W2:Y:S02]  /*1c390*/  SHFL.IDX PT, R2, R11, 0x7, 0x181f ;  /* 0x00f81f000b027f89 */ /* 0x0046a400000e0000 */
.L_x_3260:
        /* <DEDUP_REMOVED lines=15> */
.L_x_3097:
[----:B------:R-:W-:Y:S01]  /*1c490*/  IMAD.MOV.U32 R106, RZ, RZ, R17 ;  /* 0x000000ffff6a7224 */ /* 0x000fe200078e0011 */
[----:B------:R-:W-:Y:S01]  /*1c4a0*/  MOV R133, 0x181f ;  /* 0x0000181f00857802 */ /* 0x000fe20000000f00 */
[----:B-1----:R-:W-:Y:S01]  /*1c4b0*/  IMAD.MOV.U32 R3, RZ, RZ, RZ ;  /* 0x000000ffff037224 */ /* 0x002fe200078e00ff */
[----:B------:R-:W-:Y:S02]  /*1c4c0*/  MOV R132, 0xffffffff ;  /* 0xffffffff00847802 */ /* 0x000fe40000000f00 */
[----:B------:R-:W-:Y:S02]  /*1c4d0*/  MOV R2, 0x1c4f0 ;  /* 0x0001c4f000027802 */ /* 0x000fe40000000f00 */
[----:B------:R-:W-:Y:S05]  /*1c4e0*/  CALL.REL.NOINC `($__internal_11_$__cuda_sm70_shflsync_idx_p) ;  /* 0x0000d27000007944 */ /* 0x000fea0003c00000 */
[----:B------:R-:W-:Y:S01]  /*1c4f0*/  MOV R7, R105 ;  /* 0x0000006900077202 */ /* 0x000fe20000000f00 */
[----:B------:R-:W-:Y:S05]  /*1c500*/  BRA `(.L_x_3235) ;  /* 0xfffeb03000007947 */ /* 0x000fea000383ffff */
.L_x_3098:
[----:B------:R-:W-:Y:S01]  /*1c510*/  IMAD.MOV.U32 R106, RZ, RZ, R16 ;  /* 0x000000ffff6a7224 */ /* 0x000fe200078e0010 */
[----:B------:R-:W-:Y:S01]  /*1c520*/  MOV R133, 0x181f ;  /* 0x0000181f00857802 */ /* 0x000fe20000000f00 */
[----:B-1----:R-:W-:Y:S01]  /*1c530*/  IMAD.MOV.U32 R3, RZ, RZ, RZ ;  /* 0x000000ffff037224 */ /* 0x002fe200078e00ff */
[----:B------:R-:W-:-:S02]  /*1c540*/  MOV R132, 0xffffffff ;  /* 0xffffffff00847802 */ /* 0x000fc40000000f00 */
[----:B------:R-:W-:Y:S02]  /*1c550*/  MOV R2, 0x1c570 ;  /* 0x0001c57000027802 */ /* 0x000fe40000000f00 */
[----:B--23--:R-:W-:Y:S05]  /*1c560*/  CALL.REL.NOINC `($__internal_11_$__cuda_sm70_shflsync_idx_p) ;  /* 0x0000d1f000007944 */ /* 0x00cfea0003c00000 */
[----:B------:R-:W-:Y:S01]  /*1c570*/  MOV R0, R105 ;  /* 0x0000006900007202 */ /* 0x000fe20000000f00 */
[----:B------:R-:W-:Y:S05]  /*1c580*/  BRA `(.L_x_3236) ;  /* 0xfffeafd000007947 */ /* 0x000fea000383ffff */
.L_x_3101:
[----:B------:R-:W-:Y:S01]  /*1c590*/  IMAD.MOV.U32 R106, RZ, RZ, R17 ;  /* 0x000000ffff6a7224 */ /* 0x000fe200078e0011 */
[----:B------:R-:W-:Y:S01]  /*1c5a0*/  MOV R133, 0x181f ;  /* 0x0000181f00857802 */ /* 0x000fe20000000f00 */
[----:B-1----:R-:W-:Y:S01]  /*1c5b0*/  IMAD.MOV.U32 R3, RZ, RZ, 0x1 ;  /* 0x00000001ff037424 */ /* 0x002fe200078e00ff */
[----:B------:R-:W-:Y:S02]  /*1c5c0*/  MOV R132, 0xffffffff ;  /* 0xffffffff00847802 */ /* 0x000fe40000000f00 */
[----:B------:R-:W-:Y:S02]  /*1c5d0*/  MOV R2, 0x1c5f0 ;  /* 0x0001c5f000027802 */ /* 0x000fe40000000f00 */
[----:B--234-:R-:W-:Y:S05]  /*1c5e0*/  CALL.REL.NOINC `($__internal_11_$__cuda_sm70_shflsync_idx_p) ;  /* 0x0000d17000007944 */ /* 0x01cfea0003c00000 */
[----:B------:R-:W-:Y:S01]  /*1c5f0*/  IMAD.MOV.U32 R7, RZ, RZ, R105 ;  /* 0x000000ffff077224 */ /* 0x000fe200078e0069 */
[----:B------:R-:W-:Y:S01]  /*1c600*/  MOV R106, R16 ;  /* 0x00000010006a7202 */ /* 0x000fe20000000f00 */
[----:B------:R-:W-:Y:S01]  /*1c610*/  IMAD.MOV.U32 R3, RZ, RZ, 0x1 ;  /* 0x00000001ff037424 */ /* 0x000fe200078e00ff */
[----:B------:R-:W-:Y:S01]  /*1c620*/  MOV R133, 0x181f ;  /* 0x0000181f00857802 */ /* 0x000fe20000000f00 */
[----:B------:R-:W-:Y:S01]  /*1c630*/  IMAD.MOV.U32 R132, RZ, RZ, -0x1 ;  /* 0xffffffffff847424 */ /* 0x000fe200078e00ff */
[----:B------:R-:W-:-:S02]  /*1c640*/  MOV R2, 0x1c660 ;  /* 0x0001c66000027802 */ /* 0x000fc40000000f00 */
[----:B------:R-:W-:Y:S05]  /*1c650*/  CALL.REL.NOINC `($__internal_11_$__cuda_sm70_shflsync_idx_p) ;  /* 0x0000d10000007944 */ /* 0x000fea0003c00000 */
[----:B------:R-:W-:Y:S01]  /*1c660*/  MOV R0, R105 ;  /* 0x0000006900007202 */ /* 0x000fe20000000f00 */
[----:B------:R-:W-:Y:S05]  /*1c670*/  BRA `(.L_x_3237) ;  /* 0xfffeb08000007947 */ /* 0x000fea000383ffff */
.L_x_3104:
[----:B------:R-:W-:Y:S01]  /*1c680*/  IMAD.MOV.U32 R106, RZ, RZ, R17 ;  /* 0x000000ffff6a7224 */ /* 0x000fe200078e0011 */
[----:B------:R-:W-:Y:S01]  /*1c690*/  MOV R133, 0x181f ;  /* 0x0000181f00857802 */ /* 0x000fe20000000f00 */
[----:B-1----:R-:W-:Y:S01]  /*1c6a0*/  IMAD.MOV.U32 R3, RZ, RZ, 0x2 ;  /* 0x00000002ff037424 */ /* 0x002fe200078e00ff */
[----:B------:R-:W-:-:S02]  /*1c6b0*/  MOV R132, 0xffffffff ;  /* 0xffffffff00847802 */ /* 0x000fc40000000f00 */
[----:B------:R-:W-:Y:S02]  /*1c6c0*/  MOV R2, 0x1c6e0 ;  /* 0x0001c6e000027802 */ /* 0x000fe40000000f00 */
[----:B--234-:R-:W-:Y:S05]  /*1c6d0*/  CALL.REL.NOINC `($__internal_11_$__cuda_sm70_shflsync_idx_p) ;  /* 0x0000d08000007944 */ /* 0x01cfea0003c00000 */
[----:B------:R-:W-:Y:S01]  /*1c6e0*/  MOV R7, R105 ;  /* 0x0000006900077202 */ /* 0x000fe20000000f00 */
[----:B------:R-:W-:Y:S05]  /*1c6f0*/  BRA `(.L_x_3238) ;  /* 0xfffeb18000007947 */ /* 0x000fea000383ffff */
.L_x_3105:
[----:B------:R-:W-:Y:S01]  /*1c700*/  IMAD.MOV.U32 R106, RZ, RZ, R16 ;  /* 0x000000ffff6a7224 */ /* 0x000fe200078e0010 */
[----:B------:R-:W-:Y:S01]  /*1c710*/  MOV R133, 0x181f ;  /* 0x0000181f00857802 */ /* 0x000fe20000000f00 */
[----:B-1----:R-:W-:Y:S01]  /*1c720*/  IMAD.MOV.U32 R3, RZ, RZ, 0x2 ;  /* 0x00000002ff037424 */ /* 0x002fe200078e00ff */
[----:B------:R-:W-:Y:S02]  /*1c730*/  MOV R132, 0xffffffff ;  /* 0xffffffff00847802 */ /* 0x000fe40000000f00 */
[----:B------:R-:W-:Y:S02]  /*1c740*/  MOV R2, 0x1c760 ;  /* 0x0001c76000027802 */ /* 0x000fe40000000f00 */
[----:B--234-:R-:W-:Y:S05]  /*1c750*/  CALL.REL.NOINC `($__internal_11_$__cuda_sm70_shflsync_idx_p) ;  /* 0x0000d00000007944 */ /* 0x01cfea0003c00000 */
[----:B------:R-:W-:Y:S01]  /*1c760*/  MOV R0, R105 ;  /* 0x0000006900007202 */ /* 0x000fe20000000f00 */
[----:B------:R-:W-:Y:S05]  /*1c770*/  BRA `(.L_x_3239) ;  /* 0xfffeb12000007947 */ /* 0x000fea000383ffff */
.L_x_3108:
[----:B------:R-:W-:Y:S01]  /*1c780*/  IMAD.MOV.U32 R106, RZ, RZ, R17 ;  /* 0x000000ffff6a7224 */ /* 0x000fe200078e0011 */
[----:B------:R-:W-:Y:S01]  /*1c790*/  MOV R133, 0x181f ;  /* 0x0000181f00857802 */ /* 0x000fe20000000f00 */
[----:B--2---:R-:W-:Y:S01]  /*1c7a0*/  IMAD.MOV.U32 R3, RZ, RZ, 0x3 ;  /* 0x00000003ff037424 */ /* 0x004fe200078e00ff */
[----:B------:R-:W-:-:S02]  /*1c7b0*/  MOV R132, 0xffffffff ;  /* 0xffffffff00847802 */ /* 0x000fc40000000f00 */
[----:B------:R-:W-:Y:S02]  /*1c7c0*/  MOV R2, 0x1c7e0 ;  /* 0x0001c7e000027802 */ /* 0x000fe40000000f00 */
[----:B-1-34-:R-:W-:Y:S05]  /*1c7d0*/  CALL.REL.NOINC `($__internal_11_$__cuda_sm70_shflsync_idx_p) ;  /* 0x0000cf8000007944 */ /* 0x01afea0003c00000 */
[----:B------:R-:W-:Y:S01]  /*1c7e0*/  IMAD.MOV.U32 R7, RZ, RZ, R105 ;  /* 0x000000ffff077224 */ /* 0x000fe200078e0069 */
[----:B------:R-:W-:Y:S01]  /*1c7f0*/  MOV R106, R16 ;  /* 0x00000010006a7202 */ /* 0x000fe20000000f00 */
[----:B------:R-:W-:Y:S01]  /*1c800*/  IMAD.MOV.U32 R3, RZ, RZ, 0x3 ;  /* 0x00000003ff037424 */ /* 0x000fe200078e00ff */
[----:B------:R-:W-:Y:S01]  /*1c810*/  MOV R133, 0x181f ;  /* 0x0000181f00857802 */ /* 0x000fe20000000f00 */
[----:B------:R-:W-:Y:S01]  /*1c820*/  IMAD.MOV.U32 R132, RZ, RZ, -0x1 ;  /* 0xffffffffff847424 */ /* 0x000fe200078e00ff */
[----:B------:R-:W-:Y:S02]  /*1c830*/  MOV R2, 0x1c850 ;  /* 0x0001c85000027802 */ /* 0x000fe40000000f00 */
[----:B------:R-:W-:Y:S05]  /*1c840*/  CALL.REL.NOINC `($__internal_11_$__cuda_sm70_shflsync_idx_p) ;  /* 0x0000cf1000007944 */ /* 0x000fea0003c00000 */
[----:B------:R-:W-:Y:S01]  /*1c850*/  MOV R0, R105 ;  /* 0x0000006900007202 */ /* 0x000fe20000000f00 */
[----:B------:R-:W-:Y:S05]  /*1c860*/  BRA `(.L_x_3240) ;  /* 0xfffeb1c000007947 */ /* 0x000fea000383ffff */
.L_x_3111:
[----:B------:R-:W-:Y:S01]  /*1c870*/  IMAD.MOV.U32 R106, RZ, RZ, R17 ;  /* 0x000000ffff6a7224 */ /* 0x000fe200078e0011 */
[----:B------:R-:W-:Y:S01]  /*1c880*/  MOV R133, 0x181f ;  /* 0x0000181f00857802 */ /* 0x000fe20000000f00 */
[----:B-1----:R-:W-:Y:S01]  /*1c890*/  IMAD.MOV.U32 R3, RZ, RZ, 0x4 ;  /* 0x00000004ff037424 */ /* 0x002fe200078e00ff */
[----:B------:R-:W-:Y:S02]  /*1c8a0*/  MOV R132, 0xffffffff ;  /* 0xffffffff00847802 */ /* 0x000fe40000000f00 */
[----:B------:R-:W-:-:S02]  /*1c8b0*/  MOV R2, 0x1c8d0 ;  /* 0x0001c8d000027802 */ /* 0x000fc40000000f00 */
[----:B--234-:R-:W-:Y:S05]  /*1c8c0*/  CALL.REL.NOINC `($__internal_11_$__cuda_sm70_shflsync_idx_p) ;  /* 0x0000ce9000007944 */ /* 0x01cfea0003c00000 */
[----:B------:R-:W-:Y:S01]  /*1c8d0*/  MOV R7, R105 ;  /* 0x0000006900077202 */ /* 0x000fe20000000f00 */
[----:B------:R-:W-:Y:S05]  /*1c8e0*/  BRA `(.L_x_3241) ;  /* 0xfffeb2c000007947 */ /* 0x000fea000383ffff */
.L_x_3112:
[----:B------:R-:W-:Y:S01]  /*1c8f0*/  IMAD.MOV.U32 R106, RZ, RZ, R16 ;  /* 0x000000ffff6a7224 */ /* 0x000fe200078e0010 */
[----:B------:R-:W-:Y:S01]  /*1c900*/  MOV R133, 0x181f ;  /* 0x0000181f00857802 */ /* 0x000fe20000000f00 */
[----:B------:R-:W-:Y:S01]  /*1c910*/  IMAD.MOV.U32 R3, RZ, RZ, 0x4 ;  /* 0x00000004ff037424 */ /* 0x000fe200078e00ff */
[----:B------:R-:W-:-:S02]  /*1c920*/  MOV R132, 0xffffffff ;  /* 0xffffffff00847802 */ /* 0x000fc40000000f00 */
[----:B------:R-:W-:Y:S02]  /*1c930*/  MOV R2, 0x1c950 ;  /* 0x0001c95000027802 */ /* 0x000fe40000000f00 */
[----:B-1234-:R-:W-:Y:S05]  /*1c940*/  CALL.REL.NOINC `($__internal_11_$__cuda_sm70_shflsync_idx_p) ;  /* 0x0000ce1000007944 */ /* 0x01efea0003c00000 */
[----:B------:R-:W-:Y:S01]  /*1c950*/  MOV R0, R105 ;  /* 0x0000006900007202 */ /* 0x000fe20000000f00 */
[----:B------:R-:W-:Y:S05]  /*1c960*/  BRA `(.L_x_3242) ;  /* 0xfffeb26000007947 */ /* 0x000fea000383ffff */
.L_x_3115:
        /* <DEDUP_REMOVED lines=15> */
.L_x_3118:
        /* <DEDUP_REMOVED lines=8> */
.L_x_3119:
        /* <DEDUP_REMOVED lines=8> */
.L_x_3122:
        /* <DEDUP_REMOVED lines=15> */
.L_x_3188:
[----:B------:R2:W5:Y:S01]  /*1cc50*/  LDL R0, [R1+0x8c] ;  /* 0x00008c0001007983 */ /* 0x0005620000100800 */
[----:B-1----:R-:W-:Y:S02]  /*1cc60*/  MOV R3, 0x2 ;  /* 0x0000000200037802 */ /* 0x002fe40000000f00 */
[----:B------:R-:W-:Y:S02]  /*1cc70*/  MOV R2, 0x1cc90 ;  /* 0x0001cc9000027802 */ /* 0x000fe40000000f00 */
[----:B--2-45:R-:W-:Y:S05]  /*1cc80*/  CALL.REL.NOINC `($__internal_10_$__cuda_sm70_shflsync_bfly_p) ;  /* 0x0000ca9000007944 */ /* 0x034fea0003c00000 */
[----:B------:R-:W-:Y:S01]  /*1cc90*/  MOV R4, R7 ;  /* 0x0000000700047202 */ /* 0x000fe20000000f00 */
[----:B------:R-:W-:Y:S05]  /*1cca0*/  BRA `(.L_x_3247) ;  /* 0xffffc02000007947 */ /* 0x000fea000383ffff */
.L_x_3189:
[----:B------:R-:W-:Y:S01]  /*1ccb0*/  IMAD.MOV.U32 R0, RZ, RZ, R4 ;  /* 0x000000ffff007224 */ /* 0x000fe200078e0004 */
[----:B-1----:R-:W-:-:S02]  /*1ccc0*/  MOV R3, 0x1 ;  /* 0x0000000100037802 */ /* 0x002fc40000000f00 */
[----:B------:R-:W-:Y:S02]  /*1ccd0*/  MOV R2, 0x1ccf0 ;  /* 0x0001ccf000027802 */ /* 0x000fe40000000f00 */
[----:B----45:R-:W-:Y:S05]  /*1cce0*/  CALL.REL.NOINC `($__internal_10_$__cuda_sm70_shflsync_bfly_p) ;  /* 0x0000ca3000007944 */ /* 0x030fea0003c00000 */
[----:B------:R1:W5:Y:S01]  /*1ccf0*/  LDL R0, [R1+0x90] ;  /* 0x0000900001007983 */ /* 0x0003620000100800 */
[----:B------:R-:W-:Y:S01]  /*1cd00*/  FADD.FTZ R4, R4, R7 ;  /* 0x0000000704047221 */ /* 0x000fe20000010000 */
[----:B------:R-:W-:Y:S02]  /*1cd10*/  MOV R3, 0x2 ;  /* 0x0000000200037802 */ /* 0x000fe40000000f00 */
[----:B------:R-:W-:Y:S02]  /*1cd20*/  MOV R2, 0x1cd40 ;  /* 0x0001cd4000027802 */ /* 0x000fe40000000f00 */
[----:B-1---5:R-:W-:Y:S05]  /*1cd30*/  CALL.REL.NOINC `($__internal_10_$__cuda_sm70_shflsync_bfly_p) ;  /* 0x0000c9e000007944 */ /* 0x022fea0003c00000 */
[----:B------:R-:W2:Y:S01]  /*1cd40*/  LDL.LU R0, [R1+0x90] ;  /* 0x0000900001007983 */ /* 0x000ea20000300800 */
[----:B------:R-:W-:Y:S02]  /*1cd50*/  MOV R3, 0x1 ;  /* 0x0000000100037802 */ /* 0x000fe40000000f00 */
[----:B------:R-:W-:Y:S01]  /*1cd60*/  MOV R2, 0x1cda0 ;  /* 0x0001cda000027802 */ /* 0x000fe20000000f00 */
[----:B--2---:R-:W-:-:S05]  /*1cd70*/  FADD.FTZ R5, R0, R7 ;  /* 0x0000000700057221 */ /* 0x004fca0000010000 */
[----:B------:R-:W-:Y:S02]  /*1cd80*/  MOV R0, R5 ;  /* 0x0000000500007202 */ /* 0x000fe40000000f00 */
[----:B------:R-:W-:Y:S05]  /*1cd90*/  CALL.REL.NOINC `($__internal_10_$__cuda_sm70_shflsync_bfly_p) ;  /* 0x0000c98000007944 */ /* 0x000fea0003c00000 */
        /* <DEDUP_REMOVED lines=22> */
[----:B------:R-:W-:Y:S05]  /*1cf00*/  BRA `(.L_x_3248) ;  /* 0xffffbef000007947 */ /* 0x000fea000383ffff */
.L_x_3209:
[----:B------:R-:W-:Y:S01]  /*1cf10*/  IMAD.MOV.U32 R106, RZ, RZ, R9 ;  /* 0x000000ffff6a7224 */ /* 0x000fe200078e0009 */
[----:B------:R-:W-:Y:S01]  /*1cf20*/  MOV R133, 0x181f ;  /* 0x0000181f00857802 */ /* 0x000fe20000000f00 */
[----:B------:R-:W-:Y:S01]  /*1cf30*/  IMAD.MOV.U32 R3, RZ, RZ, RZ ;  /* 0x000000ffff037224 */ /* 0x000fe200078e00ff */
[----:B------:R-:W-:Y:S02]  /*1cf40*/  MOV R132, 0xffffffff ;  /* 0xffffffff00847802 */ /* 0x000fe40000000f00 */
[----:B------:R-:W-:Y:S02]  /*1cf50*/  MOV R2, 0x1cf70 ;  /* 0x0001cf7000027802 */ /* 0x000fe40000000f00 */
[----:B-1---5:R-:W-:Y:S05]  /*1cf60*/  CALL.REL.NOINC `($__internal_11_$__cuda_sm70_shflsync_idx_p) ;  /* 0x0000c7f000007944 */ /* 0x022fea0003c00000 */
[----:B------:R-:W-:Y:S01]  /*1cf70*/  MOV R0, R105 ;  /* 0x0000006900007202 */ /* 0x000fe20000000f00 */
[----:B------:R-:W-:Y:S05]  /*1cf80*/  BRA `(.L_x_3249) ;  /* 0xffffebe000007947 */ /* 0x000fea000383ffff */
.L_x_3210:
[----:B------:R-:W-:Y:S01]  /*1cf90*/  IMAD.MOV.U32 R106, RZ, RZ, R11 ;  /* 0x000000ffff6a7224 */ /* 0x000fe200078e000b */
[----:B------:R-:W-:Y:S01]  /*1cfa0*/  MOV R133, 0x181f ;  /* 0x0000181f00857802 */ /* 0x000fe20000000f00 */
[----:B------:R-:W-:Y:S01]  /*1cfb0*/  IMAD.MOV.U32 R3, RZ, RZ, RZ ;  /* 0x000000ffff037224 */ /* 0x000fe200078e00ff */
[----:B------:R-:W-:Y:S02]  /*1cfc0*/  MOV R132, 0xffffffff ;  /* 0xffffffff00847802 */ /* 0x000fe40000000f00 */
[----:B------:R-:W-:-:S02]  /*1cfd0*/  MOV R2, 0x1cff0 ;  /* 0x0001cff000027802 */ /* 0x000fc40000000f00 */
[----:B-123-5:R-:W-:Y:S05]  /*1cfe0*/  CALL.REL.NOINC `($__internal_11_$__cuda_sm70_shflsync_idx_p) ;  /* 0x0000c77000007944 */ /* 0x02efea0003c00000 */
[----:B------:R-:W-:Y:S01]  /*1cff0*/  MOV R2, R105 ;  /* 0x0000006900027202 */ /* 0x000fe20000000f00 */
[----:B------:R-:W-:Y:S05]  /*1d000*/  BRA `(.L_x_3250) ;  /* 0xffffeb8000007947 */ /* 0x000fea000383ffff */
.L_x_3213:
[----:B------:R-:W-:Y:S01]  /*1d010*/  IMAD.MOV.U32 R106, RZ, RZ, R9 ;  /* 0x000000ffff6a7224 */ /* 0x000fe200078e0009 */
[----:B------:R-:W-:Y:S01]  /*1d020*/  MOV R133, 0x181f ;  /* 0x0000181f00857802 */ /* 0x000fe20000000f00 */
[----:B-1----:R-:W-:Y:S01]  /*1d030*/  IMAD.MOV.U32 R3, RZ, RZ, 0x1 ;  /* 0x00000001ff037424 */ /* 0x002fe200078e00ff */
[----:B------:R-:W-:-:S02]  /*1d040*/  MOV R132, 0xffffffff ;  /* 0xffffffff00847802 */ /* 0x000fc40000000f00 */
[----:B------:R-:W-:Y:S02]  /*1d050*/  MOV R2, 0x1d070 ;  /* 0x0001d07000027802 */ /* 0x000fe40000000f00 */
[----:B--2-4-:R-:W-:Y:S05]  /*1d060*/  CALL.REL.NOINC `($__internal_11_$__cuda_sm70_shflsync_idx_p) ;  /* 0x0000c6f000007944 */ /* 0x014fea0003c00000 */
        /* <DEDUP_REMOVED lines=9> */
.L_x_3216:
[----:B------:R-:W-:Y:S01]  /*1d100*/  IMAD.MOV.U32 R106, RZ, RZ, R9 ;  /* 0x000000ffff6a7224 */ /* 0x000fe200078e0009 */
[----:B------:R-:W-:Y:S01]  /*1d110*/  MOV R133, 0x181f ;  /* 0x0000181f00857802 */ /* 0x000fe20000000f00 */
[----:B-1----:R-:W-:Y:S01]  /*1d120*/  IMAD.MOV.U32 R3, RZ, RZ, 0x2 ;  /* 0x00000002ff037424 */ /* 0x002fe200078e00ff */
[----:B------:R-:W-:Y:S02]  /*1d130*/  MOV R132, 0xffffffff ;  /* 0xffffffff00847802 */ /* 0x000fe40000000f00 */
[----:B------:R-:W-:-:S02]  /*1d140*/  MOV R2, 0x1d160 ;  /* 0x0001d16000027802 */ /* 0x000fc40000000f00 */
[----:B---34-:R-:W-:Y:S05]  /*1d150*/  CALL.REL.NOINC `($__internal_11_$__cuda_sm70_shflsync_idx_p) ;  /* 0x0000c60000007944 */ /* 0x018fea0003c00000 */
[----:B------:R-:W-:Y:S01]  /*1d160*/  MOV R0, R105 ;  /* 0x0000006900007202 */ /* 0x000fe20000000f00 */
[----:B------:R-:W-:Y:S05]  /*1d170*/  BRA `(.L_x_3252) ;  /* 0xffffec4000007947 */ /* 0x000fea000383ffff */
.L_x_3217:
        /* <DEDUP_REMOVED lines=8> */
.L_x_3220:
[----:B------:R-:W-:Y:S01]  /*1d200*/  IMAD.MOV.U32 R106, RZ, RZ, R9 ;  /* 0x000000ffff6a7224 */ /* 0x000fe200078e0009 */
[----:B------:R-:W-:Y:S01]  /*1d210*/  MOV R133, 0x181f ;  /* 0x0000181f00857802 */ /* 0x000fe20000000f00 */
[----:B--2---:R-:W-:Y:S01]  /*1d220*/  IMAD.MOV.U32 R3, RZ, RZ, 0x3 ;  /* 0x00000003ff037424 */ /* 0x004fe200078e00ff */
[----:B------:R-:W-:Y:S02]  /*1d230*/  MOV R132, 0xffffffff ;  /* 0xffffffff00847802 */ /* 0x000fe40000000f00 */
[----:B------:R-:W-:Y:S02]  /*1d240*/  MOV R2, 0x1d260 ;  /* 0x0001d26000027802 */ /* 0x000fe40000000f00 */
[----:B-1--4-:R-:W-:Y:S05]  /*1d250*/  CALL.REL.NOINC `($__internal_11_$__cuda_sm70_shflsync_idx_p) ;  /* 0x0000c50000007944 */ /* 0x012fea0003c00000 */
        /* <DEDUP_REMOVED lines=9> */
.L_x_3223:
[----:B------:R-:W-:Y:S01]  /*1d2f0*/  IMAD.MOV.U32 R106, RZ, RZ, R9 ;  /* 0x000000ffff6a7224 */ /* 0x000fe200078e0009 */
[----:B------:R-:W-:Y:S01]  /*1d300*/  MOV R133, 0x181f ;  /* 0x0000181f00857802 */ /* 0x000fe20000000f00 */
[----:B-1----:R-:W-:Y:S01]  /*1d310*/  IMAD.MOV.U32 R3, RZ, RZ, 0x4 ;  /* 0x00000004ff037424 */ /* 0x002fe200078e00ff */
[----:B------:R-:W-:-:S02]  /*1d320*/  MOV R132, 0xffffffff ;  /* 0xffffffff00847802 */ /* 0x000fc40000000f00 */
[----:B--2---:R-:W-:Y:S02]  /*1d330*/  MOV R2, 0x1d350 ;  /* 0x0001d35000027802 */ /* 0x004fe40000000f00 */
[----:B---34-:R-:W-:Y:S05]  /*1d340*/  CALL.REL.NOINC `($__internal_11_$__cuda_sm70_shflsync_idx_p) ;  /* 0x0000c41000007944 */ /* 0x018fea0003c00000 */
[----:B------:R-:W-:Y:S01]  /*1d350*/  MOV R0, R105 ;  /* 0x0000006900007202 */ /* 0x000fe20000000f00 */
[----:B------:R-:W-:Y:S05]  /*1d360*/  BRA `(.L_x_3255) ;  /* 0xffffeca000007947 */ /* 0x000fea000383ffff */
.L_x_3224:
[----:B------:R-:W-:Y:S01]  /*1d370*/  IMAD.MOV.U32 R106, RZ, RZ, R11 ;  /* 0x000000ffff6a7224 */ /* 0x000fe200078e000b */
[----:B------:R-:W-:Y:S01]  /*1d380*/  MOV R133, 0x181f ;  /* 0x0000181f00857802 */ /* 0x000fe20000000f00 */
[----:B-1----:R-:W-:Y:S01]  /*1d390*/  IMAD.MOV.U32 R3, RZ, RZ, 0x4 ;  /* 0x00000004ff037424 */ /* 0x002fe200078e00ff */
[----:B------:R-:W-:Y:S02]  /*1d3a0*/  MOV R132, 0xffffffff ;  /* 0xffffffff00847802 */ /* 0x000fe40000000f00 */
[----:B--2---:R-:W-:Y:S02]  /*1d3b0*/  MOV R2, 0x1d3d0 ;  /* 0x0001d3d000027802 */ /* 0x004fe40000000f00 */
[----:B---34-:R-:W-:Y:S05]  /*1d3c0*/  CALL.REL.NOINC `($__internal_11_$__cuda_sm70_shflsync_idx_p) ;  /* 0x0000c39000007944 */ /* 0x018fea0003c00000 */
[----:B------:R-:W-:Y:S01]  /*1d3d0*/  MOV R2, R105 ;  /* 0x0000006900027202 */ /* 0x000fe20000000f00 */
[----:B------:R-:W-:Y:S05]  /*1d3e0*/  BRA `(.L_x_3256) ;  /* 0xffffec4000007947 */ /* 0x000fea000383ffff */
.L_x_3227:
[----:B------:R-:W-:Y:S01]  /*1d3f0*/  IMAD.MOV.U32 R106, RZ, RZ, R9 ;  /* 0x000000ffff6a7224 */ /* 0x000fe200078e0009 */
[----:B------:R-:W-:Y:S01]  /*1d400*/  MOV R133, 0x181f ;  /* 0x0000181f00857802 */ /* 0x000fe20000000f00 */
[----:B--2---:R-:W-:Y:S01]  /*1d410*/  IMAD.MOV.U32 R3, RZ, RZ, 0x5 ;  /* 0x00000005ff037424 */ /* 0x004fe200078e00ff */
[----:B------:R-:W-:-:S02]  /*1d420*/  MOV R132, 0xffffffff ;  /* 0xffffffff00847802 */ /* 0x000fc40000000f00 */
[----:B------:R-:W-:Y:S02]  /*1d430*/  MOV R2, 0x1d450 ;  /* 0x0001d45000027802 */ /* 0x000fe40000000f00 */
[----:B-1--4-:R-:W-:Y:S05]  /*1d440*/  CALL.REL.NOINC `($__internal_11_$__cuda_sm70_shflsync_idx_p) ;  /* 0x0000c31000007944 */ /* 0x012fea0003c00000 */
        /* <DEDUP_REMOVED lines=9> */
.L_x_3230:
[----:B------:R-:W-:Y:S01]  /*1d4e0*/  IMAD.MOV.U32 R106, RZ, RZ, R9 ;  /* 0x000000ffff6a7224 */ /* 0x000fe200078e0009 */
[----:B------:R-:W-:Y:S01]  /*1d4f0*/  MOV R133, 0x181f ;  /* 0x0000181f00857802 */ /* 0x000fe20000000f00 */
[----:B-1----:R-:W-:Y:S01]  /*1d500*/  IMAD.MOV.U32 R3, RZ, RZ, 0x6 ;  /* 0x00000006ff037424 */ /* 0x002fe200078e00ff */
[----:B------:R-:W-:Y:S02]  /*1d510*/  MOV R132, 0xffffffff ;  /* 0xffffffff00847802 */ /* 0x000fe40000000f00 */
[----:B--2---:R-:W-:-:S02]  /*1d520*/  MOV R2, 0x1d540 ;  /* 0x0001d54000027802 */ /* 0x004fc40000000f00 */
[----:B---34-:R-:W-:Y:S05]  /*1d530*/  CALL.REL.NOINC `($__internal_11_$__cuda_sm70_shflsync_idx_p) ;  /* 0x0000c22000007944 */ /* 0x018fea0003c00000 */
[----:B------:R-:W-:Y:S01]  /*1d540*/  MOV R0, R105 ;  /* 0x0000006900007202 */ /* 0x000fe20000000f00 */
[----:B------:R-:W-:Y:S05]  /*1d550*/  BRA `(.L_x_3258) ;  /* 0xffffed0000007947 */ /* 0x000fea000383ffff */
.L_x_3231:
        /* <DEDUP_REMOVED lines=8> */
.L_x_3234:
        /* <DEDUP_REMOVED lines=15> */
        .type           $_ZN7cutlass13device_kernelIN5flash19enable_sm80_to_sm89INS1_16FlashAttnFwdSm80INS1_25CollectiveMainloopFwdSm80ILi4ELi1ELb0EN4cute5tupleIJNS5_1CILi128EEENS7_ILi48EEES8_EEELi128ENS_10bfloat16_tEfNS_4arch4Sm80ELb0ELb1ELb0ELb1ELb0ELb1ELb1ELb0EEENS1_21CollectiveEpilogueFwdINS6_IJS8_S8_S9_EEENS6_IJNS7_ILi1EEESH_SH_EEESB_SD_Li128ELb1ELb1ELb0ELb0EEENS1_19SingleTileSchedulerILb1ELb0ELb1ELi128EEEEEEEEEvNT_6ParamsE$_ZZN5flash25CollectiveMainloopFwdSm80ILi4ELi1ELb0EN4cute5tupleIJNS1_1CILi128EEENS3_ILi48EEES4_EEELi128EN7cutlass10bfloat16_tEfNS7_4arch4Sm80ELb0ELb1ELb0ELb1ELb0ELb1ELb1ELb0EE3mmaINS_16FlashAttnFwdSm80ISB_NS_21CollectiveEpilogueFwdINS2_IJS4_S4_S5_EEENS2_IJNS3_ILi1EEESG_SG_EEES8_SA_Li128ELb1ELb1ELb0ELb0EEENS_19SingleTileSchedulerILb1ELb0ELb1ELi128EEEE13SharedStorageENS1_6TensorINS1_11ArrayEngineIfLm128EEENS1_6LayoutINS2_IJNS2_IJNS3_ILi2EEESR_EEESR_NS3_ILi16EEEEEENS2_IJNS2_IJSG_SR_EEENS3_ILi4EEENS3_ILi8EEEEEEEEEENS_7SoftmaxILi4ELi0EEEEEbRKNSB_6ParamsERT0_RT1_iRKNS_16SeqlenInfoQKNewKILb1ELb1EEENS2_IJiiiiEEERT_ENKUlvE_clEv,@function
        .size           $_ZN7cutlass13device_kernelIN5flash19enable_sm80_to_sm89INS1_16FlashAttnFwdSm80INS1_25CollectiveMainloopFwdSm80ILi4ELi1ELb0EN4cute5tupleIJNS5_1CILi128EEENS7_ILi48EEES8_EEELi128ENS_10bfloat16_tEfNS_4arch4Sm80ELb0ELb1ELb0ELb1ELb0ELb1ELb1ELb0EEENS1_21CollectiveEpilogueFwdINS6_IJS8_S8_S9_EEENS6_IJNS7_ILi1EEESH_SH_EEESB_SD_Li128ELb1ELb1ELb0ELb0EEENS1_19SingleTileSchedulerILb1ELb0ELb1ELi128EEEEEEEEEvNT_6ParamsE$_ZZN5flash25CollectiveMainloopFwdSm80ILi4ELi1ELb0EN4cute5tupleIJNS1_1CILi128EEENS3_ILi48EEES4_EEELi128EN7cutlass10bfloat16_tEfNS7_4arch4Sm80ELb0ELb1ELb0ELb1ELb0ELb1ELb1ELb0EE3mmaINS_16FlashAttnFwdSm80ISB_NS_21CollectiveEpilogueFwdINS2_IJS4_S4_S5_EEENS2_IJNS3_ILi1EEESG_SG_EEES8_SA_Li128ELb1ELb1ELb0ELb0EEENS_19SingleTileSchedulerILb1ELb0ELb1ELi128EEEE13SharedStorageENS1_6TensorINS1_11ArrayEngineIfLm128EEENS1_6LayoutINS2_IJNS2_IJNS3_ILi2EEESR_EEESR_NS3_ILi16EEEEEENS2_IJNS2_IJSG_SR_EEENS3_ILi4EEENS3_ILi8EEEEEEEEEENS_7SoftmaxILi4ELi0EEEEEbRKNSB_6ParamsERT0_RT1_iRKNS_16SeqlenInfoQKNewKILb1ELb1EEENS2_IJiiiiEEERT_ENKUlvE_clEv,($__internal_10_$__cuda_sm70_shflsync_bfly_p - $_ZN7cutlass13device_kernelIN5flash19enable_sm80_to_sm89INS1_16FlashAttnFwdSm80INS1_25CollectiveMainloopFwdSm80ILi4ELi1ELb0EN4cute5tupleIJNS5_1CILi128EEENS7_ILi48EEES8_EEELi128ENS_10bfloat16_tEfNS_4arch4Sm80ELb0ELb1ELb0ELb1ELb0ELb1ELb1ELb0EEENS1_21CollectiveEpilogueFwdINS6_IJS8_S8_S9_EEENS6_IJNS7_ILi1EEESH_SH_EEESB_SD_Li128ELb1ELb1ELb0ELb0EEENS1_19SingleTileSchedulerILb1ELb0ELb1ELi128EEEEEEEEEvNT_6ParamsE$_ZZN5flash25CollectiveMainloopFwdSm80ILi4ELi1ELb0EN4cute5tupleIJNS1_1CILi128EEENS3_ILi48EEES4_EEELi128EN7cutlass10bfloat16_tEfNS7_4arch4Sm80ELb0ELb1ELb0ELb1ELb0ELb1ELb1ELb0EE3mmaINS_16FlashAttnFwdSm80ISB_NS_21CollectiveEpilogueFwdINS2_IJS4_S4_S5_EEENS2_IJNS3_ILi1EEESG_SG_EEES8_SA_Li128ELb1ELb1ELb0ELb0EEENS_19SingleTileSchedulerILb1ELb0ELb1ELi128EEEE13SharedStorageENS1_6TensorINS1_11ArrayEngineIfLm128EEENS1_6LayoutINS2_IJNS2_IJNS3_ILi2EEESR_EEESR_NS3_ILi16EEEEEENS2_IJNS2_IJSG_SR_EEENS3_ILi4EEENS3_ILi8EEEEEEEEEENS_7SoftmaxILi4ELi0EEEEEbRKNSB_6ParamsERT0_RT1_iRKNS_16SeqlenInfoQKNewKILb1ELb1EEENS2_IJiiiiEEERT_ENKUlvE_clEv)
$_ZN7cutlass13device_kernelIN5flash19enable_sm80_to_sm89INS1_16FlashAttnFwdSm80INS1_25CollectiveMainloopFwdSm80ILi4ELi1ELb0EN4cute5tupleIJNS5_1CILi128EEENS7_ILi48EEES8_EEELi128ENS_10bfloat16_tEfNS_4arch4Sm80ELb0ELb1ELb0ELb1ELb0ELb1ELb1ELb0EEENS1_21CollectiveEpilogueFwdINS6_IJS8_S8_S9_EEENS6_IJNS7_ILi1EEESH_SH_EEESB_SD_Li128ELb1ELb1ELb0ELb0EEENS1_19SingleTileSchedulerILb1ELb0ELb1ELi128EEEEEEEEEvNT_6ParamsE$_ZZN5flash25CollectiveMainloopFwdSm80ILi4ELi1ELb0EN4cute5tupleIJNS1_1CILi128EEENS3_ILi48EEES4_EEELi128EN7cutlass10bfloat16_tEfNS7_4arch4Sm80ELb0ELb1ELb0ELb1ELb0ELb1ELb1ELb0EE3mmaINS_16FlashAttnFwdSm80ISB_NS_21CollectiveEpilogueFwdINS2_IJS4_S4_S5_EEENS2_IJNS3_ILi1EEESG_SG_EEES8_SA_Li128ELb1ELb1ELb0ELb0EEENS_19SingleTileSchedulerILb1ELb0ELb1ELi128EEEE13SharedStorageENS1_6TensorINS1_11ArrayEngineIfLm128EEENS1_6LayoutINS2_IJNS2_IJNS3_ILi2EEESR_EEESR_NS3_ILi16EEEEEENS2_IJNS2_IJSG_SR_EEENS3_ILi4EEENS3_ILi8EEEEEEEEEENS_7SoftmaxILi4ELi0EEEEEbRKNSB_6ParamsERT0_RT1_iRKNS_16SeqlenInfoQKNewKILb1ELb1EEENS2_IJiiiiEEERT_ENKUlvE_clEv:
        /* <DEDUP_REMOVED lines=9> */
[----:B------:R-:W-:Y:S05]  /*1d760*/  RET.REL.NODEC R2 `(_ZN7cutlass13device_kernelIN5flash19enable_sm80_to_sm89INS1_16FlashAttnFwdSm80INS1_25CollectiveMainloopFwdSm80ILi4ELi1ELb0EN4cute5tupleIJNS5_1CILi128EEENS7_ILi48EEES8_EEELi128ENS_10bfloat16_tEfNS_4arch4Sm80ELb0ELb1ELb0ELb1ELb0ELb1ELb1ELb0EEENS1_21CollectiveEpilogueFwdINS6_IJS8_S8_S9_EEENS6_IJNS7_ILi1EEESH_SH_EEESB_SD_Li128ELb1ELb1ELb0ELb0EEENS1_19SingleTileSchedulerILb1ELb0ELb1ELi128EEEEEEEEEvNT_6ParamsE) ;  /* 0xfffe289002007950 */ /* 0x000fea0003c3ffff */
.L_x_3261:
        /* <DEDUP_REMOVED lines=47> */
.L_x_3264:
[----:B------:R-:W-:Y:S05]  /*1da60*/  BSYNC B0 ;  /* 0x0000000000007941 */ /* 0x000fea0003800000 */
.L_x_3263:
        /* <DEDUP_REMOVED lines=17> */
.L_x_3363:
[----:B------:R-:W-:Y:S05]  /*1db80*/  BRA.DIV ~URZ, `(.L_x_3266) ;  /* 0x00009da27f007947 */ /* 0x000fea000b800000 */
[----:B------:R3:W4:Y:S01]  /*1db90*/  SHFL.IDX PT, R8, R16, RZ, 0x181f ;  /* 0x00181fff10087589 */ /* 0x00072200000e0000 */
[----:B--2---:R-:W-:-:S03]  /*1dba0*/  MOV R9, R0 ;  /* 0x0000000000097202 */ /* 0x004fc60000000f00 */
[----:B------:R3:W2:Y:S04]  /*1dbb0*/  SHFL.IDX PT, R7, R20, RZ, 0x181f ;  /* 0x00181fff14077589 */ /* 0x0006a800000e0000 */
[----:B------:R3:W1:Y:S02]  /*1dbc0*/  SHFL.IDX PT, R2, R17, RZ, 0x181f ;  /* 0x00181fff11027589 */ /* 0x00066400000e0000 */
.L_x_3364:
        /* <DEDUP_REMOVED lines=28> */
.L_x_3268:
[----:B------:R-:W-:Y:S05]  /*1dd90*/  BSYNC B0 ;  /* 0x0000000000007941 */ /* 0x000fea0003800000 */
.L_x_3267:
        /* <DEDUP_REMOVED lines=17> */
.L_x_3365:
        /* <DEDUP_REMOVED lines=26> */
.L_x_3271:
[----:B------:R-:W-:Y:S05]  /*1e050*/  BSYNC B0 ;  /* 0x0000000000007941 */ /* 0x000fea0003800000 */
.L_x_3270:
        /* <DEDUP_REMOVED lines=14> */
.L_x_3366:
[----:B------:R-:W-:Y:S05]  /*1e140*/  BRA.DIV ~URZ, `(.L_x_3273) ;  /* 0x00009bb27f007947 */ /* 0x000fea000b800000 */
[----:B----4-:R3:W4:Y:S01]  /*1e150*/  SHFL.IDX PT, R8, R16, 0x2, 0x181f ;  /* 0x00581f0010087f89 */ /* 0x01072200000e0000 */
[----:B--2---:R-:W-:-:S03]  /*1e160*/  MOV R9, R0 ;  /* 0x0000000000097202 */ /* 0x004fc60000000f00 */
[----:B------:R3:W2:Y:S04]  /*1e170*/  SHFL.IDX PT, R7, R20, 0x2, 0x181f ;  /* 0x00581f0014077f89 */ /* 0x0006a800000e0000 */
[----:B------:R3:W1:Y:S02]  /*1e180*/  SHFL.IDX PT, R2, R17, 0x2, 0x181f ;  /* 0x00581f0011027f89 */ /* 0x00066400000e0000 */
.L_x_3367:
        /* <DEDUP_REMOVED lines=28> */
.L_x_3275:
[----:B------:R-:W-:Y:S05]  /*1e350*/  BSYNC B0 ;  /* 0x0000000000007941 */ /* 0x000fea0003800000 */
.L_x_3274:
        /* <DEDUP_REMOVED lines=17> */
.L_x_3368:
        /* <DEDUP_REMOVED lines=26> */
.L_x_3278:
[----:B------:R-:W-:Y:S05]  /*1e610*/  BSYNC B0 ;  /* 0x0000000000007941 */ /* 0x000fea0003800000 */
.L_x_3277:
        /* <DEDUP_REMOVED lines=14> */
.L_x_3369:
[----:B------:R-:W-:Y:S05]  /*1e700*/  BRA.DIV ~URZ, `(.L_x_3280) ;  /* 0x000099c27f007947 */ /* 0x000fea000b800000 */
[----:B----4-:R3:W4:Y:S01]  /*1e710*/  SHFL.IDX PT, R8, R16, 0x4, 0x181f ;  /* 0x00981f0010087f89 */ /* 0x01072200000e0000 */
[----:B--2---:R-:W-:-:S03]  /*1e720*/  MOV R9, R0 ;  /* 0x0000000000097202 */ /* 0x004fc60000000f00 */
[----:B------:R3:W2:Y:S04]  /*1e730*/  SHFL.IDX PT, R7, R20, 0x4, 0x181f ;  /* 0x00981f0014077f89 */ /* 0x0006a800000e0000 */
[----:B------:R3:W1:Y:S02]  /*1e740*/  SHFL.IDX PT, R2, R17, 0x4, 0x181f ;  /* 0x00981f0011027f89 */ /* 0x00066400000e0000 */
.L_x_3370:
        /* <DEDUP_REMOVED lines=28> */
.L_x_3282:
[----:B------:R-:W-:Y:S05]  /*1e910*/  BSYNC B0 ;  /* 0x0000000000007941 */ /* 0x000fea0003800000 */
.L_x_3281:
        /* <DEDUP_REMOVED lines=15> */
.L_x_3371:
[----:B------:R-:W-:Y:S05]  /*1ea10*/  BRA.DIV ~URZ, `(.L_x_3284) ;  /* 0x000098a27f007947 */ /* 0x000fea000b800000 */
[----:B----4-:R4:W1:Y:S01]  /*1ea20*/  SHFL.IDX PT, R8, R16, 0x5, 0x181f ;  /* 0x00b81f0010087f89 */ /* 0x01086200000e0000 */
[----:B--2---:R-:W-:-:S03]  /*1ea30*/  MOV R9, R0 ;  /* 0x0000000000097202 */ /* 0x004fc60000000f00 */
[----:B------:R4:W2:Y:S04]  /*1ea40*/  SHFL.IDX PT, R7, R20, 0x5, 0x181f ;  /* 0x00b81f0014077f89 */ /* 0x0008a800000e0000 */
[----:B------:R4:W3:Y:S02]  /*1ea50*/  SHFL.IDX PT, R2, R17, 0x5, 0x181f ;  /* 0x00b81f0011027f89 */ /* 0x0008e400000e0000 */
.L_x_3372:
        /* <DEDUP_REMOVED lines=27> */
.L_x_3286:
[----:B------:R-:W-:Y:S05]  /*1ec10*/  BSYNC B0 ;  /* 0x0000000000007941 */ /* 0x000fea0003800000 */
.L_x_3285:
        /* <DEDUP_REMOVED lines=14> */
.L_x_3373:
        /* <DEDUP_REMOVED lines=8> */
.L_x_3374:
        /* <DEDUP_REMOVED lines=28> */
.L_x_3290:
[----:B------:R-:W-:Y:S05]  /*1ef40*/  BSYNC B0 ;  /* 0x0000000000007941 */ /* 0x000fea0003800000 */
.L_x_3289:
        /* <DEDUP_REMOVED lines=15> */
.L_x_3375:
        /* <DEDUP_REMOVED lines=8> */
.L_x_3376:
        /* <DEDUP_REMOVED lines=27> */
.L_x_3294:
[----:B------:R-:W-:Y:S05]  /*1f270*/  BSYNC B0 ;  /* 0x0000000000007941 */ /* 0x000fea0003800000 */
.L_x_3293:
        /* <DEDUP_REMOVED lines=89> */
.L_x_3298:
[----:B------:R-:W-:Y:S05]  /*1f810*/  BSYNC B0 ;  /* 0x0000000000007941 */ /* 0x000fea0003800000 */
.L_x_3297:
        /* <DEDUP_REMOVED lines=49> */
.L_x_3296:
[----:B------:R-:W-:Y:S05]  /*1fb30*/  BSYNC B1 ;  /* 0x0000000000017941 */ /* 0x000fea0003800000 */
.L_x_3295:
        /* <DEDUP_REMOVED lines=53> */
.L_x_3302:
[----:B------:R-:W-:Y:S05]  /*1fe90*/  BSYNC B0 ;  /* 0x0000000000007941 */ /* 0x000fea0003800000 */
.L_x_3301:
        /* <DEDUP_REMOVED lines=49> */
.L_x_3300:
[----:B------:R-:W-:Y:S05]  /*201b0*/  BSYNC B1 ;  /* 0x0000000000017941 */ /* 0x000fea0003800000 */
.L_x_3299:
        /* <DEDUP_REMOVED lines=53> */
.L_x_3306:
[----:B------:R-:W-:Y:S05]  /*20510*/  BSYNC B0 ;  /* 0x0000000000007941 */ /* 0x000fea0003800000 */
.L_x_3305:
        /* <DEDUP_REMOVED lines=49> */
.L_x_3304:
[----:B------:R-:W-:Y:S05]  /*20830*/  BSYNC B1 ;  /* 0x0000000000017941 */ /* 0x000fea0003800000 */
.L_x_3303:
        /* <DEDUP_REMOVED lines=53> */
.L_x_3310:
[----:B------:R-:W-:Y:S05]  /*20b90*/  BSYNC B0 ;  /* 0x0000000000007941 */ /* 0x000fea0003800000 */
.L_x_3309:
        /* <DEDUP_REMOVED lines=49> */
.L_x_3308:
[----:B------:R-:W-:Y:S05]  /*20eb0*/  BSYNC B1 ;  /* 0x0000000000017941 */ /* 0x000fea0003800000 */
.L_x_3307:
        /* <DEDUP_REMOVED lines=53> */
.L_x_3314:
[----:B------:R-:W-:Y:S05]  /*21210*/  BSYNC B0 ;  /* 0x0000000000007941 */ /* 0x000fea0003800000 */
.L_x_3313:
        /* <DEDUP_REMOVED lines=49> */
.L_x_3312:
[----:B------:R-:W-:Y:S05]  /*21530*/  BSYNC B1 ;  /* 0x0000000000017941 */ /* 0x000fea0003800000 */
.L_x_3311:
        /* <DEDUP_REMOVED lines=53> */
.L_x_3318:
[----:B------:R-:W-:Y:S05]  /*21890*/  BSYNC B0 ;  /* 0x0000000000007941 */ /* 0x000fea0003800000 */
.L_x_3317:
        /* <DEDUP_REMOVED lines=49> */
.L_x_3316:
[----:B------:R-:W-:Y:S05]  /*21bb0*/  BSYNC B1 ;  /* 0x0000000000017941 */ /* 0x000fea0003800000 */
.L_x_3315:
        /* <DEDUP_REMOVED lines=53> */
.L_x_3322:
[----:B------:R-:W-:Y:S05]  /*21f10*/  BSYNC B0 ;  /* 0x0000000000007941 */ /* 0x000fea0003800000 */
.L_x_3321:
        /* <DEDUP_REMOVED lines=49> */
.L_x_3320:
[----:B------:R-:W-:Y:S05]  /*22230*/  BSYNC B1 ;  /* 0x0000000000017941 */ /* 0x000fea0003800000 */
.L_x_3319:
[----:B------:R-:W-:Y:S01]  /*22240*/  IADD3 R0, R68, 0x70, RZ ;  /* 0x0000007044007810 */ /* 0x000fe20007ffe0ff */
[----:B------:R-:W-:Y:S02]  /*22250*/  IMAD.MOV.U32 R2, RZ, RZ, R143 ;  /* 0x000000ffff027224 */ /* 0x000fe400078e008f */
[----:B------:R-:W-:Y:S01]  /*22260*/  IMAD.MOV.U32 R3, RZ, RZ, 0x0 ;  /* 0x00000000ff037424 */ /* 0x000fe200078e00ff */
[----:B------:R-:W-:-:S13]  /*22270*/  ISETP.GE.AND P0, PT, R0, R24, PT ;  /* 0x000000180000720c */ /* 0x000fda0003f06270 */
[----:B------:R-:W-:Y:S05]  /*22280*/  @P0 RET.REL.NODEC R2 `(_ZN7cutlass13device_kernelIN5flash19enable_sm80_to_sm89INS1_16FlashAttnFwdSm80INS1_25CollectiveMainloopFwdSm80ILi4ELi1ELb0EN4cute5tupleIJNS5_1CILi128EEENS7_ILi48EEES8_EEELi128ENS_10bfloat16_tEfNS_4arch4Sm80ELb0ELb1ELb0ELb1ELb0ELb1ELb1ELb0EEENS1_21CollectiveEpilogueFwdINS6_IJS8_S8_S9_EEENS6_IJNS7_ILi1EEESH_SH_EEESB_SD_Li128ELb1ELb1ELb0ELb0EEENS1_19SingleTileSchedulerILb1ELb0ELb1ELi128EEEEEEEEEvNT_6ParamsE) ;  /* 0xfffddd7002000950 */ /* 0x000fea0003c3ffff */
        /* <DEDUP_REMOVED lines=49> */
.L_x_3324:
[----:B------:R-:W-:Y:S05]  /*225a0*/  BSYNC B0 ;  /* 0x0000000000007941 */ /* 0x000fea0003800000 */
.L_x_3323:
[----:B------:R-:W-:Y:S01]  /*225b0*/  IADD3 R0, R26, 0x20, RZ ;  /* 0x000000201a007810 */ /* 0x000fe20007ffe0ff */
[----:B------:R-:W-:Y:S02]  /*225c0*/  IMAD.MOV.U32 R2, RZ, RZ, R143 ;  /* 0x000000ffff027224 */ /* 0x000fe400078e008f */
[----:B------:R-:W-:Y:S01]  /*225d0*/  IMAD.MOV.U32 R3, RZ, RZ, 0x0 ;  /* 0x00000000ff037424 */ /* 0x000fe200078e00ff */
[----:B------:R-:W-:-:S13]  /*225e0*/  ISETP.GE.AND P0, PT, R0, R39, PT ;  /* 0x000000270000720c */ /* 0x000fda0003f06270 */
[----:B------:R-:W-:Y:S05]  /*225f0*/  @P0 RET.REL.NODEC R2 `(_ZN7cutlass13device_kernelIN5flash19enable_sm80_to_sm89INS1_16FlashAttnFwdSm80INS1_25CollectiveMainloopFwdSm80ILi4ELi1ELb0EN4cute5tupleIJNS5_1CILi128EEENS7_ILi48EEES8_EEELi128ENS_10bfloat16_tEfNS_4arch4Sm80ELb0ELb1ELb0ELb1ELb0ELb1ELb1ELb0EEENS1_21CollectiveEpilogueFwdINS6_IJS8_S8_S9_EEENS6_IJNS7_ILi1EEESH_SH_EEESB_SD_Li128ELb1ELb1ELb0ELb0EEENS1_19SingleTileSchedulerILb1ELb0ELb1ELi128EEEEEEEEEvNT_6ParamsE) ;  /* 0xfffdda0002000950 */ /* 0x000fea0003c3ffff */
        /* <DEDUP_REMOVED lines=48> */
[----:B------:R-:W-:Y:S05]  /*22900*/  RET.REL.NODEC R2 `(_ZN7cutlass13device_kernelIN5flash19enable_sm80_to_sm89INS1_16FlashAttnFwdSm80INS1_25CollectiveMainloopFwdSm80ILi4ELi1ELb0EN4cute5tupleIJNS5_1CILi128EEENS7_ILi48EEES8_EEELi128ENS_10bfloat16_tEfNS_4arch4Sm80ELb0ELb1ELb0ELb1ELb0ELb1ELb1ELb0EEENS1_21CollectiveEpilogueFwdINS6_IJS8_S8_S9_EEENS6_IJNS7_ILi1EEESH_SH_EEESB_SD_Li128ELb1ELb1ELb0ELb0EEENS1_19SingleTileSchedulerILb1ELb0ELb1ELi128EEEEEEEEEvNT_6ParamsE) ;  /* 0xfffdd6f002007950 */ /* 0x000fea0003c3ffff */
.L_x_3262:
        /* <DEDUP_REMOVED lines=8> */
.L_x_3326:
[----:B------:R-:W-:Y:S05]  /*22990*/  BSYNC B0 ;  /* 0x0000000000007941 */ /* 0x000fea0003800000 */
.L_x_3325:
        /* <DEDUP_REMOVED lines=18> */
.L_x_3377:
[----:B------:R-:W-:Y:S05]  /*22ac0*/  BRA.DIV ~URZ, `(.L_x_3328) ;  /* 0x00005da27f007947 */ /* 0x000fea000b800000 */
[----:B------:R3:W4:Y:S01]  /*22ad0*/  SHFL.IDX PT, R8, R14, RZ, 0x181f ;  /* 0x00181fff0e087589 */ /* 0x00072200000e0000 */
[----:B--2---:R-:W-:-:S03]  /*22ae0*/  MOV R9, R0 ;  /* 0x0000000000097202 */ /* 0x004fc60000000f00 */
[----:B------:R3:W2:Y:S04]  /*22af0*/  SHFL.IDX PT, R7, R10, RZ, 0x181f ;  /* 0x00181fff0a077589 */ /* 0x0006a800000e0000 */
[----:B------:R3:W1:Y:S02]  /*22b00*/  SHFL.IDX PT, R3, R15, RZ, 0x181f ;  /* 0x00181fff0f037589 */ /* 0x00066400000e0000 */
.L_x_3378:
        /* <DEDUP_REMOVED lines=36> */
.L_x_3379:
        /* <DEDUP_REMOVED lines=20> */
.L_x_3331:
[----:B------:R-:W-:Y:S05]  /*22e90*/  BSYNC B0 ;  /* 0x0000000000007941 */ /* 0x000fea0003800000 */
.L_x_3330:
        /* <DEDUP_REMOVED lines=14> */
.L_x_3380:
[----:B------:R-:W-:Y:S05]  /*22f80*/  BRA.DIV ~URZ, `(.L_x_3333) ;  /* 0x00005cb27f007947 */ /* 0x000fea000b800000 */
[----:B----4-:R4:W1:Y:S01]  /*22f90*/  SHFL.IDX PT, R8, R14, 0x2, 0x181f ;  /* 0x00581f000e087f89 */ /* 0x01086200000e0000 */
[----:B--23--:R-:W-:-:S03]  /*22fa0*/  MOV R9, R0 ;  /* 0x0000000000097202 */ /* 0x00cfc60000000f00 */
[----:B------:R4:W2:Y:S04]  /*22fb0*/  SHFL.IDX PT, R7, R10, 0x2, 0x181f ;  /* 0x00581f000a077f89 */ /* 0x0008a800000e0000 */
[----:B------:R4:W3:Y:S02]  /*22fc0*/  SHFL.IDX PT, R3, R15, 0x2, 0x181f ;  /* 0x00581f000f037f89 */ /* 0x0008e400000e0000 */
.L_x_3381:
        /* <DEDUP_REMOVED lines=33> */
.L_x_3382:
        /* <DEDUP_REMOVED lines=20> */
.L_x_3336:
[----:B------:R-:W-:Y:S05]  /*23320*/  BSYNC B0 ;  /* 0x0000000000007941 */ /* 0x000fea0003800000 */
.L_x_3335:
        /* <DEDUP_REMOVED lines=14> */
.L_x_3383:
[----:B------:R-:W-:Y:S05]  /*23410*/  BRA.DIV ~URZ, `(.L_x_3338) ;  /* 0x00005bf27f007947 */ /* 0x000fea000b800000 */
[----:B---3--:R3:W1:Y:S01]  /*23420*/  SHFL.IDX PT, R8, R14, 0x4, 0x181f ;  /* 0x00981f000e087f89 */ /* 0x00866200000e0000 */
[----:B--2-4-:R-:W-:-:S03]  /*23430*/  MOV R9, R0 ;  /* 0x0000000000097202 */ /* 0x014fc60000000f00 */
[----:B------:R3:W2:Y:S04]  /*23440*/  SHFL.IDX PT, R7, R10, 0x4, 0x181f ;  /* 0x00981f000a077f89 */ /* 0x0006a800000e0000 */
[----:B------:R3:W4:Y:S02]  /*23450*/  SHFL.IDX PT, R3, R15, 0x4, 0x181f ;  /* 0x00981f000f037f89 */ /* 0x00072400000e0000 */
.L_x_3384:
        /* <DEDUP_REMOVED lines=33> */
.L_x_3385:
        /* <DEDUP_REMOVED lines=20> */
.L_x_3341:
[----:B------:R-:W-:Y:S05]  /*237b0*/  BSYNC B0 ;  /* 0x0000000000007941 */ /* 0x000fea0003800000 */
.L_x_3340:
        /* <DEDUP_REMOVED lines=14> */
.L_x_3386:
[----:B------:R-:W-:Y:S05]  /*238a0*/  BRA.DIV ~URZ, `(.L_x_3343) ;  /* 0x00005b327f007947 */ /* 0x000fea000b800000 */
[----:B----4-:R4:W1:Y:S01]  /*238b0*/  SHFL.IDX PT, R8, R14, 0x6, 0x181f ;  /* 0x00d81f000e087f89 */ /* 0x01086200000e0000 */
[----:B--23--:R-:W-:-:S03]  /*238c0*/  MOV R9, R0 ;  /* 0x0000000000097202 */ /* 0x00cfc60000000f00 */
[----:B------:R4:W2:Y:S04]  /*238d0*/  SHFL.IDX PT, R7, R10, 0x6, 0x181f ;  /* 0x00d81f000a077f89 */ /* 0x0008a800000e0000 */
[----:B------:R4:W3:Y:S02]  /*238e0*/  SHFL.IDX PT, R2, R15, 0x6, 0x181f ;  /* 0x00d81f000f027f89 */ /* 0x0008e400000e0000 */
.L_x_3387:
        /* <DEDUP_REMOVED lines=20> */
.L_x_3345:
[----:B------:R-:W-:Y:S05]  /*23a30*/  BSYNC B0 ;  /* 0x0000000000007941 */ /* 0x000fea0003800000 */
.L_x_3344:
        /* <DEDUP_REMOVED lines=18> */
.L_x_3388:
        /* <DEDUP_REMOVED lines=19> */
.L_x_3348:
[----:B------:R-:W-:Y:S05]  /*23c90*/  BSYNC B0 ;  /* 0x0000000000007941 */ /* 0x000fea0003800000 */
.L_x_3347:
        /* <DEDUP_REMOVED lines=138> */
.L_x_3350:
[----:B--2---:R-:W-:Y:S05]  /*24540*/  BSYNC B0 ;  /* 0x0000000000007941 */ /* 0x004fea0003800000 */
.L_x_3349:
        /* <DEDUP_REMOVED lines=116> */
.L_x_3352:
[----:B------:R-:W-:Y:S05]  /*24c90*/  BSYNC B0 ;  /* 0x0000000000007941 */ /* 0x000fea0003800000 */
.L_x_3351:
        /* <DEDUP_REMOVED lines=116> */
.L_x_3354:
[----:B------:R-:W-:Y:S05]  /*253e0*/  BSYNC B0 ;  /* 0x0000000000007941 */ /* 0x000fea0003800000 */
.L_x_3353:
        /* <DEDUP_REMOVED lines=116> */
.L_x_3356:
[----:B------:R-:W-:Y:S05]  /*25b30*/  BSYNC B0 ;  /* 0x0000000000007941 */ /* 0x000fea0003800000 */
.L_x_3355:
        /* <DEDUP_REMOVED lines=116> */
.L_x_3358:
[----:B------:R-:W-:Y:S05]  /*26280*/  BSYNC B0 ;  /* 0x0000000000007941 */ /* 0x000fea0003800000 */
.L_x_3357:
        /* <DEDUP_REMOVED lines=116> */
.L_x_3360:
[----:B------:R-:W-:Y:S05]  /*269d0*/  BSYNC B0 ;  /* 0x0000000000007941 */ /* 0x000fea0003800000 */
.L_x_3359:
        /* <DEDUP_REMOVED lines=116> */
.L_x_3362:
[----:B------:R-:W-:Y:S05]  /*27120*/  BSYNC B0 ;  /* 0x0000000000007941 */ /* 0x000fea0003800000 */
.L_x_3361:
[----:B------:R-:W-:Y:S01]  /*27130*/  IADD3 R0, R68, 0x70, RZ ;  /* 0x0000007044007810 */ /* 0x000fe20007ffe0ff */
[----:B------:R-:W-:-:S02]  /*27140*/  IMAD.MOV.U32 R2, RZ, RZ, R143 ;  /* 0x000000ffff027224 */ /* 0x000fc400078e008f */
[----:B------:R-:W-:Y:S01]  /*27150*/  IMAD.MOV.U32 R3, RZ, RZ, 0x0 ;  /* 0x00000000ff037424 */ /* 0x000fe200078e00ff */
[----:B------:R-:W-:-:S13]  /*27160*/  ISETP.GE.OR P0, PT, R0, R70, P1 ;  /* 0x000000460000720c */ /* 0x000fda0000f06670 */
[----:B------:R-:W-:Y:S05]  /*27170*/  @P0 RET.REL.NODEC R2 `(_ZN7cutlass13device_kernelIN5flash19enable_sm80_to_sm89INS1_16FlashAttnFwdSm80INS1_25CollectiveMainloopFwdSm80ILi4ELi1ELb0EN4cute5tupleIJNS5_1CILi128EEENS7_ILi48EEES8_EEELi128ENS_10bfloat16_tEfNS_4arch4Sm80ELb0ELb1ELb0ELb1ELb0ELb1ELb1ELb0EEENS1_21CollectiveEpilogueFwdINS6_IJS8_S8_S9_EEENS6_IJNS7_ILi1EEESH_SH_EEESB_SD_Li128ELb1ELb1ELb0ELb0EEENS1_19SingleTileSchedulerILb1ELb0ELb1ELi128EEEEEEEEEvNT_6ParamsE) ;  /* 0xfffd8e8002000950 */ /* 0x000fea0003c3ffff */
        /* <DEDUP_REMOVED lines=114> */
[----:B------:R-:W-:Y:S05]  /*278a0*/  RET.REL.NODEC R2 `(_ZN7cutlass13device_kernelIN5flash19enable_sm80_to_sm89INS1_16FlashAttnFwdSm80INS1_25CollectiveMainloopFwdSm80ILi4ELi1ELb0EN4cute5tupleIJNS5_1CILi128EEENS7_ILi48EEES8_EEELi128ENS_10bfloat16_tEfNS_4arch4Sm80ELb0ELb1ELb0ELb1ELb0ELb1ELb1ELb0EEENS1_21CollectiveEpilogueFwdINS6_IJS8_S8_S9_EEENS6_IJNS7_ILi1EEESH_SH_EEESB_SD_Li128ELb1ELb1ELb0ELb0EEENS1_19SingleTileSchedulerILb1ELb0ELb1ELi128EEEEEEEEEvNT_6ParamsE) ;  /* 0xfffd875002007950 */ /* 0x000fea0003c3ffff */
.L_x_3265:
[----:B------:R-:W-:Y:S01]  /*278b0*/  IMAD.MOV.U32 R106, RZ, RZ, R14 ;  /* 0x000000ffff6a7224 */ /* 0x000fe200078e000e */
[----:B------:R-:W-:Y:S01]  /*278c0*/  MOV R133, 0x181f ;  /* 0x0000181f00857802 */ /* 0x000fe20000000f00 */
[----:B------:R-:W-:Y:S01]  /*278d0*/  IMAD.MOV.U32 R3, RZ, RZ, RZ ;  /* 0x000000ffff037224 */ /* 0x000fe200078e00ff */
[----:B------:R-:W-:-:S02]  /*278e0*/  MOV R132, 0xffffffff ;  /* 0xffffffff00847802 */ /* 0x000fc40000000f00 */
[----:B------:R-:W-:Y:S02]  /*278f0*/  MOV R2, 0x27910 ;  /* 0x0002791000027802 */ /* 0x000fe40000000f00 */
[----:B------:R-:W-:Y:S05]  /*27900*/  CALL.REL.NOINC `($__internal_11_$__cuda_sm70_shflsync_idx_p) ;  /* 0x00001e5000007944 */ /* 0x000fea0003c00000 */
[----:B------:R-:W-:Y:S01]  /*27910*/  MOV R0, R105 ;  /* 0x0000006900007202 */ /* 0x000fe20000000f00 */
[----:B------:R-:W-:Y:S05]  /*27920*/  BRA `(.L_x_3363) ;  /* 0xffff625000007947 */ /* 0x000fea000383ffff */
.L_x_3266:
[----:B------:R-:W-:Y:S01]  /*27930*/  IMAD.MOV.U32 R106, RZ, RZ, R16 ;  /* 0x000000ffff6a7224 */ /* 0x000fe200078e0010 */
[----:B------:R-:W-:Y:S01]  /*27940*/  MOV R133, 0x181f ;  /* 0x0000181f00857802 */ /* 0x000fe20000000f00 */
[----:B------:R-:W-:Y:S01]  /*27950*/  IMAD.MOV.U32 R3, RZ, RZ, RZ ;  /* 0x000000ffff037224 */ /* 0x000fe200078e00ff */
[----:B------:R-:W-:Y:S02]  /*27960*/  MOV R132, 0xffffffff ;  /* 0xffffffff00847802 */ /* 0x000fe40000000f00 */
[----:B------:R-:W-:Y:S02]  /*27970*/  MOV R2, 0x27990 ;  /* 0x0002799000027802 */ /* 0x000fe40000000f00 */
[----:B-12---:R-:W-:Y:S05]  /*27980*/  CALL.REL.NOINC `($__internal_11_$__cuda_sm70_shflsync_idx_p) ;  /* 0x00001dd000007944 */ /* 0x006fea0003c00000 */
[----:B------:R-:W-:Y:S01]  /*27990*/  IMAD.MOV.U32 R106, RZ, RZ, R20 ;  /* 0x000000ffff6a7224 */ /* 0x000fe200078e0014 */
[----:B------:R-:W-:Y:S01]  /*279a0*/  MOV R133, 0x181f ;  /* 0x0000181f00857802 */ /* 0x000fe20000000f00 */
[----:B------:R-:W-:Y:S01]  /*279b0*/  IMAD.MOV.U32 R3, RZ, RZ, RZ ;  /* 0x000000ffff037224 */ /* 0x000fe200078e00ff */
[----:B------:R-:W-:Y:S01]  /*279c0*/  MOV R8, R105 ;  /* 0x0000006900087202 */ /* 0x000fe20000000f00 */
[----:B------:R-:W-:Y:S01]  /*279d0*/  IMAD.MOV.U32 R132, RZ, RZ, -0x1 ;  /* 0xffffffffff847424 */ /* 0x000fe200078e00ff */
[----:B------:R-:W-:-:S02]  /*279e0*/  MOV R9, R0 ;  /* 0x0000000000097202 */ /* 0x000fc40000000f00 */
[----:B------:R-:W-:Y:S02]  /*279f0*/  MOV R2, 0x27a10 ;  /* 0x00027a1000027802 */ /* 0x000fe40000000f00 */
[----:B------:R-:W-:Y:S05]  /*27a00*/  CALL.REL.NOINC `($__internal_11_$__cuda_sm70_shflsync_idx_p) ;  /* 0x00001d5000007944 */ /* 0x000fea0003c00000 */
[----:B------:R-:W-:Y:S01]  /*27a10*/  IMAD.MOV.U32 R7, RZ, RZ, R105 ;  /* 0x000000ffff077224 */ /* 0x000fe200078e0069 */
[----:B------:R-:W-:Y:S01]  /*27a20*/  MOV R106, R17 ;  /* 0x00000011006a7202 */ /* 0x000fe20000000f00 */
[----:B------:R-:W-:Y:S01]  /*27a30*/  IMAD.MOV.U32 R3, RZ, RZ, RZ ;  /* 0x000000ffff037224 */ /* 0x000fe200078e00ff */
[----:B------:R-:W-:Y:S01]  /*27a40*/  MOV R133, 0x181f ;  /* 0x0000181f00857802 */ /* 0x000fe20000000f00 */
[----:B------:R-:W-:Y:S01]  /*27a50*/  IMAD.MOV.U32 R132, RZ, RZ, -0x1 ;  /* 0xffffffffff847424 */ /* 0x000fe200078e00ff */
[----:B------:R-:W-:Y:S02]  /*27a60*/  MOV R2, 0x27a80 ;  /* 0x00027a8000027802 */ /* 0x000fe40000000f00 */
[----:B------:R-:W-:Y:S05]  /*27a70*/  CALL.REL.NOINC `($__internal_11_$__cuda_sm70_shflsync_idx_p) ;  /* 0x00001ce000007944 */ /* 0x000fea0003c00000 */
[----:B------:R-:W-:Y:S01]  /*27a80*/  MOV R2, R105 ;  /* 0x0000006900027202 */ /* 0x000fe20000000f00 */
[----:B------:R-:W-:Y:S05]  /*27a90*/  BRA `(.L_x_3364) ;  /* 0xffff613000007947 */ /* 0x000fea000383ffff */
.L_x_3269:
[----:B------:R-:W-:Y:S01]  /*27aa0*/  IMAD.MOV.U32 R106, RZ, RZ, R14 ;  /* 0x000000ffff6a7224 */ /* 0x000fe200078e000e */
[----:B------:R-:W-:Y:S01]  /*27ab0*/  MOV R133, 0x181f ;  /* 0x0000181f00857802 */ /* 0x000fe20000000f00 */
[----:B------:R-:W-:Y:S01]  /*27ac0*/  IMAD.MOV.U32 R3, RZ, RZ, 0x1 ;  /* 0x00000001ff037424 */ /* 0x000fe200078e00ff */
[----:B------:R-:W-:Y:S02]  /*27ad0*/  MOV R132, 0xffffffff ;  /* 0xffffffff00847802 */ /* 0x000fe40000000f00 */
[----:B------:R-:W-:-:S02]  /*27ae0*/  MOV R2, 0x27b00 ;  /* 0x00027b0000027802 */ /* 0x000fc40000000f00 */
[----:B---34-:R-:W-:Y:S05]  /*27af0*/  CALL.REL.NOINC `($__internal_11_$__cuda_sm70_shflsync_idx_p) ;  /* 0x00001c6000007944 */ /* 0x018fea0003c00000 */
[----:B------:R-:W-:Y:S01]  /*27b00*/  IMAD.MOV.U32 R0, RZ, RZ, R105 ;  /* 0x000000ffff007224 */ /* 0x000fe200078e0069 */
[----:B------:R-:W-:Y:S01]  /*27b10*/  MOV R106, R16 ;  /* 0x00000010006a7202 */ /* 0x000fe20000000f00 */
[----:B------:R-:W-:Y:S01]  /*27b20*/  IMAD.MOV.U32 R3, RZ, RZ, 0x1 ;  /* 0x00000001ff037424 */ /* 0x000fe200078e00ff */
[----:B------:R-:W-:Y:S01]  /*27b30*/  MOV R133, 0x181f ;  /* 0x0000181f00857802 */ /* 0x000fe20000000f00 */
[----:B------:R-:W-:Y:S01]  /*27b40*/  IMAD.MOV.U32 R132, RZ, RZ, -0x1 ;  /* 0xffffffffff847424 */ /* 0x000fe200078e00ff */
[----:B------:R-:W-:-:S02]  /*27b50*/  MOV R2, 0x27b70 ;  /* 0x00027b7000027802 */ /* 0x000fc40000000f00 */
[----:B------:R-:W-:Y:S05]  /*27b60*/  CALL.REL.NOINC `($__internal_11_$__cuda_sm70_shflsync_idx_p) ;  /* 0x00001bf000007944 */ /* 0x000fea0003c00000 */
[----:B------:R-:W-:Y:S01]  /*27b70*/  IMAD.MOV.U32 R106, RZ, RZ, R20 ;  /* 0x000000ffff6a7224 */ /* 0x000fe200078e0014 */
[----:B------:R-:W-:Y:S01]  /*27b80*/  MOV R133, 0x181f ;  /* 0x0000181f00857802 */ /* 0x000fe20000000f00 */
[----:B------:R-:W-:Y:S01]  /*27b90*/  IMAD.MOV.U32 R3, RZ, RZ, 0x1 ;  /* 0x00000001ff037424 */ /* 0x000fe200078e00ff */
[----:B------:R-:W-:Y:S01]  /*27ba0*/  MOV R8, R105 ;  /* 0x0000006900087202 */ /* 0x000fe20000000f00 */
[----:B------:R-:W-:Y:S01]  /*27bb0*/  IMAD.MOV.U32 R132, RZ, RZ, -0x1 ;  /* 0xffffffffff847424 */ /* 0x000fe200078e00ff */
[----:B------:R-:W-:-:S02]  /*27bc0*/  MOV R9, R0 ;  /* 0x0000000000097202 */ /* 0x000fc40000000f00 */
[----:B------:R-:W-:Y:S02]  /*27bd0*/  MOV R2, 0x27bf0 ;  /* 0x00027bf000027802 */ /* 0x000fe40000000f00 */
[----:B------:R-:W-:Y:S05]  /*27be0*/  CALL.REL.NOINC `($__internal_11_$__cuda_sm70_shflsync_idx_p) ;  /* 0x00001b7000007944 */ /* 0x000fea0003c00000 */
        /* <DEDUP_REMOVED lines=9> */
.L_x_3272:
[----:B------:R-:W-:Y:S01]  /*27c80*/  IMAD.MOV.U32 R106, RZ, RZ, R14 ;  /* 0x000000ffff6a7224 */ /* 0x000fe200078e000e */
[----:B------:R-:W-:Y:S01]  /*27c90*/  MOV R133, 0x181f ;  /* 0x0000181f00857802 */ /* 0x000fe20000000f00 */
[----:B------:R-:W-:Y:S01]  /*27ca0*/  IMAD.MOV.U32 R3, RZ, RZ, 0x2 ;  /* 0x00000002ff037424 */ /* 0x000fe200078e00ff */
[----:B------:R-:W-:Y:S02]  /*27cb0*/  MOV R132, 0xffffffff ;  /* 0xffffffff00847802 */ /* 0x000fe40000000f00 */
[----:B------:R-:W-:-:S02]  /*27cc0*/  MOV R2, 0x27ce0 ;  /* 0x00027ce000027802 */ /* 0x000fc40000000f00 */
[----:B----4-:R-:W-:Y:S05]  /*27cd0*/  CALL.REL.NOINC `($__internal_11_$__cuda_sm70_shflsync_idx_p) ;  /* 0x00001a8000007944 */ /* 0x010fea0003c00000 */
[----:B------:R-:W-:Y:S01]  /*27ce0*/  MOV R0, R105 ;  /* 0x0000006900007202 */ /* 0x000fe20000000f00 */
[----:B------:R-:W-:Y:S05]  /*27cf0*/  BRA `(.L_x_3366) ;  /* 0xffff644000007947 */ /* 0x000fea000383ffff */
.L_x_3273:
[----:B------:R-:W-:Y:S01]  /*27d00*/  IMAD.MOV.U32 R106, RZ, RZ, R16 ;  /* 0x000000ffff6a7224 */ /* 0x000fe200078e0010 */
[----:B------:R-:W-:Y:S01]  /*27d10*/  MOV R133, 0x181f ;  /* 0x0000181f00857802 */ /* 0x000fe20000000f00 */
[----:B------:R-:W-:Y:S01]  /*27d20*/  IMAD.MOV.U32 R3, RZ, RZ, 0x2 ;  /* 0x00000002ff037424 */ /* 0x000fe200078e00ff */
[----:B------:R-:W-:-:S02]  /*27d30*/  MOV R132, 0xffffffff ;  /* 0xffffffff00847802 */ /* 0x000fc40000000f00 */
[----:B------:R-:W-:Y:S02]  /*27d40*/  MOV R2, 0x27d60 ;  /* 0x00027d6000027802 */ /* 0x000fe40000000f00 */
[----:B-12-4-:R-:W-:Y:S05]  /*27d50*/  CALL.REL.NOINC `($__internal_11_$__cuda_sm70_shflsync_idx_p) ;  /* 0x00001a0000007944 */ /* 0x016fea0003c00000 */
[----:B------:R-:W-:Y:S01]  /*27d60*/  IMAD.MOV.U32 R106, RZ, RZ, R20 ;  /* 0x000000ffff6a7224 */ /* 0x000fe200078e0014 */
[----:B------:R-:W-:Y:S01]  /*27d70*/  MOV R133, 0x181f ;  /* 0x0000181f00857802 */ /* 0x000fe20000000f00 */
[----:B------:R-:W-:Y:S01]  /*27d80*/  IMAD.MOV.U32 R3, RZ, RZ, 0x2 ;  /* 0x00000002ff037424 */ /* 0x000fe200078e00ff */
[----:B------:R-:W-:Y:S01]  /*27d90*/  MOV R8, R105 ;  /* 0x0000006900087202 */ /* 0x000fe20000000f00 */
[----:B------:R-:W-:Y:S01]  /*27da0*/  IMAD.MOV.U32 R132, RZ, RZ, -0x1 ;  /* 0xffffffffff847424 */ /* 0x000fe200078e00ff */
[----:B------:R-:W-:Y:S02]  /*27db0*/  MOV R9, R0 ;  /* 0x0000000000097202 */ /* 0x000fe40000000f00 */
[----:B------:R-:W-:Y:S02]  /*27dc0*/  MOV R2, 0x27de0 ;  /* 0x00027de000027802 */ /* 0x000fe40000000f00 */
[----:B------:R-:W-:Y:S05]  /*27dd0*/  CALL.REL.NOINC `($__internal_11_$__cuda_sm70_shflsync_idx_p) ;  /* 0x0000198000007944 */ /* 0x000fea0003c00000 */
        /* <DEDUP_REMOVED lines=9> */
.L_x_3276:
[----:B------:R-:W-:Y:S01]  /*27e70*/  IMAD.MOV.U32 R106, RZ, RZ, R14 ;  /* 0x000000ffff6a7224 */ /* 0x000fe200078e000e */
[----:B------:R-:W-:Y:S01]  /*27e80*/  MOV R133, 0x181f ;  /* 0x0000181f00857802 */ /* 0x000fe20000000f00 */
[----:B------:R-:W-:Y:S01]  /*27e90*/  IMAD.MOV.U32 R3, RZ, RZ, 0x3 ;  /* 0x00000003ff037424 */ /* 0x000fe200078e00ff */
[----:B------:R-:W-:-:S02]  /*27ea0*/  MOV R132, 0xffffffff ;  /* 0xffffffff00847802 */ /* 0x000fc40000000f00 */
[----:B------:R-:W-:Y:S02]  /*27eb0*/  MOV R2, 0x27ed0 ;  /* 0x00027ed000027802 */ /* 0x000fe40000000f00 */
[----:B---34-:R-:W-:Y:S05]  /*27ec0*/  CALL.REL.NOINC `($__internal_11_$__cuda_sm70_shflsync_idx_p) ;  /* 0x0000189000007944 */ /* 0x018fea0003c00000 */
[----:B------:R-:W-:Y:S01]  /*27ed0*/  IMAD.MOV.U32 R0, RZ, RZ, R105 ;  /* 0x000000ffff007224 */ /* 0x000fe200078e0069 */
[----:B------:R-:W-:Y:S01]  /*27ee0*/  MOV R106, R16 ;  /* 0x00000010006a7202 */ /* 0x000fe20000000f00 */
[----:B------:R-:W-:Y:S01]  /*27ef0*/  IMAD.MOV.U32 R3, RZ, RZ, 0x3 ;  /* 0x00000003ff037424 */ /* 0x000fe200078e00ff */
[----:B------:R-:W-:Y:S01]  /*27f00*/  MOV R133, 0x181f ;  /* 0x0000181f00857802 */ /* 0x000fe20000000f00 */
[----:B------:R-:W-:Y:S01]  /*27f10*/  IMAD.MOV.U32 R132, RZ, RZ, -0x1 ;  /* 0xffffffffff847424 */ /* 0x000fe200078e00ff */
[----:B------:R-:W-:Y:S02]  /*27f20*/  MOV R2, 0x27f40 ;  /* 0x00027f4000027802 */ /* 0x000fe40000000f00 */
        /* <DEDUP_REMOVED lines=18> */
.L_x_3279:
        /* <DEDUP_REMOVED lines=8> */
.L_x_3280:
        /* <DEDUP_REMOVED lines=23> */
.L_x_3283:
[----:B------:R-:W-:Y:S01]  /*28240*/  IMAD.MOV.U32 R106, RZ, RZ, R14 ;  /* 0x000000ffff6a7224 */ /* 0x000fe200078e000e */
[----:B------:R-:W-:Y:S01]  /*28250*/  MOV R133, 0x181f ;  /* 0x0000181f00857802 */ /* 0x000fe20000000f00 */
[----:B------:R-:W-:Y:S01]  /*28260*/  IMAD.MOV.U32 R3, RZ, RZ, 0x5 ;  /* 0x00000005ff037424 */ /* 0x000fe200078e00ff */
[----:B------:R-:W-:-:S02]  /*28270*/  MOV R132, 0xffffffff ;  /* 0xffffffff00847802 */ /* 0x000fc40000000f00 */
[----:B------:R-:W-:Y:S02]  /*28280*/  MOV R2, 0x282a0 ;  /* 0x000282a000027802 */ /* 0x000fe40000000f00 */
[----:B---34-:R-:W-:Y:S05]  /*28290*/  CALL.REL.NOINC `($__internal_11_$__cuda_sm70_shflsync_idx_p) ;  /* 0x000014c000007944 */ /* 0x018fea0003c00000 */
[----:B------:R-:W-:Y:S01]  /*282a0*/  MOV R0, R105 ;  /* 0x0000006900007202 */ /* 0x000fe20000000f00 */
[----:B------:R-:W-:Y:S05]  /*282b0*/  BRA `(.L_x_3371) ;  /* 0xffff675000007947 */ /* 0x000fea000383ffff */
.L_x_3284:
[----:B------:R-:W-:Y:S01]  /*282c0*/  IMAD.MOV.U32 R106, RZ, RZ, R16 ;  /* 0x000000ffff6a7224 */ /* 0x000fe200078e0010 */
[----:B------:R-:W-:Y:S01]  /*282d0*/  MOV R133, 0x181f ;  /* 0x0000181f00857802 */ /* 0x000fe20000000f00 */
[----:B------:R-:W-:Y:S01]  /*282e0*/  IMAD.MOV.U32 R3, RZ, RZ, 0x5 ;  /* 0x00000005ff037424 */ /* 0x000fe200078e00ff */
[----:B------:R-:W-:Y:S02]  /*282f0*/  MOV R132, 0xffffffff ;  /* 0xffffffff00847802 */ /* 0x000fe40000000f00 */
[----:B------:R-:W-:Y:S02]  /*28300*/  MOV R2, 0x28320 ;  /* 0x0002832000027802 */ /* 0x000fe40000000f00 */
[----:B-1234-:R-:W-:Y:S05]  /*28310*/  CALL.REL.NOINC `($__internal_11_$__cuda_sm70_shflsync_idx_p) ;  /* 0x0000144000007944 */ /* 0x01efea0003c00000 */
        /* <DEDUP_REMOVED lines=17> */
.L_x_3287:
        /* <DEDUP_REMOVED lines=8> */
.L_x_3288:
        /* <DEDUP_REMOVED lines=9> */
[----:B------:R-:W-:Y:S01]  /*28540*/  MOV R132, 0xffffffff ;  /* 0xffffffff00847802 */ /* 0x000fe20000000f00 */
[----:B------:R-:W-:Y:S01]  /*28550*/  IMAD.MOV.U32 R8, RZ, RZ, R105 ;  /* 0x000000ffff087224 */ /* 0x000fe200078e0069 */
        /* <DEDUP_REMOVED lines=11> */
.L_x_3291:
[----:B------:R-:W-:Y:S01]  /*28610*/  IMAD.MOV.U32 R106, RZ, RZ, R14 ;  /* 0x000000ffff6a7224 */ /* 0x000fe200078e000e */
[----:B------:R-:W-:Y:S01]  /*28620*/  MOV R133, 0x181f ;  /* 0x0000181f00857802 */ /* 0x000fe20000000f00 */
[----:B------:R-:W-:Y:S01]  /*28630*/  IMAD.MOV.U32 R3, RZ, RZ, 0x7 ;  /* 0x00000007ff037424 */ /* 0x000fe200078e00ff */
[----:B------:R-:W-:-:S02]  /*28640*/  MOV R132, 0xffffffff ;  /* 0xffffffff00847802 */ /* 0x000fc40000000f00 */
[----:B------:R-:W-:Y:S02]  /*28650*/  MOV R2, 0x28670 ;  /* 0x0002867000027802 */ /* 0x000fe40000000f00 */
[----:B---3--:R-:W-:Y:S05]  /*28660*/  CALL.REL.NOINC `($__internal_11_$__cuda_sm70_shflsync_idx_p) ;  /* 0x000010f000007944 */ /* 0x008fea0003c00000 */
[----:B------:R-:W-:Y:S01]  /*28670*/  MOV R9, R105 ;  /* 0x0000006900097202 */ /* 0x000fe20000000f00 */
[----:B------:R-:W-:Y:S05]  /*28680*/  BRA `(.L_x_3375) ;  /* 0xffff69b000007947 */ /* 0x000fea000383ffff */
.L_x_3292:
[----:B------:R-:W-:Y:S01]  /*28690*/  IMAD.MOV.U32 R106, RZ, RZ, R16 ;  /* 0x000000ffff6a7224 */ /* 0x000fe200078e0010 */
[----:B------:R-:W-:Y:S01]  /*286a0*/  MOV R133, 0x181f ;  /* 0x0000181f00857802 */ /* 0x000fe20000000f00 */
[----:B------:R-:W-:Y:S01]  /*286b0*/  IMAD.MOV.U32 R3, RZ, RZ, 0x7 ;  /* 0x00000007ff037424 */ /* 0x000fe200078e00ff */
[----:B------:R-:W-:Y:S02]  /*286c0*/  MOV R132, 0xffffffff ;  /* 0xffffffff00847802 */ /* 0x000fe40000000f00 */
[----:B------:R-:W-:Y:S02]  /*286d0*/  MOV R2, 0x286f0 ;  /* 0x000286f000027802 */ /* 0x000fe40000000f00 */
[----:B-123--:R-:W-:Y:S05]  /*286e0*/  CALL.REL.NOINC `($__internal_11_$__cuda_sm70_shflsync_idx_p) ;  /* 0x0000107000007944 */ /* 0x00efea0003c00000 */
[----:B------:R-:W-:Y:S01]  /*286f0*/  IMAD.MOV.U32 R106, RZ, RZ, R20 ;  /* 0x000000ffff6a7224 */ /* 0x000fe200078e0014 */
[----:B------:R-:W-:Y:S01]  /*28700*/  MOV R3, 0x7 ;  /* 0x0000000700037802 */ /* 0x000fe20000000f00 */
[----:B------:R-:W-:Y:S01]  /*28710*/  IMAD.MOV.U32 R133, RZ, RZ, 0x181f ;  /* 0x0000181fff857424 */ /* 0x000fe200078e00ff */
[----:B------:R-:W-:Y:S01]  /*28720*/  MOV R132, 0xffffffff ;  /* 0xffffffff00847802 */ /* 0x000fe20000000f00 */
[----:B------:R-:W-:Y:S01]  /*28730*/  IMAD.MOV.U32 R8, RZ, RZ, R105 ;  /* 0x000000ffff087224 */ /* 0x000fe200078e0069 */
[----:B------:R-:W-:-:S02]  /*28740*/  MOV R2, 0x28760 ;  /* 0x0002876000027802 */ /* 0x000fc40000000f00 */
        /* <DEDUP_REMOVED lines=10> */
.L_x_3327:
        /* <DEDUP_REMOVED lines=8> */
.L_x_3328:
        /* <DEDUP_REMOVED lines=23> */
.L_x_3329:
[----:B------:R-:W-:Y:S01]  /*289e0*/  IMAD.MOV.U32 R106, RZ, RZ, R11 ;  /* 0x000000ffff6a7224 */ /* 0x000fe200078e000b */
[----:B------:R-:W-:Y:S01]  /*289f0*/  MOV R133, 0x181f ;  /* 0x0000181f00857802 */ /* 0x000fe20000000f00 */
[----:B------:R-:W-:Y:S01]  /*28a00*/  IMAD.MOV.U32 R3, RZ, RZ, 0x1 ;  /* 0x00000001ff037424 */ /* 0x000fe200078e00ff */
[----:B------:R-:W-:Y:S02]  /*28a10*/  MOV R132, 0xffffffff ;  /* 0xffffffff00847802 */ /* 0x000fe40000000f00 */
[----:B------:R-:W-:-:S02]  /*28a20*/  MOV R2, 0x28a40 ;  /* 0x00028a4000027802 */ /* 0x000fc40000000f00 */
[----:B---3--:R-:W-:Y:S05]  /*28a30*/  CALL.REL.NOINC `($__internal_11_$__cuda_sm70_shflsync_idx_p) ;  /* 0x00000d2000007944 */ /* 0x008fea0003c00000 */
        /* <DEDUP_REMOVED lines=24> */
.L_x_3332:
[----:B------:R-:W-:Y:S01]  /*28bc0*/  IMAD.MOV.U32 R106, RZ, RZ, R11 ;  /* 0x000000ffff6a7224 */ /* 0x000fe200078e000b */
[----:B------:R-:W-:Y:S01]  /*28bd0*/  MOV R133, 0x181f ;  /* 0x0000181f00857802 */ /* 0x000fe20000000f00 */
[----:B------:R-:W-:Y:S01]  /*28be0*/  IMAD.MOV.U32 R3, RZ, RZ, 0x2 ;  /* 0x00000002ff037424 */ /* 0x000fe200078e00ff */
[----:B------:R-:W-:Y:S02]  /*28bf0*/  MOV R132, 0xffffffff ;  /* 0xffffffff00847802 */ /* 0x000fe40000000f00 */
[----:B------:R-:W-:-:S02]  /*28c00*/  MOV R2, 0x28c20 ;  /* 0x00028c2000027802 */ /* 0x000fc40000000f00 */
[----:B--2-4-:R-:W-:Y:S05]  /*28c10*/  CALL.REL.NOINC `($__internal_11_$__cuda_sm70_shflsync_idx_p) ;  /* 0x00000b4000007944 */ /* 0x014fea0003c00000 */
[----:B------:R-:W-:Y:S01]  /*28c20*/  MOV R0, R105 ;  /* 0x0000006900007202 */ /* 0x000fe20000000f00 */
[----:B------:R-:W-:Y:S05]  /*28c30*/  BRA `(.L_x_3380) ;  /* 0xffffa34000007947 */ /* 0x000fea000383ffff */
.L_x_3333:
[----:B------:R-:W-:Y:S01]  /*28c40*/  IMAD.MOV.U32 R106, RZ, RZ, R14 ;  /* 0x000000ffff6a7224 */ /* 0x000fe200078e000e */
[----:B------:R-:W-:Y:S01]  /*28c50*/  MOV R133, 0x181f ;  /* 0x0000181f00857802 */ /* 0x000fe20000000f00 */
[----:B------:R-:W-:Y:S01]  /*28c60*/  IMAD.MOV.U32 R3, RZ, RZ, 0x2 ;  /* 0x00000002ff037424 */ /* 0x000fe200078e00ff */
[----:B------:R-:W-:-:S02]  /*28c70*/  MOV R132, 0xffffffff ;  /* 0xffffffff00847802 */ /* 0x000fc40000000f00 */
[----:B------:R-:W-:Y:S02]  /*28c80*/  MOV R2, 0x28ca0 ;  /* 0x00028ca000027802 */ /* 0x000fe40000000f00 */
[----:B-1234-:R-:W-:Y:S05]  /*28c90*/  CALL.REL.NOINC `($__internal_11_$__cuda_sm70_shflsync_idx_p) ;  /* 0x00000ac000007944 */ /* 0x01efea0003c00000 */
        /* <DEDUP_REMOVED lines=17> */
.L_x_3334:
[----:B------:R-:W-:Y:S01]  /*28db0*/  IMAD.MOV.U32 R106, RZ, RZ, R11 ;  /* 0x000000ffff6a7224 */ /* 0x000fe200078e000b */
[----:B------:R-:W-:Y:S01]  /*28dc0*/  MOV R133, 0x181f ;  /* 0x0000181f00857802 */ /* 0x000fe20000000f00 */
[----:B------:R-:W-:Y:S01]  /*28dd0*/  IMAD.MOV.U32 R3, RZ, RZ, 0x3 ;  /* 0x00000003ff037424 */ /* 0x000fe200078e00ff */
[----:B------:R-:W-:-:S02]  /*28de0*/  MOV R132, 0xffffffff ;  /* 0xffffffff00847802 */ /* 0x000fc40000000f00 */
[----:B------:R-:W-:Y:S02]  /*28df0*/  MOV R2, 0x28e10 ;  /* 0x00028e1000027802 */ /* 0x000fe40000000f00 */
[----:B----4-:R-:W-:Y:S05]  /*28e00*/  CALL.REL.NOINC `($__internal_11_$__cuda_sm70_shflsync_idx_p) ;  /* 0x0000095000007944 */ /* 0x010fea0003c00000 */
        /* <DEDUP_REMOVED lines=24> */
.L_x_3337:
[----:B------:R-:W-:Y:S01]  /*28f90*/  IMAD.MOV.U32 R106, RZ, RZ, R11 ;  /* 0x000000ffff6a7224 */ /* 0x000fe200078e000b */
[----:B------:R-:W-:Y:S01]  /*28fa0*/  MOV R133, 0x181f ;  /* 0x0000181f00857802 */ /* 0x000fe20000000f00 */
[----:B------:R-:W-:Y:S01]  /*28fb0*/  IMAD.MOV.U32 R3, RZ, RZ, 0x4 ;  /* 0x00000004ff037424 */ /* 0x000fe200078e00ff */
[----:B------:R-:W-:Y:S02]  /*28fc0*/  MOV R132, 0xffffffff ;  /* 0xffffffff00847802 */ /* 0x000fe40000000f00 */
[----:B------:R-:W-:-:S02]  /*28fd0*/  MOV R2, 0x28ff0 ;  /* 0x00028ff000027802 */ /* 0x000fc40000000f00 */
[----:B--23--:R-:W-:Y:S05]  /*28fe0*/  CALL.REL.NOINC `($__internal_11_$__cuda_sm70_shflsync_idx_p) ;  /* 0x0000077000007944 */ /* 0x00cfea0003c00000 */
[----:B------:R-:W-:Y:S01]  /*28ff0*/  MOV R0, R105 ;  /* 0x0000006900007202 */ /* 0x000fe20000000f00 */
[----:B------:R-:W-:Y:S05]  /*29000*/  BRA `(.L_x_3383) ;  /* 0xffffa40000007947 */ /* 0x000fea000383ffff */
.L_x_3338:
        /* <DEDUP_REMOVED lines=23> */
.L_x_3339:
[----:B------:R-:W-:Y:S01]  /*29180*/  IMAD.MOV.U32 R106, RZ, RZ, R11 ;  /* 0x000000ffff6a7224 */ /* 0x000fe200078e000b */
[----:B------:R-:W-:Y:S01]  /*29190*/  MOV R133, 0x181f ;  /* 0x0000181f00857802 */ /* 0x000fe20000000f00 */
[----:B------:R-:W-:Y:S01]  /*291a0*/  IMAD.MOV.U32 R3, RZ, RZ, 0x5 ;  /* 0x00000005ff037424 */ /* 0x000fe200078e00ff */
[----:B------:R-:W-:-:S02]  /*291b0*/  MOV R132, 0xffffffff ;  /* 0xffffffff00847802 */ /* 0x000fc40000000f00 */
[----:B------:R-:W-:Y:S02]  /*291c0*/  MOV R2, 0x291e0 ;  /* 0x000291e000027802 */ /* 0x000fe40000000f00 */
[----:B---3--:R-:W-:Y:S05]  /*291d0*/  CALL.REL.NOINC `($__internal_11_$__cuda_sm70_shflsync_idx_p) ;  /* 0x0000058000007944 */ /* 0x008fea0003c00000 */
        /* <DEDUP_REMOVED lines=24> */
.L_x_3342:
        /* <DEDUP_REMOVED lines=8> */
.L_x_3343:
        /* <DEDUP_REMOVED lines=23> */
.L_x_3346:
        /* <DEDUP_REMOVED lines=29> */
        .weak           $__internal_10_$__cuda_sm70_shflsync_bfly_p
        .type           $__internal_10_$__cuda_sm70_shflsync_bfly_p,@function
        .size           $__internal_10_$__cuda_sm70_shflsync_bfly_p,($__internal_11_$__cuda_sm70_shflsync_idx_p - $__internal_10_$__cuda_sm70_shflsync_bfly_p)
$__internal_10_$__cuda_sm70_shflsync_bfly_p:
[----:B------:R-:W-:Y:S04]  /*29720*/  WARPSYNC R8 ;  /* 0x0000000800007348 */ /* 0x000fe80003800000 */
[----:B------:R1:W2:Y:S02]  /*29730*/  SHFL.BFLY PT, R7, R0, R3, R10 ;  /* 0x0c00000300077389 */ /* 0x0002a400000e000a */
[----:B-1----:R-:W-:-:S04]  /*29740*/  MOV R3, 0x0 ;  /* 0x0000000000037802 */ /* 0x002fc80000000f00 */
[----:B--2---:R-:W-:Y:S05]  /*29750*/  RET.REL.NODEC R2 `(_ZN7cutlass13device_kernelIN5flash19enable_sm80_to_sm89INS1_16FlashAttnFwdSm80INS1_25CollectiveMainloopFwdSm80ILi4ELi1ELb0EN4cute5tupleIJNS5_1CILi128EEENS7_ILi48EEES8_EEELi128ENS_10bfloat16_tEfNS_4arch4Sm80ELb0ELb1ELb0ELb1ELb0ELb1ELb1ELb0EEENS1_21CollectiveEpilogueFwdINS6_IJS8_S8_S9_EEENS6_IJNS7_ILi1EEESH_SH_EEESB_SD_Li128ELb1ELb1ELb0ELb0EEENS1_19SingleTileSchedulerILb1ELb0ELb1ELi128EEEEEEEEEvNT_6ParamsE) ;  /* 0xfffd68a002007950 */ /* 0x004fea0003c3ffff */
        .weak           $__internal_11_$__cuda_sm70_shflsync_idx_p
        .type           $__internal_11_$__cuda_sm70_shflsync_idx_p,@function
        .size           $__internal_11_$__cuda_sm70_shflsync_idx_p,(.L_x_3802 - $__internal_11_$__cuda_sm70_shflsync_idx_p)
$__internal_11_$__cuda_sm70_shflsync_idx_p:
[----:B------:R-:W-:Y:S04]  /*29760*/  WARPSYNC R132 ;  /* 0x0000008400007348 */ /* 0x000fe80003800000 */
[----:B------:R1:W2:Y:S02]  /*29770*/  SHFL.IDX PT, R105, R106, R3, R133 ;  /* 0x000000036a697389 */ /* 0x0002a400000e0085 */
[----:B-1----:R-:W-:-:S04]  /*29780*/  MOV R3, 0x0 ;  /* 0x0000000000037802 */ /* 0x002fc80000000f00 */
[----:B--2---:R-:W-:Y:S05]  /*29790*/  RET.REL.NODEC R2 `(_ZN7cutlass13device_kernelIN5flash19enable_sm80_to_sm89INS1_16FlashAttnFwdSm80INS1_25CollectiveMainloopFwdSm80ILi4ELi1ELb0EN4cute5tupleIJNS5_1CILi128EEENS7_ILi48EEES8_EEELi128ENS_10bfloat16_tEfNS_4arch4Sm80ELb0ELb1ELb0ELb1ELb0ELb1ELb1ELb0EEENS1_21CollectiveEpilogueFwdINS6_IJS8_S8_S9_EEENS6_IJNS7_ILi1EEESH_SH_EEESB_SD_Li128ELb1ELb1ELb0ELb0EEENS1_19SingleTileSchedulerILb1ELb0ELb1ELi128EEEEEEEEEvNT_6ParamsE) ;  /* 0xfffd686002007950 */ /* 0x004fea0003c3ffff */
.L_x_3389:
        /* <DEDUP_REMOVED lines=14> */
.L_x_3802:


//--------------------- .text._ZN7cutlass13device_kernelIN5flash19enable_sm80_to_sm89INS1_16FlashAttnFwdSm80INS1_25CollectiveMainloopFwdSm80ILi4ELi1ELb0EN4cute5tupleIJNS5_1CILi128EEENS7_ILi64EEES8_EEELi128ENS_10bfloat16_tEfNS_4arch4Sm80ELb1ELb0ELb0ELb0ELb0ELb0ELb1ELb0EEENS1_21CollectiveEpilogueFwdINS6_IJS8_S8_S9_EEENS6_IJNS7_ILi1EEESH_SH_EEESB_SD_Li128ELb0ELb1ELb0ELb0EEENS1_30DynamicPersistentTileSchedulerILi128ELi128ELb0ELb1ELb0EEEEEEEEEvNT_6ParamsE --------------------------
	.section	.text._ZN7cutlass13device_kernelIN5flash19enable_sm80_to_sm89INS1_16FlashAttnFwdSm80INS1_25CollectiveMainloopFwdSm80ILi4ELi1ELb0EN4cute5tupleIJNS5_1CILi128EEENS7_ILi64EEES8_EEELi128ENS_10bfloat16_tEfNS_4arch4Sm80ELb1ELb0ELb0ELb0ELb0ELb0ELb1ELb0EEENS1_21CollectiveEpilogueFwdINS6_IJS8_S8_S9_EEENS6_IJNS7_ILi1EEESH_SH_EEESB_SD_Li128ELb0ELb1ELb0ELb0EEENS1_30DynamicPersistentTileSchedulerILi128ELi128ELb0ELb1ELb0EEEEEEEEEvNT_6ParamsE,"ax",@progbits
	.sectioninfo	@"SHI_REGISTERS=255"
	.align	128
.text._ZN7cutlass13device_kernelIN5flash19enable_sm80_to_sm89INS1_16FlashAttnFwdSm80INS1_25CollectiveMainloopFwdSm80ILi4ELi1ELb0EN4cute5tupleIJNS5_1CILi128EEENS7_ILi64EEES8_EEELi128ENS_10bfloat16_tEfNS_4arch4Sm80ELb1ELb0ELb0ELb0ELb0ELb0ELb1ELb0EEENS1_21CollectiveEpilogueFwdINS6_IJS8_S8_S9_EEENS6_IJNS7_ILi1EEESH_SH_EEESB_SD_Li128ELb0ELb1ELb0ELb0EEENS1_30DynamicPersistentTileSchedulerILi128ELi128ELb0ELb1ELb0EEEEEEEEEvNT_6ParamsE:
        .type           _ZN7cutlass13device_kernelIN5flash19enable_sm80_to_sm89INS1_16FlashAttnFwdSm80INS1_25CollectiveMainloopFwdSm80ILi4ELi1ELb0EN4cute5tupleIJNS5_1CILi128EEENS7_ILi64EEES8_EEELi128ENS_10bfloat16_tEfNS_4arch4Sm80ELb1ELb0ELb0ELb0ELb0ELb0ELb1ELb0EEENS1_21CollectiveEpilogueFwdINS6_IJS8_S8_S9_EEENS6_IJNS7_ILi1EEESH_SH_EEESB_SD_Li128ELb0ELb1ELb0ELb0EEENS1_30DynamicPersistentTileSchedulerILi128ELi128ELb0ELb1ELb0EEEEEEEEEvNT_6ParamsE,@function
        .size           _ZN7cutlass13device_kernelIN5flash19enable_sm80_to_sm89INS1_16FlashAttnFwdSm80INS1_25CollectiveMainloopFwdSm80ILi4ELi1ELb0EN4cute5tupleIJNS5_1CILi128EEENS7_ILi64EEES8_EEELi128ENS_10bfloat16_tEfNS_4arch4Sm80ELb1ELb0ELb0ELb0ELb0ELb0ELb1ELb0EEENS1_21CollectiveEpilogueFwdINS6_IJS8_S8_S9_EEENS6_IJNS7_ILi1EEESH_SH_EEESB_SD_Li128ELb0ELb1ELb0ELb0EEENS1_30DynamicPersistentTileSchedulerILi128ELi128ELb0ELb1ELb0EEEEEEEEEvNT_6ParamsE,(.L_x_3806 - _ZN7cutlass13device_kernelIN5flash19enable_sm80_to_sm89INS1_16FlashAttnFwdSm80INS1_25CollectiveMainloopFwdSm80ILi4ELi1ELb0EN4cute5tupleIJNS5_1CILi128EEENS7_ILi64EEES8_EEELi128ENS_10bfloat16_tEfNS_4arch4Sm80ELb1ELb0ELb0ELb0ELb0ELb0ELb1ELb0EEENS1_21CollectiveEpilogueFwdINS6_IJS8_S8_S9_EEENS6_IJNS7_ILi1EEESH_SH_EEESB_SD_Li128ELb0ELb1ELb0ELb0EEENS1_30DynamicPersistentTileSchedulerILi128ELi128ELb0ELb1ELb0EEEEEEEEEvNT_6ParamsE)
        .other          _ZN7cutlass13device_kernelIN5flash19enable_sm80_to_sm89INS1_16FlashAttnFwdSm80INS1_25CollectiveMainloopFwdSm80ILi4ELi1ELb0EN4cute5tupleIJNS5_1CILi128EEENS7_ILi64EEES8_EEELi128ENS_10bfloat16_tEfNS_4arch4Sm80ELb1ELb0ELb0ELb0ELb0ELb0ELb1ELb0EEENS1_21CollectiveEpilogueFwdINS6_IJS8_S8_S9_EEENS6_IJNS7_ILi1EEESH_SH_EEESB_SD_Li128ELb0ELb1ELb0ELb0EEENS1_30DynamicPersistentTileSchedulerILi128ELi128ELb0ELb1ELb0EEEEEEEEEvNT_6ParamsE,@"STO_CUDA_ENTRY STV_DEFAULT"
_ZN7cutlass13device_kernelIN5flash19enable_sm80_to_sm89INS1_16FlashAttnFwdSm80INS1_25CollectiveMainloopFwdSm80ILi4ELi1ELb0EN4cute5tupleIJNS5_1CILi128EEENS7_ILi64EEES8_EEELi128ENS_10bfloat16_tEfNS_4arch4Sm80ELb1ELb0ELb0ELb0ELb0ELb0ELb1ELb0EEENS1_21CollectiveEpilogueFwdINS6_IJS8_S8_S9_EEENS6_IJNS7_ILi1EEESH_SH_EEESB_SD_Li128ELb0ELb1ELb0ELb0EEENS1_30DynamicPersistentTileSchedulerILi128ELi128ELb0ELb1ELb0EEEEEEEEEvNT_6ParamsE:
        /* <DEDUP_REMOVED lines=154> */
.L_x_3479:
        /* <DEDUP_REMOVED lines=19> */
.L_x_3391:
[----:B------:R-:W-:-:S04]  /*0ad0*/  MOV R0, c[0x0][0x554] ;  /* 0x0001550000007a02 */ /* 0x000fc80000000f00 */
[----:B------:R-:W-:Y:S02]  /*0ae0*/  ISETP.NE.AND P0, PT, R0, 0x1, PT ;  /* 0x000000010000780c */ /* 0x000fe40003f05270 */
[----:B------:R-:W-:-:S11]  /*0af0*/  MOV R0, R2 ;  /* 0x0000000200007202 */ /* 0x000fd60000000f00 */
[----:B------:R-:W-:-:S05]  /*0b00*/  @P0 IMAD.HI.U32 R4, R2, c[0x0][0x558], RZ ;  /* 0x0001560002040a27 */ /* 0x000fca00078e00ff */
[----:B------:R-:W-:-:S05]  /*0b10*/  @P0 SHF.R.U32.HI R0, RZ, c[0x0][0x55c], R4 ;  /* 0x00015700ff000a19 */ /* 0x000fca0000011604 */
[----:B------:R-:W-:Y:S02]  /*0b20*/  IMAD R4, R0, c[0x0][0x554], RZ ;  /* 0x0001550000047a24 */ /* 0x000fe400078e02ff */
.L_x_3392:
[----:B------:R-:W-:Y:S05]  /*0b30*/  BSYNC B0 ;  /* 0x0000000000007941 */ /* 0x000fea0003800000 */
.L_x_3390:
        /* <DEDUP_REMOVED lines=209> */
.L_x_3480:
[----:B------:R-:W-:Y:S05]  /*1850*/  BRA.DIV ~URZ, `(.L_x_3395) ;  /* 0x00010aa27f007947 */ /* 0x000fea000b800000 */
[----:B-1----:R1:W4:Y:S02]  /*1860*/  SHFL.IDX PT, R4, R3, RZ, 0x181f ;  /* 0x00181fff03047589 */ /* 0x00232400000e0000 */
.L_x_3481:
        /* <DEDUP_REMOVED lines=17> */
.L_x_3397:
[----:B------:R-:W-:Y:S05]  /*1980*/  BSYNC B0 ;  /* 0x0000000000007941 */ /* 0x000fea0003800000 */
.L_x_3396:
[----:B------:R-:W-:Y:S05]  /*1990*/  BRA.DIV ~URZ, `(.L_x_3398) ;  /* 0x000109c27f007947 */ /* 0x000fea000b800000 */
[----:B--23--:R2:W3:Y:S04]  /*19a0*/  SHFL.IDX PT, R5, R2, 0x1, 0x181f ;  /* 0x00381f0002057f89 */ /* 0x00c4e800000e0000 */
[----:B----4-:R2:W4:Y:S02]  /*19b0*/  SHFL.IDX PT, R4, R3, 0x1, 0x181f ;  /* 0x00381f0003047f89 */ /* 0x01052400000e0000 */
.L_x_3482:
        /* <DEDUP_REMOVED lines=16> */
.L_x_3400:
[----:B------:R-:W-:Y:S05]  /*1ac0*/  BSYNC B0 ;  /* 0x0000000000007941 */ /* 0x000fea0003800000 */
.L_x_3399:
[----:B------:R-:W-:Y:S05]  /*1ad0*/  BRA.DIV ~URZ, `(.L_x_3401) ;  /* 0x000109427f007947 */ /* 0x000fea000b800000 */
[----:B--23--:R2:W3:Y:S02]  /*1ae0*/  SHFL.IDX PT, R5, R2, 0x2, 0x181f ;  /* 0x00581f0002057f89 */ /* 0x00c4e400000e0000 */
.L_x_3483:
[----:B------:R-:W-:Y:S05]  /*1af0*/  BRA.DIV ~URZ, `(.L_x_3402) ;  /* 0x000109927f007947 */ /* 0x000fea000b800000 */
[----:B----4-:R4:W1:Y:S02]  /*1b00*/  SHFL.IDX PT, R4, R3, 0x2, 0x181f ;  /* 0x00581f0003047f89 */ /* 0x01086400000e0000 */
.L_x_3484:
        /* <DEDUP_REMOVED lines=16> */
.L_x_3404:
[----:B------:R-:W-:Y:S05]  /*1c10*/  BSYNC B0 ;  /* 0x0000000000007941 */ /* 0x000fea0003800000 */
.L_x_3403:
[----:B------:R-:W-:Y:S05]  /*1c20*/  BRA.DIV ~URZ, `(.L_x_3405) ;  /* 0x000108c27f007947 */ /* 0x000fea000b800000 */
[----:B-1-3--:R1:W3:Y:S04]  /*1c30*/  SHFL.IDX PT, R5, R2, 0x3, 0x181f ;  /* 0x00781f0002057f89 */ /* 0x00a2e800000e0000 */
[----:B------:R1:W2:Y:S02]  /*1c40*/  SHFL.IDX PT, R4, R3, 0x3, 0x181f ;  /* 0x00781f0003047f89 */ /* 0x0002a400000e0000 */
.L_x_3485:
        /* <DEDUP_REMOVED lines=16> */
.L_x_3407:
[----:B------:R-:W-:Y:S05]  /*1d50*/  BSYNC B0 ;  /* 0x0000000000007941 */ /* 0x000fea0003800000 */
.L_x_3406:
[----:B------:R-:W-:Y:S05]  /*1d60*/  BRA.DIV ~URZ, `(.L_x_3408) ;  /* 0x000108427f007947 */ /* 0x000fea000b800000 */
[----:B--23--:R2:W3:Y:S02]  /*1d70*/  SHFL.IDX PT, R5, R2, 0x4, 0x181f ;  /* 0x00981f0002057f89 */ /* 0x00c4e400000e0000 */
.L_x_3486:
[----:B------:R-:W-:Y:S05]  /*1d80*/  BRA.DIV ~URZ, `(.L_x_3409) ;  /* 0x000108927f007947 */ /* 0x000fea000b800000 */
[----:B------:R1:W2:Y:S02]  /*1d90*/  SHFL.IDX PT, R4, R3, 0x4, 0x181f ;  /* 0x00981f0003047f89 */ /* 0x0002a400000e0000 */
.L_x_3487:
        /* <DEDUP_REMOVED lines=16> */
.L_x_3411:
[----:B------:R-:W-:Y:S05]  /*1ea0*/  BSYNC B0 ;  /* 0x0000000000007941 */ /* 0x000fea0003800000 */
.L_x_3410:
[----:B------:R-:W-:Y:S05]  /*1eb0*/  BRA.DIV ~URZ, `(.L_x_3412) ;  /* 0x000107c27f007947 */ /* 0x000fea000b800000 */
[----:B--23--:R2:W3:Y:S04]  /*1ec0*/  SHFL.IDX PT, R5, R2, 0x5, 0x181f ;  /* 0x00b81f0002057f89 */ /* 0x00c4e800000e0000 */
[----:B------:R2:W1:Y:S02]  /*1ed0*/  SHFL.IDX PT, R4, R3, 0x5, 0x181f ;  /* 0x00b81f0003047f89 */ /* 0x00046400000e0000 */
.L_x_3488:
        /* <DEDUP_REMOVED lines=16> */
.L_x_3414:
[----:B------:R-:W-:Y:S05]  /*1fe0*/  BSYNC B0 ;  /* 0x0000000000007941 */ /* 0x000fea0003800000 */
.L_x_3413:
[----:B------:R-:W-:Y:S05]  /*1ff0*/  BRA.DIV ~URZ, `(.L_x_3415) ;  /* 0x000107427f007947 */ /* 0x000fea000b800000 */
[----:B-1-3--:R1:W3:Y:S02]  /*2000*/  SHFL.IDX PT, R5, R2, 0x6, 0x181f ;  /* 0x00d81f0002057f89 */ /* 0x00a2e400000e0000 */
.L_x_3489:
[----:B------:R-:W-:Y:S05]  /*2010*/  BRA.DIV ~URZ, `(.L_x_3416) ;  /* 0x000107927f007947 */ /* 0x000fea000b800000 */
[----:B------:R1:W2:Y:S02]  /*2020*/  SHFL.IDX PT, R4, R3, 0x6, 0x181f ;  /* 0x00d81f0003047f89 */ /* 0x0002a400000e0000 */
.L_x_3490:
        /* <DEDUP_REMOVED lines=16> */
.L_x_3418:
[----:B------:R-:W-:Y:S05]  /*2130*/  BSYNC B0 ;  /* 0x0000000000007941 */ /* 0x000fea0003800000 */
.L_x_3417:
[----:B------:R-:W-:Y:S05]  /*2140*/  BRA.DIV ~URZ, `(.L_x_3419) ;  /* 0x000106c27f007947 */ /* 0x000fea000b800000 */
[----:B--2---:R2:W1:Y:S04]  /*2150*/  SHFL.IDX PT, R6, R2, 0x7, 0x181f ;  /* 0x00f81f0002067f89 */ /* 0x00446800000e0000 */
[----:B-1--4-:R-:W1:Y:S02]  /*2160*/  SHFL.IDX PT, R3, R3, 0x7, 0x181f ;  /* 0x00f81f0003037f89 */ /* 0x012e6400000e0000 */
.L_x_3491:
        /* <DEDUP_REMOVED lines=33> */
[----:B------:R-:W-:-:S04]  /*2380*/  IMAD R3, R52, c[0x0][0x1e4], R2 ;  /* 0x0000790034037a24 */ /* 0x000fc800078e0202 */
[----:B------:R-:W-:-:S04]  /*2390*/  IMAD.IADD R3, R5, 0x1, R3 ;  /* 0x0000000105037824 */ /* 0x000fc800078e0203 */
[----:B------:R-:W-:Y:S01]  /*23a0*/  @P1 ISETP.GE.AND P0, PT, R154, c[0x0][0x1d4], PT ;  /* 0x000075009a001a0c */ /* 0x000fe20003f06270 */
[----:B------:R-:W-:Y:S01]  /*23b0*/  IMAD.MOV.U32 R54, RZ, RZ, c[0x0][0x1e0] ;  /* 0x00007800ff367624 */ /* 0x000fe200078e00ff */
[----:B------:R-:W-:Y:S01]  /*23c0*/  BAR.SYNC.DEFER_BLOCKING 0x0 ;  /* 0x0000000000007b1d */ /* 0x000fe20000010000 */
[----:B------:R-:W-:Y:S01]  /*23d0*/  ISETP.GE.AND P6, PT, R7, c[0x0][0x1d4], PT ;  /* 0x0000750007007a0c */ /* 0x000fe20003fc6270 */
[----:B------:R-:W-:Y:S01]  /*23e0*/  IMAD.MOV.U32 R55, RZ, RZ, c[0x0][0x1e4] ;  /* 0x00007900ff377624 */ /* 0x000fe200078e00ff */
[----:B------:R-:W-:Y:S01]  /*23f0*/  ISETP.GE.AND P5, PT, R0, 0x21, PT ;  /* 0x000000210000780c */ /* 0x000fe20003fa6270 */
[----:B------:R-:W-:-:S04]  /*2400*/  IMAD.WIDE.U32 R10, R54, 0x20, RZ ;  /* 0x00000020360a7825 */ /* 0x000fc800078e00ff */
[----:B------:R-:W-:-:S04]  /*2410*/  IMAD.MOV.U32 R152, RZ, RZ, -0x40 ;  /* 0xffffffc0ff987424 */ /* 0x000fc800078e00ff */
[----:B------:R-:W-:Y:S01]  /*2420*/  IMAD R53, R52, R152, c[0x0][0x1d0] ;  /* 0x0000740034357624 */ /* 0x000fe200078e0298 */
        /* <DEDUP_REMOVED lines=17> */
[----:B-1----:R-:W-:Y:S01]  /*2540*/  IMAD.SHL.U32 R4, R55, 0x20, RZ ;  /* 0x0000002037047824 */ /* 0x002fe200078e00ff */
[----:B------:R-:W-:Y:S02]  /*2550*/  @P3 ISETP.GE.AND P0, PT, R154, c[0x0][0x1d4], PT ;  /* 0x000075009a003a0c */ /* 0x000fe40003f06270 */
[----:B------:R2:W-:Y:S02]  /*2560*/  @P2 LDGSTS.E.BYPASS.LTC128B.128 [R248+0x6900], [R8.64+0x80], !P6 ;  /* 0x0690008008f82fae */ /* 0x0005e4000f101d46 */
[----:B------:R-:W-:Y:S02]  /*2570*/  @P5 IADD3.X R4, R3, R11, R4, P1, !PT ;  /* 0x0000000b03045210 */ /* 0x000fe40000ffe404 */
[----:B------:R-:W-:Y:S01]  /*2580*/  @P5 LEA R6, P1, R0, c[0x0][0x1c8], 0x1 ;  /* 0x0000720000065a11 */ /* 0x000fe200078208ff */
[----:B------:R-:W-:-:S03]  /*2590*/  @P3 IMAD.WIDE.U32 R2, R54, 0x30, R2 ;  /* 0x0000003036023825 */ /* 0x000fc600078e0002 */
[----:B------:R-:W-:Y:S01]  /*25a0*/  @P5 LEA.HI.X R7, R0, c[0x0][0x1cc], R4, 0x1, P1 ;  /* 0x0000730000075a11 */ /* 0x000fe200008f0c04 */
[----:B------:R-:W-:Y:S01]  /*25b0*/  @P3 IMAD R0, R55, 0x30, RZ ;  /* 0x0000003037003824 */ /* 0x000fe200078e02ff */
[----:B------:R-:W-:Y:S02]  /*25c0*/  @P5 ISETP.GE.AND P1, PT, R154, c[0x0][0x1d4], PT ;  /* 0x000075009a005a0c */ /* 0x000fe40003f26270 */
[----:B------:R-:W-:Y:S01]  /*25d0*/  @P3 LEA R4, P2, R2, c[0x0][0x1c8], 0x1 ;  /* 0x0000720002043a11 */ /* 0x000fe200078408ff */
[----:B------:R-:W-:-:S05]  /*25e0*/  @P3 IMAD.IADD R0, R3, 0x1, R0 ;  /* 0x0000000103003824 */ /* 0x000fca00078e0200 */
[----:B------:R-:W-:-:S05]  /*25f0*/  @P3 LEA.HI.X R5, R2, c[0x0][0x1cc], R0, 0x1, P2 ;  /* 0x0000730002053a11 */ /* 0x000fca00010f0c00 */
        /* <DEDUP_REMOVED lines=9> */
[----:B------:R-:W1:Y:S04]  /*2690*/  LDSM.16.M88.4 R12, [R228+0x800] ;  /* 0x00080000e40c783b */ /* 0x000e680000000200 */
[----:B--2---:R-:W2:Y:S04]  /*26a0*/  LDSM.16.M88.4 R8, [R235] ;  /* 0x00000000eb08783b */ /* 0x004ea80000000200 */
[----:B------:R-:W3:Y:S04]  /*26b0*/  LDSM.16.M88.4 R16, [R228] ;  /* 0x00000000e410783b */ /* 0x000ee80000000200 */
[----:B------:R-:W3:Y:S04]  /*26c0*/  LDSM.16.M88.4 R20, [R228+0x1000] ;  /* 0x00100000e414783b */ /* 0x000ee80000000200 */
[----:B------:R-:W3:Y:S01]  /*26d0*/  LDSM.16.M88.4 R28, [R228+0x1800] ;  /* 0x00180000e41c783b */ /* 0x000ee20000000200 */
[----:B------:R-:W-:Y:S01]  /*26e0*/  IMAD R0, R24, c[0x0][0x208], RZ ;  /* 0x0000820018007a24 */ /* 0x000fe200078e02ff */
[----:B------:R-:W-:-:S02]  /*26f0*/  ISETP.GE.AND P5, PT, R154, c[0x0][0x1d4], PT ;  /* 0x000075009a007a0c */ /* 0x000fc40003fa6270 */
[----:B------:R-:W-:Y:S01]  /*2700*/  LDSM.16.M88.4 R36, [R239] ;  /* 0x00000000ef24783b */ /* 0x000fe20000000200 */
[C---:B------:R-:W-:Y:S01]  /*2710*/  IMAD R0, R52.reuse, c[0x0][0x20c], R0 ;  /* 0x0000830034007a24 */ /* 0x040fe200078e0200 */
[-C--:B-1----:R-:W-:Y:S08]  /*2720*/  HMMA.16816.F32.BF16 R60, R4, R12.reuse, RZ ;  /* 0x0000000c043c723c */ /* 0x082ff000000418ff */
[----:B--2---:R-:W-:Y:S07]  /*2730*/  HMMA.16816.F32.BF16 R80, R8, R12, RZ ;  /* 0x0000000c0850723c */ /* 0x004fee00000418ff */
[----:B------:R-:W-:-:S04]  /*2740*/  IMAD.WIDE.U32 R12, R52, c[0x0][0x208], RZ ;  /* 0x00008200340c7a25 */ /* 0x000fc800078e00ff */
[----:B------:R-:W-:Y:S01]  /*2750*/  IMAD.IADD R0, R13, 0x1, R0 ;  /* 0x000000010d007824 */ /* 0x000fe200078e0200 */
[C---:B----4-:R-:W-:Y:S01]  /*2760*/  LEA R3, P0, R12.reuse, R32, 0x6 ;  /* 0x000000200c037211 */ /* 0x050fe200078030ff */
[----:B---3--:R-:W-:Y:S01]  /*2770*/  HMMA.16816.F32.BF16 R40, R4, R16, RZ ;  /* 0x000000100428723c */ /* 0x008fe200000418ff */
[----:B------:R-:W-:Y:S02]  /*2780*/  LDSM.16.M88.4 R32, [R247] ;  /* 0x00000000f720783b */ /* 0x000fe40000000200 */
[----:B-----5:R-:W-:Y:S01]  /*2790*/  LEA.HI.X R12, R12, R26, R0, 0x6, P0 ;  /* 0x0000001a0c0c7211 */ /* 0x020fe200000f3400 */
[----:B------:R-:W-:-:S04]  /*27a0*/  IMAD.IADD R0, R53, 0x1, -R25 ;  /* 0x0000000135007824 */ /* 0x000fc800078e0a19 */
[----:B------:R-:W-:Y:S01]  /*27b0*/  HMMA.16816.F32.BF16 R92, R8, R16, RZ ;  /* 0x00000010085c723c */ /* 0x000fe200000418ff */
[----:B------:R-:W-:Y:S06]  /*27c0*/  LDSM.16.M88.4 R24, [R246] ;  /* 0x00000000f618783b */ /* 0x000fec0000000200 */
[----:B------:R-:W-:Y:S02]  /*27d0*/  IMAD.MOV.U32 R17, RZ, RZ, c[0x0][0x208] ;  /* 0x00008200ff117624 */ /* 0x000fe400078e00ff */
[----:B------:R-:W-:Y:S01]  /*27e0*/  IMAD.MOV.U32 R16, RZ, RZ, 0x5 ;  /* 0x00000005ff107424 */ /* 0x000fe200078e00ff */
[----:B------:R-:W-:Y:S01]  /*27f0*/  HMMA.16816.F32.BF16 R44, R4, R20, RZ ;  /* 0x00000014042c723c */ /* 0x000fe200000418ff */
[----:B------:R-:W-:-:S02]  /*2800*/  LEA R2, P0, R3, c[0x0][0x1f8], 0x1 ;  /* 0x00007e0003027a11 */ /* 0x000fc400078008ff */
[C---:B------:R-:W-:Y:S02]  /*2810*/  ISETP.LT.OR P3, PT, R0.reuse, 0x1, P5 ;  /* 0x000000010000780c */ /* 0x040fe40002f61670 */
[C---:B------:R-:W-:Y:S01]  /*2820*/  SHF.L.U64.HI R16, R17.reuse, R16, c[0x0][0x20c] ;  /* 0x0000830011107619 */ /* 0x040fe20000010210 */
[----:B------:R-:W-:Y:S02]  /*2830*/  IMAD.SHL.U32 R17, R17, 0x20, RZ ;  /* 0x0000002011117824 */ /* 0x000fe400078e00ff */
[----:B------:R-:W-:Y:S01]  /*2840*/  HMMA.16816.F32.BF16 R48, R4, R28, RZ ;  /* 0x0000001c0430723c */ /* 0x000fe200000418ff */
[C---:B------:R-:W-:Y:S02]  /*2850*/  ISETP.LT.OR P2, PT, R0.reuse, 0x1, P6 ;  /* 0x000000010000780c */ /* 0x040fe40003741670 */
[----:B------:R-:W-:-:S05]  /*2860*/  ISETP.LT.OR P1, PT, R0, 0x11, P5 ;  /* 0x000000110000780c */ /* 0x000fca0002f21670 */
[----:B------:R-:W-:Y:S01]  /*2870*/  HMMA.16816.F32.BF16 R88, R4, R18, RZ ;  /* 0x000000120458723c */ /* 0x000fe200000418ff */
[----:B------:R-:W-:-:S07]  /*2880*/  LEA.HI.X R3, R3, c[0x0][0x1fc], R12, 0x1, P0 ;  /* 0x00007f0003037a11 */ /* 0x000fce00000f0c0c */
[C---:B------:R-:W-:Y:S08]  /*2890*/  HMMA.16816.F32.BF16 R100, R4.reuse, R14, RZ ;  /* 0x0000000e0464723c */ /* 0x040ff000000418ff */
[C---:B------:R-:W-:Y:S08]  /*28a0*/  HMMA.16816.F32.BF16 R104, R4.reuse, R22, RZ ;  /* 0x000000160468723c */ /* 0x040ff000000418ff */
[----:B------:R-:W-:Y:S01]  /*28b0*/  HMMA.16816.F32.BF16 R96, R4, R30, RZ ;  /* 0x0000001e0460723c */ /* 0x000fe200000418ff */
[----:B------:R-:W1:Y:S07]  /*28c0*/  LDSM.16.M88.4 R4, [R237+0x2000] ;  /* 0x00200000ed04783b */ /* 0x000e6e0000000200 */
[C---:B------:R-:W-:Y:S07]  /*28d0*/  HMMA.16816.F32.BF16 R84, R8.reuse, R14, RZ ;  /* 0x0000000e0854723c */ /* 0x040fee00000418ff */
[----:B------:R-:W-:Y:S01]  /*28e0*/  IADD3 R14, P0, R17, R2, RZ ;  /* 0x00000002110e7210 */ /* 0x000fe20007f1e0ff */
[----:B------:R-:W-:Y:S04]  /*28f0*/  HMMA.16816.F32.BF16 R108, R8, R18, RZ ;  /* 0x00000012086c723c */ /* 0x000fe800000418ff */
[----:B------:R-:W-:Y:S01]  /*2900*/  IMAD.X R15, R16, 0x1, R3, P0 ;  /* 0x00000001100f7824 */ /* 0x000fe200000e0603 */
[----:B------:R-:W-:-:S03]  /*2910*/  IADD3 R12, P0, R14, R17, RZ ;  /* 0x000000110e0c7210 */ /* 0x000fc60007f1e0ff */
[----:B------:R-:W-:Y:S02]  /*2920*/  HMMA.16816.F32.BF16 R76, R8, R20, RZ ;  /* 0x00000014084c723c */ /* 0x000fe400000418ff */
[----:B------:R-:W-:-:S06]  /*2930*/  IMAD.X R13, R15, 0x1, R16, P0 ;  /* 0x000000010f0d7824 */ /* 0x000fcc00000e0610 */
[C---:B------:R-:W-:Y:S01]  /*2940*/  HMMA.16816.F32.BF16 R72, R8.reuse, R22, RZ ;  /* 0x000000160848723c */ /* 0x040fe200000418ff */
[----:B------:R-:W2:Y:S07]  /*2950*/  LDSM.16.M88.4 R20, [R245] ;  /* 0x00000000f514783b */ /* 0x000eae0000000200 */
[C---:B------:R-:W-:Y:S08]  /*2960*/  HMMA.16816.F32.BF16 R68, R8.reuse, R28, RZ ;  /* 0x0000001c0844723c */ /* 0x040ff000000418ff */
[----:B------:R-:W-:Y:S01]  /*2970*/  HMMA.16816.F32.BF16 R64, R8, R30, RZ ;  /* 0x0000001e0840723c */ /* 0x000fe200000418ff */
[----:B------:R-:W3:Y:S04]  /*2980*/  LDSM.16.M88.4 R8, [R237] ;  /* 0x00000000ed08783b */ /* 0x000ee80000000200 */
[----:B------:R-:W-:Y:S01]  /*2990*/  @!PT LDS RZ, [RZ] ;  /* 0x00000000fffff984 */ /* 0x000fe20000000800 */
[----:B------:R-:W-:Y:S01]  /*29a0*/  @!PT LDS RZ, [RZ] ;  /* 0x00000000fffff984 */ /* 0x000fe20000000800 */
[----:B------:R-:W-:Y:S01]  /*29b0*/  @!PT LDS RZ, [RZ] ;  /* 0x00000000fffff984 */ /* 0x000fe20000000800 */
[----:B------:R4:W-:Y:S04]  /*29c0*/  LDGSTS.E.BYPASS.LTC128B.128 [R248+0x100], [R2.64], !P3 ;  /* 0x0010000002f87fae */ /* 0x0009e8000d901d46 */
[----:B------:R4:W-:Y:S04]  /*29d0*/  LDGSTS.E.BYPASS.LTC128B.128 [R248+0x2100], [R2.64+0x80], !P2 ;  /* 0x0210008002f87fae */ /* 0x0009e8000d101d46 */
[----:B------:R5:W-:Y:S01]  /*29e0*/  LDGSTS.E.BYPASS.LTC128B.128 [R248+0x900], [R14.64], !P1 ;  /* 0x009000000ef87fae */ /* 0x000be2000c901d46 */
[----:B------:R-:W-:-:S02]  /*29f0*/  ISETP.LT.OR P3, PT, R0, 0x11, P6 ;  /* 0x000000110000780c */ /* 0x000fc40003761670 */
[----:B-----5:R-:W-:Y:S02]  /*2a00*/  IADD3 R14, P2, P1, R17, 0x80, R2 ;  /* 0x00000080110e7810 */ /* 0x020fe4000795e002 */
[----:B----4-:R-:W-:Y:S02]  /*2a10*/  IADD3 R2, P0, R12, R17, RZ ;  /* 0x000000110c027210 */ /* 0x010fe40007f1e0ff */
[----:B------:R-:W-:Y:S02]  /*2a20*/  IADD3.X R15, R16, RZ, R3, P2, P1 ;  /* 0x000000ff100f7210 */ /* 0x000fe400017e2403 */
[C---:B------:R-:W-:Y:S01]  /*2a30*/  ISETP.LT.OR P1, PT, R0.reuse, 0x21, P5 ;  /* 0x000000210000780c */ /* 0x040fe20002f21670 */
[----:B------:R-:W-:Y:S01]  /*2a40*/  IMAD.X R3, R13, 0x1, R16, P0 ;  /* 0x000000010d037824 */ /* 0x000fe200000e0610 */
[----:B------:R-:W-:-:S03]  /*2a50*/  ISETP.LT.OR P0, PT, R0, 0x21, P6 ;  /* 0x000000210000780c */ /* 0x000fc60003701670 */
[----:B------:R4:W-:Y:S01]  /*2a60*/  LDGSTS.E.BYPASS.LTC128B.128 [R248+0x2900], [R14.64], !P3 ;  /* 0x029000000ef87fae */ /* 0x0009e2000d901d46 */
[C---:B------:R-:W-:Y:S02]  /*2a70*/  ISETP.LT.OR P5, PT, R0.reuse, 0x31, P5 ;  /* 0x000000310000780c */ /* 0x040fe40002fa1670 */
[----:B------:R-:W-:-:S05]  /*2a80*/  ISETP.LT.OR P2, PT, R0, 0x31, P6 ;  /* 0x000000310000780c */ /* 0x000fca0003741670 */
[----:B------:R4:W-:Y:S04]  /*2a90*/  LDGSTS.E.BYPASS.LTC128B.128 [R248+0x1100], [R12.64], !P1 ;  /* 0x011000000cf87fae */ /* 0x0009e8000c901d46 */
[----:B------:R4:W-:Y:S04]  /*2aa0*/  LDGSTS.E.BYPASS.LTC128B.128 [R248+0x3100], [R12.64+0x80], !P0 ;  /* 0x031000800cf87fae */ /* 0x0009e8000c101d46 */
[----:B------:R2:W-:Y:S04]  /*2ab0*/  LDGSTS.E.BYPASS.LTC128B.128 [R248+0x1900], [R2.64], !P5 ;  /* 0x0190000002f87fae */ /* 0x0005e8000e901d46 */
[----:B------:R2:W-:Y:S04]  /*2ac0*/  LDGSTS.E.BYPASS.LTC128B.128 [R248+0x3900], [R2.64+0x80], !P2 ;  /* 0x0390008002f87fae */ /* 0x0005e8000d101d46 */
[----:B------:R-:W-:Y:S04]  /*2ad0*/  LDSM.16.M88.4 R16, [R236+0x2000] ;  /* 0x00200000ec10783b */ /* 0x000fe80000000200 */
[----:B------:R-:W5:Y:S01]  /*2ae0*/  LDSM.16.M88.4 R56, [R234] ;  /* 0x00000000ea38783b */ /* 0x000f620000000200 */
[C---:B-1----:R-:W-:Y:S03]  /*2af0*/  HMMA.16816.F32.BF16 R60, R4.reuse, R32, R60 ;  /* 0x00000020043c723c */ /* 0x042fe6000004183c */
[----:B------:R-:W0:Y:S05]  /*2b00*/  LDGDEPBAR ;  /* 0x00000000000079af */ /* 0x000e2a0000000000 */
[C---:B----4-:R-:W-:Y:S01]  /*2b10*/  HMMA.16816.F32.BF16 R12, R4.reuse, R24, R44 ;  /* 0x00000018040c723c */ /* 0x050fe2000004182c */
[----:B------:R-:W1:Y:S07]  /*2b20*/  LDSM.16.M88.4 R44, [R234+0x1000] ;  /* 0x00100000ea2c783b */ /* 0x000e6e0000000200 */
[C---:B--2---:R-:W-:Y:S01]  /*2b30*/  HMMA.16816.F32.BF16 R124, R4.reuse, R20, R48 ;  /* 0x00000014047c723c */ /* 0x044fe20000041830 */
[----:B------:R-:W2:Y:S07]  /*2b40*/  LDSM.16.M88.4 R48, [R234+0x800] ;  /* 0x00080000ea30783b */ /* 0x000eae0000000200 */
[----:B------:R-:W-:Y:S08]  /*2b50*/  HMMA.16816.F32.BF16 R132, R4, R34, R100 ;  /* 0x000000220484723c */ /* 0x000ff00000041864 */
[C---:B---3--:R-:W-:Y:S08]  /*2b60*/  HMMA.16816.F32.BF16 R136, R8.reuse, R32, R80 ;  /* 0x000000200888723c */ /* 0x048ff00000041850 */
[----:B------:R-:W-:Y:S08]  /*2b70*/  HMMA.16816.F32.BF16 R148, R8, R20, R68 ;  /* 0x000000140894723c */ /* 0x000ff00000041844 */
[-C--:B------:R-:W-:Y:S01]  /*2b80*/  HMMA.16816.F32.BF16 R28, R4, R36.reuse, R40 ;  /* 0x00000024041c723c */ /* 0x080fe20000041828 */
[----:B------:R-:W3:Y:S07]  /*2b90*/  LDSM.16.M88.4 R40, [R234+0x1800] ;  /* 0x00180000ea28783b */ /* 0x000eee0000000200 */
[C---:B------:R-:W-:Y:S08]  /*2ba0*/  HMMA.16816.F32.BF16 R100, R8.reuse, R36, R92 ;  /* 0x000000240864723c */ /* 0x040ff0000004185c */
[C---:B------:R-:W-:Y:S08]  /*2bb0*/  HMMA.16816.F32.BF16 R144, R8.reuse, R24, R76 ;  /* 0x000000180890723c */ /* 0x040ff0000004184c */
[C---:B------:R-:W-:Y:S08]  /*2bc0*/  HMMA.16816.F32.BF16 R68, R8.reuse, R38, R108 ;  /* 0x000000260844723c */ /* 0x040ff0000004186c */
[C---:B------:R-:W-:Y:S08]  /*2bd0*/  HMMA.16816.F32.BF16 R32, R8.reuse, R34, R84 ;  /* 0x000000220820723c */ /* 0x040ff00000041854 */
[C---:B------:R-:W-:Y:S08]  /*2be0*/  HMMA.16816.F32.BF16 R116, R8.reuse, R26, R72 ;  /* 0x0000001a0874723c */ /* 0x040ff00000041848 */
[----:B------:R-:W-:Y:S01]  /*2bf0*/  HMMA.16816.F32.BF16 R112, R8, R22, R64 ;  /* 0x000000160870723c */ /* 0x000fe20000041840 */
[----:B------:R-:W4:Y:S07]  /*2c00*/  LDSM.16.M88.4 R8, [R236] ;  /* 0x00000000ec08783b */ /* 0x000f2e0000000200 */
[C---:B------:R-:W-:Y:S01]  /*2c10*/  HMMA.16816.F32.BF16 R140, R4.reuse, R38, R88 ;  /* 0x00000026048c723c */ /* 0x040fe20000041858 */
[----:B------:R-:W-:Y:S07]  /*2c20*/  LDSM.16.M88.4 R36, [R231+0x1800] ;  /* 0x00180000e724783b */ /* 0x000fee0000000200 */
[C---:B------:R-:W-:Y:S01]  /*2c30*/  HMMA.16816.F32.BF16 R128, R4.reuse, R26, R104 ;  /* 0x0000001a0480723c */ /* 0x040fe20000041868 */
[----:B------:R-:W-:Y:S07]  /*2c40*/  LDSM.16.M88.4 R24, [R231+0x800] ;  /* 0x00080000e718783b */ /* 0x000fee0000000200 */
[----:B------:R-:W-:Y:S01]  /*2c50*/  HMMA.16816.F32.BF16 R120, R4, R22, R96 ;  /* 0x000000160478723c */ /* 0x000fe20000041860 */
[----:B------:R-:W-:Y:S04]  /*2c60*/  LDSM.16.M88.4 R4, [R238+0x2000] ;  /* 0x00200000ee04783b */ /* 0x000fe80000000200 */
[----:B------:R-:W-:Y:S03]  /*2c70*/  LDSM.16.M88.4 R20, [R231+0x1000] ;  /* 0x00100000e714783b */ /* 0x000fe60000000200 */
[C---:B-----5:R-:W-:Y:S01]  /*2c80*/  HMMA.16816.F32.BF16 R108, R16.reuse, R56, R28 ;  /* 0x00000038106c723c */ /* 0x060fe2000004181c */
[----:B------:R-:W5:Y:S07]  /*2c90*/  LDSM.16.M88.4 R28, [R231] ;  /* 0x00000000e71c783b */ /* 0x000f6e0000000200 */
[C---:B-1----:R-:W-:Y:S01]  /*2ca0*/  HMMA.16816.F32.BF16 R88, R16.reuse, R44, R12 ;  /* 0x0000002c1058723c */ /* 0x042fe2000004180c */
[----:B------:R-:W1:Y:S07]  /*2cb0*/  LDSM.16.M88.4 R12, [R238] ;  /* 0x00000000ee0c783b */ /* 0x000e6e0000000200 */
[C---:B--2---:R-:W-:Y:S08]  /*2cc0*/  HMMA.16816.F32.BF16 R104, R16.reuse, R48, R60 ;  /* 0x000000301068723c */ /* 0x044ff0000004183c */
[C---:B---3--:R-:W-:Y:S08]  /*2cd0*/  HMMA.16816.F32.BF16 R80, R16.reuse, R40, R124 ;  /* 0x000000281050723c */ /* 0x048ff0000004187c */
        /* <DEDUP_REMOVED lines=9> */
[C---:B------:R-:W-:Y:S01]  /*2d70*/  HMMA.16816.F32.BF16 R32, R8.reuse, R46, R116 ;  /* 0x0000002e0820723c */ /* 0x040fe20000041874 */
[----:B------:R-:W-:Y:S07]  /*2d80*/  LDSM.16.M88.4 R44, [R228+0x2000] ;  /* 0x00200000e42c783b */ /* 0x000fee0000000200 */
[C---:B------:R-:W-:Y:S08]  /*2d90*/  HMMA.16816.F32.BF16 R48, R8.reuse, R40, R148 ;  /* 0x000000280830723c */ /* 0x040ff00000041894 */
[----:B------:R-:W-:Y:S01]  /*2da0*/  HMMA.16816.F32.BF16 R16, R8, R42, R112 ;  /* 0x0000002a0810723c */ /* 0x000fe20000041870 */
[----:B------:R-:W2:Y:S04]  /*2db0*/  LDSM.16.M88.4 R8, [R235+0x6000] ;  /* 0x00600000eb08783b */ /* 0x000ea80000000200 */
[----:B------:R-:W3:Y:S03]  /*2dc0*/  LDSM.16.M88.4 R40, [R228+0x2800] ;  /* 0x00280000e428783b */ /* 0x000ee60000000200 */
[C---:B-----5:R-:W-:Y:S08]  /*2dd0*/  HMMA.16816.F32.BF16 R68, R4.reuse, R28, R108 ;  /* 0x0000001c0444723c */ /* 0x060ff0000004186c */
[C---:B------:R-:W-:Y:S08]  /*2de0*/  HMMA.16816.F32.BF16 R124, R4.reuse, R24, R104 ;  /* 0x00000018047c723c */ /* 0x040ff00000041868 */
[C---:B------:R-:W-:Y:S08]  /*2df0*/  HMMA.16816.F32.BF16 R120, R4.reuse, R26, R92 ;  /* 0x0000001a0478723c */ /* 0x040ff0000004185c */
[----:B------:R-:W-:Y:S08]  /*2e00*/  HMMA.16816.F32.BF16 R136, R4, R36, R80 ;  /* 0x000000240488723c */ /* 0x000ff00000041850 */
[C---:B-1----:R-:W-:Y:S08]  /*2e10*/  HMMA.16816.F32.BF16 R132, R12.reuse, R28, R100 ;  /* 0x0000001c0c84723c */ /* 0x042ff00000041864 */
[C---:B------:R-:W-:Y:S08]  /*2e20*/  HMMA.16816.F32.BF16 R128, R12.reuse, R30, R76 ;  /* 0x0000001e0c80723c */ /* 0x040ff0000004184c */
[C---:B------:R-:W-:Y:S08]  /*2e30*/  HMMA.16816.F32.BF16 R116, R12.reuse, R24, R64 ;  /* 0x000000180c74723c */ /* 0x040ff00000041840 */
[C---:B------:R-:W-:Y:S01]  /*2e40*/  HMMA.16816.F32.BF16 R112, R12.reuse, R26, R60 ;  /* 0x0000001a0c70723c */ /* 0x040fe2000004183c */
[----:B------:R-:W-:Y:S04]  /*2e50*/  LDSM.16.M88.4 R24, [R243] ;  /* 0x00000000f318783b */ /* 0x000fe80000000200 */
[----:B------:R-:W-:Y:S03]  /*2e60*/  LDSM.16.M88.4 R60, [R241] ;  /* 0x00000000f13c783b */ /* 0x000fe60000000200 */
[C---:B------:R-:W-:Y:S08]  /*2e70*/  HMMA.16816.F32.BF16 R108, R12.reuse, R20, R56 ;  /* 0x000000140c6c723c */ /* 0x040ff00000041838 */
[C---:B------:R-:W-:Y:S01]  /*2e80*/  HMMA.16816.F32.BF16 R104, R12.reuse, R22, R32 ;  /* 0x000000160c68723c */ /* 0x040fe20000041820 */
[----:B------:R-:W-:Y:S07]  /*2e90*/  LDSM.16.M88.4 R32, [R228+0x3000] ;  /* 0x00300000e420783b */ /* 0x000fee0000000200 */
[C---:B------:R-:W-:Y:S01]  /*2ea0*/  HMMA.16816.F32.BF16 R92, R12.reuse, R36, R48 ;  /* 0x000000240c5c723c */ /* 0x040fe20000041830 */
[----:B------:R-:W-:Y:S07]  /*2eb0*/  LDSM.16.M88.4 R48, [R242] ;  /* 0x00000000f230783b */ /* 0x000fee0000000200 */
[----:B------:R-:W-:Y:S01]  /*2ec0*/  HMMA.16816.F32.BF16 R80, R12, R38, R16 ;  /* 0x000000260c50723c */ /* 0x000fe20000041810 */
[----:B------:R-:W1:Y:S04]  /*2ed0*/  LDSM.16.M88.4 R12, [R235+0x4000] ;  /* 0x00400000eb0c783b */ /* 0x000e680000000200 */
[----:B------:R-:W4:Y:S03]  /*2ee0*/  LDSM.16.M88.4 R16, [R228+0x3800] ;  /* 0x00380000e410783b */ /* 0x000f260000000200 */
[C---:B------:R-:W-:Y:S01]  /*2ef0*/  HMMA.16816.F32.BF16 R96, R4.reuse, R30, R96 ;  /* 0x0000001e0460723c */ /* 0x040fe20000041860 */
[----:B------:R-:W-:Y:S07]  /*2f00*/  LDSM.16.M88.4 R28, [R244] ;  /* 0x00000000f41c783b */ /* 0x000fee0000000200 */
[C---:B------:R-:W-:Y:S08]  /*2f10*/  HMMA.16816.F32.BF16 R140, R4.reuse, R22, R84 ;  /* 0x00000016048c723c */ /* 0x040ff00000041854 */
[C---:B------:R-:W-:Y:S01]  /*2f20*/  HMMA.16816.F32.BF16 R88, R4.reuse, R20, R88 ;  /* 0x000000140458723c */ /* 0x040fe20000041858 */
[----:B------:R-:W-:Y:S07]  /*2f30*/  LDSM.16.M88.4 R20, [R237+0x4000] ;  /* 0x00400000ed14783b */ /* 0x000fee0000000200 */
[----:B------:R-:W-:Y:S01]  /*2f40*/  HMMA.16816.F32.BF16 R84, R4, R38, R72 ;  /* 0x000000260454723c */ /* 0x000fe20000041848 */
[----:B------:R-:W5:Y:S07]  /*2f50*/  LDSM.16.M88.4 R4, [R237+0x6000] ;  /* 0x00600000ed04783b */ /* 0x000f6e0000000200 */
[C---:B--2---:R-:W-:Y:S08]  /*2f60*/  HMMA.16816.F32.BF16 R72, R8.reuse, R44, R68 ;  /* 0x0000002c0848723c */ /* 0x044ff00000041844 */
[C---:B------:R-:W-:Y:S08]  /*2f70*/  HMMA.16816.F32.BF16 R68, R8.reuse, R46, R96 ;  /* 0x0000002e0844723c */ /* 0x040ff00000041860 */
[C---:B---3--:R-:W-:Y:S08]  /*2f80*/  HMMA.16816.F32.BF16 R64, R8.reuse, R40, R124 ;  /* 0x000000280840723c */ /* 0x048ff0000004187c */
[----:B------:R-:W-:Y:S08]  /*2f90*/  HMMA.16816.F32.BF16 R56, R8, R42, R120 ;  /* 0x0000002a0838723c */ /* 0x000ff00000041878 */
[C---:B-1----:R-:W-:Y:S08]  /*2fa0*/  HMMA.16816.F32.BF16 R76, R12.reuse, R44, R132 ;  /* 0x0000002c0c4c723c */ /* 0x042ff00000041884 */
[C---:B------:R-:W-:Y:S08]  /*2fb0*/  HMMA.16816.F32.BF16 R36, R12.reuse, R40, R116 ;  /* 0x000000280c24723c */ /* 0x040ff00000041874 */
[C---:B------:R-:W-:Y:S08]  /*2fc0*/  HMMA.16816.F32.BF16 R44, R12.reuse, R46, R128 ;  /* 0x0000002e0c2c723c */ /* 0x040ff00000041880 */
[----:B------:R-:W-:Y:S08]  /*2fd0*/  HMMA.16816.F32.BF16 R40, R12, R42, R112 ;  /* 0x0000002a0c28723c */ /* 0x000ff00000041870 */
[C---:B------:R-:W-:Y:S08]  /*2fe0*/  HMMA.16816.F32.BF16 R88, R8.reuse, R32, R88 ;  /* 0x000000200858723c */ /* 0x040ff00000041858 */
[C---:B------:R-:W-:Y:S08]  /*2ff0*/  HMMA.16816.F32.BF16 R100, R8.reuse, R34, R140 ;  /* 0x000000220864723c */ /* 0x040ff0000004188c */
[C---:B----4-:R-:W-:Y:S08]  /*3000*/  HMMA.16816.F32.BF16 R96, R8.reuse, R16, R136 ;  /* 0x000000100860723c */ /* 0x050ff00000041888 */
[----:B------:R-:W-:Y:S08]  /*3010*/  HMMA.16816.F32.BF16 R84, R8, R18, R84 ;  /* 0x000000120854723c */ /* 0x000ff00000041854 */
[C---:B------:R-:W-:Y:S08]  /*3020*/  HMMA.16816.F32.BF16 R8, R12.reuse, R32, R108 ;  /* 0x000000200c08723c */ /* 0x040ff0000004186c */
[C---:B------:R-:W-:Y:S08]  /*3030*/  HMMA.16816.F32.BF16 R32, R12.reuse, R34, R104 ;  /* 0x000000220c20723c */ /* 0x040ff00000041868 */
[C---:B------:R-:W-:Y:S08]  /*3040*/  HMMA.16816.F32.BF16 R92, R12.reuse, R16, R92 ;  /* 0x000000100c5c723c */ /* 0x040ff0000004185c */
[----:B------:R-:W-:Y:S01]  /*3050*/  HMMA.16816.F32.BF16 R80, R12, R18, R80 ;  /* 0x000000120c50723c */ /* 0x000fe20000041850 */
[----:B------:R-:W-:Y:S04]  /*3060*/  LDSM.16.M88.4 R16, [R236+0x6000] ;  /* 0x00600000ec10783b */ /* 0x000fe80000000200 */
[----:B------:R-:W-:Y:S03]  /*3070*/  LDSM.16.M88.4 R12, [R236+0x4000] ;  /* 0x00400000ec0c783b */ /* 0x000fe60000000200 */
[----:B-----5:R-:W-:Y:S01]  /*3080*/  HMMA.16816.F32.BF16 R140, R4, R26, R56 ;  /* 0x0000001a048c723c */ /* 0x020fe20000041838 */
[----:B------:R-:W1:Y:S07]  /*3090*/  LDSM.16.M88.4 R56, [R234+0x2000] ;  /* 0x00200000ea38783b */ /* 0x000e6e0000000200 */
[C---:B------:R-:W-:Y:S01]  /*30a0*/  HMMA.16816.F32.BF16 R120, R20.reuse, R30, R44 ;  /* 0x0000001e1478723c */ /* 0x040fe2000004182c */
[----:B------:R-:W2:Y:S07]  /*30b0*/  LDSM.16.M88.4 R44, [R234+0x2800] ;  /* 0x00280000ea2c783b */ /* 0x000eae0000000200 */
[C---:B------:R-:W-:Y:S01]  /*30c0*/  HMMA.16816.F32.BF16 R116, R20.reuse, R24, R36 ;  /* 0x000000181474723c */ /* 0x040fe20000041824 */
[----:B------:R-:W-:Y:S07]  /*30d0*/  LDSM.16.M88.4 R36, [R234+0x3800] ;  /* 0x00380000ea24783b */ /* 0x000fee0000000200 */
[----:B------:R-:W-:Y:S01]  /*30e0*/  HMMA.16816.F32.BF16 R112, R20, R26, R40 ;  /* 0x0000001a1470723c */ /* 0x000fe20000041828 */
[----:B------:R-:W3:Y:S07]  /*30f0*/  LDSM.16.M88.4 R40, [R234+0x3000] ;  /* 0x00300000ea28783b */ /* 0x000eee0000000200 */
[C---:B------:R-:W-:Y:S08]  /*3100*/  HMMA.16816.F32.BF16 R72, R4.reuse, R28, R72 ;  /* 0x0000001c0448723c */ /* 0x040ff00000041848 */
[C---:B------:R-:W-:Y:S01]  /*3110*/  HMMA.16816.F32.BF16 R144, R4.reuse, R24, R64 ;  /* 0x000000180490723c */ /* 0x040fe20000041840 */
[----:B------:R-:W-:Y:S07]  /*3120*/  LDSM.16.M88.4 R24, [R231+0x3000] ;  /* 0x00300000e718783b */ /* 0x000fee0000000200 */
[C---:B------:R-:W-:Y:S08]  /*3130*/  HMMA.16816.F32.BF16 R148, R4.reuse, R30, R68 ;  /* 0x0000001e0494723c */ /* 0x040ff00000041844 */
        /* <DEDUP_REMOVED lines=8> */
[----:B------:R-:W-:Y:S07]  /*31c0*/  LDSM.16.M88.4 R8, [R238+0x4000] ;  /* 0x00400000ee08783b */ /* 0x000fee0000000200 */
[C---:B------:R-:W-:Y:S01]  /*31d0*/  HMMA.16816.F32.BF16 R104, R20.reuse, R50, R32 ;  /* 0x000000321468723c */ /* 0x040fe20000041820 */
[----:B------:R-:W-:Y:S07]  /*31e0*/  LDSM.16.M88.4 R32, [R231+0x2000] ;  /* 0x00200000e720783b */ /* 0x000fee0000000200 */
[C---:B------:R-:W-:Y:S08]  /*31f0*/  HMMA.16816.F32.BF16 R100, R20.reuse, R60, R92 ;  /* 0x0000003c1464723c */ /* 0x040ff0000004185c */
[----:B------:R-:W-:Y:S01]  /*3200*/  HMMA.16816.F32.BF16 R68, R20, R62, R80 ;  /* 0x0000003e1444723c */ /* 0x000fe20000041850 */
[----:B------:R-:W4:Y:S01]  /*3210*/  LDSM.16.M88.4 R20, [R231+0x3800] ;  /* 0x00380000e714783b */ /* 0x000f220000000200 */
[----:B------:R-:W-:Y:S01]  /*3220*/  ISETP.GE.AND P0, PT, R187, 0x2, PT ;  /* 0x00000002bb00780c */ /* 0x000fe20003f06270 */
[----:B------:R-:W-:-:S05]  /*3230*/  DEPBAR.LE SB0, 0x0 ;  /* 0x000080000000791a */ /* 0x000fca0000000000 */
[C---:B-1----:R-:W-:Y:S08]  /*3240*/  HMMA.16816.F32.BF16 R96, R16.reuse, R56, R72 ;  /* 0x000000381060723c */ /* 0x042ff00000041848 */
[C---:B------:R-:W-:Y:S08]  /*3250*/  HMMA.16816.F32.BF16 R92, R16.reuse, R58, R148 ;  /* 0x0000003a105c723c */ /* 0x040ff00000041894 */
[C---:B--2---:R-:W-:Y:S08]  /*3260*/  HMMA.16816.F32.BF16 R88, R16.reuse, R44, R144 ;  /* 0x0000002c1058723c */ /* 0x044ff00000041890 */
        /* <DEDUP_REMOVED lines=13> */
[----:B------:R-:W-:Y:S07]  /*3340*/  BSSY B0, `(.L_x_3420) ;  /* 0x0000034000007945 */ /* 0x000fee0003800000 */
[----:B----4-:R-:W-:Y:S08]  /*3350*/  HMMA.16816.F32.BF16 R68, R4, R22, R64 ;  /* 0x000000160444723c */ /* 0x010ff00000041840 */
        /* <DEDUP_REMOVED lines=50> */
.L_x_3421:
[----:B------:R-:W-:Y:S05]  /*3680*/  BSYNC B0 ;  /* 0x0000000000007941 */ /* 0x000fea0003800000 */
.L_x_3420:
[----:B------:R-:W2:Y:S04]  /*3690*/  LDL R0, [R1+0x58] ;  /* 0x0000580001007983 */ /* 0x000ea80000100800 */
[----:B------:R-:W2:Y:S04]  /*36a0*/  LDL R204, [R1+0x44] ;  /* 0x0000440001cc7983 */ /* 0x000ea80000100800 */
[----:B-1----:R-:W3:Y:S04]  /*36b0*/  LDL R4, [R1+0x54] ;  /* 0x0000540001047983 */ /* 0x002ee80000100800 */
[----:B------:R-:W-:Y:S04]  /*36c0*/  LDSM.16.MT88.4 R100, [R233+0x2000] ;  /* 0x00200000e964783b */ /* 0x000fe80000004200 */
[----:B------:R-:W-:Y:S04]  /*36d0*/  LDSM.16.MT88.4 R116, [R232+0x2000] ;  /* 0x00200000e874783b */ /* 0x000fe80000004200 */
[----:B------:R-:W0:Y:S01]  /*36e0*/  LDGDEPBAR ;  /* 0x00000000000079af */ /* 0x000e220000000000 */
[----:B--2---:R-:W-:-:S04]  /*36f0*/  IMAD.IADD R0, R0, 0x1, R204 ;  /* 0x0000000100007824 */ /* 0x004fc800078e02cc */
[----:B------:R-:W-:-:S05]  /*3700*/  @P4 IMAD.HI.U32 R2, R0, c[0x0][0x2c8], RZ ;  /* 0x0000b20000024a27 */ /* 0x000fca00078e00ff */
[----:B------:R-:W-:-:S05]  /*3710*/  @P4 SHF.R.U32.HI R0, RZ, c[0x0][0x2cc], R2 ;  /* 0x0000b300ff004a19 */ /* 0x000fca0000011602 */
[----:B------:R-:W1:Y:S04]  /*3720*/  SHFL.IDX PT, R2, R0, RZ, 0x1c1f ;  /* 0x001c1fff00027589 */ /* 0x000e6800000e0000 */
[----:B------:R-:W2:Y:S04]  /*3730*/  SHFL.IDX PT, R3, R0, 0x1, 0x1c1f ;  /* 0x003c1f0000037f89 */ /* 0x000ea800000e0000 */
[----:B------:R-:W4:Y:S04]  /*3740*/  SHFL.IDX PT, R6, R0, 0x2, 0x1c1f ;  /* 0x005c1f0000067f89 */ /* 0x000f2800000e0000 */
[----:B------:R1:W2:Y:S02]  /*3750*/  SHFL.IDX PT, R5, R0, 0x3, 0x1c1f ;  /* 0x007c1f0000057f89 */ /* 0x0002a400000e0000 */
[----:B-1----:R-:W-:-:S05]  /*3760*/  IMAD R0, R52, R152, 0x1 ;  /* 0x0000000134007424 */ /* 0x002fca00078e0298 */
[----:B---3--:R-:W-:-:S04]  /*3770*/  IADD3 R0, -R4, c[0x0][0x1d0], R0 ;  /* 0x0000740004007a10 */ /* 0x008fc80007ffe100 */
[----:B------:R-:W-:Y:S01]  /*3780*/  IADD3 R0, R0, -c[0x0][0x168], RZ ;  /* 0x80005a0000007a10 */ /* 0x000fe20007ffe0ff */
[----:B------:R-:W-:-:S04]  /*3790*/  IMAD.IADD R4, R53, 0x1, -R4 ;  /* 0x0000000135047824 */ /* 0x000fc800078e0a04 */
[----:B------:R-:W-:-:S05]  /*37a0*/  IMAD.IADD R2, R0, 0x1, R2 ;  /* 0x0000000100027824 */ /* 0x000fca00078e0202 */
[----:B------:R-:W-:Y:S01]  /*37b0*/  IMNMX R2, R4, R2, PT ;  /* 0x0000000204027217 */ /* 0x000fe20003800200 */
[C---:B--2---:R-:W-:Y:S02]  /*37c0*/  IMAD.IADD R3, R0.reuse, 0x1, R3 ;  /* 0x0000000100037824 */ /* 0x044fe400078e0203 */
[----:B----4-:R-:W-:Y:S01]  /*37d0*/  IMAD.IADD R6, R0, 0x1, R6 ;  /* 0x0000000100067824 */ /* 0x010fe200078e0206 */
[C---:B------:R-:W-:Y:S02]  /*37e0*/  ISETP.GT.AND P2, PT, R2.reuse, RZ, PT ;  /* 0x000000ff0200720c */ /* 0x040fe40003f44270 */
[----:B------:R-:W-:Y:S01]  /*37f0*/  ISETP.GT.AND P0, PT, R2, 0x1, PT ;  /* 0x000000010200780c */ /* 0x000fe20003f04270 */
[----:B------:R-:W-:Y:S01]  /*3800*/  IMAD.IADD R5, R0, 0x1, R5 ;  /* 0x0000000100057824 */ /* 0x000fe200078e0205 */
[----:B------:R-:W-:Y:S02]  /*3810*/  ISETP.GT.AND P1, PT, R2, 0x8, PT ;  /* 0x000000080200780c */ /* 0x000fe40003f24270 */
[----:B------:R-:W-:-:S02]  /*3820*/  FSEL R7, R60, -INF , P2 ;  /* 0xff8000003c077808 */ /* 0x000fc40001000000 */
[----:B------:R-:W-:Y:S02]  /*3830*/  FSEL R8, R61, -INF , P0 ;  /* 0xff8000003d087808 */ /* 0x000fe40000000000 */
[C---:B------:R-:W-:Y:S02]  /*3840*/  IMNMX R0, R4.reuse, R3, PT ;  /* 0x0000000304007217 */ /* 0x040fe40003800200 */
[C---:B------:R-:W-:Y:S02]  /*3850*/  IMNMX R3, R4.reuse, R6, PT ;  /* 0x0000000604037217 */ /* 0x040fe40003800200 */
[----:B------:R-:W-:Y:S02]  /*3860*/  IMNMX R4, R4, R5, PT ;  /* 0x0000000504047217 */ /* 0x000fe40003800200 */
[----:B------:R-:W-:Y:S02]  /*3870*/  ISETP.GT.AND P3, PT, R2, 0x9, PT ;  /* 0x000000090200780c */ /* 0x000fe40003f64270 */
[----:B------:R-:W-:-:S02]  /*3880*/  FSEL R9, R56, -INF , P1 ;  /* 0xff80000038097808 */ /* 0x000fc40000800000 */
[----:B------:R-:W-:Y:S02]  /*3890*/  FMNMX.FTZ R5, R7, R8, !PT ;  /* 0x0000000807057209 */ /* 0x000fe40007810000 */
[----:B------:R-:W-:Y:S02]  /*38a0*/  ISETP.GT.AND P1, PT, R0, 0x1, PT ;  /* 0x000000010000780c */ /* 0x000fe40003f24270 */
[----:B------:R-:W-:Y:S02]  /*38b0*/  ISETP.GT.AND P0, PT, R2, 0x10, PT ;  /* 0x000000100200780c */ /* 0x000fe40003f04270 */
[----:B------:R-:W-:Y:S02]  /*38c0*/  FSEL R10, R57, -INF , P3 ;  /* 0xff800000390a7808 */ /* 0x000fe40001800000 */
        /* <DEDUP_REMOVED lines=10> */
[----:B------:R-:W-:Y:S02]  /*3970*/  FMNMX.FTZ R5, R12, R5, !PT ;  /* 0x000000050c057209 */ /* 0x000fe40007810000 */
[C---:B------:R-:W-:Y:S02]  /*3980*/  ISETP.GT.AND P2, PT, R0.reuse, RZ, PT ;  /* 0x000000ff0000720c */ /* 0x040fe40003f44270 */
[----:B------:R-:W-:Y:S02]  /*3990*/  ISETP.GT.AND P0, PT, R0, 0x9, PT ;  /* 0x000000090000780c */ /* 0x000fe40003f04270 */
[----:B------:R-:W-:-:S02]  /*39a0*/  ISETP.GT.AND P1, PT, R2, 0x20, PT ;  /* 0x000000200200780c */ /* 0x000fc40003f24270 */
[----:B------:R-:W-:Y:S02]  /*39b0*/  FSEL R14, R49, -INF , P3 ;  /* 0xff800000310e7808 */ /* 0x000fe40001800000 */
[----:B------:R-:W-:Y:S02]  /*39c0*/  FMNMX.FTZ R5, R13, R5, !PT ;  /* 0x000000050d057209 */ /* 0x000fe40007810000 */
[----:B------:R-:W-:Y:S02]  /*39d0*/  FSEL R25, R62, -INF , P2 ;  /* 0xff8000003e197808 */ /* 0x000fe40001000000 */
[----:B------:R-:W-:Y:S02]  /*39e0*/  ISETP.GT.AND P2, PT, R0, 0x8, PT ;  /* 0x000000080000780c */ /* 0x000fe40003f44270 */
        /* <DEDUP_REMOVED lines=14> */
[C---:B------:R-:W-:Y:S02]  /*3ad0*/  ISETP.GT.AND P5, PT, R2.reuse, 0x31, PT ;  /* 0x000000310200780c */ /* 0x040fe40003fa4270 */
[C---:B------:R-:W-:Y:S02]  /*3ae0*/  ISETP.GT.AND P3, PT, R2.reuse, 0x38, PT ;  /* 0x000000380200780c */ /* 0x040fe40003f64270 */
[----:B------:R-:W-:Y:S02]  /*3af0*/  ISETP.GT.AND P2, PT, R2, 0x39, PT ;  /* 0x000000390200780c */ /* 0x000fe40003f44270 */
[----:B------:R-:W-:Y:S02]  /*3b00*/  FSEL R162, R40, -INF , P0 ;  /* 0xff80000028a27808 */ /* 0x000fe40000000000 */
[----:B------:R-:W-:Y:S02]  /*3b10*/  FMNMX.FTZ R2, R164, R5, !PT ;  /* 0x00000005a4027209 */ /* 0x000fe40007810000 */
[----:B------:R-:W-:-:S02]  /*3b20*/  FSEL R161, R41, -INF , P5 ;  /* 0xff80000029a17808 */ /* 0x000fc40002800000 */
[----:B------:R-:W-:Y:S02]  /*3b30*/  FMNMX.FTZ R2, R162, R2, !PT ;  /* 0x00000002a2027209 */ /* 0x000fe40007810000 */
[----:B------:R-:W-:Y:S02]  /*3b40*/  FSEL R159, R32, -INF , P3 ;  /* 0xff800000209f7808 */ /* 0x000fe40001800000 */
[----:B------:R-:W-:Y:S02]  /*3b50*/  FMNMX.FTZ R2, R161, R2, !PT ;  /* 0x00000002a1027209 */ /* 0x000fe40007810000 */
[----:B------:R-:W-:Y:S02]  /*3b60*/  ISETP.GT.AND P0, PT, R0, 0x11, PT ;  /* 0x000000110000780c */ /* 0x000fe40003f04270 */
[----:B------:R-:W-:Y:S02]  /*3b70*/  FSEL R157, R33, -INF , P2 ;  /* 0xff800000219d7808 */ /* 0x000fe40001000000 */
[----:B------:R-:W-:-:S02]  /*3b80*/  FMNMX.FTZ R2, R159, R2, !PT ;  /* 0x000000029f027209 */ /* 0x000fc40007810000 */
[----:B------:R-:W-:Y:S02]  /*3b90*/  FSEL R23, R67, -INF , P0 ;  /* 0xff80000043177808 */ /* 0x000fe40000000000 */
[C---:B------:R-:W-:Y:S02]  /*3ba0*/  ISETP.GT.AND P1, PT, R0.reuse, 0x10, PT ;  /* 0x000000100000780c */ /* 0x040fe40003f24270 */
[----:B------:R-:W-:Y:S02]  /*3bb0*/  ISETP.GT.AND P0, PT, R0, 0x19, PT ;  /* 0x000000190000780c */ /* 0x000fe40003f04270 */
[----:B------:R-:W-:Y:S02]  /*3bc0*/  FMNMX.FTZ R2, R157, R2, !PT ;  /* 0x000000029d027209 */ /* 0x000fe40007810000 */
[----:B------:R-:W-:Y:S02]  /*3bd0*/  FSEL R19, R66, -INF , P1 ;  /* 0xff80000042137808 */ /* 0x000fe40000800000 */
[----:B------:R-:W-:Y:S01]  /*3be0*/  FSEL R26, R51, -INF , P0 ;  /* 0xff800000331a7808 */ /* 0x000fe20000000000 */
[----:B------:R-:W1:Y:S01]  /*3bf0*/  SHFL.BFLY PT, R6, R2, 0x2, 0x1f ;  /* 0x0c401f0002067f89 */ /* 0x000e6200000e0000 */
[----:B------:R-:W-:-:S02]  /*3c00*/  ISETP.GT.AND P1, PT, R0, 0x18, PT ;  /* 0x000000180000780c */ /* 0x000fc40003f24270 */
[C---:B------:R-:W-:Y:S02]  /*3c10*/  ISETP.GT.AND P3, PT, R0.reuse, 0x20, PT ;  /* 0x000000200000780c */ /* 0x040fe40003f64270 */
[C---:B------:R-:W-:Y:S02]  /*3c20*/  ISETP.GT.AND P2, PT, R0.reuse, 0x21, PT ;  /* 0x000000210000780c */ /* 0x040fe40003f44270 */
[----:B------:R-:W-:Y:S02]  /*3c30*/  ISETP.GT.AND P0, PT, R0, 0x28, PT ;  /* 0x000000280000780c */ /* 0x000fe40003f04270 */
[----:B------:R-:W-:Y:S02]  /*3c40*/  FMNMX.FTZ R5, R25, R29, !PT ;  /* 0x0000001d19057209 */ /* 0x000fe40007810000 */
[----:B------:R-:W-:Y:S02]  /*3c50*/  FSEL R24, R50, -INF , P1 ;  /* 0xff80000032187808 */ /* 0x000fe40000800000 */
[----:B------:R-:W-:-:S02]  /*3c60*/  FSEL R154, R38, -INF , P3 ;  /* 0xff800000269a7808 */ /* 0x000fc40001800000 */
[----:B------:R-:W-:Y:S02]  /*3c70*/  FSEL R152, R39, -INF , P2 ;  /* 0xff80000027987808 */ /* 0x000fe40001000000 */
[----:B------:R-:W-:Y:S01]  /*3c80*/  FSEL R151, R46, -INF , P0 ;  /* 0xff8000002e977808 */ /* 0x000fe20000000000 */
[----:B------:R-:W-:Y:S01]  /*3c90*/  LDSM.16.MT88.4 R36, [R229+0x800] ;  /* 0x00080000e524783b */ /* 0x000fe20000004200 */
[C---:B------:R-:W-:Y:S02]  /*3ca0*/  ISETP.GT.AND P5, PT, R0.reuse, 0x29, PT ;  /* 0x000000290000780c */ /* 0x040fe40003fa4270 */
[C---:B------:R-:W-:Y:S02]  /*3cb0*/  ISETP.GT.AND P3, PT, R0.reuse, 0x30, PT ;  /* 0x000000300000780c */ /* 0x040fe40003f64270 */
[C---:B------:R-:W-:Y:S02]  /*3cc0*/  ISETP.GT.AND P2, PT, R0.reuse, 0x31, PT ;  /* 0x000000310000780c */ /* 0x040fe40003f44270 */
[----:B------:R-:W-:-:S02]  /*3cd0*/  ISETP.GT.AND P1, PT, R0, 0x38, PT ;  /* 0x000000380000780c */ /* 0x000fc40003f24270 */
[----:B------:R-:W-:Y:S02]  /*3ce0*/  ISETP.GT.AND P0, PT, R0, 0x39, PT ;  /* 0x000000390000780c */ /* 0x000fe40003f04270 */
[----:B------:R-:W-:-:S04]  /*3cf0*/  FMNMX.FTZ R0, R28, R5, !PT ;  /* 0x000000051c007209 */ /* 0x000fc80007810000 */
[----:B------:R-:W-:-:S04]  /*3d00*/  FMNMX.FTZ R0, R27, R0, !PT ;  /* 0x000000001b007209 */ /* 0x000fc80007810000 */
[----:B------:R-:W-:-:S04]  /*3d10*/  FMNMX.FTZ R0, R19, R0, !PT ;  /* 0x0000000013007209 */ /* 0x000fc80007810000 */
[----:B------:R-:W-:-:S04]  /*3d20*/  FMNMX.FTZ R0, R23, R0, !PT ;  /* 0x0000000017007209 */ /* 0x000fc80007810000 */
[----:B------:R-:W-:Y:S02]  /*3d30*/  FMNMX.FTZ R5, R24, R0, !PT ;  /* 0x0000000018057209 */ /* 0x000fe40007810000 */
[----:B-1----:R-:W-:Y:S02]  /*3d40*/  FMNMX.FTZ R0, R2, R6, !PT ;  /* 0x0000000602007209 */ /* 0x002fe40007810000 */
[----:B------:R-:W-:-:S04]  /*3d50*/  FMNMX.FTZ R2, R26, R5, !PT ;  /* 0x000000051a027209 */ /* 0x000fc80007810000 */
[----:B------:R-:W-:Y:S01]  /*3d60*/  FMNMX.FTZ R2, R154, R2, !PT ;  /* 0x000000029a027209 */ /* 0x000fe20007810000 */
[----:B------:R-:W1:Y:S03]  /*3d70*/  SHFL.BFLY PT, R5, R0, 0x1, 0x1f ;  /* 0x0c201f0000057f89 */ /* 0x000e6600000e0000 */
[----:B------:R-:W-:Y:S02]  /*3d80*/  FMNMX.FTZ R2, R152, R2, !PT ;  /* 0x0000000298027209 */ /* 0x000fe40007810000 */
[----:B------:R-:W-:Y:S02]  /*3d90*/  FSEL R150, R47, -INF , P5 ;  /* 0xff8000002f967808 */ /* 0x000fe40002800000 */
[----:B------:R-:W-:Y:S01]  /*3da0*/  FMNMX.FTZ R2, R151, R2, !PT ;  /* 0x0000000297027209 */ /* 0x000fe20007810000 */
[----:B------:R-:W-:Y:S01]  /*3db0*/  LDSM.16.MT88.4 R44, [R233] ;  /* 0x00000000e92c783b */ /* 0x000fe20000004200 */
[----:B------:R-:W-:-:S02]  /*3dc0*/  FSEL R149, R42, -INF , P3 ;  /* 0xff8000002a957808 */ /* 0x000fc40001800000 */
[----:B------:R-:W-:Y:S02]  /*3dd0*/  FMNMX.FTZ R2, R150, R2, !PT ;  /* 0x0000000296027209 */ /* 0x000fe40007810000 */
[----:B------:R-:W-:Y:S02]  /*3de0*/  FSEL R148, R43, -INF , P2 ;  /* 0xff8000002b947808 */ /* 0x000fe40001000000 */
[----:B------:R-:W-:Y:S01]  /*3df0*/  FMNMX.FTZ R2, R149, R2, !PT ;  /* 0x0000000295027209 */ /* 0x000fe20007810000 */
[----:B------:R-:W-:Y:S01]  /*3e00*/  LDSM.16.MT88.4 R40, [R229] ;  /* 0x00000000e528783b */ /* 0x000fe20000004200 */
[----:B------:R-:W-:Y:S02]  /*3e10*/  FSEL R146, R35, -INF , P0 ;  /* 0xff80000023927808 */ /* 0x000fe40000000000 */
[----:B------:R-:W-:Y:S02]  /*3e20*/  FSEL R147, R34, -INF , P1 ;  /* 0xff80000022937808 */ /* 0x000fe40000800000 */
[----:B------:R-:W-:-:S02]  /*3e30*/  ISETP.GT.AND P0, PT, R4, 0x1, PT ;  /* 0x000000010400780c */ /* 0x000fc40003f04270 */
[----:B------:R-:W-:Y:S02]  /*3e40*/  FMNMX.FTZ R2, R148, R2, !PT ;  /* 0x0000000294027209 */ /* 0x000fe40007810000 */
[C---:B------:R-:W-:Y:S02]  /*3e50*/  ISETP.GT.AND P3, PT, R3.reuse, RZ, PT ;  /* 0x000000ff0300720c */ /* 0x040fe40003f64270 */
[----:B------:R-:W-:Y:S02]  /*3e60*/  ISETP.GT.AND P2, PT, R3, 0x1, PT ;  /* 0x000000010300780c */ /* 0x000fe40003f44270 */
[----:B------:R-:W-:Y:S02]  /*3e70*/  ISETP.GT.AND P1, PT, R4, RZ, PT ;  /* 0x000000ff0400720c */ /* 0x000fe40003f24270 */
[----:B------:R-:W-:Y:S02]  /*3e80*/  FSEL R34, R99, -INF , P0 ;  /* 0xff80000063227808 */ /* 0x000fe40000000000 */
[----:B------:R-:W-:-:S02]  /*3e90*/  FMNMX.FTZ R2, R147, R2, !PT ;  /* 0x0000000293027209 */ /* 0x000fc40007810000 */
[----:B------:R-:W-:Y:S02]  /*3ea0*/  FSEL R22, R96, -INF , P3 ;  /* 0xff80000060167808 */ /* 0x000fe40001800000 */
[----:B------:R-:W-:Y:S02]  /*3eb0*/  ISETP.GT.AND P0, PT, R4, 0x9, PT ;  /* 0x000000090400780c */ /* 0x000fe40003f04270 */
[----:B------:R-:W-:Y:S02]  /*3ec0*/  FSEL R21, R97, -INF , P2 ;  /* 0xff80000061157808 */ /* 0x000fe40001000000 */
[----:B------:R-:W-:Y:S02]  /*3ed0*/  ISETP.GT.AND P3, PT, R3, 0x8, PT ;  /* 0x000000080300780c */ /* 0x000fe40003f64270 */
[----:B------:R-:W-:Y:S02]  /*3ee0*/  FSEL R32, R98, -INF , P1 ;  /* 0xff80000062207808 */ /* 0x000fe40000800000 */
[----:B-1----:R-:W-:-:S02]  /*3ef0*/  FMNMX.FTZ R185, R0, R5, !PT ;  /* 0x0000000500b97209 */ /* 0x002fc40007810000 */
[----:B------:R-:W-:Y:S02]  /*3f00*/  ISETP.GT.AND P1, PT, R4, 0x8, PT ;  /* 0x000000080400780c */ /* 0x000fe40003f24270 */
[----:B------:R-:W-:Y:S02]  /*3f10*/  FMNMX.FTZ R0, R146, R2, !PT ;  /* 0x0000000292007209 */ /* 0x000fe40007810000 */
[----:B------:R-:W-:Y:S02]  /*3f20*/  FSEL R33, R95, -INF , P0 ;  /* 0xff8000005f217808 */ /* 0x000fe40000000000 */
[----:B------:R-:W-:Y:S02]  /*3f30*/  ISETP.GT.AND P2, PT, R3, 0x9, PT ;  /* 0x000000090300780c */ /* 0x000fe40003f44270 */
[----:B------:R-:W-:Y:S02]  /*3f40*/  FSEL R15, R92, -INF , P3 ;  /* 0xff8000005c0f7808 */ /* 0x000fe40001800000 */
[----:B------:R-:W-:-:S02]  /*3f50*/  ISETP.GT.AND P0, PT, R4, 0x11, PT ;  /* 0x000000110400780c */ /* 0x000fc40003f04270 */
[----:B------:R-:W-:Y:S01]  /*3f60*/  FMNMX.FTZ R2, R22, R21, !PT ;  /* 0x0000001516027209 */ /* 0x000fe20007810000 */
[----:B------:R-:W1:Y:S01]  /*3f70*/  SHFL.BFLY PT, R6, R0, 0x2, 0x1f ;  /* 0x0c401f0000067f89 */ /* 0x000e6200000e0000 */
[----:B------:R-:W-:Y:S02]  /*3f80*/  FSEL R30, R94, -INF , P1 ;  /* 0xff8000005e1e7808 */ /* 0x000fe40000800000 */
[----:B------:R-:W-:Y:S02]  /*3f90*/  ISETP.GT.AND P1, PT, R4, 0x10, PT ;  /* 0x000000100400780c */ /* 0x000fe40003f24270 */
[----:B------:R-:W-:Y:S02]  /*3fa0*/  FSEL R17, R93, -INF , P2 ;  /* 0xff8000005d117808 */ /* 0x000fe40001000000 */
[----:B------:R-:W-:Y:S02]  /*3fb0*/  ISETP.GT.AND P3, PT, R3, 0x10, PT ;  /* 0x000000100300780c */ /* 0x000fe40003f64270 */
[----:B------:R-:W-:-:S02]  /*3fc0*/  FSEL R49, R91, -INF , P0 ;  /* 0xff8000005b317808 */ /* 0x000fc40000000000 */
[----:B------:R-:W-:Y:S02]  /*3fd0*/  FMNMX.FTZ R2, R15, R2, !PT ;  /* 0x000000020f027209 */ /* 0x000fe40007810000 */
[----:B------:R-:W-:Y:S02]  /*3fe0*/  ISETP.GT.AND P0, PT, R4, 0x19, PT ;  /* 0x000000190400780c */ /* 0x000fe40003f04270 */
[----:B------:R-:W-:Y:S02]  /*3ff0*/  FSEL R48, R90, -INF , P1 ;  /* 0xff8000005a307808 */ /* 0x000fe40000800000 */
[----:B------:R-:W-:Y:S02]  /*4000*/  ISETP.GT.AND P2, PT, R3, 0x11, PT ;  /* 0x000000110300780c */ /* 0x000fe40003f44270 */
[----:B------:R-:W-:Y:S02]  /*4010*/  FSEL R16, R88, -INF , P3 ;  /* 0xff80000058107808 */ /* 0x000fe40001800000 */
[----:B------:R-:W-:-:S02]  /*4020*/  ISETP.GT.AND P1, PT, R4, 0x18, PT ;  /* 0x000000180400780c */ /* 0x000fc40003f24270 */
[----:B------:R-:W-:Y:S02]  /*4030*/  FMNMX.FTZ R2, R17, R2, !PT ;  /* 0x0000000211027209 */ /* 0x000fe40007810000 */
[----:B------:R-:W-:Y:S02]  /*4040*/  FSEL R56, R87, -INF , P0 ;  /* 0xff80000057387808 */ /* 0x000fe40000000000 */
[----:B------:R-:W-:Y:S02]  /*4050*/  ISETP.GT.AND P0, PT, R3, 0x29, PT ;  /* 0x000000290300780c */ /* 0x000fe40003f04270 */
[----:B------:R-:W-:Y:S02]  /*4060*/  FSEL R18, R89, -INF , P2 ;  /* 0xff80000059127808 */ /* 0x000fe40001000000 */
[----:B------:R-:W-:Y:S01]  /*4070*/  ISETP.GT.AND P3, PT, R3, 0x18, PT ;  /* 0x000000180300780c */ /* 0x000fe20003f64270 */
[----:B------:R-:W-:Y:S01]  /*4080*/  LDSM.16.MT88.4 R88, [R230+0x2000] ;  /* 0x00200000e658783b */ /* 0x000fe20000004200 */
[----:B------:R-:W-:-:S02]  /*4090*/  FSEL R50, R86, -INF , P1 ;  /* 0xff80000056327808 */ /* 0x000fc40000800000 */
[----:B------:R-:W-:Y:S01]  /*40a0*/  FMNMX.FTZ R5, R16, R2, !PT ;  /* 0x0000000210057209 */ /* 0x000fe20007810000 */
[----:B------:R-:W-:Y:S01]  /*40b0*/  FMUL.FTZ R2, R185, c[0x0][0x2d0] ;  /* 0x0000b400b9027a20 */ /* 0x000fe20000410000 */
[C---:B------:R-:W-:Y:S02]  /*40c0*/  ISETP.GT.AND P2, PT, R3.reuse, 0x19, PT ;  /* 0x000000190300780c */ /* 0x040fe40003f44270 */
[----:B------:R-:W-:Y:S02]  /*40d0*/  ISETP.GT.AND P1, PT, R3, 0x28, PT ;  /* 0x000000280300780c */ /* 0x000fe40003f24270 */
[----:B------:R-:W-:Y:S02]  /*40e0*/  FSEL R140, R77, -INF , P0 ;  /* 0xff8000004d8c7808 */ /* 0x000fe40000000000 */
[----:B------:R-:W-:Y:S02]  /*40f0*/  FSETP.NEU.FTZ.AND P0, PT, R185, -INF , PT ;  /* 0xff800000b900780b */ /* 0x000fe40003f1d000 */
[----:B------:R-:W-:-:S02]  /*4100*/  FSEL R31, R84, -INF , P3 ;  /* 0xff800000541f7808 */ /* 0x000fc40001800000 */
[----:B------:R-:W-:Y:S02]  /*4110*/  FMNMX.FTZ R5, R18, R5, !PT ;  /* 0x0000000512057209 */ /* 0x000fe40007810000 */
[----:B------:R-:W-:Y:S02]  /*4120*/  FSEL R35, R85, -INF , P2 ;  /* 0xff80000055237808 */ /* 0x000fe40001000000 */
[----:B------:R-:W-:Y:S01]  /*4130*/  FSEL R141, R76, -INF , P1 ;  /* 0xff8000004c8d7808 */ /* 0x000fe20000800000 */
[----:B------:R-:W-:Y:S01]  /*4140*/  LDSM.16.MT88.4 R84, [R233+0x800] ;  /* 0x00080000e954783b */ /* 0x000fe20000004200 */
[C---:B------:R-:W-:Y:S02]  /*4150*/  ISETP.GT.AND P3, PT, R3.reuse, 0x20, PT ;  /* 0x000000200300780c */ /* 0x040fe40003f64270 */
[----:B------:R-:W-:Y:S02]  /*4160*/  ISETP.GT.AND P2, PT, R3, 0x21, PT ;  /* 0x000000210300780c */ /* 0x000fe40003f44270 */
[----:B------:R-:W-:-:S02]  /*4170*/  ISETP.GT.AND P1, PT, R4, 0x20, PT ;  /* 0x000000200400780c */ /* 0x000fc40003f24270 */
[----:B------:R-:W-:Y:S02]  /*4180*/  FSEL R20, R2, RZ, P0 ;  /* 0x000000ff02147208 */ /* 0x000fe40000000000 */
[----:B------:R-:W-:Y:S02]  /*4190*/  FMNMX.FTZ R5, R31, R5, !PT ;  /* 0x000000051f057209 */ /* 0x000fe40007810000 */
[----:B------:R-:W-:Y:S02]  /*41a0*/  FSEL R143, R80, -INF , P3 ;  /* 0xff800000508f7808 */ /* 0x000fe40001800000 */
[----:B------:R-:W-:Y:S02]  /*41b0*/  FSEL R142, R81, -INF , P2 ;  /* 0xff800000518e7808 */ /* 0x000fe40001000000 */
[----:B------:R-:W-:Y:S01]  /*41c0*/  FSEL R139, R82, -INF , P1 ;  /* 0xff800000528b7808 */ /* 0x000fe20000800000 */
[----:B------:R-:W-:Y:S01]  /*41d0*/  FFMA.FTZ R2, R7, c[0x0][0x2d0], -R20 ;  /* 0x0000b40007027a23 */ /* 0x000fe20000010814 */
[----:B------:R-:W-:-:S02]  /*41e0*/  ISETP.GT.AND P5, PT, R3, 0x30, PT ;  /* 0x000000300300780c */ /* 0x000fc40003fa4270 */
[C---:B------:R-:W-:Y:S02]  /*41f0*/  ISETP.GT.AND P3, PT, R3.reuse, 0x31, PT ;  /* 0x000000310300780c */ /* 0x040fe40003f64270 */
[C---:B------:R-:W-:Y:S02]  /*4200*/  ISETP.GT.AND P2, PT, R3.reuse, 0x38, PT ;  /* 0x000000380300780c */ /* 0x040fe40003f44270 */
[----:B------:R-:W-:Y:S02]  /*4210*/  ISETP.GT.AND P1, PT, R3, 0x39, PT ;  /* 0x000000390300780c */ /* 0x000fe40003f24270 */
[----:B------:R-:W-:Y:S01]  /*4220*/  FMNMX.FTZ R3, R35, R5, !PT ;  /* 0x0000000523037209 */ /* 0x000fe20007810000 */
[----:B------:R2:W-:Y:S01]  /*4230*/  MUFU.EX2 R173, R2 ;  /* 0x0000000200ad7308 */ /* 0x0005e20000000800 */
[----:B-1----:R-:W-:Y:S02]  /*4240*/  FMNMX.FTZ R5, R0, R6, !PT ;  /* 0x0000000600057209 */ /* 0x002fe40007810000 */
[----:B------:R-:W-:-:S04]  /*4250*/  FMNMX.FTZ R0, R143, R3, !PT ;  /* 0x000000038f007209 */ /* 0x000fc80007810000 */
[----:B------:R-:W-:Y:S02]  /*4260*/  FMNMX.FTZ R0, R142, R0, !PT ;  /* 0x000000008e007209 */ /* 0x000fe40007810000 */
[----:B--2---:R-:W-:-:S04]  /*4270*/  FMNMX.FTZ R2, R32, R34, !PT ;  /* 0x0000002220027209 */ /* 0x004fc80007810000 */
[----:B------:R-:W-:Y:S02]  /*4280*/  FMNMX.FTZ R2, R30, R2, !PT ;  /* 0x000000021e027209 */ /* 0x000fe40007810000 */
[----:B------:R-:W-:Y:S02]  /*4290*/  FMNMX.FTZ R0, R141, R0, !PT ;  /* 0x000000008d007209 */ /* 0x000fe40007810000 */
[----:B------:R-:W-:Y:S02]  /*42a0*/  FMNMX.FTZ R2, R33, R2, !PT ;  /* 0x0000000221027209 */ /* 0x000fe40007810000 */
[----:B------:R-:W-:Y:S02]  /*42b0*/  FSEL R137, R72, -INF , P5 ;  /* 0xff80000048897808 */ /* 0x000fe40002800000 */
[----:B------:R-:W-:Y:S02]  /*42c0*/  FMNMX.FTZ R0, R140, R0, !PT ;  /* 0x000000008c007209 */ /* 0x000fe40007810000 */
[----:B------:R-:W-:-:S02]  /*42d0*/  FMNMX.FTZ R2, R48, R2, !PT ;  /* 0x0000000230027209 */ /* 0x000fc40007810000 */
[----:B------:R-:W-:Y:S02]  /*42e0*/  FSEL R136, R73, -INF , P3 ;  /* 0xff80000049887808 */ /* 0x000fe40001800000 */
[----:B------:R-:W-:Y:S02]  /*42f0*/  FMNMX.FTZ R0, R137, R0, !PT ;  /* 0x0000000089007209 */ /* 0x000fe40007810000 */
[----:B------:R-:W-:Y:S02]  /*4300*/  FMNMX.FTZ R2, R49, R2, !PT ;  /* 0x0000000231027209 */ /* 0x000fe40007810000 */
[----:B------:R-:W-:Y:S02]  /*4310*/  FMNMX.FTZ R183, R136, R0, !PT ;  /* 0x0000000088b77209 */ /* 0x000fe40007810000 */
[----:B------:R-:W-:Y:S02]  /*4320*/  FSEL R135, R68, -INF , P2 ;  /* 0xff80000044877808 */ /* 0x000fe40001000000 */
[----:B------:R-:W-:Y:S01]  /*4330*/  FMNMX.FTZ R0, R50, R2, !PT ;  /* 0x0000000232007209 */ /* 0x000fe20007810000 */
[----:B------:R-:W1:Y:S01]  /*4340*/  SHFL.BFLY PT, R7, R5, 0x1, 0x1f ;  /* 0x0c201f0005077f89 */ /* 0x000e6200000e0000 */
[----:B------:R-:W-:-:S02]  /*4350*/  FSEL R134, R69, -INF , P1 ;  /* 0xff80000045867808 */ /* 0x000fc40000800000 */
[----:B------:R-:W-:Y:S02]  /*4360*/  FMNMX.FTZ R183, R135, R183, !PT ;  /* 0x000000b787b77209 */ /* 0x000fe40007810000 */
[----:B------:R-:W-:Y:S01]  /*4370*/  FMNMX.FTZ R2, R56, R0, !PT ;  /* 0x0000000038027209 */ /* 0x000fe20007810000 */
[----:B------:R-:W-:Y:S01]  /*4380*/  FFMA.FTZ R0, R11, c[0x0][0x2d0], -R20 ;  /* 0x0000b4000b007a23 */ /* 0x000fe20000010814 */
[----:B------:R-:W-:Y:S02]  /*4390*/  ISETP.GT.AND P0, PT, R4, 0x21, PT ;  /* 0x000000210400780c */ /* 0x000fe40003f04270 */
[----:B------:R-:W-:Y:S01]  /*43a0*/  FMNMX.FTZ R183, R134, R183, !PT ;  /* 0x000000b786b77209 */ /* 0x000fe20007810000 */
[----:B------:R2:W-:Y:S01]  /*43b0*/  MUFU.EX2 R250, R0 ;  /* 0x0000000000fa7308 */ /* 0x0005e20000000800 */
[----:B------:R-:W-:Y:S02]  /*43c0*/  FSEL R138, R83, -INF , P0 ;  /* 0xff800000538a7808 */ /* 0x000fe40000000000 */
[C---:B------:R-:W-:Y:S01]  /*43d0*/  ISETP.GT.AND P0, PT, R4.reuse, 0x28, PT ;  /* 0x000000280400780c */ /* 0x040fe20003f04270 */
[----:B------:R-:W3:Y:S01]  /*43e0*/  SHFL.BFLY PT, R6, R183, 0x2, 0x1f ;  /* 0x0c401f00b7067f89 */ /* 0x000ee200000e0000 */
[----:B------:R-:W-:-:S02]  /*43f0*/  ISETP.GT.AND P1, PT, R4, 0x29, PT ;  /* 0x000000290400780c */ /* 0x000fc40003f24270 */
[----:B------:R-:W-:Y:S01]  /*4400*/  FSEL R133, R78, -INF , P0 ;  /* 0xff8000004e857808 */ /* 0x000fe20000000000 */
[----:B------:R-:W-:Y:S01]  /*4410*/  FFMA.FTZ R3, R8, c[0x0][0x2d0], -R20 ;  /* 0x0000b40008037a23 */ /* 0x000fe20000010814 */
[----:B------:R-:W-:Y:S02]  /*4420*/  FSEL R132, R79, -INF , P1 ;  /* 0xff8000004f847808 */ /* 0x000fe40000800000 */
[----:B--2---:R-:W-:-:S04]  /*4430*/  FMNMX.FTZ R0, R139, R2, !PT ;  /* 0x000000028b007209 */ /* 0x004fc80007810000 */
[----:B------:R-:W-:Y:S02]  /*4440*/  FMNMX.FTZ R0, R138, R0, !PT ;  /* 0x000000008a007209 */ /* 0x000fe40007810000 */
[C---:B------:R-:W-:Y:S02]  /*4450*/  ISETP.GT.AND P1, PT, R4.reuse, 0x30, PT ;  /* 0x000000300400780c */ /* 0x040fe40003f24270 */
[----:B------:R-:W-:Y:S01]  /*4460*/  FMNMX.FTZ R0, R133, R0, !PT ;  /* 0x0000000085007209 */ /* 0x000fe20007810000 */
[----:B------:R2:W4:Y:S01]  /*4470*/  MUFU.EX2 R172, R3 ;  /* 0x0000000300ac7308 */ /* 0x0005220000000800 */
[----:B------:R-:W-:Y:S02]  /*4480*/  ISETP.GT.AND P0, PT, R4, 0x31, PT ;  /* 0x000000310400780c */ /* 0x000fe40003f04270 */
[----:B------:R-:W-:Y:S02]  /*4490*/  FSEL R131, R74, -INF , P1 ;  /* 0xff8000004a837808 */ /* 0x000fe40000800000 */
[----:B------:R-:W-:Y:S01]  /*44a0*/  FMNMX.FTZ R0, R132, R0, !PT ;  /* 0x0000000084007209 */ /* 0x000fe20007810000 */
[----:B------:R-:W-:Y:S01]  /*44b0*/  FFMA.FTZ R2, R12, c[0x0][0x2d0], -R20 ;  /* 0x0000b4000c027a23 */ /* 0x000fe20000010814 */
[----:B-1----:R-:W-:-:S02]  /*44c0*/  FMNMX.FTZ R184, R5, R7, !PT ;  /* 0x0000000705b87209 */ /* 0x002fc40007810000 */
[C---:B------:R-:W-:Y:S02]  /*44d0*/  ISETP.GT.AND P2, PT, R4.reuse, 0x38, PT ;  /* 0x000000380400780c */ /* 0x040fe40003f44270 */
[----:B------:R-:W-:Y:S01]  /*44e0*/  FSEL R130, R75, -INF , P0 ;  /* 0xff8000004b827808 */ /* 0x000fe20000000000 */
[----:B--2---:R-:W-:Y:S01]  /*44f0*/  FFMA.FTZ R3, R9, c[0x0][0x2d0], -R20 ;  /* 0x0000b40009037a23 */ /* 0x004fe20000010814 */
[----:B------:R-:W-:Y:S01]  /*4500*/  FMNMX.FTZ R0, R131, R0, !PT ;  /* 0x0000000083007209 */ /* 0x000fe20007810000 */
[----:B------:R1:W-:Y:S01]  /*4510*/  MUFU.EX2 R249, R2 ;  /* 0x0000000200f97308 */ /* 0x0003e20000000800 */
[----:B------:R-:W-:Y:S01]  /*4520*/  ISETP.GT.AND P1, PT, R4, 0x39, PT ;  /* 0x000000390400780c */ /* 0x000fe20003f24270 */
[----:B------:R-:W-:Y:S01]  /*4530*/  LDSM.16.MT88.4 R72, [R229+0x2000] ;  /* 0x00200000e548783b */ /* 0x000fe20000004200 */
[----:B------:R-:W-:-:S05]  /*4540*/  FSEL R129, R70, -INF , P2 ;  /* 0xff80000046817808 */ /* 0x000fca0001000000 */
[----:B------:R2:W-:Y:S01]  /*4550*/  MUFU.EX2 R175, R3 ;  /* 0x0000000300af7308 */ /* 0x0005e20000000800 */
[----:B------:R-:W-:Y:S02]  /*4560*/  FMNMX.FTZ R0, R130, R0, !PT ;  /* 0x0000000082007209 */ /* 0x000fe40007810000 */
[----:B------:R-:W-:Y:S02]  /*4570*/  FSETP.NEU.FTZ.AND P0, PT, R184, -INF , PT ;  /* 0xff800000b800780b */ /* 0x000fe40003f1d000 */
[----:B------:R-:W-:Y:S01]  /*4580*/  FSEL R128, R71, -INF , P1 ;  /* 0xff80000047807808 */ /* 0x000fe20000800000 */
[--C-:B-1----:R-:W-:Y:S02]  /*4590*/  FFMA.FTZ R2, R13, c[0x0][0x2d0], -R20.reuse ;  /* 0x0000b4000d027a23 */ /* 0x102fe40000010814 */
[----:B--2---:R-:W-:-:S04]  /*45a0*/  FFMA.FTZ R3, R10, c[0x0][0x2d0], -R20 ;  /* 0x0000b4000a037a23 */ /* 0x004fc80000010814 */
[----:B------:R1:W2:Y:S01]  /*45b0*/  MUFU.EX2 R174, R3 ;  /* 0x0000000300ae7308 */ /* 0x0002a20000000800 */
[----:B------:R-:W-:Y:S02]  /*45c0*/  FMNMX.FTZ R182, R129, R0, !PT ;  /* 0x0000000081b67209 */ /* 0x000fe40007810000 */
[----:B---3--:R-:W-:Y:S02]  /*45d0*/  FMNMX.FTZ R183, R183, R6, !PT ;  /* 0x00000006b7b77209 */ /* 0x008fe40007810000 */
[----:B------:R-:W-:-:S03]  /*45e0*/  FMNMX.FTZ R182, R128, R182, !PT ;  /* 0x000000b680b67209 */ /* 0x000fc60007810000 */
[----:B------:R3:W-:Y:S01]  /*45f0*/  MUFU.EX2 R251, R2 ;  /* 0x0000000200fb7308 */ /* 0x0007e20000000800 */
[----:B-1----:R-:W-:-:S05]  /*4600*/  FMUL.FTZ R3, R184, c[0x0][0x2d0] ;  /* 0x0000b400b8037a20 */ /* 0x002fca0000410000 */
[----:B------:R-:W-:Y:S01]  /*4610*/  FSEL R3, R3, RZ, P0 ;  /* 0x000000ff03037208 */ /* 0x000fe20000000000 */
[----:B---3--:R-:W-:-:S04]  /*4620*/  FFMA.FTZ R2, R14, c[0x0][0x2d0], -R20 ;  /* 0x0000b4000e027a23 */ /* 0x008fc80000010814 */
[--C-:B------:R-:W-:Y:S01]  /*4630*/  FFMA.FTZ R0, R25, c[0x0][0x2d0], -R3.reuse ;  /* 0x0000b40019007a23 */ /* 0x100fe20000010803 */
[----:B------:R1:W-:Y:S01]  /*4640*/  MUFU.EX2 R252, R2 ;  /* 0x0000000200fc7308 */ /* 0x0003e20000000800 */
[----:B------:R-:W-:Y:S07]  /*4650*/  SHFL.BFLY PT, R4, R182, 0x2, 0x1f ;  /* 0x0c401f00b6047f89 */ /* 0x000fee00000e0000 */
[----:B------:R3:W-:Y:S01]  /*4660*/  MUFU.EX2 R169, R0 ;  /* 0x0000000000a97308 */ /* 0x0007e20000000800 */
[----:B-1----:R-:W1:Y:S01]  /*4670*/  SHFL.BFLY PT, R2, R183, 0x1, 0x1f ;  /* 0x0c201f00b7027f89 */ /* 0x002e6200000e0000 */
[----:B---3--:R-:W-:-:S06]  /*4680*/  FFMA.FTZ R0, R29, c[0x0][0x2d0], -R3 ;  /* 0x0000b4001d007a23 */ /* 0x008fcc0000010803 */
[----:B------:R3:W1:Y:S02]  /*4690*/  MUFU.EX2 R168, R0 ;  /* 0x0000000000a87308 */ /* 0x0006640000000800 */
[----:B---3--:R-:W-:-:S06]  /*46a0*/  FFMA.FTZ R0, R28, c[0x0][0x2d0], -R3 ;  /* 0x0000b4001c007a23 */ /* 0x008fcc0000010803 */
[----:B------:R3:W-:Y:S01]  /*46b0*/  MUFU.EX2 R170, R0 ;  /* 0x0000000000aa7308 */ /* 0x0007e20000000800 */
[----:B-1----:R-:W-:Y:S02]  /*46c0*/  FMNMX.FTZ R183, R183, R2, !PT ;  /* 0x00000002b7b77209 */ /* 0x002fe40007810000 */
[----:B------:R-:W-:Y:S01]  /*46d0*/  FMNMX.FTZ R182, R182, R4, !PT ;  /* 0x00000004b6b67209 */ /* 0x000fe20007810000 */
[----:B---3--:R-:W-:-:S04]  /*46e0*/  FFMA.FTZ R0, R27, c[0x0][0x2d0], -R3 ;  /* 0x0000b4001b007a23 */ /* 0x008fc80000010803 */
[----:B------:R1:W3:Y:S01]  /*46f0*/  MUFU.EX2 R171, R0 ;  /* 0x0000000000ab7308 */ /* 0x0002e20000000800 */
[C---:B------:R-:W-:Y:S01]  /*4700*/  FMUL.FTZ R2, R183.reuse, c[0x0][0x2d0] ;  /* 0x0000b400b7027a20 */ /* 0x040fe20000410000 */
[----:B------:R-:W-:Y:S01]  /*4710*/  FSETP.NEU.FTZ.AND P0, PT, R183, -INF , PT ;  /* 0xff800000b700780b */ /* 0x000fe20003f1d000 */
[----:B------:R-:W2:Y:S01]  /*4720*/  SHFL.BFLY PT, R4, R182, 0x1, 0x1f ;  /* 0x0c201f00b6047f89 */ /* 0x000ea200000e0000 */
[----:B-1----:R-:W-:-:S04]  /*4730*/  FFMA.FTZ R0, R19, c[0x0][0x2d0], -R3 ;  /* 0x0000b40013007a23 */ /* 0x002fc80000010803 */
[----:B------:R1:W-:Y:S01]  /*4740*/  MUFU.EX2 R216, R0 ;  /* 0x0000000000d87308 */ /* 0x0003e20000000800 */
[----:B------:R-:W-:Y:S01]  /*4750*/  FSEL R2, R2, RZ, P0 ;  /* 0x000000ff02027208 */ /* 0x000fe20000000000 */
[----:B-1----:R-:W-:-:S06]  /*4760*/  FFMA.FTZ R0, R23, c[0x0][0x2d0], -R3 ;  /* 0x0000b40017007a23 */ /* 0x002fcc0000010803 */
[----:B------:R1:W-:Y:S02]  /*4770*/  MUFU.EX2 R217, R0 ;  /* 0x0000000000d97308 */ /* 0x0003e40000000800 */
[----:B-1----:R-:W-:-:S06]  /*4780*/  FFMA.FTZ R0, R24, c[0x0][0x2d0], -R3 ;  /* 0x0000b40018007a23 */ /* 0x002fcc0000010803 */
[----:B------:R1:W-:Y:S02]  /*4790*/  MUFU.EX2 R218, R0 ;  /* 0x0000000000da7308 */ /* 0x0003e40000000800 */
[----:B-1----:R-:W-:Y:S01]  /*47a0*/  FFMA.FTZ R0, R26, c[0x0][0x2d0], -R3 ;  /* 0x0000b4001a007a23 */ /* 0x002fe20000010803 */
[----:B--2---:R-:W-:Y:S01]  /*47b0*/  FMNMX.FTZ R182, R182, R4, !PT ;  /* 0x00000004b6b67209 */ /* 0x004fe20007810000 */
[----:B------:R-:W1:Y:S04]  /*47c0*/  LDSM.16.MT88.4 R24, [R230] ;  /* 0x00000000e618783b */ /* 0x000e680000004200 */
[----:B------:R2:W-:Y:S02]  /*47d0*/  MUFU.EX2 R219, R0 ;  /* 0x0000000000db7308 */ /* 0x0005e40000000800 */
[----:B--2---:R-:W-:-:S06]  /*47e0*/  FFMA.FTZ R0, R22, c[0x0][0x2d0], -R2 ;  /* 0x0000b40016007a23 */ /* 0x004fcc0000010802 */
[----:B------:R2:W-:Y:S01]  /*47f0*/  MUFU.EX2 R158, R0 ;  /* 0x00000000009e7308 */ /* 0x0005e20000000800 */
[--C-:B------:R-:W-:Y:S02]  /*4800*/  FFMA.FTZ R4, R16, c[0x0][0x2d0], -R2.reuse ;  /* 0x0000b40010047a23 */ /* 0x100fe40000010802 */
[----:B--2---:R-:W-:-:S05]  /*4810*/  FFMA.FTZ R0, R21, c[0x0][0x2d0], -R2 ;  /* 0x0000b40015007a23 */ /* 0x004fca0000010802 */
[----:B------:R2:W1:Y:S01]  /*4820*/  MUFU.EX2 R156, R0 ;  /* 0x00000000009c7308 */ /* 0x0004620000000800 */
[----:B------:R-:W-:Y:S01]  /*4830*/  FSETP.NEU.FTZ.AND P0, PT, R182, -INF , PT ;  /* 0xff800000b600780b */ /* 0x000fe20003f1d000 */
[----:B--2---:R-:W-:-:S06]  /*4840*/  FFMA.FTZ R0, R15, c[0x0][0x2d0], -R2 ;  /* 0x0000b4000f007a23 */ /* 0x004fcc0000010802 */
[----:B------:R2:W-:Y:S02]  /*4850*/  MUFU.EX2 R160, R0 ;  /* 0x0000000000a07308 */ /* 0x0005e40000000800 */
[----:B--2---:R-:W-:-:S06]  /*4860*/  FFMA.FTZ R0, R17, c[0x0][0x2d0], -R2 ;  /* 0x0000b40011007a23 */ /* 0x004fcc0000010802 */
[----:B------:R2:W1:Y:S08]  /*4870*/  MUFU.EX2 R163, R0 ;  /* 0x0000000000a37308 */ /* 0x0004700000000800 */
[----:B------:R1:W-:Y:S01]  /*4880*/  MUFU.EX2 R179, R4 ;  /* 0x0000000400b37308 */ /* 0x0003e20000000800 */
[----:B--2---:R-:W-:-:S05]  /*4890*/  FMUL.FTZ R0, R182, c[0x0][0x2d0] ;  /* 0x0000b400b6007a20 */ /* 0x004fca0000410000 */
[----:B------:R-:W-:Y:S01]  /*48a0*/  FSEL R0, R0, RZ, P0 ;  /* 0x000000ff00007208 */ /* 0x000fe20000000000 */
[----:B-1----:R-:W-:-:S04]  /*48b0*/  FFMA.FTZ R4, R18, c[0x0][0x2d0], -R2 ;  /* 0x0000b40012047a23 */ /* 0x002fc80000010802 */
[----:B------:R1:W-:Y:S02]  /*48c0*/  MUFU.EX2 R210, R4 ;  /* 0x0000000400d27308 */ /* 0x0003e40000000800 */
[----:B-1----:R-:W-:-:S06]  /*48d0*/  FFMA.FTZ R4, R32, c[0x0][0x2d0], -R0 ;  /* 0x0000b40020047a23 */ /* 0x002fcc0000010800 */
[----:B------:R1:W-:Y:S02]  /*48e0*/  MUFU.EX2 R145, R4 ;  /* 0x0000000400917308 */ /* 0x0003e40000000800 */
[----:B-1----:R-:W-:-:S06]  /*48f0*/  FFMA.FTZ R4, R34, c[0x0][0x2d0], -R0 ;  /* 0x0000b40022047a23 */ /* 0x002fcc0000010800 */
[----:B------:R1:W2:Y:S02]  /*4900*/  MUFU.EX2 R144, R4 ;  /* 0x0000000400907308 */ /* 0x0002a40000000800 */
[----:B-1----:R-:W-:-:S06]  /*4910*/  FFMA.FTZ R4, R30, c[0x0][0x2d0], -R0 ;  /* 0x0000b4001e047a23 */ /* 0x002fcc0000010800 */
[----:B------:R1:W-:Y:S02]  /*4920*/  MUFU.EX2 R153, R4 ;  /* 0x0000000400997308 */ /* 0x0003e40000000800 */
[----:B-1----:R-:W-:-:S06]  /*4930*/  FFMA.FTZ R4, R33, c[0x0][0x2d0], -R0 ;  /* 0x0000b40021047a23 */ /* 0x002fcc0000010800 */
[----:B------:R1:W1:Y:S01]  /*4940*/  MUFU.EX2 R155, R4 ;  /* 0x00000004009b7308 */ /* 0x0002620000000800 */
[----:B----4-:R-:W-:Y:S01]  /*4950*/  F2FP.BF16.PACK_AB R16, R172, R173 ;  /* 0x000000adac10723e */ /* 0x010fe200000010ff */
[----:B-1----:R-:W-:-:S06]  /*4960*/  FFMA.FTZ R4, R31, c[0x0][0x2d0], -R2 ;  /* 0x0000b4001f047a23 */ /* 0x002fcc0000010802 */
[----:B------:R1:W-:Y:S01]  /*4970*/  MUFU.EX2 R208, R4 ;  /* 0x0000000400d07308 */ /* 0x0003e20000000800 */
[----:B------:R-:W-:Y:S02]  /*4980*/  F2FP.BF16.PACK_AB R18, R174, R175 ;  /* 0x000000afae12723e */ /* 0x000fe400000010ff */
[----:B------:R-:W-:Y:S02]  /*4990*/  F2FP.BF16.PACK_AB R17, R168, R169 ;  /* 0x000000a9a811723e */ /* 0x000fe400000010ff */
[----:B---3--:R-:W-:Y:S01]  /*49a0*/  F2FP.BF16.PACK_AB R19, R171, R170 ;  /* 0x000000aaab13723e */ /* 0x008fe200000010ff */
[----:B-1----:R-:W-:Y:S02]  /*49b0*/  FFMA.FTZ R4, R35, c[0x0][0x2d0], -R2 ;  /* 0x0000b40023047a23 */ /* 0x002fe40000010802 */
[----:B------:R-:W1:Y:S02]  /*49c0*/  LDSM.16.MT88.4 R32, [R230+0x800] ;  /* 0x00080000e620783b */ /* 0x000e640000004200 */
[----:B------:R3:W4:Y:S01]  /*49d0*/  MUFU.EX2 R211, R4 ;  /* 0x0000000400d37308 */ /* 0x0007220000000800 */
[----:B------:R-:W-:Y:S01]  /*49e0*/  F2FP.BF16.PACK_AB R12, R156, R158 ;  /* 0x0000009e9c0c723e */ /* 0x000fe200000010ff */
[----:B------:R-:W-:Y:S01]  /*49f0*/  HMMA.16816.F32.BF16 R64, R16, R40, RZ ;  /* 0x000000281040723c */ /* 0x000fe200000418ff */
[----:B------:R-:W-:-:S02]  /*4a00*/  F2FP.BF16.PACK_AB R14, R163, R160 ;  /* 0x000000a0a30e723e */ /* 0x000fc400000010ff */
[----:B--2---:R-:W-:Y:S01]  /*4a10*/  F2FP.BF16.PACK_AB R13, R144, R145 ;  /* 0x00000091900d723e */ /* 0x004fe200000010ff */
[----:B---3--:R-:W-:-:S04]  /*4a20*/  FFMA.FTZ R4, R48, c[0x0][0x2d0], -R0 ;  /* 0x0000b40030047a23 */ /* 0x008fc80000010800 */
[----:B------:R2:W-:Y:S01]  /*4a30*/  MUFU.EX2 R176, R4 ;  /* 0x0000000400b07308 */ /* 0x0005e20000000800 */
[----:B------:R-:W-:Y:S01]  /*4a40*/  F2FP.BF16.PACK_AB R15, R155, R153 ;  /* 0x000000999b0f723e */ /* 0x000fe200000010ff */
[----:B------:R-:W-:Y:S01]  /*4a50*/  HMMA.16816.F32.BF16 R52, R16, R24, RZ ;  /* 0x000000181034723c */ /* 0x000fe200000418ff */
[----:B--2---:R-:W-:-:S05]  /*4a60*/  FFMA.FTZ R4, R49, c[0x0][0x2d0], -R0 ;  /* 0x0000b40031047a23 */ /* 0x004fca0000010800 */
[----:B------:R2:W3:Y:S02]  /*4a70*/  MUFU.EX2 R177, R4 ;  /* 0x0000000400b17308 */ /* 0x0004e40000000800 */
[----:B--2---:R-:W-:-:S06]  /*4a80*/  FFMA.FTZ R4, R50, c[0x0][0x2d0], -R0 ;  /* 0x0000b40032047a23 */ /* 0x004fcc0000010800 */
[----:B------:R2:W-:Y:S01]  /*4a90*/  MUFU.EX2 R178, R4 ;  /* 0x0000000400b27308 */ /* 0x0005e20000000800 */
[C---:B------:R-:W-:Y:S01]  /*4aa0*/  HMMA.16816.F32.BF16 R48, R12.reuse, R24, RZ ;  /* 0x000000180c30723c */ /* 0x040fe200000418ff */
[----:B------:R-:W-:Y:S01]  /*4ab0*/  F2FP.BF16.PACK_AB R8, R249, R250 ;  /* 0x000000faf908723e */ /* 0x000fe200000010ff */
[----:B--2---:R-:W-:Y:S01]  /*4ac0*/  FFMA.FTZ R4, R56, c[0x0][0x2d0], -R0 ;  /* 0x0000b40038047a23 */ /* 0x004fe20000010800 */
[----:B------:R-:W-:Y:S02]  /*4ad0*/  F2FP.BF16.PACK_AB R9, R217, R216 ;  /* 0x000000d8d909723e */ /* 0x000fe400000010ff */
[----:B------:R-:W-:Y:S02]  /*4ae0*/  F2FP.BF16.PACK_AB R10, R252, R251 ;  /* 0x000000fbfc0a723e */ /* 0x000fe400000010ff */
[----:B------:R2:W1:Y:S01]  /*4af0*/  MUFU.EX2 R209, R4 ;  /* 0x0000000400d17308 */ /* 0x0004620000000800 */
[----:B------:R-:W-:Y:S02]  /*4b00*/  F2FP.BF16.PACK_AB R11, R219, R218 ;  /* 0x000000dadb0b723e */ /* 0x000fe400000010ff */
[----:B----4-:R-:W-:Y:S01]  /*4b10*/  F2FP.BF16.PACK_AB R6, R211, R208 ;  /* 0x000000d0d306723e */ /* 0x010fe200000010ff */
[----:B------:R-:W-:Y:S01]  /*4b20*/  HMMA.16816.F32.BF16 R80, R12, R100, RZ ;  /* 0x000000640c50723c */ /* 0x000fe200000418ff */
[----:B---3--:R-:W-:Y:S01]  /*4b30*/  F2FP.BF16.PACK_AB R5, R177, R176 ;  /* 0x000000b0b105723e */ /* 0x008fe200000010ff */
[----:B------:R-:W-:Y:S06]  /*4b40*/  LDSM.16.MT88.4 R56, [R232] ;  /* 0x00000000e838783b */ /* 0x000fec0000004200 */
[----:B------:R-:W-:Y:S01]  /*4b50*/  HMMA.16816.F32.BF16 R192, R8, R36, R64 ;  /* 0x0000002408c0723c */ /* 0x000fe20000041840 */
[----:B------:R-:W3:Y:S01]  /*4b60*/  LDSM.16.MT88.4 R64, [R233+0x2800] ;  /* 0x00280000e940783b */ /* 0x000ee20000004200 */
[----:B--2---:R-:W-:-:S02]  /*4b70*/  F2FP.BF16.PACK_AB R4, R210, R179 ;  /* 0x000000b3d204723e */ /* 0x004fc400000010ff */
[----:B-1----:R-:W-:-:S04]  /*4b80*/  F2FP.BF16.PACK_AB R7, R209, R178 ;  /* 0x000000b2d107723e */ /* 0x002fc800000010ff */
[-C--:B------:R-:W-:Y:S01]  /*4b90*/  HMMA.16816.F32.BF16 R212, R8, R32.reuse, R52 ;  /* 0x0000002008d4723c */ /* 0x080fe20000041834 */
[----:B------:R-:W1:Y:S07]  /*4ba0*/  LDSM.16.MT88.4 R52, [R230+0x2800] ;  /* 0x00280000e634783b */ /* 0x000e6e0000004200 */
[----:B------:R-:W-:Y:S01]  /*4bb0*/  HMMA.16816.F32.BF16 R200, R4, R32, R48 ;  /* 0x0000002004c8723c */ /* 0x000fe20000041830 */
[----:B------:R-:W2:Y:S07]  /*4bc0*/  LDSM.16.MT88.4 R48, [R229+0x2800] ;  /* 0x00280000e530783b */ /* 0x000eae0000004200 */
[----:B------:R-:W-:Y:S08]  /*4bd0*/  HMMA.16816.F32.BF16 R96, R12, R88, RZ ;  /* 0x000000580c60723c */ /* 0x000ff000000418ff */
[C---:B------:R-:W-:Y:S08]  /*4be0*/  HMMA.16816.F32.BF16 R28, R16.reuse, R44, RZ ;  /* 0x0000002c101c723c */ /* 0x040ff000000418ff */
[-C--:B------:R-:W-:Y:S08]  /*4bf0*/  HMMA.16816.F32.BF16 R112, R16, R72.reuse, RZ ;  /* 0x000000481070723c */ /* 0x080ff000000418ff */
[----:B------:R-:W-:Y:S08]  /*4c00*/  HMMA.16816.F32.BF16 R108, R12, R72, RZ ;  /* 0x000000480c6c723c */ /* 0x000ff000000418ff */
[----:B------:R-:W-:Y:S08]  /*4c10*/  HMMA.16816.F32.BF16 R92, R16, R100, RZ ;  /* 0x00000064105c723c */ /* 0x000ff000000418ff */
[----:B---3--:R-:W-:Y:S08]  /*4c20*/  HMMA.16816.F32.BF16 R80, R4, R64, R80 ;  /* 0x000000400450723c */ /* 0x008ff00000041850 */
[----:B------:R-:W-:Y:S08]  /*4c30*/  HMMA.16816.F32.BF16 R60, R12, R40, RZ ;  /* 0x000000280c3c723c */ /* 0x000ff000000418ff */
[----:B-1----:R-:W-:Y:S08]  /*4c40*/  HMMA.16816.F32.BF16 R96, R4, R52, R96 ;  /* 0x000000340460723c */ /* 0x002ff00000041860 */
[C---:B------:R-:W-:Y:S01]  /*4c50*/  HMMA.16816.F32.BF16 R104, R8.reuse, R84, R28 ;  /* 0x000000540868723c */ /* 0x040fe2000004181c */
[----:B------:R-:W1:Y:S07]  /*4c60*/  LDSM.16.MT88.4 R28, [R232+0x800] ;  /* 0x00080000e81c783b */ /* 0x000e6e0000004200 */
[-C--:B--2---:R-:W-:Y:S08]  /*4c70*/  HMMA.16816.F32.BF16 R112, R8, R48.reuse, R112 ;  /* 0x000000300870723c */ /* 0x084ff00000041870 */
[----:B------:R-:W-:Y:S08]  /*4c80*/  HMMA.16816.F32.BF16 R108, R4, R48, R108 ;  /* 0x00000030046c723c */ /* 0x000ff0000004186c */
[----:B------:R-:W-:Y:S01]  /*4c90*/  HMMA.16816.F32.BF16 R92, R8, R64, R92 ;  /* 0x00000040085c723c */ /* 0x000fe2000004185c */
[----:B------:R-:W-:-:S07]  /*4ca0*/  FFMA.FTZ R159, R159, c[0x0][0x2d0], -R20 ;  /* 0x0000b4009f9f7a23 */ /* 0x000fce0000010814 */
[----:B------:R-:W-:Y:S01]  /*4cb0*/  HMMA.16816.F32.BF16 R68, R12, R44, RZ ;  /* 0x0000002c0c44723c */ /* 0x000fe200000418ff */
[----:B------:R-:W-:-:S06]  /*4cc0*/  FFMA.FTZ R157, R157, c[0x0][0x2d0], -R20 ;  /* 0x0000b4009d9d7a23 */ /* 0x000fcc0000010814 */
[----:B------:R-:W-:Y:S01]  /*4cd0*/  IMAD.MOV.U32 R44, RZ, RZ, R83 ;  /* 0x000000ffff2c7224 */ /* 0x000fe200078e0053 */
[----:B------:R-:W-:Y:S01]  /*4ce0*/  HMMA.16816.F32.BF16 R188, R4, R36, R60 ;  /* 0x0000002404bc723c */ /* 0x000fe2000004183c */
[----:B------:R-:W-:Y:S01]  /*4cf0*/  FFMA.FTZ R45, R165, c[0x0][0x2d0], -R20 ;  /* 0x0000b400a52d7a23 */ /* 0x000fe20000010814 */
[----:B------:R-:W2:Y:S01]  /*4d00*/  LDSM.16.MT88.4 R60, [R232+0x2800] ;  /* 0x00280000e83c783b */ /* 0x000ea20000004200 */
[----:B------:R-:W-:Y:S02]  /*4d10*/  IMAD.MOV.U32 R165, RZ, RZ, R44 ;  /* 0x000000ffffa57224 */ /* 0x000fe400078e002c */
[----:B------:R-:W-:Y:S02]  /*4d20*/  FFMA.FTZ R44, R164, c[0x0][0x2d0], -R20 ;  /* 0x0000b400a42c7a23 */ /* 0x000fe40000010814 */
[----:B------:R-:W-:Y:S01]  /*4d30*/  IMAD.MOV.U32 R37, RZ, RZ, R97 ;  /* 0x000000ffff257224 */ /* 0x000fe200078e0061 */
[----:B------:R-:W-:Y:S01]  /*4d40*/  HMMA.16816.F32.BF16 R124, R16, R56, RZ ;  /* 0x00000038107c723c */ /* 0x000fe200000418ff */
[----:B------:R-:W-:-:S02]  /*4d50*/  FFMA.FTZ R181, R148, c[0x0][0x2d0], -R3 ;  /* 0x0000b40094b57a23 */ /* 0x000fc40000010803 */
[----:B------:R-:W-:Y:S02]  /*4d60*/  IMAD.MOV.U32 R199, RZ, RZ, R104 ;  /* 0x000000ffffc77224 */ /* 0x000fe400078e0068 */
[----:B------:R-:W-:-:S03]  /*4d70*/  IMAD.MOV.U32 R198, RZ, RZ, R105 ;  /* 0x000000ffffc67224 */ /* 0x000fc600078e0069 */
[----:B------:R-:W-:Y:S01]  /*4d80*/  HMMA.16816.F32.BF16 R120, R12, R56, RZ ;  /* 0x000000380c78723c */ /* 0x000fe200000418ff */
[----:B------:R-:W-:Y:S02]  /*4d90*/  IMAD.MOV.U32 R197, RZ, RZ, R106 ;  /* 0x000000ffffc57224 */ /* 0x000fe400078e006a */
[----:B------:R-:W-:Y:S02]  /*4da0*/  IMAD.MOV.U32 R196, RZ, RZ, R107 ;  /* 0x000000ffffc47224 */ /* 0x000fe400078e006b */
[----:B------:R-:W-:Y:S02]  /*4db0*/  IMAD.MOV.U32 R23, RZ, RZ, R114 ;  /* 0x000000ffff177224 */ /* 0x000fe400078e0072 */
[--C-:B------:R-:W-:Y:S02]  /*4dc0*/  FFMA.FTZ R57, R167, c[0x0][0x2d0], -R20.reuse ;  /* 0x0000b400a7397a23 */ /* 0x100fe40000010814 */
[--C-:B------:R-:W-:Y:S02]  /*4dd0*/  FFMA.FTZ R56, R166, c[0x0][0x2d0], -R20.reuse ;  /* 0x0000b400a6387a23 */ /* 0x100fe40000010814 */
[----:B------:R-:W-:-:S02]  /*4de0*/  FFMA.FTZ R166, R162, c[0x0][0x2d0], -R20 ;  /* 0x0000b400a2a67a23 */ /* 0x000fc40000010814 */
[----:B------:R-:W-:Y:S01]  /*4df0*/  FFMA.FTZ R167, R161, c[0x0][0x2d0], -R20 ;  /* 0x0000b400a1a77a23 */ /* 0x000fe20000010814 */
[----:B------:R-:W-:Y:S01]  /*4e00*/  HMMA.16816.F32.BF16 R104, R16, R88, RZ ;  /* 0x000000581068723c */ /* 0x000fe200000418ff */
[----:B------:R-:W-:Y:S02]  /*4e10*/  IMAD.MOV.U32 R22, RZ, RZ, R108 ;  /* 0x000000ffff167224 */ /* 0x000fe400078e006c */
[----:B------:R-:W-:Y:S02]  /*4e20*/  IMAD.MOV.U32 R21, RZ, RZ, R109 ;  /* 0x000000ffff157224 */ /* 0x000fe400078e006d */
[--C-:B------:R-:W-:Y:S02]  /*4e30*/  FFMA.FTZ R20, R149, c[0x0][0x2d0], -R3.reuse ;  /* 0x0000b40095147a23 */ /* 0x100fe40000010803 */
[----:B------:R-:W-:Y:S02]  /*4e40*/  FFMA.FTZ R148, R147, c[0x0][0x2d0], -R3 ;  /* 0x0000b40093947a23 */ /* 0x000fe40000010803 */
[----:B------:R-:W-:-:S02]  /*4e50*/  IMAD.MOV.U32 R49, RZ, RZ, R94 ;  /* 0x000000ffff317224 */ /* 0x000fc400078e005e */
[----:B------:R-:W-:Y:S02]  /*4e60*/  IMAD.MOV.U32 R101, RZ, RZ, R93 ;  /* 0x000000ffff657224 */ /* 0x000fe400078e005d */
[----:B------:R-:W-:Y:S02]  /*4e70*/  FFMA.FTZ R149, R146, c[0x0][0x2d0], -R3 ;  /* 0x0000b40092957a23 */ /* 0x000fe40000010803 */
[--C-:B------:R-:W-:Y:S02]  /*4e80*/  FFMA.FTZ R147, R135, c[0x0][0x2d0], -R2.reuse ;  /* 0x0000b40087937a23 */ /* 0x100fe40000010802 */
[--C-:B------:R-:W-:Y:S02]  /*4e90*/  FFMA.FTZ R94, R143, c[0x0][0x2d0], -R2.reuse ;  /* 0x0000b4008f5e7a23 */ /* 0x100fe40000010802 */
[--C-:B------:R-:W-:Y:S02]  /*4ea0*/  FFMA.FTZ R93, R142, c[0x0][0x2d0], -R2.reuse ;  /* 0x0000b4008e5d7a23 */ /* 0x100fe40000010802 */
[----:B------:R-:W-:-:S02]  /*4eb0*/  FFMA.FTZ R89, R141, c[0x0][0x2d0], -R2 ;  /* 0x0000b4008d597a23 */ /* 0x000fc40000010802 */
[--C-:B------:R-:W-:Y:S02]  /*4ec0*/  FFMA.FTZ R88, R140, c[0x0][0x2d0], -R2.reuse ;  /* 0x0000b4008c587a23 */ /* 0x100fe40000010802 */
[--C-:B------:R-:W-:Y:S02]  /*4ed0*/  FFMA.FTZ R162, R137, c[0x0][0x2d0], -R2.reuse ;  /* 0x0000b40089a27a23 */ /* 0x100fe40000010802 */
[--C-:B------:R-:W-:Y:S02]  /*4ee0*/  FFMA.FTZ R161, R136, c[0x0][0x2d0], -R2.reuse ;  /* 0x0000b40088a17a23 */ /* 0x100fe40000010802 */
[----:B------:R-:W-:Y:S02]  /*4ef0*/  IMAD.MOV.U32 R135, RZ, RZ, R37 ;  /* 0x000000ffff877224 */ /* 0x000fe400078e0025 */
[----:B------:R-:W-:Y:S02]  /*4f00*/  FFMA.FTZ R146, R134, c[0x0][0x2d0], -R2 ;  /* 0x0000b40086927a23 */ /* 0x000fe40000010802 */
[----:B------:R-:W-:-:S02]  /*4f10*/  FFMA.FTZ R2, R138, c[0x0][0x2d0], -R0 ;  /* 0x0000b4008a027a23 */ /* 0x000fc40000010800 */
[--C-:B------:R-:W-:Y:S02]  /*4f20*/  FFMA.FTZ R37, R133, c[0x0][0x2d0], -R0.reuse ;  /* 0x0000b40085257a23 */ /* 0x100fe40000010800 */
[----:B------:R-:W-:Y:S02]  /*4f30*/  FFMA.FTZ R73, R132, c[0x0][0x2d0], -R0 ;  /* 0x0000b40084497a23 */ /* 0x000fe40000010800 */
[----:B------:R-:W-:Y:S02]  /*4f40*/  IMAD.MOV.U32 R143, RZ, RZ, R20 ;  /* 0x000000ffff8f7224 */ /* 0x000fe400078e0014 */
[----:B------:R-:W-:Y:S02]  /*4f50*/  IMAD.MOV.U32 R138, RZ, RZ, R23 ;  /* 0x000000ffff8a7224 */ /* 0x000fe400078e0017 */
[----:B------:R-:W-:Y:S02]  /*4f60*/  IMAD.MOV.U32 R133, RZ, RZ, R22 ;  /* 0x000000ffff857224 */ /* 0x000fe400078e0016 */
[----:B------:R-:W-:-:S02]  /*4f70*/  IMAD.MOV.U32 R132, RZ, RZ, R21 ;  /* 0x000000ffff847224 */ /* 0x000fc400078e0015 */
[----:B------:R-:W-:Y:S01]  /*4f80*/  HMMA.16816.F32.BF16 R20, R12, R58, RZ ;  /* 0x0000003a0c14723c */ /* 0x000fe200000418ff */
[----:B------:R-:W-:Y:S02]  /*4f90*/  IMAD.MOV.U32 R48, RZ, RZ, R96 ;  /* 0x000000ffff307224 */ /* 0x000fe400078e0060 */
[----:B------:R-:W-:Y:S02]  /*4fa0*/  IMAD.MOV.U32 R41, RZ, RZ, R99 ;  /* 0x000000ffff297224 */ /* 0x000fe400078e0063 */
[----:B------:R-:W-:-:S03]  /*4fb0*/  IMAD.MOV.U32 R40, RZ, RZ, R98 ;  /* 0x000000ffff287224 */ /* 0x000fc600078e0062 */
[----:B------:R-:W-:Y:S08]  /*4fc0*/  HMMA.16816.F32.BF16 R104, R8, R52, R104 ;  /* 0x000000340868723c */ /* 0x000ff00000041868 */
[C---:B------:R-:W-:Y:S08]  /*4fd0*/  HMMA.16816.F32.BF16 R220, R4.reuse, R84, R68 ;  /* 0x0000005404dc723c */ /* 0x040ff00000041844 */
[----:B-1----:R-:W-:Y:S08]  /*4fe0*/  HMMA.16816.F32.BF16 R96, R4, R30, R20 ;  /* 0x0000001e0460723c */ /* 0x002ff00000041814 */
[----:B------:R-:W-:Y:S08]  /*4ff0*/  HMMA.16816.F32.BF16 R20, R12, R74, RZ ;  /* 0x0000004a0c14723c */ /* 0x000ff000000418ff */
[-C--:B------:R-:W-:Y:S08]  /*5000*/  HMMA.16816.F32.BF16 R76, R16, R116.reuse, RZ ;  /* 0x00000074104c723c */ /* 0x080ff000000418ff */
[----:B------:R-:W-:Y:S01]  /*5010*/  HMMA.16816.F32.BF16 R68, R12, R116, RZ ;  /* 0x000000740c44723c */ /* 0x000fe200000418ff */
[----:B------:R-:W-:-:S02]  /*5020*/  IMAD.MOV.U32 R32, RZ, RZ, R107 ;  /* 0x000000ffff207224 */ /* 0x000fc400078e006b */
[----:B------:R-:W-:Y:S02]  /*5030*/  IMAD.MOV.U32 R24, RZ, RZ, R106 ;  /* 0x000000ffff187224 */ /* 0x000fe400078e006a */
[----:B------:R-:W-:Y:S02]  /*5040*/  IMAD.MOV.U32 R206, RZ, RZ, R105 ;  /* 0x000000ffffce7224 */ /* 0x000fe400078e0069 */
[----:B------:R-:W-:Y:S02]  /*5050*/  IMAD.MOV.U32 R205, RZ, RZ, R104 ;  /* 0x000000ffffcd7224 */ /* 0x000fe400078e0068 */
[----:B------:R-:W-:Y:S08]  /*5060*/  HMMA.16816.F32.BF16 R104, R4, R50, R20 ;  /* 0x000000320468723c */ /* 0x000ff00000041814 */
[-C--:B--2---:R-:W-:Y:S08]  /*5070*/  HMMA.16816.F32.BF16 R76, R8, R60.reuse, R76 ;  /* 0x0000003c084c723c */ /* 0x084ff0000004184c */
[----:B------:R-:W-:Y:S08]  /*5080*/  HMMA.16816.F32.BF16 R68, R4, R60, R68 ;  /* 0x0000003c0444723c */ /* 0x000ff00000041844 */
[----:B------:R-:W-:Y:S01]  /*5090*/  HMMA.16816.F32.BF16 R20, R12, R90, RZ ;  /* 0x0000005a0c14723c */ /* 0x000fe200000418ff */
[----:B------:R1:W-:Y:S04]  /*50a0*/  STL [R1+0xa0], R237 ;  /* 0x0000a0ed01007387 */ /* 0x0003e80000100800 */
[----:B------:R2:W-:Y:S01]  /*50b0*/  STL [R1+0x9c], R236 ;  /* 0x00009cec01007387 */ /* 0x0005e20000100800 */
[----:B------:R-:W-:-:S03]  /*50c0*/  IMAD.MOV.U32 R186, RZ, RZ, R110 ;  /* 0x000000ffffba7224 */ /* 0x000fc600078e006e */
[----:B------:R3:W-:Y:S01]  /*50d0*/  STL [R1+0x98], R235 ;  /* 0x000098eb01007387 */ /* 0x0007e20000100800 */
[----:B------:R-:W-:-:S03]  /*50e0*/  IMAD.MOV.U32 R180, RZ, RZ, R111 ;  /* 0x000000ffffb47224 */ /* 0x000fc600078e006f */
[----:B------:R4:W-:Y:S01]  /*50f0*/  STL [R1+0x94], R234 ;  /* 0x000094ea01007387 */ /* 0x0009e20000100800 */
[----:B------:R-:W-:-:S03]  /*5100*/  IMAD.MOV.U32 R36, RZ, RZ, R82 ;  /* 0x000000ffff247224 */ /* 0x000fc600078e0052 */
[----:B------:R4:W-:Y:S01]  /*5110*/  STL [R1+0x90], R231 ;  /* 0x000090e701007387 */ /* 0x0009e20000100800 */
[----:B------:R-:W-:Y:S02]  /*5120*/  IMAD.MOV.U32 R33, RZ, RZ, R81 ;  /* 0x000000ffff217224 */ /* 0x000fe400078e0051 */
[----:B------:R-:W-:Y:S01]  /*5130*/  IMAD.MOV.U32 R53, RZ, RZ, R80 ;  /* 0x000000ffff357224 */ /* 0x000fe200078e0050 */
[----:B------:R4:W-:Y:S01]  /*5140*/  STL [R1+0x8c], R228 ;  /* 0x00008ce401007387 */ /* 0x0009e20000100800 */
[----:B------:R-:W-:Y:S01]  /*5150*/  IMAD.MOV.U32 R116, RZ, RZ, R76 ;  /* 0x000000ffff747224 */ /* 0x000fe200078e004c */
[----:B------:R-:W-:Y:S01]  /*5160*/  HMMA.16816.F32.BF16 R80, R12, R42, RZ ;  /* 0x0000002a0c50723c */ /* 0x000fe200000418ff */
[----:B------:R-:W-:Y:S02]  /*5170*/  IMAD.MOV.U32 R117, RZ, RZ, R77 ;  /* 0x000000ffff757224 */ /* 0x000fe400078e004d */
[----:B-1----:R-:W-:Y:S02]  /*5180*/  IMAD.MOV.U32 R237, RZ, RZ, R68 ;  /* 0x000000ffffed7224 */ /* 0x002fe400078e0044 */
[----:B--2---:R-:W-:-:S03]  /*5190*/  IMAD.MOV.U32 R236, RZ, RZ, R69 ;  /* 0x000000ffffec7224 */ /* 0x004fc600078e0045 */
[----:B------:R-:W-:Y:S01]  /*51a0*/  HMMA.16816.F32.BF16 R108, R4, R54, R20 ;  /* 0x00000036046c723c */ /* 0x000fe20000041814 */
[----:B---3--:R-:W-:Y:S02]  /*51b0*/  IMAD.MOV.U32 R235, RZ, RZ, R70 ;  /* 0x000000ffffeb7224 */ /* 0x008fe400078e0046 */
[----:B----4-:R-:W-:-:S05]  /*51c0*/  IMAD.MOV.U32 R234, RZ, RZ, R71 ;  /* 0x000000ffffea7224 */ /* 0x010fca00078e0047 */
[----:B------:R-:W-:Y:S01]  /*51d0*/  HMMA.16816.F32.BF16 R20, R12, R102, RZ ;  /* 0x000000660c14723c */ /* 0x000fe200000418ff */
[----:B------:R-:W-:Y:S02]  /*51e0*/  IMAD.MOV.U32 R231, RZ, RZ, R78 ;  /* 0x000000ffffe77224 */ /* 0x000fe400078e004e */
[----:B------:R-:W-:-:S05]  /*51f0*/  IMAD.MOV.U32 R228, RZ, RZ, R79 ;  /* 0x000000ffffe47224 */ /* 0x000fca00078e004f */
[C---:B------:R-:W-:Y:S08]  /*5200*/  HMMA.16816.F32.BF16 R68, R12.reuse, R46, RZ ;  /* 0x0000002e0c44723c */ /* 0x040ff000000418ff */
[C---:B------:R-:W-:Y:S08]  /*5210*/  HMMA.16816.F32.BF16 R76, R12.reuse, R26, RZ ;  /* 0x0000001a0c4c723c */ /* 0x040ff000000418ff */
[----:B------:R-:W-:Y:S01]  /*5220*/  HMMA.16816.F32.BF16 R12, R12, R118, RZ ;  /* 0x000000760c0c723c */ /* 0x000fe200000418ff */
[----:B------:R-:W-:-:S07]  /*5230*/  IMAD.MOV.U32 R25, RZ, RZ, R113 ;  /* 0x000000ffff197224 */ /* 0x000fce00078e0071 */
[-C--:B------:R-:W-:Y:S08]  /*5240*/  HMMA.16816.F32.BF16 R224, R8, R28.reuse, R124 ;  /* 0x0000001c08e0723c */ /* 0x080ff0000004187c */
[C---:B------:R-:W-:Y:S07]  /*5250*/  HMMA.16816.F32.BF16 R120, R4.reuse, R28, R120 ;  /* 0x0000001c0478723c */ /* 0x040fee0000041878 */
[----:B------:R-:W-:Y:S01]  /*5260*/  IMAD.MOV.U32 R29, RZ, RZ, R115 ;  /* 0x000000ffff1d7224 */ /* 0x000fe200078e0073 */
[----:B------:R-:W-:Y:S01]  /*5270*/  HMMA.16816.F32.BF16 R80, R4, R38, R80 ;  /* 0x000000260450723c */ /* 0x000fe20000041850 */
[----:B------:R-:W-:-:S07]  /*5280*/  IMAD.MOV.U32 R28, RZ, RZ, R112 ;  /* 0x000000ffff1c7224 */ /* 0x000fce00078e0070 */
[C---:B------:R-:W-:Y:S08]  /*5290*/  HMMA.16816.F32.BF16 R76, R4.reuse, R34, R76 ;  /* 0x00000022044c723c */ /* 0x040ff0000004184c */
[C---:B------:R-:W-:Y:S08]  /*52a0*/  HMMA.16816.F32.BF16 R68, R4.reuse, R86, R68 ;  /* 0x000000560444723c */ /* 0x040ff00000041844 */
[C---:B------:R-:W-:Y:S08]  /*52b0*/  HMMA.16816.F32.BF16 R112, R4.reuse, R66, R20 ;  /* 0x000000420470723c */ /* 0x040ff00000041814 */
[----:B------:R-:W-:Y:S01]  /*52c0*/  HMMA.16816.F32.BF16 R124, R4, R62, R12 ;  /* 0x0000003e047c723c */ /* 0x000fe2000004180c */
[----:B------:R-:W-:Y:S01]  /*52d0*/  IMAD.MOV.U32 R164, RZ, RZ, R36 ;  /* 0x000000ffffa47224 */ /* 0x000fe200078e0024 */
[----:B------:R-:W1:Y:S06]  /*52e0*/  LDSM.16.MT88.4 R12, [R229+0x1000] ;  /* 0x00100000e50c783b */ /* 0x000e6c0000004200 */
[----:B------:R-:W-:Y:S01]  /*52f0*/  HMMA.16816.F32.BF16 R4, R16, R46, RZ ;  /* 0x0000002e1004723c */ /* 0x000fe200000418ff */
[----:B------:R-:W-:-:S02]  /*5300*/  IMAD.MOV.U32 R52, RZ, RZ, R95 ;  /* 0x000000ffff347224 */ /* 0x000fc400078e005f */
[----:B------:R-:W-:Y:S11]  /*5310*/  FFMA.FTZ R36, R154, c[0x0][0x2d0], -R3 ;  /* 0x0000b4009a247a23 */ /* 0x000ff60000010803 */
[----:B------:R-:W-:Y:S10]  /*5320*/  @!UPT UIADD3 URZ, URZ, URZ, URZ ;  /* 0x0000003f3f3ff290 */ /* 0x000ff4000fffe03f */
[----:B------:R-:W-:Y:S08]  /*5330*/  HMMA.16816.F32.BF16 R84, R8, R86, R4 ;  /* 0x000000560854723c */ /* 0x000ff00000041804 */
[----:B------:R-:W-:Y:S01]  /*5340*/  HMMA.16816.F32.BF16 R4, R16, R58, RZ ;  /* 0x0000003a1004723c */ /* 0x000fe200000418ff */
[----:B------:R-:W-:Y:S02]  /*5350*/  IMAD.MOV.U32 R100, RZ, RZ, R92 ;  /* 0x000000ffff647224 */ /* 0x000fe400078e005c */
[----:B------:R-:W-:-:S02]  /*5360*/  IMAD.MOV.U32 R154, RZ, RZ, R33 ;  /* 0x000000ffff9a7224 */ /* 0x000fc400078e0021 */
[----:B------:R-:W-:Y:S02]  /*5370*/  IMAD.MOV.U32 R95, RZ, RZ, R32 ;  /* 0x000000ffff5f7224 */ /* 0x000fe400078e0020 */
        /* <DEDUP_REMOVED lines=8> */
[----:B------:R-:W-:Y:S11]  /*5400*/  IMAD.MOV.U32 R140, RZ, RZ, R48 ;  /* 0x000000ffff8c7224 */ /* 0x000ff600078e0030 */
[----:B------:R-:W-:Y:S10]  /*5410*/  @!UPT UIADD3 URZ, URZ, URZ, URZ ;  /* 0x0000003f3f3ff290 */ /* 0x000ff4000fffe03f */
[----:B------:R-:W-:Y:S08]  /*5420*/  HMMA.16816.F32.BF16 R48, R8, R50, R4 ;  /* 0x000000320830723c */ /* 0x000ff00000041804 */
[----:B------:R-:W-:Y:S01]  /*5430*/  HMMA.16816.F32.BF16 R4, R16, R90, RZ ;  /* 0x0000005a1004723c */ /* 0x000fe200000418ff */
[----:B------:R-:W-:Y:S02]  /*5440*/  IMAD.MOV.U32 R152, RZ, RZ, R53 ;  /* 0x000000ffff987224 */ /* 0x000fe400078e0035 */
[----:B------:R-:W-:-:S02]  /*5450*/  IMAD.MOV.U32 R142, RZ, RZ, R52 ;  /* 0x000000ffff8e7224 */ /* 0x000fc400078e0034 */
[----:B------:R-:W-:Y:S02]  /*5460*/  IMAD.MOV.U32 R137, RZ, RZ, R41 ;  /* 0x000000ffff897224 */ /* 0x000fe400078e0029 */
[----:B------:R-:W-:Y:S02]  /*5470*/  IMAD.MOV.U32 R136, RZ, RZ, R40 ;  /* 0x000000ffff887224 */ /* 0x000fe400078e0028 */
[----:B------:R-:W-:Y:S11]  /*5480*/  HMMA.16816.F32.BF16 R40, R16, R42, RZ ;  /* 0x0000002a1028723c */ /* 0x000ff600000418ff */
[----:B------:R-:W-:Y:S04]  /*5490*/  @!UPT UIADD3 URZ, URZ, URZ, URZ ;  /* 0x0000003f3f3ff290 */ /* 0x000fe8000fffe03f */
[----:B------:R-:W-:Y:S08]  /*54a0*/  HMMA.16816.F32.BF16 R52, R8, R54, R4 ;  /* 0x000000360834723c */ /* 0x000ff00000041804 */
[----:B------:R-:W-:Y:S01]  /*54b0*/  HMMA.16816.F32.BF16 R4, R16, R102, RZ ;  /* 0x000000661004723c */ /* 0x000fe200000418ff */
[----:B------:R-:W-:Y:S02]  /*54c0*/  FFMA.FTZ R72, R139, c[0x0][0x2d0], -R0 ;  /* 0x0000b4008b487a23 */ /* 0x000fe40000010800 */
[----:B------:R-:W-:-:S02]  /*54d0*/  IMAD.MOV.U32 R139, RZ, RZ, R25 ;  /* 0x000000ffff8b7224 */ /* 0x000fc400078e0019 */
[----:B------:R-:W-:-:S03]  /*54e0*/  IMAD.MOV.U32 R23, RZ, RZ, R24 ;  /* 0x000000ffff177224 */ /* 0x000fc600078e0018 */
[----:B------:R-:W-:Y:S01]  /*54f0*/  HMMA.16816.F32.BF16 R24, R16, R26, RZ ;  /* 0x0000001a1018723c */ /* 0x000fe200000418ff */
[----:B------:R-:W-:-:S07]  /*5500*/  IMAD.MOV.U32 R150, RZ, RZ, R187 ;  /* 0x000000ffff967224 */ /* 0x000fce00078e00bb */
[----:B------:R-:W-:Y:S01]  /*5510*/  HMMA.16816.F32.BF16 R16, R16, R118, RZ ;  /* 0x000000761010723c */ /* 0x000fe200000418ff */
[----:B------:R-:W-:Y:S01]  /*5520*/  IMAD.MOV.U32 R151, RZ, RZ, R204 ;  /* 0x000000ffff977224 */ /* 0x000fe200078e00cc */
[----:B------:R-:W-:Y:S01]  /*5530*/  MUFU.EX2 R187, R57 ;  /* 0x0000003900bb7308 */ /* 0x000fe20000000800 */
[----:B------:R-:W-:Y:S02]  /*5540*/  IMAD.MOV.U32 R90, RZ, RZ, R186 ;  /* 0x000000ffff5a7224 */ /* 0x000fe400078e00ba */
[----:B------:R-:W-:Y:S02]  /*5550*/  IMAD.MOV.U32 R91, RZ, RZ, R180 ;  /* 0x000000ffff5b7224 */ /* 0x000fe400078e00b4 */
[----:B------:R-:W-:Y:S01]  /*5560*/  IMAD.MOV.U32 R119, RZ, RZ, R206 ;  /* 0x000000ffff777224 */ /* 0x000fe200078e00ce */
[C---:B------:R-:W-:Y:S01]  /*5570*/  HMMA.16816.F32.BF16 R64, R8.reuse, R66, R4 ;  /* 0x000000420840723c */ /* 0x040fe20000041804 */
[----:B------:R-:W-:Y:S01]  /*5580*/  IMAD.MOV.U32 R118, RZ, RZ, R205 ;  /* 0x000000ffff767224 */ /* 0x000fe200078e00cd */
[----:B------:R-:W-:Y:S05]  /*5590*/  MUFU.EX2 R206, R45 ;  /* 0x0000002d00ce7308 */ /* 0x000fea0000000800 */
[----:B------:R-:W-:Y:S01]  /*55a0*/  FADD.FTZ R5, R158, R156 ;  /* 0x0000009c9e057221 */ /* 0x000fe20000010000 */
[----:B------:R-:W-:Y:S01]  /*55b0*/  HMMA.16816.F32.BF16 R40, R8, R38, R40 ;  /* 0x000000260828723c */ /* 0x000fe20000041828 */
[----:B------:R-:W-:Y:S01]  /*55c0*/  IMAD.MOV.U32 R158, RZ, RZ, R181 ;  /* 0x000000ffff9e7224 */ /* 0x000fe200078e00b5 */
[----:B------:R-:W-:Y:S01]  /*55d0*/  MUFU.EX2 R205, R56 ;  /* 0x0000003800cd7308 */ /* 0x000fe20000000800 */
[----:B------:R-:W-:-:S02]  /*55e0*/  FFMA.FTZ R131, R131, c[0x0][0x2d0], -R0 ;  /* 0x0000b40083837a23 */ /* 0x000fc40000010800 */
[----:B------:R-:W-:-:S05]  /*55f0*/  FFMA.FTZ R130, R130, c[0x0][0x2d0], -R0 ;  /* 0x0000b40082827a23 */ /* 0x000fca0000010800 */
[----:B------:R-:W-:Y:S01]  /*5600*/  MUFU.EX2 R207, R44 ;  /* 0x0000002c00cf7308 */ /* 0x000fe20000000800 */
[--C-:B------:R-:W-:Y:S02]  /*5610*/  FFMA.FTZ R129, R129, c[0x0][0x2d0], -R0.reuse ;  /* 0x0000b40081817a23 */ /* 0x100fe40000010800 */
[----:B------:R-:W-:-:S05]  /*5620*/  FFMA.FTZ R128, R128, c[0x0][0x2d0], -R0 ;  /* 0x0000b40080807a23 */ /* 0x000fca0000010800 */
[----:B------:R-:W-:Y:S01]  /*5630*/  MUFU.EX2 R180, R36 ;  /* 0x0000002400b47308 */ /* 0x000fe20000000800 */
[----:B------:R-:W-:Y:S02]  /*5640*/  FADD.FTZ R0, R173, R172 ;  /* 0x000000acad007221 */ /* 0x000fe40000010000 */
[----:B------:R-:W-:-:S05]  /*5650*/  IMAD.MOV.U32 R75, RZ, RZ, R3 ;  /* 0x000000ffff4b7224 */ /* 0x000fca00078e0003 */
[----:B------:R-:W-:Y:S01]  /*5660*/  MUFU.EX2 R186, R33 ;  /* 0x0000002100ba7308 */ /* 0x000fe20000000800 */
[----:B------:R-:W-:-:S07]  /*5670*/  FADD.FTZ R3, R169, R168 ;  /* 0x000000a8a9037221 */ /* 0x000fce0000010000 */
[----:B------:R-:W-:Y:S08]  /*5680*/  MUFU.EX2 R204, R32 ;  /* 0x0000002000cc7308 */ /* 0x000ff00000000800 */
[----:B------:R-:W-:Y:S08]  /*5690*/  MUFU.EX2 R181, R92 ;  /* 0x0000005c00b57308 */ /* 0x000ff00000000800 */
[----:B------:R-:W-:Y:S08]  /*56a0*/  MUFU.EX2 R47, R94 ;  /* 0x0000005e002f7308 */ /* 0x000ff00000000800 */
[----:B------:R-:W-:Y:S08]  /*56b0*/  MUFU.EX2 R57, R93 ;  /* 0x0000005d00397308 */ /* 0x000ff00000000800 */
[----:B------:R-:W-:Y:S08]  /*56c0*/  MUFU.EX2 R58, R89 ;  /* 0x00000059003a7308 */ /* 0x000ff00000000800 */
[----:B------:R-:W2:Y:S08]  /*56d0*/  MUFU.EX2 R59, R88 ;  /* 0x00000058003b7308 */ /* 0x000eb00000000800 */
[----:B------:R-:W-:Y:S08]  /*56e0*/  MUFU.EX2 R44, R72 ;  /* 0x00000048002c7308 */ /* 0x000ff00000000800 */
[----:B------:R3:W4:Y:S08]  /*56f0*/  MUFU.EX2 R46, R2 ;  /* 0x00000002002e7308 */ /* 0x0007300000000800 */
[----:B------:R-:W-:Y:S08]  /*5700*/  MUFU.EX2 R56, R37 ;  /* 0x0000002500387308 */ /* 0x000ff00000000800 */
[----:B------:R-:W1:Y:S01]  /*5710*/  MUFU.EX2 R45, R73 ;  /* 0x00000049002d7308 */ /* 0x000e620000000800 */
[----:B---3--:R-:W-:-:S02]  /*5720*/  FADD.FTZ R2, R175, R0 ;  /* 0x00000000af027221 */ /* 0x008fc40000010000 */
[----:B------:R-:W-:Y:S02]  /*5730*/  FADD.FTZ R0, R170, R3 ;  /* 0x00000003aa007221 */ /* 0x000fe40000010000 */
[----:B------:R-:W-:Y:S02]  /*5740*/  FADD.FTZ R4, R145, R144 ;  /* 0x0000009091047221 */ /* 0x000fe40000010000 */
[----:B------:R-:W-:Y:S02]  /*5750*/  FADD.FTZ R5, R160, R5 ;  /* 0x00000005a0057221 */ /* 0x000fe40000010000 */
[----:B------:R-:W-:Y:S01]  /*5760*/  FADD.FTZ R21, R174, R2 ;  /* 0x00000002ae157221 */ /* 0x000fe20000010000 */
[----:B------:R-:W-:Y:S01]  /*5770*/  HMMA.16816.F32.BF16 R24, R8, R34, R24 ;  /* 0x000000220818723c */ /* 0x000fe20000041818 */
[----:B------:R-:W-:Y:S01]  /*5780*/  FADD.FTZ R2, R171, R0 ;  /* 0x00000000ab027221 */ /* 0x000fe20000010000 */
[----:B--2---:R-:W-:Y:S01]  /*5790*/  F2FP.BF16.PACK_AB R6, R59, R58 ;  /* 0x0000003a3b06723e */ /* 0x004fe200000010ff */
[----:B------:R-:W-:Y:S01]  /*57a0*/  FADD.FTZ R3, R153, R4 ;  /* 0x0000000499037221 */ /* 0x000fe20000010000 */
[----:B------:R-:W-:Y:S01]  /*57b0*/  F2FP.BF16.PACK_AB R4, R57, R47 ;  /* 0x0000002f3904723e */ /* 0x000fe200000010ff */
[----:B------:R-:W-:Y:S01]  /*57c0*/  FADD.FTZ R0, R163, R5 ;  /* 0x00000005a3007221 */ /* 0x000fe20000010000 */
[----:B----4-:R-:W-:-:S02]  /*57d0*/  F2FP.BF16.PACK_AB R5, R46, R44 ;  /* 0x0000002c2e05723e */ /* 0x010fc400000010ff */
[----:B------:R-:W-:Y:S01]  /*57e0*/  HMMA.16816.F32.BF16 R60, R8, R62, R16 ;  /* 0x0000003e083c723c */ /* 0x000fe20000041810 */
[----:B-1----:R-:W-:Y:S01]  /*57f0*/  F2FP.BF16.PACK_AB R7, R45, R56 ;  /* 0x000000382d07723e */ /* 0x002fe200000010ff */
[----:B------:R-:W-:-:S05]  /*5800*/  IMAD.MOV.U32 R92, RZ, RZ, R148 ;  /* 0x000000ffff5c7224 */ /* 0x000fca00078e0094 */
[----:B------:R-:W-:Y:S02]  /*5810*/  F2FP.BF16.PACK_AB R8, R205, R187 ;  /* 0x000000bbcd08723e */ /* 0x000fe400000010ff */
[----:B------:R-:W-:Y:S02]  /*5820*/  F2FP.BF16.PACK_AB R9, R186, R180 ;  /* 0x000000b4ba09723e */ /* 0x000fe400000010ff */
[----:B------:R-:W-:Y:S02]  /*5830*/  F2FP.BF16.PACK_AB R10, R207, R206 ;  /* 0x000000cecf0a723e */ /* 0x000fe400000010ff */
[----:B------:R-:W-:Y:S01]  /*5840*/  F2FP.BF16.PACK_AB R11, R181, R204 ;  /* 0x000000ccb50b723e */ /* 0x000fe200000010ff */
[----:B------:R-:W-:Y:S02]  /*5850*/  IMAD.MOV.U32 R145, RZ, RZ, R149 ;  /* 0x000000ffff917224 */ /* 0x000fe400078e0095 */
[----:B------:R-:W-:Y:S02]  /*5860*/  IMAD.MOV.U32 R144, RZ, RZ, R150 ;  /* 0x000000ffff907224 */ /* 0x000fe400078e0096 */
[----:B------:R-:W-:Y:S01]  /*5870*/  IMAD.MOV.U32 R22, RZ, RZ, R151 ;  /* 0x000000ffff167224 */ /* 0x000fe200078e0097 */
[----:B------:R-:W-:Y:S01]  /*5880*/  HMMA.16816.F32.BF16 R188, R4, R12, R188 ;  /* 0x0000000c04bc723c */ /* 0x000fe200000418bc */
[----:B------:R-:W-:-:S02]  /*5890*/  IMAD.MOV.U32 R148, RZ, RZ, R199 ;  /* 0x000000ffff947224 */ /* 0x000fc400078e00c7 */
[----:B------:R-:W-:Y:S02]  /*58a0*/  IMAD.MOV.U32 R149, RZ, RZ, R198 ;  /* 0x000000ffff957224 */ /* 0x000fe400078e00c6 */
[----:B------:R-:W-:Y:S02]  /*58b0*/  IMAD.MOV.U32 R150, RZ, RZ, R197 ;  /* 0x000000ffff967224 */ /* 0x000fe400078e00c5 */
[----:B------:R-:W-:Y:S01]  /*58c0*/  IMAD.MOV.U32 R151, RZ, RZ, R196 ;  /* 0x000000ffff977224 */ /* 0x000fe200078e00c4 */
[----:B------:R-:W-:Y:S08]  /*58d0*/  HMMA.16816.F32.BF16 R192, R8, R12, R192 ;  /* 0x0000000c08c0723c */ /* 0x000ff000000418c0 */
[-C--:B------:R-:W-:Y:S08]  /*58e0*/  HMMA.16816.F32.BF16 R196, R4, R14.reuse, R80 ;  /* 0x0000000e04c4723c */ /* 0x080ff00000041850 */
        /* <DEDUP_REMOVED lines=10> */
[----:B------:R-:W-:Y:S02]  /*5990*/  IMAD.MOV.U32 R16, RZ, RZ, R140 ;  /* 0x000000ffff107224 */ /* 0x000fe400078e008c */
[----:B------:R-:W-:Y:S02]  /*59a0*/  IMAD.MOV.U32 R102, RZ, RZ, R141 ;  /* 0x000000ffff667224 */ /* 0x000fe400078e008d */
[----:B------:R-:W-:Y:S02]  /*59b0*/  IMAD.MOV.U32 R103, RZ, RZ, R142 ;  /* 0x000000ffff677224 */ /* 0x000fe400078e008e */
[----:B------:R-:W-:Y:S01]  /*59c0*/  IMAD.MOV.U32 R156, RZ, RZ, R143 ;  /* 0x000000ffff9c7224 */ /* 0x000fe200078e008f */
[-C--:B-1----:R-:W-:Y:S08]  /*59d0*/  HMMA.16816.F32.BF16 R132, R8, R12.reuse, R212 ;  /* 0x0000000c0884723c */ /* 0x082ff000000418d4 */
[C---:B------:R-:W-:Y:S08]  /*59e0*/  HMMA.16816.F32.BF16 R136, R4.reuse, R12, R200 ;  /* 0x0000000c0488723c */ /* 0x040ff000000418c8 */
[-C--:B------:R-:W-:Y:S08]  /*59f0*/  HMMA.16816.F32.BF16 R140, R4, R14.reuse, R76 ;  /* 0x0000000e048c723c */ /* 0x080ff0000004184c */
[----:B------:R-:W-:Y:S01]  /*5a00*/  HMMA.16816.F32.BF16 R36, R8, R14, R24 ;  /* 0x0000000e0824723c */ /* 0x000fe20000041818 */
[----:B------:R-:W1:Y:S01]  /*5a10*/  LDSM.16.MT88.4 R12, [R233+0x1000] ;  /* 0x00100000e90c783b */ /* 0x000e620000004200 */
[----:B------:R-:W-:-:S02]  /*5a20*/  FADD.FTZ R20, R155, R3 ;  /* 0x000000039b147221 */ /* 0x000fc40000010000 */
        /* <DEDUP_REMOVED lines=20> */
[-C--:B-1----:R-:W-:Y:S08]  /*5b70*/  HMMA.16816.F32.BF16 R164, R8, R12.reuse, R224 ;  /* 0x0000000c08a4723c */ /* 0x082ff000000418e0 */
[C---:B------:R-:W-:Y:S08]  /*5b80*/  HMMA.16816.F32.BF16 R168, R4.reuse, R12, R120 ;  /* 0x0000000c04a8723c */ /* 0x040ff00000041878 */
[----:B------:R-:W-:Y:S01]  /*5b90*/  HMMA.16816.F32.BF16 R172, R4, R14, R96 ;  /* 0x0000000e04ac723c */ /* 0x000fe20000041860 */
[----:B------:R-:W-:-:S02]  /*5ba0*/  IMAD.MOV.U32 R160, RZ, RZ, R92 ;  /* 0x000000ffffa07224 */ /* 0x000fc400078e005c */
[----:B------:R-:W-:Y:S02]  /*5bb0*/  IMAD.MOV.U32 R93, RZ, RZ, R119 ;  /* 0x000000ffff5d7224 */ /* 0x000fe400078e0077 */
[----:B------:R-:W-:Y:S02]  /*5bc0*/  IMAD.MOV.U32 R200, RZ, RZ, R237 ;  /* 0x000000ffffc87224 */ /* 0x000fe400078e00ed */
[----:B------:R-:W-:Y:S01]  /*5bd0*/  IMAD.MOV.U32 R201, RZ, RZ, R236 ;  /* 0x000000ffffc97224 */ /* 0x000fe200078e00ec */
[----:B------:R-:W-:Y:S01]  /*5be0*/  HMMA.16816.F32.BF16 R68, R8, R14, R28 ;  /* 0x0000000e0844723c */ /* 0x000fe2000004181c */
[----:B------:R-:W1:Y:S01]  /*5bf0*/  LDSM.16.MT88.4 R12, [R229+0x3000] ;  /* 0x00300000e50c783b */ /* 0x000e620000004200 */
[----:B------:R-:W-:Y:S02]  /*5c00*/  IMAD.MOV.U32 R92, RZ, RZ, R118 ;  /* 0x000000ffff5c7224 */ /* 0x000fe400078e0076 */
[----:B------:R-:W-:Y:S02]  /*5c10*/  IMAD.MOV.U32 R202, RZ, RZ, R235 ;  /* 0x000000ffffca7224 */ /* 0x000fe400078e00eb */
[----:B------:R-:W-:-:S02]  /*5c20*/  IMAD.MOV.U32 R203, RZ, RZ, R234 ;  /* 0x000000ffffcb7224 */ /* 0x000fc400078e00ea */
[----:B------:R-:W-:Y:S02]  /*5c30*/  FADD.FTZ R0, R179, R0 ;  /* 0x00000000b3007221 */ /* 0x000fe40000010000 */
[----:B------:R-:W-:Y:S01]  /*5c40*/  FADD.FTZ R2, R216, R2 ;  /* 0x00000002d8027221 */ /* 0x000fe20000010000 */
[----:B------:R-:W-:Y:S01]  /*5c50*/  MUFU.EX2 R23, R23 ;  /* 0x0000001700177308 */ /* 0x000fe20000000800 */
[----:B------:R-:W-:Y:S01]  /*5c60*/  IMAD.MOV.U32 R119, RZ, RZ, R228 ;  /* 0x000000ffff777224 */ /* 0x000fe200078e00e4 */
[----:B------:R-:W-:Y:S01]  /*5c70*/  LDSM.16.MT88.4 R96, [R230+0x3800] ;  /* 0x00380000e660783b */ /* 0x000fe20000004200 */
[----:B------:R-:W-:Y:S02]  /*5c80*/  IMAD.MOV.U32 R222, RZ, RZ, R22 ;  /* 0x000000ffffde7224 */ /* 0x000fe400078e0016 */
[----:B------:R-:W-:Y:S01]  /*5c90*/  IMAD.MOV.U32 R223, RZ, RZ, R144 ;  /* 0x000000ffffdf7224 */ /* 0x000fe200078e0090 */
[----:B------:R2:W5:Y:S01]  /*5ca0*/  LDL.LU R237, [R1+0xa0] ;  /* 0x0000a00001ed7983 */ /* 0x0005620000300800 */
[----:B-1----:R-:W-:Y:S08]  /*5cb0*/  HMMA.16816.F32.BF16 R212, R8, R12, R72 ;  /* 0x0000000c08d4723c */ /* 0x002ff00000041848 */
[-C--:B------:R-:W-:Y:S08]  /*5cc0*/  HMMA.16816.F32.BF16 R76, R4, R14.reuse, R104 ;  /* 0x0000000e044c723c */ /* 0x080ff00000041868 */
[----:B------:R-:W-:Y:S01]  /*5cd0*/  HMMA.16816.F32.BF16 R48, R8, R14, R48 ;  /* 0x0000000e0830723c */ /* 0x000fe20000041830 */
[----:B------:R-:W-:Y:S01]  /*5ce0*/  IMAD.MOV.U32 R118, RZ, RZ, R231 ;  /* 0x000000ffff767224 */ /* 0x000fe200078e00e7 */
[----:B------:R-:W-:Y:S01]  /*5cf0*/  MUFU.EX2 R22, R147 ;  /* 0x0000009300167308 */ /* 0x000fe20000000800 */
[----:B------:R2:W5:Y:S04]  /*5d00*/  LDL.LU R236, [R1+0x9c] ;  /* 0x00009c0001ec7983 */ /* 0x0005680000300800 */
[----:B------:R2:W5:Y:S01]  /*5d10*/  LDL.LU R235, [R1+0x98] ;  /* 0x0000980001eb7983 */ /* 0x0005620000300800 */
[----:B------:R-:W-:Y:S03]  /*5d20*/  HMMA.16816.F32.BF16 R72, R4, R12, R88 ;  /* 0x0000000c0448723c */ /* 0x000fe60000041858 */
[----:B------:R-:W1:Y:S04]  /*5d30*/  LDSM.16.MT88.4 R12, [R230+0x3000] ;  /* 0x00300000e60c783b */ /* 0x000e680000004200 */
[----:B------:R2:W5:Y:S04]  /*5d40*/  LDL.LU R234, [R1+0x94] ;  /* 0x0000940001ea7983 */ /* 0x0005680000300800 */
[----:B------:R2:W5:Y:S04]  /*5d50*/  LDL.LU R231, [R1+0x90] ;  /* 0x0000900001e77983 */ /* 0x0005680000300800 */
[----:B------:R2:W5:Y:S01]  /*5d60*/  LDL.LU R228, [R1+0x8c] ;  /* 0x00008c0001e47983 */ /* 0x0005620000300800 */
[-C--:B-1----:R-:W-:Y:S08]  /*5d70*/  HMMA.16816.F32.BF16 R40, R8, R12.reuse, R92 ;  /* 0x0000000c0828723c */ /* 0x082ff0000004185c */
[C---:B------:R-:W-:Y:S01]  /*5d80*/  HMMA.16816.F32.BF16 R88, R4.reuse, R12, R16 ;  /* 0x0000000c0458723c */ /* 0x040fe20000041810 */
[----:B------:R-:W1:Y:S07]  /*5d90*/  LDSM.16.MT88.4 R16, [R233+0x3000] ;  /* 0x00300000e910783b */ /* 0x000e6e0000004200 */
[-C--:B------:R-:W-:Y:S08]  /*5da0*/  HMMA.16816.F32.BF16 R92, R4, R14.reuse, R108 ;  /* 0x0000000e045c723c */ /* 0x080ff0000004186c */
[----:B------:R-:W-:Y:S01]  /*5db0*/  HMMA.16816.F32.BF16 R52, R8, R14, R52 ;  /* 0x0000000e0834723c */ /* 0x000fe20000041834 */
[----:B------:R-:W3:Y:S07]  /*5dc0*/  LDSM.16.MT88.4 R12, [R232+0x3000] ;  /* 0x00300000e80c783b */ /* 0x000eee0000004200 */
[C---:B-1----:R-:W-:Y:S08]  /*5dd0*/  HMMA.16816.F32.BF16 R104, R4.reuse, R16, R24 ;  /* 0x000000100468723c */ /* 0x042ff00000041818 */
[C---:B------:R-:W-:Y:S08]  /*5de0*/  HMMA.16816.F32.BF16 R108, R4.reuse, R18, R112 ;  /* 0x00000012046c723c */ /* 0x040ff00000041870 */
[-C--:B---3--:R-:W-:Y:S08]  /*5df0*/  HMMA.16816.F32.BF16 R120, R4, R12.reuse, R200 ;  /* 0x0000000c0478723c */ /* 0x088ff000000418c8 */
[----:B------:R-:W-:Y:S01]  /*5e00*/  HMMA.16816.F32.BF16 R116, R8, R12, R116 ;  /* 0x0000000c0874723c */ /* 0x000fe20000041874 */
[----:B------:R1:W-:Y:S01]  /*5e10*/  MUFU.EX2 R12, R3 ;  /* 0x00000003000c7308 */ /* 0x0003e20000000800 */
[----:B------:R-:W-:Y:S04]  /*5e20*/  LDSM.16.MT88.4 R200, [R229+0x1800] ;  /* 0x00180000e5c8783b */ /* 0x000fe80000004200 */
[----:B------:R-:W-:Y:S02]  /*5e30*/  LDSM.16.MT88.4 R112, [R233+0x3800] ;  /* 0x00380000e970783b */ /* 0x000fe40000004200 */
[----:B------:R-:W-:Y:S07]  /*5e40*/  HMMA.16816.F32.BF16 R28, R4, R14, R124 ;  /* 0x0000000e041c723c */ /* 0x000fee000004187c */
[----:B------:R-:W-:-:S02]  /*5e50*/  FADD.FTZ R4, R210, R0 ;  /* 0x00000000d2047221 */ /* 0x000fc40000010000 */
[----:B-1----:R-:W-:Y:S02]  /*5e60*/  FADD.FTZ R3, R250, R21 ;  /* 0x00000015fa037221 */ /* 0x002fe40000010000 */
        /* <DEDUP_REMOVED lines=8> */
[----:B------:R-:W1:Y:S01]  /*5ef0*/  LDSM.16.MT88.4 R4, [R232+0x3800] ;  /* 0x00380000e804783b */ /* 0x000e620000004200 */
[C---:B------:R-:W-:Y:S01]  /*5f00*/  HMMA.16816.F32.BF16 R100, R8.reuse, R16, R100 ;  /* 0x000000100864723c */ /* 0x040fe20000041864 */
[----:B------:R-:W-:Y:S07]  /*5f10*/  MUFU.EX2 R16, R163 ;  /* 0x000000a300107308 */ /* 0x000fee0000000800 */
[C---:B------:R-:W-:Y:S01]  /*5f20*/  HMMA.16816.F32.BF16 R64, R8.reuse, R18, R64 ;  /* 0x000000120840723c */ /* 0x040fe20000041840 */
[----:B------:R-:W-:Y:S07]  /*5f30*/  MUFU.EX2 R18, R83 ;  /* 0x0000005300127308 */ /* 0x000fee0000000800 */
[----:B------:R-:W-:Y:S01]  /*5f40*/  HMMA.16816.F32.BF16 R60, R8, R14, R60 ;  /* 0x0000000e083c723c */ /* 0x000fe2000004183c */
[----:B------:R-:W-:Y:S08]  /*5f50*/  MUFU.EX2 R11, R81 ;  /* 0x00000051000b7308 */ /* 0x000ff00000000800 */
[----:B------:R3:W4:Y:S08]  /*5f60*/  MUFU.EX2 R15, R82 ;  /* 0x00000052000f7308 */ /* 0x0007300000000800 */
[----:B------:R-:W-:Y:S08]  /*5f70*/  MUFU.EX2 R19, R160 ;  /* 0x000000a000137308 */ /* 0x000ff00000000800 */
[----:B------:R-:W1:Y:S08]  /*5f80*/  MUFU.EX2 R24, R145 ;  /* 0x0000009100187308 */ /* 0x000e700000000800 */
[----:B------:R-:W-:Y:S08]  /*5f90*/  MUFU.EX2 R25, R146 ;  /* 0x0000009200197308 */ /* 0x000ff00000000800 */
[----:B------:R4:W-:Y:S01]  /*5fa0*/  MUFU.EX2 R13, R128 ;  /* 0x00000080000d7308 */ /* 0x0009e20000000800 */
[----:B------:R-:W-:Y:S01]  /*5fb0*/  FADD.FTZ R27, R252, R2 ;  /* 0x00000002fc1b7221 */ /* 0x000fe20000010000 */
[----:B---3--:R-:W-:Y:S06]  /*5fc0*/  LDSM.16.MT88.4 R80, [R229+0x3800] ;  /* 0x00380000e550783b */ /* 0x008fec0000004200 */
[----:B------:R-:W-:Y:S08]  /*5fd0*/  MUFU.EX2 R14, R162 ;  /* 0x000000a2000e7308 */ /* 0x000ff00000000800 */
[----:B------:R-:W3:Y:S08]  /*5fe0*/  MUFU.EX2 R17, R161 ;  /* 0x000000a100117308 */ /* 0x000ef00000000800 */
[----:B------:R-:W-:Y:S08]  /*5ff0*/  MUFU.EX2 R8, R131 ;  /* 0x0000008300087308 */ /* 0x000ff00000000800 */
[----:B------:R1:W1:Y:S08]  /*6000*/  MUFU.EX2 R10, R130 ;  /* 0x00000082000a7308 */ /* 0x0002700000000800 */
[----:B------:R2:W2:Y:S01]  /*6010*/  MUFU.EX2 R9, R129 ;  /* 0x0000008100097308 */ /* 0x0004a20000000800 */
[----:B------:R-:W-:-:S04]  /*6020*/  @P4 IMAD.HI.U32 R2, R222, c[0x0][0x2c8], RZ ;  /* 0x0000b200de024a27 */ /* 0x000fc800078e00ff */
[----:B------:R-:W-:Y:S01]  /*6030*/  FADD.FTZ R26, R219, R0 ;  /* 0x00000000db1a7221 */ /* 0x000fe20000010000 */
[----:B----4-:R-:W-:Y:S01]  /*6040*/  F2FP.BF16.PACK_AB R128, R15, R11 ;  /* 0x0000000b0f80723e */ /* 0x010fe200000010ff */
[----:B------:R-:W-:Y:S01]  /*6050*/  IMAD.MOV.U32 R0, RZ, RZ, R222 ;  /* 0x000000ffff007224 */ /* 0x000fe200078e00de */
[----:B------:R-:W-:Y:S01]  /*6060*/  @P4 SHF.R.U32.HI R0, RZ, c[0x0][0x2cc], R2 ;  /* 0x0000b300ff004a19 */ /* 0x000fe20000011602 */
[----:B------:R-:W-:Y:S01]  /*6070*/  IMAD.MOV.U32 R2, RZ, RZ, c[0x0][0x168] ;  /* 0x00005a00ff027624 */ /* 0x000fe200078e00ff */
[----:B-1----:R-:W-:Y:S01]  /*6080*/  F2FP.BF16.PACK_AB R130, R23, R18 ;  /* 0x000000121782723e */ /* 0x002fe200000010ff */
[----:B------:R-:W-:Y:S01]  /*6090*/  FADD.FTZ R3, R178, R3 ;  /* 0x00000003b2037221 */ /* 0x000fe20000010000 */
[----:B------:R-:W-:Y:S01]  /*60a0*/  F2FP.BF16.PACK_AB R131, R24, R19 ;  /* 0x000000131883723e */ /* 0x000fe200000010ff */
[----:B------:R-:W1:Y:S01]  /*60b0*/  LDSM.16.MT88.4 R160, [R233+0x1800] ;  /* 0x00180000e9a0783b */ /* 0x000e620000004200 */
[----:B---3--:R-:W-:Y:S02]  /*60c0*/  F2FP.BF16.PACK_AB R124, R17, R14 ;  /* 0x0000000e117c723e */ /* 0x008fe400000010ff */
[----:B--2---:R-:W-:Y:S01]  /*60d0*/  F2FP.BF16.PACK_AB R129, R16, R12 ;  /* 0x0000000c1081723e */ /* 0x004fe200000010ff */
[----:B------:R-:W2:Y:S01]  /*60e0*/  LDSM.16.MT88.4 R176, [R232+0x1800] ;  /* 0x00180000e8b0783b */ /* 0x000ea20000004200 */
[----:B------:R-:W-:-:S02]  /*60f0*/  F2FP.BF16.PACK_AB R125, R10, R8 ;  /* 0x000000080a7d723e */ /* 0x000fc400000010ff */
[----:B------:R-:W-:Y:S01]  /*6100*/  F2FP.BF16.PACK_AB R126, R25, R22 ;  /* 0x00000016197e723e */ /* 0x000fe200000010ff */
[----:B------:R-:W3:Y:S01]  /*6110*/  LDSM.16.MT88.4 R144, [R230+0x1800] ;  /* 0x00180000e690783b */ /* 0x000ee20000004200 */
[----:B------:R-:W-:Y:S02]  /*6120*/  F2FP.BF16.PACK_AB R127, R13, R9 ;  /* 0x000000090d7f723e */ /* 0x000fe400000010ff */
[----:B------:R-:W-:Y:S01]  /*6130*/  IADD3 R0, R0, c[0x0][0x1d0], -R2 ;  /* 0x0000740000007a10 */ /* 0x000fe20007ffe802 */
[-C--:B------:R-:W-:Y:S08]  /*6140*/  HMMA.16816.F32.BF16 R116, R128, R4.reuse, R116 ;  /* 0x000000048074723c */ /* 0x080ff00000041874 */
[----:B------:R-:W-:Y:S07]  /*6150*/  HMMA.16816.F32.BF16 R120, R124, R4, R120 ;  /* 0x000000047c78723c */ /* 0x000fee0000041878 */
[----:B------:R-:W-:Y:S01]  /*6160*/  SHF.R.S32.HI R5, RZ, 0x1f, R0 ;  /* 0x0000001fff057819 */ /* 0x000fe20000011400 */
[----:B------:R-:W-:-:S03]  /*6170*/  FADD.FTZ R20, R209, R3 ;  /* 0x00000003d1147221 */ /* 0x000fc60000010000 */
[----:B------:R-:W-:Y:S01]  /*6180*/  LEA.HI R5, R5, R0, RZ, 0x6 ;  /* 0x0000000005057211 */ /* 0x000fe200078f30ff */
        /* <DEDUP_REMOVED lines=19> */
[----:B------:R-:W-:Y:S01]  /*62c0*/  SHF.R.S32.HI R5, RZ, 0x6, R5 ;  /* 0x00000006ff057819 */ /* 0x000fe20000011405 */
[----:B------:R-:W-:Y:S02]  /*62d0*/  FADD.FTZ R4, R8, R4 ;  /* 0x0000000408047221 */ /* 0x000fe40000010000 */
[----:B------:R-:W-:Y:S02]  /*62e0*/  FADD.FTZ R3, R14, R3 ;  /* 0x000000030e037221 */ /* 0x000fe40000010000 */
[----:B------:R-:W-:Y:S02]  /*62f0*/  FADD.FTZ R0, R18, R0 ;  /* 0x0000000012007221 */ /* 0x000fe40000010000 */
[----:B------:R-:W-:Y:S01]  /*6300*/  FADD.FTZ R2, R16, R2 ;  /* 0x0000000210027221 */ /* 0x000fe20000010000 */
[----:B------:R-:W-:Y:S01]  /*6310*/  IMNMX R5, RZ, R5, !PT ;  /* 0x00000005ff057217 */ /* 0x000fe20007800200 */
[----:B------:R-:W-:Y:S01]  /*6320*/  FADD.FTZ R4, R10, R4 ;  /* 0x000000040a047221 */ /* 0x000fe20000010000 */
[----:B------:R-:W-:Y:S01]  /*6330*/  IADD3 R249, R223, -0x2, RZ ;  /* 0xfffffffedff97810 */ /* 0x000fe20007ffe0ff */
[----:B------:R-:W-:-:S02]  /*6340*/  FADD.FTZ R3, R17, R3 ;  /* 0x0000000311037221 */ /* 0x000fc40000010000 */
[----:B------:R-:W-:Y:S02]  /*6350*/  FADD.FTZ R0, R23, R0 ;  /* 0x0000000017007221 */ /* 0x000fe40000010000 */
[----:B------:R-:W-:Y:S02]  /*6360*/  FADD.FTZ R2, R19, R2 ;  /* 0x0000000213027221 */ /* 0x000fe40000010000 */
[----:B------:R-:W-:Y:S01]  /*6370*/  FADD.FTZ R4, R9, R4 ;  /* 0x0000000409047221 */ /* 0x000fe20000010000 */
[----:B------:R4:W-:Y:S01]  /*6380*/  STL [R1+0x40], R5 ;  /* 0x0000400501007387 */ /* 0x0009e20000100800 */
[----:B------:R-:W-:Y:S01]  /*6390*/  FADD.FTZ R3, R22, R3 ;  /* 0x0000000316037221 */ /* 0x000fe20000010000 */
[----:B------:R-:W-:Y:S02]  /*63a0*/  ISETP.GE.AND P0, PT, R249, R5, PT ;  /* 0x00000005f900720c */ /* 0x000fe40003f06270 */
[----:B------:R2:W-:Y:S01]  /*63b0*/  STL [R1+0x4], R0 ;  /* 0x0000040001007387 */ /* 0x0005e20000100800 */
[----:B-1----:R-:W-:Y:S01]  /*63c0*/  HMMA.16816.F32.BF16 R148, R128, R160, R148 ;  /* 0x000000a08094723c */ /* 0x002fe20000041894 */
[----:B----4-:R-:W-:-:S02]  /*63d0*/  FADD.FTZ R5, R24, R2 ;  /* 0x0000000218057221 */ /* 0x010fc40000010000 */
[----:B------:R-:W-:Y:S02]  /*63e0*/  FADD.FTZ R2, R25, R3 ;  /* 0x0000000319027221 */ /* 0x000fe40000010000 */
[----:B--2---:R-:W-:Y:S01]  /*63f0*/  FADD.FTZ R0, R13, R4 ;  /* 0x000000040d007221 */ /* 0x004fe20000010000 */
[----:B------:R1:W-:Y:S04]  /*6400*/  STL [R1+0x18], R5 ;  /* 0x0000180501007387 */ /* 0x0003e80000100800 */
[----:B------:R1:W-:Y:S04]  /*6410*/  STL [R1+0x20], R0 ;  /* 0x0000200001007387 */ /* 0x0003e80000100800 */
[----:B------:R1:W-:Y:S01]  /*6420*/  STL [R1+0x1c], R2 ;  /* 0x00001c0201007387 */ /* 0x0003e20000100800 */
[C---:B------:R-:W-:Y:S08]  /*6430*/  HMMA.16816.F32.BF16 R152, R124.reuse, R160, R152 ;  /* 0x000000a07c98723c */ /* 0x040ff00000041898 */
[C---:B------:R-:W-:Y:S08]  /*6440*/  HMMA.16816.F32.BF16 R156, R124.reuse, R162, R156 ;  /* 0x000000a27c9c723c */ /* 0x040ff0000004189c */
[C---:B------:R-:W-:Y:S08]  /*6450*/  HMMA.16816.F32.BF16 R168, R124.reuse, R176, R168 ;  /* 0x000000b07ca8723c */ /* 0x040ff000000418a8 */
[----:B------:R-:W-:Y:S08]  /*6460*/  HMMA.16816.F32.BF16 R172, R124, R178, R172 ;  /* 0x000000b27cac723c */ /* 0x000ff000000418ac */
[C---:B------:R-:W-:Y:S08]  /*6470*/  HMMA.16816.F32.BF16 R164, R128.reuse, R176, R164 ;  /* 0x000000b080a4723c */ /* 0x040ff000000418a4 */
[C---:B------:R-:W-:Y:S08]  /*6480*/  HMMA.16816.F32.BF16 R160, R128.reuse, R162, R84 ;  /* 0x000000a280a0723c */ /* 0x040ff00000041854 */
[C---:B------:R-:W-:Y:S08]  /*6490*/  HMMA.16816.F32.BF16 R176, R128.reuse, R178, R68 ;  /* 0x000000b280b0723c */ /* 0x040ff00000041844 */
[-C--:B------:R-:W-:Y:S08]  /*64a0*/  HMMA.16816.F32.BF16 R192, R128, R200.reuse, R192 ;  /* 0x000000c880c0723c */ /* 0x080ff000000418c0 */
[C---:B------:R-:W-:Y:S08]  /*64b0*/  HMMA.16816.F32.BF16 R188, R124.reuse, R200, R188 ;  /* 0x000000c87cbc723c */ /* 0x040ff000000418bc */
[----:B------:R-:W-:Y:S08]  /*64c0*/  HMMA.16816.F32.BF16 R196, R124, R202, R196 ;  /* 0x000000ca7cc4723c */ /* 0x000ff000000418c4 */
        /* <DEDUP_REMOVED lines=26> */
.L_x_3423:
[----:B------:R-:W-:Y:S04]  /*6670*/  DEPBAR.LE SB0, 0x0 ;  /* 0x000080000000791a */ /* 0x000fe80000000000 */
[----:B------:R-:W-:Y:S01]  /*6680*/  WARPSYNC 0xffffffff ;  /* 0xffffffff00007948 */ /* 0x000fe20003800000 */
[----:B------:R-:W-:Y:S08]  /*6690*/  BAR.SYNC.DEFER_BLOCKING 0x0 ;  /* 0x0000000000007b1d */ /* 0x000ff00000010000 */
[----:B-----5:R-:W-:Y:S08]  /*66a0*/  LDSM.16.M88.4 R64, [R235] ;  /* 0x00000000eb40783b */ /* 0x020ff00000000200 */
[----:B------:R-:W2:Y:S08]  /*66b0*/  LDSM.16.M88.4 R16, [R228] ;  /* 0x00000000e410783b */ /* 0x000eb00000000200 */
[----:B------:R-:W3:Y:S08]  /*66c0*/  LDSM.16.M88.4 R60, [R235+0x2000] ;  /* 0x00200000eb3c783b */ /* 0x000ef00000000200 */
[----:B------:R-:W3:Y:S08]  /*66d0*/  LDSM.16.M88.4 R32, [R228+0x800] ;  /* 0x00080000e420783b */ /* 0x000ef00000000200 */
[----:B------:R-:W4:Y:S06]  /*66e0*/  LDL.64 R218, [R1+0x10] ;  /* 0x0000100001da7983 */ /* 0x000f2c0000100a00 */
[----:B------:R-:W1:Y:S08]  /*66f0*/  LDSM.16.M88.4 R48, [R228+0x1000] ;  /* 0x00100000e430783b */ /* 0x000e700000000200 */
[----:B------:R-:W4:Y:S01]  /*6700*/  LDL R217, [R1+0x38] ;  /* 0x0000380001d97983 */ /* 0x000f220000100800 */
[-C--:B--2---:R-:W-:Y:S03]  /*6710*/  HMMA.16816.F32.BF16 R4, R64, R16.reuse, RZ ;  /* 0x000000104004723c */ /* 0x084fe600000418ff */
[----:B------:R-:W2:Y:S05]  /*6720*/  LDL.64 R220, [R1+0x30] ;  /* 0x0000300001dc7983 */ /* 0x000eaa0000100a00 */
[C---:B---3--:R-:W-:Y:S01]  /*6730*/  HMMA.16816.F32.BF16 R8, R60.reuse, R16, RZ ;  /* 0x000000103c08723c */ /* 0x048fe200000418ff */
[----:B------:R-:W3:Y:S04]  /*6740*/  LDL.LU R216, [R1] ;  /* 0x0000000001d87983 */ /* 0x000ee80000300800 */
[----:B------:R-:W1:Y:S03]  /*6750*/  LDSM.16.M88.4 R204, [R228+0x1800] ;  /* 0x00180000e4cc783b */ /* 0x000e660000000200 */
[-C--:B------:R-:W-:Y:S05]  /*6760*/  HMMA.16816.F32.BF16 R12, R60, R18.reuse, RZ ;  /* 0x000000123c0c723c */ /* 0x080fea00000418ff */
[----:B------:R-:W-:Y:S03]  /*6770*/  LDSM.16.M88.4 R208, [R237] ;  /* 0x00000000edd0783b */ /* 0x000fe60000000200 */
[C---:B------:R-:W-:Y:S05]  /*6780*/  HMMA.16816.F32.BF16 R16, R64.reuse, R18, RZ ;  /* 0x000000124010723c */ /* 0x040fea00000418ff */
[----:B------:R-:W-:Y:S03]  /*6790*/  LDSM.16.M88.4 R212, [R237+0x2000] ;  /* 0x00200000edd4783b */ /* 0x000fe60000000200 */
[-C--:B------:R-:W-:Y:S05]  /*67a0*/  HMMA.16816.F32.BF16 R20, R64, R32.reuse, RZ ;  /* 0x000000204014723c */ /* 0x080fea00000418ff */
[----:B------:R1:W-:Y:S03]  /*67b0*/  STL [R1+0xac], R130 ;  /* 0x0000ac8201007387 */ /* 0x0003e60000100800 */
[C---:B------:R-:W-:Y:S01]  /*67c0*/  HMMA.16816.F32.BF16 R24, R60.reuse, R32, RZ ;  /* 0x000000203c18723c */ /* 0x040fe200000418ff */
[----:B------:R1:W-:Y:S04]  /*67d0*/  STL [R1+0xa8], R131 ;  /* 0x0000a88301007387 */ /* 0x0003e80000100800 */
[----:B------:R-:W-:Y:S03]  /*67e0*/  STL [R1+0x8c], R239 ;  /* 0x00008cef01007387 */ /* 0x000fe60000100800 */
[-C--:B------:R-:W-:Y:S01]  /*67f0*/  HMMA.16816.F32.BF16 R28, R60, R34.reuse, RZ ;  /* 0x000000223c1c723c */ /* 0x080fe200000418ff */
[----:B------:R-:W-:Y:S04]  /*6800*/  STL [R1+0x90], R247 ;  /* 0x000090f701007387 */ /* 0x000fe80000100800 */
[----:B------:R-:W-:Y:S03]  /*6810*/  STL [R1+0x94], R246 ;  /* 0x000094f601007387 */ /* 0x000fe60000100800 */
[C---:B------:R-:W-:Y:S01]  /*6820*/  HMMA.16816.F32.BF16 R32, R64.reuse, R34, RZ ;  /* 0x000000224020723c */ /* 0x040fe200000418ff */
[----:B------:R-:W-:Y:S04]  /*6830*/  STL [R1+0x98], R245 ;  /* 0x000098f501007387 */ /* 0x000fe80000100800 */
[----:B-1----:R-:W2:Y:S03]  /*6840*/  LDL R130, [R1+0x54] ;  /* 0x0000540001827983 */ /* 0x002ea60000100800 */
[-C--:B------:R-:W-:Y:S01]  /*6850*/  HMMA.16816.F32.BF16 R36, R64, R48.reuse, RZ ;  /* 0x000000304024723c */ /* 0x080fe200000418ff */
[----:B------:R-:W2:Y:S07]  /*6860*/  LDL R131, [R1+0x58] ;  /* 0x0000580001837983 */ /* 0x000eae0000100800 */
        /* <DEDUP_REMOVED lines=20> */
[-C--:B------:R-:W-:Y:S03]  /*69b0*/  HMMA.16816.F32.BF16 R44, R212, R206.reuse, R44 ;  /* 0x000000ced42c723c */ /* 0x080fe6000004182c */
[C---:B---3--:R-:W-:Y:S05]  /*69c0*/  ISETP.GE.AND P5, PT, R216.reuse, RZ, PT ;  /* 0x000000ffd800720c */ /* 0x048fea0003fa6270 */
[C---:B------:R-:W-:Y:S01]  /*69d0*/  HMMA.16816.F32.BF16 R48, R208.reuse, R206, R48 ;  /* 0x000000ced030723c */ /* 0x040fe20000041830 */
[----:B------:R-:W1:Y:S07]  /*69e0*/  LDSM.16.M88.4 R204, [R245] ;  /* 0x00000000f5cc783b */ /* 0x000e6e0000000200 */
[----:B------:R-:W-:Y:S01]  /*69f0*/  @P5 SHF.R.S32.HI R0, RZ, 0x1f, R216 ;  /* 0x0000001fff005819 */ /* 0x000fe200000114d8 */
[----:B------:R-:W-:Y:S01]  /*6a00*/  @P5 IMAD.WIDE.U32 R2, R216, c[0x0][0x208], RZ ;  /* 0x00008200d8025a25 */ /* 0x000fe200078e00ff */
[----:B----4-:R-:W-:Y:S03]  /*6a10*/  @P5 ISETP.GE.AND P0, PT, R218, c[0x0][0x1d4], PT ;  /* 0x00007500da005a0c */ /* 0x010fe60003f06270 */
[----:B------:R-:W-:Y:S02]  /*6a20*/  @P5 IMAD R0, R0, c[0x0][0x208], RZ ;  /* 0x0000820000005a24 */ /* 0x000fe400078e02ff */
[----:B------:R-:W-:Y:S02]  /*6a30*/  @P5 IMAD.MOV.U32 R182, RZ, RZ, 0x5 ;  /* 0x00000005ffb65424 */ /* 0x000fe400078e00ff */
[----:B------:R-:W-:Y:S04]  /*6a40*/  @P5 IMAD R0, R216, c[0x0][0x20c], R0 ;  /* 0x00008300d8005a24 */ /* 0x000fe800078e0200 */
[----:B------:R-:W-:Y:S05]  /*6a50*/  @P5 IMAD.IADD R0, R3, 0x1, R0 ;  /* 0x0000000103005824 */ /* 0x000fea00078e0200 */
[C---:B------:R-:W-:Y:S01]  /*6a60*/  @P5 SHF.L.U64.HI R3, R2.reuse, 0x6, R0 ;  /* 0x0000000602035819 */ /* 0x040fe20000010200 */
[----:B------:R-:W-:Y:S05]  /*6a70*/  @P5 IMAD.SHL.U32 R2, R2, 0x40, RZ ;  /* 0x0000004002025824 */ /* 0x000fea00078e00ff */
[C---:B--2---:R-:W-:Y:S02]  /*6a80*/  @P5 IADD3 R0, P3, R2.reuse, R220, RZ ;  /* 0x000000dc02005210 */ /* 0x044fe40007f7e0ff */
[----:B------:R-:W-:Y:S03]  /*6a90*/  @P5 IADD3 R2, P2, P1, R2, 0x40, R220 ;  /* 0x0000004002025810 */ /* 0x000fe6000795e0dc */
[C-C-:B------:R-:W-:Y:S01]  /*6aa0*/  @P5 IMAD.X R183, R3.reuse, 0x1, R217.reuse, P3 ;  /* 0x0000000103b75824 */ /* 0x140fe200018e06d9 */
[C---:B------:R-:W-:Y:S02]  /*6ab0*/  @P5 LEA R184, P3, R0.reuse, c[0x0][0x1f8], 0x1 ;  /* 0x00007e0000b85a11 */ /* 0x040fe400078608ff */
[----:B------:R-:W-:Y:S01]  /*6ac0*/  @P5 IADD3.X R3, R3, RZ, R217, P2, P1 ;  /* 0x000000ff03035210 */ /* 0x000fe200017e24d9 */
[-C--:B-1----:R-:W-:Y:S01]  /*6ad0*/  HMMA.16816.F32.BF16 R52, R208, R204.reuse, R52 ;  /* 0x000000ccd034723c */ /* 0x082fe20000041834 */
[----:B------:R-:W2:Y:S02]  /*6ae0*/  LDL R217, [R1+0x44] ;  /* 0x0000440001d97983 */ /* 0x000ea40000100800 */
[----:B------:R-:W-:Y:S02]  /*6af0*/  @P5 LEA.HI.X R185, R0, c[0x0][0x1fc], R183, 0x1, P3 ;  /* 0x00007f0000b95a11 */ /* 0x000fe400018f0cb7 */
[----:B------:R-:W-:Y:S03]  /*6b00*/  STL [R1+0x9c], R235 ;  /* 0x00009ceb01007387 */ /* 0x000fe60000100800 */
[C---:B------:R-:W-:Y:S01]  /*6b10*/  HMMA.16816.F32.BF16 R56, R212.reuse, R204, R56 ;  /* 0x000000ccd438723c */ /* 0x040fe20000041838 */
[----:B------:R-:W-:Y:S01]  /*6b20*/  @!PT LDS RZ, [RZ] ;  /* 0x00000000fffff984 */ /* 0x000fe20000000800 */
[----:B------:R-:W-:Y:S01]  /*6b30*/  @!PT LDS RZ, [RZ] ;  /* 0x00000000fffff984 */ /* 0x000fe20000000800 */
[----:B------:R-:W-:Y:S01]  /*6b40*/  @!PT LDS RZ, [RZ] ;  /* 0x00000000fffff984 */ /* 0x000fe20000000800 */
[----:B------:R1:W-:Y:S06]  /*6b50*/  @P5 LDGSTS.E.BYPASS.LTC128B.128 [R248+0x100], [R184.64], !P0 ;  /* 0x00100000b8f85fae */ /* 0x0003ec000c101d46 */
[C---:B------:R-:W-:Y:S01]  /*6b60*/  @P5 LEA R204, P2, R2.reuse, c[0x0][0x1f8], 0x1 ;  /* 0x00007e0002cc5a11 */ /* 0x040fe200078408ff */
[-C--:B------:R-:W-:Y:S01]  /*6b70*/  HMMA.16816.F32.BF16 R60, R212, R206.reuse, R60 ;  /* 0x000000ced43c723c */ /* 0x080fe2000004183c */
[----:B------:R-:W-:Y:S03]  /*6b80*/  STL [R1+0xa0], R228 ;  /* 0x0000a0e401007387 */ /* 0x000fe60000100800 */
[----:B------:R-:W-:Y:S01]  /*6b90*/  @P5 LEA.HI.X R205, R2, c[0x0][0x1fc], R3, 0x1, P2 ;  /* 0x00007f0002cd5a11 */ /* 0x000fe200010f0c03 */
[----:B------:R-:W-:Y:S03]  /*6ba0*/  STL [R1+0xa4], R244 ;  /* 0x0000a4f401007387 */ /* 0x000fe60000100800 */
[----:B------:R-:W-:Y:S01]  /*6bb0*/  HMMA.16816.F32.BF16 R64, R208, R206, R64 ;  /* 0x000000ced040723c */ /* 0x000fe20000041840 */
[----:B------:R3:W-:Y:S06]  /*6bc0*/  @P5 LDGSTS.E.BYPASS.LTC128B.128 [R248+0x2100], [R204.64], !P6 ;  /* 0x02100000ccf85fae */ /* 0x0007ec000f101d46 */
[----:B------:R-:W-:Y:S05]  /*6bd0*/  @P5 MOV R206, c[0x0][0x208] ;  /* 0x0000820000ce5a02 */ /* 0x000fea0000000f00 */
[C---:B------:R-:W-:Y:S02]  /*6be0*/  @P5 SHF.L.U32 R207, R206.reuse, 0x5, RZ ;  /* 0x00000005cecf5819 */ /* 0x040fe400000006ff */
[----:B------:R-:W-:Y:S02]  /*6bf0*/  @P5 SHF.L.U64.HI R206, R206, R182, c[0x0][0x20c] ;  /* 0x00008300cece5619 */ /* 0x000fe400000102b6 */
[-C--:B------:R-:W-:Y:S04]  /*6c00*/  @P5 IADD3 R182, P1, R184, R207.reuse, RZ ;  /* 0x000000cfb8b65210 */ /* 0x080fe80007f3e0ff */
[-C--:B------:R-:W-:Y:S02]  /*6c10*/  @P5 IADD3.X R183, R185, R206.reuse, RZ, P1, !PT ;  /* 0x000000ceb9b75210 */ /* 0x080fe40000ffe4ff */
[-C--:B------:R-:W-:Y:S03]  /*6c20*/  @P5 IADD3 R2, P2, R182, R207.reuse, RZ ;  /* 0x000000cfb6025210 */ /* 0x080fe60007f5e0ff */
[----:B------:R4:W-:Y:S01]  /*6c30*/  @P5 LDGSTS.E.BYPASS.LTC128B.128 [R248+0x900], [R182.64], !P0 ;  /* 0x00900000b6f85fae */ /* 0x0009e2000c101d46 */
[----:B-1----:R-:W-:Y:S01]  /*6c40*/  @P5 IADD3 R184, P1, R2, R207, RZ ;  /* 0x000000cf02b85210 */ /* 0x002fe20007f3e0ff */
[----:B------:R-:W-:Y:S05]  /*6c50*/  @P5 IMAD.X R3, R183, 0x1, R206, P2 ;  /* 0x00000001b7035824 */ /* 0x000fea00010e06ce */
[----:B------:R-:W-:Y:S01]  /*6c60*/  @P5 IADD3.X R185, R3, R206, RZ, P1, !PT ;  /* 0x000000ce03b95210 */ /* 0x000fe20000ffe4ff */
[----:B------:R4:W-:Y:S08]  /*6c70*/  @P5 LDGSTS.E.BYPASS.LTC128B.128 [R248+0x2900], [R182.64+0x80], !P6 ;  /* 0x02900080b6f85fae */ /* 0x0009f0000f101d46 */
[----:B------:R1:W-:Y:S08]  /*6c80*/  @P5 LDGSTS.E.BYPASS.LTC128B.128 [R248+0x1100], [R2.64], !P0 ;  /* 0x0110000002f85fae */ /* 0x0003f0000c101d46 */
        /* <DEDUP_REMOVED lines=21> */
[----:B------:R-:W1:Y:S03]  /*6de0*/  LDSM.16.M88.4 R208, [R234+0x1800] ;  /* 0x00180000ead0783b */ /* 0x000e660000000200 */
[----:B--2---:R-:W-:Y:S04]  /*6df0*/  IMAD.IADD R0, R131, 0x1, R217 ;  /* 0x0000000183007824 */ /* 0x004fe800078e02d9 */
[----:B------:R-:W-:Y:S05]  /*6e00*/  @P4 IMAD.HI.U32 R2, R0, c[0x0][0x2c8], RZ ;  /* 0x0000b20000024a27 */ /* 0x000fea00078e00ff */
[----:B------:R-:W-:Y:S05]  /*6e10*/  @P4 SHF.R.U32.HI R0, RZ, c[0x0][0x2cc], R2 ;  /* 0x0000b300ff004a19 */ /* 0x000fea0000011602 */
[----:B------:R-:W-:Y:S08]  /*6e20*/  SHFL.IDX PT, R2, R0, 0x2, 0x1c1f ;  /* 0x005c1f0000027f89 */ /* 0x000ff000000e0000 */
[----:B----4-:R-:W-:Y:S08]  /*6e30*/  SHFL.IDX PT, R182, R0, RZ, 0x1c1f ;  /* 0x001c1fff00b67589 */ /* 0x010ff000000e0000 */
[----:B------:R-:W-:Y:S01]  /*6e40*/  SHFL.IDX PT, R183, R0, 0x3, 0x1c1f ;  /* 0x007c1f0000b77f89 */ /* 0x000fe200000e0000 */
[-C--:B-1----:R-:W-:Y:S07]  /*6e50*/  HMMA.16816.F32.BF16 R52, R204, R208.reuse, R52 ;  /* 0x000000d0cc34723c */ /* 0x082fee0000041834 */
[----:B------:R1:W2:Y:S01]  /*6e60*/  SHFL.IDX PT, R3, R0, 0x1, 0x1c1f ;  /* 0x003c1f0000037f89 */ /* 0x0002a200000e0000 */
[C---:B------:R-:W-:Y:S08]  /*6e70*/  HMMA.16816.F32.BF16 R56, R212.reuse, R208, R56 ;  /* 0x000000d0d438723c */ /* 0x040ff00000041838 */
[-C--:B------:R-:W-:Y:S01]  /*6e80*/  HMMA.16816.F32.BF16 R60, R212, R210.reuse, R60 ;  /* 0x000000d2d43c723c */ /* 0x080fe2000004183c */
[----:B------:R-:W-:Y:S07]  /*6e90*/  LDSM.16.M88.4 R212, [R238+0x2000] ;  /* 0x00200000eed4783b */ /* 0x000fee0000000200 */
[----:B------:R-:W-:Y:S01]  /*6ea0*/  HMMA.16816.F32.BF16 R64, R204, R210, R64 ;  /* 0x000000d2cc40723c */ /* 0x000fe20000041840 */
[----:B------:R-:W-:Y:S03]  /*6eb0*/  LDSM.16.M88.4 R204, [R238] ;  /* 0x00000000eecc783b */ /* 0x000fe60000000200 */
[----:B-1----:R-:W-:Y:S05]  /*6ec0*/  MOV R0, 0xffffffc0 ;  /* 0xffffffc000007802 */ /* 0x002fea0000000f00 */
[----:B------:R-:W1:Y:S03]  /*6ed0*/  LDSM.16.M88.4 R208, [R231] ;  /* 0x00000000e7d0783b */ /* 0x000e660000000200 */
[----:B------:R-:W-:Y:S05]  /*6ee0*/  IMAD R0, R216, R0, 0x1 ;  /* 0x00000001d8007424 */ /* 0x000fea00078e0200 */
[----:B------:R-:W-:Y:S02]  /*6ef0*/  IADD3 R0, R0, c[0x0][0x1d0], -R130 ;  /* 0x0000740000007a10 */ /* 0x000fe40007ffe882 */
[----:B------:R-:W3:Y:S02]  /*6f00*/  LDL R130, [R1+0x24] ;  /* 0x0000240001827983 */ /* 0x000ee40000100800 */
[----:B------:R-:W-:Y:S04]  /*6f10*/  IADD3 R0, R0, -c[0x0][0x168], RZ ;  /* 0x80005a0000007a10 */ /* 0x000fe80007ffe0ff */
[C---:B--2---:R-:W-:Y:S01]  /*6f20*/  IADD3 R3, R0.reuse, R3, RZ ;  /* 0x0000000300037210 */ /* 0x044fe20007ffe0ff */
[C---:B------:R-:W-:Y:S02]  /*6f30*/  IMAD.IADD R2, R0.reuse, 0x1, R2 ;  /* 0x0000000100027824 */ /* 0x040fe400078e0202 */
[C---:B------:R-:W-:Y:S01]  /*6f40*/  IMAD.IADD R182, R0.reuse, 0x1, R182 ;  /* 0x0000000100b67824 */ /* 0x040fe200078e02b6 */
[----:B------:R-:W-:Y:S02]  /*6f50*/  IADD3 R0, R0, R183, RZ ;  /* 0x000000b700007210 */ /* 0x000fe40007ffe0ff */
[C---:B------:R-:W-:Y:S02]  /*6f60*/  ISETP.GT.AND P0, PT, R3.reuse, 0x1, PT ;  /* 0x000000010300780c */ /* 0x040fe40003f04270 */
[C---:B------:R-:W-:Y:S02]  /*6f70*/  ISETP.GT.AND P3, PT, R182.reuse, RZ, PT ;  /* 0x000000ffb600720c */ /* 0x040fe40003f64270 */
[----:B------:R-:W-:Y:S02]  /*6f80*/  ISETP.GT.AND P2, PT, R182, 0x1, PT ;  /* 0x00000001b600780c */ /* 0x000fe40003f44270 */
[C---:B------:R-:W-:Y:S02]  /*6f90*/  ISETP.GT.AND P1, PT, R3.reuse, RZ, PT ;  /* 0x000000ff0300720c */ /* 0x040fe40003f24270 */
[----:B------:R-:W-:Y:S01]  /*6fa0*/  ISETP.GT.AND P5, PT, R3, 0x28, PT ;  /* 0x000000280300780c */ /* 0x000fe20003fa4270 */
        /* <DEDUP_REMOVED lines=102> */
[----:B------:R-:W1:Y:S01]  /*7610*/  LDSM.16.M88.4 R208, [R231+0x3800] ;  /* 0x00380000e7d0783b */ /* 0x000e620000000200 */
[----:B------:R-:W-:Y:S07]  /*7620*/  DEPBAR.LE SB0, 0x0 ;  /* 0x000080000000791a */ /* 0x000fee0000000000 */
[----:B------:R-:W-:Y:S11]  /*7630*/  BAR.SYNC.DEFER_BLOCKING 0x0 ;  /* 0x0000000000007b1d */ /* 0x000ff60000010000 */
[----:B------:R-:W-:Y:S04]  /*7640*/  @!UPT UIADD3 URZ, URZ, URZ, URZ ;  /* 0x0000003f3f3ff290 */ /* 0x000fe8000fffe03f */
[----:B------:R-:W-:Y:S02]  /*7650*/  FSEL R50, R50, -INF , P5 ;  /* 0xff80000032327808 */ /* 0x000fe40002800000 */
[----:B------:R-:W-:Y:S01]  /*7660*/  ISETP.GT.AND P5, PT, R182, 0x39, PT ;  /* 0x00000039b600780c */ /* 0x000fe20003fa4270 */
[-C--:B-1----:R-:W-:Y:S08]  /*7670*/  HMMA.16816.F32.BF16 R52, R204, R208.reuse, R52 ;  /* 0x000000d0cc34723c */ /* 0x082ff00000041834 */
[C---:B------:R-:W-:Y:S08]  /*7680*/  HMMA.16816.F32.BF16 R56, R212.reuse, R208, R56 ;  /* 0x000000d0d438723c */ /* 0x040ff00000041838 */
[-C--:B------:R-:W-:Y:S01]  /*7690*/  HMMA.16816.F32.BF16 R60, R212, R210.reuse, R60 ;  /* 0x000000d2d43c723c */ /* 0x080fe2000004183c */
[----:B------:R-:W2:Y:S06]  /*76a0*/  LDL.64 R212, [R1+0x28] ;  /* 0x0000280001d47983 */ /* 0x000eac0000100a00 */
[----:B------:R-:W-:Y:S01]  /*76b0*/  IADD3 R214, R216, -0x1, RZ ;  /* 0xffffffffd8d67810 */ /* 0x000fe20007ffe0ff */
[----:B------:R-:W-:Y:S07]  /*76c0*/  HMMA.16816.F32.BF16 R64, R204, R210, R64 ;  /* 0x000000d2cc40723c */ /* 0x000fee0000041840 */
[----:B------:R-:W-:Y:S02]  /*76d0*/  FSEL R204, R4, -INF , P3 ;  /* 0xff80000004cc7808 */ /* 0x000fe40001800000 */
[----:B------:R-:W-:Y:S03]  /*76e0*/  ISETP.GT.AND P3, PT, R2, RZ, PT ;  /* 0x000000ff0200720c */ /* 0x000fe60003f64270 */
        /* <DEDUP_REMOVED lines=8> */
[----:B------:R-:W-:Y:S02]  /*7770*/  FSEL R208, R9, -INF , P2 ;  /* 0xff80000009d07808 */ /* 0x000fe40001000000 */
[----:B------:R-:W-:Y:S02]  /*7780*/  ISETP.GT.AND P2, PT, R2, 0x9, PT ;  /* 0x000000090200780c */ /* 0x000fe40003f44270 */
[----:B------:R-:W-:Y:S02]  /*7790*/  ISETP.GT.AND P3, PT, R182, 0x8, PT ;  /* 0x00000008b600780c */ /* 0x000fe40003f64270 */
[----:B------:R-:W-:Y:S02]  /*77a0*/  ISETP.GT.AND P0, PT, R0, 0x9, PT ;  /* 0x000000090000780c */ /* 0x000fe40003f04270 */
        /* <DEDUP_REMOVED lines=10> */
[----:B------:R-:W-:Y:S02]  /*7850*/  FSEL R19, R19, -INF , P0 ;  /* 0xff80000013137808 */ /* 0x000fe40000000000 */
[----:B------:R-:W-:Y:S02]  /*7860*/  ISETP.GT.AND P0, PT, R3, 0x11, PT ;  /* 0x000000110300780c */ /* 0x000fe40003f04270 */
[----:B------:R-:W-:Y:S02]  /*7870*/  ISETP.GT.AND P3, PT, R2, 0x10, PT ;  /* 0x000000100200780c */ /* 0x000fe40003f64270 */
[----:B------:R-:W-:Y:S02]  /*7880*/  ISETP.GT.AND P1, PT, R0, RZ, PT ;  /* 0x000000ff0000720c */ /* 0x000fe40003f24270 */
[----:B------:R-:W-:Y:S02]  /*7890*/  FSEL R21, R21, -INF , P2 ;  /* 0xff80000015157808 */ /* 0x000fe40001000000 */
[----:B------:R-:W-:Y:S02]  /*78a0*/  FSEL R23, R23, -INF , P0 ;  /* 0xff80000017177808 */ /* 0x000fe40000000000 */
[----:B------:R-:W-:Y:S02]  /*78b0*/  FSEL R24, R24, -INF , P3 ;  /* 0xff80000018187808 */ /* 0x000fe40001800000 */
[----:B------:R-:W-:Y:S02]  /*78c0*/  FSEL R211, R10, -INF , P1 ;  /* 0xff8000000ad37808 */ /* 0x000fe40000800000 */
[----:B------:R-:W-:Y:S02]  /*78d0*/  ISETP.GT.AND P2, PT, R2, 0x11, PT ;  /* 0x000000110200780c */ /* 0x000fe40003f44270 */
[----:B------:R-:W-:Y:S02]  /*78e0*/  ISETP.GT.AND P0, PT, R0, 0x11, PT ;  /* 0x000000110000780c */ /* 0x000fe40003f04270 */
[----:B------:R-:W-:Y:S02]  /*78f0*/  ISETP.GT.AND P3, PT, R2, 0x18, PT ;  /* 0x000000180200780c */ /* 0x000fe40003f64270 */
[----:B------:R-:W-:Y:S02]  /*7900*/  ISETP.GT.AND P1, PT, R0, 0x8, PT ;  /* 0x000000080000780c */ /* 0x000fe40003f24270 */
        /* <DEDUP_REMOVED lines=11> */
[----:B------:R-:W-:Y:S02]  /*79c0*/  ISETP.GT.AND P1, PT, R3, 0x10, PT ;  /* 0x000000100300780c */ /* 0x000fe40003f24270 */
[----:B------:R-:W-:Y:S02]  /*79d0*/  FSEL R31, R31, -INF , P0 ;  /* 0xff8000001f1f7808 */ /* 0x000fe40000000000 */
[C---:B------:R-:W-:Y:S02]  /*79e0*/  ISETP.GT.AND P3, PT, R182.reuse, 0x20, PT ;  /* 0x00000020b600780c */ /* 0x040fe40003f64270 */
[----:B------:R-:W-:Y:S02]  /*79f0*/  ISETP.GT.AND P2, PT, R182, 0x19, PT ;  /* 0x00000019b600780c */ /* 0x000fe40003f44270 */
[----:B------:R-:W-:Y:S02]  /*7a00*/  ISETP.GT.AND P0, PT, R3, 0x19, PT ;  /* 0x000000190300780c */ /* 0x000fe40003f04270 */
[----:B------:R-:W-:Y:S02]  /*7a10*/  FSEL R22, R22, -INF , P1 ;  /* 0xff80000016167808 */ /* 0x000fe40000800000 */
[----:B------:R-:W-:Y:S02]  /*7a20*/  FSEL R36, R36, -INF , P3 ;  /* 0xff80000024247808 */ /* 0x000fe40001800000 */
[----:B------:R-:W-:Y:S02]  /*7a30*/  ISETP.GT.AND P1, PT, R0, 0x10, PT ;  /* 0x000000100000780c */ /* 0x000fe40003f24270 */
[----:B------:R-:W-:Y:S02]  /*7a40*/  FSEL R33, R33, -INF , P2 ;  /* 0xff80000021217808 */ /* 0x000fe40001000000 */
[----:B------:R-:W-:Y:S02]  /*7a50*/  FSEL R35, R35, -INF , P0 ;  /* 0xff80000023237808 */ /* 0x000fe40000000000 */
        /* <DEDUP_REMOVED lines=8> */
[----:B------:R-:W-:Y:S02]  /*7ae0*/  ISETP.GT.AND P3, PT, R2, 0x28, PT ;  /* 0x000000280200780c */ /* 0x000fe40003f64270 */
[C---:B------:R-:W-:Y:S02]  /*7af0*/  ISETP.GT.AND P1, PT, R0.reuse, 0x18, PT ;  /* 0x000000180000780c */ /* 0x040fe40003f24270 */
[----:B------:R-:W-:Y:S02]  /*7b00*/  ISETP.GT.AND P0, PT, R0, 0x21, PT ;  /* 0x000000210000780c */ /* 0x000fe40003f04270 */
[----:B------:R-:W-:Y:S02]  /*7b10*/  FSEL R30, R30, -INF , P1 ;  /* 0xff8000001e1e7808 */ /* 0x000fe40000800000 */
[----:B------:R-:W-:Y:S02]  /*7b20*/  ISETP.GT.AND P1, PT, R3, 0x18, PT ;  /* 0x000000180300780c */ /* 0x000fe40003f24270 */
[----:B------:R-:W-:Y:S02]  /*7b30*/  FSEL R41, R41, -INF , P2 ;  /* 0xff80000029297808 */ /* 0x000fe40001000000 */
[----:B------:R-:W-:Y:S02]  /*7b40*/  FSEL R43, R43, -INF , P0 ;  /* 0xff8000002b2b7808 */ /* 0x000fe40000000000 */
[----:B------:R-:W-:Y:S02]  /*7b50*/  ISETP.GT.AND P2, PT, R2, 0x29, PT ;  /* 0x000000290200780c */ /* 0x000fe40003f44270 */
[----:B------:R-:W-:Y:S02]  /*7b60*/  FSEL R44, R44, -INF , P3 ;  /* 0xff8000002c2c7808 */ /* 0x000fe40001800000 */
[----:B------:R-:W-:Y:S02]  /*7b70*/  ISETP.GT.AND P3, PT, R182, 0x28, PT ;  /* 0x00000028b600780c */ /* 0x000fe40003f64270 */
[----:B------:R-:W-:Y:S02]  /*7b80*/  ISETP.GT.AND P0, PT, R0, 0x29, PT ;  /* 0x000000290000780c */ /* 0x000fe40003f04270 */
[----:B------:R-:W-:Y:S02]  /*7b90*/  FSEL R45, R45, -INF , P2 ;  /* 0xff8000002d2d7808 */ /* 0x000fe40001000000 */
[----:B------:R-:W-:Y:S02]  /*7ba0*/  FSEL R34, R34, -INF , P1 ;  /* 0xff80000022227808 */ /* 0x000fe40000800000 */
[----:B------:R-:W-:Y:S02]  /*7bb0*/  ISETP.GT.AND P1, PT, R3, 0x20, PT ;  /* 0x000000200300780c */ /* 0x000fe40003f24270 */
[----:B------:R-:W-:Y:S02]  /*7bc0*/  FSEL R47, R47, -INF , P0 ;  /* 0xff8000002f2f7808 */ /* 0x000fe40000000000 */
[----:B------:R-:W-:Y:S02]  /*7bd0*/  ISETP.GT.AND P0, PT, R182, 0x29, PT ;  /* 0x00000029b600780c */ /* 0x000fe40003f04270 */
[----:B------:R-:W-:Y:S02]  /*7be0*/  FSEL R48, R48, -INF , P3 ;  /* 0xff80000030307808 */ /* 0x000fe40001800000 */
[C---:B------:R-:W-:Y:S02]  /*7bf0*/  ISETP.GT.AND P3, PT, R182.reuse, 0x31, PT ;  /* 0x00000031b600780c */ /* 0x040fe40003f64270 */
        /* <DEDUP_REMOVED lines=14> */
[C---:B------:R-:W-:Y:S02]  /*7ce0*/  ISETP.GT.AND P5, PT, R2.reuse, 0x38, PT ;  /* 0x000000380200780c */ /* 0x040fe40003fa4270 */
[----:B------:R-:W-:Y:S02]  /*7cf0*/  ISETP.GT.AND P2, PT, R2, 0x30, PT ;  /* 0x000000300200780c */ /* 0x000fe40003f44270 */
[----:B------:R-:W-:Y:S02]  /*7d00*/  FSEL R66, R66, -INF , P3 ;  /* 0xff80000042427808 */ /* 0x000fe40001800000 */
[----:B------:R-:W-:Y:S02]  /*7d10*/  ISETP.GT.AND P3, PT, R2, 0x39, PT ;  /* 0x000000390200780c */ /* 0x000fe40003f64270 */
[----:B------:R-:W-:Y:S02]  /*7d20*/  FMNMX.FTZ R2, R207, R181, !PT ;  /* 0x000000b5cf027209 */ /* 0x000fe40007810000 */
[----:B------:R-:W-:Y:S02]  /*7d30*/  ISETP.GT.AND P1, PT, R0, 0x28, PT ;  /* 0x000000280000780c */ /* 0x000fe40003f24270 */
[----:B------:R-:W-:Y:S02]  /*7d40*/  FMNMX.FTZ R185, R204, R180, !PT ;  /* 0x000000b4ccb97209 */ /* 0x000fe40007810000 */
        /* <DEDUP_REMOVED lines=8> */
[----:B------:R-:W-:Y:S02]  /*7dd0*/  FSEL R54, R54, -INF , P1 ;  /* 0xff80000036367808 */ /* 0x000fe40000800000 */
[----:B------:R-:W-:Y:S02]  /*7de0*/  FMNMX.FTZ R185, R16, R185, !PT ;  /* 0x000000b910b97209 */ /* 0x000fe40007810000 */
[----:B------:R-:W-:Y:S02]  /*7df0*/  FMNMX.FTZ R4, R211, R187, !PT ;  /* 0x000000bbd3047209 */ /* 0x000fe40007810000 */
        /* <DEDUP_REMOVED lines=43> */
[----:B------:R-:W-:Y:S02]  /*80b0*/  ISETP.GT.AND P1, PT, R0, 0x30, PT ;  /* 0x000000300000780c */ /* 0x000fe40003f24270 */
[----:B------:R-:W-:Y:S02]  /*80c0*/  FMNMX.FTZ R185, R53, R185, !PT ;  /* 0x000000b935b97209 */ /* 0x000fe40007810000 */
[----:B------:R-:W-:Y:S02]  /*80d0*/  FSEL R56, R56, -INF , P2 ;  /* 0xff80000038387808 */ /* 0x000fe40001000000 */
[----:B------:R-:W-:Y:S02]  /*80e0*/  FSEL R58, R58, -INF , P1 ;  /* 0xff8000003a3a7808 */ /* 0x000fe40000800000 */
[C---:B------:R-:W-:Y:S02]  /*80f0*/  ISETP.GT.AND P2, PT, R0.reuse, 0x31, PT ;  /* 0x000000310000780c */ /* 0x040fe40003f44270 */
[C---:B------:R-:W-:Y:S02]  /*8100*/  ISETP.GT.AND P1, PT, R0.reuse, 0x38, PT ;  /* 0x000000380000780c */ /* 0x040fe40003f24270 */
[----:B------:R-:W-:Y:S02]  /*8110*/  FSEL R57, R57, -INF , P0 ;  /* 0xff80000039397808 */ /* 0x000fe40000000000 */
[----:B------:R-:W-:Y:S02]  /*8120*/  ISETP.GT.AND P0, PT, R0, 0x39, PT ;  /* 0x000000390000780c */ /* 0x000fe40003f04270 */
[----:B------:R-:W-:Y:S02]  /*8130*/  FMNMX.FTZ R0, R45, R2, !PT ;  /* 0x000000022d007209 */ /* 0x000fe40007810000 */
[----:B------:R-:W-:Y:S02]  /*8140*/  FMNMX.FTZ R2, R47, R3, !PT ;  /* 0x000000032f027209 */ /* 0x000fe40007810000 */
[----:B------:R-:W-:Y:S02]  /*8150*/  FSEL R59, R59, -INF , P2 ;  /* 0xff8000003b3b7808 */ /* 0x000fe40001000000 */
[----:B------:R-:W-:Y:S02]  /*8160*/  FMNMX.FTZ R185, R64, R185, !PT ;  /* 0x000000b940b97209 */ /* 0x000fe40007810000 */
[----:B------:R-:W-:Y:S02]  /*8170*/  FMNMX.FTZ R0, R56, R0, !PT ;  /* 0x0000000038007209 */ /* 0x000fe40007810000 */
[----:B------:R-:W-:Y:S02]  /*8180*/  FMNMX.FTZ R2, R58, R2, !PT ;  /* 0x000000023a027209 */ /* 0x000fe40007810000 */
[----:B------:R-:W-:Y:S02]  /*8190*/  FSEL R60, R60, -INF , P5 ;  /* 0xff8000003c3c7808 */ /* 0x000fe40002800000 */
[----:B------:R-:W-:Y:S02]  /*81a0*/  FSEL R62, R62, -INF , P1 ;  /* 0xff8000003e3e7808 */ /* 0x000fe40000800000 */
[----:B------:R-:W-:Y:S02]  /*81b0*/  FMNMX.FTZ R0, R57, R0, !PT ;  /* 0x0000000039007209 */ /* 0x000fe40007810000 */
[----:B------:R-:W-:Y:S02]  /*81c0*/  FMNMX.FTZ R2, R59, R2, !PT ;  /* 0x000000023b027209 */ /* 0x000fe40007810000 */
[----:B------:R-:W-:Y:S02]  /*81d0*/  FMNMX.FTZ R185, R65, R185, !PT ;  /* 0x000000b941b97209 */ /* 0x000fe40007810000 */
[----:B------:R-:W-:Y:S02]  /*81e0*/  FSEL R6, R63, -INF , P0 ;  /* 0xff8000003f067808 */ /* 0x000fe40000000000 */
[----:B------:R-:W-:Y:S01]  /*81f0*/  FMNMX.FTZ R3, R60, R0, !PT ;  /* 0x000000003c037209 */ /* 0x000fe20007810000 */
[----:B------:R-:W1:Y:S01]  /*8200*/  SHFL.BFLY PT, R4, R185, 0x2, 0x1f ;  /* 0x0c401f00b9047f89 */ /* 0x000e6200000e0000 */
[----:B------:R-:W-:Y:S02]  /*8210*/  FMNMX.FTZ R0, R62, R2, !PT ;  /* 0x000000023e007209 */ /* 0x000fe40007810000 */
[----:B------:R-:W-:Y:S02]  /*8220*/  FSEL R61, R61, -INF , P3 ;  /* 0xff8000003d3d7808 */ /* 0x000fe40001800000 */
[----:B------:R-:W-:Y:S02]  /*8230*/  FMNMX.FTZ R0, R6, R0, !PT ;  /* 0x0000000006007209 */ /* 0x000fe40007810000 */
[----:B------:R-:W-:Y:S02]  /*8240*/  FMNMX.FTZ R184, R66, R184, !PT ;  /* 0x000000b842b87209 */ /* 0x000fe40007810000 */
[----:B------:R-:W-:Y:S01]  /*8250*/  FMNMX.FTZ R3, R61, R3, !PT ;  /* 0x000000033d037209 */ /* 0x000fe20007810000 */
[----:B------:R-:W4:Y:S01]  /*8260*/  SHFL.BFLY PT, R2, R0, 0x2, 0x1f ;  /* 0x0c401f0000027f89 */ /* 0x000f2200000e0000 */
[----:B------:R-:W-:Y:S02]  /*8270*/  FMNMX.FTZ R184, R67, R184, !PT ;  /* 0x000000b843b87209 */ /* 0x000fe40007810000 */
[----:B------:R-:W-:Y:S05]  /*8280*/  ISETP.GE.AND P5, PT, R216, 0x1, PT ;  /* 0x00000001d800780c */ /* 0x000fea0003fa6270 */
[----:B------:R-:W2:Y:S01]  /*8290*/  SHFL.BFLY PT, R183, R3, 0x2, 0x1f ;  /* 0x0c401f0003b77f89 */ /* 0x000ea200000e0000 */
[----:B-1----:R-:W-:Y:S07]  /*82a0*/  FMNMX.FTZ R185, R185, R4, !PT ;  /* 0x00000004b9b97209 */ /* 0x002fee0007810000 */
[----:B------:R-:W1:Y:S01]  /*82b0*/  SHFL.BFLY PT, R5, R184, 0x2, 0x1f ;  /* 0x0c401f00b8057f89 */ /* 0x000e6200000e0000 */
[----:B------:R-:W-:Y:S01]  /*82c0*/  @P5 IMAD.WIDE.U32 R8, R214, c[0x0][0x1e0], RZ ;  /* 0x00007800d6085a25 */ /* 0x000fe200078e00ff */
[----:B------:R-:W-:Y:S04]  /*82d0*/  @P5 ISETP.GE.AND P3, PT, R218, c[0x0][0x1d4], PT ;  /* 0x00007500da005a0c */ /* 0x000fe80003f66270 */
[----:B------:R-:W-:Y:S02]  /*82e0*/  @P5 SHF.L.U32 R7, R8, 0x6, RZ ;  /* 0x0000000608075819 */ /* 0x000fe400000006ff */
[----:B------:R-:W3:Y:S01]  /*82f0*/  SHFL.BFLY PT, R4, R185, 0x1, 0x1f ;  /* 0x0c201f00b9047f89 */ /* 0x000ee200000e0000 */
[----:B----4-:R-:W-:Y:S02]  /*8300*/  FMNMX.FTZ R0, R0, R2, !PT ;  /* 0x0000000200007209 */ /* 0x010fe40007810000 */
[----:B------:R-:W-:Y:S02]  /*8310*/  @P5 SHF.R.S32.HI R2, RZ, 0x1f, R214 ;  /* 0x0000001fff025819 */ /* 0x000fe400000114d6 */
[----:B--2---:R-:W-:Y:S03]  /*8320*/  FMNMX.FTZ R183, R3, R183, !PT ;  /* 0x000000b703b77209 */ /* 0x004fe60007810000 */
[----:B------:R-:W-:Y:S01]  /*8330*/  @P5 IMAD R2, R2, c[0x0][0x1e0], RZ ;  /* 0x0000780002025a24 */ /* 0x000fe200078e02ff */
[----:B------:R-:W2:Y:S03]  /*8340*/  SHFL.BFLY PT, R3, R0, 0x1, 0x1f ;  /* 0x0c201f0000037f89 */ /* 0x000ea600000e0000 */
[----:B------:R-:W-:Y:S01]  /*8350*/  @P5 IMAD R2, R214, c[0x0][0x1e4], R2 ;  /* 0x00007900d6025a24 */ /* 0x000fe200078e0202 */
[----:B-1----:R-:W-:Y:S03]  /*8360*/  FMNMX.FTZ R184, R184, R5, !PT ;  /* 0x00000005b8b87209 */ /* 0x002fe60007810000 */
[----:B------:R-:W-:Y:S01]  /*8370*/  @P5 IMAD.IADD R2, R9, 0x1, R2 ;  /* 0x0000000109025824 */ /* 0x000fe200078e0202 */
[----:B------:R-:W1:Y:S01]  /*8380*/  SHFL.BFLY PT, R10, R183, 0x1, 0x1f ;  /* 0x0c201f00b70a7f89 */ /* 0x000e6200000e0000 */
[----:B---3--:R-:W-:Y:S07]  /*8390*/  FMNMX.FTZ R185, R185, R4, !PT ;  /* 0x00000004b9b97209 */ /* 0x008fee0007810000 */
[----:B------:R-:W3:Y:S01]  /*83a0*/  SHFL.BFLY PT, R5, R184, 0x1, 0x1f ;  /* 0x0c201f00b8057f89 */ /* 0x000ee200000e0000 */
[----:B------:R-:W-:Y:S02]  /*83b0*/  @P5 SHF.L.U64.HI R4, R8, 0x6, R2 ;  /* 0x0000000608045819 */ /* 0x000fe40000010202 */
[C---:B------:R-:W-:Y:S04]  /*83c0*/  FSETP.NEU.FTZ.AND P2, PT, R185.reuse, -INF , PT ;  /* 0xff800000b900780b */ /* 0x040fe80003f5d000 */
[----:B------:R-:W-:Y:S02]  /*83d0*/  FSEL R2, R185, RZ, P2 ;  /* 0x000000ffb9027208 */ /* 0x000fe40001000000 */
[----:B--2---:R-:W-:Y:S02]  /*83e0*/  FMNMX.FTZ R182, R0, R3, !PT ;  /* 0x0000000300b67209 */ /* 0x004fe40007810000 */
[----:B------:R-:W-:Y:S04]  /*83f0*/  @P5 IADD3 R0, P1, R7, R212, RZ ;  /* 0x000000d407005210 */ /* 0x000fe80007f3e0ff */
[----:B------:R-:W-:Y:S02]  /*8400*/  @P5 LEA R8, P0, R0, c[0x0][0x1c8], 0x1 ;  /* 0x0000720000085a11 */ /* 0x000fe400078008ff */
[----:B-1----:R-:W-:Y:S02]  /*8410*/  FMNMX.FTZ R183, R183, R10, !PT ;  /* 0x0000000ab7b77209 */ /* 0x002fe40007810000 */
[----:B---3--:R-:W-:Y:S01]  /*8420*/  FMNMX.FTZ R184, R184, R5, !PT ;  /* 0x00000005b8b87209 */ /* 0x008fe20007810000 */
[----:B------:R-:W-:Y:S02]  /*8430*/  FADD.FTZ R5, -R2, R180 ;  /* 0x000000b402057221 */ /* 0x000fe40000010100 */
[----:B------:R-:W-:Y:S05]  /*8440*/  @P5 IMAD.X R2, R4, 0x1, R130, P1 ;  /* 0x0000000104025824 */ /* 0x000fea00008e0682 */
        /* <DEDUP_REMOVED lines=17> */
[----:B--2---:R-:W-:Y:S02]  /*8560*/  FMUL.FTZ R11, R185, c[0x0][0x2d0] ;  /* 0x0000b400b90b7a20 */ /* 0x004fe40000410000 */
[----:B------:R-:W-:Y:S03]  /*8570*/  FMUL.FTZ R10, R184, c[0x0][0x2d0] ;  /* 0x0000b400b80a7a20 */ /* 0x000fe60000410000 */
[----:B------:R-:W-:Y:S02]  /*8580*/  FSEL R11, R11, RZ, P2 ;  /* 0x000000ff0b0b7208 */ /* 0x000fe40001000000 */
[----:B-1----:R-:W-:Y:S02]  /*8590*/  @P5 IADD3 R8, P2, R8, R2, RZ ;  /* 0x0000000208085210 */ /* 0x002fe40007f5e0ff */
[----:B------:R-:W-:Y:S01]  /*85a0*/  FSEL R10, R10, RZ, P1 ;  /* 0x000000ff0a0a7208 */ /* 0x000fe20000800000 */
[----:B------:R-:W-:Y:S02]  /*85b0*/  FFMA.FTZ R7, R204, c[0x0][0x2d0], -R11 ;  /* 0x0000b400cc077a23 */ /* 0x000fe4000001080b */
[----:B------:R-:W-:Y:S02]  /*85c0*/  @P5 IMAD.X R9, R0, 0x1, R9, P2 ;  /* 0x0000000100095824 */ /* 0x000fe400010e0609 */
[----:B------:R1:W-:Y:S01]  /*85d0*/  MUFU.EX2 R213, R7 ;  /* 0x0000000700d57308 */ /* 0x0003e20000000800 */
[--C-:B------:R-:W-:Y:S01]  /*85e0*/  FFMA.FTZ R252, R33, c[0x0][0x2d0], -R11.reuse ;  /* 0x0000b40021fc7a23 */ /* 0x100fe2000001080b */
[----:B------:R-:W-:Y:S01]  /*85f0*/  MOV R33, R214 ;  /* 0x000000d600217202 */ /* 0x000fe20000000f00 */
[----:B------:R2:W-:Y:S01]  /*8600*/  @P5 LDGSTS.E.BYPASS.LTC128B.128 [R248+0x4900], [R8.64], !P3 ;  /* 0x0490000008f85fae */ /* 0x0005e2000d901d46 */
[--C-:B------:R-:W-:Y:S02]  /*8610*/  FFMA.FTZ R244, R64, c[0x0][0x2d0], -R11.reuse ;  /* 0x0000b40040f47a23 */ /* 0x100fe4000001080b */
[--C-:B------:R-:W-:Y:S02]  /*8620*/  FFMA.FTZ R63, R20, c[0x0][0x2d0], -R11.reuse ;  /* 0x0000b400143f7a23 */ /* 0x100fe4000001080b */
[--C-:B------:R-:W-:Y:S02]  /*8630*/  FFMA.FTZ R130, R21, c[0x0][0x2d0], -R11.reuse ;  /* 0x0000b40015827a23 */ /* 0x100fe4000001080b */
[--C-:B------:R-:W-:Y:S01]  /*8640*/  FFMA.FTZ R250, R22, c[0x0][0x2d0], -R10.reuse ;  /* 0x0000b40016fa7a23 */ /* 0x100fe2000001080a */
[----:B------:R2:W-:Y:S01]  /*8650*/  @P5 LDGSTS.E.BYPASS.LTC128B.128 [R248+0x6900], [R8.64+0x80], !P6 ;  /* 0x0690008008f85fae */ /* 0x0005e2000f101d46 */
[--C-:B------:R-:W-:Y:S02]  /*8660*/  FFMA.FTZ R249, R23, c[0x0][0x2d0], -R10.reuse ;  /* 0x0000b40017f97a23 */ /* 0x100fe4000001080a */
[--C-:B------:R-:W-:Y:S02]  /*8670*/  FFMA.FTZ R228, R36, c[0x0][0x2d0], -R11.reuse ;  /* 0x0000b40024e47a23 */ /* 0x100fe4000001080b */
[--C-:B------:R-:W-:Y:S02]  /*8680*/  FFMA.FTZ R36, R49, c[0x0][0x2d0], -R11.reuse ;  /* 0x0000b40031247a23 */ /* 0x100fe4000001080b */
[--C-:B------:R-:W-:Y:S02]  /*8690*/  FFMA.FTZ R39, R39, c[0x0][0x2d0], -R10.reuse ;  /* 0x0000b40027277a23 */ /* 0x100fe4000001080a */
[--C-:B------:R-:W-:Y:S02]  /*86a0*/  FFMA.FTZ R131, R32, c[0x0][0x2d0], -R11.reuse ;  /* 0x0000b40020837a23 */ /* 0x100fe4000001080b */
[--C-:B------:R-:W-:Y:S02]  /*86b0*/  FFMA.FTZ R32, R38, c[0x0][0x2d0], -R10.reuse ;  /* 0x0000b40026207a23 */ /* 0x100fe4000001080a */
[--C-:B-1----:R-:W-:Y:S02]  /*86c0*/  FFMA.FTZ R7, R205, c[0x0][0x2d0], -R11.reuse ;  /* 0x0000b400cd077a23 */ /* 0x102fe4000001080b */
[--C-:B------:R-:W-:Y:S02]  /*86d0*/  FFMA.FTZ R54, R54, c[0x0][0x2d0], -R10.reuse ;  /* 0x0000b40036367a23 */ /* 0x100fe4000001080a */
[----:B------:R1:W3:Y:S01]  /*86e0*/  MUFU.EX2 R220, R7 ;  /* 0x0000000700dc7308 */ /* 0x0002e20000000800 */
[--C-:B------:R-:W-:Y:S02]  /*86f0*/  FFMA.FTZ R55, R55, c[0x0][0x2d0], -R10.reuse ;  /* 0x0000b40037377a23 */ /* 0x100fe4000001080a */
[--C-:B------:R-:W-:Y:S02]  /*8700*/  FFMA.FTZ R48, R48, c[0x0][0x2d0], -R11.reuse ;  /* 0x0000b40030307a23 */ /* 0x100fe4000001080b */
[--C-:B------:R-:W-:Y:S02]  /*8710*/  FFMA.FTZ R251, R34, c[0x0][0x2d0], -R10.reuse ;  /* 0x0000b40022fb7a23 */ /* 0x100fe4000001080a */
[--C-:B------:R-:W-:Y:S02]  /*8720*/  FFMA.FTZ R65, R65, c[0x0][0x2d0], -R11.reuse ;  /* 0x0000b40041417a23 */ /* 0x100fe4000001080b */
[--C-:B------:R-:W-:Y:S01]  /*8730*/  FFMA.FTZ R49, R35, c[0x0][0x2d0], -R10.reuse ;  /* 0x0000b40023317a23 */ /* 0x100fe2000001080a */
[----:B--2---:R-:W-:Y:S01]  /*8740*/  @P5 IADD3 R8, P2, R8, R2, RZ ;  /* 0x0000000208085210 */ /* 0x004fe20007f5e0ff */
[--C-:B------:R-:W-:Y:S02]  /*8750*/  FFMA.FTZ R50, R50, c[0x0][0x2d0], -R10.reuse ;  /* 0x0000b40032327a23 */ /* 0x100fe4000001080a */
[--C-:B------:R-:W-:Y:S01]  /*8760*/  FFMA.FTZ R51, R51, c[0x0][0x2d0], -R10.reuse ;  /* 0x0000b40033337a23 */ /* 0x100fe2000001080a */
[----:B------:R-:W-:Y:S01]  /*8770*/  @P5 IADD3.X R9, R9, R0, RZ, P2, !PT ;  /* 0x0000000009095210 */ /* 0x000fe200017fe4ff */
[--C-:B------:R-:W-:Y:S02]  /*8780*/  FFMA.FTZ R66, R66, c[0x0][0x2d0], -R10.reuse ;  /* 0x0000b40042427a23 */ /* 0x100fe4000001080a */
[--C-:B------:R-:W-:Y:S02]  /*8790*/  FFMA.FTZ R67, R67, c[0x0][0x2d0], -R10.reuse ;  /* 0x0000b40043437a23 */ /* 0x100fe4000001080a */
[----:B------:R2:W-:Y:S01]  /*87a0*/  @P5 LDGSTS.E.BYPASS.LTC128B.128 [R248+0x5100], [R8.64], !P3 ;  /* 0x0510000008f85fae */ /* 0x0005e2000d901d46 */
[--C-:B-1----:R-:W-:Y:S01]  /*87b0*/  FFMA.FTZ R7, R16, c[0x0][0x2d0], -R11.reuse ;  /* 0x0000b40010077a23 */ /* 0x102fe2000001080b */
[----:B---3--:R-:W-:Y:S06]  /*87c0*/  F2FP.BF16.PACK_AB R204, R220, R213 ;  /* 0x000000d5dccc723e */ /* 0x008fec00000010ff */
[----:B------:R2:W-:Y:S01]  /*87d0*/  @P5 LDGSTS.E.BYPASS.LTC128B.128 [R248+0x7100], [R8.64+0x80], !P6 ;  /* 0x0710008008f85fae */ /* 0x0005e2000f101d46 */
[----:B------:R1:W-:Y:S02]  /*87e0*/  MUFU.EX2 R222, R7 ;  /* 0x0000000700de7308 */ /* 0x0003e40000000800 */
[----:B-1----:R-:W-:Y:S01]  /*87f0*/  FFMA.FTZ R7, R17, c[0x0][0x2d0], -R11 ;  /* 0x0000b40011077a23 */ /* 0x002fe2000001080b */
[----:B--2---:R-:W-:Y:S01]  /*8800*/  @P5 IADD3 R8, P1, R8, R2, RZ ;  /* 0x0000000208085210 */ /* 0x004fe20007f3e0ff */
[----:B------:R-:W-:Y:S06]  /*8810*/  FFMA.FTZ R2, R19, c[0x0][0x2d0], -R10 ;  /* 0x0000b40013027a23 */ /* 0x000fec000001080a */
[----:B------:R1:W2:Y:S01]  /*8820*/  MUFU.EX2 R227, R7 ;  /* 0x0000000700e37308 */ /* 0x0002a20000000800 */
[----:B------:R-:W-:Y:S01]  /*8830*/  @P5 IMAD.X R9, R9, 0x1, R0, P1 ;  /* 0x0000000109095824 */ /* 0x000fe200008e0600 */
[C---:B------:R-:W-:Y:S04]  /*8840*/  FSETP.NEU.FTZ.AND P1, PT, R182.reuse, -INF , PT ;  /* 0xff800000b600780b */ /* 0x040fe80003f3d000 */
[----:B------:R-:W-:Y:S01]  /*8850*/  FSEL R0, R182, RZ, P1 ;  /* 0x000000ffb6007208 */ /* 0x000fe20000800000 */
[----:B------:R3:W-:Y:S03]  /*8860*/  @P5 LDGSTS.E.BYPASS.LTC128B.128 [R248+0x5900], [R8.64], !P3 ;  /* 0x0590000008f85fae */ /* 0x0007e6000d901d46 */
[----:B------:R4:W-:Y:S05]  /*8870*/  MUFU.EX2 R221, R2 ;  /* 0x0000000200dd7308 */ /* 0x0009ea0000000800 */
[----:B------:R3:W-:Y:S01]  /*8880*/  @P5 LDGSTS.E.BYPASS.LTC128B.128 [R248+0x7900], [R8.64+0x80], !P6 ;  /* 0x0790008008f85fae */ /* 0x0007e2000f101d46 */
[--C-:B-1----:R-:W-:Y:S07]  /*8890*/  FFMA.FTZ R7, R207, c[0x0][0x2d0], -R10.reuse ;  /* 0x0000b400cf077a23 */ /* 0x102fee000001080a */
[----:B------:R-:W1:Y:S01]  /*88a0*/  LDSM.16.MT88.4 R20, [R229] ;  /* 0x00000000e514783b */ /* 0x000e620000004200 */
[----:B------:R2:W-:Y:S07]  /*88b0*/  MUFU.EX2 R212, R7 ;  /* 0x0000000700d47308 */ /* 0x0005ee0000000800 */
[----:B------:R-:W0:Y:S01]  /*88c0*/  LDGDEPBAR ;  /* 0x00000000000079af */ /* 0x000e220000000000 */
[----:B----4-:R-:W-:Y:S02]  /*88d0*/  FADD.FTZ R2, -R0, R187 ;  /* 0x000000bb00027221 */ /* 0x010fe40000010100 */
[----:B---3--:R-:W-:Y:S02]  /*88e0*/  FFMA.FTZ R9, R52, c[0x0][0x2d0], -R11 ;  /* 0x0000b40034097a23 */ /* 0x008fe4000001080b */
[--C-:B--2---:R-:W-:Y:S01]  /*88f0*/  FFMA.FTZ R7, R206, c[0x0][0x2d0], -R10.reuse ;  /* 0x0000b400ce077a23 */ /* 0x104fe2000001080a */
[----:B------:R-:W-:Y:S03]  /*8900*/  F2FP.BF16.PACK_AB R206, R227, R222 ;  /* 0x000000dee3ce723e */ /* 0x000fe600000010ff */
[----:B------:R2:W3:Y:S02]  /*8910*/  MUFU.EX2 R218, R7 ;  /* 0x0000000700da7308 */ /* 0x0004e40000000800 */
[----:B--2---:R-:W-:Y:S01]  /*8920*/  FFMA.FTZ R7, R18, c[0x0][0x2d0], -R10 ;  /* 0x0000b40012077a23 */ /* 0x004fe2000001080a */
[----:B---3--:R-:W-:Y:S07]  /*8930*/  F2FP.BF16.PACK_AB R205, R218, R212 ;  /* 0x000000d4dacd723e */ /* 0x008fee00000010ff */
[----:B------:R2:W3:Y:S02]  /*8940*/  MUFU.EX2 R219, R7 ;  /* 0x0000000700db7308 */ /* 0x0004e40000000800 */
[----:B--2---:R-:W-:Y:S01]  /*8950*/  FMUL.FTZ R7, R183, c[0x0][0x2d0] ;  /* 0x0000b400b7077a20 */ /* 0x004fe20000410000 */
[----:B---3--:R-:W-:Y:S04]  /*8960*/  F2FP.BF16.PACK_AB R207, R221, R219 ;  /* 0x000000dbddcf723e */ /* 0x008fe800000010ff */
[----:B------:R-:W-:Y:S05]  /*8970*/  FSEL R7, R7, RZ, P0 ;  /* 0x000000ff07077208 */ /* 0x000fea0000000000 */
[--C-:B------:R-:W-:Y:S02]  /*8980*/  FFMA.FTZ R0, R208, c[0x0][0x2d0], -R7.reuse ;  /* 0x0000b400d0007a23 */ /* 0x100fe40000010807 */
[--C-:B------:R-:W-:Y:S02]  /*8990*/  FFMA.FTZ R8, R209, c[0x0][0x2d0], -R7.reuse ;  /* 0x0000b400d1087a23 */ /* 0x100fe40000010807 */
[----:B------:R2:W-:Y:S01]  /*89a0*/  MUFU.EX2 R215, R0 ;  /* 0x0000000000d77308 */ /* 0x0005e20000000800 */
        /* <DEDUP_REMOVED lines=10> */
[--C-:B------:R-:W-:Y:S02]  /*8a50*/  FFMA.FTZ R57, R57, c[0x0][0x2d0], -R7.reuse ;  /* 0x0000b40039397a23 */ /* 0x100fe40000010807 */
[--C-:B------:R-:W-:Y:S02]  /*8a60*/  FFMA.FTZ R60, R60, c[0x0][0x2d0], -R7.reuse ;  /* 0x0000b4003c3c7a23 */ /* 0x100fe40000010807 */
[--C-:B------:R-:W-:Y:S02]  /*8a70*/  FFMA.FTZ R61, R61, c[0x0][0x2d0], -R7.reuse ;  /* 0x0000b4003d3d7a23 */ /* 0x100fe40000010807 */
[----:B--2---:R-:W-:Y:S04]  /*8a80*/  FFMA.FTZ R0, R12, c[0x0][0x2d0], -R7 ;  /* 0x0000b4000c007a23 */ /* 0x004fe80000010807 */
[----:B------:R2:W-:Y:S01]  /*8a90*/  MUFU.EX2 R214, R0 ;  /* 0x0000000000d67308 */ /* 0x0005e20000000800 */
[--C-:B---3--:R-:W-:Y:S02]  /*8aa0*/  FFMA.FTZ R8, R37, c[0x0][0x2d0], -R11.reuse ;  /* 0x0000b40025087a23 */ /* 0x108fe4000001080b */
[----:B------:R-:W-:Y:S03]  /*8ab0*/  IMAD.MOV.U32 R37, RZ, RZ, R216 ;  /* 0x000000ffff257224 */ /* 0x000fe600078e00d8 */
[----:B------:R-:W-:Y:S01]  /*8ac0*/  MOV R52, R8 ;  /* 0x0000000800347202 */ /* 0x000fe20000000f00 */
[----:B------:R-:W-:Y:S02]  /*8ad0*/  FFMA.FTZ R8, R53, c[0x0][0x2d0], -R11 ;  /* 0x0000b40035087a23 */ /* 0x000fe4000001080b */
[----:B------:R-:W-:Y:S03]  /*8ae0*/  IMAD.MOV.U32 R53, RZ, RZ, R9 ;  /* 0x000000ffff357224 */ /* 0x000fe600078e0009 */
[----:B------:R-:W-:Y:S01]  /*8af0*/  MOV R64, R8 ;  /* 0x0000000800407202 */ /* 0x000fe20000000f00 */
[----:B------:R-:W-:Y:S05]  /*8b00*/  FMUL.FTZ R8, R182, c[0x0][0x2d0] ;  /* 0x0000b400b6087a20 */ /* 0x000fea0000410000 */
[----:B------:R-:W-:Y:S01]  /*8b10*/  FSEL R8, R8, RZ, P1 ;  /* 0x000000ff08087208 */ /* 0x000fe20000800000 */
[----:B--2---:R-:W-:Y:S04]  /*8b20*/  FFMA.FTZ R0, R13, c[0x0][0x2d0], -R7 ;  /* 0x0000b4000d007a23 */ /* 0x004fe80000010807 */
[--C-:B------:R-:W-:Y:S01]  /*8b30*/  FFMA.FTZ R7, R210, c[0x0][0x2d0], -R8.reuse ;  /* 0x0000b400d2077a23 */ /* 0x100fe20000010808 */
[----:B------:R2:W-:Y:S01]  /*8b40*/  MUFU.EX2 R245, R0 ;  /* 0x0000000000f57308 */ /* 0x0005e20000000800 */
        /* <DEDUP_REMOVED lines=14> */
[----:B--2---:R-:W-:Y:S02]  /*8c30*/  FMUL.FTZ R0, R5, c[0x0][0x2d0] ;  /* 0x0000b40005007a20 */ /* 0x004fe40000410000 */
[--C-:B------:R-:W-:Y:S02]  /*8c40*/  FFMA.FTZ R5, R14, c[0x0][0x2d0], -R8.reuse ;  /* 0x0000b4000e057a23 */ /* 0x100fe40000010808 */
[--C-:B------:R-:W-:Y:S01]  /*8c50*/  FFMA.FTZ R58, R58, c[0x0][0x2d0], -R8.reuse ;  /* 0x0000b4003a3a7a23 */ /* 0x100fe20000010808 */
[----:B------:R2:W3:Y:S10]  /*8c60*/  MUFU.EX2 R181, R0 ;  /* 0x0000000000b57308 */ /* 0x0004f40000000800 */
[----:B------:R4:W-:Y:S01]  /*8c70*/  MUFU.EX2 R209, R5 ;  /* 0x0000000500d17308 */ /* 0x0009e20000000800 */
[----:B--2---:R-:W-:Y:S02]  /*8c80*/  FMUL.FTZ R0, R4, c[0x0][0x2d0] ;  /* 0x0000b40004007a20 */ /* 0x004fe40000410000 */
[----:B------:R-:W-:Y:S07]  /*8c90*/  FFMA.FTZ R4, R15, c[0x0][0x2d0], -R8 ;  /* 0x0000b4000f047a23 */ /* 0x000fee0000010808 */
[----:B------:R2:W1:Y:S01]  /*8ca0*/  MUFU.EX2 R180, R0 ;  /* 0x0000000000b47308 */ /* 0x0004620000000800 */
[C---:B---3--:R-:W-:Y:S02]  /*8cb0*/  FMUL.FTZ R16, R181.reuse, R200 ;  /* 0x000000c8b5107220 */ /* 0x048fe40000410000 */
[C---:B------:R-:W-:Y:S01]  /*8cc0*/  FMUL.FTZ R17, R181.reuse, R201 ;  /* 0x000000c9b5117220 */ /* 0x040fe20000410000 */
[----:B------:R-:W-:Y:S01]  /*8cd0*/  MOV R201, R60 ;  /* 0x0000003c00c97202 */ /* 0x000fe20000000f00 */
[----:B------:R-:W-:Y:S02]  /*8ce0*/  IMAD.MOV.U32 R200, RZ, RZ, R58 ;  /* 0x000000ffffc87224 */ /* 0x000fe400078e003a */
[C---:B----4-:R-:W-:Y:S02]  /*8cf0*/  FMUL.FTZ R5, R181.reuse, R193 ;  /* 0x000000c1b5057220 */ /* 0x050fe40000410000 */
[----:B------:R-:W-:Y:S01]  /*8d00*/  IMAD.MOV.U32 R193, RZ, RZ, R41 ;  /* 0x000000ffffc17224 */ /* 0x000fe200078e0029 */
        /* <DEDUP_REMOVED lines=8> */
[----:B------:R-:W-:Y:S02]  /*8d90*/  FMUL.FTZ R96, R181, R96 ;  /* 0x00000060b5607220 */ /* 0x000fe40000410000 */
[----:B--2---:R-:W-:Y:S02]  /*8da0*/  FMUL.FTZ R0, R3, c[0x0][0x2d0] ;  /* 0x0000b40003007a20 */ /* 0x004fe40000410000 */
[C---:B-1----:R-:W-:Y:S02]  /*8db0*/  FMUL.FTZ R7, R180.reuse, R195 ;  /* 0x000000c3b4077220 */ /* 0x042fe40000410000 */
[C---:B------:R-:W-:Y:S01]  /*8dc0*/  FMUL.FTZ R6, R180.reuse, R194 ;  /* 0x000000c2b4067220 */ /* 0x040fe20000410000 */
[----:B------:R1:W2:Y:S01]  /*8dd0*/  MUFU.EX2 R3, R0 ;  /* 0x0000000000037308 */ /* 0x0002a20000000800 */
[----:B------:R-:W-:Y:S02]  /*8de0*/  IMAD.MOV.U32 R195, RZ, RZ, R39 ;  /* 0x000000ffffc37224 */ /* 0x000fe400078e0027 */
[C---:B------:R-:W-:Y:S02]  /*8df0*/  FMUL.FTZ R18, R180.reuse, R202 ;  /* 0x000000cab4127220 */ /* 0x040fe40000410000 */
[----:B---3--:R-:W-:Y:S02]  /*8e00*/  FMUL.FTZ R4, R181, R192 ;  /* 0x000000c0b5047220 */ /* 0x008fe40000410000 */
[----:B------:R-:W-:Y:S02]  /*8e10*/  IMAD.MOV.U32 R202, RZ, RZ, R56 ;  /* 0x000000ffffca7224 */ /* 0x000fe400078e0038 */
[C---:B------:R-:W-:Y:S01]  /*8e20*/  FMUL.FTZ R70, R180.reuse, R70 ;  /* 0x00000046b4467220 */ /* 0x040fe20000410000 */
[----:B------:R-:W-:Y:S01]  /*8e30*/  MUFU.EX2 R195, R195 ;  /* 0x000000c300c37308 */ /* 0x000fe20000000800 */
[C---:B------:R-:W-:Y:S01]  /*8e40*/  FMUL.FTZ R71, R180.reuse, R71 ;  /* 0x00000047b4477220 */ /* 0x040fe20000410000 */
[-C--:B------:R-:W-:Y:S03]  /*8e50*/  HMMA.16816.F32.BF16 R4, R204, R20.reuse, R4 ;  /* 0x00000014cc04723c */ /* 0x080fe60000041804 */
[C---:B------:R-:W-:Y:S01]  /*8e60*/  FMUL.FTZ R19, R180.reuse, R203 ;  /* 0x000000cbb4137220 */ /* 0x040fe20000410000 */
[----:B------:R-:W-:Y:S01]  /*8e70*/  MOV R203, R67 ;  /* 0x0000004300cb7202 */ /* 0x000fe20000000f00 */
[C---:B------:R-:W-:Y:S01]  /*8e80*/  FMUL.FTZ R34, R180.reuse, R146 ;  /* 0x00000092b4227220 */ /* 0x040fe20000410000 */
[----:B------:R-:W-:Y:S01]  /*8e90*/  MOV R146, R44 ;  /* 0x0000002c00927202 */ /* 0x000fe20000000f00 */
[----:B------:R-:W-:Y:S02]  /*8ea0*/  FMUL.FTZ R35, R180, R147 ;  /* 0x00000093b4237220 */ /* 0x000fe40000410000 */
[----:B------:R-:W-:Y:S03]  /*8eb0*/  IMAD.MOV.U32 R147, RZ, RZ, R45 ;  /* 0x000000ffff937224 */ /* 0x000fe600078e002d */
[----:B-1----:R-:W-:Y:S02]  /*8ec0*/  FMUL.FTZ R0, R2, c[0x0][0x2d0] ;  /* 0x0000b40002007a20 */ /* 0x002fe40000410000 */
[C---:B--2---:R-:W-:Y:S01]  /*8ed0*/  FMUL.FTZ R12, R3.reuse, R196 ;  /* 0x000000c4030c7220 */ /* 0x044fe20000410000 */
[----:B------:R-:W-:Y:S01]  /*8ee0*/  MOV R196, R52 ;  /* 0x0000003400c47202 */ /* 0x000fe20000000f00 */
[C---:B------:R-:W-:Y:S01]  /*8ef0*/  FMUL.FTZ R8, R3.reuse, R188 ;  /* 0x000000bc03087220 */ /* 0x040fe20000410000 */
[----:B------:R-:W-:Y:S01]  /*8f00*/  MOV R52, R37 ;  /* 0x0000002500347202 */ /* 0x000fe20000000f00 */
[----:B------:R-:W1:Y:S01]  /*8f10*/  MUFU.EX2 R0, R0 ;  /* 0x0000000000007308 */ /* 0x000e620000000800 */
        /* <DEDUP_REMOVED lines=10> */
[C---:B------:R-:W-:Y:S01]  /*8fc0*/  FMUL.FTZ R28, R3.reuse, R140 ;  /* 0x0000008c031c7220 */ /* 0x040fe20000410000 */
[----:B------:R-:W-:Y:S01]  /*8fd0*/  MUFU.EX2 R196, R196 ;  /* 0x000000c400c47308 */ /* 0x000fe20000000800 */
[C---:B------:R-:W-:Y:S02]  /*8fe0*/  FMUL.FTZ R41, R3.reuse, R153 ;  /* 0x0000009903297220 */ /* 0x040fe40000410000 */
[C---:B------:R-:W-:Y:S02]  /*8ff0*/  FMUL.FTZ R44, R3.reuse, R156 ;  /* 0x0000009c032c7220 */ /* 0x040fe40000410000 */
[C---:B------:R-:W-:Y:S02]  /*9000*/  FMUL.FTZ R45, R3.reuse, R157 ;  /* 0x0000009d032d7220 */ /* 0x040fe40000410000 */
[----:B------:R-:W-:Y:S02]  /*9010*/  IMAD.MOV.U32 R2, RZ, RZ, R57 ;  /* 0x000000ffff027224 */ /* 0x000fe400078e0039 */
[C---:B------:R-:W-:Y:S02]  /*9020*/  FMUL.FTZ R56, R3.reuse, R168 ;  /* 0x000000a803387220 */ /* 0x040fe40000410000 */
[----:B------:R-:W-:Y:S01]  /*9030*/  FMUL.FTZ R57, R3, R169 ;  /* 0x000000a903397220 */ /* 0x000fe20000410000 */
[----:B------:R-:W-:Y:S01]  /*9040*/  MUFU.EX2 R168, R211 ;  /* 0x000000d300a87308 */ /* 0x000fe20000000800 */
[C---:B-1----:R-:W-:Y:S02]  /*9050*/  FMUL.FTZ R27, R0.reuse, R139 ;  /* 0x0000008b001b7220 */ /* 0x042fe40000410000 */
[----:B------:R-:W-:Y:S02]  /*9060*/  IMAD.MOV.U32 R139, RZ, RZ, R36 ;  /* 0x000000ffff8b7224 */ /* 0x000fe400078e0024 */
[----:B------:R-:W1:Y:S01]  /*9070*/  LDSM.16.MT88.4 R36, [R230] ;  /* 0x00000000e624783b */ /* 0x000e620000004200 */
[C---:B------:R-:W-:Y:S01]  /*9080*/  FMUL.FTZ R10, R0.reuse, R190 ;  /* 0x000000be000a7220 */ /* 0x040fe20000410000 */
[----:B------:R-:W-:Y:S01]  /*9090*/  F2FP.BF16.PACK_AB R190, R245, R214 ;  /* 0x000000d6f5be723e */ /* 0x000fe200000010ff */
[C---:B------:R-:W-:Y:S01]  /*90a0*/  FMUL.FTZ R11, R0.reuse, R191 ;  /* 0x000000bf000b7220 */ /* 0x040fe20000410000 */
[----:B------:R-:W-:Y:S01]  /*90b0*/  F2FP.BF16.PACK_AB R191, R247, R209 ;  /* 0x000000d1f7bf723e */ /* 0x000fe200000010ff */
[C---:B------:R-:W-:Y:S01]  /*90c0*/  FMUL.FTZ R60, R3.reuse, R172 ;  /* 0x000000ac033c7220 */ /* 0x040fe20000410000 */
[----:B------:R-:W-:Y:S01]  /*90d0*/  MUFU.EX2 R169, R131 ;  /* 0x0000008300a97308 */ /* 0x000fe20000000800 */
[----:B------:R-:W-:Y:S02]  /*90e0*/  IMAD.MOV.U32 R136, RZ, RZ, R64 ;  /* 0x000000ffff887224 */ /* 0x000fe400078e0040 */
[----:B------:R-:W-:Y:S02]  /*90f0*/  FMUL.FTZ R72, R3, R72 ;  /* 0x0000004803487220 */ /* 0x000fe40000410000 */
[C---:B------:R-:W-:Y:S04]  /*9100*/  HMMA.16816.F32.BF16 R8, R188.reuse, R20, R8 ;  /* 0x00000014bc08723c */ /* 0x040fe80000041808 */
[C---:B------:R-:W-:Y:S01]  /*9110*/  FMUL.FTZ R14, R0.reuse, R198 ;  /* 0x000000c6000e7220 */ /* 0x040fe20000410000 */
[----:B------:R-:W-:Y:S01]  /*9120*/  MOV R198, R54 ;  /* 0x0000003600c67202 */ /* 0x000fe20000000f00 */
[C---:B------:R-:W-:Y:S01]  /*9130*/  FMUL.FTZ R15, R0.reuse, R199 ;  /* 0x000000c7000f7220 */ /* 0x040fe20000410000 */
[----:B------:R-:W2:Y:S01]  /*9140*/  LDSM.16.MT88.4 R52, [R233] ;  /* 0x00000000e934783b */ /* 0x000ea20000004200 */
[C---:B------:R-:W-:Y:S04]  /*9150*/  FMUL.FTZ R20, R181.reuse, R132 ;  /* 0x00000084b5147220 */ /* 0x040fe80000410000 */
[----:B------:R-:W-:Y:S01]  /*9160*/  FMUL.FTZ R21, R181, R133 ;  /* 0x00000085b5157220 */ /* 0x000fe20000410000 */
[-C--:B------:R-:W-:Y:S03]  /*9170*/  HMMA.16816.F32.BF16 R12, R188, R22.reuse, R12 ;  /* 0x00000016bc0c723c */ /* 0x080fe6000004180c */
[C---:B------:R-:W-:Y:S02]  /*9180*/  FMUL.FTZ R73, R3.reuse, R73 ;  /* 0x0000004903497220 */ /* 0x040fe40000410000 */
[C---:B------:R-:W-:Y:S02]  /*9190*/  FMUL.FTZ R76, R3.reuse, R76 ;  /* 0x0000004c034c7220 */ /* 0x040fe40000410000 */
[C---:B------:R-:W-:Y:S01]  /*91a0*/  FMUL.FTZ R77, R3.reuse, R77 ;  /* 0x0000004d034d7220 */ /* 0x040fe20000410000 */
[C---:B------:R-:W-:Y:S04]  /*91b0*/  HMMA.16816.F32.BF16 R16, R204.reuse, R22, R16 ;  /* 0x00000016cc10723c */ /* 0x040fe80000041810 */
[C---:B------:R-:W-:Y:S02]  /*91c0*/  FMUL.FTZ R26, R0.reuse, R138 ;  /* 0x0000008a001a7220 */ /* 0x040fe40000410000 */
[----:B------:R-:W-:Y:S01]  /*91d0*/  FMUL.FTZ R30, R0, R142 ;  /* 0x0000008e001e7220 */ /* 0x000fe20000410000 */
[----:B------:R-:W-:Y:S01]  /*91e0*/  MOV R142, R50 ;  /* 0x00000032008e7202 */ /* 0x000fe20000000f00 */
[C---:B------:R-:W-:Y:S04]  /*91f0*/  FMUL.FTZ R22, R180.reuse, R134 ;  /* 0x00000086b4167220 */ /* 0x040fe80000410000 */
[----:B------:R-:W-:Y:S02]  /*9200*/  FMUL.FTZ R23, R180, R135 ;  /* 0x00000087b4177220 */ /* 0x000fe40000410000 */
[----:B------:R-:W3:Y:S01]  /*9210*/  LDSM.16.MT88.4 R132, [R232] ;  /* 0x00000000e884783b */ /* 0x000ee20000004200 */
[----:B------:R-:W-:Y:S02]  /*9220*/  IMAD.MOV.U32 R138, RZ, RZ, R48 ;  /* 0x000000ffff8a7224 */ /* 0x000fe400078e0030 */
[C---:B------:R-:W-:Y:S02]  /*9230*/  FMUL.FTZ R88, R3.reuse, R88 ;  /* 0x0000005803587220 */ /* 0x040fe40000410000 */
[-C--:B-1----:R-:W-:Y:S03]  /*9240*/  HMMA.16816.F32.BF16 R20, R204, R36.reuse, R20 ;  /* 0x00000024cc14723c */ /* 0x082fe60000041814 */
[C---:B------:R-:W-:Y:S02]  /*9250*/  FMUL.FTZ R89, R3.reuse, R89 ;  /* 0x0000005903597220 */ /* 0x040fe40000410000 */
[C---:B------:R-:W-:Y:S02]  /*9260*/  FMUL.FTZ R92, R3.reuse, R92 ;  /* 0x0000005c035c7220 */ /* 0x040fe40000410000 */
[C---:B------:R-:W-:Y:S01]  /*9270*/  FMUL.FTZ R93, R3.reuse, R93 ;  /* 0x0000005d035d7220 */ /* 0x040fe20000410000 */
[C---:B------:R-:W-:Y:S04]  /*9280*/  HMMA.16816.F32.BF16 R24, R188.reuse, R36, R24 ;  /* 0x00000024bc18723c */ /* 0x040fe80000041818 */
[----:B------:R-:W-:Y:S01]  /*9290*/  FMUL.FTZ R31, R0, R143 ;  /* 0x0000008f001f7220 */ /* 0x000fe20000410000 */
[----:B------:R-:W-:Y:S01]  /*92a0*/  MOV R143, R32 ;  /* 0x00000020008f7202 */ /* 0x000fe20000000f00 */
[C---:B------:R-:W-:Y:S02]  /*92b0*/  FMUL.FTZ R104, R3.reuse, R104 ;  /* 0x0000006803687220 */ /* 0x040fe40000410000 */
[----:B------:R-:W-:Y:S03]  /*92c0*/  FMUL.FTZ R105, R3, R105 ;  /* 0x0000006903697220 */ /* 0x000fe60000410000 */
[-C--:B------:R-:W-:Y:S03]  /*92d0*/  HMMA.16816.F32.BF16 R28, R188, R38.reuse, R28 ;  /* 0x00000026bc1c723c */ /* 0x080fe6000004181c */
[C---:B------:R-:W-:Y:S02]  /*92e0*/  FMUL.FTZ R32, R181.reuse, R144 ;  /* 0x00000090b5207220 */ /* 0x040fe40000410000 */
[----:B------:R-:W-:Y:S02]  /*92f0*/  IMAD.MOV.U32 R48, RZ, RZ, R33 ;  /* 0x000000ffff307224 */ /* 0x000fe400078e0021 */
[----:B------:R-:W-:Y:S01]  /*9300*/  FMUL.FTZ R33, R181, R145 ;  /* 0x00000091b5217220 */ /* 0x000fe20000410000 */
[----:B------:R-:W-:Y:S01]  /*9310*/  MOV R145, R40 ;  /* 0x0000002800917202 */ /* 0x000fe20000000f00 */
[C---:B------:R-:W-:Y:S03]  /*9320*/  FMUL.FTZ R40, R3.reuse, R152 ;  /* 0x0000009803287220 */ /* 0x040fe60000410000 */
[----:B------:R-:W-:Y:S01]  /*9330*/  FMUL.FTZ R108, R3, R108 ;  /* 0x0000006c036c7220 */ /* 0x000fe20000410000 */
[----:B------:R-:W-:Y:S01]  /*9340*/  MOV R194, R48 ;  /* 0x0000003000c27202 */ /* 0x000fe20000000f00 */
        /* <DEDUP_REMOVED lines=8> */
[----:B------:R-:W-:Y:S01]  /*93d0*/  MOV R157, R152 ;  /* 0x00000098009d7202 */ /* 0x000fe20000000f00 */
[C---:B------:R-:W-:Y:S02]  /*93e0*/  FMUL.FTZ R109, R3.reuse, R109 ;  /* 0x0000006d036d7220 */ /* 0x040fe40000410000 */
[C---:B------:R-:W-:Y:S02]  /*93f0*/  FMUL.FTZ R120, R3.reuse, R120 ;  /* 0x0000007803787220 */ /* 0x040fe40000410000 */
[C---:B------:R-:W-:Y:S01]  /*9400*/  FMUL.FTZ R121, R3.reuse, R121 ;  /* 0x0000007903797220 */ /* 0x040fe20000410000 */
[-C--:B--2---:R-:W-:Y:S03]  /*9410*/  HMMA.16816.F32.BF16 R36, R204, R52.reuse, R36 ;  /* 0x00000034cc24723c */ /* 0x084fe60000041824 */
[C---:B------:R-:W-:Y:S02]  /*9420*/  FMUL.FTZ R42, R0.reuse, R154 ;  /* 0x0000009a002a7220 */ /* 0x040fe40000410000 */
[----:B------:R-:W-:Y:S02]  /*9430*/  IMAD.MOV.U32 R149, RZ, RZ, R43 ;  /* 0x000000ffff957224 */ /* 0x000fe400078e002b */
[C---:B------:R-:W-:Y:S01]  /*9440*/  FMUL.FTZ R43, R0.reuse, R155 ;  /* 0x0000009b002b7220 */ /* 0x040fe20000410000 */
[----:B------:R-:W-:Y:S01]  /*9450*/  MOV R155, R150 ;  /* 0x00000096009b7202 */ /* 0x000fe20000000f00 */
[C---:B------:R-:W-:Y:S03]  /*9460*/  FMUL.FTZ R124, R3.reuse, R124 ;  /* 0x0000007c037c7220 */ /* 0x040fe60000410000 */
[----:B------:R-:W-:Y:S02]  /*9470*/  FMUL.FTZ R125, R3, R125 ;  /* 0x0000007d037d7220 */ /* 0x000fe40000410000 */
[C---:B------:R-:W-:Y:S04]  /*9480*/  HMMA.16816.F32.BF16 R40, R188.reuse, R52, R40 ;  /* 0x00000034bc28723c */ /* 0x040fe80000041828 */
[----:B------:R-:W-:Y:S02]  /*9490*/  IMAD.MOV.U32 R151, RZ, RZ, R47 ;  /* 0x000000ffff977224 */ /* 0x000fe400078e002f */
[C---:B------:R-:W-:Y:S02]  /*94a0*/  FMUL.FTZ R46, R0.reuse, R158 ;  /* 0x0000009e002e7220 */ /* 0x040fe40000410000 */
[----:B------:R-:W-:Y:S01]  /*94b0*/  FMUL.FTZ R47, R0, R159 ;  /* 0x0000009f002f7220 */ /* 0x000fe20000410000 */
[----:B------:R-:W-:Y:S03]  /*94c0*/  MUFU.EX2 R158, R226 ;  /* 0x000000e2009e7308 */ /* 0x000fe60000000800 */
[----:B------:R-:W-:Y:S01]  /*94d0*/  IMAD.MOV.U32 R154, RZ, RZ, R151 ;  /* 0x000000ffff9a7224 */ /* 0x000fe200078e0097 */
[----:B------:R-:W-:Y:S01]  /*94e0*/  MOV R151, R146 ;  /* 0x0000009200977202 */ /* 0x000fe20000000f00 */
[----:B------:R-:W-:Y:S01]  /*94f0*/  IMAD.MOV.U32 R146, RZ, RZ, R139 ;  /* 0x000000ffff927224 */ /* 0x000fe200078e008b */
[-C--:B------:R-:W-:Y:S03]  /*9500*/  HMMA.16816.F32.BF16 R44, R188, R54.reuse, R44 ;  /* 0x00000036bc2c723c */ /* 0x080fe6000004182c */
[----:B------:R-:W-:Y:S01]  /*9510*/  IMAD.MOV.U32 R144, RZ, RZ, R51 ;  /* 0x000000ffff907224 */ /* 0x000fe200078e0033 */
[----:B------:R-:W-:Y:S01]  /*9520*/  MUFU.EX2 R159, R217 ;  /* 0x000000d9009f7308 */ /* 0x000fe20000000800 */
[C---:B------:R-:W-:Y:S02]  /*9530*/  FMUL.FTZ R48, R181.reuse, R160 ;  /* 0x000000a0b5307220 */ /* 0x040fe40000410000 */
[C---:B------:R-:W-:Y:S02]  /*9540*/  FMUL.FTZ R49, R181.reuse, R161 ;  /* 0x000000a1b5317220 */ /* 0x040fe40000410000 */
[C---:B------:R-:W-:Y:S03]  /*9550*/  FMUL.FTZ R50, R180.reuse, R162 ;  /* 0x000000a2b4327220 */ /* 0x040fe60000410000 */
[----:B------:R-:W-:Y:S02]  /*9560*/  FMUL.FTZ R51, R180, R163 ;  /* 0x000000a3b4337220 */ /* 0x000fe40000410000 */
[----:B------:R-:W-:Y:S01]  /*9570*/  MUFU.EX2 R163, R250 ;  /* 0x000000fa00a37308 */ /* 0x000fe20000000800 */
[C---:B------:R-:W-:Y:S02]  /*9580*/  FMUL.FTZ R52, R181.reuse, R164 ;  /* 0x000000a4b5347220 */ /* 0x040fe40000410000 */
[----:B------:R-:W-:Y:S02]  /*9590*/  FMUL.FTZ R53, R181, R165 ;  /* 0x000000a5b5357220 */ /* 0x000fe40000410000 */
[C---:B------:R-:W-:Y:S04]  /*95a0*/  HMMA.16816.F32.BF16 R48, R204.reuse, R54, R48 ;  /* 0x00000036cc30723c */ /* 0x040fe80000041830 */
[C---:B------:R-:W-:Y:S01]  /*95b0*/  FMUL.FTZ R58, R0.reuse, R170 ;  /* 0x000000aa003a7220 */ /* 0x040fe20000410000 */
[----:B------:R1:W-:Y:S01]  /*95c0*/  MUFU.EX2 R165, R130 ;  /* 0x0000008200a57308 */ /* 0x0003e20000000800 */
[----:B------:R-:W-:Y:S02]  /*95d0*/  FMUL.FTZ R59, R0, R171 ;  /* 0x000000ab003b7220 */ /* 0x000fe40000410000 */
[C---:B------:R-:W-:Y:S04]  /*95e0*/  FMUL.FTZ R54, R180.reuse, R166 ;  /* 0x000000a6b4367220 */ /* 0x040fe80000410000 */
[----:B------:R-:W-:Y:S02]  /*95f0*/  FMUL.FTZ R55, R180, R167 ;  /* 0x000000a7b4377220 */ /* 0x000fe40000410000 */
[----:B------:R-:W-:Y:S01]  /*9600*/  IMAD.MOV.U32 R197, RZ, RZ, R61 ;  /* 0x000000ffffc57224 */ /* 0x000fe200078e003d */
[----:B------:R-:W2:Y:S01]  /*9610*/  MUFU.EX2 R160, R225 ;  /* 0x000000e100a07308 */ /* 0x000ea20000000800 */
[----:B------:R-:W-:Y:S02]  /*9620*/  FMUL.FTZ R61, R3, R173 ;  /* 0x000000ad033d7220 */ /* 0x000fe40000410000 */
[----:B------:R-:W-:Y:S01]  /*9630*/  IMAD.MOV.U32 R153, RZ, RZ, R63 ;  /* 0x000000ffff997224 */ /* 0x000fe200078e003f */
[-C--:B---3--:R-:W-:Y:S03]  /*9640*/  HMMA.16816.F32.BF16 R52, R204, R132.reuse, R52 ;  /* 0x00000084cc34723c */ /* 0x088fe60000041834 */
[C---:B------:R-:W-:Y:S02]  /*9650*/  FMUL.FTZ R62, R0.reuse, R174 ;  /* 0x000000ae003e7220 */ /* 0x040fe40000410000 */
[----:B------:R-:W-:Y:S01]  /*9660*/  FMUL.FTZ R63, R0, R175 ;  /* 0x000000af003f7220 */ /* 0x000fe20000410000 */
[----:B------:R3:W-:Y:S01]  /*9670*/  MUFU.EX2 R162, R153 ;  /* 0x0000009900a27308 */ /* 0x0007e20000000800 */
[----:B------:R-:W-:Y:S01]  /*9680*/  IMAD.MOV.U32 R199, RZ, RZ, R65 ;  /* 0x000000ffffc77224 */ /* 0x000fe200078e0041 */
[C---:B------:R-:W-:Y:S01]  /*9690*/  HMMA.16816.F32.BF16 R56, R188.reuse, R132, R56 ;  /* 0x00000084bc38723c */ /* 0x040fe20000041838 */
[----:B-1----:R-:W4:Y:S03]  /*96a0*/  LDL.LU R130, [R1+0xac] ;  /* 0x0000ac0001827983 */ /* 0x002f260000300800 */
[C---:B------:R-:W-:Y:S01]  /*96b0*/  FMUL.FTZ R64, R181.reuse, R176 ;  /* 0x000000b0b5407220 */ /* 0x040fe20000410000 */
[----:B------:R-:W4:Y:S01]  /*96c0*/  LDL.LU R131, [R1+0xa8] ;  /* 0x0000a80001837983 */ /* 0x000f220000300800 */
[C---:B------:R-:W-:Y:S02]  /*96d0*/  FMUL.FTZ R65, R181.reuse, R177 ;  /* 0x000000b1b5417220 */ /* 0x040fe40000410000 */
[-C--:B------:R-:W-:Y:S01]  /*96e0*/  HMMA.16816.F32.BF16 R60, R188, R134.reuse, R60 ;  /* 0x00000086bc3c723c */ /* 0x080fe2000004183c */
[----:B------:R1:W-:Y:S03]  /*96f0*/  MUFU.EX2 R171, R157 ;  /* 0x0000009d00ab7308 */ /* 0x0003e60000000800 */
[C---:B------:R-:W-:Y:S02]  /*9700*/  FMUL.FTZ R67, R180.reuse, R179 ;  /* 0x000000b3b4437220 */ /* 0x040fe40000410000 */
[----:B------:R-:W-:Y:S02]  /*9710*/  IMAD.MOV.U32 R140, RZ, RZ, R66 ;  /* 0x000000ffff8c7224 */ /* 0x000fe400078e0042 */
[----:B------:R-:W-:Y:S03]  /*9720*/  FMUL.FTZ R66, R180, R178 ;  /* 0x000000b2b4427220 */ /* 0x000fe60000410000 */
[----:B------:R-:W2:Y:S01]  /*9730*/  MUFU.EX2 R161, R216 ;  /* 0x000000d800a17308 */ /* 0x000ea20000000800 */
[C---:B------:R-:W-:Y:S02]  /*9740*/  FMUL.FTZ R74, R0.reuse, R74 ;  /* 0x0000004a004a7220 */ /* 0x040fe40000410000 */
[C---:B------:R-:W-:Y:S01]  /*9750*/  FMUL.FTZ R75, R0.reuse, R75 ;  /* 0x0000004b004b7220 */ /* 0x040fe20000410000 */
[C---:B------:R-:W-:Y:S01]  /*9760*/  HMMA.16816.F32.BF16 R64, R204.reuse, R134, R64 ;  /* 0x00000086cc40723c */ /* 0x040fe20000041840 */
[----:B------:R-:W2:Y:S03]  /*9770*/  LDSM.16.MT88.4 R132, [R229+0x2000] ;  /* 0x00200000e584783b */ /* 0x000ea60000004200 */
[C---:B------:R-:W-:Y:S01]  /*9780*/  FMUL.FTZ R78, R0.reuse, R78 ;  /* 0x0000004e004e7220 */ /* 0x040fe20000410000 */
[----:B---3--:R-:W-:Y:S01]  /*9790*/  MOV R153, R148 ;  /* 0x0000009400997202 */ /* 0x008fe20000000f00 */
[----:B------:R-:W-:Y:S01]  /*97a0*/  FMUL.FTZ R79, R0, R79 ;  /* 0x0000004f004f7220 */ /* 0x000fe20000410000 */
[----:B------:R-:W-:Y:S01]  /*97b0*/  MUFU.EX2 R170, R252 ;  /* 0x000000fc00aa7308 */ /* 0x000fe20000000800 */
[C---:B------:R-:W-:Y:S04]  /*97c0*/  FMUL.FTZ R82, R180.reuse, R82 ;  /* 0x00000052b4527220 */ /* 0x040fe80000410000 */
[C---:B------:R-:W-:Y:S01]  /*97d0*/  FMUL.FTZ R83, R180.reuse, R83 ;  /* 0x00000053b4537220 */ /* 0x040fe20000410000 */
[----:B-1----:R-:W-:Y:S01]  /*97e0*/  MOV R157, R153 ;  /* 0x00000099009d7202 */ /* 0x002fe20000000f00 */
[C---:B------:R-:W-:Y:S01]  /*97f0*/  FMUL.FTZ R86, R180.reuse, R86 ;  /* 0x00000056b4567220 */ /* 0x040fe20000410000 */
[----:B------:R-:W-:Y:S01]  /*9800*/  MOV R153, R151 ;  /* 0x0000009700997202 */ /* 0x000fe20000000f00 */
[----:B------:R-:W-:Y:S01]  /*9810*/  FMUL.FTZ R87, R180, R87 ;  /* 0x00000057b4577220 */ /* 0x000fe20000410000 */
[----:B------:R-:W-:Y:S01]  /*9820*/  MUFU.EX2 R167, R249 ;  /* 0x000000f900a77308 */ /* 0x000fe20000000800 */
[C---:B------:R-:W-:Y:S02]  /*9830*/  FMUL.FTZ R90, R0.reuse, R90 ;  /* 0x0000005a005a7220 */ /* 0x040fe40000410000 */
[C---:B------:R-:W-:Y:S02]  /*9840*/  FMUL.FTZ R91, R0.reuse, R91 ;  /* 0x0000005b005b7220 */ /* 0x040fe40000410000 */
[C---:B------:R-:W-:Y:S02]  /*9850*/  FMUL.FTZ R94, R0.reuse, R94 ;  /* 0x0000005e005e7220 */ /* 0x040fe40000410000 */
        /* <DEDUP_REMOVED lines=11> */
[-C--:B--2---:R-:W-:Y:S03]  /*9910*/  HMMA.16816.F32.BF16 R68, R204, R132.reuse, R68 ;  /* 0x00000084cc44723c */ /* 0x084fe60000041844 */
[C---:B------:R-:W-:Y:S02]  /*9920*/  FMUL.FTZ R107, R0.reuse, R107 ;  /* 0x0000006b006b7220 */ /* 0x040fe40000410000 */
        /* <DEDUP_REMOVED lines=9> */
[----:B------:R-:W2:Y:S03]  /*99c0*/  LDSM.16.MT88.4 R132, [R230+0x2000] ;  /* 0x00200000e684783b */ /* 0x000ea60000004200 */
[C---:B------:R-:W-:Y:S02]  /*99d0*/  FMUL.FTZ R116, R181.reuse, R116 ;  /* 0x00000074b5747220 */ /* 0x040fe40000410000 */
[C---:B------:R-:W-:Y:S02]  /*99e0*/  FMUL.FTZ R117, R181.reuse, R117 ;  /* 0x00000075b5757220 */ /* 0x040fe40000410000 */
[C---:B------:R-:W-:Y:S04]  /*99f0*/  FMUL.FTZ R118, R180.reuse, R118 ;  /* 0x00000076b4767220 */ /* 0x040fe80000410000 */
[----:B------:R-:W-:Y:S02]  /*9a00*/  FMUL.FTZ R119, R180, R119 ;  /* 0x00000077b4777220 */ /* 0x000fe40000410000 */
[C---:B------:R-:W-:Y:S02]  /*9a10*/  FMUL.FTZ R122, R0.reuse, R122 ;  /* 0x0000007a007a7220 */ /* 0x040fe40000410000 */
[C---:B------:R-:W-:Y:S02]  /*9a20*/  FMUL.FTZ R123, R0.reuse, R123 ;  /* 0x0000007b007b7220 */ /* 0x040fe40000410000 */
        /* <DEDUP_REMOVED lines=9> */
[C---:B------:R-:W-:Y:S01]  /*9ac0*/  FMUL.FTZ R126, R0.reuse, R126 ;  /* 0x0000007e007e7220 */ /* 0x040fe20000410000 */
[----:B------:R-:W-:Y:S01]  /*9ad0*/  LDSM.16.MT88.4 R136, [R229+0x800] ;  /* 0x00080000e588783b */ /* 0x000fe20000004200 */
[----:B------:R-:W-:Y:S02]  /*9ae0*/  FMUL.FTZ R127, R0, R127 ;  /* 0x0000007f007f7220 */ /* 0x000fe40000410000 */
[C---:B------:R-:W-:Y:S02]  /*9af0*/  FMUL.FTZ R128, R181.reuse, R128 ;  /* 0x00000080b5807220 */ /* 0x040fe40000410000 */
[----:B------:R-:W-:Y:S02]  /*9b00*/  FMUL.FTZ R129, R181, R129 ;  /* 0x00000081b5817220 */ /* 0x000fe40000410000 */
[----:B------:R-:W-:Y:S01]  /*9b10*/  IMAD.MOV.U32 R152, RZ, RZ, R147 ;  /* 0x000000ffff987224 */ /* 0x000fe200078e0093 */
[----:B------:R-:W-:Y:S01]  /*9b20*/  MOV R147, R142 ;  /* 0x0000008e00937202 */ /* 0x000fe20000000f00 */
[----:B------:R-:W-:Y:S02]  /*9b30*/  IMAD.MOV.U32 R142, RZ, RZ, R244 ;  /* 0x000000ffff8e7224 */ /* 0x000fe400078e00f4 */
[----:B------:R3:W5:Y:S01]  /*9b40*/  LDL.LU R244, [R1+0xa4] ;  /* 0x0000a40001f47983 */ /* 0x0007620000300800 */
[-C--:B--2---:R-:W-:Y:S03]  /*9b50*/  HMMA.16816.F32.BF16 R84, R204, R132.reuse, R84 ;  /* 0x00000084cc54723c */ /* 0x084fe60000041854 */
[----:B------:R-:W-:Y:S01]  /*9b60*/  MOV R149, R147 ;  /* 0x0000009300957202 */ /* 0x000fe20000000f00 */
[----:B------:R-:W-:Y:S01]  /*9b70*/  IMAD.MOV.U32 R172, RZ, RZ, R152 ;  /* 0x000000ffffac7224 */ /* 0x000fe200078e0098 */
[----:B------:R-:W-:Y:S01]  /*9b80*/  MOV R147, R145 ;  /* 0x0000009100937202 */ /* 0x000fe20000000f00 */
[----:B------:R-:W-:Y:S02]  /*9b90*/  IMAD.MOV.U32 R145, RZ, RZ, R143 ;  /* 0x000000ffff917224 */ /* 0x000fe400078e008f */
[C---:B------:R-:W-:Y:S04]  /*9ba0*/  HMMA.16816.F32.BF16 R88, R188.reuse, R132, R88 ;  /* 0x00000084bc58723c */ /* 0x040fe80000041858 */
[----:B-1----:R-:W-:Y:S01]  /*9bb0*/  MOV R251, R145 ;  /* 0x0000009100fb7202 */ /* 0x002fe20000000f00 */
[----:B------:R-:W-:Y:S02]  /*9bc0*/  IMAD.MOV.U32 R143, RZ, RZ, R199 ;  /* 0x000000ffff8f7224 */ /* 0x000fe400078e00c7 */
[----:B------:R-:W1:Y:S01]  /*9bd0*/  MUFU.EX2 R199, R223 ;  /* 0x000000df00c77308 */ /* 0x000e620000000800 */
[-C--:B------:R-:W-:Y:S04]  /*9be0*/  HMMA.16816.F32.BF16 R92, R188, R134.reuse, R92 ;  /* 0x00000086bc5c723c */ /* 0x080fe8000004185c */
[----:B------:R-:W-:Y:S02]  /*9bf0*/  IMAD.MOV.U32 R152, RZ, RZ, R150 ;  /* 0x000000ffff987224 */ /* 0x000fe400078e0096 */
[----:B------:R-:W-:Y:S02]  /*9c00*/  IMAD.MOV.U32 R150, RZ, RZ, R148 ;  /* 0x000000ffff967224 */ /* 0x000fe400078e0094 */
[C---:B------:R-:W-:Y:S01]  /*9c10*/  HMMA.16816.F32.BF16 R96, R204.reuse, R134, R96 ;  /* 0x00000086cc60723c */ /* 0x040fe20000041860 */
[----:B------:R-:W2:Y:S01]  /*9c20*/  LDSM.16.MT88.4 R132, [R233+0x2000] ;  /* 0x00200000e984783b */ /* 0x000ea20000004200 */
[----:B------:R-:W-:Y:S02]  /*9c30*/  MUFU.EX2 R251, R251 ;  /* 0x000000fb00fb7308 */ /* 0x000fe40000000800 */
[----:B------:R-:W-:Y:S01]  /*9c40*/  IMAD.MOV.U32 R148, RZ, RZ, R146 ;  /* 0x000000ffff947224 */ /* 0x000fe200078e0092 */
[----:B------:R-:W-:Y:S01]  /*9c50*/  MOV R146, R142 ;  /* 0x0000008e00927202 */ /* 0x000fe20000000f00 */
[----:B------:R-:W-:Y:S01]  /*9c60*/  IMAD.MOV.U32 R173, RZ, RZ, R172 ;  /* 0x000000ffffad7224 */ /* 0x000fe200078e00ac */
[----:B------:R-:W-:Y:S02]  /*9c70*/  MOV R142, R198 ;  /* 0x000000c6008e7202 */ /* 0x000fe40000000f00 */
[----:B------:R-:W-:Y:S03]  /*9c80*/  MOV R172, R153 ;  /* 0x0000009900ac7202 */ /* 0x000fe60000000f00 */
[----:B------:R-:W1:Y:S01]  /*9c90*/  MUFU.EX2 R198, R210 ;  /* 0x000000d200c67308 */ /* 0x000e620000000800 */
        /* <DEDUP_REMOVED lines=27> */
[----:B------:R-:W-:Y:S01]  /*9e50*/  MOV R151, R141 ;  /* 0x0000008d00977202 */ /* 0x000fe20000000f00 */
[-C--:B--2---:R-:W-:Y:S01]  /*9e60*/  HMMA.16816.F32.BF16 R100, R204, R132.reuse, R100 ;  /* 0x00000084cc64723c */ /* 0x084fe20000041864 */
[----:B------:R-:W-:Y:S02]  /*9e70*/  MUFU.EX2 R173, R173 ;  /* 0x000000ad00ad7308 */ /* 0x000fe40000000800 */
[----:B------:R-:W-:Y:S01]  /*9e80*/  F2FP.BF16.PACK_AB R141, R161, R159 ;  /* 0x0000009fa18d723e */ /* 0x000fe200000010ff */
[----:B------:R-:W-:Y:S01]  /*9e90*/  IMAD.MOV.U32 R177, RZ, RZ, R153 ;  /* 0x000000ffffb17224 */ /* 0x000fe200078e0099 */
[----:B------:R-:W-:Y:S01]  /*9ea0*/  MOV R153, R203 ;  /* 0x000000cb00997202 */ /* 0x000fe20000000f00 */
[----:B------:R-:W-:Y:S01]  /*9eb0*/  IMAD.MOV.U32 R203, RZ, RZ, R202 ;  /* 0x000000ffffcb7224 */ /* 0x000fe200078e00ca */
[----:B------:R-:W-:Y:S01]  /*9ec0*/  MOV R202, R201 ;  /* 0x000000c900ca7202 */ /* 0x000fe20000000f00 */
[C---:B------:R-:W-:Y:S03]  /*9ed0*/  HMMA.16816.F32.BF16 R104, R188.reuse, R132, R104 ;  /* 0x00000084bc68723c */ /* 0x040fe60000041868 */
[----:B------:R-:W-:Y:S01]  /*9ee0*/  MUFU.EX2 R177, R177 ;  /* 0x000000b100b17308 */ /* 0x000fe20000000800 */
[----:B------:R-:W-:Y:S01]  /*9ef0*/  IMAD.MOV.U32 R201, RZ, RZ, R197 ;  /* 0x000000ffffc97224 */ /* 0x000fe200078e00c5 */
[----:B------:R-:W-:Y:S01]  /*9f00*/  MOV R197, R228 ;  /* 0x000000e400c57202 */ /* 0x000fe20000000f00 */
[----:B------:R-:W-:Y:S01]  /*9f10*/  IMAD.MOV.U32 R250, RZ, RZ, R153 ;  /* 0x000000fffffa7224 */ /* 0x000fe200078e0099 */
[----:B------:R-:W-:Y:S01]  /*9f20*/  MOV R179, R150 ;  /* 0x0000009600b37202 */ /* 0x000fe20000000f00 */
[-C--:B------:R-:W-:Y:S04]  /*9f30*/  HMMA.16816.F32.BF16 R108, R188, R134.reuse, R108 ;  /* 0x00000086bc6c723c */ /* 0x080fe8000004186c */
[----:B------:R-:W-:Y:S01]  /*9f40*/  IMAD.MOV.U32 R150, RZ, RZ, R142 ;  /* 0x000000ffff967224 */ /* 0x000fe200078e008e */
[----:B-1----:R-:W-:Y:S01]  /*9f50*/  F2FP.BF16.PACK_AB R142, R199, R166 ;  /* 0x000000a6c78e723e */ /* 0x002fe200000010ff */
[----:B------:R-:W-:Y:S01]  /*9f60*/  MUFU.EX2 R225, R202 ;  /* 0x000000ca00e17308 */ /* 0x000fe20000000800 */
[----:B------:R-:W-:Y:S01]  /*9f70*/  MOV R174, R172 ;  /* 0x000000ac00ae7202 */ /* 0x000fe20000000f00 */
[C---:B------:R-:W-:Y:S01]  /*9f80*/  HMMA.16816.F32.BF16 R112, R204.reuse, R134, R112 ;  /* 0x00000086cc70723c */ /* 0x040fe20000041870 */
[----:B------:R-:W1:Y:S03]  /*9f90*/  LDSM.16.MT88.4 R132, [R232+0x2000] ;  /* 0x00200000e884783b */ /* 0x000e660000004200 */
[----:B------:R-:W-:Y:S01]  /*9fa0*/  MOV R252, R150 ;  /* 0x0000009600fc7202 */ /* 0x000fe20000000f00 */
[----:B------:R-:W-:Y:S01]  /*9fb0*/  IMAD.MOV.U32 R172, RZ, RZ, R149 ;  /* 0x000000ffffac7224 */ /* 0x000fe200078e0095 */
[----:B------:R-:W-:Y:S02]  /*9fc0*/  MOV R149, R143 ;  /* 0x0000008f00957202 */ /* 0x000fe40000000f00 */
[----:B------:R-:W-:Y:S01]  /*9fd0*/  F2FP.BF16.PACK_AB R143, R198, R168 ;  /* 0x000000a8c68f723e */ /* 0x000fe200000010ff */
[----:B------:R-:W2:Y:S03]  /*9fe0*/  MUFU.EX2 R224, R201 ;  /* 0x000000c900e07308 */ /* 0x000ea60000000800 */
[----:B------:R-:W-:Y:S07]  /*9ff0*/  IMAD.MOV.U32 R249, RZ, RZ, R149 ;  /* 0x000000fffff97224 */ /* 0x000fee00078e0095 */
[----:B------:R-:W-:Y:S10]  /*a000*/  MUFU.EX2 R197, R197 ;  /* 0x000000c500c57308 */ /* 0x000ff40000000800 */
[----:B------:R-:W-:Y:S01]  /*a010*/  MUFU.EX2 R172, R172 ;  /* 0x000000ac00ac7308 */ /* 0x000fe20000000800 */
[----:B--2---:R-:W-:Y:S09]  /*a020*/  F2FP.BF16.PACK_AB R210, R224, R225 ;  /* 0x000000e1e0d2723e */ /* 0x004ff200000010ff */
[----:B------:R-:W-:Y:S01]  /*a030*/  MUFU.EX2 R174, R174 ;  /* 0x000000ae00ae7308 */ /* 0x000fe20000000800 */
[-C--:B-1----:R-:W-:Y:S08]  /*a040*/  HMMA.16816.F32.BF16 R116, R204, R132.reuse, R116 ;  /* 0x00000084cc74723c */ /* 0x082ff00000041874 */
[C---:B------:R-:W-:Y:S01]  /*a050*/  HMMA.16816.F32.BF16 R120, R188.reuse, R132, R120 ;  /* 0x00000084bc78723c */ /* 0x040fe20000041878 */
[----:B------:R-:W2:Y:S01]  /*a060*/  LDL.LU R132, [R1+0x4] ;  /* 0x0000040001847983 */ /* 0x000ea20000300800 */
[----:B------:R-:W-:Y:S03]  /*a070*/  MUFU.EX2 R249, R249 ;  /* 0x000000f900f97308 */ /* 0x000fe60000000800 */
[----:B------:R-:W3:Y:S02]  /*a080*/  LDL.LU R2, [R1+0x18] ;  /* 0x0000180001027983 */ /* 0x000ee40000300800 */
[----:B------:R-:W-:Y:S01]  /*a090*/  F2FP.BF16.PACK_AB R133, R167, R163 ;  /* 0x000000a3a785723e */ /* 0x000fe200000010ff */
[-C--:B------:R-:W-:Y:S01]  /*a0a0*/  HMMA.16816.F32.BF16 R124, R188, R134.reuse, R124 ;  /* 0x00000086bc7c723c */ /* 0x080fe2000004187c */
[----:B------:R-:W3:Y:S03]  /*a0b0*/  LDL.LU R148, [R1+0x1c] ;  /* 0x00001c0001947983 */ /* 0x000ee60000300800 */
[----:B------:R-:W-:Y:S01]  /*a0c0*/  MUFU.EX2 R188, R155 ;  /* 0x0000009b00bc7308 */ /* 0x000fe20000000800 */
[----:B------:R1:W5:Y:S09]  /*a0d0*/  LDL.LU R228, [R1+0xa0] ;  /* 0x0000a00001e47983 */ /* 0x0003720000300800 */
[----:B------:R-:W-:Y:S10]  /*a0e0*/  MUFU.EX2 R189, R179 ;  /* 0x000000b300bd7308 */ /* 0x000ff40000000800 */
[----:B------:R-:W-:Y:S01]  /*a0f0*/  MUFU.EX2 R179, R176 ;  /* 0x000000b000b37308 */ /* 0x000fe20000000800 */
[C---:B----4-:R-:W-:Y:S02]  /*a100*/  FMUL.FTZ R130, R180.reuse, R130 ;  /* 0x00000082b4827220 */ /* 0x050fe40000410000 */
[----:B------:R-:W-:Y:S07]  /*a110*/  FMUL.FTZ R131, R180, R131 ;  /* 0x00000083b4837220 */ /* 0x000fee0000410000 */
[----:B------:R4:W-:Y:S01]  /*a120*/  MUFU.EX2 R176, R154 ;  /* 0x0000009a00b07308 */ /* 0x0009e20000000800 */
[----:B------:R-:W-:Y:S09]  /*a130*/  HMMA.16816.F32.BF16 R128, R204, R134, R128 ;  /* 0x00000086cc80723c */ /* 0x000ff20000041880 */
[----:B------:R-:W-:Y:S03]  /*a140*/  MUFU.EX2 R190, R178 ;  /* 0x000000b200be7308 */ /* 0x000fe60000000800 */
[----:B------:R-:W-:Y:S01]  /*a150*/  F2FP.BF16.PACK_AB R134, R170, R169 ;  /* 0x000000a9aa86723e */ /* 0x000fe200000010ff */
[----:B------:R-:W-:Y:S01]  /*a160*/  IMAD.MOV.U32 R205, RZ, RZ, R146 ;  /* 0x000000ffffcd7224 */ /* 0x000fe200078e0092 */
[----:B------:R-:W-:Y:S02]  /*a170*/  F2FP.BF16.PACK_AB R135, R171, R164 ;  /* 0x000000a4ab87723e */ /* 0x000fe400000010ff */
[----:B------:R-:W-:Y:S02]  /*a180*/  MOV R206, R147 ;  /* 0x0000009300ce7202 */ /* 0x000fe40000000f00 */
[----:B------:R-:W-:Y:S01]  /*a190*/  LDSM.16.MT88.4 R144, [R230+0x1000] ;  /* 0x00100000e690783b */ /* 0x000fe20000004200 */
[----:B------:R-:W-:Y:S01]  /*a1a0*/  MOV R207, R152 ;  /* 0x0000009800cf7202 */ /* 0x000fe20000000f00 */
[----:B------:R1:W-:Y:S06]  /*a1b0*/  MUFU.EX2 R178, R175 ;  /* 0x000000af00b27308 */ /* 0x0003ec0000000800 */
[----:B----4-:R-:W-:Y:S04]  /*a1c0*/  LDSM.16.MT88.4 R152, [R232+0x1000] ;  /* 0x00100000e898783b */ /* 0x010fe80000004200 */
[----:B------:R-:W-:Y:S10]  /*a1d0*/  MUFU.EX2 R204, R157 ;  /* 0x0000009d00cc7308 */ /* 0x000ff40000000800 */
[----:B------:R4:W-:Y:S01]  /*a1e0*/  MUFU.EX2 R191, R156 ;  /* 0x0000009c00bf7308 */ /* 0x0009e20000000800 */
[----:B-1----:R-:W-:Y:S09]  /*a1f0*/  IMAD.MOV.U32 R175, RZ, RZ, R151 ;  /* 0x000000ffffaf7224 */ /* 0x002ff200078e0097 */
[----:B------:R-:W1:Y:S10]  /*a200*/  MUFU.EX2 R252, R252 ;  /* 0x000000fc00fc7308 */ /* 0x000e740000000800 */
[----:B------:R-:W-:Y:S10]  /*a210*/  MUFU.EX2 R175, R175 ;  /* 0x000000af00af7308 */ /* 0x000ff40000000800 */
[----:B------:R-:W-:Y:S01]  /*a220*/  MUFU.EX2 R250, R250 ;  /* 0x000000fa00fa7308 */ /* 0x000fe20000000800 */
[----:B--2---:R-:W-:Y:S01]  /*a230*/  FFMA.FTZ R181, R181, R132, R213 ;  /* 0x00000084b5b57223 */ /* 0x004fe200000100d5 */
[----:B------:R-:W-:Y:S01]  /*a240*/  F2FP.BF16.PACK_AB R132, R165, R162 ;  /* 0x000000a2a584723e */ /* 0x000fe200000010ff */
[----:B---3--:R-:W-:Y:S07]  /*a250*/  FFMA.FTZ R2, R180, R2, R212 ;  /* 0x00000002b4027223 */ /* 0x008fee00000100d4 */
[----:B------:R-:W-:Y:S01]  /*a260*/  MUFU.EX2 R180, R207 ;  /* 0x000000cf00b47308 */ /* 0x000fe20000000800 */
[-C--:B------:R-:W-:Y:S05]  /*a270*/  HMMA.16816.F32.BF16 R4, R132, R136.reuse, R4 ;  /* 0x000000888404723c */ /* 0x080fea0000041804 */
[----:B------:R-:W-:Y:S02]  /*a280*/  FFMA.FTZ R148, R3, R148, R186 ;  /* 0x0000009403947223 */ /* 0x000fe400000100ba */
[----:B------:R-:W2:Y:S01]  /*a290*/  LDL.LU R3, [R1+0x20] ;  /* 0x0000200001037983 */ /* 0x000ea20000300800 */
[C---:B------:R-:W-:Y:S01]  /*a2a0*/  HMMA.16816.F32.BF16 R8, R140.reuse, R136, R8 ;  /* 0x000000888c08723c */ /* 0x040fe20000041808 */
[----:B------:R3:W-:Y:S03]  /*a2b0*/  MUFU.EX2 R186, R235 ;  /* 0x000000eb00ba7308 */ /* 0x0007e60000000800 */
[----:B------:R-:W-:Y:S04]  /*a2c0*/  FADD.FTZ R2, R218, R2 ;  /* 0x00000002da027221 */ /* 0x000fe80000010000 */
[-C--:B------:R-:W-:Y:S04]  /*a2d0*/  HMMA.16816.F32.BF16 R12, R140, R138.reuse, R12 ;  /* 0x0000008a8c0c723c */ /* 0x080fe8000004180c */
[----:B------:R-:W-:Y:S02]  /*a2e0*/  FADD.FTZ R2, R219, R2 ;  /* 0x00000002db027221 */ /* 0x000fe40000010000 */
[----:B------:R-:W-:Y:S02]  /*a2f0*/  LDSM.16.MT88.4 R216, [R230+0x3800] ;  /* 0x00380000e6d8783b */ /* 0x000fe40000004200 */
[C---:B------:R-:W-:Y:S04]  /*a300*/  HMMA.16816.F32.BF16 R16, R132.reuse, R138, R16 ;  /* 0x0000008a8410723c */ /* 0x040fe80000041810 */
[----:B----4-:R-:W-:Y:S02]  /*a310*/  FADD.FTZ R156, R221, R2 ;  /* 0x00000002dd9c7221 */ /* 0x010fe40000010000 */
[----:B------:R-:W4:Y:S01]  /*a320*/  LDSM.16.MT88.4 R136, [R230+0x800] ;  /* 0x00080000e688783b */ /* 0x000f220000004200 */
[----:B------:R1:W-:Y:S07]  /*a330*/  MUFU.EX2 R2, R205 ;  /* 0x000000cd00027308 */ /* 0x0003ee0000000800 */
[----:B---3--:R3:W5:Y:S01]  /*a340*/  LDL.LU R235, [R1+0x9c] ;  /* 0x00009c0001eb7983 */ /* 0x0087620000300800 */
[----:B-1----:R-:W-:Y:S01]  /*a350*/  F2FP.BF16.PACK_AB R205, R252, R249 ;  /* 0x000000f9fccd723e */ /* 0x002fe200000010ff */
[-C--:B----4-:R-:W-:Y:S08]  /*a360*/  HMMA.16816.F32.BF16 R20, R132, R136.reuse, R20 ;  /* 0x000000888414723c */ /* 0x090ff00000041814 */
        /* <DEDUP_REMOVED lines=31> */
[----:B--2---:R-:W-:Y:S01]  /*a560*/  FFMA.FTZ R136, R0, R3, R187 ;  /* 0x0000000300887223 */ /* 0x004fe200000100bb */
[-C--:B------:R-:W-:Y:S01]  /*a570*/  HMMA.16816.F32.BF16 R124, R140, R138.reuse, R124 ;  /* 0x0000008a8c7c723c */ /* 0x080fe2000004187c */
[----:B------:R-:W1:Y:S01]  /*a580*/  LDSM.16.MT88.4 R140, [R229+0x1000] ;  /* 0x00100000e58c783b */ /* 0x000e620000004200 */
[----:B------:R-:W2:Y:S02]  /*a590*/  MUFU.EX2 R187, R200 ;  /* 0x000000c800bb7308 */ /* 0x000ea40000000800 */
[----:B------:R-:W-:Y:S01]  /*a5a0*/  FADD.FTZ R0, R215, R148 ;  /* 0x00000094d7007221 */ /* 0x000fe20000010000 */
[----:B------:R-:W-:Y:S01]  /*a5b0*/  F2FP.BF16.PACK_AB R137, R191, R204 ;  /* 0x000000ccbf89723e */ /* 0x000fe200000010ff */
[----:B------:R-:W-:Y:S02]  /*a5c0*/  FADD.FTZ R3, R220, R181 ;  /* 0x000000b5dc037221 */ /* 0x000fe40000010000 */
[----:B------:R-:W-:Y:S01]  /*a5d0*/  HMMA.16816.F32.BF16 R128, R132, R138, R128 ;  /* 0x0000008a8480723c */ /* 0x000fe20000041880 */
[----:B------:R-:W4:Y:S03]  /*a5e0*/  LDSM.16.MT88.4 R148, [R233+0x1000] ;  /* 0x00100000e994783b */ /* 0x000f260000004200 */
[----:B------:R-:W-:Y:S01]  /*a5f0*/  FADD.FTZ R136, R208, R136 ;  /* 0x00000088d0887221 */ /* 0x000fe20000010000 */
[----:B------:R-:W-:Y:S01]  /*a600*/  MUFU.EX2 R181, R246 ;  /* 0x000000f600b57308 */ /* 0x000fe20000000800 */
        /* <DEDUP_REMOVED lines=9> */
[----:B------:R-:W-:Y:S01]  /*a6a0*/  F2FP.BF16.PACK_AB R138, R178, R179 ;  /* 0x000000b3b28a723e */ /* 0x000fe200000010ff */
[----:B------:R-:W-:Y:S01]  /*a6b0*/  FADD.FTZ R3, R227, R3 ;  /* 0x00000003e3037221 */ /* 0x000fe20000010000 */
[----:B------:R-:W-:Y:S01]  /*a6c0*/  LDSM.16.MT88.4 R220, [R233+0x3800] ;  /* 0x00380000e9dc783b */ /* 0x000fe20000004200 */
[----:B------:R-:W-:Y:S01]  /*a6d0*/  F2FP.BF16.PACK_AB R139, R176, R188 ;  /* 0x000000bcb08b723e */ /* 0x000fe200000010ff */
[----:B------:R-:W-:Y:S01]  /*a6e0*/  MUFU.EX2 R227, R226 ;  /* 0x000000e200e37308 */ /* 0x000fe20000000800 */
[----:B------:R-:W-:Y:S01]  /*a6f0*/  FADD.FTZ R3, R162, R3 ;  /* 0x00000003a2037221 */ /* 0x000fe20000010000 */
[----:B------:R-:W-:Y:S01]  /*a700*/  F2FP.BF16.PACK_AB R136, R193, R174 ;  /* 0x000000aec188723e */ /* 0x000fe200000010ff */
[----:B------:R-:W-:Y:S01]  /*a710*/  FADD.FTZ R0, R159, R0 ;  /* 0x000000009f007221 */ /* 0x000fe20000010000 */
[----:B------:R-:W-:Y:S01]  /*a720*/  MOV R159, R195 ;  /* 0x000000c3009f7202 */ /* 0x000fe20000000f00 */
[----:B------:R-:W-:Y:S01]  /*a730*/  FADD.FTZ R3, R165, R3 ;  /* 0x00000003a5037221 */ /* 0x000fe20000010000 */
[----:B--2---:R-:W-:Y:S01]  /*a740*/  F2FP.BF16.PACK_AB R209, R186, R187 ;  /* 0x000000bbbad1723e */ /* 0x004fe200000010ff */
[----:B------:R-:W-:Y:S03]  /*a750*/  IMAD.MOV.U32 R165, RZ, RZ, R194 ;  /* 0x000000ffffa57224 */ /* 0x000fe600078e00c2 */
[----:B------:R2:W2:Y:S01]  /*a760*/  MUFU.EX2 R226, R203 ;  /* 0x000000cb00e27308 */ /* 0x0004a20000000800 */
[-C--:B-1----:R-:W-:Y:S08]  /*a770*/  HMMA.16816.F32.BF16 R4, R132, R140.reuse, R4 ;  /* 0x0000008c8404723c */ /* 0x082ff00000041804 */
[C---:B------:R-:W-:Y:S08]  /*a780*/  HMMA.16816.F32.BF16 R8, R136.reuse, R140, R8 ;  /* 0x0000008c8808723c */ /* 0x040ff00000041808 */
[-C--:B------:R-:W-:Y:S01]  /*a790*/  HMMA.16816.F32.BF16 R12, R136, R142.reuse, R12 ;  /* 0x0000008e880c723c */ /* 0x080fe2000004180c */
[----:B--2---:R-:W-:Y:S03]  /*a7a0*/  LDSM.16.MT88.4 R200, [R229+0x1800] ;  /* 0x00180000e5c8783b */ /* 0x004fe60000004200 */
[----:B------:R-:W-:Y:S04]  /*a7b0*/  F2FP.BF16.PACK_AB R208, R226, R250 ;  /* 0x000000fae2d0723e */ /* 0x000fe800000010ff */
[C---:B------:R-:W-:Y:S01]  /*a7c0*/  HMMA.16816.F32.BF16 R16, R132.reuse, R142, R16 ;  /* 0x0000008e8410723c */ /* 0x040fe20000041810 */
[----:B------:R-:W1:Y:S07]  /*a7d0*/  LDSM.16.MT88.4 R140, [R229+0x3000] ;  /* 0x00300000e58c783b */ /* 0x000e6e0000004200 */
[-C--:B------:R-:W-:Y:S08]  /*a7e0*/  HMMA.16816.F32.BF16 R20, R132, R144.reuse, R20 ;  /* 0x000000908414723c */ /* 0x080ff00000041814 */
[C---:B------:R-:W-:Y:S08]  /*a7f0*/  HMMA.16816.F32.BF16 R24, R136.reuse, R144, R24 ;  /* 0x000000908818723c */ /* 0x040ff00000041818 */
[-C--:B------:R-:W-:Y:S08]  /*a800*/  HMMA.16816.F32.BF16 R28, R136, R146.reuse, R28 ;  /* 0x00000092881c723c */ /* 0x080ff0000004181c */
[C---:B------:R-:W-:Y:S01]  /*a810*/  HMMA.16816.F32.BF16 R32, R132.reuse, R146, R32 ;  /* 0x000000928420723c */ /* 0x040fe20000041820 */
[----:B------:R-:W2:Y:S07]  /*a820*/  LDSM.16.MT88.4 R144, [R230+0x3000] ;  /* 0x00300000e690783b */ /* 0x000eae0000004200 */
[-C--:B----4-:R-:W-:Y:S08]  /*a830*/  HMMA.16816.F32.BF16 R36, R132, R148.reuse, R36 ;  /* 0x000000948424723c */ /* 0x090ff00000041824 */
        /* <DEDUP_REMOVED lines=10> */
[C---:B------:R-:W-:Y:S01]  /*a8e0*/  HMMA.16816.F32.BF16 R72, R136.reuse, R140, R72 ;  /* 0x0000008c8848723c */ /* 0x040fe20000041848 */
[----:B------:R-:W1:Y:S06]  /*a8f0*/  MUFU.EX2 R141, R206 ;  /* 0x000000ce008d7308 */ /* 0x000e6c0000000800 */
[----:B------:R-:W-:Y:S01]  /*a900*/  FADD.FTZ R140, R163, R156 ;  /* 0x0000009ca38c7221 */ /* 0x000fe20000010000 */
[-C--:B------:R-:W-:Y:S04]  /*a910*/  HMMA.16816.F32.BF16 R76, R136, R142.reuse, R76 ;  /* 0x0000008e884c723c */ /* 0x080fe8000004184c */
[----:B------:R-:W-:Y:S04]  /*a920*/  MOV R156, R197 ;  /* 0x000000c5009c7202 */ /* 0x000fe80000000f00 */
[C---:B------:R-:W-:Y:S07]  /*a930*/  HMMA.16816.F32.BF16 R80, R132.reuse, R142, R80 ;  /* 0x0000008e8450723c */ /* 0x040fee0000041850 */
[----:B------:R-:W-:Y:S01]  /*a940*/  MOV R143, R2 ;  /* 0x00000002008f7202 */ /* 0x000fe20000000f00 */
[-C--:B--2---:R-:W-:Y:S04]  /*a950*/  HMMA.16816.F32.BF16 R84, R132, R144.reuse, R84 ;  /* 0x000000908454723c */ /* 0x084fe80000041854 */
[----:B------:R-:W-:Y:S02]  /*a960*/  FADD.FTZ R2, R245, R157 ;  /* 0x0000009df5027221 */ /* 0x000fe40000010000 */
[----:B------:R2:W5:Y:S01]  /*a970*/  LDL.LU R245, [R1+0x98] ;  /* 0x0000980001f57983 */ /* 0x0005620000300800 */
[----:B------:R-:W-:Y:S01]  /*a980*/  IMAD.MOV.U32 R142, RZ, RZ, R204 ;  /* 0x000000ffff8e7224 */ /* 0x000fe200078e00cc */
[C---:B------:R-:W-:Y:S02]  /*a990*/  HMMA.16816.F32.BF16 R88, R136.reuse, R144, R88 ;  /* 0x000000908858723c */ /* 0x040fe40000041858 */
[----:B------:R2:W5:Y:S02]  /*a9a0*/  LDL.LU R246, [R1+0x94] ;  /* 0x0000940001f67983 */ /* 0x0005640000300800 */
[----:B------:R-:W-:Y:S01]  /*a9b0*/  F2FP.BF16.PACK_AB R204, R251, R227 ;  /* 0x000000e3fbcc723e */ /* 0x000fe200000010ff */
[----:B------:R-:W-:Y:S01]  /*a9c0*/  FADD.FTZ R2, R158, R2 ;  /* 0x000000029e027221 */ /* 0x000fe20000010000 */
[----:B------:R2:W5:Y:S01]  /*a9d0*/  LDL.LU R247, [R1+0x90] ;  /* 0x0000900001f77983 */ /* 0x0005620000300800 */
[----:B------:R-:W-:Y:S01]  /*a9e0*/  IMAD.MOV.U32 R157, RZ, RZ, R198 ;  /* 0x000000ffff9d7224 */ /* 0x000fe200078e00c6 */
[-C--:B------:R-:W-:Y:S04]  /*a9f0*/  HMMA.16816.F32.BF16 R92, R136, R146.reuse, R92 ;  /* 0x00000092885c723c */ /* 0x080fe8000004185c */
[----:B------:R-:W-:Y:S04]  /*aa00*/  IMAD.MOV.U32 R158, RZ, RZ, R196 ;  /* 0x000000ffff9e7224 */ /* 0x000fe800078e00c4 */
[C---:B------:R-:W-:Y:S01]  /*aa10*/  HMMA.16816.F32.BF16 R96, R132.reuse, R146, R96 ;  /* 0x000000928460723c */ /* 0x040fe20000041860 */
[----:B------:R-:W1:Y:S07]  /*aa20*/  LDSM.16.MT88.4 R144, [R230+0x1800] ;  /* 0x00180000e690783b */ /* 0x000e6e0000004200 */
[-C--:B----4-:R-:W-:Y:S08]  /*aa30*/  HMMA.16816.F32.BF16 R100, R132, R148.reuse, R100 ;  /* 0x000000948464723c */ /* 0x090ff00000041864 */
[C---:B------:R-:W-:Y:S08]  /*aa40*/  HMMA.16816.F32.BF16 R104, R136.reuse, R148, R104 ;  /* 0x000000948868723c */ /* 0x040ff00000041868 */
[-C--:B------:R-:W-:Y:S08]  /*aa50*/  HMMA.16816.F32.BF16 R108, R136, R150.reuse, R108 ;  /* 0x00000096886c723c */ /* 0x080ff0000004186c */
[C---:B------:R-:W-:Y:S07]  /*aa60*/  HMMA.16816.F32.BF16 R112, R132.reuse, R150, R112 ;  /* 0x000000968470723c */ /* 0x040fee0000041870 */
[----:B------:R-:W-:Y:S01]  /*aa70*/  MOV R151, R199 ;  /* 0x000000c700977202 */ /* 0x000fe20000000f00 */
[-C--:B---3--:R-:W-:Y:S08]  /*aa80*/  HMMA.16816.F32.BF16 R116, R132, R152.reuse, R116 ;  /* 0x000000988474723c */ /* 0x088ff00000041874 */
[C---:B------:R-:W-:Y:S07]  /*aa90*/  HMMA.16816.F32.BF16 R120, R136.reuse, R152, R120 ;  /* 0x000000988878723c */ /* 0x040fee0000041878 */
[----:B------:R-:W-:Y:S01]  /*aaa0*/  IMAD.MOV.U32 R152, RZ, RZ, R180 ;  /* 0x000000ffff987224 */ /* 0x000fe200078e00b4 */
[-C--:B------:R-:W-:Y:S01]  /*aab0*/  HMMA.16816.F32.BF16 R124, R136, R154.reuse, R124 ;  /* 0x0000009a887c723c */ /* 0x080fe2000004187c */
[----:B------:R-:W3:Y:S03]  /*aac0*/  MUFU.EX2 R180, R239 ;  /* 0x000000ef00b47308 */ /* 0x000ee60000000800 */
[----:B-1----:R-:W-:Y:S01]  /*aad0*/  MOV R153, R141 ;  /* 0x0000008d00997202 */ /* 0x002fe20000000f00 */
[----:B------:R-:W-:Y:S01]  /*aae0*/  FADD.FTZ R141, R167, R140 ;  /* 0x0000008ca78d7221 */ /* 0x000fe20000010000 */
[----:B------:R-:W-:Y:S01]  /*aaf0*/  F2FP.BF16.PACK_AB R207, R152, R175 ;  /* 0x000000af98cf723e */ /* 0x000fe200000010ff */
[----:B------:R-:W-:Y:S01]  /*ab00*/  FADD.FTZ R140, R160, R2 ;  /* 0x00000002a08c7221 */ /* 0x000fe20000010000 */
[----:B------:R-:W-:Y:S04]  /*ab10*/  HMMA.16816.F32.BF16 R128, R132, R154, R128 ;  /* 0x0000009a8480723c */ /* 0x000fe80000041880 */
[----:B------:R-:W-:Y:S01]  /*ab20*/  F2FP.BF16.PACK_AB R206, R153, R143 ;  /* 0x0000008f99ce723e */ /* 0x000fe200000010ff */
[----:B------:R-:W-:Y:S01]  /*ab30*/  FADD.FTZ R141, R164, R141 ;  /* 0x0000008da48d7221 */ /* 0x000fe20000010000 */
[----:B------:R-:W-:Y:S01]  /*ab40*/  MOV R167, R193 ;  /* 0x000000c100a77202 */ /* 0x000fe20000000f00 */
[----:B------:R-:W-:Y:S01]  /*ab50*/  FADD.FTZ R2, R161, R0 ;  /* 0x00000000a1027221 */ /* 0x000fe20000010000 */
[----:B------:R-:W-:Y:S01]  /*ab60*/  MOV R164, R172 ;  /* 0x000000ac00a47202 */ /* 0x000fe20000000f00 */
[----:B------:R-:W-:Y:S01]  /*ab70*/  IMAD.MOV.U32 R172, RZ, RZ, R192 ;  /* 0x000000ffffac7224 */ /* 0x000fe200078e00c0 */
[----:B------:R-:W1:Y:S01]  /*ab80*/  LDSM.16.MT88.4 R160, [R233+0x1800] ;  /* 0x00180000e9a0783b */ /* 0x000e620000004200 */
[-C--:B------:R-:W-:Y:S05]  /*ab90*/  HMMA.16816.F32.BF16 R192, R204, R200.reuse, R4 ;  /* 0x000000c8ccc0723c */ /* 0x080fea0000041804 */
[----:B------:R-:W-:Y:S01]  /*aba0*/  MOV R139, R190 ;  /* 0x000000be008b7202 */ /* 0x000fe20000000f00 */
[----:B------:R-:W-:Y:S01]  /*abb0*/  IMAD.MOV.U32 R136, RZ, RZ, R189 ;  /* 0x000000ffff887224 */ /* 0x000fe200078e00bd */
[----:B---3--:R-:W-:Y:S01]  /*abc0*/  F2FP.BF16.PACK_AB R211, R180, R181 ;  /* 0x000000b5b4d3723e */ /* 0x008fe200000010ff */
[----:B------:R-:W-:Y:S01]  /*abd0*/  FADD.FTZ R0, R169, R3 ;  /* 0x00000003a9007221 */ /* 0x000fe20000010000 */
[----:B------:R-:W-:Y:S01]  /*abe0*/  MOV R137, R188 ;  /* 0x000000bc00897202 */ /* 0x000fe20000000f00 */
[----:B------:R2:W5:Y:S02]  /*abf0*/  LDL.LU R239, [R1+0x8c] ;  /* 0x00008c0001ef7983 */ /* 0x0005640000300800 */
[----:B------:R-:W-:Y:S02]  /*ac00*/  IMAD.MOV.U32 R169, RZ, RZ, R191 ;  /* 0x000000ffffa97224 */ /* 0x000fe400078e00bf */
[C---:B------:R-:W-:Y:S01]  /*ac10*/  HMMA.16816.F32.BF16 R188, R208.reuse, R200, R8 ;  /* 0x000000c8d0bc723c */ /* 0x040fe20000041808 */
[----:B------:R-:W-:Y:S03]  /*ac20*/  LDSM.16.MT88.4 R4, [R232+0x3800] ;  /* 0x00380000e804783b */ /* 0x000fe60000004200 */
[----:B------:R-:W-:Y:S02]  /*ac30*/  IMAD.MOV.U32 R138, RZ, RZ, R179 ;  /* 0x000000ffff8a7224 */ /* 0x000fe400078e00b3 */
[----:B------:R-:W-:Y:S01]  /*ac40*/  FADD.FTZ R150, R166, R140 ;  /* 0x0000008ca6967221 */ /* 0x000fe20000010000 */
[----:B------:R-:W-:Y:S01]  /*ac50*/  MOV R166, R178 ;  /* 0x000000b200a67202 */ /* 0x000fe20000000f00 */
[-C--:B------:R-:W-:Y:S04]  /*ac60*/  HMMA.16816.F32.BF16 R196, R208, R202.reuse, R12 ;  /* 0x000000cad0c4723c */ /* 0x080fe8000004180c */
[----:B------:R-:W-:Y:S01]  /*ac70*/  IMAD.MOV.U32 R140, RZ, RZ, R177 ;  /* 0x000000ffff8c7224 */ /* 0x000fe200078e00b1 */
[----:B------:R-:W-:Y:S01]  /*ac80*/  MOV R10, R159 ;  /* 0x0000009f000a7202 */ /* 0x000fe20000000f00 */
[----:B------:R-:W-:Y:S01]  /*ac90*/  FADD.FTZ R149, R168, R2 ;  /* 0x00000002a8957221 */ /* 0x000fe20000010000 */
[----:B------:R-:W-:Y:S01]  /*aca0*/  MOV R2, R176 ;  /* 0x000000b000027202 */ /* 0x000fe20000000f00 */
[C---:B------:R-:W-:Y:S01]  /*acb0*/  HMMA.16816.F32.BF16 R200, R204.reuse, R202, R16 ;  /* 0x000000caccc8723c */ /* 0x040fe20000041810 */
[----:B------:R-:W3:Y:S03]  /*acc0*/  LDSM.16.MT88.4 R176, [R232+0x1800] ;  /* 0x00180000e8b0783b */ /* 0x000ee60000004200 */
[----:B------:R-:W-:Y:S01]  /*acd0*/  MOV R14, R152 ;  /* 0x00000098000e7202 */ /* 0x000fe20000000f00 */
[----:B------:R-:W-:Y:S01]  /*ace0*/  IMAD.MOV.U32 R13, RZ, RZ, R153 ;  /* 0x000000ffff0d7224 */ /* 0x000fe200078e0099 */
[----:B------:R-:W-:Y:S01]  /*acf0*/  MOV R9, R167 ;  /* 0x000000a700097202 */ /* 0x000fe20000000f00 */
[----:B------:R-:W-:Y:S01]  /*ad00*/  IMAD.MOV.U32 R15, RZ, RZ, R165 ;  /* 0x000000ffff0f7224 */ /* 0x000fe200078e00a5 */
[-C--:B------:R-:W-:Y:S04]  /*ad10*/  HMMA.16816.F32.BF16 R132, R204, R144.reuse, R20 ;  /* 0x00000090cc84723c */ /* 0x080fe80000041814 */
[----:B------:R-:W-:Y:S01]  /*ad20*/  FADD.FTZ R3, R171, R141 ;  /* 0x0000008dab037221 */ /* 0x000fe20000010000 */
[----:B------:R-:W-:Y:S01]  /*ad30*/  MOV R19, R143 ;  /* 0x0000008f00137202 */ /* 0x000fe20000000f00 */
[----:B------:R-:W-:Y:S01]  /*ad40*/  IMAD.MOV.U32 R16, RZ, RZ, R140 ;  /* 0x000000ffff107224 */ /* 0x000fe200078e008c */
[----:B------:R-:W-:Y:S01]  /*ad50*/  MOV R23, R136 ;  /* 0x0000008800177202 */ /* 0x000fe20000000f00 */
[----:B------:R-:W-:Y:S01]  /*ad60*/  IMAD.MOV.U32 R22, RZ, RZ, R137 ;  /* 0x000000ffff167224 */ /* 0x000fe200078e0089 */
[----:B------:R-:W-:Y:S03]  /*ad70*/  MOV R21, R138 ;  /* 0x0000008a00157202 */ /* 0x000fe60000000f00 */
[----:B------:R-:W-:Y:S01]  /*ad80*/  IMAD.MOV.U32 R20, RZ, RZ, R139 ;  /* 0x000000ffff147224 */ /* 0x000fe200078e008b */
[----:B------:R-:W-:Y:S01]  /*ad90*/  MOV R17, R166 ;  /* 0x000000a600117202 */ /* 0x000fe20000000f00 */
[C---:B------:R-:W-:Y:S04]  /*ada0*/  HMMA.16816.F32.BF16 R136, R208.reuse, R144, R24 ;  /* 0x00000090d088723c */ /* 0x040fe80000041818 */
[----:B------:R-:W-:Y:S01]  /*adb0*/  FADD.FTZ R148, R170, R0 ;  /* 0x00000000aa947221 */ /* 0x000fe20000010000 */
[----:B------:R-:W-:Y:S01]  /*adc0*/  MOV R8, R156 ;  /* 0x0000009c00087202 */ /* 0x000fe20000000f00 */
[----:B------:R-:W-:Y:S01]  /*add0*/  IMAD.MOV.U32 R18, RZ, RZ, R2 ;  /* 0x000000ffff127224 */ /* 0x000fe200078e0002 */
[----:B------:R-:W-:Y:S01]  /*ade0*/  MOV R2, R151 ;  /* 0x0000009700027202 */ /* 0x000fe20000000f00 */
[----:B------:R-:W-:Y:S01]  /*adf0*/  IMAD.MOV.U32 R25, RZ, RZ, R142 ;  /* 0x000000ffff197224 */ /* 0x000fe200078e008e */
[----:B------:R-:W-:Y:S01]  /*ae00*/  MOV R27, R164 ;  /* 0x000000a4001b7202 */ /* 0x000fe20000000f00 */
[-C--:B------:R-:W-:Y:S03]  /*ae10*/  HMMA.16816.F32.BF16 R140, R208, R146.reuse, R28 ;  /* 0x00000092d08c723c */ /* 0x080fe6000004181c */
[----:B------:R-:W-:Y:S01]  /*ae20*/  IMAD.MOV.U32 R12, RZ, RZ, R175 ;  /* 0x000000ffff0c7224 */ /* 0x000fe200078e00af */
[----:B------:R-:W-:Y:S01]  /*ae30*/  MOV R24, R174 ;  /* 0x000000ae00187202 */ /* 0x000fe20000000f00 */
[----:B------:R-:W-:Y:S02]  /*ae40*/  IMAD.MOV.U32 R11, RZ, RZ, R158 ;  /* 0x000000ffff0b7224 */ /* 0x000fe400078e009e */
[----:B------:R-:W-:Y:S01]  /*ae50*/  IMAD.MOV.U32 R26, RZ, RZ, R169 ;  /* 0x000000ffff1a7224 */ /* 0x000fe200078e00a9 */
[C---:B------:R-:W-:Y:S01]  /*ae60*/  HMMA.16816.F32.BF16 R144, R204.reuse, R146, R32 ;  /* 0x00000092cc90723c */ /* 0x040fe20000041820 */
[----:B------:R-:W4:Y:S03]  /*ae70*/  LDL R34, [R1+0x40] ;  /* 0x0000400001227983 */ /* 0x000f260000100800 */
[----:B------:R-:W-:Y:S01]  /*ae80*/  IMAD.MOV.U32 R28, RZ, RZ, R150 ;  /* 0x000000ffff1c7224 */ /* 0x000fe200078e0096 */
[----:B------:R-:W-:Y:S01]  /*ae90*/  MOV R29, R149 ;  /* 0x00000095001d7202 */ /* 0x000fe20000000f00 */
[----:B------:R-:W-:Y:S01]  /*aea0*/  IMAD.MOV.U32 R30, RZ, RZ, R148 ;  /* 0x000000ffff1e7224 */ /* 0x000fe200078e0094 */
[----:B------:R-:W-:Y:S01]  /*aeb0*/  MOV R31, R173 ;  /* 0x000000ad001f7202 */ /* 0x000fe20000000f00 */
[-C--:B-1----:R-:W-:Y:S04]  /*aec0*/  HMMA.16816.F32.BF16 R148, R204, R160.reuse, R36 ;  /* 0x000000a0cc94723c */ /* 0x082fe80000041824 */
[----:B------:R-:W-:Y:S02]  /*aed0*/  FADD.FTZ R3, R31, R3 ;  /* 0x000000031f037221 */ /* 0x000fe40000010000 */
[----:B------:R-:W-:Y:S02]  /*aee0*/  FADD.FTZ R2, R2, R28 ;  /* 0x0000001c02027221 */ /* 0x000fe40000010000 */
[C---:B------:R-:W-:Y:S04]  /*aef0*/  HMMA.16816.F32.BF16 R152, R208.reuse, R160, R40 ;  /* 0x000000a0d098723c */ /* 0x040fe80000041828 */
[----:B------:R-:W-:Y:S02]  /*af00*/  IMAD.MOV.U32 R0, RZ, RZ, R157 ;  /* 0x000000ffff007224 */ /* 0x000fe400078e009d */
        /* <DEDUP_REMOVED lines=23> */
[----:B------:R-:W-:Y:S01]  /*b080*/  FADD.FTZ R3, R187, R3 ;  /* 0x00000003bb037221 */ /* 0x000fe20000010000 */
[----:B------:R-:W-:Y:S03]  /*b090*/  MOV R187, R182 ;  /* 0x000000b600bb7202 */ /* 0x000fe60000000f00 */
[-C--:B------:R-:W-:Y:S04]  /*b0a0*/  HMMA.16816.F32.BF16 R76, R208, R214.reuse, R76 ;  /* 0x000000d6d04c723c */ /* 0x080fe8000004184c */
[----:B------:R-:W-:Y:S02]  /*b0b0*/  FADD.FTZ R3, R186, R3 ;  /* 0x00000003ba037221 */ /* 0x000fe40000010000 */
[----:B------:R-:W-:Y:S02]  /*b0c0*/  IMAD.MOV.U32 R186, RZ, RZ, R183 ;  /* 0x000000ffffba7224 */ /* 0x000fe400078e00b7 */
        /* <DEDUP_REMOVED lines=17> */
[----:B------:R-:W-:Y:S01]  /*b1e0*/  FADD.FTZ R5, R250, R5 ;  /* 0x00000005fa057221 */ /* 0x000fe20000010000 */
[----:B------:R-:W-:Y:S01]  /*b1f0*/  MOV R249, R15 ;  /* 0x0000000f00f97202 */ /* 0x000fe20000000f00 */
        /* <DEDUP_REMOVED lines=16> */
[----:B------:R-:W-:Y:S03]  /*b300*/  IMAD.MOV.U32 R181, RZ, RZ, R184 ;  /* 0x000000ffffb57224 */ /* 0x000fe600078e00b8 */
[----:B------:R2:W-:Y:S04]  /*b310*/  STL [R1+0x20], R2 ;  /* 0x0000200201007387 */ /* 0x0005e80000100800 */
[----:B------:R2:W-:Y:S01]  /*b320*/  STL [R1], R0 ;  /* 0x0000000001007387 */ /* 0x0005e20000100800 */
[----:B----4-:R-:W-:Y:S11]  /*b330*/  ISETP.GT.AND P0, PT, R35, R34, PT ;  /* 0x000000222300720c */ /* 0x010ff60003f04270 */
[----:B------:R-:W-:Y:S02]  /*b340*/  @!UPT UIADD3 URZ, URZ, URZ, URZ ;  /* 0x0000003f3f3ff290 */ /* 0x000fe4000fffe03f */
[----:B--2---:R-:W-:-:S05]  /*b350*/  @P0 BRA `(.L_x_3423) ;  /* 0xffffb31000000947 */ /* 0x004fca000383ffff */
.L_x_3422:
[----:B-1----:R-:W-:-:S13]  /*b360*/  ISETP.GE.AND P0, PT, R249, RZ, PT ;  /* 0x000000fff900720c */ /* 0x002fda0003f06270 */
[----:B------:R-:W-:Y:S05]  /*b370*/  @!P0 BRA `(.L_x_3424) ;  /* 0x00003a3000008947 */ /* 0x000fea0003800000 */
[----:B------:R-:W-:Y:S01]  /*b380*/  IMAD.MOV.U32 R2, RZ, RZ, R184 ;  /* 0x000000ffff027224 */ /* 0x000fe200078e00b8 */
[----:B------:R-:W-:Y:S01]  /*b390*/  MOV R186, R182 ;  /* 0x000000b600ba7202 */ /* 0x000fe20000000f00 */
[----:B------:R-:W-:Y:S01]  /*b3a0*/  IMAD.MOV.U32 R0, RZ, RZ, R185 ;  /* 0x000000ffff007224 */ /* 0x000fe200078e00b9 */
[----:B------:R-:W-:Y:S02]  /*b3b0*/  MOV R3, R183 ;  /* 0x000000b700037202 */ /* 0x000fe40000000f00 */
.L_x_3425:
[----:B------:R-:W2:Y:S01]  /*b3c0*/  LDL.64 R40, [R1+0x30] ;  /* 0x0000300001287983 */ /* 0x000ea20000100a00 */
[----:B------:R-:W-:Y:S04]  /*b3d0*/  DEPBAR.LE SB0, 0x0 ;  /* 0x000080000000791a */ /* 0x000fe80000000000 */
[----:B------:R-:W-:Y:S01]  /*b3e0*/  WARPSYNC 0xffffffff ;  /* 0xffffffff00007948 */ /* 0x000fe20003800000 */
[----:B------:R-:W3:Y:S01]  /*b3f0*/  LDL R42, [R1+0x38] ;  /* 0x00003800012a7983 */ /* 0x000ee20000100800 */
[----:B------:R-:W-:Y:S01]  /*b400*/  SHF.R.S32.HI R20, RZ, 0x1f, R249 ;  /* 0x0000001fff147819 */ /* 0x000fe200000114f9 */
[----:B------:R-:W-:Y:S01]  /*b410*/  IMAD.WIDE.U32 R28, R249, c[0x0][0x208], RZ ;  /* 0x00008200f91c7a25 */ /* 0x000fe200078e00ff */
[----:B------:R-:W-:Y:S01]  /*b420*/  MOV R55, c[0x0][0x208] ;  /* 0x0000820000377a02 */ /* 0x000fe20000000f00 */
[----:B------:R-:W3:Y:S01]  /*b430*/  LDL.64 R38, [R1+0x10] ;  /* 0x0000100001267983 */ /* 0x000ee20000100a00 */
[----:B------:R-:W-:Y:S01]  /*b440*/  MOV R250, 0x5 ;  /* 0x0000000500fa7802 */ /* 0x000fe20000000f00 */
[----:B------:R-:W-:Y:S01]  /*b450*/  IMAD R24, R20, c[0x0][0x208], RZ ;  /* 0x0000820014187a24 */ /* 0x000fe200078e02ff */
[C---:B------:R-:W-:Y:S02]  /*b460*/  SHF.L.U32 R30, R28.reuse, 0x6, RZ ;  /* 0x000000061c1e7819 */ /* 0x040fe400000006ff */
[----:B------:R-:W-:Y:S01]  /*b470*/  SHF.L.U32 R54, R55, 0x5, RZ ;  /* 0x0000000537367819 */ /* 0x000fe200000006ff */
[----:B------:R-:W-:Y:S01]  /*b480*/  BAR.SYNC.DEFER_BLOCKING 0x0 ;  /* 0x0000000000007b1d */ /* 0x000fe20000010000 */
[----:B------:R-:W-:Y:S01]  /*b490*/  IMAD R24, R249, c[0x0][0x20c], R24 ;  /* 0x00008300f9187a24 */ /* 0x000fe200078e0218 */
[----:B------:R-:W-:Y:S04]  /*b4a0*/  SHF.L.U64.HI R55, R55, R250, c[0x0][0x20c] ;  /* 0x0000830037377619 */ /* 0x000fe800000102fa */
[----:B------:R-:W-:Y:S02]  /*b4b0*/  IADD3 R29, R29, R24, RZ ;  /* 0x000000181d1d7210 */ /* 0x000fe40007ffe0ff */
[----:B-----5:R-:W-:Y:S04]  /*b4c0*/  STL [R1+0x8c], R239 ;  /* 0x00008cef01007387 */ /* 0x020fe80000100800 */
        /* <DEDUP_REMOVED lines=9> */
[----:B------:R1:W2:Y:S01]  /*b560*/  LDSM.16.M88.4 R208, [R239] ;  /* 0x00000000efd0783b */ /* 0x0002a20000000200 */
[-C--:B------:R-:W-:Y:S07]  /*b570*/  HMMA.16816.F32.BF16 R12, R60, R18.reuse, RZ ;  /* 0x000000123c0c723c */ /* 0x080fee00000418ff */
[----:B------:R-:W2:Y:S01]  /*b580*/  LDSM.16.M88.4 R212, [R237+0x2000] ;  /* 0x00200000edd4783b */ /* 0x000ea20000000200 */
[C---:B------:R-:W-:Y:S07]  /*b590*/  HMMA.16816.F32.BF16 R16, R64.reuse, R18, RZ ;  /* 0x000000124010723c */ /* 0x040fee00000418ff */
[----:B------:R-:W2:Y:S01]  /*b5a0*/  LDSM.16.M88.4 R216, [R247] ;  /* 0x00000000f7d8783b */ /* 0x000ea20000000200 */
[-C--:B------:R-:W-:Y:S07]  /*b5b0*/  HMMA.16816.F32.BF16 R20, R64, R32.reuse, RZ ;  /* 0x000000204014723c */ /* 0x080fee00000418ff */
[----:B-1----:R-:W4:Y:S04]  /*b5c0*/  LDL R239, [R1+0x24] ;  /* 0x0000240001ef7983 */ /* 0x002f280000100800 */
[----:B------:R-:W1:Y:S01]  /*b5d0*/  LDSM.16.M88.4 R220, [R246] ;  /* 0x00000000f6dc783b */ /* 0x000e620000000200 */
[C---:B------:R-:W-:Y:S07]  /*b5e0*/  HMMA.16816.F32.BF16 R24, R60.reuse, R32, RZ ;  /* 0x000000203c18723c */ /* 0x040fee00000418ff */
[----:B------:R-:W1:Y:S01]  /*b5f0*/  LDSM.16.M88.4 R224, [R245] ;  /* 0x00000000f5e0783b */ /* 0x000e620000000200 */
[----:B------:R-:W-:Y:S07]  /*b600*/  SHF.L.U64.HI R32, R28, 0x6, R29 ;  /* 0x000000061c207819 */ /* 0x000fee000001021d */
[----:B------:R-:W-:Y:S04]  /*b610*/  STL [R1+0x90], R247 ;  /* 0x000090f701007387 */ /* 0x000fe80000100800 */
[----:B------:R-:W-:Y:S04]  /*b620*/  STL [R1+0x94], R246 ;  /* 0x000094f601007387 */ /* 0x000fe80000100800 */
[----:B------:R-:W-:Y:S01]  /*b630*/  STL [R1+0x98], R245 ;  /* 0x000098f501007387 */ /* 0x000fe20000100800 */
[C---:B--2---:R-:W-:Y:S02]  /*b640*/  IADD3 R36, P4, R30.reuse, R40, RZ ;  /* 0x000000281e247210 */ /* 0x044fe40007f9e0ff */
[----:B------:R-:W-:Y:S02]  /*b650*/  IADD3 R33, P2, P1, R30, 0x40, R40 ;  /* 0x000000401e217810 */ /* 0x000fe4000795e028 */
[-C--:B------:R-:W-:Y:S01]  /*b660*/  HMMA.16816.F32.BF16 R28, R60, R34.reuse, RZ ;  /* 0x000000223c1c723c */ /* 0x080fe200000418ff */
[----:B------:R-:W-:Y:S02]  /*b670*/  LEA R40, P3, R36, c[0x0][0x1f8], 0x1 ;  /* 0x00007e0024287a11 */ /* 0x000fe400078608ff */
[C---:B------:R-:W-:Y:S02]  /*b680*/  LEA R46, P0, R33.reuse, c[0x0][0x1f8], 0x1 ;  /* 0x00007e00212e7a11 */ /* 0x040fe400078008ff */
[C---:B---3--:R-:W-:Y:S02]  /*b690*/  IADD3.X R37, R32.reuse, R42, RZ, P4, !PT ;  /* 0x0000002a20257210 */ /* 0x048fe400027fe4ff */
[----:B------:R-:W-:Y:S02]  /*b6a0*/  IADD3.X R32, R32, RZ, R42, P2, P1 ;  /* 0x000000ff20207210 */ /* 0x000fe400017e242a */
[----:B------:R-:W-:Y:S03]  /*b6b0*/  LEA.HI.X R41, R36, c[0x0][0x1fc], R37, 0x1, P3 ;  /* 0x00007f0024297a11 */ /* 0x000fe600018f0c25 */
[----:B------:R-:W-:Y:S02]  /*b6c0*/  LEA.HI.X R47, R33, c[0x0][0x1fc], R32, 0x1, P0 ;  /* 0x00007f00212f7a11 */ /* 0x000fe400000f0c20 */
[C---:B------:R-:W-:Y:S02]  /*b6d0*/  HMMA.16816.F32.BF16 R32, R64.reuse, R34, RZ ;  /* 0x000000224020723c */ /* 0x040fe400000418ff */
[----:B------:R-:W-:Y:S02]  /*b6e0*/  ISETP.GE.AND P0, PT, R38, c[0x0][0x1d4], PT ;  /* 0x0000750026007a0c */ /* 0x000fe40003f06270 */
[-C--:B------:R-:W-:Y:S04]  /*b6f0*/  IADD3 R44, P1, R40, R54.reuse, RZ ;  /* 0x00000036282c7210 */ /* 0x080fe80007f3e0ff */
[-C--:B------:R-:W-:Y:S01]  /*b700*/  HMMA.16816.F32.BF16 R36, R64, R48.reuse, RZ ;  /* 0x000000304024723c */ /* 0x080fe200000418ff */
[-C--:B------:R-:W-:Y:S03]  /*b710*/  IADD3.X R45, R41, R55.reuse, RZ, P1, !PT ;  /* 0x00000037292d7210 */ /* 0x080fe60000ffe4ff */
[-C--:B------:R-:W-:Y:S03]  /*b720*/  IADD3 R52, P2, R44, R54.reuse, RZ ;  /* 0x000000362c347210 */ /* 0x080fe60007f5e0ff */
[----:B------:R-:W-:Y:S01]  /*b730*/  @!PT LDS RZ, [RZ] ;  /* 0x00000000fffff984 */ /* 0x000fe20000000800 */
[----:B------:R-:W-:Y:S01]  /*b740*/  @!PT LDS RZ, [RZ] ;  /* 0x00000000fffff984 */ /* 0x000fe20000000800 */
[----:B------:R-:W-:Y:S01]  /*b750*/  @!PT LDS RZ, [RZ] ;  /* 0x00000000fffff984 */ /* 0x000fe20000000800 */
[----:B------:R2:W-:Y:S01]  /*b760*/  LDGSTS.E.BYPASS.LTC128B.128 [R248+0x100], [R40.64], !P0 ;  /* 0x0010000028f87fae */ /* 0x0005e2000c101d46 */
[-C--:B------:R-:W-:Y:S04]  /*b770*/  IADD3.X R53, R45, R55.reuse, RZ, P2, !PT ;  /* 0x000000372d357210 */ /* 0x080fe800017fe4ff */
[----:B------:R-:W-:Y:S03]  /*b780*/  IADD3 R54, P1, R52, R54, RZ ;  /* 0x0000003634367210 */ /* 0x000fe60007f3e0ff */
[----:B------:R3:W-:Y:S01]  /*b790*/  LDGSTS.E.BYPASS.LTC128B.128 [R248+0x2100], [R46.64], !P6 ;  /* 0x021000002ef87fae */ /* 0x0007e2000f101d46 */
[----:B------:R-:W-:Y:S02]  /*b7a0*/  IADD3.X R55, R53, R55, RZ, P1, !PT ;  /* 0x0000003735377210 */ /* 0x000fe40000ffe4ff */
[C---:B------:R-:W-:Y:S02]  /*b7b0*/  ISETP.GT.AND P1, PT, R249.reuse, RZ, PT ;  /* 0x000000fff900720c */ /* 0x040fe40003f24270 */
[----:B------:R-:W-:Y:S03]  /*b7c0*/  IADD3 R249, R249, -0x1, RZ ;  /* 0xfffffffff9f97810 */ /* 0x000fe60007ffe0ff */
[----:B------:R3:W-:Y:S08]  /*b7d0*/  LDGSTS.E.BYPASS.LTC128B.128 [R248+0x900], [R44.64], !P0 ;  /* 0x009000002cf87fae */ /* 0x0007f0000c101d46 */
        /* <DEDUP_REMOVED lines=14> */
[-C--:B------:R-:W-:Y:S08]  /*b8c0*/  HMMA.16816.F32.BF16 R4, R204, R208.reuse, R4 ;  /* 0x000000d0cc04723c */ /* 0x080ff00000041804 */
        /* <DEDUP_REMOVED lines=19> */
[----:B------:R-:W1:Y:S07]  /*ba00*/  LDSM.16.M88.4 R204, [R234+0x800] ;  /* 0x00080000eacc783b */ /* 0x000e6e0000000200 */
[-C--:B--2---:R-:W-:Y:S08]  /*ba10*/  HMMA.16816.F32.BF16 R4, R180, R208.reuse, R4 ;  /* 0x000000d0b404723c */ /* 0x084ff00000041804 */
        /* <DEDUP_REMOVED lines=105> */
[----:B------:R-:W2:Y:S07]  /*c0b0*/  LDSM.16.M88.4 R216, [R231+0x2800] ;  /* 0x00280000e7d8783b */ /* 0x000eae0000000200 */
[----:B------:R-:W-:Y:S01]  /*c0c0*/  HMMA.16816.F32.BF16 R64, R180, R222, R64 ;  /* 0x000000deb440723c */ /* 0x000fe20000041840 */
[----:B------:R-:W4:Y:S07]  /*c0d0*/  LDSM.16.M88.4 R180, [R231+0x3000] ;  /* 0x00300000e7b4783b */ /* 0x000f2e0000000200 */
[-C--:B-1----:R-:W-:Y:S01]  /*c0e0*/  HMMA.16816.F32.BF16 R4, R204, R208.reuse, R4 ;  /* 0x000000d0cc04723c */ /* 0x082fe20000041804 */
[----:B------:R-:W1:Y:S01]  /*c0f0*/  LDSM.16.M88.4 R220, [R231+0x3800] ;  /* 0x00380000e7dc783b */ /* 0x000e620000000200 */
[----:B------:R-:W-:Y:S06]  /*c100*/  DEPBAR.LE SB0, 0x0 ;  /* 0x000080000000791a */ /* 0x000fec0000000000 */
[C---:B---3--:R-:W-:Y:S01]  /*c110*/  HMMA.16816.F32.BF16 R8, R212.reuse, R208, R8 ;  /* 0x000000d0d408723c */ /* 0x048fe20000041808 */
[----:B------:R-:W3:Y:S06]  /*c120*/  LDL.64 R208, [R1+0x28] ;  /* 0x0000280001d07983 */ /* 0x000eec0000100a00 */
[----:B------:R-:W-:Y:S01]  /*c130*/  BAR.SYNC.DEFER_BLOCKING 0x0 ;  /* 0x0000000000007b1d */ /* 0x000fe20000010000 */
        /* <DEDUP_REMOVED lines=55> */
[----:B------:R-:W-:Y:S03]  /*c4b0*/  FMNMX.FTZ R181, R40, R181, !PT ;  /* 0x000000b528b57209 */ /* 0x000fe60007810000 */
[----:B------:R-:W2:Y:S01]  /*c4c0*/  SHFL.BFLY PT, R183, R180, 0x2, 0x1f ;  /* 0x0c401f00b4b77f89 */ /* 0x000ea200000e0000 */
[----:B------:R-:W-:Y:S04]  /*c4d0*/  FMNMX.FTZ R181, R41, R181, !PT ;  /* 0x000000b529b57209 */ /* 0x000fe80007810000 */
[----:B------:R-:W-:Y:S04]  /*c4e0*/  FMNMX.FTZ R181, R44, R181, !PT ;  /* 0x000000b52cb57209 */ /* 0x000fe80007810000 */
[----:B------:R-:W-:Y:S04]  /*c4f0*/  FMNMX.FTZ R181, R45, R181, !PT ;  /* 0x000000b52db57209 */ /* 0x000fe80007810000 */
        /* <DEDUP_REMOVED lines=9> */
[----:B------:R-:W-:Y:S01]  /*c590*/  FMNMX.FTZ R182, R14, R182, !PT ;  /* 0x000000b60eb67209 */ /* 0x000fe20007810000 */
[----:B------:R-:W2:Y:S03]  /*c5a0*/  SHFL.BFLY PT, R184, R181, 0x2, 0x1f ;  /* 0x0c401f00b5b87f89 */ /* 0x000ea600000e0000 */
[----:B------:R-:W-:Y:S04]  /*c5b0*/  FMNMX.FTZ R182, R15, R182, !PT ;  /* 0x000000b60fb67209 */ /* 0x000fe80007810000 */
[----:B------:R-:W-:Y:S01]  /*c5c0*/  FMNMX.FTZ R182, R26, R182, !PT ;  /* 0x000000b61ab67209 */ /* 0x000fe20007810000 */
[----:B------:R-:W4:Y:S03]  /*c5d0*/  SHFL.BFLY PT, R183, R180, 0x1, 0x1f ;  /* 0x0c201f00b4b77f89 */ /* 0x000f2600000e0000 */
[----:B------:R-:W-:Y:S02]  /*c5e0*/  FMNMX.FTZ R182, R27, R182, !PT ;  /* 0x000000b61bb67209 */ /* 0x000fe40007810000 */
[----:B-1----:R-:W-:Y:S02]  /*c5f0*/  FMNMX.FTZ R185, R185, R187, !PT ;  /* 0x000000bbb9b97209 */ /* 0x002fe40007810000 */
[----:B------:R-:W-:Y:S03]  /*c600*/  FMNMX.FTZ R182, R30, R182, !PT ;  /* 0x000000b61eb67209 */ /* 0x000fe60007810000 */
[----:B------:R-:W-:Y:S01]  /*c610*/  FADD.FTZ R0, -R185, R0 ;  /* 0x00000000b9007221 */ /* 0x000fe20000010100 */
[----:B------:R-:W-:Y:S01]  /*c620*/  FMNMX.FTZ R182, R31, R182, !PT ;  /* 0x000000b61fb67209 */ /* 0x000fe20007810000 */
[----:B------:R-:W-:Y:S02]  /*c630*/  FMUL.FTZ R214, R185, c[0x0][0x2d0] ;  /* 0x0000b400b9d67a20 */ /* 0x000fe40000410000 */
[----:B------:R-:W-:Y:S01]  /*c640*/  FMUL.FTZ R0, R0, c[0x0][0x2d0] ;  /* 0x0000b40000007a20 */ /* 0x000fe20000410000 */
[----:B--2---:R-:W-:Y:S01]  /*c650*/  FMNMX.FTZ R181, R181, R184, !PT ;  /* 0x000000b8b5b57209 */ /* 0x004fe20007810000 */
[--C-:B------:R-:W-:Y:S01]  /*c660*/  FFMA.FTZ R4, R4, c[0x0][0x2d0], -R214.reuse ;  /* 0x0000b40004047a23 */ /* 0x100fe200000108d6 */
[----:B------:R-:W-:Y:S01]  /*c670*/  FMNMX.FTZ R182, R42, R182, !PT ;  /* 0x000000b62ab67209 */ /* 0x000fe20007810000 */
[--C-:B------:R-:W-:Y:S02]  /*c680*/  FFMA.FTZ R5, R5, c[0x0][0x2d0], -R214.reuse ;  /* 0x0000b40005057a23 */ /* 0x100fe400000108d6 */
[----:B------:R-:W1:Y:S01]  /*c690*/  SHFL.BFLY PT, R204, R181, 0x1, 0x1f ;  /* 0x0c201f00b5cc7f89 */ /* 0x000e6200000e0000 */
[----:B------:R-:W-:Y:S01]  /*c6a0*/  FMNMX.FTZ R182, R43, R182, !PT ;  /* 0x000000b62bb67209 */ /* 0x000fe20007810000 */
[----:B------:R2:W-:Y:S01]  /*c6b0*/  MUFU.EX2 R219, R4 ;  /* 0x0000000400db7308 */ /* 0x0005e20000000800 */
[----:B----4-:R-:W-:Y:S01]  /*c6c0*/  FMNMX.FTZ R184, R180, R183, !PT ;  /* 0x000000b7b4b87209 */ /* 0x010fe20007810000 */
[--C-:B------:R-:W-:Y:S01]  /*c6d0*/  FFMA.FTZ R17, R17, c[0x0][0x2d0], -R214.reuse ;  /* 0x0000b40011117a23 */ /* 0x100fe200000108d6 */
[----:B------:R-:W-:Y:S01]  /*c6e0*/  FMNMX.FTZ R182, R46, R182, !PT ;  /* 0x000000b62eb67209 */ /* 0x000fe20007810000 */
[--C-:B------:R-:W-:Y:S02]  /*c6f0*/  FFMA.FTZ R16, R16, c[0x0][0x2d0], -R214.reuse ;  /* 0x0000b40010107a23 */ /* 0x100fe400000108d6 */
[----:B------:R-:W-:Y:S02]  /*c700*/  FMUL.FTZ R213, R184, c[0x0][0x2d0] ;  /* 0x0000b400b8d57a20 */ /* 0x000fe40000410000 */
[--C-:B------:R-:W-:Y:S02]  /*c710*/  FFMA.FTZ R20, R20, c[0x0][0x2d0], -R214.reuse ;  /* 0x0000b40014147a23 */ /* 0x100fe400000108d6 */
[----:B------:R4:W4:Y:S01]  /*c720*/  MUFU.EX2 R180, R0 ;  /* 0x0000000000b47308 */ /* 0x0009220000000800 */
[--C-:B------:R-:W-:Y:S02]  /*c730*/  FFMA.FTZ R7, R7, c[0x0][0x2d0], -R213.reuse ;  /* 0x0000b40007077a23 */ /* 0x100fe400000108d5 */
[--C-:B------:R-:W-:Y:S02]  /*c740*/  FFMA.FTZ R6, R6, c[0x0][0x2d0], -R213.reuse ;  /* 0x0000b40006067a23 */ /* 0x100fe400000108d5 */
[--C-:B------:R-:W-:Y:S02]  /*c750*/  FFMA.FTZ R18, R18, c[0x0][0x2d0], -R213.reuse ;  /* 0x0000b40012127a23 */ /* 0x100fe400000108d5 */
[--C-:B------:R-:W-:Y:S02]  /*c760*/  FFMA.FTZ R19, R19, c[0x0][0x2d0], -R213.reuse ;  /* 0x0000b40013137a23 */ /* 0x100fe400000108d5 */
[--C-:B------:R-:W-:Y:S01]  /*c770*/  FFMA.FTZ R21, R21, c[0x0][0x2d0], -R214.reuse ;  /* 0x0000b40015157a23 */ /* 0x100fe200000108d6 */
[----:B------:R-:W-:Y:S01]  /*c780*/  MUFU.EX2 R251, R5 ;  /* 0x0000000500fb7308 */ /* 0x000fe20000000800 */
[--C-:B------:R-:W-:Y:S01]  /*c790*/  FFMA.FTZ R22, R22, c[0x0][0x2d0], -R213.reuse ;  /* 0x0000b40016167a23 */ /* 0x100fe200000108d5 */
[----:B-1----:R-:W-:Y:S01]  /*c7a0*/  FMNMX.FTZ R183, R181, R204, !PT ;  /* 0x000000ccb5b77209 */ /* 0x002fe20007810000 */
[----:B------:R-:W-:Y:S01]  /*c7b0*/  FFMA.FTZ R23, R23, c[0x0][0x2d0], -R213 ;  /* 0x0000b40017177a23 */ /* 0x000fe200000108d5 */
[----:B--2---:R-:W-:Y:S01]  /*c7c0*/  @P1 SHF.R.S32.HI R4, RZ, 0x1f, R249 ;  /* 0x0000001fff041819 */ /* 0x004fe200000114f9 */
[--C-:B------:R-:W-:Y:S02]  /*c7d0*/  FFMA.FTZ R32, R32, c[0x0][0x2d0], -R214.reuse ;  /* 0x0000b40020207a23 */ /* 0x100fe400000108d6 */
[----:B------:R-:W-:Y:S02]  /*c7e0*/  FMUL.FTZ R212, R183, c[0x0][0x2d0] ;  /* 0x0000b400b7d47a20 */ /* 0x000fe40000410000 */
[----:B------:R-:W-:Y:S01]  /*c7f0*/  FFMA.FTZ R33, R33, c[0x0][0x2d0], -R214 ;  /* 0x0000b40021217a23 */ /* 0x000fe200000108d6 */
[----:B------:R1:W-:Y:S01]  /*c800*/  MUFU.EX2 R225, R17 ;  /* 0x0000001100e17308 */ /* 0x0003e20000000800 */
[--C-:B------:R-:W-:Y:S02]  /*c810*/  FFMA.FTZ R8, R8, c[0x0][0x2d0], -R212.reuse ;  /* 0x0000b40008087a23 */ /* 0x100fe400000108d4 */
[----:B------:R-:W-:Y:S02]  /*c820*/  FFMA.FTZ R12, R12, c[0x0][0x2d0], -R212 ;  /* 0x0000b4000c0c7a23 */ /* 0x000fe400000108d4 */
[----:B----4-:R-:W-:Y:S01]  /*c830*/  FADD.FTZ R0, -R184, R2 ;  /* 0x00000002b8007221 */ /* 0x010fe20000010100 */
[----:B------:R-:W-:Y:S01]  /*c840*/  FMNMX.FTZ R2, R47, R182, !PT ;  /* 0x000000b62f027209 */ /* 0x000fe20007810000 */
[--C-:B------:R-:W-:Y:S02]  /*c850*/  FFMA.FTZ R13, R13, c[0x0][0x2d0], -R212.reuse ;  /* 0x0000b4000d0d7a23 */ /* 0x100fe400000108d4 */
[----:B------:R-:W-:Y:S01]  /*c860*/  FMUL.FTZ R0, R0, c[0x0][0x2d0] ;  /* 0x0000b40000007a20 */ /* 0x000fe20000410000 */
[----:B------:R-:W-:Y:S01]  /*c870*/  FMNMX.FTZ R2, R58, R2, !PT ;  /* 0x000000023a027209 */ /* 0x000fe20007810000 */
[----:B------:R-:W-:Y:S01]  /*c880*/  MUFU.EX2 R187, R6 ;  /* 0x0000000600bb7308 */ /* 0x000fe20000000800 */
[C---:B------:R-:W-:Y:S02]  /*c890*/  FMUL.FTZ R132, R180.reuse, R132 ;  /* 0x00000084b4847220 */ /* 0x040fe40000410000 */
[C---:B------:R-:W-:Y:S02]  /*c8a0*/  FMUL.FTZ R133, R180.reuse, R133 ;  /* 0x00000085b4857220 */ /* 0x040fe40000410000 */
[C---:B------:R-:W-:Y:S02]  /*c8b0*/  FMUL.FTZ R144, R180.reuse, R144 ;  /* 0x00000090b4907220 */ /* 0x040fe40000410000 */
[C---:B------:R-:W-:Y:S02]  /*c8c0*/  FMUL.FTZ R145, R180.reuse, R145 ;  /* 0x00000091b4917220 */ /* 0x040fe40000410000 */
[C---:B------:R-:W-:Y:S01]  /*c8d0*/  FMUL.FTZ R148, R180.reuse, R148 ;  /* 0x00000094b4947220 */ /* 0x040fe20000410000 */
[----:B------:R2:W4:Y:S01]  /*c8e0*/  MUFU.EX2 R181, R0 ;  /* 0x0000000000b57308 */ /* 0x0005220000000800 */
[----:B------:R-:W-:Y:S02]  /*c8f0*/  FMUL.FTZ R149, R180, R149 ;  /* 0x00000095b4957220 */ /* 0x000fe40000410000 */
[--C-:B-1----:R-:W-:Y:S02]  /*c900*/  FFMA.FTZ R17, R9, c[0x0][0x2d0], -R212.reuse ;  /* 0x0000b40009117a23 */ /* 0x102fe400000108d4 */
[--C-:B------:R-:W-:Y:S02]  /*c910*/  FFMA.FTZ R34, R34, c[0x0][0x2d0], -R213.reuse ;  /* 0x0000b40022227a23 */ /* 0x100fe400000108d5 */
[--C-:B------:R-:W-:Y:S02]  /*c920*/  FFMA.FTZ R35, R35, c[0x0][0x2d0], -R213.reuse ;  /* 0x0000b40023237a23 */ /* 0x100fe400000108d5 */
[--C-:B------:R-:W-:Y:S01]  /*c930*/  FFMA.FTZ R24, R24, c[0x0][0x2d0], -R212.reuse ;  /* 0x0000b40018187a23 */ /* 0x100fe200000108d4 */
[----:B------:R-:W-:Y:S01]  /*c940*/  MUFU.EX2 R224, R7 ;  /* 0x0000000700e07308 */ /* 0x000fe20000000800 */
[----:B------:R-:W-:Y:S02]  /*c950*/  FFMA.FTZ R25, R25, c[0x0][0x2d0], -R212 ;  /* 0x0000b40019197a23 */ /* 0x000fe400000108d4 */
[--C-:B------:R-:W-:Y:S02]  /*c960*/  FFMA.FTZ R48, R48, c[0x0][0x2d0], -R214.reuse ;  /* 0x0000b40030307a23 */ /* 0x100fe400000108d6 */
[--C-:B------:R-:W-:Y:S02]  /*c970*/  FFMA.FTZ R36, R36, c[0x0][0x2d0], -R214.reuse ;  /* 0x0000b40024247a23 */ /* 0x100fe400000108d6 */
[----:B------:R-:W-:Y:S02]  /*c980*/  FFMA.FTZ R37, R37, c[0x0][0x2d0], -R214 ;  /* 0x0000b40025257a23 */ /* 0x000fe400000108d6 */
[--C-:B------:R-:W-:Y:S01]  /*c990*/  FFMA.FTZ R38, R38, c[0x0][0x2d0], -R213.reuse ;  /* 0x0000b40026267a23 */ /* 0x100fe200000108d5 */
[----:B------:R-:W-:Y:S01]  /*c9a0*/  MUFU.EX2 R246, R16 ;  /* 0x0000001000f67308 */ /* 0x000fe20000000800 */
[----:B------:R-:W-:Y:S02]  /*c9b0*/  FFMA.FTZ R39, R39, c[0x0][0x2d0], -R213 ;  /* 0x0000b40027277a23 */ /* 0x000fe400000108d5 */
[----:B------:R-:W-:Y:S01]  /*c9c0*/  FFMA.FTZ R45, R45, c[0x0][0x2d0], -R212 ;  /* 0x0000b4002d2d7a23 */ /* 0x000fe200000108d4 */
[----:B--2---:R-:W-:Y:S01]  /*c9d0*/  FMNMX.FTZ R0, R59, R2, !PT ;  /* 0x000000023b007209 */ /* 0x004fe20007810000 */
[----:B------:R-:W-:Y:S02]  /*c9e0*/  FADD.FTZ R2, -R183, R3 ;  /* 0x00000003b7027221 */ /* 0x000fe40000010100 */
[C---:B----4-:R-:W-:Y:S01]  /*c9f0*/  FMUL.FTZ R134, R181.reuse, R134 ;  /* 0x00000086b5867220 */ /* 0x050fe20000410000 */
[----:B------:R-:W-:Y:S01]  /*ca00*/  FMNMX.FTZ R0, R62, R0, !PT ;  /* 0x000000003e007209 */ /* 0x000fe20007810000 */
[----:B------:R-:W-:Y:S01]  /*ca10*/  FMUL.FTZ R2, R2, c[0x0][0x2d0] ;  /* 0x0000b40002027a20 */ /* 0x000fe20000410000 */
[----:B------:R-:W-:Y:S01]  /*ca20*/  MUFU.EX2 R245, R17 ;  /* 0x0000001100f57308 */ /* 0x000fe20000000800 */
[----:B------:R-:W-:Y:S01]  /*ca30*/  FMUL.FTZ R135, R181, R135 ;  /* 0x00000087b5877220 */ /* 0x000fe20000410000 */
[----:B------:R-:W-:Y:S01]  /*ca40*/  FMNMX.FTZ R0, R63, R0, !PT ;  /* 0x000000003f007209 */ /* 0x000fe20007810000 */
[C---:B------:R-:W-:Y:S02]  /*ca50*/  FMUL.FTZ R146, R181.reuse, R146 ;  /* 0x00000092b5927220 */ /* 0x040fe40000410000 */
[C---:B------:R-:W-:Y:S02]  /*ca60*/  FMUL.FTZ R147, R181.reuse, R147 ;  /* 0x00000093b5937220 */ /* 0x040fe40000410000 */
[C---:B------:R-:W-:Y:S02]  /*ca70*/  FMUL.FTZ R150, R181.reuse, R150 ;  /* 0x00000096b5967220 */ /* 0x040fe40000410000 */
[C---:B------:R-:W-:Y:S01]  /*ca80*/  FMUL.FTZ R151, R181.reuse, R151 ;  /* 0x00000097b5977220 */ /* 0x040fe20000410000 */
[----:B------:R1:W2:Y:S01]  /*ca90*/  MUFU.EX2 R3, R2 ;  /* 0x0000000200037308 */ /* 0x0002a20000000800 */
        /* <DEDUP_REMOVED lines=13> */
[----:B------:R-:W-:Y:S01]  /*cb70*/  FMUL.FTZ R179, R181, R179 ;  /* 0x000000b3b5b37220 */ /* 0x000fe20000410000 */
[----:B-1----:R-:W1:Y:S01]  /*cb80*/  SHFL.BFLY PT, R2, R0, 0x2, 0x1f ;  /* 0x0c401f0000027f89 */ /* 0x002e6200000e0000 */
[C---:B--2---:R-:W-:Y:S02]  /*cb90*/  FMUL.FTZ R136, R3.reuse, R136 ;  /* 0x0000008803887220 */ /* 0x044fe40000410000 */
        /* <DEDUP_REMOVED lines=11> */
[----:B----4-:R-:W-:Y:S02]  /*cc50*/  FMUL.FTZ R18, R181, R202 ;  /* 0x000000cab5127220 */ /* 0x010fe40000410000 */
[C---:B------:R-:W-:Y:S01]  /*cc60*/  FMUL.FTZ R172, R3.reuse, R172 ;  /* 0x000000ac03ac7220 */ /* 0x040fe20000410000 */
[----:B-1----:R-:W-:Y:S01]  /*cc70*/  FMNMX.FTZ R0, R0, R2, !PT ;  /* 0x0000000200007209 */ /* 0x002fe20007810000 */
[----:B------:R-:W-:Y:S01]  /*cc80*/  FMUL.FTZ R173, R3, R173 ;  /* 0x000000ad03ad7220 */ /* 0x000fe20000410000 */
[----:B------:R-:W-:Y:S01]  /*cc90*/  MUFU.EX2 R221, R21 ;  /* 0x0000001500dd7308 */ /* 0x000fe20000000800 */
[C---:B------:R-:W-:Y:S02]  /*cca0*/  FMUL.FTZ R68, R180.reuse, R68 ;  /* 0x00000044b4447220 */ /* 0x040fe40000410000 */
[----:B------:R-:W1:Y:S01]  /*ccb0*/  SHFL.BFLY PT, R2, R0, 0x1, 0x1f ;  /* 0x0c201f0000027f89 */ /* 0x000e6200000e0000 */
[C---:B--2---:R-:W-:Y:S02]  /*ccc0*/  FMUL.FTZ R19, R181.reuse, R203 ;  /* 0x000000cbb5137220 */ /* 0x044fe40000410000 */
[C---:B------:R-:W-:Y:S02]  /*ccd0*/  FMUL.FTZ R69, R180.reuse, R69 ;  /* 0x00000045b4457220 */ /* 0x040fe40000410000 */
[C---:B------:R-:W-:Y:S02]  /*cce0*/  FMUL.FTZ R70, R181.reuse, R70 ;  /* 0x00000046b5467220 */ /* 0x040fe40000410000 */
[----:B------:R-:W-:Y:S01]  /*ccf0*/  MUFU.EX2 R220, R22 ;  /* 0x0000001600dc7308 */ /* 0x000fe20000000800 */
[----:B------:R-:W-:Y:S02]  /*cd00*/  FMUL.FTZ R71, R181, R71 ;  /* 0x00000047b5477220 */ /* 0x000fe40000410000 */
[C---:B------:R-:W-:Y:S02]  /*cd10*/  FMUL.FTZ R72, R3.reuse, R72 ;  /* 0x0000004803487220 */ /* 0x040fe40000410000 */
[C---:B------:R-:W-:Y:S02]  /*cd20*/  FMUL.FTZ R73, R3.reuse, R73 ;  /* 0x0000004903497220 */ /* 0x040fe40000410000 */
[C---:B------:R-:W-:Y:S02]  /*cd30*/  FMUL.FTZ R76, R3.reuse, R76 ;  /* 0x0000004c034c7220 */ /* 0x040fe40000410000 */
[----:B------:R-:W-:Y:S01]  /*cd40*/  FMUL.FTZ R77, R3, R77 ;  /* 0x0000004d034d7220 */ /* 0x000fe20000410000 */
[----:B------:R-:W-:Y:S01]  /*cd50*/  MUFU.EX2 R226, R39 ;  /* 0x0000002700e27308 */ /* 0x000fe20000000800 */
[C---:B------:R-:W-:Y:S02]  /*cd60*/  FMUL.FTZ R80, R180.reuse, R80 ;  /* 0x00000050b4507220 */ /* 0x040fe40000410000 */
[----:B------:R-:W-:Y:S02]  /*cd70*/  FMUL.FTZ R81, R180, R81 ;  /* 0x00000051b4517220 */ /* 0x000fe40000410000 */
[----:B------:R-:W-:Y:S01]  /*cd80*/  FMUL.FTZ R82, R181, R82 ;  /* 0x00000052b5527220 */ /* 0x000fe20000410000 */
[----:B-1----:R-:W-:Y:S01]  /*cd90*/  FMNMX.FTZ R182, R0, R2, !PT ;  /* 0x0000000200b67209 */ /* 0x002fe20007810000 */
[----:B------:R-:W-:Y:S02]  /*cda0*/  @P1 IMAD R2, R4, c[0x0][0x1e0], RZ ;  /* 0x0000780004021a24 */ /* 0x000fe400078e02ff */
[C---:B------:R-:W-:Y:S04]  /*cdb0*/  @P1 IMAD.WIDE.U32 R4, R249.reuse, c[0x0][0x1e0], RZ ;  /* 0x00007800f9041a25 */ /* 0x040fe800078e00ff */
[----:B------:R-:W-:Y:S01]  /*cdc0*/  @P1 IMAD R2, R249, c[0x0][0x1e4], R2 ;  /* 0x00007900f9021a24 */ /* 0x000fe200078e0202 */
[----:B------:R-:W-:Y:S01]  /*cdd0*/  @P1 SHF.L.U32 R7, R4, 0x6, RZ ;  /* 0x0000000604071819 */ /* 0x000fe200000006ff */
[----:B------:R-:W-:Y:S02]  /*cde0*/  FADD.FTZ R0, -R182, R186 ;  /* 0x000000bab6007221 */ /* 0x000fe40000010100 */
[----:B------:R1:W-:Y:S01]  /*cdf0*/  MUFU.EX2 R186, R13 ;  /* 0x0000000d00ba7308 */ /* 0x0003e20000000800 */
[----:B------:R-:W-:Y:S01]  /*ce00*/  @P1 IADD3 R6, R5, R2, RZ ;  /* 0x0000000205061210 */ /* 0x000fe20007ffe0ff */
[----:B------:R-:W-:Y:S01]  /*ce10*/  FMUL.FTZ R0, R0, c[0x0][0x2d0] ;  /* 0x0000b40000007a20 */ /* 0x000fe20000410000 */
[----:B---3--:R-:W-:Y:S01]  /*ce20*/  @P1 IADD3 R2, P3, R7, R208, RZ ;  /* 0x000000d007021210 */ /* 0x008fe20007f7e0ff */
[----:B------:R-:W-:Y:S01]  /*ce30*/  FMUL.FTZ R83, R181, R83 ;  /* 0x00000053b5537220 */ /* 0x000fe20000410000 */
[----:B------:R-:W-:Y:S01]  /*ce40*/  @P1 SHF.L.U64.HI R6, R4, 0x6, R6 ;  /* 0x0000000604061819 */ /* 0x000fe20000010206 */
[----:B------:R-:W-:Y:S01]  /*ce50*/  FMUL.FTZ R84, R180, R84 ;  /* 0x00000054b4547220 */ /* 0x000fe20000410000 */
[----:B------:R-:W-:Y:S01]  /*ce60*/  @P1 LEA R4, P2, R2, c[0x0][0x1c8], 0x1 ;  /* 0x0000720002041a11 */ /* 0x000fe200078408ff */
[----:B------:R-:W-:Y:S01]  /*ce70*/  FMUL.FTZ R85, R180, R85 ;  /* 0x00000055b4557220 */ /* 0x000fe20000410000 */
[----:B------:R-:W-:Y:S01]  /*ce80*/  @P1 IADD3.X R5, R6, R239, RZ, P3, !PT ;  /* 0x000000ef06051210 */ /* 0x000fe20001ffe4ff */
[----:B------:R-:W2:Y:S01]  /*ce90*/  MUFU.EX2 R0, R0 ;  /* 0x0000000000007308 */ /* 0x000ea20000000800 */
[----:B------:R-:W-:Y:S01]  /*cea0*/  @P1 IADD3 R7, P4, P3, R7, 0x40, R208 ;  /* 0x0000004007071810 */ /* 0x000fe20007b9e0d0 */
[C---:B------:R-:W-:Y:S01]  /*ceb0*/  FMUL.FTZ R86, R181.reuse, R86 ;  /* 0x00000056b5567220 */ /* 0x040fe20000410000 */
[----:B------:R-:W-:Y:S01]  /*cec0*/  @P1 LEA.HI.X R5, R2, c[0x0][0x1cc], R5, 0x1, P2 ;  /* 0x0000730002051a11 */ /* 0x000fe200010f0c05 */
[----:B------:R-:W-:Y:S01]  /*ced0*/  FMUL.FTZ R87, R181, R87 ;  /* 0x00000057b5577220 */ /* 0x000fe20000410000 */
[----:B------:R-:W-:Y:S01]  /*cee0*/  @P1 LEA R16, P2, R7, c[0x0][0x1c8], 0x1 ;  /* 0x0000720007101a11 */ /* 0x000fe200078408ff */
[----:B------:R-:W-:Y:S01]  /*cef0*/  FMUL.FTZ R88, R3, R88 ;  /* 0x0000005803587220 */ /* 0x000fe20000410000 */
[----:B------:R-:W-:Y:S01]  /*cf00*/  @P1 IADD3.X R6, R6, RZ, R239, P4, P3 ;  /* 0x000000ff06061210 */ /* 0x000fe200027e64ef */
[----:B------:R3:W-:Y:S01]  /*cf10*/  @P1 LDGSTS.E.BYPASS.LTC128B.128 [R248+0x4100], [R4.64], !P0 ;  /* 0x0410000004f81fae */ /* 0x0007e2000c101d46 */
[----:B------:R-:W-:Y:S01]  /*cf20*/  @P1 MOV R2, c[0x0][0x1e0] ;  /* 0x0000780000021a02 */ /* 0x000fe20000000f00 */
[----:B------:R4:W3:Y:S01]  /*cf30*/  MUFU.EX2 R239, R12 ;  /* 0x0000000c00ef7308 */ /* 0x0008e20000000800 */
[----:B------:R-:W-:Y:S01]  /*cf40*/  @P1 LEA.HI.X R17, R7, c[0x0][0x1cc], R6, 0x1, P2 ;  /* 0x0000730007111a11 */ /* 0x000fe200010f0c06 */
[C---:B------:R-:W-:Y:S01]  /*cf50*/  FMUL.FTZ R89, R3.reuse, R89 ;  /* 0x0000005903597220 */ /* 0x040fe20000410000 */
[C---:B------:R-:W-:Y:S01]  /*cf60*/  @P1 SHF.L.U32 R8, R2.reuse, 0x5, RZ ;  /* 0x0000000502081819 */ /* 0x040fe200000006ff */
[----:B-1----:R-:W-:Y:S01]  /*cf70*/  FMUL.FTZ R13, R3, R197 ;  /* 0x000000c5030d7220 */ /* 0x002fe20000410000 */
[----:B------:R-:W-:Y:S01]  /*cf80*/  @P1 SHF.L.U64.HI R9, R2, R250, c[0x0][0x1e4] ;  /* 0x0000790002091619 */ /* 0x000fe200000102fa */
[----:B------:R1:W-:Y:S01]  /*cf90*/  @P1 LDGSTS.E.BYPASS.LTC128B.128 [R248+0x6100], [R16.64], !P6 ;  /* 0x0610000010f81fae */ /* 0x0003e2000f101d46 */
[----:B------:R-:W-:Y:S01]  /*cfa0*/  @P1 IADD3 R6, P2, R4, R8, RZ ;  /* 0x0000000804061210 */ /* 0x000fe20007f5e0ff */
[----:B------:R-:W-:Y:S02]  /*cfb0*/  FMUL.FTZ R2, R182, c[0x0][0x2d0] ;  /* 0x0000b400b6027a20 */ /* 0x000fe40000410000 */
[----:B------:R-:W-:Y:S01]  /*cfc0*/  MUFU.EX2 R250, R37 ;  /* 0x0000002500fa7308 */ /* 0x000fe20000000800 */
[----:B------:R-:W-:Y:S01]  /*cfd0*/  @P1 IADD3.X R7, R5, R9, RZ, P2, !PT ;  /* 0x0000000905071210 */ /* 0x000fe200017fe4ff */
[--C-:B------:R-:W-:Y:S02]  /*cfe0*/  FFMA.FTZ R14, R14, c[0x0][0x2d0], -R2.reuse ;  /* 0x0000b4000e0e7a23 */ /* 0x100fe40000010802 */
[--C-:B------:R-:W-:Y:S02]  /*cff0*/  FFMA.FTZ R15, R15, c[0x0][0x2d0], -R2.reuse ;  /* 0x0000b4000f0f7a23 */ /* 0x100fe40000010802 */
[----:B------:R1:W-:Y:S01]  /*d000*/  @P1 LDGSTS.E.BYPASS.LTC128B.128 [R248+0x4900], [R6.64], !P0 ;  /* 0x0490000006f81fae */ /* 0x0003e2000c101d46 */
[--C-:B------:R-:W-:Y:S02]  /*d010*/  FFMA.FTZ R10, R10, c[0x0][0x2d0], -R2.reuse ;  /* 0x0000b4000a0a7a23 */ /* 0x100fe40000010802 */
[--C-:B------:R-:W-:Y:S01]  /*d020*/  FFMA.FTZ R11, R11, c[0x0][0x2d0], -R2.reuse ;  /* 0x0000b4000b0b7a23 */ /* 0x100fe20000010802 */
[----:B------:R1:W-:Y:S01]  /*d030*/  MUFU.EX2 R217, R14 ;  /* 0x0000000e00d97308 */ /* 0x0003e20000000800 */
[C---:B--2---:R-:W-:Y:S02]  /*d040*/  FMUL.FTZ R138, R0.reuse, R138 ;  /* 0x0000008a008a7220 */ /* 0x044fe40000410000 */
[----:B------:R-:W-:Y:S01]  /*d050*/  FMUL.FTZ R139, R0, R139 ;  /* 0x0000008b008b7220 */ /* 0x000fe20000410000 */
[----:B------:R2:W-:Y:S01]  /*d060*/  @P1 LDGSTS.E.BYPASS.LTC128B.128 [R248+0x6900], [R6.64+0x80], !P6 ;  /* 0x0690008006f81fae */ /* 0x0005e2000f101d46 */
[----:B---3--:R-:W-:Y:S01]  /*d070*/  @P1 IADD3 R4, P3, R6, R8, RZ ;  /* 0x0000000806041210 */ /* 0x008fe20007f7e0ff */
[----:B----4-:R-:W-:Y:S02]  /*d080*/  FMUL.FTZ R12, R3, R196 ;  /* 0x000000c4030c7220 */ /* 0x010fe40000410000 */
[----:B------:R-:W-:Y:S01]  /*d090*/  FMUL.FTZ R142, R0, R142 ;  /* 0x0000008e008e7220 */ /* 0x000fe20000410000 */
[----:B------:R-:W-:Y:S01]  /*d0a0*/  @P1 IADD3.X R5, R7, R9, RZ, P3, !PT ;  /* 0x0000000907051210 */ /* 0x000fe20001ffe4ff */
[----:B------:R3:W-:Y:S01]  /*d0b0*/  MUFU.EX2 R215, R10 ;  /* 0x0000000a00d77308 */ /* 0x0007e20000000800 */
[----:B------:R-:W-:Y:S01]  /*d0c0*/  @P1 IADD3 R8, P2, R4, R8, RZ ;  /* 0x0000000804081210 */ /* 0x000fe20007f5e0ff */
[----:B------:R-:W-:Y:S02]  /*d0d0*/  FMUL.FTZ R143, R0, R143 ;  /* 0x0000008f008f7220 */ /* 0x000fe40000410000 */
[----:B------:R4:W-:Y:S01]  /*d0e0*/  @P1 LDGSTS.E.BYPASS.LTC128B.128 [R248+0x5100], [R4.64], !P0 ;  /* 0x0510000004f81fae */ /* 0x0009e2000c101d46 */
[----:B------:R-:W-:Y:S01]  /*d0f0*/  @P1 IADD3.X R9, R5, R9, RZ, P2, !PT ;  /* 0x0000000905091210 */ /* 0x000fe200017fe4ff */
[C---:B-1----:R-:W-:Y:S02]  /*d100*/  FMUL.FTZ R16, R180.reuse, R200 ;  /* 0x000000c8b4107220 */ /* 0x042fe40000410000 */
[----:B------:R-:W-:Y:S02]  /*d110*/  FMUL.FTZ R17, R180, R201 ;  /* 0x000000c9b4117220 */ /* 0x000fe40000410000 */
[----:B------:R1:W1:Y:S01]  /*d120*/  MUFU.EX2 R218, R15 ;  /* 0x0000000f00da7308 */ /* 0x0002620000000800 */
[C---:B------:R-:W-:Y:S01]  /*d130*/  FMUL.FTZ R154, R0.reuse, R154 ;  /* 0x0000009a009a7220 */ /* 0x040fe20000410000 */
[----:B------:R4:W-:Y:S01]  /*d140*/  @P1 LDGSTS.E.BYPASS.LTC128B.128 [R248+0x7100], [R4.64+0x80], !P6 ;  /* 0x0710008004f81fae */ /* 0x0009e2000f101d46 */
[C---:B------:R-:W-:Y:S02]  /*d150*/  FMUL.FTZ R155, R0.reuse, R155 ;  /* 0x0000009b009b7220 */ /* 0x040fe40000410000 */
[C---:B------:R-:W-:Y:S02]  /*d160*/  FMUL.FTZ R14, R0.reuse, R198 ;  /* 0x000000c6000e7220 */ /* 0x040fe40000410000 */
[C---:B------:R-:W-:Y:S02]  /*d170*/  FMUL.FTZ R158, R0.reuse, R158 ;  /* 0x0000009e009e7220 */ /* 0x040fe40000410000 */
[C---:B------:R-:W-:Y:S01]  /*d180*/  FMUL.FTZ R159, R0.reuse, R159 ;  /* 0x0000009f009f7220 */ /* 0x040fe20000410000 */
[----:B------:R4:W-:Y:S01]  /*d190*/  @P1 LDGSTS.E.BYPASS.LTC128B.128 [R248+0x5900], [R8.64], !P0 ;  /* 0x0590000008f81fae */ /* 0x0009e2000c101d46 */
[----:B------:R4:W4:Y:S01]  /*d1a0*/  MUFU.EX2 R216, R11 ;  /* 0x0000000b00d87308 */ /* 0x0009220000000800 */
[----:B--2---:R-:W-:Y:S01]  /*d1b0*/  FMUL.FTZ R6, R181, R194 ;  /* 0x000000c2b5067220 */ /* 0x004fe20000410000 */
[----:B------:R-:W-:Y:S01]  /*d1c0*/  F2FP.BF16.PACK_AB R194, R225, R246 ;  /* 0x000000f6e1c2723e */ /* 0x000fe200000010ff */
[----:B------:R-:W-:Y:S01]  /*d1d0*/  FMUL.FTZ R7, R181, R195 ;  /* 0x000000c3b5077220 */ /* 0x000fe20000410000 */
[----:B------:R-:W-:Y:S01]  /*d1e0*/  F2FP.BF16.PACK_AB R195, R227, R247 ;  /* 0x000000f7e3c3723e */ /* 0x000fe200000010ff */
[----:B---3--:R-:W-:Y:S01]  /*d1f0*/  FMUL.FTZ R10, R0, R190 ;  /* 0x000000be000a7220 */ /* 0x008fe20000410000 */
[----:B------:R-:W-:Y:S01]  /*d200*/  F2FP.BF16.PACK_AB R190, R186, R239 ;  /* 0x000000efbabe723e */ /* 0x000fe200000010ff */
[----:B------:R2:W-:Y:S01]  /*d210*/  @P1 LDGSTS.E.BYPASS.LTC128B.128 [R248+0x7900], [R8.64+0x80], !P6 ;  /* 0x0790008008f81fae */ /* 0x0005e2000f101d46 */
[--C-:B------:R-:W-:Y:S02]  /*d220*/  FFMA.FTZ R26, R26, c[0x0][0x2d0], -R2.reuse ;  /* 0x0000b4001a1a7a23 */ /* 0x100fe40000010802 */
[--C-:B------:R-:W-:Y:S02]  /*d230*/  FFMA.FTZ R27, R27, c[0x0][0x2d0], -R2.reuse ;  /* 0x0000b4001b1b7a23 */ /* 0x100fe40000010802 */
[--C-:B------:R-:W-:Y:S02]  /*d240*/  FFMA.FTZ R42, R42, c[0x0][0x2d0], -R2.reuse ;  /* 0x0000b4002a2a7a23 */ /* 0x100fe40000010802 */
[----:B-1----:R-:W-:Y:S01]  /*d250*/  FMUL.FTZ R15, R0, R199 ;  /* 0x000000c7000f7220 */ /* 0x002fe20000410000 */
[----:B------:R-:W1:Y:S01]  /*d260*/  LDSM.16.MT88.4 R204, [R229] ;  /* 0x00000000e5cc783b */ /* 0x000e620000004200 */
[--C-:B------:R-:W-:Y:S02]  /*d270*/  FFMA.FTZ R46, R46, c[0x0][0x2d0], -R2.reuse ;  /* 0x0000b4002e2e7a23 */ /* 0x100fe40000010802 */
[C---:B----4-:R-:W-:Y:S01]  /*d280*/  FMUL.FTZ R4, R180.reuse, R192 ;  /* 0x000000c0b4047220 */ /* 0x050fe20000410000 */
[----:B------:R-:W-:Y:S01]  /*d290*/  F2FP.BF16.PACK_AB R192, R251, R219 ;  /* 0x000000dbfbc0723e */ /* 0x000fe200000010ff */
[----:B------:R-:W-:Y:S01]  /*d2a0*/  FMUL.FTZ R5, R180, R193 ;  /* 0x000000c1b4057220 */ /* 0x000fe20000410000 */
[----:B------:R-:W-:Y:S01]  /*d2b0*/  F2FP.BF16.PACK_AB R193, R224, R187 ;  /* 0x000000bbe0c1723e */ /* 0x000fe200000010ff */
[----:B------:R-:W-:Y:S01]  /*d2c0*/  FFMA.FTZ R47, R47, c[0x0][0x2d0], -R2 ;  /* 0x0000b4002f2f7a23 */ /* 0x000fe20000010802 */
[----:B------:R-:W3:Y:S01]  /*d2d0*/  LDSM.16.MT88.4 R208, [R230] ;  /* 0x00000000e6d0783b */ /* 0x000ee20000004200 */
[----:B------:R-:W-:Y:S01]  /*d2e0*/  FMUL.FTZ R11, R0, R191 ;  /* 0x000000bf000b7220 */ /* 0x000fe20000410000 */
[----:B------:R-:W-:Y:S01]  /*d2f0*/  F2FP.BF16.PACK_AB R191, R218, R217 ;  /* 0x000000d9dabf723e */ /* 0x000fe200000010ff */
[C---:B------:R-:W-:Y:S02]  /*d300*/  FMUL.FTZ R170, R0.reuse, R170 ;  /* 0x000000aa00aa7220 */ /* 0x040fe40000410000 */
[C---:B------:R-:W-:Y:S02]  /*d310*/  FMUL.FTZ R171, R0.reuse, R171 ;  /* 0x000000ab00ab7220 */ /* 0x040fe40000410000 */
[C---:B------:R-:W-:Y:S01]  /*d320*/  FMUL.FTZ R174, R0.reuse, R174 ;  /* 0x000000ae00ae7220 */ /* 0x040fe20000410000 */
[----:B------:R-:W4:Y:S01]  /*d330*/  LDSM.16.MT88.4 R196, [R233] ;  /* 0x00000000e9c4783b */ /* 0x000f220000004200 */
[----:B------:R-:W-:Y:S02]  /*d340*/  FMUL.FTZ R175, R0, R175 ;  /* 0x000000af00af7220 */ /* 0x000fe40000410000 */
[----:B--2---:R-:W-:Y:S01]  /*d350*/  FMUL.FTZ R8, R3, R188 ;  /* 0x000000bc03087220 */ /* 0x004fe20000410000 */
[----:B------:R-:W-:Y:S01]  /*d360*/  F2FP.BF16.PACK_AB R188, R245, R252 ;  /* 0x000000fcf5bc723e */ /* 0x000fe200000010ff */
[C---:B------:R-:W-:Y:S01]  /*d370*/  FMUL.FTZ R9, R3.reuse, R189 ;  /* 0x000000bd03097220 */ /* 0x040fe20000410000 */
[----:B------:R-:W-:Y:S01]  /*d380*/  F2FP.BF16.PACK_AB R189, R216, R215 ;  /* 0x000000d7d8bd723e */ /* 0x000fe200000010ff */
[C---:B------:R-:W-:Y:S01]  /*d390*/  FMUL.FTZ R74, R0.reuse, R74 ;  /* 0x0000004a004a7220 */ /* 0x040fe20000410000 */
[----:B------:R-:W2:Y:S01]  /*d3a0*/  LDSM.16.MT88.4 R200, [R232] ;  /* 0x00000000e8c8783b */ /* 0x000ea20000004200 */
[C---:B------:R-:W-:Y:S02]  /*d3b0*/  FMUL.FTZ R75, R0.reuse, R75 ;  /* 0x0000004b004b7220 */ /* 0x040fe40000410000 */
[C---:B------:R-:W-:Y:S02]  /*d3c0*/  FMUL.FTZ R78, R0.reuse, R78 ;  /* 0x0000004e004e7220 */ /* 0x040fe40000410000 */
[C---:B------:R-:W-:Y:S02]  /*d3d0*/  FMUL.FTZ R79, R0.reuse, R79 ;  /* 0x0000004f004f7220 */ /* 0x040fe40000410000 */
[C---:B------:R-:W-:Y:S01]  /*d3e0*/  FMUL.FTZ R90, R0.reuse, R90 ;  /* 0x0000005a005a7220 */ /* 0x040fe20000410000 */
[----:B------:R-:W0:Y:S01]  /*d3f0*/  LDGDEPBAR ;  /* 0x00000000000079af */ /* 0x000e220000000000 */
[C---:B------:R-:W-:Y:S02]  /*d400*/  FMUL.FTZ R91, R0.reuse, R91 ;  /* 0x0000005b005b7220 */ /* 0x040fe40000410000 */
[C---:B------:R-:W-:Y:S02]  /*d410*/  FMUL.FTZ R92, R3.reuse, R92 ;  /* 0x0000005c035c7220 */ /* 0x040fe40000410000 */
[----:B------:R-:W-:Y:S02]  /*d420*/  FMUL.FTZ R93, R3, R93 ;  /* 0x0000005d035d7220 */ /* 0x000fe40000410000 */
[C---:B------:R-:W-:Y:S01]  /*d430*/  FMUL.FTZ R94, R0.reuse, R94 ;  /* 0x0000005e005e7220 */ /* 0x040fe20000410000 */
[-C--:B-1----:R-:W-:Y:S05]  /*d440*/  HMMA.16816.F32.BF16 R4, R192, R204.reuse, R4 ;  /* 0x000000ccc004723c */ /* 0x082fea0000041804 */
[----:B------:R-:W-:Y:S02]  /*d450*/  FMUL.FTZ R95, R0, R95 ;  /* 0x0000005f005f7220 */ /* 0x000fe40000410000 */
[C---:B------:R-:W-:Y:S01]  /*d460*/  FMUL.FTZ R96, R180.reuse, R96 ;  /* 0x00000060b4607220 */ /* 0x040fe20000410000 */
[C---:B------:R-:W-:Y:S01]  /*d470*/  HMMA.16816.F32.BF16 R8, R188.reuse, R204, R8 ;  /* 0x000000ccbc08723c */ /* 0x040fe20000041808 */
[----:B------:R-:W1:Y:S03]  /*d480*/  MUFU.EX2 R204, R33 ;  /* 0x0000002100cc7308 */ /* 0x000e660000000800 */
[C---:B------:R-:W-:Y:S02]  /*d490*/  FMUL.FTZ R97, R180.reuse, R97 ;  /* 0x00000061b4617220 */ /* 0x040fe40000410000 */
[C---:B------:R-:W-:Y:S02]  /*d4a0*/  FMUL.FTZ R98, R181.reuse, R98 ;  /* 0x00000062b5627220 */ /* 0x040fe40000410000 */
[-C--:B------:R-:W-:Y:S04]  /*d4b0*/  HMMA.16816.F32.BF16 R12, R188, R206.reuse, R12 ;  /* 0x000000cebc0c723c */ /* 0x080fe8000004180c */
[C---:B------:R-:W-:Y:S02]  /*d4c0*/  FMUL.FTZ R99, R181.reuse, R99 ;  /* 0x00000063b5637220 */ /* 0x040fe40000410000 */
[C---:B------:R-:W-:Y:S02]  /*d4d0*/  FMUL.FTZ R100, R180.reuse, R100 ;  /* 0x00000064b4647220 */ /* 0x040fe40000410000 */
[C---:B------:R-:W-:Y:S01]  /*d4e0*/  HMMA.16816.F32.BF16 R16, R192.reuse, R206, R16 ;  /* 0x000000cec010723c */ /* 0x040fe20000041810 */
[----:B------:R-:W-:Y:S03]  /*d4f0*/  MUFU.EX2 R207, R26 ;  /* 0x0000001a00cf7308 */ /* 0x000fe60000000800 */
[----:B------:R-:W-:Y:S02]  /*d500*/  FMUL.FTZ R101, R180, R101 ;  /* 0x00000065b4657220 */ /* 0x000fe40000410000 */
[C---:B------:R-:W-:Y:S02]  /*d510*/  FMUL.FTZ R102, R181.reuse, R102 ;  /* 0x00000066b5667220 */ /* 0x040fe40000410000 */
[-C--:B---3--:R-:W-:Y:S03]  /*d520*/  HMMA.16816.F32.BF16 R132, R192, R208.reuse, R132 ;  /* 0x000000d0c084723c */ /* 0x088fe60000041884 */
[----:B------:R-:W4:Y:S01]  /*d530*/  MUFU.EX2 R206, R27 ;  /* 0x0000001b00ce7308 */ /* 0x000f220000000800 */
[----:B------:R-:W-:Y:S02]  /*d540*/  FMUL.FTZ R103, R181, R103 ;  /* 0x00000067b5677220 */ /* 0x000fe40000410000 */
[C---:B------:R-:W-:Y:S02]  /*d550*/  FMUL.FTZ R104, R3.reuse, R104 ;  /* 0x0000006803687220 */ /* 0x040fe40000410000 */
[C---:B------:R-:W-:Y:S04]  /*d560*/  HMMA.16816.F32.BF16 R136, R188.reuse, R208, R136 ;  /* 0x000000d0bc88723c */ /* 0x040fe80000041888 */
[C---:B------:R-:W-:Y:S01]  /*d570*/  FMUL.FTZ R105, R3.reuse, R105 ;  /* 0x0000006903697220 */ /* 0x040fe20000410000 */
[----:B------:R-:W-:Y:S01]  /*d580*/  MUFU.EX2 R208, R32 ;  /* 0x0000002000d07308 */ /* 0x000fe20000000800 */
[C---:B------:R-:W-:Y:S02]  /*d590*/  FMUL.FTZ R106, R0.reuse, R106 ;  /* 0x0000006a006a7220 */ /* 0x040fe40000410000 */
[-C--:B------:R-:W-:Y:S04]  /*d5a0*/  HMMA.16816.F32.BF16 R140, R188, R210.reuse, R140 ;  /* 0x000000d2bc8c723c */ /* 0x080fe8000004188c */
[C---:B------:R-:W-:Y:S02]  /*d5b0*/  FMUL.FTZ R107, R0.reuse, R107 ;  /* 0x0000006b006b7220 */ /* 0x040fe40000410000 */
[C---:B------:R-:W-:Y:S01]  /*d5c0*/  FMUL.FTZ R108, R3.reuse, R108 ;  /* 0x0000006c036c7220 */ /* 0x040fe20000410000 */
[----:B------:R-:W-:Y:S01]  /*d5d0*/  MUFU.EX2 R209, R34 ;  /* 0x0000002200d17308 */ /* 0x000fe20000000800 */
[C---:B------:R-:W-:Y:S04]  /*d5e0*/  HMMA.16816.F32.BF16 R144, R192.reuse, R210, R144 ;  /* 0x000000d2c090723c */ /* 0x040fe80000041890 */
[----:B------:R-:W-:Y:S02]  /*d5f0*/  FMUL.FTZ R109, R3, R109 ;  /* 0x0000006d036d7220 */ /* 0x000fe40000410000 */
[C---:B------:R-:W-:Y:S02]  /*d600*/  FMUL.FTZ R110, R0.reuse, R110 ;  /* 0x0000006e006e7220 */ /* 0x040fe40000410000 */
[-C--:B----4-:R-:W-:Y:S01]  /*d610*/  HMMA.16816.F32.BF16 R148, R192, R196.reuse, R148 ;  /* 0x000000c4c094723c */ /* 0x090fe20000041894 */
[----:B------:R4:W1:Y:S03]  /*d620*/  MUFU.EX2 R210, R23 ;  /* 0x0000001700d27308 */ /* 0x0008660000000800 */
[----:B------:R-:W-:Y:S02]  /*d630*/  FMUL.FTZ R111, R0, R111 ;  /* 0x0000006f006f7220 */ /* 0x000fe40000410000 */
[C---:B------:R-:W-:Y:S02]  /*d640*/  FMUL.FTZ R112, R180.reuse, R112 ;  /* 0x00000070b4707220 */ /* 0x040fe40000410000 */
[C---:B------:R-:W-:Y:S03]  /*d650*/  HMMA.16816.F32.BF16 R152, R188.reuse, R196, R152 ;  /* 0x000000c4bc98723c */ /* 0x040fe60000041898 */
[----:B------:R-:W-:Y:S01]  /*d660*/  MUFU.EX2 R211, R45 ;  /* 0x0000002d00d37308 */ /* 0x000fe20000000800 */
        /* <DEDUP_REMOVED lines=9> */
[-C--:B--2---:R-:W-:Y:S01]  /*d700*/  HMMA.16816.F32.BF16 R164, R192, R200.reuse, R164 ;  /* 0x000000c8c0a4723c */ /* 0x084fe200000418a4 */
[----:B----4-:R-:W-:Y:S03]  /*d710*/  LDSM.16.MT88.4 R20, [R233+0x2000] ;  /* 0x00200000e914783b */ /* 0x010fe60000004200 */
[----:B------:R-:W-:Y:S02]  /*d720*/  FMUL.FTZ R119, R181, R119 ;  /* 0x00000077b5777220 */ /* 0x000fe40000410000 */
[C---:B------:R-:W-:Y:S02]  /*d730*/  FMUL.FTZ R120, R3.reuse, R120 ;  /* 0x0000007803787220 */ /* 0x040fe40000410000 */
        /* <DEDUP_REMOVED lines=13> */
[----:B------:R-:W-:Y:S02]  /*d810*/  FMUL.FTZ R129, R180, R129 ;  /* 0x00000081b4817220 */ /* 0x000fe40000410000 */
[C---:B------:R-:W-:Y:S01]  /*d820*/  FMUL.FTZ R130, R181.reuse, R130 ;  /* 0x00000082b5827220 */ /* 0x040fe20000410000 */
[C---:B------:R-:W-:Y:S01]  /*d830*/  HMMA.16816.F32.BF16 R72, R188.reuse, R196, R72 ;  /* 0x000000c4bc48723c */ /* 0x040fe20000041848 */
[----:B------:R-:W-:Y:S03]  /*d840*/  MUFU.EX2 R196, R24 ;  /* 0x0000001800c47308 */ /* 0x000fe60000000800 */
[----:B------:R-:W-:Y:S02]  /*d850*/  FMUL.FTZ R131, R181, R131 ;  /* 0x00000083b5837220 */ /* 0x000fe40000410000 */
[----:B------:R-:W-:Y:S01]  /*d860*/  FFMA.FTZ R41, R41, c[0x0][0x2d0], -R212 ;  /* 0x0000b40029297a23 */ /* 0x000fe200000108d4 */
[----:B------:R-:W-:Y:S01]  /*d870*/  MOV R197, R222 ;  /* 0x000000de00c57202 */ /* 0x000fe20000000f00 */
[-C--:B------:R-:W-:Y:S04]  /*d880*/  HMMA.16816.F32.BF16 R76, R188, R198.reuse, R76 ;  /* 0x000000c6bc4c723c */ /* 0x080fe8000004184c */
[--C-:B------:R-:W-:Y:S02]  /*d890*/  FFMA.FTZ R50, R50, c[0x0][0x2d0], -R213.reuse ;  /* 0x0000b40032327a23 */ /* 0x100fe400000108d5 */
[--C-:B------:R-:W-:Y:S02]  /*d8a0*/  FFMA.FTZ R51, R51, c[0x0][0x2d0], -R213.reuse ;  /* 0x0000b40033337a23 */ /* 0x100fe400000108d5 */
[C---:B------:R-:W-:Y:S01]  /*d8b0*/  HMMA.16816.F32.BF16 R80, R192.reuse, R198, R80 ;  /* 0x000000c6c050723c */ /* 0x040fe20000041850 */
[----:B------:R1:W-:Y:S03]  /*d8c0*/  MUFU.EX2 R199, R25 ;  /* 0x0000001900c77308 */ /* 0x0003e60000000800 */
[----:B------:R-:W-:Y:S02]  /*d8d0*/  FFMA.FTZ R43, R43, c[0x0][0x2d0], -R2 ;  /* 0x0000b4002b2b7a23 */ /* 0x000fe40000010802 */
[--C-:B------:R-:W-:Y:S02]  /*d8e0*/  FFMA.FTZ R40, R40, c[0x0][0x2d0], -R212.reuse ;  /* 0x0000b40028287a23 */ /* 0x100fe400000108d4 */
[-C--:B--2---:R-:W-:Y:S03]  /*d8f0*/  HMMA.16816.F32.BF16 R84, R192, R200.reuse, R84 ;  /* 0x000000c8c054723c */ /* 0x084fe60000041854 */
[----:B------:R2:W-:Y:S01]  /*d900*/  MUFU.EX2 R222, R50 ;  /* 0x0000003200de7308 */ /* 0x0005e20000000800 */
[--C-:B------:R-:W-:Y:S02]  /*d910*/  FFMA.FTZ R44, R44, c[0x0][0x2d0], -R212.reuse ;  /* 0x0000b4002c2c7a23 */ /* 0x100fe400000108d4 */
[--C-:B------:R-:W-:Y:S02]  /*d920*/  FFMA.FTZ R57, R57, c[0x0][0x2d0], -R212.reuse ;  /* 0x0000b40039397a23 */ /* 0x100fe400000108d4 */
[C---:B------:R-:W-:Y:S04]  /*d930*/  HMMA.16816.F32.BF16 R88, R188.reuse, R200, R88 ;  /* 0x000000c8bc58723c */ /* 0x040fe80000041858 */
[--C-:B------:R-:W-:Y:S01]  /*d940*/  FFMA.FTZ R28, R28, c[0x0][0x2d0], -R212.reuse ;  /* 0x0000b4001c1c7a23 */ /* 0x100fe200000108d4 */
[----:B------:R4:W4:Y:S01]  /*d950*/  MUFU.EX2 R200, R35 ;  /* 0x0000002300c87308 */ /* 0x0009220000000800 */
[----:B------:R-:W-:Y:S02]  /*d960*/  FFMA.FTZ R29, R29, c[0x0][0x2d0], -R212 ;  /* 0x0000b4001d1d7a23 */ /* 0x000fe400000108d4 */
[-C--:B------:R-:W-:Y:S01]  /*d970*/  HMMA.16816.F32.BF16 R92, R188, R202.reuse, R92 ;  /* 0x000000cabc5c723c */ /* 0x080fe2000004185c */
[----:B-1----:R-:W-:Y:S03]  /*d980*/  LDSM.16.MT88.4 R24, [R229+0x800] ;  /* 0x00080000e518783b */ /* 0x002fe60000004200 */
[--C-:B------:R-:W-:Y:S02]  /*d990*/  FFMA.FTZ R30, R30, c[0x0][0x2d0], -R2.reuse ;  /* 0x0000b4001e1e7a23 */ /* 0x100fe40000010802 */
[----:B------:R-:W-:Y:S01]  /*d9a0*/  FFMA.FTZ R31, R31, c[0x0][0x2d0], -R2 ;  /* 0x0000b4001f1f7a23 */ /* 0x000fe20000010802 */
[----:B------:R-:W1:Y:S01]  /*d9b0*/  MUFU.EX2 R201, R28 ;  /* 0x0000001c00c97308 */ /* 0x000e620000000800 */
[C---:B------:R-:W-:Y:S01]  /*d9c0*/  HMMA.16816.F32.BF16 R96, R192.reuse, R202, R96 ;  /* 0x000000cac060723c */ /* 0x040fe20000041860 */
[----:B------:R-:W3:Y:S03]  /*d9d0*/  LDL.LU R202, [R1+0x1c] ;  /* 0x00001c0001ca7983 */ /* 0x000ee60000300800 */
[--C-:B--2---:R-:W-:Y:S02]  /*d9e0*/  FFMA.FTZ R50, R64, c[0x0][0x2d0], -R214.reuse ;  /* 0x0000b40040327a23 */ /* 0x104fe400000108d6 */
[--C-:B------:R-:W-:Y:S01]  /*d9f0*/  FFMA.FTZ R49, R49, c[0x0][0x2d0], -R214.reuse ;  /* 0x0000b40031317a23 */ /* 0x100fe200000108d6 */
[----:B------:R-:W-:Y:S01]  /*da00*/  MOV R203, R204 ;  /* 0x000000cc00cb7202 */ /* 0x000fe20000000f00 */
[-C--:B------:R-:W-:Y:S01]  /*da10*/  HMMA.16816.F32.BF16 R100, R192, R20.reuse, R100 ;  /* 0x00000014c064723c */ /* 0x080fe20000041864 */
[----:B------:R-:W-:Y:S03]  /*da20*/  MUFU.EX2 R64, R47 ;  /* 0x0000002f00407308 */ /* 0x000fe60000000800 */
[----:B------:R-:W-:Y:S01]  /*da30*/  FFMA.FTZ R52, R52, c[0x0][0x2d0], -R214 ;  /* 0x0000b40034347a23 */ /* 0x000fe200000108d6 */
[----:B----4-:R-:W2:Y:S01]  /*da40*/  LDSM.16.MT88.4 R32, [R232+0x2000] ;  /* 0x00200000e820783b */ /* 0x010ea20000004200 */
[--C-:B------:R-:W-:Y:S02]  /*da50*/  FFMA.FTZ R60, R60, c[0x0][0x2d0], -R212.reuse ;  /* 0x0000b4003c3c7a23 */ /* 0x100fe400000108d4 */
[C---:B------:R-:W-:Y:S03]  /*da60*/  HMMA.16816.F32.BF16 R104, R188.reuse, R20, R104 ;  /* 0x00000014bc68723c */ /* 0x040fe60000041868 */
[----:B------:R4:W-:Y:S01]  /*da70*/  MUFU.EX2 R223, R51 ;  /* 0x0000003300df7308 */ /* 0x0009e20000000800 */
[--C-:B------:R-:W-:Y:S02]  /*da80*/  FFMA.FTZ R66, R66, c[0x0][0x2d0], -R213.reuse ;  /* 0x0000b40042427a23 */ /* 0x100fe400000108d5 */
[--C-:B------:R-:W-:Y:S02]  /*da90*/  FFMA.FTZ R56, R56, c[0x0][0x2d0], -R212.reuse ;  /* 0x0000b40038387a23 */ /* 0x100fe400000108d4 */
[-C--:B------:R-:W-:Y:S04]  /*daa0*/  HMMA.16816.F32.BF16 R108, R188, R22.reuse, R108 ;  /* 0x00000016bc6c723c */ /* 0x080fe8000004186c */
[----:B------:R-:W-:Y:S01]  /*dab0*/  FFMA.FTZ R212, R61, c[0x0][0x2d0], -R212 ;  /* 0x0000b4003dd47a23 */ /* 0x000fe200000108d4 */
[----:B------:R1:W1:Y:S03]  /*dac0*/  MUFU.EX2 R198, R29 ;  /* 0x0000001d00c67308 */ /* 0x0002660000000800 */
[C---:B------:R-:W-:Y:S07]  /*dad0*/  HMMA.16816.F32.BF16 R112, R192.reuse, R22, R112 ;  /* 0x00000016c070723c */ /* 0x040fee0000041870 */
[----:B------:R-:W-:Y:S01]  /*dae0*/  MUFU.EX2 R212, R212 ;  /* 0x000000d400d47308 */ /* 0x000fe20000000800 */
[--C-:B----4-:R-:W-:Y:S09]  /*daf0*/  FFMA.FTZ R51, R65, c[0x0][0x2d0], -R214.reuse ;  /* 0x0000b40041337a23 */ /* 0x110ff200000108d6 */
[----:B------:R-:W-:Y:S01]  /*db00*/  MUFU.EX2 R65, R46 ;  /* 0x0000002e00417308 */ /* 0x000fe20000000800 */
[-C--:B--2---:R-:W-:Y:S03]  /*db10*/  HMMA.16816.F32.BF16 R116, R192, R32.reuse, R116 ;  /* 0x00000020c074723c */ /* 0x084fe60000041874 */
[----:B-1----:R-:W-:Y:S06]  /*db20*/  F2FP.BF16.PACK_AB R29, R206, R207 ;  /* 0x000000cfce1d723e */ /* 0x002fec00000010ff */
[----:B------:R1:W-:Y:S01]  /*db30*/  MUFU.EX2 R204, R30 ;  /* 0x0000001e00cc7308 */ /* 0x0003e20000000800 */
[C---:B------:R-:W-:Y:S08]  /*db40*/  HMMA.16816.F32.BF16 R120, R188.reuse, R32, R120 ;  /* 0x00000020bc78723c */ /* 0x040ff00000041878 */
[-C--:B------:R-:W-:Y:S01]  /*db50*/  HMMA.16816.F32.BF16 R124, R188, R34.reuse, R124 ;  /* 0x00000022bc7c723c */ /* 0x080fe2000004187c */
[----:B------:R-:W2:Y:S01]  /*db60*/  MUFU.EX2 R205, R31 ;  /* 0x0000001f00cd7308 */ /* 0x000ea20000000800 */
[----:B------:R-:W4:Y:S05]  /*db70*/  LDL.LU R190, [R1+0x20] ;  /* 0x0000200001be7983 */ /* 0x000f2a0000300800 */
[----:B------:R-:W-:Y:S01]  /*db80*/  MOV R191, R220 ;  /* 0x000000dc00bf7202 */ /* 0x000fe20000000f00 */
[----:B------:R-:W-:Y:S01]  /*db90*/  HMMA.16816.F32.BF16 R128, R192, R34, R128 ;  /* 0x00000022c080723c */ /* 0x000fe20000041880 */
[----:B------:R-:W2:Y:S02]  /*dba0*/  LDSM.16.MT88.4 R32, [R230+0x800] ;  /* 0x00080000e620783b */ /* 0x000ea40000004200 */
[----:B------:R1:W-:Y:S01]  /*dbb0*/  MUFU.EX2 R220, R40 ;  /* 0x0000002800dc7308 */ /* 0x0003e20000000800 */
[----:B------:R-:W-:Y:S02]  /*dbc0*/  MOV R188, R221 ;  /* 0x000000dd00bc7202 */ /* 0x000fe40000000f00 */
[----:B------:R-:W-:Y:S02]  /*dbd0*/  MOV R189, R210 ;  /* 0x000000d200bd7202 */ /* 0x000fe40000000f00 */
[----:B------:R-:W-:Y:S04]  /*dbe0*/  MOV R193, R209 ;  /* 0x000000d100c17202 */ /* 0x000fe80000000f00 */
[----:B------:R-:W-:Y:S01]  /*dbf0*/  MOV R194, R208 ;  /* 0x000000d000c27202 */ /* 0x000fe20000000f00 */
[----:B------:R2:W2:Y:S01]  /*dc00*/  MUFU.EX2 R221, R41 ;  /* 0x0000002900dd7308 */ /* 0x0004a20000000800 */
[----:B------:R-:W-:Y:S02]  /*dc10*/  F2FP.BF16.PACK_AB R23, R200, R193 ;  /* 0x000000c1c817723e */ /* 0x000fe400000010ff */
[----:B------:R-:W-:Y:S02]  /*dc20*/  F2FP.BF16.PACK_AB R22, R203, R194 ;  /* 0x000000c2cb16723e */ /* 0x000fe400000010ff */
[----:B------:R-:W-:Y:S02]  /*dc30*/  F2FP.BF16.PACK_AB R20, R188, R197 ;  /* 0x000000c5bc14723e */ /* 0x000fe400000010ff */
[----:B------:R-:W-:Y:S02]  /*dc40*/  F2FP.BF16.PACK_AB R21, R189, R191 ;  /* 0x000000bfbd15723e */ /* 0x000fe400000010ff */
[----:B------:R-:W-:Y:S01]  /*dc50*/  MOV R192, R201 ;  /* 0x000000c900c07202 */ /* 0x000fe20000000f00 */
[----:B------:R-:W-:Y:S01]  /*dc60*/  MUFU.EX2 R66, R66 ;  /* 0x0000004200427308 */ /* 0x000fe20000000800 */
[----:B------:R-:W-:Y:S02]  /*dc70*/  MOV R195, R199 ;  /* 0x000000c700c37202 */ /* 0x000fe40000000f00 */
[----:B------:R-:W-:Y:S01]  /*dc80*/  MOV R201, R251 ;  /* 0x000000fb00c97202 */ /* 0x000fe20000000f00 */
[-C--:B------:R-:W-:Y:S05]  /*dc90*/  HMMA.16816.F32.BF16 R4, R20, R24.reuse, R4 ;  /* 0x000000181404723c */ /* 0x080fea0000041804 */
[----:B------:R-:W-:Y:S01]  /*dca0*/  F2FP.BF16.PACK_AB R28, R195, R196 ;  /* 0x000000c4c31c723e */ /* 0x000fe200000010ff */
[----:B------:R-:W-:Y:S01]  /*dcb0*/  MUFU.EX2 R251, R36 ;  /* 0x0000002400fb7308 */ /* 0x000fe20000000800 */
[----:B-1----:R-:W-:Y:S01]  /*dcc0*/  F2FP.BF16.PACK_AB R30, R198, R192 ;  /* 0x000000c0c61e723e */ /* 0x002fe200000010ff */
[----:B------:R-:W-:Y:S01]  /*dcd0*/  FFMA.FTZ R40, R53, c[0x0][0x2d0], -R214 ;  /* 0x0000b40035287a23 */ /* 0x000fe200000108d6 */
[----:B--2---:R-:W-:Y:S03]  /*dce0*/  F2FP.BF16.PACK_AB R31, R205, R204 ;  /* 0x000000cccd1f723e */ /* 0x004fe600000010ff */
[----:B------:R-:W-:Y:S01]  /*dcf0*/  MOV R41, R187 ;  /* 0x000000bb00297202 */ /* 0x000fe20000000f00 */
[--C-:B------:R-:W-:Y:S01]  /*dd00*/  FFMA.FTZ R53, R62, c[0x0][0x2d0], -R2.reuse ;  /* 0x0000b4003e357a23 */ /* 0x100fe20000010802 */
[----:B------:R-:W-:Y:S02]  /*dd10*/  MOV R199, R225 ;  /* 0x000000e100c77202 */ /* 0x000fe40000000f00 */
[C---:B------:R-:W-:Y:S01]  /*dd20*/  HMMA.16816.F32.BF16 R8, R28.reuse, R24, R8 ;  /* 0x000000181c08723c */ /* 0x040fe20000041808 */
[----:B------:R1:W-:Y:S03]  /*dd30*/  MUFU.EX2 R225, R48 ;  /* 0x0000003000e17308 */ /* 0x0003e60000000800 */
[----:B------:R-:W-:Y:S02]  /*dd40*/  MOV R210, R186 ;  /* 0x000000ba00d27202 */ /* 0x000fe40000000f00 */
[----:B------:R-:W-:Y:S02]  /*dd50*/  MOV R209, R227 ;  /* 0x000000e300d17202 */ /* 0x000fe40000000f00 */
[-C--:B------:R-:W-:Y:S03]  /*dd60*/  HMMA.16816.F32.BF16 R12, R28, R26.reuse, R12 ;  /* 0x0000001a1c0c723c */ /* 0x080fe6000004180c */
[----:B------:R2:W-:Y:S01]  /*dd70*/  MUFU.EX2 R186, R42 ;  /* 0x0000002a00ba7308 */ /* 0x0005e20000000800 */
[----:B------:R-:W-:Y:S02]  /*dd80*/  MOV R208, R224 ;  /* 0x000000e000d07202 */ /* 0x000fe40000000f00 */
[----:B------:R-:W-:Y:S02]  /*dd90*/  MOV R214, R198 ;  /* 0x000000c600d67202 */ /* 0x000fe40000000f00 */
[C---:B------:R-:W-:Y:S01]  /*dda0*/  HMMA.16816.F32.BF16 R16, R20.reuse, R26, R16 ;  /* 0x0000001a1410723c */ /* 0x040fe20000041810 */
[----:B------:R-:W2:Y:S03]  /*ddb0*/  LDSM.16.MT88.4 R24, [R233+0x800] ;  /* 0x00080000e918783b */ /* 0x000ea60000004200 */
[----:B------:R-:W-:Y:S01]  /*ddc0*/  MOV R198, R199 ;  /* 0x000000c700c67202 */ /* 0x000fe20000000f00 */
[----:B------:R2:W-:Y:S01]  /*ddd0*/  MUFU.EX2 R227, R38 ;  /* 0x0000002600e37308 */ /* 0x0005e20000000800 */
[----:B------:R-:W-:Y:S02]  /*dde0*/  MOV R199, R210 ;  /* 0x000000d200c77202 */ /* 0x000fe40000000f00 */
[-C--:B------:R-:W-:Y:S01]  /*ddf0*/  HMMA.16816.F32.BF16 R132, R20, R32.reuse, R132 ;  /* 0x000000201484723c */ /* 0x080fe20000041884 */
[----:B-1----:R-:W3:Y:S06]  /*de00*/  LDL.LU R48, [R1+0x18] ;  /* 0x0000180001307983 */ /* 0x002eec0000300800 */
[----:B------:R-:W-:Y:S01]  /*de10*/  MUFU.EX2 R62, R50 ;  /* 0x00000032003e7308 */ /* 0x000fe20000000800 */
[C---:B------:R-:W-:Y:S01]  /*de20*/  HMMA.16816.F32.BF16 R136, R28.reuse, R32, R136 ;  /* 0x000000201c88723c */ /* 0x040fe20000041888 */
[----:B--2---:R-:W2:Y:S07]  /*de30*/  LDL.LU R42, [R1+0x4] ;  /* 0x00000400012a7983 */ /* 0x004eae0000300800 */
[-C--:B------:R-:W-:Y:S01]  /*de40*/  HMMA.16816.F32.BF16 R140, R28, R34.reuse, R140 ;  /* 0x000000221c8c723c */ /* 0x080fe2000004188c */
[----:B------:R1:W1:Y:S01]  /*de50*/  MUFU.EX2 R187, R43 ;  /* 0x0000002b00bb7308 */ /* 0x0002620000000800 */
[----:B------:R-:W-:Y:S06]  /*de60*/  LDSM.16.MT88.4 R36, [R230+0x1000] ;  /* 0x00100000e624783b */ /* 0x000fec0000004200 */
[C---:B------:R-:W-:Y:S03]  /*de70*/  HMMA.16816.F32.BF16 R144, R20.reuse, R34, R144 ;  /* 0x000000221490723c */ /* 0x040fe60000041890 */
[----:B------:R1:W-:Y:S01]  /*de80*/  MUFU.EX2 R224, R49 ;  /* 0x0000003100e07308 */ /* 0x0003e20000000800 */
[----:B------:R-:W1:Y:S04]  /*de90*/  LDSM.16.MT88.4 R32, [R232+0x800] ;  /* 0x00080000e820783b */ /* 0x000e680000004200 */
[-C--:B------:R-:W-:Y:S05]  /*dea0*/  HMMA.16816.F32.BF16 R148, R20, R24.reuse, R148 ;  /* 0x000000181494723c */ /* 0x080fea0000041894 */
[----:B------:R-:W-:Y:S03]  /*deb0*/  MUFU.EX2 R210, R52 ;  /* 0x0000003400d27308 */ /* 0x000fe60000000800 */
[C---:B------:R-:W-:Y:S04]  /*dec0*/  HMMA.16816.F32.BF16 R152, R28.reuse, R24, R152 ;  /* 0x000000181c98723c */ /* 0x040fe80000041898 */
[----:B-1----:R-:W-:Y:S03]  /*ded0*/  MOV R43, R219 ;  /* 0x000000db002b7202 */ /* 0x002fe60000000f00 */
[----:B------:R1:W1:Y:S01]  /*dee0*/  MUFU.EX2 R219, R44 ;  /* 0x0000002c00db7308 */ /* 0x0002620000000800 */
[-C--:B------:R-:W-:Y:S04]  /*def0*/  HMMA.16816.F32.BF16 R156, R28, R26.reuse, R156 ;  /* 0x0000001a1c9c723c */ /* 0x080fe8000004189c */
[--C-:B------:R-:W-:Y:S02]  /*df00*/  FFMA.FTZ R49, R55, c[0x0][0x2d0], -R213.reuse ;  /* 0x0000b40037317a23 */ /* 0x100fe400000108d5 */
[--C-:B------:R-:W-:Y:S02]  /*df10*/  FFMA.FTZ R55, R58, c[0x0][0x2d0], -R2.reuse ;  /* 0x0000b4003a377a23 */ /* 0x100fe40000010802 */
[C---:B------:R-:W-:Y:S01]  /*df20*/  HMMA.16816.F32.BF16 R160, R20.reuse, R26, R160 ;  /* 0x0000001a14a0723c */ /* 0x040fe200000418a0 */
[----:B------:R-:W1:Y:S01]  /*df30*/  LDSM.16.MT88.4 R24, [R229+0x2800] ;  /* 0x00280000e518783b */ /* 0x000e620000004200 */
[----:B------:R1:W-:Y:S06]  /*df40*/  MUFU.EX2 R58, R60 ;  /* 0x0000003c003a7308 */ /* 0x0003ec0000000800 */
[-C--:B------:R-:W-:Y:S04]  /*df50*/  HMMA.16816.F32.BF16 R164, R20, R32.reuse, R164 ;  /* 0x0000002014a4723c */ /* 0x080fe800000418a4 */
[----:B------:R-:W-:Y:S01]  /*df60*/  MUFU.EX2 R53, R53 ;  /* 0x0000003500357308 */ /* 0x000fe20000000800 */
[--C-:B-1----:R-:W-:Y:S02]  /*df70*/  FFMA.FTZ R44, R54, c[0x0][0x2d0], -R213.reuse ;  /* 0x0000b400362c7a23 */ /* 0x102fe400000108d5 */
[----:B------:R-:W-:Y:S02]  /*df80*/  FFMA.FTZ R213, R67, c[0x0][0x2d0], -R213 ;  /* 0x0000b40043d57a23 */ /* 0x000fe400000108d5 */
[--C-:B------:R-:W-:Y:S01]  /*df90*/  FFMA.FTZ R54, R59, c[0x0][0x2d0], -R2.reuse ;  /* 0x0000b4003b367a23 */ /* 0x100fe20000010802 */
[C---:B------:R-:W-:Y:S04]  /*dfa0*/  HMMA.16816.F32.BF16 R168, R28.reuse, R32, R168 ;  /* 0x000000201ca8723c */ /* 0x040fe800000418a8 */
[----:B------:R1:W-:Y:S01]  /*dfb0*/  MUFU.EX2 R67, R49 ;  /* 0x0000003100437308 */ /* 0x0003e20000000800 */
[----:B------:R-:W-:Y:S01]  /*dfc0*/  FFMA.FTZ R2, R63, c[0x0][0x2d0], -R2 ;  /* 0x0000b4003f027a23 */ /* 0x000fe20000010802 */
[----:B------:R-:W-:Y:S02]  /*dfd0*/  MOV R60, R192 ;  /* 0x000000c0003c7202 */ /* 0x000fe40000000f00 */
[-C--:B------:R-:W-:Y:S06]  /*dfe0*/  HMMA.16816.F32.BF16 R172, R28, R34.reuse, R172 ;  /* 0x000000221cac723c */ /* 0x080fec00000418ac */
[----:B------:R-:W-:Y:S02]  /*dff0*/  MUFU.EX2 R63, R51 ;  /* 0x00000033003f7308 */ /* 0x000fe40000000800 */
[C---:B------:R-:W-:Y:S01]  /*e000*/  HMMA.16816.F32.BF16 R176, R20.reuse, R34, R176 ;  /* 0x0000002214b0723c */ /* 0x040fe200000418b0 */
[----:B------:R-:W1:Y:S07]  /*e010*/  LDSM.16.MT88.4 R32, [R230+0x2800] ;  /* 0x00280000e620783b */ /* 0x000e6e0000004200 */
[----:B------:R-:W-:Y:S01]  /*e020*/  MUFU.EX2 R52, R2 ;  /* 0x0000000200347308 */ /* 0x000fe20000000800 */
[-C--:B------:R-:W-:Y:S03]  /*e030*/  HMMA.16816.F32.BF16 R68, R20, R24.reuse, R68 ;  /* 0x000000181444723c */ /* 0x080fe60000041844 */
[----:B-1----:R-:W-:Y:S05]  /*e040*/  MOV R49, R201 ;  /* 0x000000c900317202 */ /* 0x002fea0000000f00 */
[C---:B------:R-:W-:Y:S01]  /*e050*/  HMMA.16816.F32.BF16 R72, R28.reuse, R24, R72 ;  /* 0x000000181c48723c */ /* 0x040fe20000041848 */
[----:B------:R-:W-:Y:S07]  /*e060*/  MUFU.EX2 R213, R213 ;  /* 0x000000d500d57308 */ /* 0x000fee0000000800 */
[-C--:B------:R-:W-:Y:S03]  /*e070*/  HMMA.16816.F32.BF16 R76, R28, R26.reuse, R76 ;  /* 0x0000001a1c4c723c */ /* 0x080fe6000004184c */
[----:B------:R-:W-:Y:S05]  /*e080*/  MUFU.EX2 R59, R57 ;  /* 0x00000039003b7308 */ /* 0x000fea0000000800 */
[C---:B------:R-:W-:Y:S01]  /*e090*/  HMMA.16816.F32.BF16 R80, R20.reuse, R26, R80 ;  /* 0x0000001a1450723c */ /* 0x040fe20000041850 */
[----:B------:R-:W1:Y:S04]  /*e0a0*/  LDSM.16.MT88.4 R24, [R233+0x2800] ;  /* 0x00280000e918783b */ /* 0x000e680000004200 */
[----:B------:R1:W1:Y:S03]  /*e0b0*/  MUFU.EX2 R61, R56 ;  /* 0x00000038003d7308 */ /* 0x0002660000000800 */
[-C--:B------:R-:W-:Y:S07]  /*e0c0*/  HMMA.16816.F32.BF16 R84, R20, R32.reuse, R84 ;  /* 0x000000201454723c */ /* 0x080fee0000041854 */
[----:B------:R-:W-:Y:S01]  /*e0d0*/  MUFU.EX2 R55, R55 ;  /* 0x0000003700377308 */ /* 0x000fe20000000800 */
[C---:B------:R-:W-:Y:S08]  /*e0e0*/  HMMA.16816.F32.BF16 R88, R28.reuse, R32, R88 ;  /* 0x000000201c58723c */ /* 0x040ff00000041858 */
[-C--:B------:R-:W-:Y:S01]  /*e0f0*/  HMMA.16816.F32.BF16 R92, R28, R34.reuse, R92 ;  /* 0x000000221c5c723c */ /* 0x080fe2000004185c */
[----:B------:R-:W2:Y:S07]  /*e100*/  MUFU.EX2 R54, R54 ;  /* 0x0000003600367308 */ /* 0x000eae0000000800 */
[C---:B------:R-:W-:Y:S01]  /*e110*/  HMMA.16816.F32.BF16 R96, R20.reuse, R34, R96 ;  /* 0x000000221460723c */ /* 0x040fe20000041860 */
[----:B------:R-:W4:Y:S07]  /*e120*/  LDSM.16.MT88.4 R32, [R232+0x2800] ;  /* 0x00280000e820783b */ /* 0x000f2e0000004200 */
[-C--:B-1----:R-:W-:Y:S08]  /*e130*/  HMMA.16816.F32.BF16 R100, R20, R24.reuse, R100 ;  /* 0x000000181464723c */ /* 0x082ff00000041864 */
[C---:B------:R-:W-:Y:S08]  /*e140*/  HMMA.16816.F32.BF16 R104, R28.reuse, R24, R104 ;  /* 0x000000181c68723c */ /* 0x040ff00000041868 */
[-C--:B------:R-:W-:Y:S08]  /*e150*/  HMMA.16816.F32.BF16 R108, R28, R26.reuse, R108 ;  /* 0x0000001a1c6c723c */ /* 0x080ff0000004186c */
[C---:B------:R-:W-:Y:S01]  /*e160*/  HMMA.16816.F32.BF16 R112, R20.reuse, R26, R112 ;  /* 0x0000001a1470723c */ /* 0x040fe20000041870 */
[----:B------:R-:W1:Y:S07]  /*e170*/  LDSM.16.MT88.4 R24, [R229+0x1000] ;  /* 0x00100000e518783b */ /* 0x000e6e0000004200 */
[-C--:B----4-:R-:W-:Y:S08]  /*e180*/  HMMA.16816.F32.BF16 R116, R20, R32.reuse, R116 ;  /* 0x000000201474723c */ /* 0x090ff00000041874 */
[C---:B------:R-:W-:Y:S08]  /*e190*/  HMMA.16816.F32.BF16 R120, R28.reuse, R32, R120 ;  /* 0x000000201c78723c */ /* 0x040ff00000041878 */
[-C--:B------:R-:W-:Y:S07]  /*e1a0*/  HMMA.16816.F32.BF16 R124, R28, R34.reuse, R124 ;  /* 0x000000221c7c723c */ /* 0x080fee000004187c */
[----:B------:R-:W-:Y:S01]  /*e1b0*/  F2FP.BF16.PACK_AB R28, R221, R220 ;  /* 0x000000dcdd1c723e */ /* 0x000fe200000010ff */
[----:B------:R-:W-:Y:S01]  /*e1c0*/  HMMA.16816.F32.BF16 R128, R20, R34, R128 ;  /* 0x000000221480723c */ /* 0x000fe20000041880 */
[----:B------:R-:W4:Y:S03]  /*e1d0*/  LDSM.16.MT88.4 R32, [R233+0x1000] ;  /* 0x00100000e920783b */ /* 0x000f260000004200 */
[----:B------:R-:W-:Y:S01]  /*e1e0*/  F2FP.BF16.PACK_AB R29, R187, R186 ;  /* 0x000000babb1d723e */ /* 0x000fe200000010ff */
[----:B------:R-:W-:Y:S01]  /*e1f0*/  FFMA.FTZ R0, R0, R190, R215 ;  /* 0x000000be00007223 */ /* 0x000fe200000100d7 */
[----:B------:R-:W-:Y:S02]  /*e200*/  F2FP.BF16.PACK_AB R30, R211, R219 ;  /* 0x000000dbd31e723e */ /* 0x000fe400000010ff */
[----:B------:R-:W-:Y:S01]  /*e210*/  F2FP.BF16.PACK_AB R20, R250, R251 ;  /* 0x000000fbfa14723e */ /* 0x000fe200000010ff */
[----:B------:R-:W-:Y:S03]  /*e220*/  FADD.FTZ R0, R216, R0 ;  /* 0x00000000d8007221 */ /* 0x000fe60000010000 */
[----:B------:R-:W-:Y:S01]  /*e230*/  F2FP.BF16.PACK_AB R21, R226, R227 ;  /* 0x000000e3e215723e */ /* 0x000fe200000010ff */
[----:B------:R-:W-:Y:S01]  /*e240*/  FADD.FTZ R56, R217, R0 ;  /* 0x00000000d9387221 */ /* 0x000fe20000010000 */
[----:B------:R-:W-:Y:S02]  /*e250*/  F2FP.BF16.PACK_AB R22, R224, R225 ;  /* 0x000000e1e016723e */ /* 0x000fe400000010ff */
[----:B------:R-:W-:Y:S02]  /*e260*/  F2FP.BF16.PACK_AB R23, R223, R222 ;  /* 0x000000dedf17723e */ /* 0x000fe400000010ff */
[----:B------:R-:W-:Y:S02]  /*e270*/  F2FP.BF16.PACK_AB R31, R64, R65 ;  /* 0x00000041401f723e */ /* 0x000fe400000010ff */
[----:B------:R-:W-:Y:S02]  /*e280*/  MOV R215, R203 ;  /* 0x000000cb00d77202 */ /* 0x000fe40000000f00 */
[----:B------:R-:W-:Y:S01]  /*e290*/  MOV R190, R209 ;  /* 0x000000d100be7202 */ /* 0x000fe20000000f00 */
[-C--:B-1----:R-:W-:Y:S01]  /*e2a0*/  HMMA.16816.F32.BF16 R4, R20, R24.reuse, R4 ;  /* 0x000000181404723c */ /* 0x082fe20000041804 */
[----:B------:R1:W1:Y:S02]  /*e2b0*/  MUFU.EX2 R209, R40 ;  /* 0x0000002800d17308 */ /* 0x0002640000000800 */
[----:B------:R-:W-:Y:S02]  /*e2c0*/  MOV R216, R195 ;  /* 0x000000c300d87202 */ /* 0x000fe40000000f00 */
[----:B------:R-:W-:Y:S02]  /*e2d0*/  MOV R0, R188 ;  /* 0x000000bc00007202 */ /* 0x000fe40000000f00 */
[----:B------:R-:W-:Y:S01]  /*e2e0*/  MOV R217, R189 ;  /* 0x000000bd00d97202 */ /* 0x000fe20000000f00 */
[C---:B------:R-:W-:Y:S08]  /*e2f0*/  HMMA.16816.F32.BF16 R8, R28.reuse, R24, R8 ;  /* 0x000000181c08723c */ /* 0x040ff00000041808 */
[-C--:B------:R-:W-:Y:S08]  /*e300*/  HMMA.16816.F32.BF16 R12, R28, R26.reuse, R12 ;  /* 0x0000001a1c0c723c */ /* 0x080ff0000004180c */
[C---:B------:R-:W-:Y:S01]  /*e310*/  HMMA.16816.F32.BF16 R16, R20.reuse, R26, R16 ;  /* 0x0000001a1410723c */ /* 0x040fe20000041810 */
[----:B------:R-:W1:Y:S07]  /*e320*/  LDSM.16.MT88.4 R24, [R232+0x1000] ;  /* 0x00100000e818783b */ /* 0x000e6e0000004200 */
[-C--:B------:R-:W-:Y:S08]  /*e330*/  HMMA.16816.F32.BF16 R132, R20, R36.reuse, R132 ;  /* 0x000000241484723c */ /* 0x080ff00000041884 */
[C---:B------:R-:W-:Y:S08]  /*e340*/  HMMA.16816.F32.BF16 R136, R28.reuse, R36, R136 ;  /* 0x000000241c88723c */ /* 0x040ff00000041888 */
[-C--:B------:R-:W-:Y:S04]  /*e350*/  HMMA.16816.F32.BF16 R140, R28, R38.reuse, R140 ;  /* 0x000000261c8c723c */ /* 0x080fe8000004188c */
[----:B---3--:R-:W-:Y:S04]  /*e360*/  FFMA.FTZ R181, R181, R48, R41 ;  /* 0x00000030b5b57223 */ /* 0x008fe80000010029 */
[C---:B------:R-:W-:Y:S01]  /*e370*/  HMMA.16816.F32.BF16 R144, R20.reuse, R38, R144 ;  /* 0x000000261490723c */ /* 0x040fe20000041890 */
[----:B------:R-:W-:Y:S03]  /*e380*/  LDSM.16.MT88.4 R36, [R230+0x3000] ;  /* 0x00300000e624783b */ /* 0x000fe60000004200 */
[----:B------:R-:W-:Y:S01]  /*e390*/  FFMA.FTZ R48, R3, R202, R252 ;  /* 0x000000ca03307223 */ /* 0x000fe200000100fc */
[----:B------:R-:W-:Y:S02]  /*e3a0*/  MOV R252, R200 ;  /* 0x000000c800fc7202 */ /* 0x000fe40000000f00 */
[----:B------:R-:W-:Y:S01]  /*e3b0*/  MOV R3, R208 ;  /* 0x000000d000037202 */ /* 0x000fe20000000f00 */
[-C--:B----4-:R-:W-:Y:S01]  /*e3c0*/  HMMA.16816.F32.BF16 R148, R20, R32.reuse, R148 ;  /* 0x000000201494723c */ /* 0x090fe20000041894 */
[----:B------:R-:W-:Y:S01]  /*e3d0*/  LDSM.16.MT88.4 R200, [R229+0x1800] ;  /* 0x00180000e5c8783b */ /* 0x000fe20000004200 */
[----:B------:R3:W4:Y:S02]  /*e3e0*/  MUFU.EX2 R208, R44 ;  /* 0x0000002c00d07308 */ /* 0x0007240000000800 */
[----:B--2---:R-:W-:Y:S02]  /*e3f0*/  FFMA.FTZ R180, R180, R42, R43 ;  /* 0x0000002ab4b47223 */ /* 0x004fe4000001002b */
[----:B------:R-:W-:Y:S02]  /*e400*/  FADD.FTZ R2, R245, R48 ;  /* 0x00000030f5027221 */ /* 0x000fe40000010000 */
[C---:B------:R-:W-:Y:S01]  /*e410*/  HMMA.16816.F32.BF16 R152, R28.reuse, R32, R152 ;  /* 0x000000201c98723c */ /* 0x040fe20000041898 */
[----:B-1----:R-:W1:Y:S03]  /*e420*/  LDSM.16.MT88.4 R40, [R229+0x3000] ;  /* 0x00300000e528783b */ /* 0x002e660000004200 */
[----:B------:R-:W-:Y:S02]  /*e430*/  FADD.FTZ R2, R239, R2 ;  /* 0x00000002ef027221 */ /* 0x000fe40000010000 */
[----:B------:R-:W-:Y:S01]  /*e440*/  FADD.FTZ R3, R3, R181 ;  /* 0x000000b503037221 */ /* 0x000fe20000010000 */
[----:B------:R-:W-:Y:S01]  /*e450*/  MOV R181, R194 ;  /* 0x000000c200b57202 */ /* 0x000fe20000000f00 */
[-C--:B------:R-:W-:Y:S01]  /*e460*/  HMMA.16816.F32.BF16 R156, R28, R34.reuse, R156 ;  /* 0x000000221c9c723c */ /* 0x080fe2000004189c */
[----:B------:R2:W5:Y:S03]  /*e470*/  LDL.LU R245, [R1+0x98] ;  /* 0x0000980001f57983 */ /* 0x0005660000300800 */
[----:B------:R-:W-:Y:S04]  /*e480*/  FADD.FTZ R3, R247, R3 ;  /* 0x00000003f7037221 */ /* 0x000fe80000010000 */
[C---:B------:R-:W-:Y:S01]  /*e490*/  HMMA.16816.F32.BF16 R160, R20.reuse, R34, R160 ;  /* 0x0000002214a0723c */ /* 0x040fe200000418a0 */
[----:B------:R-:W-:Y:S07]  /*e4a0*/  LDSM.16.MT88.4 R32, [R232+0x3000] ;  /* 0x00300000e820783b */ /* 0x000fee0000004200 */
[-C--:B------:R-:W-:Y:S01]  /*e4b0*/  HMMA.16816.F32.BF16 R164, R20, R24.reuse, R164 ;  /* 0x0000001814a4723c */ /* 0x080fe200000418a4 */
[----:B---3--:R-:W3:Y:S07]  /*e4c0*/  LDSM.16.MT88.4 R44, [R233+0x3000] ;  /* 0x00300000e92c783b */ /* 0x008eee0000004200 */
[C---:B------:R-:W-:Y:S07]  /*e4d0*/  HMMA.16816.F32.BF16 R168, R28.reuse, R24, R168 ;  /* 0x000000181ca8723c */ /* 0x040fee00000418a8 */
[----:B------:R-:W-:Y:S01]  /*e4e0*/  FADD.FTZ R24, R49, R180 ;  /* 0x000000b431187221 */ /* 0x000fe20000010000 */
[-C--:B------:R-:W-:Y:S01]  /*e4f0*/  HMMA.16816.F32.BF16 R172, R28, R26.reuse, R172 ;  /* 0x0000001a1cac723c */ /* 0x080fe200000418ac */
[----:B------:R-:W-:Y:S03]  /*e500*/  LDSM.16.MT88.4 R48, [R233+0x3800] ;  /* 0x00380000e930783b */ /* 0x000fe60000004200 */
[----:B------:R-:W-:Y:S01]  /*e510*/  FADD.FTZ R57, R246, R24 ;  /* 0x00000018f6397221 */ /* 0x000fe20000010000 */
[----:B------:R-:W-:Y:S02]  /*e520*/  MOV R180, R193 ;  /* 0x000000c100b47202 */ /* 0x000fe40000000f00 */
[----:B------:R-:W-:Y:S01]  /*e530*/  F2FP.BF16.PACK_AB R24, R59, R61 ;  /* 0x0000003d3b18723e */ /* 0x000fe200000010ff */
[C---:B------:R-:W-:Y:S01]  /*e540*/  HMMA.16816.F32.BF16 R176, R20.reuse, R26, R176 ;  /* 0x0000001a14b0723c */ /* 0x040fe200000418b0 */
[----:B------:R2:W5:Y:S03]  /*e550*/  LDL.LU R246, [R1+0x94] ;  /* 0x0000940001f67983 */ /* 0x0005660000300800 */
[----:B------:R-:W-:Y:S01]  /*e560*/  F2FP.BF16.PACK_AB R25, R54, R55 ;  /* 0x000000373619723e */ /* 0x000fe200000010ff */
[----:B------:R2:W5:Y:S02]  /*e570*/  LDL.LU R247, [R1+0x90] ;  /* 0x0000900001f77983 */ /* 0x0005640000300800 */
[----:B------:R-:W-:Y:S01]  /*e580*/  F2FP.BF16.PACK_AB R26, R212, R58 ;  /* 0x0000003ad41a723e */ /* 0x000fe200000010ff */
[-C--:B-1----:R-:W-:Y:S01]  /*e590*/  HMMA.16816.F32.BF16 R68, R20, R40.reuse, R68 ;  /* 0x000000281444723c */ /* 0x082fe20000041844 */
[----:B------:R2:W5:Y:S03]  /*e5a0*/  LDL.LU R239, [R1+0x8c] ;  /* 0x00008c0001ef7983 */ /* 0x0005660000300800 */
[----:B------:R-:W-:Y:S04]  /*e5b0*/  F2FP.BF16.PACK_AB R27, R52, R53 ;  /* 0x00000035341b723e */ /* 0x000fe800000010ff */
        /* <DEDUP_REMOVED lines=15> */
[C---:B------:R-:W-:Y:S08]  /*e6b0*/  HMMA.16816.F32.BF16 R120, R28.reuse, R32, R120 ;  /* 0x000000201c78723c */ /* 0x040ff00000041878 */
[-C--:B------:R-:W-:Y:S01]  /*e6c0*/  HMMA.16816.F32.BF16 R124, R28, R34.reuse, R124 ;  /* 0x000000221c7c723c */ /* 0x080fe2000004187c */
[----:B------:R-:W1:Y:S07]  /*e6d0*/  LDSM.16.MT88.4 R28, [R229+0x3800] ;  /* 0x00380000e51c783b */ /* 0x000e6e0000004200 */
[----:B------:R-:W-:Y:S01]  /*e6e0*/  HMMA.16816.F32.BF16 R128, R20, R34, R128 ;  /* 0x000000221480723c */ /* 0x000fe20000041880 */
[----:B------:R-:W1:Y:S06]  /*e6f0*/  LDSM.16.MT88.4 R32, [R230+0x3800] ;  /* 0x00380000e620783b */ /* 0x000e6c0000004200 */
[----:B------:R-:W-:Y:S02]  /*e700*/  F2FP.BF16.PACK_AB R20, R209, R210 ;  /* 0x000000d2d114723e */ /* 0x000fe400000010ff */
[----:B----4-:R-:W-:Y:S03]  /*e710*/  F2FP.BF16.PACK_AB R21, R67, R208 ;  /* 0x000000d04315723e */ /* 0x010fe600000010ff */
[----:B------:R-:W-:Y:S02]  /*e720*/  F2FP.BF16.PACK_AB R22, R63, R62 ;  /* 0x0000003e3f16723e */ /* 0x000fe400000010ff */
[----:B------:R-:W-:Y:S07]  /*e730*/  F2FP.BF16.PACK_AB R23, R213, R66 ;  /* 0x00000042d517723e */ /* 0x000fee00000010ff */
[-C--:B------:R-:W-:Y:S07]  /*e740*/  HMMA.16816.F32.BF16 R192, R20, R200.reuse, R4 ;  /* 0x000000c814c0723c */ /* 0x080fee0000041804 */
[----:B------:R-:W-:Y:S02]  /*e750*/  MOV R6, R190 ;  /* 0x000000be00067202 */ /* 0x000fe40000000f00 */
[----:B------:R-:W-:Y:S02]  /*e760*/  MOV R7, R191 ;  /* 0x000000bf00077202 */ /* 0x000fe40000000f00 */
[C---:B------:R-:W-:Y:S07]  /*e770*/  HMMA.16816.F32.BF16 R188, R24.reuse, R200, R8 ;  /* 0x000000c818bc723c */ /* 0x040fee0000041808 */
[----:B------:R-:W-:Y:S02]  /*e780*/  MOV R9, R199 ;  /* 0x000000c700097202 */ /* 0x000fe40000000f00 */
[----:B------:R-:W-:Y:S03]  /*e790*/  MOV R10, R196 ;  /* 0x000000c4000a7202 */ /* 0x000fe60000000f00 */
[----:B------:R-:W-:Y:S01]  /*e7a0*/  MOV R8, R197 ;  /* 0x000000c500087202 */ /* 0x000fe20000000f00 */
[----:B------:R-:W-:Y:S01]  /*e7b0*/  FADD.FTZ R2, R9, R2 ;  /* 0x0000000209027221 */ /* 0x000fe20000010000 */
[----:B------:R-:W-:Y:S01]  /*e7c0*/  MOV R11, R0 ;  /* 0x00000000000b7202 */ /* 0x000fe20000000f00 */
[----:B------:R-:W-:Y:S01]  /*e7d0*/  FADD.FTZ R9, R218, R56 ;  /* 0x00000038da097221 */ /* 0x000fe20000010000 */
[----:B------:R-:W-:Y:S01]  /*e7e0*/  MOV R0, R198 ;  /* 0x000000c600007202 */ /* 0x000fe20000000f00 */
[----:B------:R-:W-:Y:S01]  /*e7f0*/  FADD.FTZ R2, R10, R2 ;  /* 0x000000020a027221 */ /* 0x000fe20000010000 */
[-C--:B------:R-:W-:Y:S03]  /*e800*/  HMMA.16816.F32.BF16 R196, R24, R202.reuse, R12 ;  /* 0x000000ca18c4723c */ /* 0x080fe6000004180c */
[----:B------:R-:W-:Y:S04]  /*e810*/  FADD.FTZ R0, R0, R57 ;  /* 0x0000003900007221 */ /* 0x000fe80000010000 */
[----:B------:R-:W-:Y:S01]  /*e820*/  MOV R14, R6 ;  /* 0x00000006000e7202 */ /* 0x000fe20000000f00 */
[C---:B------:R-:W-:Y:S04]  /*e830*/  HMMA.16816.F32.BF16 R200, R20.reuse, R202, R16 ;  /* 0x000000ca14c8723c */ /* 0x040fe80000041810 */
[----:B------:R-:W-:Y:S01]  /*e840*/  MOV R15, R7 ;  /* 0x00000007000f7202 */ /* 0x000fe20000000f00 */
[----:B------:R-:W-:Y:S01]  /*e850*/  FADD.FTZ R3, R14, R3 ;  /* 0x000000030e037221 */ /* 0x000fe20000010000 */
[----:B------:R-:W4:Y:S01]  /*e860*/  LDSM.16.MT88.4 R4, [R232+0x3800] ;  /* 0x00380000e804783b */ /* 0x000f220000004200 */
[----:B------:R-:W-:Y:S01]  /*e870*/  FADD.FTZ R8, R8, R0 ;  /* 0x0000000008087221 */ /* 0x000fe20000010000 */
        /* <DEDUP_REMOVED lines=23> */
[----:B------:R-:W-:Y:S01]  /*e9f0*/  MOV R186, R182 ;  /* 0x000000b600ba7202 */ /* 0x000fe20000000f00 */
        /* <DEDUP_REMOVED lines=51> */
[----:B------:R1:W-:Y:S01]  /*ed30*/  STL [R1+0x18], R3 ;  /* 0x0000180301007387 */ /* 0x0003e20000100800 */
[----:B------:R-:W-:Y:S03]  /*ed40*/  FADD.FTZ R0, R52, R0 ;  /* 0x0000000034007221 */ /* 0x000fe60000010000 */
[----:B------:R3:W-:Y:S04]  /*ed50*/  STL [R1+0x1c], R2 ;  /* 0x00001c0201007387 */ /* 0x0007e80000100800 */
[----:B------:R4:W-:Y:S01]  /*ed60*/  STL [R1+0x20], R0 ;  /* 0x0000200001007387 */ /* 0x0009e20000100800 */
[----:B-1----:R-:W-:Y:S02]  /*ed70*/  MOV R3, R183 ;  /* 0x000000b700037202 */ /* 0x002fe40000000f00 */
[----:B---3--:R-:W-:Y:S02]  /*ed80*/  MOV R2, R184 ;  /* 0x000000b800027202 */ /* 0x008fe40000000f00 */
[----:B----4-:R-:W-:Y:S01]  /*ed90*/  MOV R0, R185 ;  /* 0x000000b900007202 */ /* 0x010fe20000000f00 */
[----:B--2---:R-:W-:-:S05]  /*eda0*/  @P1 BRA `(.L_x_3425) ;  /* 0xffffc61000001947 */ /* 0x004fca000383ffff */
.L_x_3424:
[----:B------:R-:W-:Y:S02]  /*edb0*/  MOV R10, 0x1f ;  /* 0x0000001f000a7802 */ /* 0x000fe40000000f00 */
[----:B------:R-:W-:Y:S01]  /*edc0*/  MOV R9, 0xffffffff ;  /* 0xffffffff00097802 */ /* 0x000fe20000000f00 */
[----:B------:R-:W-:Y:S05]  /*edd0*/  BRA.DIV ~URZ, `(.L_x_3426) ;  /* 0x00003b027f007947 */ /* 0x000fea000b800000 */
[----:B------:R-:W2:Y:S04]  /*ede0*/  LDL R0, [R1+0x4] ;  /* 0x0000040001007983 */ /* 0x000ea80000100800 */
[----:B--2---:R1:W2:Y:S02]  /*edf0*/  SHFL.BFLY PT, R4, R0, 0x2, 0x1f ;  /* 0x0c401f0000047f89 */ /* 0x0042a400000e0000 */
.L_x_3492:
        /* <DEDUP_REMOVED lines=19> */
.L_x_3493:
        /* <DEDUP_REMOVED lines=166> */
.L_x_3393:
        /* <DEDUP_REMOVED lines=19> */
.L_x_3429:
[----:B-1----:R-:W-:Y:S05]  /*fac0*/  BSYNC B0 ;  /* 0x0000000000007941 */ /* 0x002fea0003800000 */
.L_x_3428:
        /* <DEDUP_REMOVED lines=151> */
[----:B------:R-:W-:Y:S05]  /*10440*/  CALL.REL.NOINC `($__internal_13_$__cuda_sm70_shflsync_idx_p) ;  /* 0x00002e5000007944 */ /* 0x000fea0003c00000 */
.L_x_3432:
        /* <DEDUP_REMOVED lines=128> */
.L_x_3434:
[----:B--234-:R-:W-:Y:S05]  /*10c50*/  BSYNC B0 ;  /* 0x0000000000007941 */ /* 0x01cfea0003800000 */
.L_x_3433:
        /* <DEDUP_REMOVED lines=14> */
.L_x_3436:
[----:B------:R-:W-:Y:S05]  /*10d40*/  BSYNC B0 ;  /* 0x0000000000007941 */ /* 0x000fea0003800000 */
.L_x_3435:
        /* <DEDUP_REMOVED lines=14> */
.L_x_3438:
[----:B------:R-:W-:Y:S05]  /*10e30*/  BSYNC B0 ;  /* 0x0000000000007941 */ /* 0x000fea0003800000 */
.L_x_3437:
        /* <DEDUP_REMOVED lines=14> */
.L_x_3440:
[----:B------:R-:W-:Y:S05]  /*10f20*/  BSYNC B0 ;  /* 0x0000000000007941 */ /* 0x000fea0003800000 */
.L_x_3439:
        /* <DEDUP_REMOVED lines=14> */
.L_x_3442:
[----:B------:R-:W-:Y:S05]  /*11010*/  BSYNC B0 ;  /* 0x0000000000007941 */ /* 0x000fea0003800000 */
.L_x_3441:
        /* <DEDUP_REMOVED lines=14> */
.L_x_3444:
[----:B------:R-:W-:Y:S05]  /*11100*/  BSYNC B0 ;  /* 0x0000000000007941 */ /* 0x000fea0003800000 */
.L_x_3443:
        /* <DEDUP_REMOVED lines=14> */
.L_x_3446:
[----:B------:R-:W-:Y:S05]  /*111f0*/  BSYNC B0 ;  /* 0x0000000000007941 */ /* 0x000fea0003800000 */
.L_x_3445:
        /* <DEDUP_REMOVED lines=15> */
.L_x_3431:
        /* <DEDUP_REMOVED lines=40> */
.L_x_3449:
[----:B------:R-:W-:Y:S05]  /*11570*/  BSYNC B0 ;  /* 0x0000000000007941 */ /* 0x000fea0003800000 */
.L_x_3448:
        /* <DEDUP_REMOVED lines=35> */
.L_x_3494:
[----:B------:R-:W-:Y:S05]  /*117b0*/  BRA.DIV ~URZ, `(.L_x_3451) ;  /* 0x000014527f007947 */ /* 0x000fea000b800000 */
[----:B------:R3:W4:Y:S02]  /*117c0*/  SHFL.IDX PT, R4, R3, RZ, 0x181f ;  /* 0x00181fff03047589 */ /* 0x00072400000e0000 */
.L_x_3495:
        /* <DEDUP_REMOVED lines=16> */
.L_x_3453:
[----:B------:R-:W-:Y:S05]  /*118d0*/  BSYNC B0 ;  /* 0x0000000000007941 */ /* 0x000fea0003800000 */
.L_x_3452:
[----:B------:R-:W-:Y:S05]  /*118e0*/  BRA.DIV ~URZ, `(.L_x_3454) ;  /* 0x000013827f007947 */ /* 0x000fea000b800000 */
[----:B--2---:R2:W1:Y:S04]  /*118f0*/  SHFL.IDX PT, R5, R2, 0x1, 0x181f ;  /* 0x00381f0002057f89 */ /* 0x00446800000e0000 */
[----:B----4-:R2:W4:Y:S02]  /*11900*/  SHFL.IDX PT, R4, R3, 0x1, 0x181f ;  /* 0x00381f0003047f89 */ /* 0x01052400000e0000 */
.L_x_3496:
        /* <DEDUP_REMOVED lines=15> */
.L_x_3456:
[----:B------:R-:W-:Y:S05]  /*11a00*/  BSYNC B0 ;  /* 0x0000000000007941 */ /* 0x000fea0003800000 */
.L_x_3455:
[----:B------:R-:W-:Y:S05]  /*11a10*/  BRA.DIV ~URZ, `(.L_x_3457) ;  /* 0x000013127f007947 */ /* 0x000fea000b800000 */
[----:B-1----:R1:W2:Y:S02]  /*11a20*/  SHFL.IDX PT, R5, R2, 0x2, 0x181f ;  /* 0x00581f0002057f89 */ /* 0x0022a400000e0000 */
.L_x_3497:
[----:B------:R-:W-:Y:S05]  /*11a30*/  BRA.DIV ~URZ, `(.L_x_3458) ;  /* 0x000013627f007947 */ /* 0x000fea000b800000 */
[----:B----4-:R4:W1:Y:S02]  /*11a40*/  SHFL.IDX PT, R4, R3, 0x2, 0x181f ;  /* 0x00581f0003047f89 */ /* 0x01086400000e0000 */
.L_x_3498:
        /* <DEDUP_REMOVED lines=15> */
.L_x_3460:
[----:B------:R-:W-:Y:S05]  /*11b40*/  BSYNC B0 ;  /* 0x0000000000007941 */ /* 0x000fea0003800000 */
.L_x_3459:
[----:B------:R-:W-:Y:S05]  /*11b50*/  BRA.DIV ~URZ, `(.L_x_3461) ;  /* 0x000012a27f007947 */ /* 0x000fea000b800000 */
[----:B-12---:R1:W2:Y:S04]  /*11b60*/  SHFL.IDX PT, R5, R2, 0x3, 0x181f ;  /* 0x00781f0002057f89 */ /* 0x0062a800000e0000 */
[----:B------:R1:W3:Y:S02]  /*11b70*/  SHFL.IDX PT, R4, R3, 0x3, 0x181f ;  /* 0x00781f0003047f89 */ /* 0x0002e400000e0000 */
.L_x_3499:
        /* <DEDUP_REMOVED lines=15> */
.L_x_3463:
[----:B------:R-:W-:Y:S05]  /*11c70*/  BSYNC B0 ;  /* 0x0000000000007941 */ /* 0x000fea0003800000 */
.L_x_3462:
[----:B------:R-:W-:Y:S05]  /*11c80*/  BRA.DIV ~URZ, `(.L_x_3464) ;  /* 0x000012327f007947 */ /* 0x000fea000b800000 */
[----:B--2---:R2:W1:Y:S02]  /*11c90*/  SHFL.IDX PT, R5, R2, 0x4, 0x181f ;  /* 0x00981f0002057f89 */ /* 0x00446400000e0000 */
.L_x_3500:
[----:B------:R-:W-:Y:S05]  /*11ca0*/  BRA.DIV ~URZ, `(.L_x_3465) ;  /* 0x000012827f007947 */ /* 0x000fea000b800000 */
[----:B---3--:R3:W2:Y:S02]  /*11cb0*/  SHFL.IDX PT, R4, R3, 0x4, 0x181f ;  /* 0x00981f0003047f89 */ /* 0x0086a400000e0000 */
.L_x_3501:
        /* <DEDUP_REMOVED lines=15> */
.L_x_3467:
[----:B------:R-:W-:Y:S05]  /*11db0*/  BSYNC B0 ;  /* 0x0000000000007941 */ /* 0x000fea0003800000 */
.L_x_3466:
[----:B------:R-:W-:Y:S05]  /*11dc0*/  BRA.DIV ~URZ, `(.L_x_3468) ;  /* 0x000011c27f007947 */ /* 0x000fea000b800000 */
[----:B-1----:R1:W3:Y:S04]  /*11dd0*/  SHFL.IDX PT, R5, R2, 0x5, 0x181f ;  /* 0x00b81f0002057f89 */ /* 0x0022e800000e0000 */
[----:B--2---:R1:W2:Y:S02]  /*11de0*/  SHFL.IDX PT, R4, R3, 0x5, 0x181f ;  /* 0x00b81f0003047f89 */ /* 0x0042a400000e0000 */
.L_x_3502:
        /* <DEDUP_REMOVED lines=15> */
.L_x_3470:
[----:B------:R-:W-:Y:S05]  /*11ee0*/  BSYNC B0 ;  /* 0x0000000000007941 */ /* 0x000fea0003800000 */
.L_x_3469:
[----:B------:R-:W-:Y:S05]  /*11ef0*/  BRA.DIV ~URZ, `(.L_x_3471) ;  /* 0x000011527f007947 */ /* 0x000fea000b800000 */
[----:B--23--:R2:W3:Y:S02]  /*11f00*/  SHFL.IDX PT, R5, R2, 0x6, 0x181f ;  /* 0x00d81f0002057f89 */ /* 0x00c4e400000e0000 */
.L_x_3503:
[----:B------:R-:W-:Y:S05]  /*11f10*/  BRA.DIV ~URZ, `(.L_x_3472) ;  /* 0x000011a27f007947 */ /* 0x000fea000b800000 */
[----:B------:R1:W2:Y:S02]  /*11f20*/  SHFL.IDX PT, R4, R3, 0x6, 0x181f ;  /* 0x00d81f0003047f89 */ /* 0x0002a400000e0000 */
.L_x_3504:
        /* <DEDUP_REMOVED lines=15> */
.L_x_3474:
[----:B------:R-:W-:Y:S05]  /*12020*/  BSYNC B0 ;  /* 0x0000000000007941 */ /* 0x000fea0003800000 */
.L_x_3473:
[----:B------:R-:W-:Y:S05]  /*12030*/  BRA.DIV ~URZ, `(.L_x_3475) ;  /* 0x000010e27f007947 */ /* 0x000fea000b800000 */
[----:B--2---:R2:W1:Y:S04]  /*12040*/  SHFL.IDX PT, R6, R2, 0x7, 0x181f ;  /* 0x00f81f0002067f89 */ /* 0x00446800000e0000 */
[----:B-1--4-:R-:W1:Y:S02]  /*12050*/  SHFL.IDX PT, R3, R3, 0x7, 0x181f ;  /* 0x00f81f0003037f89 */ /* 0x012e6400000e0000 */
.L_x_3505:
        /* <DEDUP_REMOVED lines=14> */
.L_x_3447:
[----:B------:R-:W-:Y:S05]  /*12140*/  BSYNC B1 ;  /* 0x0000000000017941 */ /* 0x000fea0003800000 */
.L_x_3430:
        /* <DEDUP_REMOVED lines=10> */
.L_x_3506:
[----:B------:R-:W-:Y:S01]  /*121f0*/  WARPSYNC 0xffffffff ;  /* 0xffffffff00007948 */ /* 0x000fe20003800000 */
[----:B------:R-:W-:Y:S06]  /*12200*/  BAR.SYNC.DEFER_BLOCKING 0x4, 0x80 ;  /* 0x0102000000007b1d */ /* 0x000fec0000010000 */
[----:B----4-:R4:W-:Y:S04]  /*12210*/  STL [R1+0x5c], R0 ;  /* 0x00005c0001007387 */ /* 0x0109e80000100800 */
[----:B------:R4:W-:Y:S04]  /*12220*/  @!P4 STS [0x10100], R73 ;  /* 0x01010049ff00c388 */ /* 0x0009e80000000800 */
[----:B------:R-:W-:Y:S06]  /*12230*/  BAR.ARV 0x5, 0x80 ;  /* 0x0142000000007b1d */ /* 0x000fec0000002000 */
.L_x_3476:
[----:B--2-4-:R-:W2:Y:S02]  /*12240*/  LDL R0, [R1+0x5c] ;  /* 0x00005c0001007983 */ /* 0x014ea40000100800 */
[----:B--2---:R-:W-:-:S13]  /*12250*/  ISETP.GE.AND P0, PT, R0, c[0x0][0x538], PT ;  /* 0x00014e0000007a0c */ /* 0x004fda0003f06270 */
[----:B-1-3-5:R-:W-:Y:S01]  /*12260*/  @P0 CALL.REL.NOINC `(.L_x_3478) ;  /* 0x0000001000000944 */ /* 0x02afe20003c00000 */
[----:B------:R-:W-:Y:S05]  /*12270*/  BRA `(.L_x_3479) ;  /* 0xfffee72000007947 */ /* 0x000fea000383ffff */
.L_x_3478:
[----:B------:R-:W-:Y:S05]  /*12280*/  EXIT ;  /* 0x000000000000794d */ /* 0x000fea0003800000 */
.L_x_3394:
[----:B------:R-:W-:Y:S01]  /*12290*/  IMAD.MOV.U32 R10, RZ, RZ, R2 ;  /* 0x000000ffff0a7224 */ /* 0x000fe200078e0002 */
[----:B------:R-:W-:Y:S01]  /*122a0*/  MOV R7, RZ ;  /* 0x000000ff00077202 */ /* 0x000fe20000000f00 */
[----:B-1----:R-:W-:Y:S01]  /*122b0*/  IMAD.MOV.U32 R4, RZ, RZ, 0x181f ;  /* 0x0000181fff047424 */ /* 0x002fe200078e00ff */
[----:B------:R-:W-:Y:S02]  /*122c0*/  MOV R8, 0x122e0 ;  /* 0x000122e000087802 */ /* 0x000fe40000000f00 */
[----:B------:R-:W-:Y:S05]  /*122d0*/  CALL.REL.NOINC `($__internal_13_$__cuda_sm70_shflsync_idx_p) ;  /* 0x00000fc000007944 */ /* 0x000fea0003c00000 */
[----:B------:R-:W-:Y:S01]  /*122e0*/  MOV R5, R4 ;  /* 0x0000000400057202 */ /* 0x000fe20000000f00 */
[----:B------:R-:W-:Y:S05]  /*122f0*/  BRA `(.L_x_3480) ;  /* 0xfffef55000007947 */ /* 0x000fea000383ffff */
.L_x_3395:
[----:B------:R-:W-:Y:S01]  /*12300*/  IMAD.MOV.U32 R10, RZ, RZ, R3 ;  /* 0x000000ffff0a7224 */ /* 0x000fe200078e0003 */
[----:B------:R-:W-:Y:S01]  /*12310*/  MOV R7, RZ ;  /* 0x000000ff00077202 */ /* 0x000fe20000000f00 */
[----:B-1----:R-:W-:Y:S01]  /*12320*/  IMAD.MOV.U32 R4, RZ, RZ, 0x181f ;  /* 0x0000181fff047424 */ /* 0x002fe200078e00ff */
[----:B------:R-:W-:Y:S02]  /*12330*/  MOV R8, 0x12350 ;  /* 0x0001235000087802 */ /* 0x000fe40000000f00 */
[----:B--23--:R-:W-:Y:S05]  /*12340*/  CALL.REL.NOINC `($__internal_13_$__cuda_sm70_shflsync_idx_p) ;  /* 0x00000f5000007944 */ /* 0x00cfea0003c00000 */
[----:B------:R-:W-:Y:S05]  /*12350*/  BRA `(.L_x_3481) ;  /* 0xfffef51000007947 */ /* 0x000fea000383ffff */
.L_x_3398:
[----:B------:R-:W-:Y:S01]  /*12360*/  IMAD.MOV.U32 R10, RZ, RZ, R2 ;  /* 0x000000ffff0a7224 */ /* 0x000fe200078e0002 */
[----:B--2---:R-:W-:Y:S01]  /*12370*/  MOV R7, 0x1 ;  /* 0x0000000100077802 */ /* 0x004fe20000000f00 */
[----:B----4-:R-:W-:Y:S01]  /*12380*/  IMAD.MOV.U32 R4, RZ, RZ, 0x181f ;  /* 0x0000181fff047424 */ /* 0x010fe200078e00ff */
[----:B------:R-:W-:-:S02]  /*12390*/  MOV R8, 0x123b0 ;  /* 0x000123b000087802 */ /* 0x000fc40000000f00 */
[----:B-1-3--:R-:W-:Y:S05]  /*123a0*/  CALL.REL.NOINC `($__internal_13_$__cuda_sm70_shflsync_idx_p) ;  /* 0x00000ef000007944 */ /* 0x00afea0003c00000 */
[----:B------:R-:W-:Y:S01]  /*123b0*/  IMAD.MOV.U32 R5, RZ, RZ, R4 ;  /* 0x000000ffff057224 */ /* 0x000fe200078e0004 */
[----:B------:R-:W-:Y:S01]  /*123c0*/  MOV R7, 0x1 ;  /* 0x0000000100077802 */ /* 0x000fe20000000f00 */
[----:B------:R-:W-:Y:S01]  /*123d0*/  IMAD.MOV.U32 R10, RZ, RZ, R3 ;  /* 0x000000ffff0a7224 */ /* 0x000fe200078e0003 */
[----:B------:R-:W-:-:S02]  /*123e0*/  MOV R4, 0x181f ;  /* 0x0000181f00047802 */ /* 0x000fc40000000f00 */
[----:B------:R-:W-:Y:S02]  /*123f0*/  MOV R8, 0x12410 ;  /* 0x0001241000087802 */ /* 0x000fe40000000f00 */
[----:B------:R-:W-:Y:S05]  /*12400*/  CALL.REL.NOINC `($__internal_13_$__cuda_sm70_shflsync_idx_p) ;  /* 0x00000e9000007944 */ /* 0x000fea0003c00000 */
[----:B------:R-:W-:Y:S05]  /*12410*/  BRA `(.L_x_3482) ;  /* 0xfffef5a000007947 */ /* 0x000fea000383ffff */
.L_x_3401:
[----:B------:R-:W-:Y:S01]  /*12420*/  IMAD.MOV.U32 R10, RZ, RZ, R2 ;  /* 0x000000ffff0a7224 */ /* 0x000fe200078e0002 */
[----:B--2---:R-:W-:Y:S01]  /*12430*/  MOV R7, 0x2 ;  /* 0x0000000200077802 */ /* 0x004fe20000000f00 */
[----:B----4-:R-:W-:Y:S01]  /*12440*/  IMAD.MOV.U32 R4, RZ, RZ, 0x181f ;  /* 0x0000181fff047424 */ /* 0x010fe200078e00ff */
[----:B------:R-:W-:Y:S02]  /*12450*/  MOV R8, 0x12470 ;  /* 0x0001247000087802 */ /* 0x000fe40000000f00 */
[----:B-1-3--:R-:W-:Y:S05]  /*12460*/  CALL.REL.NOINC `($__internal_13_$__cuda_sm70_shflsync_idx_p) ;  /* 0x00000e3000007944 */ /* 0x00afea0003c00000 */
[----:B------:R-:W-:Y:S01]  /*12470*/  MOV R5, R4 ;  /* 0x0000000400057202 */ /* 0x000fe20000000f00 */
[----:B------:R-:W-:Y:S05]  /*12480*/  BRA `(.L_x_3483) ;  /* 0xfffef66000007947 */ /* 0x000fea000383ffff */
.L_x_3402:
[----:B------:R-:W-:Y:S01]  /*12490*/  IMAD.MOV.U32 R10, RZ, RZ, R3 ;  /* 0x000000ffff0a7224 */ /* 0x000fe200078e0003 */
[----:B------:R-:W-:Y:S01]  /*124a0*/  MOV R7, 0x2 ;  /* 0x0000000200077802 */ /* 0x000fe20000000f00 */
[----:B----4-:R-:W-:Y:S01]  /*124b0*/  IMAD.MOV.U32 R4, RZ, RZ, 0x181f ;  /* 0x0000181fff047424 */ /* 0x010fe200078e00ff */
[----:B------:R-:W-:Y:S02]  /*124c0*/  MOV R8, 0x124e0 ;  /* 0x000124e000087802 */ /* 0x000fe40000000f00 */
[----:B-123--:R-:W-:Y:S05]  /*124d0*/  CALL.REL.NOINC `($__internal_13_$__cuda_sm70_shflsync_idx_p) ;  /* 0x00000dc000007944 */ /* 0x00efea0003c00000 */
[----:B------:R-:W-:Y:S05]  /*124e0*/  BRA `(.L_x_3484) ;  /* 0xfffef62000007947 */ /* 0x000fea000383ffff */
.L_x_3405:
[----:B------:R-:W-:Y:S01]  /*124f0*/  IMAD.MOV.U32 R10, RZ, RZ, R2 ;  /* 0x000000ffff0a7224 */ /* 0x000fe200078e0002 */
[----:B-1----:R-:W-:Y:S01]  /*12500*/  MOV R7, 0x3 ;  /* 0x0000000300077802 */ /* 0x002fe20000000f00 */
[----:B------:R-:W-:Y:S01]  /*12510*/  IMAD.MOV.U32 R4, RZ, RZ, 0x181f ;  /* 0x0000181fff047424 */ /* 0x000fe200078e00ff */
[----:B------:R-:W-:-:S02]  /*12520*/  MOV R8, 0x12540 ;  /* 0x0001254000087802 */ /* 0x000fc40000000f00 */
[----:B--234-:R-:W-:Y:S05]  /*12530*/  CALL.REL.NOINC `($__internal_13_$__cuda_sm70_shflsync_idx_p) ;  /* 0x00000d6000007944 */ /* 0x01cfea0003c00000 */
[----:B------:R-:W-:Y:S01]  /*12540*/  IMAD.MOV.U32 R5, RZ, RZ, R4 ;  /* 0x000000ffff057224 */ /* 0x000fe200078e0004 */
[----:B------:R-:W-:Y:S01]  /*12550*/  MOV R7, 0x3 ;  /* 0x0000000300077802 */ /* 0x000fe20000000f00 */
[----:B------:R-:W-:Y:S01]  /*12560*/  IMAD.MOV.U32 R10, RZ, RZ, R3 ;  /* 0x000000ffff0a7224 */ /* 0x000fe200078e0003 */
[----:B------:R-:W-:-:S02]  /*12570*/  MOV R4, 0x181f ;  /* 0x0000181f00047802 */ /* 0x000fc40000000f00 */
[----:B------:R-:W-:Y:S02]  /*12580*/  MOV R8, 0x125a0 ;  /* 0x000125a000087802 */ /* 0x000fe40000000f00 */
[----:B------:R-:W-:Y:S05]  /*12590*/  CALL.REL.NOINC `($__internal_13_$__cuda_sm70_shflsync_idx_p) ;  /* 0x00000d0000007944 */ /* 0x000fea0003c00000 */
[----:B------:R-:W-:Y:S05]  /*125a0*/  BRA `(.L_x_3485) ;  /* 0xfffef6a000007947 */ /* 0x000fea000383ffff */
.L_x_3408:
[----:B------:R-:W-:Y:S01]  /*125b0*/  IMAD.MOV.U32 R10, RZ, RZ, R2 ;  /* 0x000000ffff0a7224 */ /* 0x000fe200078e0002 */
[----:B--2---:R-:W-:Y:S01]  /*125c0*/  MOV R7, 0x4 ;  /* 0x0000000400077802 */ /* 0x004fe20000000f00 */
[----:B------:R-:W-:Y:S01]  /*125d0*/  IMAD.MOV.U32 R4, RZ, RZ, 0x181f ;  /* 0x0000181fff047424 */ /* 0x000fe200078e00ff */
[----:B------:R-:W-:Y:S02]  /*125e0*/  MOV R8, 0x12600 ;  /* 0x0001260000087802 */ /* 0x000fe40000000f00 */
[----:B-1-34-:R-:W-:Y:S05]  /*125f0*/  CALL.REL.NOINC `($__internal_13_$__cuda_sm70_shflsync_idx_p) ;  /* 0x00000ca000007944 */ /* 0x01afea0003c00000 */
[----:B------:R-:W-:Y:S01]  /*12600*/  MOV R5, R4 ;  /* 0x0000000400057202 */ /* 0x000fe20000000f00 */
[----:B------:R-:W-:Y:S05]  /*12610*/  BRA `(.L_x_3486) ;  /* 0xfffef76000007947 */ /* 0x000fea000383ffff */
.L_x_3409:
[----:B------:R-:W-:Y:S01]  /*12620*/  IMAD.MOV.U32 R10, RZ, RZ, R3 ;  /* 0x000000ffff0a7224 */ /* 0x000fe200078e0003 */
[----:B------:R-:W-:Y:S01]  /*12630*/  MOV R7, 0x4 ;  /* 0x0000000400077802 */ /* 0x000fe20000000f00 */
[----:B------:R-:W-:Y:S01]  /*12640*/  IMAD.MOV.U32 R4, RZ, RZ, 0x181f ;  /* 0x0000181fff047424 */ /* 0x000fe200078e00ff */
[----:B------:R-:W-:Y:S02]  /*12650*/  MOV R8, 0x12670 ;  /* 0x0001267000087802 */ /* 0x000fe40000000f00 */
[----:B-1234-:R-:W-:Y:S05]  /*12660*/  CALL.REL.NOINC `($__internal_13_$__cuda_sm70_shflsync_idx_p) ;  /* 0x00000c3000007944 */ /* 0x01efea0003c00000 */
[----:B------:R-:W-:Y:S05]  /*12670*/  BRA `(.L_x_3487) ;  /* 0xfffef72000007947 */ /* 0x000fea000383ffff */
.L_x_3412:
[----:B------:R-:W-:Y:S01]  /*12680*/  IMAD.MOV.U32 R10, RZ, RZ, R2 ;  /* 0x000000ffff0a7224 */ /* 0x000fe200078e0002 */
[----:B--2---:R-:W-:Y:S01]  /*12690*/  MOV R7, 0x5 ;  /* 0x0000000500077802 */ /* 0x004fe20000000f00 */
[----:B------:R-:W-:Y:S01]  /*126a0*/  IMAD.MOV.U32 R4, RZ, RZ, 0x181f ;  /* 0x0000181fff047424 */ /* 0x000fe200078e00ff */
[----:B------:R-:W-:-:S02]  /*126b0*/  MOV R8, 0x126d0 ;  /* 0x000126d000087802 */ /* 0x000fc40000000f00 */
[----:B-1-34-:R-:W-:Y:S05]  /*126c0*/  CALL.REL.NOINC `($__internal_13_$__cuda_sm70_shflsync_idx_p) ;  /* 0x00000bd000007944 */ /* 0x01afea0003c00000 */
[----:B------:R-:W-:Y:S01]  /*126d0*/  IMAD.MOV.U32 R5, RZ, RZ, R4 ;  /* 0x000000ffff057224 */ /* 0x000fe200078e0004 */
[----:B------:R-:W-:Y:S01]  /*126e0*/  MOV R7, 0x5 ;  /* 0x0000000500077802 */ /* 0x000fe20000000f00 */
[----:B------:R-:W-:Y:S01]  /*126f0*/  IMAD.MOV.U32 R10, RZ, RZ, R3 ;  /* 0x000000ffff0a7224 */ /* 0x000fe200078e0003 */
[----:B------:R-:W-:-:S02]  /*12700*/  MOV R4, 0x181f ;  /* 0x0000181f00047802 */ /* 0x000fc40000000f00 */
[----:B------:R-:W-:Y:S02]  /*12710*/  MOV R8, 0x12730 ;  /* 0x0001273000087802 */ /* 0x000fe40000000f00 */
[----:B------:R-:W-:Y:S05]  /*12720*/  CALL.REL.NOINC `($__internal_13_$__cuda_sm70_shflsync_idx_p) ;  /* 0x00000b7000007944 */ /* 0x000fea0003c00000 */
[----:B------:R-:W-:Y:S05]  /*12730*/  BRA `(.L_x_3488) ;  /* 0xfffef7a000007947 */ /* 0x000fea000383ffff */
.L_x_3415:
[----:B------:R-:W-:Y:S01]  /*12740*/  IMAD.MOV.U32 R10, RZ, RZ, R2 ;  /* 0x000000ffff0a7224 */ /* 0x000fe200078e0002 */
[----:B-1----:R-:W-:Y:S01]  /*12750*/  MOV R7, 0x6 ;  /* 0x0000000600077802 */ /* 0x002fe20000000f00 */
[----:B------:R-:W-:Y:S01]  /*12760*/  IMAD.MOV.U32 R4, RZ, RZ, 0x181f ;  /* 0x0000181fff047424 */ /* 0x000fe200078e00ff */
[----:B------:R-:W-:Y:S02]  /*12770*/  MOV R8, 0x12790 ;  /* 0x0001279000087802 */ /* 0x000fe40000000f00 */
[----:B--234-:R-:W-:Y:S05]  /*12780*/  CALL.REL.NOINC `($__internal_13_$__cuda_sm70_shflsync_idx_p) ;  /* 0x00000b1000007944 */ /* 0x01cfea0003c00000 */
[----:B------:R-:W-:Y:S01]  /*12790*/  MOV R5, R4 ;  /* 0x0000000400057202 */ /* 0x000fe20000000f00 */
[----:B------:R-:W-:Y:S05]  /*127a0*/  BRA `(.L_x_3489) ;  /* 0xfffef86000007947 */ /* 0x000fea000383ffff */
.L_x_3416:
[----:B------:R-:W-:Y:S01]  /*127b0*/  IMAD.MOV.U32 R10, RZ, RZ, R3 ;  /* 0x000000ffff0a7224 */ /* 0x000fe200078e0003 */
[----:B------:R-:W-:Y:S01]  /*127c0*/  MOV R7, 0x6 ;  /* 0x0000000600077802 */ /* 0x000fe20000000f00 */
[----:B------:R-:W-:Y:S01]  /*127d0*/  IMAD.MOV.U32 R4, RZ, RZ, 0x181f ;  /* 0x0000181fff047424 */ /* 0x000fe200078e00ff */
[----:B------:R-:W-:Y:S02]  /*127e0*/  MOV R8, 0x12800 ;  /* 0x0001280000087802 */ /* 0x000fe40000000f00 */
[----:B-1234-:R-:W-:Y:S05]  /*127f0*/  CALL.REL.NOINC `($__internal_13_$__cuda_sm70_shflsync_idx_p) ;  /* 0x00000aa000007944 */ /* 0x01efea0003c00000 */
[----:B------:R-:W-:Y:S05]  /*12800*/  BRA `(.L_x_3490) ;  /* 0xfffef82000007947 */ /* 0x000fea000383ffff */
.L_x_3419:
        /* <DEDUP_REMOVED lines=11> */
[----:B------:R-:W-:Y:S01]  /*128c0*/  MOV R3, R4 ;  /* 0x0000000400037202 */ /* 0x000fe20000000f00 */
[----:B------:R-:W-:Y:S05]  /*128d0*/  BRA `(.L_x_3491) ;  /* 0xfffef89000007947 */ /* 0x000fea000383ffff */
.L_x_3426:
[----:B------:R1:W5:Y:S01]  /*128e0*/  LDL R0, [R1+0x4] ;  /* 0x0000040001007983 */ /* 0x0003620000100800 */
[----:B------:R-:W-:Y:S02]  /*128f0*/  MOV R3, 0x2 ;  /* 0x0000000200037802 */ /* 0x000fe40000000f00 */
[----:B------:R-:W-:Y:S02]  /*12900*/  MOV R2, 0x12920 ;  /* 0x0001292000027802 */ /* 0x000fe40000000f00 */
[----:B-1---5:R-:W-:Y:S05]  /*12910*/  CALL.REL.NOINC `($__internal_12_$__cuda_sm70_shflsync_bfly_p) ;  /* 0x0000094000007944 */ /* 0x022fea0003c00000 */
[----:B------:R-:W-:Y:S01]  /*12920*/  MOV R4, R8 ;  /* 0x0000000800047202 */ /* 0x000fe20000000f00 */
[----:B------:R-:W-:Y:S05]  /*12930*/  BRA `(.L_x_3492) ;  /* 0xffffc4c000007947 */ /* 0x000fea000383ffff */
.L_x_3427:
[----:B------:R-:W-:Y:S01]  /*12940*/  IMAD.MOV.U32 R0, RZ, RZ, R4 ;  /* 0x000000ffff007224 */ /* 0x000fe200078e0004 */
[----:B------:R-:W-:Y:S02]  /*12950*/  MOV R3, 0x1 ;  /* 0x0000000100037802 */ /* 0x000fe40000000f00 */
[----:B------:R-:W-:Y:S02]  /*12960*/  MOV R2, 0x12980 ;  /* 0x0001298000027802 */ /* 0x000fe40000000f00 */
[----:B-----5:R-:W-:Y:S05]  /*12970*/  CALL.REL.NOINC `($__internal_12_$__cuda_sm70_shflsync_bfly_p) ;  /* 0x000008e000007944 */ /* 0x020fea0003c00000 */
[----:B------:R1:W5:Y:S01]  /*12980*/  LDL R0, [R1+0x18] ;  /* 0x0000180001007983 */ /* 0x0003620000100800 */
[----:B------:R-:W-:Y:S01]  /*12990*/  FADD.FTZ R4, R4, R8 ;  /* 0x0000000804047221 */ /* 0x000fe20000010000 */
[----:B------:R-:W-:-:S02]  /*129a0*/  MOV R3, 0x2 ;  /* 0x0000000200037802 */ /* 0x000fc40000000f00 */
[----:B------:R-:W-:Y:S02]  /*129b0*/  MOV R2, 0x129d0 ;  /* 0x000129d000027802 */ /* 0x000fe40000000f00 */
[----:B-1---5:R-:W-:Y:S05]  /*129c0*/  CALL.REL.NOINC `($__internal_12_$__cuda_sm70_shflsync_bfly_p) ;  /* 0x0000089000007944 */ /* 0x022fea0003c00000 */
[----:B------:R-:W2:Y:S01]  /*129d0*/  LDL.LU R0, [R1+0x18] ;  /* 0x0000180001007983 */ /* 0x000ea20000300800 */
[----:B------:R-:W-:Y:S02]  /*129e0*/  MOV R3, 0x1 ;  /* 0x0000000100037802 */ /* 0x000fe40000000f00 */
[----:B------:R-:W-:Y:S01]  /*129f0*/  MOV R2, 0x12a30 ;  /* 0x00012a3000027802 */ /* 0x000fe20000000f00 */
[----:B--2---:R-:W-:-:S05]  /*12a00*/  FADD.FTZ R5, R0, R8 ;  /* 0x0000000800057221 */ /* 0x004fca0000010000 */
[----:B------:R-:W-:Y:S02]  /*12a10*/  MOV R0, R5 ;  /* 0x0000000500007202 */ /* 0x000fe40000000f00 */
[----:B------:R-:W-:Y:S05]  /*12a20*/  CALL.REL.NOINC `($__internal_12_$__cuda_sm70_shflsync_bfly_p) ;  /* 0x0000083000007944 */ /* 0x000fea0003c00000 */
[----:B------:R1:W5:Y:S01]  /*12a30*/  LDL R0, [R1+0x1c] ;  /* 0x00001c0001007983 */ /* 0x0003620000100800 */
[----:B------:R-:W-:Y:S01]  /*12a40*/  FADD.FTZ R5, R5, R8 ;  /* 0x0000000805057221 */ /* 0x000fe20000010000 */
[----:B------:R-:W-:Y:S02]  /*12a50*/  MOV R3, 0x2 ;  /* 0x0000000200037802 */ /* 0x000fe40000000f00 */
        /* <DEDUP_REMOVED lines=19> */
[----:B------:R-:W-:Y:S05]  /*12b90*/  BRA `(.L_x_3493) ;  /* 0xffffc39000007947 */ /* 0x000fea000383ffff */
.L_x_3450:
[----:B------:R-:W-:Y:S01]  /*12ba0*/  IMAD.MOV.U32 R10, RZ, RZ, R2 ;  /* 0x000000ffff0a7224 */ /* 0x000fe200078e0002 */
[----:B------:R-:W-:Y:S01]  /*12bb0*/  MOV R7, RZ ;  /* 0x000000ff00077202 */ /* 0x000fe20000000f00 */
[----:B------:R-:W-:Y:S01]  /*12bc0*/  IMAD.MOV.U32 R4, RZ, RZ, 0x181f ;  /* 0x0000181fff047424 */ /* 0x000fe200078e00ff */
[----:B------:R-:W-:Y:S02]  /*12bd0*/  MOV R8, 0x12bf0 ;  /* 0x00012bf000087802 */ /* 0x000fe40000000f00 */
[----:B------:R-:W-:Y:S05]  /*12be0*/  CALL.REL.NOINC `($__internal_13_$__cuda_sm70_shflsync_idx_p) ;  /* 0x000006b000007944 */ /* 0x000fea0003c00000 */
[----:B------:R-:W-:Y:S01]  /*12bf0*/  MOV R5, R4 ;  /* 0x0000000400057202 */ /* 0x000fe20000000f00 */
[----:B------:R-:W-:Y:S05]  /*12c00*/  BRA `(.L_x_3494) ;  /* 0xffffeba000007947 */ /* 0x000fea000383ffff */
.L_x_3451:
[----:B------:R-:W-:Y:S01]  /*12c10*/  IMAD.MOV.U32 R10, RZ, RZ, R3 ;  /* 0x000000ffff0a7224 */ /* 0x000fe200078e0003 */
[----:B------:R-:W-:Y:S01]  /*12c20*/  MOV R7, RZ ;  /* 0x000000ff00077202 */ /* 0x000fe20000000f00 */
[----:B------:R-:W-:Y:S01]  /*12c30*/  IMAD.MOV.U32 R4, RZ, RZ, 0x181f ;  /* 0x0000181fff047424 */ /* 0x000fe200078e00ff */
[----:B------:R-:W-:Y:S02]  /*12c40*/  MOV R8, 0x12c60 ;  /* 0x00012c6000087802 */ /* 0x000fe40000000f00 */
[----:B-12---:R-:W-:Y:S05]  /*12c50*/  CALL.REL.NOINC `($__internal_13_$__cuda_sm70_shflsync_idx_p) ;  /* 0x0000064000007944 */ /* 0x006fea0003c00000 */
[----:B------:R-:W-:Y:S05]  /*12c60*/  BRA `(.L_x_3495) ;  /* 0xffffeb6000007947 */ /* 0x000fea000383ffff */
.L_x_3454:
        /* <DEDUP_REMOVED lines=12> */
.L_x_3457:
[----:B------:R-:W-:Y:S01]  /*12d30*/  IMAD.MOV.U32 R10, RZ, RZ, R2 ;  /* 0x000000ffff0a7224 */ /* 0x000fe200078e0002 */
[----:B-1----:R-:W-:Y:S01]  /*12d40*/  MOV R7, 0x2 ;  /* 0x0000000200077802 */ /* 0x002fe20000000f00 */
[----:B----4-:R-:W-:Y:S01]  /*12d50*/  IMAD.MOV.U32 R4, RZ, RZ, 0x181f ;  /* 0x0000181fff047424 */ /* 0x010fe200078e00ff */
[----:B------:R-:W-:Y:S02]  /*12d60*/  MOV R8, 0x12d80 ;  /* 0x00012d8000087802 */ /* 0x000fe40000000f00 */
[----:B--23--:R-:W-:Y:S05]  /*12d70*/  CALL.REL.NOINC `($__internal_13_$__cuda_sm70_shflsync_idx_p) ;  /* 0x0000052000007944 */ /* 0x00cfea0003c00000 */
[----:B------:R-:W-:Y:S01]  /*12d80*/  MOV R5, R4 ;  /* 0x0000000400057202 */ /* 0x000fe20000000f00 */
[----:B------:R-:W-:Y:S05]  /*12d90*/  BRA `(.L_x_3497) ;  /* 0xffffec9000007947 */ /* 0x000fea000383ffff */
.L_x_3458:
[----:B------:R-:W-:Y:S01]  /*12da0*/  IMAD.MOV.U32 R10, RZ, RZ, R3 ;  /* 0x000000ffff0a7224 */ /* 0x000fe200078e0003 */
[----:B------:R-:W-:Y:S01]  /*12db0*/  MOV R7, 0x2 ;  /* 0x0000000200077802 */ /* 0x000fe20000000f00 */
[----:B----4-:R-:W-:Y:S01]  /*12dc0*/  IMAD.MOV.U32 R4, RZ, RZ, 0x181f ;  /* 0x0000181fff047424 */ /* 0x010fe200078e00ff */
[----:B------:R-:W-:Y:S02]  /*12dd0*/  MOV R8, 0x12df0 ;  /* 0x00012df000087802 */ /* 0x000fe40000000f00 */
[----:B-123--:R-:W-:Y:S05]  /*12de0*/  CALL.REL.NOINC `($__internal_13_$__cuda_sm70_shflsync_idx_p) ;  /* 0x000004b000007944 */ /* 0x00efea0003c00000 */
[----:B------:R-:W-:Y:S05]  /*12df0*/  BRA `(.L_x_3498) ;  /* 0xffffec5000007947 */ /* 0x000fea000383ffff */
.L_x_3461:
        /* <DEDUP_REMOVED lines=12> */
.L_x_3464:
[----:B------:R-:W-:Y:S01]  /*12ec0*/  IMAD.MOV.U32 R10, RZ, RZ, R2 ;  /* 0x000000ffff0a7224 */ /* 0x000fe200078e0002 */
[----:B--2---:R-:W-:Y:S01]  /*12ed0*/  MOV R7, 0x4 ;  /* 0x0000000400077802 */ /* 0x004fe20000000f00 */
[----:B---3--:R-:W-:Y:S01]  /*12ee0*/  IMAD.MOV.U32 R4, RZ, RZ, 0x181f ;  /* 0x0000181fff047424 */ /* 0x008fe200078e00ff */
[----:B------:R-:W-:Y:S02]  /*12ef0*/  MOV R8, 0x12f10 ;  /* 0x00012f1000087802 */ /* 0x000fe40000000f00 */
[----:B-1--4-:R-:W-:Y:S05]  /*12f00*/  CALL.REL.NOINC `($__internal_13_$__cuda_sm70_shflsync_idx_p) ;  /* 0x0000039000007944 */ /* 0x012fea0003c00000 */
[----:B------:R-:W-:Y:S01]  /*12f10*/  MOV R5, R4 ;  /* 0x0000000400057202 */ /* 0x000fe20000000f00 */
[----:B------:R-:W-:Y:S05]  /*12f20*/  BRA `(.L_x_3500) ;  /* 0xffffed7000007947 */ /* 0x000fea000383ffff */
.L_x_3465:
[----:B------:R-:W-:Y:S01]  /*12f30*/  IMAD.MOV.U32 R10, RZ, RZ, R3 ;  /* 0x000000ffff0a7224 */ /* 0x000fe200078e0003 */
[----:B------:R-:W-:Y:S01]  /*12f40*/  MOV R7, 0x4 ;  /* 0x0000000400077802 */ /* 0x000fe20000000f00 */
[----:B---3--:R-:W-:Y:S01]  /*12f50*/  IMAD.MOV.U32 R4, RZ, RZ, 0x181f ;  /* 0x0000181fff047424 */ /* 0x008fe200078e00ff */
[----:B------:R-:W-:Y:S02]  /*12f60*/  MOV R8, 0x12f80 ;  /* 0x00012f8000087802 */ /* 0x000fe40000000f00 */
[----:B-12-4-:R-:W-:Y:S05]  /*12f70*/  CALL.REL.NOINC `($__internal_13_$__cuda_sm70_shflsync_idx_p) ;  /* 0x0000032000007944 */ /* 0x016fea0003c00000 */
[----:B------:R-:W-:Y:S05]  /*12f80*/  BRA `(.L_x_3501) ;  /* 0xffffed3000007947 */ /* 0x000fea000383ffff */
.L_x_3468:
[----:B------:R-:W-:Y:S01]  /*12f90*/  IMAD.MOV.U32 R10, RZ, RZ, R2 ;  /* 0x000000ffff0a7224 */ /* 0x000fe200078e0002 */
[----:B-1----:R-:W-:Y:S01]  /*12fa0*/  MOV R7, 0x5 ;  /* 0x0000000500077802 */ /* 0x002fe20000000f00 */
[----:B--2---:R-:W-:Y:S01]  /*12fb0*/  IMAD.MOV.U32 R4, RZ, RZ, 0x181f ;  /* 0x0000181fff047424 */ /* 0x004fe200078e00ff */
[----:B------:R-:W-:-:S02]  /*12fc0*/  MOV R8, 0x12fe0 ;  /* 0x00012fe000087802 */ /* 0x000fc40000000f00 */
[----:B---34-:R-:W-:Y:S05]  /*12fd0*/  CALL.REL.NOINC `($__internal_13_$__cuda_sm70_shflsync_idx_p) ;  /* 0x000002c000007944 */ /* 0x018fea0003c00000 */
[----:B------:R-:W-:Y:S01]  /*12fe0*/  IMAD.MOV.U32 R5, RZ, RZ, R4 ;  /* 0x000000ffff057224 */ /* 0x000fe200078e0004 */
[----:B------:R-:W-:Y:S01]  /*12ff0*/  MOV R7, 0x5 ;  /* 0x0000000500077802 */ /* 0x000fe20000000f00 */
[----:B------:R-:W-:Y:S01]  /*13000*/  IMAD.MOV.U32 R10, RZ, RZ, R3 ;  /* 0x000000ffff0a7224 */ /* 0x000fe200078e0003 */
[----:B------:R-:W-:-:S02]  /*13010*/  MOV R4, 0x181f ;  /* 0x0000181f00047802 */ /* 0x000fc40000000f00 */
[----:B------:R-:W-:Y:S02]  /*13020*/  MOV R8, 0x13040 ;  /* 0x0001304000087802 */ /* 0x000fe40000000f00 */
[----:B------:R-:W-:Y:S05]  /*13030*/  CALL.REL.NOINC `($__internal_13_$__cuda_sm70_shflsync_idx_p) ;  /* 0x0000026000007944 */ /* 0x000fea0003c00000 */
[----:B------:R-:W-:Y:S05]  /*13040*/  BRA `(.L_x_3502) ;  /* 0xffffeda000007947 */ /* 0x000fea000383ffff */
.L_x_3471:
[----:B------:R-:W-:Y:S01]  /*13050*/  IMAD.MOV.U32 R10, RZ, RZ, R2 ;  /* 0x000000ffff0a7224 */ /* 0x000fe200078e0002 */
[----:B--2---:R-:W-:Y:S01]  /*13060*/  MOV R7, 0x6 ;  /* 0x0000000600077802 */ /* 0x004fe20000000f00 */
[----:B------:R-:W-:Y:S01]  /*13070*/  IMAD.MOV.U32 R4, RZ, RZ, 0x181f ;  /* 0x0000181fff047424 */ /* 0x000fe200078e00ff */
[----:B------:R-:W-:Y:S02]  /*13080*/  MOV R8, 0x130a0 ;  /* 0x000130a000087802 */ /* 0x000fe40000000f00 */
[----:B-1-34-:R-:W-:Y:S05]  /*13090*/  CALL.REL.NOINC `($__internal_13_$__cuda_sm70_shflsync_idx_p) ;  /* 0x0000020000007944 */ /* 0x01afea0003c00000 */
[----:B------:R-:W-:Y:S01]  /*130a0*/  MOV R5, R4 ;  /* 0x0000000400057202 */ /* 0x000fe20000000f00 */
[----:B------:R-:W-:Y:S05]  /*130b0*/  BRA `(.L_x_3503) ;  /* 0xffffee5000007947 */ /* 0x000fea000383ffff */
.L_x_3472:
[----:B------:R-:W-:Y:S01]  /*130c0*/  IMAD.MOV.U32 R10, RZ, RZ, R3 ;  /* 0x000000ffff0a7224 */ /* 0x000fe200078e0003 */
[----:B------:R-:W-:Y:S01]  /*130d0*/  MOV R7, 0x6 ;  /* 0x0000000600077802 */ /* 0x000fe20000000f00 */
[----:B------:R-:W-:Y:S01]  /*130e0*/  IMAD.MOV.U32 R4, RZ, RZ, 0x181f ;  /* 0x0000181fff047424 */ /* 0x000fe200078e00ff */
[----:B------:R-:W-:Y:S02]  /*130f0*/  MOV R8, 0x13110 ;  /* 0x0001311000087802 */ /* 0x000fe40000000f00 */
[----:B-1234-:R-:W-:Y:S05]  /*13100*/  CALL.REL.NOINC `($__internal_13_$__cuda_sm70_shflsync_idx_p) ;  /* 0x0000019000007944 */ /* 0x01efea0003c00000 */
[----:B------:R-:W-:Y:S05]  /*13110*/  BRA `(.L_x_3504) ;  /* 0xffffee1000007947 */ /* 0x000fea000383ffff */
.L_x_3475:
        /* <DEDUP_REMOVED lines=13> */
.L_x_3477:
[----:B------:R-:W-:Y:S01]  /*131f0*/  IMAD.MOV.U32 R10, RZ, RZ, R73 ;  /* 0x000000ffff0a7224 */ /* 0x000fe200078e0049 */
[----:B------:R-:W-:Y:S01]  /*13200*/  MOV R7, RZ ;  /* 0x000000ff00077202 */ /* 0x000fe20000000f00 */
[----:B-1----:R-:W-:Y:S01]  /*13210*/  IMAD.MOV.U32 R4, RZ, RZ, 0x1f ;  /* 0x0000001fff047424 */ /* 0x002fe200078e00ff */
[----:B------:R-:W-:Y:S02]  /*13220*/  MOV R8, 0x13240 ;  /* 0x0001324000087802 */ /* 0x000fe40000000f00 */
[----:B--2345:R-:W-:Y:S05]  /*13230*/  CALL.REL.NOINC `($__internal_13_$__cuda_sm70_shflsync_idx_p) ;  /* 0x0000006000007944 */ /* 0x03cfea0003c00000 */
[----:B------:R-:W-:Y:S01]  /*13240*/  MOV R0, R4 ;  /* 0x0000000400007202 */ /* 0x000fe20000000f00 */
[----:B------:R-:W-:Y:S05]  /*13250*/  BRA `(.L_x_3506) ;  /* 0xffffef9000007947 */ /* 0x000fea000383ffff */
        .weak           $__internal_12_$__cuda_sm70_shflsync_bfly_p
        .type           $__internal_12_$__cuda_sm70_shflsync_bfly_p,@function
        .size           $__internal_12_$__cuda_sm70_shflsync_bfly_p,($__internal_13_$__cuda_sm70_shflsync_idx_p - $__internal_12_$__cuda_sm70_shflsync_bfly_p)
$__internal_12_$__cuda_sm70_shflsync_bfly_p:
[----:B------:R-:W-:Y:S04]  /*13260*/  WARPSYNC R9 ;  /* 0x0000000900007348 */ /* 0x000fe80003800000 */
[----:B------:R1:W2:Y:S02]  /*13270*/  SHFL.BFLY PT, R8, R0, R3, R10 ;  /* 0x0c00000300087389 */ /* 0x0002a400000e000a */
[----:B-1----:R-:W-:-:S04]  /*13280*/  MOV R3, 0x0 ;  /* 0x0000000000037802 */ /* 0x002fc80000000f00 */
[----:B--2---:R-:W-:Y:S05]  /*13290*/  RET.REL.NODEC R2 `(_ZN7cutlass13device_kernelIN5flash19enable_sm80_to_sm89INS1_16FlashAttnFwdSm80INS1_25CollectiveMainloopFwdSm80ILi4ELi1ELb0EN4cute5tupleIJNS5_1CILi128EEENS7_ILi64EEES8_EEELi128ENS_10bfloat16_tEfNS_4arch4Sm80ELb1ELb0ELb0ELb0ELb0ELb0ELb1ELb0EEENS1_21CollectiveEpilogueFwdINS6_IJS8_S8_S9_EEENS6_IJNS7_ILi1EEESH_SH_EEESB_SD_Li128ELb0ELb1ELb0ELb0EEENS1_30DynamicPersistentTileSchedulerILi128ELi128ELb0ELb1ELb0EEEEEEEEEvNT_6ParamsE) ;  /* 0xfffecd6002007950 */ /* 0x004fea0003c3ffff */
        .weak           $__internal_13_$__cuda_sm70_shflsync_idx_p
        .type           $__internal_13_$__cuda_sm70_shflsync_idx_p,@function
        .size           $__internal_13_$__cuda_sm70_shflsync_idx_p,(.L_x_3806 - $__internal_13_$__cuda_sm70_shflsync_idx_p)
$__internal_13_$__cuda_sm70_shflsync_idx_p:
[----:B------:R-:W-:-:S04]  /*132a0*/  MOV R9, 0xffffffff ;  /* 0xffffffff00097802 */ /* 0x000fc80000000f00 */
[----:B------:R-:W-:Y:S04]  /*132b0*/  WARPSYNC R9 ;  /* 0x0000000900007348 */ /* 0x000fe80003800000 */
[----:B------:R1:W2:Y:S02]  /*132c0*/  SHFL.IDX PT, R4, R10, R7, R4 ;  /* 0x000000070a047389 */ /* 0x0002a400000e0004 */
[----:B-1----:R-:W-:-:S04]  /*132d0*/  MOV R9, 0x0 ;  /* 0x0000000000097802 */ /* 0x002fc80000000f00 */
[----:B--2---:R-:W-:Y:S05]  /*132e0*/  RET.REL.NODEC R8 `(_ZN7cutlass13device_kernelIN5flash19enable_sm80_to_sm89INS1_16FlashAttnFwdSm80INS1_25CollectiveMainloopFwdSm80ILi4ELi1ELb0EN4cute5tupleIJNS5_1CILi128EEENS7_ILi64EEES8_EEELi128ENS_10bfloat16_tEfNS_4arch4Sm80ELb1ELb0ELb0ELb0ELb0ELb0ELb1ELb0EEENS1_21CollectiveEpilogueFwdINS6_IJS8_S8_S9_EEENS6_IJNS7_ILi1EEESH_SH_EEESB_SD_Li128ELb0ELb1ELb0ELb0EEENS1_30DynamicPersistentTileSchedulerILi128ELi128ELb0ELb1ELb0EEEEEEEEEvNT_6ParamsE) ;  /* 0xfffecd1008007950 */ /* 0x004fea0003c3ffff */
.L_x_3507:
        /* <DEDUP_REMOVED lines=9> */
.L_x_3806:


//--------------------- .text._ZN7cutlass13device_kernelIN5flash19enable_sm80_to_sm89INS1_16FlashAttnFwdSm80INS1_25CollectiveMainloopFwdSm80ILi4ELi1ELb0EN4cute5tupleIJNS5_1CILi128EEENS7_ILi64EEES8_EEELi128ENS_10bfloat16_tEfNS_4arch4Sm80ELb1ELb0ELb0ELb1ELb0ELb0ELb1ELb0EEENS1_21CollectiveEpilogueFwdINS6_IJS8_S8_S9_EEENS6_IJNS7_ILi1EEESH_SH_EEESB_SD_Li128ELb1ELb1ELb0ELb0EEENS1_19SingleTileSchedulerILb1ELb0ELb1ELi128EEEEEEEEEvNT_6ParamsE --------------------------
	.section	.text._ZN7cutlass13device_kernelIN5flash19enable_sm80_to_sm89INS1_16FlashAttnFwdSm80INS1_25CollectiveMainloopFwdSm80ILi4ELi1ELb0EN4cute5tupleIJNS5_1CILi128EEENS7_ILi64EEES8_EEELi128ENS_10bfloat16_tEfNS_4arch4Sm80ELb1ELb0ELb0ELb1ELb0ELb0ELb1ELb0EEENS1_21CollectiveEpilogueFwdINS6_IJS8_S8_S9_EEENS6_IJNS7_ILi1EEESH_SH_EEESB_SD_Li128ELb1ELb1ELb0ELb0EEENS1_19SingleTileSchedulerILb1ELb0ELb1ELi128EEEEEEEEEvNT_6ParamsE,"ax",@progbits
	.sectioninfo	@"SHI_REGISTERS=255"
	.align	128
.text._ZN7cutlass13device_kernelIN5flash19enable_sm80_to_sm89INS1_16FlashAttnFwdSm80INS1_25CollectiveMainloopFwdSm80ILi4ELi1ELb0EN4cute5tupleIJNS5_1CILi128EEENS7_ILi64EEES8_EEELi128ENS_10bfloat16_tEfNS_4arch4Sm80ELb1ELb0ELb0ELb1ELb0ELb0ELb1ELb0EEENS1_21CollectiveEpilogueFwdINS6_IJS8_S8_S9_EEENS6_IJNS7_ILi1EEESH_SH_EEESB_SD_Li128ELb1ELb1ELb0ELb0EEENS1_19SingleTileSchedulerILb1ELb0ELb1ELi128EEEEEEEEEvNT_6ParamsE:
        .type           _ZN7cutlass13device_kernelIN5flash19enable_sm80_to_sm89INS1_16FlashAttnFwdSm80INS1_25CollectiveMainloopFwdSm80ILi4ELi1ELb0EN4cute5tupleIJNS5_1CILi128EEENS7_ILi64EEES8_EEELi128ENS_10bfloat16_tEfNS_4arch4Sm80ELb1ELb0ELb0ELb1ELb0ELb0ELb1ELb0EEENS1_21CollectiveEpilogueFwdINS6_IJS8_S8_S9_EEENS6_IJNS7_ILi1EEESH_SH_EEESB_SD_Li128ELb1ELb1ELb0ELb0EEENS1_19SingleTileSchedulerILb1ELb0ELb1ELi128EEEEEEEEEvNT_6ParamsE,@function
        .size           _ZN7cutlass13device_kernelIN5flash19enable_sm80_to_sm89INS1_16FlashAttnFwdSm80INS1_25CollectiveMainloopFwdSm80ILi4ELi1ELb0EN4cute5tupleIJNS5_1CILi128EEENS7_ILi64EEES8_EEELi128ENS_10bfloat16_tEfNS_4arch4Sm80ELb1ELb0ELb0ELb1ELb0ELb0ELb1ELb0EEENS1_21CollectiveEpilogueFwdINS6_IJS8_S8_S9_EEENS6_IJNS7_ILi1EEESH_SH_EEESB_SD_Li128ELb1ELb1ELb0ELb0EEENS1_19SingleTileSchedulerILb1ELb0ELb1ELi128EEEEEEEEEvNT_6ParamsE,(.L_x_3809 - _ZN7cutlass13device_kernelIN5flash19enable_sm80_to_sm89INS1_16FlashAttnFwdSm80INS1_25CollectiveMainloopFwdSm80ILi4ELi1ELb0EN4cute5tupleIJNS5_1CILi128EEENS7_ILi64EEES8_EEELi128ENS_10bfloat16_tEfNS_4arch4Sm80ELb1ELb0ELb0ELb1ELb0ELb0ELb1ELb0EEENS1_21CollectiveEpilogueFwdINS6_IJS8_S8_S9_EEENS6_IJNS7_ILi1EEESH_SH_EEESB_SD_Li128ELb1ELb1ELb0ELb0EEENS1_19SingleTileSchedulerILb1ELb0ELb1ELi128EEEEEEEEEvNT_6ParamsE)
        .other          _ZN7cutlass13device_kernelIN5flash19enable_sm80_to_sm89INS1_16FlashAttnFwdSm80INS1_25CollectiveMainloopFwdSm80ILi4ELi1ELb0EN4cute5tupleIJNS5_1CILi128EEENS7_ILi64EEES8_EEELi128ENS_10bfloat16_tEfNS_4arch4Sm80ELb1ELb0ELb0ELb1ELb0ELb0ELb1ELb0EEENS1_21CollectiveEpilogueFwdINS6_IJS8_S8_S9_EEENS6_IJNS7_ILi1EEESH_SH_EEESB_SD_Li128ELb1ELb1ELb0ELb0EEENS1_19SingleTileSchedulerILb1ELb0ELb1ELi128EEEEEEEEEvNT_6ParamsE,@"STO_CUDA_ENTRY STV_DEFAULT"
_ZN7cutlass13device_kernelIN5flash19enable_sm80_to_sm89INS1_16FlashAttnFwdSm80INS1_25CollectiveMainloopFwdSm80ILi4ELi1ELb0EN4cute5tupleIJNS5_1CILi128EEENS7_ILi64EEES8_EEELi128ENS_10bfloat16_tEfNS_4arch4Sm80ELb1ELb0ELb0ELb1ELb0ELb0ELb1ELb0EEENS1_21CollectiveEpilogueFwdINS6_IJS8_S8_S9_EEENS6_IJNS7_ILi1EEESH_SH_EEESB_SD_Li128ELb1ELb1ELb0ELb0EEENS1_19SingleTileSchedulerILb1ELb0ELb1ELi128EEEEEEEEEvNT_6ParamsE:
        /* <DEDUP_REMOVED lines=17> */
.L_x_3509:
        /* <DEDUP_REMOVED lines=8> */
.L_x_3511:
[----:B------:R-:W-:-:S04]  /*0190*/  MOV R0, c[0x0][0x54c] ;  /* 0x0001530000007a02 */ /* 0x000fc80000000f00 */
.L_x_3510:
[----:B------:R-:W-:Y:S01]  /*01a0*/  USHF.L.U32 UR17, UR17, 0x7, URZ ;  /* 0x0000000711117899 */ /* 0x000fe2000800063f */
[----:B-----5:R-:W-:-:S05]  /*01b0*/  IMAD R0, R0, c[0x0][0x548], RZ ;  /* 0x0001520000007a24 */ /* 0x020fca00078e02ff */
[----:B------:R-:W-:-:S04]  /*01c0*/  ISETP.LE.AND P0, PT, R0, UR17, PT ;  /* 0x0000001100007c0c */ /* 0x000fc8000bf03270 */
[----:B------:R-:W-:-:S05]  /*01d0*/  SEL R0, R5, 0xffffffff, !P0 ;  /* 0xffffffff05007807 */ /* 0x000fca0004000000 */
[----:B------:R2:W-:Y:S01]  /*01e0*/  STL [R1+0x64], R0 ;  /* 0x0000640001007387 */ /* 0x0005e20000100800 */
[----:B------:R-:W-:Y:S05]  /*01f0*/  BRA `(.L_x_3512) ;  /* 0x0000013000007947 */ /* 0x000fea0003800000 */
.L_x_3508:
[----:B------:R-:W-:-:S04]  /*0200*/  ISETP.NE.U32.AND P0, PT, RZ, c[0x0][0x568], PT ;  /* 0x00015a00ff007a0c */ /* 0x000fc80003f05070 */
[----:B------:R-:W-:-:S13]  /*0210*/  ISETP.NE.AND.EX P0, PT, RZ, c[0x0][0x56c], PT, P0 ;  /* 0x00015b00ff007a0c */ /* 0x000fda0003f05300 */
[----:B------:R-:W-:Y:S05]  /*0220*/  @!P0 BRA `(.L_x_3513) ;  /* 0x0000002000008947 */ /* 0x000fea0003800000 */
[----:B------:R1:W5:Y:S01]  /*0230*/  LDG.E R0, [R2.64] ;  /* 0x0000001202007981 */ /* 0x000362000c1e1900 */
[----:B------:R-:W-:Y:S05]  /*0240*/  BRA `(.L_x_3514) ;  /* 0x0000009000007947 */ /* 0x000fea0003800000 */
.L_x_3513:
        /* <DEDUP_REMOVED lines=8> */
.L_x_3515:
[----:B------:R-:W-:-:S04]  /*02d0*/  MOV R0, c[0x0][0x54c] ;  /* 0x0001530000007a02 */ /* 0x000fc80000000f00 */
.L_x_3514:
[----:B------:R-:W-:Y:S01]  /*02e0*/  USHF.L.U32 UR17, UR17, 0x7, URZ ;  /* 0x0000000711117899 */ /* 0x000fe2000800063f */
[----:B-----5:R-:W-:-:S05]  /*02f0*/  IMAD R0, R0, c[0x0][0x548], RZ ;  /* 0x0001520000007a24 */ /* 0x020fca00078e02ff */
[----:B------:R-:W-:-:S04]  /*0300*/  ISETP.LE.AND P0, PT, R0, UR17, PT ;  /* 0x0000001100007c0c */ /* 0x000fc8000bf03270 */
[----:B------:R-:W-:-:S05]  /*0310*/  SEL R0, R5, 0xffffffff, !P0 ;  /* 0xffffffff05007807 */ /* 0x000fca0004000000 */
[----:B------:R2:W-:Y:S04]  /*0320*/  STL [R1+0x64], R0 ;  /* 0x0000640001007387 */ /* 0x0005e80000100800 */
.L_x_3512:
        /* <DEDUP_REMOVED lines=32> */
.L_x_3516:
[----:B------:R-:W-:-:S04]  /*0530*/  ISETP.NE.U32.AND P1, PT, RZ, c[0x0][0x368], PT ;  /* 0x0000da00ff007a0c */ /* 0x000fc80003f25070 */
[----:B------:R-:W-:-:S13]  /*0540*/  ISETP.NE.AND.EX P1, PT, RZ, c[0x0][0x36c], PT, P1 ;  /* 0x0000db00ff007a0c */ /* 0x000fda0003f25310 */
[----:B------:R-:W-:Y:S05]  /*0550*/  @!P1 BRA `(.L_x_3517) ;  /* 0x0000004000009947 */ /* 0x000fea0003800000 */
[----:B------:R-:W-:-:S05]  /*0560*/  IMAD.WIDE R2, R60, R9, c[0x0][0x368] ;  /* 0x0000da003c027625 */ /* 0x000fca00078e0209 */
[----:B------:R-:W2:Y:S02]  /*0570*/  LDG.E R0, [R2.64] ;  /* 0x0000001202007981 */ /* 0x000ea4000c1e1900 */
[----:B--2---:R1:W2:Y:S02]  /*0580*/  R2UR UR8, R0 ;  /* 0x00000000000873c2 */ /* 0x0042a400000e0000 */
[----:B-12---:R-:W-:Y:S05]  /*0590*/  BRA `(.L_x_3518) ;  /* 0x0000006000007947 */ /* 0x006fea0003800000 */
.L_x_3517:
[----:B------:R-:W-:Y:S05]  /*05a0*/  @!P2 BRA `(.L_x_3518) ;  /* 0x000000500000a947 */ /* 0x000fea0003800000 */
[----:B------:R1:W2:Y:S04]  /*05b0*/  LDG.E R0, [R2.64] ;  /* 0x0000001202007981 */ /* 0x0002a8000c1e1900 */
[----:B-1----:R-:W4:Y:S01]  /*05c0*/  LDG.E R2, [R2.64+0x4] ;  /* 0x0000041202027981 */ /* 0x002f22000c1e1900 */
[----:B--2---:R-:W1:Y:S08]  /*05d0*/  R2UR UR8, R0 ;  /* 0x00000000000873c2 */ /* 0x004e7000000e0000 */
[----:B----4-:R-:W1:Y:S02]  /*05e0*/  R2UR UR4, R2 ;  /* 0x00000000020473c2 */ /* 0x010e6400000e0000 */
[----:B-1----:R-:W-:-:S06]  /*05f0*/  UIADD3 UR8, -UR8, UR4, URZ ;  /* 0x0000000408087290 */ /* 0x002fcc000fffe13f */
.L_x_3518:
        /* <DEDUP_REMOVED lines=246> */
.L_x_3521:
[----:B---34-:R-:W-:Y:S05]  /*1560*/  BSYNC B0 ;  /* 0x0000000000007941 */ /* 0x018fea0003800000 */
.L_x_3520:
        /* <DEDUP_REMOVED lines=16> */
.L_x_3523:
[----:B------:R-:W-:Y:S05]  /*1670*/  BSYNC B0 ;  /* 0x0000000000007941 */ /* 0x000fea0003800000 */
.L_x_3522:
        /* <DEDUP_REMOVED lines=16> */
.L_x_3525:
[----:B------:R-:W-:Y:S05]  /*1780*/  BSYNC B0 ;  /* 0x0000000000007941 */ /* 0x000fea0003800000 */
.L_x_3524:
        /* <DEDUP_REMOVED lines=16> */
.L_x_3527:
[----:B------:R-:W-:Y:S05]  /*1890*/  BSYNC B0 ;  /* 0x0000000000007941 */ /* 0x000fea0003800000 */
.L_x_3526:
        /* <DEDUP_REMOVED lines=16> */
.L_x_3529:
[----:B------:R-:W-:Y:S05]  /*19a0*/  BSYNC B0 ;  /* 0x0000000000007941 */ /* 0x000fea0003800000 */
.L_x_3528:
        /* <DEDUP_REMOVED lines=16> */
.L_x_3531:
[----:B------:R-:W-:Y:S05]  /*1ab0*/  BSYNC B0 ;  /* 0x0000000000007941 */ /* 0x000fea0003800000 */
.L_x_3530:
        /* <DEDUP_REMOVED lines=16> */
.L_x_3533:
[----:B------:R-:W-:Y:S05]  /*1bc0*/  BSYNC B0 ;  /* 0x0000000000007941 */ /* 0x000fea0003800000 */
.L_x_3532:
        /* <DEDUP_REMOVED lines=328> */
[C---:B------:R-:W-:Y:S08]  /*3050*/  HMMA.16816.F32.BF16 R80, R16.reuse, R38, R132 ;  /* 0x000000261050723c */ /* 0x040ff00000041884 */
[C---:B------:R-:W-:Y:S08]  /*3060*/  HMMA.16816.F32.BF16 R76, R16.reuse, R32, R128 ;  /* 0x00000020104c723c */ /* 0x040ff00000041880 */
[----:B------:R-:W-:Y:S08]  /*3070*/  HMMA.16816.F32.BF16 R64, R16, R34, R124 ;  /* 0x000000221040723c */ /* 0x000ff0000004187c */
[C---:B------:R-:W-:Y:S08]  /*3080*/  HMMA.16816.F32.BF16 R40, R12.reuse, R36, R108 ;  /* 0x000000240c28723c */ /* 0x040ff0000004186c */
        /* <DEDUP_REMOVED lines=57> */
.L_x_3534:
[----:B---3--:R-:W-:Y:S01]  /*3420*/  LEA.HI R6, R157, R161, RZ, 0x2 ;  /* 0x000000a19d067211 */ /* 0x008fe200078f10ff */
[----:B------:R-:W-:Y:S01]  /*3430*/  UMOV UR4, 0xffffffc0 ;  /* 0xffffffc000047882 */ /* 0x000fe20000000000 */
[----:B------:R-:W-:Y:S01]  /*3440*/  LOP3.LUT R4, R156, 0xffffffe0, RZ, 0xc0, !PT ;  /* 0xffffffe09c047812 */ /* 0x000fe200078ec0ff */
[----:B------:R-:W-:Y:S01]  /*3450*/  UIMAD UR4, UR21, UR4, 0x1 ;  /* 0x00000001150474a4 */ /* 0x000fe2000f8e0204 */
[----:B------:R-:W-:Y:S01]  /*3460*/  LOP3.LUT R6, R6, 0xfffffffc, RZ, 0xc0, !PT ;  /* 0xfffffffc06067812 */ /* 0x000fe200078ec0ff */
[----:B------:R-:W-:Y:S01]  /*3470*/  STL [R1+0xb0], R245 ;  /* 0x0000b0f501007387 */ /* 0x000fe20000100800 */
[----:B------:R-:W-:Y:S01]  /*3480*/  SHF.R.S32.HI R5, RZ, 0x1f, R154 ;  /* 0x0000001fff057819 */ /* 0x000fe2000001149a */
[C---:B------:R-:W-:Y:S01]  /*3490*/  IMAD.IADD R4, R161.reuse, 0x1, -R4 ;  /* 0x00000001a1047824 */ /* 0x040fe200078e0a04 */
[----:B------:R-:W-:Y:S01]  /*34a0*/  SHF.L.U32 R225, R2, 0x1, RZ ;  /* 0x0000000102e17819 */ /* 0x000fe200000006ff */
[----:B------:R-:W-:Y:S01]  /*34b0*/  IMAD.IADD R6, R161, 0x1, -R6 ;  /* 0x00000001a1067824 */ /* 0x000fe200078e0a06 */
[----:B------:R-:W-:Y:S01]  /*34c0*/  LEA.HI R5, R5, R154, RZ, 0x2 ;  /* 0x0000009a05057211 */ /* 0x000fe200078f10ff */
[----:B------:R-:W-:Y:S01]  /*34d0*/  STL [R1+0xac], R243 ;  /* 0x0000acf301007387 */ /* 0x000fe20000100800 */
[----:B------:R-:W-:Y:S01]  /*34e0*/  SHF.R.S32.HI R7, RZ, 0x1f, R4 ;  /* 0x0000001fff077819 */ /* 0x000fe20000011404 */
[--C-:B------:R-:W-:Y:S01]  /*34f0*/  IMAD R226, R3, 0x2, R225.reuse ;  /* 0x0000000203e27824 */ /* 0x100fe200078e02e1 */
[----:B------:R-:W-:Y:S01]  /*3500*/  LOP3.LUT R8, R5, 0xffffffc, RZ, 0xc0, !PT ;  /* 0x0ffffffc05087812 */ /* 0x000fe200078ec0ff */
[----:B------:R-:W-:Y:S01]  /*3510*/  STL [R1+0xa8], R242 ;  /* 0x0000a8f201007387 */ /* 0x000fe20000100800 */
[----:B------:R-:W-:Y:S01]  /*3520*/  LEA.HI R5, R6, R6, RZ, 0x1 ;  /* 0x0000000606057211 */ /* 0x000fe200078f08ff */
[----:B------:R-:W-:Y:S01]  /*3530*/  IMAD R228, R0, 0x2, R225 ;  /* 0x0000000200e47824 */ /* 0x000fe200078e02e1 */
[----:B------:R-:W-:Y:S01]  /*3540*/  LEA.HI R7, R7, R4, RZ, 0x2 ;  /* 0x0000000407077211 */ /* 0x000fe200078f10ff */
[----:B------:R-:W-:Y:S01]  /*3550*/  IMAD.IADD R9, R154, 0x1, -R8 ;  /* 0x000000019a097824 */ /* 0x000fe200078e0a08 */
[C---:B------:R-:W-:Y:S01]  /*3560*/  LOP3.LUT R11, R5.reuse, 0x1ffffffe, RZ, 0xc0, !PT ;  /* 0x1ffffffe050b7812 */ /* 0x040fe200078ec0ff */
[----:B------:R-:W-:Y:S01]  /*3570*/  IMAD.SHL.U32 R10, R5, 0x20, RZ ;  /* 0x00000020050a7824 */ /* 0x000fe200078e00ff */
[C---:B------:R-:W-:Y:S01]  /*3580*/  LEA.HI.SX32 R8, R7.reuse, UR17, 0x1e ;  /* 0x0000001107087c11 */ /* 0x040fe2000f8ff2ff */
[----:B------:R-:W-:Y:S01]  /*3590*/  STL [R1+0xa4], R241 ;  /* 0x0000a4f101007387 */ /* 0x000fe20000100800 */
[----:B------:R-:W-:Y:S01]  /*35a0*/  LOP3.LUT R7, R7, 0x7ffffffc, RZ, 0xc0, !PT ;  /* 0x7ffffffc07077812 */ /* 0x000fe200078ec0ff */
[----:B------:R-:W-:Y:S01]  /*35b0*/  IMAD.IADD R6, R6, 0x1, -R11 ;  /* 0x0000000106067824 */ /* 0x000fe200078e0a0b */
[----:B------:R-:W-:Y:S01]  /*35c0*/  LEA R5, R9, R8, 0x4 ;  /* 0x0000000809057211 */ /* 0x000fe200078e20ff */
[----:B------:R-:W-:Y:S01]  /*35d0*/  STL [R1+0xa0], R240 ;  /* 0x0000a0f001007387 */ /* 0x000fe20000100800 */
[----:B------:R-:W-:-:S02]  /*35e0*/  LOP3.LUT R8, R10, 0xffffffc0, RZ, 0xc0, !PT ;  /* 0xffffffc00a087812 */ /* 0x000fc400078ec0ff */
[----:B------:R-:W-:Y:S01]  /*35f0*/  IADD3 R4, R4, -R7, RZ ;  /* 0x8000000704047210 */ /* 0x000fe20007ffe0ff */
[----:B------:R-:W-:Y:S01]  /*3600*/  IMAD.U32 R7, RZ, RZ, UR4 ;  /* 0x00000004ff077e24 */ /* 0x000fe2000f8e00ff */
[----:B------:R-:W-:Y:S01]  /*3610*/  STL [R1+0x9c], R239 ;  /* 0x00009cef01007387 */ /* 0x000fe20000100800 */
[----:B------:R-:W-:Y:S01]  /*3620*/  IMAD.IADD R5, R8, 0x1, R5 ;  /* 0x0000000108057824 */ /* 0x000fe200078e0205 */
[----:B------:R-:W-:Y:S01]  /*3630*/  LEA R227, R0, R226, 0x1 ;  /* 0x000000e200e37211 */ /* 0x000fe200078e08ff */
[----:B------:R-:W-:Y:S01]  /*3640*/  IMAD.SHL.U32 R10, R4, 0x2, RZ ;  /* 0x00000002040a7824 */ /* 0x000fe200078e00ff */
[----:B------:R-:W-:Y:S01]  /*3650*/  STL [R1+0x98], R238 ;  /* 0x000098ee01007387 */ /* 0x000fe20000100800 */
[----:B------:R-:W-:Y:S01]  /*3660*/  IMAD R12, R6, 0x8, R5 ;  /* 0x00000008060c7824 */ /* 0x000fe200078e0205 */
[----:B------:R-:W-:Y:S02]  /*3670*/  ULDC.64 UR4, c[0x0][0x2c8] ;  /* 0x0000b20000047ab9 */ /* 0x000fe40000000a00 */
[----:B------:R-:W-:Y:S01]  /*3680*/  IADD3 R4, -R10, UR8, R7 ;  /* 0x000000080a047c10 */ /* 0x000fe2000fffe107 */
[----:B------:R-:W-:Y:S01]  /*3690*/  @P3 IMAD.HI.U32 R5, R12, c[0x0][0x2c8], RZ ;  /* 0x0000b2000c053a27 */ /* 0x000fe200078e00ff */
[----:B------:R-:W-:Y:S01]  /*36a0*/  IADD3 R11, -R10, UR20, RZ ;  /* 0x000000140a0b7c10 */ /* 0x000fe2000fffe1ff */
[----:B------:R-:W-:Y:S01]  /*36b0*/  STL [R1+0x94], R237 ;  /* 0x000094ed01007387 */ /* 0x000fe20000100800 */
[----:B------:R-:W-:Y:S01]  /*36c0*/  IADD3 R9, R4, -UR11, RZ ;  /* 0x8000000b04097c10 */ /* 0x000fe2000fffe0ff */
[----:B------:R-:W-:Y:S01]  /*36d0*/  IMAD.MOV.U32 R6, RZ, RZ, R12 ;  /* 0x000000ffff067224 */ /* 0x000fe200078e000c */
[----:B------:R-:W-:Y:S01]  /*36e0*/  @P3 SHF.R.U32.HI R6, RZ, c[0x0][0x2cc], R5 ;  /* 0x0000b300ff063a19 */ /* 0x000fe20000011605 */
[----:B------:R-:W-:Y:S04]  /*36f0*/  STL [R1+0x90], R236 ;  /* 0x000090ec01007387 */ /* 0x000fe80000100800 */
[----:B------:R-:W1:Y:S04]  /*3700*/  SHFL.IDX PT, R5, R6, 0x2, 0x1c1f ;  /* 0x005c1f0006057f89 */ /* 0x000e6800000e0000 */
[----:B------:R-:W2:Y:S04]  /*3710*/  SHFL.IDX PT, R8, R6, 0x3, 0x1c1f ;  /* 0x007c1f0006087f89 */ /* 0x000ea800000e0000 */
[----:B------:R-:W-:Y:S04]  /*3720*/  STL [R1+0x8c], R235 ;  /* 0x00008ceb01007387 */ /* 0x000fe80000100800 */
[----:B------:R-:W-:Y:S04]  /*3730*/  STL [R1+0x88], R234 ;  /* 0x000088ea01007387 */ /* 0x000fe80000100800 */
[----:B------:R-:W-:Y:S04]  /*3740*/  STL [R1+0x84], R233 ;  /* 0x000084e901007387 */ /* 0x000fe80000100800 */
[----:B------:R-:W-:Y:S01]  /*3750*/  STL [R1+0x80], R232 ;  /* 0x000080e801007387 */ /* 0x000fe20000100800 */
[----:B-1----:R-:W-:-:S03]  /*3760*/  IMAD.IADD R5, R9, 0x1, R5 ;  /* 0x0000000109057824 */ /* 0x002fc600078e0205 */
[----:B------:R-:W-:Y:S01]  /*3770*/  STL [R1+0x7c], R231 ;  /* 0x00007ce701007387 */ /* 0x000fe20000100800 */
[----:B--2---:R-:W-:Y:S01]  /*3780*/  IMAD.IADD R4, R9, 0x1, R8 ;  /* 0x0000000109047824 */ /* 0x004fe200078e0208 */
[C---:B------:R-:W-:Y:S02]  /*3790*/  IMNMX R5, R11.reuse, R5, PT ;  /* 0x000000050b057217 */ /* 0x040fe40003800200 */
[----:B------:R-:W-:Y:S02]  /*37a0*/  STL [R1+0x78], R230 ;  /* 0x000078e601007387 */ /* 0x000fe40000100800 */
[----:B------:R-:W-:Y:S02]  /*37b0*/  IMNMX R4, R11, R4, PT ;  /* 0x000000040b047217 */ /* 0x000fe40003800200 */
[----:B------:R-:W-:Y:S01]  /*37c0*/  STL [R1+0x74], R229 ;  /* 0x000074e501007387 */ /* 0x000fe20000100800 */
[C---:B------:R-:W-:Y:S02]  /*37d0*/  ISETP.GT.AND P2, PT, R5.reuse, RZ, PT ;  /* 0x000000ff0500720c */ /* 0x040fe40003f44270 */
[----:B------:R-:W-:Y:S01]  /*37e0*/  ISETP.GT.AND P6, PT, R5, 0x1, PT ;  /* 0x000000010500780c */ /* 0x000fe20003fc4270 */
[----:B------:R-:W-:Y:S01]  /*37f0*/  STL [R1+0x70], R224 ;  /* 0x000070e001007387 */ /* 0x000fe20000100800 */
[----:B------:R-:W-:-:S02]  /*3800*/  ISETP.GT.AND P0, PT, R4, 0x1, PT ;  /* 0x000000010400780c */ /* 0x000fc40003f04270 */
[----:B------:R-:W-:Y:S01]  /*3810*/  FSEL R14, R101, -INF , P6 ;  /* 0xff800000650e7808 */ /* 0x000fe20003000000 */
[----:B------:R1:W-:Y:S01]  /*3820*/  STL [R1+0x44], R12 ;  /* 0x0000440c01007387 */ /* 0x0003e20000100800 */
[----:B------:R-:W-:Y:S02]  /*3830*/  FSEL R18, R103, -INF , P0 ;  /* 0xff80000067127808 */ /* 0x000fe40000000000 */
[----:B------:R-:W-:Y:S01]  /*3840*/  ISETP.GT.AND P0, PT, R5, 0x9, PT ;  /* 0x000000090500780c */ /* 0x000fe20003f04270 */
[----:B------:R2:W-:Y:S01]  /*3850*/  STL [R1+0x60], R10 ;  /* 0x0000600a01007387 */ /* 0x0005e20000100800 */
[C---:B------:R-:W-:Y:S02]  /*3860*/  ISETP.GT.AND P1, PT, R4.reuse, RZ, PT ;  /* 0x000000ff0400720c */ /* 0x040fe40003f24270 */
[----:B------:R-:W-:Y:S01]  /*3870*/  FSEL R16, R97, -INF , P0 ;  /* 0xff80000061107808 */ /* 0x000fe20000000000 */
[----:B------:R-:W-:Y:S01]  /*3880*/  LDSM.16.MT88.4 R104, [R225+0x2100] ;  /* 0x00210000e168783b */ /* 0x000fe20000004200 */
[----:B------:R-:W-:-:S02]  /*3890*/  ISETP.GT.AND P0, PT, R4, 0x8, PT ;  /* 0x000000080400780c */ /* 0x000fc40003f04270 */
[----:B------:R-:W-:Y:S01]  /*38a0*/  FSEL R17, R102, -INF , P1 ;  /* 0xff80000066117808 */ /* 0x000fe20000800000 */
[----:B------:R-:W-:Y:S01]  /*38b0*/  LDSM.16.MT88.4 R116, [R228+0x2100] ;  /* 0x00210000e474783b */ /* 0x000fe20000004200 */
[C---:B------:R-:W-:Y:S02]  /*38c0*/  ISETP.GT.AND P1, PT, R5.reuse, 0x10, PT ;  /* 0x000000100500780c */ /* 0x040fe40003f24270 */
[----:B------:R-:W-:Y:S01]  /*38d0*/  FSEL R19, R98, -INF , P0 ;  /* 0xff80000062137808 */ /* 0x000fe20000000000 */
[----:B------:R-:W-:Y:S01]  /*38e0*/  LDSM.16.MT88.4 R112, [R226+0x2100] ;  /* 0x00210000e270783b */ /* 0x000fe20000004200 */
[----:B------:R-:W-:Y:S02]  /*38f0*/  ISETP.GT.AND P0, PT, R4, 0x11, PT ;  /* 0x000000110400780c */ /* 0x000fe40003f04270 */
[----:B------:R-:W-:Y:S01]  /*3900*/  ISETP.GT.AND P6, PT, R5, 0x11, PT ;  /* 0x000000110500780c */ /* 0x000fe20003fc4270 */
[----:B------:R-:W-:Y:S01]  /*3910*/  LDSM.16.MT88.4 R120, [R227+0x2100] ;  /* 0x00210000e378783b */ /* 0x000fe20000004200 */
[----:B------:R-:W-:-:S02]  /*3920*/  FSEL R24, R92, -INF , P1 ;  /* 0xff8000005c187808 */ /* 0x000fc40000800000 */
[----:B------:R-:W-:Y:S01]  /*3930*/  ISETP.GT.AND P1, PT, R4, 0x10, PT ;  /* 0x000000100400780c */ /* 0x000fe20003f24270 */
[----:B------:R-:W-:Y:S01]  /*3940*/  UIADD3 UR25, UR25, -0x2, URZ ;  /* 0xfffffffe19197890 */ /* 0x000fe2000fffe03f */
[----:B-1----:R-:W-:Y:S01]  /*3950*/  FSEL R12, R100, -INF , P2 ;  /* 0xff800000640c7808 */ /* 0x002fe20001000000 */
[----:B------:R-:W0:Y:S01]  /*3960*/  LDGDEPBAR ;  /* 0x00000000000079af */ /* 0x000e220000000000 */
[----:B------:R-:W-:Y:S02]  /*3970*/  ISETP.GT.AND P2, PT, R5, 0x8, PT ;  /* 0x000000080500780c */ /* 0x000fe40003f44270 */
[----:B------:R-:W-:Y:S01]  /*3980*/  FMNMX.FTZ R7, R12, R14, !PT ;  /* 0x0000000e0c077209 */ /* 0x000fe20007810000 */
[----:B------:R-:W-:Y:S01]  /*3990*/  LDSM.16.MT88.4 R100, [R227+0x100] ;  /* 0x00010000e364783b */ /* 0x000fe20000004200 */
[----:B------:R-:W-:Y:S02]  /*39a0*/  FSEL R15, R96, -INF , P2 ;  /* 0xff800000600f7808 */ /* 0x000fe40001000000 */
[----:B------:R-:W-:-:S02]  /*39b0*/  ISETP.GT.AND P2, PT, R4, 0x9, PT ;  /* 0x000000090400780c */ /* 0x000fc40003f44270 */
[----:B------:R-:W-:Y:S02]  /*39c0*/  FMNMX.FTZ R7, R15, R7, !PT ;  /* 0x000000070f077209 */ /* 0x000fe40007810000 */
[----:B------:R-:W-:Y:S02]  /*39d0*/  FSEL R36, R95, -INF , P0 ;  /* 0xff8000005f247808 */ /* 0x000fe40000000000 */
[----:B------:R-:W-:Y:S02]  /*39e0*/  FMNMX.FTZ R7, R16, R7, !PT ;  /* 0x0000000710077209 */ /* 0x000fe40007810000 */
[----:B------:R-:W-:Y:S02]  /*39f0*/  FSEL R25, R93, -INF , P6 ;  /* 0xff8000005d197808 */ /* 0x000fe40003000000 */
[----:B------:R-:W-:Y:S02]  /*3a00*/  ISETP.GT.AND P0, PT, R5, 0x18, PT ;  /* 0x000000180500780c */ /* 0x000fe40003f04270 */
[----:B------:R-:W-:-:S02]  /*3a10*/  FMNMX.FTZ R7, R24, R7, !PT ;  /* 0x0000000718077209 */ /* 0x000fc40007810000 */
[----:B------:R-:W-:Y:S02]  /*3a20*/  FSEL R35, R94, -INF , P1 ;  /* 0xff8000005e237808 */ /* 0x000fe40000800000 */
[----:B------:R-:W-:Y:S01]  /*3a30*/  FSEL R21, R99, -INF , P2 ;  /* 0xff80000063157808 */ /* 0x000fe20001000000 */
[----:B------:R-:W-:Y:S01]  /*3a40*/  LDSM.16.MT88.4 R92, [R228+0x100] ;  /* 0x00010000e45c783b */ /* 0x000fe20000004200 */
[----:B------:R-:W-:Y:S02]  /*3a50*/  ISETP.GT.AND P1, PT, R4, 0x18, PT ;  /* 0x000000180400780c */ /* 0x000fe40003f24270 */
[----:B------:R-:W-:Y:S01]  /*3a60*/  ISETP.GT.AND P2, PT, R5, 0x19, PT ;  /* 0x000000190500780c */ /* 0x000fe20003f44270 */
[----:B------:R-:W-:Y:S01]  /*3a70*/  LDSM.16.MT88.4 R96, [R226+0x100] ;  /* 0x00010000e260783b */ /* 0x000fe20000004200 */
[----:B------:R-:W-:Y:S02]  /*3a80*/  FSEL R26, R88, -INF , P0 ;  /* 0xff800000581a7808 */ /* 0x000fe40000000000 */
[----:B------:R-:W-:-:S02]  /*3a90*/  FMNMX.FTZ R7, R25, R7, !PT ;  /* 0x0000000719077209 */ /* 0x000fc40007810000 */
[----:B------:R-:W-:Y:S02]  /*3aa0*/  ISETP.GT.AND P0, PT, R4, 0x19, PT ;  /* 0x000000190400780c */ /* 0x000fe40003f04270 */
        /* <DEDUP_REMOVED lines=21> */
[----:B------:R-:W-:Y:S02]  /*3c00*/  ISETP.GT.AND P0, PT, R5, 0x30, PT ;  /* 0x000000300500780c */ /* 0x000fe40003f04270 */
[----:B------:R-:W-:Y:S02]  /*3c10*/  FMNMX.FTZ R8, R36, R8, !PT ;  /* 0x0000000824087209 */ /* 0x000fe40007810000 */
[----:B------:R-:W-:-:S02]  /*3c20*/  FMNMX.FTZ R7, R173, R7, !PT ;  /* 0x00000007ad077209 */ /* 0x000fc40007810000 */
[----:B------:R-:W-:Y:S02]  /*3c30*/  FSEL R172, R86, -INF , P1 ;  /* 0xff80000056ac7808 */ /* 0x000fe40000800000 */
[C---:B------:R-:W-:Y:S02]  /*3c40*/  ISETP.GT.AND P6, PT, R5.reuse, 0x31, PT ;  /* 0x000000310500780c */ /* 0x040fe40003fc4270 */
[C---:B------:R-:W-:Y:S02]  /*3c50*/  ISETP.GT.AND P2, PT, R5.reuse, 0x38, PT ;  /* 0x000000380500780c */ /* 0x040fe40003f44270 */
        /* <DEDUP_REMOVED lines=10> */
[----:B--2---:R-:W-:Y:S02]  /*3d00*/  FSEL R10, R64, -INF , P2 ;  /* 0xff800000400a7808 */ /* 0x004fe40001000000 */
[----:B------:R-:W-:Y:S02]  /*3d10*/  FMNMX.FTZ R5, R172, R5, !PT ;  /* 0x00000005ac057209 */ /* 0x000fe40007810000 */
[----:B------:R-:W-:Y:S01]  /*3d20*/  FMNMX.FTZ R7, R188, R7, !PT ;  /* 0x00000007bc077209 */ /* 0x000fe20007810000 */
[----:B------:R-:W-:Y:S01]  /*3d30*/  STL [R1+0x20], R10 ;  /* 0x0000200a01007387 */ /* 0x000fe20000100800 */
[----:B------:R-:W-:Y:S02]  /*3d40*/  ISETP.GT.AND P2, PT, R4, 0x29, PT ;  /* 0x000000290400780c */ /* 0x000fe40003f44270 */
[----:B------:R-:W-:-:S02]  /*3d50*/  FSEL R250, R65, -INF , P1 ;  /* 0xff80000041fa7808 */ /* 0x000fc40000800000 */
[----:B------:R-:W-:Y:S02]  /*3d60*/  FSEL R166, R82, -INF , P0 ;  /* 0xff80000052a67808 */ /* 0x000fe40000000000 */
[----:B------:R-:W-:Y:S02]  /*3d70*/  FMNMX.FTZ R5, R167, R5, !PT ;  /* 0x00000005a7057209 */ /* 0x000fe40007810000 */
[----:B------:R-:W-:Y:S02]  /*3d80*/  FMNMX.FTZ R7, R10, R7, !PT ;  /* 0x000000070a077209 */ /* 0x000fe40007810000 */
[----:B------:R-:W-:Y:S02]  /*3d90*/  FSEL R165, R83, -INF , P2 ;  /* 0xff80000053a57808 */ /* 0x000fe40001000000 */
[----:B------:R-:W-:Y:S02]  /*3da0*/  ISETP.GT.AND P1, PT, R4, 0x30, PT ;  /* 0x000000300400780c */ /* 0x000fe40003f24270 */
[----:B------:R-:W-:-:S02]  /*3db0*/  FMNMX.FTZ R5, R166, R5, !PT ;  /* 0x00000005a6057209 */ /* 0x000fc40007810000 */
[----:B------:R-:W-:Y:S02]  /*3dc0*/  FMNMX.FTZ R7, R250, R7, !PT ;  /* 0x00000007fa077209 */ /* 0x000fe40007810000 */
[----:B------:R-:W-:Y:S02]  /*3dd0*/  ISETP.GT.AND P0, PT, R4, 0x31, PT ;  /* 0x000000310400780c */ /* 0x000fe40003f04270 */
[----:B------:R-:W-:Y:S01]  /*3de0*/  FSEL R13, R78, -INF , P1 ;  /* 0xff8000004e0d7808 */ /* 0x000fe20000800000 */
[----:B------:R-:W1:Y:S01]  /*3df0*/  SHFL.BFLY PT, R10, R7, 0x2, 0x1f ;  /* 0x0c401f00070a7f89 */ /* 0x000e6200000e0000 */
[----:B------:R-:W-:Y:S02]  /*3e00*/  FMNMX.FTZ R5, R165, R5, !PT ;  /* 0x00000005a5057209 */ /* 0x000fe40007810000 */
[----:B------:R-:W-:Y:S01]  /*3e10*/  FSEL R8, R79, -INF , P0 ;  /* 0xff8000004f087808 */ /* 0x000fe20000000000 */
[----:B------:R-:W-:Y:S01]  /*3e20*/  STL [R1+0x28], R13 ;  /* 0x0000280d01007387 */ /* 0x000fe20000100800 */
[----:B------:R-:W-:-:S02]  /*3e30*/  ISETP.GT.AND P1, PT, R4, 0x38, PT ;  /* 0x000000380400780c */ /* 0x000fc40003f24270 */
[----:B------:R-:W-:Y:S01]  /*3e40*/  FMNMX.FTZ R5, R13, R5, !PT ;  /* 0x000000050d057209 */ /* 0x000fe20007810000 */
[----:B------:R-:W-:Y:S01]  /*3e50*/  STL [R1+0x24], R8 ;  /* 0x0000240801007387 */ /* 0x000fe20000100800 */
[----:B------:R-:W-:Y:S02]  /*3e60*/  ISETP.GT.AND P0, PT, R4, 0x39, PT ;  /* 0x000000390400780c */ /* 0x000fe40003f04270 */
[----:B------:R-:W-:Y:S01]  /*3e70*/  FSEL R235, R66, -INF , P1 ;  /* 0xff80000042eb7808 */ /* 0x000fe20000800000 */
[----:B------:R-:W-:Y:S01]  /*3e80*/  LDSM.16.MT88.4 R76, [R225+0x2900] ;  /* 0x00290000e14c783b */ /* 0x000fe20000004200 */
[----:B------:R-:W-:Y:S02]  /*3e90*/  FMNMX.FTZ R5, R8, R5, !PT ;  /* 0x0000000508057209 */ /* 0x000fe40007810000 */
[----:B------:R-:W-:Y:S01]  /*3ea0*/  FSEL R234, R67, -INF , P0 ;  /* 0xff80000043ea7808 */ /* 0x000fe20000000000 */
[----:B------:R-:W-:Y:S01]  /*3eb0*/  STL [R1+0xb4], R235 ;  /* 0x0000b4eb01007387 */ /* 0x000fe20000100800 */
[----:B------:R-:W-:-:S03]  /*3ec0*/  FMNMX.FTZ R5, R235, R5, !PT ;  /* 0x00000005eb057209 */ /* 0x000fc60007810000 */
[----:B------:R-:W-:Y:S01]  /*3ed0*/  STL [R1+0xb8], R234 ;  /* 0x0000b8ea01007387 */ /* 0x000fe20000100800 */
[----:B------:R-:W-:Y:S02]  /*3ee0*/  FMNMX.FTZ R5, R234, R5, !PT ;  /* 0x00000005ea057209 */ /* 0x000fe40007810000 */
[----:B-1----:R-:W-:-:S03]  /*3ef0*/  FMNMX.FTZ R4, R7, R10, !PT ;  /* 0x0000000a07047209 */ /* 0x002fc60007810000 */
[----:B------:R-:W1:Y:S04]  /*3f00*/  SHFL.BFLY PT, R8, R5, 0x2, 0x1f ;  /* 0x0c401f0005087f89 */ /* 0x000e6800000e0000 */
[----:B------:R-:W2:Y:S01]  /*3f10*/  SHFL.BFLY PT, R7, R4, 0x1, 0x1f ;  /* 0x0c201f0004077f89 */ /* 0x000ea200000e0000 */
[----:B-1----:R-:W-:Y:S02]  /*3f20*/  FMNMX.FTZ R5, R5, R8, !PT ;  /* 0x0000000805057209 */ /* 0x002fe40007810000 */
[----:B--2---:R-:W-:-:S03]  /*3f30*/  FMNMX.FTZ R183, R4, R7, !PT ;  /* 0x0000000704b77209 */ /* 0x004fc60007810000 */
[----:B------:R-:W1:Y:S01]  /*3f40*/  SHFL.BFLY PT, R8, R5, 0x1, 0x1f ;  /* 0x0c201f0005087f89 */ /* 0x000e6200000e0000 */
[----:B------:R-:W-:-:S03]  /*3f50*/  FSETP.NEU.FTZ.AND P0, PT, R183, -INF , PT ;  /* 0xff800000b700780b */ /* 0x000fc60003f1d000 */
[----:B------:R-:W2:Y:S01]  /*3f60*/  SHFL.IDX PT, R7, R6, RZ, 0x1c1f ;  /* 0x001c1fff06077589 */ /* 0x000ea200000e0000 */
[----:B------:R-:W-:-:S03]  /*3f70*/  FMUL.FTZ R4, R183, c[0x0][0x2d0] ;  /* 0x0000b400b7047a20 */ /* 0x000fc60000410000 */
[----:B------:R-:W3:Y:S02]  /*3f80*/  SHFL.IDX PT, R6, R6, 0x1, 0x1c1f ;  /* 0x003c1f0006067f89 */ /* 0x000ee400000e0000 */
[----:B------:R-:W-:Y:S02]  /*3f90*/  FSEL R13, R4, RZ, P0 ;  /* 0x000000ff040d7208 */ /* 0x000fe40000000000 */
[----:B------:R-:W-:Y:S03]  /*3fa0*/  STL [R1+0xbc], R183 ;  /* 0x0000bcb701007387 */ /* 0x000fe60000100800 */
[----:B------:R-:W-:-:S04]  /*3fb0*/  FFMA.FTZ R4, R12, c[0x0][0x2d0], -R13 ;  /* 0x0000b4000c047a23 */ /* 0x000fc8000001080d */
[----:B------:R4:W-:Y:S01]  /*3fc0*/  MUFU.EX2 R242, R4 ;  /* 0x0000000400f27308 */ /* 0x0009e20000000800 */
[----:B-1----:R-:W-:Y:S01]  /*3fd0*/  FMNMX.FTZ R182, R5, R8, !PT ;  /* 0x0000000805b67209 */ /* 0x002fe20007810000 */
[----:B------:R-:W-:Y:S02]  /*3fe0*/  FFMA.FTZ R5, R15, c[0x0][0x2d0], -R13 ;  /* 0x0000b4000f057a23 */ /* 0x000fe4000001080d */
[----:B--2---:R-:W-:-:S04]  /*3ff0*/  IMAD.IADD R2, R9, 0x1, R7 ;  /* 0x0000000109027824 */ /* 0x004fc800078e0207 */
[----:B------:R3:W-:Y:S01]  /*4000*/  MUFU.EX2 R204, R5 ;  /* 0x0000000500cc7308 */ /* 0x0007e20000000800 */
[----:B------:R-:W-:Y:S01]  /*4010*/  FSETP.NEU.FTZ.AND P0, PT, R182, -INF , PT ;  /* 0xff800000b600780b */ /* 0x000fe20003f1d000 */
[----:B------:R-:W-:Y:S01]  /*4020*/  STL [R1+0xc0], R182 ;  /* 0x0000c0b601007387 */ /* 0x000fe20000100800 */
[----:B------:R-:W-:Y:S01]  /*4030*/  IMNMX R3, R11, R2, PT ;  /* 0x000000020b037217 */ /* 0x000fe20003800200 */
[----:B----4-:R-:W-:-:S03]  /*4040*/  FFMA.FTZ R4, R14, c[0x0][0x2d0], -R13 ;  /* 0x0000b4000e047a23 */ /* 0x010fc6000001080d */
[C---:B------:R-:W-:Y:S01]  /*4050*/  ISETP.GT.AND P2, PT, R3.reuse, 0x1, PT ;  /* 0x000000010300780c */ /* 0x040fe20003f44270 */
[----:B------:R1:W2:Y:S01]  /*4060*/  MUFU.EX2 R241, R4 ;  /* 0x0000000400f17308 */ /* 0x0002a20000000800 */
[----:B------:R-:W-:Y:S02]  /*4070*/  ISETP.GT.AND P6, PT, R3, RZ, PT ;  /* 0x000000ff0300720c */ /* 0x000fe40003fc4270 */
[----:B------:R-:W-:Y:S02]  /*4080*/  FSEL R20, R61, -INF , P2 ;  /* 0xff8000003d147808 */ /* 0x000fe40001000000 */
[----:B------:R-:W-:Y:S01]  /*4090*/  ISETP.GT.AND P2, PT, R3, 0x8, PT ;  /* 0x000000080300780c */ /* 0x000fe20003f44270 */
[----:B---3--:R-:W-:-:S05]  /*40a0*/  IMAD.IADD R5, R9, 0x1, R6 ;  /* 0x0000000109057824 */ /* 0x008fca00078e0206 */
[----:B------:R-:W-:-:S04]  /*40b0*/  IMNMX R2, R11, R5, PT ;  /* 0x000000050b027217 */ /* 0x000fc80003800200 */
[----:B------:R-:W-:Y:S01]  /*40c0*/  ISETP.GT.AND P1, PT, R2, RZ, PT ;  /* 0x000000ff0200720c */ /* 0x000fe20003f24270 */
[----:B-1----:R-:W-:Y:S01]  /*40d0*/  FMUL.FTZ R4, R182, c[0x0][0x2d0] ;  /* 0x0000b400b6047a20 */ /* 0x002fe20000410000 */
[----:B--2---:R-:W-:Y:S02]  /*40e0*/  F2FP.BF16.PACK_AB R8, R241, R242 ;  /* 0x000000f2f108723e */ /* 0x004fe400000010ff */
[----:B------:R-:W-:Y:S02]  /*40f0*/  FSEL R30, R62, -INF , P1 ;  /* 0xff8000003e1e7808 */ /* 0x000fe40000800000 */
[----:B------:R-:W-:Y:S01]  /*4100*/  FSEL R12, R4, RZ, P0 ;  /* 0x000000ff040c7208 */ /* 0x000fe20000000000 */
[----:B------:R-:W-:Y:S01]  /*4110*/  FFMA.FTZ R4, R16, c[0x0][0x2d0], -R13 ;  /* 0x0000b40010047a23 */ /* 0x000fe2000001080d */
[----:B------:R-:W-:Y:S02]  /*4120*/  ISETP.GT.AND P0, PT, R2, 0x1, PT ;  /* 0x000000010200780c */ /* 0x000fe40003f04270 */
[----:B------:R-:W-:Y:S01]  /*4130*/  FSEL R16, R56, -INF , P2 ;  /* 0xff80000038107808 */ /* 0x000fe20001000000 */
[----:B------:R1:W2:Y:S01]  /*4140*/  MUFU.EX2 R236, R4 ;  /* 0x0000000400ec7308 */ /* 0x0002a20000000800 */
[----:B------:R-:W-:Y:S01]  /*4150*/  FFMA.FTZ R0, R21, c[0x0][0x2d0], -R12 ;  /* 0x0000b40015007a23 */ /* 0x000fe2000001080c */
[----:B------:R-:W-:-:S02]  /*4160*/  FSEL R32, R63, -INF , P0 ;  /* 0xff8000003f207808 */ /* 0x000fc40000000000 */
[C---:B------:R-:W-:Y:S02]  /*4170*/  ISETP.GT.AND P0, PT, R3.reuse, 0x9, PT ;  /* 0x000000090300780c */ /* 0x040fe40003f04270 */
[----:B------:R-:W-:Y:S02]  /*4180*/  ISETP.GT.AND P1, PT, R3, 0x10, PT ;  /* 0x000000100300780c */ /* 0x000fe40003f24270 */
[----:B------:R3:W-:Y:S01]  /*4190*/  MUFU.EX2 R208, R0 ;  /* 0x0000000000d07308 */ /* 0x0007e20000000800 */
[----:B------:R-:W-:-:S04]  /*41a0*/  ISETP.GT.AND P2, PT, R2, 0x9, PT ;  /* 0x000000090200780c */ /* 0x000fc80003f44270 */
[----:B------:R-:W-:Y:S02]  /*41b0*/  FSEL R29, R59, -INF , P2 ;  /* 0xff8000003b1d7808 */ /* 0x000fe40001000000 */
[----:B------:R-:W-:Y:S01]  /*41c0*/  ISETP.GT.AND P2, PT, R3, 0x19, PT ;  /* 0x000000190300780c */ /* 0x000fe20003f44270 */
[----:B-1----:R-:W-:Y:S01]  /*41d0*/  FFMA.FTZ R4, R17, c[0x0][0x2d0], -R12 ;  /* 0x0000b40011047a23 */ /* 0x002fe2000001080c */
[----:B------:R-:W-:Y:S02]  /*41e0*/  FSEL R17, R60, -INF , P6 ;  /* 0xff8000003c117808 */ /* 0x000fe40003000000 */
[----:B------:R-:W-:Y:S01]  /*41f0*/  ISETP.GT.AND P6, PT, R3, 0x11, PT ;  /* 0x000000110300780c */ /* 0x000fe20003fc4270 */
[----:B------:R1:W-:Y:S01]  /*4200*/  MUFU.EX2 R207, R4 ;  /* 0x0000000400cf7308 */ /* 0x0003e20000000800 */
[----:B------:R-:W-:Y:S01]  /*4210*/  FSEL R23, R49, -INF , P2 ;  /* 0xff80000031177808 */ /* 0x000fe20001000000 */
[----:B------:R-:W-:Y:S01]  /*4220*/  LDSM.16.MT88.4 R60, [R226+0x900] ;  /* 0x00090000e23c783b */ /* 0x000fe20000004200 */
[----:B------:R-:W-:-:S02]  /*4230*/  FSEL R21, R53, -INF , P6 ;  /* 0xff80000035157808 */ /* 0x000fc40003000000 */
[----:B---3--:R-:W-:Y:S02]  /*4240*/  FMNMX.FTZ R0, R17, R20, !PT ;  /* 0x0000001411007209 */ /* 0x008fe40007810000 */
[C---:B------:R-:W-:Y:S02]  /*4250*/  ISETP.GT.AND P2, PT, R3.reuse, 0x28, PT ;  /* 0x000000280300780c */ /* 0x040fe40003f44270 */
[----:B------:R-:W-:Y:S02]  /*4260*/  FMNMX.FTZ R0, R16, R0, !PT ;  /* 0x0000000010007209 */ /* 0x000fe40007810000 */
[----:B------:R-:W-:Y:S02]  /*4270*/  FSEL R163, R44, -INF , P2 ;  /* 0xff8000002ca37808 */ /* 0x000fe40001000000 */
[C---:B------:R-:W-:Y:S02]  /*4280*/  ISETP.GT.AND P6, PT, R3.reuse, 0x31, PT ;  /* 0x000000310300780c */ /* 0x040fe40003fc4270 */
[----:B------:R-:W-:Y:S01]  /*4290*/  ISETP.GT.AND P2, PT, R3, 0x38, PT ;  /* 0x000000380300780c */ /* 0x000fe20003f44270 */
[----:B-1----:R-:W-:Y:S01]  /*42a0*/  FFMA.FTZ R4, R18, c[0x0][0x2d0], -R12 ;  /* 0x0000b40012047a23 */ /* 0x002fe2000001080c */
[----:B------:R-:W-:-:S02]  /*42b0*/  FSEL R18, R57, -INF , P0 ;  /* 0xff80000039127808 */ /* 0x000fc40000000000 */
[----:B------:R-:W-:Y:S01]  /*42c0*/  ISETP.GT.AND P0, PT, R2, 0x8, PT ;  /* 0x000000080200780c */ /* 0x000fe20003f04270 */
[----:B------:R1:W3:Y:S01]  /*42d0*/  MUFU.EX2 R206, R4 ;  /* 0x0000000400ce7308 */ /* 0x0002e20000000800 */
[----:B------:R-:W-:Y:S02]  /*42e0*/  FMNMX.FTZ R0, R18, R0, !PT ;  /* 0x0000000012007209 */ /* 0x000fe40007810000 */
[----:B------:R-:W-:Y:S02]  /*42f0*/  FSEL R28, R58, -INF , P0 ;  /* 0xff8000003a1c7808 */ /* 0x000fe40000000000 */
[----:B------:R-:W-:Y:S01]  /*4300*/  ISETP.GT.AND P0, PT, R2, 0x11, PT ;  /* 0x000000110200780c */ /* 0x000fe20003f04270 */
[----:B------:R-:W-:Y:S01]  /*4310*/  LDSM.16.MT88.4 R56, [R228+0x2900] ;  /* 0x00290000e438783b */ /* 0x000fe20000004200 */
[----:B------:R-:W-:Y:S02]  /*4320*/  FSEL R214, R73, -INF , P6 ;  /* 0xff80000049d67808 */ /* 0x000fe40003000000 */
[----:B------:R-:W-:-:S02]  /*4330*/  FSEL R33, R55, -INF , P0 ;  /* 0xff80000037217808 */ /* 0x000fc40000000000 */
[----:B------:R-:W-:Y:S02]  /*4340*/  ISETP.GT.AND P0, PT, R3, 0x18, PT ;  /* 0x000000180300780c */ /* 0x000fe40003f04270 */
[----:B------:R-:W-:Y:S02]  /*4350*/  FSEL R203, R168, -INF , P2 ;  /* 0xff800000a8cb7808 */ /* 0x000fe40001000000 */
[----:B------:R-:W-:Y:S01]  /*4360*/  FSEL R22, R48, -INF , P0 ;  /* 0xff80000030167808 */ /* 0x000fe20000000000 */
[----:B-1----:R-:W-:Y:S01]  /*4370*/  FFMA.FTZ R4, R19, c[0x0][0x2d0], -R12 ;  /* 0x0000b40013047a23 */ /* 0x002fe2000001080c */
[----:B------:R-:W-:Y:S02]  /*4380*/  FSEL R19, R52, -INF , P1 ;  /* 0xff80000034137808 */ /* 0x000fe40000800000 */
[----:B------:R-:W-:Y:S01]  /*4390*/  ISETP.GT.AND P1, PT, R2, 0x10, PT ;  /* 0x000000100200780c */ /* 0x000fe20003f24270 */
[----:B------:R1:W4:Y:S01]  /*43a0*/  MUFU.EX2 R243, R4 ;  /* 0x0000000400f37308 */ /* 0x0003220000000800 */
[----:B------:R-:W-:-:S02]  /*43b0*/  FMNMX.FTZ R0, R19, R0, !PT ;  /* 0x0000000013007209 */ /* 0x000fc40007810000 */
[----:B------:R-:W-:Y:S02]  /*43c0*/  FSEL R31, R54, -INF , P1 ;  /* 0xff800000361f7808 */ /* 0x000fe40000800000 */
[C---:B------:R-:W-:Y:S01]  /*43d0*/  ISETP.GT.AND P1, PT, R2.reuse, 0x18, PT ;  /* 0x000000180200780c */ /* 0x040fe20003f24270 */
[----:B------:R-:W-:Y:S01]  /*43e0*/  LDSM.16.MT88.4 R52, [R228+0x900] ;  /* 0x00090000e434783b */ /* 0x000fe20000004200 */
[----:B------:R-:W-:Y:S02]  /*43f0*/  FMNMX.FTZ R0, R21, R0, !PT ;  /* 0x0000000015007209 */ /* 0x000fe40007810000 */
[----:B------:R-:W-:Y:S02]  /*4400*/  ISETP.GT.AND P0, PT, R2, 0x19, PT ;  /* 0x000000190200780c */ /* 0x000fe40003f04270 */
[----:B------:R-:W-:Y:S02]  /*4410*/  FSEL R34, R50, -INF , P1 ;  /* 0xff80000032227808 */ /* 0x000fe40000800000 */
[----:B------:R-:W-:-:S02]  /*4420*/  ISETP.GT.AND P1, PT, R3, 0x20, PT ;  /* 0x000000200300780c */ /* 0x000fc40003f24270 */
[----:B------:R-:W-:Y:S01]  /*4430*/  FMNMX.FTZ R0, R22, R0, !PT ;  /* 0x0000000016007209 */ /* 0x000fe20007810000 */
[----:B-1----:R-:W-:Y:S01]  /*4440*/  FFMA.FTZ R4, R25, c[0x0][0x2d0], -R13 ;  /* 0x0000b40019047a23 */ /* 0x002fe2000001080d */
[----:B------:R-:W-:Y:S02]  /*4450*/  FSEL R68, R51, -INF , P0 ;  /* 0xff80000033447808 */ /* 0x000fe40000000000 */
[----:B------:R-:W-:Y:S01]  /*4460*/  ISETP.GT.AND P0, PT, R3, 0x21, PT ;  /* 0x000000210300780c */ /* 0x000fe20003f04270 */
[----:B------:R-:W-:Y:S01]  /*4470*/  MUFU.EX2 R229, R4 ;  /* 0x0000000400e57308 */ /* 0x000fe20000000800 */
[----:B------:R-:W-:Y:S01]  /*4480*/  FSEL R161, R40, -INF , P1 ;  /* 0xff80000028a17808 */ /* 0x000fe20000800000 */
[----:B------:R-:W-:Y:S01]  /*4490*/  LDSM.16.MT88.4 R48, [R227+0x900] ;  /* 0x00090000e330783b */ /* 0x000fe20000004200 */
        /* <DEDUP_REMOVED lines=8> */
[----:B------:R-:W-:Y:S02]  /*4520*/  FSEL R160, R42, -INF , P1 ;  /* 0xff8000002aa07808 */ /* 0x000fe40000800000 */
[----:B------:R-:W-:Y:S02]  /*4530*/  FMNMX.FTZ R0, R163, R0, !PT ;  /* 0x00000000a3007209 */ /* 0x000fe40007810000 */
[----:B------:R-:W-:Y:S01]  /*4540*/  ISETP.GT.AND P1, PT, R3, 0x39, PT ;  /* 0x000000390300780c */ /* 0x000fe20003f24270 */
[----:B------:R-:W-:Y:S01]  /*4550*/  FFMA.FTZ R3, R24, c[0x0][0x2d0], -R13 ;  /* 0x0000b40018037a23 */ /* 0x000fe2000001080d */
[----:B------:R-:W-:Y:S02]  /*4560*/  FSEL R215, R72, -INF , P0 ;  /* 0xff80000048d77808 */ /* 0x000fe40000000000 */
[----:B------:R-:W-:Y:S01]  /*4570*/  FMNMX.FTZ R0, R162, R0, !PT ;  /* 0x00000000a2007209 */ /* 0x000fe20007810000 */
[----:B------:R1:W-:Y:S01]  /*4580*/  MUFU.EX2 R232, R3 ;  /* 0x0000000300e87308 */ /* 0x0003e20000000800 */
[----:B------:R-:W-:-:S02]  /*4590*/  FSEL R202, R169, -INF , P1 ;  /* 0xff800000a9ca7808 */ /* 0x000fc40000800000 */
[----:B------:R-:W-:Y:S02]  /*45a0*/  FMNMX.FTZ R0, R215, R0, !PT ;  /* 0x00000000d7007209 */ /* 0x000fe40007810000 */
[----:B------:R-:W-:Y:S02]  /*45b0*/  ISETP.GT.AND P0, PT, R2, 0x21, PT ;  /* 0x000000210200780c */ /* 0x000fe40003f04270 */
[----:B------:R-:W-:Y:S02]  /*45c0*/  FMNMX.FTZ R0, R214, R0, !PT ;  /* 0x00000000d6007209 */ /* 0x000fe40007810000 */
[----:B------:R-:W-:Y:S02]  /*45d0*/  FSEL R71, R43, -INF , P0 ;  /* 0xff8000002b477808 */ /* 0x000fe40000000000 */
[----:B------:R-:W-:Y:S02]  /*45e0*/  FMNMX.FTZ R0, R203, R0, !PT ;  /* 0x00000000cb007209 */ /* 0x000fe40007810000 */
[----:B------:R-:W-:-:S02]  /*45f0*/  ISETP.GT.AND P0, PT, R2, 0x28, PT ;  /* 0x000000280200780c */ /* 0x000fc40003f04270 */
[----:B------:R-:W-:Y:S02]  /*4600*/  FMNMX.FTZ R0, R202, R0, !PT ;  /* 0x00000000ca007209 */ /* 0x000fe40007810000 */
[----:B-1----:R-:W-:Y:S02]  /*4610*/  FMNMX.FTZ R3, R30, R32, !PT ;  /* 0x000000201e037209 */ /* 0x002fe40007810000 */
[----:B------:R-:W-:Y:S01]  /*4620*/  ISETP.GT.AND P1, PT, R2, 0x29, PT ;  /* 0x000000290200780c */ /* 0x000fe20003f24270 */
[----:B------:R-:W1:Y:S01]  /*4630*/  SHFL.BFLY PT, R5, R0, 0x2, 0x1f ;  /* 0x0c401f0000057f89 */ /* 0x000e6200000e0000 */
[----:B------:R-:W-:Y:S02]  /*4640*/  FMNMX.FTZ R3, R28, R3, !PT ;  /* 0x000000031c037209 */ /* 0x000fe40007810000 */
[----:B------:R-:W-:Y:S02]  /*4650*/  FSEL R70, R46, -INF , P0 ;  /* 0xff8000002e467808 */ /* 0x000fe40000000000 */
[----:B------:R-:W-:Y:S01]  /*4660*/  FMNMX.FTZ R4, R29, R3, !PT ;  /* 0x000000031d047209 */ /* 0x000fe20007810000 */
[----:B------:R-:W-:Y:S01]  /*4670*/  FFMA.FTZ R3, R26, c[0x0][0x2d0], -R13 ;  /* 0x0000b4001a037a23 */ /* 0x000fe2000001080d */
[----:B------:R-:W-:-:S02]  /*4680*/  FSEL R69, R47, -INF , P1 ;  /* 0xff8000002f457808 */ /* 0x000fc40000800000 */
[----:B------:R-:W-:Y:S01]  /*4690*/  FMNMX.FTZ R4, R31, R4, !PT ;  /* 0x000000041f047209 */ /* 0x000fe20007810000 */
[----:B------:R2:W-:Y:S01]  /*46a0*/  MUFU.EX2 R205, R3 ;  /* 0x0000000300cd7308 */ /* 0x0005e20000000800 */
[C---:B------:R-:W-:Y:S01]  /*46b0*/  ISETP.GT.AND P6, PT, R2.reuse, 0x30, PT ;  /* 0x000000300200780c */ /* 0x040fe20003fc4270 */
[----:B------:R-:W-:Y:S01]  /*46c0*/  LDSM.16.MT88.4 R44, [R225+0x900] ;  /* 0x00090000e12c783b */ /* 0x000fe20000004200 */
[C---:B------:R-:W-:Y:S02]  /*46d0*/  ISETP.GT.AND P2, PT, R2.reuse, 0x31, PT ;  /* 0x000000310200780c */ /* 0x040fe40003f44270 */
[C---:B------:R-:W-:Y:S02]  /*46e0*/  ISETP.GT.AND P1, PT, R2.reuse, 0x38, PT ;  /* 0x000000380200780c */ /* 0x040fe40003f24270 */
[----:B------:R-:W-:Y:S02]  /*46f0*/  ISETP.GT.AND P0, PT, R2, 0x39, PT ;  /* 0x000000390200780c */ /* 0x000fe40003f04270 */
[----:B------:R-:W-:-:S02]  /*4700*/  FSEL R201, R74, -INF , P6 ;  /* 0xff8000004ac97808 */ /* 0x000fc40003000000 */
[----:B------:R-:W-:Y:S02]  /*4710*/  FSEL R200, R75, -INF , P2 ;  /* 0xff8000004bc87808 */ /* 0x000fe40001000000 */
[----:B------:R-:W-:Y:S01]  /*4720*/  FSEL R179, R170, -INF , P1 ;  /* 0xff800000aab37808 */ /* 0x000fe20000800000 */
[----:B------:R-:W-:Y:S01]  /*4730*/  LDSM.16.MT88.4 R72, [R226+0x2900] ;  /* 0x00290000e248783b */ /* 0x000fe20000004200 */
[----:B-1----:R-:W-:Y:S02]  /*4740*/  FMNMX.FTZ R0, R0, R5, !PT ;  /* 0x0000000500007209 */ /* 0x002fe40007810000 */
[----:B--2---:R-:W-:Y:S01]  /*4750*/  FMNMX.FTZ R3, R33, R4, !PT ;  /* 0x0000000421037209 */ /* 0x004fe20007810000 */
[----:B------:R-:W-:Y:S01]  /*4760*/  FFMA.FTZ R4, R27, c[0x0][0x2d0], -R13 ;  /* 0x0000b4001b047a23 */ /* 0x000fe2000001080d */
[----:B------:R-:W-:Y:S01]  /*4770*/  FSEL R178, R171, -INF , P0 ;  /* 0xff800000abb27808 */ /* 0x000fe20000000000 */
[----:B------:R-:W1:Y:S01]  /*4780*/  SHFL.BFLY PT, R15, R0, 0x1, 0x1f ;  /* 0x0c201f00000f7f89 */ /* 0x000e6200000e0000 */
[----:B------:R-:W-:Y:S01]  /*4790*/  FMNMX.FTZ R3, R34, R3, !PT ;  /* 0x0000000322037209 */ /* 0x000fe20007810000 */
[----:B------:R2:W2:Y:S01]  /*47a0*/  MUFU.EX2 R249, R4 ;  /* 0x0000000400f97308 */ /* 0x0004a20000000800 */
[----:B------:R-:W-:-:S02]  /*47b0*/  F2FP.BF16.PACK_AB R10, R236, R204 ;  /* 0x000000ccec0a723e */ /* 0x000fc400000010ff */
[----:B------:R-:W-:Y:S02]  /*47c0*/  FMNMX.FTZ R3, R68, R3, !PT ;  /* 0x0000000344037209 */ /* 0x000fe40007810000 */
[----:B---3--:R-:W-:Y:S02]  /*47d0*/  F2FP.BF16.PACK_AB R9, R206, R207 ;  /* 0x000000cfce09723e */ /* 0x008fe400000010ff */
[----:B------:R-:W-:Y:S02]  /*47e0*/  FMNMX.FTZ R2, R160, R3, !PT ;  /* 0x00000003a0027209 */ /* 0x000fe40007810000 */
[----:B----4-:R-:W-:Y:S02]  /*47f0*/  F2FP.BF16.PACK_AB R11, R208, R243 ;  /* 0x000000f3d00b723e */ /* 0x010fe400000010ff */
[----:B------:R-:W-:Y:S01]  /*4800*/  FMNMX.FTZ R3, R71, R2, !PT ;  /* 0x0000000247037209 */ /* 0x000fe20007810000 */
[----:B------:R-:W-:-:S03]  /*4810*/  FFMA.FTZ R2, R36, c[0x0][0x2d0], -R12 ;  /* 0x0000b40024027a23 */ /* 0x000fc6000001080c */
[----:B------:R-:W-:Y:S01]  /*4820*/  FMNMX.FTZ R3, R70, R3, !PT ;  /* 0x0000000346037209 */ /* 0x000fe20007810000 */
[----:B------:R3:W-:Y:S01]  /*4830*/  MUFU.EX2 R224, R2 ;  /* 0x0000000200e07308 */ /* 0x0007e20000000800 */
[----:B--2---:R-:W-:Y:S01]  /*4840*/  FFMA.FTZ R4, R35, c[0x0][0x2d0], -R12 ;  /* 0x0000b40023047a23 */ /* 0x004fe2000001080c */
[C---:B------:R-:W-:Y:S01]  /*4850*/  HMMA.16816.F32.BF16 R64, R8.reuse, R88, RZ ;  /* 0x000000580840723c */ /* 0x040fe200000418ff */
[----:B------:R-:W-:Y:S02]  /*4860*/  FMNMX.FTZ R3, R69, R3, !PT ;  /* 0x0000000345037209 */ /* 0x000fe40007810000 */
[----:B------:R-:W-:Y:S02]  /*4870*/  F2FP.BF16.PACK_AB R6, R249, R205 ;  /* 0x000000cdf906723e */ /* 0x000fe400000010ff */
[----:B------:R-:W-:Y:S01]  /*4880*/  FMNMX.FTZ R3, R201, R3, !PT ;  /* 0x00000003c9037209 */ /* 0x000fe20007810000 */
[----:B------:R2:W4:Y:S01]  /*4890*/  MUFU.EX2 R231, R4 ;  /* 0x0000000400e77308 */ /* 0x0005220000000800 */
[----:B-1----:R-:W-:Y:S01]  /*48a0*/  FMNMX.FTZ R185, R0, R15, !PT ;  /* 0x0000000f00b97209 */ /* 0x002fe20007810000 */
[----:B------:R-:W-:Y:S01]  /*48b0*/  HMMA.16816.F32.BF16 R144, R8, R104, RZ ;  /* 0x000000680890723c */ /* 0x000fe200000418ff */
[----:B------:R-:W-:-:S02]  /*48c0*/  FMNMX.FTZ R3, R200, R3, !PT ;  /* 0x00000003c8037209 */ /* 0x000fc40007810000 */
[----:B------:R-:W-:Y:S02]  /*48d0*/  FSETP.NEU.FTZ.AND P0, PT, R185, -INF , PT ;  /* 0xff800000b900780b */ /* 0x000fe40003f1d000 */
[----:B------:R-:W-:Y:S01]  /*48e0*/  FMNMX.FTZ R3, R179, R3, !PT ;  /* 0x00000003b3037209 */ /* 0x000fe20007810000 */
[----:B---3--:R-:W-:Y:S02]  /*48f0*/  FFMA.FTZ R2, R37, c[0x0][0x2d0], -R12 ;  /* 0x0000b40025027a23 */ /* 0x008fe4000001080c */
[C---:B------:R-:W-:Y:S01]  /*4900*/  HMMA.16816.F32.BF16 R136, R8.reuse, R116, RZ ;  /* 0x000000740888723c */ /* 0x040fe200000418ff */
[----:B------:R-:W-:Y:S01]  /*4910*/  FMNMX.FTZ R3, R178, R3, !PT ;  /* 0x00000003b2037209 */ /* 0x000fe20007810000 */
[----:B------:R1:W-:Y:S04]  /*4920*/  MUFU.EX2 R182, R2 ;  /* 0x0000000200b67308 */ /* 0x0003e80000000800 */
[----:B------:R-:W3:Y:S01]  /*4930*/  SHFL.BFLY PT, R14, R3, 0x2, 0x1f ;  /* 0x0c401f00030e7f89 */ /* 0x000ee200000e0000 */
[----:B--2---:R-:W-:Y:S01]  /*4940*/  F2FP.BF16.PACK_AB R4, R229, R232 ;  /* 0x000000e8e504723e */ /* 0x004fe200000010ff */
[----:B------:R-:W-:Y:S01]  /*4950*/  HMMA.16816.F32.BF16 R80, R8, R106, RZ ;  /* 0x0000006a0850723c */ /* 0x000fe200000418ff */
[----:B----4-:R-:W-:-:S07]  /*4960*/  F2FP.BF16.PACK_AB R5, R224, R231 ;  /* 0x000000e7e005723e */ /* 0x010fce00000010ff */
[----:B------:R-:W-:Y:S01]  /*4970*/  HMMA.16816.F32.BF16 R156, R8, R96, RZ ;  /* 0x00000060089c723c */ /* 0x000fe200000418ff */
[----:B-1----:R-:W-:-:S04]  /*4980*/  FFMA.FTZ R2, R38, c[0x0][0x2d0], -R12 ;  /* 0x0000b40026027a23 */ /* 0x002fc8000001080c */
[----:B------:R1:W2:Y:S03]  /*4990*/  MUFU.EX2 R245, R2 ;  /* 0x0000000200f57308 */ /* 0x0002a60000000800 */
[----:B------:R-:W-:Y:S01]  /*49a0*/  HMMA.16816.F32.BF16 R152, R8, R92, RZ ;  /* 0x0000005c0898723c */ /* 0x000fe200000418ff */
[----:B---3--:R-:W-:-:S07]  /*49b0*/  FMNMX.FTZ R0, R3, R14, !PT ;  /* 0x0000000e03007209 */ /* 0x008fce0007810000 */
        /* <DEDUP_REMOVED lines=11> */
[----:B------:R1:W2:Y:S03]  /*4a70*/  MUFU.EX2 R177, R3 ;  /* 0x0000000300b17308 */ /* 0x0002a60000000800 */
[C---:B------:R-:W-:Y:S08]  /*4a80*/  HMMA.16816.F32.BF16 R108, R8.reuse, R94, RZ ;  /* 0x0000005e086c723c */ /* 0x040ff000000418ff */
[----:B------:R-:W-:Y:S01]  /*4a90*/  HMMA.16816.F32.BF16 R84, R8, R102, RZ ;  /* 0x000000660854723c */ /* 0x000fe200000418ff */
[----:B-1----:R-:W-:-:S07]  /*4aa0*/  FFMA.FTZ R3, R16, c[0x0][0x2d0], -R2 ;  /* 0x0000b40010037a23 */ /* 0x002fce0000010802 */
[C---:B------:R-:W-:Y:S01]  /*4ab0*/  HMMA.16816.F32.BF16 R40, R8.reuse, R114, RZ ;  /* 0x000000720828723c */ /* 0x040fe200000418ff */
[----:B------:R1:W-:Y:S07]  /*4ac0*/  MUFU.EX2 R213, R3 ;  /* 0x0000000300d57308 */ /* 0x0003ee0000000800 */
[C---:B------:R-:W-:Y:S08]  /*4ad0*/  HMMA.16816.F32.BF16 R36, R8.reuse, R118, RZ ;  /* 0x000000760824723c */ /* 0x040ff000000418ff */
[----:B------:R-:W-:Y:S01]  /*4ae0*/  HMMA.16816.F32.BF16 R24, R8, R122, RZ ;  /* 0x0000007a0818723c */ /* 0x000fe200000418ff */
[----:B------:R-:W3:Y:S01]  /*4af0*/  SHFL.BFLY PT, R8, R0, 0x1, 0x1f ;  /* 0x0c201f0000087f89 */ /* 0x000ee200000e0000 */
[----:B-1----:R-:W-:-:S04]  /*4b00*/  FFMA.FTZ R3, R18, c[0x0][0x2d0], -R2 ;  /* 0x0000b40012037a23 */ /* 0x002fc80000010802 */
[----:B------:R1:W-:Y:S02]  /*4b10*/  MUFU.EX2 R14, R3 ;  /* 0x00000003000e7308 */ /* 0x0003e40000000800 */
[C---:B------:R-:W-:Y:S01]  /*4b20*/  HMMA.16816.F32.BF16 R192, R4.reuse, R44, R64 ;  /* 0x0000002c04c0723c */ /* 0x040fe20000041840 */
[----:B------:R-:W4:Y:S07]  /*4b30*/  LDSM.16.MT88.4 R64, [R227+0x2900] ;  /* 0x00290000e340783b */ /* 0x000f2e0000004200 */
[----:B------:R-:W-:Y:S01]  /*4b40*/  HMMA.16816.F32.BF16 R144, R4, R76, R144 ;  /* 0x0000004c0490723c */ /* 0x000fe20000041890 */
[----:B-1----:R-:W-:-:S07]  /*4b50*/  FFMA.FTZ R3, R19, c[0x0][0x2d0], -R2 ;  /* 0x0000b40013037a23 */ /* 0x002fce0000010802 */
[C---:B------:R-:W-:Y:S01]  /*4b60*/  HMMA.16816.F32.BF16 R136, R4.reuse, R56, R136 ;  /* 0x000000380488723c */ /* 0x040fe20000041888 */
[----:B---3--:R-:W-:Y:S01]  /*4b70*/  FMNMX.FTZ R184, R0, R8, !PT ;  /* 0x0000000800b87209 */ /* 0x008fe20007810000 */
[----:B------:R1:W-:Y:S03]  /*4b80*/  MUFU.EX2 R233, R3 ;  /* 0x0000000300e97308 */ /* 0x0003e60000000800 */
[C---:B------:R-:W-:Y:S01]  /*4b90*/  FSETP.NEU.FTZ.AND P0, PT, R184.reuse, -INF , PT ;  /* 0xff800000b800780b */ /* 0x040fe20003f1d000 */
[----:B------:R-:W-:Y:S02]  /*4ba0*/  FMUL.FTZ R0, R184, c[0x0][0x2d0] ;  /* 0x0000b400b8007a20 */ /* 0x000fe40000410000 */
[----:B------:R-:W-:Y:S03]  /*4bb0*/  HMMA.16816.F32.BF16 R168, R4, R60, R156 ;  /* 0x0000003c04a8723c */ /* 0x000fe6000004189c */
[----:B------:R-:W-:-:S05]  /*4bc0*/  FSEL R0, R0, RZ, P0 ;  /* 0x000000ff00007208 */ /* 0x000fca0000000000 */
[----:B------:R-:W-:Y:S01]  /*4bd0*/  IMAD.MOV.U32 R210, RZ, RZ, R147 ;  /* 0x000000ffffd27224 */ /* 0x000fe200078e0093 */
[C---:B------:R-:W-:Y:S01]  /*4be0*/  HMMA.16816.F32.BF16 R156, R4.reuse, R54, R108 ;  /* 0x00000036049c723c */ /* 0x040fe2000004186c */
[----:B------:R-:W-:Y:S01]  /*4bf0*/  MOV R248, R145 ;  /* 0x0000009100f87202 */ /* 0x000fe20000000f00 */
[----:B-1----:R-:W-:Y:S02]  /*4c00*/  FFMA.FTZ R3, R21, c[0x0][0x2d0], -R2 ;  /* 0x0000b40015037a23 */ /* 0x002fe40000010802 */
[----:B------:R-:W-:Y:S02]  /*4c10*/  IMAD.MOV.U32 R211, RZ, RZ, R146 ;  /* 0x000000ffffd37224 */ /* 0x000fe400078e0092 */
[----:B------:R1:W-:Y:S01]  /*4c20*/  MUFU.EX2 R230, R3 ;  /* 0x0000000300e67308 */ /* 0x0003e20000000800 */
[----:B------:R-:W-:Y:S01]  /*4c30*/  IMAD.MOV.U32 R19, RZ, RZ, R139 ;  /* 0x000000ffff137224 */ /* 0x000fe200078e008b */
[----:B------:R-:W-:Y:S01]  /*4c40*/  MOV R10, R137 ;  /* 0x00000089000a7202 */ /* 0x000fe20000000f00 */
[----:B------:R-:W-:Y:S01]  /*4c50*/  IMAD.MOV.U32 R11, RZ, RZ, R138 ;  /* 0x000000ffff0b7224 */ /* 0x000fe200078e008a */
[----:B----4-:R-:W-:Y:S01]  /*4c60*/  HMMA.16816.F32.BF16 R132, R4, R64, R132 ;  /* 0x000000400484723c */ /* 0x010fe20000041884 */
[----:B------:R-:W-:-:S02]  /*4c70*/  IMAD.MOV.U32 R147, RZ, RZ, R136 ;  /* 0x000000ffff937224 */ /* 0x000fc400078e0088 */
[----:B------:R-:W-:-:S05]  /*4c80*/  IMAD.MOV.U32 R209, RZ, RZ, R144 ;  /* 0x000000ffffd17224 */ /* 0x000fca00078e0090 */
[----:B------:R-:W-:Y:S01]  /*4c90*/  HMMA.16816.F32.BF16 R196, R4, R48, R148 ;  /* 0x0000003004c4723c */ /* 0x000fe20000041894 */
[----:B-1----:R-:W-:-:S04]  /*4ca0*/  FFMA.FTZ R3, R22, c[0x0][0x2d0], -R2 ;  /* 0x0000b40016037a23 */ /* 0x002fc80000010802 */
[----:B------:R1:W-:Y:S03]  /*4cb0*/  MUFU.EX2 R18, R3 ;  /* 0x0000000300127308 */ /* 0x0003e60000000800 */
[C---:B------:R-:W-:Y:S08]  /*4cc0*/  HMMA.16816.F32.BF16 R216, R4.reuse, R50, R84 ;  /* 0x0000003204d8723c */ /* 0x040ff00000041854 */
[----:B------:R-:W-:Y:S01]  /*4cd0*/  IMAD.MOV.U32 R9, RZ, RZ, R134 ;  /* 0x000000ffff097224 */ /* 0x000fe200078e0086 */
[C---:B------:R-:W-:Y:S01]  /*4ce0*/  HMMA.16816.F32.BF16 R140, R4.reuse, R72, R140 ;  /* 0x00000048048c723c */ /* 0x040fe2000004188c */
[----:B------:R-:W-:Y:S01]  /*4cf0*/  IMAD.MOV.U32 R8, RZ, RZ, R133 ;  /* 0x000000ffff087224 */ /* 0x000fe200078e0085 */
[----:B------:R-:W-:Y:S01]  /*4d00*/  MOV R16, R132 ;  /* 0x0000008400107202 */ /* 0x000fe20000000f00 */
[----:B------:R-:W-:Y:S01]  /*4d10*/  IMAD.MOV.U32 R110, RZ, RZ, R9 ;  /* 0x000000ffff6e7224 */ /* 0x000fe200078e0009 */
[----:B------:R-:W-:Y:S01]  /*4d20*/  MOV R86, R251 ;  /* 0x000000fb00567202 */ /* 0x000fe20000000f00 */
[----:B------:R-:W-:Y:S01]  /*4d30*/  IMAD.MOV.U32 R111, RZ, RZ, R8 ;  /* 0x000000ffff6f7224 */ /* 0x000fe200078e0008 */
[----:B--2---:R-:W-:Y:S01]  /*4d40*/  F2FP.BF16.PACK_AB R8, R177, R212 ;  /* 0x000000d4b108723e */ /* 0x004fe200000010ff */
[----:B-1----:R-:W-:Y:S01]  /*4d50*/  FFMA.FTZ R3, R23, c[0x0][0x2d0], -R2 ;  /* 0x0000b40017037a23 */ /* 0x002fe20000010802 */
[----:B------:R-:W-:Y:S01]  /*4d60*/  HMMA.16816.F32.BF16 R152, R4, R52, R152 ;  /* 0x000000340498723c */ /* 0x000fe20000041898 */
[----:B------:R-:W-:-:S02]  /*4d70*/  IMAD.MOV.U32 R187, RZ, RZ, R196 ;  /* 0x000000ffffbb7224 */ /* 0x000fc400078e00c4 */
[----:B------:R1:W2:Y:S01]  /*4d80*/  MUFU.EX2 R15, R3 ;  /* 0x00000003000f7308 */ /* 0x0002a20000000800 */
[----:B------:R-:W-:Y:S02]  /*4d90*/  IMAD.MOV.U32 R186, RZ, RZ, R197 ;  /* 0x000000ffffba7224 */ /* 0x000fe400078e00c5 */
[----:B------:R-:W-:Y:S02]  /*4da0*/  IMAD.MOV.U32 R181, RZ, RZ, R198 ;  /* 0x000000ffffb57224 */ /* 0x000fe400078e00c6 */
[----:B------:R-:W-:Y:S01]  /*4db0*/  HMMA.16816.F32.BF16 R20, R4, R78, R80 ;  /* 0x0000004e0414723c */ /* 0x000fe20000041850 */
[----:B------:R-:W-:Y:S02]  /*4dc0*/  IMAD.MOV.U32 R180, RZ, RZ, R199 ;  /* 0x000000ffffb47224 */ /* 0x000fe400078e00c7 */
[----:B------:R-:W-:Y:S02]  /*4dd0*/  IMAD.MOV.U32 R17, RZ, RZ, R135 ;  /* 0x000000ffff117224 */ /* 0x000fe400078e0087 */
[----:B------:R-:W-:-:S03]  /*4de0*/  IMAD.MOV.U32 R87, RZ, RZ, R250 ;  /* 0x000000ffff577224 */ /* 0x000fc600078e00fa */
[C---:B------:R-:W-:Y:S01]  /*4df0*/  HMMA.16816.F32.BF16 R196, R4.reuse, R46, R128 ;  /* 0x0000002e04c4723c */ /* 0x040fe20000041880 */
[----:B------:R-:W-:Y:S01]  /*4e00*/  IMAD.MOV.U32 R35, RZ, RZ, R141 ;  /* 0x000000ffff237224 */ /* 0x000fe200078e008d */
[----:B------:R-:W-:Y:S01]  /*4e10*/  MOV R146, R142 ;  /* 0x0000008e00927202 */ /* 0x000fe20000000f00 */
[----:B-1----:R-:W-:Y:S02]  /*4e20*/  FFMA.FTZ R3, R30, c[0x0][0x2d0], -R0 ;  /* 0x0000b4001e037a23 */ /* 0x002fe40000010800 */
[----:B--2---:R-:W-:Y:S02]  /*4e30*/  IMAD.MOV.U32 R85, RZ, RZ, R15 ;  /* 0x000000ffff557224 */ /* 0x004fe400078e000f */
[----:B------:R1:W-:Y:S01]  /*4e40*/  MUFU.EX2 R108, R3 ;  /* 0x00000003006c7308 */ /* 0x0003e20000000800 */
[----:B------:R-:W-:Y:S01]  /*4e50*/  MOV R131, R11 ;  /* 0x0000000b00837202 */ /* 0x000fe20000000f00 */
[----:B------:R-:W-:Y:S01]  /*4e60*/  IMAD.MOV.U32 R129, RZ, RZ, R10 ;  /* 0x000000ffff817224 */ /* 0x000fe200078e000a */
[----:B------:R-:W-:Y:S01]  /*4e70*/  F2FP.BF16.PACK_AB R10, R14, R213 ;  /* 0x000000d50e0a723e */ /* 0x000fe200000010ff */
[----:B------:R-:W-:Y:S01]  /*4e80*/  IMAD.MOV.U32 R145, RZ, RZ, R143 ;  /* 0x000000ffff917224 */ /* 0x000fe200078e008f */
[----:B------:R-:W-:Y:S01]  /*4e90*/  HMMA.16816.F32.BF16 R220, R4, R66, R24 ;  /* 0x0000004204dc723c */ /* 0x000fe20000041818 */
[----:B------:R-:W-:-:S02]  /*4ea0*/  IMAD.MOV.U32 R144, RZ, RZ, R140 ;  /* 0x000000ffff907224 */ /* 0x000fc400078e008c */
[----:B------:R-:W-:Y:S01]  /*4eb0*/  IMAD.MOV.U32 R130, RZ, RZ, R19 ;  /* 0x000000ffff827224 */ /* 0x000fe200078e0013 */
[----:B------:R-:W-:Y:S01]  /*4ec0*/  MOV R136, R22 ;  /* 0x0000001600887202 */ /* 0x000fe20000000f00 */
[----:B------:R-:W-:Y:S02]  /*4ed0*/  IMAD.MOV.U32 R139, RZ, RZ, R23 ;  /* 0x000000ffff8b7224 */ /* 0x000fe400078e0017 */
[----:B------:R-:W-:Y:S01]  /*4ee0*/  IMAD.MOV.U32 R138, RZ, RZ, R20 ;  /* 0x000000ffff8a7224 */ /* 0x000fe200078e0014 */
[----:B------:R-:W-:Y:S01]  /*4ef0*/  HMMA.16816.F32.BF16 R140, R4, R62, R124 ;  /* 0x0000003e048c723c */ /* 0x000fe2000004187c */
[----:B------:R-:W-:Y:S02]  /*4f00*/  IMAD.MOV.U32 R137, RZ, RZ, R21 ;  /* 0x000000ffff897224 */ /* 0x000fe400078e0015 */
[----:B-1----:R-:W-:Y:S02]  /*4f10*/  FFMA.FTZ R3, R32, c[0x0][0x2d0], -R0 ;  /* 0x0000b40020037a23 */ /* 0x002fe40000010800 */
[----:B------:R-:W-:-:S02]  /*4f20*/  IMAD.MOV.U32 R128, RZ, RZ, R188 ;  /* 0x000000ffff807224 */ /* 0x000fc400078e00bc */
[----:B------:R1:W2:Y:S01]  /*4f30*/  MUFU.EX2 R84, R3 ;  /* 0x0000000300547308 */ /* 0x0002a20000000800 */
[----:B------:R-:W-:Y:S01]  /*4f40*/  HMMA.16816.F32.BF16 R20, R4, R74, R40 ;  /* 0x0000004a0414723c */ /* 0x000fe20000041828 */
[----:B-1----:R-:W-:Y:S01]  /*4f50*/  FFMA.FTZ R3, R28, c[0x0][0x2d0], -R0 ;  /* 0x0000b4001c037a23 */ /* 0x002fe20000010800 */
[----:B--2---:R-:W-:-:S05]  /*4f60*/  F2FP.BF16.PACK_AB R9, R84, R108 ;  /* 0x0000006c5409723e */ /* 0x004fca00000010ff */
[----:B------:R1:W-:Y:S11]  /*4f70*/  MUFU.EX2 R109, R3 ;  /* 0x00000003006d7308 */ /* 0x0003f60000000800 */
[----:B------:R-:W-:Y:S06]  /*4f80*/  @!UPT UIADD3 URZ, URZ, URZ, URZ ;  /* 0x0000003f3f3ff290 */ /* 0x000fec000fffe03f */
[----:B------:R-:W-:Y:S02]  /*4f90*/  IMAD.MOV.U32 R183, RZ, RZ, R20 ;  /* 0x000000ffffb77224 */ /* 0x000fe400078e0014 */
[----:B------:R-:W-:Y:S02]  /*4fa0*/  IMAD.MOV.U32 R234, RZ, RZ, R21 ;  /* 0x000000ffffea7224 */ /* 0x000fe400078e0015 */
[----:B------:R-:W-:Y:S02]  /*4fb0*/  IMAD.MOV.U32 R235, RZ, RZ, R22 ;  /* 0x000000ffffeb7224 */ /* 0x000fe400078e0016 */
[----:B------:R-:W-:Y:S02]  /*4fc0*/  IMAD.MOV.U32 R15, RZ, RZ, R23 ;  /* 0x000000ffff0f7224 */ /* 0x000fe400078e0017 */
[----:B------:R-:W-:Y:S01]  /*4fd0*/  HMMA.16816.F32.BF16 R20, R4, R58, R36 ;  /* 0x0000003a0414723c */ /* 0x000fe20000041824 */
[----:B-1----:R-:W-:-:S04]  /*4fe0*/  FFMA.FTZ R3, R29, c[0x0][0x2d0], -R0 ;  /* 0x0000b4001d037a23 */ /* 0x002fc80000010800 */
[----:B------:R1:W2:Y:S02]  /*4ff0*/  MUFU.EX2 R32, R3 ;  /* 0x0000000300207308 */ /* 0x0002a40000000800 */
[----:B------:R-:W-:Y:S01]  /*5000*/  F2FP.BF16.PACK_AB R4, R230, R233 ;  /* 0x000000e9e604723e */ /* 0x000fe200000010ff */
[----:B-1----:R-:W-:Y:S01]  /*5010*/  FFMA.FTZ R3, R31, c[0x0][0x2d0], -R0 ;  /* 0x0000b4001f037a23 */ /* 0x002fe20000010800 */
[----:B--2---:R-:W-:Y:S11]  /*5020*/  F2FP.BF16.PACK_AB R11, R32, R109 ;  /* 0x0000006d200b723e */ /* 0x004ff600000010ff */
[----:B------:R-:W-:Y:S04]  /*5030*/  @!UPT UIADD3 URZ, URZ, URZ, URZ ;  /* 0x0000003f3f3ff290 */ /* 0x000fe8000fffe03f */
[----:B------:R-:W-:Y:S01]  /*5040*/  IMAD.MOV.U32 R239, RZ, RZ, R21 ;  /* 0x000000ffffef7224 */ /* 0x000fe200078e0015 */
[----:B------:R-:W-:Y:S01]  /*5050*/  MOV R240, R20 ;  /* 0x0000001400f07202 */ /* 0x000fe20000000f00 */
[----:B------:R1:W-:Y:S01]  /*5060*/  MUFU.EX2 R252, R3 ;  /* 0x0000000300fc7308 */ /* 0x0003e20000000800 */
[----:B------:R-:W-:Y:S02]  /*5070*/  IMAD.MOV.U32 R238, RZ, RZ, R22 ;  /* 0x000000ffffee7224 */ /* 0x000fe400078e0016 */
[----:B------:R-:W-:Y:S01]  /*5080*/  IMAD.MOV.U32 R237, RZ, RZ, R23 ;  /* 0x000000ffffed7224 */ /* 0x000fe200078e0017 */
[C---:B------:R-:W-:Y:S07]  /*5090*/  HMMA.16816.F32.BF16 R28, R8.reuse, R88, RZ ;  /* 0x00000058081c723c */ /* 0x040fee00000418ff */
[----:B------:R-:W-:Y:S01]  /*50a0*/  IMAD.MOV.U32 R89, RZ, RZ, R35 ;  /* 0x000000ffff597224 */ /* 0x000fe200078e0023 */
[----:B------:R-:W-:Y:S01]  /*50b0*/  HMMA.16816.F32.BF16 R20, R8, R92, RZ ;  /* 0x0000005c0814723c */ /* 0x000fe200000418ff */
[----:B------:R-:W-:-:S02]  /*50c0*/  IMAD.MOV.U32 R88, RZ, RZ, R144 ;  /* 0x000000ffff587224 */ /* 0x000fc400078e0090 */
[----:B-1----:R-:W-:-:S04]  /*50d0*/  FFMA.FTZ R3, R33, c[0x0][0x2d0], -R0 ;  /* 0x0000b40021037a23 */ /* 0x002fc80000010800 */
[----:B------:R-:W-:Y:S01]  /*50e0*/  IMAD.MOV.U32 R92, RZ, RZ, R139 ;  /* 0x000000ffff5c7224 */ /* 0x000fe200078e008b */
[----:B------:R1:W2:Y:S01]  /*50f0*/  MUFU.EX2 R247, R3 ;  /* 0x0000000300f77308 */ /* 0x0002a20000000800 */
[----:B------:R-:W-:Y:S01]  /*5100*/  HMMA.16816.F32.BF16 R24, R8, R96, RZ ;  /* 0x000000600818723c */ /* 0x000fe200000418ff */
[----:B------:R-:W-:-:S06]  /*5110*/  MOV R93, R205 ;  /* 0x000000cd005d7202 */ /* 0x000fcc0000000f00 */
[----:B------:R-:W-:Y:S01]  /*5120*/  IMAD.MOV.U32 R96, RZ, RZ, R17 ;  /* 0x000000ffff607224 */ /* 0x000fe200078e0011 */
[----:B------:R-:W-:Y:S01]  /*5130*/  HMMA.16816.F32.BF16 R36, R8, R98, RZ ;  /* 0x000000620824723c */ /* 0x000fe200000418ff */
[----:B------:R-:W-:Y:S02]  /*5140*/  IMAD.MOV.U32 R97, RZ, RZ, R16 ;  /* 0x000000ffff617224 */ /* 0x000fe400078e0010 */
[----:B-1----:R-:W-:Y:S01]  /*5150*/  FFMA.FTZ R3, R34, c[0x0][0x2d0], -R0 ;  /* 0x0000b40022037a23 */ /* 0x002fe20000010800 */
[----:B--2---:R-:W-:-:S03]  /*5160*/  F2FP.BF16.PACK_AB R5, R247, R252 ;  /* 0x000000fcf705723e */ /* 0x004fc600000010ff */
[----:B------:R-:W-:Y:S01]  /*5170*/  IMAD.MOV.U32 R98, RZ, RZ, R211 ;  /* 0x000000ffff627224 */ /* 0x000fe200078e00d3 */
[----:B------:R-:W-:Y:S01]  /*5180*/  MOV R99, R210 ;  /* 0x000000d200637202 */ /* 0x000fe20000000f00 */
[----:B------:R1:W-:Y:S02]  /*5190*/  MUFU.EX2 R246, R3 ;  /* 0x0000000300f67308 */ /* 0x0003e40000000800 */
[----:B-1----:R-:W-:Y:S01]  /*51a0*/  FFMA.FTZ R3, R68, c[0x0][0x2d0], -R0 ;  /* 0x0000b40044037a23 */ /* 0x002fe20000010800 */
[----:B------:R-:W-:Y:S02]  /*51b0*/  MOV R68, R18 ;  /* 0x0000001200447202 */ /* 0x000fe40000000f00 */
[----:B------:R-:W-:Y:S03]  /*51c0*/  HMMA.16816.F32.BF16 R16, R8, R100, RZ ;  /* 0x000000640810723c */ /* 0x000fe600000418ff */
[----:B------:R-:W1:Y:S01]  /*51d0*/  MUFU.EX2 R244, R3 ;  /* 0x0000000300f47308 */ /* 0x000e620000000800 */
[----:B------:R-:W-:-:S03]  /*51e0*/  F2FP.BF16.PACK_AB R6, R85, R68 ;  /* 0x000000445506723e */ /* 0x000fc600000010ff */
[----:B------:R-:W-:Y:S01]  /*51f0*/  MOV R100, R32 ;  /* 0x0000002000647202 */ /* 0x000fe20000000f00 */
[----:B------:R-:W-:Y:S01]  /*5200*/  IMAD.MOV.U32 R101, RZ, RZ, R128 ;  /* 0x000000ffff657224 */ /* 0x000fe200078e0080 */
[----:B------:R-:W-:Y:S07]  /*5210*/  HMMA.16816.F32.BF16 R32, R8, R90, RZ ;  /* 0x0000005a0820723c */ /* 0x000fee00000418ff */
[----:B------:R-:W-:Y:S01]  /*5220*/  IMAD.MOV.U32 R90, RZ, RZ, R146 ;  /* 0x000000ffff5a7224 */ /* 0x000fe200078e0092 */
[----:B-1----:R-:W-:Y:S01]  /*5230*/  F2FP.BF16.PACK_AB R7, R244, R246 ;  /* 0x000000f6f407723e */ /* 0x002fe200000010ff */
[----:B------:R-:W-:-:S02]  /*5240*/  IMAD.MOV.U32 R91, RZ, RZ, R145 ;  /* 0x000000ffff5b7224 */ /* 0x000fc400078e0091 */
[----:B------:R-:W-:Y:S02]  /*5250*/  FFMA.FTZ R3, R161, c[0x0][0x2d0], -R2 ;  /* 0x0000b400a1037a23 */ /* 0x000fe40000010802 */
[----:B------:R-:W-:Y:S02]  /*5260*/  IMAD.MOV.U32 R161, RZ, RZ, R186 ;  /* 0x000000ffffa17224 */ /* 0x000fe400078e00ba */
[----:B------:R-:W-:Y:S08]  /*5270*/  HMMA.16816.F32.BF16 R148, R4, R52, R20 ;  /* 0x000000340494723c */ /* 0x000ff00000041814 */
[----:B------:R-:W-:Y:S07]  /*5280*/  HMMA.16816.F32.BF16 R20, R8, R116, RZ ;  /* 0x000000740814723c */ /* 0x000fee00000418ff */
[----:B------:R-:W-:Y:S01]  /*5290*/  IMAD.MOV.U32 R116, RZ, RZ, R130 ;  /* 0x000000ffff747224 */ /* 0x000fe200078e0082 */
[----:B------:R-:W-:Y:S01]  /*52a0*/  HMMA.16816.F32.BF16 R188, R4, R44, R28 ;  /* 0x0000002c04bc723c */ /* 0x000fe2000004181c */
[----:B------:R-:W-:-:S02]  /*52b0*/  IMAD.MOV.U32 R117, RZ, RZ, R111 ;  /* 0x000000ffff757224 */ /* 0x000fc400078e006f */
[----:B------:R-:W-:-:S04]  /*52c0*/  IMAD.MOV.U32 R111, RZ, RZ, R204 ;  /* 0x000000ffff6f7224 */ /* 0x000fc800078e00cc */
[----:B------:R-:W-:Y:S01]  /*52d0*/  IMAD.MOV.U32 R44, RZ, RZ, R138 ;  /* 0x000000ffff2c7224 */ /* 0x000fe200078e008a */
[----:B------:R-:W-:Y:S01]  /*52e0*/  HMMA.16816.F32.BF16 R28, R8, R104, RZ ;  /* 0x00000068081c723c */ /* 0x000fe200000418ff */
[----:B------:R-:W-:-:S06]  /*52f0*/  IMAD.MOV.U32 R45, RZ, RZ, R137 ;  /* 0x000000ffff2d7224 */ /* 0x000fcc00078e0089 */
[----:B------:R-:W-:Y:S01]  /*5300*/  IMAD.MOV.U32 R105, RZ, RZ, R129 ;  /* 0x000000ffff697224 */ /* 0x000fe200078e0081 */
[----:B------:R-:W-:Y:S01]  /*5310*/  HMMA.16816.F32.BF16 R124, R4, R48, R16 ;  /* 0x00000030047c723c */ /* 0x000fe20000041810 */
[----:B------:R-:W-:-:S07]  /*5320*/  MOV R104, R147 ;  /* 0x0000009300687202 */ /* 0x000fce0000000f00 */
[----:B------:R-:W-:Y:S07]  /*5330*/  HMMA.16816.F32.BF16 R16, R8, R120, RZ ;  /* 0x000000780810723c */ /* 0x000fee00000418ff */
[----:B------:R-:W-:Y:S01]  /*5340*/  IMAD.MOV.U32 R121, RZ, RZ, R131 ;  /* 0x000000ffff797224 */ /* 0x000fe200078e0083 */
[----:B------:R-:W-:Y:S01]  /*5350*/  HMMA.16816.F32.BF16 R132, R4, R60, R24 ;  /* 0x0000003c0484723c */ /* 0x000fe20000041818 */
[----:B------:R-:W-:-:S07]  /*5360*/  IMAD.MOV.U32 R120, RZ, RZ, R206 ;  /* 0x000000ffff787224 */ /* 0x000fce00078e00ce */
[----:B------:R-:W-:Y:S08]  /*5370*/  HMMA.16816.F32.BF16 R128, R4, R56, R20 ;  /* 0x000000380480723c */ /* 0x000ff00000041814 */
[C---:B------:R-:W-:Y:S07]  /*5380*/  HMMA.16816.F32.BF16 R24, R8.reuse, R112, RZ ;  /* 0x000000700818723c */ /* 0x040fee00000418ff */
[----:B------:R-:W-:Y:S01]  /*5390*/  IMAD.MOV.U32 R112, RZ, RZ, R110 ;  /* 0x000000ffff707224 */ /* 0x000fe200078e006e */
[----:B------:R-:W-:Y:S01]  /*53a0*/  HMMA.16816.F32.BF16 R20, R8, R114, RZ ;  /* 0x000000720814723c */ /* 0x000fe200000418ff */
[----:B------:R-:W-:Y:S01]  /*53b0*/  MOV R113, R136 ;  /* 0x0000008800717202 */ /* 0x000fe20000000f00 */
[----:B------:R-:W-:-:S06]  /*53c0*/  IMAD.MOV.U32 R110, RZ, RZ, R249 ;  /* 0x000000ffff6e7224 */ /* 0x000fcc00078e00f9 */
[C---:B------:R-:W-:Y:S08]  /*53d0*/  HMMA.16816.F32.BF16 R80, R4.reuse, R76, R28 ;  /* 0x0000004c0450723c */ /* 0x040ff0000004181c */
[----:B------:R-:W-:Y:S07]  /*53e0*/  HMMA.16816.F32.BF16 R40, R4, R46, R32 ;  /* 0x0000002e0428723c */ /* 0x000fee0000041820 */
[----:B------:R-:W-:Y:S01]  /*53f0*/  IMAD.MOV.U32 R47, RZ, RZ, R207 ;  /* 0x000000ffff2f7224 */ /* 0x000fe200078e00cf */
[----:B------:R-:W-:Y:S01]  /*5400*/  HMMA.16816.F32.BF16 R28, R8, R102, RZ ;  /* 0x00000066081c723c */ /* 0x000fe200000418ff */
[----:B------:R-:W-:-:S02]  /*5410*/  IMAD.MOV.U32 R46, RZ, RZ, R208 ;  /* 0x000000ffff2e7224 */ /* 0x000fc400078e00d0 */
[----:B------:R1:W-:Y:S04]  /*5420*/  MUFU.EX2 R208, R3 ;  /* 0x0000000300d07308 */ /* 0x0003e80000000800 */
[----:B------:R-:W-:Y:S01]  /*5430*/  IMAD.MOV.U32 R103, RZ, RZ, R99 ;  /* 0x000000ffff677224 */ /* 0x000fe200078e0063 */
[----:B------:R-:W-:Y:S01]  /*5440*/  HMMA.16816.F32.BF16 R32, R8, R94, RZ ;  /* 0x0000005e0820723c */ /* 0x000fe200000418ff */
[----:B------:R-:W-:-:S06]  /*5450*/  MOV R102, R98 ;  /* 0x0000006200667202 */ /* 0x000fcc0000000f00 */
[----:B------:R-:W-:Y:S01]  /*5460*/  IMAD.MOV.U32 R95, RZ, RZ, R116 ;  /* 0x000000ffff5f7224 */ /* 0x000fe200078e0074 */
[C---:B------:R-:W-:Y:S01]  /*5470*/  HMMA.16816.F32.BF16 R60, R4.reuse, R62, R36 ;  /* 0x0000003e043c723c */ /* 0x040fe20000041824 */
[----:B------:R-:W-:Y:S02]  /*5480*/  IMAD.MOV.U32 R94, RZ, RZ, R121 ;  /* 0x000000ffff5e7224 */ /* 0x000fe400078e0079 */
[----:B------:R-:W-:Y:S01]  /*5490*/  IMAD.MOV.U32 R116, RZ, RZ, R117 ;  /* 0x000000ffff747224 */ /* 0x000fe200078e0075 */
[----:B------:R-:W-:Y:S01]  /*54a0*/  MOV R117, R112 ;  /* 0x0000007000757202 */ /* 0x000fe20000000f00 */
[----:B------:R-:W-:Y:S02]  /*54b0*/  IMAD.MOV.U32 R112, RZ, RZ, R96 ;  /* 0x000000ffff707224 */ /* 0x000fe400078e0060 */
[----:B------:R-:W-:Y:S01]  /*54c0*/  IMAD.MOV.U32 R121, RZ, RZ, R97 ;  /* 0x000000ffff797224 */ /* 0x000fe200078e0061 */
[----:B------:R-:W-:Y:S01]  /*54d0*/  HMMA.16816.F32.BF16 R144, R4, R72, R24 ;  /* 0x000000480490723c */ /* 0x000fe20000041818 */
[----:B-1----:R-:W-:-:S06]  /*54e0*/  FFMA.FTZ R3, R164, c[0x0][0x2d0], -R2 ;  /* 0x0000b400a4037a23 */ /* 0x002fcc0000010802 */
[----:B------:R-:W-:Y:S01]  /*54f0*/  IMAD.MOV.U32 R73, RZ, RZ, R248 ;  /* 0x000000ffff497224 */ /* 0x000fe200078e00f8 */
[----:B------:R-:W-:Y:S01]  /*5500*/  HMMA.16816.F32.BF16 R36, R4, R74, R20 ;  /* 0x0000004a0424723c */ /* 0x000fe20000041814 */
[----:B------:R-:W-:Y:S01]  /*5510*/  IMAD.MOV.U32 R72, RZ, RZ, R209 ;  /* 0x000000ffff487224 */ /* 0x000fe200078e00d1 */
[----:B------:R-:W-:Y:S01]  /*5520*/  LDSM.16.MT88.4 R20, [R225+0x1100] ;  /* 0x00110000e114783b */ /* 0x000fe20000004200 */
[----:B------:R1:W2:Y:S04]  /*5530*/  MUFU.EX2 R209, R3 ;  /* 0x0000000300d17308 */ /* 0x0002a80000000800 */
[----:B------:R-:W-:Y:S01]  /*5540*/  MOV R75, R103 ;  /* 0x00000067004b7202 */ /* 0x000fe20000000f00 */
[----:B------:R-:W-:Y:S01]  /*5550*/  HMMA.16816.F32.BF16 R24, R8, R106, RZ ;  /* 0x0000006a0818723c */ /* 0x000fe200000418ff */
[----:B------:R-:W-:Y:S01]  /*5560*/  IMAD.MOV.U32 R74, RZ, RZ, R102 ;  /* 0x000000ffff4a7224 */ /* 0x000fe200078e0066 */
[----:B------:R-:W-:Y:S01]  /*5570*/  MOV R103, R47 ;  /* 0x0000002f00677202 */ /* 0x000fe20000000f00 */
[----:B------:R-:W-:-:S02]  /*5580*/  IMAD.MOV.U32 R102, RZ, RZ, R46 ;  /* 0x000000ffff667224 */ /* 0x000fc400078e002e */
[----:B------:R-:W-:Y:S02]  /*5590*/  IMAD.MOV.U32 R46, RZ, RZ, R112 ;  /* 0x000000ffff2e7224 */ /* 0x000fe400078e0070 */
[----:B------:R-:W-:Y:S01]  /*55a0*/  IMAD.MOV.U32 R106, RZ, RZ, R94 ;  /* 0x000000ffff6a7224 */ /* 0x000fe200078e005e */
[----:B------:R-:W-:Y:S01]  /*55b0*/  HMMA.16816.F32.BF16 R248, R4, R64, R16 ;  /* 0x0000004004f8723c */ /* 0x000fe20000041810 */
[----:B------:R-:W-:Y:S02]  /*55c0*/  IMAD.MOV.U32 R94, RZ, RZ, R120 ;  /* 0x000000ffff5e7224 */ /* 0x000fe400078e0078 */
[----:B------:R-:W-:Y:S01]  /*55d0*/  IMAD.MOV.U32 R107, RZ, RZ, R95 ;  /* 0x000000ffff6b7224 */ /* 0x000fe200078e005f */
[----:B------:R-:W-:Y:S01]  /*55e0*/  MOV R95, R117 ;  /* 0x00000075005f7202 */ /* 0x000fe20000000f00 */
[----:B------:R-:W-:Y:S01]  /*55f0*/  IMAD.MOV.U32 R120, RZ, RZ, R121 ;  /* 0x000000ffff787224 */ /* 0x000fe200078e0079 */
[----:B------:R-:W-:Y:S01]  /*5600*/  MOV R117, R93 ;  /* 0x0000005d00757202 */ /* 0x000fe20000000f00 */
[----:B------:R-:W-:Y:S01]  /*5610*/  IMAD.MOV.U32 R121, RZ, RZ, R116 ;  /* 0x000000ffff797224 */ /* 0x000fe200078e0074 */
[----:B------:R-:W-:Y:S01]  /*5620*/  HMMA.16816.F32.BF16 R16, R8, R118, RZ ;  /* 0x000000760810723c */ /* 0x000fe200000418ff */
[----:B------:R-:W-:Y:S01]  /*5630*/  IMAD.MOV.U32 R47, RZ, RZ, R113 ;  /* 0x000000ffff2f7224 */ /* 0x000fe200078e0071 */
[----:B------:R-:W-:Y:S01]  /*5640*/  MOV R113, R235 ;  /* 0x000000eb00717202 */ /* 0x000fe20000000f00 */
[----:B------:R-:W-:-:S02]  /*5650*/  IMAD.MOV.U32 R112, RZ, RZ, R182 ;  /* 0x000000ffff707224 */ /* 0x000fc400078e00b6 */
[----:B------:R-:W-:Y:S01]  /*5660*/  IMAD.MOV.U32 R116, RZ, RZ, R92 ;  /* 0x000000ffff747224 */ /* 0x000fe200078e005c */
[----:B------:R3:W5:Y:S01]  /*5670*/  LDL.LU R182, [R1+0xc0] ;  /* 0x0000c00001b67983 */ /* 0x0007620000300800 */
[----:B------:R-:W-:Y:S01]  /*5680*/  IMAD.MOV.U32 R92, RZ, RZ, R183 ;  /* 0x000000ffff5c7224 */ /* 0x000fe200078e00b7 */
[----:B------:R-:W-:Y:S01]  /*5690*/  HMMA.16816.F32.BF16 R8, R8, R122, RZ ;  /* 0x0000007a0808723c */ /* 0x000fe200000418ff */
[----:B------:R-:W-:Y:S01]  /*56a0*/  IMAD.MOV.U32 R119, RZ, RZ, R103 ;  /* 0x000000ffff777224 */ /* 0x000fe200078e0067 */
[----:B------:R3:W5:Y:S01]  /*56b0*/  LDL.LU R183, [R1+0xbc] ;  /* 0x0000bc0001b77983 */ /* 0x0007620000300800 */
[----:B------:R-:W-:Y:S02]  /*56c0*/  IMAD.MOV.U32 R93, RZ, RZ, R234 ;  /* 0x000000ffff5d7224 */ /* 0x000fe400078e00ea */
[----:B------:R-:W-:Y:S01]  /*56d0*/  IMAD.MOV.U32 R114, RZ, RZ, R102 ;  /* 0x000000ffff727224 */ /* 0x000fe200078e0066 */
[----:B------:R-:W4:Y:S01]  /*56e0*/  LDL.LU R234, [R1+0xb8] ;  /* 0x0000b80001ea7983 */ /* 0x000f220000300800 */
[----:B------:R-:W-:Y:S01]  /*56f0*/  IMAD.MOV.U32 R103, RZ, RZ, R46 ;  /* 0x000000ffff677224 */ /* 0x000fe200078e002e */
[----:B------:R-:W-:Y:S01]  /*5700*/  MOV R102, R95 ;  /* 0x0000005f00667202 */ /* 0x000fe20000000f00 */
[----:B------:R-:W-:Y:S01]  /*5710*/  IMAD.MOV.U32 R46, RZ, RZ, R47 ;  /* 0x000000ffff2e7224 */ /* 0x000fe200078e002f */
[----:B------:R-:W3:Y:S01]  /*5720*/  LDL.LU R235, [R1+0xb4] ;  /* 0x0000b40001eb7983 */ /* 0x000ee20000300800 */
[----:B------:R-:W-:Y:S01]  /*5730*/  IMAD.MOV.U32 R47, RZ, RZ, R116 ;  /* 0x000000ffff2f7224 */ /* 0x000fe200078e0074 */
[----:B------:R-:W-:Y:S01]  /*5740*/  HMMA.16816.F32.BF16 R52, R4, R54, R32 ;  /* 0x000000360434723c */ /* 0x000fe20000041820 */
[----:B------:R-:W-:-:S02]  /*5750*/  IMAD.MOV.U32 R95, RZ, RZ, R112 ;  /* 0x000000ffff5f7224 */ /* 0x000fc400078e0070 */
[----:B------:R-:W-:Y:S01]  /*5760*/  IMAD.MOV.U32 R116, RZ, RZ, R113 ;  /* 0x000000ffff747224 */ /* 0x000fe200078e0071 */
[----:B------:R-:W3:Y:S01]  /*5770*/  LDL.LU R112, [R1+0x24] ;  /* 0x0000240001707983 */ /* 0x000ee20000300800 */
[----:B-1----:R-:W-:Y:S02]  /*5780*/  FFMA.FTZ R3, R163, c[0x0][0x2d0], -R2 ;  /* 0x0000b400a3037a23 */ /* 0x002fe40000010802 */
[----:B------:R-:W-:Y:S01]  /*5790*/  IMAD.MOV.U32 R115, RZ, RZ, R94 ;  /* 0x000000ffff737224 */ /* 0x000fe200078e005e */
[----:B------:R-:W3:Y:S01]  /*57a0*/  LDL.LU R113, [R1+0x20] ;  /* 0x0000200001717983 */ /* 0x000ee20000300800 */
[----:B------:R-:W-:Y:S01]  /*57b0*/  MOV R94, R117 ;  /* 0x00000075005e7202 */ /* 0x000fe20000000f00 */
[----:B------:R-:W-:Y:S01]  /*57c0*/  IMAD.MOV.U32 R117, RZ, RZ, R15 ;  /* 0x000000ffff757224 */ /* 0x000fe200078e000f */
[----:B------:R1:W-:Y:S01]  /*57d0*/  MUFU.EX2 R210, R3 ;  /* 0x0000000300d27308 */ /* 0x0003e20000000800 */
[----:B------:R-:W3:Y:S01]  /*57e0*/  LDL.LU R15, [R1+0x28] ;  /* 0x00002800010f7983 */ /* 0x000ee20000300800 */
[----:B------:R-:W-:Y:S01]  /*57f0*/  HMMA.16816.F32.BF16 R32, R4, R66, R8 ;  /* 0x000000420420723c */ /* 0x000fe20000041808 */
[----:B------:R-:W-:-:S06]  /*5800*/  IMAD.MOV.U32 R163, RZ, RZ, R180 ;  /* 0x000000ffffa37224 */ /* 0x000fcc00078e00b4 */
[----:B--2---:R-:W-:Y:S01]  /*5810*/  F2FP.BF16.PACK_AB R8, R209, R208 ;  /* 0x000000d0d108723e */ /* 0x004fe200000010ff */
[----:B------:R-:W-:Y:S01]  /*5820*/  HMMA.16816.F32.BF16 R56, R4, R58, R16 ;  /* 0x0000003a0438723c */ /* 0x000fe20000041810 */
[----:B------:R-:W2:Y:S01]  /*5830*/  LDSM.16.MT88.4 R16, [R226+0x1100] ;  /* 0x00110000e210783b */ /* 0x000ea20000004200 */
[----:B-1----:R-:W-:Y:S02]  /*5840*/  FFMA.FTZ R3, R162, c[0x0][0x2d0], -R2 ;  /* 0x0000b400a2037a23 */ /* 0x002fe40000010802 */
[----:B------:R-:W-:-:S04]  /*5850*/  IMAD.MOV.U32 R162, RZ, RZ, R181 ;  /* 0x000000ffffa27224 */ /* 0x000fc800078e00b5 */
[C---:B------:R-:W-:Y:S01]  /*5860*/  HMMA.16816.F32.BF16 R48, R4.reuse, R50, R28 ;  /* 0x000000320430723c */ /* 0x040fe2000004181c */
[----:B------:R1:W1:Y:S01]  /*5870*/  MUFU.EX2 R211, R3 ;  /* 0x0000000300d37308 */ /* 0x0002620000000800 */
[----:B------:R-:W2:Y:S06]  /*5880*/  LDSM.16.MT88.4 R28, [R228+0x1100] ;  /* 0x00110000e41c783b */ /* 0x000eac0000004200 */
[----:B------:R-:W-:Y:S01]  /*5890*/  HMMA.16816.F32.BF16 R76, R4, R78, R24 ;  /* 0x0000004e044c723c */ /* 0x000fe20000041818 */
[----:B------:R-:W-:Y:S01]  /*58a0*/  LDSM.16.MT88.4 R24, [R225+0x3100] ;  /* 0x00310000e118783b */ /* 0x000fe20000004200 */
[----:B-1----:R-:W-:Y:S01]  /*58b0*/  FFMA.FTZ R3, R160, c[0x0][0x2d0], -R0 ;  /* 0x0000b400a0037a23 */ /* 0x002fe20000010800 */
[----:B------:R-:W-:Y:S01]  /*58c0*/  F2FP.BF16.PACK_AB R10, R211, R210 ;  /* 0x000000d2d30a723e */ /* 0x000fe200000010ff */
[----:B------:R-:W-:-:S02]  /*58d0*/  IMAD.MOV.U32 R160, RZ, RZ, R187 ;  /* 0x000000ffffa07224 */ /* 0x000fc400078e00bb */
[----:B------:R1:W-:Y:S02]  /*58e0*/  MUFU.EX2 R187, R3 ;  /* 0x0000000300bb7308 */ /* 0x0003e40000000800 */
[----:B-1----:R-:W-:-:S06]  /*58f0*/  FFMA.FTZ R3, R71, c[0x0][0x2d0], -R0 ;  /* 0x0000b40047037a23 */ /* 0x002fcc0000010800 */
[----:B------:R1:W1:Y:S02]  /*5900*/  MUFU.EX2 R204, R3 ;  /* 0x0000000300cc7308 */ /* 0x0002640000000800 */
[----:B-1----:R-:W-:Y:S01]  /*5910*/  FFMA.FTZ R3, R70, c[0x0][0x2d0], -R0 ;  /* 0x0000b40046037a23 */ /* 0x002fe20000010800 */
[----:B------:R-:W-:-:S05]  /*5920*/  F2FP.BF16.PACK_AB R9, R204, R187 ;  /* 0x000000bbcc09723e */ /* 0x000fca00000010ff */
[----:B------:R1:W-:Y:S02]  /*5930*/  MUFU.EX2 R206, R3 ;  /* 0x0000000300ce7308 */ /* 0x0003e40000000800 */
[----:B-1----:R-:W-:-:S06]  /*5940*/  FFMA.FTZ R3, R69, c[0x0][0x2d0], -R0 ;  /* 0x0000b40045037a23 */ /* 0x002fcc0000010800 */
[----:B------:R1:W1:Y:S02]  /*5950*/  MUFU.EX2 R207, R3 ;  /* 0x0000000300cf7308 */ /* 0x0002640000000800 */
[----:B-1----:R-:W-:Y:S01]  /*5960*/  FFMA.FTZ R3, R175, c[0x0][0x2d0], -R13 ;  /* 0x0000b400af037a23 */ /* 0x002fe2000001080d */
[----:B------:R-:W-:-:S05]  /*5970*/  F2FP.BF16.PACK_AB R11, R207, R206 ;  /* 0x000000cecf0b723e */ /* 0x000fca00000010ff */
[----:B------:R1:W-:Y:S02]  /*5980*/  MUFU.EX2 R66, R3 ;  /* 0x0000000300427308 */ /* 0x0003e40000000800 */
[C---:B--2---:R-:W-:Y:S08]  /*5990*/  HMMA.16816.F32.BF16 R132, R8.reuse, R16, R132 ;  /* 0x000000100884723c */ /* 0x044ff00000041884 */
[----:B------:R-:W-:Y:S01]  /*59a0*/  HMMA.16816.F32.BF16 R60, R8, R18, R60 ;  /* 0x00000012083c723c */ /* 0x000fe2000004183c */
[----:B-1----:R-:W-:-:S04]  /*59b0*/  FFMA.FTZ R3, R174, c[0x0][0x2d0], -R13 ;  /* 0x0000b400ae037a23 */ /* 0x002fc8000001080d */
[----:B------:R1:W2:Y:S03]  /*59c0*/  MUFU.EX2 R180, R3 ;  /* 0x0000000300b47308 */ /* 0x0002a60000000800 */
[C---:B------:R-:W-:Y:S08]  /*59d0*/  HMMA.16816.F32.BF16 R188, R8.reuse, R20, R188 ;  /* 0x0000001408bc723c */ /* 0x040ff000000418bc */
[----:B------:R-:W-:Y:S01]  /*59e0*/  HMMA.16816.F32.BF16 R40, R8, R22, R40 ;  /* 0x000000160828723c */ /* 0x000fe20000041828 */
[----:B-1----:R-:W-:Y:S01]  /*59f0*/  FFMA.FTZ R3, R173, c[0x0][0x2d0], -R13 ;  /* 0x0000b400ad037a23 */ /* 0x002fe2000001080d */
[----:B--2---:R-:W-:-:S06]  /*5a00*/  F2FP.BF16.PACK_AB R4, R180, R66 ;  /* 0x00000042b404723e */ /* 0x004fcc00000010ff */
[C---:B------:R-:W-:Y:S01]  /*5a10*/  HMMA.16816.F32.BF16 R148, R8.reuse, R28, R148 ;  /* 0x0000001c0894723c */ /* 0x040fe20000041894 */
[----:B------:R1:W-:Y:S07]  /*5a20*/  MUFU.EX2 R186, R3 ;  /* 0x0000000300ba7308 */ /* 0x0003ee0000000800 */
        /* <DEDUP_REMOVED lines=19> */
[C---:B------:R-:W-:Y:S08]  /*5b60*/  HMMA.16816.F32.BF16 R152, R4.reuse, R28, R152 ;  /* 0x0000001c0498723c */ /* 0x040ff00000041898 */
[----:B------:R-:W-:Y:S01]  /*5b70*/  HMMA.16816.F32.BF16 R156, R4, R30, R156 ;  /* 0x0000001e049c723c */ /* 0x000fe2000004189c */
[----:B------:R-:W2:Y:S07]  /*5b80*/  LDSM.16.MT88.4 R28, [R227+0x3100] ;  /* 0x00310000e31c783b */ /* 0x000eae0000004200 */
[-C--:B-1----:R-:W-:Y:S08]  /*5b90*/  HMMA.16816.F32.BF16 R164, R8, R16.reuse, R124 ;  /* 0x0000001008a4723c */ /* 0x082ff0000004187c */
[C---:B------:R-:W-:Y:S08]  /*5ba0*/  HMMA.16816.F32.BF16 R168, R4.reuse, R16, R160 ;  /* 0x0000001004a8723c */ /* 0x040ff000000418a0 */
[-C--:B------:R-:W-:Y:S08]  /*5bb0*/  HMMA.16816.F32.BF16 R172, R4, R18.reuse, R216 ;  /* 0x0000001204ac723c */ /* 0x080ff000000418d8 */
[C---:B------:R-:W-:Y:S08]  /*5bc0*/  HMMA.16816.F32.BF16 R20, R8.reuse, R18, R48 ;  /* 0x000000120814723c */ /* 0x040ff00000041830 */
[----:B------:R-:W-:Y:S11]  /*5bd0*/  HMMA.16816.F32.BF16 R16, R8, R24, R80 ;  /* 0x000000180810723c */ /* 0x000ff60000041850 */
[----:B------:R-:W-:Y:S05]  /*5be0*/  @!UPT UIADD3 URZ, URZ, URZ, URZ ;  /* 0x0000003f3f3ff290 */ /* 0x000fea000fffe03f */
[----:B------:R-:W-:Y:S01]  /*5bf0*/  IMAD.MOV.U32 R99, RZ, RZ, R20 ;  /* 0x000000ffff637224 */ /* 0x000fe200078e0014 */
[----:B------:R-:W-:Y:S01]  /*5c00*/  MOV R98, R21 ;  /* 0x0000001500627202 */ /* 0x000fe20000000f00 */
[----:B------:R-:W-:Y:S02]  /*5c10*/  IMAD.MOV.U32 R97, RZ, RZ, R22 ;  /* 0x000000ffff617224 */ /* 0x000fe400078e0016 */
[----:B------:R-:W-:Y:S02]  /*5c20*/  IMAD.MOV.U32 R96, RZ, RZ, R23 ;  /* 0x000000ffff607224 */ /* 0x000fe400078e0017 */
[----:B------:R-:W1:Y:S02]  /*5c30*/  LDSM.16.MT88.4 R20, [R226+0x3100] ;  /* 0x00310000e214783b */ /* 0x000e640000004200 */
[----:B------:R-:W-:Y:S01]  /*5c40*/  IMAD.MOV.U32 R83, RZ, RZ, R16 ;  /* 0x000000ffff537224 */ /* 0x000fe200078e0010 */
[----:B------:R-:W-:Y:S01]  /*5c50*/  MOV R82, R17 ;  /* 0x0000001100527202 */ /* 0x000fe20000000f00 */
[----:B------:R-:W-:-:S02]  /*5c60*/  IMAD.MOV.U32 R81, RZ, RZ, R18 ;  /* 0x000000ffff517224 */ /* 0x000fc400078e0012 */
[----:B------:R-:W-:Y:S02]  /*5c70*/  IMAD.MOV.U32 R80, RZ, RZ, R19 ;  /* 0x000000ffff507224 */ /* 0x000fe400078e0013 */
[----:B------:R-:W3:Y:S01]  /*5c80*/  LDSM.16.MT88.4 R16, [R228+0x3100] ;  /* 0x00310000e410783b */ /* 0x000ee20000004200 */
        /* <DEDUP_REMOVED lines=8> */
[----:B------:R-:W-:-:S02]  /*5d10*/  IMAD.MOV.U32 R122, RZ, RZ, R102 ;  /* 0x000000ffff7a7224 */ /* 0x000fc400078e0066 */
[----:B------:R-:W-:Y:S02]  /*5d20*/  IMAD.MOV.U32 R123, RZ, RZ, R103 ;  /* 0x000000ffff7b7224 */ /* 0x000fe400078e0067 */
[----:B------:R-:W-:Y:S02]  /*5d30*/  IMAD.MOV.U32 R94, RZ, RZ, R116 ;  /* 0x000000ffff5e7224 */ /* 0x000fe400078e0074 */
[----:B------:R-:W-:Y:S02]  /*5d40*/  IMAD.MOV.U32 R95, RZ, RZ, R117 ;  /* 0x000000ffff5f7224 */ /* 0x000fe400078e0075 */
[----:B------:R-:W-:Y:S01]  /*5d50*/  IMAD.MOV.U32 R71, RZ, RZ, R224 ;  /* 0x000000ffff477224 */ /* 0x000fe200078e00e0 */
[----:B------:R-:W-:Y:S01]  /*5d60*/  MOV R3, R115 ;  /* 0x0000007300037202 */ /* 0x000fe20000000f00 */
[----:B------:R-:W-:Y:S01]  /*5d70*/  IMAD.MOV.U32 R69, RZ, RZ, R230 ;  /* 0x000000ffff457224 */ /* 0x000fe200078e00e6 */
[----:B------:R-:W-:Y:S01]  /*5d80*/  HMMA.16816.F32.BF16 R72, R4, R24, R72 ;  /* 0x000000180448723c */ /* 0x000fe20000041848 */
[----:B------:R-:W-:-:S07]  /*5d90*/  IMAD.MOV.U32 R219, RZ, RZ, R161 ;  /* 0x000000ffffdb7224 */ /* 0x000fce00078e00a1 */
[C---:B--2---:R-:W-:Y:S08]  /*5da0*/  HMMA.16816.F32.BF16 R120, R4.reuse, R28, R120 ;  /* 0x0000001c0478723c */ /* 0x044ff00000041878 */
[C---:B-1----:R-:W-:Y:S08]  /*5db0*/  HMMA.16816.F32.BF16 R88, R4.reuse, R20, R88 ;  /* 0x000000140458723c */ /* 0x042ff00000041858 */
[C---:B---3--:R-:W-:Y:S07]  /*5dc0*/  HMMA.16816.F32.BF16 R48, R4.reuse, R18, R124 ;  /* 0x000000120430723c */ /* 0x048fee000004187c */
[----:B------:R-:W-:Y:S01]  /*5dd0*/  IMAD.MOV.U32 R127, RZ, RZ, R69 ;  /* 0x000000ffff7f7224 */ /* 0x000fe200078e0045 */
[----:B------:R-:W-:Y:S01]  /*5de0*/  MOV R125, R71 ;  /* 0x00000047007d7202 */ /* 0x000fe20000000f00 */
[----:B------:R-:W-:Y:S01]  /*5df0*/  IMAD.MOV.U32 R126, RZ, RZ, R70 ;  /* 0x000000ffff7e7224 */ /* 0x000fe200078e0046 */
[----:B------:R-:W-:Y:S01]  /*5e00*/  HMMA.16816.F32.BF16 R104, R4, R16, R104 ;  /* 0x000000100468723c */ /* 0x000fe20000041868 */
[----:B------:R-:W-:-:S07]  /*5e10*/  IMAD.MOV.U32 R124, RZ, RZ, R68 ;  /* 0x000000ffff7c7224 */ /* 0x000fce00078e0044 */
[C---:B------:R-:W-:Y:S08]  /*5e20*/  HMMA.16816.F32.BF16 R44, R4.reuse, R26, R44 ;  /* 0x0000001a042c723c */ /* 0x040ff0000004182c */
[C---:B------:R-:W-:Y:S08]  /*5e30*/  HMMA.16816.F32.BF16 R92, R4.reuse, R22, R92 ;  /* 0x00000016045c723c */ /* 0x040ff0000004185c */
[----:B------:R-:W-:Y:S07]  /*5e40*/  HMMA.16816.F32.BF16 R68, R4, R30, R220 ;  /* 0x0000001e0444723c */ /* 0x000fee00000418dc */
[----:B------:R-:W-:-:S02]  /*5e50*/  IMAD.MOV.U32 R6, RZ, RZ, R3 ;  /* 0x000000ffff067224 */ /* 0x000fc400078e0003 */
[----:B------:R-:W-:Y:S02]  /*5e60*/  FFMA.FTZ R3, R215, c[0x0][0x2d0], -R2 ;  /* 0x0000b400d7037a23 */ /* 0x000fe40000010802 */
[----:B------:R-:W-:Y:S02]  /*5e70*/  IMAD.MOV.U32 R7, RZ, RZ, R219 ;  /* 0x000000ffff077224 */ /* 0x000fe400078e00db */
[----:B------:R-:W-:Y:S01]  /*5e80*/  HMMA.16816.F32.BF16 R216, R8, R20, R144 ;  /* 0x0000001408d8723c */ /* 0x000fe20000041890 */
[----:B------:R1:W-:Y:S01]  /*5e90*/  MUFU.EX2 R21, R3 ;  /* 0x0000000300157308 */ /* 0x0003e20000000800 */
[----:B------:R-:W-:Y:S01]  /*5ea0*/  IMAD.MOV.U32 R102, RZ, RZ, R112 ;  /* 0x000000ffff667224 */ /* 0x000fe200078e0070 */
[----:B------:R-:W-:Y:S01]  /*5eb0*/  MOV R103, R113 ;  /* 0x0000007100677202 */ /* 0x000fe20000000f00 */
[----:B------:R-:W-:-:S04]  /*5ec0*/  IMAD.MOV.U32 R112, RZ, RZ, R242 ;  /* 0x000000ffff707224 */ /* 0x000fc800078e00f2 */
[----:B------:R-:W-:Y:S01]  /*5ed0*/  HMMA.16816.F32.BF16 R36, R8, R22, R36 ;  /* 0x000000160824723c */ /* 0x000fe20000041824 */
[----:B------:R-:W-:Y:S02]  /*5ee0*/  IMAD.MOV.U32 R113, RZ, RZ, R241 ;  /* 0x000000ffff717224 */ /* 0x000fe400078e00f1 */
[----:B------:R-:W-:Y:S02]  /*5ef0*/  IMAD.MOV.U32 R116, RZ, RZ, R86 ;  /* 0x000000ffff747224 */ /* 0x000fe400078e0056 */
[----:B------:R-:W-:-:S03]  /*5f00*/  IMAD.MOV.U32 R117, RZ, RZ, R87 ;  /* 0x000000ffff757224 */ /* 0x000fc600078e0057 */
[----:B------:R-:W-:Y:S01]  /*5f10*/  HMMA.16816.F32.BF16 R56, R8, R18, R56 ;  /* 0x000000120838723c */ /* 0x000fe20000041838 */
[----:B-1----:R-:W-:Y:S01]  /*5f20*/  FFMA.FTZ R3, R214, c[0x0][0x2d0], -R2 ;  /* 0x0000b400d6037a23 */ /* 0x002fe20000010802 */
[----:B------:R-:W-:Y:S01]  /*5f30*/  MOV R5, R118 ;  /* 0x0000007600057202 */ /* 0x000fe20000000f00 */
[----:B------:R-:W-:-:S05]  /*5f40*/  IMAD.MOV.U32 R4, RZ, RZ, R119 ;  /* 0x000000ffff047224 */ /* 0x000fca00078e0077 */
[C---:B------:R-:W-:Y:S01]  /*5f50*/  HMMA.16816.F32.BF16 R32, R8.reuse, R30, R32 ;  /* 0x0000001e0820723c */ /* 0x040fe20000041820 */
[----:B------:R1:W2:Y:S01]  /*5f60*/  MUFU.EX2 R23, R3 ;  /* 0x0000000300177308 */ /* 0x0002a20000000800 */
[----:B------:R-:W-:Y:S02]  /*5f70*/  IMAD.MOV.U32 R25, RZ, RZ, R112 ;  /* 0x000000ffff197224 */ /* 0x000fe400078e0070 */
[----:B------:R-:W-:Y:S02]  /*5f80*/  IMAD.MOV.U32 R160, RZ, RZ, R232 ;  /* 0x000000ffffa07224 */ /* 0x000fe400078e00e8 */
[----:B------:R-:W-:Y:S01]  /*5f90*/  IMAD.MOV.U32 R176, RZ, RZ, R231 ;  /* 0x000000ffffb07224 */ /* 0x000fe200078e00e7 */
[----:B------:R-:W-:Y:S01]  /*5fa0*/  MOV R162, R233 ;  /* 0x000000e900a27202 */ /* 0x000fe20000000f00 */
[----:B------:R-:W-:Y:S01]  /*5fb0*/  HMMA.16816.F32.BF16 R220, R8, R26, R76 ;  /* 0x0000001a08dc723c */ /* 0x000fe2000004184c */
[----:B------:R-:W-:Y:S01]  /*5fc0*/  IMAD.MOV.U32 R112, RZ, RZ, R113 ;  /* 0x000000ffff707224 */ /* 0x000fe200078e0071 */
[----:B------:R-:W-:Y:S01]  /*5fd0*/  LDSM.16.MT88.4 R144, [R226+0x1900] ;  /* 0x00190000e290783b */ /* 0x000fe20000004200 */
[----:B-1----:R-:W-:-:S02]  /*5fe0*/  FFMA.FTZ R3, R203, c[0x0][0x2d0], -R2 ;  /* 0x0000b400cb037a23 */ /* 0x002fc40000010802 */
[----:B------:R-:W-:Y:S01]  /*5ff0*/  FFMA.FTZ R2, R202, c[0x0][0x2d0], -R2 ;  /* 0x0000b400ca027a23 */ /* 0x000fe20000010802 */
[----:B------:R-:W-:-:S03]  /*6000*/  MOV R113, R100 ;  /* 0x0000006400717202 */ /* 0x000fc60000000f00 */
[----:B------:R1:W-:Y:S01]  /*6010*/  MUFU.EX2 R22, R2 ;  /* 0x0000000200167308 */ /* 0x0003e20000000800 */
[----:B------:R-:W-:Y:S02]  /*6020*/  IMAD.MOV.U32 R79, RZ, RZ, R102 ;  /* 0x000000ffff4f7224 */ /* 0x000fe400078e0066 */
[----:B------:R-:W-:Y:S02]  /*6030*/  IMAD.MOV.U32 R27, RZ, RZ, R103 ;  /* 0x000000ffff1b7224 */ /* 0x000fe400078e0067 */
[----:B------:R-:W-:Y:S02]  /*6040*/  IMAD.MOV.U32 R78, RZ, RZ, R101 ;  /* 0x000000ffff4e7224 */ /* 0x000fe400078e0065 */
[----:B------:R-:W-:Y:S01]  /*6050*/  HMMA.16816.F32.BF16 R100, R8, R16, R128 ;  /* 0x000000100864723c */ /* 0x000fe20000041880 */
[----:B-1----:R-:W-:-:S04]  /*6060*/  FFMA.FTZ R2, R201, c[0x0][0x2d0], -R0 ;  /* 0x0000b400c9027a23 */ /* 0x002fc80000010800 */
[----:B------:R1:W-:Y:S01]  /*6070*/  MUFU.EX2 R17, R2 ;  /* 0x0000000200117308 */ /* 0x0003e20000000800 */
[----:B------:R-:W-:Y:S01]  /*6080*/  MOV R76, R116 ;  /* 0x00000074004c7202 */ /* 0x000fe20000000f00 */
[----:B------:R-:W-:Y:S02]  /*6090*/  IMAD.MOV.U32 R77, RZ, RZ, R117 ;  /* 0x000000ffff4d7224 */ /* 0x000fe400078e0075 */
[--C-:B-1----:R-:W-:Y:S02]  /*60a0*/  FFMA.FTZ R2, R200, c[0x0][0x2d0], -R0.reuse ;  /* 0x0000b400c8027a23 */ /* 0x102fe40000010800 */
[----:B------:R-:W1:Y:S02]  /*60b0*/  LDSM.16.MT88.4 R200, [R225+0x1900] ;  /* 0x00190000e1c8783b */ /* 0x000e640000004200 */
[----:B------:R3:W1:Y:S02]  /*60c0*/  MUFU.EX2 R18, R2 ;  /* 0x0000000200127308 */ /* 0x0006640000000800 */
[----:B---3--:R-:W-:-:S02]  /*60d0*/  FFMA.FTZ R2, R179, c[0x0][0x2d0], -R0 ;  /* 0x0000b400b3027a23 */ /* 0x008fc40000010800 */
[----:B------:R-:W-:-:S04]  /*60e0*/  FFMA.FTZ R0, R178, c[0x0][0x2d0], -R0 ;  /* 0x0000b400b2007a23 */ /* 0x000fc80000010800 */
[----:B------:R3:W-:Y:S02]  /*60f0*/  MUFU.EX2 R19, R0 ;  /* 0x0000000000137308 */ /* 0x0007e40000000800 */
[----:B---3--:R-:W-:Y:S02]  /*6100*/  FFMA.FTZ R0, R76, c[0x0][0x2d0], -R13 ;  /* 0x0000b4004c007a23 */ /* 0x008fe4000001080d */
[----:B------:R-:W-:Y:S02]  /*6110*/  IMAD.MOV.U32 R76, RZ, RZ, R77 ;  /* 0x000000ffff4c7224 */ /* 0x000fe400078e004d */
[----:B------:R-:W-:Y:S01]  /*6120*/  IMAD.MOV.U32 R77, RZ, RZ, R112 ;  /* 0x000000ffff4d7224 */ /* 0x000fe200078e0070 */
[----:B------:R-:W-:Y:S01]  /*6130*/  MOV R112, R113 ;  /* 0x0000007100707202 */ /* 0x000fe20000000f00 */
[----:B------:R-:W-:Y:S02]  /*6140*/  IMAD.MOV.U32 R113, RZ, RZ, R14 ;  /* 0x000000ffff717224 */ /* 0x000fe400078e000e */
[----:B------:R3:W-:Y:S02]  /*6150*/  MUFU.EX2 R14, R0 ;  /* 0x00000000000e7308 */ /* 0x0007e40000000800 */
[----:B---3--:R-:W-:-:S02]  /*6160*/  FFMA.FTZ R0, R78, c[0x0][0x2d0], -R13 ;  /* 0x0000b4004e007a23 */ /* 0x008fc4000001080d */
[----:B------:R-:W-:-:S04]  /*6170*/  IMAD.MOV.U32 R78, RZ, RZ, R15 ;  /* 0x000000ffff4e7224 */ /* 0x000fc800078e000f */
[----:B------:R3:W-:Y:S01]  /*6180*/  MUFU.EX2 R15, R0 ;  /* 0x00000000000f7308 */ /* 0x0007e20000000800 */
[----:B------:R-:W-:Y:S01]  /*6190*/  HMMA.16816.F32.BF16 R116, R8, R28, R248 ;  /* 0x0000001c0874723c */ /* 0x000fe200000418f8 */
[----:B---3--:R-:W-:-:S06]  /*61a0*/  FFMA.FTZ R0, R27, c[0x0][0x2d0], -R13 ;  /* 0x0000b4001b007a23 */ /* 0x008fcc000001080d */
[----:B------:R3:W-:Y:S01]  /*61b0*/  MUFU.EX2 R16, R0 ;  /* 0x0000000000107308 */ /* 0x0007e20000000800 */
[----:B------:R-:W-:Y:S02]  /*61c0*/  IMAD.MOV.U32 R163, RZ, RZ, R235 ;  /* 0x000000ffffa37224 */ /* 0x000fe400078e00eb */
[----:B---3--:R-:W-:-:S05]  /*61d0*/  FFMA.FTZ R0, R76, c[0x0][0x2d0], -R13 ;  /* 0x0000b4004c007a23 */ /* 0x008fca000001080d */
[----:B------:R3:W-:Y:S01]  /*61e0*/  MUFU.EX2 R13, R0 ;  /* 0x00000000000d7308 */ /* 0x0007e20000000800 */
[----:B----4-:R-:W-:Y:S02]  /*61f0*/  IMAD.MOV.U32 R161, RZ, RZ, R234 ;  /* 0x000000ffffa17224 */ /* 0x010fe400078e00ea */
[----:B---3--:R-:W-:Y:S01]  /*6200*/  FFMA.FTZ R0, R78, c[0x0][0x2d0], -R12 ;  /* 0x0000b4004e007a23 */ /* 0x008fe2000001080c */
[----:B------:R-:W-:-:S04]  /*6210*/  MOV R78, R5 ;  /* 0x00000005004e7202 */ /* 0x000fc80000000f00 */
[----:B------:R3:W-:Y:S01]  /*6220*/  MUFU.EX2 R9, R0 ;  /* 0x0000000000097308 */ /* 0x0007e20000000800 */
[----:B------:R-:W-:Y:S01]  /*6230*/  IMAD.MOV.U32 R5, RZ, RZ, R7 ;  /* 0x000000ffff057224 */ /* 0x000fe200078e0007 */
[----:B------:R-:W-:-:S03]  /*6240*/  MOV R7, R125 ;  /* 0x0000007d00077202 */ /* 0x000fc60000000f00 */
[----:B------:R-:W-:Y:S02]  /*6250*/  IMAD.MOV.U32 R251, RZ, RZ, R5 ;  /* 0x000000fffffb7224 */ /* 0x000fe400078e0005 */
[----:B------:R-:W-:Y:S01]  /*6260*/  IMAD.MOV.U32 R249, RZ, RZ, R7 ;  /* 0x000000fffff97224 */ /* 0x000fe200078e0007 */
[----:B------:R4:W-:Y:S01]  /*6270*/  MUFU.EX2 R20, R2 ;  /* 0x0000000200147308 */ /* 0x0009e20000000800 */
[----:B---3--:R-:W-:Y:S02]  /*6280*/  FFMA.FTZ R0, R79, c[0x0][0x2d0], -R12 ;  /* 0x0000b4004f007a23 */ /* 0x008fe4000001080c */
[----:B------:R-:W-:Y:S02]  /*6290*/  IMAD.MOV.U32 R79, RZ, RZ, R4 ;  /* 0x000000ffff4f7224 */ /* 0x000fe400078e0004 */
[----:B------:R-:W-:Y:S02]  /*62a0*/  IMAD.MOV.U32 R4, RZ, RZ, R6 ;  /* 0x000000ffff047224 */ /* 0x000fe400078e0006 */
[----:B------:R-:W-:Y:S01]  /*62b0*/  IMAD.MOV.U32 R6, RZ, RZ, R124 ;  /* 0x000000ffff067224 */ /* 0x000fe200078e007c */
[----:B------:R3:W-:Y:S01]  /*62c0*/  MUFU.EX2 R10, R0 ;  /* 0x00000000000a7308 */ /* 0x0007e20000000800 */
[----:B------:R-:W-:-:S02]  /*62d0*/  IMAD.MOV.U32 R214, RZ, RZ, R4 ;  /* 0x000000ffffd67224 */ /* 0x000fc400078e0004 */
[--C-:B----4-:R-:W-:Y:S01]  /*62e0*/  FFMA.FTZ R2, R163, c[0x0][0x2d0], -R12.reuse ;  /* 0x0000b400a3027a23 */ /* 0x110fe2000001080c */
[----:B------:R-:W-:Y:S02]  /*62f0*/  MOV R250, R6 ;  /* 0x0000000600fa7202 */ /* 0x000fe40000000f00 */
[----:B------:R-:W4:Y:S02]  /*6300*/  LDSM.16.MT88.4 R4, [R227+0x3900] ;  /* 0x00390000e304783b */ /* 0x000f240000004200 */
[----:B------:R-:W1:Y:S01]  /*6310*/  MUFU.EX2 R24, R3 ;  /* 0x0000000300187308 */ /* 0x000e620000000800 */
[----:B---3--:R-:W-:-:S07]  /*6320*/  FFMA.FTZ R0, R161, c[0x0][0x2d0], -R12 ;  /* 0x0000b400a1007a23 */ /* 0x008fce000001080c */
[----:B------:R-:W-:Y:S08]  /*6330*/  MUFU.EX2 R11, R2 ;  /* 0x00000002000b7308 */ /* 0x000ff00000000800 */
[----:B------:R-:W3:Y:S01]  /*6340*/  MUFU.EX2 R12, R0 ;  /* 0x00000000000c7308 */ /* 0x000ee20000000800 */
[----:B------:R-:W-:Y:S02]  /*6350*/  IMAD.MOV.U32 R124, RZ, RZ, R126 ;  /* 0x000000ffff7c7224 */ /* 0x000fe400078e007e */
[----:B------:R-:W-:Y:S01]  /*6360*/  IMAD.MOV.U32 R125, RZ, RZ, R127 ;  /* 0x000000ffff7d7224 */ /* 0x000fe200078e007f */
[----:B------:R-:W-:Y:S01]  /*6370*/  MOV R127, R160 ;  /* 0x000000a0007f7202 */ /* 0x000fe20000000f00 */
[----:B------:R-:W-:Y:S01]  /*6380*/  IMAD.MOV.U32 R126, RZ, RZ, R176 ;  /* 0x000000ffff7e7224 */ /* 0x000fe200078e00b0 */
[----:B--2---:R-:W-:Y:S01]  /*6390*/  F2FP.BF16.PACK_AB R128, R23, R21 ;  /* 0x000000151780723e */ /* 0x004fe200000010ff */
[----:B------:R-:W-:Y:S01]  /*63a0*/  IMAD.MOV.U32 R248, RZ, RZ, R124 ;  /* 0x000000fffff87224 */ /* 0x000fe200078e007c */
[----:B-1----:R-:W-:Y:S01]  /*63b0*/  F2FP.BF16.PACK_AB R129, R18, R17 ;  /* 0x000000111281723e */ /* 0x002fe200000010ff */
[----:B------:R-:W-:Y:S01]  /*63c0*/  IMAD.MOV.U32 R29, RZ, RZ, R125 ;  /* 0x000000ffff1d7224 */ /* 0x000fe200078e007d */
[----:B------:R-:W-:Y:S01]  /*63d0*/  MOV R28, R126 ;  /* 0x0000007e001c7202 */ /* 0x000fe20000000f00 */
[----:B------:R-:W-:Y:S01]  /*63e0*/  IMAD.MOV.U32 R31, RZ, RZ, R127 ;  /* 0x000000ffff1f7224 */ /* 0x000fe200078e007f */
[----:B------:R-:W-:-:S02]  /*63f0*/  F2FP.BF16.PACK_AB R130, R22, R24 ;  /* 0x000000181682723e */ /* 0x000fc400000010ff */
[----:B------:R-:W-:Y:S02]  /*6400*/  F2FP.BF16.PACK_AB R131, R19, R20 ;  /* 0x000000141383723e */ /* 0x000fe400000010ff */
[----:B------:R-:W-:Y:S02]  /*6410*/  F2FP.BF16.PACK_AB R124, R15, R14 ;  /* 0x0000000e0f7c723e */ /* 0x000fe400000010ff */
[----:B------:R-:W-:Y:S02]  /*6420*/  F2FP.BF16.PACK_AB R125, R10, R9 ;  /* 0x000000090a7d723e */ /* 0x000fe400000010ff */
[----:B------:R-:W-:Y:S02]  /*6430*/  F2FP.BF16.PACK_AB R126, R13, R16 ;  /* 0x000000100d7e723e */ /* 0x000fe400000010ff */
[----:B---3--:R-:W-:Y:S01]  /*6440*/  F2FP.BF16.PACK_AB R127, R12, R11 ;  /* 0x0000000b0c7f723e */ /* 0x008fe200000010ff */
[----:B------:R-:W-:Y:S01]  /*6450*/  IMAD.MOV.U32 R176, RZ, RZ, R162 ;  /* 0x000000ffffb07224 */ /* 0x000fe200078e00a2 */
[----:B------:R-:W-:Y:S01]  /*6460*/  MOV R86, R243 ;  /* 0x000000f300567202 */ /* 0x000fe20000000f00 */
[----:B------:R-:W1:Y:S01]  /*6470*/  LDSM.16.MT88.4 R160, [R228+0x1900] ;  /* 0x00190000e4a0783b */ /* 0x000e620000004200 */
[----:B------:R-:W-:Y:S01]  /*6480*/  FADD.FTZ R3, R212, R177 ;  /* 0x000000b1d4037221 */ /* 0x000fe20000010000 */
[----:B------:R-:W-:Y:S01]  /*6490*/  HMMA.16816.F32.BF16 R188, R128, R200, R188 ;  /* 0x000000c880bc723c */ /* 0x000fe200000418bc */
[----:B------:R-:W-:-:S02]  /*64a0*/  FADD.FTZ R0, R79, R78 ;  /* 0x0000004e4f007221 */ /* 0x000fc40000010000 */
[----:B------:R-:W-:-:S05]  /*64b0*/  FADD.FTZ R8, R213, R3 ;  /* 0x00000003d5087221 */ /* 0x000fca0000010000 */
[----:B------:R-:W-:Y:S01]  /*64c0*/  HMMA.16816.F32.BF16 R192, R124, R200, R192 ;  /* 0x000000c87cc0723c */ /* 0x000fe200000418c0 */
[----:B------:R-:W-:Y:S02]  /*64d0*/  IMAD.MOV.U32 R115, RZ, RZ, R236 ;  /* 0x000000ffff737224 */ /* 0x000fe400078e00ec */
[----:B------:R-:W-:-:S05]  /*64e0*/  FADD.FTZ R2, R108, R84 ;  /* 0x000000546c027221 */ /* 0x000fca0000010000 */
[----:B------:R-:W-:Y:S01]  /*64f0*/  HMMA.16816.F32.BF16 R196, R124, R202, R196 ;  /* 0x000000ca7cc4723c */ /* 0x000fe200000418c4 */
[----:B------:R-:W-:Y:S02]  /*6500*/  IMAD.MOV.U32 R3, RZ, RZ, R109 ;  /* 0x000000ffff037224 */ /* 0x000fe400078e006d */
[----:B------:R-:W-:-:S05]  /*6510*/  FADD.FTZ R25, R25, R77 ;  /* 0x0000004d19197221 */ /* 0x000fca0000010000 */
[----:B------:R-:W-:Y:S01]  /*6520*/  HMMA.16816.F32.BF16 R200, R128, R202, R40 ;  /* 0x000000ca80c8723c */ /* 0x000fe20000041828 */
[----:B------:R-:W-:-:S06]  /*6530*/  IMAD.MOV.U32 R212, RZ, RZ, R114 ;  /* 0x000000ffffd47224 */ /* 0x000fcc00078e0072 */
[----:B------:R-:W-:Y:S02]  /*6540*/  IMAD.MOV.U32 R41, RZ, RZ, R86 ;  /* 0x000000ffff297224 */ /* 0x000fe400078e0056 */
[----:B------:R-:W-:Y:S02]  /*6550*/  IMAD.MOV.U32 R42, RZ, RZ, R113 ;  /* 0x000000ffff2a7224 */ /* 0x000fe400078e0071 */
[----:B------:R-:W-:Y:S02]  /*6560*/  IMAD.MOV.U32 R40, RZ, RZ, R111 ;  /* 0x000000ffff287224 */ /* 0x000fe400078e006f */
[----:B------:R-:W-:Y:S02]  /*6570*/  FADD.FTZ R0, R41, R0 ;  /* 0x0000000029007221 */ /* 0x000fe40000010000 */
[----:B------:R-:W-:Y:S02]  /*6580*/  IMAD.MOV.U32 R30, RZ, RZ, R176 ;  /* 0x000000ffff1e7224 */ /* 0x000fe400078e00b0 */
[----:B------:R-:W-:Y:S01]  /*6590*/  FADD.FTZ R8, R42, R8 ;  /* 0x000000082a087221 */ /* 0x000fe20000010000 */
[----:B------:R-:W-:Y:S01]  /*65a0*/  MOV R213, R115 ;  /* 0x0000007300d57202 */ /* 0x000fe20000000f00 */
[----:B------:R-:W-:Y:S01]  /*65b0*/  IMAD.MOV.U32 R43, RZ, RZ, R112 ;  /* 0x000000ffff2b7224 */ /* 0x000fe200078e0070 */
[-C--:B----4-:R-:W-:Y:S01]  /*65c0*/  HMMA.16816.F32.BF16 R120, R124, R4.reuse, R120 ;  /* 0x000000047c78723c */ /* 0x090fe20000041878 */
[----:B------:R-:W-:Y:S01]  /*65d0*/  FADD.FTZ R3, R3, R2 ;  /* 0x0000000203037221 */ /* 0x000fe20000010000 */
[----:B------:R-:W-:Y:S01]  /*65e0*/  MOV R215, R85 ;  /* 0x0000005500d77202 */ /* 0x000fe20000000f00 */
[----:B------:R-:W-:Y:S01]  /*65f0*/  FADD.FTZ R2, R40, R25 ;  /* 0x0000001928027221 */ /* 0x000fe20000010000 */
[----:B------:R-:W-:Y:S01]  /*6600*/  UIMAD.WIDE.U32 UR6, UR17, UR4, URZ ;  /* 0x00000004110672a5 */ /* 0x000fe2000f8e003f */
[----:B------:R-:W-:Y:S01]  /*6610*/  FADD.FTZ R0, R212, R0 ;  /* 0x00000000d4007221 */ /* 0x000fe20000010000 */
[----:B------:R-:W2:Y:S01]  /*6620*/  LDSM.16.MT88.4 R176, [R227+0x1900] ;  /* 0x00190000e3b0783b */ /* 0x000ea20000004200 */
[----:B------:R-:W-:Y:S01]  /*6630*/  FADD.FTZ R8, R30, R8 ;  /* 0x000000081e087221 */ /* 0x000fe20000010000 */
[----:B------:R-:W-:Y:S01]  /*6640*/  HMMA.16816.F32.BF16 R116, R128, R4, R116 ;  /* 0x000000048074723c */ /* 0x000fe20000041874 */
[----:B------:R-:W-:Y:S01]  /*6650*/  FADD.FTZ R3, R43, R3 ;  /* 0x000000032b037221 */ /* 0x000fe20000010000 */
[----:B------:R-:W-:Y:S01]  /*6660*/  LDSM.16.MT88.4 R112, [R228+0x3900] ;  /* 0x00390000e470783b */ /* 0x000fe20000004200 */
[----:B------:R-:W-:-:S02]  /*6670*/  FADD.FTZ R2, R213, R2 ;  /* 0x00000002d5027221 */ /* 0x000fc40000010000 */
[----:B------:R-:W-:Y:S02]  /*6680*/  IMAD.MOV.U32 R87, RZ, RZ, R245 ;  /* 0x000000ffff577224 */ /* 0x000fe400078e00f5 */
[----:B------:R-:W-:Y:S01]  /*6690*/  FADD.FTZ R4, R28, R0 ;  /* 0x000000001c047221 */ /* 0x000fe20000010000 */
[-C--:B------:R-:W-:Y:S01]  /*66a0*/  HMMA.16816.F32.BF16 R132, R128, R144.reuse, R132 ;  /* 0x000000908084723c */ /* 0x080fe20000041884 */
[----:B------:R-:W-:Y:S02]  /*66b0*/  FADD.FTZ R0, R29, R8 ;  /* 0x000000081d007221 */ /* 0x000fe40000010000 */
[----:B------:R-:W-:Y:S01]  /*66c0*/  FADD.FTZ R5, R252, R3 ;  /* 0x00000003fc057221 */ /* 0x000fe20000010000 */
[----:B------:R-:W-:Y:S01]  /*66d0*/  @UP1 USHF.R.U32.HI UR17, URZ, UR5, UR7 ;  /* 0x000000053f111299 */ /* 0x000fe20008011607 */
[----:B------:R-:W-:Y:S01]  /*66e0*/  FADD.FTZ R3, R31, R2 ;  /* 0x000000021f037221 */ /* 0x000fe20000010000 */
[----:B------:R-:W-:Y:S01]  /*66f0*/  MOV R86, R87 ;  /* 0x0000005700567202 */ /* 0x000fe20000000f00 */
[----:B------:R-:W-:Y:S01]  /*6700*/  FADD.FTZ R0, R250, R0 ;  /* 0x00000000fa007221 */ /* 0x000fe20000010000 */
[----:B------:R-:W-:Y:S01]  /*6710*/  HMMA.16816.F32.BF16 R136, R124, R144, R136 ;  /* 0x000000907c88723c */ /* 0x000fe20000041888 */
[----:B------:R-:W-:Y:S01]  /*6720*/  FADD.FTZ R2, R247, R5 ;  /* 0x00000005f7027221 */ /* 0x000fe20000010000 */
[----:B------:R3:W5:Y:S01]  /*6730*/  LDL.LU R245, [R1+0xb0] ;  /* 0x0000b00001f57983 */ /* 0x0007620000300800 */
[----:B------:R-:W-:-:S02]  /*6740*/  FADD.FTZ R4, R249, R4 ;  /* 0x00000004f9047221 */ /* 0x000fc40000010000 */
[----:B------:R-:W-:-:S03]  /*6750*/  IMAD.MOV.U32 R87, RZ, RZ, R110 ;  /* 0x000000ffff577224 */ /* 0x000fc600078e006e */
[----:B------:R-:W-:Y:S01]  /*6760*/  HMMA.16816.F32.BF16 R140, R124, R146, R140 ;  /* 0x000000927c8c723c */ /* 0x000fe2000004188c */
[----:B------:R-:W-:Y:S01]  /*6770*/  FADD.FTZ R3, R248, R3 ;  /* 0x00000003f8037221 */ /* 0x000fe20000010000 */
[----:B------:R-:W-:Y:S01]  /*6780*/  UIADD3 UR17, UR17, UR8, -UR11 ;  /* 0x0000000811117290 */ /* 0x000fe2000fffe80b */
[----:B------:R-:W-:Y:S01]  /*6790*/  FADD.FTZ R0, R215, R0 ;  /* 0x00000000d7007221 */ /* 0x000fe20000010000 */
[----:B------:R3:W5:Y:S01]  /*67a0*/  LDL.LU R243, [R1+0xac] ;  /* 0x0000ac0001f37983 */ /* 0x0007620000300800 */
[----:B------:R-:W-:Y:S02]  /*67b0*/  FADD.FTZ R2, R246, R2 ;  /* 0x00000002f6027221 */ /* 0x000fe40000010000 */
[----:B------:R-:W-:Y:S02]  /*67c0*/  IMAD.MOV.U32 R27, RZ, RZ, R86 ;  /* 0x000000ffff1b7224 */ /* 0x000fe400078e0056 */
[----:B------:R-:W-:Y:S02]  /*67d0*/  FADD.FTZ R4, R214, R4 ;  /* 0x00000004d6047221 */ /* 0x000fe40000010000 */
[----:B------:R-:W-:Y:S01]  /*67e0*/  IMAD.MOV.U32 R26, RZ, RZ, R87 ;  /* 0x000000ffff1a7224 */ /* 0x000fe200078e0057 */
[----:B-1----:R-:W-:Y:S01]  /*67f0*/  HMMA.16816.F32.BF16 R148, R128, R160, R148 ;  /* 0x000000a08094723c */ /* 0x002fe20000041894 */
[----:B------:R-:W-:Y:S01]  /*6800*/  FADD.FTZ R3, R251, R3 ;  /* 0x00000003fb037221 */ /* 0x000fe20000010000 */
[----:B------:R3:W5:Y:S01]  /*6810*/  LDL.LU R242, [R1+0xa8] ;  /* 0x0000a80001f27983 */ /* 0x0007620000300800 */
[----:B------:R-:W-:-:S02]  /*6820*/  FADD.FTZ R0, R208, R0 ;  /* 0x00000000d0007221 */ /* 0x000fc40000010000 */
[----:B------:R-:W-:Y:S01]  /*6830*/  FADD.FTZ R2, R244, R2 ;  /* 0x00000002f4027221 */ /* 0x000fe20000010000 */
[----:B------:R3:W5:Y:S01]  /*6840*/  LDL.LU R241, [R1+0xa4] ;  /* 0x0000a40001f17983 */ /* 0x0007620000300800 */
[----:B------:R-:W-:Y:S02]  /*6850*/  FADD.FTZ R4, R27, R4 ;  /* 0x000000041b047221 */ /* 0x000fe40000010000 */
[----:B------:R-:W-:Y:S01]  /*6860*/  FADD.FTZ R3, R26, R3 ;  /* 0x000000031a037221 */ /* 0x000fe20000010000 */
[----:B------:R-:W-:Y:S01]  /*6870*/  HMMA.16816.F32.BF16 R152, R124, R160, R152 ;  /* 0x000000a07c98723c */ /* 0x000fe20000041898 */
[----:B------:R-:W-:-:S07]  /*6880*/  FADD.FTZ R0, R209, R0 ;  /* 0x00000000d1007221 */ /* 0x000fce0000010000 */
[----:B------:R-:W-:Y:S01]  /*6890*/  HMMA.16816.F32.BF16 R156, R124, R162, R156 ;  /* 0x000000a27c9c723c */ /* 0x000fe2000004189c */
[----:B------:R-:W-:-:S07]  /*68a0*/  FADD.FTZ R2, R187, R2 ;  /* 0x00000002bb027221 */ /* 0x000fce0000010000 */
[C---:B------:R-:W-:Y:S01]  /*68b0*/  HMMA.16816.F32.BF16 R144, R128.reuse, R146, R60 ;  /* 0x000000928090723c */ /* 0x040fe2000004183c */
[----:B------:R-:W-:Y:S01]  /*68c0*/  FADD.FTZ R4, R64, R4 ;  /* 0x0000000440047221 */ /* 0x000fe20000010000 */
[----:B------:R-:W-:Y:S01]  /*68d0*/  USHF.R.S32.HI UR4, URZ, 0x1f, UR17 ;  /* 0x0000001f3f047899 */ /* 0x000fe20008011411 */
[----:B------:R-:W-:Y:S01]  /*68e0*/  FADD.FTZ R3, R66, R3 ;  /* 0x0000000342037221 */ /* 0x000fe20000010000 */
[----:B------:R3:W5:Y:S01]  /*68f0*/  LDL.LU R240, [R1+0xa0] ;  /* 0x0000a00001f07983 */ /* 0x0007620000300800 */
[----:B------:R-:W-:Y:S02]  /*6900*/  FADD.FTZ R0, R210, R0 ;  /* 0x00000000d2007221 */ /* 0x000fe40000010000 */
[----:B------:R-:W-:Y:S01]  /*6910*/  FADD.FTZ R2, R204, R2 ;  /* 0x00000002cc027221 */ /* 0x000fe20000010000 */
[----:B------:R-:W-:Y:S01]  /*6920*/  HMMA.16816.F32.BF16 R160, R128, R162, R52 ;  /* 0x000000a280a0723c */ /* 0x000fe20000041834 */
[----:B------:R-:W-:Y:S01]  /*6930*/  FADD.FTZ R4, R65, R4 ;  /* 0x0000000441047221 */ /* 0x000fe20000010000 */
[----:B------:R-:W-:Y:S01]  /*6940*/  MOV R60, R83 ;  /* 0x00000053003c7202 */ /* 0x000fe20000000f00 */
[----:B------:R-:W-:Y:S01]  /*6950*/  FADD.FTZ R3, R180, R3 ;  /* 0x00000003b4037221 */ /* 0x000fe20000010000 */
[----:B------:R3:W5:Y:S01]  /*6960*/  LDL.LU R239, [R1+0x9c] ;  /* 0x00009c0001ef7983 */ /* 0x0007620000300800 */
[----:B------:R-:W-:-:S02]  /*6970*/  IMAD.MOV.U32 R61, RZ, RZ, R82 ;  /* 0x000000ffff3d7224 */ /* 0x000fc400078e0052 */
[----:B------:R-:W-:Y:S01]  /*6980*/  IMAD.MOV.U32 R62, RZ, RZ, R81 ;  /* 0x000000ffff3e7224 */ /* 0x000fe200078e0051 */
[----:B------:R-:W-:Y:S01]  /*6990*/  MOV R52, R99 ;  /* 0x0000006300347202 */ /* 0x000fe20000000f00 */
[----:B------:R-:W-:Y:S01]  /*69a0*/  IMAD.MOV.U32 R63, RZ, RZ, R80 ;  /* 0x000000ffff3f7224 */ /* 0x000fe200078e0050 */
[----:B------:R3:W5:Y:S01]  /*69b0*/  LDL.LU R238, [R1+0x98] ;  /* 0x0000980001ee7983 */ /* 0x0007620000300800 */
[----:B------:R-:W-:Y:S02]  /*69c0*/  IMAD.MOV.U32 R53, RZ, RZ, R98 ;  /* 0x000000ffff357224 */ /* 0x000fe400078e0062 */
[----:B------:R-:W-:Y:S01]  /*69d0*/  IMAD.MOV.U32 R54, RZ, RZ, R97 ;  /* 0x000000ffff367224 */ /* 0x000fe200078e0061 */
[----:B------:R-:W1:Y:S01]  /*69e0*/  LDSM.16.MT88.4 R80, [R225+0x3900] ;  /* 0x00390000e150783b */ /* 0x000e620000004200 */
[----:B------:R-:W-:Y:S02]  /*69f0*/  IMAD.MOV.U32 R55, RZ, RZ, R96 ;  /* 0x000000ffff377224 */ /* 0x000fe400078e0060 */
[----:B------:R-:W-:Y:S01]  /*6a00*/  FADD.FTZ R0, R211, R0 ;  /* 0x00000000d3007221 */ /* 0x000fe20000010000 */
[----:B------:R-:W4:Y:S01]  /*6a10*/  LDSM.16.MT88.4 R96, [R226+0x3900] ;  /* 0x00390000e260783b */ /* 0x000f220000004200 */
[----:B------:R-:W-:-:S02]  /*6a20*/  FADD.FTZ R2, R206, R2 ;  /* 0x00000002ce027221 */ /* 0x000fc40000010000 */
[----:B------:R-:W-:Y:S01]  /*6a30*/  FADD.FTZ R4, R67, R4 ;  /* 0x0000000443047221 */ /* 0x000fe20000010000 */
[----:B------:R3:W5:Y:S01]  /*6a40*/  LDL.LU R237, [R1+0x94] ;  /* 0x0000940001ed7983 */ /* 0x0007620000300800 */
[----:B------:R-:W-:Y:S02]  /*6a50*/  FADD.FTZ R3, R186, R3 ;  /* 0x00000003ba037221 */ /* 0x000fe40000010000 */
[----:B------:R-:W-:Y:S01]  /*6a60*/  FADD.FTZ R0, R21, R0 ;  /* 0x0000000015007221 */ /* 0x000fe20000010000 */
[----:B------:R-:W-:Y:S01]  /*6a70*/  ULEA.HI UR4, UR4, UR17, URZ, 0x6 ;  /* 0x0000001104047291 */ /* 0x000fe2000f8f303f */
[----:B------:R-:W-:Y:S01]  /*6a80*/  FADD.FTZ R2, R207, R2 ;  /* 0x00000002cf027221 */ /* 0x000fe20000010000 */
[----:B------:R3:W5:Y:S01]  /*6a90*/  LDL.LU R236, [R1+0x90] ;  /* 0x0000900001ec7983 */ /* 0x0007620000300800 */
[----:B------:R-:W-:Y:S02]  /*6aa0*/  FADD.FTZ R4, R181, R4 ;  /* 0x00000004b5047221 */ /* 0x000fe40000010000 */
[----:B------:R-:W-:Y:S01]  /*6ab0*/  FADD.FTZ R3, R205, R3 ;  /* 0x00000003cd037221 */ /* 0x000fe20000010000 */
[----:B------:R3:W5:Y:S01]  /*6ac0*/  LDL.LU R235, [R1+0x8c] ;  /* 0x00008c0001eb7983 */ /* 0x0007620000300800 */
[----:B------:R-:W-:-:S02]  /*6ad0*/  FADD.FTZ R0, R23, R0 ;  /* 0x0000000017007221 */ /* 0x000fc40000010000 */
[----:B------:R-:W-:Y:S01]  /*6ae0*/  FADD.FTZ R2, R17, R2 ;  /* 0x0000000211027221 */ /* 0x000fe20000010000 */
[----:B------:R3:W5:Y:S01]  /*6af0*/  LDL.LU R234, [R1+0x88] ;  /* 0x0000880001ea7983 */ /* 0x0007620000300800 */
[----:B------:R-:W-:Y:S02]  /*6b00*/  FADD.FTZ R4, R9, R4 ;  /* 0x0000000409047221 */ /* 0x000fe40000010000 */
[----:B------:R-:W-:Y:S01]  /*6b10*/  FADD.FTZ R3, R14, R3 ;  /* 0x000000030e037221 */ /* 0x000fe20000010000 */
[----:B------:R3:W5:Y:S01]  /*6b20*/  LDL.LU R233, [R1+0x84] ;  /* 0x0000840001e97983 */ /* 0x0007620000300800 */
[----:B------:R-:W-:Y:S02]  /*6b30*/  FADD.FTZ R0, R24, R0 ;  /* 0x0000000018007221 */ /* 0x000fe40000010000 */
[----:B------:R-:W-:Y:S01]  /*6b40*/  FADD.FTZ R2, R18, R2 ;  /* 0x0000000212027221 */ /* 0x000fe20000010000 */
[----:B------:R-:W-:Y:S01]  /*6b50*/  USHF.R.S32.HI UR24, URZ, 0x6, UR4 ;  /* 0x000000063f187899 */ /* 0x000fe20008011404 */
[----:B------:R-:W-:Y:S01]  /*6b60*/  FADD.FTZ R4, R10, R4 ;  /* 0x000000040a047221 */ /* 0x000fe20000010000 */
[----:B------:R3:W5:Y:S01]  /*6b70*/  LDL.LU R232, [R1+0x80] ;  /* 0x0000800001e87983 */ /* 0x0007620000300800 */
[----:B------:R-:W-:-:S02]  /*6b80*/  FADD.FTZ R3, R15, R3 ;  /* 0x000000030f037221 */ /* 0x000fc40000010000 */
[----:B------:R-:W-:Y:S01]  /*6b90*/  FADD.FTZ R0, R22, R0 ;  /* 0x0000000016007221 */ /* 0x000fe20000010000 */
[----:B------:R3:W5:Y:S01]  /*6ba0*/  LDL.LU R231, [R1+0x7c] ;  /* 0x00007c0001e77983 */ /* 0x0007620000300800 */
[----:B------:R-:W-:Y:S01]  /*6bb0*/  FADD.FTZ R2, R20, R2 ;  /* 0x0000000214027221 */ /* 0x000fe20000010000 */
[----:B------:R-:W-:Y:S01]  /*6bc0*/  UISETP.LT.AND UP0, UPT, URZ, UR24, UPT ;  /* 0x000000183f00728c */ /* 0x000fe2000bf01270 */
[----:B------:R-:W-:Y:S01]  /*6bd0*/  FADD.FTZ R4, R11, R4 ;  /* 0x000000040b047221 */ /* 0x000fe20000010000 */
[----:B------:R3:W5:Y:S01]  /*6be0*/  LDL.LU R230, [R1+0x78] ;  /* 0x0000780001e67983 */ /* 0x0007620000300800 */
[----:B------:R-:W-:-:S03]  /*6bf0*/  FADD.FTZ R3, R16, R3 ;  /* 0x0000000310037221 */ /* 0x000fc60000010000 */
[----:B------:R3:W5:Y:S01]  /*6c00*/  LDL.LU R229, [R1+0x74] ;  /* 0x0000740001e57983 */ /* 0x0007620000300800 */
[----:B------:R-:W-:-:S03]  /*6c10*/  FADD.FTZ R5, R19, R2 ;  /* 0x0000000213057221 */ /* 0x000fc60000010000 */
[----:B------:R3:W5:Y:S01]  /*6c20*/  LDL.LU R224, [R1+0x70] ;  /* 0x0000700001e07983 */ /* 0x0007620000300800 */
[----:B------:R-:W-:Y:S01]  /*6c30*/  USEL UR24, URZ, UR24, !UP0 ;  /* 0x000000183f187287 */ /* 0x000fe2000c000000 */
[----:B------:R-:W-:Y:S02]  /*6c40*/  FADD.FTZ R2, R13, R3 ;  /* 0x000000030d027221 */ /* 0x000fe40000010000 */
[----:B------:R1:W-:Y:S01]  /*6c50*/  STL [R1+0x4], R0 ;  /* 0x0000040001007387 */ /* 0x0003e20000100800 */
[----:B------:R-:W-:-:S03]  /*6c60*/  UISETP.GE.AND UP0, UPT, UR25, UR24, UPT ;  /* 0x000000181900728c */ /* 0x000fc6000bf06270 */
[----:B------:R3:W-:Y:S03]  /*6c70*/  STL [R1+0xc], R5 ;  /* 0x00000c0501007387 */ /* 0x0007e60000100800 */
[----:B------:R-:W-:Y:S01]  /*6c80*/  PLOP3.LUT P0, PT, PT, PT, UP0, 0x80, 0x0 ;  /* 0x000000000000781c */ /* 0x000fe20003f0f008 */
[----:B-1----:R-:W-:-:S05]  /*6c90*/  FADD.FTZ R0, R12, R4 ;  /* 0x000000040c007221 */ /* 0x002fca0000010000 */
[----:B------:R3:W-:Y:S04]  /*6ca0*/  STL [R1+0x2c], R0 ;  /* 0x00002c0001007387 */ /* 0x0007e80000100800 */
[----:B------:R3:W-:Y:S01]  /*6cb0*/  STL [R1+0x8], R2 ;  /* 0x0000080201007387 */ /* 0x0007e20000100800 */
[C---:B--2---:R-:W-:Y:S08]  /*6cc0*/  HMMA.16816.F32.BF16 R168, R124.reuse, R176, R168 ;  /* 0x000000b07ca8723c */ /* 0x044ff000000418a8 */
[C---:B------:R-:W-:Y:S08]  /*6cd0*/  HMMA.16816.F32.BF16 R172, R124.reuse, R178, R172 ;  /* 0x000000b27cac723c */ /* 0x040ff000000418ac */
[C---:B------:R-:W-:Y:S08]  /*6ce0*/  HMMA.16816.F32.BF16 R72, R124.reuse, R80, R72 ;  /* 0x000000507c48723c */ /* 0x040ff00000041848 */
[C---:B------:R-:W-:Y:S08]  /*6cf0*/  HMMA.16816.F32.BF16 R76, R124.reuse, R82, R44 ;  /* 0x000000527c4c723c */ /* 0x040ff0000004182c */
        /* <DEDUP_REMOVED lines=39> */
.L_x_3536:
[----:B--2---:R-:W2:Y:S01]  /*6f70*/  LDL.64 R182, [R1+0x68] ;  /* 0x0000680001b67983 */ /* 0x004ea20000100a00 */
        /* <DEDUP_REMOVED lines=31> */
[----:B------:R-:W-:Y:S01]  /*7170*/  STL [R1+0x70], R235 ;  /* 0x000070eb01007387 */ /* 0x000fe20000100800 */
[-C--:B------:R-:W-:Y:S03]  /*7180*/  HMMA.16816.F32.BF16 R20, R64, R32.reuse, RZ ;  /* 0x000000204014723c */ /* 0x080fe600000418ff */
[----:B------:R-:W-:Y:S04]  /*7190*/  STL [R1+0x74], R243 ;  /* 0x000074f301007387 */ /* 0x000fe80000100800 */
[----:B------:R-:W-:Y:S01]  /*71a0*/  STL [R1+0x78], R242 ;  /* 0x000078f201007387 */ /* 0x000fe20000100800 */
[C---:B------:R-:W-:Y:S03]  /*71b0*/  HMMA.16816.F32.BF16 R24, R60.reuse, R32, RZ ;  /* 0x000000203c18723c */ /* 0x040fe600000418ff */
[----:B------:R-:W-:Y:S04]  /*71c0*/  STL [R1+0x7c], R241 ;  /* 0x00007cf101007387 */ /* 0x000fe80000100800 */
[----:B------:R-:W4:Y:S01]  /*71d0*/  LDL R222, [R1+0x60] ;  /* 0x0000600001de7983 */ /* 0x000f220000100800 */
[-C--:B------:R-:W-:Y:S03]  /*71e0*/  HMMA.16816.F32.BF16 R28, R60, R34.reuse, RZ ;  /* 0x000000223c1c723c */ /* 0x080fe600000418ff */
[----:B-1----:R-:W4:Y:S05]  /*71f0*/  LDL R131, [R1+0x30] ;  /* 0x0000300001837983 */ /* 0x002f2a0000100800 */
        /* <DEDUP_REMOVED lines=41> */
[----:B------:R-:W-:Y:S01]  /*7490*/  @P0 IADD3 R2, P1, R182, UR10, RZ ;  /* 0x0000000ab6020c10 */ /* 0x000fe2000ff3e0ff */
[----:B------:R-:W2:Y:S01]  /*74a0*/  LDL.64 R220, [R1+0x58] ;  /* 0x0000580001dc7983 */ /* 0x000ea20000100a00 */
[----:B------:R-:W-:Y:S01]  /*74b0*/  @P0 LEA.HI.X R185, R3, c[0x0][0x1fc], R0, 0x1, P2 ;  /* 0x00007f0003b90a11 */ /* 0x000fe200010f0c00 */
[----:B------:R-:W-:Y:S01]  /*74c0*/  @UP1 UIMAD UR20, UR20, UR4, URZ ;  /* 0x00000004141412a4 */ /* 0x000fe2000f8e023f */
[----:B------:R-:W-:Y:S02]  /*74d0*/  @P0 IADD3.X R3, R183, UR14, RZ, P1, !PT ;  /* 0x0000000eb7030c10 */ /* 0x000fe40008ffe4ff */
[C---:B-1----:R-:W-:Y:S01]  /*74e0*/  @P0 IADD3 R182, P1, R2.reuse, UR10, RZ ;  /* 0x0000000a02b60c10 */ /* 0x042fe2000ff3e0ff */
[----:B------:R1:W-:Y:S01]  /*74f0*/  @P0 LDGSTS.E.BYPASS.LTC128B.128 [R245+0x2100], [R184.64], !P4 ;  /* 0x02100000b8f50fae */ /* 0x0003e2000e101d52 */
[----:B------:R-:W-:Y:S01]  /*7500*/  @P0 IADD3 R204, P6, R2, UR16, RZ ;  /* 0x0000001002cc0c10 */ /* 0x000fe2000ffde0ff */
[----:B------:R-:W-:Y:S01]  /*7510*/  @UP1 UIMAD UR20, UR25, UR5, UR20 ;  /* 0x00000005191412a4 */ /* 0x000fe2000f8e0214 */
[C---:B------:R-:W-:Y:S02]  /*7520*/  @P0 IADD3.X R183, R3.reuse, UR14, RZ, P1, !PT ;  /* 0x0000000e03b70c10 */ /* 0x040fe40008ffe4ff */
[----:B------:R-:W-:Y:S01]  /*7530*/  @P0 IADD3.X R205, R3, UR15, RZ, P6, !PT ;  /* 0x0000000f03cd0c10 */ /* 0x000fe2000b7fe4ff */
[----:B------:R-:W-:Y:S01]  /*7540*/  @UP1 UIADD3 UR20, UR23, UR20, URZ ;  /* 0x0000001417141290 */ /* 0x000fe2000fffe03f */
[----:B------:R-:W-:Y:S01]  /*7550*/  PLOP3.LUT P6, PT, PT, PT, UP1, 0x80, 0x0 ;  /* 0x000000000000781c */ /* 0x000fe20003fcf018 */
[----:B------:R3:W-:Y:S01]  /*7560*/  @P0 LDGSTS.E.BYPASS.LTC128B.128 [R245+0x900], [R2.64], !P5 ;  /* 0x0090000002f50fae */ /* 0x0007e2000e901d52 */
[----:B------:R-:W-:Y:S02]  /*7570*/  @UP1 USHF.L.U64.HI UR23, UR4, 0x5, UR5 ;  /* 0x0000000504171899 */ /* 0x000fe40008010205 */
[----:B------:R-:W-:Y:S05]  /*7580*/  @UP1 USHF.L.U64.HI UR20, UR22, 0x6, UR20 ;  /* 0x0000000616141899 */ /* 0x000fea0008010214 */
[----:B------:R3:W-:Y:S08]  /*7590*/  @P0 LDGSTS.E.BYPASS.LTC128B.128 [R245+0x2900], [R2.64+0x80], !P4 ;  /* 0x0290008002f50fae */ /* 0x0007f0000e101d52 */
[----:B------:R4:W-:Y:S01]  /*75a0*/  @P0 LDGSTS.E.BYPASS.LTC128B.128 [R245+0x1100], [R182.64], !P5 ;  /* 0x01100000b6f50fae */ /* 0x0009e2000e901d52 */
[C---:B-1----:R-:W-:Y:S04]  /*75b0*/  @P0 IADD3 R184, P2, R182.reuse, UR10, RZ ;  /* 0x0000000ab6b80c10 */ /* 0x042fe8000ff5e0ff */
[C---:B------:R-:W-:Y:S03]  /*75c0*/  @P0 IADD3.X R185, R183.reuse, UR14, RZ, P2, !PT ;  /* 0x0000000eb7b90c10 */ /* 0x040fe600097fe4ff */
[----:B------:R1:W-:Y:S08]  /*75d0*/  @P0 LDGSTS.E.BYPASS.LTC128B.128 [R245+0x3100], [R204.64], !P4 ;  /* 0x03100000ccf50fae */ /* 0x0003f0000e101d52 */
[----:B------:R1:W-:Y:S01]  /*75e0*/  @P0 LDGSTS.E.BYPASS.LTC128B.128 [R245+0x1900], [R184.64], !P5 ;  /* 0x01900000b8f50fae */ /* 0x0003e2000e901d52 */
[----:B---3--:R-:W-:Y:S04]  /*75f0*/  @P0 IADD3 R2, P1, R182, UR16, RZ ;  /* 0x00000010b6020c10 */ /* 0x008fe8000ff3e0ff */
[----:B------:R-:W-:Y:S03]  /*7600*/  @P0 IADD3.X R3, R183, UR15, RZ, P1, !PT ;  /* 0x0000000fb7030c10 */ /* 0x000fe60008ffe4ff */
[----:B------:R-:W-:Y:S04]  /*7610*/  STL [R1+0x80], R231 ;  /* 0x000080e701007387 */ /* 0x000fe80000100800 */
[----:B------:R3:W-:Y:S08]  /*7620*/  @P0 LDGSTS.E.BYPASS.LTC128B.128 [R245+0x3900], [R2.64], !P4 ;  /* 0x0390000002f50fae */ /* 0x0007f0000e101d52 */
[----:B------:R-:W-:Y:S08]  /*7630*/  LDSM.16.M88.4 R212, [R232+0x8100] ;  /* 0x00810000e8d4783b */ /* 0x000ff00000000200 */
[----:B------:R-:W3:Y:S08]  /*7640*/  LDSM.16.M88.4 R216, [R230+0x4100] ;  /* 0x00410000e6d8783b */ /* 0x000ef00000000200 */
[----:B-1----:R-:W1:Y:S08]  /*7650*/  LDSM.16.M88.4 R204, [R232+0xa100] ;  /* 0x00a10000e8cc783b */ /* 0x002e700000000200 */
[----:B------:R-:W4:Y:S08]  /*7660*/  LDSM.16.M88.4 R208, [R230+0x4900] ;  /* 0x00490000e6d0783b */ /* 0x000f300000000200 */
[----:B------:R-:W0:Y:S08]  /*7670*/  LDGDEPBAR ;  /* 0x00000000000079af */ /* 0x000e300000000000 */
[----:B------:R-:W-:Y:S04]  /*7680*/  STL [R1+0x84], R224 ;  /* 0x000084e001007387 */ /* 0x000fe80000100800 */
[----:B------:R-:W-:Y:S01]  /*7690*/  STL [R1+0x88], R240 ;  /* 0x000088f001007387 */ /* 0x000fe20000100800 */
[-C--:B---3--:R-:W-:Y:S03]  /*76a0*/  HMMA.16816.F32.BF16 R4, R212, R216.reuse, R4 ;  /* 0x000000d8d404723c */ /* 0x088fe60000041804 */
[----:B------:R-:W-:Y:S04]  /*76b0*/  STL [R1+0x8c], R233 ;  /* 0x00008ce901007387 */ /* 0x000fe80000100800 */
[----:B------:R-:W-:Y:S01]  /*76c0*/  STL [R1+0x90], R239 ;  /* 0x000090ef01007387 */ /* 0x000fe20000100800 */
[C---:B-1----:R-:W-:Y:S03]  /*76d0*/  HMMA.16816.F32.BF16 R8, R204.reuse, R216, R8 ;  /* 0x000000d8cc08723c */ /* 0x042fe60000041808 */
[----:B------:R1:W3:Y:S05]  /*76e0*/  LDL R0, [R1+0x44] ;  /* 0x0000440001007983 */ /* 0x0002ea0000100800 */
[-C--:B------:R-:W-:Y:S08]  /*76f0*/  HMMA.16816.F32.BF16 R12, R204, R218.reuse, R12 ;  /* 0x000000dacc0c723c */ /* 0x080ff0000004180c */
[C---:B------:R-:W-:Y:S01]  /*7700*/  HMMA.16816.F32.BF16 R16, R212.reuse, R218, R16 ;  /* 0x000000dad410723c */ /* 0x040fe20000041810 */
[----:B------:R-:W1:Y:S07]  /*7710*/  LDSM.16.M88.4 R216, [R230+0x5100] ;  /* 0x00510000e6d8783b */ /* 0x000e6e0000000200 */
[-C--:B----4-:R-:W-:Y:S08]  /*7720*/  HMMA.16816.F32.BF16 R20, R212, R208.reuse, R20 ;  /* 0x000000d0d414723c */ /* 0x090ff00000041814 */
        /* <DEDUP_REMOVED lines=15> */
[----:B------:R-:W2:Y:S01]  /*7820*/  LDSM.16.M88.4 R212, [R229+0x800] ;  /* 0x00080000e5d4783b */ /* 0x000ea20000000200 */
[-C--:B-1----:R-:W-:Y:S08]  /*7830*/  HMMA.16816.F32.BF16 R4, R204, R216.reuse, R4 ;  /* 0x000000d8cc04723c */ /* 0x082ff00000041804 */
[C---:B----4-:R-:W-:Y:S08]  /*7840*/  HMMA.16816.F32.BF16 R8, R208.reuse, R216, R8 ;  /* 0x000000d8d008723c */ /* 0x050ff00000041808 */
[-C--:B------:R-:W-:Y:S08]  /*7850*/  HMMA.16816.F32.BF16 R12, R208, R218.reuse, R12 ;  /* 0x000000dad00c723c */ /* 0x080ff0000004180c */
[C---:B------:R-:W-:Y:S01]  /*7860*/  HMMA.16816.F32.BF16 R16, R204.reuse, R218, R16 ;  /* 0x000000dacc10723c */ /* 0x040fe20000041810 */
[----:B------:R-:W1:Y:S07]  /*7870*/  LDSM.16.M88.4 R216, [R229+0x1000] ;  /* 0x00100000e5d8783b */ /* 0x000e6e0000000200 */
[-C--:B--2---:R-:W-:Y:S08]  /*7880*/  HMMA.16816.F32.BF16 R20, R204, R212.reuse, R20 ;  /* 0x000000d4cc14723c */ /* 0x084ff00000041814 */
        /* <DEDUP_REMOVED lines=15> */
[----:B------:R-:W4:Y:S01]  /*7980*/  LDSM.16.M88.4 R212, [R224+0x6900] ;  /* 0x00690000e0d4783b */ /* 0x000f220000000200 */
[-C--:B-1----:R-:W-:Y:S05]  /*7990*/  HMMA.16816.F32.BF16 R4, R208, R216.reuse, R4 ;  /* 0x000000d8d004723c */ /* 0x082fea0000041804 */
[----:B---3--:R-:W-:Y:S02]  /*79a0*/  @P3 IMAD.MOV.U32 R0, RZ, RZ, R131 ;  /* 0x000000ffff003224 */ /* 0x008fe400078e0083 */
[----:B------:R-:W3:Y:S01]  /*79b0*/  LDL R131, [R1+0x34] ;  /* 0x0000340001837983 */ /* 0x000ee20000100800 */
[C---:B--2---:R-:W-:Y:S03]  /*79c0*/  HMMA.16816.F32.BF16 R8, R204.reuse, R216, R8 ;  /* 0x000000d8cc08723c */ /* 0x044fe60000041808 */
[----:B------:R-:W-:Y:S05]  /*79d0*/  SHFL.IDX PT, R185, R0, 0x2, 0x1c1f ;  /* 0x005c1f0000b97f89 */ /* 0x000fea00000e0000 */
[-C--:B------:R-:W-:Y:S03]  /*79e0*/  HMMA.16816.F32.BF16 R12, R204, R218.reuse, R12 ;  /* 0x000000dacc0c723c */ /* 0x080fe6000004180c */
[----:B------:R-:W-:Y:S05]  /*79f0*/  SHFL.IDX PT, R183, R0, 0x3, 0x1c1f ;  /* 0x007c1f0000b77f89 */ /* 0x000fea00000e0000 */
[C---:B------:R-:W-:Y:S03]  /*7a00*/  HMMA.16816.F32.BF16 R16, R208.reuse, R218, R16 ;  /* 0x000000dad010723c */ /* 0x040fe60000041810 */
[----:B------:R-:W1:Y:S05]  /*7a10*/  LDSM.16.M88.4 R216, [R224+0x7100] ;  /* 0x00710000e0d8783b */ /* 0x000e6a0000000200 */
[-C--:B----4-:R-:W-:Y:S03]  /*7a20*/  HMMA.16816.F32.BF16 R20, R208, R212.reuse, R20 ;  /* 0x000000d4d014723c */ /* 0x090fe60000041814 */
[----:B------:R-:W2:Y:S05]  /*7a30*/  SHFL.IDX PT, R3, R0, RZ, 0x1c1f ;  /* 0x001c1fff00037589 */ /* 0x000eaa00000e0000 */
[C---:B------:R-:W-:Y:S03]  /*7a40*/  HMMA.16816.F32.BF16 R24, R204.reuse, R212, R24 ;  /* 0x000000d4cc18723c */ /* 0x040fe60000041818 */
[----:B------:R4:W1:Y:S05]  /*7a50*/  SHFL.IDX PT, R2, R0, 0x1, 0x1c1f ;  /* 0x003c1f0000027f89 */ /* 0x00086a00000e0000 */
[-C--:B------:R-:W-:Y:S08]  /*7a60*/  HMMA.16816.F32.BF16 R28, R204, R214.reuse, R28 ;  /* 0x000000d6cc1c723c */ /* 0x080ff0000004181c */
[C---:B------:R-:W-:Y:S01]  /*7a70*/  HMMA.16816.F32.BF16 R32, R208.reuse, R214, R32 ;  /* 0x000000d6d020723c */ /* 0x040fe20000041820 */
[----:B------:R-:W2:Y:S07]  /*7a80*/  LDSM.16.M88.4 R212, [R224+0x7900] ;  /* 0x00790000e0d4783b */ /* 0x000eae0000000200 */
[-C--:B-1----:R-:W-:Y:S01]  /*7a90*/  HMMA.16816.F32.BF16 R36, R208, R216.reuse, R36 ;  /* 0x000000d8d024723c */ /* 0x082fe20000041824 */
[----:B----4-:R-:W-:Y:S05]  /*7aa0*/  IMAD.U32 R0, RZ, RZ, UR8 ;  /* 0x00000008ff007e24 */ /* 0x010fea000f8e00ff */
[----:B------:R-:W-:Y:S01]  /*7ab0*/  IADD3 R0, R0, UR21, -R222 ;  /* 0x0000001500007c10 */ /* 0x000fe2000fffe8de */
[----:B------:R-:W-:Y:S01]  /*7ac0*/  @UP1 USHF.L.U32 UR21, UR22, 0x6, URZ ;  /* 0x0000000616151899 */ /* 0x000fe2000800063f */
[C---:B------:R-:W-:Y:S01]  /*7ad0*/  HMMA.16816.F32.BF16 R40, R204.reuse, R216, R40 ;  /* 0x000000d8cc28723c */ /* 0x040fe20000041828 */
[----:B------:R-:W-:Y:S03]  /*7ae0*/  @UP1 USHF.L.U32 UR22, UR4, 0x5, URZ ;  /* 0x0000000504161899 */ /* 0x000fe6000800063f */
[----:B------:R-:W-:Y:S02]  /*7af0*/  IADD3 R182, R0, -UR11, RZ ;  /* 0x8000000b00b67c10 */ /* 0x000fe4000fffe0ff */
[----:B------:R-:W-:Y:S02]  /*7b00*/  @P6 IADD3 R184, P0, R220, UR21, RZ ;  /* 0x00000015dcb86c10 */ /* 0x000fe4000ff1e0ff */
[-C--:B------:R-:W-:Y:S04]  /*7b10*/  HMMA.16816.F32.BF16 R44, R204, R218.reuse, R44 ;  /* 0x000000dacc2c723c */ /* 0x080fe8000004182c */
[C---:B--2---:R-:W-:Y:S01]  /*7b20*/  IADD3 R3, R182.reuse, R3, RZ ;  /* 0x00000003b6037210 */ /* 0x044fe20007ffe0ff */
[C---:B------:R-:W-:Y:S02]  /*7b30*/  IMAD.IADD R2, R182.reuse, 0x1, R2 ;  /* 0x00000001b6027824 */ /* 0x040fe400078e0202 */
[C---:B------:R-:W-:Y:S01]  /*7b40*/  IMAD.IADD R0, R182.reuse, 0x1, R185 ;  /* 0x00000001b6007824 */ /* 0x040fe200078e02b9 */
[C---:B------:R-:W-:Y:S01]  /*7b50*/  HMMA.16816.F32.BF16 R48, R208.reuse, R218, R48 ;  /* 0x000000dad030723c */ /* 0x040fe20000041830 */
[----:B------:R-:W-:Y:S03]  /*7b60*/  LDSM.16.M88.4 R216, [R240] ;  /* 0x00000000f0d8783b */ /* 0x000fe60000000200 */
[----:B------:R-:W-:Y:S02]  /*7b70*/  IADD3 R182, R182, R183, RZ ;  /* 0x000000b7b6b67210 */ /* 0x000fe40007ffe0ff */
[----:B------:R-:W-:Y:S02]  /*7b80*/  ISETP.GT.AND P2, PT, R2, RZ, PT ;  /* 0x000000ff0200720c */ /* 0x000fe40003f44270 */
[-C--:B------:R-:W-:Y:S08]  /*7b90*/  HMMA.16816.F32.BF16 R52, R208, R212.reuse, R52 ;  /* 0x000000d4d034723c */ /* 0x080ff00000041834 */
[C---:B------:R-:W-:Y:S08]  /*7ba0*/  HMMA.16816.F32.BF16 R56, R204.reuse, R212, R56 ;  /* 0x000000d4cc38723c */ /* 0x040ff00000041838 */
[-C--:B------:R-:W-:Y:S01]  /*7bb0*/  HMMA.16816.F32.BF16 R60, R204, R214.reuse, R60 ;  /* 0x000000d6cc3c723c */ /* 0x080fe2000004183c */
[----:B------:R-:W1:Y:S07]  /*7bc0*/  LDSM.16.M88.4 R204, [R233+0xc100] ;  /* 0x00c10000e9cc783b */ /* 0x000e6e0000000200 */
[----:B------:R-:W-:Y:S01]  /*7bd0*/  HMMA.16816.F32.BF16 R64, R208, R214, R64 ;  /* 0x000000d6d040723c */ /* 0x000fe20000041840 */
[----:B------:R-:W2:Y:S08]  /*7be0*/  LDSM.16.M88.4 R208, [R233+0xe100] ;  /* 0x00e10000e9d0783b */ /* 0x000eb00000000200 */
[----:B------:R-:W4:Y:S01]  /*7bf0*/  LDSM.16.M88.4 R212, [R239] ;  /* 0x00000000efd4783b */ /* 0x000f220000000200 */
[-C--:B-1----:R-:W-:Y:S08]  /*7c00*/  HMMA.16816.F32.BF16 R4, R204, R216.reuse, R4 ;  /* 0x000000d8cc04723c */ /* 0x082ff00000041804 */
[C---:B--2---:R-:W-:Y:S08]  /*7c10*/  HMMA.16816.F32.BF16 R8, R208.reuse, R216, R8 ;  /* 0x000000d8d008723c */ /* 0x044ff00000041808 */
[-C--:B------:R-:W-:Y:S08]  /*7c20*/  HMMA.16816.F32.BF16 R12, R208, R218.reuse, R12 ;  /* 0x000000dad00c723c */ /* 0x080ff0000004180c */
[C---:B------:R-:W-:Y:S01]  /*7c30*/  HMMA.16816.F32.BF16 R16, R204.reuse, R218, R16 ;  /* 0x000000dacc10723c */ /* 0x040fe20000041810 */
[----:B------:R-:W1:Y:S07]  /*7c40*/  LDSM.16.M88.4 R216, [R238] ;  /* 0x00000000eed8783b */ /* 0x000e6e0000000200 */
[-C--:B----4-:R-:W-:Y:S08]  /*7c50*/  HMMA.16816.F32.BF16 R20, R204, R212.reuse, R20 ;  /* 0x000000d4cc14723c */ /* 0x090ff00000041814 */
        /* <DEDUP_REMOVED lines=47> */
[----:B------:R-:W2:Y:S01]  /*7f50*/  LDSM.16.M88.4 R212, [R229+0x3800] ;  /* 0x00380000e5d4783b */ /* 0x000ea20000000200 */
[----:B------:R-:W-:Y:S06]  /*7f60*/  DEPBAR.LE SB0, 0x0 ;  /* 0x000080000000791a */ /* 0x000fec0000000000 */
[-C--:B-1----:R-:W-:Y:S01]  /*7f70*/  HMMA.16816.F32.BF16 R36, R204, R216.reuse, R36 ;  /* 0x000000d8cc24723c */ /* 0x082fe20000041824 */
[----:B------:R-:W-:Y:S07]  /*7f80*/  BAR.SYNC.DEFER_BLOCKING 0x0 ;  /* 0x0000000000007b1d */ /* 0x000fee0000010000 */
[C---:B------:R-:W-:Y:S08]  /*7f90*/  HMMA.16816.F32.BF16 R40, R208.reuse, R216, R40 ;  /* 0x000000d8d028723c */ /* 0x040ff00000041828 */
[-C--:B------:R-:W-:Y:S08]  /*7fa0*/  HMMA.16816.F32.BF16 R44, R208, R218.reuse, R44 ;  /* 0x000000dad02c723c */ /* 0x080ff0000004182c */
[C---:B------:R-:W-:Y:S01]  /*7fb0*/  HMMA.16816.F32.BF16 R48, R204.reuse, R218, R48 ;  /* 0x000000dacc30723c */ /* 0x040fe20000041830 */
[----:B------:R-:W4:Y:S06]  /*7fc0*/  LDL.64 R218, [R1+0x48] ;  /* 0x0000480001da7983 */ /* 0x000f2c0000100a00 */
[----:B------:R-:W3:Y:S01]  /*7fd0*/  LDL R216, [R1+0x3c] ;  /* 0x00003c0001d87983 */ /* 0x000ee20000100800 */
[-C--:B--2---:R-:W-:Y:S08]  /*7fe0*/  HMMA.16816.F32.BF16 R52, R204, R212.reuse, R52 ;  /* 0x000000d4cc34723c */ /* 0x084ff00000041834 */
[C---:B------:R-:W-:Y:S07]  /*7ff0*/  HMMA.16816.F32.BF16 R56, R208.reuse, R212, R56 ;  /* 0x000000d4d038723c */ /* 0x040fee0000041838 */
[----:B------:R-:W-:Y:S01]  /*8000*/  FSEL R212, R6, -INF , P2 ;  /* 0xff80000006d47808 */ /* 0x000fe20001000000 */
[-C--:B------:R-:W-:Y:S03]  /*8010*/  HMMA.16816.F32.BF16 R60, R208, R214.reuse, R60 ;  /* 0x000000d6d03c723c */ /* 0x080fe6000004183c */
[----:B------:R-:W-:Y:S04]  /*8020*/  ISETP.GT.AND P2, PT, R182, RZ, PT ;  /* 0x000000ffb600720c */ /* 0x000fe80003f44270 */
[----:B------:R-:W-:Y:S01]  /*8030*/  @P6 LEA R208, P1, R184, c[0x0][0x1c8], 0x1 ;  /* 0x00007200b8d06a11 */ /* 0x000fe200078208ff */
[----:B------:R-:W-:Y:S04]  /*8040*/  HMMA.16816.F32.BF16 R64, R204, R214, R64 ;  /* 0x000000d6cc40723c */ /* 0x000fe80000041840 */
[----:B------:R-:W-:Y:S02]  /*8050*/  FSEL R223, R10, -INF , P2 ;  /* 0xff8000000adf7808 */ /* 0x000fe40001000000 */
[----:B------:R-:W-:Y:S06]  /*8060*/  ISETP.GT.AND P2, PT, R0, 0x9, PT ;  /* 0x000000090000780c */ /* 0x000fec0003f44270 */
[----:B------:R-:W-:Y:S02]  /*8070*/  FSEL R221, R13, -INF , P2 ;  /* 0xff8000000ddd7808 */ /* 0x000fe40001000000 */
[----:B------:R-:W-:Y:S04]  /*8080*/  ISETP.GT.AND P2, PT, R3, 0x8, PT ;  /* 0x000000080300780c */ /* 0x000fe80003f44270 */
[----:B------:R-:W-:Y:S02]  /*8090*/  FSEL R16, R16, -INF , P2 ;  /* 0xff80000010107808 */ /* 0x000fe40001000000 */
[----:B------:R-:W-:Y:S04]  /*80a0*/  ISETP.GT.AND P2, PT, R2, 0x9, PT ;  /* 0x000000090200780c */ /* 0x000fe80003f44270 */
[----:B------:R-:W-:Y:S02]  /*80b0*/  FSEL R19, R19, -INF , P2 ;  /* 0xff80000013137808 */ /* 0x000fe40001000000 */
[----:B------:R-:W-:Y:S04]  /*80c0*/  ISETP.GT.AND P2, PT, R3, 0x11, PT ;  /* 0x000000110300780c */ /* 0x000fe80003f44270 */
[----:B------:R-:W-:Y:S02]  /*80d0*/  FSEL R21, R21, -INF , P2 ;  /* 0xff80000015157808 */ /* 0x000fe40001000000 */
[C---:B------:R-:W-:Y:S04]  /*80e0*/  ISETP.GT.AND P2, PT, R0.reuse, 0x11, PT ;  /* 0x000000110000780c */ /* 0x040fe80003f44270 */
        /* <DEDUP_REMOVED lines=25> */
[----:B----4-:R-:W-:Y:S04]  /*8280*/  @P6 IADD3.X R185, R219, UR20, RZ, P0, !PT ;  /* 0x00000014dbb96c10 */ /* 0x010fe800087fe4ff */
[----:B------:R-:W-:Y:S02]  /*8290*/  @P6 LEA.HI.X R209, R184, c[0x0][0x1cc], R185, 0x1, P1 ;  /* 0x00007300b8d16a11 */ /* 0x000fe400008f0cb9 */
[----:B---3--:R-:W-:Y:S01]  /*82a0*/  @P6 IADD3 R183, P0, R216, UR21, RZ ;  /* 0x00000015d8b76c10 */ /* 0x008fe2000ff1e0ff */
[----:B------:R-:W-:Y:S02]  /*82b0*/  @UP1 UIADD3 UR21, UP0, UR12, 0x80, URZ ;  /* 0x000000800c151890 */ /* 0x000fe4000ff1e03f */
[----:B------:R-:W-:Y:S01]  /*82c0*/  @!PT LDS RZ, [RZ] ;  /* 0x00000000fffff984 */ /* 0x000fe20000000800 */
[----:B------:R-:W-:Y:S01]  /*82d0*/  @!PT LDS RZ, [RZ] ;  /* 0x00000000fffff984 */ /* 0x000fe20000000800 */
[----:B------:R-:W-:Y:S01]  /*82e0*/  @!PT LDS RZ, [RZ] ;  /* 0x00000000fffff984 */ /* 0x000fe20000000800 */
[----:B------:R1:W-:Y:S01]  /*82f0*/  @P6 LDGSTS.E.BYPASS.LTC128B.128 [R245+0x4100], [R208.64], !P5 ;  /* 0x04100000d0f56fae */ /* 0x0003e2000e901d52 */
[----:B------:R-:W-:Y:S01]  /*8300*/  @P6 IADD3.X R184, R131, UR20, RZ, P0, !PT ;  /* 0x0000001483b86c10 */ /* 0x000fe200087fe4ff */
[----:B------:R-:W-:Y:S01]  /*8310*/  @UP1 UIADD3.X UR20, URZ, UR9, URZ, UP0, !UPT ;  /* 0x000000093f141290 */ /* 0x000fe200087fe43f */
[----:B------:R-:W-:Y:S01]  /*8320*/  ISETP.GT.AND P0, PT, R3, RZ, PT ;  /* 0x000000ff0300720c */ /* 0x000fe20003f04270 */
[----:B------:R-:W-:Y:S01]  /*8330*/  UISETP.GT.AND UP0, UPT, UR26, UR24, UPT ;  /* 0x000000181a00728c */ /* 0x000fe2000bf04270 */
[C---:B------:R-:W-:Y:S02]  /*8340*/  @P6 LEA R216, P1, R183.reuse, c[0x0][0x1c8], 0x1 ;  /* 0x00007200b7d86a11 */ /* 0x040fe400078208ff */
[----:B------:R-:W-:Y:S01]  /*8350*/  FSEL R210, R4, -INF , P0 ;  /* 0xff80000004d27808 */ /* 0x000fe20000000000 */
[----:B------:R-:W-:Y:S01]  /*8360*/  UMOV UR26, UR25 ;  /* 0x00000019001a7c82 */ /* 0x000fe20008000000 */
[----:B------:R-:W-:Y:S02]  /*8370*/  ISETP.GT.AND P0, PT, R2, 0x1, PT ;  /* 0x000000010200780c */ /* 0x000fe40003f04270 */
[----:B------:R-:W-:Y:S02]  /*8380*/  @P6 LEA.HI.X R217, R183, c[0x0][0x1cc], R184, 0x1, P1 ;  /* 0x00007300b7d96a11 */ /* 0x000fe400008f0cb8 */
[----:B------:R-:W-:Y:S02]  /*8390*/  FSEL R213, R7, -INF , P0 ;  /* 0xff80000007d57808 */ /* 0x000fe40000000000 */
[----:B------:R-:W-:Y:S01]  /*83a0*/  ISETP.GT.AND P1, PT, R3, 0x1, PT ;  /* 0x000000010300780c */ /* 0x000fe20003f24270 */
[----:B------:R2:W-:Y:S01]  /*83b0*/  @P6 LDGSTS.E.BYPASS.LTC128B.128 [R245+0x6100], [R216.64], !P4 ;  /* 0x06100000d8f56fae */ /* 0x0005e2000e101d52 */
[C---:B------:R-:W-:Y:S02]  /*83c0*/  ISETP.GT.AND P0, PT, R0.reuse, 0x1, PT ;  /* 0x000000010000780c */ /* 0x040fe40003f04270 */
[----:B------:R-:W-:Y:S02]  /*83d0*/  FSEL R211, R5, -INF , P1 ;  /* 0xff80000005d37808 */ /* 0x000fe40000800000 */
[----:B------:R-:W-:Y:S02]  /*83e0*/  FSEL R219, R9, -INF , P0 ;  /* 0xff80000009db7808 */ /* 0x000fe40000000000 */
[C---:B------:R-:W-:Y:S02]  /*83f0*/  ISETP.GT.AND P0, PT, R0.reuse, 0x8, PT ;  /* 0x000000080000780c */ /* 0x040fe40003f04270 */
[----:B------:R-:W-:Y:S02]  /*8400*/  ISETP.GT.AND P1, PT, R0, RZ, PT ;  /* 0x000000ff0000720c */ /* 0x000fe40003f24270 */
[----:B------:R-:W-:Y:S02]  /*8410*/  FSEL R218, R12, -INF , P0 ;  /* 0xff8000000cda7808 */ /* 0x000fe40000000000 */
[----:B------:R-:W-:Y:S02]  /*8420*/  FSEL R220, R8, -INF , P1 ;  /* 0xff80000008dc7808 */ /* 0x000fe40000800000 */
[C---:B------:R-:W-:Y:S02]  /*8430*/  ISETP.GT.AND P1, PT, R182.reuse, 0x1, PT ;  /* 0x00000001b600780c */ /* 0x040fe40003f24270 */
[----:B------:R-:W-:Y:S02]  /*8440*/  ISETP.GT.AND P0, PT, R182, 0x9, PT ;  /* 0x00000009b600780c */ /* 0x000fe40003f04270 */
[----:B------:R-:W-:Y:S02]  /*8450*/  FMNMX.FTZ R185, R210, R180, !PT ;  /* 0x000000b4d2b97209 */ /* 0x000fe40007810000 */
[----:B------:R-:W-:Y:S02]  /*8460*/  FSEL R222, R11, -INF , P1 ;  /* 0xff8000000bde7808 */ /* 0x000fe40000800000 */
[----:B------:R-:W-:Y:S02]  /*8470*/  FSEL R246, R15, -INF , P0 ;  /* 0xff8000000ff67808 */ /* 0x000fe40000000000 */
[----:B------:R-:W-:Y:S02]  /*8480*/  ISETP.GT.AND P0, PT, R2, 0x8, PT ;  /* 0x000000080200780c */ /* 0x000fe40003f04270 */
[----:B------:R-:W-:Y:S02]  /*8490*/  ISETP.GT.AND P1, PT, R182, 0x8, PT ;  /* 0x00000008b600780c */ /* 0x000fe40003f24270 */
[----:B------:R-:W-:Y:S02]  /*84a0*/  FMNMX.FTZ R185, R211, R185, !PT ;  /* 0x000000b9d3b97209 */ /* 0x000fe40007810000 */
[----:B------:R-:W-:Y:S02]  /*84b0*/  FSEL R244, R14, -INF , P1 ;  /* 0xff8000000ef47808 */ /* 0x000fe40000800000 */
[----:B------:R-:W-:Y:S02]  /*84c0*/  FSEL R18, R18, -INF , P0 ;  /* 0xff80000012127808 */ /* 0x000fe40000000000 */
[C---:B------:R-:W-:Y:S02]  /*84d0*/  ISETP.GT.AND P0, PT, R3.reuse, 0x10, PT ;  /* 0x000000100300780c */ /* 0x040fe40003f04270 */
[----:B------:R-:W-:Y:S02]  /*84e0*/  ISETP.GT.AND P1, PT, R3, 0x9, PT ;  /* 0x000000090300780c */ /* 0x000fe40003f24270 */
[----:B------:R-:W-:Y:S02]  /*84f0*/  FSEL R20, R20, -INF , P0 ;  /* 0xff80000014147808 */ /* 0x000fe40000000000 */
[----:B------:R-:W-:Y:S02]  /*8500*/  FSEL R17, R17, -INF , P1 ;  /* 0xff80000011117808 */ /* 0x000fe40000800000 */
[----:B------:R-:W-:Y:S02]  /*8510*/  ISETP.GT.AND P1, PT, R2, 0x10, PT ;  /* 0x000000100200780c */ /* 0x000fe40003f24270 */
[----:B------:R-:W-:Y:S02]  /*8520*/  FMNMX.FTZ R185, R16, R185, !PT ;  /* 0x000000b910b97209 */ /* 0x000fe40007810000 */
[----:B------:R-:W-:Y:S02]  /*8530*/  ISETP.GT.AND P0, PT, R2, 0x11, PT ;  /* 0x000000110200780c */ /* 0x000fe40003f04270 */
[----:B------:R-:W-:Y:S02]  /*8540*/  FSEL R22, R22, -INF , P1 ;  /* 0xff80000016167808 */ /* 0x000fe40000800000 */
[----:B------:R-:W-:Y:S02]  /*8550*/  FSEL R23, R23, -INF , P0 ;  /* 0xff80000017177808 */ /* 0x000fe40000000000 */
[----:B------:R-:W-:Y:S02]  /*8560*/  FMNMX.FTZ R185, R17, R185, !PT ;  /* 0x000000b911b97209 */ /* 0x000fe40007810000 */
[----:B------:R-:W-:Y:S02]  /*8570*/  ISETP.GT.AND P0, PT, R0, 0x10, PT ;  /* 0x000000100000780c */ /* 0x000fe40003f04270 */
        /* <DEDUP_REMOVED lines=8> */
[C---:B------:R-:W-:Y:S02]  /*8600*/  ISETP.GT.AND P0, PT, R3.reuse, 0x19, PT ;  /* 0x000000190300780c */ /* 0x040fe40003f04270 */
[----:B------:R-:W-:Y:S02]  /*8610*/  FSEL R32, R32, -INF , P1 ;  /* 0xff80000020207808 */ /* 0x000fe40000800000 */
[----:B------:R-:W-:Y:S02]  /*8620*/  ISETP.GT.AND P1, PT, R3, 0x20, PT ;  /* 0x000000200300780c */ /* 0x000fe40003f24270 */
        /* <DEDUP_REMOVED lines=8> */
[----:B------:R-:W-:Y:S02]  /*86b0*/  FMNMX.FTZ R185, R37, R185, !PT ;  /* 0x000000b925b97209 */ /* 0x000fe40007810000 */
        /* <DEDUP_REMOVED lines=11> */
[----:B------:R-:W-:Y:S02]  /*8770*/  FMNMX.FTZ R185, R64, R185, !PT ;  /* 0x000000b940b97209 */ /* 0x000fe40007810000 */
[----:B------:R-:W-:Y:S02]  /*8780*/  FMNMX.FTZ R4, R212, R181, !PT ;  /* 0x000000b5d4047209 */ /* 0x000fe40007810000 */
[----:B------:R-:W-:Y:S02]  /*8790*/  FMNMX.FTZ R185, R65, R185, !PT ;  /* 0x000000b941b97209 */ /* 0x000fe40007810000 */
[----:B------:R-:W-:Y:S02]  /*87a0*/  FMNMX.FTZ R4, R213, R4, !PT ;  /* 0x00000004d5047209 */ /* 0x000fe40007810000 */
[----:B------:R-:W-:Y:S01]  /*87b0*/  ISETP.GT.AND P0, PT, R182, 0x19, PT ;  /* 0x00000019b600780c */ /* 0x000fe20003f04270 */
[----:B------:R-:W3:Y:S01]  /*87c0*/  SHFL.BFLY PT, R5, R185, 0x2, 0x1f ;  /* 0x0c401f00b9057f89 */ /* 0x000ee200000e0000 */
[----:B------:R-:W-:Y:S02]  /*87d0*/  FMNMX.FTZ R3, R18, R4, !PT ;  /* 0x0000000412037209 */ /* 0x000fe40007810000 */
[----:B------:R-:W-:Y:S02]  /*87e0*/  FSEL R31, R31, -INF , P0 ;  /* 0xff8000001f1f7808 */ /* 0x000fe40000000000 */
[----:B------:R-:W-:Y:S02]  /*87f0*/  ISETP.GT.AND P0, PT, R2, 0x18, PT ;  /* 0x000000180200780c */ /* 0x000fe40003f04270 */
[----:B------:R-:W-:Y:S02]  /*8800*/  FMNMX.FTZ R3, R19, R3, !PT ;  /* 0x0000000313037209 */ /* 0x000fe40007810000 */
[----:B------:R-:W-:Y:S02]  /*8810*/  FMNMX.FTZ R4, R220, R186, !PT ;  /* 0x000000badc047209 */ /* 0x000fe40007810000 */
[----:B------:R-:W-:Y:S02]  /*8820*/  ISETP.GT.AND P1, PT, R2, 0x19, PT ;  /* 0x000000190200780c */ /* 0x000fe40003f24270 */
[----:B------:R-:W-:Y:S02]  /*8830*/  FSEL R34, R34, -INF , P0 ;  /* 0xff80000022227808 */ /* 0x000fe40000000000 */
[----:B------:R-:W-:Y:S02]  /*8840*/  ISETP.GT.AND P0, PT, R2, 0x21, PT ;  /* 0x000000210200780c */ /* 0x000fe40003f04270 */
[----:B------:R-:W-:Y:S02]  /*8850*/  FMNMX.FTZ R3, R22, R3, !PT ;  /* 0x0000000316037209 */ /* 0x000fe40007810000 */
[----:B------:R-:W-:Y:S02]  /*8860*/  FSEL R39, R39, -INF , P0 ;  /* 0xff80000027277808 */ /* 0x000fe40000000000 */
[----:B------:R-:W-:Y:S02]  /*8870*/  FMNMX.FTZ R4, R219, R4, !PT ;  /* 0x00000004db047209 */ /* 0x000fe40007810000 */
[----:B------:R-:W-:Y:S02]  /*8880*/  FSEL R35, R35, -INF , P1 ;  /* 0xff80000023237808 */ /* 0x000fe40000800000 */
[C---:B------:R-:W-:Y:S02]  /*8890*/  ISETP.GT.AND P1, PT, R2.reuse, 0x20, PT ;  /* 0x000000200200780c */ /* 0x040fe40003f24270 */
[----:B------:R-:W-:Y:S02]  /*88a0*/  ISETP.GT.AND P0, PT, R2, 0x29, PT ;  /* 0x000000290200780c */ /* 0x000fe40003f04270 */
[----:B------:R-:W-:Y:S02]  /*88b0*/  FMNMX.FTZ R3, R23, R3, !PT ;  /* 0x0000000317037209 */ /* 0x000fe40007810000 */
[----:B------:R-:W-:Y:S02]  /*88c0*/  FSEL R38, R38, -INF , P1 ;  /* 0xff80000026267808 */ /* 0x000fe40000800000 */
[----:B------:R-:W-:Y:S02]  /*88d0*/  FMNMX.FTZ R4, R218, R4, !PT ;  /* 0x00000004da047209 */ /* 0x000fe40007810000 */
[C---:B------:R-:W-:Y:S02]  /*88e0*/  ISETP.GT.AND P1, PT, R2.reuse, 0x28, PT ;  /* 0x000000280200780c */ /* 0x040fe40003f24270 */
[----:B------:R-:W-:Y:S02]  /*88f0*/  FSEL R51, R51, -INF , P0 ;  /* 0xff80000033337808 */ /* 0x000fe40000000000 */
[----:B------:R-:W-:Y:S02]  /*8900*/  ISETP.GT.AND P0, PT, R2, 0x30, PT ;  /* 0x000000300200780c */ /* 0x000fe40003f04270 */
[----:B------:R-:W-:Y:S02]  /*8910*/  FMNMX.FTZ R3, R34, R3, !PT ;  /* 0x0000000322037209 */ /* 0x000fe40007810000 */
[----:B------:R-:W-:Y:S02]  /*8920*/  FSEL R54, R54, -INF , P0 ;  /* 0xff80000036367808 */ /* 0x000fe40000000000 */
[----:B------:R-:W-:Y:S02]  /*8930*/  FSEL R50, R50, -INF , P1 ;  /* 0xff80000032327808 */ /* 0x000fe40000800000 */
[C---:B------:R-:W-:Y:S02]  /*8940*/  ISETP.GT.AND P1, PT, R2.reuse, 0x38, PT ;  /* 0x000000380200780c */ /* 0x040fe40003f24270 */
[----:B------:R-:W-:Y:S02]  /*8950*/  ISETP.GT.AND P0, PT, R2, 0x39, PT ;  /* 0x000000390200780c */ /* 0x000fe40003f04270 */
        /* <DEDUP_REMOVED lines=8> */
[----:B------:R-:W-:Y:S02]  /*89e0*/  FSEL R67, R67, -INF , P0 ;  /* 0xff80000043437808 */ /* 0x000fe40000000000 */
[----:B------:R-:W-:Y:S02]  /*89f0*/  FMNMX.FTZ R2, R28, R2, !PT ;  /* 0x000000021c027209 */ /* 0x000fe40007810000 */
[----:B------:R-:W-:Y:S02]  /*8a00*/  ISETP.GT.AND P0, PT, R0, 0x20, PT ;  /* 0x000000200000780c */ /* 0x000fe40003f04270 */
[----:B------:R-:W-:Y:S02]  /*8a10*/  FMNMX.FTZ R184, R50, R3, !PT ;  /* 0x0000000332b87209 */ /* 0x000fe40007810000 */
[----:B------:R-:W-:Y:S02]  /*8a20*/  FMNMX.FTZ R3, R223, R187, !PT ;  /* 0x000000bbdf037209 */ /* 0x000fe40007810000 */
        /* <DEDUP_REMOVED lines=13> */
[C---:B------:R-:W-:Y:S02]  /*8b00*/  ISETP.GT.AND P0, PT, R0.reuse, 0x38, PT ;  /* 0x000000380000780c */ /* 0x040fe40003f04270 */
[----:B------:R-:W-:Y:S02]  /*8b10*/  ISETP.GT.AND P1, PT, R0, 0x31, PT ;  /* 0x000000310000780c */ /* 0x000fe40003f24270 */
[----:B------:R-:W-:Y:S02]  /*8b20*/  FMNMX.FTZ R0, R45, R2, !PT ;  /* 0x000000022d007209 */ /* 0x000fe40007810000 */
[----:B------:R-:W-:Y:S02]  /*8b30*/  FMNMX.FTZ R2, R26, R3, !PT ;  /* 0x000000031a027209 */ /* 0x000fe40007810000 */
[----:B---3--:R-:W-:Y:S02]  /*8b40*/  FMNMX.FTZ R185, R185, R4, !PT ;  /* 0x00000004b9b97209 */ /* 0x008fe40007810000 */
[----:B------:R-:W-:Y:S02]  /*8b50*/  FSEL R60, R60, -INF , P0 ;  /* 0xff8000003c3c7808 */ /* 0x000fe40000000000 */
[----:B------:R-:W-:Y:S01]  /*8b60*/  ISETP.GT.AND P0, PT, R182, 0x21, PT ;  /* 0x00000021b600780c */ /* 0x000fe20003f04270 */
[----:B------:R-:W-:Y:S01]  /*8b70*/  FMUL.FTZ R8, R185, c[0x0][0x2d0] ;  /* 0x0000b400b9087a20 */ /* 0x000fe20000410000 */
[----:B------:R-:W-:Y:S02]  /*8b80*/  FMNMX.FTZ R2, R27, R2, !PT ;  /* 0x000000021b027209 */ /* 0x000fe40007810000 */
[----:B------:R-:W-:Y:S02]  /*8b90*/  FSEL R43, R43, -INF , P0 ;  /* 0xff8000002b2b7808 */ /* 0x000fe40000000000 */
[----:B------:R-:W-:Y:S02]  /*8ba0*/  FSETP.NEU.FTZ.AND P0, PT, R185, -INF , PT ;  /* 0xff800000b900780b */ /* 0x000fe40003f1d000 */
[----:B------:R-:W-:Y:S02]  /*8bb0*/  FSEL R57, R57, -INF , P1 ;  /* 0xff80000039397808 */ /* 0x000fe40000800000 */
[----:B------:R-:W-:Y:S02]  /*8bc0*/  FMNMX.FTZ R2, R30, R2, !PT ;  /* 0x000000021e027209 */ /* 0x000fe40007810000 */
[----:B------:R-:W-:Y:S02]  /*8bd0*/  ISETP.GT.AND P1, PT, R182, 0x20, PT ;  /* 0x00000020b600780c */ /* 0x000fe40003f24270 */
[----:B------:R-:W-:Y:S02]  /*8be0*/  FSEL R8, R8, RZ, P0 ;  /* 0x000000ff08087208 */ /* 0x000fe40000000000 */
[----:B------:R-:W-:Y:S02]  /*8bf0*/  FMNMX.FTZ R2, R31, R2, !PT ;  /* 0x000000021f027209 */ /* 0x000fe40007810000 */
[----:B------:R-:W-:Y:S01]  /*8c00*/  FSEL R42, R42, -INF , P1 ;  /* 0xff8000002a2a7808 */ /* 0x000fe20000800000 */
[--C-:B------:R-:W-:Y:S01]  /*8c10*/  FFMA.FTZ R224, R37, c[0x0][0x2d0], -R8.reuse ;  /* 0x0000b40025e07a23 */ /* 0x100fe20000010808 */
[----:B------:R-:W-:Y:S01]  /*8c20*/  FMNMX.FTZ R184, R51, R184, !PT ;  /* 0x000000b833b87209 */ /* 0x000fe20007810000 */
[--C-:B------:R-:W-:Y:S01]  /*8c30*/  FFMA.FTZ R239, R48, c[0x0][0x2d0], -R8.reuse ;  /* 0x0000b40030ef7a23 */ /* 0x100fe20000010808 */
[----:B------:R-:W-:Y:S01]  /*8c40*/  FMNMX.FTZ R3, R42, R2, !PT ;  /* 0x000000022a037209 */ /* 0x000fe20007810000 */
[--C-:B------:R-:W-:Y:S01]  /*8c50*/  FFMA.FTZ R2, R210, c[0x0][0x2d0], -R8.reuse ;  /* 0x0000b400d2027a23 */ /* 0x100fe20000010808 */
[----:B------:R-:W-:Y:S01]  /*8c60*/  FMNMX.FTZ R184, R54, R184, !PT ;  /* 0x000000b836b87209 */ /* 0x000fe20007810000 */
[--C-:B------:R-:W-:Y:S01]  /*8c70*/  FFMA.FTZ R235, R36, c[0x0][0x2d0], -R8.reuse ;  /* 0x0000b40024eb7a23 */ /* 0x100fe20000010808 */
[----:B------:R-:W-:Y:S01]  /*8c80*/  ISETP.GT.AND P1, PT, R182, 0x29, PT ;  /* 0x00000029b600780c */ /* 0x000fe20003f24270 */
[----:B------:R3:W-:Y:S01]  /*8c90*/  MUFU.EX2 R247, R2 ;  /* 0x0000000200f77308 */ /* 0x0007e20000000800 */
[----:B------:R-:W-:Y:S01]  /*8ca0*/  FMNMX.FTZ R184, R55, R184, !PT ;  /* 0x000000b837b87209 */ /* 0x000fe20007810000 */
[--C-:B------:R-:W-:Y:S01]  /*8cb0*/  FFMA.FTZ R250, R32, c[0x0][0x2d0], -R8.reuse ;  /* 0x0000b40020fa7a23 */ /* 0x100fe20000010808 */
[----:B------:R-:W-:Y:S01]  /*8cc0*/  FMNMX.FTZ R3, R43, R3, !PT ;  /* 0x000000032b037209 */ /* 0x000fe20007810000 */
[--C-:B------:R-:W-:Y:S01]  /*8cd0*/  FFMA.FTZ R48, R52, c[0x0][0x2d0], -R8.reuse ;  /* 0x0000b40034307a23 */ /* 0x100fe20000010808 */
[----:B------:R-:W-:Y:S01]  /*8ce0*/  FMNMX.FTZ R184, R66, R184, !PT ;  /* 0x000000b842b87209 */ /* 0x000fe20007810000 */
[--C-:B------:R-:W-:Y:S01]  /*8cf0*/  FFMA.FTZ R131, R49, c[0x0][0x2d0], -R8.reuse ;  /* 0x0000b40031837a23 */ /* 0x100fe20000010808 */
[----:B------:R-:W-:Y:S02]  /*8d00*/  FSEL R47, R47, -INF , P1 ;  /* 0xff8000002f2f7808 */ /* 0x000fe40000800000 */
[----:B------:R-:W-:Y:S02]  /*8d10*/  FMNMX.FTZ R184, R67, R184, !PT ;  /* 0x000000b843b87209 */ /* 0x000fe40007810000 */
[----:B------:R-:W-:Y:S02]  /*8d20*/  FMNMX.FTZ R3, R46, R3, !PT ;  /* 0x000000032e037209 */ /* 0x000fe40007810000 */
[----:B------:R-:W-:Y:S01]  /*8d30*/  FMNMX.FTZ R0, R56, R0, !PT ;  /* 0x0000000038007209 */ /* 0x000fe20007810000 */
[----:B------:R-:W4:Y:S01]  /*8d40*/  SHFL.BFLY PT, R5, R184, 0x2, 0x1f ;  /* 0x0c401f00b8057f89 */ /* 0x000f2200000e0000 */
[----:B------:R-:W-:Y:S02]  /*8d50*/  FMNMX.FTZ R3, R47, R3, !PT ;  /* 0x000000032f037209 */ /* 0x000fe40007810000 */
[----:B------:R-:W-:Y:S02]  /*8d60*/  FMNMX.FTZ R0, R57, R0, !PT ;  /* 0x0000000039007209 */ /* 0x000fe40007810000 */
[----:B------:R-:W-:Y:S02]  /*8d70*/  ISETP.GT.AND P1, PT, R182, 0x31, PT ;  /* 0x00000031b600780c */ /* 0x000fe40003f24270 */
[----:B------:R-:W-:Y:S02]  /*8d80*/  FMNMX.FTZ R0, R60, R0, !PT ;  /* 0x000000003c007209 */ /* 0x000fe40007810000 */
[----:B------:R-:W-:Y:S01]  /*8d90*/  FSEL R59, R59, -INF , P1 ;  /* 0xff8000003b3b7808 */ /* 0x000fe20000800000 */
[--C-:B---3--:R-:W-:Y:S01]  /*8da0*/  FFMA.FTZ R2, R211, c[0x0][0x2d0], -R8.reuse ;  /* 0x0000b400d3027a23 */ /* 0x108fe20000010808 */
[----:B------:R-:W-:Y:S02]  /*8db0*/  FMNMX.FTZ R0, R61, R0, !PT ;  /* 0x000000003d007209 */ /* 0x000fe40007810000 */
[----:B------:R-:W-:Y:S01]  /*8dc0*/  ISETP.GT.AND P1, PT, R182, 0x39, PT ;  /* 0x00000039b600780c */ /* 0x000fe20003f24270 */
[----:B------:R3:W1:Y:S02]  /*8dd0*/  MUFU.EX2 R248, R2 ;  /* 0x0000000200f87308 */ /* 0x0006640000000800 */
[----:B------:R-:W1:Y:S01]  /*8de0*/  SHFL.BFLY PT, R183, R0, 0x2, 0x1f ;  /* 0x0c401f0000b77f89 */ /* 0x000e6200000e0000 */
[----:B------:R-:W-:Y:S01]  /*8df0*/  FSEL R6, R63, -INF , P1 ;  /* 0xff8000003f067808 */ /* 0x000fe20000800000 */
[--C-:B------:R-:W-:Y:S01]  /*8e00*/  FFMA.FTZ R63, R33, c[0x0][0x2d0], -R8.reuse ;  /* 0x0000b400213f7a23 */ /* 0x100fe20000010808 */
[----:B----4-:R-:W-:Y:S05]  /*8e10*/  FMNMX.FTZ R184, R184, R5, !PT ;  /* 0x00000005b8b87209 */ /* 0x010fea0007810000 */
[----:B------:R-:W4:Y:S01]  /*8e20*/  SHFL.BFLY PT, R4, R184, 0x1, 0x1f ;  /* 0x0c201f00b8047f89 */ /* 0x000f2200000e0000 */
[----:B---3--:R-:W-:Y:S01]  /*8e30*/  FMNMX.FTZ R2, R58, R3, !PT ;  /* 0x000000033a027209 */ /* 0x008fe20007810000 */
[--C-:B------:R-:W-:Y:S01]  /*8e40*/  FFMA.FTZ R3, R16, c[0x0][0x2d0], -R8.reuse ;  /* 0x0000b40010037a23 */ /* 0x100fe20000010808 */
[----:B-1----:R-:W-:Y:S02]  /*8e50*/  FMNMX.FTZ R183, R0, R183, !PT ;  /* 0x000000b700b77209 */ /* 0x002fe40007810000 */
[----:B------:R-:W-:Y:S01]  /*8e60*/  FMNMX.FTZ R2, R59, R2, !PT ;  /* 0x000000023b027209 */ /* 0x000fe20007810000 */
[----:B------:R1:W3:Y:S01]  /*8e70*/  MUFU.EX2 R233, R3 ;  /* 0x0000000300e97308 */ /* 0x0002e20000000800 */
[----:B------:R-:W-:Y:S01]  /*8e80*/  F2FP.BF16.PACK_AB R204, R248, R247 ;  /* 0x000000f7f8cc723e */ /* 0x000fe200000010ff */
[----:B------:R-:W2:Y:S01]  /*8e90*/  SHFL.BFLY PT, R9, R183, 0x1, 0x1f ;  /* 0x0c201f00b7097f89 */ /* 0x000ea200000e0000 */
[----:B------:R-:W-:Y:S04]  /*8ea0*/  FMNMX.FTZ R0, R62, R2, !PT ;  /* 0x000000023e007209 */ /* 0x000fe80007810000 */
[----:B------:R-:W-:Y:S02]  /*8eb0*/  FMNMX.FTZ R0, R6, R0, !PT ;  /* 0x0000000006007209 */ /* 0x000fe40007810000 */
[----:B----4-:R-:W-:Y:S03]  /*8ec0*/  FMNMX.FTZ R184, R184, R4, !PT ;  /* 0x00000004b8b87209 */ /* 0x010fe60007810000 */
[----:B------:R-:W4:Y:S01]  /*8ed0*/  SHFL.BFLY PT, R2, R0, 0x2, 0x1f ;  /* 0x0c401f0000027f89 */ /* 0x000f2200000e0000 */
[----:B------:R-:W-:Y:S01]  /*8ee0*/  @P6 IADD3 R4, P1, R208, UR22, RZ ;  /* 0x00000016d0046c10 */ /* 0x000fe2000ff3e0ff */
[C---:B------:R-:W-:Y:S01]  /*8ef0*/  FMUL.FTZ R7, R184.reuse, c[0x0][0x2d0] ;  /* 0x0000b400b8077a20 */ /* 0x040fe20000410000 */
[----:B------:R-:W-:Y:S02]  /*8f00*/  FSETP.NEU.FTZ.AND P2, PT, R184, -INF , PT ;  /* 0xff800000b800780b */ /* 0x000fe40003f5d000 */
[----:B------:R-:W-:Y:S02]  /*8f10*/  @P6 IADD3.X R5, R209, UR23, RZ, P1, !PT ;  /* 0x00000017d1056c10 */ /* 0x000fe40008ffe4ff */
[----:B------:R-:W-:Y:S02]  /*8f20*/  FSEL R7, R7, RZ, P2 ;  /* 0x000000ff07077208 */ /* 0x000fe40001000000 */
[C---:B------:R-:W-:Y:S01]  /*8f30*/  @P6 IADD3 R10, P1, R4.reuse, UR22, RZ ;  /* 0x00000016040a6c10 */ /* 0x040fe2000ff3e0ff */
[----:B------:R4:W-:Y:S01]  /*8f40*/  @P6 LDGSTS.E.BYPASS.LTC128B.128 [R245+0x4900], [R4.64], !P5 ;  /* 0x0490000004f56fae */ /* 0x0009e2000e901d52 */
[----:B-1----:R-:W-:Y:S02]  /*8f50*/  FFMA.FTZ R3, R17, c[0x0][0x2d0], -R8 ;  /* 0x0000b40011037a23 */ /* 0x002fe40000010808 */
[----:B------:R-:W-:Y:S01]  /*8f60*/  @P6 IADD3.X R11, R5, UR23, RZ, P1, !PT ;  /* 0x00000017050b6c10 */ /* 0x000fe20008ffe4ff */
[----:B--2---:R-:W-:Y:S01]  /*8f70*/  FFMA.FTZ R217, R23, c[0x0][0x2d0], -R7 ;  /* 0x0000b40017d97a23 */ /* 0x004fe20000010807 */
[----:B------:R1:W2:Y:S01]  /*8f80*/  MUFU.EX2 R241, R3 ;  /* 0x0000000300f17308 */ /* 0x0002a20000000800 */
[----:B------:R-:W-:Y:S01]  /*8f90*/  @P6 IADD3 R14, P1, R4, UR21, RZ ;  /* 0x00000015040e6c10 */ /* 0x000fe2000ff3e0ff */
[----:B---3--:R-:W-:Y:S01]  /*8fa0*/  IMAD.MOV.U32 R33, RZ, RZ, R233 ;  /* 0x000000ffff217224 */ /* 0x008fe200078e00e9 */
[----:B------:R3:W-:Y:S01]  /*8fb0*/  @P6 LDGSTS.E.BYPASS.LTC128B.128 [R245+0x6900], [R4.64+0x80], !P4 ;  /* 0x0690008004f56fae */ /* 0x0007e2000e101d52 */
[----:B------:R-:W-:Y:S01]  /*8fc0*/  FMNMX.FTZ R183, R183, R9, !PT ;  /* 0x00000009b7b77209 */ /* 0x000fe20007810000 */
[----:B------:R-:W-:Y:S01]  /*8fd0*/  FFMA.FTZ R49, R54, c[0x0][0x2d0], -R7 ;  /* 0x0000b40036317a23 */ /* 0x000fe20000010807 */
[----:B------:R-:W-:Y:S01]  /*8fe0*/  @P6 IADD3.X R15, R5, UR20, RZ, P1, !PT ;  /* 0x00000014050f6c10 */ /* 0x000fe20008ffe4ff */
[----:B------:R-:W-:Y:S01]  /*8ff0*/  IMAD.MOV.U32 R54, RZ, RZ, R131 ;  /* 0x000000ffff367224 */ /* 0x000fe200078e0083 */
[----:B----4-:R-:W-:Y:S01]  /*9000*/  FMNMX.FTZ R0, R0, R2, !PT ;  /* 0x0000000200007209 */ /* 0x010fe20007810000 */
[--C-:B------:R-:W-:Y:S01]  /*9010*/  FFMA.FTZ R2, R18, c[0x0][0x2d0], -R7.reuse ;  /* 0x0000b40012027a23 */ /* 0x100fe20000010807 */
[----:B------:R-:W-:Y:S01]  /*9020*/  @P6 IADD3 R16, P1, R10, UR22, RZ ;  /* 0x000000160a106c10 */ /* 0x000fe2000ff3e0ff */
[----:B------:R4:W-:Y:S01]  /*9030*/  @P6 LDGSTS.E.BYPASS.LTC128B.128 [R245+0x5100], [R10.64], !P5 ;  /* 0x051000000af56fae */ /* 0x0009e2000e901d52 */
[--C-:B------:R-:W-:Y:S01]  /*9040*/  FFMA.FTZ R131, R55, c[0x0][0x2d0], -R7.reuse ;  /* 0x0000b40037837a23 */ /* 0x100fe20000010807 */
[----:B------:R-:W4:Y:S01]  /*9050*/  MUFU.EX2 R231, R2 ;  /* 0x0000000200e77308 */ /* 0x000f220000000800 */
[----:B------:R-:W-:Y:S01]  /*9060*/  @P6 IADD3.X R17, R11, UR23, RZ, P1, !PT ;  /* 0x000000170b116c10 */ /* 0x000fe20008ffe4ff */
[--C-:B------:R-:W-:Y:S01]  /*9070*/  FFMA.FTZ R66, R66, c[0x0][0x2d0], -R7.reuse ;  /* 0x0000b40042427a23 */ /* 0x100fe20000010807 */
[----:B------:R-:W-:Y:S01]  /*9080*/  @P6 IADD3 R12, P1, R10, UR21, RZ ;  /* 0x000000150a0c6c10 */ /* 0x000fe2000ff3e0ff */
[--C-:B------:R-:W-:Y:S02]  /*9090*/  FFMA.FTZ R67, R67, c[0x0][0x2d0], -R7.reuse ;  /* 0x0000b40043437a23 */ /* 0x100fe40000010807 */
[----:B------:R4:W-:Y:S01]  /*90a0*/  @P6 LDGSTS.E.BYPASS.LTC128B.128 [R245+0x7100], [R14.64], !P4 ;  /* 0x071000000ef56fae */ /* 0x0009e2000e101d52 */
[----:B------:R-:W-:Y:S02]  /*90b0*/  @P6 IADD3.X R13, R11, UR20, RZ, P1, !PT ;  /* 0x000000140b0d6c10 */ /* 0x000fe40008ffe4ff */
[----:B------:R-:W-:Y:S01]  /*90c0*/  FSETP.NEU.FTZ.AND P1, PT, R183, -INF , PT ;  /* 0xff800000b700780b */ /* 0x000fe20003f3d000 */
[----:B-1----:R-:W-:Y:S02]  /*90d0*/  FFMA.FTZ R3, R212, c[0x0][0x2d0], -R7 ;  /* 0x0000b400d4037a23 */ /* 0x002fe40000010807 */
[----:B--2---:R-:W-:Y:S02]  /*90e0*/  IMAD.MOV.U32 R52, RZ, RZ, R241 ;  /* 0x000000ffff347224 */ /* 0x004fe400078e00f1 */
[----:B------:R1:W-:Y:S01]  /*90f0*/  @P6 LDGSTS.E.BYPASS.LTC128B.128 [R245+0x5900], [R16.64], !P5 ;  /* 0x0590000010f56fae */ /* 0x0003e2000e901d52 */
[----:B------:R2:W-:Y:S01]  /*9100*/  MUFU.EX2 R214, R3 ;  /* 0x0000000300d67308 */ /* 0x0005e20000000800 */
[----:B---3--:R-:W-:Y:S02]  /*9110*/  FSEL R4, R185, RZ, P0 ;  /* 0x000000ffb9047208 */ /* 0x008fe40000000000 */
[----:B------:R-:W-:Y:S03]  /*9120*/  F2FP.BF16.PACK_AB R206, R52, R33 ;  /* 0x0000002134ce723e */ /* 0x000fe600000010ff */
[----:B------:R-:W-:Y:S01]  /*9130*/  FADD.FTZ R5, -R4, R180 ;  /* 0x000000b404057221 */ /* 0x000fe20000010100 */
[----:B------:R3:W-:Y:S01]  /*9140*/  @P6 LDGSTS.E.BYPASS.LTC128B.128 [R245+0x7900], [R12.64], !P4 ;  /* 0x079000000cf56fae */ /* 0x0007e2000e101d52 */
[----:B----4-:R-:W-:Y:S02]  /*9150*/  IMAD.MOV.U32 R32, RZ, RZ, R231 ;  /* 0x000000ffff207224 */ /* 0x010fe400078e00e7 */
[----:B------:R-:W-:Y:S05]  /*9160*/  FMUL.FTZ R10, R183, c[0x0][0x2d0] ;  /* 0x0000b400b70a7a20 */ /* 0x000fea0000410000 */
[----:B------:R-:W4:Y:S01]  /*9170*/  SHFL.BFLY PT, R2, R0, 0x1, 0x1f ;  /* 0x0c201f0000027f89 */ /* 0x000f2200000e0000 */
[----:B------:R-:W-:Y:S01]  /*9180*/  FSEL R10, R10, RZ, P1 ;  /* 0x000000ff0a0a7208 */ /* 0x000fe20000800000 */
[--C-:B------:R-:W-:Y:S02]  /*9190*/  FFMA.FTZ R15, R50, c[0x0][0x2d0], -R7.reuse ;  /* 0x0000b400320f7a23 */ /* 0x100fe40000010807 */
[--C-:B------:R-:W-:Y:S02]  /*91a0*/  FFMA.FTZ R14, R38, c[0x0][0x2d0], -R7.reuse ;  /* 0x0000b400260e7a23 */ /* 0x100fe40000010807 */
[--C-:B------:R-:W-:Y:S02]  /*91b0*/  FFMA.FTZ R231, R61, c[0x0][0x2d0], -R10.reuse ;  /* 0x0000b4003de77a23 */ /* 0x100fe4000001080a */
[--C-:B--2---:R-:W-:Y:S01]  /*91c0*/  FFMA.FTZ R3, R213, c[0x0][0x2d0], -R7.reuse ;  /* 0x0000b400d5037a23 */ /* 0x104fe20000010807 */
[----:B------:R-:W0:Y:S01]  /*91d0*/  LDGDEPBAR ;  /* 0x00000000000079af */ /* 0x000e220000000000 */
[--C-:B------:R-:W-:Y:S02]  /*91e0*/  FFMA.FTZ R56, R56, c[0x0][0x2d0], -R10.reuse ;  /* 0x0000b40038387a23 */ /* 0x100fe4000001080a */
[----:B------:R2:W1:Y:S01]  /*91f0*/  MUFU.EX2 R215, R3 ;  /* 0x0000000300d77308 */ /* 0x0004620000000800 */
[--C-:B------:R-:W-:Y:S02]  /*9200*/  FFMA.FTZ R40, R40, c[0x0][0x2d0], -R10.reuse ;  /* 0x0000b40028287a23 */ /* 0x100fe4000001080a */
[--C-:B------:R-:W-:Y:S02]  /*9210*/  FFMA.FTZ R41, R41, c[0x0][0x2d0], -R10.reuse ;  /* 0x0000b40029297a23 */ /* 0x100fe4000001080a */
[----:B------:R-:W-:Y:S02]  /*9220*/  FFMA.FTZ R45, R45, c[0x0][0x2d0], -R10 ;  /* 0x0000b4002d2d7a23 */ /* 0x000fe4000001080a */
[--C-:B---3--:R-:W-:Y:S02]  /*9230*/  FFMA.FTZ R13, R39, c[0x0][0x2d0], -R7.reuse ;  /* 0x0000b400270d7a23 */ /* 0x108fe40000010807 */
[----:B------:R-:W-:Y:S01]  /*9240*/  FFMA.FTZ R12, R64, c[0x0][0x2d0], -R8 ;  /* 0x0000b400400c7a23 */ /* 0x000fe20000010808 */
[----:B------:R-:W-:Y:S01]  /*9250*/  LDSM.16.MT88.4 R36, [R226+0x100] ;  /* 0x00010000e224783b */ /* 0x000fe20000004200 */
[----:B------:R-:W-:Y:S01]  /*9260*/  FFMA.FTZ R64, R34, c[0x0][0x2d0], -R7 ;  /* 0x0000b40022407a23 */ /* 0x000fe20000010807 */
[----:B----4-:R-:W-:Y:S01]  /*9270*/  FMNMX.FTZ R182, R0, R2, !PT ;  /* 0x0000000200b67209 */ /* 0x010fe20007810000 */
[--C-:B------:R-:W-:Y:S01]  /*9280*/  FFMA.FTZ R0, R221, c[0x0][0x2d0], -R10.reuse ;  /* 0x0000b400dd007a23 */ /* 0x100fe2000001080a */
[----:B------:R-:W-:Y:S01]  /*9290*/  FSEL R2, R183, RZ, P1 ;  /* 0x000000ffb7027208 */ /* 0x000fe20000800000 */
[----:B------:R-:W-:Y:S01]  /*92a0*/  FFMA.FTZ R221, R25, c[0x0][0x2d0], -R10 ;  /* 0x0000b40019dd7a23 */ /* 0x000fe2000001080a */
[C---:B------:R-:W-:Y:S01]  /*92b0*/  FSETP.NEU.FTZ.AND P0, PT, R182.reuse, -INF , PT ;  /* 0xff800000b600780b */ /* 0x040fe20003f1d000 */
[----:B------:R3:W-:Y:S01]  /*92c0*/  MUFU.EX2 R242, R0 ;  /* 0x0000000000f27308 */ /* 0x0007e20000000800 */
[----:B------:R-:W-:Y:S02]  /*92d0*/  FMUL.FTZ R9, R182, c[0x0][0x2d0] ;  /* 0x0000b400b6097a20 */ /* 0x000fe40000410000 */
[----:B------:R-:W-:Y:S02]  /*92e0*/  IMAD.MOV.U32 R55, RZ, RZ, R15 ;  /* 0x000000ffff377224 */ /* 0x000fe400078e000f */
[----:B------:R-:W-:Y:S01]  /*92f0*/  IMAD.MOV.U32 R61, RZ, RZ, R14 ;  /* 0x000000ffff3d7224 */ /* 0x000fe200078e000e */
[----:B------:R-:W-:Y:S01]  /*9300*/  FSEL R9, R9, RZ, P0 ;  /* 0x000000ff09097208 */ /* 0x000fe20000000000 */
[----:B--2---:R-:W-:Y:S01]  /*9310*/  FFMA.FTZ R3, R19, c[0x0][0x2d0], -R7 ;  /* 0x0000b40013037a23 */ /* 0x004fe20000010807 */
[----:B-1----:R-:W-:Y:S03]  /*9320*/  F2FP.BF16.PACK_AB R205, R215, R214 ;  /* 0x000000d6d7cd723e */ /* 0x002fe600000010ff */
[----:B------:R1:W2:Y:S01]  /*9330*/  MUFU.EX2 R240, R3 ;  /* 0x0000000300f07308 */ /* 0x0002a20000000800 */
[--C-:B------:R-:W-:Y:S02]  /*9340*/  FFMA.FTZ R11, R244, c[0x0][0x2d0], -R9.reuse ;  /* 0x0000b400f40b7a23 */ /* 0x100fe40000010809 */
[--C-:B------:R-:W-:Y:S02]  /*9350*/  FFMA.FTZ R233, R58, c[0x0][0x2d0], -R9.reuse ;  /* 0x0000b4003ae97a23 */ /* 0x100fe40000010809 */
[--C-:B------:R-:W-:Y:S02]  /*9360*/  FFMA.FTZ R216, R26, c[0x0][0x2d0], -R9.reuse ;  /* 0x0000b4001ad87a23 */ /* 0x100fe40000010809 */
[--C-:B------:R-:W-:Y:S02]  /*9370*/  FFMA.FTZ R241, R62, c[0x0][0x2d0], -R9.reuse ;  /* 0x0000b4003ef17a23 */ /* 0x100fe40000010809 */
[--C-:B------:R-:W-:Y:S01]  /*9380*/  FFMA.FTZ R244, R29, c[0x0][0x2d0], -R10.reuse ;  /* 0x0000b4001df47a23 */ /* 0x100fe2000001080a */
[----:B------:R4:W-:Y:S01]  /*9390*/  MUFU.EX2 R249, R11 ;  /* 0x0000000b00f97308 */ /* 0x0009e20000000800 */
[--C-:B------:R-:W-:Y:S02]  /*93a0*/  FFMA.FTZ R42, R42, c[0x0][0x2d0], -R9.reuse ;  /* 0x0000b4002a2a7a23 */ /* 0x100fe40000010809 */
[--C-:B---3--:R-:W-:Y:S02]  /*93b0*/  FFMA.FTZ R0, R223, c[0x0][0x2d0], -R9.reuse ;  /* 0x0000b400df007a23 */ /* 0x108fe40000010809 */
[--C-:B------:R-:W-:Y:S02]  /*93c0*/  FFMA.FTZ R46, R46, c[0x0][0x2d0], -R9.reuse ;  /* 0x0000b4002e2e7a23 */ /* 0x100fe40000010809 */
[--C-:B------:R-:W-:Y:S03]  /*93d0*/  FFMA.FTZ R47, R47, c[0x0][0x2d0], -R9.reuse ;  /* 0x0000b4002f2f7a23 */ /* 0x100fe60000010809 */
[----:B------:R3:W-:Y:S01]  /*93e0*/  MUFU.EX2 R212, R0 ;  /* 0x0000000000d47308 */ /* 0x0007e20000000800 */
[----:B-1----:R-:W-:Y:S02]  /*93f0*/  FFMA.FTZ R3, R220, c[0x0][0x2d0], -R10 ;  /* 0x0000b400dc037a23 */ /* 0x002fe4000001080a */
[----:B------:R-:W-:Y:S02]  /*9400*/  FFMA.FTZ R220, R20, c[0x0][0x2d0], -R8 ;  /* 0x0000b40014dc7a23 */ /* 0x000fe40000010808 */
[----:B--2---:R-:W-:Y:S05]  /*9410*/  IMAD.MOV.U32 R50, RZ, RZ, R240 ;  /* 0x000000ffff327224 */ /* 0x004fea00078e00f0 */
[----:B------:R1:W-:Y:S01]  /*9420*/  MUFU.EX2 R213, R3 ;  /* 0x0000000300d57308 */ /* 0x0003e20000000800 */
[----:B------:R-:W-:Y:S01]  /*9430*/  FFMA.FTZ R240, R59, c[0x0][0x2d0], -R9 ;  /* 0x0000b4003bf07a23 */ /* 0x000fe20000010809 */
[----:B------:R-:W-:Y:S01]  /*9440*/  F2FP.BF16.PACK_AB R207, R50, R32 ;  /* 0x0000002032cf723e */ /* 0x000fe200000010ff */
[--C-:B----4-:R-:W-:Y:S02]  /*9450*/  FFMA.FTZ R11, R53, c[0x0][0x2d0], -R8.reuse ;  /* 0x0000b400350b7a23 */ /* 0x110fe40000010808 */
[----:B------:R-:W-:Y:S02]  /*9460*/  FFMA.FTZ R53, R65, c[0x0][0x2d0], -R8 ;  /* 0x0000b40041357a23 */ /* 0x000fe40000010808 */
[----:B------:R-:W-:Y:S01]  /*9470*/  FFMA.FTZ R65, R35, c[0x0][0x2d0], -R7 ;  /* 0x0000b40023417a23 */ /* 0x000fe20000010807 */
[----:B------:R-:W-:Y:S01]  /*9480*/  MOV R35, R12 ;  /* 0x0000000c00237202 */ /* 0x000fe20000000f00 */
[----:B------:R-:W-:Y:S02]  /*9490*/  IMAD.MOV.U32 R34, RZ, RZ, R11 ;  /* 0x000000ffff227224 */ /* 0x000fe400078e000b */
[----:B---3--:R-:W-:Y:S02]  /*94a0*/  FFMA.FTZ R0, R222, c[0x0][0x2d0], -R9 ;  /* 0x0000b400de007a23 */ /* 0x008fe40000010809 */
[--C-:B------:R-:W-:Y:S02]  /*94b0*/  FFMA.FTZ R222, R24, c[0x0][0x2d0], -R10.reuse ;  /* 0x0000b40018de7a23 */ /* 0x100fe4000001080a */
[----:B------:R2:W3:Y:S01]  /*94c0*/  MUFU.EX2 R223, R0 ;  /* 0x0000000000df7308 */ /* 0x0004e20000000800 */
[----:B-1----:R-:W-:Y:S02]  /*94d0*/  FFMA.FTZ R3, R219, c[0x0][0x2d0], -R10 ;  /* 0x0000b400db037a23 */ /* 0x002fe4000001080a */
[----:B------:R-:W-:Y:S07]  /*94e0*/  FFMA.FTZ R219, R21, c[0x0][0x2d0], -R8 ;  /* 0x0000b40015db7a23 */ /* 0x000fee0000010808 */
[----:B------:R1:W4:Y:S01]  /*94f0*/  MUFU.EX2 R252, R3 ;  /* 0x0000000300fc7308 */ /* 0x0003220000000800 */
[----:B--2---:R-:W-:Y:S02]  /*9500*/  FSEL R0, R182, RZ, P0 ;  /* 0x000000ffb6007208 */ /* 0x004fe40000000000 */
[----:B---3--:R-:W-:Y:S02]  /*9510*/  F2FP.BF16.PACK_AB R209, R223, R212 ;  /* 0x000000d4dfd1723e */ /* 0x008fe400000010ff */
[----:B------:R-:W-:Y:S01]  /*9520*/  PLOP3.LUT P0, PT, PT, PT, UP0, 0x80, 0x0 ;  /* 0x000000000000781c */ /* 0x000fe20003f0f008 */
[----:B-1----:R-:W-:Y:S01]  /*9530*/  FFMA.FTZ R3, R218, c[0x0][0x2d0], -R10 ;  /* 0x0000b400da037a23 */ /* 0x002fe2000001080a */
[----:B----4-:R-:W-:Y:S01]  /*9540*/  F2FP.BF16.PACK_AB R208, R252, R213 ;  /* 0x000000d5fcd0723e */ /* 0x010fe200000010ff */
[----:B------:R-:W-:Y:S02]  /*9550*/  FFMA.FTZ R218, R22, c[0x0][0x2d0], -R7 ;  /* 0x0000b40016da7a23 */ /* 0x000fe40000010807 */
[----:B------:R1:W2:Y:S01]  /*9560*/  MUFU.EX2 R251, R3 ;  /* 0x0000000300fb7308 */ /* 0x0002a20000000800 */
[----:B------:R-:W3:Y:S01]  /*9570*/  LDSM.16.MT88.4 R20, [R225+0x100] ;  /* 0x00010000e114783b */ /* 0x000ee20000004200 */
[----:B-1----:R-:W-:Y:S02]  /*9580*/  FSEL R3, R184, RZ, P2 ;  /* 0x000000ffb8037208 */ /* 0x002fe40001000000 */
[----:B--2---:R-:W-:Y:S03]  /*9590*/  F2FP.BF16.PACK_AB R210, R242, R251 ;  /* 0x000000fbf2d2723e */ /* 0x004fe600000010ff */
[----:B------:R-:W-:Y:S02]  /*95a0*/  FADD.FTZ R4, -R3, R181 ;  /* 0x000000b503047221 */ /* 0x000fe40000010100 */
[----:B------:R-:W-:Y:S02]  /*95b0*/  FADD.FTZ R3, -R2, R186 ;  /* 0x000000ba02037221 */ /* 0x000fe40000010100 */
[----:B------:R-:W-:Y:S02]  /*95c0*/  FADD.FTZ R2, -R0, R187 ;  /* 0x000000bb00027221 */ /* 0x000fe40000010100 */
[--C-:B------:R-:W-:Y:S02]  /*95d0*/  FFMA.FTZ R0, R246, c[0x0][0x2d0], -R9.reuse ;  /* 0x0000b400f6007a23 */ /* 0x100fe40000010809 */
[--C-:B------:R-:W-:Y:S02]  /*95e0*/  FFMA.FTZ R246, R28, c[0x0][0x2d0], -R10.reuse ;  /* 0x0000b4001cf67a23 */ /* 0x100fe4000001080a */
[----:B------:R1:W2:Y:S01]  /*95f0*/  MUFU.EX2 R243, R0 ;  /* 0x0000000000f37308 */ /* 0x0002a20000000800 */
[--C-:B------:R-:W-:Y:S02]  /*9600*/  FFMA.FTZ R187, R27, c[0x0][0x2d0], -R9.reuse ;  /* 0x0000b4001bbb7a23 */ /* 0x100fe40000010809 */
[----:B------:R-:W-:Y:S02]  /*9610*/  FFMA.FTZ R186, R30, c[0x0][0x2d0], -R9 ;  /* 0x0000b4001eba7a23 */ /* 0x000fe40000010809 */
[----:B-1----:R-:W-:Y:S01]  /*9620*/  FMUL.FTZ R0, R5, c[0x0][0x2d0] ;  /* 0x0000b40005007a20 */ /* 0x002fe20000410000 */
[----:B--2---:R-:W-:Y:S01]  /*9630*/  F2FP.BF16.PACK_AB R211, R243, R249 ;  /* 0x000000f9f3d3723e */ /* 0x004fe200000010ff */
[----:B------:R-:W-:Y:S01]  /*9640*/  FFMA.FTZ R5, R51, c[0x0][0x2d0], -R7 ;  /* 0x0000b40033057a23 */ /* 0x000fe20000010807 */
[----:B------:R-:W-:Y:S02]  /*9650*/  MOV R51, R239 ;  /* 0x000000ef00337202 */ /* 0x000fe40000000f00 */
[----:B------:R1:W2:Y:S01]  /*9660*/  MUFU.EX2 R181, R0 ;  /* 0x0000000000b57308 */ /* 0x0002a20000000800 */
[--C-:B------:R-:W-:Y:S01]  /*9670*/  FFMA.FTZ R239, R57, c[0x0][0x2d0], -R10.reuse ;  /* 0x0000b40039ef7a23 */ /* 0x100fe2000001080a */
[----:B------:R-:W-:Y:S01]  /*9680*/  MOV R57, R224 ;  /* 0x000000e000397202 */ /* 0x000fe20000000f00 */
[--C-:B------:R-:W-:Y:S02]  /*9690*/  FFMA.FTZ R224, R60, c[0x0][0x2d0], -R10.reuse ;  /* 0x0000b4003ce07a23 */ /* 0x100fe4000001080a */
[----:B------:R-:W-:Y:S02]  /*96a0*/  IMAD.MOV.U32 R58, RZ, RZ, R5 ;  /* 0x000000ffff3a7224 */ /* 0x000fe400078e0005 */
[----:B-1----:R-:W-:Y:S02]  /*96b0*/  FMUL.FTZ R0, R4, c[0x0][0x2d0] ;  /* 0x0000b40004007a20 */ /* 0x002fe40000410000 */
[----:B------:R-:W-:Y:S01]  /*96c0*/  FFMA.FTZ R4, R44, c[0x0][0x2d0], -R10 ;  /* 0x0000b4002c047a23 */ /* 0x000fe2000001080a */
[----:B------:R-:W-:Y:S01]  /*96d0*/  MOV R44, R235 ;  /* 0x000000eb002c7202 */ /* 0x000fe20000000f00 */
[----:B------:R1:W4:Y:S01]  /*96e0*/  MUFU.EX2 R180, R0 ;  /* 0x0000000000b47308 */ /* 0x0003220000000800 */
[--C-:B------:R-:W-:Y:S02]  /*96f0*/  FFMA.FTZ R235, R6, c[0x0][0x2d0], -R9.reuse ;  /* 0x0000b40006eb7a23 */ /* 0x100fe40000010809 */
[----:B------:R-:W-:Y:S02]  /*9700*/  IMAD.MOV.U32 R60, RZ, RZ, R4 ;  /* 0x000000ffff3c7224 */ /* 0x000fe400078e0004 */
[----:B------:R-:W-:Y:S01]  /*9710*/  FFMA.FTZ R4, R43, c[0x0][0x2d0], -R9 ;  /* 0x0000b4002b047a23 */ /* 0x000fe20000010809 */
[----:B------:R-:W-:Y:S01]  /*9720*/  MOV R43, R13 ;  /* 0x0000000d002b7202 */ /* 0x000fe20000000f00 */
[C---:B--2---:R-:W-:Y:S01]  /*9730*/  FMUL.FTZ R5, R181.reuse, R189 ;  /* 0x000000bdb5057220 */ /* 0x044fe20000410000 */
[----:B------:R-:W-:Y:S01]  /*9740*/  MOV R189, R41 ;  /* 0x0000002900bd7202 */ /* 0x000fe20000000f00 */
[----:B------:R-:W-:Y:S02]  /*9750*/  IMAD.MOV.U32 R59, RZ, RZ, R4 ;  /* 0x000000ffff3b7224 */ /* 0x000fe400078e0004 */
[C---:B------:R-:W-:Y:S02]  /*9760*/  FMUL.FTZ R4, R181.reuse, R188 ;  /* 0x000000bcb5047220 */ /* 0x040fe40000410000 */
[C---:B------:R-:W-:Y:S01]  /*9770*/  FMUL.FTZ R16, R181.reuse, R200 ;  /* 0x000000c8b5107220 */ /* 0x040fe20000410000 */
[----:B------:R-:W-:Y:S01]  /*9780*/  MOV R200, R56 ;  /* 0x0000003800c87202 */ /* 0x000fe20000000f00 */
[C---:B------:R-:W-:Y:S01]  /*9790*/  FMUL.FTZ R17, R181.reuse, R201 ;  /* 0x000000c9b5117220 */ /* 0x040fe20000410000 */
[----:B------:R-:W-:Y:S01]  /*97a0*/  MOV R201, R67 ;  /* 0x0000004300c97202 */ /* 0x000fe20000000f00 */
[----:B------:R-:W-:Y:S01]  /*97b0*/  IMAD.MOV.U32 R188, RZ, RZ, R47 ;  /* 0x000000ffffbc7224 */ /* 0x000fe200078e002f */
[----:B------:R-:W-:Y:S01]  /*97c0*/  MUFU.EX2 R189, R189 ;  /* 0x000000bd00bd7308 */ /* 0x000fe20000000800 */
[C---:B------:R-:W-:Y:S02]  /*97d0*/  FMUL.FTZ R68, R181.reuse, R68 ;  /* 0x00000044b5447220 */ /* 0x040fe40000410000 */
[C---:B------:R-:W-:Y:S02]  /*97e0*/  FMUL.FTZ R69, R181.reuse, R69 ;  /* 0x00000045b5457220 */ /* 0x040fe40000410000 */
[----:B------:R-:W-:Y:S02]  /*97f0*/  FMUL.FTZ R80, R181, R80 ;  /* 0x00000050b5507220 */ /* 0x000fe40000410000 */
[----:B-1----:R-:W-:Y:S02]  /*9800*/  FMUL.FTZ R0, R3, c[0x0][0x2d0] ;  /* 0x0000b40003007a20 */ /* 0x002fe40000410000 */
[C---:B----4-:R-:W-:Y:S01]  /*9810*/  FMUL.FTZ R6, R180.reuse, R190 ;  /* 0x000000beb4067220 */ /* 0x050fe20000410000 */
[----:B------:R-:W-:Y:S01]  /*9820*/  MUFU.EX2 R188, R188 ;  /* 0x000000bc00bc7308 */ /* 0x000fe20000000800 */
[C---:B------:R-:W-:Y:S02]  /*9830*/  FMUL.FTZ R7, R180.reuse, R191 ;  /* 0x000000bfb4077220 */ /* 0x040fe40000410000 */
[C---:B------:R-:W-:Y:S02]  /*9840*/  FMUL.FTZ R18, R180.reuse, R202 ;  /* 0x000000cab4127220 */ /* 0x040fe40000410000 */
[----:B------:R-:W-:Y:S02]  /*9850*/  IMAD.MOV.U32 R202, RZ, RZ, R66 ;  /* 0x000000ffffca7224 */ /* 0x000fe400078e0042 */
[C---:B------:R-:W-:Y:S01]  /*9860*/  FMUL.FTZ R19, R180.reuse, R203 ;  /* 0x000000cbb4137220 */ /* 0x040fe20000410000 */
[-C--:B---3--:R-:W-:Y:S02]  /*9870*/  HMMA.16816.F32.BF16 R4, R204, R20.reuse, R4 ;  /* 0x00000014cc04723c */ /* 0x088fe40000041804 */
[----:B------:R1:W2:Y:S01]  /*9880*/  MUFU.EX2 R3, R0 ;  /* 0x0000000000037308 */ /* 0x0002a20000000800 */
[----:B------:R-:W-:Y:S01]  /*9890*/  MOV R203, R53 ;  /* 0x0000003500cb7202 */ /* 0x000fe20000000f00 */
[----:B------:R-:W-:Y:S02]  /*98a0*/  IMAD.MOV.U32 R190, RZ, RZ, R46 ;  /* 0x000000ffffbe7224 */ /* 0x000fe400078e002e */
[----:B------:R-:W-:Y:S02]  /*98b0*/  IMAD.MOV.U32 R191, RZ, RZ, R60 ;  /* 0x000000ffffbf7224 */ /* 0x000fe400078e003c */
[C---:B------:R-:W-:Y:S04]  /*98c0*/  FMUL.FTZ R66, R180.reuse, R178 ;  /* 0x000000b2b4427220 */ /* 0x040fe80000410000 */
[C---:B------:R-:W-:Y:S01]  /*98d0*/  FMUL.FTZ R67, R180.reuse, R179 ;  /* 0x000000b3b4437220 */ /* 0x040fe20000410000 */
[----:B------:R-:W-:Y:S01]  /*98e0*/  MUFU.EX2 R191, R191 ;  /* 0x000000bf00bf7308 */ /* 0x000fe20000000800 */
[C---:B------:R-:W-:Y:S02]  /*98f0*/  FMUL.FTZ R70, R180.reuse, R70 ;  /* 0x00000046b4467220 */ /* 0x040fe40000410000 */
[C---:B------:R-:W-:Y:S02]  /*9900*/  FMUL.FTZ R71, R180.reuse, R71 ;  /* 0x00000047b4477220 */ /* 0x040fe40000410000 */
[C---:B------:R-:W-:Y:S02]  /*9910*/  FMUL.FTZ R81, R181.reuse, R81 ;  /* 0x00000051b5517220 */ /* 0x040fe40000410000 */
[C---:B------:R-:W-:Y:S02]  /*9920*/  FMUL.FTZ R82, R180.reuse, R82 ;  /* 0x00000052b4527220 */ /* 0x040fe40000410000 */
[----:B------:R-:W-:Y:S01]  /*9930*/  FMUL.FTZ R83, R180, R83 ;  /* 0x00000053b4537220 */ /* 0x000fe20000410000 */
[----:B------:R-:W-:Y:S01]  /*9940*/  MUFU.EX2 R190, R190 ;  /* 0x000000be00be7308 */ /* 0x000fe20000000800 */
[----:B------:R-:W-:Y:S02]  /*9950*/  FMUL.FTZ R84, R181, R84 ;  /* 0x00000054b5547220 */ /* 0x000fe40000410000 */
[----:B-1----:R-:W-:Y:S02]  /*9960*/  FMUL.FTZ R0, R2, c[0x0][0x2d0] ;  /* 0x0000b40002007a20 */ /* 0x002fe40000410000 */
[----:B------:R-:W-:Y:S02]  /*9970*/  FFMA.FTZ R2, R31, c[0x0][0x2d0], -R9 ;  /* 0x0000b4001f027a23 */ /* 0x000fe40000010809 */
[C---:B--2---:R-:W-:Y:S01]  /*9980*/  FMUL.FTZ R8, R3.reuse, R192 ;  /* 0x000000c003087220 */ /* 0x044fe20000410000 */
[----:B------:R-:W-:Y:S01]  /*9990*/  MOV R192, R55 ;  /* 0x0000003700c07202 */ /* 0x000fe20000000f00 */
[C---:B------:R-:W-:Y:S01]  /*99a0*/  FMUL.FTZ R9, R3.reuse, R193 ;  /* 0x000000c103097220 */ /* 0x040fe20000410000 */
[----:B------:R-:W1:Y:S01]  /*99b0*/  MUFU.EX2 R0, R0 ;  /* 0x0000000000007308 */ /* 0x000e620000000800 */
[C---:B------:R-:W-:Y:S02]  /*99c0*/  FMUL.FTZ R12, R3.reuse, R196 ;  /* 0x000000c4030c7220 */ /* 0x040fe40000410000 */
[C---:B------:R-:W-:Y:S02]  /*99d0*/  FMUL.FTZ R13, R3.reuse, R197 ;  /* 0x000000c5030d7220 */ /* 0x040fe40000410000 */
[C---:B------:R-:W-:Y:S02]  /*99e0*/  FMUL.FTZ R29, R3.reuse, R141 ;  /* 0x0000008d031d7220 */ /* 0x040fe40000410000 */
[----:B------:R-:W-:Y:S02]  /*99f0*/  IMAD.MOV.U32 R141, RZ, RZ, R52 ;  /* 0x000000ffff8d7224 */ /* 0x000fe400078e0034 */
[C---:B------:R-:W-:Y:S01]  /*9a00*/  FMUL.FTZ R24, R3.reuse, R136 ;  /* 0x0000008803187220 */ /* 0x040fe20000410000 */
[----:B------:R-:W-:Y:S01]  /*9a10*/  MOV R136, R48 ;  /* 0x0000003000887202 */ /* 0x000fe20000000f00 */
[C---:B------:R-:W-:Y:S01]  /*9a20*/  FMUL.FTZ R25, R3.reuse, R137 ;  /* 0x0000008903197220 */ /* 0x040fe20000410000 */
[----:B------:R-:W-:Y:S01]  /*9a30*/  MOV R137, R49 ;  /* 0x0000003100897202 */ /* 0x000fe20000000f00 */
[C---:B------:R-:W-:Y:S01]  /*9a40*/  FMUL.FTZ R28, R3.reuse, R140 ;  /* 0x0000008c031c7220 */ /* 0x040fe20000410000 */
[----:B------:R-:W-:Y:S01]  /*9a50*/  MUFU.EX2 R192, R192 ;  /* 0x000000c000c07308 */ /* 0x000fe20000000800 */
[----:B------:R-:W-:Y:S02]  /*9a60*/  IMAD.MOV.U32 R196, RZ, RZ, R42 ;  /* 0x000000ffffc47224 */ /* 0x000fe400078e002a */
[C---:B------:R-:W-:Y:S02]  /*9a70*/  FMUL.FTZ R41, R3.reuse, R153 ;  /* 0x0000009903297220 */ /* 0x040fe40000410000 */
[----:B------:R-:W-:Y:S02]  /*9a80*/  IMAD.MOV.U32 R197, RZ, RZ, R40 ;  /* 0x000000ffffc57224 */ /* 0x000fe400078e0028 */
[----:B------:R-:W-:Y:S02]  /*9a90*/  FMUL.FTZ R40, R3, R152 ;  /* 0x0000009803287220 */ /* 0x000fe40000410000 */
[----:B------:R-:W-:Y:S01]  /*9aa0*/  IMAD.MOV.U32 R140, RZ, RZ, R45 ;  /* 0x000000ffff8c7224 */ /* 0x000fe200078e002d */
[----:B------:R-:W-:Y:S01]  /*9ab0*/  MUFU.EX2 R196, R196 ;  /* 0x000000c400c47308 */ /* 0x000fe20000000800 */
[C---:B-1----:R-:W-:Y:S02]  /*9ac0*/  FMUL.FTZ R10, R0.reuse, R194 ;  /* 0x000000c2000a7220 */ /* 0x042fe40000410000 */
[C---:B------:R-:W-:Y:S02]  /*9ad0*/  FMUL.FTZ R11, R0.reuse, R195 ;  /* 0x000000c3000b7220 */ /* 0x040fe40000410000 */
[C---:B------:R-:W-:Y:S01]  /*9ae0*/  FMUL.FTZ R14, R0.reuse, R198 ;  /* 0x000000c6000e7220 */ /* 0x040fe20000410000 */
[----:B------:R-:W-:Y:S01]  /*9af0*/  MOV R198, R61 ;  /* 0x0000003d00c67202 */ /* 0x000fe20000000f00 */
[C---:B------:R-:W-:Y:S01]  /*9b00*/  FMUL.FTZ R15, R0.reuse, R199 ;  /* 0x000000c7000f7220 */ /* 0x040fe20000410000 */
[----:B------:R-:W-:Y:S01]  /*9b10*/  MOV R199, R44 ;  /* 0x0000002c00c77202 */ /* 0x000fe20000000f00 */
[C---:B------:R-:W-:Y:S01]  /*9b20*/  FMUL.FTZ R31, R0.reuse, R143 ;  /* 0x0000008f001f7220 */ /* 0x040fe20000410000 */
[C---:B------:R-:W-:Y:S01]  /*9b30*/  HMMA.16816.F32.BF16 R8, R208.reuse, R20, R8 ;  /* 0x00000014d008723c */ /* 0x040fe20000041808 */
[----:B------:R-:W-:Y:S03]  /*9b40*/  MUFU.EX2 R197, R197 ;  /* 0x000000c500c57308 */ /* 0x000fe60000000800 */
[----:B------:R-:W-:Y:S02]  /*9b50*/  IMAD.MOV.U32 R143, RZ, RZ, R54 ;  /* 0x000000ffff8f7224 */ /* 0x000fe400078e0036 */
[----:B------:R-:W1:Y:S01]  /*9b60*/  LDSM.16.MT88.4 R52, [R228+0x100] ;  /* 0x00010000e434783b */ /* 0x000e620000004200 */
[C---:B------:R-:W-:Y:S01]  /*9b70*/  FMUL.FTZ R20, R181.reuse, R132 ;  /* 0x00000084b5147220 */ /* 0x040fe20000410000 */
[-C--:B------:R-:W-:Y:S03]  /*9b80*/  HMMA.16816.F32.BF16 R12, R208, R22.reuse, R12 ;  /* 0x00000016d00c723c */ /* 0x080fe6000004180c */
[----:B------:R-:W-:Y:S01]  /*9b90*/  MUFU.EX2 R199, R199 ;  /* 0x000000c700c77308 */ /* 0x000fe20000000800 */
[C---:B------:R-:W-:Y:S01]  /*9ba0*/  FMUL.FTZ R21, R181.reuse, R133 ;  /* 0x00000085b5157220 */ /* 0x040fe20000410000 */
[----:B------:R-:W-:Y:S01]  /*9bb0*/  MOV R178, R143 ;  /* 0x0000008f00b27202 */ /* 0x000fe20000000f00 */
[C---:B------:R-:W-:Y:S02]  /*9bc0*/  FMUL.FTZ R26, R0.reuse, R138 ;  /* 0x0000008a001a7220 */ /* 0x040fe40000410000 */
[C---:B------:R-:W-:Y:S04]  /*9bd0*/  HMMA.16816.F32.BF16 R16, R204.reuse, R22, R16 ;  /* 0x00000016cc10723c */ /* 0x040fe80000041810 */
[C---:B------:R-:W-:Y:S01]  /*9be0*/  FMUL.FTZ R27, R0.reuse, R139 ;  /* 0x0000008b001b7220 */ /* 0x040fe20000410000 */
[----:B------:R-:W-:Y:S01]  /*9bf0*/  MOV R139, R32 ;  /* 0x00000020008b7202 */ /* 0x000fe20000000f00 */
[----:B------:R-:W-:Y:S01]  /*9c00*/  FMUL.FTZ R30, R0, R142 ;  /* 0x0000008e001e7220 */ /* 0x000fe20000410000 */
[----:B------:R-:W-:Y:S01]  /*9c10*/  MUFU.EX2 R178, R178 ;  /* 0x000000b200b27308 */ /* 0x000fe20000000800 */
[C---:B------:R-:W-:Y:S04]  /*9c20*/  FMUL.FTZ R22, R180.reuse, R134 ;  /* 0x00000086b4167220 */ /* 0x040fe80000410000 */
[----:B------:R-:W-:Y:S02]  /*9c30*/  FMUL.FTZ R23, R180, R135 ;  /* 0x00000087b4177220 */ /* 0x000fe40000410000 */
[----:B------:R-:W2:Y:S01]  /*9c40*/  LDSM.16.MT88.4 R132, [R227+0x100] ;  /* 0x00010000e384783b */ /* 0x000ea20000004200 */
[----:B------:R-:W-:Y:S02]  /*9c50*/  IMAD.MOV.U32 R138, RZ, RZ, R33 ;  /* 0x000000ffff8a7224 */ /* 0x000fe400078e0021 */
[C---:B------:R-:W-:Y:S01]  /*9c60*/  FMUL.FTZ R32, R181.reuse, R144 ;  /* 0x00000090b5207220 */ /* 0x040fe20000410000 */
[----:B------:R-:W-:Y:S01]  /*9c70*/  MUFU.EX2 R198, R198 ;  /* 0x000000c600c67308 */ /* 0x000fe20000000800 */
[-C--:B------:R-:W-:Y:S03]  /*9c80*/  HMMA.16816.F32.BF16 R20, R204, R36.reuse, R20 ;  /* 0x00000024cc14723c */ /* 0x080fe60000041814 */
[----:B------:R-:W-:Y:S02]  /*9c90*/  IMAD.MOV.U32 R144, RZ, RZ, R58 ;  /* 0x000000ffff907224 */ /* 0x000fe400078e003a */
[----:B------:R-:W-:Y:S02]  /*9ca0*/  FMUL.FTZ R33, R181, R145 ;  /* 0x00000091b5217220 */ /* 0x000fe40000410000 */
[----:B------:R-:W-:Y:S01]  /*9cb0*/  FMUL.FTZ R42, R0, R154 ;  /* 0x0000009a002a7220 */ /* 0x000fe20000410000 */
[C---:B------:R-:W-:Y:S04]  /*9cc0*/  HMMA.16816.F32.BF16 R24, R208.reuse, R36, R24 ;  /* 0x00000024d018723c */ /* 0x040fe80000041818 */
[C---:B------:R-:W-:Y:S02]  /*9cd0*/  FMUL.FTZ R44, R3.reuse, R156 ;  /* 0x0000009c032c7220 */ /* 0x040fe40000410000 */
[----:B------:R-:W-:Y:S02]  /*9ce0*/  FMUL.FTZ R45, R3, R157 ;  /* 0x0000009d032d7220 */ /* 0x000fe40000410000 */
[-C--:B------:R-:W-:Y:S04]  /*9cf0*/  HMMA.16816.F32.BF16 R28, R208, R38.reuse, R28 ;  /* 0x00000026d01c723c */ /* 0x080fe8000004181c */
[----:B------:R-:W-:Y:S02]  /*9d00*/  IMAD.MOV.U32 R145, RZ, RZ, R34 ;  /* 0x000000ffff917224 */ /* 0x000fe400078e0022 */
[C---:B------:R-:W-:Y:S02]  /*9d10*/  FMUL.FTZ R34, R180.reuse, R146 ;  /* 0x00000092b4227220 */ /* 0x040fe40000410000 */
[----:B------:R-:W-:Y:S04]  /*9d20*/  IMAD.MOV.U32 R146, RZ, RZ, R35 ;  /* 0x000000ffff927224 */ /* 0x000fe800078e0023 */
[----:B------:R-:W-:Y:S01]  /*9d30*/  FMUL.FTZ R35, R180, R147 ;  /* 0x00000093b4237220 */ /* 0x000fe20000410000 */
[----:B------:R-:W-:Y:S01]  /*9d40*/  MOV R147, R59 ;  /* 0x0000003b00937202 */ /* 0x000fe20000000f00 */
[C---:B------:R-:W-:Y:S01]  /*9d50*/  FMUL.FTZ R36, R181.reuse, R148 ;  /* 0x00000094b5247220 */ /* 0x040fe20000410000 */
[----:B------:R-:W-:Y:S01]  /*9d60*/  MOV R148, R65 ;  /* 0x0000004100947202 */ /* 0x000fe20000000f00 */
[C---:B------:R-:W-:Y:S02]  /*9d70*/  FMUL.FTZ R37, R181.reuse, R149 ;  /* 0x00000095b5257220 */ /* 0x040fe40000410000 */
[C---:B------:R-:W-:Y:S01]  /*9d80*/  FMUL.FTZ R46, R0.reuse, R158 ;  /* 0x0000009e002e7220 */ /* 0x040fe20000410000 */
[C---:B------:R-:W-:Y:S04]  /*9d90*/  HMMA.16816.F32.BF16 R32, R204.reuse, R38, R32 ;  /* 0x00000026cc20723c */ /* 0x040fe80000041820 */
[----:B------:R-:W-:Y:S02]  /*9da0*/  IMAD.MOV.U32 R194, RZ, RZ, R43 ;  /* 0x000000ffffc27224 */ /* 0x000fe400078e002b */
[----:B------:R-:W-:Y:S02]  /*9db0*/  FMUL.FTZ R43, R0, R155 ;  /* 0x0000009b002b7220 */ /* 0x000fe40000410000 */
[C---:B------:R-:W-:Y:S02]  /*9dc0*/  FMUL.FTZ R38, R180.reuse, R150 ;  /* 0x00000096b4267220 */ /* 0x040fe40000410000 */
[----:B------:R-:W-:Y:S02]  /*9dd0*/  MUFU.EX2 R194, R194 ;  /* 0x000000c200c27308 */ /* 0x000fe40000000800 */
[----:B------:R-:W-:Y:S02]  /*9de0*/  FMUL.FTZ R39, R180, R151 ;  /* 0x00000097b4277220 */ /* 0x000fe40000410000 */
[----:B------:R-:W-:Y:S02]  /*9df0*/  FMUL.FTZ R47, R0, R159 ;  /* 0x0000009f002f7220 */ /* 0x000fe40000410000 */
[----:B------:R-:W-:Y:S02]  /*9e00*/  IMAD.MOV.U32 R142, RZ, RZ, R50 ;  /* 0x000000ffff8e7224 */ /* 0x000fe400078e0032 */
[C---:B------:R-:W-:Y:S01]  /*9e10*/  FMUL.FTZ R48, R181.reuse, R160 ;  /* 0x000000a0b5307220 */ /* 0x040fe20000410000 */
[-C--:B-1----:R-:W-:Y:S03]  /*9e20*/  HMMA.16816.F32.BF16 R36, R204, R52.reuse, R36 ;  /* 0x00000034cc24723c */ /* 0x082fe60000041824 */
[----:B------:R-:W-:Y:S02]  /*9e30*/  FMUL.FTZ R49, R181, R161 ;  /* 0x000000a1b5317220 */ /* 0x000fe40000410000 */
[----:B------:R-:W-:Y:S02]  /*9e40*/  FMUL.FTZ R50, R180, R162 ;  /* 0x000000a2b4327220 */ /* 0x000fe40000410000 */
[----:B------:R-:W-:Y:S01]  /*9e50*/  MUFU.EX2 R162, R222 ;  /* 0x000000de00a27308 */ /* 0x000fe20000000800 */
[C---:B------:R-:W-:Y:S04]  /*9e60*/  HMMA.16816.F32.BF16 R40, R208.reuse, R52, R40 ;  /* 0x00000034d028723c */ /* 0x040fe80000041828 */
[----:B------:R-:W-:Y:S02]  /*9e70*/  FMUL.FTZ R56, R3, R168 ;  /* 0x000000a803387220 */ /* 0x000fe40000410000 */
[----:B------:R-:W-:Y:S02]  /*9e80*/  FMUL.FTZ R58, R0, R170 ;  /* 0x000000aa003a7220 */ /* 0x000fe40000410000 */
[-C--:B------:R-:W-:Y:S01]  /*9e90*/  HMMA.16816.F32.BF16 R44, R208, R54.reuse, R44 ;  /* 0x00000036d02c723c */ /* 0x080fe2000004182c */
[----:B------:R-:W-:Y:S03]  /*9ea0*/  MUFU.EX2 R168, R219 ;  /* 0x000000db00a87308 */ /* 0x000fe60000000800 */
[----:B------:R-:W-:Y:S02]  /*9eb0*/  IMAD.MOV.U32 R193, RZ, RZ, R51 ;  /* 0x000000ffffc17224 */ /* 0x000fe400078e0033 */
[----:B------:R-:W-:Y:S02]  /*9ec0*/  FMUL.FTZ R51, R180, R163 ;  /* 0x000000a3b4337220 */ /* 0x000fe40000410000 */
[C---:B------:R-:W-:Y:S03]  /*9ed0*/  FMUL.FTZ R52, R181.reuse, R164 ;  /* 0x000000a4b5347220 */ /* 0x040fe60000410000 */
[----:B------:R-:W-:Y:S01]  /*9ee0*/  MUFU.EX2 R164, R221 ;  /* 0x000000dd00a47308 */ /* 0x000fe20000000800 */
[----:B------:R-:W-:Y:S01]  /*9ef0*/  FMUL.FTZ R53, R181, R165 ;  /* 0x000000a5b5357220 */ /* 0x000fe20000410000 */
[C---:B------:R-:W-:Y:S04]  /*9f00*/  HMMA.16816.F32.BF16 R48, R204.reuse, R54, R48 ;  /* 0x00000036cc30723c */ /* 0x040fe80000041830 */
[----:B------:R-:W-:Y:S02]  /*9f10*/  FMUL.FTZ R59, R0, R171 ;  /* 0x000000ab003b7220 */ /* 0x000fe40000410000 */
[----:B------:R-:W-:Y:S02]  /*9f20*/  IMAD.MOV.U32 R195, RZ, RZ, R57 ;  /* 0x000000ffffc37224 */ /* 0x000fe400078e0039 */
[C---:B------:R-:W-:Y:S01]  /*9f30*/  FMUL.FTZ R54, R180.reuse, R166 ;  /* 0x000000a6b4367220 */ /* 0x040fe20000410000 */
[----:B------:R-:W-:Y:S03]  /*9f40*/  MUFU.EX2 R163, R216 ;  /* 0x000000d800a37308 */ /* 0x000fe60000000800 */
[----:B------:R-:W-:Y:S02]  /*9f50*/  FMUL.FTZ R55, R180, R167 ;  /* 0x000000a7b4377220 */ /* 0x000fe40000410000 */
[C---:B------:R-:W-:Y:S02]  /*9f60*/  FMUL.FTZ R57, R3.reuse, R169 ;  /* 0x000000a903397220 */ /* 0x040fe40000410000 */
[C---:B------:R-:W-:Y:S02]  /*9f70*/  FMUL.FTZ R60, R3.reuse, R172 ;  /* 0x000000ac033c7220 */ /* 0x040fe40000410000 */
[----:B------:R-:W-:Y:S01]  /*9f80*/  FMUL.FTZ R61, R3, R173 ;  /* 0x000000ad033d7220 */ /* 0x000fe20000410000 */
[-C--:B--2---:R-:W-:Y:S01]  /*9f90*/  HMMA.16816.F32.BF16 R52, R204, R132.reuse, R52 ;  /* 0x00000084cc34723c */ /* 0x084fe20000041834 */
[----:B------:R-:W-:Y:S02]  /*9fa0*/  MUFU.EX2 R169, R217 ;  /* 0x000000d900a97308 */ /* 0x000fe40000000800 */
[C---:B------:R-:W-:Y:S02]  /*9fb0*/  FMUL.FTZ R62, R0.reuse, R174 ;  /* 0x000000ae003e7220 */ /* 0x040fe40000410000 */
[----:B------:R-:W-:Y:S02]  /*9fc0*/  FMUL.FTZ R65, R181, R177 ;  /* 0x000000b1b5417220 */ /* 0x000fe40000410000 */
[C---:B------:R-:W-:Y:S01]  /*9fd0*/  FMUL.FTZ R72, R3.reuse, R72 ;  /* 0x0000004803487220 */ /* 0x040fe20000410000 */
[C---:B------:R-:W-:Y:S03]  /*9fe0*/  HMMA.16816.F32.BF16 R56, R208.reuse, R132, R56 ;  /* 0x00000084d038723c */ /* 0x040fe60000041838 */
[----:B------:R-:W-:Y:S01]  /*9ff0*/  MUFU.EX2 R174, R2 ;  /* 0x0000000200ae7308 */ /* 0x000fe20000000800 */
[----:B------:R-:W-:Y:S02]  /*a000*/  IMAD.MOV.U32 R150, RZ, RZ, R63 ;  /* 0x000000ffff967224 */ /* 0x000fe400078e003f */
[C---:B------:R-:W-:Y:S02]  /*a010*/  FMUL.FTZ R63, R0.reuse, R175 ;  /* 0x000000af003f7220 */ /* 0x040fe40000410000 */
[----:B------:R-:W-:Y:S04]  /*a020*/  FMUL.FTZ R73, R3, R73 ;  /* 0x0000004903497220 */ /* 0x000fe80000410000 */
[C---:B------:R-:W-:Y:S01]  /*a030*/  FMUL.FTZ R74, R0.reuse, R74 ;  /* 0x0000004a004a7220 */ /* 0x040fe20000410000 */
[-C--:B------:R-:W-:Y:S01]  /*a040*/  HMMA.16816.F32.BF16 R60, R208, R134.reuse, R60 ;  /* 0x00000086d03c723c */ /* 0x080fe2000004183c */
[----:B------:R1:W-:Y:S02]  /*a050*/  MUFU.EX2 R170, R150 ;  /* 0x0000009600aa7308 */ /* 0x0003e40000000800 */
[----:B------:R-:W-:Y:S02]  /*a060*/  IMAD.MOV.U32 R149, RZ, RZ, R64 ;  /* 0x000000ffff957224 */ /* 0x000fe400078e0040 */
[----:B------:R-:W-:Y:S02]  /*a070*/  FMUL.FTZ R64, R181, R176 ;  /* 0x000000b0b5407220 */ /* 0x000fe40000410000 */
[C---:B------:R-:W-:Y:S02]  /*a080*/  FMUL.FTZ R75, R0.reuse, R75 ;  /* 0x0000004b004b7220 */ /* 0x040fe40000410000 */
[C---:B------:R-:W-:Y:S02]  /*a090*/  FMUL.FTZ R76, R3.reuse, R76 ;  /* 0x0000004c034c7220 */ /* 0x040fe40000410000 */
[----:B------:R-:W-:Y:S01]  /*a0a0*/  MUFU.EX2 R165, R220 ;  /* 0x000000dc00a57308 */ /* 0x000fe20000000800 */
[C---:B------:R-:W-:Y:S01]  /*a0b0*/  HMMA.16816.F32.BF16 R64, R204.reuse, R134, R64 ;  /* 0x00000086cc40723c */ /* 0x040fe20000041840 */
[----:B------:R-:W2:Y:S03]  /*a0c0*/  LDSM.16.MT88.4 R132, [R225+0x2100] ;  /* 0x00210000e184783b */ /* 0x000ea60000004200 */
[----:B------:R-:W-:Y:S02]  /*a0d0*/  FMUL.FTZ R77, R3, R77 ;  /* 0x0000004d034d7220 */ /* 0x000fe40000410000 */
[C---:B------:R-:W-:Y:S02]  /*a0e0*/  FMUL.FTZ R78, R0.reuse, R78 ;  /* 0x0000004e004e7220 */ /* 0x040fe40000410000 */
[----:B------:R-:W-:Y:S01]  /*a0f0*/  FMUL.FTZ R79, R0, R79 ;  /* 0x0000004f004f7220 */ /* 0x000fe20000410000 */
[----:B------:R-:W-:Y:S03]  /*a100*/  MUFU.EX2 R220, R250 ;  /* 0x000000fa00dc7308 */ /* 0x000fe60000000800 */
[----:B------:R-:W-:Y:S01]  /*a110*/  FMUL.FTZ R85, R181, R85 ;  /* 0x00000055b5557220 */ /* 0x000fe20000410000 */
[----:B-1----:R-:W-:Y:S01]  /*a120*/  MOV R150, R149 ;  /* 0x0000009500967202 */ /* 0x002fe20000000f00 */
[C---:B------:R-:W-:Y:S02]  /*a130*/  FMUL.FTZ R86, R180.reuse, R86 ;  /* 0x00000056b4567220 */ /* 0x040fe40000410000 */
[----:B------:R-:W-:Y:S02]  /*a140*/  FMUL.FTZ R87, R180, R87 ;  /* 0x00000057b4577220 */ /* 0x000fe40000410000 */
        /* <DEDUP_REMOVED lines=8> */
[C---:B------:R-:W-:Y:S02]  /*a1d0*/  FMUL.FTZ R94, R0.reuse, R94 ;  /* 0x0000005e005e7220 */ /* 0x040fe40000410000 */
[----:B------:R-:W-:Y:S02]  /*a1e0*/  FMUL.FTZ R95, R0, R95 ;  /* 0x0000005f005f7220 */ /* 0x000fe40000410000 */
[C---:B------:R-:W-:Y:S02]  /*a1f0*/  FMUL.FTZ R96, R181.reuse, R96 ;  /* 0x00000060b5607220 */ /* 0x040fe40000410000 */
[C---:B------:R-:W-:Y:S02]  /*a200*/  FMUL.FTZ R97, R181.reuse, R97 ;  /* 0x00000061b5617220 */ /* 0x040fe40000410000 */
[C---:B------:R-:W-:Y:S01]  /*a210*/  FMUL.FTZ R98, R180.reuse, R98 ;  /* 0x00000062b4627220 */ /* 0x040fe20000410000 */
[----:B------:R-:W-:Y:S01]  /*a220*/  MUFU.EX2 R187, R224 ;  /* 0x000000e000bb7308 */ /* 0x000fe20000000800 */
[C---:B------:R-:W-:Y:S01]  /*a230*/  FMUL.FTZ R99, R180.reuse, R99 ;  /* 0x00000063b4637220 */ /* 0x040fe20000410000 */
[-C--:B--2---:R-:W-:Y:S03]  /*a240*/  HMMA.16816.F32.BF16 R68, R204, R132.reuse, R68 ;  /* 0x00000084cc44723c */ /* 0x084fe60000041844 */
[C---:B------:R-:W-:Y:S02]  /*a250*/  FMUL.FTZ R100, R181.reuse, R100 ;  /* 0x00000064b5647220 */ /* 0x040fe40000410000 */
[----:B------:R-:W-:Y:S02]  /*a260*/  FMUL.FTZ R101, R181, R101 ;  /* 0x00000065b5657220 */ /* 0x000fe40000410000 */
[C---:B------:R-:W-:Y:S01]  /*a270*/  FMUL.FTZ R102, R180.reuse, R102 ;  /* 0x00000066b4667220 */ /* 0x040fe20000410000 */
[C---:B------:R-:W-:Y:S01]  /*a280*/  HMMA.16816.F32.BF16 R72, R208.reuse, R132, R72 ;  /* 0x00000084d048723c */ /* 0x040fe20000041848 */
[----:B------:R-:W-:Y:S03]  /*a290*/  MUFU.EX2 R172, R244 ;  /* 0x000000f400ac7308 */ /* 0x000fe60000000800 */
[----:B------:R-:W-:Y:S02]  /*a2a0*/  FMUL.FTZ R103, R180, R103 ;  /* 0x00000067b4677220 */ /* 0x000fe40000410000 */
[C---:B------:R-:W-:Y:S02]  /*a2b0*/  FMUL.FTZ R104, R3.reuse, R104 ;  /* 0x0000006803687220 */ /* 0x040fe40000410000 */
[-C--:B------:R-:W-:Y:S03]  /*a2c0*/  HMMA.16816.F32.BF16 R76, R208, R134.reuse, R76 ;  /* 0x00000086d04c723c */ /* 0x080fe6000004184c */
[----:B------:R-:W-:Y:S01]  /*a2d0*/  MUFU.EX2 R244, R240 ;  /* 0x000000f000f47308 */ /* 0x000fe20000000800 */
[C---:B------:R-:W-:Y:S02]  /*a2e0*/  FMUL.FTZ R105, R3.reuse, R105 ;  /* 0x0000006903697220 */ /* 0x040fe40000410000 */
[C---:B------:R-:W-:Y:S02]  /*a2f0*/  FMUL.FTZ R106, R0.reuse, R106 ;  /* 0x0000006a006a7220 */ /* 0x040fe40000410000 */
[C---:B------:R-:W-:Y:S01]  /*a300*/  HMMA.16816.F32.BF16 R80, R204.reuse, R134, R80 ;  /* 0x00000086cc50723c */ /* 0x040fe20000041850 */
[----:B------:R-:W1:Y:S03]  /*a310*/  LDSM.16.MT88.4 R132, [R226+0x2100] ;  /* 0x00210000e284783b */ /* 0x000e660000004200 */
[C---:B------:R-:W-:Y:S01]  /*a320*/  FMUL.FTZ R107, R0.reuse, R107 ;  /* 0x0000006b006b7220 */ /* 0x040fe20000410000 */
[----:B------:R-:W2:Y:S01]  /*a330*/  MUFU.EX2 R171, R186 ;  /* 0x000000ba00ab7308 */ /* 0x000ea20000000800 */
[C---:B------:R-:W-:Y:S02]  /*a340*/  FMUL.FTZ R108, R3.reuse, R108 ;  /* 0x0000006c036c7220 */ /* 0x040fe40000410000 */
[----:B------:R-:W-:Y:S04]  /*a350*/  FMUL.FTZ R109, R3, R109 ;  /* 0x0000006d036d7220 */ /* 0x000fe80000410000 */
[C---:B------:R-:W-:Y:S02]  /*a360*/  FMUL.FTZ R110, R0.reuse, R110 ;  /* 0x0000006e006e7220 */ /* 0x040fe40000410000 */
[----:B------:R-:W-:Y:S01]  /*a370*/  FMUL.FTZ R111, R0, R111 ;  /* 0x0000006f006f7220 */ /* 0x000fe20000410000 */
[----:B------:R-:W-:Y:S01]  /*a380*/  MUFU.EX2 R186, R231 ;  /* 0x000000e700ba7308 */ /* 0x000fe20000000800 */
[C---:B------:R-:W-:Y:S02]  /*a390*/  FMUL.FTZ R112, R181.reuse, R112 ;  /* 0x00000070b5707220 */ /* 0x040fe40000410000 */
[C---:B------:R-:W-:Y:S02]  /*a3a0*/  FMUL.FTZ R113, R181.reuse, R113 ;  /* 0x00000071b5717220 */ /* 0x040fe40000410000 */
[C---:B------:R-:W-:Y:S02]  /*a3b0*/  FMUL.FTZ R114, R180.reuse, R114 ;  /* 0x00000072b4727220 */ /* 0x040fe40000410000 */
[C---:B------:R-:W-:Y:S02]  /*a3c0*/  FMUL.FTZ R115, R180.reuse, R115 ;  /* 0x00000073b4737220 */ /* 0x040fe40000410000 */
[C---:B------:R-:W-:Y:S01]  /*a3d0*/  FMUL.FTZ R116, R181.reuse, R116 ;  /* 0x00000074b5747220 */ /* 0x040fe20000410000 */
[----:B------:R-:W-:Y:S01]  /*a3e0*/  MUFU.EX2 R193, R193 ;  /* 0x000000c100c17308 */ /* 0x000fe20000000800 */
[----:B------:R-:W-:Y:S02]  /*a3f0*/  FMUL.FTZ R117, R181, R117 ;  /* 0x00000075b5757220 */ /* 0x000fe40000410000 */
[----:B------:R-:W-:Y:S01]  /*a400*/  FMUL.FTZ R118, R180, R118 ;  /* 0x00000076b4767220 */ /* 0x000fe20000410000 */
[----:B--2---:R-:W-:Y:S01]  /*a410*/  F2FP.BF16.PACK_AB R143, R174, R171 ;  /* 0x000000abae8f723e */ /* 0x004fe200000010ff */
[----:B------:R-:W-:Y:S02]  /*a420*/  FMUL.FTZ R119, R180, R119 ;  /* 0x00000077b4777220 */ /* 0x000fe40000410000 */
[C---:B------:R-:W-:Y:S02]  /*a430*/  FMUL.FTZ R120, R3.reuse, R120 ;  /* 0x0000007803787220 */ /* 0x040fe40000410000 */
[----:B------:R-:W-:Y:S01]  /*a440*/  FMUL.FTZ R121, R3, R121 ;  /* 0x0000007903797220 */ /* 0x000fe20000410000 */
[----:B------:R-:W2:Y:S01]  /*a450*/  MUFU.EX2 R167, R218 ;  /* 0x000000da00a77308 */ /* 0x000ea20000000800 */
[C---:B------:R-:W-:Y:S02]  /*a460*/  FMUL.FTZ R122, R0.reuse, R122 ;  /* 0x0000007a007a7220 */ /* 0x040fe40000410000 */
[C---:B------:R-:W-:Y:S02]  /*a470*/  FMUL.FTZ R123, R0.reuse, R123 ;  /* 0x0000007b007b7220 */ /* 0x040fe40000410000 */
[C---:B------:R-:W-:Y:S01]  /*a480*/  FMUL.FTZ R128, R181.reuse, R128 ;  /* 0x00000080b5807220 */ /* 0x040fe20000410000 */
[-C--:B-1----:R-:W-:Y:S03]  /*a490*/  HMMA.16816.F32.BF16 R84, R204, R132.reuse, R84 ;  /* 0x00000084cc54723c */ /* 0x082fe60000041854 */
[----:B------:R-:W-:Y:S01]  /*a4a0*/  FMUL.FTZ R129, R181, R129 ;  /* 0x00000081b5817220 */ /* 0x000fe20000410000 */
[----:B------:R-:W-:Y:S01]  /*a4b0*/  MUFU.EX2 R195, R195 ;  /* 0x000000c300c37308 */ /* 0x000fe20000000800 */
[C---:B------:R-:W-:Y:S02]  /*a4c0*/  FMUL.FTZ R126, R0.reuse, R126 ;  /* 0x0000007e007e7220 */ /* 0x040fe40000410000 */
[----:B------:R-:W-:Y:S01]  /*a4d0*/  FMUL.FTZ R127, R0, R127 ;  /* 0x0000007f007f7220 */ /* 0x000fe20000410000 */
[C---:B------:R-:W-:Y:S04]  /*a4e0*/  HMMA.16816.F32.BF16 R88, R208.reuse, R132, R88 ;  /* 0x00000084d058723c */ /* 0x040fe80000041858 */
[----:B------:R-:W-:Y:S02]  /*a4f0*/  FMUL.FTZ R130, R180, R130 ;  /* 0x00000082b4827220 */ /* 0x000fe40000410000 */
[----:B------:R-:W-:Y:S01]  /*a500*/  IMAD.MOV.U32 R149, RZ, RZ, R148 ;  /* 0x000000ffff957224 */ /* 0x000fe200078e0094 */
[----:B------:R-:W-:Y:S01]  /*a510*/  MOV R148, R147 ;  /* 0x0000009300947202 */ /* 0x000fe20000000f00 */
[-C--:B------:R-:W-:Y:S04]  /*a520*/  HMMA.16816.F32.BF16 R92, R208, R134.reuse, R92 ;  /* 0x00000086d05c723c */ /* 0x080fe8000004185c */
[----:B------:R-:W-:Y:S01]  /*a530*/  IMAD.MOV.U32 R147, RZ, RZ, R146 ;  /* 0x000000ffff937224 */ /* 0x000fe200078e0092 */
[----:B------:R-:W-:Y:S01]  /*a540*/  MOV R146, R145 ;  /* 0x0000009100927202 */ /* 0x000fe20000000f00 */
[----:B------:R-:W-:Y:S01]  /*a550*/  IMAD.MOV.U32 R145, RZ, RZ, R139 ;  /* 0x000000ffff917224 */ /* 0x000fe200078e008b */
[----:B------:R-:W-:Y:S01]  /*a560*/  MOV R139, R138 ;  /* 0x0000008a008b7202 */ /* 0x000fe20000000f00 */
[C---:B------:R-:W-:Y:S01]  /*a570*/  HMMA.16816.F32.BF16 R96, R204.reuse, R134, R96 ;  /* 0x00000086cc60723c */ /* 0x040fe20000041860 */
[----:B------:R-:W1:Y:S03]  /*a580*/  LDSM.16.MT88.4 R132, [R228+0x2100] ;  /* 0x00210000e484783b */ /* 0x000e660000004200 */
[----:B------:R-:W-:Y:S01]  /*a590*/  IMAD.MOV.U32 R138, RZ, RZ, R131 ;  /* 0x000000ffff8a7224 */ /* 0x000fe200078e0083 */
[----:B------:R-:W-:Y:S01]  /*a5a0*/  MOV R151, R147 ;  /* 0x0000009300977202 */ /* 0x000fe20000000f00 */
[----:B------:R-:W-:Y:S01]  /*a5b0*/  IMAD.MOV.U32 R152, RZ, RZ, R148 ;  /* 0x000000ffff987224 */ /* 0x000fe200078e0094 */
[----:B------:R-:W-:Y:S01]  /*a5c0*/  MOV R153, R149 ;  /* 0x0000009500997202 */ /* 0x000fe20000000f00 */
[----:B------:R-:W-:Y:S01]  /*a5d0*/  IMAD.MOV.U32 R148, RZ, RZ, R139 ;  /* 0x000000ffff947224 */ /* 0x000fe200078e008b */
[----:B------:R-:W3:Y:S02]  /*a5e0*/  LDL.LU R131, [R1+0x94] ;  /* 0x0000940001837983 */ /* 0x000ee40000300800 */
        /* <DEDUP_REMOVED lines=8> */
[----:B------:R-:W-:Y:S01]  /*a670*/  LDSM.16.MT88.4 R136, [R225+0x900] ;  /* 0x00090000e188783b */ /* 0x000fe20000004200 */
        /* <DEDUP_REMOVED lines=9> */
[----:B------:R-:W-:Y:S02]  /*a710*/  IMAD.MOV.U32 R158, RZ, RZ, R150 ;  /* 0x000000ffff9e7224 */ /* 0x000fe400078e0096 */
[----:B------:R-:W-:Y:S02]  /*a720*/  IMAD.MOV.U32 R152, RZ, RZ, R148 ;  /* 0x000000ffff987224 */ /* 0x000fe400078e0094 */
[----:B------:R-:W-:Y:S01]  /*a730*/  IMAD.MOV.U32 R148, RZ, RZ, R144 ;  /* 0x000000ffff947224 */ /* 0x000fe200078e0090 */
[----:B----4-:R-:W-:Y:S01]  /*a740*/  MOV R153, R149 ;  /* 0x0000009500997202 */ /* 0x010fe20000000f00 */
[----:B------:R-:W-:Y:S01]  /*a750*/  IMAD.MOV.U32 R179, RZ, RZ, R152 ;  /* 0x000000ffffb37224 */ /* 0x000fe200078e0098 */
[----:B------:R-:W-:Y:S01]  /*a760*/  MOV R149, R145 ;  /* 0x0000009100957202 */ /* 0x000fe20000000f00 */
[----:B------:R-:W-:Y:S01]  /*a770*/  IMAD.MOV.U32 R152, RZ, RZ, R142 ;  /* 0x000000ffff987224 */ /* 0x000fe200078e008e */
[----:B------:R-:W-:Y:S01]  /*a780*/  LDSM.16.MT88.4 R144, [R226+0x900] ;  /* 0x00090000e290783b */ /* 0x000fe20000004200 */
[----:B------:R-:W-:Y:S01]  /*a790*/  IMAD.MOV.U32 R176, RZ, RZ, R148 ;  /* 0x000000ffffb07224 */ /* 0x000fe200078e0094 */
[-C--:B-1----:R-:W-:Y:S03]  /*a7a0*/  HMMA.16816.F32.BF16 R100, R204, R132.reuse, R100 ;  /* 0x00000084cc64723c */ /* 0x082fe60000041864 */
[----:B------:R-:W-:Y:S01]  /*a7b0*/  MOV R175, R149 ;  /* 0x0000009500af7202 */ /* 0x000fe20000000f00 */
[C---:B------:R-:W-:Y:S01]  /*a7c0*/  FMUL.FTZ R124, R3.reuse, R124 ;  /* 0x0000007c037c7220 */ /* 0x040fe20000410000 */
[----:B------:R-:W-:Y:S01]  /*a7d0*/  MUFU.EX2 R176, R176 ;  /* 0x000000b000b07308 */ /* 0x000fe20000000800 */
[----:B------:R-:W-:Y:S01]  /*a7e0*/  LDSM.16.MT88.4 R148, [R228+0x900] ;  /* 0x00090000e494783b */ /* 0x000fe20000004200 */
[----:B------:R-:W-:Y:S01]  /*a7f0*/  MOV R250, R152 ;  /* 0x0000009800fa7202 */ /* 0x000fe20000000f00 */
[C---:B------:R-:W-:Y:S04]  /*a800*/  HMMA.16816.F32.BF16 R104, R208.reuse, R132, R104 ;  /* 0x00000084d068723c */ /* 0x040fe80000041868 */
[----:B------:R-:W-:Y:S01]  /*a810*/  MOV R177, R153 ;  /* 0x0000009900b17202 */ /* 0x000fe20000000f00 */
[----:B------:R-:W-:Y:S01]  /*a820*/  FMUL.FTZ R125, R3, R125 ;  /* 0x0000007d037d7220 */ /* 0x000fe20000410000 */
[----:B------:R-:W-:Y:S02]  /*a830*/  MOV R153, R141 ;  /* 0x0000008d00997202 */ /* 0x000fe40000000f00 */
[-C--:B------:R-:W-:Y:S04]  /*a840*/  HMMA.16816.F32.BF16 R108, R208, R134.reuse, R108 ;  /* 0x00000086d06c723c */ /* 0x080fe8000004186c */
[----:B------:R-:W-:Y:S01]  /*a850*/  F2FP.BF16.PACK_AB R141, R166, R163 ;  /* 0x000000a3a68d723e */ /* 0x000fe200000010ff */
[----:B------:R-:W-:Y:S02]  /*a860*/  IMAD.MOV.U32 R161, RZ, RZ, R153 ;  /* 0x000000ffffa17224 */ /* 0x000fe400078e0099 */
[----:B------:R-:W-:Y:S01]  /*a870*/  IMAD.MOV.U32 R218, RZ, RZ, R177 ;  /* 0x000000ffffda7224 */ /* 0x000fe200078e00b1 */
[C---:B------:R-:W-:Y:S01]  /*a880*/  HMMA.16816.F32.BF16 R112, R204.reuse, R134, R112 ;  /* 0x00000086cc70723c */ /* 0x040fe20000041870 */
[----:B------:R-:W1:Y:S01]  /*a890*/  LDSM.16.MT88.4 R132, [R227+0x2100] ;  /* 0x00210000e384783b */ /* 0x000e620000004200 */
[----:B------:R-:W-:Y:S06]  /*a8a0*/  MUFU.EX2 R177, R154 ;  /* 0x0000009a00b17308 */ /* 0x000fec0000000800 */
[-C--:B-1----:R-:W-:Y:S08]  /*a8b0*/  HMMA.16816.F32.BF16 R116, R204, R132.reuse, R116 ;  /* 0x00000084cc74723c */ /* 0x082ff00000041874 */
[C---:B------:R-:W-:Y:S01]  /*a8c0*/  HMMA.16816.F32.BF16 R120, R208.reuse, R132, R120 ;  /* 0x00000084d078723c */ /* 0x040fe20000041878 */
[----:B------:R-:W4:Y:S06]  /*a8d0*/  LDL.LU R132, [R1+0x4] ;  /* 0x0000040001847983 */ /* 0x000f2c0000300800 */
[----:B--2---:R-:W-:Y:S01]  /*a8e0*/  F2FP.BF16.PACK_AB R133, R169, R167 ;  /* 0x000000a7a985723e */ /* 0x004fe200000010ff */
[-C--:B------:R-:W-:Y:S01]  /*a8f0*/  HMMA.16816.F32.BF16 R124, R208, R134.reuse, R124 ;  /* 0x00000086d07c723c */ /* 0x080fe2000004187c */
[----:B------:R-:W1:Y:S06]  /*a900*/  MUFU.EX2 R208, R246 ;  /* 0x000000f600d07308 */ /* 0x000e6c0000000800 */
[----:B------:R-:W-:Y:S02]  /*a910*/  MOV R211, R179 ;  /* 0x000000b300d37202 */ /* 0x000fe40000000f00 */
[----:B------:R-:W-:Y:S02]  /*a920*/  F2FP.BF16.PACK_AB R210, R186, R187 ;  /* 0x000000bbbad2723e */ /* 0x000fe400000010ff */
[----:B------:R2:W-:Y:S10]  /*a930*/  MUFU.EX2 R179, R155 ;  /* 0x0000009b00b37308 */ /* 0x0005f40000000800 */
[----:B------:R-:W2:Y:S01]  /*a940*/  MUFU.EX2 R246, R233 ;  /* 0x000000e900f67308 */ /* 0x000ea20000000800 */
[----:B-1----:R-:W-:Y:S01]  /*a950*/  F2FP.BF16.PACK_AB R142, R172, R208 ;  /* 0x000000d0ac8e723e */ /* 0x002fe200000010ff */
[----:B--2---:R-:W-:Y:S01]  /*a960*/  LDSM.16.MT88.4 R152, [R226+0x1100] ;  /* 0x00110000e298783b */ /* 0x004fe20000004200 */
[----:B------:R-:W-:Y:S01]  /*a970*/  F2FP.BF16.PACK_AB R209, R244, R246 ;  /* 0x000000f6f4d1723e */ /* 0x000fe200000010ff */
[----:B---3--:R-:W-:Y:S07]  /*a980*/  FMUL.FTZ R131, R180, R131 ;  /* 0x00000083b4837220 */ /* 0x008fee0000410000 */
[----:B------:R-:W-:Y:S07]  /*a990*/  HMMA.16816.F32.BF16 R128, R204, R134, R128 ;  /* 0x00000086cc80723c */ /* 0x000fee0000041880 */
[----:B------:R-:W-:Y:S02]  /*a9a0*/  F2FP.BF16.PACK_AB R134, R170, R220 ;  /* 0x000000dcaa86723e */ /* 0x000fe400000010ff */
[----:B------:R-:W-:Y:S03]  /*a9b0*/  F2FP.BF16.PACK_AB R135, R173, R217 ;  /* 0x000000d9ad87723e */ /* 0x000fe600000010ff */
[----:B----4-:R-:W-:Y:S02]  /*a9c0*/  FFMA.FTZ R181, R181, R132, R247 ;  /* 0x00000084b5b57223 */ /* 0x010fe400000100f7 */
[----:B------:R-:W2:Y:S01]  /*a9d0*/  LDL.LU R132, [R1+0xc] ;  /* 0x00000c0001847983 */ /* 0x000ea20000300800 */
[----:B------:R1:W-:Y:S03]  /*a9e0*/  MUFU.EX2 R247, R239 ;  /* 0x000000ef00f77308 */ /* 0x0003e60000000800 */
[----:B------:R-:W3:Y:S01]  /*a9f0*/  LDL.LU R2, [R1+0x8] ;  /* 0x0000080001027983 */ /* 0x000ee20000300800 */
[----:B--2---:R-:W-:Y:S01]  /*aa00*/  FFMA.FTZ R180, R180, R132, R214 ;  /* 0x00000084b4b47223 */ /* 0x004fe200000100d6 */
[----:B------:R-:W-:Y:S01]  /*aa10*/  F2FP.BF16.PACK_AB R132, R168, R165 ;  /* 0x000000a5a884723e */ /* 0x000fe200000010ff */
[----:B---3--:R-:W-:Y:S02]  /*aa20*/  FFMA.FTZ R157, R3, R2, R213 ;  /* 0x00000002039d7223 */ /* 0x008fe400000100d5 */
[----:B------:R-:W2:Y:S01]  /*aa30*/  LDL.LU R2, [R1+0x2c] ;  /* 0x00002c0001027983 */ /* 0x000ea20000300800 */
[----:B------:R-:W-:Y:S03]  /*aa40*/  FADD.FTZ R3, R248, R181 ;  /* 0x000000b5f8037221 */ /* 0x000fe60000010000 */
[-C--:B------:R-:W-:Y:S01]  /*aa50*/  HMMA.16816.F32.BF16 R4, R132, R136.reuse, R4 ;  /* 0x000000888404723c */ /* 0x080fe20000041804 */
[----:B------:R-:W-:Y:S01]  /*aa60*/  MUFU.EX2 R181, R158 ;  /* 0x0000009e00b57308 */ /* 0x000fe20000000800 */
[----:B-1----:R1:W5:Y:S03]  /*aa70*/  LDL.LU R239, [R1+0x90] ;  /* 0x0000900001ef7983 */ /* 0x0023660000300800 */
[----:B------:R-:W-:Y:S01]  /*aa80*/  FADD.FTZ R3, R211, R3 ;  /* 0x00000003d3037221 */ /* 0x000fe20000010000 */
[----:B------:R1:W5:Y:S02]  /*aa90*/  LDL.LU R233, [R1+0x8c] ;  /* 0x00008c0001e97983 */ /* 0x0003640000300800 */
[C---:B------:R-:W-:Y:S02]  /*aaa0*/  HMMA.16816.F32.BF16 R8, R140.reuse, R136, R8 ;  /* 0x000000888c08723c */ /* 0x040fe40000041808 */
[----:B------:R1:W5:Y:S01]  /*aab0*/  LDL.LU R240, [R1+0x88] ;  /* 0x0000880001f07983 */ /* 0x0003620000300800 */
[----:B------:R-:W-:Y:S01]  /*aac0*/  MUFU.EX2 R248, R200 ;  /* 0x000000c800f87308 */ /* 0x000fe20000000800 */
[----:B------:R-:W-:Y:S02]  /*aad0*/  FADD.FTZ R161, R161, R3 ;  /* 0x00000003a1a17221 */ /* 0x000fe40000010000 */
[----:B------:R1:W5:Y:S02]  /*aae0*/  LDL.LU R224, [R1+0x84] ;  /* 0x0000840001e07983 */ /* 0x0003640000300800 */
[-C--:B------:R-:W-:Y:S02]  /*aaf0*/  HMMA.16816.F32.BF16 R12, R140, R138.reuse, R12 ;  /* 0x0000008a8c0c723c */ /* 0x080fe4000004180c */
[----:B------:R1:W5:Y:S06]  /*ab00*/  LDL.LU R231, [R1+0x80] ;  /* 0x0000800001e77983 */ /* 0x00036c0000300800 */
[C---:B------:R-:W-:Y:S01]  /*ab10*/  HMMA.16816.F32.BF16 R16, R132.reuse, R138, R16 ;  /* 0x0000008a8410723c */ /* 0x040fe20000041810 */
[----:B------:R-:W3:Y:S07]  /*ab20*/  LDSM.16.MT88.4 R136, [R227+0x900] ;  /* 0x00090000e388783b */ /* 0x000eee0000004200 */
        /* <DEDUP_REMOVED lines=26> */
[C---:B------:R-:W-:Y:S07]  /*acd0*/  HMMA.16816.F32.BF16 R104, R140.reuse, R136, R104 ;  /* 0x000000888c68723c */ /* 0x040fee0000041868 */
[----:B------:R-:W-:Y:S01]  /*ace0*/  F2FP.BF16.PACK_AB R137, R179, R196 ;  /* 0x000000c4b389723e */ /* 0x000fe200000010ff */
[-C--:B------:R-:W-:Y:S08]  /*acf0*/  HMMA.16816.F32.BF16 R108, R140, R138.reuse, R108 ;  /* 0x0000008a8c6c723c */ /* 0x080ff0000004186c */
[C---:B------:R-:W-:Y:S07]  /*ad00*/  HMMA.16816.F32.BF16 R112, R132.reuse, R138, R112 ;  /* 0x0000008a8470723c */ /* 0x040fee0000041870 */
[----:B------:R-:W-:Y:S01]  /*ad10*/  F2FP.BF16.PACK_AB R138, R177, R191 ;  /* 0x000000bfb18a723e */ /* 0x000fe200000010ff */
[-C--:B----4-:R-:W-:Y:S04]  /*ad20*/  HMMA.16816.F32.BF16 R116, R132, R144.reuse, R116 ;  /* 0x000000908474723c */ /* 0x090fe80000041874 */
[----:B------:R-:W-:Y:S04]  /*ad30*/  F2FP.BF16.PACK_AB R139, R188, R190 ;  /* 0x000000bebc8b723e */ /* 0x000fe800000010ff */
[C---:B------:R-:W-:Y:S08]  /*ad40*/  HMMA.16816.F32.BF16 R120, R140.reuse, R144, R120 ;  /* 0x000000908c78723c */ /* 0x040ff00000041878 */
[-C--:B------:R-:W-:Y:S01]  /*ad50*/  HMMA.16816.F32.BF16 R124, R140, R146.reuse, R124 ;  /* 0x000000928c7c723c */ /* 0x080fe2000004187c */
[----:B------:R-:W3:Y:S07]  /*ad60*/  LDSM.16.MT88.4 R140, [R228+0x1100] ;  /* 0x00110000e48c783b */ /* 0x000eee0000004200 */
[----:B------:R-:W-:Y:S01]  /*ad70*/  HMMA.16816.F32.BF16 R128, R132, R146, R128 ;  /* 0x000000928480723c */ /* 0x000fe20000041880 */
[----:B------:R-:W4:Y:S06]  /*ad80*/  LDSM.16.MT88.4 R144, [R227+0x1100] ;  /* 0x00110000e390783b */ /* 0x000f2c0000004200 */
[----:B------:R-:W-:Y:S02]  /*ad90*/  F2FP.BF16.PACK_AB R134, R178, R193 ;  /* 0x000000c1b286723e */ /* 0x000fe400000010ff */
[----:B------:R-:W-:Y:S03]  /*ada0*/  F2FP.BF16.PACK_AB R135, R176, R192 ;  /* 0x000000c0b087723e */ /* 0x000fe600000010ff */
[----:B------:R-:W-:Y:S02]  /*adb0*/  F2FP.BF16.PACK_AB R132, R195, R199 ;  /* 0x000000c7c384723e */ /* 0x000fe400000010ff */
[----:B------:R-:W-:Y:S07]  /*adc0*/  F2FP.BF16.PACK_AB R133, R194, R198 ;  /* 0x000000c6c285723e */ /* 0x000fee00000010ff */
[-C--:B-1----:R-:W-:Y:S03]  /*add0*/  HMMA.16816.F32.BF16 R4, R132, R148.reuse, R4 ;  /* 0x000000948404723c */ /* 0x082fe60000041804 */
[----:B--2---:R-:W-:Y:S02]  /*ade0*/  FFMA.FTZ R156, R0, R2, R212 ;  /* 0x00000002009c7223 */ /* 0x004fe400000100d4 */
[----:B------:R-:W-:Y:S02]  /*adf0*/  FADD.FTZ R2, R215, R180 ;  /* 0x000000b4d7027221 */ /* 0x000fe40000010000 */
[----:B------:R-:W-:Y:S01]  /*ae00*/  FADD.FTZ R136, R223, R156 ;  /* 0x0000009cdf887221 */ /* 0x000fe20000010000 */
[----:B------:R-:W-:Y:S01]  /*ae10*/  LDSM.16.MT88.4 R212, [R225+0x3900] ;  /* 0x00390000e1d4783b */ /* 0x000fe20000004200 */
[----:B------:R-:W-:Y:S01]  /*ae20*/  FADD.FTZ R2, R218, R2 ;  /* 0x00000002da027221 */ /* 0x000fe20000010000 */
[----:B------:R-:W-:Y:S02]  /*ae30*/  MUFU.EX2 R180, R175 ;  /* 0x000000af00b47308 */ /* 0x000fe40000000800 */
[----:B------:R-:W-:Y:S02]  /*ae40*/  IMAD.MOV.U32 R218, RZ, RZ, R160 ;  /* 0x000000ffffda7224 */ /* 0x000fe400078e00a0 */
[----:B------:R-:W-:Y:S01]  /*ae50*/  FADD.FTZ R160, R249, R136 ;  /* 0x00000088f9a07221 */ /* 0x000fe20000010000 */
[----:B------:R-:W-:Y:S01]  /*ae60*/  F2FP.BF16.PACK_AB R136, R189, R197 ;  /* 0x000000c5bd88723e */ /* 0x000fe200000010ff */
[----:B------:R-:W-:Y:S02]  /*ae70*/  FADD.FTZ R0, R252, R157 ;  /* 0x0000009dfc007221 */ /* 0x000fe40000010000 */
[----:B------:R-:W-:Y:S02]  /*ae80*/  FADD.FTZ R3, R250, R2 ;  /* 0x00000002fa037221 */ /* 0x000fe40000010000 */
[----:B------:R-:W-:Y:S01]  /*ae90*/  FADD.FTZ R0, R251, R0 ;  /* 0x00000000fb007221 */ /* 0x000fe20000010000 */
[----:B------:R1:W-:Y:S01]  /*aea0*/  MUFU.EX2 R175, R159 ;  /* 0x0000009f00af7308 */ /* 0x0003e20000000800 */
[C---:B------:R-:W-:Y:S04]  /*aeb0*/  HMMA.16816.F32.BF16 R8, R136.reuse, R148, R8 ;  /* 0x000000948808723c */ /* 0x040fe80000041808 */
[----:B------:R-:W-:Y:S02]  /*aec0*/  FADD.FTZ R0, R242, R0 ;  /* 0x00000000f2007221 */ /* 0x000fe40000010000 */
[----:B------:R-:W-:Y:S02]  /*aed0*/  FADD.FTZ R3, R167, R3 ;  /* 0x00000003a7037221 */ /* 0x000fe40000010000 */
[-C--:B------:R-:W-:Y:S01]  /*aee0*/  HMMA.16816.F32.BF16 R12, R136, R150.reuse, R12 ;  /* 0x00000096880c723c */ /* 0x080fe2000004180c */
[----:B------:R-:W-:Y:S03]  /*aef0*/  MUFU.EX2 R2, R203 ;  /* 0x000000cb00027308 */ /* 0x000fe60000000800 */
[----:B------:R-:W-:Y:S02]  /*af00*/  FADD.FTZ R0, R162, R0 ;  /* 0x00000000a2007221 */ /* 0x000fe40000010000 */
[----:B------:R-:W-:Y:S02]  /*af10*/  IMAD.MOV.U32 R167, RZ, RZ, R194 ;  /* 0x000000ffffa77224 */ /* 0x000fe400078e00c2 */
[C---:B------:R-:W-:Y:S01]  /*af20*/  HMMA.16816.F32.BF16 R16, R132.reuse, R150, R16 ;  /* 0x000000968410723c */ /* 0x040fe20000041810 */
[----:B------:R-:W2:Y:S02]  /*af30*/  LDSM.16.MT88.4 R148, [R225+0x3100] ;  /* 0x00310000e194783b */ /* 0x000ea40000004200 */
[----:B------:R-:W-:Y:S05]  /*af40*/  MUFU.EX2 R251, R202 ;  /* 0x000000ca00fb7308 */ /* 0x000fea0000000800 */
[-C--:B------:R-:W-:Y:S01]  /*af50*/  HMMA.16816.F32.BF16 R20, R132, R152.reuse, R20 ;  /* 0x000000988414723c */ /* 0x080fe20000041814 */
[----:B-1----:R-:W-:Y:S04]  /*af60*/  LDSM.16.MT88.4 R156, [R228+0x3100] ;  /* 0x00310000e49c783b */ /* 0x002fe80000004200 */
[----:B------:R-:W1:Y:S03]  /*af70*/  MUFU.EX2 R249, R201 ;  /* 0x000000c900f97308 */ /* 0x000e660000000800 */
[C---:B------:R-:W-:Y:S07]  /*af80*/  HMMA.16816.F32.BF16 R24, R136.reuse, R152, R24 ;  /* 0x000000988818723c */ /* 0x040fee0000041818 */
[----:B------:R-:W2:Y:S01]  /*af90*/  MUFU.EX2 R252, R218 ;  /* 0x000000da00fc7308 */ /* 0x000ea20000000800 */
[-C--:B------:R-:W-:Y:S08]  /*afa0*/  HMMA.16816.F32.BF16 R28, R136, R154.reuse, R28 ;  /* 0x0000009a881c723c */ /* 0x080ff0000004181c */
[C---:B------:R-:W-:Y:S01]  /*afb0*/  HMMA.16816.F32.BF16 R32, R132.reuse, R154, R32 ;  /* 0x0000009a8420723c */ /* 0x040fe20000041820 */
[----:B------:R-:W2:Y:S01]  /*afc0*/  LDSM.16.MT88.4 R152, [R226+0x3100] ;  /* 0x00310000e298783b */ /* 0x000ea20000004200 */
[----:B------:R-:W-:Y:S02]  /*afd0*/  MUFU.EX2 R250, R219 ;  /* 0x000000db00fa7308 */ /* 0x000fe40000000800 */
[----:B-1----:R-:W-:Y:S04]  /*afe0*/  F2FP.BF16.PACK_AB R207, R249, R251 ;  /* 0x000000fbf9cf723e */ /* 0x002fe800000010ff */
[-C--:B---3--:R-:W-:Y:S01]  /*aff0*/  HMMA.16816.F32.BF16 R36, R132, R140.reuse, R36 ;  /* 0x0000008c8424723c */ /* 0x088fe20000041824 */
[----:B------:R-:W-:Y:S07]  /*b000*/  LDSM.16.MT88.4 R200, [R225+0x1900] ;  /* 0x00190000e1c8783b */ /* 0x000fee0000004200 */
        /* <DEDUP_REMOVED lines=8> */
[----:B------:R-:W3:Y:S07]  /*b090*/  LDSM.16.MT88.4 R144, [R226+0x1900] ;  /* 0x00190000e290783b */ /* 0x000eee0000004200 */
[-C--:B--2---:R-:W-:Y:S08]  /*b0a0*/  HMMA.16816.F32.BF16 R68, R132, R148.reuse, R68 ;  /* 0x000000948444723c */ /* 0x084ff00000041844 */
[C---:B------:R-:W-:Y:S07]  /*b0b0*/  HMMA.16816.F32.BF16 R72, R136.reuse, R148, R72 ;  /* 0x000000948848723c */ /* 0x040fee0000041848 */
[----:B------:R-:W-:Y:S01]  /*b0c0*/  FADD.FTZ R149, R169, R3 ;  /* 0x00000003a9957221 */ /* 0x000fe20000010000 */
[-C--:B------:R-:W-:Y:S04]  /*b0d0*/  HMMA.16816.F32.BF16 R76, R136, R150.reuse, R76 ;  /* 0x00000096884c723c */ /* 0x080fe8000004184c */
[----:B------:R-:W-:Y:S01]  /*b0e0*/  MOV R169, R178 ;  /* 0x000000b200a97202 */ /* 0x000fe20000000f00 */
[----:B------:R-:W-:Y:S01]  /*b0f0*/  FADD.FTZ R148, R164, R0 ;  /* 0x00000000a4947221 */ /* 0x000fe20000010000 */
[----:B------:R-:W-:Y:S01]  /*b100*/  MOV R0, R176 ;  /* 0x000000b000007202 */ /* 0x000fe20000000f00 */
[----:B------:R-:W-:Y:S01]  /*b110*/  IMAD.MOV.U32 R164, RZ, RZ, R177 ;  /* 0x000000ffffa47224 */ /* 0x000fe200078e00b1 */
[C---:B------:R-:W-:Y:S07]  /*b120*/  HMMA.16816.F32.BF16 R80, R132.reuse, R150, R80 ;  /* 0x000000968450723c */ /* 0x040fee0000041850 */
[----:B------:R-:W-:Y:S01]  /*b130*/  MOV R151, R181 ;  /* 0x000000b500977202 */ /* 0x000fe20000000f00 */
[-C--:B------:R-:W-:Y:S01]  /*b140*/  HMMA.16816.F32.BF16 R84, R132, R152.reuse, R84 ;  /* 0x000000988454723c */ /* 0x080fe20000041854 */
[----:B------:R2:W-:Y:S03]  /*b150*/  MUFU.EX2 R181, R241 ;  /* 0x000000f100b57308 */ /* 0x0005e60000000800 */
[----:B------:R-:W-:Y:S01]  /*b160*/  IMAD.MOV.U32 R150, RZ, RZ, R180 ;  /* 0x000000ffff967224 */ /* 0x000fe200078e00b4 */
[----:B------:R-:W-:Y:S03]  /*b170*/  F2FP.BF16.PACK_AB R205, R252, R151 ;  /* 0x00000097fccd723e */ /* 0x000fe600000010ff */
[C---:B------:R-:W-:Y:S03]  /*b180*/  HMMA.16816.F32.BF16 R88, R136.reuse, R152, R88 ;  /* 0x000000988858723c */ /* 0x040fe60000041858 */
[----:B------:R-:W4:Y:S01]  /*b190*/  MUFU.EX2 R180, R235 ;  /* 0x000000eb00b47308 */ /* 0x000f220000000800 */
[----:B------:R-:W-:Y:S03]  /*b1a0*/  F2FP.BF16.PACK_AB R204, R175, R150 ;  /* 0x00000096afcc723e */ /* 0x000fe600000010ff */
[----:B------:R-:W-:Y:S01]  /*b1b0*/  IMAD.MOV.U32 R153, RZ, RZ, R220 ;  /* 0x000000ffff997224 */ /* 0x000fe200078e00dc */
[-C--:B------:R-:W-:Y:S01]  /*b1c0*/  HMMA.16816.F32.BF16 R92, R136, R154.reuse, R92 ;  /* 0x0000009a885c723c */ /* 0x080fe2000004185c */
[----:B------:R-:W-:Y:S07]  /*b1d0*/  LDSM.16.MT88.4 R220, [R228+0x3900] ;  /* 0x00390000e4dc783b */ /* 0x000fee0000004200 */
[C---:B------:R-:W-:Y:S01]  /*b1e0*/  HMMA.16816.F32.BF16 R96, R132.reuse, R154, R96 ;  /* 0x0000009a8460723c */ /* 0x040fe20000041860 */
[----:B--2---:R2:W5:Y:S04]  /*b1f0*/  LDL.LU R241, [R1+0x7c] ;  /* 0x00007c0001f17983 */ /* 0x0045680000300800 */
[----:B------:R2:W5:Y:S02]  /*b200*/  LDL.LU R242, [R1+0x78] ;  /* 0x0000780001f27983 */ /* 0x0005640000300800 */
[----:B------:R-:W-:Y:S01]  /*b210*/  MOV R155, R217 ;  /* 0x000000d9009b7202 */ /* 0x000fe20000000f00 */
[-C--:B------:R-:W-:Y:S01]  /*b220*/  HMMA.16816.F32.BF16 R100, R132, R156.reuse, R100 ;  /* 0x0000009c8464723c */ /* 0x080fe20000041864 */
[----:B------:R-:W-:Y:S03]  /*b230*/  LDSM.16.MT88.4 R216, [R226+0x3900] ;  /* 0x00390000e2d8783b */ /* 0x000fe60000004200 */
[----:B----4-:R-:W-:Y:S01]  /*b240*/  F2FP.BF16.PACK_AB R211, R180, R181 ;  /* 0x000000b5b4d3723e */ /* 0x010fe200000010ff */
[----:B------:R-:W-:Y:S01]  /*b250*/  IMAD.MOV.U32 R154, RZ, RZ, R208 ;  /* 0x000000ffff9a7224 */ /* 0x000fe200078e00d0 */
[----:B------:R-:W-:Y:S02]  /*b260*/  F2FP.BF16.PACK_AB R208, R247, R248 ;  /* 0x000000f8f7d0723e */ /* 0x000fe400000010ff */
[C---:B------:R-:W-:Y:S07]  /*b270*/  HMMA.16816.F32.BF16 R104, R136.reuse, R156, R104 ;  /* 0x0000009c8868723c */ /* 0x040fee0000041868 */
[----:B------:R-:W-:Y:S01]  /*b280*/  MOV R157, R199 ;  /* 0x000000c7009d7202 */ /* 0x000fe20000000f00 */
[-C--:B------:R-:W-:Y:S04]  /*b290*/  HMMA.16816.F32.BF16 R108, R136, R158.reuse, R108 ;  /* 0x0000009e886c723c */ /* 0x080fe8000004186c */
[----:B------:R-:W-:Y:S04]  /*b2a0*/  IMAD.MOV.U32 R156, RZ, RZ, R198 ;  /* 0x000000ffff9c7224 */ /* 0x000fe800078e00c6 */
[C---:B------:R-:W-:Y:S07]  /*b2b0*/  HMMA.16816.F32.BF16 R112, R132.reuse, R158, R112 ;  /* 0x0000009e8470723c */ /* 0x040fee0000041870 */
[----:B------:R-:W-:Y:S01]  /*b2c0*/  MOV R158, R2 ;  /* 0x00000002009e7202 */ /* 0x000fe20000000f00 */
[-C--:B-1----:R-:W-:Y:S04]  /*b2d0*/  HMMA.16816.F32.BF16 R116, R132, R140.reuse, R116 ;  /* 0x0000008c8474723c */ /* 0x082fe80000041874 */
[----:B------:R-:W-:Y:S01]  /*b2e0*/  FADD.FTZ R2, R243, R160 ;  /* 0x000000a0f3027221 */ /* 0x000fe20000010000 */
[----:B------:R-:W-:Y:S01]  /*b2f0*/  F2FP.BF16.PACK_AB R206, R158, R250 ;  /* 0x000000fa9ece723e */ /* 0x000fe200000010ff */
[----:B------:R2:W5:Y:S01]  /*b300*/  LDL.LU R243, [R1+0x74] ;  /* 0x0000740001f37983 */ /* 0x0005620000300800 */
[----:B------:R-:W-:Y:S01]  /*b310*/  MOV R159, R197 ;  /* 0x000000c5009f7202 */ /* 0x000fe20000000f00 */
[C---:B------:R-:W-:Y:S02]  /*b320*/  HMMA.16816.F32.BF16 R120, R136.reuse, R140, R120 ;  /* 0x0000008c8878723c */ /* 0x040fe40000041878 */
[----:B------:R2:W5:Y:S02]  /*b330*/  LDL.LU R235, [R1+0x70] ;  /* 0x0000700001eb7983 */ /* 0x0005640000300800 */
[----:B------:R-:W-:Y:S03]  /*b340*/  FADD.FTZ R2, R163, R2 ;  /* 0x00000002a3027221 */ /* 0x000fe60000010000 */
[----:B------:R-:W-:Y:S01]  /*b350*/  FADD.FTZ R140, R165, R161 ;  /* 0x000000a1a58c7221 */ /* 0x000fe20000010000 */
[-C--:B------:R-:W-:Y:S01]  /*b360*/  HMMA.16816.F32.BF16 R124, R136, R142.reuse, R124 ;  /* 0x0000008e887c723c */ /* 0x080fe2000004187c */
[----:B------:R-:W1:Y:S03]  /*b370*/  LDSM.16.MT88.4 R160, [R228+0x1900] ;  /* 0x00190000e4a0783b */ /* 0x000e660000004200 */
[----:B------:R-:W-:Y:S01]  /*b380*/  FADD.FTZ R152, R168, R140 ;  /* 0x0000008ca8987221 */ /* 0x000fe20000010000 */
[----:B------:R-:W-:Y:S01]  /*b390*/  MOV R140, R189 ;  /* 0x000000bd008c7202 */ /* 0x000fe20000000f00 */
[----:B------:R-:W-:Y:S01]  /*b3a0*/  IMAD.MOV.U32 R168, RZ, RZ, R179 ;  /* 0x000000ffffa87224 */ /* 0x000fe200078e00b3 */
[----:B------:R-:W-:Y:S01]  /*b3b0*/  MOV R137, R191 ;  /* 0x000000bf00897202 */ /* 0x000fe20000000f00 */
[----:B------:R-:W-:Y:S01]  /*b3c0*/  HMMA.16816.F32.BF16 R128, R132, R142, R128 ;  /* 0x0000008e8480723c */ /* 0x000fe20000041880 */
[----:B------:R-:W4:Y:S03]  /*b3d0*/  LDSM.16.MT88.4 R176, [R227+0x1900] ;  /* 0x00190000e3b0783b */ /* 0x000f260000004200 */
[----:B------:R-:W-:Y:S01]  /*b3e0*/  IMAD.MOV.U32 R136, RZ, RZ, R190 ;  /* 0x000000ffff887224 */ /* 0x000fe200078e00be */
[----:B------:R-:W-:Y:S01]  /*b3f0*/  MOV R141, R195 ;  /* 0x000000c3008d7202 */ /* 0x000fe20000000f00 */
[----:B------:R-:W-:Y:S01]  /*b400*/  IMAD.MOV.U32 R138, RZ, RZ, R192 ;  /* 0x000000ffff8a7224 */ /* 0x000fe200078e00c0 */
[----:B------:R-:W-:Y:S01]  /*b410*/  MOV R139, R193 ;  /* 0x000000c1008b7202 */ /* 0x000fe20000000f00 */
[----:B------:R-:W-:Y:S02]  /*b420*/  IMAD.MOV.U32 R143, RZ, RZ, R188 ;  /* 0x000000ffff8f7224 */ /* 0x000fe400078e00bc */
[-C--:B------:R-:W-:Y:S01]  /*b430*/  HMMA.16816.F32.BF16 R188, R204, R200.reuse, R4 ;  /* 0x000000c8ccbc723c */ /* 0x080fe20000041804 */
[----:B------:R-:W1:Y:S04]  /*b440*/  LDSM.16.MT88.4 R4, [R227+0x3900] ;  /* 0x00390000e304783b */ /* 0x000e680000004200 */
[----:B------:R-:W-:Y:S02]  /*b450*/  IMAD.MOV.U32 R165, RZ, RZ, R196 ;  /* 0x000000ffffa57224 */ /* 0x000fe400078e00c4 */
[----:B------:R-:W-:Y:S01]  /*b460*/  FADD.FTZ R3, R166, R2 ;  /* 0x00000002a6037221 */ /* 0x000fe20000010000 */
[C---:B------:R-:W-:Y:S04]  /*b470*/  HMMA.16816.F32.BF16 R192, R208.reuse, R200, R8 ;  /* 0x000000c8d0c0723c */ /* 0x040fe80000041808 */
[----:B------:R-:W-:Y:S03]  /*b480*/  IMAD.MOV.U32 R2, RZ, RZ, R153 ;  /* 0x000000ffff027224 */ /* 0x000fe600078e0099 */
[----:B------:R-:W-:Y:S01]  /*b490*/  IMAD.MOV.U32 R8, RZ, RZ, R156 ;  /* 0x000000ffff087224 */ /* 0x000fe200078e009c */
[-C--:B------:R-:W-:Y:S04]  /*b4a0*/  HMMA.16816.F32.BF16 R196, R208, R202.reuse, R12 ;  /* 0x000000cad0c4723c */ /* 0x080fe8000004180c */
[----:B------:R-:W-:Y:S01]  /*b4b0*/  MOV R9, R157 ;  /* 0x0000009d00097202 */ /* 0x000fe20000000f00 */
[----:B------:R-:W-:Y:S02]  /*b4c0*/  IMAD.MOV.U32 R10, RZ, RZ, R174 ;  /* 0x000000ffff0a7224 */ /* 0x000fe400078e00ae */
[----:B------:R-:W-:Y:S01]  /*b4d0*/  IMAD.MOV.U32 R15, RZ, RZ, R158 ;  /* 0x000000ffff0f7224 */ /* 0x000fe200078e009e */
[C---:B------:R-:W-:Y:S04]  /*b4e0*/  HMMA.16816.F32.BF16 R200, R204.reuse, R202, R16 ;  /* 0x000000caccc8723c */ /* 0x040fe80000041810 */
[----:B------:R-:W-:Y:S01]  /*b4f0*/  MOV R14, R175 ;  /* 0x000000af000e7202 */ /* 0x000fe20000000f00 */
[----:B------:R-:W-:Y:S01]  /*b500*/  IMAD.MOV.U32 R13, RZ, RZ, R151 ;  /* 0x000000ffff0d7224 */ /* 0x000fe200078e0097 */
[----:B------:R-:W-:Y:S01]  /*b510*/  MOV R12, R150 ;  /* 0x00000096000c7202 */ /* 0x000fe20000000f00 */
[----:B------:R-:W-:Y:S01]  /*b520*/  IMAD.MOV.U32 R18, RZ, RZ, R164 ;  /* 0x000000ffff127224 */ /* 0x000fe200078e00a4 */
[-C--:B---3--:R-:W-:Y:S04]  /*b530*/  HMMA.16816.F32.BF16 R132, R204, R144.reuse, R20 ;  /* 0x00000090cc84723c */ /* 0x088fe80000041814 */
[----:B------:R-:W-:Y:S01]  /*b540*/  MOV R19, R143 ;  /* 0x0000008f00137202 */ /* 0x000fe20000000f00 */
[----:B------:R-:W-:Y:S01]  /*b550*/  IMAD.MOV.U32 R11, RZ, RZ, R154 ;  /* 0x000000ffff0b7224 */ /* 0x000fe200078e009a */
[----:B------:R-:W-:Y:S01]  /*b560*/  MOV R17, R0 ;  /* 0x0000000000117202 */ /* 0x000fe20000000f00 */
[----:B------:R-:W-:Y:S01]  /*b570*/  IMAD.MOV.U32 R22, RZ, RZ, R137 ;  /* 0x000000ffff167224 */ /* 0x000fe200078e0089 */
[----:B------:R-:W-:Y:S01]  /*b580*/  MOV R23, R136 ;  /* 0x0000008800177202 */ /* 0x000fe20000000f00 */
[----:B------:R-:W-:Y:S03]  /*b590*/  IMAD.MOV.U32 R20, RZ, RZ, R139 ;  /* 0x000000ffff147224 */ /* 0x000fe600078e008b */
[----:B------:R-:W-:Y:S01]  /*b5a0*/  MOV R21, R138 ;  /* 0x0000008a00157202 */ /* 0x000fe20000000f00 */
[----:B------:R-:W-:Y:S01]  /*b5b0*/  IMAD.MOV.U32 R16, RZ, RZ, R169 ;  /* 0x000000ffff107224 */ /* 0x000fe200078e00a9 */
[C---:B------:R-:W-:Y:S04]  /*b5c0*/  HMMA.16816.F32.BF16 R136, R208.reuse, R144, R24 ;  /* 0x00000090d088723c */ /* 0x040fe80000041818 */
[----:B------:R-:W-:Y:S03]  /*b5d0*/  MOV R0, R155 ;  /* 0x0000009b00007202 */ /* 0x000fe60000000f00 */
[----:B------:R-:W-:Y:S01]  /*b5e0*/  IMAD.MOV.U32 R26, RZ, RZ, R140 ;  /* 0x000000ffff1a7224 */ /* 0x000fe200078e008c */
[----:B------:R-:W-:Y:S01]  /*b5f0*/  MOV R25, R167 ;  /* 0x000000a700197202 */ /* 0x000fe20000000f00 */
[----:B------:R-:W-:Y:S02]  /*b600*/  IMAD.MOV.U32 R24, RZ, RZ, R141 ;  /* 0x000000ffff187224 */ /* 0x000fe400078e008d */
[-C--:B------:R-:W-:Y:S03]  /*b610*/  HMMA.16816.F32.BF16 R140, R208, R146.reuse, R28 ;  /* 0x00000092d08c723c */ /* 0x080fe6000004181c */
[----:B------:R-:W-:Y:S04]  /*b620*/  MOV R27, R168 ;  /* 0x000000a8001b7202 */ /* 0x000fe80000000f00 */
        /* <DEDUP_REMOVED lines=8> */
[-C--:B-1----:R-:W-:Y:S03]  /*b6b0*/  HMMA.16816.F32.BF16 R148, R204, R160.reuse, R36 ;  /* 0x000000a0cc94723c */ /* 0x082fe60000041824 */
[----:B------:R-:W-:Y:S01]  /*b6c0*/  MOV R34, R171 ;  /* 0x000000ab00227202 */ /* 0x000fe20000000f00 */
[----:B------:R-:W-:Y:S02]  /*b6d0*/  FADD.FTZ R0, R0, R32 ;  /* 0x0000002000007221 */ /* 0x000fe40000010000 */
        /* <DEDUP_REMOVED lines=67> */
[----:B------:R-:W-:Y:S01]  /*bb10*/  FADD.FTZ R0, R180, R0 ;  /* 0x00000000b4007221 */ /* 0x000fe20000010000 */
[----:B------:R-:W-:Y:S01]  /*bb20*/  MOV R186, R183 ;  /* 0x000000b700ba7202 */ /* 0x000fe20000000f00 */
[----:B------:R-:W-:Y:S03]  /*bb30*/  IMAD.MOV.U32 R180, RZ, RZ, R185 ;  /* 0x000000ffffb47224 */ /* 0x000fe600078e00b9 */
[----:B------:R2:W-:Y:S01]  /*bb40*/  STL [R1+0x2c], R0 ;  /* 0x00002c0001007387 */ /* 0x0005e20000100800 */
[----:B------:R-:W-:-:S05]  /*bb50*/  @P0 BRA `(.L_x_3536) ;  /* 0xffffb41000000947 */ /* 0x000fca000383ffff */
.L_x_3535:
[----:B---3--:R-:W-:-:S13]  /*bb60*/  ISETP.LE.AND P0, PT, RZ, UR25, PT ;  /* 0x00000019ff007c0c */ /* 0x008fda000bf03270 */
[----:B------:R-:W-:Y:S05]  /*bb70*/  @!P0 BRA `(.L_x_3537) ;  /* 0x00003ae000008947 */ /* 0x000fea0003800000 */
[----:B------:R-:W3:Y:S01]  /*bb80*/  LDL.64 R12, [R1+0x58] ;  /* 0x00005800010c7983 */ /* 0x000ee20000100a00 */
[----:B------:R-:W-:-:S03]  /*bb90*/  ULDC.64 UR4, c[0x0][0x1e0] ;  /* 0x0000780000047ab9 */ /* 0x000fc60000000a00 */
[----:B------:R-:W4:Y:S04]  /*bba0*/  LDL.64 R6, [R1+0x68] ;  /* 0x0000680001067983 */ /* 0x000f280000100a00 */
[----:B--2---:R-:W2:Y:S04]  /*bbb0*/  LDL.64 R8, [R1+0x48] ;  /* 0x0000480001087983 */ /* 0x004ea80000100a00 */
[----:B------:R-:W2:Y:S01]  /*bbc0*/  LDL.64 R4, [R1+0x50] ;  /* 0x0000500001047983 */ /* 0x000ea20000100a00 */
[----:B------:R-:W-:Y:S01]  /*bbd0*/  UIADD3 UR12, UP0, UR12, 0x80, URZ ;  /* 0x000000800c0c7890 */ /* 0x000fe2000ff1e03f */
[----:B------:R-:W-:Y:S01]  /*bbe0*/  IMAD.MOV.U32 R2, RZ, RZ, R184 ;  /* 0x000000ffff027224 */ /* 0x000fe200078e00b8 */
[----:B------:R-:W-:Y:S01]  /*bbf0*/  USHF.L.U64.HI UR6, UR4, 0x5, UR5 ;  /* 0x0000000504067899 */ /* 0x000fe20008010205 */
[----:B------:R-:W-:Y:S01]  /*bc00*/  MOV R0, R185 ;  /* 0x000000b900007202 */ /* 0x000fe20000000f00 */
[----:B------:R-:W-:Y:S01]  /*bc10*/  USHF.L.U32 UR8, UR4, 0x5, URZ ;  /* 0x0000000504087899 */ /* 0x000fe2000800063f */
[----:B-----5:R-:W-:Y:S01]  /*bc20*/  IMAD.MOV.U32 R186, RZ, RZ, R182 ;  /* 0x000000ffffba7224 */ /* 0x020fe200078e00b6 */
[----:B------:R-:W-:-:S02]  /*bc30*/  UMOV UR7, 0x6 ;  /* 0x0000000600077882 */ /* 0x000fc40000000000 */
[----:B------:R-:W-:Y:S02]  /*bc40*/  ULDC.64 UR4, c[0x0][0x208] ;  /* 0x0000820000047ab9 */ /* 0x000fe40000000a00 */
[----:B------:R-:W-:Y:S02]  /*bc50*/  USHF.L.U64.HI UR7, UR4, UR7, UR5 ;  /* 0x0000000704077299 */ /* 0x000fe40008010205 */
[----:B------:R-:W-:Y:S02]  /*bc60*/  USHF.L.U32 UR11, UR4, 0x6, URZ ;  /* 0x00000006040b7899 */ /* 0x000fe4000800063f */
[----:B------:R-:W-:Y:S01]  /*bc70*/  UIADD3.X UR9, URZ, UR9, URZ, UP0, !UPT ;  /* 0x000000093f097290 */ /* 0x000fe200087fe43f */
[----:B---3--:R-:W-:Y:S02]  /*bc80*/  IADD3 R3, P0, R12, 0x40, RZ ;  /* 0x000000400c037810 */ /* 0x008fe40007f1e0ff */
[----:B----4-:R-:W-:Y:S02]  /*bc90*/  IADD3 R10, P1, R6, 0x40, RZ ;  /* 0x00000040060a7810 */ /* 0x010fe40007f3e0ff */
[----:B--2---:R-:W-:Y:S01]  /*bca0*/  IADD3.X R8, RZ, R9, RZ, P0, !PT ;  /* 0x00000009ff087210 */ /* 0x004fe200007fe4ff */
[----:B------:R1:W-:Y:S02]  /*bcb0*/  STL [R1+0x10], R3 ;  /* 0x0000100301007387 */ /* 0x0003e40000100800 */
[----:B------:R-:W-:-:S02]  /*bcc0*/  IMAD.X R11, RZ, RZ, R5, P1 ;  /* 0x000000ffff0b7224 */ /* 0x000fc400008e0605 */
[----:B------:R-:W-:Y:S01]  /*bcd0*/  IMAD.MOV.U32 R4, RZ, RZ, R6 ;  /* 0x000000ffff047224 */ /* 0x000fe200078e0006 */
[----:B------:R2:W-:Y:S04]  /*bce0*/  STL [R1], R8 ;  /* 0x0000000801007387 */ /* 0x0005e80000100800 */
[----:B------:R2:W-:Y:S04]  /*bcf0*/  STL.64 [R1+0x18], R10 ;  /* 0x0000180a01007387 */ /* 0x0005e80000100a00 */
[----:B------:R2:W-:Y:S01]  /*bd00*/  STL.64 [R1+0x50], R4 ;  /* 0x0000500401007387 */ /* 0x0005e20000100a00 */
[----:B-1----:R-:W-:-:S03]  /*bd10*/  MOV R3, R183 ;  /* 0x000000b700037202 */ /* 0x002fc60000000f00 */
.L_x_3538:
[----:B------:R-:W3:Y:S01]  /*bd20*/  LDL.64 R184, [R1+0x50] ;  /* 0x0000500001b87983 */ /* 0x000ee20000100a00 */
[----:B------:R-:W-:Y:S04]  /*bd30*/  DEPBAR.LE SB0, 0x0 ;  /* 0x000080000000791a */ /* 0x000fe80000000000 */
[----:B------:R-:W-:Y:S01]  /*bd40*/  USHF.R.S32.HI UR5, URZ, 0x1f, UR25 ;  /* 0x0000001f3f057899 */ /* 0x000fe20008011419 */
[----:B------:R-:W4:Y:S01]  /*bd50*/  LDL.64 R220, [R1+0x18] ;  /* 0x0000180001dc7983 */ /* 0x000f220000100a00 */
[----:B------:R-:W-:Y:S01]  /*bd60*/  UIMAD UR4, UR7, UR25, URZ ;  /* 0x00000019070472a4 */ /* 0x000fe2000f8e023f */
[----:B------:R-:W-:Y:S01]  /*bd70*/  MOV R187, UR11 ;  /* 0x0000000b00bb7c02 */ /* 0x000fe20008000f00 */
[----:B------:R-:W-:Y:S02]  /*bd80*/  UISETP.GT.AND UP0, UPT, UR25, URZ, UPT ;  /* 0x0000003f1900728c */ /* 0x000fe4000bf04270 */
[----:B------:R-:W-:Y:S01]  /*bd90*/  UIMAD UR4, UR5, UR11, UR4 ;  /* 0x0000000b050472a4 */ /* 0x000fe2000f8e0204 */
[----:B------:R-:W-:Y:S08]  /*bda0*/  BAR.SYNC.DEFER_BLOCKING 0x0 ;  /* 0x0000000000007b1d */ /* 0x000ff00000010000 */
[----:B------:R-:W-:Y:S08]  /*bdb0*/  LDSM.16.M88.4 R64, [R231+0x8100] ;  /* 0x00810000e740783b */ /* 0x000ff00000000200 */
[----:B------:R-:W1:Y:S08]  /*bdc0*/  LDSM.16.M88.4 R16, [R224+0x4100] ;  /* 0x00410000e010783b */ /* 0x000e700000000200 */
[----:B------:R-:W5:Y:S08]  /*bdd0*/  LDSM.16.M88.4 R60, [R231+0xa100] ;  /* 0x00a10000e73c783b */ /* 0x000f700000000200 */
[----:B------:R-:W2:Y:S08]  /*bde0*/  LDSM.16.M88.4 R32, [R224+0x4900] ;  /* 0x00490000e020783b */ /* 0x000eb00000000200 */
[----:B------:R-:W2:Y:S08]  /*bdf0*/  LDSM.16.M88.4 R48, [R224+0x5100] ;  /* 0x00510000e030783b */ /* 0x000eb00000000200 */
[----:B------:R-:W2:Y:S02]  /*be00*/  LDSM.16.M88.4 R180, [R224+0x5900] ;  /* 0x00590000e0b4783b */ /* 0x000ea40000000200 */
[-C--:B-12---:R-:W-:Y:S06]  /*be10*/  HMMA.16816.F32.BF16 R4, R64, R16.reuse, RZ ;  /* 0x000000104004723c */ /* 0x086fec00000418ff */
[----:B------:R-:W-:Y:S02]  /*be20*/  LDSM.16.M88.4 R204, [R233+0x8100] ;  /* 0x00810000e9cc783b */ /* 0x000fe40000000200 */
[C---:B-----5:R-:W-:Y:S06]  /*be30*/  HMMA.16816.F32.BF16 R8, R60.reuse, R16, RZ ;  /* 0x000000103c08723c */ /* 0x060fec00000418ff */
[----:B------:R-:W1:Y:S02]  /*be40*/  LDSM.16.M88.4 R208, [R235] ;  /* 0x00000000ebd0783b */ /* 0x000e640000000200 */
[-C--:B------:R-:W-:Y:S06]  /*be50*/  HMMA.16816.F32.BF16 R12, R60, R18.reuse, RZ ;  /* 0x000000123c0c723c */ /* 0x080fec00000418ff */
[----:B------:R-:W2:Y:S02]  /*be60*/  LDSM.16.M88.4 R212, [R233+0xa100] ;  /* 0x00a10000e9d4783b */ /* 0x000ea40000000200 */
[C---:B------:R-:W-:Y:S06]  /*be70*/  HMMA.16816.F32.BF16 R16, R64.reuse, R18, RZ ;  /* 0x000000124010723c */ /* 0x040fec00000418ff */
[----:B------:R-:W-:Y:S02]  /*be80*/  LDSM.16.M88.4 R216, [R242] ;  /* 0x00000000f2d8783b */ /* 0x000fe40000000200 */
[-C--:B------:R-:W-:Y:S06]  /*be90*/  HMMA.16816.F32.BF16 R20, R64, R32.reuse, RZ ;  /* 0x000000204014723c */ /* 0x080fec00000418ff */
[----:B------:R-:W5:Y:S06]  /*bea0*/  LDL.64 R250, [R1+0x48] ;  /* 0x0000480001fa7983 */ /* 0x000f6c0000100a00 */
[----:B------:R-:W5:Y:S01]  /*beb0*/  LDL R249, [R1+0x10] ;  /* 0x0000100001f97983 */ /* 0x000f620000100800 */
[C---:B------:R-:W-:Y:S03]  /*bec0*/  HMMA.16816.F32.BF16 R24, R60.reuse, R32, RZ ;  /* 0x000000203c18723c */ /* 0x040fe600000418ff */
[----:B------:R-:W5:Y:S05]  /*bed0*/  LDL R248, [R1] ;  /* 0x0000000001f87983 */ /* 0x000f6a0000100800 */
[-C--:B------:R-:W-:Y:S08]  /*bee0*/  HMMA.16816.F32.BF16 R28, R60, R34.reuse, RZ ;  /* 0x000000223c1c723c */ /* 0x080ff000000418ff */
        /* <DEDUP_REMOVED lines=9> */
[----:B------:R-:W2:Y:S07]  /*bf80*/  LDSM.16.M88.4 R180, [R243] ;  /* 0x00000000f3b4783b */ /* 0x000eae0000000200 */
[-C--:B-1----:R-:W-:Y:S08]  /*bf90*/  HMMA.16816.F32.BF16 R4, R204, R208.reuse, R4 ;  /* 0x000000d0cc04723c */ /* 0x082ff00000041804 */
[C---:B--2---:R-:W-:Y:S08]  /*bfa0*/  HMMA.16816.F32.BF16 R8, R212.reuse, R208, R8 ;  /* 0x000000d0d408723c */ /* 0x044ff00000041808 */
        /* <DEDUP_REMOVED lines=10> */
[----:B---3--:R-:W-:Y:S04]  /*c050*/  IMAD.WIDE.U32 R208, R187, UR25, R184 ;  /* 0x00000019bbd07c25 */ /* 0x008fe8000f8e00b8 */
[C---:B------:R-:W-:Y:S04]  /*c060*/  HMMA.16816.F32.BF16 R48, R204.reuse, R218, R48 ;  /* 0x000000dacc30723c */ /* 0x040fe80000041830 */
[----:B------:R-:W-:Y:S02]  /*c070*/  IADD3 R185, R209, UR4, RZ ;  /* 0x00000004d1b97c10 */ /* 0x000fe4000fffe0ff */
[C---:B------:R-:W-:Y:S02]  /*c080*/  LEA R184, P0, R208.reuse, c[0x0][0x1f8], 0x1 ;  /* 0x00007e00d0b87a11 */ /* 0x040fe400078008ff */
[-C--:B-1----:R-:W-:Y:S04]  /*c090*/  HMMA.16816.F32.BF16 R52, R204, R180.reuse, R52 ;  /* 0x000000b4cc34723c */ /* 0x082fe80000041834 */
[----:B------:R-:W-:Y:S01]  /*c0a0*/  LEA.HI.X R185, R208, c[0x0][0x1fc], R185, 0x1, P0 ;  /* 0x00007f00d0b97a11 */ /* 0x000fe200000f0cb9 */
[----:B----4-:R-:W-:Y:S01]  /*c0b0*/  IMAD.WIDE.U32 R208, R187, UR25, R220 ;  /* 0x00000019bbd07c25 */ /* 0x010fe2000f8e00dc */
        /* <DEDUP_REMOVED lines=30> */
[C---:B------:R-:W-:Y:S02]  /*c2a0*/  IADD3.X R181, R209.reuse, UR15, RZ, P0, !PT ;  /* 0x0000000fd1b57c10 */ /* 0x040fe400087fe4ff */
[----:B------:R-:W-:Y:S05]  /*c2b0*/  PLOP3.LUT P0, PT, PT, PT, UP0, 0x80, 0x0 ;  /* 0x000000000000781c */ /* 0x000fea0003f0f008 */
[----:B------:R2:W-:Y:S01]  /*c2c0*/  LDGSTS.E.BYPASS.LTC128B.128 [R245+0x3100], [R210.64], !P4 ;  /* 0x03100000d2f57fae */ /* 0x0005e2000e101d52 */
[----:B-1----:R-:W-:Y:S04]  /*c2d0*/  IADD3 R184, P1, R208, UR10, RZ ;  /* 0x0000000ad0b87c10 */ /* 0x002fe8000ff3e0ff */
[----:B------:R-:W-:Y:S05]  /*c2e0*/  IADD3.X R185, R209, UR14, RZ, P1, !PT ;  /* 0x0000000ed1b97c10 */ /* 0x000fea0008ffe4ff */
[----:B------:R1:W-:Y:S08]  /*c2f0*/  LDGSTS.E.BYPASS.LTC128B.128 [R245+0x1900], [R184.64], !P5 ;  /* 0x01900000b8f57fae */ /* 0x0003f0000e901d52 */
[----:B------:R3:W-:Y:S08]  /*c300*/  LDGSTS.E.BYPASS.LTC128B.128 [R245+0x3900], [R180.64], !P4 ;  /* 0x03900000b4f57fae */ /* 0x0007f0000e101d52 */
[----:B--2---:R-:W-:Y:S08]  /*c310*/  LDSM.16.M88.4 R208, [R232+0x8100] ;  /* 0x00810000e8d0783b */ /* 0x004ff00000000200 */
[----:B------:R-:W2:Y:S08]  /*c320*/  LDSM.16.M88.4 R212, [R230+0x4100] ;  /* 0x00410000e6d4783b */ /* 0x000eb00000000200 */
[----:B------:R-:W4:Y:S08]  /*c330*/  LDSM.16.M88.4 R216, [R232+0xa100] ;  /* 0x00a10000e8d8783b */ /* 0x000f300000000200 */
[----:B---3--:R-:W3:Y:S08]  /*c340*/  LDSM.16.M88.4 R180, [R230+0x4900] ;  /* 0x00490000e6b4783b */ /* 0x008ef00000000200 */
[----:B------:R-:W0:Y:S08]  /*c350*/  LDGDEPBAR ;  /* 0x00000000000079af */ /* 0x000e300000000000 */
[----:B------:R-:W1:Y:S01]  /*c360*/  LDSM.16.M88.4 R204, [R230+0x5100] ;  /* 0x00510000e6cc783b */ /* 0x000e620000000200 */
[-C--:B--2---:R-:W-:Y:S08]  /*c370*/  HMMA.16816.F32.BF16 R4, R208, R212.reuse, R4 ;  /* 0x000000d4d004723c */ /* 0x084ff00000041804 */
[C---:B----4-:R-:W-:Y:S08]  /*c380*/  HMMA.16816.F32.BF16 R8, R216.reuse, R212, R8 ;  /* 0x000000d4d808723c */ /* 0x050ff00000041808 */
[-C--:B------:R-:W-:Y:S08]  /*c390*/  HMMA.16816.F32.BF16 R12, R216, R214.reuse, R12 ;  /* 0x000000d6d80c723c */ /* 0x080ff0000004180c */
[C---:B------:R-:W-:Y:S01]  /*c3a0*/  HMMA.16816.F32.BF16 R16, R208.reuse, R214, R16 ;  /* 0x000000d6d010723c */ /* 0x040fe20000041810 */
[----:B------:R-:W2:Y:S07]  /*c3b0*/  LDSM.16.M88.4 R212, [R230+0x5900] ;  /* 0x00590000e6d4783b */ /* 0x000eae0000000200 */
        /* <DEDUP_REMOVED lines=10> */
[-C--:B--2---:R-:W-:Y:S08]  /*c460*/  HMMA.16816.F32.BF16 R52, R208, R212.reuse, R52 ;  /* 0x000000d4d034723c */ /* 0x084ff00000041834 */
        /* <DEDUP_REMOVED lines=95> */
[C---:B--2---:R-:W-:Y:S11]  /*ca60*/  HMMA.16816.F32.BF16 R8, R216.reuse, R208, R8 ;  /* 0x000000d0d808723c */ /* 0x044ff60000041808 */
[----:B------:R-:W-:Y:S05]  /*ca70*/  @!UPT UIADD3 URZ, URZ, URZ, URZ ;  /* 0x0000003f3f3ff290 */ /* 0x000fea000fffe03f */
[----:B------:R-:W-:Y:S02]  /*ca80*/  FMNMX.FTZ R184, R4, R0, !PT ;  /* 0x0000000004b87209 */ /* 0x000fe40007810000 */
[----:B------:R-:W-:Y:S01]  /*ca90*/  FMNMX.FTZ R185, R6, R2, !PT ;  /* 0x0000000206b97209 */ /* 0x000fe20007810000 */
[-C--:B------:R-:W-:Y:S03]  /*caa0*/  HMMA.16816.F32.BF16 R12, R216, R210.reuse, R12 ;  /* 0x000000d2d80c723c */ /* 0x080fe6000004180c */
[----:B------:R-:W-:Y:S02]  /*cab0*/  FMNMX.FTZ R185, R7, R185, !PT ;  /* 0x000000b907b97209 */ /* 0x000fe40007810000 */
[----:B------:R-:W-:Y:S03]  /*cac0*/  FMNMX.FTZ R184, R5, R184, !PT ;  /* 0x000000b805b87209 */ /* 0x000fe60007810000 */
[C---:B------:R-:W-:Y:S01]  /*cad0*/  HMMA.16816.F32.BF16 R16, R180.reuse, R210, R16 ;  /* 0x000000d2b410723c */ /* 0x040fe20000041810 */
[----:B------:R-:W2:Y:S01]  /*cae0*/  LDSM.16.M88.4 R208, [R229+0x3800] ;  /* 0x00380000e5d0783b */ /* 0x000ea20000000200 */
[----:B------:R-:W-:Y:S06]  /*caf0*/  DEPBAR.LE SB0, 0x0 ;  /* 0x000080000000791a */ /* 0x000fec0000000000 */
[-C--:B---3--:R-:W-:Y:S01]  /*cb00*/  HMMA.16816.F32.BF16 R20, R180, R204.reuse, R20 ;  /* 0x000000ccb414723c */ /* 0x088fe20000041814 */
[----:B------:R-:W-:Y:S04]  /*cb10*/  BAR.SYNC.DEFER_BLOCKING 0x0 ;  /* 0x0000000000007b1d */ /* 0x000fe80000010000 */
[----:B------:R-:W-:Y:S03]  /*cb20*/  FMNMX.FTZ R187, R8, R3, !PT ;  /* 0x0000000308bb7209 */ /* 0x000fe60007810000 */
[C---:B------:R-:W-:Y:S04]  /*cb30*/  HMMA.16816.F32.BF16 R24, R216.reuse, R204, R24 ;  /* 0x000000ccd818723c */ /* 0x040fe80000041818 */
[----:B------:R-:W-:Y:S04]  /*cb40*/  FMNMX.FTZ R187, R9, R187, !PT ;  /* 0x000000bb09bb7209 */ /* 0x000fe80007810000 */
[-C--:B------:R-:W-:Y:S04]  /*cb50*/  HMMA.16816.F32.BF16 R28, R216, R206.reuse, R28 ;  /* 0x000000ced81c723c */ /* 0x080fe8000004181c */
[----:B------:R-:W-:Y:S02]  /*cb60*/  FMNMX.FTZ R187, R12, R187, !PT ;  /* 0x000000bb0cbb7209 */ /* 0x000fe40007810000 */
[----:B------:R-:W-:Y:S02]  /*cb70*/  FMNMX.FTZ R185, R18, R185, !PT ;  /* 0x000000b912b97209 */ /* 0x000fe40007810000 */
[C---:B------:R-:W-:Y:S01]  /*cb80*/  HMMA.16816.F32.BF16 R32, R180.reuse, R206, R32 ;  /* 0x000000ceb420723c */ /* 0x040fe20000041820 */
[----:B------:R-:W3:Y:S03]  /*cb90*/  LDL.64 R206, [R1+0x58] ;  /* 0x0000580001ce7983 */ /* 0x000ee60000100a00 */
        /* <DEDUP_REMOVED lines=9> */
[----:B------:R-:W-:Y:S04]  /*cc30*/  FMNMX.FTZ R184, R20, R184, !PT ;  /* 0x000000b814b87209 */ /* 0x000fe80007810000 */
[C---:B------:R-:W-:Y:S04]  /*cc40*/  HMMA.16816.F32.BF16 R48, R180.reuse, R214, R48 ;  /* 0x000000d6b430723c */ /* 0x040fe80000041830 */
[----:B------:R-:W-:Y:S04]  /*cc50*/  FMNMX.FTZ R184, R21, R184, !PT ;  /* 0x000000b815b87209 */ /* 0x000fe80007810000 */
[-C--:B--2---:R-:W-:Y:S04]  /*cc60*/  HMMA.16816.F32.BF16 R52, R180, R208.reuse, R52 ;  /* 0x000000d0b434723c */ /* 0x084fe80000041834 */
[----:B------:R-:W-:Y:S04]  /*cc70*/  FMNMX.FTZ R184, R32, R184, !PT ;  /* 0x000000b820b87209 */ /* 0x000fe80007810000 */
[C---:B------:R-:W-:Y:S04]  /*cc80*/  HMMA.16816.F32.BF16 R56, R216.reuse, R208, R56 ;  /* 0x000000d0d838723c */ /* 0x040fe80000041838 */
[----:B------:R-:W-:Y:S04]  /*cc90*/  FMNMX.FTZ R184, R33, R184, !PT ;  /* 0x000000b821b87209 */ /* 0x000fe80007810000 */
[-C--:B------:R-:W-:Y:S08]  /*cca0*/  HMMA.16816.F32.BF16 R60, R216, R210.reuse, R60 ;  /* 0x000000d2d83c723c */ /* 0x080ff0000004183c */
[----:B------:R-:W-:Y:S07]  /*ccb0*/  HMMA.16816.F32.BF16 R64, R180, R210, R64 ;  /* 0x000000d2b440723c */ /* 0x000fee0000041840 */
[----:B------:R-:W-:Y:S02]  /*ccc0*/  FMNMX.FTZ R180, R34, R185, !PT ;  /* 0x000000b922b47209 */ /* 0x000fe40007810000 */
[----:B------:R-:W-:Y:S03]  /*ccd0*/  FMNMX.FTZ R185, R36, R184, !PT ;  /* 0x000000b824b97209 */ /* 0x000fe60007810000 */
        /* <DEDUP_REMOVED lines=32> */
[----:B------:R-:W-:Y:S03]  /*cee0*/  FMNMX.FTZ R182, R14, R182, !PT ;  /* 0x000000b60eb67209 */ /* 0x000fe60007810000 */
[----:B------:R-:W4:Y:S01]  /*cef0*/  SHFL.BFLY PT, R204, R181, 0x2, 0x1f ;  /* 0x0c401f00b5cc7f89 */ /* 0x000f2200000e0000 */
[----:B------:R-:W-:Y:S02]  /*cf00*/  FMNMX.FTZ R182, R15, R182, !PT ;  /* 0x000000b60fb67209 */ /* 0x000fe40007810000 */
[----:B-1----:R-:W-:Y:S02]  /*cf10*/  FMNMX.FTZ R185, R185, R184, !PT ;  /* 0x000000b8b9b97209 */ /* 0x002fe40007810000 */
[----:B------:R-:W-:Y:S03]  /*cf20*/  FMNMX.FTZ R182, R26, R182, !PT ;  /* 0x000000b61ab67209 */ /* 0x000fe60007810000 */
[----:B------:R-:W1:Y:S01]  /*cf30*/  SHFL.BFLY PT, R187, R185, 0x1, 0x1f ;  /* 0x0c201f00b9bb7f89 */ /* 0x000e6200000e0000 */
[----:B------:R-:W-:Y:S04]  /*cf40*/  FMNMX.FTZ R182, R27, R182, !PT ;  /* 0x000000b61bb67209 */ /* 0x000fe80007810000 */
[----:B------:R-:W-:Y:S02]  /*cf50*/  FMNMX.FTZ R182, R30, R182, !PT ;  /* 0x000000b61eb67209 */ /* 0x000fe40007810000 */
[----:B--2---:R-:W-:Y:S02]  /*cf60*/  FMNMX.FTZ R180, R180, R183, !PT ;  /* 0x000000b7b4b47209 */ /* 0x004fe40007810000 */
[----:B------:R-:W-:Y:S03]  /*cf70*/  FMNMX.FTZ R182, R31, R182, !PT ;  /* 0x000000b61fb67209 */ /* 0x000fe60007810000 */
[----:B------:R-:W2:Y:S01]  /*cf80*/  SHFL.BFLY PT, R184, R180, 0x1, 0x1f ;  /* 0x0c201f00b4b87f89 */ /* 0x000ea200000e0000 */
        /* <DEDUP_REMOVED lines=14> */
[----:B------:R-:W-:Y:S01]  /*d070*/  MUFU.EX2 R220, R4 ;  /* 0x0000000400dc7308 */ /* 0x000fe20000000800 */
[----:B------:R-:W-:Y:S02]  /*d080*/  FFMA.FTZ R16, R16, c[0x0][0x2d0], -R210 ;  /* 0x0000b40010107a23 */ /* 0x000fe400000108d2 */
[C---:B------:R-:W-:Y:S02]  /*d090*/  FADD.FTZ R2, -R184.reuse, R2 ;  /* 0x00000002b8027221 */ /* 0x040fe40000010100 */
[----:B------:R-:W-:Y:S01]  /*d0a0*/  FMUL.FTZ R209, R184, c[0x0][0x2d0] ;  /* 0x0000b400b8d17a20 */ /* 0x000fe20000410000 */
[----:B----4-:R-:W-:Y:S01]  /*d0b0*/  FMNMX.FTZ R183, R181, R183, !PT ;  /* 0x000000b7b5b77209 */ /* 0x010fe20007810000 */
[----:B------:R-:W-:Y:S02]  /*d0c0*/  FMUL.FTZ R2, R2, c[0x0][0x2d0] ;  /* 0x0000b40002027a20 */ /* 0x000fe40000410000 */
[--C-:B------:R-:W-:Y:S01]  /*d0d0*/  FFMA.FTZ R6, R6, c[0x0][0x2d0], -R209.reuse ;  /* 0x0000b40006067a23 */ /* 0x100fe200000108d1 */
[----:B------:R1:W2:Y:S01]  /*d0e0*/  MUFU.EX2 R182, R0 ;  /* 0x0000000000b67308 */ /* 0x0002a20000000800 */
[--C-:B------:R-:W-:Y:S02]  /*d0f0*/  FFMA.FTZ R7, R7, c[0x0][0x2d0], -R209.reuse ;  /* 0x0000b40007077a23 */ /* 0x100fe400000108d1 */
[----:B------:R-:W-:Y:S02]  /*d100*/  FMUL.FTZ R208, R183, c[0x0][0x2d0] ;  /* 0x0000b400b7d07a20 */ /* 0x000fe40000410000 */
[----:B------:R-:W-:Y:S02]  /*d110*/  FFMA.FTZ R17, R17, c[0x0][0x2d0], -R210 ;  /* 0x0000b40011117a23 */ /* 0x000fe400000108d2 */
[--C-:B------:R-:W-:Y:S02]  /*d120*/  FFMA.FTZ R8, R8, c[0x0][0x2d0], -R208.reuse ;  /* 0x0000b40008087a23 */ /* 0x100fe400000108d0 */
[----:B------:R-:W-:Y:S01]  /*d130*/  FFMA.FTZ R12, R12, c[0x0][0x2d0], -R208 ;  /* 0x0000b4000c0c7a23 */ /* 0x000fe200000108d0 */
[----:B------:R4:W4:Y:S01]  /*d140*/  MUFU.EX2 R181, R2 ;  /* 0x0000000200b57308 */ /* 0x0009220000000800 */
[--C-:B------:R-:W-:Y:S02]  /*d150*/  FFMA.FTZ R18, R18, c[0x0][0x2d0], -R209.reuse ;  /* 0x0000b40012127a23 */ /* 0x100fe400000108d1 */
[--C-:B------:R-:W-:Y:S02]  /*d160*/  FFMA.FTZ R19, R19, c[0x0][0x2d0], -R209.reuse ;  /* 0x0000b40013137a23 */ /* 0x100fe400000108d1 */
[--C-:B------:R-:W-:Y:S02]  /*d170*/  FFMA.FTZ R32, R32, c[0x0][0x2d0], -R210.reuse ;  /* 0x0000b40020207a23 */ /* 0x100fe400000108d2 */
[----:B------:R-:W-:Y:S02]  /*d180*/  FFMA.FTZ R33, R33, c[0x0][0x2d0], -R210 ;  /* 0x0000b40021217a23 */ /* 0x000fe400000108d2 */
[--C-:B------:R-:W-:Y:S01]  /*d190*/  FFMA.FTZ R34, R34, c[0x0][0x2d0], -R209.reuse ;  /* 0x0000b40022227a23 */ /* 0x100fe200000108d1 */
[----:B------:R-:W-:Y:S01]  /*d1a0*/  MUFU.EX2 R244, R5 ;  /* 0x0000000500f47308 */ /* 0x000fe20000000800 */
[----:B------:R-:W-:Y:S02]  /*d1b0*/  FFMA.FTZ R35, R35, c[0x0][0x2d0], -R209 ;  /* 0x0000b40023237a23 */ /* 0x000fe400000108d1 */
[----:B------:R-:W-:Y:S01]  /*d1c0*/  FFMA.FTZ R25, R25, c[0x0][0x2d0], -R208 ;  /* 0x0000b40019197a23 */ /* 0x000fe200000108d0 */
[----:B-1----:R-:W-:Y:S01]  /*d1d0*/  FMNMX.FTZ R0, R59, R180, !PT ;  /* 0x000000b43b007209 */ /* 0x002fe20007810000 */
[C---:B--2---:R-:W-:Y:S02]  /*d1e0*/  FMUL.FTZ R132, R182.reuse, R132 ;  /* 0x00000084b6847220 */ /* 0x044fe40000410000 */
[----:B------:R-:W-:Y:S01]  /*d1f0*/  FMUL.FTZ R133, R182, R133 ;  /* 0x00000085b6857220 */ /* 0x000fe20000410000 */
[----:B------:R-:W-:Y:S01]  /*d200*/  FMNMX.FTZ R0, R62, R0, !PT ;  /* 0x000000003e007209 */ /* 0x000fe20007810000 */
[C---:B------:R-:W-:Y:S01]  /*d210*/  FMUL.FTZ R144, R182.reuse, R144 ;  /* 0x00000090b6907220 */ /* 0x040fe20000410000 */
[----:B------:R-:W-:Y:S01]  /*d220*/  MUFU.EX2 R252, R6 ;  /* 0x0000000600fc7308 */ /* 0x000fe20000000800 */
[C---:B------:R-:W-:Y:S01]  /*d230*/  FMUL.FTZ R145, R182.reuse, R145 ;  /* 0x00000091b6917220 */ /* 0x040fe20000410000 */
[----:B------:R-:W-:Y:S01]  /*d240*/  FMNMX.FTZ R0, R63, R0, !PT ;  /* 0x000000003f007209 */ /* 0x000fe20007810000 */
[----:B------:R-:W-:Y:S02]  /*d250*/  FMUL.FTZ R148, R182, R148 ;  /* 0x00000094b6947220 */ /* 0x000fe40000410000 */
[----:B----4-:R-:W-:Y:S02]  /*d260*/  FADD.FTZ R2, -R183, R3 ;  /* 0x00000003b7027221 */ /* 0x010fe40000010100 */
[----:B------:R-:W1:Y:S01]  /*d270*/  SHFL.BFLY PT, R3, R0, 0x2, 0x1f ;  /* 0x0c401f0000037f89 */ /* 0x000e6200000e0000 */
[C---:B------:R-:W-:Y:S02]  /*d280*/  FMUL.FTZ R134, R181.reuse, R134 ;  /* 0x00000086b5867220 */ /* 0x040fe40000410000 */
[----:B------:R-:W-:Y:S01]  /*d290*/  MUFU.EX2 R247, R7 ;  /* 0x0000000700f77308 */ /* 0x000fe20000000800 */
[----:B------:R-:W-:Y:S02]  /*d2a0*/  FMUL.FTZ R2, R2, c[0x0][0x2d0] ;  /* 0x0000b40002027a20 */ /* 0x000fe40000410000 */
        /* <DEDUP_REMOVED lines=8> */
[----:B------:R-:W-:Y:S02]  /*d330*/  FMUL.FTZ R161, R182, R161 ;  /* 0x000000a1b6a17220 */ /* 0x000fe40000410000 */
[C---:B------:R-:W-:Y:S01]  /*d340*/  FMUL.FTZ R162, R181.reuse, R162 ;  /* 0x000000a2b5a27220 */ /* 0x040fe20000410000 */
[----:B------:R4:W4:Y:S01]  /*d350*/  MUFU.EX2 R180, R2 ;  /* 0x0000000200b47308 */ /* 0x0009220000000800 */
[----:B-1----:R-:W-:Y:S01]  /*d360*/  FMNMX.FTZ R0, R0, R3, !PT ;  /* 0x0000000300007209 */ /* 0x002fe20007810000 */
[----:B------:R-:W-:Y:S01]  /*d370*/  FMUL.FTZ R163, R181, R163 ;  /* 0x000000a3b5a37220 */ /* 0x000fe20000410000 */
[----:B-----5:R-:W-:Y:S01]  /*d380*/  @P0 IADD3 R3, P2, R249, UR4, RZ ;  /* 0x00000004f9030c10 */ /* 0x020fe2000ff5e0ff */
[C---:B------:R-:W-:Y:S02]  /*d390*/  FMUL.FTZ R164, R182.reuse, R164 ;  /* 0x000000a4b6a47220 */ /* 0x040fe40000410000 */
[C---:B------:R-:W-:Y:S02]  /*d3a0*/  FMUL.FTZ R165, R182.reuse, R165 ;  /* 0x000000a5b6a57220 */ /* 0x040fe40000410000 */
[C---:B------:R-:W-:Y:S02]  /*d3b0*/  FMUL.FTZ R166, R181.reuse, R166 ;  /* 0x000000a6b5a67220 */ /* 0x040fe40000410000 */
[----:B------:R-:W-:Y:S01]  /*d3c0*/  MUFU.EX2 R187, R12 ;  /* 0x0000000c00bb7308 */ /* 0x000fe20000000800 */
[C---:B------:R-:W-:Y:S02]  /*d3d0*/  FMUL.FTZ R167, R181.reuse, R167 ;  /* 0x000000a7b5a77220 */ /* 0x040fe40000410000 */
[----:B------:R-:W-:Y:S01]  /*d3e0*/  FMUL.FTZ R176, R182, R176 ;  /* 0x000000b0b6b07220 */ /* 0x000fe20000410000 */
[----:B--2---:R-:W-:Y:S01]  /*d3f0*/  @P0 IADD3.X R16, R248, UR13, RZ, P2, !PT ;  /* 0x0000000df8100c10 */ /* 0x004fe200097fe4ff */
[C---:B------:R-:W-:Y:S02]  /*d400*/  FMUL.FTZ R177, R182.reuse, R177 ;  /* 0x000000b1b6b17220 */ /* 0x040fe40000410000 */
[C---:B------:R-:W-:Y:S02]  /*d410*/  FMUL.FTZ R178, R181.reuse, R178 ;  /* 0x000000b2b5b27220 */ /* 0x040fe40000410000 */
[----:B------:R-:W-:Y:S01]  /*d420*/  FMUL.FTZ R179, R181, R179 ;  /* 0x000000b3b5b37220 */ /* 0x000fe20000410000 */
[----:B------:R1:W-:Y:S01]  /*d430*/  MUFU.EX2 R222, R17 ;  /* 0x0000001100de7308 */ /* 0x0003e20000000800 */
[C---:B------:R-:W-:Y:S02]  /*d440*/  FMUL.FTZ R68, R182.reuse, R68 ;  /* 0x00000044b6447220 */ /* 0x040fe40000410000 */
[----:B------:R-:W-:Y:S01]  /*d450*/  FMUL.FTZ R69, R182, R69 ;  /* 0x00000045b6457220 */ /* 0x000fe20000410000 */
[----:B----4-:R-:W2:Y:S01]  /*d460*/  SHFL.BFLY PT, R2, R0, 0x1, 0x1f ;  /* 0x0c201f0000027f89 */ /* 0x010ea200000e0000 */
        /* <DEDUP_REMOVED lines=11> */
[----:B------:R-:W-:Y:S01]  /*d520*/  FMUL.FTZ R169, R180, R169 ;  /* 0x000000a9b4a97220 */ /* 0x000fe20000410000 */
[----:B---3--:R-:W-:Y:S01]  /*d530*/  @P0 IADD3 R4, P1, R206, UR4, RZ ;  /* 0x00000004ce040c10 */ /* 0x008fe2000ff3e0ff */
[----:B-1----:R-:W-:Y:S01]  /*d540*/  FMUL.FTZ R17, R182, R201 ;  /* 0x000000c9b6117220 */ /* 0x002fe20000410000 */
[----:B--2---:R-:W-:Y:S01]  /*d550*/  FMNMX.FTZ R2, R0, R2, !PT ;  /* 0x0000000200027209 */ /* 0x004fe20007810000 */
[C---:B------:R-:W-:Y:S01]  /*d560*/  FMUL.FTZ R172, R180.reuse, R172 ;  /* 0x000000acb4ac7220 */ /* 0x040fe20000410000 */
[----:B------:R-:W-:Y:S01]  /*d570*/  @P0 IADD3.X R5, R251, UR13, RZ, P1, !PT ;  /* 0x0000000dfb050c10 */ /* 0x000fe20008ffe4ff */
[----:B------:R-:W-:Y:S01]  /*d580*/  FMUL.FTZ R173, R180, R173 ;  /* 0x000000adb4ad7220 */ /* 0x000fe20000410000 */
[----:B------:R1:W-:Y:S01]  /*d590*/  MUFU.EX2 R251, R8 ;  /* 0x0000000800fb7308 */ /* 0x0003e20000000800 */
[----:B------:R-:W-:Y:S01]  /*d5a0*/  @P0 LEA R6, P3, R4, c[0x0][0x1c8], 0x1 ;  /* 0x0000720004060a11 */ /* 0x000fe200078608ff */
[----:B------:R-:W-:Y:S02]  /*d5b0*/  FADD.FTZ R0, -R2, R186 ;  /* 0x000000ba02007221 */ /* 0x000fe40000010100 */
[----:B----4-:R-:W-:Y:S01]  /*d5c0*/  FMUL.FTZ R18, R181, R202 ;  /* 0x000000cab5127220 */ /* 0x010fe20000410000 */
[----:B------:R-:W-:Y:S01]  /*d5d0*/  @P0 LEA.HI.X R7, R4, c[0x0][0x1cc], R5, 0x1, P3 ;  /* 0x0000730004070a11 */ /* 0x000fe200018f0c05 */
[----:B------:R-:W-:Y:S01]  /*d5e0*/  FFMA.FTZ R5, R9, c[0x0][0x2d0], -R208 ;  /* 0x0000b40009057a23 */ /* 0x000fe200000108d0 */
[----:B------:R-:W-:Y:S01]  /*d5f0*/  @P0 IADD3 R4, P2, R6, UR8, RZ ;  /* 0x0000000806040c10 */ /* 0x000fe2000ff5e0ff */
[----:B------:R-:W-:Y:S02]  /*d600*/  FMUL.FTZ R0, R0, c[0x0][0x2d0] ;  /* 0x0000b40000007a20 */ /* 0x000fe40000410000 */
[----:B------:R2:W3:Y:S01]  /*d610*/  MUFU.EX2 R215, R5 ;  /* 0x0000000500d77308 */ /* 0x0004e20000000800 */
[----:B------:R4:W-:Y:S01]  /*d620*/  @P0 LDGSTS.E.BYPASS.LTC128B.128 [R245+0x4100], [R6.64], !P5 ;  /* 0x0410000006f50fae */ /* 0x0009e2000e901d52 */
[C---:B-----5:R-:W-:Y:S01]  /*d630*/  FMUL.FTZ R19, R181.reuse, R203 ;  /* 0x000000cbb5137220 */ /* 0x060fe20000410000 */
[----:B------:R-:W-:Y:S01]  /*d640*/  MOV R203, R246 ;  /* 0x000000f600cb7202 */ /* 0x000fe20000000f00 */
[C---:B------:R-:W-:Y:S02]  /*d650*/  FMUL.FTZ R70, R181.reuse, R70 ;  /* 0x00000046b5467220 */ /* 0x040fe40000410000 */
[----:B------:R-:W-:Y:S02]  /*d660*/  FMUL.FTZ R71, R181, R71 ;  /* 0x00000047b5477220 */ /* 0x000fe40000410000 */
[C---:B------:R-:W-:Y:S02]  /*d670*/  FMUL.FTZ R72, R180.reuse, R72 ;  /* 0x00000048b4487220 */ /* 0x040fe40000410000 */
[----:B------:R-:W5:Y:S01]  /*d680*/  MUFU.EX2 R0, R0 ;  /* 0x0000000000007308 */ /* 0x000f620000000800 */
[C---:B------:R-:W-:Y:S02]  /*d690*/  FMUL.FTZ R73, R180.reuse, R73 ;  /* 0x00000049b4497220 */ /* 0x040fe40000410000 */
[C---:B------:R-:W-:Y:S01]  /*d6a0*/  FMUL.FTZ R76, R180.reuse, R76 ;  /* 0x0000004cb44c7220 */ /* 0x040fe20000410000 */
[C---:B-1----:R-:W-:Y:S01]  /*d6b0*/  @P0 LEA R8, P1, R3.reuse, c[0x0][0x1c8], 0x1 ;  /* 0x0000720003080a11 */ /* 0x042fe200078208ff */
[----:B------:R-:W-:Y:S02]  /*d6c0*/  FMUL.FTZ R77, R180, R77 ;  /* 0x0000004db44d7220 */ /* 0x000fe40000410000 */
[C---:B------:R-:W-:Y:S01]  /*d6d0*/  FMUL.FTZ R80, R182.reuse, R80 ;  /* 0x00000050b6507220 */ /* 0x040fe20000410000 */
[----:B------:R-:W-:Y:S01]  /*d6e0*/  @P0 LEA.HI.X R9, R3, c[0x0][0x1cc], R16, 0x1, P1 ;  /* 0x0000730003090a11 */ /* 0x000fe200008f0c10 */
[--C-:B------:R-:W-:Y:S01]  /*d6f0*/  FFMA.FTZ R3, R13, c[0x0][0x2d0], -R208.reuse ;  /* 0x0000b4000d037a23 */ /* 0x100fe200000108d0 */
[----:B------:R-:W-:Y:S01]  /*d700*/  MUFU.EX2 R217, R33 ;  /* 0x0000002100d97308 */ /* 0x000fe20000000800 */
[C---:B------:R-:W-:Y:S02]  /*d710*/  FMUL.FTZ R16, R182.reuse, R200 ;  /* 0x000000c8b6107220 */ /* 0x040fe40000410000 */
[----:B------:R1:W-:Y:S01]  /*d720*/  @P0 LDGSTS.E.BYPASS.LTC128B.128 [R245+0x6100], [R8.64], !P4 ;  /* 0x0610000008f50fae */ /* 0x0003e2000e101d52 */
[----:B--2---:R-:W-:Y:S01]  /*d730*/  @P0 IADD3.X R5, R7, UR6, RZ, P2, !PT ;  /* 0x0000000607050c10 */ /* 0x004fe200097fe4ff */
[----:B------:R-:W-:Y:S01]  /*d740*/  FMUL.FTZ R81, R182, R81 ;  /* 0x00000051b6517220 */ /* 0x000fe20000410000 */
[----:B---3--:R-:W-:Y:S01]  /*d750*/  MOV R202, R215 ;  /* 0x000000d700ca7202 */ /* 0x008fe20000000f00 */
[C---:B------:R-:W-:Y:S01]  /*d760*/  FMUL.FTZ R82, R181.reuse, R82 ;  /* 0x00000052b5527220 */ /* 0x040fe20000410000 */
[----:B----4-:R-:W-:Y:S01]  /*d770*/  @P0 IADD3 R6, P1, R4, UR8, RZ ;  /* 0x0000000804060c10 */ /* 0x010fe2000ff3e0ff */
[----:B------:R-:W-:Y:S01]  /*d780*/  FMUL.FTZ R83, R181, R83 ;  /* 0x00000053b5537220 */ /* 0x000fe20000410000 */
[----:B------:R2:W-:Y:S01]  /*d790*/  MUFU.EX2 R186, R3 ;  /* 0x0000000300ba7308 */ /* 0x0005e20000000800 */
[----:B------:R3:W-:Y:S01]  /*d7a0*/  @P0 LDGSTS.E.BYPASS.LTC128B.128 [R245+0x4900], [R4.64], !P5 ;  /* 0x0490000004f50fae */ /* 0x0007e2000e901d52 */
[C---:B------:R-:W-:Y:S01]  /*d7b0*/  @P0 IADD3.X R7, R5.reuse, UR6, RZ, P1, !PT ;  /* 0x0000000605070c10 */ /* 0x040fe20008ffe4ff */
[----:B------:R-:W-:Y:S01]  /*d7c0*/  FMUL.FTZ R84, R182, R84 ;  /* 0x00000054b6547220 */ /* 0x000fe20000410000 */
[----:B------:R-:W-:Y:S01]  /*d7d0*/  @P0 IADD3 R12, P1, R4, UR12, RZ ;  /* 0x0000000c040c0c10 */ /* 0x000fe2000ff3e0ff */
[C---:B-----5:R-:W-:Y:S02]  /*d7e0*/  FMUL.FTZ R138, R0.reuse, R138 ;  /* 0x0000008a008a7220 */ /* 0x060fe40000410000 */
[C---:B------:R-:W-:Y:S01]  /*d7f0*/  FMUL.FTZ R139, R0.reuse, R139 ;  /* 0x0000008b008b7220 */ /* 0x040fe20000410000 */
[----:B------:R-:W-:Y:S01]  /*d800*/  @P0 IADD3.X R13, R5, UR9, RZ, P1, !PT ;  /* 0x00000009050d0c10 */ /* 0x000fe20008ffe4ff */
[----:B------:R3:W-:Y:S01]  /*d810*/  @P0 LDGSTS.E.BYPASS.LTC128B.128 [R245+0x6900], [R4.64+0x80], !P4 ;  /* 0x0690008004f50fae */ /* 0x0007e2000e101d52 */
[C---:B------:R-:W-:Y:S01]  /*d820*/  FMUL.FTZ R142, R0.reuse, R142 ;  /* 0x0000008e008e7220 */ /* 0x040fe20000410000 */
[----:B------:R-:W-:Y:S01]  /*d830*/  MUFU.EX2 R200, R34 ;  /* 0x0000002200c87308 */ /* 0x000fe20000000800 */
[C---:B------:R-:W-:Y:S02]  /*d840*/  FMUL.FTZ R143, R0.reuse, R143 ;  /* 0x0000008f008f7220 */ /* 0x040fe40000410000 */
[C---:B------:R-:W-:Y:S02]  /*d850*/  FMUL.FTZ R154, R0.reuse, R154 ;  /* 0x0000009a009a7220 */ /* 0x040fe40000410000 */
[C---:B------:R-:W-:Y:S01]  /*d860*/  FMUL.FTZ R155, R0.reuse, R155 ;  /* 0x0000009b009b7220 */ /* 0x040fe20000410000 */
[----:B------:R4:W-:Y:S01]  /*d870*/  @P0 LDGSTS.E.BYPASS.LTC128B.128 [R245+0x5100], [R6.64], !P5 ;  /* 0x0510000006f50fae */ /* 0x0009e2000e901d52 */
[----:B------:R-:W-:Y:S01]  /*d880*/  FMUL.FTZ R158, R0, R158 ;  /* 0x0000009e009e7220 */ /* 0x000fe20000410000 */
[----:B-1----:R-:W-:Y:S01]  /*d890*/  @P0 IADD3 R8, P2, R6, UR8, RZ ;  /* 0x0000000806080c10 */ /* 0x002fe2000ff5e0ff */
[C---:B------:R-:W-:Y:S01]  /*d8a0*/  FMUL.FTZ R159, R0.reuse, R159 ;  /* 0x0000009f009f7220 */ /* 0x040fe20000410000 */
[----:B------:R-:W-:Y:S01]  /*d8b0*/  MUFU.EX2 R218, R35 ;  /* 0x0000002300da7308 */ /* 0x000fe20000000800 */
[----:B------:R-:W-:Y:S01]  /*d8c0*/  FMUL.FTZ R170, R0, R170 ;  /* 0x000000aa00aa7220 */ /* 0x000fe20000410000 */
[----:B------:R-:W-:Y:S02]  /*d8d0*/  @P0 IADD3.X R9, R7, UR6, RZ, P2, !PT ;  /* 0x0000000607090c10 */ /* 0x000fe400097fe4ff */
[----:B------:R1:W-:Y:S01]  /*d8e0*/  @P0 LDGSTS.E.BYPASS.LTC128B.128 [R245+0x7100], [R12.64], !P4 ;  /* 0x071000000cf50fae */ /* 0x0003e2000e101d52 */
[----:B--2---:R-:W-:Y:S02]  /*d8f0*/  FMUL.FTZ R3, R2, c[0x0][0x2d0] ;  /* 0x0000b40002037a20 */ /* 0x004fe40000410000 */
[----:B------:R-:W-:Y:S02]  /*d900*/  FMUL.FTZ R171, R0, R171 ;  /* 0x000000ab00ab7220 */ /* 0x000fe40000410000 */
[--C-:B------:R-:W-:Y:S02]  /*d910*/  FFMA.FTZ R14, R14, c[0x0][0x2d0], -R3.reuse ;  /* 0x0000b4000e0e7a23 */ /* 0x100fe40000010803 */
[--C-:B------:R-:W-:Y:S01]  /*d920*/  FFMA.FTZ R15, R15, c[0x0][0x2d0], -R3.reuse ;  /* 0x0000b4000f0f7a23 */ /* 0x100fe20000010803 */
[----:B------:R2:W-:Y:S01]  /*d930*/  @P0 LDGSTS.E.BYPASS.LTC128B.128 [R245+0x5900], [R8.64], !P5 ;  /* 0x0590000008f50fae */ /* 0x0005e2000e901d52 */
[----:B------:R5:W-:Y:S01]  /*d940*/  MUFU.EX2 R213, R14 ;  /* 0x0000000e00d57308 */ /* 0x000be20000000800 */
[--C-:B------:R-:W-:Y:S01]  /*d950*/  FFMA.FTZ R10, R10, c[0x0][0x2d0], -R3.reuse ;  /* 0x0000b4000a0a7a23 */ /* 0x100fe20000010803 */
[----:B---3--:R-:W-:Y:S01]  /*d960*/  @P0 IADD3 R4, P1, R6, UR12, RZ ;  /* 0x0000000c06040c10 */ /* 0x008fe2000ff3e0ff */
[--C-:B------:R-:W-:Y:S02]  /*d970*/  FFMA.FTZ R11, R11, c[0x0][0x2d0], -R3.reuse ;  /* 0x0000b4000b0b7a23 */ /* 0x100fe40000010803 */
[C---:B------:R-:W-:Y:S01]  /*d980*/  FMUL.FTZ R174, R0.reuse, R174 ;  /* 0x000000ae00ae7220 */ /* 0x040fe20000410000 */
[----:B------:R-:W-:Y:S01]  /*d990*/  @P0 IADD3.X R5, R7, UR9, RZ, P1, !PT ;  /* 0x0000000907050c10 */ /* 0x000fe20008ffe4ff */
[C---:B------:R-:W-:Y:S02]  /*d9a0*/  FMUL.FTZ R175, R0.reuse, R175 ;  /* 0x000000af00af7220 */ /* 0x040fe40000410000 */
[----:B------:R-:W-:Y:S01]  /*d9b0*/  FMUL.FTZ R74, R0, R74 ;  /* 0x0000004a004a7220 */ /* 0x000fe20000410000 */
[----:B------:R3:W-:Y:S01]  /*d9c0*/  MUFU.EX2 R214, R15 ;  /* 0x0000000f00d67308 */ /* 0x0007e20000000800 */
[----:B------:R3:W-:Y:S01]  /*d9d0*/  @P0 LDGSTS.E.BYPASS.LTC128B.128 [R245+0x7900], [R4.64], !P4 ;  /* 0x0790000004f50fae */ /* 0x0007e2000e101d52 */
[C---:B----4-:R-:W-:Y:S01]  /*d9e0*/  FMUL.FTZ R6, R181.reuse, R190 ;  /* 0x000000beb5067220 */ /* 0x050fe20000410000 */
[----:B------:R-:W-:Y:S01]  /*d9f0*/  F2FP.BF16.PACK_AB R190, R222, R246 ;  /* 0x000000f6debe723e */ /* 0x000fe200000010ff */
[----:B------:R-:W-:Y:S01]  /*da00*/  FMUL.FTZ R7, R181, R191 ;  /* 0x000000bfb5077220 */ /* 0x000fe20000410000 */
[----:B------:R-:W-:Y:S01]  /*da10*/  F2FP.BF16.PACK_AB R191, R221, R223 ;  /* 0x000000dfddbf723e */ /* 0x000fe200000010ff */
[----:B------:R-:W-:Y:S02]  /*da20*/  FMUL.FTZ R75, R0, R75 ;  /* 0x0000004b004b7220 */ /* 0x000fe40000410000 */
[C---:B-1----:R-:W-:Y:S01]  /*da30*/  FMUL.FTZ R12, R180.reuse, R196 ;  /* 0x000000c4b40c7220 */ /* 0x042fe20000410000 */
[----:B------:R-:W1:Y:S01]  /*da40*/  LDSM.16.MT88.4 R204, [R225+0x100] ;  /* 0x00010000e1cc783b */ /* 0x000e620000004200 */
[----:B------:R-:W-:Y:S01]  /*da50*/  MUFU.EX2 R211, R10 ;  /* 0x0000000a00d37308 */ /* 0x000fe20000000800 */
[----:B------:R-:W-:Y:S02]  /*da60*/  FMUL.FTZ R13, R180, R197 ;  /* 0x000000c5b40d7220 */ /* 0x000fe40000410000 */
[C---:B------:R-:W-:Y:S02]  /*da70*/  FMUL.FTZ R78, R0.reuse, R78 ;  /* 0x0000004e004e7220 */ /* 0x040fe40000410000 */
[----:B-----5:R-:W-:Y:S02]  /*da80*/  FMUL.FTZ R14, R0, R198 ;  /* 0x000000c6000e7220 */ /* 0x020fe40000410000 */
[C---:B--2---:R-:W-:Y:S01]  /*da90*/  FMUL.FTZ R8, R180.reuse, R192 ;  /* 0x000000c0b4087220 */ /* 0x044fe20000410000 */
[----:B------:R-:W-:Y:S01]  /*daa0*/  F2FP.BF16.PACK_AB R192, R215, R251 ;  /* 0x000000fbd7c0723e */ /* 0x000fe200000010ff */
[----:B------:R-:W-:Y:S01]  /*dab0*/  FMUL.FTZ R9, R180, R193 ;  /* 0x000000c1b4097220 */ /* 0x000fe20000410000 */
[----:B------:R-:W2:Y:S01]  /*dac0*/  MUFU.EX2 R212, R11 ;  /* 0x0000000b00d47308 */ /* 0x000ea20000000800 */
[----:B------:R-:W-:Y:S01]  /*dad0*/  FMUL.FTZ R79, R0, R79 ;  /* 0x0000004f004f7220 */ /* 0x000fe20000410000 */
[----:B------:R-:W0:Y:S01]  /*dae0*/  LDGDEPBAR ;  /* 0x00000000000079af */ /* 0x000e220000000000 */
[----:B------:R-:W-:Y:S02]  /*daf0*/  FMUL.FTZ R85, R182, R85 ;  /* 0x00000055b6557220 */ /* 0x000fe40000410000 */
[----:B---3--:R-:W-:Y:S02]  /*db00*/  FMUL.FTZ R15, R0, R199 ;  /* 0x000000c7000f7220 */ /* 0x008fe40000410000 */
[C---:B------:R-:W-:Y:S02]  /*db10*/  FMUL.FTZ R86, R181.reuse, R86 ;  /* 0x00000056b5567220 */ /* 0x040fe40000410000 */
[C---:B------:R-:W-:Y:S01]  /*db20*/  FMUL.FTZ R4, R182.reuse, R188 ;  /* 0x000000bcb6047220 */ /* 0x040fe20000410000 */
[----:B------:R-:W3:Y:S01]  /*db30*/  LDSM.16.MT88.4 R196, [R226+0x100] ;  /* 0x00010000e2c4783b */ /* 0x000ee20000004200 */
[----:B------:R-:W-:Y:S01]  /*db40*/  FMUL.FTZ R5, R182, R189 ;  /* 0x000000bdb6057220 */ /* 0x000fe20000410000 */
[----:B------:R-:W-:Y:S01]  /*db50*/  F2FP.BF16.PACK_AB R188, R244, R220 ;  /* 0x000000dcf4bc723e */ /* 0x000fe200000010ff */
[----:B------:R-:W-:Y:S01]  /*db60*/  FMUL.FTZ R87, R181, R87 ;  /* 0x00000057b5577220 */ /* 0x000fe20000410000 */
[----:B------:R-:W-:Y:S01]  /*db70*/  F2FP.BF16.PACK_AB R189, R247, R252 ;  /* 0x000000fcf7bd723e */ /* 0x000fe200000010ff */
[--C-:B------:R-:W-:Y:S02]  /*db80*/  FFMA.FTZ R28, R28, c[0x0][0x2d0], -R208.reuse ;  /* 0x0000b4001c1c7a23 */ /* 0x100fe400000108d0 */
[--C-:B------:R-:W-:Y:S02]  /*db90*/  FFMA.FTZ R29, R29, c[0x0][0x2d0], -R208.reuse ;  /* 0x0000b4001d1d7a23 */ /* 0x100fe400000108d0 */
[--C-:B------:R-:W-:Y:S01]  /*dba0*/  FFMA.FTZ R30, R30, c[0x0][0x2d0], -R3.reuse ;  /* 0x0000b4001e1e7a23 */ /* 0x100fe20000010803 */
[----:B------:R-:W-:Y:S01]  /*dbb0*/  MUFU.EX2 R216, R28 ;  /* 0x0000001c00d87308 */ /* 0x000fe20000000800 */
[----:B------:R-:W-:Y:S02]  /*dbc0*/  FFMA.FTZ R31, R31, c[0x0][0x2d0], -R3 ;  /* 0x0000b4001f1f7a23 */ /* 0x000fe40000010803 */
[--C-:B------:R-:W-:Y:S01]  /*dbd0*/  FFMA.FTZ R38, R38, c[0x0][0x2d0], -R209.reuse ;  /* 0x0000b40026267a23 */ /* 0x100fe200000108d1 */
[----:B--2---:R-:W-:Y:S01]  /*dbe0*/  F2FP.BF16.PACK_AB R193, R212, R211 ;  /* 0x000000d3d4c1723e */ /* 0x004fe200000010ff */
[--C-:B------:R-:W-:Y:S02]  /*dbf0*/  FFMA.FTZ R39, R39, c[0x0][0x2d0], -R209.reuse ;  /* 0x0000b40027277a23 */ /* 0x100fe400000108d1 */
[----:B------:R-:W-:Y:S01]  /*dc00*/  FFMA.FTZ R51, R51, c[0x0][0x2d0], -R209 ;  /* 0x0000b40033337a23 */ /* 0x000fe200000108d1 */
[-C--:B-1----:R-:W-:Y:S05]  /*dc10*/  HMMA.16816.F32.BF16 R4, R188, R204.reuse, R4 ;  /* 0x000000ccbc04723c */ /* 0x082fea0000041804 */
[----:B------:R-:W-:Y:S01]  /*dc20*/  FMUL.FTZ R10, R0, R194 ;  /* 0x000000c2000a7220 */ /* 0x000fe20000410000 */
[----:B------:R-:W-:Y:S01]  /*dc30*/  F2FP.BF16.PACK_AB R194, R186, R187 ;  /* 0x000000bbbac2723e */ /* 0x000fe200000010ff */
[----:B------:R-:W-:Y:S01]  /*dc40*/  FMUL.FTZ R11, R0, R195 ;  /* 0x000000c3000b7220 */ /* 0x000fe20000410000 */
[----:B------:R-:W-:Y:S01]  /*dc50*/  F2FP.BF16.PACK_AB R195, R214, R213 ;  /* 0x000000d5d6c3723e */ /* 0x000fe200000010ff */
[----:B------:R-:W-:Y:S03]  /*dc60*/  FFMA.FTZ R40, R40, c[0x0][0x2d0], -R208 ;  /* 0x0000b40028287a23 */ /* 0x000fe600000108d0 */
[--C-:B------:R-:W-:Y:S01]  /*dc70*/  FFMA.FTZ R42, R42, c[0x0][0x2d0], -R3.reuse ;  /* 0x0000b4002a2a7a23 */ /* 0x100fe20000010803 */
[----:B------:R-:W-:Y:S01]  /*dc80*/  MUFU.EX2 R215, R40 ;  /* 0x0000002800d77308 */ /* 0x000fe20000000800 */
[--C-:B------:R-:W-:Y:S01]  /*dc90*/  FFMA.FTZ R43, R43, c[0x0][0x2d0], -R3.reuse ;  /* 0x0000b4002b2b7a23 */ /* 0x100fe20000010803 */
[C---:B------:R-:W-:Y:S04]  /*dca0*/  HMMA.16816.F32.BF16 R8, R192.reuse, R204, R8 ;  /* 0x000000ccc008723c */ /* 0x040fe80000041808 */
[C---:B------:R-:W-:Y:S02]  /*dcb0*/  FMUL.FTZ R88, R180.reuse, R88 ;  /* 0x00000058b4587220 */ /* 0x040fe40000410000 */
[----:B------:R-:W-:Y:S02]  /*dcc0*/  FMUL.FTZ R89, R180, R89 ;  /* 0x00000059b4597220 */ /* 0x000fe40000410000 */
[-C--:B------:R-:W-:Y:S01]  /*dcd0*/  HMMA.16816.F32.BF16 R12, R192, R206.reuse, R12 ;  /* 0x000000cec00c723c */ /* 0x080fe2000004180c */
[----:B------:R1:W-:Y:S03]  /*dce0*/  MUFU.EX2 R204, R32 ;  /* 0x0000002000cc7308 */ /* 0x0003e60000000800 */
[C---:B------:R-:W-:Y:S02]  /*dcf0*/  FMUL.FTZ R90, R0.reuse, R90 ;  /* 0x0000005a005a7220 */ /* 0x040fe40000410000 */
[----:B------:R-:W-:Y:S02]  /*dd00*/  FMUL.FTZ R91, R0, R91 ;  /* 0x0000005b005b7220 */ /* 0x000fe40000410000 */
[C---:B------:R-:W-:Y:S03]  /*dd10*/  HMMA.16816.F32.BF16 R16, R188.reuse, R206, R16 ;  /* 0x000000cebc10723c */ /* 0x040fe60000041810 */
[----:B------:R-:W-:Y:S01]  /*dd20*/  MUFU.EX2 R206, R31 ;  /* 0x0000001f00ce7308 */ /* 0x000fe20000000800 */
[C---:B------:R-:W-:Y:S02]  /*dd30*/  FMUL.FTZ R92, R180.reuse, R92 ;  /* 0x0000005cb45c7220 */ /* 0x040fe40000410000 */
[----:B------:R-:W-:Y:S01]  /*dd40*/  FMUL.FTZ R93, R180, R93 ;  /* 0x0000005db45d7220 */ /* 0x000fe20000410000 */
[----:B------:R-:W-:Y:S01]  /*dd50*/  MOV R207, R223 ;  /* 0x000000df00cf7202 */ /* 0x000fe20000000f00 */
[-C--:B---3--:R-:W-:Y:S04]  /*dd60*/  HMMA.16816.F32.BF16 R132, R188, R196.reuse, R132 ;  /* 0x000000c4bc84723c */ /* 0x088fe80000041884 */
[C---:B------:R-:W-:Y:S01]  /*dd70*/  FMUL.FTZ R94, R0.reuse, R94 ;  /* 0x0000005e005e7220 */ /* 0x040fe20000410000 */
[----:B------:R-:W-:Y:S01]  /*dd80*/  MUFU.EX2 R205, R25 ;  /* 0x0000001900cd7308 */ /* 0x000fe20000000800 */
[----:B------:R-:W-:Y:S02]  /*dd90*/  FMUL.FTZ R95, R0, R95 ;  /* 0x0000005f005f7220 */ /* 0x000fe40000410000 */
[C---:B------:R-:W-:Y:S01]  /*dda0*/  HMMA.16816.F32.BF16 R136, R192.reuse, R196, R136 ;  /* 0x000000c4c088723c */ /* 0x040fe20000041888 */
[----:B-1----:R-:W-:Y:S03]  /*ddb0*/  LDSM.16.MT88.4 R32, [R225+0x900] ;  /* 0x00090000e120783b */ /* 0x002fe60000004200 */
        /* <DEDUP_REMOVED lines=8> */
[----:B------:R-:W-:Y:S02]  /*de40*/  FMUL.FTZ R101, R182, R101 ;  /* 0x00000065b6657220 */ /* 0x000fe40000410000 */
[C---:B------:R-:W-:Y:S04]  /*de50*/  FMUL.FTZ R102, R181.reuse, R102 ;  /* 0x00000066b5667220 */ /* 0x040fe80000410000 */
        /* <DEDUP_REMOVED lines=28> */
[----:B------:R-:W-:Y:S02]  /*e020*/  FFMA.FTZ R20, R20, c[0x0][0x2d0], -R210 ;  /* 0x0000b40014147a23 */ /* 0x000fe400000108d2 */
[----:B------:R-:W-:Y:S02]  /*e030*/  FFMA.FTZ R24, R24, c[0x0][0x2d0], -R208 ;  /* 0x0000b40018187a23 */ /* 0x000fe400000108d0 */
[----:B------:R-:W-:Y:S02]  /*e040*/  MUFU.EX2 R250, R20 ;  /* 0x0000001400fa7308 */ /* 0x000fe40000000800 */
[--C-:B------:R-:W-:Y:S02]  /*e050*/  FFMA.FTZ R26, R26, c[0x0][0x2d0], -R3.reuse ;  /* 0x0000b4001a1a7a23 */ /* 0x100fe40000010803 */
[----:B------:R-:W-:Y:S02]  /*e060*/  FFMA.FTZ R27, R27, c[0x0][0x2d0], -R3 ;  /* 0x0000b4001b1b7a23 */ /* 0x000fe40000010803 */
[C---:B------:R-:W-:Y:S02]  /*e070*/  FMUL.FTZ R128, R182.reuse, R128 ;  /* 0x00000080b6807220 */ /* 0x040fe40000410000 */
[----:B------:R-:W-:Y:S02]  /*e080*/  FMUL.FTZ R129, R182, R129 ;  /* 0x00000081b6817220 */ /* 0x000fe40000410000 */
[----:B------:R-:W-:Y:S01]  /*e090*/  MUFU.EX2 R20, R29 ;  /* 0x0000001d00147308 */ /* 0x000fe20000000800 */
[--C-:B------:R-:W-:Y:S02]  /*e0a0*/  FFMA.FTZ R37, R37, c[0x0][0x2d0], -R210.reuse ;  /* 0x0000b40025257a23 */ /* 0x100fe400000108d2 */
[--C-:B------:R-:W-:Y:S02]  /*e0b0*/  FFMA.FTZ R36, R36, c[0x0][0x2d0], -R210.reuse ;  /* 0x0000b40024247a23 */ /* 0x100fe400000108d2 */
[----:B------:R-:W-:Y:S02]  /*e0c0*/  FFMA.FTZ R48, R48, c[0x0][0x2d0], -R210 ;  /* 0x0000b40030307a23 */ /* 0x000fe400000108d2 */
[----:B------:R-:W-:Y:S02]  /*e0d0*/  FFMA.FTZ R50, R50, c[0x0][0x2d0], -R209 ;  /* 0x0000b40032327a23 */ /* 0x000fe400000108d1 */
[----:B------:R-:W-:Y:S01]  /*e0e0*/  FFMA.FTZ R41, R41, c[0x0][0x2d0], -R208 ;  /* 0x0000b40029297a23 */ /* 0x000fe200000108d0 */
[----:B------:R-:W-:Y:S01]  /*e0f0*/  MUFU.EX2 R248, R24 ;  /* 0x0000001800f87308 */ /* 0x000fe20000000800 */
[----:B------:R-:W-:Y:S02]  /*e100*/  FFMA.FTZ R49, R49, c[0x0][0x2d0], -R210 ;  /* 0x0000b40031317a23 */ /* 0x000fe400000108d2 */
[--C-:B------:R-:W-:Y:S02]  /*e110*/  FFMA.FTZ R44, R44, c[0x0][0x2d0], -R208.reuse ;  /* 0x0000b4002c2c7a23 */ /* 0x100fe400000108d0 */
[----:B------:R-:W-:Y:S02]  /*e120*/  FFMA.FTZ R45, R45, c[0x0][0x2d0], -R208 ;  /* 0x0000b4002d2d7a23 */ /* 0x000fe400000108d0 */
[--C-:B------:R-:W-:Y:S02]  /*e130*/  FFMA.FTZ R46, R46, c[0x0][0x2d0], -R3.reuse ;  /* 0x0000b4002e2e7a23 */ /* 0x100fe40000010803 */
[----:B------:R-:W-:Y:S01]  /*e140*/  FFMA.FTZ R47, R47, c[0x0][0x2d0], -R3 ;  /* 0x0000b4002f2f7a23 */ /* 0x000fe20000010803 */
[----:B------:R2:W-:Y:S01]  /*e150*/  MUFU.EX2 R246, R37 ;  /* 0x0000002500f67308 */ /* 0x0005e20000000800 */
[-C--:B-1----:R-:W-:Y:S03]  /*e160*/  HMMA.16816.F32.BF16 R164, R188, R196.reuse, R164 ;  /* 0x000000c4bca4723c */ /* 0x082fe600000418a4 */
[C---:B------:R-:W-:Y:S02]  /*e170*/  FMUL.FTZ R118, R181.reuse, R118 ;  /* 0x00000076b5767220 */ /* 0x040fe40000410000 */
[----:B------:R-:W-:Y:S02]  /*e180*/  FMUL.FTZ R119, R181, R119 ;  /* 0x00000077b5777220 */ /* 0x000fe40000410000 */
[--C-:B------:R-:W-:Y:S01]  /*e190*/  FFMA.FTZ R21, R21, c[0x0][0x2d0], -R210.reuse ;  /* 0x0000b40015157a23 */ /* 0x100fe200000108d2 */
[C---:B------:R-:W-:Y:S01]  /*e1a0*/  HMMA.16816.F32.BF16 R168, R192.reuse, R196, R168 ;  /* 0x000000c4c0a8723c */ /* 0x040fe200000418a8 */
[----:B------:R1:W-:Y:S03]  /*e1b0*/  MUFU.EX2 R223, R49 ;  /* 0x0000003100df7308 */ /* 0x0003e60000000800 */
[--C-:B------:R-:W-:Y:S02]  /*e1c0*/  FFMA.FTZ R23, R23, c[0x0][0x2d0], -R209.reuse ;  /* 0x0000b40017177a23 */ /* 0x100fe400000108d1 */
[--C-:B------:R-:W-:Y:S02]  /*e1d0*/  FFMA.FTZ R22, R22, c[0x0][0x2d0], -R209.reuse ;  /* 0x0000b40016167a23 */ /* 0x100fe400000108d1 */
[-C--:B------:R-:W-:Y:S03]  /*e1e0*/  HMMA.16816.F32.BF16 R172, R192, R198.reuse, R172 ;  /* 0x000000c6c0ac723c */ /* 0x080fe600000418ac */
[----:B------:R-:W3:Y:S01]  /*e1f0*/  MUFU.EX2 R201, R21 ;  /* 0x0000001500c97308 */ /* 0x000ee20000000800 */
[C---:B------:R-:W-:Y:S02]  /*e200*/  FMUL.FTZ R130, R181.reuse, R130 ;  /* 0x00000082b5827220 */ /* 0x040fe40000410000 */
[----:B------:R-:W-:Y:S01]  /*e210*/  FMUL.FTZ R131, R181, R131 ;  /* 0x00000083b5837220 */ /* 0x000fe20000410000 */
[----:B--2---:R-:W-:Y:S01]  /*e220*/  MOV R37, R222 ;  /* 0x000000de00257202 */ /* 0x004fe20000000f00 */
[C---:B------:R-:W-:Y:S01]  /*e230*/  HMMA.16816.F32.BF16 R176, R188.reuse, R198, R176 ;  /* 0x000000c6bcb0723c */ /* 0x040fe200000418b0 */
[----:B------:R-:W2:Y:S03]  /*e240*/  LDSM.16.MT88.4 R196, [R225+0x2100] ;  /* 0x00210000e1c4783b */ /* 0x000ea60000004200 */
[----:B------:R-:W-:Y:S01]  /*e250*/  FFMA.FTZ R52, R52, c[0x0][0x2d0], -R210 ;  /* 0x0000b40034347a23 */ /* 0x000fe200000108d2 */
[----:B------:R-:W-:Y:S01]  /*e260*/  MUFU.EX2 R222, R51 ;  /* 0x0000003300de7308 */ /* 0x000fe20000000800 */
[----:B------:R-:W-:Y:S02]  /*e270*/  FFMA.FTZ R66, R66, c[0x0][0x2d0], -R209 ;  /* 0x0000b40042427a23 */ /* 0x000fe400000108d1 */
[----:B------:R-:W-:Y:S04]  /*e280*/  FFMA.FTZ R56, R56, c[0x0][0x2d0], -R208 ;  /* 0x0000b40038387a23 */ /* 0x000fe800000108d0 */
[----:B-1----:R-:W-:Y:S02]  /*e290*/  FFMA.FTZ R49, R53, c[0x0][0x2d0], -R210 ;  /* 0x0000b40035317a23 */ /* 0x002fe400000108d2 */
[----:B------:R-:W-:Y:S01]  /*e2a0*/  FFMA.FTZ R53, R62, c[0x0][0x2d0], -R3 ;  /* 0x0000b4003e357a23 */ /* 0x000fe20000010803 */
[----:B------:R-:W1:Y:S01]  /*e2b0*/  MUFU.EX2 R219, R23 ;  /* 0x0000001700db7308 */ /* 0x000e620000000800 */
[----:B------:R-:W-:Y:S09]  /*e2c0*/  FFMA.FTZ R57, R57, c[0x0][0x2d0], -R208 ;  /* 0x0000b40039397a23 */ /* 0x000ff200000108d0 */
[----:B------:R4:W5:Y:S10]  /*e2d0*/  MUFU.EX2 R249, R22 ;  /* 0x0000001600f97308 */ /* 0x0009740000000800 */
[----:B------:R-:W-:Y:S01]  /*e2e0*/  MUFU.EX2 R66, R66 ;  /* 0x0000004200427308 */ /* 0x000fe20000000800 */
[-C--:B--2---:R-:W-:Y:S09]  /*e2f0*/  HMMA.16816.F32.BF16 R68, R188, R196.reuse, R68 ;  /* 0x000000c4bc44723c */ /* 0x084ff20000041844 */
[----:B------:R-:W-:Y:S01]  /*e300*/  MUFU.EX2 R53, R53 ;  /* 0x0000003500357308 */ /* 0x000fe20000000800 */
[C---:B------:R-:W-:Y:S08]  /*e310*/  HMMA.16816.F32.BF16 R72, R192.reuse, R196, R72 ;  /* 0x000000c4c048723c */ /* 0x040ff00000041848 */
[-C--:B------:R-:W-:Y:S08]  /*e320*/  HMMA.16816.F32.BF16 R76, R192, R198.reuse, R76 ;  /* 0x000000c6c04c723c */ /* 0x080ff0000004184c */
[C---:B------:R-:W-:Y:S01]  /*e330*/  HMMA.16816.F32.BF16 R80, R188.reuse, R198, R80 ;  /* 0x000000c6bc50723c */ /* 0x040fe20000041850 */
[----:B------:R-:W2:Y:S07]  /*e340*/  LDSM.16.MT88.4 R196, [R226+0x2100] ;  /* 0x00210000e2c4783b */ /* 0x000eae0000004200 */
[-C--:B--2---:R-:W-:Y:S08]  /*e350*/  HMMA.16816.F32.BF16 R84, R188, R196.reuse, R84 ;  /* 0x000000c4bc54723c */ /* 0x084ff00000041854 */
        /* <DEDUP_REMOVED lines=10> */
[C---:B------:R-:W-:Y:S01]  /*e400*/  HMMA.16816.F32.BF16 R120, R192.reuse, R196, R120 ;  /* 0x000000c4c078723c */ /* 0x040fe20000041878 */
[----:B------:R-:W-:Y:S06]  /*e410*/  MUFU.EX2 R196, R26 ;  /* 0x0000001a00c47308 */ /* 0x000fec0000000800 */
[----:B---3--:R-:W-:Y:S01]  /*e420*/  MOV R197, R201 ;  /* 0x000000c900c57202 */ /* 0x008fe20000000f00 */
[-C--:B------:R-:W-:Y:S04]  /*e430*/  HMMA.16816.F32.BF16 R124, R192, R198.reuse, R124 ;  /* 0x000000c6c07c723c */ /* 0x080fe8000004187c */
[----:B------:R-:W-:Y:S02]  /*e440*/  MOV R201, R247 ;  /* 0x000000f700c97202 */ /* 0x000fe40000000f00 */
[----:B------:R2:W-:Y:S01]  /*e450*/  MUFU.EX2 R247, R48 ;  /* 0x0000003000f77308 */ /* 0x0005e20000000800 */
[----:B------:R-:W-:Y:S01]  /*e460*/  MOV R194, R205 ;  /* 0x000000cd00c27202 */ /* 0x000fe20000000f00 */
[----:B------:R-:W-:Y:S04]  /*e470*/  HMMA.16816.F32.BF16 R128, R188, R198, R128 ;  /* 0x000000c6bc80723c */ /* 0x000fe80000041880 */
[----:B------:R-:W-:Y:S02]  /*e480*/  MOV R193, R204 ;  /* 0x000000cc00c17202 */ /* 0x000fe40000000f00 */
[----:B------:R-:W-:Y:S02]  /*e490*/  MOV R192, R200 ;  /* 0x000000c800c07202 */ /* 0x000fe40000000f00 */
[----:B------:R3:W-:Y:S01]  /*e4a0*/  MUFU.EX2 R205, R30 ;  /* 0x0000001e00cd7308 */ /* 0x0007e20000000800 */
[----:B-1----:R-:W-:Y:S03]  /*e4b0*/  MOV R195, R219 ;  /* 0x000000db00c37202 */ /* 0x002fe60000000f00 */
[----:B------:R-:W-:Y:S02]  /*e4c0*/  MOV R191, R218 ;  /* 0x000000da00bf7202 */ /* 0x000fe40000000f00 */
[----:B------:R-:W-:Y:S02]  /*e4d0*/  MOV R198, R217 ;  /* 0x000000d900c67202 */ /* 0x000fe40000000f00 */
[----:B------:R-:W-:Y:S02]  /*e4e0*/  MOV R190, R20 ;  /* 0x0000001400be7202 */ /* 0x000fe40000000f00 */
[----:B------:R-:W1:Y:S01]  /*e4f0*/  MUFU.EX2 R204, R27 ;  /* 0x0000001b00cc7308 */ /* 0x000e620000000800 */
[----:B------:R-:W-:Y:S02]  /*e500*/  F2FP.BF16.PACK_AB R20, R197, R250 ;  /* 0x000000fac514723e */ /* 0x000fe400000010ff */
[----:B----4-:R-:W-:Y:S01]  /*e510*/  F2FP.BF16.PACK_AB R22, R198, R193 ;  /* 0x000000c1c616723e */ /* 0x010fe200000010ff */
[--C-:B--2---:R-:W-:Y:S01]  /*e520*/  FFMA.FTZ R48, R64, c[0x0][0x2d0], -R210.reuse ;  /* 0x0000b40040307a23 */ /* 0x104fe200000108d2 */
[----:B-----5:R-:W-:Y:S01]  /*e530*/  F2FP.BF16.PACK_AB R21, R195, R249 ;  /* 0x000000f9c315723e */ /* 0x020fe200000010ff */
[----:B------:R-:W-:Y:S01]  /*e540*/  FFMA.FTZ R210, R65, c[0x0][0x2d0], -R210 ;  /* 0x0000b40041d27a23 */ /* 0x000fe200000108d2 */
[----:B------:R-:W-:Y:S02]  /*e550*/  F2FP.BF16.PACK_AB R23, R191, R192 ;  /* 0x000000c0bf17723e */ /* 0x000fe400000010ff */
[----:B------:R-:W-:Y:S01]  /*e560*/  MOV R199, R216 ;  /* 0x000000d800c77202 */ /* 0x000fe20000000f00 */
[----:B------:R2:W-:Y:S01]  /*e570*/  MUFU.EX2 R217, R38 ;  /* 0x0000002600d97308 */ /* 0x0005e20000000800 */
[----:B------:R-:W-:Y:S02]  /*e580*/  F2FP.BF16.PACK_AB R24, R194, R248 ;  /* 0x000000f8c218723e */ /* 0x000fe400000010ff */
[----:B------:R-:W-:Y:S01]  /*e590*/  F2FP.BF16.PACK_AB R26, R190, R199 ;  /* 0x000000c7be1a723e */ /* 0x000fe200000010ff */
[-C--:B------:R-:W-:Y:S01]  /*e5a0*/  HMMA.16816.F32.BF16 R4, R20, R32.reuse, R4 ;  /* 0x000000201404723c */ /* 0x080fe20000041804 */
[----:B---3--:R-:W3:Y:S04]  /*e5b0*/  LDSM.16.MT88.4 R28, [R226+0x900] ;  /* 0x00090000e21c783b */ /* 0x008ee80000004200 */
[----:B------:R-:W-:Y:S01]  /*e5c0*/  MOV R200, R244 ;  /* 0x000000f400c87202 */ /* 0x000fe20000000f00 */
[----:B------:R4:W-:Y:S01]  /*e5d0*/  MUFU.EX2 R219, R39 ;  /* 0x0000002700db7308 */ /* 0x0009e20000000800 */
[----:B------:R-:W-:Y:S02]  /*e5e0*/  MOV R188, R221 ;  /* 0x000000dd00bc7202 */ /* 0x000fe40000000f00 */
[----:B------:R-:W-:Y:S03]  /*e5f0*/  MOV R189, R186 ;  /* 0x000000ba00bd7202 */ /* 0x000fe60000000f00 */
[----:B-1----:R-:W-:Y:S02]  /*e600*/  F2FP.BF16.PACK_AB R25, R204, R196 ;  /* 0x000000c4cc19723e */ /* 0x002fe400000010ff */
[----:B------:R-:W-:Y:S02]  /*e610*/  F2FP.BF16.PACK_AB R27, R206, R205 ;  /* 0x000000cdce1b723e */ /* 0x000fe400000010ff */
[----:B------:R-:W-:Y:S01]  /*e620*/  MUFU.EX2 R186, R43 ;  /* 0x0000002b00ba7308 */ /* 0x000fe20000000800 */
[----:B--2---:R-:W2:Y:S04]  /*e630*/  LDL.LU R38, [R1+0x2c] ;  /* 0x00002c0001267983 */ /* 0x004ea80000300800 */
[C---:B------:R-:W-:Y:S05]  /*e640*/  HMMA.16816.F32.BF16 R8, R24.reuse, R32, R8 ;  /* 0x000000201808723c */ /* 0x040fea0000041808 */
[----:B------:R1:W-:Y:S03]  /*e650*/  MUFU.EX2 R244, R36 ;  /* 0x0000002400f47308 */ /* 0x0003e60000000800 */
[-C--:B------:R-:W-:Y:S01]  /*e660*/  HMMA.16816.F32.BF16 R12, R24, R34.reuse, R12 ;  /* 0x00000022180c723c */ /* 0x080fe2000004180c */
[----:B----4-:R-:W4:Y:S04]  /*e670*/  LDL.LU R39, [R1+0x8] ;  /* 0x0000080001277983 */ /* 0x010f280000300800 */
[----:B------:R-:W5:Y:S02]  /*e680*/  LDL.LU R51, [R1+0xc] ;  /* 0x00000c0001337983 */ /* 0x000f640000300800 */
[----:B------:R1:W-:Y:S01]  /*e690*/  MUFU.EX2 R221, R50 ;  /* 0x0000003200dd7308 */ /* 0x0003e20000000800 */
[C---:B------:R-:W-:Y:S01]  /*e6a0*/  HMMA.16816.F32.BF16 R16, R20.reuse, R34, R16 ;  /* 0x000000221410723c */ /* 0x040fe20000041810 */
[----:B------:R-:W5:Y:S04]  /*e6b0*/  LDL.LU R40, [R1+0x4] ;  /* 0x0000040001287983 */ /* 0x000f680000300800 */
[----:B------:R-:W-:Y:S03]  /*e6c0*/  LDSM.16.MT88.4 R32, [R226+0x1100] ;  /* 0x00110000e220783b */ /* 0x000fe60000004200 */
[-C--:B---3--:R-:W-:Y:S01]  /*e6d0*/  HMMA.16816.F32.BF16 R132, R20, R28.reuse, R132 ;  /* 0x0000001c1484723c */ /* 0x088fe20000041884 */
[----:B------:R3:W2:Y:S03]  /*e6e0*/  MUFU.EX2 R216, R41 ;  /* 0x0000002900d87308 */ /* 0x0006a60000000800 */
[----:B-1----:R-:W-:Y:S04]  /*e6f0*/  MOV R36, R187 ;  /* 0x000000bb00247202 */ /* 0x002fe80000000f00 */
[C---:B------:R-:W-:Y:S03]  /*e700*/  HMMA.16816.F32.BF16 R136, R24.reuse, R28, R136 ;  /* 0x0000001c1888723c */ /* 0x040fe60000041888 */
[----:B------:R-:W1:Y:S01]  /*e710*/  MUFU.EX2 R187, R42 ;  /* 0x0000002a00bb7308 */ /* 0x000e620000000800 */
[--C-:B------:R-:W-:Y:S04]  /*e720*/  FFMA.FTZ R50, R60, c[0x0][0x2d0], -R208.reuse ;  /* 0x0000b4003c327a23 */ /* 0x100fe800000108d0 */
[-C--:B------:R-:W-:Y:S04]  /*e730*/  HMMA.16816.F32.BF16 R140, R24, R30.reuse, R140 ;  /* 0x0000001e188c723c */ /* 0x080fe8000004188c */
[----:B------:R-:W-:Y:S01]  /*e740*/  FFMA.FTZ R208, R61, c[0x0][0x2d0], -R208 ;  /* 0x0000b4003dd07a23 */ /* 0x000fe200000108d0 */
[----:B------:R-:W-:Y:S03]  /*e750*/  MUFU.EX2 R218, R44 ;  /* 0x0000002c00da7308 */ /* 0x000fe60000000800 */
[C---:B------:R-:W-:Y:S01]  /*e760*/  HMMA.16816.F32.BF16 R144, R20.reuse, R30, R144 ;  /* 0x0000001e1490723c */ /* 0x040fe20000041890 */
[----:B------:R-:W1:Y:S03]  /*e770*/  LDSM.16.MT88.4 R28, [R228+0x900] ;  /* 0x00090000e41c783b */ /* 0x000e660000004200 */
[----:B---3--:R-:W-:Y:S03]  /*e780*/  MOV R41, R220 ;  /* 0x000000dc00297202 */ /* 0x008fe60000000f00 */
[----:B------:R3:W1:Y:S10]  /*e790*/  MUFU.EX2 R220, R45 ;  /* 0x0000002d00dc7308 */ /* 0x0006740000000800 */
[----:B------:R1:W-:Y:S10]  /*e7a0*/  MUFU.EX2 R64, R46 ;  /* 0x0000002e00407308 */ /* 0x0003f40000000800 */
[----:B------:R1:W1:Y:S01]  /*e7b0*/  MUFU.EX2 R60, R47 ;  /* 0x0000002f003c7308 */ /* 0x0002620000000800 */
[----:B---3--:R-:W-:Y:S02]  /*e7c0*/  FFMA.FTZ R45, R55, c[0x0][0x2d0], -R209 ;  /* 0x0000b400372d7a23 */ /* 0x008fe400000108d1 */
[----:B------:R-:W-:Y:S07]  /*e7d0*/  FFMA.FTZ R55, R58, c[0x0][0x2d0], -R3 ;  /* 0x0000b4003a377a23 */ /* 0x000fee0000010803 */
[----:B------:R-:W-:Y:S01]  /*e7e0*/  MUFU.EX2 R65, R45 ;  /* 0x0000002d00417308 */ /* 0x000fe20000000800 */
[-C--:B-1----:R-:W-:Y:S03]  /*e7f0*/  HMMA.16816.F32.BF16 R148, R20, R28.reuse, R148 ;  /* 0x0000001c1494723c */ /* 0x082fe60000041894 */
[--C-:B------:R-:W-:Y:S02]  /*e800*/  FFMA.FTZ R46, R54, c[0x0][0x2d0], -R209.reuse ;  /* 0x0000b400362e7a23 */ /* 0x100fe400000108d1 */
[----:B------:R-:W-:Y:S04]  /*e810*/  FFMA.FTZ R209, R67, c[0x0][0x2d0], -R209 ;  /* 0x0000b40043d17a23 */ /* 0x000fe800000108d1 */
[----:B------:R-:W-:Y:S03]  /*e820*/  MUFU.EX2 R58, R50 ;  /* 0x00000032003a7308 */ /* 0x000fe60000000800 */
[--C-:B------:R-:W-:Y:S01]  /*e830*/  FFMA.FTZ R54, R59, c[0x0][0x2d0], -R3.reuse ;  /* 0x0000b4003b367a23 */ /* 0x100fe20000010803 */
[C---:B------:R-:W-:Y:S04]  /*e840*/  HMMA.16816.F32.BF16 R152, R24.reuse, R28, R152 ;  /* 0x0000001c1898723c */ /* 0x040fe80000041898 */
[----:B------:R-:W-:Y:S01]  /*e850*/  MOV R47, R36 ;  /* 0x00000024002f7202 */ /* 0x000fe20000000f00 */
[----:B------:R-:W-:Y:S03]  /*e860*/  FFMA.FTZ R3, R63, c[0x0][0x2d0], -R3 ;  /* 0x0000b4003f037a23 */ /* 0x000fe60000010803 */
[-C--:B------:R-:W-:Y:S01]  /*e870*/  HMMA.16816.F32.BF16 R156, R24, R30.reuse, R156 ;  /* 0x0000001e189c723c */ /* 0x080fe2000004189c */
[----:B------:R-:W-:Y:S07]  /*e880*/  MUFU.EX2 R67, R49 ;  /* 0x0000003100437308 */ /* 0x000fee0000000800 */
[C---:B------:R-:W-:Y:S01]  /*e890*/  HMMA.16816.F32.BF16 R160, R20.reuse, R30, R160 ;  /* 0x0000001e14a0723c */ /* 0x040fe200000418a0 */
[----:B------:R-:W1:Y:S02]  /*e8a0*/  LDSM.16.MT88.4 R28, [R227+0x900] ;  /* 0x00090000e31c783b */ /* 0x000e640000004200 */
[----:B------:R-:W-:Y:S10]  /*e8b0*/  MUFU.EX2 R62, R46 ;  /* 0x0000002e003e7308 */ /* 0x000ff40000000800 */
[----:B------:R-:W-:Y:S10]  /*e8c0*/  MUFU.EX2 R210, R210 ;  /* 0x000000d200d27308 */ /* 0x000ff40000000800 */
[----:B------:R-:W-:Y:S10]  /*e8d0*/  MUFU.EX2 R209, R209 ;  /* 0x000000d100d17308 */ /* 0x000ff40000000800 */
[----:B------:R-:W-:Y:S01]  /*e8e0*/  MUFU.EX2 R208, R208 ;  /* 0x000000d000d07308 */ /* 0x000fe20000000800 */
[-C--:B-1----:R-:W-:Y:S09]  /*e8f0*/  HMMA.16816.F32.BF16 R164, R20, R28.reuse, R164 ;  /* 0x0000001c14a4723c */ /* 0x082ff200000418a4 */
[----:B------:R-:W-:Y:S01]  /*e900*/  MUFU.EX2 R63, R52 ;  /* 0x00000034003f7308 */ /* 0x000fe20000000800 */
[C---:B------:R-:W-:Y:S09]  /*e910*/  HMMA.16816.F32.BF16 R168, R24.reuse, R28, R168 ;  /* 0x0000001c18a8723c */ /* 0x040ff200000418a8 */
[----:B------:R1:W3:Y:S01]  /*e920*/  MUFU.EX2 R52, R3 ;  /* 0x0000000300347308 */ /* 0x0002e20000000800 */
[-C--:B------:R-:W-:Y:S09]  /*e930*/  HMMA.16816.F32.BF16 R172, R24, R30.reuse, R172 ;  /* 0x0000001e18ac723c */ /* 0x080ff200000418ac */
[----:B------:R-:W-:Y:S01]  /*e940*/  MUFU.EX2 R59, R57 ;  /* 0x00000039003b7308 */ /* 0x000fe20000000800 */
[C---:B------:R-:W-:Y:S01]  /*e950*/  HMMA.16816.F32.BF16 R176, R20.reuse, R30, R176 ;  /* 0x0000001e14b0723c */ /* 0x040fe200000418b0 */
[----:B------:R-:W1:Y:S08]  /*e960*/  LDSM.16.MT88.4 R28, [R225+0x2900] ;  /* 0x00290000e11c783b */ /* 0x000e700000004200 */
[----:B------:R-:W-:Y:S10]  /*e970*/  MUFU.EX2 R61, R56 ;  /* 0x00000038003d7308 */ /* 0x000ff40000000800 */
[----:B------:R-:W-:Y:S10]  /*e980*/  MUFU.EX2 R55, R55 ;  /* 0x0000003700377308 */ /* 0x000ff40000000800 */
[----:B------:R-:W2:Y:S01]  /*e990*/  MUFU.EX2 R54, R54 ;  /* 0x0000003600367308 */ /* 0x000ea20000000800 */
[-C--:B-1----:R-:W-:Y:S08]  /*e9a0*/  HMMA.16816.F32.BF16 R68, R20, R28.reuse, R68 ;  /* 0x0000001c1444723c */ /* 0x082ff00000041844 */
[C---:B------:R-:W-:Y:S08]  /*e9b0*/  HMMA.16816.F32.BF16 R72, R24.reuse, R28, R72 ;  /* 0x0000001c1848723c */ /* 0x040ff00000041848 */
[-C--:B------:R-:W-:Y:S08]  /*e9c0*/  HMMA.16816.F32.BF16 R76, R24, R30.reuse, R76 ;  /* 0x0000001e184c723c */ /* 0x080ff0000004184c */
[C---:B------:R-:W-:Y:S01]  /*e9d0*/  HMMA.16816.F32.BF16 R80, R20.reuse, R30, R80 ;  /* 0x0000001e1450723c */ /* 0x040fe20000041850 */
[----:B------:R-:W1:Y:S07]  /*e9e0*/  LDSM.16.MT88.4 R28, [R226+0x2900] ;  /* 0x00290000e21c783b */ /* 0x000e6e0000004200 */
[-C--:B-1----:R-:W-:Y:S08]  /*e9f0*/  HMMA.16816.F32.BF16 R84, R20, R28.reuse, R84 ;  /* 0x0000001c1454723c */ /* 0x082ff00000041854 */
[C---:B------:R-:W-:Y:S04]  /*ea00*/  HMMA.16816.F32.BF16 R88, R24.reuse, R28, R88 ;  /* 0x0000001c1858723c */ /* 0x040fe80000041858 */
[----:B--2---:R-:W-:Y:S04]  /*ea10*/  FFMA.FTZ R44, R0, R38, R211 ;  /* 0x00000026002c7223 */ /* 0x004fe800000100d3 */
[-C--:B------:R-:W-:Y:S04]  /*ea20*/  HMMA.16816.F32.BF16 R92, R24, R30.reuse, R92 ;  /* 0x0000001e185c723c */ /* 0x080fe8000004185c */
[----:B------:R-:W-:Y:S02]  /*ea30*/  MOV R211, R202 ;  /* 0x000000ca00d37202 */ /* 0x000fe40000000f00 */
[----:B------:R-:W-:Y:S02]  /*ea40*/  MOV R0, R201 ;  /* 0x000000c900007202 */ /* 0x000fe40000000f00 */
[C---:B------:R-:W-:Y:S01]  /*ea50*/  HMMA.16816.F32.BF16 R96, R20.reuse, R30, R96 ;  /* 0x0000001e1460723c */ /* 0x040fe20000041860 */
[----:B------:R-:W1:Y:S03]  /*ea60*/  LDSM.16.MT88.4 R28, [R228+0x2900] ;  /* 0x00290000e41c783b */ /* 0x000e660000004200 */
[----:B----4-:R-:W-:Y:S01]  /*ea70*/  FFMA.FTZ R180, R180, R39, R251 ;  /* 0x00000027b4b47223 */ /* 0x010fe200000100fb */
[----:B------:R-:W-:Y:S01]  /*ea80*/  MOV R251, R203 ;  /* 0x000000cb00fb7202 */ /* 0x000fe20000000f00 */
[----:B-----5:R-:W-:Y:S01]  /*ea90*/  FFMA.FTZ R181, R181, R51, R252 ;  /* 0x00000033b5b57223 */ /* 0x020fe200000100fc */
[----:B------:R-:W-:Y:S02]  /*eaa0*/  MOV R51, R37 ;  /* 0x0000002500337202 */ /* 0x000fe40000000f00 */
[----:B------:R-:W-:Y:S03]  /*eab0*/  LDSM.16.MT88.4 R36, [R228+0x1100] ;  /* 0x00110000e424783b */ /* 0x000fe60000004200 */
[----:B------:R-:W-:Y:S01]  /*eac0*/  FFMA.FTZ R182, R182, R40, R41 ;  /* 0x00000028b6b67223 */ /* 0x000fe20000010029 */
[----:B------:R-:W-:Y:S01]  /*ead0*/  MOV R252, R207 ;  /* 0x000000cf00fc7202 */ /* 0x000fe20000000f00 */
[----:B------:R-:W-:Y:S01]  /*eae0*/  FADD.FTZ R0, R0, R181 ;  /* 0x000000b500007221 */ /* 0x000fe20000010000 */
[----:B------:R2:W4:Y:S01]  /*eaf0*/  MUFU.EX2 R207, R48 ;  /* 0x0000003000cf7308 */ /* 0x0005220000000800 */
[----:B------:R-:W-:Y:S01]  /*eb00*/  MOV R181, R192 ;  /* 0x000000c000b57202 */ /* 0x000fe20000000f00 */
[----:B------:R-:W-:Y:S01]  /*eb10*/  LDSM.16.MT88.4 R40, [R227+0x1100] ;  /* 0x00110000e328783b */ /* 0x000fe20000004200 */
[----:B------:R-:W-:Y:S01]  /*eb20*/  FADD.FTZ R0, R252, R0 ;  /* 0x00000000fc007221 */ /* 0x000fe20000010000 */
[----:B------:R-:W-:Y:S03]  /*eb30*/  MOV R252, R190 ;  /* 0x000000be00fc7202 */ /* 0x000fe60000000f00 */
        /* <DEDUP_REMOVED lines=29> */
[----:B------:R-:W5:Y:S07]  /*ed10*/  LDSM.16.MT88.4 R32, [R226+0x3100] ;  /* 0x00310000e220783b */ /* 0x000f6e0000004200 */
        /* <DEDUP_REMOVED lines=11> */
[C---:B------:R-:W-:Y:S07]  /*edd0*/  HMMA.16816.F32.BF16 R72, R28.reuse, R24, R72 ;  /* 0x000000181c48723c */ /* 0x040fee0000041848 */
[----:B------:R-:W-:Y:S01]  /*ede0*/  MOV R25, R200 ;  /* 0x000000c800197202 */ /* 0x000fe20000000f00 */
[-C--:B------:R-:W-:Y:S01]  /*edf0*/  HMMA.16816.F32.BF16 R76, R28, R26.reuse, R76 ;  /* 0x0000001a1c4c723c */ /* 0x080fe2000004184c */
[----:B------:R-:W1:Y:S03]  /*ee00*/  LDSM.16.MT88.4 R200, [R225+0x1900] ;  /* 0x00190000e1c8783b */ /* 0x000e660000004200 */
[----:B------:R-:W-:Y:S01]  /*ee10*/  FADD.FTZ R24, R25, R182 ;  /* 0x000000b619187221 */ /* 0x000fe20000010000 */
[----:B------:R-:W-:Y:S01]  /*ee20*/  MOV R182, R199 ;  /* 0x000000c700b67202 */ /* 0x000fe20000000f00 */
[----:B------:R-:W-:Y:S01]  /*ee30*/  FADD.FTZ R25, R211, R180 ;  /* 0x000000b4d3197221 */ /* 0x000fe20000010000 */
[----:B------:R-:W-:Y:S01]  /*ee40*/  MOV R211, R198 ;  /* 0x000000c600d37202 */ /* 0x000fe20000000f00 */
[C---:B------:R-:W-:Y:S04]  /*ee50*/  HMMA.16816.F32.BF16 R80, R20.reuse, R26, R80 ;  /* 0x0000001a1450723c */ /* 0x040fe80000041850 */
[----:B------:R-:W-:Y:S01]  /*ee60*/  FADD.FTZ R25, R47, R25 ;  /* 0x000000192f197221 */ /* 0x000fe20000010000 */
[----:B------:R-:W-:Y:S01]  /*ee70*/  MOV R180, R193 ;  /* 0x000000c100b47202 */ /* 0x000fe20000000f00 */
[----:B------:R-:W-:Y:S01]  /*ee80*/  FADD.FTZ R24, R251, R24 ;  /* 0x00000018fb187221 */ /* 0x000fe20000010000 */
[----:B------:R-:W-:Y:S01]  /*ee90*/  MOV R251, R191 ;  /* 0x000000bf00fb7202 */ /* 0x000fe20000000f00 */
[-C--:B-----5:R-:W-:Y:S04]  /*eea0*/  HMMA.16816.F32.BF16 R84, R20, R32.reuse, R84 ;  /* 0x000000201454723c */ /* 0x0a0fe80000041854 */
[----:B------:R-:W-:Y:S01]  /*eeb0*/  FADD.FTZ R26, R212, R44 ;  /* 0x0000002cd41a7221 */ /* 0x000fe20000010000 */
[----:B---3--:R-:W-:Y:S01]  /*eec0*/  F2FP.BF16.PACK_AB R27, R52, R53 ;  /* 0x00000035341b723e */ /* 0x008fe200000010ff */
[----:B------:R-:W-:Y:S01]  /*eed0*/  LDSM.16.MT88.4 R44, [R226+0x3900] ;  /* 0x00390000e22c783b */ /* 0x000fe20000004200 */
[----:B------:R-:W-:Y:S01]  /*eee0*/  FADD.FTZ R24, R51, R24 ;  /* 0x0000001833187221 */ /* 0x000fe20000010000 */
[C---:B------:R-:W-:Y:S04]  /*eef0*/  HMMA.16816.F32.BF16 R88, R28.reuse, R32, R88 ;  /* 0x000000201c58723c */ /* 0x040fe80000041858 */
[----:B------:R-:W-:Y:S01]  /*ef00*/  FADD.FTZ R0, R189, R25 ;  /* 0x00000019bd007221 */ /* 0x000fe20000010000 */
[----:B------:R-:W-:Y:S01]  /*ef10*/  F2FP.BF16.PACK_AB R25, R54, R55 ;  /* 0x000000373619723e */ /* 0x000fe200000010ff */
[----:B--2---:R-:W-:Y:S01]  /*ef20*/  LDSM.16.MT88.4 R48, [R228+0x3900] ;  /* 0x00390000e430783b */ /* 0x004fe20000004200 */
[----:B------:R-:W-:Y:S01]  /*ef30*/  FADD.FTZ R57, R250, R24 ;  /* 0x00000018fa397221 */ /* 0x000fe20000010000 */
[-C--:B------:R-:W-:Y:S04]  /*ef40*/  HMMA.16816.F32.BF16 R92, R28, R34.reuse, R92 ;  /* 0x000000221c5c723c */ /* 0x080fe8000004185c */
[----:B------:R-:W-:Y:S01]  /*ef50*/  F2FP.BF16.PACK_AB R24, R59, R61 ;  /* 0x0000003d3b18723e */ /* 0x000fe200000010ff */
[----:B------:R-:W-:Y:S01]  /*ef60*/  FADD.FTZ R26, R213, R26 ;  /* 0x0000001ad51a7221 */ /* 0x000fe20000010000 */
[----:B------:R-:W-:Y:S01]  /*ef70*/  MOV R212, R194 ;  /* 0x000000c200d47202 */ /* 0x000fe20000000f00 */
[----:B------:R-:W-:Y:S01]  /*ef80*/  FADD.FTZ R0, R248, R0 ;  /* 0x00000000f8007221 */ /* 0x000fe20000010000 */
[C---:B------:R-:W-:Y:S01]  /*ef90*/  HMMA.16816.F32.BF16 R96, R20.reuse, R34, R96 ;  /* 0x000000221460723c */ /* 0x040fe20000041860 */
[----:B------:R-:W2:Y:S03]  /*efa0*/  LDSM.16.MT88.4 R32, [R226+0x1900] ;  /* 0x00190000e220783b */ /* 0x000ea60000004200 */
[----:B------:R-:W-:Y:S01]  /*efb0*/  FADD.FTZ R26, R214, R26 ;  /* 0x0000001ad61a7221 */ /* 0x000fe20000010000 */
[----:B------:R-:W-:Y:S01]  /*efc0*/  MOV R213, R195 ;  /* 0x000000c300d57202 */ /* 0x000fe20000000f00 */
[----:B------:R-:W-:Y:S01]  /*efd0*/  FADD.FTZ R0, R212, R0 ;  /* 0x00000000d4007221 */ /* 0x000fe20000010000 */
[----:B------:R-:W-:Y:S01]  /*efe0*/  MOV R214, R197 ;  /* 0x000000c500d67202 */ /* 0x000fe20000000f00 */
[-C--:B------:R-:W-:Y:S04]  /*eff0*/  HMMA.16816.F32.BF16 R100, R20, R36.reuse, R100 ;  /* 0x000000241464723c */ /* 0x080fe80000041864 */
[----:B------:R-:W-:Y:S01]  /*f000*/  FADD.FTZ R56, R196, R26 ;  /* 0x0000001ac4387221 */ /* 0x000fe20000010000 */
[----:B------:R-:W-:Y:S01]  /*f010*/  F2FP.BF16.PACK_AB R26, R208, R58 ;  /* 0x0000003ad01a723e */ /* 0x000fe200000010ff */
[----:B------:R-:W-:Y:S01]  /*f020*/  FADD.FTZ R0, R182, R0 ;  /* 0x00000000b6007221 */ /* 0x000fe20000010000 */
[----:B------:R-:W-:Y:S01]  /*f030*/  MOV R182, R2 ;  /* 0x0000000200b67202 */ /* 0x000fe20000000f00 */
[C---:B------:R-:W-:Y:S04]  /*f040*/  HMMA.16816.F32.BF16 R104, R28.reuse, R36, R104 ;  /* 0x000000241c68723c */ /* 0x040fe80000041868 */
[----:B------:R-:W-:Y:S04]  /*f050*/  FADD.FTZ R3, R213, R3 ;  /* 0x00000003d5037221 */ /* 0x000fe80000010000 */
[-C--:B------:R-:W-:Y:S04]  /*f060*/  HMMA.16816.F32.BF16 R108, R28, R38.reuse, R108 ;  /* 0x000000261c6c723c */ /* 0x080fe8000004186c */
[----:B------:R-:W-:Y:S04]  /*f070*/  FADD.FTZ R3, R181, R3 ;  /* 0x00000003b5037221 */ /* 0x000fe80000010000 */
[C---:B------:R-:W-:Y:S01]  /*f080*/  HMMA.16816.F32.BF16 R112, R20.reuse, R38, R112 ;  /* 0x000000261470723c */ /* 0x040fe20000041870 */
[----:B------:R-:W-:Y:S07]  /*f090*/  LDSM.16.MT88.4 R36, [R227+0x1900] ;  /* 0x00190000e324783b */ /* 0x000fee0000004200 */
[-C--:B------:R-:W-:Y:S08]  /*f0a0*/  HMMA.16816.F32.BF16 R116, R20, R40.reuse, R116 ;  /* 0x000000281474723c */ /* 0x080ff00000041874 */
[C---:B------:R-:W-:Y:S08]  /*f0b0*/  HMMA.16816.F32.BF16 R120, R28.reuse, R40, R120 ;  /* 0x000000281c78723c */ /* 0x040ff00000041878 */
[-C--:B------:R-:W-:Y:S01]  /*f0c0*/  HMMA.16816.F32.BF16 R124, R28, R42.reuse, R124 ;  /* 0x0000002a1c7c723c */ /* 0x080fe2000004187c */
[----:B------:R-:W3:Y:S07]  /*f0d0*/  LDSM.16.MT88.4 R28, [R228+0x1900] ;  /* 0x00190000e41c783b */ /* 0x000eee0000004200 */
[----:B------:R-:W-:Y:S01]  /*f0e0*/  HMMA.16816.F32.BF16 R128, R20, R42, R128 ;  /* 0x0000002a1480723c */ /* 0x000fe20000041880 */
[----:B------:R-:W5:Y:S06]  /*f0f0*/  LDSM.16.MT88.4 R40, [R225+0x3900] ;  /* 0x00390000e128783b */ /* 0x000f6c0000004200 */
[----:B------:R-:W-:Y:S02]  /*f100*/  F2FP.BF16.PACK_AB R20, R67, R63 ;  /* 0x0000003f4314723e */ /* 0x000fe400000010ff */
[----:B----4-:R-:W-:Y:S03]  /*f110*/  F2FP.BF16.PACK_AB R22, R210, R207 ;  /* 0x000000cfd216723e */ /* 0x010fe600000010ff */
[----:B------:R-:W-:Y:S02]  /*f120*/  F2FP.BF16.PACK_AB R21, R65, R62 ;  /* 0x0000003e4115723e */ /* 0x000fe400000010ff */
[----:B------:R-:W-:Y:S07]  /*f130*/  F2FP.BF16.PACK_AB R23, R209, R66 ;  /* 0x00000042d117723e */ /* 0x000fee00000010ff */
[-C--:B-1----:R-:W-:Y:S01]  /*f140*/  HMMA.16816.F32.BF16 R188, R20, R200.reuse, R4 ;  /* 0x000000c814bc723c */ /* 0x082fe20000041804 */
[----:B------:R-:W1:Y:S07]  /*f150*/  LDSM.16.MT88.4 R4, [R227+0x3900] ;  /* 0x00390000e304783b */ /* 0x000e6e0000004200 */
        /* <DEDUP_REMOVED lines=21> */
[----:B------:R-:W-:Y:S01]  /*f2b0*/  FADD.FTZ R3, R186, R10 ;  /* 0x0000000aba037221 */ /* 0x000fe20000010000 */
[----:B------:R-:W-:Y:S01]  /*f2c0*/  MOV R186, R2 ;  /* 0x0000000200ba7202 */ /* 0x000fe20000000f00 */
[----:B------:R-:W-:Y:S01]  /*f2d0*/  FADD.FTZ R8, R219, R0 ;  /* 0x00000000db087221 */ /* 0x000fe20000010000 */
[----:B------:R-:W-:Y:S01]  /*f2e0*/  MOV R2, R184 ;  /* 0x000000b800027202 */ /* 0x000fe20000000f00 */
        /* <DEDUP_REMOVED lines=11> */
[-C--:B-----5:R-:W-:Y:S08]  /*f3a0*/  HMMA.16816.F32.BF16 R68, R20, R40.reuse, R68 ;  /* 0x000000281444723c */ /* 0x0a0ff00000041844 */
        /* <DEDUP_REMOVED lines=43> */
.L_x_3537:
[----:B------:R-:W3:Y:S04]  /*f660*/  LDL.LU R5, [R1+0x4] ;  /* 0x0000040001057983 */ /* 0x000ee80000300800 */
[----:B------:R-:W4:Y:S04]  /*f670*/  LDL.LU R9, [R1+0xc] ;  /* 0x00000c0001097983 */ /* 0x000f280000300800 */
[----:B--2---:R-:W2:Y:S04]  /*f680*/  LDL.LU R7, [R1+0x8] ;  /* 0x0000080001077983 */ /* 0x004ea80000300800 */
[----:B------:R-:W2:Y:S01]  /*f690*/  LDL.LU R4, [R1+0x2c] ;  /* 0x00002c0001047983 */ /* 0x000ea20000300800 */
[----:B------:R-:W-:-:S02]  /*f6a0*/  MOV R62, 0xff800000 ;  /* 0xff800000003e7802 */ /* 0x000fc40000000f00 */
[----:B------:R-:W-:Y:S02]  /*f6b0*/  MOV R63, 0xff800000 ;  /* 0xff800000003f7802 */ /* 0x000fe40000000f00 */
[----:B------:R-:W-:Y:S02]  /*f6c0*/  MOV R64, 0xff800000 ;  /* 0xff80000000407802 */ /* 0x000fe40000000f00 */
[----:B------:R-:W-:Y:S02]  /*f6d0*/  MOV R65, 0xff800000 ;  /* 0xff80000000417802 */ /* 0x000fe40000000f00 */
[----:B------:R-:W-:Y:S01]  /*f6e0*/  PLOP3.LUT P1, PT, PT, PT, PT, 0x8, 0x0 ;  /* 0x000000000000781c */ /* 0x000fe20003f2e170 */
[----:B---3--:R-:W1:Y:S04]  /*f6f0*/  SHFL.BFLY PT, R10, R5, 0x2, 0x1f ;  /* 0x0c401f00050a7f89 */ /* 0x008e6800000e0000 */
[----:B----4-:R-:W3:Y:S04]  /*f700*/  SHFL.BFLY PT, R8, R9, 0x2, 0x1f ;  /* 0x0c401f0009087f89 */ /* 0x010ee800000e0000 */
[----:B--2---:R-:W2:Y:S01]  /*f710*/  SHFL.BFLY PT, R6, R7, 0x2, 0x1f ;  /* 0x0c401f0007067f89 */ /* 0x004ea200000e0000 */
[----:B-1----:R-:W-:-:S03]  /*f720*/  FADD.FTZ R10, R10, R5 ;  /* 0x000000050a0a7221 */ /* 0x002fc60000010000 */
[----:B------:R-:W1:Y:S01]  /*f730*/  SHFL.BFLY PT, R5, R4, 0x2, 0x1f ;  /* 0x0c401f0004057f89 */ /* 0x000e6200000e0000 */
[----:B---3--:R-:W-:-:S03]  /*f740*/  FADD.FTZ R8, R8, R9 ;  /* 0x0000000908087221 */ /* 0x008fc60000010000 */
[----:B------:R-:W3:Y:S01]  /*f750*/  SHFL.BFLY PT, R0, R10, 0x1, 0x1f ;  /* 0x0c201f000a007f89 */ /* 0x000ee200000e0000 */
[----:B--2---:R-:W-:-:S03]  /*f760*/  FADD.FTZ R6, R6, R7 ;  /* 0x0000000706067221 */ /* 0x004fc60000010000 */
[----:B------:R-:W2:Y:S04]  /*f770*/  SHFL.BFLY PT, R3, R8, 0x1, 0x1f ;  /* 0x0c201f0008037f89 */ /* 0x000ea800000e0000 */
[----:B------:R-:W4:Y:S01]  /*f780*/  SHFL.BFLY PT, R2, R6, 0x1, 0x1f ;  /* 0x0c201f0006027f89 */ /* 0x000f2200000e0000 */
[----:B-1----:R-:W-:Y:S02]  /*f790*/  FADD.FTZ R5, R5, R4 ;  /* 0x0000000405057221 */ /* 0x002fe40000010000 */
[----:B---3--:R-:W-:-:S03]  /*f7a0*/  FADD.FTZ R10, R10, R0 ;  /* 0x000000000a0a7221 */ /* 0x008fc60000010000 */
[----:B------:R-:W1:Y:S01]  /*f7b0*/  SHFL.BFLY PT, R4, R5, 0x1, 0x1f ;  /* 0x0c201f0005047f89 */ /* 0x000e6200000e0000 */
[----:B------:R-:W-:Y:S01]  /*f7c0*/  MOV R0, RZ ;  /* 0x000000ff00007202 */ /* 0x000fe20000000f00 */
[----:B--2---:R-:W-:Y:S01]  /*f7d0*/  FADD.FTZ R8, R8, R3 ;  /* 0x0000000308087221 */ /* 0x004fe20000010000 */
        /* <DEDUP_REMOVED lines=161> */
.L_x_3519:
        /* <DEDUP_REMOVED lines=184> */
.L_x_3540:
        /* <DEDUP_REMOVED lines=151> */
.L_x_3542:
[----:B--234-:R-:W-:Y:S05]  /*116e0*/  BSYNC B0 ;  /* 0x0000000000007941 */ /* 0x01cfea0003800000 */
.L_x_3541:
        /* <DEDUP_REMOVED lines=16> */
.L_x_3544:
[----:B------:R-:W-:Y:S05]  /*117f0*/  BSYNC B0 ;  /* 0x0000000000007941 */ /* 0x000fea0003800000 */
.L_x_3543:
        /* <DEDUP_REMOVED lines=16> */
.L_x_3546:
[----:B------:R-:W-:Y:S05]  /*11900*/  BSYNC B0 ;  /* 0x0000000000007941 */ /* 0x000fea0003800000 */
.L_x_3545:
        /* <DEDUP_REMOVED lines=16> */
.L_x_3548:
[----:B------:R-:W-:Y:S05]  /*11a10*/  BSYNC B0 ;  /* 0x0000000000007941 */ /* 0x000fea0003800000 */
.L_x_3547:
        /* <DEDUP_REMOVED lines=16> */
.L_x_3550:
[----:B------:R-:W-:Y:S05]  /*11b20*/  BSYNC B0 ;  /* 0x0000000000007941 */ /* 0x000fea0003800000 */
.L_x_3549:
        /* <DEDUP_REMOVED lines=16> */
.L_x_3552:
[----:B------:R-:W-:Y:S05]  /*11c30*/  BSYNC B0 ;  /* 0x0000000000007941 */ /* 0x000fea0003800000 */
.L_x_3551:
        /* <DEDUP_REMOVED lines=16> */
.L_x_3554:
[----:B------:R-:W-:Y:S05]  /*11d40*/  BSYNC B0 ;  /* 0x0000000000007941 */ /* 0x000fea0003800000 */
.L_x_3553:
        /* <DEDUP_REMOVED lines=17> */
.L_x_3539:
        /* <DEDUP_REMOVED lines=19> */
.L_x_3555:
        /* <DEDUP_REMOVED lines=42> */
.L_x_3557:
[----:B------:R-:W-:Y:S05]  /*12230*/  BSYNC B0 ;  /* 0x0000000000007941 */ /* 0x000fea0003800000 */
.L_x_3556:
        /* <DEDUP_REMOVED lines=59> */
.L_x_3559:
[----:B------:R-:W-:Y:S05]  /*125f0*/  BSYNC B0 ;  /* 0x0000000000007941 */ /* 0x000fea0003800000 */
.L_x_3558:
        /* <DEDUP_REMOVED lines=15> */
.L_x_3561:
[----:B------:R-:W-:Y:S05]  /*126f0*/  BSYNC B0 ;  /* 0x0000000000007941 */ /* 0x000fea0003800000 */
.L_x_3560:
        /* <DEDUP_REMOVED lines=15> */
.L_x_3563:
[----:B------:R-:W-:Y:S05]  /*127f0*/  BSYNC B0 ;  /* 0x0000000000007941 */ /* 0x000fea0003800000 */
.L_x_3562:
        /* <DEDUP_REMOVED lines=15> */
.L_x_3565:
[----:B------:R-:W-:Y:S05]  /*128f0*/  BSYNC B0 ;  /* 0x0000000000007941 */ /* 0x000fea0003800000 */
.L_x_3564:
        /* <DEDUP_REMOVED lines=15> */
.L_x_3567:
[----:B------:R-:W-:Y:S05]  /*129f0*/  BSYNC B0 ;  /* 0x0000000000007941 */ /* 0x000fea0003800000 */
.L_x_3566:
        /* <DEDUP_REMOVED lines=15> */
.L_x_3569:
[----:B------:R-:W-:Y:S05]  /*12af0*/  BSYNC B0 ;  /* 0x0000000000007941 */ /* 0x000fea0003800000 */
.L_x_3568:
        /* <DEDUP_REMOVED lines=15> */
.L_x_3571:
[----:B------:R-:W-:Y:S05]  /*12bf0*/  BSYNC B0 ;  /* 0x0000000000007941 */ /* 0x000fea0003800000 */
.L_x_3570:
        /* <DEDUP_REMOVED lines=16> */
.L_x_3572:
        /* <DEDUP_REMOVED lines=16> */
.L_x_3809:


//--------------------- .text._ZN7cutlass13device_kernelIN5flash19enable_sm80_to_sm89INS1_16FlashAttnFwdSm80INS1_25CollectiveMainloopFwdSm80ILi4ELi1ELb0EN4cute5tupleIJNS5_1CILi128EEENS7_ILi64EEES8_EEELi128ENS_10bfloat16_tEfNS_4arch4Sm80ELb1ELb0ELb0ELb1ELb0ELb1ELb1ELb0EEENS1_21CollectiveEpilogueFwdINS6_IJS8_S8_S9_EEENS6_IJNS7_ILi1EEESH_SH_EEESB_SD_Li128ELb1ELb1ELb0ELb0EEENS1_19SingleTileSchedulerILb1ELb0ELb1ELi128EEEEEEEEEvNT_6ParamsE --------------------------
	.section	.text._ZN7cutlass13device_kernelIN5flash19enable_sm80_to_sm89INS1_16FlashAttnFwdSm80INS1_25CollectiveMainloopFwdSm80ILi4ELi1ELb0EN4cute5tupleIJNS5_1CILi128EEENS7_ILi64EEES8_EEELi128ENS_10bfloat16_tEfNS_4arch4Sm80ELb1ELb0ELb0ELb1ELb0ELb1ELb1ELb0EEENS1_21CollectiveEpilogueFwdINS6_IJS8_S8_S9_EEENS6_IJNS7_ILi1EEESH_SH_EEESB_SD_Li128ELb1ELb1ELb0ELb0EEENS1_19SingleTileSchedulerILb1ELb0ELb1ELi128EEEEEEEEEvNT_6ParamsE,"ax",@progbits
	.sectioninfo	@"SHI_REGISTERS=255"
	.align	128
.text._ZN7cutlass13device_kernelIN5flash19enable_sm80_to_sm89INS1_16FlashAttnFwdSm80INS1_25CollectiveMainloopFwdSm80ILi4ELi1ELb0EN4cute5tupleIJNS5_1CILi128EEENS7_ILi64EEES8_EEELi128ENS_10bfloat16_tEfNS_4arch4Sm80ELb1ELb0ELb0ELb1ELb0ELb1ELb1ELb0EEENS1_21CollectiveEpilogueFwdINS6_IJS8_S8_S9_EEENS6_IJNS7_ILi1EEESH_SH_EEESB_SD_Li128ELb1ELb1ELb0ELb0EEENS1_19SingleTileSchedulerILb1ELb0ELb1ELi128EEEEEEEEEvNT_6ParamsE:
        .type           _ZN7cutlass13device_kernelIN5flash19enable_sm80_to_sm89INS1_16FlashAttnFwdSm80INS1_25CollectiveMainloopFwdSm80ILi4ELi1ELb0EN4cute5tupleIJNS5_1CILi128EEENS7_ILi64EEES8_EEELi128ENS_10bfloat16_tEfNS_4arch4Sm80ELb1ELb0ELb0ELb1ELb0ELb1ELb1ELb0EEENS1_21CollectiveEpilogueFwdINS6_IJS8_S8_S9_EEENS6_IJNS7_ILi1EEESH_SH_EEESB_SD_Li128ELb1ELb1ELb0ELb0EEENS1_19SingleTileSchedulerILb1ELb0ELb1ELi128EEEEEEEEEvNT_6ParamsE,@function
        .size           _ZN7cutlass13device_kernelIN5flash19enable_sm80_to_sm89INS1_16FlashAttnFwdSm80INS1_25CollectiveMainloopFwdSm80ILi4ELi1ELb0EN4cute5tupleIJNS5_1CILi128EEENS7_ILi64EEES8_EEELi128ENS_10bfloat16_tEfNS_4arch4Sm80ELb1ELb0ELb0ELb1ELb0ELb1ELb1ELb0EEENS1_21CollectiveEpilogueFwdINS6_IJS8_S8_S9_EEENS6_IJNS7_ILi1EEESH_SH_EEESB_SD_Li128ELb1ELb1ELb0ELb0EEENS1_19SingleTileSchedulerILb1ELb0ELb1ELi128EEEEEEEEEvNT_6ParamsE,(.L_x_3810 - _ZN7cutlass13device_kernelIN5flash19enable_sm80_to_sm89INS1_16FlashAttnFwdSm80INS1_25CollectiveMainloopFwdSm80ILi4ELi1ELb0EN4cute5tupleIJNS5_1CILi128EEENS7_ILi64EEES8_EEELi128ENS_10bfloat16_tEfNS_4arch4Sm80ELb1ELb0ELb0ELb1ELb0ELb1ELb1ELb0EEENS1_21CollectiveEpilogueFwdINS6_IJS8_S8_S9_EEENS6_IJNS7_ILi1EEESH_SH_EEESB_SD_Li128ELb1ELb1ELb0ELb0EEENS1_19SingleTileSchedulerILb1ELb0ELb1ELi128EEEEEEEEEvNT_6ParamsE)
        .other          _ZN7cutlass13device_kernelIN5flash19enable_sm80_to_sm89INS1_16FlashAttnFwdSm80INS1_25CollectiveMainloopFwdSm80ILi4ELi1ELb0EN4cute5tupleIJNS5_1CILi128EEENS7_ILi64EEES8_EEELi128ENS_10bfloat16_tEfNS_4arch4Sm80ELb1ELb0ELb0ELb1ELb0ELb1ELb1ELb0EEENS1_21CollectiveEpilogueFwdINS6_IJS8_S8_S9_EEENS6_IJNS7_ILi1EEESH_SH_EEESB_SD_Li128ELb1ELb1ELb0ELb0EEENS1_19SingleTileSchedulerILb1ELb0ELb1ELi128EEEEEEEEEvNT_6ParamsE,@"STO_CUDA_ENTRY STV_DEFAULT"
_ZN7cutlass13device_kernelIN5flash19enable_sm80_to_sm89INS1_16FlashAttnFwdSm80INS1_25CollectiveMainloopFwdSm80ILi4ELi1ELb0EN4cute5tupleIJNS5_1CILi128EEENS7_ILi64EEES8_EEELi128ENS_10bfloat16_tEfNS_4arch4Sm80ELb1ELb0ELb0ELb1ELb0ELb1ELb1ELb0EEENS1_21CollectiveEpilogueFwdINS6_IJS8_S8_S9_EEENS6_IJNS7_ILi1EEESH_SH_EEESB_SD_Li128ELb1ELb1ELb0ELb0EEENS1_19SingleTileSchedulerILb1ELb0ELb1ELi128EEEEEEEEEvNT_6ParamsE:
[----:B------:R-:W-:Y:S02]  /*0000*/  MOV R1, c[0x0][0x28] ;  /* 0x00000a0000017a02 */ /* 0x000fe40000000f00 */
[----:B------:R-:W1:Y:S01]  /*0010*/  S2R R177, SR_TID.X ;  /* 0x0000000000b17919 */ /* 0x000e620000002100 */
[----:B------:R-:W-:Y:S01]  /*0020*/  IMAD.MOV.U32 R38, RZ, RZ, 0x4 ;  /* 0x00000004ff267424 */ /* 0x000fe200078e00ff */
[----:B------:R-:W2:Y:S01]  /*0030*/  S2UR UR18, SR_CTAID.X ;  /* 0x00000000001279c3 */ /* 0x000ea20000002500 */
[----:B------:R-:W-:Y:S01]  /*0040*/  ULDC.64 UR28, c[0x0][0x118] ;  /* 0x00004600001c7ab9 */ /* 0x000fe20000000a00 */
[----:B------:R-:W3:Y:S01]  /*0050*/  S2R R4, SR_CTAID.Z ;  /* 0x0000000000047919 */ /* 0x000ee20000002700 */
[----:B------:R-:W-:-:S05]  /*0060*/  IADD3 R1, R1, -0xa0, RZ ;  /* 0xffffff6001017810 */ /* 0x000fca0007ffe0ff */
[----:B------:R-:W4:Y:S01]  /*0070*/  S2UR UR26, SR_CTAID.Z ;  /* 0x00000000001a79c3 */ /* 0x000f220000002700 */
[----:B-1----:R-:W-:Y:S01]  /*0080*/  SHF.R.U32.HI R0, RZ, 0x5, R177 ;  /* 0x00000005ff007819 */ /* 0x002fe200000116b1 */
[----:B---3--:R-:W-:-:S05]  /*0090*/  IMAD.WIDE R2, R4, R38, c[0x0][0x568] ;  /* 0x00015a0004027625 */ /* 0x008fca00078e0226 */
[----:B------:R-:W1:Y:S02]  /*00a0*/  SHFL.IDX PT, R0, R0, RZ, 0x1f ;  /* 0x00001fff00007589 */ /* 0x000e6400000e0000 */
[----:B-1----:R-:W-:-:S13]  /*00b0*/  ISETP.NE.AND P0, PT, R0, RZ, PT ;  /* 0x000000ff0000720c */ /* 0x002fda0003f05270 */
[----:B--2-4-:R-:W-:Y:S05]  /*00c0*/  @!P0 BRA `(.L_x_3573) ;  /* 0x0000017000008947 */ /* 0x014fea0003800000 */
[----:B------:R-:W-:-:S04]  /*00d0*/  ISETP.NE.U32.AND P0, PT, RZ, c[0x0][0x568], PT ;  /* 0x00015a00ff007a0c */ /* 0x000fc80003f05070 */
[----:B------:R-:W-:-:S13]  /*00e0*/  ISETP.NE.AND.EX P0, PT, RZ, c[0x0][0x56c], PT, P0 ;  /* 0x00015b00ff007a0c */ /* 0x000fda0003f05300 */
[----:B------:R-:W-:Y:S05]  /*00f0*/  @!P0 BRA `(.L_x_3574) ;  /* 0x0000003000008947 */ /* 0x000fea0003800000 */
[----:B------:R-:W2:Y:S02]  /*0100*/  LDG.E R0, [R2.64] ;  /* 0x0000001c02007981 */ /* 0x000ea4000c1e1900 */
[----:B--2---:R1:W2:Y:S02]  /*0110*/  R2UR UR5, R0 ;  /* 0x00000000000573c2 */ /* 0x0042a400000e0000 */
[----:B-12---:R-:W-:Y:S05]  /*0120*/  BRA `(.L_x_3575) ;  /* 0x000000b000007947 */ /* 0x006fea0003800000 */
.L_x_3574:
[----:B------:R-:W-:-:S04]  /*0130*/  ISETP.NE.U32.AND P0, PT, RZ, c[0x0][0x560], PT ;  /* 0x00015800ff007a0c */ /* 0x000fc80003f05070 */
[----:B------:R-:W-:-:S13]  /*0140*/  ISETP.NE.AND.EX P0, PT, RZ, c[0x0][0x564], PT, P0 ;  /* 0x00015900ff007a0c */ /* 0x000fda0003f05300 */
[----:B------:R-:W-:Y:S05]  /*0150*/  @!P0 BRA `(.L_x_3576) ;  /* 0x0000007000008947 */ /* 0x000fea0003800000 */
[----:B------:R-:W-:-:S05]  /*0160*/  IMAD.WIDE R2, R4, R38, c[0x0][0x560] ;  /* 0x0001580004027625 */ /* 0x000fca00078e0226 */
[----:B------:R-:W2:Y:S04]  /*0170*/  LDG.E R4, [R2.64] ;  /* 0x0000001c02047981 */ /* 0x000ea8000c1e1900 */
[----:B------:R-:W3:Y:S01]  /*0180*/  LDG.E R0, [R2.64+0x4] ;  /* 0x0000041c02007981 */ /* 0x000ee2000c1e1900 */
[----:B--2---:R-:W1:Y:S08]  /*0190*/  R2UR UR4, R4 ;  /* 0x00000000040473c2 */ /* 0x004e7000000e0000 */
[----:B---3--:R-:W1:Y:S02]  /*01a0*/  R2UR UR5, R0 ;  /* 0x00000000000573c2 */ /* 0x008e6400000e0000 */
[----:B-1----:R-:W-:Y:S01]  /*01b0*/  UIADD3 UR5, -UR4, UR5, URZ ;  /* 0x0000000504057290 */ /* 0x002fe2000fffe13f */
[----:B------:R-:W-:Y:S05]  /*01c0*/  BRA `(.L_x_3575) ;  /* 0x0000001000007947 */ /* 0x000fea0003800000 */
.L_x_3576:
[----:B------:R-:W-:Y:S02]  /*01d0*/  ULDC UR5, c[0x0][0x54c] ;  /* 0x0001530000057ab9 */ /* 0x000fe40000000800 */
.L_x_3575:
[----:B------:R-:W-:Y:S02]  /*01e0*/  ULDC UR4, c[0x0][0x548] ;  /* 0x0001520000047ab9 */ /* 0x000fe40000000800 */
[----:B------:R-:W-:-:S02]  /*01f0*/  USHF.L.U32 UR18, UR18, 0x7, URZ ;  /* 0x0000000712127899 */ /* 0x000fc4000800063f */
[----:B------:R-:W-:-:S04]  /*0200*/  UIMAD UR4, UR5, UR4, URZ ;  /* 0x00000004050472a4 */ /* 0x000fc8000f8e023f */
[----:B------:R-:W-:-:S04]  /*0210*/  UISETP.GE.AND UP0, UPT, UR18, UR4, UPT ;  /* 0x000000041200728c */ /* 0x000fc8000bf06270 */
[----:B------:R-:W-:Y:S01]  /*0220*/  USEL UR26, UR26, 0xffffffff, !UP0 ;  /* 0xffffffff1a1a7887 */ /* 0x000fe2000c000000 */
[----:B------:R-:W-:Y:S05]  /*0230*/  BRA `(.L_x_3577) ;  /* 0x0000016000007947 */ /* 0x000fea0003800000 */
.L_x_3573:
[----:B------:R-:W-:-:S04]  /*0240*/  ISETP.NE.U32.AND P0, PT, RZ, c[0x0][0x568], PT ;  /* 0x00015a00ff007a0c */ /* 0x000fc80003f05070 */
[----:B------:R-:W-:-:S13]  /*0250*/  ISETP.NE.AND.EX P0, PT, RZ, c[0x0][0x56c], PT, P0 ;  /* 0x00015b00ff007a0c */ /* 0x000fda0003f05300 */
[----:B------:R-:W-:Y:S05]  /*0260*/  @!P0 BRA `(.L_x_3578) ;  /* 0x0000003000008947 */ /* 0x000fea0003800000 */
[----:B------:R-:W2:Y:S02]  /*0270*/  LDG.E R0, [R2.64] ;  /* 0x0000001c02007981 */ /* 0x000ea4000c1e1900 */
[----:B--2---:R1:W2:Y:S02]  /*0280*/  R2UR UR5, R0 ;  /* 0x00000000000573c2 */ /* 0x0042a400000e0000 */
[----:B-12---:R-:W-:Y:S05]  /*0290*/  BRA `(.L_x_3579) ;  /* 0x000000b000007947 */ /* 0x006fea0003800000 */
.L_x_3578:
        /* <DEDUP_REMOVED lines=10> */
.L_x_3580:
[----:B------:R-:W-:Y:S02]  /*0340*/  ULDC UR5, c[0x0][0x54c] ;  /* 0x0001530000057ab9 */ /* 0x000fe40000000800 */
.L_x_3579:
[----:B------:R-:W-:Y:S02]  /*0350*/  ULDC UR4, c[0x0][0x548] ;  /* 0x0001520000047ab9 */ /* 0x000fe40000000800 */
[----:B------:R-:W-:-:S02]  /*0360*/  USHF.L.U32 UR18, UR18, 0x7, URZ ;  /* 0x0000000712127899 */ /* 0x000fc4000800063f */
[----:B------:R-:W-:-:S04]  /*0370*/  UIMAD UR4, UR5, UR4, URZ ;  /* 0x00000004050472a4 */ /* 0x000fc8000f8e023f */
[----:B------:R-:W-:-:S04]  /*0380*/  UISETP.GE.AND UP0, UPT, UR18, UR4, UPT ;  /* 0x000000041200728c */ /* 0x000fc8000bf06270 */
[----:B------:R-:W-:-:S06]  /*0390*/  USEL UR26, UR26, 0xffffffff, !UP0 ;  /* 0xffffffff1a1a7887 */ /* 0x000fcc000c000000 */
.L_x_3577:
[----:B------:R-:W-:-:S13]  /*03a0*/  ISETP.LE.AND P0, PT, RZ, UR26, PT ;  /* 0x0000001aff007c0c */ /* 0x000fda000bf03270 */
[----:B------:R-:W-:Y:S05]  /*03b0*/  @!P0 EXIT ;  /* 0x000000000000894d */ /* 0x000fea0003800000 */
[----:B------:R-:W-:Y:S01]  /*03c0*/  ISETP.NE.U32.AND P0, PT, RZ, c[0x0][0x370], PT ;  /* 0x0000dc00ff007a0c */ /* 0x000fe20003f05070 */
[----:B------:R-:W-:Y:S01]  /*03d0*/  ULDC.64 UR4, c[0x0][0x358] ;  /* 0x0000d60000047ab9 */ /* 0x000fe20000000a00 */
[----:B------:R-:W-:Y:S01]  /*03e0*/  ISETP.NE.U32.AND P1, PT, RZ, c[0x0][0x360], PT ;  /* 0x0000d800ff007a0c */ /* 0x000fe20003f25070 */
[----:B------:R-:W-:Y:S01]  /*03f0*/  IMAD.U32 R0, RZ, RZ, UR26 ;  /* 0x0000001aff007e24 */ /* 0x000fe2000f8e00ff */
[----:B------:R-:W-:Y:S01]  /*0400*/  ISETP.NE.AND.EX P3, PT, RZ, c[0x0][0x374], PT, P0 ;  /* 0x0000dd00ff007a0c */ /* 0x000fe20003f65300 */
[----:B------:R-:W-:Y:S01]  /*0410*/  IMAD.U32 R4, RZ, RZ, UR26 ;  /* 0x0000001aff047e24 */ /* 0x000fe2000f8e00ff */
[----:B------:R-:W-:Y:S01]  /*0420*/  ISETP.NE.AND.EX P1, PT, RZ, c[0x0][0x364], PT, P1 ;  /* 0x0000d900ff007a0c */ /* 0x000fe20003f25310 */
[----:B------:R-:W-:Y:S01]  /*0430*/  UISETP.NE.U32.AND UP3, UPT, URZ, UR4, UPT ;  /* 0x000000043f00728c */ /* 0x000fe2000bf65070 */
[----:B------:R-:W-:Y:S02]  /*0440*/  ISETP.NE.U32.AND P2, PT, RZ, c[0x0][0x348], PT ;  /* 0x0000d200ff007a0c */ /* 0x000fe40003f45070 */
[----:B------:R-:W-:Y:S01]  /*0450*/  ISETP.NE.U32.AND P4, PT, RZ, c[0x0][0x350], PT ;  /* 0x0000d400ff007a0c */ /* 0x000fe20003f85070 */
[----:B------:R-:W-:Y:S01]  /*0460*/  UISETP.NE.AND.EX UP3, UPT, URZ, UR5, UPT, UP3 ;  /* 0x000000053f00728c */ /* 0x000fe2000bf65330 */
[----:B------:R-:W-:-:S02]  /*0470*/  ISETP.NE.AND.EX P2, PT, RZ, c[0x0][0x34c], PT, P2 ;  /* 0x0000d300ff007a0c */ /* 0x000fc40003f45320 */
[----:B------:R-:W-:Y:S02]  /*0480*/  ISETP.NE.AND.EX P4, PT, RZ, c[0x0][0x354], PT, P4 ;  /* 0x0000d500ff007a0c */ /* 0x000fe40003f85340 */
[----:B------:R-:W-:Y:S01]  /*0490*/  MOV R5, UR26 ;  /* 0x0000001a00057c02 */ /* 0x000fe20008000f00 */
[----:B------:R-:W-:Y:S01]  /*04a0*/  @P3 IMAD.WIDE R2, R38, R0, c[0x0][0x370] ;  /* 0x0000dc0026023625 */ /* 0x000fe200078e0200 */
[----:B------:R-:W-:-:S03]  /*04b0*/  PLOP3.LUT P0, PT, PT, PT, UP3, 0x80, 0x0 ;  /* 0x000000000000781c */ /* 0x000fc60003f0f038 */
[C---:B------:R-:W-:Y:S01]  /*04c0*/  @P1 IMAD.WIDE R6, R38.reuse, R4, c[0x0][0x360] ;  /* 0x0000d80026061625 */ /* 0x040fe200078e0204 */
[----:B------:R1:W2:Y:S03]  /*04d0*/  @P3 LDG.E R11, [R2.64] ;  /* 0x0000001c020b3981 */ /* 0x0002a6000c1e1900 */
[----:B------:R-:W-:Y:S01]  /*04e0*/  IMAD.WIDE R4, R38, R5, c[0x0][0x348] ;  /* 0x0000d20026047625 */ /* 0x000fe200078e0205 */
[----:B------:R-:W-:-:S04]  /*04f0*/  MOV R10, RZ ;  /* 0x000000ff000a7202 */ /* 0x000fc80000000f00 */
[----:B------:R-:W3:Y:S01]  /*0500*/  @P2 LDG.E R9, [R4.64] ;  /* 0x0000001c04092981 */ /* 0x000ee2000c1e1900 */
[----:B-1----:R-:W-:-:S03]  /*0510*/  IMAD.WIDE R2, R38, R0, c[0x0][0x350] ;  /* 0x0000d40026027625 */ /* 0x002fc600078e0200 */
[----:B------:R1:W4:Y:S04]  /*0520*/  @P1 LDG.E R0, [R6.64] ;  /* 0x0000001c06001981 */ /* 0x000328000c1e1900 */
[----:B------:R-:W4:Y:S01]  /*0530*/  @P4 LDG.E R8, [R2.64] ;  /* 0x0000001c02084981 */ /* 0x000f22000c1e1900 */
[----:B-1----:R-:W-:-:S04]  /*0540*/  IMAD.U32 R6, RZ, RZ, UR26 ;  /* 0x0000001aff067e24 */ /* 0x002fc8000f8e00ff */
[----:B------:R-:W-:-:S05]  /*0550*/  IMAD.WIDE R6, R38, R6, c[0x0][0x358] ;  /* 0x0000d60026067625 */ /* 0x000fca00078e0206 */
[----:B------:R1:W5:Y:S01]  /*0560*/  @P0 LDG.E R10, [R6.64] ;  /* 0x0000001c060a0981 */ /* 0x000362000c1e1900 */
[----:B------:R-:W1:Y:S01]  /*0570*/  S2UR UR16, SR_CTAID.Y ;  /* 0x00000000001079c3 */ /* 0x000e620000002600 */
[----:B------:R-:W-:Y:S02]  /*0580*/  UMOV UR21, URZ ;  /* 0x0000003f00157c82 */ /* 0x000fe40008000000 */
[----:B------:R-:W-:Y:S02]  /*0590*/  ULDC UR24, c[0x0][0x168] ;  /* 0x00005a0000187ab9 */ /* 0x000fe40000000800 */
[----:B------:R-:W-:Y:S02]  /*05a0*/  UMOV UR22, URZ ;  /* 0x0000003f00167c82 */ /* 0x000fe40008000000 */
[----:B------:R-:W-:Y:S02]  /*05b0*/  UMOV UR20, URZ ;  /* 0x0000003f00147c82 */ /* 0x000fe40008000000 */
[----:B------:R-:W-:-:S02]  /*05c0*/  ULDC UR7, c[0x0][0x1d0] ;  /* 0x0000740000077ab9 */ /* 0x000fc40000000800 */
[----:B------:R-:W-:Y:S02]  /*05d0*/  ULDC UR23, c[0x0][0x228] ;  /* 0x00008a0000177ab9 */ /* 0x000fe40000000800 */
[----:B-1----:R-:W-:Y:S01]  /*05e0*/  USHF.R.S32.HI UR15, URZ, 0x1f, UR16 ;  /* 0x0000001f3f0f7899 */ /* 0x002fe20008011410 */
[----:B--2---:R1:W2:Y:S08]  /*05f0*/  @P3 R2UR UR21, R11 ;  /* 0x000000000b1533c2 */ /* 0x0042b000000e0000 */
[----:B---3--:R1:W3:Y:S08]  /*0600*/  @P2 R2UR UR22, R9 ;  /* 0x00000000091623c2 */ /* 0x0082f000000e0000 */
[----:B----4-:R1:W4:Y:S08]  /*0610*/  @P1 R2UR UR24, R0 ;  /* 0x00000000001813c2 */ /* 0x01033000000e0000 */
[----:B------:R1:W1:Y:S01]  /*0620*/  @P4 R2UR UR20, R8 ;  /* 0x00000000081443c2 */ /* 0x00026200000e0000 */
[----:B------:R-:W-:Y:S05]  /*0630*/  @P1 BRA `(.L_x_3581) ;  /* 0x0000006000001947 */ /* 0x000fea0003800000 */
[----:B--23--:R-:W-:Y:S05]  /*0640*/  @!P2 BRA `(.L_x_3581) ;  /* 0x000000500000a947 */ /* 0x00cfea0003800000 */
[----:B-1----:R1:W2:Y:S04]  /*0650*/  LDG.E R0, [R4.64] ;  /* 0x0000001c04007981 */ /* 0x0022a8000c1e1900 */
[----:B-1----:R-:W3:Y:S01]  /*0660*/  LDG.E R4, [R4.64+0x4] ;  /* 0x0000041c04047981 */ /* 0x002ee2000c1e1900 */
[----:B--2-4-:R-:W1:Y:S08]  /*0670*/  R2UR UR24, R0 ;  /* 0x00000000001873c2 */ /* 0x014e7000000e0000 */
[----:B---3--:R-:W1:Y:S02]  /*0680*/  R2UR UR4, R4 ;  /* 0x00000000040473c2 */ /* 0x008e6400000e0000 */
[----:B-1----:R-:W-:-:S06]  /*0690*/  UIADD3 UR24, -UR24, UR4, URZ ;  /* 0x0000000418187290 */ /* 0x002fcc000fffe13f */
.L_x_3581:
[----:B--23--:R-:W-:-:S04]  /*06a0*/  ISETP.NE.U32.AND P1, PT, RZ, c[0x0][0x368], PT ;  /* 0x0000da00ff007a0c */ /* 0x00cfc80003f25070 */
[----:B------:R-:W-:-:S13]  /*06b0*/  ISETP.NE.AND.EX P1, PT, RZ, c[0x0][0x36c], PT, P1 ;  /* 0x0000db00ff007a0c */ /* 0x000fda0003f25310 */
[----:B------:R-:W-:Y:S05]  /*06c0*/  @!P1 BRA `(.L_x_3582) ;  /* 0x0000005000009947 */ /* 0x000fea0003800000 */
[----:B-1----:R-:W-:-:S05]  /*06d0*/  MOV R0, UR26 ;  /* 0x0000001a00007c02 */ /* 0x002fca0008000f00 */
[----:B------:R-:W-:-:S05]  /*06e0*/  IMAD.WIDE R2, R38, R0, c[0x0][0x368] ;  /* 0x0000da0026027625 */ /* 0x000fca00078e0200 */
[----:B------:R-:W2:Y:S02]  /*06f0*/  LDG.E R0, [R2.64] ;  /* 0x0000001c02007981 */ /* 0x000ea4000c1e1900 */
[----:B--2---:R1:W2:Y:S02]  /*0700*/  R2UR UR7, R0 ;  /* 0x00000000000773c2 */ /* 0x0042a400000e0000 */
[----:B-12---:R-:W-:Y:S05]  /*0710*/  BRA `(.L_x_3583) ;  /* 0x0000006000007947 */ /* 0x006fea0003800000 */
.L_x_3582:
[----:B------:R-:W-:Y:S05]  /*0720*/  @!P4 BRA `(.L_x_3583) ;  /* 0x000000500000c947 */ /* 0x000fea0003800000 */
[----:B-1----:R1:W2:Y:S04]  /*0730*/  LDG.E R0, [R2.64] ;  /* 0x0000001c02007981 */ /* 0x0022a8000c1e1900 */
[----:B-1----:R-:W3:Y:S01]  /*0740*/  LDG.E R2, [R2.64+0x4] ;  /* 0x0000041c02027981 */ /* 0x002ee2000c1e1900 */
[----:B--2---:R-:W1:Y:S08]  /*0750*/  R2UR UR7, R0 ;  /* 0x00000000000773c2 */ /* 0x004e7000000e0000 */
[----:B---3--:R-:W1:Y:S02]  /*0760*/  R2UR UR4, R2 ;  /* 0x00000000020473c2 */ /* 0x008e6400000e0000 */
[----:B-1----:R-:W-:-:S06]  /*0770*/  UIADD3 UR7, -UR7, UR4, URZ ;  /* 0x0000000407077290 */ /* 0x002fcc000fffe13f */
.L_x_3583:
[----:B------:R2:W3:Y:S04]  /*0780*/  @P0 LDG.E R4, [R6.64] ;  /* 0x0000001c06040981 */ /* 0x0004e8000c1e1900 */
[----:B--2---:R-:W2:Y:S01]  /*0790*/  @P0 LDG.E R6, [R6.64+0x4] ;  /* 0x0000041c06060981 */ /* 0x004ea2000c1e1900 */
[----:B------:R-:W-:Y:S01]  /*07a0*/  ISETP.NE.U32.AND P1, PT, RZ, c[0x0][0x378], PT ;  /* 0x0000de00ff007a0c */ /* 0x000fe20003f25070 */
[----:B-1----:R-:W-:-:S03]  /*07b0*/  IMAD.U32 R0, RZ, RZ, UR26 ;  /* 0x0000001aff007e24 */ /* 0x002fc6000f8e00ff */
[----:B------:R-:W-:-:S13]  /*07c0*/  ISETP.NE.AND.EX P1, PT, RZ, c[0x0][0x37c], PT, P1 ;  /* 0x0000df00ff007a0c */ /* 0x000fda0003f25310 */
[----:B------:R-:W-:-:S05]  /*07d0*/  @P1 IMAD.WIDE R2, R38, R0, c[0x0][0x378] ;  /* 0x0000de0026021625 */ /* 0x000fca00078e0200 */
[----:B----4-:R-:W4:Y:S01]  /*07e0*/  @P1 LDG.E R0, [R2.64] ;  /* 0x0000001c02001981 */ /* 0x010f22000c1e1900 */
[----:B------:R-:W-:Y:S02]  /*07f0*/  ULDC UR6, c[0x0][0x2c4] ;  /* 0x0000b10000067ab9 */ /* 0x000fe40000000800 */
[----:B------:R-:W-:Y:S02]  /*0800*/  UISETP.NE.AND UP2, UPT, UR6, 0x1, UPT ;  /* 0x000000010600788c */ /* 0x000fe4000bf45270 */
[----:B------:R-:W-:Y:S02]  /*0810*/  UIADD3 UR6, -UR21, UR7, URZ ;  /* 0x0000000715067290 */ /* 0x000fe4000fffe13f */
[----:B------:R-:W-:-:S07]  /*0820*/  UMOV UR19, UR7 ;  /* 0x0000000700137c82 */ /* 0x000fce0008000000 */
[----:B------:R-:W-:Y:S01]  /*0830*/  @UP2 UIADD3 UR8, UR18, 0x7f, URZ ;  /* 0x0000007f12082890 */ /* 0x000fe2000fffe03f */
[----:B---3--:R-:W1:Y:S08]  /*0840*/  @P0 R2UR UR4, R4 ;  /* 0x00000000040403c2 */ /* 0x008e7000000e0000 */
[----:B--2---:R-:W1:Y:S08]  /*0850*/  @P0 R2UR UR5, R6 ;  /* 0x00000000060503c2 */ /* 0x004e7000000e0000 */
[----:B----4-:R2:W3:Y:S01]  /*0860*/  @P1 R2UR UR19, R0 ;  /* 0x00000000001313c2 */ /* 0x0104e200000e0000 */
[----:B-1----:R-:W-:-:S03]  /*0870*/  @UP3 UIADD3 UR23, -UR4, UR5, URZ ;  /* 0x0000000504173290 */ /* 0x002fc6000fffe13f */
[----:B------:R-:W-:Y:S02]  /*0880*/  ULDC.64 UR4, c[0x0][0x2c8] ;  /* 0x0000b20000047ab9 */ /* 0x000fe40000000a00 */
[----:B------:R-:W-:Y:S02]  /*0890*/  UIMAD.WIDE.U32 UR8, UR8, UR4, URZ ;  /* 0x00000004080872a5 */ /* 0x000fe4000f8e003f */
[----:B------:R-:W-:Y:S02]  /*08a0*/  UIADD3 UR13, UR6, UR23, URZ ;  /* 0x00000017060d7290 */ /* 0x000fe4000fffe03f */
[----:B------:R-:W-:Y:S02]  /*08b0*/  UIADD3 UR4, UR18, 0x7f, URZ ;  /* 0x0000007f12047890 */ /* 0x000fe4000fffe03f */
[----:B------:R-:W-:Y:S02]  /*08c0*/  UIADD3 UR11, UR13, 0x40, -UR24 ;  /* 0x000000400d0b7890 */ /* 0x000fe4000fffe818 */
[----:B------:R-:W-:-:S02]  /*08d0*/  @UP2 USHF.R.U32.HI UR4, URZ, UR5, UR9 ;  /* 0x000000053f042299 */ /* 0x000fc40008011609 */
[----:B------:R-:W-:Y:S02]  /*08e0*/  UIADD3 UR9, UR13, 0x3f, URZ ;  /* 0x0000003f0d097890 */ /* 0x000fe4000fffe03f */
[----:B------:R-:W-:Y:S02]  /*08f0*/  UIADD3 UR5, UR11, UR4, URZ ;  /* 0x000000040b057290 */ /* 0x000fe4000fffe03f */
[----:B------:R-:W-:Y:S02]  /*0900*/  USHF.R.S32.HI UR8, URZ, 0x1f, UR9 ;  /* 0x0000001f3f087899 */ /* 0x000fe40008011409 */
[----:B------:R-:W-:Y:S02]  /*0910*/  USHF.R.S32.HI UR4, URZ, 0x1f, UR5 ;  /* 0x0000001f3f047899 */ /* 0x000fe40008011405 */
[----:B------:R-:W-:Y:S02]  /*0920*/  ULEA.HI UR8, UR8, UR9, URZ, 0x6 ;  /* 0x0000000908087291 */ /* 0x000fe4000f8f303f */
[----:B------:R-:W-:-:S02]  /*0930*/  ULEA.HI UR4, UR4, UR5, URZ, 0x6 ;  /* 0x0000000504047291 */ /* 0x000fc4000f8f303f */
[----:B------:R-:W-:Y:S02]  /*0940*/  USHF.R.S32.HI UR12, URZ, 0x6, UR8 ;  /* 0x000000063f0c7899 */ /* 0x000fe40008011408 */
[----:B------:R-:W-:-:S04]  /*0950*/  USHF.R.S32.HI UR4, URZ, 0x6, UR4 ;  /* 0x000000063f047899 */ /* 0x000fc80008011404 */
[----:B------:R-:W-:-:S04]  /*0960*/  UISETP.LT.AND UP0, UPT, UR12, UR4, UPT ;  /* 0x000000040c00728c */ /* 0x000fc8000bf01270 */
[----:B------:R-:W-:Y:S02]  /*0970*/  USEL UR5, UR12, UR4, UP0 ;  /* 0x000000040c057287 */ /* 0x000fe40008000000 */
[----:B------:R-:W-:Y:S02]  /*0980*/  UIADD3 UR4, -UR6, URZ, URZ ;  /* 0x0000003f06047290 */ /* 0x000fe4000fffe13f */
[----:B------:R-:W-:Y:S02]  /*0990*/  ULEA UR6, UR5, -UR6, 0x6 ;  /* 0x8000000605067291 */ /* 0x000fe4000f8e303f */
[----:B------:R-:W-:Y:S02]  /*09a0*/  UISETP.LT.AND UP1, UPT, URZ, UR4, UPT ;  /* 0x000000043f00728c */ /* 0x000fe4000bf21270 */
[----:B------:R-:W-:Y:S02]  /*09b0*/  UISETP.LT.AND UP0, UPT, UR6, UR23, UPT ;  /* 0x000000170600728c */ /* 0x000fe4000bf01270 */
[----:B------:R-:W-:-:S02]  /*09c0*/  USEL UR4, URZ, UR4, !UP1 ;  /* 0x000000043f047287 */ /* 0x000fc4000c800000 */
[----:B------:R-:W-:Y:S02]  /*09d0*/  USEL UR5, UR6, UR23, UP0 ;  /* 0x0000001706057287 */ /* 0x000fe40008000000 */
[----:B------:R-:W-:Y:S02]  /*09e0*/  USHF.R.U32.HI UR10, URZ, 0x6, UR4 ;  /* 0x000000063f0a7899 */ /* 0x000fe40008011604 */
[----:B------:R-:W-:-:S05]  /*09f0*/  UISETP.GT.AND UP0, UPT, UR5, UR4, UPT ;  /* 0x000000040500728c */ /* 0x000fca000bf04270 */
[----:B------:R-:W-:-:S06]  /*0a00*/  UMOV UR9, UR10 ;  /* 0x0000000a00097c82 */ /* 0x000fcc0008000000 */
[----:B------:R-:W-:-:S04]  /*0a10*/  @UP0 UIADD3 UR5, UR5, 0x3f, URZ ;  /* 0x0000003f05050890 */ /* 0x000fc8000fffe03f */
[----:B------:R-:W-:-:S04]  /*0a20*/  @UP0 USHF.R.S32.HI UR4, URZ, 0x1f, UR5 ;  /* 0x0000001f3f040899 */ /* 0x000fc80008011405 */
[----:B------:R-:W-:-:S04]  /*0a30*/  @UP0 ULEA.HI UR4, UR4, UR5, URZ, 0x6 ;  /* 0x0000000504040291 */ /* 0x000fc8000f8f303f */
[----:B------:R-:W-:-:S04]  /*0a40*/  @UP0 USHF.R.S32.HI UR9, URZ, 0x6, UR4 ;  /* 0x000000063f090899 */ /* 0x000fc80008011404 */
[----:B------:R-:W-:-:S06]  /*0a50*/  UISETP.GT.AND UP0, UPT, UR9, UR10, UPT ;  /* 0x0000000a0900728c */ /* 0x000fcc000bf04270 */
[----:B------:R-:W-:-:S13]  /*0a60*/  PLOP3.LUT P0, PT, PT, PT, UP0, 0x80, 0x0 ;  /* 0x000000000000781c */ /* 0x000fda0003f0f008 */
[----:B------:R-:W-:Y:S05]  /*0a70*/  @!P0 BRA `(.L_x_3584) ;  /* 0x0000794000008947 */ /* 0x000fea0003800000 */
[----:B--23--:R-:W-:Y:S01]  /*0a80*/  ISETP.NE.U32.AND P0, PT, RZ, c[0x0][0x340], PT ;  /* 0x0000d000ff007a0c */ /* 0x00cfe20003f05070 */
[----:B------:R-:W-:Y:S01]  /*0a90*/  IMAD.U32 R0, RZ, RZ, UR26 ;  /* 0x0000001aff007e24 */ /* 0x000fe2000f8e00ff */
[----:B------:R-:W-:Y:S01]  /*0aa0*/  SHF.R.S32.HI R4, RZ, 0x1f, R177 ;  /* 0x0000001fff047819 */ /* 0x000fe200000114b1 */
[----:B------:R-:W-:Y:S01]  /*0ab0*/  ULDC.64 UR4, c[0x0][0x240] ;  /* 0x0000900000047ab9 */ /* 0x000fe20000000a00 */
[----:B------:R-:W-:-:S13]  /*0ac0*/  ISETP.NE.AND.EX P3, PT, RZ, c[0x0][0x344], PT, P0 ;  /* 0x0000d100ff007a0c */ /* 0x000fda0003f65300 */
[----:B------:R-:W-:-:S05]  /*0ad0*/  @P3 IMAD.WIDE R2, R38, R0, c[0x0][0x340] ;  /* 0x0000d00026023625 */ /* 0x000fca00078e0200 */
[----:B------:R1:W2:Y:S01]  /*0ae0*/  @P3 LDG.E R18, [R2.64] ;  /* 0x0000001c02123981 */ /* 0x0002a2000c1e1900 */
[----:B------:R-:W-:Y:S01]  /*0af0*/  LEA.HI R0, R4, R177, RZ, 0x3 ;  /* 0x000000b104007211 */ /* 0x000fe200078f18ff */
[----:B------:R-:W-:Y:S01]  /*0b00*/  UIMAD UR4, UR15, UR4, URZ ;  /* 0x000000040f0472a4 */ /* 0x000fe2000f8e023f */
[----:B------:R-:W-:Y:S01]  /*0b10*/  IMAD.MOV.U32 R159, RZ, RZ, c[0x0][0x238] ;  /* 0x00008e00ff9f7624 */ /* 0x000fe200078e00ff */
[----:B------:R-:W-:Y:S01]  /*0b20*/  USHF.R.S32.HI UR6, URZ, 0x1f, UR26 ;  /* 0x0000001f3f067899 */ /* 0x000fe2000801141a */
[----:B------:R-:W-:Y:S01]  /*0b30*/  SHF.R.S32.HI R92, RZ, 0x3, R0 ;  /* 0x00000003ff5c7819 */ /* 0x000fe20000011400 */
[----:B------:R-:W-:Y:S01]  /*0b40*/  UIMAD UR8, UR16, UR5, UR4 ;  /* 0x00000005100872a4 */ /* 0x000fe2000f8e0204 */
[----:B------:R-:W-:Y:S01]  /*0b50*/  LOP3.LUT R0, R0, 0xfffffff8, RZ, 0xc0, !PT ;  /* 0xfffffff800007812 */ /* 0x000fe200078ec0ff */
[----:B------:R-:W-:Y:S01]  /*0b60*/  USEL UR35, UR6, URZ, !UP3 ;  /* 0x0000003f06237287 */ /* 0x000fe2000d800000 */
[----:B------:R-:W-:Y:S01]  /*0b70*/  SHF.R.S32.HI R37, RZ, 0x1f, R92 ;  /* 0x0000001fff257819 */ /* 0x000fe2000001145c */
[----:B------:R-:W-:Y:S01]  /*0b80*/  ULDC.64 UR4, c[0x0][0x248] ;  /* 0x0000920000047ab9 */ /* 0x000fe20000000a00 */
[C---:B-----5:R-:W-:Y:S01]  /*0b90*/  IADD3 R139, P0, R92.reuse, R10, RZ ;  /* 0x0000000a5c8b7210 */ /* 0x060fe20007f1e0ff */
[----:B------:R-:W-:Y:S01]  /*0ba0*/  IMAD.IADD R28, R177, 0x1, -R0 ;  /* 0x00000001b11c7824 */ /* 0x000fe200078e0a00 */
[----:B------:R-:W-:Y:S01]  /*0bb0*/  UIMAD UR4, UR35, UR4, URZ ;  /* 0x00000004230472a4 */ /* 0x000fe2000f8e023f */
[----:B------:R-:W-:Y:S01]  /*0bc0*/  IADD3 R128, -R92, UR23, RZ ;  /* 0x000000175c807c10 */ /* 0x000fe2000fffe1ff */
[----:B------:R-:W-:Y:S01]  /*0bd0*/  UIADD3 UR17, UR9, -0x1, URZ ;  /* 0xffffffff09117890 */ /* 0x000fe2000fffe03f */
[----:B------:R-:W-:Y:S01]  /*0be0*/  IMAD.SHL.U32 R32, R28, 0x8, RZ ;  /* 0x000000081c207824 */ /* 0x000fe200078e00ff */
[----:B------:R-:W-:Y:S01]  /*0bf0*/  LEA.HI.X.SX32 R152, R10, R37, 0x1, P0 ;  /* 0x000000250a987211 */ /* 0x000fe200000f0eff */
[----:B------:R-:W-:Y:S01]  /*0c00*/  USEL UR43, UR26, URZ, !UP3 ;  /* 0x0000003f1a2b7287 */ /* 0x000fe2000d800000 */
[----:B------:R-:W-:Y:S01]  /*0c10*/  LEA.HI R4, R4, R177, RZ, 0x6 ;  /* 0x000000b104047211 */ /* 0x000fe200078f30ff */
[----:B------:R-:W-:Y:S01]  /*0c20*/  UMOV UR37, 0x6 ;  /* 0x0000000600257882 */ /* 0x000fe20000000000 */
[----:B------:R-:W-:Y:S01]  /*0c30*/  SHF.R.S32.HI R33, RZ, 0x1f, R32 ;  /* 0x0000001fff217819 */ /* 0x000fe20000011420 */
[----:B------:R-:W-:Y:S01]  /*0c40*/  IMAD R0, R152, c[0x0][0x238], RZ ;  /* 0x00008e0098007a24 */ /* 0x000fe200078e02ff */
[----:B------:R-:W-:Y:S01]  /*0c50*/  USHF.R.S32.HI UR9, URZ, 0x1f, UR17 ;  /* 0x0000001f3f097899 */ /* 0x000fe20008011411 */
[----:B------:R-:W-:Y:S01]  /*0c60*/  IMAD.U32 R96, RZ, RZ, UR43 ;  /* 0x0000002bff607e24 */ /* 0x000fe2000f8e00ff */
[C---:B------:R-:W-:Y:S01]  /*0c70*/  IADD3 R87, R32.reuse, 0x40, RZ ;  /* 0x0000004020577810 */ /* 0x040fe20007ffe0ff */
[C---:B------:R-:W-:Y:S01]  /*0c80*/  IMAD R0, R139.reuse, c[0x0][0x23c], R0 ;  /* 0x00008f008b007a24 */ /* 0x040fe200078e0200 */
[----:B------:R-:W-:Y:S01]  /*0c90*/  ISETP.GE.AND P6, PT, R32, c[0x0][0x1d4], PT ;  /* 0x0000750020007a0c */ /* 0x000fe20003fc6270 */
[----:B-1----:R-:W-:Y:S01]  /*0ca0*/  IMAD.WIDE.U32 R2, R139, c[0x0][0x238], R32 ;  /* 0x00008e008b027a25 */ /* 0x002fe200078e0020 */
[----:B------:R-:W-:Y:S01]  /*0cb0*/  ISETP.GE.AND P5, PT, R87, c[0x0][0x1d4], PT ;  /* 0x0000750057007a0c */ /* 0x000fe20003fa6270 */
[----:B------:R-:W-:Y:S01]  /*0cc0*/  USHF.R.S32.HI UR36, URZ, 0x1f, UR19 ;  /* 0x0000001f3f247899 */ /* 0x000fe20008011413 */
[C---:B------:R-:W-:Y:S01]  /*0cd0*/  IADD3 R157, R92.reuse, 0x10, RZ ;  /* 0x000000105c9d7810 */ /* 0x040fe20007ffe0ff */
[----:B------:R-:W-:Y:S01]  /*0ce0*/  IMAD.IADD R3, R3, 0x1, R0 ;  /* 0x0000000103037824 */ /* 0x000fe200078e0200 */
[C---:B------:R-:W-:Y:S01]  /*0cf0*/  IADD3 R156, R92.reuse, 0x20, RZ ;  /* 0x000000205c9c7810 */ /* 0x040fe20007ffe0ff */
[----:B------:R-:W-:Y:S01]  /*0d00*/  IMAD.U32 R0, RZ, RZ, UR16 ;  /* 0x00000010ff007e24 */ /* 0x000fe2000f8e00ff */
[----:B------:R-:W-:Y:S01]  /*0d10*/  IADD3 R155, R92, 0x30, RZ ;  /* 0x000000305c9b7810 */ /* 0x000fe20007ffe0ff */
[----:B------:R-:W-:Y:S01]  /*0d20*/  IMAD.SHL.U32 R174, R159, 0x40, RZ ;  /* 0x000000409fae7824 */ /* 0x000fe200078e00ff */
[----:B------:R-:W-:Y:S01]  /*0d30*/  ULDC UR27, c[0x0][0x1e4] ;  /* 0x00007900001b7ab9 */ /* 0x000fe20000000800 */
[----:B------:R-:W-:Y:S01]  /*0d40*/  IMAD.WIDE.U32 R2, R0, c[0x0][0x240], R2 ;  /* 0x0000900000027a25 */ /* 0x000fe200078e0002 */
[----:B------:R-:W-:Y:S01]  /*0d50*/  ULDC.U8 UR48, c[0x0][0x298] ;  /* 0x0000a60000307ab9 */ /* 0x000fe20000000000 */
[----:B------:R-:W-:Y:S01]  /*0d60*/  P2R R153, PR, RZ, 0x20 ;  /* 0x00000020ff997803 */ /* 0x000fe20000000000 */
[----:B------:R-:W-:Y:S01]  /*0d70*/  UMOV UR49, 0x30 ;  /* 0x0000003000317882 */ /* 0x000fe20000000000 */
[----:B------:R-:W-:Y:S01]  /*0d80*/  IMAD.U32 R0, RZ, RZ, UR17 ;  /* 0x00000011ff007e24 */ /* 0x000fe2000f8e00ff */
[----:B------:R-:W-:Y:S01]  /*0d90*/  IADD3 R3, R3, UR8, RZ ;  /* 0x0000000803037c10 */ /* 0x000fe2000fffe0ff */
[----:B------:R-:W-:Y:S01]  /*0da0*/  UIMAD UR8, UR43, UR5, UR4 ;  /* 0x000000052b0872a4 */ /* 0x000fe2000f8e0204 */
[----:B------:R-:W-:Y:S01]  /*0db0*/  IMAD.SHL.U32 R5, R92, 0x40, RZ ;  /* 0x000000405c057824 */ /* 0x000fe200078e00ff */
[----:B------:R-:W-:Y:S01]  /*0dc0*/  ULDC UR39, c[0x0][0x280] ;  /* 0x0000a00000277ab9 */ /* 0x000fe20000000800 */
[----:B------:R-:W-:Y:S01]  /*0dd0*/  IMAD R8, R0, -0x40, R128 ;  /* 0xffffffc000087824 */ /* 0x000fe200078e0280 */
[----:B------:R-:W-:Y:S01]  /*0de0*/  ULDC.64 UR4, c[0x0][0x238] ;  /* 0x00008e0000047ab9 */ /* 0x000fe20000000a00 */
[----:B------:R-:W-:Y:S01]  /*0df0*/  IMAD.WIDE.U32 R126, R96, c[0x0][0x248], R2 ;  /* 0x00009200607e7a25 */ /* 0x000fe200078e0002 */
[----:B------:R-:W-:Y:S01]  /*0e00*/  USHF.L.U64.HI UR14, UR4, UR37, UR5 ;  /* 0x00000025040e7299 */ /* 0x000fe20008010205 */
[----:B------:R-:W-:Y:S01]  /*0e10*/  LOP3.LUT R21, R5, 0x1c0, RZ, 0xc0, !PT ;  /* 0x000001c005157812 */ /* 0x000fe200078ec0ff */
[----:B------:R-:W-:Y:S01]  /*0e20*/  UIMAD.WIDE.U32 UR30, UR4, 0x20, URZ ;  /* 0x00000020041e78a5 */ /* 0x000fe2000f8e003f */
[C---:B------:R-:W-:Y:S01]  /*0e30*/  ISETP.GE.AND P0, PT, R8.reuse, 0x1, PT ;  /* 0x000000010800780c */ /* 0x040fe20003f06270 */
[----:B------:R-:W-:Y:S01]  /*0e40*/  UIMAD UR5, UR14, UR17, URZ ;  /* 0x000000110e0572a4 */ /* 0x000fe2000f8e023f */
[----:B------:R-:W-:Y:S01]  /*0e50*/  IADD3 R125, R127, UR8, RZ ;  /* 0x000000087f7d7c10 */ /* 0x000fe2000fffe0ff */
[----:B------:R-:W-:Y:S01]  /*0e60*/  IMAD.MOV.U32 R124, RZ, RZ, R126 ;  /* 0x000000ffff7c7224 */ /* 0x000fe200078e007e */
[----:B------:R-:W-:Y:S01]  /*0e70*/  ISETP.GE.AND P2, PT, R8, 0x11, PT ;  /* 0x000000110800780c */ /* 0x000fe20003f46270 */
[----:B------:R-:W-:Y:S01]  /*0e80*/  IMAD.SHL.U32 R4, R4, 0x8, RZ ;  /* 0x0000000804047824 */ /* 0x000fe200078e00ff */
[----:B------:R-:W-:Y:S01]  /*0e90*/  SHF.R.U32.HI R36, RZ, 0x3, R21 ;  /* 0x00000003ff247819 */ /* 0x000fe20000011615 */
[----:B------:R-:W-:Y:S01]  /*0ea0*/  IMAD.U32 R0, RZ, RZ, UR5 ;  /* 0x00000005ff007e24 */ /* 0x000fe2000f8e00ff */
[----:B------:R-:W-:Y:S01]  /*0eb0*/  ULDC.64 UR4, c[0x0][0x1e0] ;  /* 0x0000780000047ab9 */ /* 0x000fe20000000a00 */
[----:B------:R-:W-:Y:S01]  /*0ec0*/  IMAD.WIDE.U32 R2, R174, UR17, R124 ;  /* 0x00000011ae027c25 */ /* 0x000fe2000f8e007c */
[----:B------:R-:W-:Y:S01]  /*0ed0*/  LOP3.LUT R31, R4, 0xfffffe00, RZ, 0xc0, !PT ;  /* 0xfffffe00041f7812 */ /* 0x000fe200078ec0ff */
[----:B------:R-:W-:Y:S01]  /*0ee0*/  ULDC UR40, c[0x0][0x290] ;  /* 0x0000a40000287ab9 */ /* 0x000fe20000000800 */
[----:B------:R-:W-:Y:S01]  /*0ef0*/  LOP3.LUT R4, R21, 0x38, R32, 0xf8, !PT ;  /* 0x0000003815047812 */ /* 0x000fe200078ef820 */
[----:B------:R-:W-:Y:S01]  /*0f00*/  IMAD R0, R174, UR9, R0 ;  /* 0x00000009ae007c24 */ /* 0x000fe2000f8e0200 */
[----:B------:R-:W-:Y:S01]  /*0f10*/  @P0 LEA R6, P1, R2, c[0x0][0x220], 0x1 ;  /* 0x0000880002060a11 */ /* 0x000fe200078208ff */
[----:B------:R-:W-:Y:S01]  /*0f20*/  IMAD.MOV.U32 R9, RZ, RZ, c[0x0][0x23c] ;  /* 0x00008f00ff097624 */ /* 0x000fe200078e00ff */
[----:B------:R-:W-:Y:S01]  /*0f30*/  LOP3.LUT R74, R31, R4, R36, 0xf6, !PT ;  /* 0x000000041f4a7212 */ /* 0x000fe200078ef624 */
[----:B------:R-:W-:Y:S01]  /*0f40*/  IMAD.IADD R3, R3, 0x1, R0 ;  /* 0x0000000103037824 */ /* 0x000fe200078e0200 */
[----:B------:R-:W-:Y:S01]  /*0f50*/  UIADD3 UR9, UR20, UR7, URZ ;  /* 0x0000000714097290 */ /* 0x000fe2000fffe03f */
[----:B------:R-:W-:Y:S01]  /*0f60*/  IMAD.SHL.U32 R120, R9, 0x20, RZ ;  /* 0x0000002009787824 */ /* 0x000fe200078e00ff */
[----:B------:R-:W-:Y:S01]  /*0f70*/  UIMAD.WIDE.U32 UR46, UR39, 0x30, URZ ;  /* 0x00000030272e78a5 */ /* 0x000fe2000f8e003f */
[----:B------:R-:W-:Y:S01]  /*0f80*/  IMAD.SHL.U32 R74, R74, 0x2, RZ ;  /* 0x000000024a4a7824 */ /* 0x000fe200078e00ff */
[----:B------:R-:W-:Y:S01]  /*0f90*/  @P0 LEA.HI.X R7, R2, c[0x0][0x224], R3, 0x1, P1 ;  /* 0x0000890002070a11 */ /* 0x000fe200008f0c03 */
[----:B------:R-:W-:Y:S01]  /*0fa0*/  IMAD.MOV.U32 R175, RZ, RZ, c[0x0][0x27c] ;  /* 0x00009f00ffaf7624 */ /* 0x000fe200078e00ff */
[C---:B------:R-:W-:Y:S01]  /*0fb0*/  @P2 LEA R0, P1, R159.reuse, R2, 0x4 ;  /* 0x000000029f002211 */ /* 0x040fe200078220ff */
[----:B------:R-:W-:Y:S01]  /*0fc0*/  USHF.R.S32.HI UR8, URZ, 0x1f, UR9 ;  /* 0x0000001f3f087899 */ /* 0x000fe20008011409 */
[----:B------:R-:W-:Y:S01]  /*0fd0*/  IADD3 R120, R120, UR31, RZ ;  /* 0x0000001f78787c10 */ /* 0x000fe2000fffe0ff */
[----:B------:R-:W-:Y:S01]  /*0fe0*/  @!PT LDS RZ, [RZ] ;  /* 0x00000000fffff984 */ /* 0x000fe20000000800 */
[----:B------:R-:W-:Y:S01]  /*0ff0*/  @!PT LDS RZ, [RZ] ;  /* 0x00000000fffff984 */ /* 0x000fe20000000800 */
[----:B------:R-:W-:Y:S01]  /*1000*/  @!PT LDS RZ, [RZ] ;  /* 0x00000000fffff984 */ /* 0x000fe20000000800 */
[----:B------:R1:W-:Y:S01]  /*1010*/  @P0 LDGSTS.E.BYPASS.LTC128B.128 [R74+0x4100], [R6.64], !P6 ;  /* 0x04100000064a0fae */ /* 0x0003e2000f101d5c */
[----:B------:R-:W-:Y:S01]  /*1020*/  @P2 LEA.HI.X R5, R159, R3, R9, 0x4, P1 ;  /* 0x000000039f052211 */ /* 0x000fe200008f2409 */
[----:B------:R-:W-:Y:S01]  /*1030*/  UIMAD UR7, UR8, UR4, URZ ;  /* 0x00000004080772a4 */ /* 0x000fe2000f8e023f */
[----:B------:R-:W-:Y:S01]  /*1040*/  @P2 LEA R4, P1, R0, c[0x0][0x220], 0x1 ;  /* 0x0000880000042a11 */ /* 0x000fe200078208ff */
[----:B------:R1:W-:Y:S01]  /*1050*/  @P0 LDGSTS.E.BYPASS.LTC128B.128 [R74+0x6100], [R6.64+0x80], !P5 ;  /* 0x06100080064a0fae */ /* 0x0003e2000e901d5c */
[----:B------:R-:W-:Y:S01]  /*1060*/  ISETP.GT.AND P0, PT, R8, 0x30, PT ;  /* 0x000000300800780c */ /* 0x000fe20003f04270 */
[----:B------:R-:W-:Y:S01]  /*1070*/  UIMAD.WIDE.U32 UR32, UR9, UR4, URZ ;  /* 0x00000004092072a5 */ /* 0x000fe2000f8e003f */
[----:B------:R-:W-:Y:S01]  /*1080*/  @P2 LEA.HI.X R5, R0, c[0x0][0x224], R5, 0x1, P1 ;  /* 0x0000890000052a11 */ /* 0x000fe200008f0c05 */
[----:B------:R-:W-:Y:S01]  /*1090*/  UIMAD UR7, UR9, UR5, UR7 ;  /* 0x00000005090772a4 */ /* 0x000fe2000f8e0207 */
[----:B------:R-:W-:Y:S01]  /*10a0*/  ISETP.GE.AND P1, PT, R8, 0x21, PT ;  /* 0x000000210800780c */ /* 0x000fe20003f26270 */
[----:B------:R-:W-:Y:S01]  /*10b0*/  IMAD.SHL.U32 R28, R28, 0x4, RZ ;  /* 0x000000041c1c7824 */ /* 0x000fe200078e00ff */
[----:B------:R-:W-:Y:S01]  /*10c0*/  ULDC.64 UR4, c[0x0][0x1e8] ;  /* 0x00007a0000047ab9 */ /* 0x000fe20000000a00 */
[----:B------:R3:W-:Y:S01]  /*10d0*/  @P2 LDGSTS.E.BYPASS.LTC128B.128 [R74+0x4900], [R4.64], !P6 ;  /* 0x04900000044a2fae */ /* 0x0007e2000f101d5c */
[----:B------:R-:W-:Y:S01]  /*10e0*/  UIADD3 UR33, UR33, UR7, URZ ;  /* 0x0000000721217290 */ /* 0x000fe2000fffe03f */
[----:B------:R-:W-:Y:S01]  /*10f0*/  IMAD R8, R37, c[0x0][0x290], RZ ;  /* 0x0000a40025087a24 */ /* 0x000fe200078e02ff */
[----:B------:R-:W-:Y:S01]  /*1100*/  SHF.R.S32.HI R29, RZ, 0x1f, R28 ;  /* 0x0000001fff1d7819 */ /* 0x000fe2000001141c */
[----:B------:R3:W-:Y:S01]  /*1110*/  @P2 LDGSTS.E.BYPASS.LTC128B.128 [R74+0x6900], [R4.64+0x80], !P5 ;  /* 0x06900080044a2fae */ /* 0x0007e2000e901d5c */
[C---:B------:R-:W-:Y:S01]  /*1120*/  IMAD.WIDE.U32 R12, R92.reuse, c[0x0][0x280], R32 ;  /* 0x0000a0005c0c7a25 */ /* 0x040fe200078e0020 */
[----:B------:R-:W-:Y:S01]  /*1130*/  UIMAD.WIDE.U32 UR44, UR40, 0x30, URZ ;  /* 0x00000030282c78a5 */ /* 0x000fe2000f8e003f */
[----:B------:R-:W-:Y:S01]  /*1140*/  P2R R154, PR, RZ, 0x40 ;  /* 0x00000040ff9a7803 */ /* 0x000fe20000000000 */
[----:B------:R-:W-:Y:S01]  /*1150*/  USHF.L.U32 UR38, UR40, 0x6, URZ ;  /* 0x0000000628267899 */ /* 0x000fe2000800063f */
[----:B------:R-:W-:Y:S01]  /*1160*/  IMAD R8, R92, c[0x0][0x294], R8 ;  /* 0x0000a5005c087a24 */ /* 0x000fe200078e0208 */
[----:B------:R-:W-:Y:S01]  /*1170*/  @P1 IADD3 R0, P2, R2, UR30, RZ ;  /* 0x0000001e02001c10 */ /* 0x000fe2000ff5e0ff */
[----:B------:R-:W-:-:S04]  /*1180*/  IMAD.WIDE.U32 R14, R92, c[0x0][0x290], R32 ;  /* 0x0000a4005c0e7a25 */ /* 0x000fc800078e0020 */
[----:B------:R-:W-:Y:S02]  /*1190*/  IMAD.U32 R16, RZ, RZ, UR16 ;  /* 0x00000010ff107e24 */ /* 0x000fe4000f8e00ff */
[----:B------:R-:W-:-:S04]  /*11a0*/  IMAD.WIDE.U32 R164, R92, c[0x0][0x1e0], RZ ;  /* 0x000078005ca47a25 */ /* 0x000fc800078e00ff */
[----:B-1----:R-:W-:Y:S02]  /*11b0*/  @P0 IMAD R6, R9, 0x30, RZ ;  /* 0x0000003009060824 */ /* 0x002fe400078e02ff */
[----:B------:R-:W-:-:S04]  /*11c0*/  IMAD.WIDE.U32 R16, R16, c[0x0][0x210], R32 ;  /* 0x0000840010107a25 */ /* 0x000fc800078e0020 */
[----:B------:R-:W-:Y:S02]  /*11d0*/  IMAD.MOV.U32 R173, RZ, RZ, c[0x0][0x1e0] ;  /* 0x00007800ffad7624 */ /* 0x000fe400078e00ff */
[----:B------:R-:W-:Y:S02]  /*11e0*/  IMAD.MOV.U32 R160, RZ, RZ, c[0x0][0x290] ;  /* 0x0000a400ffa07624 */ /* 0x000fe400078e00ff */
[----:B---3--:R-:W-:Y:S01]  /*11f0*/  @P0 IMAD.WIDE.U32 R4, R159, 0x30, R2 ;  /* 0x000000309f040825 */ /* 0x008fe200078e0002 */
[-C--:B------:R-:W-:Y:S02]  /*1200*/  SHF.L.U64.HI R172, R173, R38.reuse, c[0x0][0x1e4] ;  /* 0x00007900adac7619 */ /* 0x080fe40000010226 */
[----:B------:R-:W-:Y:S01]  /*1210*/  SHF.L.U64.HI R161, R160, R38, c[0x0][0x294] ;  /* 0x0000a500a0a17619 */ /* 0x000fe20000010226 */
[----:B------:R-:W-:Y:S01]  /*1220*/  @P1 IMAD.X R2, R120, 0x1, R3, P2 ;  /* 0x0000000178021824 */ /* 0x000fe200010e0603 */
[----:B------:R-:W-:Y:S01]  /*1230*/  @P0 LEA R24, P2, R4, c[0x0][0x220], 0x1 ;  /* 0x0000880004180a11 */ /* 0x000fe200078408ff */
[----:B------:R-:W-:-:S02]  /*1240*/  @P0 IMAD.IADD R3, R5, 0x1, R6 ;  /* 0x0000000105030824 */ /* 0x000fc400078e0206 */
[----:B------:R-:W-:-:S03]  /*1250*/  IMAD.WIDE.U32 R6, R92, c[0x0][0x290], R28 ;  /* 0x0000a4005c067a25 */ /* 0x000fc600078e001c */
[----:B------:R-:W-:Y:S01]  /*1260*/  @P0 LEA.HI.X R25, R4, c[0x0][0x224], R3, 0x1, P2 ;  /* 0x0000890004190a11 */ /* 0x000fe200010f0c03 */
[----:B------:R-:W-:Y:S01]  /*1270*/  IMAD.U32 R3, RZ, RZ, UR26 ;  /* 0x0000001aff037e24 */ /* 0x000fe2000f8e00ff */
[C---:B------:R-:W-:Y:S01]  /*1280*/  @P1 LEA R22, P2, R0.reuse, c[0x0][0x220], 0x1 ;  /* 0x0000880000161a11 */ /* 0x040fe200078408ff */
[----:B------:R-:W-:Y:S02]  /*1290*/  IMAD.IADD R7, R7, 0x1, R8 ;  /* 0x0000000107077824 */ /* 0x000fe400078e0208 */
[----:B------:R-:W-:Y:S01]  /*12a0*/  IMAD.MOV.U32 R158, RZ, RZ, 0x5 ;  /* 0x00000005ff9e7424 */ /* 0x000fe200078e00ff */
[----:B------:R-:W-:Y:S01]  /*12b0*/  @P1 LEA.HI.X R23, R0, c[0x0][0x224], R2, 0x1, P2 ;  /* 0x0000890000171a11 */ /* 0x000fe200010f0c02 */
[----:B------:R-:W-:Y:S01]  /*12c0*/  IMAD.U32 R2, RZ, RZ, UR6 ;  /* 0x00000006ff027e24 */ /* 0x000fe2000f8e00ff */
[----:B------:R-:W-:Y:S01]  /*12d0*/  ISETP.GE.AND P2, PT, R32, c[0x0][0x27c], PT ;  /* 0x00009f0020007a0c */ /* 0x000fe20003f46270 */
[----:B------:R-:W-:Y:S01]  /*12e0*/  IMAD.SHL.U32 R0, R175, 0x2, RZ ;  /* 0x00000002af007824 */ /* 0x000fe200078e00ff */
[----:B------:R-:W-:Y:S01]  /*12f0*/  UIMAD UR6, UR15, UR4, URZ ;  /* 0x000000040f0672a4 */ /* 0x000fe2000f8e023f */
[----:B------:R1:W-:Y:S01]  /*1300*/  @P1 LDGSTS.E.BYPASS.LTC128B.128 [R74+0x5100], [R22.64], !P6 ;  /* 0x05100000164a1fae */ /* 0x0003e2000f101d5c */
[----:B------:R-:W-:Y:S01]  /*1310*/  SEL R4, RZ, c[0x0][0x27c], !P2 ;  /* 0x00009f00ff047a07 */ /* 0x000fe20005000000 */
[----:B------:R-:W-:Y:S01]  /*1320*/  IMAD.MOV.U32 R163, RZ, RZ, c[0x0][0x280] ;  /* 0x0000a000ffa37624 */ /* 0x000fe200078e00ff */
[----:B------:R-:W-:Y:S01]  /*1330*/  UIMAD UR5, UR16, UR5, UR6 ;  /* 0x00000005100572a4 */ /* 0x000fe2000f8e0206 */
[----:B------:R1:W-:Y:S01]  /*1340*/  @P1 LDGSTS.E.BYPASS.LTC128B.128 [R74+0x7100], [R22.64+0x80], !P5 ;  /* 0x07100080164a1fae */ /* 0x0003e2000e901d5c */
[----:B------:R-:W-:Y:S01]  /*1350*/  IADD3 R150, P1, R92, UR9, RZ ;  /* 0x000000095c967c10 */ /* 0x000fe2000ff3e0ff */
[----:B------:R-:W-:Y:S01]  /*1360*/  ULDC.64 UR6, c[0x0][0x260] ;  /* 0x0000980000067ab9 */ /* 0x000fe20000000a00 */
[----:B------:R-:W-:Y:S01]  /*1370*/  IMAD.WIDE.U32 R170, R157, c[0x0][0x1e0], RZ ;  /* 0x000078009daa7a25 */ /* 0x000fe200078e00ff */
[----:B------:R-:W-:Y:S01]  /*1380*/  UIMAD UR6, UR15, UR6, URZ ;  /* 0x000000060f0672a4 */ /* 0x000fe2000f8e023f */
[----:B------:R1:W-:Y:S01]  /*1390*/  @P0 LDGSTS.E.BYPASS.LTC128B.128 [R74+0x5900], [R24.64], !P6 ;  /* 0x05900000184a0fae */ /* 0x0003e2000f101d5c */
[----:B------:R-:W-:Y:S01]  /*13a0*/  @P2 IADD3 R0, -R0, c[0x0][0x1d4], RZ ;  /* 0x0000750000002a10 */ /* 0x000fe20007ffe1ff */
[----:B------:R-:W-:Y:S01]  /*13b0*/  IMAD.WIDE.U32 R168, R156, c[0x0][0x1e0], RZ ;  /* 0x000078009ca87a25 */ /* 0x000fe200078e00ff */
[----:B------:R-:W-:Y:S01]  /*13c0*/  ISETP.GE.AND P2, PT, R175, 0x1, PT ;  /* 0x00000001af00780c */ /* 0x000fe20003f46270 */
[----:B------:R-:W-:Y:S01]  /*13d0*/  UIMAD UR6, UR16, UR7, UR6 ;  /* 0x00000007100672a4 */ /* 0x000fe2000f8e0206 */
[----:B------:R1:W-:Y:S01]  /*13e0*/  @P0 LDGSTS.E.BYPASS.LTC128B.128 [R74+0x7900], [R24.64+0x80], !P5 ;  /* 0x07900080184a0fae */ /* 0x0003e2000e901d5c */
[----:B------:R-:W-:Y:S01]  /*13f0*/  IADD3.X R149, R37, UR8, RZ, P1, !PT ;  /* 0x0000000825957c10 */ /* 0x000fe20008ffe4ff */
[----:B------:R-:W-:Y:S01]  /*1400*/  IMAD.WIDE.U32 R166, R155, c[0x0][0x1e0], RZ ;  /* 0x000078009ba67a25 */ /* 0x000fe200078e00ff */
[-C--:B------:R-:W-:Y:S01]  /*1410*/  SHF.L.U64.HI R173, R173, R158.reuse, c[0x0][0x1e4] ;  /* 0x00007900adad7619 */ /* 0x080fe2000001029e */
[----:B------:R-:W0:Y:S01]  /*1420*/  LDGDEPBAR ;  /* 0x00000000000079af */ /* 0x000e220000000000 */
[----:B------:R-:W-:-:S02]  /*1430*/  SHF.L.U64.HI R162, R163, R158, c[0x0][0x284] ;  /* 0x0000a100a3a27619 */ /* 0x000fc4000001029e */
[-C--:B------:R-:W-:Y:S02]  /*1440*/  SHF.L.U64.HI R160, R160, R158.reuse, c[0x0][0x294] ;  /* 0x0000a500a0a07619 */ /* 0x080fe4000001029e */
[C---:B------:R-:W-:Y:S01]  /*1450*/  SHF.L.U64.HI R158, R159.reuse, R158, c[0x0][0x23c] ;  /* 0x00008f009f9e7619 */ /* 0x040fe2000001029e */
[----:B------:R-:W-:Y:S01]  /*1460*/  IMAD.SHL.U32 R159, R159, 0x20, RZ ;  /* 0x000000209f9f7824 */ /* 0x000fe200078e00ff */
[----:B------:R-:W-:Y:S01]  /*1470*/  SHF.L.U64.HI R163, R163, R38, c[0x0][0x284] ;  /* 0x0000a100a3a37619 */ /* 0x000fe20000010226 */
[----:B------:R-:W-:Y:S01]  /*1480*/  BAR.SYNC.DEFER_BLOCKING 0x0 ;  /* 0x0000000000007b1d */ /* 0x000fe20000010000 */
[----:B------:R-:W-:Y:S02]  /*1490*/  ISETP.GE.AND P5, PT, R32, c[0x0][0x1d4], PT ;  /* 0x0000750020007a0c */ /* 0x000fe40003fa6270 */
[----:B--2---:R-:W-:Y:S01]  /*14a0*/  @P3 SHF.R.S32.HI R19, RZ, 0x1f, R18 ;  /* 0x0000001fff133819 */ /* 0x004fe20000011412 */
[----:B------:R-:W-:Y:S02]  /*14b0*/  @!P3 IMAD.MOV.U32 R19, RZ, RZ, R2 ;  /* 0x000000ffff13b224 */ /* 0x000fe400078e0002 */
[----:B------:R-:W-:-:S02]  /*14c0*/  IMAD.U32 R2, RZ, RZ, UR30 ;  /* 0x0000001eff027e24 */ /* 0x000fc4000f8e00ff */
[----:B------:R-:W-:Y:S01]  /*14d0*/  @!P3 IMAD.MOV.U32 R18, RZ, RZ, R3 ;  /* 0x000000ffff12b224 */ /* 0x000fe200078e0003 */
[----:B------:R-:W-:Y:S01]  /*14e0*/  ISETP.NE.AND P3, PT, RZ, UR48, PT ;  /* 0x00000030ff007c0c */ /* 0x000fe2000bf65270 */
[----:B------:R-:W-:Y:S01]  /*14f0*/  IMAD.U32 R3, RZ, RZ, UR31 ;  /* 0x0000001fff037e24 */ /* 0x000fe2000f8e00ff */
[----:B------:R-:W-:Y:S01]  /*1500*/  IADD3 R121, P2, R2, 0x80, RZ ;  /* 0x0000008002797810 */ /* 0x000fe20007f5e0ff */
[----:B------:R-:W-:Y:S01]  /*1510*/  IMAD.IADD R2, R32, 0x1, R4 ;  /* 0x0000000120027824 */ /* 0x000fe200078e0204 */
[----:B------:R-:W-:Y:S01]  /*1520*/  SHF.R.S32.HI R3, RZ, 0x1f, R0 ;  /* 0x0000001fff037819 */ /* 0x000fe20000011400 */
[----:B------:R-:W-:Y:S01]  /*1530*/  UIMAD.WIDE.U32 UR30, UR16, UR4, UR32 ;  /* 0x00000004101e72a5 */ /* 0x000fe2000f8e0020 */
[----:B------:R-:W-:Y:S01]  /*1540*/  P2R R151, PR, RZ, 0x8 ;  /* 0x00000008ff977803 */ /* 0x000fe20000000000 */
[----:B------:R-:W-:Y:S01]  /*1550*/  IMAD.X R120, RZ, RZ, R120, P2 ;  /* 0x000000ffff787224 */ /* 0x000fe200010e0678 */
[----:B------:R-:W-:Y:S01]  /*1560*/  LEA.HI R34, R3, R0, RZ, 0x4 ;  /* 0x0000000003227211 */ /* 0x000fe200078f20ff */
[----:B------:R-:W-:Y:S01]  /*1570*/  UIADD3 UR25, UR31, UR5, URZ ;  /* 0x000000051f197290 */ /* 0x000fe2000fffe03f */
[----:B------:R-:W-:Y:S01]  /*1580*/  SHF.R.S32.HI R0, RZ, 0x1f, R2 ;  /* 0x0000001fff007819 */ /* 0x000fe20000011402 */
[----:B------:R-:W-:Y:S01]  /*1590*/  IMAD.U32 R4, RZ, RZ, UR30 ;  /* 0x0000001eff047e24 */ /* 0x000fe2000f8e00ff */
[----:B------:R-:W-:Y:S01]  /*15a0*/  ULDC.64 UR4, c[0x0][0x210] ;  /* 0x0000840000047ab9 */ /* 0x000fe20000000a00 */
[----:B------:R-:W-:Y:S01]  /*15b0*/  IMAD.U32 R5, RZ, RZ, UR31 ;  /* 0x0000001fff057e24 */ /* 0x000fe2000f8e00ff */
[CC--:B------:R-:W-:Y:S01]  /*15c0*/  LEA.HI R20, R0.reuse, R2.reuse, RZ, 0x3 ;  /* 0x0000000200147211 */ /* 0x0c0fe200078f18ff */
[----:B------:R-:W-:Y:S01]  /*15d0*/  IMAD.MOV.U32 R88, RZ, RZ, R4 ;  /* 0x000000ffff587224 */ /* 0x000fe200078e0004 */
[----:B------:R-:W-:Y:S01]  /*15e0*/  LEA.HI R35, R0, R2, RZ, 0x6 ;  /* 0x0000000200237211 */ /* 0x000fe200078f30ff */
[----:B------:R-:W-:Y:S01]  /*15f0*/  IMAD.U32 R2, RZ, RZ, UR16 ;  /* 0x00000010ff027e24 */ /* 0x000fe2000f8e00ff */
[----:B------:R-:W-:Y:S01]  /*1600*/  UIMAD UR4, UR15, UR4, URZ ;  /* 0x000000040f0472a4 */ /* 0x000fe2000f8e023f */
[----:B------:R-:W-:Y:S01]  /*1610*/  IMAD R0, R37, c[0x0][0x280], RZ ;  /* 0x0000a00025007a24 */ /* 0x000fe200078e02ff */
[----:B------:R-:W-:Y:S01]  /*1620*/  LOP3.LUT R109, R20, 0xfffffff8, RZ, 0xc0, !PT ;  /* 0xfffffff8146d7812 */ /* 0x000fe200078ec0ff */
[----:B------:R-:W-:Y:S01]  /*1630*/  IMAD.WIDE.U32 R2, R2, c[0x0][0x260], R32 ;  /* 0x0000980002027a25 */ /* 0x000fe200078e0020 */
[----:B------:R-:W-:-:S02]  /*1640*/  UIMAD UR4, UR16, UR5, UR4 ;  /* 0x00000005100472a4 */ /* 0x000fc4000f8e0204 */
[----:B------:R-:W-:Y:S01]  /*1650*/  SHF.R.S32.HI R119, RZ, 0x1f, R109 ;  /* 0x0000001fff777819 */ /* 0x000fe2000001146d */
[C---:B------:R-:W-:Y:S01]  /*1660*/  IMAD R0, R92.reuse, c[0x0][0x284], R0 ;  /* 0x0000a1005c007a24 */ /* 0x040fe200078e0200 */
[----:B------:R-:W-:Y:S01]  /*1670*/  IADD3 R11, R3, UR6, RZ ;  /* 0x00000006030b7c10 */ /* 0x000fe2000fffe0ff */
[----:B------:R-:W-:Y:S01]  /*1680*/  IMAD.WIDE.U32 R4, R92, c[0x0][0x280], R28 ;  /* 0x0000a0005c047a25 */ /* 0x000fe200078e001c */
[----:B------:R-:W-:Y:S01]  /*1690*/  IADD3 R17, R17, UR4, RZ ;  /* 0x0000000411117c10 */ /* 0x000fe2000fffe0ff */
[----:B------:R-:W-:Y:S02]  /*16a0*/  ULDC.64 UR6, c[0x0][0x1e0] ;  /* 0x0000780000067ab9 */ /* 0x000fe40000000a00 */
[----:B------:R-:W-:Y:S01]  /*16b0*/  IMAD.IADD R9, R5, 0x1, R0 ;  /* 0x0000000105097824 */ /* 0x000fe200078e0200 */
[----:B------:R-:W-:Y:S01]  /*16c0*/  USHF.L.U32 UR30, UR6, 0x4, URZ ;  /* 0x00000004061e7899 */ /* 0x000fe2000800063f */
[----:B------:R-:W-:Y:S01]  /*16d0*/  IMAD.IADD R5, R0, 0x1, R13 ;  /* 0x0000000100057824 */ /* 0x000fe200078e020d */
[----:B------:R-:W-:Y:S01]  /*16e0*/  ULDC.64 UR4, c[0x0][0x280] ;  /* 0x0000a00000047ab9 */ /* 0x000fe20000000a00 */
[----:B------:R-:W-:Y:S01]  /*16f0*/  IMAD.IADD R3, R8, 0x1, R15 ;  /* 0x0000000108037824 */ /* 0x000fe200078e020f */
[----:B------:R-:W-:Y:S01]  /*1700*/  UIMAD UR4, UR36, UR4, URZ ;  /* 0x00000004240472a4 */ /* 0x000fe2000f8e023f */
[----:B------:R-:W-:Y:S01]  /*1710*/  IMAD.MOV.U32 R8, RZ, RZ, R4 ;  /* 0x000000ffff087224 */ /* 0x000fe200078e0004 */
[----:B------:R-:W-:Y:S01]  /*1720*/  UIMAD UR34, UR7, 0x30, URZ ;  /* 0x00000030072278a4 */ /* 0x000fe2000f8e023f */
[----:B------:R-:W-:Y:S01]  /*1730*/  IMAD.U32 R0, RZ, RZ, UR19 ;  /* 0x00000013ff007e24 */ /* 0x000fe2000f8e00ff */
[----:B------:R-:W-:Y:S01]  /*1740*/  USHF.L.U64.HI UR27, UR6, UR37, UR27 ;  /* 0x00000025061b7299 */ /* 0x000fe2000801021b */
[----:B------:R-:W-:Y:S01]  /*1750*/  IMAD.MOV.U32 R10, RZ, RZ, R2 ;  /* 0x000000ffff0a7224 */ /* 0x000fe200078e0002 */
[----:B------:R-:W-:Y:S01]  /*1760*/  UIMAD.WIDE.U32 UR32, UR6, 0x30, URZ ;  /* 0x00000030062078a5 */ /* 0x000fe2000f8e003f */
[----:B------:R-:W-:Y:S01]  /*1770*/  IMAD.WIDE.U32 R104, R0, c[0x0][0x280], R8 ;  /* 0x0000a00000687a25 */ /* 0x000fe200078e0008 */
[----:B------:R-:W-:-:S02]  /*1780*/  USHF.L.U32 UR31, UR6, 0x6, URZ ;  /* 0x00000006061f7899 */ /* 0x000fc4000800063f */
[----:B------:R-:W-:Y:S01]  /*1790*/  UIMAD UR41, UR19, UR5, UR4 ;  /* 0x00000005132972a4 */ /* 0x000fe2000f8e0204 */
[----:B------:R-:W-:Y:S02]  /*17a0*/  IMAD.U32 R9, RZ, RZ, UR19 ;  /* 0x00000013ff097e24 */ /* 0x000fe4000f8e00ff */
[----:B------:R-:W-:Y:S01]  /*17b0*/  IMAD.MOV.U32 R4, RZ, RZ, R12 ;  /* 0x000000ffff047224 */ /* 0x000fe200078e000c */
[----:B------:R-:W-:Y:S01]  /*17c0*/  ULDC.64 UR4, c[0x0][0x268] ;  /* 0x00009a0000047ab9 */ /* 0x000fe20000000a00 */
[----:B------:R-:W-:Y:S01]  /*17d0*/  IMAD.U32 R8, RZ, RZ, UR19 ;  /* 0x00000013ff087e24 */ /* 0x000fe2000f8e00ff */
[----:B------:R-:W-:Y:S01]  /*17e0*/  UIMAD UR4, UR35, UR4, URZ ;  /* 0x00000004230472a4 */ /* 0x000fe2000f8e023f */
[----:B------:R-:W-:Y:S01]  /*17f0*/  IMAD.MOV.U32 R2, RZ, RZ, R14 ;  /* 0x000000ffff027224 */ /* 0x000fe200078e000e */
[----:B------:R-:W-:Y:S01]  /*1800*/  IADD3 R117, R105, UR41, RZ ;  /* 0x0000002969757c10 */ /* 0x000fe2000fffe0ff */
[----:B------:R-:W-:Y:S01]  /*1810*/  IMAD.WIDE.U32 R102, R9, c[0x0][0x290], R6 ;  /* 0x0000a40009667a25 */ /* 0x000fe200078e0006 */
[----:B------:R-:W-:Y:S01]  /*1820*/  SHF.R.S32.HI R6, RZ, 0x1f, R157 ;  /* 0x0000001fff067819 */ /* 0x000fe2000001149d */
[----:B------:R-:W-:-:S02]  /*1830*/  UIMAD UR43, UR43, UR5, UR4 ;  /* 0x000000052b2b72a4 */ /* 0x000fc4000f8e0204 */
[----:B------:R-:W-:Y:S01]  /*1840*/  IMAD.WIDE.U32 R100, R8, c[0x0][0x280], R4 ;  /* 0x0000a00008647a25 */ /* 0x000fe200078e0004 */
[----:B------:R-:W-:Y:S01]  /*1850*/  SHF.R.S32.HI R5, RZ, 0x1f, R156 ;  /* 0x0000001fff057819 */ /* 0x000fe2000001149c */
[----:B------:R-:W-:Y:S01]  /*1860*/  ULDC UR35, c[0x0][0x284] ;  /* 0x0000a10000237ab9 */ /* 0x000fe20000000800 */
[----:B------:R-:W-:Y:S01]  /*1870*/  LEA.HI R6, R6, R157, RZ, 0x3 ;  /* 0x0000009d06067211 */ /* 0x000fe200078f18ff */
[----:B------:R-:W-:Y:S01]  /*1880*/  IMAD.WIDE.U32 R98, R0, c[0x0][0x290], R2 ;  /* 0x0000a40000627a25 */ /* 0x000fe200078e0002 */
[----:B------:R-:W-:Y:S01]  /*1890*/  SHF.R.S32.HI R0, RZ, 0x1f, R155 ;  /* 0x0000001fff007819 */ /* 0x000fe2000001149b */
[----:B------:R-:W-:Y:S01]  /*18a0*/  ULDC UR4, c[0x0][0x294] ;  /* 0x0000a50000047ab9 */ /* 0x000fe20000000800 */
[----:B------:R-:W-:Y:S01]  /*18b0*/  LEA.HI R5, R5, R156, RZ, 0x3 ;  /* 0x0000009c05057211 */ /* 0x000fe200078f18ff */
[----:B------:R-:W-:Y:S01]  /*18c0*/  IMAD.SHL.U32 R7, R6, 0x40, RZ ;  /* 0x0000004006077824 */ /* 0x000fe200078e00ff */
[----:B------:R-:W-:Y:S01]  /*18d0*/  LEA.HI R0, R0, R155, RZ, 0x3 ;  /* 0x0000009b00007211 */ /* 0x000fe200078f18ff */
[----:B------:R-:W-:Y:S01]  /*18e0*/  IMAD.SHL.U32 R4, R157, 0x40, RZ ;  /* 0x000000409d047824 */ /* 0x000fe200078e00ff */
[----:B------:R-:W-:Y:S01]  /*18f0*/  LOP3.LUT R8, R21, 0x38, R20, 0xf8, !PT ;  /* 0x0000003815087812 */ /* 0x000fe200078ef814 */
[----:B------:R-:W-:Y:S01]  /*1900*/  IMAD.SHL.U32 R6, R5, 0x40, RZ ;  /* 0x0000004005067824 */ /* 0x000fe200078e00ff */
[----:B------:R-:W-:Y:S01]  /*1910*/  SHF.R.S32.HI R5, RZ, 0x4, R34 ;  /* 0x00000004ff057819 */ /* 0x000fe20000011422 */
[----:B------:R-:W-:Y:S01]  /*1920*/  IMAD.SHL.U32 R3, R156, 0x40, RZ ;  /* 0x000000409c037824 */ /* 0x000fe200078e00ff */
[----:B------:R-:W-:Y:S01]  /*1930*/  LOP3.LUT R4, R4, 0x1c0, RZ, 0xc0, !PT ;  /* 0x000001c004047812 */ /* 0x000fe200078ec0ff */
[----:B------:R-:W-:Y:S01]  /*1940*/  IMAD.SHL.U32 R2, R155, 0x40, RZ ;  /* 0x000000409b027824 */ /* 0x000fe200078e00ff */
[----:B------:R-:W-:Y:S01]  /*1950*/  LEA.HI.SX32 R5, R20, R5, 0x1d ;  /* 0x0000000514057211 */ /* 0x000fe200078feaff */
[----:B------:R-:W-:Y:S01]  /*1960*/  IMAD.SHL.U32 R0, R0, 0x40, RZ ;  /* 0x0000004000007824 */ /* 0x000fe200078e00ff */
[----:B------:R-:W-:Y:S01]  /*1970*/  LOP3.LUT R3, R3, 0x1c0, RZ, 0xc0, !PT ;  /* 0x000001c003037812 */ /* 0x000fe200078ec0ff */
[----:B------:R-:W-:Y:S01]  /*1980*/  IMAD.WIDE.U32 R96, R96, c[0x0][0x268], R10 ;  /* 0x00009a0060607a25 */ /* 0x000fe200078e000a */
[----:B------:R-:W-:Y:S01]  /*1990*/  LOP3.LUT R2, R2, 0x1c0, RZ, 0xc0, !PT ;  /* 0x000001c002027812 */ /* 0x000fe200078ec0ff */
[----:B------:R-:W-:Y:S01]  /*19a0*/  USHF.L.U32 UR5, UR39, 0x5, URZ ;  /* 0x0000000527057899 */ /* 0x000fe2000800063f */
[----:B------:R-:W-:Y:S01]  /*19b0*/  LOP3.LUT R9, R0, 0xfffffe00, RZ, 0xc0, !PT ;  /* 0xfffffe0000097812 */ /* 0x000fe200078ec0ff */
[----:B------:R-:W-:Y:S01]  /*19c0*/  IMAD.SHL.U32 R0, R35, 0x40, RZ ;  /* 0x0000004023007824 */ /* 0x000fe200078e00ff */
[----:B------:R-:W-:Y:S01]  /*19d0*/  LOP3.LUT R11, R7, 0xfffffe00, RZ, 0xc0, !PT ;  /* 0xfffffe00070b7812 */ /* 0x000fe200078ec0ff */
[----:B------:R-:W-:Y:S01]  /*19e0*/  IMAD.SHL.U32 R91, R5, 0x8, RZ ;  /* 0x00000008055b7824 */ /* 0x000fe200078e00ff */
[----:B------:R-:W-:Y:S01]  /*19f0*/  LOP3.LUT R10, R6, 0xfffffe00, RZ, 0xc0, !PT ;  /* 0xfffffe00060a7812 */ /* 0x000fe200078ec0ff */
[----:B------:R-:W-:Y:S01]  /*1a00*/  IMAD.U32 R89, RZ, RZ, UR25 ;  /* 0x00000019ff597e24 */ /* 0x000fe2000f8e00ff */
[----:B------:R-:W-:Y:S01]  /*1a10*/  SHF.R.U32.HI R26, RZ, 0x3, R4 ;  /* 0x00000003ff1a7819 */ /* 0x000fe20000011604 */
[----:B------:R-:W-:Y:S01]  /*1a20*/  USHF.L.U32 UR25, UR6, 0x5, URZ ;  /* 0x0000000506197899 */ /* 0x000fe2000800063f */
[----:B------:R-:W-:-:S02]  /*1a30*/  LOP3.LUT R7, R4, 0x38, R20, 0xf8, !PT ;  /* 0x0000003804077812 */ /* 0x000fc400078ef814 */
[----:B------:R-:W-:Y:S01]  /*1a40*/  SHF.R.S32.HI R6, RZ, 0x1f, R5 ;  /* 0x0000001fff067819 */ /* 0x000fe20000011405 */
[----:B------:R-:W-:Y:S01]  /*1a50*/  ULDC.64 UR6, c[0x0][0x290] ;  /* 0x0000a40000067ab9 */ /* 0x000fe20000000a00 */
[----:B------:R-:W-:Y:S01]  /*1a60*/  SHF.R.U32.HI R27, RZ, 0x3, R3 ;  /* 0x00000003ff1b7819 */ /* 0x000fe20000011603 */
[----:B------:R-:W-:Y:S01]  /*1a70*/  UIMAD UR6, UR36, UR6, URZ ;  /* 0x00000006240672a4 */ /* 0x000fe2000f8e023f */
[----:B------:R-:W-:Y:S01]  /*1a80*/  SHF.R.U32.HI R30, RZ, 0x3, R2 ;  /* 0x00000003ff1e7819 */ /* 0x000fe20000011602 */
[----:B------:R-:W-:Y:S01]  /*1a90*/  USHF.L.U32 UR36, UR39, 0x6, URZ ;  /* 0x0000000627247899 */ /* 0x000fe2000800063f */
[--C-:B------:R-:W-:Y:S01]  /*1aa0*/  LOP3.LUT R12, R3, 0x38, R20.reuse, 0xf8, !PT ;  /* 0x00000038030c7812 */ /* 0x100fe200078ef814 */
[----:B------:R-:W-:Y:S01]  /*1ab0*/  UIMAD UR42, UR19, UR7, UR6 ;  /* 0x00000007132a72a4 */ /* 0x000fe2000f8e0206 */
[----:B------:R-:W-:Y:S01]  /*1ac0*/  LOP3.LUT R14, R2, 0x38, R20, 0xf8, !PT ;  /* 0x00000038020e7812 */ /* 0x000fe200078ef814 */
[----:B------:R-:W-:Y:S01]  /*1ad0*/  UIMAD UR7, UR49, UR35, URZ ;  /* 0x00000023310772a4 */ /* 0x000fe2000f8e023f */
[----:B------:R-:W-:Y:S01]  /*1ae0*/  LOP3.LUT R0, R0, 0xfffff000, RZ, 0xc0, !PT ;  /* 0xfffff00000007812 */ /* 0x000fe200078ec0ff */
[----:B------:R-:W-:Y:S01]  /*1af0*/  UIMAD UR49, UR49, UR4, URZ ;  /* 0x00000004313172a4 */ /* 0x000fe2000f8e023f */
[----:B------:R-:W-:Y:S01]  /*1b00*/  LOP3.LUT R13, R8, R36, RZ, 0x3c, !PT ;  /* 0x00000024080d7212 */ /* 0x000fe200078e3cff */
[----:B------:R-:W-:Y:S01]  /*1b10*/  USHF.L.U64.HI UR35, UR39, UR37, UR35 ;  /* 0x0000002527237299 */ /* 0x000fe20008010223 */
[----:B------:R-:W-:Y:S01]  /*1b20*/  LEA.HI R15, R6, R5, RZ, 0x3 ;  /* 0x00000005060f7211 */ /* 0x000fe200078f18ff */
[----:B------:R-:W-:Y:S01]  /*1b30*/  USHF.L.U64.HI UR37, UR40, UR37, UR4 ;  /* 0x0000002528257299 */ /* 0x000fe20008010204 */
[----:B------:R-:W-:Y:S01]  /*1b40*/  LOP3.LUT R8, R7, R26, RZ, 0x3c, !PT ;  /* 0x0000001a07087212 */ /* 0x000fe200078e3cff */
[----:B------:R-:W-:Y:S01]  /*1b50*/  USHF.L.U32 UR6, UR40, 0x5, URZ ;  /* 0x0000000528067899 */ /* 0x000fe2000800063f */
[----:B------:R-:W-:Y:S01]  /*1b60*/  LOP3.LUT R7, R12, R27, RZ, 0x3c, !PT ;  /* 0x0000001b0c077212 */ /* 0x000fe200078e3cff */
[----:B------:R-:W-:Y:S01]  /*1b70*/  UIADD3 UR4, UR33, UR34, URZ ;  /* 0x0000002221047290 */ /* 0x000fe2000fffe03f */
[----:B------:R-:W-:Y:S01]  /*1b80*/  LOP3.LUT R6, R14, R30, RZ, 0x3c, !PT ;  /* 0x0000001e0e067212 */ /* 0x000fe200078e3cff */
[----:B------:R-:W-:Y:S01]  /*1b90*/  USHF.L.U32 UR39, UR39, 0x4, URZ ;  /* 0x0000000427277899 */ /* 0x000fe2000800063f */
[-C--:B------:R-:W-:Y:S01]  /*1ba0*/  IADD3 R14, R13, R0.reuse, R31 ;  /* 0x000000000d0e7210 */ /* 0x080fe20007ffe01f */
[----:B------:R-:W-:Y:S01]  /*1bb0*/  USHF.L.U32 UR40, UR40, 0x4, URZ ;  /* 0x0000000428287899 */ /* 0x000fe2000800063f */
[-C--:B------:R-:W-:Y:S01]  /*1bc0*/  IADD3 R13, R8, R0.reuse, R11 ;  /* 0x00000000080d7210 */ /* 0x080fe20007ffe00b */
[----:B------:R-:W-:Y:S01]  /*1bd0*/  UIADD3 UR7, UR47, UR7, URZ ;  /* 0x000000072f077290 */ /* 0x000fe2000fffe03f */
[-C--:B------:R-:W-:Y:S01]  /*1be0*/  IADD3 R12, R7, R0.reuse, R10 ;  /* 0x00000000070c7210 */ /* 0x080fe20007ffe00a */
[----:B------:R-:W-:Y:S01]  /*1bf0*/  IMAD.SHL.U32 R143, R14, 0x2, RZ ;  /* 0x000000020e8f7824 */ /* 0x000fe200078e00ff */
[----:B------:R-:W-:Y:S01]  /*1c00*/  IADD3 R8, R6, R0, R9 ;  /* 0x0000000006087210 */ /* 0x000fe20007ffe009 */
[----:B------:R-:W-:Y:S01]  /*1c10*/  IMAD.SHL.U32 R0, R15, 0x200, RZ ;  /* 0x000002000f007824 */ /* 0x000fe200078e00ff */
[--C-:B------:R-:W-:Y:S01]  /*1c20*/  LOP3.LUT R2, R2, 0x38, R91.reuse, 0xf8, !PT ;  /* 0x0000003802027812 */ /* 0x100fe200078ef85b */
[----:B------:R-:W-:Y:S01]  /*1c30*/  IMAD.SHL.U32 R142, R13, 0x2, RZ ;  /* 0x000000020d8e7824 */ /* 0x000fe200078e00ff */
[--C-:B------:R-:W-:Y:S01]  /*1c40*/  LOP3.LUT R5, R21, 0x38, R91.reuse, 0xf8, !PT ;  /* 0x0000003815057812 */ /* 0x100fe200078ef85b */
[----:B------:R-:W-:Y:S01]  /*1c50*/  IMAD.SHL.U32 R141, R12, 0x2, RZ ;  /* 0x000000020c8d7824 */ /* 0x000fe200078e00ff */
[----:B------:R-:W-:Y:S01]  /*1c60*/  LOP3.LUT R0, R0, 0xfffff000, RZ, 0xc0, !PT ;  /* 0xfffff00000007812 */ /* 0x000fe200078ec0ff */
[----:B------:R-:W-:Y:S01]  /*1c70*/  IMAD.SHL.U32 R140, R8, 0x2, RZ ;  /* 0x00000002088c7824 */ /* 0x000fe200078e00ff */
[----:B------:R-:W-:Y:S01]  /*1c80*/  LOP3.LUT R2, R2, R30, RZ, 0x3c, !PT ;  /* 0x0000001e02027212 */ /* 0x000fe200078e3cff */
[----:B------:R-:W-:Y:S01]  /*1c90*/  UIADD3 UR34, UR45, UR49, URZ ;  /* 0x000000312d227290 */ /* 0x000fe2000fffe03f */
[----:B------:R-:W-:-:S02]  /*1ca0*/  LOP3.LUT R4, R4, 0x38, R91, 0xf8, !PT ;  /* 0x0000003804047812 */ /* 0x000fc400078ef85b */
[----:B------:R-:W-:Y:S02]  /*1cb0*/  LOP3.LUT R3, R3, 0x38, R91, 0xf8, !PT ;  /* 0x0000003803037812 */ /* 0x000fe400078ef85b */
[----:B------:R-:W-:Y:S02]  /*1cc0*/  IADD3 R9, R2, R0, R9 ;  /* 0x0000000002097210 */ /* 0x000fe40007ffe009 */
[----:B------:R-:W-:Y:S02]  /*1cd0*/  LOP3.LUT R5, R5, R36, RZ, 0x3c, !PT ;  /* 0x0000002405057212 */ /* 0x000fe400078e3cff */
[----:B------:R-:W-:Y:S01]  /*1ce0*/  LOP3.LUT R4, R4, R26, RZ, 0x3c, !PT ;  /* 0x0000001a04047212 */ /* 0x000fe200078e3cff */
[----:B------:R-:W-:Y:S01]  /*1cf0*/  IMAD.SHL.U32 R135, R9, 0x2, RZ ;  /* 0x0000000209877824 */ /* 0x000fe200078e00ff */
[----:B------:R-:W-:Y:S02]  /*1d00*/  LOP3.LUT R3, R3, R27, RZ, 0x3c, !PT ;  /* 0x0000001b03037212 */ /* 0x000fe400078e3cff */
[----:B------:R-:W-:-:S02]  /*1d10*/  SEL R2, R19, RZ, !P4 ;  /* 0x000000ff13027207 */ /* 0x000fc40006000000 */
[-C--:B------:R-:W-:Y:S02]  /*1d20*/  IADD3 R31, R5, R0.reuse, R31 ;  /* 0x00000000051f7210 */ /* 0x080fe40007ffe01f */
[-C--:B------:R-:W-:Y:S02]  /*1d30*/  IADD3 R11, R4, R0.reuse, R11 ;  /* 0x00000000040b7210 */ /* 0x080fe40007ffe00b */
[----:B------:R-:W-:Y:S01]  /*1d40*/  IADD3 R10, R3, R0, R10 ;  /* 0x00000000030a7210 */ /* 0x000fe20007ffe00a */
[----:B------:R-:W-:Y:S01]  /*1d50*/  IMAD R3, R2, c[0x0][0x1f0], RZ ;  /* 0x00007c0002037a24 */ /* 0x000fe200078e02ff */
[----:B------:R-:W-:Y:S01]  /*1d60*/  SEL R0, R18, RZ, !P4 ;  /* 0x000000ff12007207 */ /* 0x000fe20006000000 */
[----:B------:R-:W-:Y:S01]  /*1d70*/  IMAD R2, R2, c[0x0][0x218], RZ ;  /* 0x0000860002027a24 */ /* 0x000fe200078e02ff */
[----:B------:R-:W-:Y:S01]  /*1d80*/  SHF.R.S32.HI R4, RZ, 0x1f, R157 ;  /* 0x0000001fff047819 */ /* 0x000fe2000001149d */
[----:B------:R-:W-:Y:S01]  /*1d90*/  IMAD.SHL.U32 R138, R31, 0x2, RZ ;  /* 0x000000021f8a7824 */ /* 0x000fe200078e00ff */
[----:B------:R-:W-:Y:S01]  /*1da0*/  SHF.R.S32.HI R5, RZ, 0x1f, R156 ;  /* 0x0000001fff057819 */ /* 0x000fe2000001149c */
[C---:B------:R-:W-:Y:S01]  /*1db0*/  IMAD R90, R0.reuse, c[0x0][0x1f4], R3 ;  /* 0x00007d00005a7a24 */ /* 0x040fe200078e0203 */
[----:B------:R-:W-:Y:S01]  /*1dc0*/  SHF.R.S32.HI R7, RZ, 0x1f, R155 ;  /* 0x0000001fff077819 */ /* 0x000fe2000001149b */
[----:B------:R-:W-:Y:S01]  /*1dd0*/  IMAD R93, R0, c[0x0][0x21c], R2 ;  /* 0x00008700005d7a24 */ /* 0x000fe200078e0202 */
[----:B------:R-:W-:Y:S01]  /*1de0*/  IADD3 R30, R28, 0x20, RZ ;  /* 0x000000201c1e7810 */ /* 0x000fe20007ffe0ff */
[----:B------:R-:W-:Y:S01]  /*1df0*/  IMAD.WIDE.U32 R88, R0, c[0x0][0x1f0], R88 ;  /* 0x00007c0000587a25 */ /* 0x000fe200078e0058 */
[----:B------:R-:W-:-:S02]  /*1e00*/  IADD3 R106, R97, UR43, RZ ;  /* 0x0000002b616a7c10 */ /* 0x000fc4000fffe0ff */
[----:B------:R-:W-:Y:S01]  /*1e10*/  IADD3 R115, R101, UR41, RZ ;  /* 0x0000002965737c10 */ /* 0x000fe2000fffe0ff */
[----:B------:R-:W-:Y:S01]  /*1e20*/  IMAD.WIDE.U32 R94, R0, c[0x0][0x218], R16 ;  /* 0x00008600005e7a25 */ /* 0x000fe200078e0010 */
[----:B------:R-:W-:Y:S02]  /*1e30*/  IADD3 R0, P0, R92, 0x10, RZ ;  /* 0x000000105c007810 */ /* 0x000fe40007f1e0ff */
[----:B------:R-:W-:Y:S01]  /*1e40*/  IADD3 R116, R103, UR42, RZ ;  /* 0x0000002a67747c10 */ /* 0x000fe2000fffe0ff */
[----:B------:R-:W-:Y:S01]  /*1e50*/  IMAD R3, R37, c[0x0][0x1e0], RZ ;  /* 0x0000780025037a24 */ /* 0x000fe200078e02ff */
[----:B------:R-:W-:Y:S01]  /*1e60*/  IADD3 R114, R99, UR42, RZ ;  /* 0x0000002a63727c10 */ /* 0x000fe2000fffe0ff */
[----:B------:R-:W-:Y:S01]  /*1e70*/  IMAD.X R2, RZ, RZ, R37, P0 ;  /* 0x000000ffff027224 */ /* 0x000fe200000e0625 */
[----:B------:R-:W-:Y:S01]  /*1e80*/  IADD3 R133, P0, R32, R164, RZ ;  /* 0x000000a420857210 */ /* 0x000fe20007f1e0ff */
[----:B------:R-:W-:Y:S01]  /*1e90*/  IMAD.WIDE.U32 R122, R0, c[0x0][0x1e0], RZ ;  /* 0x00007800007a7a25 */ /* 0x000fe200078e00ff */
[----:B------:R-:W-:-:S03]  /*1ea0*/  SHF.R.S32.HI R118, RZ, 0x1f, R91 ;  /* 0x0000001fff767819 */ /* 0x000fc6000001145b */
[----:B------:R-:W-:Y:S01]  /*1eb0*/  IMAD R2, R2, c[0x0][0x1e0], RZ ;  /* 0x0000780002027a24 */ /* 0x000fe200078e02ff */
[----:B------:R-:W-:Y:S01]  /*1ec0*/  IADD3 R134, P1, R122, UR30, RZ ;  /* 0x0000001e7a867c10 */ /* 0x000fe2000ff3e0ff */
[----:B------:R-:W-:Y:S02]  /*1ed0*/  IMAD R3, R92, c[0x0][0x1e4], R3 ;  /* 0x000079005c037a24 */ /* 0x000fe400078e0203 */
[----:B------:R-:W-:Y:S02]  /*1ee0*/  IMAD R6, R0, c[0x0][0x1e4], R2 ;  /* 0x0000790000067a24 */ /* 0x000fe400078e0202 */
[----:B------:R-:W-:Y:S02]  /*1ef0*/  IMAD.IADD R132, R165, 0x1, R3 ;  /* 0x00000001a5847824 */ /* 0x000fe400078e0203 */
[----:B------:R-:W-:Y:S02]  /*1f00*/  IMAD.IADD R131, R123, 0x1, R6 ;  /* 0x000000017b837824 */ /* 0x000fe400078e0206 */
[----:B------:R-:W-:Y:S01]  /*1f10*/  IMAD.X R129, R33, 0x1, R132, P0 ;  /* 0x0000000121817824 */ /* 0x000fe200000e0684 */
[----:B------:R-:W-:Y:S01]  /*1f20*/  IADD3 R148, P0, R134, UR30, RZ ;  /* 0x0000001e86947c10 */ /* 0x000fe2000ff1e0ff */
[----:B------:R-:W-:-:S02]  /*1f30*/  IMAD.X R130, R172, 0x1, R131, P1 ;  /* 0x00000001ac827824 */ /* 0x000fc400008e0683 */
[----:B------:R-:W-:Y:S02]  /*1f40*/  IMAD.IADD R90, R89, 0x1, R90 ;  /* 0x00000001595a7824 */ /* 0x000fe400078e025a */
[----:B------:R-:W-:Y:S01]  /*1f50*/  IMAD.X R145, R172, 0x1, R130, P0 ;  /* 0x00000001ac917824 */ /* 0x000fe200000e0682 */
[----:B------:R-:W-:Y:S01]  /*1f60*/  IADD3 R108, P0, R133, R88, RZ ;  /* 0x00000058856c7210 */ /* 0x000fe20007f1e0ff */
[----:B------:R-:W-:Y:S02]  /*1f70*/  IMAD R2, R4, c[0x0][0x1e0], RZ ;  /* 0x0000780004027a24 */ /* 0x000fe400078e02ff */
[----:B------:R-:W-:Y:S02]  /*1f80*/  IMAD R0, R5, c[0x0][0x1e0], RZ ;  /* 0x0000780005007a24 */ /* 0x000fe400078e02ff */
[----:B------:R-:W-:Y:S01]  /*1f90*/  IMAD.X R107, R129, 0x1, R90, P0 ;  /* 0x00000001816b7824 */ /* 0x000fe200000e065a */
[----:B------:R-:W-:Y:S01]  /*1fa0*/  IADD3 R111, P0, R88, 0x40, RZ ;  /* 0x00000040586f7810 */ /* 0x000fe20007f1e0ff */
[----:B------:R-:W-:-:S02]  /*1fb0*/  IMAD R4, R7, c[0x0][0x1e0], RZ ;  /* 0x0000780007047a24 */ /* 0x000fc400078e02ff */
[----:B------:R-:W-:Y:S02]  /*1fc0*/  IMAD R5, R157, c[0x0][0x1e4], R2 ;  /* 0x000079009d057a24 */ /* 0x000fe400078e0202 */
[----:B------:R-:W-:Y:S01]  /*1fd0*/  IMAD.X R110, RZ, RZ, R90, P0 ;  /* 0x000000ffff6e7224 */ /* 0x000fe200000e065a */
[----:B------:R-:W-:Y:S01]  /*1fe0*/  IADD3 R113, P0, R108, 0x40, RZ ;  /* 0x000000406c717810 */ /* 0x000fe20007f1e0ff */
[----:B------:R-:W-:Y:S02]  /*1ff0*/  IMAD R2, R156, c[0x0][0x1e4], R0 ;  /* 0x000079009c027a24 */ /* 0x000fe400078e0200 */
[----:B------:R-:W-:Y:S02]  /*2000*/  IMAD R0, R155, c[0x0][0x1e4], R4 ;  /* 0x000079009b007a24 */ /* 0x000fe400078e0204 */
[----:B------:R-:W-:Y:S02]  /*2010*/  IMAD.IADD R147, R171, 0x1, R5 ;  /* 0x00000001ab937824 */ /* 0x000fe400078e0205 */
[----:B------:R-:W-:-:S02]  /*2020*/  IMAD.IADD R146, R169, 0x1, R2 ;  /* 0x00000001a9927824 */ /* 0x000fc400078e0202 */
[----:B------:R-:W-:Y:S02]  /*2030*/  IMAD.IADD R144, R167, 0x1, R0 ;  /* 0x00000001a7907824 */ /* 0x000fe400078e0200 */
[----:B------:R-:W-:Y:S02]  /*2040*/  IMAD.IADD R93, R95, 0x1, R93 ;  /* 0x000000015f5d7824 */ /* 0x000fe400078e025d */
[----:B------:R-:W-:Y:S02]  /*2050*/  IMAD.X R112, RZ, RZ, R107, P0 ;  /* 0x000000ffff707224 */ /* 0x000fe400000e066b */
[----:B------:R-:W-:Y:S02]  /*2060*/  IMAD.SHL.U32 R137, R11, 0x2, RZ ;  /* 0x000000020b897824 */ /* 0x000fe400078e00ff */
[----:B-1----:R-:W-:Y:S02]  /*2070*/  IMAD.SHL.U32 R136, R10, 0x2, RZ ;  /* 0x000000020a887824 */ /* 0x002fe400078e00ff */
.L_x_3631:
[----:B------:R-:W-:Y:S01]  /*2080*/  USHF.R.S32.HI UR43, URZ, 0x1f, UR17 ;  /* 0x0000001f3f2b7899 */ /* 0x000fe20008011411 */
[----:B------:R-:W-:Y:S04]  /*2090*/  DEPBAR.LE SB0, 0x0 ;  /* 0x000080000000791a */ /* 0x000fe80000000000 */
[----:B------:R-:W-:Y:S01]  /*20a0*/  UIMAD UR42, UR27, UR17, URZ ;  /* 0x000000111b2a72a4 */ /* 0x000fe2000f8e023f */
[----:B------:R-:W-:Y:S01]  /*20b0*/  BAR.SYNC.DEFER_BLOCKING 0x0 ;  /* 0x0000000000007b1d */ /* 0x000fe20000010000 */
[----:B------:R-:W-:Y:S01]  /*20c0*/  UIMAD.WIDE.U32 UR52, UR31, UR17, URZ ;  /* 0x000000111f3472a5 */ /* 0x000fe2000f8e003f */
[----:B------:R-:W-:Y:S01]  /*20d0*/  ISETP.GE.AND P0, PT, R175, 0x1, PT ;  /* 0x00000001af00780c */ /* 0x000fe20003f06270 */
[----:B------:R-:W-:Y:S04]  /*20e0*/  UIMAD UR42, UR43, UR31, UR42 ;  /* 0x0000001f2b2a72a4 */ /* 0x000fe8000f8e022a */
[----:B------:R-:W-:Y:S01]  /*20f0*/  UIADD3 UR42, UR53, UR42, URZ ;  /* 0x0000002a352a7290 */ /* 0x000fe2000fffe03f */
[----:B------:R-:W-:Y:S07]  /*2100*/  BSSY B2, `(.L_x_3585) ;  /* 0x000053d000027945 */ /* 0x000fee0003800000 */
[----:B--2---:R-:W-:-:S05]  /*2110*/  @!P0 BRA `(.L_x_3586) ;  /* 0x00004ea000008947 */ /* 0x004fca0003800000 */
[----:B------:R-:W-:Y:S01]  /*2120*/  UIMAD UR41, UR35, UR17, URZ ;  /* 0x00000011232972a4 */ /* 0x000fe2000f8e023f */
[----:B------:R-:W-:Y:S01]  /*2130*/  ISETP.NE.AND P0, PT, R151, RZ, PT ;  /* 0x000000ff9700720c */ /* 0x000fe20003f05270 */
[----:B------:R-:W-:Y:S02]  /*2140*/  UIMAD UR9, UR37, UR17, URZ ;  /* 0x00000011250972a4 */ /* 0x000fe4000f8e023f */
[----:B------:R-:W-:Y:S02]  /*2150*/  UIMAD UR8, UR17, -0x40, UR23 ;  /* 0xffffffc0110878a4 */ /* 0x000fe4000f8e0217 */
[----:B------:R-:W-:Y:S02]  /*2160*/  UIMAD.WIDE.U32 UR50, UR36, UR17, URZ ;  /* 0x00000011243272a5 */ /* 0x000fe4000f8e003f */
[----:B------:R-:W-:Y:S02]  /*2170*/  UIMAD.WIDE.U32 UR48, UR38, UR17, URZ ;  /* 0x00000011263072a5 */ /* 0x000fe4000f8e003f */
[----:B------:R-:W-:Y:S02]  /*2180*/  UIMAD UR41, UR43, UR36, UR41 ;  /* 0x000000242b2972a4 */ /* 0x000fe4000f8e0229 */
[----:B------:R-:W-:Y:S02]  /*2190*/  UIMAD UR9, UR43, UR38, UR9 ;  /* 0x000000262b0972a4 */ /* 0x000fe4000f8e0209 */
[----:B------:R-:W-:Y:S02]  /*21a0*/  UISETP.LT.AND UP0, UPT, UR8, 0x40, UPT ;  /* 0x000000400800788c */ /* 0x000fe4000bf01270 */
[----:B------:R-:W-:Y:S02]  /*21b0*/  UIADD3 UR41, UR51, UR41, URZ ;  /* 0x0000002933297290 */ /* 0x000fe4000fffe03f */
[----:B------:R-:W-:Y:S02]  /*21c0*/  UIADD3 UR9, UR49, UR9, URZ ;  /* 0x0000000931097290 */ /* 0x000fe4000fffe03f */
[----:B------:R-:W-:Y:S01]  /*21d0*/  USEL UR8, UR8, 0x40, UP0 ;  /* 0x0000004008087887 */ /* 0x000fe20008000000 */
[----:B------:R-:W-:-:S05]  /*21e0*/  @!P0 BRA `(.L_x_3587) ;  /* 0x000029a000008947 */ /* 0x000fca0003800000 */
[----:B------:R-:W-:Y:S01]  /*21f0*/  ISETP.GE.AND P2, PT, R92, UR8, PT ;  /* 0x000000085c007c0c */ /* 0x000fe2000bf46270 */
[----:B------:R-:W-:Y:S01]  /*2200*/  BSSY B0, `(.L_x_3588) ;  /* 0x000001b000007945 */ /* 0x000fe20003800000 */
[----:B------:R-:W-:Y:S01]  /*2210*/  CS2R R16, SRZ ;  /* 0x0000000000107805 */ /* 0x000fe2000001ff00 */
[----:B------:R-:W-:Y:S01]  /*2220*/  CS2R R12, SRZ ;  /* 0x00000000000c7805 */ /* 0x000fe2000001ff00 */
[----:B------:R-:W-:Y:S01]  /*2230*/  CS2R R2, SRZ ;  /* 0x0000000000027805 */ /* 0x000fe2000001ff00 */
[----:B------:R-:W-:Y:S01]  /*2240*/  CS2R R44, SRZ ;  /* 0x00000000002c7805 */ /* 0x000fe2000001ff00 */
[----:B------:R-:W-:Y:S07]  /*2250*/  CS2R R38, SRZ ;  /* 0x0000000000267805 */ /* 0x000fee000001ff00 */
[----:B------:R-:W-:-:S05]  /*2260*/  @P2 BRA `(.L_x_3589) ;  /* 0x0000014000002947 */ /* 0x000fca0003800000 */
[----:B------:R-:W-:Y:S01]  /*2270*/  IADD3 R0, P0, R104, UR50, RZ ;  /* 0x0000003268007c10 */ /* 0x000fe2000ff1e0ff */
[----:B------:R-:W-:Y:S01]  /*2280*/  CS2R R38, SRZ ;  /* 0x0000000000267805 */ /* 0x000fe2000001ff00 */
[----:B------:R-:W-:Y:S01]  /*2290*/  CS2R R12, SRZ ;  /* 0x00000000000c7805 */ /* 0x000fe2000001ff00 */
[----:B------:R-:W-:Y:S01]  /*22a0*/  CS2R R44, SRZ ;  /* 0x00000000002c7805 */ /* 0x000fe2000001ff00 */
[----:B------:R-:W-:Y:S02]  /*22b0*/  IADD3.X R3, R117, UR41, RZ, P0, !PT ;  /* 0x0000002975037c10 */ /* 0x000fe400087fe4ff */
[----:B------:R-:W-:Y:S04]  /*22c0*/  IADD3 R2, P0, R102, UR48, RZ ;  /* 0x0000003066027c10 */ /* 0x000fe8000ff1e0ff */
[----:B------:R-:W-:Y:S02]  /*22d0*/  IADD3.X R5, R116, UR9, RZ, P0, !PT ;  /* 0x0000000974057c10 */ /* 0x000fe400087fe4ff */
        /* <DEDUP_REMOVED lines=13> */
.L_x_3589:
[----:B------:R-:W-:Y:S05]  /*23b0*/  BSYNC B0 ;  /* 0x0000000000007941 */ /* 0x000fea0003800000 */
.L_x_3588:
[----:B------:R-:W-:Y:S01]  /*23c0*/  ISETP.GE.AND P3, PT, R157, UR8, PT ;  /* 0x000000089d007c0c */ /* 0x000fe2000bf66270 */
        /* <DEDUP_REMOVED lines=18> */
[----:B------:R-:W-:Y:S01]  /*24f0*/  IMAD.U32 R4, RZ, RZ, UR50 ;  /* 0x00000032ff047e24 */ /* 0x000fe2000f8e00ff */
[----:B------:R-:W-:Y:S01]  /*2500*/  CS2R R14, SRZ ;  /* 0x00000000000e7805 */ /* 0x000fe2000001ff00 */
[----:B------:R-:W-:Y:S01]  /*2510*/  CS2R R46, SRZ ;  /* 0x00000000002e7805 */ /* 0x000fe2000001ff00 */
[----:B------:R-:W-:Y:S01]  /*2520*/  CS2R R16, SRZ ;  /* 0x0000000000107805 */ /* 0x000fe2000001ff00 */
[----:B------:R-:W-:Y:S01]  /*2530*/  CS2R R48, SRZ ;  /* 0x0000000000307805 */ /* 0x000fe2000001ff00 */
[----:B------:R-:W-:Y:S01]  /*2540*/  IADD3 R0, P1, P0, R104, UR39, R4 ;  /* 0x0000002768007c10 */ /* 0x000fe2000f83e004 */
[----:B------:R-:W-:Y:S02]  /*2550*/  IMAD.U32 R4, RZ, RZ, UR48 ;  /* 0x00000030ff047e24 */ /* 0x000fe4000f8e00ff */
[----:B------:R-:W-:Y:S01]  /*2560*/  IMAD.U32 R5, RZ, RZ, UR51 ;  /* 0x00000033ff057e24 */ /* 0x000fe2000f8e00ff */
[----:B------:R-:W-:Y:S01]  /*2570*/  IADD3.X R6, R117, UR41, R163, P1, P0 ;  /* 0x0000002975067c10 */ /* 0x000fe20008fe04a3 */
[----:B------:R-:W-:Y:S01]  /*2580*/  IMAD.U32 R5, RZ, RZ, UR49 ;  /* 0x00000031ff057e24 */ /* 0x000fe2000f8e00ff */
        /* <DEDUP_REMOVED lines=14> */
.L_x_3591:
[----:B------:R-:W-:Y:S05]  /*2670*/  BSYNC B0 ;  /* 0x0000000000007941 */ /* 0x000fea0003800000 */
.L_x_3590:
[----:B------:R-:W-:Y:S01]  /*2680*/  ISETP.GE.AND P6, PT, R156, UR8, PT ;  /* 0x000000089c007c0c */ /* 0x000fe2000bfc6270 */
        /* <DEDUP_REMOVED lines=43> */
.L_x_3593:
[----:B------:R-:W-:Y:S05]  /*2940*/  BSYNC B0 ;  /* 0x0000000000007941 */ /* 0x000fea0003800000 */
.L_x_3592:
        /* <DEDUP_REMOVED lines=18> */
[----:B------:R-:W-:Y:S01]  /*2a70*/  IMAD.U32 R4, RZ, RZ, UR50 ;  /* 0x00000032ff047e24 */ /* 0x000fe2000f8e00ff */
[----:B------:R-:W-:Y:S01]  /*2a80*/  CS2R R22, SRZ ;  /* 0x0000000000167805 */ /* 0x000fe2000001ff00 */
[----:B------:R-:W-:Y:S01]  /*2a90*/  IMAD.U32 R5, RZ, RZ, UR51 ;  /* 0x00000033ff057e24 */ /* 0x000fe2000f8e00ff */
[----:B------:R-:W-:Y:S01]  /*2aa0*/  CS2R R54, SRZ ;  /* 0x0000000000367805 */ /* 0x000fe2000001ff00 */
[----:B------:R-:W-:Y:S01]  /*2ab0*/  IMAD.U32 R5, RZ, RZ, UR41 ;  /* 0x00000029ff057e24 */ /* 0x000fe2000f8e00ff */
[----:B------:R-:W-:Y:S01]  /*2ac0*/  IADD3 R0, P1, P0, R104, UR46, R4 ;  /* 0x0000002e68007c10 */ /* 0x000fe2000f83e004 */
[----:B------:R-:W-:Y:S01]  /*2ad0*/  IMAD.U32 R4, RZ, RZ, UR48 ;  /* 0x00000030ff047e24 */ /* 0x000fe2000f8e00ff */
[----:B------:R-:W-:Y:S01]  /*2ae0*/  CS2R R24, SRZ ;  /* 0x0000000000187805 */ /* 0x000fe2000001ff00 */
[----:B------:R-:W-:Y:S01]  /*2af0*/  CS2R R56, SRZ ;  /* 0x0000000000387805 */ /* 0x000fe2000001ff00 */
[----:B------:R-:W-:Y:S01]  /*2b00*/  IADD3.X R9, R117, UR7, R5, P1, P0 ;  /* 0x0000000775097c10 */ /* 0x000fe20008fe0405 */
[----:B------:R-:W-:Y:S01]  /*2b10*/  IMAD.U32 R5, RZ, RZ, UR49 ;  /* 0x00000031ff057e24 */ /* 0x000fe2000f8e00ff */
[----:B------:R-:W-:Y:S01]  /*2b20*/  IADD3 R5, P1, P0, R102, UR44, R4 ;  /* 0x0000002c66057c10 */ /* 0x000fe2000f83e004 */
[----:B------:R-:W-:Y:S05]  /*2b30*/  IMAD.U32 R6, RZ, RZ, UR9 ;  /* 0x00000009ff067e24 */ /* 0x000fea000f8e00ff */
        /* <DEDUP_REMOVED lines=13> */
.L_x_3595:
[----:B------:R-:W-:Y:S05]  /*2c10*/  BSYNC B0 ;  /* 0x0000000000007941 */ /* 0x000fea0003800000 */
.L_x_3594:
        /* <DEDUP_REMOVED lines=14> */
[----:B------:R-:W-:Y:S01]  /*2d00*/  IADD3 R66, P0, R133, UR52, RZ ;  /* 0x0000003485427c10 */ /* 0x000fe2000ff1e0ff */
[----:B------:R-:W-:Y:S03]  /*2d10*/  BSSY B0, `(.L_x_3598) ;  /* 0x000003b000007945 */ /* 0x000fe60003800000 */
[----:B------:R-:W-:Y:S01]  /*2d20*/  IADD3.X R67, R129, UR42, RZ, P0, !PT ;  /* 0x0000002a81437c10 */ /* 0x000fe200087fe4ff */
        /* <DEDUP_REMOVED lines=57> */
.L_x_3599:
[----:B------:R-:W-:Y:S05]  /*30c0*/  BSYNC B0 ;  /* 0x0000000000007941 */ /* 0x000fea0003800000 */
.L_x_3598:
        /* <DEDUP_REMOVED lines=59> */
.L_x_3597:
[----:B------:R-:W-:Y:S05]  /*3480*/  BSYNC B1 ;  /* 0x0000000000017941 */ /* 0x000fea0003800000 */
.L_x_3596:
[----:B------:R-:W-:Y:S01]  /*3490*/  BSSY B1, `(.L_x_3600) ;  /* 0x000007a000017945 */ /* 0x000fe20003800000 */
[----:B------:R-:W-:-:S05]  /*34a0*/  @P3 BRA `(.L_x_3601) ;  /* 0x0000078000003947 */ /* 0x000fca0003800000 */
[----:B-1----:R-:W-:Y:S01]  /*34b0*/  IADD3 R40, P1, P0, R122, UR52, R32 ;  /* 0x000000347a287c10 */ /* 0x002fe2000f83e020 */
[----:B------:R-:W-:Y:S03]  /*34c0*/  BSSY B0, `(.L_x_3602) ;  /* 0x000003b000007945 */ /* 0x000fe60003800000 */
[----:B------:R-:W-:Y:S01]  /*34d0*/  IADD3.X R41, R131, UR42, R33, P1, P0 ;  /* 0x0000002a83297c10 */ /* 0x000fe20008fe0421 */
        /* <DEDUP_REMOVED lines=57> */
.L_x_3603:
[----:B------:R-:W-:Y:S05]  /*3870*/  BSYNC B0 ;  /* 0x0000000000007941 */ /* 0x000fea0003800000 */
.L_x_3602:
        /* <DEDUP_REMOVED lines=59> */
.L_x_3601:
[----:B------:R-:W-:Y:S05]  /*3c30*/  BSYNC B1 ;  /* 0x0000000000017941 */ /* 0x000fea0003800000 */
.L_x_3600:
[----:B------:R-:W-:Y:S01]  /*3c40*/  BSSY B1, `(.L_x_3604) ;  /* 0x000007a000017945 */ /* 0x000fe20003800000 */
[----:B------:R-:W-:-:S05]  /*3c50*/  @P6 BRA `(.L_x_3605) ;  /* 0x0000078000006947 */ /* 0x000fca0003800000 */
[----:B------:R-:W-:Y:S01]  /*3c60*/  IADD3 R31, P1, P0, R134, UR52, R32 ;  /* 0x00000034861f7c10 */ /* 0x000fe2000f83e020 */
[----:B------:R-:W-:Y:S03]  /*3c70*/  BSSY B0, `(.L_x_3606) ;  /* 0x000003b000007945 */ /* 0x000fe60003800000 */
[----:B-1----:R-:W-:Y:S01]  /*3c80*/  IADD3.X R38, R130, UR42, R33, P1, P0 ;  /* 0x0000002a82267c10 */ /* 0x002fe20008fe0421 */
        /* <DEDUP_REMOVED lines=57> */
.L_x_3607:
[----:B------:R-:W-:Y:S05]  /*4020*/  BSYNC B0 ;  /* 0x0000000000007941 */ /* 0x000fea0003800000 */
.L_x_3606:
        /* <DEDUP_REMOVED lines=59> */
.L_x_3605:
[----:B------:R-:W-:Y:S05]  /*43e0*/  BSYNC B1 ;  /* 0x0000000000017941 */ /* 0x000fea0003800000 */
.L_x_3604:
[----:B------:R-:W-:-:S05]  /*43f0*/  @P4 BRA `(.L_x_3608) ;  /* 0x000030d000004947 */ /* 0x000fca0003800000 */
[----:B-1----:R-:W-:Y:S01]  /*4400*/  IADD3 R26, P1, P0, R148, UR52, R32 ;  /* 0x00000034941a7c10 */ /* 0x002fe2000f83e020 */
[----:B------:R-:W-:Y:S03]  /*4410*/  BSSY B0, `(.L_x_3609) ;  /* 0x000003b000007945 */ /* 0x000fe60003800000 */
[----:B------:R-:W-:Y:S01]  /*4420*/  IADD3.X R27, R145, UR42, R33, P1, P0 ;  /* 0x0000002a911b7c10 */ /* 0x000fe20008fe0421 */
        /* <DEDUP_REMOVED lines=57> */
.L_x_3610:
[----:B------:R-:W-:Y:S05]  /*47c0*/  BSYNC B0 ;  /* 0x0000000000007941 */ /* 0x000fea0003800000 */
.L_x_3609:
        /* <DEDUP_REMOVED lines=60> */
.L_x_3587:
[----:B------:R-:W-:Y:S01]  /*4b90*/  ISETP.GE.AND P0, PT, R155, UR8, PT ;  /* 0x000000089b007c0c */ /* 0x000fe2000bf06270 */
[----:B------:R-:W-:Y:S01]  /*4ba0*/  CS2R R58, SRZ ;  /* 0x00000000003a7805 */ /* 0x000fe2000001ff00 */
[----:B------:R-:W-:Y:S01]  /*4bb0*/  CS2R R56, SRZ ;  /* 0x0000000000387805 */ /* 0x000fe2000001ff00 */
[----:B------:R-:W-:Y:S01]  /*4bc0*/  CS2R R18, SRZ ;  /* 0x0000000000127805 */ /* 0x000fe2000001ff00 */
[----:B------:R-:W-:Y:S01]  /*4bd0*/  ISETP.GE.OR P4, PT, R32, c[0x0][0x27c], P0 ;  /* 0x00009f0020007a0c */ /* 0x000fe20000786670 */
[----:B------:R-:W-:Y:S01]  /*4be0*/  IMAD.U32 R4, RZ, RZ, UR50 ;  /* 0x00000032ff047e24 */ /* 0x000fe2000f8e00ff */
[----:B------:R-:W-:Y:S01]  /*4bf0*/  CS2R R16, SRZ ;  /* 0x0000000000107805 */ /* 0x000fe2000001ff00 */
[----:B------:R-:W-:Y:S01]  /*4c00*/  IMAD.U32 R0, RZ, RZ, UR41 ;  /* 0x00000029ff007e24 */ /* 0x000fe2000f8e00ff */
        /* <DEDUP_REMOVED lines=9> */
[----:B------:R-:W-:Y:S01]  /*4ca0*/  @!P4 IADD3 R11, P1, P0, R100, UR46, R4 ;  /* 0x0000002e640bcc10 */ /* 0x000fe2000f83e004 */
[----:B------:R-:W-:Y:S01]  /*4cb0*/  IMAD.U32 R2, RZ, RZ, UR48 ;  /* 0x00000030ff027e24 */ /* 0x000fe2000f8e00ff */
[----:B------:R-:W-:Y:S01]  /*4cc0*/  CS2R R40, SRZ ;  /* 0x0000000000287805 */ /* 0x000fe2000001ff00 */
[----:B------:R-:W-:Y:S01]  /*4cd0*/  IMAD.U32 R5, RZ, RZ, UR51 ;  /* 0x00000033ff057e24 */ /* 0x000fe2000f8e00ff */
[----:B------:R-:W-:Y:S01]  /*4ce0*/  @!P4 IADD3.X R12, R115, UR7, R0, P1, P0 ;  /* 0x00000007730ccc10 */ /* 0x000fe20008fe0400 */
[----:B------:R-:W-:Y:S01]  /*4cf0*/  IMAD.U32 R0, RZ, RZ, UR9 ;  /* 0x00000009ff007e24 */ /* 0x000fe2000f8e00ff */
[----:B------:R-:W-:Y:S01]  /*4d00*/  @!P4 IADD3 R13, P1, P0, R98, UR44, R2 ;  /* 0x0000002c620dcc10 */ /* 0x000fe2000f83e002 */
[----:B------:R-:W-:Y:S01]  /*4d10*/  IMAD.U32 R3, RZ, RZ, UR49 ;  /* 0x00000031ff037e24 */ /* 0x000fe2000f8e00ff */
[----:B------:R-:W-:Y:S02]  /*4d20*/  BSSY B0, `(.L_x_3611) ;  /* 0x00000cd000007945 */ /* 0x000fe40003800000 */
[----:B------:R-:W-:Y:S02]  /*4d30*/  @!P4 IADD3.X R14, R114, UR34, R0, P1, P0 ;  /* 0x00000022720ecc10 */ /* 0x000fe40008fe0400 */
[----:B------:R-:W-:Y:S04]  /*4d40*/  ISETP.GE.AND P0, PT, R157, UR8, PT ;  /* 0x000000089d007c0c */ /* 0x000fe8000bf06270 */
[----:B------:R-:W-:Y:S11]  /*4d50*/  ISETP.GE.OR P3, PT, R32, c[0x0][0x27c], P0 ;  /* 0x00009f0020007a0c */ /* 0x000ff60000766670 */
[----:B------:R-:W-:Y:S02]  /*4d60*/  @!UPT UIADD3 URZ, URZ, URZ, URZ ;  /* 0x0000003f3f3ff290 */ /* 0x000fe4000fffe03f */
[----:B------:R-:W-:Y:S04]  /*4d70*/  @!P3 IADD3 R0, P1, P0, R100, UR39, R4 ;  /* 0x000000276400bc10 */ /* 0x000fe8000f83e004 */
[C---:B------:R-:W-:Y:S02]  /*4d80*/  @!P3 IADD3.X R5, R115.reuse, UR41, R163, P1, P0 ;  /* 0x000000297305bc10 */ /* 0x040fe40008fe04a3 */
[----:B------:R-:W-:Y:S04]  /*4d90*/  @!P3 IADD3 R3, P1, P0, R98, UR40, R2 ;  /* 0x000000286203bc10 */ /* 0x000fe8000f83e002 */
[----:B------:R-:W-:Y:S02]  /*4da0*/  @!P3 IADD3.X R6, R114, UR9, R161, P1, P0 ;  /* 0x000000097206bc10 */ /* 0x000fe40008fe04a1 */
[----:B------:R-:W-:Y:S04]  /*4db0*/  ISETP.GE.AND P0, PT, R156, UR8, PT ;  /* 0x000000089c007c0c */ /* 0x000fe8000bf06270 */
        /* <DEDUP_REMOVED lines=23> */
[----:B------:R-:W-:Y:S04]  /*4f30*/  ISETP.GE.AND P0, PT, R92, UR8, PT ;  /* 0x000000085c007c0c */ /* 0x000fe8000bf06270 */
[----:B------:R-:W-:Y:S01]  /*4f40*/  ISETP.GE.OR P0, PT, R32, c[0x0][0x27c], P0 ;  /* 0x00009f0020007a0c */ /* 0x000fe20000706670 */
[----:B------:R1:W4:Y:S08]  /*4f50*/  @!P4 LDG.E.128 R24, [R10.64] ;  /* 0x0000001c0a18c981 */ /* 0x000330000c1e1d00 */
[----:B------:R-:W4:Y:S01]  /*4f60*/  @!P4 LDG.E.128 R64, [R12.64] ;  /* 0x0000001c0c40c981 */ /* 0x000f22000c1e1d00 */
[----:B---3--:R-:W-:Y:S03]  /*4f70*/  CS2R R6, SRZ ;  /* 0x0000000000067805 */ /* 0x008fe6000001ff00 */
[----:B------:R-:W-:Y:S04]  /*4f80*/  @!P0 IADD3 R0, P1, R100, UR50, RZ ;  /* 0x0000003264008c10 */ /* 0x000fe8000ff3e0ff */
[----:B------:R-:W-:Y:S02]  /*4f90*/  @!P0 IADD3.X R2, R115, UR41, RZ, P1, !PT ;  /* 0x0000002973028c10 */ /* 0x000fe40008ffe4ff */
[C---:B------:R-:W-:Y:S04]  /*4fa0*/  @!P0 LEA R14, P1, R0.reuse, c[0x0][0x270], 0x1 ;  /* 0x00009c00000e8a11 */ /* 0x040fe800078208ff */
[----:B------:R-:W-:Y:S02]  /*4fb0*/  @!P0 LEA.HI.X R15, R0, c[0x0][0x274], R2, 0x1, P1 ;  /* 0x00009d00000f8a11 */ /* 0x000fe400008f0c02 */
[----:B------:R-:W-:Y:S03]  /*4fc0*/  @!P0 IADD3 R0, P1, R98, UR48, RZ ;  /* 0x0000003062008c10 */ /* 0x000fe6000ff3e0ff */
[----:B------:R3:W5:Y:S01]  /*4fd0*/  @!P0 LDG.E.128 R4, [R14.64] ;  /* 0x0000001c0e048981 */ /* 0x000762000c1e1d00 */
[----:B------:R-:W-:Y:S02]  /*4fe0*/  @!P0 IADD3.X R3, R114, UR9, RZ, P1, !PT ;  /* 0x0000000972038c10 */ /* 0x000fe40008ffe4ff */
[C---:B------:R-:W-:Y:S04]  /*4ff0*/  @!P0 LEA R2, P1, R0.reuse, c[0x0][0x288], 0x1 ;  /* 0x0000a20000028a11 */ /* 0x040fe800078208ff */
[----:B------:R-:W-:Y:S02]  /*5000*/  @!P0 LEA.HI.X R3, R0, c[0x0][0x28c], R3, 0x1, P1 ;  /* 0x0000a30000038a11 */ /* 0x000fe400008f0c03 */
[----:B------:R-:W-:Y:S03]  /*5010*/  ISETP.GE.OR P1, PT, R92, UR8, P5 ;  /* 0x000000085c007c0c */ /* 0x000fe6000af26670 */
        /* <DEDUP_REMOVED lines=39> */
[----:B---3--:R-:W-:Y:S01]  /*5290*/  IADD3 R0, P1, R164, UR52, RZ ;  /* 0x00000034a4007c10 */ /* 0x008fe2000ff3e0ff */
[----:B------:R-:W1:Y:S01]  /*52a0*/  LDS.128 R12, [R138+0x4100] ;  /* 0x004100008a0c7984 */ /* 0x000e620000000c00 */
[----:B-----5:R-:W-:Y:S01]  /*52b0*/  @!P0 SHF.R.U64 R38, R40, 0x10, R41 ;  /* 0x0000001028268819 */ /* 0x020fe20000001229 */
[----:B------:R-:W-:Y:S01]  /*52c0*/  IMAD.MOV.U32 R9, RZ, RZ, R5 ;  /* 0x000000ffff097224 */ /* 0x000fe200078e0005 */
[----:B------:R-:W-:Y:S01]  /*52d0*/  IADD3.X R2, R132, UR42, RZ, P1, !PT ;  /* 0x0000002a84027c10 */ /* 0x000fe20008ffe4ff */
[----:B------:R-:W-:Y:S01]  /*52e0*/  IMAD.MOV.U32 R45, RZ, RZ, R43 ;  /* 0x000000ffff2d7224 */ /* 0x000fe200078e002b */
[----:B------:R-:W-:Y:S01]  /*52f0*/  IADD3 R3, P2, P1, R88, R0, R109 ;  /* 0x0000000058037210 */ /* 0x000fe2000795e06d */
[----:B------:R-:W-:Y:S01]  /*5300*/  IMAD.MOV.U32 R39, RZ, RZ, R40 ;  /* 0x000000ffff277224 */ /* 0x000fe200078e0028 */
[----:B------:R-:W-:Y:S01]  /*5310*/  MOV R40, R42 ;  /* 0x0000002a00287202 */ /* 0x000fe20000000f00 */
[----:B------:R-:W2:Y:S01]  /*5320*/  LDS.128 R52, [R143+0x4100] ;  /* 0x004100008f347984 */ /* 0x000ea20000000c00 */
[----:B------:R-:W-:Y:S01]  /*5330*/  IADD3.X R8, R90, R2, R119, P2, P1 ;  /* 0x000000025a087210 */ /* 0x000fe200017e2477 */
[----:B------:R-:W-:Y:S01]  /*5340*/  IMAD.MOV.U32 R44, RZ, RZ, R41 ;  /* 0x000000ffff2c7224 */ /* 0x000fe200078e0029 */
[----:B------:R-:W-:Y:S01]  /*5350*/  ISETP.GE.AND P1, PT, R91, c[0x0][0x1d4], PT ;  /* 0x000075005b007a0c */ /* 0x000fe20003f26270 */
[----:B------:R-:W-:Y:S01]  /*5360*/  IMAD.MOV.U32 R10, RZ, RZ, R7 ;  /* 0x000000ffff0a7224 */ /* 0x000fe200078e0007 */
[----:B------:R-:W-:Y:S02]  /*5370*/  @!P0 SHF.R.U32.HI R41, RZ, 0x10, R41 ;  /* 0x00000010ff298819 */ /* 0x000fe40000011629 */
[----:B------:R-:W-:Y:S02]  /*5380*/  @!P0 PRMT R39, R39, 0x5410, R38 ;  /* 0x0000541027278816 */ /* 0x000fe40000000026 */
[----:B------:R-:W-:Y:S02]  /*5390*/  @!P0 PRMT R38, R44, 0x5410, R41 ;  /* 0x000054102c268816 */ /* 0x000fe40000000029 */
[--C-:B------:R-:W-:Y:S02]  /*53a0*/  @!P0 SHF.R.U64 R42, R42, 0x10, R43.reuse ;  /* 0x000000102a2a8819 */ /* 0x100fe4000000122b */
[----:B------:R-:W-:Y:S02]  /*53b0*/  @!P0 SHF.R.U32.HI R43, RZ, 0x10, R43 ;  /* 0x00000010ff2b8819 */ /* 0x000fe4000001162b */
[----:B------:R-:W-:Y:S02]  /*53c0*/  @!P0 PRMT R46, R40, 0x5410, R42 ;  /* 0x00005410282e8816 */ /* 0x000fe4000000002a */
[----:B------:R-:W-:Y:S02]  /*53d0*/  @!P1 IADD3 R0, P3, P2, R88, R0, R91 ;  /* 0x0000000058009210 */ /* 0x000fe40007a7e05b */
[----:B------:R-:W-:Y:S02]  /*53e0*/  @!P0 PRMT R50, R45, 0x5410, R43 ;  /* 0x000054102d328816 */ /* 0x000fe4000000002b */
[----:B------:R-:W-:Y:S02]  /*53f0*/  @!P1 IADD3.X R2, R90, R2, R118, P3, P2 ;  /* 0x000000025a029210 */ /* 0x000fe40001fe4476 */
[C---:B------:R-:W-:Y:S02]  /*5400*/  LEA R80, P2, R3.reuse, c[0x0][0x1c8], 0x1 ;  /* 0x0000720003507a11 */ /* 0x040fe400078408ff */
[----:B------:R-:W-:Y:S02]  /*5410*/  @!P0 SHF.L.U32 R40, R38, 0x10, RZ ;  /* 0x0000001026288819 */ /* 0x000fe400000006ff */
        /* <DEDUP_REMOVED lines=15> */
[----:B------:R-:W-:Y:S01]  /*5510*/  @!P0 SHF.L.U32 R0, R12, 0x10, RZ ;  /* 0x000000100c008819 */ /* 0x000fe200000006ff */
[----:B------:R-:W-:Y:S01]  /*5520*/  @!P0 IMAD.U32 R49, R55, 0x10000, RZ ;  /* 0x0001000037318824 */ /* 0x000fe200078e00ff */
[----:B------:R-:W-:Y:S02]  /*5530*/  @!P0 SHF.R.U32.HI R2, RZ, 0x10, R5 ;  /* 0x00000010ff028819 */ /* 0x000fe40000011605 */
[----:B------:R-:W-:Y:S01]  /*5540*/  @!P0 PRMT R8, R6, 0x5410, R8 ;  /* 0x0000541006088816 */ /* 0x000fe20000000008 */
[----:B------:R-:W-:Y:S01]  /*5550*/  @!P0 IMAD.U32 R6, R39, 0x10000, RZ ;  /* 0x0001000027068824 */ /* 0x000fe200078e00ff */
[----:B------:R-:W-:Y:S01]  /*5560*/  @!P0 PRMT R5, R9, 0x5410, R2 ;  /* 0x0000541009058816 */ /* 0x000fe20000000002 */
[C---:B------:R-:W-:Y:S01]  /*5570*/  @!P0 IMAD.U32 R2, R7.reuse, 0x10000, RZ ;  /* 0x0001000007028824 */ /* 0x040fe200078e00ff */
[----:B------:R-:W-:Y:S01]  /*5580*/  @!P0 LOP3.LUT R7, R7, 0xffff0000, RZ, 0xc0, !PT ;  /* 0xffff000007078812 */ /* 0x000fe200078ec0ff */
[----:B------:R-:W-:Y:S02]  /*5590*/  @!P0 IMAD.U32 R9, R52, 0x10000, RZ ;  /* 0x0001000034098824 */ /* 0x000fe400078e00ff */
[C---:B------:R-:W-:Y:S02]  /*55a0*/  @!P0 FMUL.FTZ R42, R0.reuse, R6 ;  /* 0x00000006002a8220 */ /* 0x040fe40000410000 */
[-C--:B------:R-:W-:Y:S02]  /*55b0*/  @!P0 FMUL.FTZ R0, R0, R2.reuse ;  /* 0x0000000200008220 */ /* 0x080fe40000410000 */
[C---:B------:R-:W-:Y:S01]  /*55c0*/  @!P0 IMAD.U32 R4, R5.reuse, 0x10000, RZ ;  /* 0x0001000005048824 */ /* 0x040fe200078e00ff */
[----:B------:R-:W-:Y:S01]  /*55d0*/  @!P0 LOP3.LUT R5, R5, 0xffff0000, RZ, 0xc0, !PT ;  /* 0xffff000005058812 */ /* 0x000fe200078ec0ff */
        /* <DEDUP_REMOVED lines=8> */
[CC--:B------:R-:W-:Y:S01]  /*5660*/  @!P0 FMUL.FTZ R4, R2.reuse, R5.reuse ;  /* 0x0000000502048220 */ /* 0x0c0fe20000410000 */
[----:B------:R-:W-:Y:S01]  /*5670*/  @!P0 LOP3.LUT R43, R53, 0xffff0000, RZ, 0xc0, !PT ;  /* 0xffff0000352b8812 */ /* 0x000fe200078ec0ff */
[----:B------:R-:W-:Y:S01]  /*5680*/  @!P0 FMUL.FTZ R9, R2, R42 ;  /* 0x0000002a02098220 */ /* 0x000fe20000410000 */
[----:B------:R-:W-:Y:S01]  /*5690*/  @!P0 LOP3.LUT R39, R52, 0xffff0000, RZ, 0xc0, !PT ;  /* 0xffff000034278812 */ /* 0x000fe200078ec0ff */
[----:B------:R-:W-:Y:S02]  /*56a0*/  @!P0 FMUL.FTZ R44, R6, R38 ;  /* 0x00000026062c8220 */ /* 0x000fe40000410000 */
        /* <DEDUP_REMOVED lines=29> */
[----:B------:R-:W-:Y:S02]  /*5880*/  @!P0 FFMA.FTZ R4, R42, R43, R4 ;  /* 0x0000002b2a048223 */ /* 0x000fe40000010004 */
        /* <DEDUP_REMOVED lines=22> */
.L_x_3612:
[----:B---3--:R-:W-:Y:S05]  /*59f0*/  BSYNC B0 ;  /* 0x0000000000007941 */ /* 0x008fea0003800000 */
.L_x_3611:
[----:B------:R-:W-:Y:S01]  /*5a00*/  ISETP.GE.OR P1, PT, R157, UR8, P5 ;  /* 0x000000089d007c0c */ /* 0x000fe2000af26670 */
[----:B------:R-:W-:Y:S01]  /*5a10*/  @!UPT UIADD3 URZ, URZ, URZ, URZ ;  /* 0x0000003f3f3ff290 */ /* 0x000fe2000fffe03f */
[----:B------:R-:W-:Y:S11]  /*5a20*/  BSSY B0, `(.L_x_3613) ;  /* 0x0000071000007945 */ /* 0x000ff60003800000 */
[----:B------:R-:W-:-:S05]  /*5a30*/  @P1 BRA `(.L_x_3614) ;  /* 0x000006f000001947 */ /* 0x000fca0003800000 */
[----:B------:R-:W-:Y:S01]  /*5a40*/  IADD3 R0, P1, R170, UR52, RZ ;  /* 0x00000034aa007c10 */ /* 0x000fe2000ff3e0ff */
[----:B-1----:R-:W1:Y:S01]  /*5a50*/  LDS.128 R12, [R137+0x4100] ;  /* 0x00410000890c7984 */ /* 0x002e620000000c00 */
[----:B-----5:R-:W-:Y:S02]  /*5a60*/  @!P0 SHF.R.U64 R5, R56, 0x10, R57 ;  /* 0x0000001038058819 */ /* 0x020fe40000001239 */
[----:B------:R-:W-:Y:S02]  /*5a70*/  IADD3.X R2, R147, UR42, RZ, P1, !PT ;  /* 0x0000002a93027c10 */ /* 0x000fe40008ffe4ff */
[----:B------:R-:W-:Y:S02]  /*5a80*/  IADD3 R3, P2, P1, R88, R0, R109 ;  /* 0x0000000058037210 */ /* 0x000fe4000795e06d */
[----:B------:R-:W-:Y:S01]  /*5a90*/  @!P0 SHF.R.U64 R8, R58, 0x10, R59 ;  /* 0x000000103a088819 */ /* 0x000fe2000000123b */
[----:B------:R-:W2:Y:S01]  /*5aa0*/  LDS.128 R48, [R142+0x4100] ;  /* 0x004100008e307984 */ /* 0x000ea20000000c00 */
[----:B------:R-:W-:Y:S02]  /*5ab0*/  IADD3.X R4, R90, R2, R119, P2, P1 ;  /* 0x000000025a047210 */ /* 0x000fe400017e2477 */
[----:B------:R-:W-:Y:S02]  /*5ac0*/  ISETP.GE.AND P1, PT, R91, c[0x0][0x1d4], PT ;  /* 0x000075005b007a0c */ /* 0x000fe40003f26270 */
[C---:B------:R-:W-:Y:S02]  /*5ad0*/  @!P0 PRMT R40, R69.reuse, 0x5432, R8 ;  /* 0x0000543245288816 */ /* 0x040fe40000000008 */
[----:B------:R-:W-:Y:S02]  /*5ae0*/  @!P0 SHF.R.U32.HI R6, RZ, 0x10, R57 ;  /* 0x00000010ff068819 */ /* 0x000fe40000011639 */
[----:B------:R-:W-:Y:S04]  /*5af0*/  @!P0 SHF.R.U32.HI R9, RZ, 0x10, R59 ;  /* 0x00000010ff098819 */ /* 0x000fe8000001163b */
[----:B------:R-:W-:Y:S03]  /*5b00*/  @!P0 PRMT R38, R69, 0x5410, R9 ;  /* 0x0000541045268816 */ /* 0x000fe60000000009 */
[----:B------:R-:W-:Y:S02]  /*5b10*/  @!P1 IADD3 R0, P3, P2, R88, R0, R91 ;  /* 0x0000000058009210 */ /* 0x000fe40007a7e05b */
[C---:B------:R-:W-:Y:S01]  /*5b20*/  @!P0 IMAD.U32 R42, R38.reuse, 0x10000, RZ ;  /* 0x00010000262a8824 */ /* 0x040fe200078e00ff */
[----:B------:R-:W-:Y:S02]  /*5b30*/  @!P0 LOP3.LUT R44, R38, 0xffff0000, RZ, 0xc0, !PT ;  /* 0xffff0000262c8812 */ /* 0x000fe400078ec0ff */
        /* <DEDUP_REMOVED lines=16> */
[----:B------:R-:W-:Y:S01]  /*5c40*/  @!P0 SHF.R.U32.HI R2, RZ, 0x10, R17 ;  /* 0x00000010ff028819 */ /* 0x000fe20000011611 */
[----:B------:R-:W-:Y:S01]  /*5c50*/  @!P0 IMAD.U32 R43, R51, 0x10000, RZ ;  /* 0x00010000332b8824 */ /* 0x000fe200078e00ff */
        /* <DEDUP_REMOVED lines=8> */
[-C--:B------:R-:W-:Y:S01]  /*5ce0*/  @!P0 FMUL.FTZ R0, R0, R2.reuse ;  /* 0x0000000200008220 */ /* 0x080fe20000410000 */
[----:B------:R-:W-:Y:S01]  /*5cf0*/  @!P0 SHF.L.U32 R4, R5, 0x10, RZ ;  /* 0x0000001005048819 */ /* 0x000fe200000006ff */
[C---:B------:R-:W-:Y:S01]  /*5d00*/  @!P0 IMAD.U32 R17, R19.reuse, 0x10000, RZ ;  /* 0x0001000013118824 */ /* 0x040fe200078e00ff */
[----:B------:R-:W-:Y:S01]  /*5d10*/  @!P0 LOP3.LUT R19, R19, 0xffff0000, RZ, 0xc0, !PT ;  /* 0xffff000013138812 */ /* 0x000fe200078ec0ff */
        /* <DEDUP_REMOVED lines=13> */
[----:B------:R-:W-:Y:S02]  /*5df0*/  @!P0 FFMA.FTZ R56, R16, R7, -R39 ;  /* 0x0000000710388223 */ /* 0x000fe40000010827 */
[----:B------:R-:W-:Y:S02]  /*5e00*/  @!P0 FMUL.FTZ R4, R2, R5 ;  /* 0x0000000502048220 */ /* 0x000fe40000410000 */
[----:B------:R-:W-:Y:S01]  /*5e10*/  @!P0 FMUL.FTZ R2, R6, R7 ;  /* 0x0000000706028220 */ /* 0x000fe20000410000 */
[C---:B------:R-:W-:Y:S01]  /*5e20*/  @!P0 LOP3.LUT R6, R15.reuse, 0xffff0000, RZ, 0xc0, !PT ;  /* 0xffff00000f068812 */ /* 0x040fe200078ec0ff */
[----:B------:R-:W-:Y:S02]  /*5e30*/  @!P0 IMAD.U32 R7, R15, 0x10000, RZ ;  /* 0x000100000f078824 */ /* 0x000fe400078e00ff */
[----:B------:R-:W-:Y:S01]  /*5e40*/  @!P0 FFMA.FTZ R57, R31, R5, -R8 ;  /* 0x000000051f398223 */ /* 0x000fe20000010808 */
[----:B------:R-:W-:Y:S01]  /*5e50*/  @!P0 SHF.L.U32 R5, R9, 0x10, RZ ;  /* 0x0000001009058819 */ /* 0x000fe200000006ff */
[----:B------:R-:W-:Y:S01]  /*5e60*/  @!P0 FMUL.FTZ R8, R7, R42 ;  /* 0x0000002a07088220 */ /* 0x000fe20000410000 */
[----:B------:R-:W-:Y:S01]  /*5e70*/  @!P0 LOP3.LUT R9, R9, 0xffff0000, RZ, 0xc0, !PT ;  /* 0xffff000009098812 */ /* 0x000fe200078ec0ff */
        /* <DEDUP_REMOVED lines=24> */
[----:B------:R-:W-:Y:S01]  /*6000*/  @!P0 FFMA.FTZ R4, R19, R31, R4 ;  /* 0x0000001f13048223 */ /* 0x000fe20000010004 */
[----:B------:R-:W-:Y:S01]  /*6010*/  @!P0 MOV R48, R9 ;  /* 0x0000000900308202 */ /* 0x000fe20000000f00 */
        /* <DEDUP_REMOVED lines=17> */
.L_x_3614:
[----:B------:R-:W-:Y:S05]  /*6130*/  BSYNC B0 ;  /* 0x0000000000007941 */ /* 0x000fea0003800000 */
.L_x_3613:
        /* <DEDUP_REMOVED lines=9> */
[----:B------:R-:W-:Y:S01]  /*61d0*/  @!P0 PRMT R16, R70, 0x5410, R5 ;  /* 0x0000541046108816 */ /* 0x000fe20000000005 */
[----:B------:R-:W2:Y:S01]  /*61e0*/  LDS.128 R40, [R141+0x4100] ;  /* 0x004100008d287984 */ /* 0x000ea20000000c00 */
[----:B------:R-:W-:Y:S02]  /*61f0*/  IADD3.X R4, R90, R2, R119, P2, P1 ;  /* 0x000000025a047210 */ /* 0x000fe400017e2477 */
[----:B------:R-:W-:Y:S02]  /*6200*/  ISETP.GE.AND P1, PT, R91, c[0x0][0x1d4], PT ;  /* 0x000075005b007a0c */ /* 0x000fe40003f26270 */
[----:B------:R-:W-:Y:S02]  /*6210*/  @!P0 SHF.R.U32.HI R8, RZ, 0x10, R63 ;  /* 0x00000010ff088819 */ /* 0x000fe4000001163f */
[----:B------:R-:W-:Y:S02]  /*6220*/  @!P0 SHF.R.U32.HI R6, RZ, 0x10, R61 ;  /* 0x00000010ff068819 */ /* 0x000fe4000001163d */
[----:B------:R-:W-:Y:S02]  /*6230*/  @!P0 SHF.R.U64 R10, R62, 0x10, R63 ;  /* 0x000000103e0a8819 */ /* 0x000fe4000000123f */
[----:B------:R-:W-:Y:S01]  /*6240*/  @!P0 PRMT R11, R70, 0x5432, R6 ;  /* 0x00005432460b8816 */ /* 0x000fe20000000006 */
[----:B------:R-:W-:Y:S04]  /*6250*/  @!P0 IMAD.U32 R6, R16, 0x10000, RZ ;  /* 0x0001000010068824 */ /* 0x000fe800078e00ff */
        /* <DEDUP_REMOVED lines=29> */
[----:B------:R-:W-:Y:S01]  /*6430*/  @!P0 PRMT R10, R35, 0x5432, R3 ;  /* 0x00005432230a8816 */ /* 0x000fe20000000003 */
[----:B------:R-:W-:Y:S01]  /*6440*/  @!P0 IMAD.U32 R3, R13, 0x10000, RZ ;  /* 0x000100000d038824 */ /* 0x000fe200078e00ff */
[----:B------:R-:W-:Y:S01]  /*6450*/  @!P0 PRMT R9, R35, 0x5410, R4 ;  /* 0x0000541023098816 */ /* 0x000fe20000000004 */
[----:B------:R-:W-:Y:S01]  /*6460*/  @!P0 IMAD.U32 R35, R43, 0x10000, RZ ;  /* 0x000100002b238824 */ /* 0x000fe200078e00ff */
[----:B------:R-:W-:Y:S01]  /*6470*/  @!P0 LOP3.LUT R19, R11, 0xffff0000, RZ, 0xc0, !PT ;  /* 0xffff00000b138812 */ /* 0x000fe200078ec0ff */
[----:B------:R-:W-:Y:S01]  /*6480*/  @!P0 FMUL.FTZ R20, R3, R17 ;  /* 0x0000001103148220 */ /* 0x000fe20000410000 */
[----:B------:R-:W-:Y:S02]  /*6490*/  @!P0 LOP3.LUT R11, R16, 0xffff0000, RZ, 0xc0, !PT ;  /* 0xffff0000100b8812 */ /* 0x000fe400078ec0ff */
[----:B------:R-:W-:Y:S01]  /*64a0*/  @!P0 LOP3.LUT R16, R40, 0xffff0000, RZ, 0xc0, !PT ;  /* 0xffff000028108812 */ /* 0x000fe200078ec0ff */
[----:B------:R-:W-:Y:S01]  /*64b0*/  @!P0 FMUL.FTZ R8, R2, R19 ;  /* 0x0000001302088220 */ /* 0x000fe20000410000 */
[C---:B------:R-:W-:Y:S01]  /*64c0*/  @!P0 SHF.L.U32 R4, R5.reuse, 0x10, RZ ;  /* 0x0000001005048819 */ /* 0x040fe200000006ff */
[----:B------:R-:W-:Y:S01]  /*64d0*/  @!P0 FMUL.FTZ R22, R6, R11 ;  /* 0x0000000b06168220 */ /* 0x000fe20000410000 */
[----:B------:R-:W-:Y:S02]  /*64e0*/  @!P0 LOP3.LUT R5, R5, 0xffff0000, RZ, 0xc0, !PT ;  /* 0xffff000005058812 */ /* 0x000fe400078ec0ff */
[----:B------:R-:W-:Y:S01]  /*64f0*/  @!P0 LOP3.LUT R38, R21, 0xffff0000, RZ, 0xc0, !PT ;  /* 0xffff000015268812 */ /* 0x000fe200078ec0ff */
[-C--:B------:R-:W-:Y:S01]  /*6500*/  @!P0 FFMA.FTZ R54, R18, R4.reuse, -R20 ;  /* 0x0000000412368223 */ /* 0x080fe20000010814 */
[----:B------:R-:W-:Y:S01]  /*6510*/  @!P0 LOP3.LUT R20, R41, 0xffff0000, RZ, 0xc0, !PT ;  /* 0xffff000029148812 */ /* 0x000fe200078ec0ff */
[----:B------:R-:W-:Y:S02]  /*6520*/  @!P0 FMUL.FTZ R3, R3, R4 ;  /* 0x0000000403038220 */ /* 0x000fe40000410000 */
[----:B------:R-:W-:Y:S02]  /*6530*/  @!P0 FMUL.FTZ R4, R2, R5 ;  /* 0x0000000502048220 */ /* 0x000fe40000410000 */
[-C--:B------:R-:W-:Y:S01]  /*6540*/  @!P0 FMUL.FTZ R2, R6, R7.reuse ;  /* 0x0000000706028220 */ /* 0x080fe20000410000 */
[C---:B------:R-:W-:Y:S01]  /*6550*/  @!P0 LOP3.LUT R6, R15.reuse, 0xffff0000, RZ, 0xc0, !PT ;  /* 0xffff00000f068812 */ /* 0x040fe200078ec0ff */
[----:B------:R-:W-:Y:S02]  /*6560*/  @!P0 FFMA.FTZ R48, R16, R7, -R22 ;  /* 0x0000000710308223 */ /* 0x000fe40000010816 */
        /* <DEDUP_REMOVED lines=48> */
.L_x_3616:
[----:B------:R-:W-:Y:S05]  /*6870*/  BSYNC B0 ;  /* 0x0000000000007941 */ /* 0x000fea0003800000 */
.L_x_3615:
[----:B-1----:R-:W-:Y:S04]  /*6880*/  IADD3 R54, P1, R166, UR52, RZ ;  /* 0x00000034a6367c10 */ /* 0x002fe8000ff3e0ff */
[----:B------:R-:W-:Y:S02]  /*6890*/  IADD3.X R55, R144, UR42, RZ, P1, !PT ;  /* 0x0000002a90377c10 */ /* 0x000fe40008ffe4ff */
[----:B------:R-:W-:Y:S11]  /*68a0*/  ISETP.GE.OR P1, PT, R155, UR8, P5 ;  /* 0x000000089b007c0c */ /* 0x000ff6000af26670 */
[----:B------:R-:W-:Y:S02]  /*68b0*/  @!UPT UIADD3 URZ, URZ, URZ, URZ ;  /* 0x0000003f3f3ff290 */ /* 0x000fe4000fffe03f */
[----:B------:R-:W-:-:S05]  /*68c0*/  @P1 BRA `(.L_x_3608) ;  /* 0x00000c0000001947 */ /* 0x000fca0003800000 */
[----:B-----5:R-:W-:Y:S01]  /*68d0*/  @!P0 SHF.R.U32.HI R5, RZ, 0x10, R65 ;  /* 0x00000010ff058819 */ /* 0x020fe20000011641 */
[----:B------:R-:W1:Y:S01]  /*68e0*/  LDS.128 R12, [R135+0x4100] ;  /* 0x00410000870c7984 */ /* 0x000e620000000c00 */
[--C-:B------:R-:W-:Y:S02]  /*68f0*/  @!P0 SHF.R.U32.HI R0, RZ, 0x10, R25.reuse ;  /* 0x00000010ff008819 */ /* 0x100fe40000011619 */
[----:B------:R-:W-:Y:S02]  /*6900*/  @!P0 SHF.R.U64 R2, R24, 0x10, R25 ;  /* 0x0000001018028819 */ /* 0x000fe40000001219 */
[----:B------:R-:W-:Y:S02]  /*6910*/  @!P0 PRMT R24, R72, 0x5410, R5 ;  /* 0x0000541048188816 */ /* 0x000fe40000000005 */
[----:B------:R-:W-:Y:S01]  /*6920*/  IADD3 R10, P2, P1, R88, R54, R109 ;  /* 0x00000036580a7210 */ /* 0x000fe2000795e06d */
[----:B------:R-:W2:Y:S01]  /*6930*/  LDS.128 R40, [R140+0x4100] ;  /* 0x004100008c287984 */ /* 0x000ea20000000c00 */
[----:B------:R-:W-:Y:S01]  /*6940*/  @!P0 SHF.R.U32.HI R4, RZ, 0x10, R27 ;  /* 0x00000010ff048819 */ /* 0x000fe2000001161b */
[----:B------:R-:W-:Y:S01]  /*6950*/  @!P0 IMAD.U32 R22, R24, 0x10000, RZ ;  /* 0x0001000018168824 */ /* 0x000fe200078e00ff */
[----:B------:R-:W-:Y:S02]  /*6960*/  IADD3.X R11, R90, R55, R119, P2, P1 ;  /* 0x000000375a0b7210 */ /* 0x000fe400017e2477 */
[----:B------:R-:W-:Y:S02]  /*6970*/  LEA R48, P1, R10, c[0x0][0x1c8], 0x1 ;  /* 0x000072000a307a11 */ /* 0x000fe400078208ff */
[----:B------:R-:W-:Y:S02]  /*6980*/  @!P0 SHF.R.U64 R3, R26, 0x10, R27 ;  /* 0x000000101a038819 */ /* 0x000fe4000000121b */
[----:B------:R-:W-:Y:S02]  /*6990*/  LEA.HI.X R49, R10, c[0x0][0x1cc], R11, 0x1, P1 ;  /* 0x000073000a317a11 */ /* 0x000fe400008f0c0b */
[C---:B------:R-:W-:Y:S02]  /*69a0*/  @!P0 PRMT R0, R36.reuse, 0x5410, R0 ;  /* 0x0000541024008816 */ /* 0x040fe40000000000 */
[----:B------:R-:W-:Y:S02]  /*69b0*/  @!P0 PRMT R6, R36, 0x5432, R2 ;  /* 0x0000543224068816 */ /* 0x000fe40000000002 */
[C---:B------:R-:W-:Y:S02]  /*69c0*/  @!P0 SHF.L.U32 R2, R0.reuse, 0x10, RZ ;  /* 0x0000001000028819 */ /* 0x040fe400000006ff */
[----:B------:R-:W-:Y:S02]  /*69d0*/  @!P0 LOP3.LUT R0, R0, 0xffff0000, RZ, 0xc0, !PT ;  /* 0xffff000000008812 */ /* 0x000fe400078ec0ff */
[----:B------:R-:W-:Y:S02]  /*69e0*/  @!P0 PRMT R17, R37, 0x5432, R3 ;  /* 0x0000543225118816 */ /* 0x000fe40000000003 */
[----:B------:R-:W-:Y:S02]  /*69f0*/  @!P0 LOP3.LUT R24, R24, 0xffff0000, RZ, 0xc0, !PT ;  /* 0xffff000018188812 */ /* 0x000fe400078ec0ff */
[--C-:B------:R-:W-:Y:S02]  /*6a00*/  @!P0 SHF.R.U32.HI R8, RZ, 0x10, R67.reuse ;  /* 0x00000010ff088819 */ /* 0x100fe40000011643 */
[----:B------:R-:W-:Y:S02]  /*6a10*/  @!P0 SHF.R.U64 R7, R66, 0x10, R67 ;  /* 0x0000001042078819 */ /* 0x000fe40000001243 */
[C---:B------:R-:W-:Y:S02]  /*6a20*/  @!P0 PRMT R9, R73.reuse, 0x5410, R8 ;  /* 0x0000541049098816 */ /* 0x040fe40000000008 */
[----:B------:R-:W-:Y:S02]  /*6a30*/  @!P0 PRMT R31, R73, 0x5432, R7 ;  /* 0x00005432491f8816 */ /* 0x000fe40000000007 */
[----:B------:R-:W-:Y:S01]  /*6a40*/  @!P0 PRMT R7, R37, 0x5410, R4 ;  /* 0x0000541025078816 */ /* 0x000fe20000000004 */
[----:B-1----:R-:W-:Y:S01]  /*6a50*/  @!P0 IMAD.U32 R3, R13, 0x10000, RZ ;  /* 0x000100000d038824 */ /* 0x002fe200078e00ff */
[----:B------:R-:W-:Y:S01]  /*6a60*/  @!P0 SHF.L.U32 R26, R31, 0x10, RZ ;  /* 0x000000101f1a8819 */ /* 0x000fe200000006ff */
[----:B------:R-:W-:Y:S01]  /*6a70*/  @!P0 IMAD.U32 R35, R9, 0x10000, RZ ;  /* 0x0001000009238824 */ /* 0x000fe200078e00ff */
[----:B------:R-:W-:Y:S01]  /*6a80*/  @!P0 LOP3.LUT R31, R31, 0xffff0000, RZ, 0xc0, !PT ;  /* 0xffff00001f1f8812 */ /* 0x000fe200078ec0ff */
[----:B------:R-:W-:Y:S01]  /*6a90*/  @!P0 FMUL.FTZ R5, R3, R22 ;  /* 0x0000001603058220 */ /* 0x000fe20000410000 */
[----:B------:R-:W-:Y:S01]  /*6aa0*/  @!P0 LOP3.LUT R11, R7, 0xffff0000, RZ, 0xc0, !PT ;  /* 0xffff0000070b8812 */ /* 0x000fe200078ec0ff */
[----:B------:R-:W-:Y:S01]  /*6ab0*/  @!P0 FMUL.FTZ R3, R3, R2 ;  /* 0x0000000203038220 */ /* 0x000fe20000410000 */
[----:B------:R-:W-:Y:S01]  /*6ac0*/  @!P0 LOP3.LUT R4, R13, 0xffff0000, RZ, 0xc0, !PT ;  /* 0xffff00000d048812 */ /* 0x000fe200078ec0ff */
[C---:B--2---:R-:W-:Y:S01]  /*6ad0*/  @!P0 IMAD.U32 R23, R41.reuse, 0x10000, RZ ;  /* 0x0001000029178824 */ /* 0x044fe200078e00ff */
[----:B------:R-:W-:Y:S01]  /*6ae0*/  @!P0 LOP3.LUT R25, R41, 0xffff0000, RZ, 0xc0, !PT ;  /* 0xffff000029198812 */ /* 0x000fe200078ec0ff */
[C---:B------:R-:W-:Y:S01]  /*6af0*/  @!P0 IMAD.U32 R19, R40.reuse, 0x10000, RZ ;  /* 0x0001000028138824 */ /* 0x040fe200078e00ff */
[----:B------:R-:W-:Y:S01]  /*6b00*/  @!P0 LOP3.LUT R21, R40, 0xffff0000, RZ, 0xc0, !PT ;  /* 0xffff000028158812 */ /* 0x000fe200078ec0ff */
[----:B------:R-:W-:Y:S01]  /*6b10*/  @!P0 FMUL.FTZ R8, R4, R24 ;  /* 0x0000001804088220 */ /* 0x000fe20000410000 */
[----:B------:R-:W-:Y:S01]  /*6b20*/  @!P0 LOP3.LUT R38, R43, 0xffff0000, RZ, 0xc0, !PT ;  /* 0xffff00002b268812 */ /* 0x000fe200078ec0ff */
[----:B------:R-:W-:Y:S01]  /*6b30*/  @!P0 FFMA.FTZ R53, R23, R2, -R5 ;  /* 0x0000000217358223 */ /* 0x000fe20000010805 */
[----:B------:R-:W-:Y:S01]  /*6b40*/  @!P0 LOP3.LUT R34, R42, 0xffff0000, RZ, 0xc0, !PT ;  /* 0xffff00002a228812 */ /* 0x000fe200078ec0ff */
[-C--:B------:R-:W-:Y:S01]  /*6b50*/  @!P0 FMUL.FTZ R4, R4, R0.reuse ;  /* 0x0000000004048220 */ /* 0x080fe20000410000 */
[C---:B------:R-:W-:Y:S01]  /*6b60*/  @!P0 SHF.L.U32 R2, R6.reuse, 0x10, RZ ;  /* 0x0000001006028819 */ /* 0x040fe200000006ff */
[----:B------:R-:W-:Y:S01]  /*6b70*/  @!P0 FFMA.FTZ R52, R25, R0, -R8 ;  /* 0x0000000019348223 */ /* 0x000fe20000010808 */
[----:B------:R-:W-:Y:S01]  /*6b80*/  @!P0 LOP3.LUT R6, R6, 0xffff0000, RZ, 0xc0, !PT ;  /* 0xffff000006068812 */ /* 0x000fe200078ec0ff */
[C---:B------:R-:W-:Y:S01]  /*6b90*/  @!P0 IMAD.U32 R0, R12.reuse, 0x10000, RZ ;  /* 0x000100000c008824 */ /* 0x040fe200078e00ff */
[----:B------:R-:W-:Y:S01]  /*6ba0*/  @!P0 LOP3.LUT R5, R12, 0xffff0000, RZ, 0xc0, !PT ;  /* 0xffff00000c058812 */ /* 0x000fe200078ec0ff */
[----:B------:R-:W-:Y:S01]  /*6bb0*/  @!P0 IMAD.U32 R36, R43, 0x10000, RZ ;  /* 0x000100002b248824 */ /* 0x000fe200078e00ff */
[----:B------:R-:W-:Y:S01]  /*6bc0*/  @!P0 LOP3.LUT R16, R15, 0xffff0000, RZ, 0xc0, !PT ;  /* 0xffff00000f108812 */ /* 0x000fe200078ec0ff */
[----:B------:R-:W-:Y:S01]  /*6bd0*/  @!P0 IMAD.U32 R27, R42, 0x10000, RZ ;  /* 0x000100002a1b8824 */ /* 0x000fe200078e00ff */
[----:B------:R-:W-:Y:S01]  /*6be0*/  @!P0 LOP3.LUT R37, R9, 0xffff0000, RZ, 0xc0, !PT ;  /* 0xffff000009258812 */ /* 0x000fe200078ec0ff */
[----:B------:R-:W-:Y:S01]  /*6bf0*/  @!P0 IMAD.U32 R9, R7, 0x10000, RZ ;  /* 0x0001000007098824 */ /* 0x000fe200078e00ff */
[----:B------:R-:W-:Y:S02]  /*6c00*/  @!P0 LOP3.LUT R7, R17, 0xffff0000, RZ, 0xc0, !PT ;  /* 0xffff000011078812 */ /* 0x000fe400078ec0ff */
[----:B------:R-:W-:Y:S02]  /*6c10*/  @!P0 SHF.R.U64 R20, R64, 0x10, R65 ;  /* 0x0000001040148819 */ /* 0x000fe40000001241 */
[----:B------:R-:W-:Y:S02]  /*6c20*/  ISETP.GE.AND P1, PT, R91, c[0x0][0x1d4], PT ;  /* 0x000075005b007a0c */ /* 0x000fe40003f26270 */
[----:B------:R-:W-:Y:S05]  /*6c30*/  @!P0 PRMT R20, R72, 0x5432, R20 ;  /* 0x0000543248148816 */ /* 0x000fea0000000014 */
[C---:B------:R-:W-:Y:S01]  /*6c40*/  @!P0 IMAD.U32 R18, R20.reuse, 0x10000, RZ ;  /* 0x0001000014128824 */ /* 0x040fe200078e00ff */
[----:B------:R-:W-:Y:S03]  /*6c50*/  @!P0 LOP3.LUT R20, R20, 0xffff0000, RZ, 0xc0, !PT ;  /* 0xffff000014148812 */ /* 0x000fe600078ec0ff */
[----:B------:R-:W-:Y:S02]  /*6c60*/  @!P0 FMUL.FTZ R8, R0, R18 ;  /* 0x0000001200088220 */ /* 0x000fe40000410000 */
[----:B------:R-:W-:Y:S02]  /*6c70*/  @!P0 FMUL.FTZ R10, R5, R20 ;  /* 0x00000014050a8220 */ /* 0x000fe40000410000 */
[----:B------:R-:W-:Y:S01]  /*6c80*/  @!P0 FFMA.FTZ R51, R19, R2, -R8 ;  /* 0x0000000213338223 */ /* 0x000fe20000010808 */
[----:B------:R-:W-:Y:S01]  /*6c90*/  @!P0 LOP3.LUT R8, R14, 0xffff0000, RZ, 0xc0, !PT ;  /* 0xffff00000e088812 */ /* 0x000fe200078ec0ff */
[----:B------:R-:W-:Y:S01]  /*6ca0*/  @!P0 FFMA.FTZ R50, R21, R6, -R10 ;  /* 0x0000000615328223 */ /* 0x000fe2000001080a */
[----:B------:R-:W-:Y:S01]  /*6cb0*/  @!P0 SHF.L.U32 R10, R15, 0x10, RZ ;  /* 0x000000100f0a8819 */ /* 0x000fe200000006ff */
[----:B------:R-:W-:Y:S02]  /*6cc0*/  @!P0 FMUL.FTZ R0, R0, R2 ;  /* 0x0000000200008220 */ /* 0x000fe40000410000 */
[----:B------:R-:W-:Y:S02]  /*6cd0*/  @!P0 FMUL.FTZ R2, R5, R6 ;  /* 0x0000000605028220 */ /* 0x000fe40000410000 */
[----:B------:R-:W-:Y:S02]  /*6ce0*/  @!P0 IMAD.U32 R6, R14, 0x10000, RZ ;  /* 0x000100000e068824 */ /* 0x000fe400078e00ff */
[----:B------:R-:W-:Y:S02]  /*6cf0*/  @!P0 IMAD.U32 R5, R17, 0x10000, RZ ;  /* 0x0001000011058824 */ /* 0x000fe400078e00ff */
[----:B------:R-:W-:Y:S02]  /*6d00*/  @!P0 FMUL.FTZ R39, R10, R35 ;  /* 0x000000230a278220 */ /* 0x000fe40000410000 */
        /* <DEDUP_REMOVED lines=13> */
[----:B------:R-:W-:Y:S01]  /*6de0*/  @!P0 FFMA.FTZ R2, R20, R21, R2 ;  /* 0x0000001514028223 */ /* 0x000fe20000010002 */
[----:B------:R-:W-:Y:S01]  /*6df0*/  @!P0 MOV R40, R44 ;  /* 0x0000002c00288202 */ /* 0x000fe20000000f00 */
[----:B------:R-:W-:Y:S01]  /*6e00*/  @!P0 FMUL.FTZ R5, R6, R5 ;  /* 0x0000000506058220 */ /* 0x000fe20000410000 */
[----:B------:R-:W-:Y:S01]  /*6e10*/  @!P0 MOV R43, R39 ;  /* 0x00000027002b8202 */ /* 0x000fe20000000f00 */
[----:B------:R-:W-:Y:S01]  /*6e20*/  @!P0 IMAD.MOV.U32 R42, RZ, RZ, R17 ;  /* 0x000000ffff2a8224 */ /* 0x000fe200078e0011 */
[----:B------:R-:W-:Y:S01]  /*6e30*/  @!P0 F2FP.BF16.PACK_AB R0, R2, R0 ;  /* 0x000000000200823e */ /* 0x000fe200000010ff */
[----:B------:R-:W-:Y:S02]  /*6e40*/  @!P0 FFMA.FTZ R3, R22, R23, R3 ;  /* 0x0000001716038223 */ /* 0x000fe40000010003 */
[----:B------:R-:W-:Y:S01]  /*6e50*/  @!P0 FMUL.FTZ R6, R8, R7 ;  /* 0x0000000708068220 */ /* 0x000fe20000410000 */
[----:B------:R1:W-:Y:S01]  /*6e60*/  STG.E.128 [R48.64], R40 ;  /* 0x0000002830007986 */ /* 0x0003e2000c101d1c */
        /* <DEDUP_REMOVED lines=21> */
.L_x_3586:
[----:B------:R-:W-:Y:S01]  /*6fc0*/  UIMAD UR8, UR17, -0x40, UR23 ;  /* 0xffffffc0110878a4 */ /* 0x000fe2000f8e0217 */
[----:B------:R-:W-:Y:S03]  /*6fd0*/  BSSY B0, `(.L_x_3617) ;  /* 0x0000013000007945 */ /* 0x000fe60003800000 */
[----:B------:R-:W-:Y:S04]  /*6fe0*/  UISETP.LT.AND UP0, UPT, UR8, 0x40, UPT ;  /* 0x000000400800788c */ /* 0x000fe8000bf01270 */
[----:B------:R-:W-:Y:S06]  /*6ff0*/  USEL UR8, UR8, 0x40, UP0 ;  /* 0x0000004008087887 */ /* 0x000fec0008000000 */
[----:B------:R-:W-:Y:S11]  /*7000*/  ISETP.GE.AND P0, PT, R92, UR8, PT ;  /* 0x000000085c007c0c */ /* 0x000ff6000bf06270 */
[----:B------:R-:W-:Y:S02]  /*7010*/  @!UPT UIADD3 URZ, URZ, URZ, URZ ;  /* 0x0000003f3f3ff290 */ /* 0x000fe4000fffe03f */
[----:B------:R-:W-:-:S05]  /*7020*/  @P0 BRA `(.L_x_3618) ;  /* 0x000000d000000947 */ /* 0x000fca0003800000 */
[----:B------:R-:W-:Y:S01]  /*7030*/  ISETP.GE.AND P1, PT, R87, c[0x0][0x1d4], PT ;  /* 0x0000750057007a0c */ /* 0x000fe20003f26270 */
[----:B------:R-:W1:Y:S01]  /*7040*/  @!P5 LDS.128 R12, [R74+0x4100] ;  /* 0x004100004a0cd984 */ /* 0x000e620000000c00 */
[----:B------:R-:W-:Y:S04]  /*7050*/  @!P5 IADD3 R0, P0, R108, UR52, RZ ;  /* 0x000000346c00dc10 */ /* 0x000fe8000ff1e0ff */
[----:B------:R-:W-:Y:S02]  /*7060*/  @!P5 IADD3.X R2, R107, UR42, RZ, P0, !PT ;  /* 0x0000002a6b02dc10 */ /* 0x000fe400087fe4ff */
[C---:B------:R-:W-:Y:S04]  /*7070*/  @!P5 LEA R4, P0, R0.reuse, c[0x0][0x1c8], 0x1 ;  /* 0x000072000004da11 */ /* 0x040fe800078008ff */
[----:B------:R-:W-:Y:S01]  /*7080*/  @!P5 LEA.HI.X R5, R0, c[0x0][0x1cc], R2, 0x1, P0 ;  /* 0x000073000005da11 */ /* 0x000fe200000f0c02 */
[----:B------:R-:W2:Y:S01]  /*7090*/  @!P1 LDS.128 R8, [R74+0x6100] ;  /* 0x006100004a089984 */ /* 0x000ea20000000c00 */
[----:B------:R-:W-:Y:S04]  /*70a0*/  @!P1 IADD3 R0, P0, R113, UR52, RZ ;  /* 0x0000003471009c10 */ /* 0x000fe8000ff1e0ff */
[----:B------:R-:W-:Y:S02]  /*70b0*/  @!P1 IADD3.X R3, R112, UR42, RZ, P0, !PT ;  /* 0x0000002a70039c10 */ /* 0x000fe400087fe4ff */
[C---:B------:R-:W-:Y:S04]  /*70c0*/  @!P1 LEA R2, P0, R0.reuse, c[0x0][0x1c8], 0x1 ;  /* 0x0000720000029a11 */ /* 0x040fe800078008ff */
[----:B------:R-:W-:Y:S01]  /*70d0*/  @!P1 LEA.HI.X R3, R0, c[0x0][0x1cc], R3, 0x1, P0 ;  /* 0x0000730000039a11 */ /* 0x000fe200000f0c03 */
[----:B-1----:R1:W-:Y:S04]  /*70e0*/  @!P5 STG.E.128 [R4.64], R12 ;  /* 0x0000000c0400d986 */ /* 0x0023e8000c101d1c */
[----:B--2---:R1:W-:Y:S04]  /*70f0*/  @!P1 STG.E.128 [R2.64], R8 ;  /* 0x0000000802009986 */ /* 0x0043e8000c101d1c */
.L_x_3618:
[----:B------:R-:W-:Y:S05]  /*7100*/  BSYNC B0 ;  /* 0x0000000000007941 */ /* 0x000fea0003800000 */
.L_x_3617:
[----:B------:R-:W-:Y:S01]  /*7110*/  ISETP.GE.AND P0, PT, R157, UR8, PT ;  /* 0x000000089d007c0c */ /* 0x000fe2000bf06270 */
[----:B------:R-:W-:Y:S01]  /*7120*/  @!UPT UIADD3 URZ, URZ, URZ, URZ ;  /* 0x0000003f3f3ff290 */ /* 0x000fe2000fffe03f */
[----:B------:R-:W-:Y:S11]  /*7130*/  BSSY B0, `(.L_x_3619) ;  /* 0x0000012000007945 */ /* 0x000ff60003800000 */
[----:B------:R-:W-:-:S05]  /*7140*/  @P0 BRA `(.L_x_3620) ;  /* 0x0000010000000947 */ /* 0x000fca0003800000 */
[----:B------:R-:W-:Y:S01]  /*7150*/  ISETP.GE.AND P1, PT, R87, c[0x0][0x1d4], PT ;  /* 0x0000750057007a0c */ /* 0x000fe20003f26270 */
[----:B-1----:R-:W1:Y:S01]  /*7160*/  @!P5 LDS.128 R12, [R74+0x4900] ;  /* 0x004900004a0cd984 */ /* 0x002e620000000c00 */
[----:B------:R-:W-:Y:S06]  /*7170*/  UIADD3 UR9, UP0, UR30, UR52, URZ ;  /* 0x000000341e097290 */ /* 0x000fec000ff1e03f */
[----:B------:R-:W-:Y:S04]  /*7180*/  PLOP3.LUT P0, PT, PT, PT, UP0, 0x80, 0x0 ;  /* 0x000000000000781c */ /* 0x000fe80003f0f008 */
[----:B------:R-:W-:Y:S01]  /*7190*/  IADD3.X R0, R172, UR42, RZ, P0, !PT ;  /* 0x0000002aac007c10 */ /* 0x000fe200087fe4ff */
[----:B------:R-:W2:Y:S01]  /*71a0*/  @!P1 LDS.128 R8, [R74+0x6900] ;  /* 0x006900004a089984 */ /* 0x000ea20000000c00 */
[----:B------:R-:W-:Y:S05]  /*71b0*/  @!P5 IADD3 R2, P0, R108, UR9, RZ ;  /* 0x000000096c02dc10 */ /* 0x000fea000ff1e0ff */
[----:B------:R-:W-:Y:S01]  /*71c0*/  @!P5 IMAD.X R3, R107, 0x1, R0, P0 ;  /* 0x000000016b03d824 */ /* 0x000fe200000e0600 */
[C---:B------:R-:W-:Y:S04]  /*71d0*/  @!P5 LEA R4, P0, R2.reuse, c[0x0][0x1c8], 0x1 ;  /* 0x000072000204da11 */ /* 0x040fe800078008ff */
[----:B------:R-:W-:Y:S02]  /*71e0*/  @!P5 LEA.HI.X R5, R2, c[0x0][0x1cc], R3, 0x1, P0 ;  /* 0x000073000205da11 */ /* 0x000fe400000f0c03 */
[----:B------:R-:W-:Y:S05]  /*71f0*/  @!P1 IADD3 R3, P0, R113, UR9, RZ ;  /* 0x0000000971039c10 */ /* 0x000fea000ff1e0ff */
[----:B------:R-:W-:Y:S01]  /*7200*/  @!P1 IMAD.X R0, R0, 0x1, R112, P0 ;  /* 0x0000000100009824 */ /* 0x000fe200000e0670 */
[C---:B------:R-:W-:Y:S04]  /*7210*/  @!P1 LEA R2, P0, R3.reuse, c[0x0][0x1c8], 0x1 ;  /* 0x0000720003029a11 */ /* 0x040fe800078008ff */
[----:B------:R-:W-:Y:S01]  /*7220*/  @!P1 LEA.HI.X R3, R3, c[0x0][0x1cc], R0, 0x1, P0 ;  /* 0x0000730003039a11 */ /* 0x000fe200000f0c00 */
[----:B-1----:R1:W-:Y:S04]  /*7230*/  @!P5 STG.E.128 [R4.64], R12 ;  /* 0x0000000c0400d986 */ /* 0x0023e8000c101d1c */
[----:B--2---:R1:W-:Y:S04]  /*7240*/  @!P1 STG.E.128 [R2.64], R8 ;  /* 0x0000000802009986 */ /* 0x0043e8000c101d1c */
.L_x_3620:
[----:B------:R-:W-:Y:S05]  /*7250*/  BSYNC B0 ;  /* 0x0000000000007941 */ /* 0x000fea0003800000 */
.L_x_3619:
        /* <DEDUP_REMOVED lines=20> */
.L_x_3622:
[----:B------:R-:W-:Y:S05]  /*73a0*/  BSYNC B0 ;  /* 0x0000000000007941 */ /* 0x000fea0003800000 */
.L_x_3621:
[----:B------:R-:W-:Y:S11]  /*73b0*/  ISETP.GE.AND P0, PT, R155, UR8, PT ;  /* 0x000000089b007c0c */ /* 0x000ff6000bf06270 */
[----:B------:R-:W-:Y:S02]  /*73c0*/  @!UPT UIADD3 URZ, URZ, URZ, URZ ;  /* 0x0000003f3f3ff290 */ /* 0x000fe4000fffe03f */
[----:B------:R-:W-:-:S05]  /*73d0*/  @P0 BRA `(.L_x_3608) ;  /* 0x000000f000000947 */ /* 0x000fca0003800000 */
[----:B------:R-:W-:Y:S01]  /*73e0*/  ISETP.GE.AND P1, PT, R87, c[0x0][0x1d4], PT ;  /* 0x0000750057007a0c */ /* 0x000fe20003f26270 */
[----:B-1----:R-:W1:Y:S01]  /*73f0*/  @!P5 LDS.128 R12, [R74+0x5900] ;  /* 0x005900004a0cd984 */ /* 0x002e620000000c00 */
[----:B------:R-:W-:Y:S04]  /*7400*/  UIADD3 UR9, UP0, UR32, UR52, URZ ;  /* 0x0000003420097290 */ /* 0x000fe8000ff1e03f */
[----:B------:R-:W-:Y:S02]  /*7410*/  UIADD3.X UR8, UR42, UR4, URZ, UP0, !UPT ;  /* 0x000000042a087290 */ /* 0x000fe400087fe43f */
[----:B------:R-:W-:Y:S04]  /*7420*/  @!P5 IADD3 R0, P0, R108, UR9, RZ ;  /* 0x000000096c00dc10 */ /* 0x000fe8000ff1e0ff */
[----:B------:R-:W-:Y:S01]  /*7430*/  @!P5 IADD3.X R2, R107, UR8, RZ, P0, !PT ;  /* 0x000000086b02dc10 */ /* 0x000fe200087fe4ff */
[----:B------:R-:W2:Y:S01]  /*7440*/  @!P1 LDS.128 R8, [R74+0x7900] ;  /* 0x007900004a089984 */ /* 0x000ea20000000c00 */
[C---:B------:R-:W-:Y:S04]  /*7450*/  @!P5 LEA R4, P0, R0.reuse, c[0x0][0x1c8], 0x1 ;  /* 0x000072000004da11 */ /* 0x040fe800078008ff */
[----:B------:R-:W-:Y:S02]  /*7460*/  @!P5 LEA.HI.X R5, R0, c[0x0][0x1cc], R2, 0x1, P0 ;  /* 0x000073000005da11 */ /* 0x000fe400000f0c02 */
[----:B------:R-:W-:Y:S04]  /*7470*/  @!P1 IADD3 R0, P0, R113, UR9, RZ ;  /* 0x0000000971009c10 */ /* 0x000fe8000ff1e0ff */
[----:B------:R-:W-:Y:S02]  /*7480*/  @!P1 IADD3.X R3, R112, UR8, RZ, P0, !PT ;  /* 0x0000000870039c10 */ /* 0x000fe400087fe4ff */
[C---:B------:R-:W-:Y:S04]  /*7490*/  @!P1 LEA R2, P0, R0.reuse, c[0x0][0x1c8], 0x1 ;  /* 0x0000720000029a11 */ /* 0x040fe800078008ff */
[----:B------:R-:W-:Y:S01]  /*74a0*/  @!P1 LEA.HI.X R3, R0, c[0x0][0x1cc], R3, 0x1, P0 ;  /* 0x0000730000039a11 */ /* 0x000fe200000f0c03 */
[----:B-1----:R1:W-:Y:S04]  /*74b0*/  @!P5 STG.E.128 [R4.64], R12 ;  /* 0x0000000c0400d986 */ /* 0x0023e8000c101d1c */
[----:B--2---:R1:W-:Y:S04]  /*74c0*/  @!P1 STG.E.128 [R2.64], R8 ;  /* 0x0000000802009986 */ /* 0x0043e8000c101d1c */
.L_x_3608:
[----:B------:R-:W-:Y:S05]  /*74d0*/  BSYNC B2 ;  /* 0x0000000000027941 */ /* 0x000fea0003800000 */
.L_x_3585:
[----:B------:R-:W-:Y:S01]  /*74e0*/  USHF.L.U32 UR8, UR17, 0x6, URZ ;  /* 0x0000000611087899 */ /* 0x000fe2000800063f */
[----:B------:R-:W-:Y:S01]  /*74f0*/  ISETP.NE.AND P6, PT, R153, RZ, PT ;  /* 0x000000ff9900720c */ /* 0x000fe20003fc5270 */
[----:B------:R-:W-:Y:S01]  /*7500*/  USHF.L.U64.HI UR43, UR17, 0x6, UR43 ;  /* 0x00000006112b7899 */ /* 0x000fe2000801022b */
[----:B------:R-:W-:Y:S01]  /*7510*/  BSSY B0, `(.L_x_3623) ;  /* 0x0000052000007945 */ /* 0x000fe20003800000 */
[----:B------:R-:W-:Y:S02]  /*7520*/  UIADD3 UR9, -UR8, UR23, URZ ;  /* 0x0000001708097290 */ /* 0x000fe4000fffe13f */
[----:B-1---5:R-:W-:Y:S02]  /*7530*/  IADD3 R5, R128, -UR8, RZ ;  /* 0x8000000880057c10 */ /* 0x022fe4000fffe0ff */
[----:B------:R-:W-:Y:S01]  /*7540*/  IADD3 R0, P0, R139, UR8, RZ ;  /* 0x000000088b007c10 */ /* 0x000fe2000ff1e0ff */
[----:B------:R-:W-:Y:S01]  /*7550*/  UISETP.LT.AND UP0, UPT, UR9, 0x40, UPT ;  /* 0x000000400900788c */ /* 0x000fe2000bf01270 */
[C---:B------:R-:W-:Y:S02]  /*7560*/  ISETP.GE.AND P2, PT, R5.reuse, 0x11, PT ;  /* 0x000000110500780c */ /* 0x040fe40003f46270 */
[C---:B------:R-:W-:Y:S01]  /*7570*/  ISETP.GE.AND P3, PT, R5.reuse, 0x1, PT ;  /* 0x000000010500780c */ /* 0x040fe20003f66270 */
[----:B------:R-:W-:Y:S01]  /*7580*/  USEL UR9, UR9, 0x40, UP0 ;  /* 0x0000004009097887 */ /* 0x000fe20008000000 */
[----:B------:R-:W-:Y:S02]  /*7590*/  ISETP.GE.AND P1, PT, R5, 0x21, PT ;  /* 0x000000210500780c */ /* 0x000fe40003f26270 */
[----:B------:R-:W-:Y:S07]  /*75a0*/  IADD3.X R4, R152, UR43, RZ, P0, !PT ;  /* 0x0000002b98047c10 */ /* 0x000fee00087fe4ff */
[----:B------:R-:W-:Y:S02]  /*75b0*/  @P2 IADD3 R7, P0, R0, 0x10, RZ ;  /* 0x0000001000072810 */ /* 0x000fe40007f1e0ff */
[----:B------:R-:W-:Y:S02]  /*75c0*/  @P3 IMAD R6, R4, c[0x0][0x258], RZ ;  /* 0x0000960004063a24 */ /* 0x000fe400078e02ff */
[----:B--2---:R-:W-:Y:S02]  /*75d0*/  @P3 IMAD.MOV.U32 R2, RZ, RZ, R96 ;  /* 0x000000ffff023224 */ /* 0x004fe400078e0060 */
[----:B------:R-:W-:Y:S02]  /*75e0*/  @P3 IMAD.MOV.U32 R3, RZ, RZ, R106 ;  /* 0x000000ffff033224 */ /* 0x000fe400078e006a */
[----:B------:R-:W-:Y:S01]  /*75f0*/  @P2 IMAD.X R8, RZ, RZ, R4, P0 ;  /* 0x000000ffff082224 */ /* 0x000fe200000e0604 */
[C---:B------:R-:W-:Y:S01]  /*7600*/  @P1 IADD3 R12, P0, R0.reuse, 0x20, RZ ;  /* 0x00000020000c1810 */ /* 0x040fe20007f1e0ff */
[C---:B------:R-:W-:Y:S04]  /*7610*/  @P3 IMAD.WIDE.U32 R2, R0.reuse, c[0x0][0x258], R2 ;  /* 0x0000960000023a25 */ /* 0x040fe800078e0002 */
[----:B------:R-:W-:Y:S02]  /*7620*/  @P3 IMAD R6, R0, c[0x0][0x25c], R6 ;  /* 0x0000970000063a24 */ /* 0x000fe400078e0206 */
[----:B------:R-:W-:Y:S01]  /*7630*/  @P1 IMAD.X R13, RZ, RZ, R4, P0 ;  /* 0x000000ffff0d1224 */ /* 0x000fe200000e0604 */
[C---:B------:R-:W-:Y:S01]  /*7640*/  @P3 LEA R10, P0, R2.reuse, c[0x0][0x250], 0x1 ;  /* 0x00009400020a3a11 */ /* 0x040fe200078008ff */
[----:B------:R-:W-:Y:S02]  /*7650*/  @P3 IMAD.IADD R6, R3, 0x1, R6 ;  /* 0x0000000103063824 */ /* 0x000fe400078e0206 */
[----:B------:R-:W-:Y:S03]  /*7660*/  @P2 IMAD.MOV.U32 R3, RZ, RZ, R106 ;  /* 0x000000ffff032224 */ /* 0x000fe600078e006a */
[----:B------:R-:W-:Y:S01]  /*7670*/  @P3 LEA.HI.X R11, R2, c[0x0][0x254], R6, 0x1, P0 ;  /* 0x00009500020b3a11 */ /* 0x000fe200000f0c06 */
[----:B------:R-:W-:Y:S01]  /*7680*/  @P2 IMAD R6, R8, c[0x0][0x258], RZ ;  /* 0x0000960008062a24 */ /* 0x000fe200078e02ff */
[-C--:B------:R-:W-:Y:S03]  /*7690*/  @P2 MOV R2, R96.reuse ;  /* 0x0000006000022202 */ /* 0x080fe60000000f00 */
[C---:B------:R-:W-:Y:S02]  /*76a0*/  @P2 IMAD R6, R7.reuse, c[0x0][0x25c], R6 ;  /* 0x0000970007062a24 */ /* 0x040fe400078e0206 */
[----:B------:R-:W-:Y:S04]  /*76b0*/  @P2 IMAD.WIDE.U32 R2, R7, c[0x0][0x258], R2 ;  /* 0x0000960007022a25 */ /* 0x000fe800078e0002 */
[----:B------:R-:W-:Y:S01]  /*76c0*/  @P2 IMAD.IADD R6, R3, 0x1, R6 ;  /* 0x0000000103062824 */ /* 0x000fe200078e0206 */
[C---:B------:R-:W-:Y:S01]  /*76d0*/  @P2 LEA R8, P0, R2.reuse, c[0x0][0x250], 0x1 ;  /* 0x0000940002082a11 */ /* 0x040fe200078008ff */
[----:B------:R-:W-:Y:S03]  /*76e0*/  @P1 IMAD.MOV.U32 R3, RZ, RZ, R106 ;  /* 0x000000ffff031224 */ /* 0x000fe600078e006a */
[----:B------:R-:W-:Y:S02]  /*76f0*/  @P2 LEA.HI.X R9, R2, c[0x0][0x254], R6, 0x1, P0 ;  /* 0x0000950002092a11 */ /* 0x000fe400000f0c06 */
[----:B------:R-:W-:Y:S02]  /*7700*/  ISETP.GE.AND P0, PT, R5, 0x31, PT ;  /* 0x000000310500780c */ /* 0x000fe40003f06270 */
[----:B------:R-:W-:Y:S05]  /*7710*/  @P1 MOV R2, R96 ;  /* 0x0000006000021202 */ /* 0x000fea0000000f00 */
[----:B------:R-:W-:Y:S06]  /*7720*/  @P1 IMAD.WIDE.U32 R2, R12, c[0x0][0x258], R2 ;  /* 0x000096000c021a25 */ /* 0x000fec00078e0002 */
[----:B------:R-:W-:Y:S01]  /*7730*/  @P0 IADD3 R5, P4, R0, 0x30, RZ ;  /* 0x0000003000050810 */ /* 0x000fe20007f9e0ff */
[----:B------:R-:W-:Y:S04]  /*7740*/  @P1 IMAD R0, R13, c[0x0][0x258], RZ ;  /* 0x000096000d001a24 */ /* 0x000fe800078e02ff */
[----:B------:R-:W-:Y:S02]  /*7750*/  @P1 IMAD R0, R12, c[0x0][0x25c], R0 ;  /* 0x000097000c001a24 */ /* 0x000fe400078e0200 */
[----:B------:R-:W-:Y:S01]  /*7760*/  @P0 IMAD.X R4, RZ, RZ, R4, P4 ;  /* 0x000000ffff040224 */ /* 0x000fe200020e0604 */
[C---:B------:R-:W-:Y:S01]  /*7770*/  @P1 LEA R6, P4, R2.reuse, c[0x0][0x250], 0x1 ;  /* 0x0000940002061a11 */ /* 0x040fe200078808ff */
[----:B------:R-:W-:Y:S01]  /*7780*/  @P1 IMAD.IADD R0, R3, 0x1, R0 ;  /* 0x0000000103001824 */ /* 0x000fe200078e0200 */
[----:B------:R-:W-:Y:S04]  /*7790*/  @P0 MOV R3, R106 ;  /* 0x0000006a00030202 */ /* 0x000fe80000000f00 */
[----:B------:R-:W-:Y:S01]  /*77a0*/  @P1 LEA.HI.X R7, R2, c[0x0][0x254], R0, 0x1, P4 ;  /* 0x0000950002071a11 */ /* 0x000fe200020f0c00 */
[----:B------:R-:W-:Y:S02]  /*77b0*/  @P0 IMAD R0, R4, c[0x0][0x258], RZ ;  /* 0x0000960004000a24 */ /* 0x000fe400078e02ff */
[----:B------:R-:W-:Y:S02]  /*77c0*/  @P0 IMAD.MOV.U32 R2, RZ, RZ, R96 ;  /* 0x000000ffff020224 */ /* 0x000fe400078e0060 */
[C---:B------:R-:W-:Y:S02]  /*77d0*/  @P0 IMAD R0, R5.reuse, c[0x0][0x25c], R0 ;  /* 0x0000970005000a24 */ /* 0x040fe400078e0200 */
[----:B------:R-:W-:Y:S04]  /*77e0*/  @P0 IMAD.WIDE.U32 R2, R5, c[0x0][0x258], R2 ;  /* 0x0000960005020a25 */ /* 0x000fe800078e0002 */
[----:B------:R-:W-:Y:S01]  /*77f0*/  @P0 IMAD.IADD R0, R3, 0x1, R0 ;  /* 0x0000000103000824 */ /* 0x000fe200078e0200 */
[C---:B------:R-:W-:Y:S04]  /*7800*/  @P0 LEA R4, P4, R2.reuse, c[0x0][0x250], 0x1 ;  /* 0x0000940002040a11 */ /* 0x040fe800078808ff */
[----:B------:R-:W-:Y:S02]  /*7810*/  @P0 LEA.HI.X R5, R2, c[0x0][0x254], R0, 0x1, P4 ;  /* 0x0000950002050a11 */ /* 0x000fe400020f0c00 */
[----:B------:R-:W-:Y:S11]  /*7820*/  ISETP.NE.AND P4, PT, R154, RZ, PT ;  /* 0x000000ff9a00720c */ /* 0x000ff60003f85270 */
[----:B------:R-:W-:Y:S02]  /*7830*/  @!UPT UIADD3 URZ, URZ, URZ, URZ ;  /* 0x0000003f3f3ff290 */ /* 0x000fe4000fffe03f */
        /* <DEDUP_REMOVED lines=8> */
[----:B------:R2:W-:Y:S01]  /*78c0*/  @P1 LDGSTS.E.BYPASS.LTC128B.128 [R74+0x3100], [R6.64+0x80], !P6 ;  /* 0x03100080064a1fae */ /* 0x0005e2000f101d5c */
[----:B------:R-:W-:Y:S04]  /*78d0*/  ISETP.GE.AND P1, PT, R92, UR9, PT ;  /* 0x000000095c007c0c */ /* 0x000fe8000bf26270 */
[----:B------:R1:W-:Y:S05]  /*78e0*/  @P0 LDGSTS.E.BYPASS.LTC128B.128 [R74+0x1900], [R4.64], !P4 ;  /* 0x01900000044a0fae */ /* 0x0003ea000e101d5c */
[----:B------:R1:W-:Y:S05]  /*78f0*/  @P0 LDGSTS.E.BYPASS.LTC128B.128 [R74+0x3900], [R4.64+0x80], !P6 ;  /* 0x03900080044a0fae */ /* 0x0003ea000f101d5c */
[----:B------:R-:W0:Y:S01]  /*7900*/  LDGDEPBAR ;  /* 0x00000000000079af */ /* 0x000e220000000000 */
[----:B--2---:R-:W-:Y:S04]  /*7910*/  IADD3 R6, P0, R150, UR8, RZ ;  /* 0x0000000896067c10 */ /* 0x004fe8000ff1e0ff */
[----:B------:R-:W-:Y:S01]  /*7920*/  IADD3.X R7, R149, UR43, RZ, P0, !PT ;  /* 0x0000002b95077c10 */ /* 0x000fe200087fe4ff */
        /* <DEDUP_REMOVED lines=16> */
.L_x_3624:
[----:B-1----:R-:W-:Y:S05]  /*7a30*/  BSYNC B0 ;  /* 0x0000000000007941 */ /* 0x002fea0003800000 */
.L_x_3623:
[----:B------:R-:W-:Y:S01]  /*7a40*/  ISETP.GE.AND P0, PT, R157, UR9, PT ;  /* 0x000000099d007c0c */ /* 0x000fe2000bf06270 */
        /* <DEDUP_REMOVED lines=18> */
.L_x_3626:
[----:B------:R-:W-:Y:S05]  /*7b70*/  BSYNC B0 ;  /* 0x0000000000007941 */ /* 0x000fea0003800000 */
.L_x_3625:
[----:B------:R-:W-:Y:S01]  /*7b80*/  ISETP.GE.AND P0, PT, R156, UR9, PT ;  /* 0x000000099c007c0c */ /* 0x000fe2000bf06270 */
        /* <DEDUP_REMOVED lines=18> */
.L_x_3628:
[----:B------:R-:W-:Y:S05]  /*7cb0*/  BSYNC B0 ;  /* 0x0000000000007941 */ /* 0x000fea0003800000 */
.L_x_3627:
        /* <DEDUP_REMOVED lines=19> */
.L_x_3630:
[----:B------:R-:W-:Y:S05]  /*7df0*/  BSYNC B0 ;  /* 0x0000000000007941 */ /* 0x000fea0003800000 */
.L_x_3629:
[----:B------:R-:W-:Y:S02]  /*7e00*/  UISETP.GT.AND UP0, UPT, UR17, UR10, UPT ;  /* 0x0000000a1100728c */ /* 0x000fe4000bf04270 */
[----:B------:R-:W-:Y:S04]  /*7e10*/  UIADD3 UR17, UR17, -0x1, URZ ;  /* 0xffffffff11117890 */ /* 0x000fe8000fffe03f */
[----:B------:R-:W-:Y:S02]  /*7e20*/  PLOP3.LUT P0, PT, PT, PT, UP0, 0x80, 0x0 ;  /* 0x000000000000781c */ /* 0x000fe40003f0f008 */
[----:B------:R-:W-:Y:S02]  /*7e30*/  PLOP3.LUT P1, PT, PT, PT, UP0, 0x80, 0x0 ;  /* 0x000000000000781c */ /* 0x000fe40003f2f008 */
[----:B------:R-:W-:Y:S01]  /*7e40*/  PLOP3.LUT P2, PT, PT, PT, UP0, 0x80, 0x0 ;  /* 0x000000000000781c */ /* 0x000fe20003f4f008 */
[----:B------:R-:W-:Y:S02]  /*7e50*/  @UP0 UIMAD UR8, UR14, UR17, URZ ;  /* 0x000000110e0802a4 */ /* 0x000fe4000f8e023f */
[----:B------:R-:W-:Y:S04]  /*7e60*/  @UP0 USHF.R.S32.HI UR9, URZ, 0x1f, UR17 ;  /* 0x0000001f3f090899 */ /* 0x000fe80008011411 */
[----:B------:R-:W-:Y:S02]  /*7e70*/  IMAD.U32 R0, RZ, RZ, UR8 ;  /* 0x00000008ff007e24 */ /* 0x000fe4000f8e00ff */
[----:B-1----:R-:W-:Y:S02]  /*7e80*/  @P0 IMAD.MOV.U32 R2, RZ, RZ, R126 ;  /* 0x000000ffff020224 */ /* 0x002fe400078e007e */
[----:B------:R-:W-:Y:S01]  /*7e90*/  @P0 IMAD.MOV.U32 R3, RZ, RZ, R125 ;  /* 0x000000ffff030224 */ /* 0x000fe200078e007d */
[----:B------:R-:W-:Y:S03]  /*7ea0*/  PLOP3.LUT P0, PT, PT, PT, UP0, 0x80, 0x0 ;  /* 0x000000000000781c */ /* 0x000fe60003f0f008 */
[C---:B------:R-:W-:Y:S01]  /*7eb0*/  @P1 IMAD.WIDE.U32 R2, R174.reuse, UR17, R2 ;  /* 0x00000011ae021c25 */ /* 0x040fe2000f8e0002 */
[----:B------:R-:W-:Y:S09]  /*7ec0*/  PLOP3.LUT P1, PT, PT, PT, UP0, 0x80, 0x0 ;  /* 0x000000000000781c */ /* 0x000ff20003f2f008 */
[----:B------:R-:W-:Y:S01]  /*7ed0*/  @P0 IMAD R0, R174, UR9, R0 ;  /* 0x00000009ae000c24 */ /* 0x000fe2000f8e0200 */
[----:B------:R-:W-:Y:S03]  /*7ee0*/  PLOP3.LUT P0, PT, PT, PT, UP0, 0x80, 0x0 ;  /* 0x000000000000781c */ /* 0x000fe60003f0f008 */
[----:B------:R-:W-:Y:S01]  /*7ef0*/  @P1 IMAD.IADD R3, R3, 0x1, R0 ;  /* 0x0000000103031824 */ /* 0x000fe200078e0200 */
[----:B------:R-:W-:Y:S09]  /*7f00*/  PLOP3.LUT P1, PT, PT, PT, UP0, 0x80, 0x0 ;  /* 0x000000000000781c */ /* 0x000ff20003f2f008 */
[C---:B------:R-:W-:Y:S11]  /*7f10*/  @P0 LEA R0, P0, R2.reuse, c[0x0][0x220], 0x1 ;  /* 0x0000880002000a11 */ /* 0x040ff600078008ff */
[----:B------:R-:W-:Y:S02]  /*7f20*/  @!UPT UIADD3 URZ, URZ, URZ, URZ ;  /* 0x0000003f3f3ff290 */ /* 0x000fe4000fffe03f */
[----:B------:R-:W-:Y:S02]  /*7f30*/  @P1 LEA.HI.X R3, R2, c[0x0][0x224], R3, 0x1, P0 ;  /* 0x0000890002031a11 */ /* 0x000fe400000f0c03 */
[----:B------:R-:W-:Y:S11]  /*7f40*/  PLOP3.LUT P0, PT, PT, PT, UP0, 0x80, 0x0 ;  /* 0x000000000000781c */ /* 0x000ff60003f0f008 */
[----:B------:R-:W-:Y:S02]  /*7f50*/  @!UPT UIADD3 URZ, URZ, URZ, URZ ;  /* 0x0000003f3f3ff290 */ /* 0x000fe4000fffe03f */
[----:B------:R-:W-:Y:S11]  /*7f60*/  @P0 IADD3 R11, P1, P0, R159, 0x80, R0 ;  /* 0x000000809f0b0810 */ /* 0x000ff6000783e000 */
[----:B------:R-:W-:Y:S02]  /*7f70*/  @!UPT UIADD3 URZ, URZ, URZ, URZ ;  /* 0x0000003f3f3ff290 */ /* 0x000fe4000fffe03f */
[----:B------:R-:W-:Y:S02]  /*7f80*/  @P2 IADD3.X R10, R158, RZ, R3, P1, P0 ;  /* 0x000000ff9e0a2210 */ /* 0x000fe40000fe0403 */
[----:B------:R-:W-:Y:S02]  /*7f90*/  PLOP3.LUT P0, PT, PT, PT, UP0, 0x80, 0x0 ;  /* 0x000000000000781c */ /* 0x000fe40003f0f008 */
[----:B------:R-:W-:Y:S11]  /*7fa0*/  PLOP3.LUT P1, PT, PT, PT, UP0, 0x80, 0x0 ;  /* 0x000000000000781c */ /* 0x000ff60003f2f008 */
[-C--:B------:R-:W-:Y:S11]  /*7fb0*/  @P0 IADD3 R7, P0, R0, R159.reuse, RZ ;  /* 0x0000009f00070210 */ /* 0x080ff60007f1e0ff */
[----:B------:R-:W-:Y:S02]  /*7fc0*/  @!UPT UIADD3 URZ, URZ, URZ, URZ ;  /* 0x0000003f3f3ff290 */ /* 0x000fe4000fffe03f */
[--C-:B------:R-:W-:Y:S01]  /*7fd0*/  @P1 IMAD.X R6, R3, 0x1, R158.reuse, P0 ;  /* 0x0000000103061824 */ /* 0x100fe200000e069e */
[----:B------:R-:W-:Y:S02]  /*7fe0*/  PLOP3.LUT P0, PT, PT, PT, UP0, 0x80, 0x0 ;  /* 0x000000000000781c */ /* 0x000fe40003f0f008 */
[----:B------:R-:W-:Y:S11]  /*7ff0*/  PLOP3.LUT P1, PT, PT, PT, UP0, 0x80, 0x0 ;  /* 0x000000000000781c */ /* 0x000ff60003f2f008 */
[C---:B------:R-:W-:Y:S11]  /*8000*/  @P0 IADD3 R9, P0, R7.reuse, R159, RZ ;  /* 0x0000009f07090210 */ /* 0x040ff60007f1e0ff */
[----:B------:R-:W-:Y:S02]  /*8010*/  @!UPT UIADD3 URZ, URZ, URZ, URZ ;  /* 0x0000003f3f3ff290 */ /* 0x000fe4000fffe03f */
[C---:B------:R-:W-:Y:S01]  /*8020*/  @P1 IMAD.X R8, R6.reuse, 0x1, R158, P0 ;  /* 0x0000000106081824 */ /* 0x040fe200000e069e */
[----:B------:R-:W-:Y:S02]  /*8030*/  PLOP3.LUT P0, PT, PT, PT, UP0, 0x80, 0x0 ;  /* 0x000000000000781c */ /* 0x000fe40003f0f008 */
[----:B------:R-:W-:Y:S11]  /*8040*/  PLOP3.LUT P1, PT, PT, PT, UP0, 0x80, 0x0 ;  /* 0x000000000000781c */ /* 0x000ff60003f2f008 */
[----:B------:R-:W-:Y:S11]  /*8050*/  @P0 IADD3 R13, P0, R7, R121, RZ ;  /* 0x00000079070d0210 */ /* 0x000ff60007f1e0ff */
[----:B------:R-:W-:Y:S02]  /*8060*/  @!UPT UIADD3 URZ, URZ, URZ, URZ ;  /* 0x0000003f3f3ff290 */ /* 0x000fe4000fffe03f */
[----:B------:R-:W-:Y:S01]  /*8070*/  @P1 IMAD.X R12, R6, 0x1, R120, P0 ;  /* 0x00000001060c1824 */ /* 0x000fe200000e0678 */
        /* <DEDUP_REMOVED lines=12> */
[----:B------:R-:W-:Y:S01]  /*8140*/  @P0 IMAD.MOV.U32 R2, RZ, RZ, R0 ;  /* 0x000000ffff020224 */ /* 0x000fe200078e0000 */
[----:B------:R-:W-:Y:S04]  /*8150*/  PLOP3.LUT P0, PT, PT, PT, UP0, 0x80, 0x0 ;  /* 0x000000000000781c */ /* 0x000fe80003f0f008 */
[----:B------:R-:W-:Y:S01]  /*8160*/  @!PT LDS RZ, [RZ] ;  /* 0x00000000fffff984 */ /* 0x000fe20000000800 */
[----:B------:R-:W-:Y:S01]  /*8170*/  @!PT LDS RZ, [RZ] ;  /* 0x00000000fffff984 */ /* 0x000fe20000000800 */
[----:B------:R-:W-:Y:S01]  /*8180*/  @!PT LDS RZ, [RZ] ;  /* 0x00000000fffff984 */ /* 0x000fe20000000800 */
[----:B------:R1:W-:Y:S01]  /*8190*/  @P1 LDGSTS.E.BYPASS.LTC128B.128 [R74+0x4100], [R2.64], !P4 ;  /* 0x04100000024a1fae */ /* 0x0003e2000e101d5c */
[----:B------:R-:W-:Y:S08]  /*81a0*/  PLOP3.LUT P1, PT, PT, PT, UP0, 0x80, 0x0 ;  /* 0x000000000000781c */ /* 0x000ff00003f2f008 */
[----:B------:R1:W-:Y:S01]  /*81b0*/  @P0 LDGSTS.E.BYPASS.LTC128B.128 [R74+0x6100], [R2.64+0x80], !P6 ;  /* 0x06100080024a0fae */ /* 0x0003e2000f101d5c */
[----:B------:R-:W-:Y:S04]  /*81c0*/  PLOP3.LUT P0, PT, PT, PT, UP0, 0x80, 0x0 ;  /* 0x000000000000781c */ /* 0x000fe80003f0f008 */
[----:B-1----:R-:W-:Y:S02]  /*81d0*/  @P1 IMAD.MOV.U32 R2, RZ, RZ, R7 ;  /* 0x000000ffff021224 */ /* 0x002fe400078e0007 */
[----:B------:R-:W-:Y:S01]  /*81e0*/  @P1 IMAD.MOV.U32 R3, RZ, RZ, R6 ;  /* 0x000000ffff031224 */ /* 0x000fe200078e0006 */
[----:B------:R-:W-:Y:S06]  /*81f0*/  PLOP3.LUT P1, PT, PT, PT, UP0, 0x80, 0x0 ;  /* 0x000000000000781c */ /* 0x000fec0003f2f008 */
[----:B------:R1:W-:Y:S01]  /*8200*/  @P0 LDGSTS.E.BYPASS.LTC128B.128 [R74+0x4900], [R2.64], !P4 ;  /* 0x04900000024a0fae */ /* 0x0003e2000e101d5c */
[----:B------:R-:W-:Y:S06]  /*8210*/  PLOP3.LUT P0, PT, PT, PT, UP0, 0x80, 0x0 ;  /* 0x000000000000781c */ /* 0x000fec0003f0f008 */
[----:B-1----:R-:W-:Y:S02]  /*8220*/  @P1 IMAD.MOV.U32 R2, RZ, RZ, R11 ;  /* 0x000000ffff021224 */ /* 0x002fe400078e000b */
[----:B------:R-:W-:Y:S01]  /*8230*/  @P1 IMAD.MOV.U32 R3, RZ, RZ, R10 ;  /* 0x000000ffff031224 */ /* 0x000fe200078e000a */
[----:B------:R-:W-:Y:S04]  /*8240*/  PLOP3.LUT P1, PT, PT, PT, UP0, 0x80, 0x0 ;  /* 0x000000000000781c */ /* 0x000fe80003f2f008 */
[----:B------:R1:W-:Y:S01]  /*8250*/  @P0 LDGSTS.E.BYPASS.LTC128B.128 [R74+0x6900], [R2.64], !P6 ;  /* 0x06900000024a0fae */ /* 0x0003e2000f101d5c */
[----:B------:R-:W-:Y:S08]  /*8260*/  PLOP3.LUT P0, PT, PT, PT, UP0, 0x80, 0x0 ;  /* 0x000000000000781c */ /* 0x000ff00003f0f008 */
[----:B-1----:R-:W-:Y:S02]  /*8270*/  @P1 IMAD.MOV.U32 R2, RZ, RZ, R9 ;  /* 0x000000ffff021224 */ /* 0x002fe400078e0009 */
[----:B------:R-:W-:Y:S01]  /*8280*/  @P1 IMAD.MOV.U32 R3, RZ, RZ, R8 ;  /* 0x000000ffff031224 */ /* 0x000fe200078e0008 */
[----:B------:R-:W-:Y:S04]  /*8290*/  PLOP3.LUT P1, PT, PT, PT, UP0, 0x80, 0x0 ;  /* 0x000000000000781c */ /* 0x000fe80003f2f008 */
[----:B------:R1:W-:Y:S01]  /*82a0*/  @P0 LDGSTS.E.BYPASS.LTC128B.128 [R74+0x5100], [R2.64], !P4 ;  /* 0x05100000024a0fae */ /* 0x0003e2000e101d5c */
[----:B------:R-:W-:Y:S08]  /*82b0*/  PLOP3.LUT P0, PT, PT, PT, UP0, 0x80, 0x0 ;  /* 0x000000000000781c */ /* 0x000ff00003f0f008 */
[----:B-1----:R-:W-:Y:S02]  /*82c0*/  @P1 IMAD.MOV.U32 R2, RZ, RZ, R13 ;  /* 0x000000ffff021224 */ /* 0x002fe400078e000d */
[----:B------:R-:W-:Y:S01]  /*82d0*/  @P1 IMAD.MOV.U32 R3, RZ, RZ, R12 ;  /* 0x000000ffff031224 */ /* 0x000fe200078e000c */
[----:B------:R-:W-:Y:S02]  /*82e0*/  PLOP3.LUT P1, PT, PT, PT, UP0, 0x80, 0x0 ;  /* 0x000000000000781c */ /* 0x000fe40003f2f008 */
[----:B------:R-:W-:Y:S02]  /*82f0*/  PLOP3.LUT P1, PT, PT, PT, UP0, 0x80, 0x0 ;  /* 0x000000000000781c */ /* 0x000fe40003f2f008 */
[----:B------:R1:W-:Y:S01]  /*8300*/  @P0 LDGSTS.E.BYPASS.LTC128B.128 [R74+0x7100], [R2.64], !P6 ;  /* 0x07100000024a0fae */ /* 0x0003e2000f101d5c */
[----:B------:R-:W-:Y:S10]  /*8310*/  PLOP3.LUT P0, PT, PT, PT, UP0, 0x80, 0x0 ;  /* 0x000000000000781c */ /* 0x000ff40003f0f008 */
[----:B------:R2:W-:Y:S03]  /*8320*/  @P1 LDGSTS.E.BYPASS.LTC128B.128 [R74+0x5900], [R4.64], !P4 ;  /* 0x05900000044a1fae */ /* 0x0005e6000e101d5c */
[----:B-1----:R-:W-:Y:S02]  /*8330*/  @P0 IMAD.MOV.U32 R2, RZ, RZ, R15 ;  /* 0x000000ffff020224 */ /* 0x002fe400078e000f */
[----:B------:R-:W-:Y:S01]  /*8340*/  @P0 IMAD.MOV.U32 R3, RZ, RZ, R14 ;  /* 0x000000ffff030224 */ /* 0x000fe200078e000e */
[----:B------:R-:W-:Y:S11]  /*8350*/  PLOP3.LUT P0, PT, PT, PT, UP0, 0x80, 0x0 ;  /* 0x000000000000781c */ /* 0x000ff60003f0f008 */
[----:B------:R-:W-:Y:S02]  /*8360*/  @!UPT UIADD3 URZ, URZ, URZ, URZ ;  /* 0x0000003f3f3ff290 */ /* 0x000fe4000fffe03f */
[----:B------:R2:W-:Y:S01]  /*8370*/  @P0 LDGSTS.E.BYPASS.LTC128B.128 [R74+0x7900], [R2.64], !P6 ;  /* 0x07900000024a0fae */ /* 0x0005e2000f101d5c */
[----:B------:R-:W-:Y:S05]  /*8380*/  PLOP3.LUT P0, PT, PT, PT, UP0, 0x80, 0x0 ;  /* 0x000000000000781c */ /* 0x000fea0003f0f008 */
[----:B------:R-:W0:Y:S08]  /*8390*/  LDGDEPBAR ;  /* 0x00000000000079af */ /* 0x000e300000000000 */
[----:B------:R-:W-:-:S05]  /*83a0*/  @P0 BRA `(.L_x_3631) ;  /* 0xffff9cd000000947 */ /* 0x000fca000383ffff */
[----:B------:R-:W-:Y:S06]  /*83b0*/  BAR.SYNC.DEFER_BLOCKING 0x0 ;  /* 0x0000000000007b1d */ /* 0x000fec0000010000 */
.L_x_3584:
[----:B--23--:R-:W-:Y:S01]  /*83c0*/  UIADD3 UR6, UR18, 0x7f, URZ ;  /* 0x0000007f12067890 */ /* 0x00cfe2000fffe03f */
[----:B------:R-:W-:Y:S01]  /*83d0*/  PLOP3.LUT P4, PT, PT, PT, PT, 0x80, 0x0 ;  /* 0x000000000000781c */ /* 0x000fe20003f8f070 */
[----:B------:R-:W-:Y:S01]  /*83e0*/  ULDC.64 UR4, c[0x0][0x2c8] ;  /* 0x0000b20000047ab9 */ /* 0x000fe20000000a00 */
[----:B------:R-:W-:Y:S01]  /*83f0*/  CS2R R126, SRZ ;  /* 0x00000000007e7805 */ /* 0x000fe2000001ff00 */
[----:B------:R-:W-:Y:S01]  /*8400*/  UIMAD.WIDE.U32 UR8, UR6, UR4, URZ ;  /* 0x00000004060872a5 */ /* 0x000fe2000f8e003f */
[----:B------:R-:W-:Y:S01]  /*8410*/  CS2R R124, SRZ ;  /* 0x00000000007c7805 */ /* 0x000fe2000001ff00 */
[----:B------:R-:W-:Y:S01]  /*8420*/  UIADD3 UR20, UR20, UR21, URZ ;  /* 0x0000001514147290 */ /* 0x000fe2000fffe03f */
[----:B------:R-:W-:Y:S01]  /*8430*/  IMAD.MOV.U32 R11, RZ, RZ, RZ ;  /* 0x000000ffff0b7224 */ /* 0x000fe200078e00ff */
[----:B------:R-:W-:Y:S01]  /*8440*/  @UP2 USHF.R.U32.HI UR6, URZ, UR5, UR9 ;  /* 0x000000053f062299 */ /* 0x000fe20008011609 */
[----:B------:R-:W-:Y:S01]  /*8450*/  IMAD.MOV.U32 R130, RZ, RZ, RZ ;  /* 0x000000ffff827224 */ /* 0x000fe200078e00ff */
[----:B------:R-:W-:Y:S01]  /*8460*/  CS2R R12, SRZ ;  /* 0x00000000000c7805 */ /* 0x000fe2000001ff00 */
[----:B------:R-:W-:Y:S01]  /*8470*/  MOV R128, RZ ;  /* 0x000000ff00807202 */ /* 0x000fe20000000f00 */
[----:B------:R-:W-:Y:S01]  /*8480*/  UIADD3 UR6, UR11, UR6, URZ ;  /* 0x000000060b067290 */ /* 0x000fe2000fffe03f */
[----:B------:R-:W-:Y:S01]  /*8490*/  IMAD.MOV.U32 R122, RZ, RZ, RZ ;  /* 0x000000ffff7a7224 */ /* 0x000fe200078e00ff */
[----:B------:R-:W-:Y:S01]  /*84a0*/  CS2R R14, SRZ ;  /* 0x00000000000e7805 */ /* 0x000fe2000001ff00 */
[----:B------:R-:W-:Y:S01]  /*84b0*/  MOV R120, RZ ;  /* 0x000000ff00787202 */ /* 0x000fe20000000f00 */
[----:B------:R-:W-:Y:S01]  /*84c0*/  USHF.R.S32.HI UR4, URZ, 0x1f, UR6 ;  /* 0x0000001f3f047899 */ /* 0x000fe20008011406 */
[----:B------:R-:W-:Y:S01]  /*84d0*/  IMAD.MOV.U32 R118, RZ, RZ, RZ ;  /* 0x000000ffff767224 */ /* 0x000fe200078e00ff */
[----:B------:R-:W-:Y:S01]  /*84e0*/  CS2R R16, SRZ ;  /* 0x0000000000107805 */ /* 0x000fe2000001ff00 */
[----:B------:R-:W-:Y:S01]  /*84f0*/  MOV R116, RZ ;  /* 0x000000ff00747202 */ /* 0x000fe20000000f00 */
[----:B------:R-:W-:Y:S01]  /*8500*/  ULEA.HI UR4, UR4, UR6, URZ, 0x6 ;  /* 0x0000000604047291 */ /* 0x000fe2000f8f303f */
[----:B------:R-:W-:Y:S01]  /*8510*/  IMAD.MOV.U32 R110, RZ, RZ, RZ ;  /* 0x000000ffff6e7224 */ /* 0x000fe200078e00ff */
[----:B------:R-:W-:Y:S01]  /*8520*/  CS2R R18, SRZ ;  /* 0x0000000000127805 */ /* 0x000fe2000001ff00 */
[----:B------:R-:W-:Y:S01]  /*8530*/  MOV R108, RZ ;  /* 0x000000ff006c7202 */ /* 0x000fe20000000f00 */
[----:B------:R-:W-:Y:S01]  /*8540*/  USHF.R.S32.HI UR4, URZ, 0x6, UR4 ;  /* 0x000000063f047899 */ /* 0x000fe20008011404 */
[----:B------:R-:W-:Y:S01]  /*8550*/  IMAD.MOV.U32 R114, RZ, RZ, RZ ;  /* 0x000000ffff727224 */ /* 0x000fe200078e00ff */
[----:B------:R-:W-:Y:S01]  /*8560*/  CS2R R20, SRZ ;  /* 0x0000000000147805 */ /* 0x000fe2000001ff00 */
[----:B------:R-:W-:Y:S01]  /*8570*/  MOV R112, RZ ;  /* 0x000000ff00707202 */ /* 0x000fe20000000f00 */
[----:B------:R-:W-:Y:S01]  /*8580*/  UISETP.LT.AND UP0, UPT, UR12, UR4, UPT ;  /* 0x000000040c00728c */ /* 0x000fe2000bf01270 */
[----:B------:R-:W-:Y:S01]  /*8590*/  IMAD.MOV.U32 R106, RZ, RZ, RZ ;  /* 0x000000ffff6a7224 */ /* 0x000fe200078e00ff */
[----:B------:R-:W-:Y:S01]  /*85a0*/  CS2R R22, SRZ ;  /* 0x0000000000167805 */ /* 0x000fe2000001ff00 */
[----:B------:R-:W-:Y:S01]  /*85b0*/  MOV R104, RZ ;  /* 0x000000ff00687202 */ /* 0x000fe20000000f00 */
[----:B------:R-:W-:Y:S01]  /*85c0*/  USEL UR12, UR12, UR4, UP0 ;  /* 0x000000040c0c7287 */ /* 0x000fe20008000000 */
[----:B------:R-:W-:Y:S01]  /*85d0*/  IMAD.MOV.U32 R102, RZ, RZ, RZ ;  /* 0x000000ffff667224 */ /* 0x000fe200078e00ff */
[----:B------:R-:W-:Y:S01]  /*85e0*/  CS2R R24, SRZ ;  /* 0x0000000000187805 */ /* 0x000fe2000001ff00 */
[----:B------:R-:W-:Y:S01]  /*85f0*/  MOV R100, RZ ;  /* 0x000000ff00647202 */ /* 0x000fe20000000f00 */
[----:B------:R-:W-:Y:S01]  /*8600*/  UISETP.GE.AND UP0, UPT, UR12, 0x1, UPT ;  /* 0x000000010c00788c */ /* 0x000fe2000bf06270 */
[----:B------:R-:W-:Y:S01]  /*8610*/  IMAD.MOV.U32 R94, RZ, RZ, RZ ;  /* 0x000000ffff5e7224 */ /* 0x000fe200078e00ff */
[----:B------:R-:W-:Y:S01]  /*8620*/  CS2R R26, SRZ ;  /* 0x00000000001a7805 */ /* 0x000fe2000001ff00 */
[----:B------:R-:W-:Y:S01]  /*8630*/  MOV R92, RZ ;  /* 0x000000ff005c7202 */ /* 0x000fe20000000f00 */
[----:B------:R-:W-:Y:S01]  /*8640*/  IMAD.MOV.U32 R98, RZ, RZ, RZ ;  /* 0x000000ffff627224 */ /* 0x000fe200078e00ff */
[----:B------:R-:W-:Y:S01]  /*8650*/  CS2R R28, SRZ ;  /* 0x00000000001c7805 */ /* 0x000fe2000001ff00 */
[----:B------:R-:W-:Y:S01]  /*8660*/  PLOP3.LUT P0, PT, PT, PT, UP0, 0x80, 0x0 ;  /* 0x000000000000781c */ /* 0x000fe20003f0f008 */
        /* <DEDUP_REMOVED lines=64> */
[----:B------:R-:W2:Y:S01]  /*8a70*/  LDL.LU R161, [R1+0x38] ;  /* 0x0000380001a17983 */ /* 0x000ea20000300800 */
[----:B------:R-:W-:-:S02]  /*8a80*/  ULDC.64 UR4, c[0x0][0x340] ;  /* 0x0000d00000047ab9 */ /* 0x000fc40000000a00 */
[----:B------:R-:W-:Y:S02]  /*8a90*/  UISETP.NE.U32.AND UP1, UPT, URZ, UR4, UPT ;  /* 0x000000043f00728c */ /* 0x000fe4000bf25070 */
[----:B------:R-:W-:Y:S02]  /*8aa0*/  ULDC.64 UR6, c[0x0][0x340] ;  /* 0x0000d00000067ab9 */ /* 0x000fe40000000a00 */
[----:B------:R-:W-:-:S06]  /*8ab0*/  UISETP.NE.AND.EX UP1, UPT, URZ, UR5, UPT, UP1 ;  /* 0x000000053f00728c */ /* 0x000fcc000bf25310 */
[----:B------:R-:W-:-:S05]  /*8ac0*/  PLOP3.LUT P0, PT, PT, PT, UP1, 0x80, 0x0 ;  /* 0x000000000000781c */ /* 0x000fca0003f0f018 */
[----:B------:R-:W-:Y:S02]  /*8ad0*/  @UP1 UMOV UR4, 0x4 ;  /* 0x0000000400041882 */ /* 0x000fe40000000000 */
[----:B------:R-:W-:-:S06]  /*8ae0*/  @UP1 UIMAD.WIDE UR4, UR26, UR4, UR6 ;  /* 0x000000041a0412a5 */ /* 0x000fcc000f8e0206 */
[----:B------:R-:W-:Y:S02]  /*8af0*/  IMAD.U32 R2, RZ, RZ, UR4 ;  /* 0x00000004ff027e24 */ /* 0x000fe4000f8e00ff */
[----:B------:R-:W-:Y:S01]  /*8b00*/  IMAD.U32 R3, RZ, RZ, UR5 ;  /* 0x00000005ff037e24 */ /* 0x000fe2000f8e00ff */
[----:B------:R-:W-:Y:S01]  /*8b10*/  SHF.R.S32.HI R157, RZ, 0x1f, R177 ;  /* 0x0000001fff9d7819 */ /* 0x000fe200000114b1 */
[----:B------:R-:W-:Y:S01]  /*8b20*/  USHF.R.S32.HI UR6, URZ, 0x1f, UR22 ;  /* 0x0000001f3f067899 */ /* 0x000fe20008011416 */
[----:B------:R-:W-:Y:S01]  /*8b30*/  PLOP3.LUT P2, PT, PT, PT, UP2, 0x80, 0x0 ;  /* 0x000000000000781c */ /* 0x000fe20003f4f028 */
[----:B------:R-:W-:Y:S01]  /*8b40*/  ULDC.64 UR4, c[0x0][0x178] ;  /* 0x00005e0000047ab9 */ /* 0x000fe20000000a00 */
[----:B------:R1:W3:Y:S01]  /*8b50*/  @P0 LDG.E R13, [R2.64] ;  /* 0x0000001c020d0981 */ /* 0x0002e2000c1e1900 */
[----:B------:R-:W-:Y:S01]  /*8b60*/  UIMAD UR6, UR6, UR4, URZ ;  /* 0x00000004060672a4 */ /* 0x000fe2000f8e023f */
[----:B------:R-:W-:Y:S01]  /*8b70*/  LEA.HI R129, R157, R177, RZ, 0x4 ;  /* 0x000000b19d817211 */ /* 0x000fe200078f20ff */
[----:B------:R-:W-:Y:S01]  /*8b80*/  UIMAD.WIDE.U32 UR8, UR22, UR4, URZ ;  /* 0x00000004160872a5 */ /* 0x000fe2000f8e003f */
[----:B------:R-:W-:Y:S01]  /*8b90*/  IMAD.MOV.U32 R20, RZ, RZ, 0x10 ;  /* 0x00000010ff147424 */ /* 0x000fe200078e00ff */
[----:B------:R-:W-:Y:S01]  /*8ba0*/  UIMAD UR22, UR22, UR5, UR6 ;  /* 0x00000005161672a4 */ /* 0x000fe2000f8e0206 */
[----:B------:R-:W-:Y:S01]  /*8bb0*/  IMAD.MOV.U32 R19, RZ, RZ, 0x20 ;  /* 0x00000020ff137424 */ /* 0x000fe200078e00ff */
[----:B------:R-:W-:Y:S01]  /*8bc0*/  USHF.R.S32.HI UR10, URZ, 0x1f, UR20 ;  /* 0x0000001f3f0a7899 */ /* 0x000fe20008011414 */
[----:B------:R-:W-:Y:S01]  /*8bd0*/  BSSY B0, `(.L_x_3633) ;  /* 0x000008b000007945 */ /* 0x000fe20003800000 */
[----:B------:R-:W-:-:S02]  /*8be0*/  ULDC.64 UR6, c[0x0][0x348] ;  /* 0x0000d20000067ab9 */ /* 0x000fc40000000a00 */
[----:B------:R-:W-:Y:S02]  /*8bf0*/  UISETP.NE.U32.AND UP0, UPT, URZ, UR6, UPT ;  /* 0x000000063f00728c */ /* 0x000fe4000bf05070 */
[----:B------:R-:W-:Y:S02]  /*8c00*/  ULDC.64 UR4, c[0x0][0x1b8] ;  /* 0x00006e0000047ab9 */ /* 0x000fe40000000a00 */
[----:B------:R-:W-:Y:S02]  /*8c10*/  UIADD3 UR23, UR9, UR22, URZ ;  /* 0x0000001609177290 */ /* 0x000fe4000fffe03f */
[----:B------:R-:W-:Y:S02]  /*8c20*/  UIMAD UR6, UR15, UR4, URZ ;  /* 0x000000040f0672a4 */ /* 0x000fe4000f8e023f */
[----:B------:R-:W-:Y:S02]  /*8c30*/  UISETP.NE.AND.EX UP0, UPT, URZ, UR7, UPT, UP0 ;  /* 0x000000073f00728c */ /* 0x000fe4000bf05300 */
[----:B------:R-:W-:-:S02]  /*8c40*/  USHF.R.S32.HI UR9, URZ, 0x1f, UR26 ;  /* 0x0000001f3f097899 */ /* 0x000fc4000801141a */
[----:B------:R-:W-:Y:S01]  /*8c50*/  UMOV UR22, UR8 ;  /* 0x0000000800167c82 */ /* 0x000fe20008000000 */
[----:B-1----:R-:W-:Y:S01]  /*8c60*/  LEA.HI R2, R157, R177, RZ, 0x3 ;  /* 0x000000b19d027211 */ /* 0x002fe200078f18ff */
[----:B------:R-:W-:Y:S02]  /*8c70*/  UIMAD UR6, UR16, UR5, UR6 ;  /* 0x00000005100672a4 */ /* 0x000fe4000f8e0206 */
[----:B------:R-:W-:Y:S01]  /*8c80*/  UIMAD.WIDE.U32 UR22, UR16, UR4, UR22 ;  /* 0x00000004101672a5 */ /* 0x000fe2000f8e0016 */
[----:B------:R-:W-:Y:S01]  /*8c90*/  LOP3.LUT R0, R2, 0xfffffff8, RZ, 0xc0, !PT ;  /* 0xfffffff802007812 */ /* 0x000fe200078ec0ff */
[----:B------:R-:W-:Y:S01]  /*8ca0*/  USEL UR7, UR9, URZ, !UP0 ;  /* 0x0000003f09077287 */ /* 0x000fe2000c000000 */
[----:B------:R-:W-:Y:S01]  /*8cb0*/  SHF.R.S32.HI R68, RZ, 0x3, R2 ;  /* 0x00000003ff447819 */ /* 0x000fe20000011402 */
[----:B------:R-:W-:Y:S02]  /*8cc0*/  ULDC.64 UR4, c[0x0][0x1c0] ;  /* 0x0000700000047ab9 */ /* 0x000fe40000000a00 */
[----:B------:R-:W-:Y:S01]  /*8cd0*/  IMAD.IADD R49, R177, 0x1, -R0 ;  /* 0x00000001b1317824 */ /* 0x000fe200078e0a00 */
[C---:B------:R-:W-:Y:S01]  /*8ce0*/  IADD3 R2, P3, R68.reuse, UR20, RZ ;  /* 0x0000001444027c10 */ /* 0x040fe2000ff7e0ff */
[----:B------:R-:W-:Y:S01]  /*8cf0*/  USEL UR8, UR26, URZ, !UP0 ;  /* 0x0000003f1a087287 */ /* 0x000fe2000c000000 */
[----:B------:R-:W-:Y:S01]  /*8d00*/  IADD3 R14, R68, UR18, RZ ;  /* 0x00000012440e7c10 */ /* 0x000fe2000fffe0ff */
[C---:B------:R-:W-:Y:S01]  /*8d10*/  IMAD.SHL.U32 R36, R49.reuse, 0x8, RZ ;  /* 0x0000000831247824 */ /* 0x040fe200078e00ff */
[----:B------:R-:W-:Y:S01]  /*8d20*/  UIMAD UR7, UR7, UR4, URZ ;  /* 0x00000004070772a4 */ /* 0x000fe2000f8e023f */
[----:B------:R-:W-:Y:S01]  /*8d30*/  IMAD.SHL.U32 R16, R49, 0x8, RZ ;  /* 0x0000000831107824 */ /* 0x000fe200078e00ff */
[----:B------:R-:W-:-:S02]  /*8d40*/  UIADD3 UR23, UR23, UR6, URZ ;  /* 0x0000000617177290 */ /* 0x000fc4000fffe03f */
[----:B------:R-:W-:Y:S01]  /*8d50*/  IADD3 R0, R36, 0x40, RZ ;  /* 0x0000004024007810 */ /* 0x000fe20007ffe0ff */
[----:B------:R-:W-:Y:S01]  /*8d60*/  UIMAD UR5, UR8, UR5, UR7 ;  /* 0x00000005080572a4 */ /* 0x000fe2000f8e0207 */
[----:B------:R-:W-:Y:S01]  /*8d70*/  SHF.R.S32.HI R37, RZ, 0x1f, R36 ;  /* 0x0000001fff257819 */ /* 0x000fe20000011424 */
[----:B------:R-:W-:Y:S01]  /*8d80*/  UIMAD.WIDE.U32 UR22, UR8, UR4, UR22 ;  /* 0x00000004081672a5 */ /* 0x000fe2000f8e0016 */
[----:B------:R-:W-:Y:S01]  /*8d90*/  ISETP.GE.AND P1, PT, R0, c[0x0][0x1d4], PT ;  /* 0x0000750000007a0c */ /* 0x000fe20003f26270 */
[----:B------:R-:W-:Y:S01]  /*8da0*/  IMAD R0, R49, 0x10, R68 ;  /* 0x0000001031007824 */ /* 0x000fe200078e0244 */
[----:B------:R-:W-:Y:S01]  /*8db0*/  ULDC.64 UR6, c[0x0][0x1e8] ;  /* 0x00007a0000067ab9 */ /* 0x000fe20000000a00 */
[----:B------:R-:W-:Y:S01]  /*8dc0*/  IADD3 R15, R16, 0x40, RZ ;  /* 0x00000040100f7810 */ /* 0x000fe20007ffe0ff */
[----:B------:R-:W-:Y:S01]  /*8dd0*/  UIADD3 UR5, UR23, UR5, URZ ;  /* 0x0000000517057290 */ /* 0x000fe2000fffe03f */
[----:B------:R-:W-:Y:S01]  /*8de0*/  ISETP.GE.AND P6, PT, R36, c[0x0][0x1d4], PT ;  /* 0x0000750024007a0c */ /* 0x000fe20003fc6270 */
[----:B------:R-:W-:Y:S01]  /*8df0*/  UIMAD UR6, UR15, UR6, URZ ;  /* 0x000000060f0672a4 */ /* 0x000fe2000f8e023f */
[----:B------:R-:W-:Y:S01]  /*8e00*/  IADD3 R7, R0, UR18, RZ ;  /* 0x0000001200077c10 */ /* 0x000fe2000fffe0ff */
[----:B------:R-:W-:Y:S01]  /*8e10*/  @!UP1 UMOV UR8, UR26 ;  /* 0x0000001a00089c82 */ /* 0x000fe20008000000 */
[----:B------:R-:W-:Y:S01]  /*8e20*/  LOP3.LUT R0, R129, 0xfffffff0, RZ, 0xc0, !PT ;  /* 0xfffffff081007812 */ /* 0x000fe200078ec0ff */
[----:B------:R-:W-:Y:S01]  /*8e30*/  UIMAD UR6, UR16, UR7, UR6 ;  /* 0x00000007100672a4 */ /* 0x000fe2000f8e0206 */
[----:B------:R-:W-:Y:S01]  /*8e40*/  ISETP.GE.AND P4, PT, R15, c[0x0][0x198], PT ;  /* 0x000066000f007a0c */ /* 0x000fe20003f86270 */
[----:B------:R-:W-:Y:S01]  /*8e50*/  @P2 IMAD.HI.U32 R3, R7, c[0x0][0x2c8], RZ ;  /* 0x0000b20007032a27 */ /* 0x000fe200078e00ff */
[----:B------:R-:W-:Y:S01]  /*8e60*/  ISETP.NE.U32.AND P2, PT, RZ, c[0x0][0x350], PT ;  /* 0x0000d400ff007a0c */ /* 0x000fe20003f45070 */
[----:B------:R-:W-:-:S02]  /*8e70*/  ULDC UR20, c[0x0][0x2c4] ;  /* 0x0000b10000147ab9 */ /* 0x000fc40000000800 */
[----:B------:R-:W-:Y:S01]  /*8e80*/  IMAD.IADD R6, R177, 0x1, -R0 ;  /* 0x00000001b1067824 */ /* 0x000fe200078e0a00 */
[----:B------:R-:W-:Y:S01]  /*8e90*/  LEA.HI.X.SX32 R0, R68, UR10, 0x1, P3 ;  /* 0x0000000a44007c11 */ /* 0x000fe200098f0eff */
[----:B-----5:R-:W-:Y:S01]  /*8ea0*/  IMAD.MOV.U32 R10, RZ, RZ, R7 ;  /* 0x000000ffff0a7224 */ /* 0x020fe200078e0007 */
[----:B------:R-:W-:Y:S01]  /*8eb0*/  ISETP.NE.AND.EX P2, PT, RZ, c[0x0][0x354], PT, P2 ;  /* 0x0000d500ff007a0c */ /* 0x000fe20003f45320 */
[----:B------:R-:W-:Y:S01]  /*8ec0*/  UIMAD UR20, UR24, UR20, URZ ;  /* 0x00000014181472a4 */ /* 0x000fe2000f8e023f */
[----:B------:R-:W-:Y:S02]  /*8ed0*/  SHF.R.S32.HI R4, RZ, 0x1f, R6 ;  /* 0x0000001fff047819 */ /* 0x000fe40000011406 */
[----:B------:R-:W-:Y:S02]  /*8ee0*/  ISETP.GE.AND P3, PT, R16, c[0x0][0x198], PT ;  /* 0x0000660010007a0c */ /* 0x000fe40003f66270 */
[----:B------:R-:W-:Y:S01]  /*8ef0*/  LEA.HI R128, R4, R6, RZ, 0x3 ;  /* 0x0000000604807211 */ /* 0x000fe200078f18ff */
[----:B------:R-:W-:Y:S01]  /*8f00*/  IMAD.WIDE.U32 R4, R2, c[0x0][0x1e0], R36 ;  /* 0x0000780002047a25 */ /* 0x000fe200078e0024 */
[----:B------:R-:W-:-:S02]  /*8f10*/  ISETP.GE.AND P5, PT, R14, UR20, PT ;  /* 0x000000140e007c0c */ /* 0x000fc4000bfa6270 */
[----:B------:R-:W-:Y:S02]  /*8f20*/  LOP3.LUT R8, R128, 0xfffffff8, RZ, 0xc0, !PT ;  /* 0xfffffff880087812 */ /* 0x000fe400078ec0ff */
[----:B------:R-:W-:-:S03]  /*8f30*/  P2R R17, PR, RZ, 0x20 ;  /* 0x00000020ff117803 */ /* 0x000fc60000000000 */
[----:B------:R-:W-:Y:S01]  /*8f40*/  IMAD.IADD R127, R6, 0x1, -R8 ;  /* 0x00000001067f7824 */ /* 0x000fe200078e0a08 */
[----:B------:R-:W-:Y:S01]  /*8f50*/  MOV R6, R4 ;  /* 0x0000000400067202 */ /* 0x000fe20000000f00 */
[----:B------:R-:W-:Y:S01]  /*8f60*/  IMAD.U32 R8, RZ, RZ, UR22 ;  /* 0x00000016ff087e24 */ /* 0x000fe2000f8e00ff */
[----:B--2---:R-:W-:-:S04]  /*8f70*/  LOP3.LUT R161, R161, 0xfffffffe, RZ, 0xc0, !PT ;  /* 0xfffffffea1a17812 */ /* 0x004fc800078ec0ff */
[----:B------:R-:W-:Y:S02]  /*8f80*/  @P1 LOP3.LUT R161, R161, 0x1, RZ, 0xfc, !PT ;  /* 0x00000001a1a11812 */ /* 0x000fe400078efcff */
[----:B------:R-:W-:-:S03]  /*8f90*/  PLOP3.LUT P1, PT, PT, PT, UP2, 0x80, 0x0 ;  /* 0x000000000000781c */ /* 0x000fc60003f2f028 */
[----:B------:R1:W-:Y:S10]  /*8fa0*/  STL [R1+0x38], R161 ;  /* 0x000038a101007387 */ /* 0x0003f40000100800 */
[----:B------:R-:W-:Y:S01]  /*8fb0*/  @P1 SHF.R.U32.HI R10, RZ, c[0x0][0x2cc], R3 ;  /* 0x0000b300ff0a1a19 */ /* 0x000fe20000011603 */
[----:B------:R-:W-:-:S02]  /*8fc0*/  IMAD R3, R0, c[0x0][0x1e0], RZ ;  /* 0x0000780000037a24 */ /* 0x000fc400078e02ff */
[----:B------:R-:W-:Y:S02]  /*8fd0*/  IMAD R0, R0, c[0x0][0x208], RZ ;  /* 0x0000820000007a24 */ /* 0x000fe400078e02ff */
[C---:B------:R-:W-:Y:S02]  /*8fe0*/  IMAD R9, R2.reuse, c[0x0][0x1e4], R3 ;  /* 0x0000790002097a24 */ /* 0x040fe400078e0203 */
[----:B------:R-:W-:Y:S01]  /*8ff0*/  IMAD R11, R2, c[0x0][0x20c], R0 ;  /* 0x00008300020b7a24 */ /* 0x000fe200078e0200 */
[----:B------:R-:W-:Y:S01]  /*9000*/  IADD3 R0, -R10, RZ, RZ ;  /* 0x000000ff0a007210 */ /* 0x000fe20007ffe1ff */
[----:B------:R-:W-:-:S04]  /*9010*/  IMAD.WIDE.U32 R2, R2, c[0x0][0x208], R36 ;  /* 0x0000820002027a25 */ /* 0x000fc800078e0024 */
[----:B------:R-:W-:Y:S01]  /*9020*/  IMAD R12, R0, c[0x0][0x2c4], R7 ;  /* 0x0000b100000c7a24 */ /* 0x000fe200078e0207 */
[----:B------:R-:W-:Y:S01]  /*9030*/  SHF.R.S32.HI R0, RZ, 0x1f, R10 ;  /* 0x0000001fff007819 */ /* 0x000fe2000001140a */
[----:B------:R-:W-:Y:S02]  /*9040*/  IMAD.IADD R7, R5, 0x1, R9 ;  /* 0x0000000105077824 */ /* 0x000fe400078e0209 */
[----:B------:R-:W-:Y:S02]  /*9050*/  IMAD.IADD R5, R3, 0x1, R11 ;  /* 0x0000000103057824 */ /* 0x000fe400078e020b */
[----:B------:R-:W-:Y:S02]  /*9060*/  IMAD.MOV.U32 R4, RZ, RZ, R2 ;  /* 0x000000ffff047224 */ /* 0x000fe400078e0002 */
[----:B------:R-:W-:Y:S01]  /*9070*/  IMAD.U32 R3, RZ, RZ, UR5 ;  /* 0x00000005ff037e24 */ /* 0x000fe2000f8e00ff */
[----:B------:R-:W-:Y:S01]  /*9080*/  ULDC.64 UR4, c[0x0][0x210] ;  /* 0x0000840000047ab9 */ /* 0x000fe20000000a00 */
[----:B------:R-:W-:Y:S01]  /*9090*/  IMAD R0, R0, c[0x0][0x1b0], RZ ;  /* 0x00006c0000007a24 */ /* 0x000fe200078e02ff */
[----:B------:R-:W-:Y:S01]  /*90a0*/  UIMAD UR4, UR15, UR4, URZ ;  /* 0x000000040f0472a4 */ /* 0x000fe2000f8e023f */
[----:B------:R-:W-:-:S02]  /*90b0*/  IMAD.MOV.U32 R2, RZ, RZ, R8 ;  /* 0x000000ffff027224 */ /* 0x000fc400078e0008 */
[C---:B------:R-:W-:Y:S01]  /*90c0*/  IMAD R0, R10.reuse, c[0x0][0x1b4], R0 ;  /* 0x00006d000a007a24 */ /* 0x040fe200078e0200 */
[----:B------:R-:W-:Y:S01]  /*90d0*/  UIMAD UR4, UR16, UR5, UR4 ;  /* 0x00000005100472a4 */ /* 0x000fe2000f8e0204 */
[----:B------:R-:W-:-:S04]  /*90e0*/  IMAD.WIDE.U32 R2, R10, c[0x0][0x1b0], R2 ;  /* 0x00006c000a027a25 */ /* 0x000fc800078e0002 */
[----:B------:R-:W-:Y:S01]  /*90f0*/  IMAD.IADD R3, R3, 0x1, R0 ;  /* 0x0000000103037824 */ /* 0x000fe200078e0200 */
[----:B------:R-:W-:Y:S01]  /*9100*/  SHF.R.S32.HI R0, RZ, 0x1f, R12 ;  /* 0x0000001fff007819 */ /* 0x000fe2000001140c */
[----:B------:R-:W-:Y:S02]  /*9110*/  IMAD.U32 R9, RZ, RZ, UR23 ;  /* 0x00000017ff097e24 */ /* 0x000fe4000f8e00ff */
[----:B------:R-:W-:Y:S02]  /*9120*/  IMAD.U32 R9, RZ, RZ, UR16 ;  /* 0x00000010ff097e24 */ /* 0x000fe4000f8e00ff */
[----:B------:R-:W-:Y:S02]  /*9130*/  IMAD R0, R0, c[0x0][0x1a8], RZ ;  /* 0x00006a0000007a24 */ /* 0x000fe400078e02ff */
[----:B------:R-:W-:-:S04]  /*9140*/  IMAD.WIDE.U32 R8, R9, c[0x0][0x1e8], R6 ;  /* 0x00007a0009087a25 */ /* 0x000fc800078e0006 */
[----:B------:R-:W-:Y:S01]  /*9150*/  IMAD.U32 R6, RZ, RZ, UR16 ;  /* 0x00000010ff067e24 */ /* 0x000fe2000f8e00ff */
[----:B------:R-:W-:Y:S01]  /*9160*/  IADD3 R9, R9, UR6, RZ ;  /* 0x0000000609097c10 */ /* 0x000fe2000fffe0ff */
[C---:B------:R-:W-:Y:S02]  /*9170*/  IMAD R0, R12.reuse, c[0x0][0x1ac], R0 ;  /* 0x00006b000c007a24 */ /* 0x040fe400078e0200 */
[----:B------:R-:W-:-:S04]  /*9180*/  IMAD.WIDE.U32 R2, R12, c[0x0][0x1a8], R2 ;  /* 0x00006a000c027a25 */ /* 0x000fc800078e0002 */
[----:B------:R-:W-:Y:S01]  /*9190*/  IMAD.WIDE.U32 R6, R6, c[0x0][0x210], R4 ;  /* 0x0000840006067a25 */ /* 0x000fe200078e0004 */
[----:B---3--:R-:W-:Y:S02]  /*91a0*/  @P0 SHF.R.S32.HI R5, RZ, 0x1f, R13 ;  /* 0x0000001fff050819 */ /* 0x008fe4000001140d */
[----:B------:R-:W-:Y:S01]  /*91b0*/  @P0 MOV R4, R13 ;  /* 0x0000000d00040202 */ /* 0x000fe20000000f00 */
[----:B------:R-:W-:Y:S01]  /*91c0*/  IMAD.IADD R0, R3, 0x1, R0 ;  /* 0x0000000103007824 */ /* 0x000fe200078e0200 */
[C---:B------:R-:W-:Y:S01]  /*91d0*/  LEA R13, P1, R2.reuse, c[0x0][0x160], 0x1 ;  /* 0x00005800020d7a11 */ /* 0x040fe200078208ff */
[----:B------:R-:W-:Y:S01]  /*91e0*/  @!P0 IMAD.U32 R5, RZ, RZ, UR9 ;  /* 0x00000009ff058e24 */ /* 0x000fe2000f8e00ff */
[----:B------:R-:W-:Y:S01]  /*91f0*/  IADD3 R7, R7, UR4, RZ ;  /* 0x0000000407077c10 */ /* 0x000fe2000fffe0ff */
[----:B------:R-:W-:Y:S01]  /*9200*/  @!P0 IMAD.U32 R4, RZ, RZ, UR8 ;  /* 0x00000008ff048e24 */ /* 0x000fe2000f8e00ff */
[----:B------:R-:W-:Y:S02]  /*9210*/  LEA.HI.X R12, R2, c[0x0][0x164], R0, 0x1, P1 ;  /* 0x00005900020c7a11 */ /* 0x000fe400008f0c00 */
[----:B------:R-:W-:-:S02]  /*9220*/  LEA.HI R2, R157, R177, RZ, 0x6 ;  /* 0x000000b19d027211 */ /* 0x000fc400078f30ff */
[----:B------:R-:W-:Y:S02]  /*9230*/  SEL R0, R5, RZ, !P2 ;  /* 0x000000ff05007207 */ /* 0x000fe40005000000 */
[----:B------:R-:W-:Y:S01]  /*9240*/  SEL R10, R4, RZ, !P2 ;  /* 0x000000ff040a7207 */ /* 0x000fe20005000000 */
[----:B------:R-:W-:Y:S01]  /*9250*/  IMAD.SHL.U32 R2, R2, 0x8, RZ ;  /* 0x0000000802027824 */ /* 0x000fe200078e00ff */
[----:B------:R-:W-:Y:S01]  /*9260*/  SHF.L.U32 R3, R68, 0x6, RZ ;  /* 0x0000000644037819 */ /* 0x000fe200000006ff */
[----:B------:R1:W2:Y:S01]  /*9270*/  SHFL.IDX PT, R4, R13, RZ, 0x181f ;  /* 0x00181fff0d047589 */ /* 0x0002a200000e0000 */
[----:B------:R-:W-:Y:S01]  /*9280*/  R2P PR, R127, 0x6 ;  /* 0x000000067f007804 */ /* 0x000fe20000000000 */
[----:B------:R-:W-:Y:S01]  /*9290*/  IMAD.WIDE.U32 R132, R10, c[0x0][0x218], R6 ;  /* 0x000086000a847a25 */ /* 0x000fe200078e0006 */
[----:B------:R-:W-:Y:S01]  /*92a0*/  LOP3.LUT R32, R2, 0xfffffe00, RZ, 0xc0, !PT ;  /* 0xfffffe0002207812 */ /* 0x000fe200078ec0ff */
[----:B------:R1:W3:Y:S01]  /*92b0*/  SHFL.IDX PT, R5, R12, RZ, 0x181f ;  /* 0x00181fff0c057589 */ /* 0x0002e200000e0000 */
[----:B------:R-:W-:Y:S01]  /*92c0*/  LOP3.LUT R18, R3, 0x1c0, RZ, 0xc0, !PT ;  /* 0x000001c003127812 */ /* 0x000fe200078ec0ff */
[----:B------:R-:W-:-:S02]  /*92d0*/  IMAD R2, R0, c[0x0][0x1f0], RZ ;  /* 0x00007c0000027a24 */ /* 0x000fc400078e02ff */
[----:B------:R-:W-:Y:S01]  /*92e0*/  IMAD R0, R0, c[0x0][0x218], RZ ;  /* 0x0000860000007a24 */ /* 0x000fe200078e02ff */
[----:B------:R-:W-:Y:S01]  /*92f0*/  LOP3.LUT R3, R18, 0x38, R36, 0xf8, !PT ;  /* 0x0000003812037812 */ /* 0x000fe200078ef824 */
[C---:B------:R-:W-:Y:S01]  /*9300*/  IMAD R11, R10.reuse, c[0x0][0x1f4], R2 ;  /* 0x00007d000a0b7a24 */ /* 0x040fe200078e0202 */
[----:B------:R-:W-:Y:S01]  /*9310*/  SHF.R.U32.HI R33, RZ, 0x3, R18 ;  /* 0x00000003ff217819 */ /* 0x000fe20000011612 */
[C---:B------:R-:W-:Y:S01]  /*9320*/  IMAD R2, R10.reuse, c[0x0][0x21c], R0 ;  /* 0x000087000a027a24 */ /* 0x040fe200078e0200 */
[----:B------:R-:W-:Y:S01]  /*9330*/  SEL R0, R19, 0xffffffe0, !P2 ;  /* 0xffffffe013007807 */ /* 0x000fe20005000000 */
[----:B------:R-:W-:Y:S01]  /*9340*/  IMAD.WIDE.U32 R22, R10, c[0x0][0x1f0], R8 ;  /* 0x00007c000a167a25 */ /* 0x000fe200078e0008 */
[----:B------:R-:W-:Y:S02]  /*9350*/  LOP3.LUT R244, R32, R3, R33, 0xf6, !PT ;  /* 0x0000000320f47212 */ /* 0x000fe400078ef621 */
[----:B------:R-:W-:Y:S01]  /*9360*/  SEL R3, R20, 0xfffffff0, !P1 ;  /* 0xfffffff014037807 */ /* 0x000fe20004800000 */
[----:B------:R-:W-:Y:S01]  /*9370*/  IMAD.IADD R131, R133, 0x1, R2 ;  /* 0x0000000185837824 */ /* 0x000fe200078e0202 */
[----:B------:R1:W-:Y:S01]  /*9380*/  STL.64 [R1+0x48], R22 ;  /* 0x0000481601007387 */ /* 0x0003e20000100a00 */
[----:B------:R-:W-:-:S03]  /*9390*/  IMAD.IADD R25, R23, 0x1, R11 ;  /* 0x0000000117197824 */ /* 0x000fc600078e020b */
[----:B------:R1:W-:Y:S04]  /*93a0*/  STL.64 [R1+0x58], R132 ;  /* 0x0000588401007387 */ /* 0x0003e80000100a00 */
[----:B------:R1:W-:Y:S04]  /*93b0*/  STL [R1+0x54], R131 ;  /* 0x0000548301007387 */ /* 0x0003e80000100800 */
[----:B------:R1:W-:Y:S01]  /*93c0*/  STL [R1+0x44], R25 ;  /* 0x0000441901007387 */ /* 0x0003e20000100800 */
[----:B------:R-:W-:Y:S05]  /*93d0*/  @P5 BRA `(.L_x_3634) ;  /* 0x000000a000005947 */ /* 0x000fea0003800000 */
[----:B--23--:R-:W-:Y:S02]  /*93e0*/  SHF.R.S32.HI R2, RZ, 0x1f, R15 ;  /* 0x0000001fff027819 */ /* 0x00cfe4000001140f */
        /* <DEDUP_REMOVED lines=9> */
.L_x_3634:
[----:B--23--:R-:W-:Y:S05]  /*9480*/  BSYNC B0 ;  /* 0x0000000000007941 */ /* 0x00cfea0003800000 */
.L_x_3633:
[----:B------:R-:W-:Y:S01]  /*9490*/  IADD3 R2, R14, 0x10, RZ ;  /* 0x000000100e027810 */ /* 0x000fe20007ffe0ff */
[----:B------:R2:W3:Y:S01]  /*94a0*/  SHFL.IDX PT, R5, R12, 0x1, 0x181f ;  /* 0x00381f000c057f89 */ /* 0x0004e200000e0000 */
[----:B------:R-:W-:Y:S02]  /*94b0*/  BSSY B0, `(.L_x_3635) ;  /* 0x000000f000007945 */ /* 0x000fe40003800000 */
[----:B------:R-:W-:Y:S01]  /*94c0*/  ISETP.GE.AND P0, PT, R2, UR20, PT ;  /* 0x0000001402007c0c */ /* 0x000fe2000bf06270 */
[----:B------:R2:W4:Y:S03]  /*94d0*/  SHFL.IDX PT, R4, R13, 0x1, 0x181f ;  /* 0x00381f000d047f89 */ /* 0x00052600000e0000 */
[----:B------:R-:W-:-:S09]  /*94e0*/  P2R R26, PR, RZ, 0x1 ;  /* 0x00000001ff1a7803 */ /* 0x000fd20000000000 */
        /* <DEDUP_REMOVED lines=11> */
.L_x_3636:
[----:B------:R-:W-:Y:S05]  /*95a0*/  BSYNC B0 ;  /* 0x0000000000007941 */ /* 0x000fea0003800000 */
.L_x_3635:
[----:B---3--:R-:W-:Y:S01]  /*95b0*/  IADD3 R2, R14, 0x20, RZ ;  /* 0x000000200e027810 */ /* 0x008fe20007ffe0ff */
[----:B------:R3:W1:Y:S01]  /*95c0*/  SHFL.IDX PT, R5, R12, 0x2, 0x181f ;  /* 0x00581f000c057f89 */ /* 0x00066200000e0000 */
[----:B------:R-:W-:Y:S02]  /*95d0*/  BSSY B0, `(.L_x_3637) ;  /* 0x000000f000007945 */ /* 0x000fe40003800000 */
[----:B------:R-:W-:Y:S01]  /*95e0*/  ISETP.GE.AND P0, PT, R2, UR20, PT ;  /* 0x0000001402007c0c */ /* 0x000fe2000bf06270 */
[----:B----4-:R3:W4:Y:S03]  /*95f0*/  SHFL.IDX PT, R4, R13, 0x2, 0x181f ;  /* 0x00581f000d047f89 */ /* 0x01072600000e0000 */
[----:B------:R-:W-:-:S09]  /*9600*/  P2R R38, PR, RZ, 0x1 ;  /* 0x00000001ff267803 */ /* 0x000fd20000000000 */
        /* <DEDUP_REMOVED lines=11> */
.L_x_3638:
[----:B------:R-:W-:Y:S05]  /*96c0*/  BSYNC B0 ;  /* 0x0000000000007941 */ /* 0x000fea0003800000 */
.L_x_3637:
[----:B-1----:R-:W-:Y:S01]  /*96d0*/  IADD3 R2, R14, 0x30, RZ ;  /* 0x000000300e027810 */ /* 0x002fe20007ffe0ff */
[----:B------:R1:W2:Y:S01]  /*96e0*/  SHFL.IDX PT, R5, R12, 0x3, 0x181f ;  /* 0x00781f000c057f89 */ /* 0x0002a200000e0000 */
        /* <DEDUP_REMOVED lines=15> */
.L_x_3640:
[----:B------:R-:W-:Y:S05]  /*97e0*/  BSYNC B0 ;  /* 0x0000000000007941 */ /* 0x000fea0003800000 */
.L_x_3639:
[----:B--2---:R-:W-:Y:S01]  /*97f0*/  IADD3 R2, R14, 0x40, RZ ;  /* 0x000000400e027810 */ /* 0x004fe20007ffe0ff */
        /* <DEDUP_REMOVED lines=16> */
.L_x_3642:
[----:B------:R-:W-:Y:S05]  /*9900*/  BSYNC B0 ;  /* 0x0000000000007941 */ /* 0x000fea0003800000 */
.L_x_3641:
        /* <DEDUP_REMOVED lines=17> */
.L_x_3644:
[----:B------:R-:W-:Y:S05]  /*9a20*/  BSYNC B0 ;  /* 0x0000000000007941 */ /* 0x000fea0003800000 */
.L_x_3643:
        /* <DEDUP_REMOVED lines=17> */
.L_x_3646:
[----:B------:R-:W-:Y:S05]  /*9b40*/  BSYNC B0 ;  /* 0x0000000000007941 */ /* 0x000fea0003800000 */
.L_x_3645:
[----:B-1----:R-:W1:Y:S01]  /*9b50*/  SHFL.IDX PT, R6, R13, 0x7, 0x181f ;  /* 0x00f81f000d067f89 */ /* 0x002e6200000e0000 */
[----:B------:R-:W-:Y:S01]  /*9b60*/  IADD3 R2, R14, 0x70, RZ ;  /* 0x000000700e027810 */ /* 0x000fe20007ffe0ff */
[----:B------:R-:W-:Y:S01]  /*9b70*/  UIADD3 UR15, UR12, -0x1, URZ ;  /* 0xffffffff0c0f7890 */ /* 0x000fe2000fffe03f */
[----:B------:R-:W-:Y:S01]  /*9b80*/  IADD3 R8, -R68, UR13, RZ ;  /* 0x0000000d44087c10 */ /* 0x000fe2000fffe1ff */
[----:B------:R5:W2:Y:S01]  /*9b90*/  SHFL.IDX PT, R7, R12, 0x7, 0x181f ;  /* 0x00f81f000c077f89 */ /* 0x000aa200000e0000 */
[----:B------:R-:W-:Y:S01]  /*9ba0*/  ISETP.GE.AND P5, PT, R2, UR20, PT ;  /* 0x0000001402007c0c */ /* 0x000fe2000bfa6270 */
[----:B------:R-:W-:Y:S01]  /*9bb0*/  ULDC.64 UR8, c[0x0][0x1e0] ;  /* 0x0000780000087ab9 */ /* 0x000fe20000000a00 */
[----:B------:R-:W-:Y:S01]  /*9bc0*/  IMAD.MOV.U32 R158, RZ, RZ, R24 ;  /* 0x000000ffff9e7224 */ /* 0x000fe200078e0018 */
[----:B------:R-:W-:Y:S01]  /*9bd0*/  UMOV UR11, 0x6 ;  /* 0x00000006000b7882 */ /* 0x000fe20000000000 */
[----:B------:R-:W-:Y:S01]  /*9be0*/  IMAD.U32 R2, RZ, RZ, UR15 ;  /* 0x0000000fff027e24 */ /* 0x000fe2000f8e00ff */
[----:B------:R-:W-:Y:S01]  /*9bf0*/  USHF.L.U32 UR10, UR8, 0x6, URZ ;  /* 0x00000006080a7899 */ /* 0x000fe2000800063f */
[----:B------:R-:W-:Y:S01]  /*9c00*/  IMAD.MOV.U32 R159, RZ, RZ, R25 ;  /* 0x000000ffff9f7224 */ /* 0x000fe200078e0019 */
[----:B------:R-:W-:Y:S01]  /*9c10*/  USHF.L.U64.HI UR11, UR8, UR11, UR9 ;  /* 0x0000000b080b7299 */ /* 0x000fe20008010209 */
[----:B------:R-:W-:Y:S01]  /*9c20*/  IMAD R2, R2, -0x40, R8 ;  /* 0xffffffc002027824 */ /* 0x000fe200078e0208 */
[----:B------:R-:W-:Y:S01]  /*9c30*/  USHF.R.S32.HI UR14, URZ, 0x1f, UR15 ;  /* 0x0000001f3f0e7899 */ /* 0x000fe2000801140f */
[----:B------:R-:W-:Y:S01]  /*9c40*/  IMAD.MOV.U32 R158, RZ, RZ, R22 ;  /* 0x000000ffff9e7224 */ /* 0x000fe200078e0016 */
[----:B------:R-:W-:Y:S01]  /*9c50*/  UIMAD UR4, UR11, UR15, URZ ;  /* 0x0000000f0b0472a4 */ /* 0x000fe2000f8e023f */
[----:B------:R-:W-:Y:S01]  /*9c60*/  IMAD.U32 R154, RZ, RZ, UR10 ;  /* 0x0000000aff9a7e24 */ /* 0x000fe2000f8e00ff */
[----:B------:R-:W-:Y:S01]  /*9c70*/  ISETP.GE.AND P2, PT, R2, 0x11, PT ;  /* 0x000000110200780c */ /* 0x000fe20003f46270 */
[----:B------:R-:W-:Y:S01]  /*9c80*/  @!P5 IMAD.SHL.U32 R10, R244, 0x2, RZ ;  /* 0x00000002f40ad824 */ /* 0x000fe200078e00ff */
[----:B------:R-:W-:Y:S01]  /*9c90*/  ISETP.GE.AND P1, PT, R2, 0x21, PT ;  /* 0x000000210200780c */ /* 0x000fe20003f26270 */
[----:B------:R-:W-:Y:S01]  /*9ca0*/  UIMAD UR4, UR14, UR10, UR4 ;  /* 0x0000000a0e0472a4 */ /* 0x000fe2000f8e0204 */
[----:B------:R-:W-:Y:S01]  /*9cb0*/  IMAD.MOV.U32 R19, RZ, RZ, c[0x0][0x1e0] ;  /* 0x00007800ff137624 */ /* 0x000fe200078e00ff */
[----:B------:R-:W-:Y:S01]  /*9cc0*/  @!P5 SHF.R.S32.HI R8, RZ, 0x1f, R15 ;  /* 0x0000001fff08d819 */ /* 0x000fe2000001140f */
[----:B------:R-:W-:Y:S01]  /*9cd0*/  UIMAD.WIDE.U32 UR22, UR8, 0x20, URZ ;  /* 0x00000020081678a5 */ /* 0x000fe2000f8e003f */
[----:B-1--4-:R-:W-:Y:S01]  /*9ce0*/  @!P5 LEA R4, P0, R16, R6, 0x1 ;  /* 0x000000061004d211 */ /* 0x012fe200078008ff */
[----:B------:R-:W-:Y:S01]  /*9cf0*/  USHF.L.U32 UR17, UR9, 0x5, URZ ;  /* 0x0000000509117899 */ /* 0x000fe2000800063f */
[----:B--23-5:R-:W-:Y:S01]  /*9d00*/  IMAD.U32 R12, RZ, RZ, UR9 ;  /* 0x00000009ff0c7e24 */ /* 0x02cfe2000f8e00ff */
[----:B------:R-:W-:Y:S01]  /*9d10*/  @!P5 LEA.HI R8, R8, R15, RZ, 0x3 ;  /* 0x0000000f0808d211 */ /* 0x000fe200078f18ff */
[----:B------:R1:W-:Y:S01]  /*9d20*/  STL.64 [R1+0x40], R158 ;  /* 0x0000409e01007387 */ /* 0x0003e20000100a00 */
[----:B------:R-:W-:Y:S01]  /*9d30*/  @!P5 LEA.HI.X R5, R16, R7, R37, 0x1, P0 ;  /* 0x000000071005d211 */ /* 0x000fe200000f0c25 */
[----:B------:R-:W-:Y:S01]  /*9d40*/  UIADD3 UR17, UR23, UR17, URZ ;  /* 0x0000001117117290 */ /* 0x000fe2000fffe03f */
[----:B------:R-:W-:-:S02]  /*9d50*/  @!P5 LOP3.LUT R8, R8, 0xfffffff8, RZ, 0xc0, !PT ;  /* 0xfffffff80808d812 */ /* 0x000fc400078ec0ff */
[----:B------:R-:W-:Y:S01]  /*9d60*/  LEA.HI R155, R157, R177, RZ, 0x5 ;  /* 0x000000b19d9b7211 */ /* 0x000fe200078f28ff */
[----:B------:R-:W-:Y:S01]  /*9d70*/  @!PT LDS RZ, [RZ] ;  /* 0x00000000fffff984 */ /* 0x000fe20000000800 */
[----:B------:R2:W-:Y:S01]  /*9d80*/  @!P5 LDGSTS.E.BYPASS.LTC128B.128 [R10+0xb900], [R4.64], !P3 ;  /* 0x0b900000040adfae */ /* 0x0005e2000d901d5c */
[----:B------:R-:W-:Y:S01]  /*9d90*/  ISETP.GE.AND P3, PT, R2, 0x1, PT ;  /* 0x000000010200780c */ /* 0x000fe20003f66270 */
[----:B------:R-:W-:Y:S01]  /*9da0*/  @!P5 IMAD.WIDE R6, R8, 0x2, R6 ;  /* 0x000000020806d825 */ /* 0x000fe200078e0206 */
[----:B------:R-:W-:-:S04]  /*9db0*/  SHF.R.S32.HI R156, RZ, 0x5, R155 ;  /* 0x00000005ff9c7819 */ /* 0x000fc8000001149b */
[----:B------:R3:W-:Y:S04]  /*9dc0*/  @!P5 LDGSTS.E.BYPASS.LTC128B.128 [R10+0xf900], [R6.64], !P4 ;  /* 0x0f900000060adfae */ /* 0x0007e8000e101d5c */
[----:B------:R-:W0:Y:S01]  /*9dd0*/  LDGDEPBAR ;  /* 0x00000000000079af */ /* 0x000e220000000000 */
[----:B--2---:R-:W-:-:S05]  /*9de0*/  IMAD.WIDE.U32 R4, R154, UR15, R158 ;  /* 0x0000000f9a047c25 */ /* 0x004fca000f8e009e */
[----:B------:R-:W-:Y:S01]  /*9df0*/  IADD3 R5, R5, UR4, RZ ;  /* 0x0000000405057c10 */ /* 0x000fe2000fffe0ff */
[----:B------:R-:W-:Y:S01]  /*9e00*/  BAR.SYNC.DEFER_BLOCKING 0x0 ;  /* 0x0000000000007b1d */ /* 0x000fe20000010000 */
[----:B------:R-:W-:-:S04]  /*9e10*/  @P2 LEA R9, P0, R19, R4, 0x4 ;  /* 0x0000000413092211 */ /* 0x000fc800078020ff */
[----:B------:R-:W-:Y:S02]  /*9e20*/  @P2 LEA.HI.X R12, R19, R5, R12, 0x4, P0 ;  /* 0x00000005130c2211 */ /* 0x000fe400000f240c */
[----:B------:R-:W-:-:S04]  /*9e30*/  @P1 IADD3 R11, P0, R4, UR22, RZ ;  /* 0x00000016040b1c10 */ /* 0x000fc8000ff1e0ff */
[----:B------:R-:W-:Y:S02]  /*9e40*/  @P1 IADD3.X R13, R5, UR17, RZ, P0, !PT ;  /* 0x00000011050d1c10 */ /* 0x000fe400087fe4ff */
[----:B------:R-:W-:-:S04]  /*9e50*/  @P2 LEA R8, P0, R9, c[0x0][0x1c8], 0x1 ;  /* 0x0000720009082a11 */ /* 0x000fc800078008ff */
[----:B------:R-:W-:Y:S02]  /*9e60*/  @P2 LEA.HI.X R9, R9, c[0x0][0x1cc], R12, 0x1, P0 ;  /* 0x0000730009092a11 */ /* 0x000fe400000f0c0c */
[----:B------:R-:W-:-:S04]  /*9e70*/  @P1 LEA R12, P0, R11, c[0x0][0x1c8], 0x1 ;  /* 0x000072000b0c1a11 */ /* 0x000fc800078008ff */
[----:B------:R-:W-:Y:S02]  /*9e80*/  @P1 LEA.HI.X R13, R11, c[0x0][0x1cc], R13, 0x1, P0 ;  /* 0x000073000b0d1a11 */ /* 0x000fe400000f0c0d */
[----:B---3--:R-:W-:-:S04]  /*9e90*/  @P3 LEA R10, P0, R4, c[0x0][0x1c8], 0x1 ;  /* 0x00007200040a3a11 */ /* 0x008fc800078008ff */
[----:B------:R-:W-:Y:S02]  /*9ea0*/  @P3 LEA.HI.X R11, R4, c[0x0][0x1cc], R5, 0x1, P0 ;  /* 0x00007300040b3a11 */ /* 0x000fe400000f0c05 */
[----:B------:R-:W-:-:S13]  /*9eb0*/  ISETP.GE.AND P0, PT, R2, 0x31, PT ;  /* 0x000000310200780c */ /* 0x000fda0003f06270 */
[----:B------:R-:W-:Y:S01]  /*9ec0*/  VOTEU.ANY UP0, P0 ;  /* 0x00000000003f7886 */ /* 0x000fe20000000100 */
[----:B------:R-:W-:-:S04]  /*9ed0*/  @P0 IMAD.WIDE.U32 R4, R19, 0x30, R4 ;  /* 0x0000003013040825 */ /* 0x000fc800078e0004 */
[----:B------:R-:W-:Y:S01]  /*9ee0*/  @UP0 UIMAD UR9, UR9, 0x30, URZ ;  /* 0x00000030090908a4 */ /* 0x000fe2000f8e023f */
[----:B------:R-:W-:-:S05]  /*9ef0*/  @P0 LEA R6, P4, R4, c[0x0][0x1c8], 0x1 ;  /* 0x0000720004060a11 */ /* 0x000fca00078808ff */
[----:B------:R-:W-:-:S04]  /*9f00*/  @P0 IADD3 R2, R5, UR9, RZ ;  /* 0x0000000905020c10 */ /* 0x000fc8000fffe0ff */
[----:B------:R-:W-:Y:S01]  /*9f10*/  @P0 LEA.HI.X R7, R4, c[0x0][0x1cc], R2, 0x1, P4 ;  /* 0x0000730004070a11 */ /* 0x000fe200020f0c02 */
[----:B------:R-:W-:Y:S01]  /*9f20*/  @P3 IMAD.SHL.U32 R2, R244, 0x2, RZ ;  /* 0x00000002f4023824 */ /* 0x000fe200078e00ff */
[----:B------:R-:W-:-:S04]  /*9f30*/  LOP3.LUT P4, RZ, R161, 0x1, RZ, 0xc0, !PT ;  /* 0x00000001a1ff7812 */ /* 0x000fc8000788c0ff */
[----:B------:R-:W-:Y:S01]  /*9f40*/  @!PT LDS RZ, [RZ] ;  /* 0x00000000fffff984 */ /* 0x000fe20000000800 */
[----:B------:R-:W-:Y:S01]  /*9f50*/  @!PT LDS RZ, [RZ] ;  /* 0x00000000fffff984 */ /* 0x000fe20000000800 */
[----:B------:R-:W-:Y:S01]  /*9f60*/  @!PT LDS RZ, [RZ] ;  /* 0x00000000fffff984 */ /* 0x000fe20000000800 */
[----:B------:R2:W-:Y:S09]  /*9f70*/  @P3 LDGSTS.E.BYPASS.LTC128B.128 [R2+0x4100], [R10.64], !P6 ;  /* 0x041000000a023fae */ /* 0x0005f2000f101d5c */
[----:B------:R2:W-:Y:S02]  /*9f80*/  @P3 LDGSTS.E.BYPASS.LTC128B.128 [R2+0x6100], [R10.64+0x80], !P4 ;  /* 0x061000800a023fae */ /* 0x0005e4000e101d5c */
[----:B--2---:R-:W-:-:S05]  /*9f90*/  @P2 IMAD.SHL.U32 R2, R244, 0x2, RZ ;  /* 0x00000002f4022824 */ /* 0x004fca00078e00ff */
[----:B------:R2:W-:Y:S04]  /*9fa0*/  @P2 LDGSTS.E.BYPASS.LTC128B.128 [R2+0x4900], [R8.64], !P6 ;  /* 0x0490000008022fae */ /* 0x0005e8000f101d5c */
[----:B------:R2:W-:Y:S02]  /*9fb0*/  @P2 LDGSTS.E.BYPASS.LTC128B.128 [R2+0x6900], [R8.64+0x80], !P4 ;  /* 0x0690008008022fae */ /* 0x0005e4000e101d5c */
[----:B--2---:R-:W-:-:S05]  /*9fc0*/  @P1 IMAD.SHL.U32 R2, R244, 0x2, RZ ;  /* 0x00000002f4021824 */ /* 0x004fca00078e00ff */
[----:B------:R2:W-:Y:S04]  /*9fd0*/  @P1 LDGSTS.E.BYPASS.LTC128B.128 [R2+0x5100], [R12.64], !P6 ;  /* 0x051000000c021fae */ /* 0x0005e8000f101d5c */
[----:B------:R2:W-:Y:S02]  /*9fe0*/  @P1 LDGSTS.E.BYPASS.LTC128B.128 [R2+0x7100], [R12.64+0x80], !P4 ;  /* 0x071000800c021fae */ /* 0x0005e4000e101d5c */
[----:B--2---:R-:W-:-:S05]  /*9ff0*/  @P0 IMAD.SHL.U32 R2, R244, 0x2, RZ ;  /* 0x00000002f4020824 */ /* 0x004fca00078e00ff */
[----:B------:R1:W-:Y:S04]  /*a000*/  @P0 LDGSTS.E.BYPASS.LTC128B.128 [R2+0x5900], [R6.64], !P6 ;  /* 0x0590000006020fae */ /* 0x0003e8000f101d5c */
[----:B------:R1:W-:Y:S01]  /*a010*/  @P0 LDGSTS.E.BYPASS.LTC128B.128 [R2+0x7900], [R6.64+0x80], !P4 ;  /* 0x0790008006020fae */ /* 0x0003e2000e101d5c */
[----:B------:R-:W-:-:S03]  /*a020*/  ISETP.LT.AND P0, PT, RZ, c[0x0][0x27c], PT ;  /* 0x00009f00ff007a0c */ /* 0x000fc60003f01270 */
[----:B------:R-:W0:Y:S10]  /*a030*/  LDGDEPBAR ;  /* 0x00000000000079af */ /* 0x000e340000000000 */
[----:B------:R-:W-:Y:S05]  /*a040*/  @P0 BRA `(.L_x_3647) ;  /* 0x0000002000000947 */ /* 0x000fea0003800000 */
[----:B------:R-:W-:-:S04]  /*a050*/  DEPBAR.LE SB0, 0x1 ;  /* 0x000080400000791a */ /* 0x000fc80000000000 */
[----:B------:R-:W-:Y:S05]  /*a060*/  BRA `(.L_x_3648) ;  /* 0x000098b000007947 */ /* 0x000fea0003800000 */
.L_x_3647:
[----:B------:R-:W-:Y:S01]  /*a070*/  USHF.R.S32.HI UR9, URZ, 0x1f, UR19 ;  /* 0x0000001f3f097899 */ /* 0x000fe20008011413 */
[----:B------:R-:W-:Y:S01]  /*a080*/  BSSY B2, `(.L_x_3648) ;  /* 0x0000989000027945 */ /* 0x000fe20003800000 */
[----:B------:R-:W-:Y:S01]  /*a090*/  ULDC.64 UR6, c[0x0][0x280] ;  /* 0x0000a00000067ab9 */ /* 0x000fe20000000a00 */
[----:B-1----:R-:W-:Y:S01]  /*a0a0*/  IMAD R2, R49, 0x10, R14 ;  /* 0x0000001031027824 */ /* 0x002fe200078e020e */
[----:B------:R-:W-:Y:S01]  /*a0b0*/  ULDC.64 UR4, c[0x0][0x290] ;  /* 0x0000a40000047ab9 */ /* 0x000fe20000000a00 */
[----:B------:R-:W-:Y:S01]  /*a0c0*/  SHF.L.U32 R34, R244, 0x1, RZ ;  /* 0x00000001f4227819 */ /* 0x000fe200000006ff */
[----:B------:R-:W-:Y:S02]  /*a0d0*/  UIMAD.WIDE.U32 UR30, UR19, UR6, URZ ;  /* 0x00000006131e72a5 */ /* 0x000fe4000f8e003f */
[----:B------:R-:W-:Y:S02]  /*a0e0*/  UIMAD UR6, UR9, UR6, URZ ;  /* 0x00000006090672a4 */ /* 0x000fe4000f8e023f */
[----:B------:R-:W-:-:S02]  /*a0f0*/  UIMAD UR9, UR9, UR4, URZ ;  /* 0x00000004090972a4 */ /* 0x000fc4000f8e023f */
[----:B------:R-:W-:Y:S02]  /*a100*/  UIMAD.WIDE.U32 UR32, UR19, UR4, URZ ;  /* 0x00000004132072a5 */ /* 0x000fe4000f8e003f */
[----:B------:R-:W-:Y:S02]  /*a110*/  UIMAD UR6, UR19, UR7, UR6 ;  /* 0x00000007130672a4 */ /* 0x000fe4000f8e0206 */
[----:B------:R-:W-:Y:S02]  /*a120*/  ULDC.U8 UR4, c[0x0][0x298] ;  /* 0x0000a60000047ab9 */ /* 0x000fe40000000000 */
[----:B------:R-:W-:Y:S01]  /*a130*/  ISETP.NE.AND P0, PT, RZ, UR4, PT ;  /* 0x00000004ff007c0c */ /* 0x000fe2000bf05270 */
[----:B------:R-:W-:Y:S02]  /*a140*/  UIMAD UR5, UR19, UR5, UR9 ;  /* 0x00000005130572a4 */ /* 0x000fe4000f8e0209 */
[----:B------:R-:W-:Y:S02]  /*a150*/  UIADD3 UR6, UR6, UR31, URZ ;  /* 0x0000001f06067290 */ /* 0x000fe4000fffe03f */
[----:B------:R-:W-:-:S08]  /*a160*/  UIADD3 UR5, UR5, UR33, URZ ;  /* 0x0000002105057290 */ /* 0x000fd0000fffe03f */
[----:B------:R-:W-:Y:S05]  /*a170*/  @!P0 BRA `(.L_x_3649) ;  /* 0x00004ac000008947 */ /* 0x000fea0003800000 */
[----:B------:R-:W-:Y:S01]  /*a180*/  PLOP3.LUT P0, PT, PT, PT, UP2, 0x80, 0x0 ;  /* 0x000000000000781c */ /* 0x000fe20003f0f028 */
[----:B------:R-:W-:Y:S01]  /*a190*/  IMAD.U32 R6, RZ, RZ, UR30 ;  /* 0x0000001eff067e24 */ /* 0x000fe2000f8e00ff */
[----:B------:R-:W-:Y:S01]  /*a1a0*/  ISETP.NE.AND P1, PT, R17, RZ, PT ;  /* 0x000000ff1100720c */ /* 0x000fe20003f25270 */
[----:B------:R-:W-:Y:S01]  /*a1b0*/  IMAD.SHL.U32 R35, R49, 0x4, RZ ;  /* 0x0000000431237824 */ /* 0x000fe200078e00ff */
[----:B------:R-:W-:Y:S01]  /*a1c0*/  BSSY B0, `(.L_x_3650) ;  /* 0x000003b000007945 */ /* 0x000fe20003800000 */
[----:B------:R-:W-:Y:S01]  /*a1d0*/  IMAD.U32 R7, RZ, RZ, UR31 ;  /* 0x0000001fff077e24 */ /* 0x000fe2000f8e00ff */
[----:B------:R-:W-:Y:S01]  /*a1e0*/  CS2R R32, SRZ ;  /* 0x0000000000207805 */ /* 0x000fe2000001ff00 */
[----:B------:R-:W-:Y:S01]  /*a1f0*/  IMAD.U32 R5, RZ, RZ, UR6 ;  /* 0x00000006ff057e24 */ /* 0x000fe2000f8e00ff */
[----:B------:R-:W-:Y:S01]  /*a200*/  IADD3 R90, R35, 0x20, RZ ;  /* 0x00000020235a7810 */ /* 0x000fe20007ffe0ff */
[----:B------:R-:W-:Y:S01]  /*a210*/  CS2R R22, SRZ ;  /* 0x0000000000167805 */ /* 0x000fe2000001ff00 */
[----:B------:R-:W-:Y:S01]  /*a220*/  CS2R R18, SRZ ;  /* 0x0000000000127805 */ /* 0x000fe2000001ff00 */
[----:B------:R-:W-:Y:S01]  /*a230*/  CS2R R24, SRZ ;  /* 0x0000000000187805 */ /* 0x000fe2000001ff00 */
[----:B------:R-:W-:Y:S01]  /*a240*/  CS2R R20, SRZ ;  /* 0x0000000000147805 */ /* 0x000fe2000001ff00 */
[----:B------:R-:W-:Y:S01]  /*a250*/  @P0 IMAD.HI.U32 R4, R2, c[0x0][0x2c8], RZ ;  /* 0x0000b20002040a27 */ /* 0x000fe200078e00ff */
[----:B------:R-:W-:-:S13]  /*a260*/  PLOP3.LUT P0, PT, PT, PT, UP2, 0x80, 0x0 ;  /* 0x000000000000781c */ /* 0x000fda0003f0f028 */
[----:B------:R-:W-:Y:S02]  /*a270*/  @P0 SHF.R.U32.HI R2, RZ, c[0x0][0x2cc], R4 ;  /* 0x0000b300ff020a19 */ /* 0x000fe40000011604 */
[----:B------:R-:W-:Y:S02]  /*a280*/  MOV R4, R6 ;  /* 0x0000000600047202 */ /* 0x000fe40000000f00 */
[----:B------:R-:W-:Y:S02]  /*a290*/  SHF.R.S32.HI R8, RZ, 0x1f, R2 ;  /* 0x0000001fff087819 */ /* 0x000fe40000011402 */
[----:B------:R-:W-:Y:S01]  /*a2a0*/  ISETP.GE.AND P0, PT, R35, c[0x0][0x27c], PT ;  /* 0x00009f0023007a0c */ /* 0x000fe20003f06270 */
[----:B------:R-:W-:-:S03]  /*a2b0*/  IMAD.WIDE.U32 R4, R2, c[0x0][0x280], R4 ;  /* 0x0000a00002047a25 */ /* 0x000fc600078e0004 */
[----:B------:R-:W-:Y:S01]  /*a2c0*/  SEL R12, RZ, 0x1, P0 ;  /* 0x00000001ff0c7807 */ /* 0x000fe20000000000 */
[----:B------:R-:W-:Y:S01]  /*a2d0*/  IMAD R7, R8, c[0x0][0x280], RZ ;  /* 0x0000a00008077a24 */ /* 0x000fe200078e02ff */
[----:B------:R-:W-:-:S03]  /*a2e0*/  LEA R16, P0, R4, c[0x0][0x270], 0x1 ;  /* 0x00009c0004107a11 */ /* 0x000fc600078008ff */
[----:B------:R-:W-:Y:S02]  /*a2f0*/  IMAD R6, R2, c[0x0][0x284], R7 ;  /* 0x0000a10002067a24 */ /* 0x000fe400078e0207 */
[----:B------:R-:W-:Y:S02]  /*a300*/  IMAD.U32 R7, RZ, RZ, UR33 ;  /* 0x00000021ff077e24 */ /* 0x000fe4000f8e00ff */
[----:B------:R-:W-:Y:S02]  /*a310*/  IMAD.IADD R6, R5, 0x1, R6 ;  /* 0x0000000105067824 */ /* 0x000fe400078e0206 */
[----:B------:R-:W-:Y:S02]  /*a320*/  IMAD.U32 R5, RZ, RZ, UR5 ;  /* 0x00000005ff057e24 */ /* 0x000fe4000f8e00ff */
[----:B------:R-:W-:Y:S01]  /*a330*/  IMAD R7, R8, c[0x0][0x290], RZ ;  /* 0x0000a40008077a24 */ /* 0x000fe200078e02ff */
[----:B------:R-:W-:Y:S02]  /*a340*/  LEA.HI.X R15, R4, c[0x0][0x274], R6, 0x1, P0 ;  /* 0x00009d00040f7a11 */ /* 0x000fe400000f0c06 */
[----:B------:R-:W-:-:S05]  /*a350*/  MOV R6, UR32 ;  /* 0x0000002000067c02 */ /* 0x000fca0008000f00 */
[----:B------:R-:W-:Y:S02]  /*a360*/  IMAD.MOV.U32 R4, RZ, RZ, R6 ;  /* 0x000000ffff047224 */ /* 0x000fe400078e0006 */
[----:B------:R1:W2:Y:S02]  /*a370*/  SHFL.IDX PT, R6, R16, RZ, 0x181f ;  /* 0x00181fff10067589 */ /* 0x0002a400000e0000 */
[----:B------:R-:W-:-:S04]  /*a380*/  IMAD.WIDE.U32 R4, R2, c[0x0][0x290], R4 ;  /* 0x0000a40002047a25 */ /* 0x000fc800078e0004 */
[----:B------:R-:W-:Y:S01]  /*a390*/  IMAD R2, R2, c[0x0][0x294], R7 ;  /* 0x0000a50002027a24 */ /* 0x000fe200078e0207 */
[----:B------:R-:W-:Y:S01]  /*a3a0*/  LEA R14, P0, R4, c[0x0][0x288], 0x1 ;  /* 0x0000a200040e7a11 */ /* 0x000fe200078008ff */
[----:B------:R1:W3:Y:S03]  /*a3b0*/  SHFL.IDX PT, R7, R15, RZ, 0x181f ;  /* 0x00181fff0f077589 */ /* 0x0002e600000e0000 */
[----:B------:R-:W-:-:S04]  /*a3c0*/  IADD3 R2, R5, R2, RZ ;  /* 0x0000000205027210 */ /* 0x000fc80007ffe0ff */
[----:B------:R-:W-:Y:S02]  /*a3d0*/  LEA.HI.X R13, R4, c[0x0][0x28c], R2, 0x1, P0 ;  /* 0x0000a300040d7a11 */ /* 0x000fe400000f0c02 */
[----:B------:R-:W-:Y:S01]  /*a3e0*/  ISETP.GE.AND P0, PT, R90, c[0x0][0x27c], PT ;  /* 0x00009f005a007a0c */ /* 0x000fe20003f06270 */
[----:B------:R1:W4:Y:S03]  /*a3f0*/  SHFL.IDX PT, R4, R14, RZ, 0x181f ;  /* 0x00181fff0e047589 */ /* 0x00032600000e0000 */
[----:B------:R-:W-:Y:S01]  /*a400*/  SEL R2, RZ, 0xffffffff, P0 ;  /* 0xffffffffff027807 */ /* 0x000fe20000000000 */
[----:B------:R1:W1:Y:S04]  /*a410*/  SHFL.IDX PT, R5, R13, RZ, 0x181f ;  /* 0x00181fff0d057589 */ /* 0x00026800000e0000 */
[----:B------:R-:W-:-:S05]  /*a420*/  IMAD.SHL.U32 R2, R2, 0x2, RZ ;  /* 0x0000000202027824 */ /* 0x000fca00078e00ff */
[----:B------:R-:W-:Y:S01]  /*a430*/  LOP3.LUT R12, R2, 0x2, R12, 0xe2, !PT ;  /* 0x00000002020c7812 */ /* 0x000fe200078ee20c */
[----:B------:R-:W-:Y:S05]  /*a440*/  @P1 BRA `(.L_x_3651) ;  /* 0x0000012000001947 */ /* 0x000fea0003800000 */
[----:B--23--:R-:W-:Y:S01]  /*a450*/  LOP3.LUT R2, R12, 0x1, RZ, 0xc0, !PT ;  /* 0x000000010c027812 */ /* 0x00cfe200078ec0ff */
[----:B------:R-:W-:Y:S01]  /*a460*/  CS2R R18, SRZ ;  /* 0x0000000000127805 */ /* 0x000fe2000001ff00 */
[----:B------:R-:W-:Y:S02]  /*a470*/  CS2R R20, SRZ ;  /* 0x0000000000147805 */ /* 0x000fe4000001ff00 */
[----:B------:R-:W-:-:S13]  /*a480*/  ISETP.NE.U32.AND P0, PT, R2, 0x1, PT ;  /* 0x000000010200780c */ /* 0x000fda0003f05070 */
[----:B------:R-:W-:-:S04]  /*a490*/  @!P0 IMAD.WIDE R10, R35, 0x2, R6 ;  /* 0x00000002230a8825 */ /* 0x000fc800078e0206 */
[----:B-1--4-:R-:W-:Y:S01]  /*a4a0*/  @!P0 IMAD.WIDE R8, R35, 0x2, R4 ;  /* 0x0000000223088825 */ /* 0x012fe200078e0204 */
[----:B------:R1:W5:Y:S04]  /*a4b0*/  @!P0 LD.E.64 R18, [R10.64] ;  /* 0x0000001c0a128980 */ /* 0x000368000c101b00 */
[----:B------:R1:W5:Y:S01]  /*a4c0*/  @!P0 LD.E.64 R20, [R8.64] ;  /* 0x0000001c08148980 */ /* 0x000362000c101b00 */
[----:B------:R-:W-:Y:S01]  /*a4d0*/  LOP3.LUT P0, RZ, R12, 0x2, RZ, 0xc0, !PT ;  /* 0x000000020cff7812 */ /* 0x000fe2000780c0ff */
[----:B------:R-:W-:Y:S01]  /*a4e0*/  CS2R R22, SRZ ;  /* 0x0000000000167805 */ /* 0x000fe2000001ff00 */
[----:B------:R-:W-:-:S11]  /*a4f0*/  CS2R R24, SRZ ;  /* 0x0000000000187805 */ /* 0x000fd6000001ff00 */
[----:B------:R-:W-:-:S04]  /*a500*/  @P0 SHF.R.S32.HI R2, RZ, 0x1f, R90 ;  /* 0x0000001fff020819 */ /* 0x000fc8000001145a */
[----:B------:R-:W-:-:S04]  /*a510*/  @P0 LEA.HI R2, R2, R90, RZ, 0x2 ;  /* 0x0000005a02020211 */ /* 0x000fc800078f10ff */
[----:B------:R-:W-:-:S05]  /*a520*/  @P0 LOP3.LUT R2, R2, 0xfffffffc, RZ, 0xc0, !PT ;  /* 0xfffffffc02020812 */ /* 0x000fca00078ec0ff */
[----:B------:R-:W-:-:S04]  /*a530*/  @P0 IMAD.WIDE R6, R2, 0x2, R6 ;  /* 0x0000000202060825 */ /* 0x000fc800078e0206 */
[----:B------:R-:W-:Y:S01]  /*a540*/  @P0 IMAD.WIDE R4, R2, 0x2, R4 ;  /* 0x0000000202040825 */ /* 0x000fe200078e0204 */
[----:B------:R1:W5:Y:S04]  /*a550*/  @P0 LD.E.64 R22, [R6.64] ;  /* 0x0000001c06160980 */ /* 0x000368000c101b00 */
[----:B------:R1:W5:Y:S02]  /*a560*/  @P0 LD.E.64 R24, [R4.64] ;  /* 0x0000001c04180980 */ /* 0x000364000c101b00 */
.L_x_3651:
[----:B--23--:R-:W-:Y:S05]  /*a570*/  BSYNC B0 ;  /* 0x0000000000007941 */ /* 0x00cfea0003800000 */
.L_x_3650:
[----:B------:R-:W-:Y:S01]  /*a580*/  ISETP.NE.AND P0, PT, R26, RZ, PT ;  /* 0x000000ff1a00720c */ /* 0x000fe20003f05270 */
[----:B-1---5:R-:W-:Y:S01]  /*a590*/  IMAD.MOV.U32 R10, RZ, RZ, R22 ;  /* 0x000000ffff0a7224 */ /* 0x022fe200078e0016 */
[----:B------:R-:W-:Y:S01]  /*a5a0*/  MOV R8, R18 ;  /* 0x0000001200087202 */ /* 0x000fe20000000f00 */
[----:B------:R-:W-:Y:S01]  /*a5b0*/  IMAD.MOV.U32 R9, RZ, RZ, R23 ;  /* 0x000000ffff097224 */ /* 0x000fe200078e0017 */
[----:B------:R1:W2:Y:S01]  /*a5c0*/  SHFL.IDX PT, R7, R15, 0x1, 0x181f ;  /* 0x00381f000f077f89 */ /* 0x0002a200000e0000 */
        /* <DEDUP_REMOVED lines=12> */
[----:B------:R1:W4:Y:S01]  /*a690*/  SHFL.IDX PT, R5, R13, 0x1, 0x181f ;  /* 0x00381f000d057f89 */ /* 0x00032200000e0000 */
[----:B------:R-:W-:Y:S01]  /*a6a0*/  PRMT R17, R2, 0x5410, R8 ;  /* 0x0000541002117816 */ /* 0x000fe20000000008 */
[----:B------:R-:W-:-:S02]  /*a6b0*/  CS2R R28, SRZ ;  /* 0x00000000001c7805 */ /* 0x000fc4000001ff00 */
[----:B----4-:R1:W4:Y:S01]  /*a6c0*/  SHFL.IDX PT, R4, R14, 0x1, 0x181f ;  /* 0x00381f000e047f89 */ /* 0x01032200000e0000 */
[----:B------:R-:W-:Y:S05]  /*a6d0*/  @P0 BRA `(.L_x_3653) ;  /* 0x0000012000000947 */ /* 0x000fea0003800000 */
[----:B------:R-:W-:Y:S01]  /*a6e0*/  LOP3.LUT R2, R12, 0x1, RZ, 0xc0, !PT ;  /* 0x000000010c027812 */ /* 0x000fe200078ec0ff */
[----:B------:R-:W-:Y:S01]  /*a6f0*/  CS2R R26, SRZ ;  /* 0x00000000001a7805 */ /* 0x000fe2000001ff00 */
[----:B------:R-:W-:Y:S02]  /*a700*/  CS2R R28, SRZ ;  /* 0x00000000001c7805 */ /* 0x000fe4000001ff00 */
[----:B------:R-:W-:-:S13]  /*a710*/  ISETP.NE.U32.AND P0, PT, R2, 0x1, PT ;  /* 0x000000010200780c */ /* 0x000fda0003f05070 */
[----:B--23--:R-:W-:-:S04]  /*a720*/  @!P0 IMAD.WIDE R10, R35, 0x2, R6 ;  /* 0x00000002230a8825 */ /* 0x00cfc800078e0206 */
[----:B----4-:R-:W-:Y:S01]  /*a730*/  @!P0 IMAD.WIDE R8, R35, 0x2, R4 ;  /* 0x0000000223088825 */ /* 0x010fe200078e0204 */
        /* <DEDUP_REMOVED lines=12> */
.L_x_3653:
[----:B------:R-:W-:Y:S05]  /*a800*/  BSYNC B0 ;  /* 0x0000000000007941 */ /* 0x000fea0003800000 */
.L_x_3652:
[----:B------:R-:W-:Y:S01]  /*a810*/  ISETP.NE.AND P0, PT, R38, RZ, PT ;  /* 0x000000ff2600720c */ /* 0x000fe20003f05270 */
[----:B--2--5:R-:W-:Y:S01]  /*a820*/  IMAD.MOV.U32 R10, RZ, RZ, R32 ;  /* 0x000000ffff0a7224 */ /* 0x024fe200078e0020 */
[----:B------:R-:W-:Y:S01]  /*a830*/  MOV R8, R26 ;  /* 0x0000001a00087202 */ /* 0x000fe20000000f00 */
[----:B------:R-:W-:Y:S01]  /*a840*/  IMAD.MOV.U32 R9, RZ, RZ, R33 ;  /* 0x000000ffff097224 */ /* 0x000fe200078e0021 */
[----:B------:R2:W1:Y:S01]  /*a850*/  SHFL.IDX PT, R7, R15, 0x2, 0x181f ;  /* 0x00581f000f077f89 */ /* 0x00046200000e0000 */
        /* <DEDUP_REMOVED lines=12> */
[----:B------:R2:W4:Y:S01]  /*a920*/  SHFL.IDX PT, R5, R13, 0x2, 0x181f ;  /* 0x00581f000d057f89 */ /* 0x00052200000e0000 */
[----:B------:R-:W-:Y:S01]  /*a930*/  PRMT R93, R2, 0x5410, R8 ;  /* 0x00005410025d7816 */ /* 0x000fe20000000008 */
[----:B------:R-:W-:Y:S01]  /*a940*/  CS2R R36, SRZ ;  /* 0x0000000000247805 */ /* 0x000fe2000001ff00 */
[----:B------:R-:W-:Y:S01]  /*a950*/  CS2R R42, SRZ ;  /* 0x00000000002a7805 */ /* 0x000fe2000001ff00 */
[----:B----4-:R2:W4:Y:S01]  /*a960*/  SHFL.IDX PT, R4, R14, 0x2, 0x181f ;  /* 0x00581f000e047f89 */ /* 0x01052200000e0000 */
[----:B------:R-:W-:Y:S01]  /*a970*/  CS2R R38, SRZ ;  /* 0x0000000000267805 */ /* 0x000fe2000001ff00 */
[----:B------:R-:W-:Y:S05]  /*a980*/  @P0 BRA `(.L_x_3655) ;  /* 0x0000012000000947 */ /* 0x000fea0003800000 */
[----:B------:R-:W-:Y:S01]  /*a990*/  LOP3.LUT R2, R12, 0x1, RZ, 0xc0, !PT ;  /* 0x000000010c027812 */ /* 0x000fe200078ec0ff */
[----:B------:R-:W-:Y:S01]  /*a9a0*/  CS2R R36, SRZ ;  /* 0x0000000000247805 */ /* 0x000fe2000001ff00 */
[----:B------:R-:W-:-:S02]  /*a9b0*/  CS2R R38, SRZ ;  /* 0x0000000000267805 */ /* 0x000fc4000001ff00 */
[----:B------:R-:W-:-:S13]  /*a9c0*/  ISETP.NE.U32.AND P0, PT, R2, 0x1, PT ;  /* 0x000000010200780c */ /* 0x000fda0003f05070 */
[----:B-1-3--:R-:W-:-:S04]  /*a9d0*/  @!P0 IMAD.WIDE R10, R35, 0x2, R6 ;  /* 0x00000002230a8825 */ /* 0x00afc800078e0206 */
        /* <DEDUP_REMOVED lines=13> */
.L_x_3655:
[----:B------:R-:W-:Y:S05]  /*aab0*/  BSYNC B0 ;  /* 0x0000000000007941 */ /* 0x000fea0003800000 */
.L_x_3654:
        /* <DEDUP_REMOVED lines=40> */
.L_x_3657:
[----:B------:R-:W-:Y:S05]  /*ad40*/  BSYNC B0 ;  /* 0x0000000000007941 */ /* 0x000fea0003800000 */
.L_x_3656:
        /* <DEDUP_REMOVED lines=33> */
[----:B-1-3--:R-:W-:Y:S02]  /*af60*/  @!P1 IMAD.WIDE R10, R35, 0x2, R6 ;  /* 0x00000002230a9825 */ /* 0x00afe400078e0206 */
[----:B------:R-:W-:-:S03]  /*af70*/  @P0 LOP3.LUT R2, R2, 0xfffffffc, RZ, 0xc0, !PT ;  /* 0xfffffffc02020812 */ /* 0x000fc600078ec0ff */
[----:B------:R1:W5:Y:S02]  /*af80*/  @!P1 LD.E.64 R54, [R10.64] ;  /* 0x0000001c0a369980 */ /* 0x000364000c101b00 */
[----:B------:R-:W-:-:S04]  /*af90*/  @P0 IMAD.WIDE R8, R2, 0x2, R6 ;  /* 0x0000000202080825 */ /* 0x000fc800078e0206 */
[--C-:B----4-:R-:W-:Y:S01]  /*afa0*/  @P0 IMAD.WIDE R6, R2, 0x2, R4.reuse ;  /* 0x0000000202060825 */ /* 0x110fe200078e0204 */
[----:B------:R1:W5:Y:S03]  /*afb0*/  @P0 LD.E.64 R58, [R8.64] ;  /* 0x0000001c083a0980 */ /* 0x000366000c101b00 */
[----:B------:R-:W-:Y:S01]  /*afc0*/  @!P1 IMAD.WIDE R4, R35, 0x2, R4 ;  /* 0x0000000223049825 */ /* 0x000fe200078e0204 */
[----:B------:R1:W5:Y:S04]  /*afd0*/  @P0 LD.E.64 R60, [R6.64] ;  /* 0x0000001c063c0980 */ /* 0x000368000c101b00 */
[----:B------:R1:W5:Y:S02]  /*afe0*/  @!P1 LD.E.64 R56, [R4.64] ;  /* 0x0000001c04389980 */ /* 0x000364000c101b00 */
.L_x_3659:
[----:B------:R-:W-:Y:S05]  /*aff0*/  BSYNC B0 ;  /* 0x0000000000007941 */ /* 0x000fea0003800000 */
.L_x_3658:
        /* <DEDUP_REMOVED lines=31> */
[----:B--23--:R-:W-:Y:S02]  /*b1f0*/  @!P1 IMAD.WIDE R10, R35, 0x2, R6 ;  /* 0x00000002230a9825 */ /* 0x00cfe400078e0206 */
        /* <DEDUP_REMOVED lines=8> */
.L_x_3661:
[----:B------:R-:W-:Y:S05]  /*b280*/  BSYNC B0 ;  /* 0x0000000000007941 */ /* 0x000fea0003800000 */
.L_x_3660:
        /* <DEDUP_REMOVED lines=42> */
.L_x_3663:
[----:B------:R-:W-:Y:S05]  /*b530*/  BSYNC B0 ;  /* 0x0000000000007941 */ /* 0x000fea0003800000 */
.L_x_3662:
        /* <DEDUP_REMOVED lines=39> */
.L_x_3665:
[----:B------:R-:W-:Y:S05]  /*b7b0*/  BSYNC B0 ;  /* 0x0000000000007941 */ /* 0x000fea0003800000 */
.L_x_3664:
[----:B------:R-:W-:Y:S01]  /*b7c0*/  UIADD3 UR4, -UR18, UR20, URZ ;  /* 0x0000001412047290 */ /* 0x000fe2000fffe13f */
[----:B-----5:R-:W-:Y:S01]  /*b7d0*/  IMAD.MOV.U32 R2, RZ, RZ, R86 ;  /* 0x000000ffff027224 */ /* 0x020fe200078e0056 */
[----:B------:R-:W-:-:S04]  /*b7e0*/  DEPBAR.LE SB0, 0x1 ;  /* 0x000080400000791a */ /* 0x000fc80000000000 */
[----:B------:R-:W-:Y:S01]  /*b7f0*/  UISETP.LT.AND UP0, UPT, UR4, 0x80, UPT ;  /* 0x000000800400788c */ /* 0x000fe2000bf01270 */
[----:B------:R-:W-:Y:S01]  /*b800*/  PRMT R117, R117, 0x5410, R2 ;  /* 0x0000541075757816 */ /* 0x000fe20000000002 */
[----:B--2---:R-:W-:Y:S01]  /*b810*/  IMAD.MOV.U32 R5, RZ, RZ, R87 ;  /* 0x000000ffff057224 */ /* 0x004fe200078e0057 */
[----:B---3--:R-:W-:Y:S01]  /*b820*/  MOV R6, R84 ;  /* 0x0000005400067202 */ /* 0x008fe20000000f00 */
[----:B------:R-:W-:Y:S01]  /*b830*/  USEL UR4, UR4, 0x80, UP0 ;  /* 0x0000008004047887 */ /* 0x000fe20008000000 */
[----:B----4-:R-:W-:Y:S01]  /*b840*/  IMAD.MOV.U32 R4, RZ, RZ, R80 ;  /* 0x000000ffff047224 */ /* 0x010fe200078e0050 */
[----:B------:R-:W-:Y:S01]  /*b850*/  BSSY B1, `(.L_x_3666) ;  /* 0x000006e000017945 */ /* 0x000fe20003800000 */
[----:B------:R-:W-:Y:S01]  /*b860*/  IMAD.MOV.U32 R2, RZ, RZ, R81 ;  /* 0x000000ffff027224 */ /* 0x000fe200078e0051 */
[----:B------:R-:W-:Y:S01]  /*b870*/  PRMT R117, R5, 0x7610, R117 ;  /* 0x0000761005757816 */ /* 0x000fe20000000075 */
[----:B------:R-:W-:Y:S01]  /*b880*/  IMAD.MOV.U32 R5, RZ, RZ, R85 ;  /* 0x000000ffff057224 */ /* 0x000fe200078e0055 */
[----:B------:R-:W-:Y:S01]  /*b890*/  BAR.SYNC.DEFER_BLOCKING 0x0 ;  /* 0x0000000000007b1d */ /* 0x000fe20000010000 */
[----:B------:R-:W-:-:S02]  /*b8a0*/  ISETP.GE.AND P0, PT, R68, UR4, PT ;  /* 0x0000000444007c0c */ /* 0x000fc4000bf06270 */
[----:B------:R-:W-:Y:S01]  /*b8b0*/  PRMT R115, R2, 0x5410, R4 ;  /* 0x0000541002737816 */ /* 0x000fe20000000004 */
[----:B------:R-:W-:Y:S01]  /*b8c0*/  IMAD.MOV.U32 R4, RZ, RZ, R82 ;  /* 0x000000ffff047224 */ /* 0x000fe200078e0052 */
[----:B------:R-:W-:Y:S02]  /*b8d0*/  MOV R2, R83 ;  /* 0x0000005300027202 */ /* 0x000fe40000000f00 */
[----:B------:R-:W-:Y:S02]  /*b8e0*/  PRMT R116, R5, 0x5410, R6 ;  /* 0x0000541005747816 */ /* 0x000fe40000000006 */
[----:B------:R-:W-:-:S05]  /*b8f0*/  PRMT R114, R2, 0x5410, R4 ;  /* 0x0000541002727816 */ /* 0x000fca0000000004 */
[----:B------:R-:W-:Y:S05]  /*b900*/  @P0 BRA `(.L_x_3667) ;  /* 0x0000062000000947 */ /* 0x000fea0003800000 */
[----:B------:R-:W-:Y:S01]  /*b910*/  ISETP.GE.AND P0, PT, R35, c[0x0][0x27c], PT ;  /* 0x00009f0023007a0c */ /* 0x000fe20003f06270 */
[----:B------:R-:W-:-:S12]  /*b920*/  BSSY B0, `(.L_x_3668) ;  /* 0x0000030000007945 */ /* 0x000fd80003800000 */
[----:B------:R-:W-:Y:S05]  /*b930*/  @P0 BRA `(.L_x_3669) ;  /* 0x000002e000000947 */ /* 0x000fea0003800000 */
[----:B------:R-:W2:Y:S01]  /*b940*/  LDS.128 R4, [R34+0x8100] ;  /* 0x0081000022047984 */ /* 0x000ea20000000c00 */
[----:B------:R-:W-:Y:S02]  /*b950*/  SHF.R.U64 R2, R18, 0x10, R19 ;  /* 0x0000001012027819 */ /* 0x000fe40000001213 */
[----:B------:R-:W-:Y:S02]  /*b960*/  SHF.R.U32.HI R10, RZ, 0x10, R21 ;  /* 0x00000010ff0a7819 */ /* 0x000fe40000011615 */
[----:B------:R-:W-:Y:S02]  /*b970*/  SHF.R.U32.HI R8, RZ, 0x10, R19 ;  /* 0x00000010ff087819 */ /* 0x000fe40000011613 */
[----:B------:R-:W-:Y:S02]  /*b980*/  SHF.R.U64 R9, R20, 0x10, R21 ;  /* 0x0000001014097819 */ /* 0x000fe40000001215 */
[----:B-1----:R-:W-:Y:S02]  /*b990*/  PRMT R13, R88, 0x5432, R2 ;  /* 0x00005432580d7816 */ /* 0x002fe40000000002 */
[----:B------:R-:W-:-:S02]  /*b9a0*/  PRMT R2, R17, 0x5410, R10 ;  /* 0x0000541011027816 */ /* 0x000fc4000000000a */
[----:B------:R-:W-:Y:S02]  /*b9b0*/  PRMT R8, R88, 0x5410, R8 ;  /* 0x0000541058087816 */ /* 0x000fe40000000008 */
[----:B------:R-:W-:Y:S01]  /*b9c0*/  PRMT R12, R17, 0x5432, R9 ;  /* 0x00005432110c7816 */ /* 0x000fe20000000009 */
[C---:B------:R-:W-:Y:S01]  /*b9d0*/  IMAD.U32 R16, R2.reuse, 0x10000, RZ ;  /* 0x0001000002107824 */ /* 0x040fe200078e00ff */
[----:B------:R-:W-:Y:S01]  /*b9e0*/  LOP3.LUT R18, R2, 0xffff0000, RZ, 0xc0, !PT ;  /* 0xffff000002127812 */ /* 0x000fe200078ec0ff */
[C---:B------:R-:W-:Y:S01]  /*b9f0*/  IMAD.U32 R17, R8.reuse, 0x10000, RZ ;  /* 0x0001000008117824 */ /* 0x040fe200078e00ff */
[----:B------:R-:W-:Y:S02]  /*ba00*/  LOP3.LUT R8, R8, 0xffff0000, RZ, 0xc0, !PT ;  /* 0xffff000008087812 */ /* 0x000fe400078ec0ff */
[C---:B--2---:R-:W-:Y:S01]  /*ba10*/  LOP3.LUT R9, R6.reuse, 0xffff0000, RZ, 0xc0, !PT ;  /* 0xffff000006097812 */ /* 0x044fe200078ec0ff */
[----:B------:R-:W-:Y:S01]  /*ba20*/  IMAD.U32 R10, R6, 0x10000, RZ ;  /* 0x00010000060a7824 */ /* 0x000fe200078e00ff */
[C---:B------:R-:W-:Y:S01]  /*ba30*/  LOP3.LUT R6, R7.reuse, 0xffff0000, RZ, 0xc0, !PT ;  /* 0xffff000007067812 */ /* 0x040fe200078ec0ff */
[----:B------:R-:W-:Y:S01]  /*ba40*/  IMAD.U32 R11, R7, 0x10000, RZ ;  /* 0x00010000070b7824 */ /* 0x000fe200078e00ff */
[C---:B------:R-:W-:Y:S01]  /*ba50*/  SHF.L.U32 R14, R4.reuse, 0x10, RZ ;  /* 0x00000010040e7819 */ /* 0x040fe200000006ff */
[C---:B------:R-:W-:Y:S01]  /*ba60*/  FMUL.FTZ R2, R9.reuse, R16 ;  /* 0x0000001009027220 */ /* 0x040fe20000410000 */
[----:B------:R-:W-:Y:S01]  /*ba70*/  LOP3.LUT R7, R4, 0xffff0000, RZ, 0xc0, !PT ;  /* 0xffff000004077812 */ /* 0x000fe200078ec0ff */
[-C--:B------:R-:W-:Y:S01]  /*ba80*/  FMUL.FTZ R9, R9, R17.reuse ;  /* 0x0000001109097220 */ /* 0x080fe20000410000 */
[C---:B------:R-:W-:Y:S01]  /*ba90*/  SHF.L.U32 R15, R5.reuse, 0x10, RZ ;  /* 0x00000010050f7819 */ /* 0x040fe200000006ff */
[----:B------:R-:W-:Y:S01]  /*baa0*/  FFMA.FTZ R17, R10, R17, -R2 ;  /* 0x000000110a117223 */ /* 0x000fe20000010802 */
[----:B------:R-:W-:Y:S01]  /*bab0*/  LOP3.LUT R4, R5, 0xffff0000, RZ, 0xc0, !PT ;  /* 0xffff000005047812 */ /* 0x000fe200078ec0ff */
[----:B------:R-:W-:-:S02]  /*bac0*/  FMUL.FTZ R5, R6, R18 ;  /* 0x0000001206057220 */ /* 0x000fc40000410000 */
[----:B------:R-:W-:Y:S01]  /*bad0*/  FFMA.FTZ R16, R10, R16, R9 ;  /* 0x000000100a107223 */ /* 0x000fe20000010009 */
[C---:B------:R-:W-:Y:S01]  /*bae0*/  SHF.L.U32 R9, R13.reuse, 0x10, RZ ;  /* 0x000000100d097819 */ /* 0x040fe200000006ff */
[-C--:B------:R-:W-:Y:S01]  /*baf0*/  FMUL.FTZ R2, R6, R8.reuse ;  /* 0x0000000806027220 */ /* 0x080fe20000410000 */
[----:B------:R-:W-:Y:S01]  /*bb00*/  LOP3.LUT R13, R13, 0xffff0000, RZ, 0xc0, !PT ;  /* 0xffff00000d0d7812 */ /* 0x000fe200078ec0ff */
[C---:B------:R-:W-:Y:S02]  /*bb10*/  FFMA.FTZ R10, R11.reuse, R8, -R5 ;  /* 0x000000080b0a7223 */ /* 0x040fe40000010805 */
[C---:B------:R-:W-:Y:S01]  /*bb20*/  IMAD.U32 R8, R12.reuse, 0x10000, RZ ;  /* 0x000100000c087824 */ /* 0x040fe200078e00ff */
[----:B------:R-:W-:Y:S01]  /*bb30*/  LOP3.LUT R12, R12, 0xffff0000, RZ, 0xc0, !PT ;  /* 0xffff00000c0c7812 */ /* 0x000fe200078ec0ff */
[----:B------:R-:W-:Y:S02]  /*bb40*/  FFMA.FTZ R11, R11, R18, R2 ;  /* 0x000000120b0b7223 */ /* 0x000fe40000010002 */
[----:B------:R-:W-:-:S02]  /*bb50*/  FMUL.FTZ R5, R7, R9 ;  /* 0x0000000907057220 */ /* 0x000fc40000410000 */
[C---:B------:R-:W-:Y:S02]  /*bb60*/  FMUL.FTZ R2, R4.reuse, R12 ;  /* 0x0000000c04027220 */ /* 0x040fe40000410000 */
[----:B------:R-:W-:Y:S01]  /*bb70*/  FMUL.FTZ R6, R7, R8 ;  /* 0x0000000807067220 */ /* 0x000fe20000410000 */
[----:B------:R-:W-:Y:S01]  /*bb80*/  F2FP.BF16.PACK_AB R7, R11, R10 ;  /* 0x0000000a0b07723e */ /* 0x000fe200000010ff */
[----:B------:R-:W-:Y:S02]  /*bb90*/  FMUL.FTZ R4, R4, R13 ;  /* 0x0000000d04047220 */ /* 0x000fe40000410000 */
[C---:B------:R-:W-:Y:S02]  /*bba0*/  FFMA.FTZ R8, R14.reuse, R8, R5 ;  /* 0x000000080e087223 */ /* 0x040fe40000010005 */
[----:B------:R-:W-:Y:S01]  /*bbb0*/  FFMA.FTZ R9, R14, R9, -R6 ;  /* 0x000000090e097223 */ /* 0x000fe20000010806 */
[----:B------:R-:W-:Y:S01]  /*bbc0*/  F2FP.BF16.PACK_AB R6, R16, R17 ;  /* 0x000000111006723e */ /* 0x000fe200000010ff */
[----:B------:R-:W-:-:S02]  /*bbd0*/  FFMA.FTZ R2, R15, R13, -R2 ;  /* 0x0000000d0f027223 */ /* 0x000fc40000010802 */
[----:B------:R-:W-:Y:S01]  /*bbe0*/  FFMA.FTZ R5, R15, R12, R4 ;  /* 0x0000000c0f057223 */ /* 0x000fe20000010004 */
[----:B------:R-:W-:-:S04]  /*bbf0*/  F2FP.BF16.PACK_AB R4, R8, R9 ;  /* 0x000000090804723e */ /* 0x000fc800000010ff */
[----:B------:R-:W-:-:S05]  /*bc00*/  F2FP.BF16.PACK_AB R5, R5, R2 ;  /* 0x000000020505723e */ /* 0x000fca00000010ff */
[----:B------:R1:W-:Y:S02]  /*bc10*/  STS.128 [R34+0x8100], R4 ;  /* 0x0081000422007388 */ /* 0x0003e40000000c00 */
.L_x_3669:
[----:B------:R-:W-:Y:S05]  /*bc20*/  BSYNC B0 ;  /* 0x0000000000007941 */ /* 0x000fea0003800000 */
.L_x_3668:
[----:B------:R-:W-:-:S13]  /*bc30*/  ISETP.GE.AND P0, PT, R90, c[0x0][0x27c], PT ;  /* 0x00009f005a007a0c */ /* 0x000fda0003f06270 */
[----:B------:R-:W-:Y:S05]  /*bc40*/  @P0 BRA `(.L_x_3667) ;  /* 0x000002e000000947 */ /* 0x000fea0003800000 */
[----:B-1----:R-:W1:Y:S01]  /*bc50*/  LDS.128 R4, [R34+0xc100] ;  /* 0x00c1000022047984 */ /* 0x002e620000000c00 */
        /* <DEDUP_REMOVED lines=45> */
.L_x_3667:
[----:B------:R-:W-:Y:S05]  /*bf30*/  BSYNC B1 ;  /* 0x0000000000017941 */ /* 0x000fea0003800000 */
.L_x_3666:
[----:B------:R-:W-:Y:S01]  /*bf40*/  IADD3 R2, R68, 0x10, RZ ;  /* 0x0000001044027810 */ /* 0x000fe20007ffe0ff */
[----:B------:R-:W-:Y:S03]  /*bf50*/  BSSY B1, `(.L_x_3670) ;  /* 0x0000065000017945 */ /* 0x000fe60003800000 */
[----:B------:R-:W-:-:S13]  /*bf60*/  ISETP.GE.AND P0, PT, R2, UR4, PT ;  /* 0x0000000402007c0c */ /* 0x000fda000bf06270 */
[----:B------:R-:W-:Y:S05]  /*bf70*/  @P0 BRA `(.L_x_3671) ;  /* 0x0000062000000947 */ /* 0x000fea0003800000 */
[----:B------:R-:W-:Y:S01]  /*bf80*/  ISETP.GE.AND P0, PT, R35, c[0x0][0x27c], PT ;  /* 0x00009f0023007a0c */ /* 0x000fe20003f06270 */
[----:B------:R-:W-:-:S12]  /*bf90*/  BSSY B0, `(.L_x_3672) ;  /* 0x0000030000007945 */ /* 0x000fd80003800000 */
        /* <DEDUP_REMOVED lines=47> */
.L_x_3673:
[----:B------:R-:W-:Y:S05]  /*c290*/  BSYNC B0 ;  /* 0x0000000000007941 */ /* 0x000fea0003800000 */
.L_x_3672:
        /* <DEDUP_REMOVED lines=48> */
.L_x_3671:
[----:B------:R-:W-:Y:S05]  /*c5a0*/  BSYNC B1 ;  /* 0x0000000000017941 */ /* 0x000fea0003800000 */
.L_x_3670:
        /* <DEDUP_REMOVED lines=53> */
.L_x_3677:
[----:B------:R-:W-:Y:S05]  /*c900*/  BSYNC B0 ;  /* 0x0000000000007941 */ /* 0x000fea0003800000 */
.L_x_3676:
        /* <DEDUP_REMOVED lines=48> */
.L_x_3675:
[----:B------:R-:W-:Y:S05]  /*cc10*/  BSYNC B1 ;  /* 0x0000000000017941 */ /* 0x000fea0003800000 */
.L_x_3674:
        /* <DEDUP_REMOVED lines=53> */
.L_x_3681:
[----:B------:R-:W-:Y:S05]  /*cf70*/  BSYNC B0 ;  /* 0x0000000000007941 */ /* 0x000fea0003800000 */
.L_x_3680:
        /* <DEDUP_REMOVED lines=48> */
.L_x_3679:
[----:B------:R-:W-:Y:S05]  /*d280*/  BSYNC B1 ;  /* 0x0000000000017941 */ /* 0x000fea0003800000 */
.L_x_3678:
        /* <DEDUP_REMOVED lines=53> */
.L_x_3685:
[----:B------:R-:W-:Y:S05]  /*d5e0*/  BSYNC B0 ;  /* 0x0000000000007941 */ /* 0x000fea0003800000 */
.L_x_3684:
        /* <DEDUP_REMOVED lines=48> */
.L_x_3683:
[----:B------:R-:W-:Y:S05]  /*d8f0*/  BSYNC B1 ;  /* 0x0000000000017941 */ /* 0x000fea0003800000 */
.L_x_3682:
        /* <DEDUP_REMOVED lines=53> */
.L_x_3689:
[----:B------:R-:W-:Y:S05]  /*dc50*/  BSYNC B0 ;  /* 0x0000000000007941 */ /* 0x000fea0003800000 */
.L_x_3688:
        /* <DEDUP_REMOVED lines=48> */
.L_x_3687:
[----:B------:R-:W-:Y:S05]  /*df60*/  BSYNC B1 ;  /* 0x0000000000017941 */ /* 0x000fea0003800000 */
.L_x_3686:
        /* <DEDUP_REMOVED lines=53> */
.L_x_3693:
[----:B------:R-:W-:Y:S05]  /*e2c0*/  BSYNC B0 ;  /* 0x0000000000007941 */ /* 0x000fea0003800000 */
.L_x_3692:
        /* <DEDUP_REMOVED lines=48> */
.L_x_3691:
[----:B------:R-:W-:Y:S05]  /*e5d0*/  BSYNC B1 ;  /* 0x0000000000017941 */ /* 0x000fea0003800000 */
.L_x_3690:
[----:B------:R-:W-:-:S04]  /*e5e0*/  IADD3 R2, R68, 0x70, RZ ;  /* 0x0000007044027810 */ /* 0x000fc80007ffe0ff */
        /* <DEDUP_REMOVED lines=51> */
.L_x_3696:
[----:B------:R-:W-:Y:S05]  /*e920*/  BSYNC B0 ;  /* 0x0000000000007941 */ /* 0x000fea0003800000 */
.L_x_3695:
        /* <DEDUP_REMOVED lines=47> */
[----:B------:R1:W-:Y:S01]  /*ec20*/  STS.128 [R34+0xf900], R4 ;  /* 0x00f9000422007388 */ /* 0x0003e20000000c00 */
[----:B------:R-:W-:Y:S05]  /*ec30*/  BRA `(.L_x_3694) ;  /* 0x00004cd000007947 */ /* 0x000fea0003800000 */
.L_x_3649:
[----:B------:R-:W-:Y:S01]  /*ec40*/  PLOP3.LUT P0, PT, PT, PT, UP2, 0x80, 0x0 ;  /* 0x000000000000781c */ /* 0x000fe20003f0f028 */
[----:B------:R-:W-:Y:S01]  /*ec50*/  IMAD.U32 R6, RZ, RZ, UR30 ;  /* 0x0000001eff067e24 */ /* 0x000fe2000f8e00ff */
[----:B------:R-:W-:Y:S01]  /*ec60*/  ISETP.NE.AND P1, PT, R17, RZ, PT ;  /* 0x000000ff1100720c */ /* 0x000fe20003f25270 */
[----:B------:R-:W-:Y:S01]  /*ec70*/  IMAD.U32 R7, RZ, RZ, UR31 ;  /* 0x0000001fff077e24 */ /* 0x000fe2000f8e00ff */
[----:B------:R-:W-:Y:S01]  /*ec80*/  CS2R R22, SRZ ;  /* 0x0000000000167805 */ /* 0x000fe2000001ff00 */
[----:B------:R-:W-:Y:S01]  /*ec90*/  IMAD.U32 R5, RZ, RZ, UR6 ;  /* 0x00000006ff057e24 */ /* 0x000fe2000f8e00ff */
[----:B------:R-:W-:Y:S01]  /*eca0*/  CS2R R20, SRZ ;  /* 0x0000000000147805 */ /* 0x000fe2000001ff00 */
[----:B------:R-:W-:-:S06]  /*ecb0*/  ISETP.NE.AND P3, PT, R26, RZ, PT ;  /* 0x000000ff1a00720c */ /* 0x000fcc0003f65270 */
[----:B------:R-:W-:Y:S01]  /*ecc0*/  @P0 IMAD.HI.U32 R4, R2, c[0x0][0x2c8], RZ ;  /* 0x0000b20002040a27 */ /* 0x000fe200078e00ff */
[----:B------:R-:W-:-:S13]  /*ecd0*/  PLOP3.LUT P0, PT, PT, PT, UP2, 0x80, 0x0 ;  /* 0x000000000000781c */ /* 0x000fda0003f0f028 */
[----:B------:R-:W-:Y:S01]  /*ece0*/  @P0 SHF.R.U32.HI R2, RZ, c[0x0][0x2cc], R4 ;  /* 0x0000b300ff020a19 */ /* 0x000fe20000011604 */
[----:B------:R-:W-:-:S03]  /*ecf0*/  IMAD.MOV.U32 R4, RZ, RZ, R6 ;  /* 0x000000ffff047224 */ /* 0x000fc600078e0006 */
[----:B------:R-:W-:Y:S01]  /*ed00*/  SHF.R.S32.HI R8, RZ, 0x1f, R2 ;  /* 0x0000001fff087819 */ /* 0x000fe20000011402 */
[----:B------:R-:W-:-:S04]  /*ed10*/  IMAD.WIDE.U32 R4, R2, c[0x0][0x280], R4 ;  /* 0x0000a00002047a25 */ /* 0x000fc800078e0004 */
[----:B------:R-:W-:Y:S01]  /*ed20*/  IMAD R7, R8, c[0x0][0x280], RZ ;  /* 0x0000a00008077a24 */ /* 0x000fe200078e02ff */
[----:B------:R-:W-:-:S03]  /*ed30*/  LEA R14, P0, R4, c[0x0][0x270], 0x1 ;  /* 0x00009c00040e7a11 */ /* 0x000fc600078008ff */
[----:B------:R-:W-:Y:S02]  /*ed40*/  IMAD R6, R2, c[0x0][0x284], R7 ;  /* 0x0000a10002067a24 */ /* 0x000fe400078e0207 */
[----:B------:R-:W-:Y:S02]  /*ed50*/  IMAD.U32 R7, RZ, RZ, UR33 ;  /* 0x00000021ff077e24 */ /* 0x000fe4000f8e00ff */
[----:B------:R-:W-:Y:S02]  /*ed60*/  IMAD.IADD R5, R5, 0x1, R6 ;  /* 0x0000000105057824 */ /* 0x000fe400078e0206 */
[----:B------:R-:W-:Y:S02]  /*ed70*/  IMAD.U32 R6, RZ, RZ, UR32 ;  /* 0x00000020ff067e24 */ /* 0x000fe4000f8e00ff */
[----:B------:R-:W-:Y:S01]  /*ed80*/  IMAD R7, R8, c[0x0][0x290], RZ ;  /* 0x0000a40008077a24 */ /* 0x000fe200078e02ff */
[----:B------:R-:W-:Y:S01]  /*ed90*/  LEA.HI.X R13, R4, c[0x0][0x274], R5, 0x1, P0 ;  /* 0x00009d00040d7a11 */ /* 0x000fe200000f0c05 */
[----:B------:R-:W-:Y:S01]  /*eda0*/  IMAD.MOV.U32 R4, RZ, RZ, R6 ;  /* 0x000000ffff047224 */ /* 0x000fe200078e0006 */
[----:B------:R-:W-:Y:S01]  /*edb0*/  MOV R5, UR5 ;  /* 0x0000000500057c02 */ /* 0x000fe20008000f00 */
[----:B------:R-:W1:Y:S04]  /*edc0*/  SHFL.IDX PT, R6, R14, RZ, 0x181f ;  /* 0x00181fff0e067589 */ /* 0x000e6800000e0000 */
[----:B------:R-:W-:-:S04]  /*edd0*/  IMAD.WIDE.U32 R4, R2, c[0x0][0x290], R4 ;  /* 0x0000a40002047a25 */ /* 0x000fc800078e0004 */
[----:B------:R-:W-:Y:S01]  /*ede0*/  IMAD R2, R2, c[0x0][0x294], R7 ;  /* 0x0000a50002027a24 */ /* 0x000fe200078e0207 */
[----:B------:R-:W-:-:S03]  /*edf0*/  LEA R12, P0, R4, c[0x0][0x288], 0x1 ;  /* 0x0000a200040c7a11 */ /* 0x000fc600078008ff */
[----:B------:R-:W-:Y:S02]  /*ee00*/  IMAD.IADD R2, R5, 0x1, R2 ;  /* 0x0000000105027824 */ /* 0x000fe400078e0202 */
[----:B------:R-:W2:Y:S03]  /*ee10*/  SHFL.IDX PT, R5, R13, RZ, 0x181f ;  /* 0x00181fff0d057589 */ /* 0x000ea600000e0000 */
[----:B------:R-:W-:Y:S02]  /*ee20*/  LEA.HI.X R11, R4, c[0x0][0x28c], R2, 0x1, P0 ;  /* 0x0000a300040b7a11 */ /* 0x000fe400000f0c02 */
[----:B------:R-:W-:-:S03]  /*ee30*/  ISETP.GE.OR P0, PT, R16, c[0x0][0x27c], P1 ;  /* 0x00009f0010007a0c */ /* 0x000fc60000f06670 */
[----:B------:R-:W-:Y:S10]  /*ee40*/  SHFL.IDX PT, R8, R11, RZ, 0x181f ;  /* 0x00181fff0b087589 */ /* 0x000ff400000e0000 */
[----:B------:R-:W-:-:S02]  /*ee50*/  @!P0 SHF.L.U32 R4, R16, 0x1, RZ ;  /* 0x0000000110048819 */ /* 0x000fc400000006ff */
[----:B------:R-:W-:Y:S02]  /*ee60*/  @!P0 SHF.L.U64.HI R2, R16, 0x1, R37 ;  /* 0x0000000110028819 */ /* 0x000fe40000010225 */
[----:B-1----:R-:W-:-:S05]  /*ee70*/  @!P0 IADD3 R6, P1, R6, R4, RZ ;  /* 0x0000000406068210 */ /* 0x002fca0007f3e0ff */
[----:B--2---:R-:W-:Y:S02]  /*ee80*/  @!P0 IMAD.X R7, R5, 0x1, R2, P1 ;  /* 0x0000000105078824 */ /* 0x004fe400008e0602 */
[----:B------:R-:W1:Y:S01]  /*ee90*/  SHFL.IDX PT, R5, R12, RZ, 0x181f ;  /* 0x00181fff0c057589 */ /* 0x000e6200000e0000 */
[----:B------:R-:W-:Y:S01]  /*eea0*/  CS2R R26, SRZ ;  /* 0x00000000001a7805 */ /* 0x000fe2000001ff00 */
[----:B------:R-:W-:Y:S02]  /*eeb0*/  CS2R R24, SRZ ;  /* 0x0000000000187805 */ /* 0x000fe4000001ff00 */
[----:B------:R2:W3:Y:S01]  /*eec0*/  @!P0 LD.E.128 R20, [R6.64] ;  /* 0x0000001c06148980 */ /* 0x0004e2000c101d00 */
[----:B-1----:R-:W-:-:S05]  /*eed0*/  @!P0 IADD3 R4, P1, R5, R4, RZ ;  /* 0x0000000405048210 */ /* 0x002fca0007f3e0ff */
[----:B------:R-:W-:-:S05]  /*eee0*/  @!P0 IMAD.X R5, R8, 0x1, R2, P1 ;  /* 0x0000000108058824 */ /* 0x000fca00008e0602 */
[----:B------:R1:W4:Y:S01]  /*eef0*/  @!P0 LD.E.128 R24, [R4.64] ;  /* 0x0000001c04188980 */ /* 0x000322000c101d00 */
[----:B------:R-:W-:Y:S03]  /*ef00*/  BSSY B0, `(.L_x_3697) ;  /* 0x0000026000007945 */ /* 0x000fe60003800000 */
[----:B--2---:R2:W1:Y:S01]  /*ef10*/  SHFL.IDX PT, R7, R14, 0x1, 0x181f ;  /* 0x00381f000e077f89 */ /* 0x00446200000e0000 */
[----:B------:R-:W-:-:S03]  /*ef20*/  CS2R R46, SRZ ;  /* 0x00000000002e7805 */ /* 0x000fc6000001ff00 */
[----:B------:R2:W1:Y:S01]  /*ef30*/  SHFL.IDX PT, R8, R12, 0x1, 0x181f ;  /* 0x00381f000c087f89 */ /* 0x00046200000e0000 */
[----:B------:R-:W-:-:S03]  /*ef40*/  CS2R R44, SRZ ;  /* 0x00000000002c7805 */ /* 0x000fc6000001ff00 */
[----:B------:R2:W1:Y:S01]  /*ef50*/  SHFL.IDX PT, R9, R13, 0x1, 0x181f ;  /* 0x00381f000d097f89 */ /* 0x00046200000e0000 */
[----:B------:R-:W-:-:S03]  /*ef60*/  CS2R R42, SRZ ;  /* 0x00000000002a7805 */ /* 0x000fc6000001ff00 */
[----:B------:R2:W1:Y:S01]  /*ef70*/  SHFL.IDX PT, R10, R11, 0x1, 0x181f ;  /* 0x00381f000b0a7f89 */ /* 0x00046200000e0000 */
[----:B------:R-:W-:Y:S01]  /*ef80*/  CS2R R40, SRZ ;  /* 0x0000000000287805 */ /* 0x000fe2000001ff00 */
[----:B------:R-:W-:Y:S01]  /*ef90*/  ISETP.GE.AND P2, PT, R16, c[0x0][0x27c], PT ;  /* 0x00009f0010007a0c */ /* 0x000fe20003f46270 */
[----:B---3--:R-:W-:Y:S02]  /*efa0*/  IMAD.MOV.U32 R6, RZ, RZ, R22 ;  /* 0x000000ffff067224 */ /* 0x008fe400078e0016 */
[----:B-1----:R-:W-:Y:S02]  /*efb0*/  IMAD.MOV.U32 R4, RZ, RZ, R20 ;  /* 0x000000ffff047224 */ /* 0x002fe400078e0014 */
[----:B------:R-:W-:Y:S01]  /*efc0*/  IMAD.MOV.U32 R2, RZ, RZ, R21 ;  /* 0x000000ffff027224 */ /* 0x000fe200078e0015 */
[----:B------:R-:W-:Y:S02]  /*efd0*/  MOV R5, R23 ;  /* 0x0000001700057202 */ /* 0x000fe40000000f00 */
[----:B------:R-:W-:-:S02]  /*efe0*/  PRMT R31, R6, 0x7610, R31 ;  /* 0x00007610061f7816 */ /* 0x000fc4000000001f */
[----:B------:R-:W-:Y:S02]  /*eff0*/  PRMT R19, R4, 0x7610, R19 ;  /* 0x0000761004137816 */ /* 0x000fe40000000013 */
[----:B------:R-:W-:Y:S02]  /*f000*/  PRMT R29, R2, 0x7610, R29 ;  /* 0x00007610021d7816 */ /* 0x000fe4000000001d */
[----:B------:R-:W-:Y:S01]  /*f010*/  PRMT R30, R30, 0x5410, R5 ;  /* 0x000054101e1e7816 */ /* 0x000fe20000000005 */
[----:B----4-:R-:W-:Y:S01]  /*f020*/  IMAD.MOV.U32 R6, RZ, RZ, R26 ;  /* 0x000000ffff067224 */ /* 0x010fe200078e001a */
[----:B------:R-:W-:Y:S01]  /*f030*/  MOV R5, R27 ;  /* 0x0000001b00057202 */ /* 0x000fe20000000f00 */
[----:B------:R-:W-:Y:S02]  /*f040*/  IMAD.MOV.U32 R4, RZ, RZ, R24 ;  /* 0x000000ffff047224 */ /* 0x000fe400078e0018 */
[----:B------:R-:W-:Y:S01]  /*f050*/  IMAD.MOV.U32 R2, RZ, RZ, R25 ;  /* 0x000000ffff027224 */ /* 0x000fe200078e0019 */
[----:B------:R-:W-:-:S02]  /*f060*/  PRMT R30, R6, 0x7610, R30 ;  /* 0x00007610061e7816 */ /* 0x000fc4000000001e */
[----:B------:R-:W-:Y:S02]  /*f070*/  PRMT R29, R29, 0x5410, R5 ;  /* 0x000054101d1d7816 */ /* 0x000fe40000000005 */
[----:B------:R-:W-:Y:S01]  /*f080*/  PRMT R28, R2, 0x5410, R4 ;  /* 0x00005410021c7816 */ /* 0x000fe20000000004 */
[----:B------:R-:W-:Y:S05]  /*f090*/  @P3 BRA `(.L_x_3698) ;  /* 0x000000c000003947 */ /* 0x000fea0003800000 */
[----:B--2---:R-:W-:Y:S01]  /*f0a0*/  CS2R R44, SRZ ;  /* 0x00000000002c7805 */ /* 0x004fe2000001ff00 */
        /* <DEDUP_REMOVED lines=11> */
.L_x_3698:
[----:B--2---:R-:W-:Y:S05]  /*f160*/  BSYNC B0 ;  /* 0x0000000000007941 */ /* 0x004fea0003800000 */
.L_x_3697:
[----:B-1----:R-:W1:Y:S01]  /*f170*/  SHFL.IDX PT, R6, R14, 0x2, 0x181f ;  /* 0x00581f000e067f89 */ /* 0x002e6200000e0000 */
[----:B------:R-:W-:Y:S01]  /*f180*/  ISETP.NE.AND P0, PT, R38, RZ, PT ;  /* 0x000000ff2600720c */ /* 0x000fe20003f05270 */
[----:B------:R-:W-:Y:S01]  /*f190*/  CS2R R54, SRZ ;  /* 0x0000000000367805 */ /* 0x000fe2000001ff00 */
[----:B------:R-:W-:Y:S01]  /*f1a0*/  CS2R R52, SRZ ;  /* 0x0000000000347805 */ /* 0x000fe2000001ff00 */
[----:B------:R-:W2:Y:S01]  /*f1b0*/  SHFL.IDX PT, R4, R13, 0x2, 0x181f ;  /* 0x00581f000d047f89 */ /* 0x000ea200000e0000 */
[----:B------:R-:W-:Y:S02]  /*f1c0*/  ISETP.GE.OR P0, PT, R16, c[0x0][0x27c], P0 ;  /* 0x00009f0010007a0c */ /* 0x000fe40000706670 */
[----:B------:R-:W-:Y:S01]  /*f1d0*/  ISETP.NE.AND P3, PT, R48, RZ, PT ;  /* 0x000000ff3000720c */ /* 0x000fe20003f65270 */
[----:B------:R-:W-:Y:S10]  /*f1e0*/  SHFL.IDX PT, R8, R11, 0x2, 0x181f ;  /* 0x00581f000b087f89 */ /* 0x000ff400000e0000 */
[C---:B------:R-:W-:Y:S01]  /*f1f0*/  @!P0 IMAD.SHL.U32 R2, R16.reuse, 0x2, RZ ;  /* 0x0000000210028824 */ /* 0x040fe200078e00ff */
[----:B------:R-:W-:-:S04]  /*f200*/  @!P0 SHF.L.U64.HI R5, R16, 0x1, R37 ;  /* 0x0000000110058819 */ /* 0x000fc80000010225 */
[----:B-1----:R-:W-:-:S05]  /*f210*/  @!P0 IADD3 R6, P1, R6, R2, RZ ;  /* 0x0000000206068210 */ /* 0x002fca0007f3e0ff */
[----:B--2---:R-:W-:Y:S02]  /*f220*/  @!P0 IMAD.X R7, R4, 0x1, R5, P1 ;  /* 0x0000000104078824 */ /* 0x004fe400008e0605 */
[----:B------:R-:W1:Y:S01]  /*f230*/  SHFL.IDX PT, R4, R12, 0x2, 0x181f ;  /* 0x00581f000c047f89 */ /* 0x000e6200000e0000 */
[----:B------:R-:W-:Y:S01]  /*f240*/  CS2R R58, SRZ ;  /* 0x00000000003a7805 */ /* 0x000fe2000001ff00 */
[----:B------:R-:W-:Y:S02]  /*f250*/  CS2R R56, SRZ ;  /* 0x0000000000387805 */ /* 0x000fe4000001ff00 */
[----:B------:R2:W3:Y:S01]  /*f260*/  @!P0 LD.E.128 R52, [R6.64] ;  /* 0x0000001c06348980 */ /* 0x0004e2000c101d00 */
[----:B-1----:R-:W-:-:S05]  /*f270*/  @!P0 IADD3 R4, P1, R4, R2, RZ ;  /* 0x0000000204048210 */ /* 0x002fca0007f3e0ff */
[----:B------:R-:W-:-:S05]  /*f280*/  @!P0 IMAD.X R5, R8, 0x1, R5, P1 ;  /* 0x0000000108058824 */ /* 0x000fca00008e0605 */
[----:B------:R1:W4:Y:S01]  /*f290*/  @!P0 LD.E.128 R56, [R4.64] ;  /* 0x0000001c04388980 */ /* 0x000322000c101d00 */
[----:B--2--5:R-:W-:Y:S02]  /*f2a0*/  IMAD.MOV.U32 R6, RZ, RZ, R46 ;  /* 0x000000ffff067224 */ /* 0x024fe400078e002e */
[----:B------:R-:W-:Y:S01]  /*f2b0*/  IMAD.MOV.U32 R2, RZ, RZ, R45 ;  /* 0x000000ffff027224 */ /* 0x000fe200078e002d */
[----:B------:R2:W2:Y:S01]  /*f2c0*/  SHFL.IDX PT, R9, R13, 0x3, 0x181f ;  /* 0x00781f000d097f89 */ /* 0x0004a200000e0000 */
[----:B------:R-:W-:Y:S01]  /*f2d0*/  BSSY B0, `(.L_x_3699) ;  /* 0x000002b000007945 */ /* 0x000fe20003800000 */
[----:B-1----:R-:W-:Y:S01]  /*f2e0*/  IMAD.MOV.U32 R4, RZ, RZ, R44 ;  /* 0x000000ffff047224 */ /* 0x002fe200078e002c */
[----:B------:R-:W-:-:S04]  /*f2f0*/  MOV R5, R47 ;  /* 0x0000002f00057202 */ /* 0x000fc80000000f00 */
[----:B------:R-:W-:Y:S01]  /*f300*/  PRMT R71, R5, 0x5410, R6 ;  /* 0x0000541005477816 */ /* 0x000fe20000000006 */
[----:B------:R-:W-:Y:S01]  /*f310*/  IMAD.MOV.U32 R6, RZ, RZ, R42 ;  /* 0x000000ffff067224 */ /* 0x000fe200078e002a */
[----:B------:R-:W-:Y:S01]  /*f320*/  PRMT R51, R2, 0x5410, R4 ;  /* 0x0000541002337816 */ /* 0x000fe20000000004 */
[----:B------:R-:W-:Y:S01]  /*f330*/  IMAD.MOV.U32 R4, RZ, RZ, R40 ;  /* 0x000000ffff047224 */ /* 0x000fe200078e0028 */
[----:B------:R-:W-:Y:S01]  /*f340*/  MOV R5, R43 ;  /* 0x0000002b00057202 */ /* 0x000fe20000000f00 */
[----:B------:R-:W-:-:S03]  /*f350*/  IMAD.MOV.U32 R2, RZ, RZ, R41 ;  /* 0x000000ffff027224 */ /* 0x000fc600078e0029 */
[----:B------:R-:W-:Y:S02]  /*f360*/  PRMT R70, R5, 0x5410, R6 ;  /* 0x0000541005467816 */ /* 0x000fe40000000006 */
[----:B------:R-:W-:Y:S01]  /*f370*/  PRMT R50, R2, 0x5410, R4 ;  /* 0x0000541002327816 */ /* 0x000fe20000000004 */
[----:B------:R1:W1:Y:S01]  /*f380*/  SHFL.IDX PT, R7, R14, 0x3, 0x181f ;  /* 0x00781f000e077f89 */ /* 0x00026200000e0000 */
[----:B------:R-:W-:-:S03]  /*f390*/  CS2R R66, SRZ ;  /* 0x0000000000427805 */ /* 0x000fc6000001ff00 */
[----:B------:R1:W1:Y:S01]  /*f3a0*/  SHFL.IDX PT, R10, R11, 0x3, 0x181f ;  /* 0x00781f000b0a7f89 */ /* 0x00026200000e0000 */
[----:B------:R-:W-:-:S03]  /*f3b0*/  CS2R R64, SRZ ;  /* 0x0000000000407805 */ /* 0x000fc6000001ff00 */
[----:B------:R1:W1:Y:S01]  /*f3c0*/  SHFL.IDX PT, R8, R12, 0x3, 0x181f ;  /* 0x00781f000c087f89 */ /* 0x00026200000e0000 */
[----:B------:R-:W-:Y:S01]  /*f3d0*/  CS2R R62, SRZ ;  /* 0x00000000003e7805 */ /* 0x000fe2000001ff00 */
[----:B------:R-:W-:Y:S01]  /*f3e0*/  CS2R R60, SRZ ;  /* 0x00000000003c7805 */ /* 0x000fe2000001ff00 */
[----:B---3--:R-:W-:Y:S01]  /*f3f0*/  IMAD.MOV.U32 R6, RZ, RZ, R54 ;  /* 0x000000ffff067224 */ /* 0x008fe200078e0036 */
[----:B------:R-:W-:Y:S01]  /*f400*/  MOV R5, R55 ;  /* 0x0000003700057202 */ /* 0x000fe20000000f00 */
[----:B------:R-:W-:Y:S02]  /*f410*/  IMAD.MOV.U32 R4, RZ, RZ, R52 ;  /* 0x000000ffff047224 */ /* 0x000fe400078e0034 */
[----:B------:R-:W-:Y:S01]  /*f420*/  IMAD.MOV.U32 R2, RZ, RZ, R53 ;  /* 0x000000ffff027224 */ /* 0x000fe200078e0035 */
[----:B------:R-:W-:-:S04]  /*f430*/  PRMT R107, R5, 0x5410, R6 ;  /* 0x00005410056b7816 */ /* 0x000fc80000000006 */
[----:B------:R-:W-:Y:S01]  /*f440*/  PRMT R105, R2, 0x5410, R4 ;  /* 0x0000541002697816 */ /* 0x000fe20000000004 */
[----:B----4-:R-:W-:Y:S01]  /*f450*/  IMAD.MOV.U32 R6, RZ, RZ, R58 ;  /* 0x000000ffff067224 */ /* 0x010fe200078e003a */
[----:B------:R-:W-:Y:S01]  /*f460*/  MOV R5, R59 ;  /* 0x0000003b00057202 */ /* 0x000fe20000000f00 */
[----:B------:R-:W-:Y:S02]  /*f470*/  IMAD.MOV.U32 R4, RZ, RZ, R56 ;  /* 0x000000ffff047224 */ /* 0x000fe400078e0038 */
[----:B------:R-:W-:Y:S01]  /*f480*/  IMAD.MOV.U32 R2, RZ, RZ, R57 ;  /* 0x000000ffff027224 */ /* 0x000fe200078e0039 */
[----:B------:R-:W-:-:S04]  /*f490*/  PRMT R106, R5, 0x5410, R6 ;  /* 0x00005410056a7816 */ /* 0x000fc80000000006 */
[----:B------:R-:W-:Y:S01]  /*f4a0*/  PRMT R104, R2, 0x5410, R4 ;  /* 0x0000541002687816 */ /* 0x000fe20000000004 */
[----:B------:R-:W-:Y:S05]  /*f4b0*/  @P3 BRA `(.L_x_3700) ;  /* 0x000000c000003947 */ /* 0x000fea0003800000 */
[----:B-12---:R-:W-:Y:S01]  /*f4c0*/  CS2R R64, SRZ ;  /* 0x0000000000407805 */ /* 0x006fe2000001ff00 */
        /* <DEDUP_REMOVED lines=11> */
.L_x_3700:
[----:B-12---:R-:W-:Y:S05]  /*f580*/  BSYNC B0 ;  /* 0x0000000000007941 */ /* 0x006fea0003800000 */
.L_x_3699:
[----:B------:R-:W1:Y:S01]  /*f590*/  SHFL.IDX PT, R6, R14, 0x4, 0x181f ;  /* 0x00981f000e067f89 */ /* 0x000e6200000e0000 */
[----:B------:R-:W-:Y:S01]  /*f5a0*/  ISETP.NE.AND P0, PT, R69, RZ, PT ;  /* 0x000000ff4500720c */ /* 0x000fe20003f05270 */
[----:B------:R-:W-:Y:S01]  /*f5b0*/  CS2R R74, SRZ ;  /* 0x00000000004a7805 */ /* 0x000fe2000001ff00 */
[----:B------:R-:W-:Y:S01]  /*f5c0*/  ISETP.NE.AND P3, PT, R72, RZ, PT ;  /* 0x000000ff4800720c */ /* 0x000fe20003f65270 */
[----:B------:R-:W2:Y:S01]  /*f5d0*/  SHFL.IDX PT, R4, R13, 0x4, 0x181f ;  /* 0x00981f000d047f89 */ /* 0x000ea200000e0000 */
[C---:B------:R-:W-:Y:S01]  /*f5e0*/  ISETP.GE.OR P0, PT, R16.reuse, c[0x0][0x27c], P0 ;  /* 0x00009f0010007a0c */ /* 0x040fe20000706670 */
[----:B------:R-:W-:Y:S02]  /*f5f0*/  CS2R R72, SRZ ;  /* 0x0000000000487805 */ /* 0x000fe4000001ff00 */
        /* <DEDUP_REMOVED lines=58> */
.L_x_3702:
[----:B-12---:R-:W-:Y:S05]  /*f9a0*/  BSYNC B0 ;  /* 0x0000000000007941 */ /* 0x006fea0003800000 */
.L_x_3701:
[----:B------:R-:W1:Y:S01]  /*f9b0*/  SHFL.IDX PT, R6, R14, 0x6, 0x181f ;  /* 0x00d81f000e067f89 */ /* 0x000e6200000e0000 */
[----:B------:R-:W-:Y:S01]  /*f9c0*/  ISETP.NE.AND P0, PT, R89, RZ, PT ;  /* 0x000000ff5900720c */ /* 0x000fe20003f05270 */
[----:B------:R-:W-:Y:S01]  /*f9d0*/  CS2R R98, SRZ ;  /* 0x0000000000627805 */ /* 0x000fe2000001ff00 */
[----:B------:R-:W-:Y:S01]  /*f9e0*/  CS2R R96, SRZ ;  /* 0x0000000000607805 */ /* 0x000fe2000001ff00 */
[----:B------:R-:W2:Y:S01]  /*f9f0*/  SHFL.IDX PT, R7, R13, 0x6, 0x181f ;  /* 0x00d81f000d077f89 */ /* 0x000ea200000e0000 */
[----:B------:R-:W-:-:S03]  /*fa00*/  ISETP.GE.OR P0, PT, R16, c[0x0][0x27c], P0 ;  /* 0x00009f0010007a0c */ /* 0x000fc60000706670 */
[----:B------:R-:W3:Y:S04]  /*fa10*/  SHFL.IDX PT, R4, R12, 0x6, 0x181f ;  /* 0x00d81f000c047f89 */ /* 0x000ee800000e0000 */
[----:B------:R-:W4:Y:S06]  /*fa20*/  SHFL.IDX PT, R8, R11, 0x6, 0x181f ;  /* 0x00d81f000b087f89 */ /* 0x000f2c00000e0000 */
        /* <DEDUP_REMOVED lines=12> */
[----:B------:R-:W-:Y:S01]  /*faf0*/  CS2R R102, SRZ ;  /* 0x0000000000667805 */ /* 0x000fe2000001ff00 */
[----:B------:R2:W2:Y:S01]  /*fb00*/  SHFL.IDX PT, R10, R13, 0x7, 0x181f ;  /* 0x00f81f000d0a7f89 */ /* 0x0004a200000e0000 */
[----:B------:R-:W-:Y:S01]  /*fb10*/  CS2R R100, SRZ ;  /* 0x0000000000647805 */ /* 0x000fe2000001ff00 */
[----:B------:R-:W-:Y:S01]  /*fb20*/  CS2R R90, SRZ ;  /* 0x00000000005a7805 */ /* 0x000fe2000001ff00 */
[----:B------:R-:W-:Y:S01]  /*fb30*/  CS2R R88, SRZ ;  /* 0x0000000000587805 */ /* 0x000fe2000001ff00 */
[----:B------:R2:W2:Y:S04]  /*fb40*/  SHFL.IDX PT, R8, R12, 0x7, 0x181f ;  /* 0x00f81f000c087f89 */ /* 0x0004a800000e0000 */
[----:B------:R2:W2:Y:S01]  /*fb50*/  SHFL.IDX PT, R9, R11, 0x7, 0x181f ;  /* 0x00f81f000b097f89 */ /* 0x0004a200000e0000 */
[----:B-1----:R-:W-:-:S03]  /*fb60*/  IMAD.MOV.U32 R6, RZ, RZ, R86 ;  /* 0x000000ffff067224 */ /* 0x002fc600078e0056 */
[----:B------:R1:W1:Y:S01]  /*fb70*/  SHFL.IDX PT, R7, R14, 0x7, 0x181f ;  /* 0x00f81f000e077f89 */ /* 0x00026200000e0000 */
[----:B---3--:R-:W-:Y:S01]  /*fb80*/  IMAD.MOV.U32 R4, RZ, RZ, R84 ;  /* 0x000000ffff047224 */ /* 0x008fe200078e0054 */
        /* <DEDUP_REMOVED lines=34> */
.L_x_3704:
[----:B-1----:R-:W-:Y:S05]  /*fdb0*/  BSYNC B0 ;  /* 0x0000000000007941 */ /* 0x002fea0003800000 */
.L_x_3703:
[----:B------:R-:W-:Y:S01]  /*fdc0*/  UIADD3 UR4, -UR18, UR20, URZ ;  /* 0x0000001412047290 */ /* 0x000fe2000fffe13f */
[----:B-----5:R-:W-:Y:S01]  /*fdd0*/  IMAD.MOV.U32 R2, RZ, RZ, R102 ;  /* 0x000000ffff027224 */ /* 0x020fe200078e0066 */
[----:B------:R-:W-:-:S04]  /*fde0*/  DEPBAR.LE SB0, 0x1 ;  /* 0x000080400000791a */ /* 0x000fc80000000000 */
[----:B------:R-:W-:Y:S01]  /*fdf0*/  UISETP.LT.AND UP0, UPT, UR4, 0x80, UPT ;  /* 0x000000800400788c */ /* 0x000fe2000bf01270 */
[----:B------:R-:W-:Y:S01]  /*fe00*/  PRMT R126, R126, 0x5410, R2 ;  /* 0x000054107e7e7816 */ /* 0x000fe20000000002 */
[----:B------:R-:W-:Y:S01]  /*fe10*/  IMAD.MOV.U32 R5, RZ, RZ, R103 ;  /* 0x000000ffff057224 */ /* 0x000fe200078e0067 */
[----:B------:R-:W-:Y:S01]  /*fe20*/  MOV R6, R90 ;  /* 0x0000005a00067202 */ /* 0x000fe20000000f00 */
[----:B------:R-:W-:Y:S01]  /*fe30*/  USEL UR4, UR4, 0x80, UP0 ;  /* 0x0000008004047887 */ /* 0x000fe20008000000 */
[----:B------:R-:W-:Y:S01]  /*fe40*/  IMAD.MOV.U32 R4, RZ, RZ, R100 ;  /* 0x000000ffff047224 */ /* 0x000fe200078e0064 */
[----:B------:R-:W-:Y:S01]  /*fe50*/  BSSY B0, `(.L_x_3705) ;  /* 0x0000073000007945 */ /* 0x000fe20003800000 */
[----:B------:R-:W-:Y:S01]  /*fe60*/  IMAD.MOV.U32 R2, RZ, RZ, R101 ;  /* 0x000000ffff027224 */ /* 0x000fe200078e0065 */
[----:B------:R-:W-:Y:S01]  /*fe70*/  PRMT R126, R5, 0x7610, R126 ;  /* 0x00007610057e7816 */ /* 0x000fe2000000007e */
[----:B------:R-:W-:Y:S01]  /*fe80*/  IMAD.MOV.U32 R5, RZ, RZ, R91 ;  /* 0x000000ffff057224 */ /* 0x000fe200078e005b */
[----:B------:R-:W-:Y:S01]  /*fe90*/  BAR.SYNC.DEFER_BLOCKING 0x0 ;  /* 0x0000000000007b1d */ /* 0x000fe20000010000 */
[----:B------:R-:W-:-:S02]  /*fea0*/  ISETP.GE.OR P0, PT, R68, UR4, P2 ;  /* 0x0000000444007c0c */ /* 0x000fc40009706670 */
[----:B------:R-:W-:Y:S01]  /*feb0*/  PRMT R124, R2, 0x5410, R4 ;  /* 0x00005410027c7816 */ /* 0x000fe20000000004 */
[----:B------:R-:W-:Y:S01]  /*fec0*/  IMAD.MOV.U32 R4, RZ, RZ, R88 ;  /* 0x000000ffff047224 */ /* 0x000fe200078e0058 */
[----:B------:R-:W-:Y:S02]  /*fed0*/  MOV R2, R89 ;  /* 0x0000005900027202 */ /* 0x000fe40000000f00 */
[----:B------:R-:W-:Y:S02]  /*fee0*/  PRMT R125, R5, 0x5410, R6 ;  /* 0x00005410057d7816 */ /* 0x000fe40000000006 */
[----:B------:R-:W-:-:S05]  /*fef0*/  PRMT R123, R2, 0x5410, R4 ;  /* 0x00005410027b7816 */ /* 0x000fca0000000004 */
[----:B------:R-:W-:Y:S05]  /*ff00*/  @P0 BRA `(.L_x_3706) ;  /* 0x0000067000000947 */ /* 0x000fea0003800000 */
[----:B------:R-:W-:Y:S01]  /*ff10*/  IMAD.MOV.U32 R2, RZ, RZ, c[0x0][0x27c] ;  /* 0x00009f00ff027624 */ /* 0x000fe200078e00ff */
[----:B------:R-:W1:Y:S01]  /*ff20*/  LDS.128 R8, [R34+0x8100] ;  /* 0x0081000022087984 */ /* 0x000e620000000c00 */
[----:B------:R-:W-:Y:S02]  /*ff30*/  SHF.R.U64 R13, R22, 0x10, R23 ;  /* 0x00000010160d7819 */ /* 0x000fe40000001217 */
[----:B------:R-:W-:Y:S02]  /*ff40*/  SHF.R.U64 R15, R24, 0x10, R25 ;  /* 0x00000010180f7819 */ /* 0x000fe40000001219 */
[----:B------:R-:W-:Y:S02]  /*ff50*/  LEA.HI R2, R2, R49, RZ, 0x1d ;  /* 0x0000003102027211 */ /* 0x000fe400078fe8ff */
[----:B------:R-:W-:Y:S02]  /*ff60*/  SHF.R.U64 R17, R26, 0x10, R27 ;  /* 0x000000101a117819 */ /* 0x000fe4000000121b */
[----:B------:R-:W-:Y:S01]  /*ff70*/  SHF.R.S32.HI R5, RZ, 0x1f, R2 ;  /* 0x0000001fff057819 */ /* 0x000fe20000011402 */
[----:B------:R-:W-:Y:S01]  /*ff80*/  IMAD.SHL.U32 R4, R2, 0x8, RZ ;  /* 0x0000000802047824 */ /* 0x000fe200078e00ff */
[----:B------:R-:W-:-:S02]  /*ff90*/  PRMT R26, R31, 0x5410, R13 ;  /* 0x000054101f1a7816 */ /* 0x000fc4000000000d */
[----:B------:R-:W-:Y:S02]  /*ffa0*/  LEA.HI R2, R5, R2, RZ, 0x3 ;  /* 0x0000000205027211 */ /* 0x000fe400078f18ff */
[----:B------:R-:W-:Y:S02]  /*ffb0*/  LOP3.LUT R4, R18, 0x38, R4, 0xf8, !PT ;  /* 0x0000003812047812 */ /* 0x000fe400078ef804 */
[----:B------:R-:W-:Y:S01]  /*ffc0*/  PRMT R13, R28, 0x5432, R15 ;  /* 0x000054321c0d7816 */ /* 0x000fe2000000000f */
[----:B------:R-:W-:Y:S01]  /*ffd0*/  IMAD.SHL.U32 R2, R2, 0x400, RZ ;  /* 0x0000040002027824 */ /* 0x000fe200078e00ff */
[----:B------:R-:W-:Y:S02]  /*ffe0*/  LOP3.LUT R4, R4, R33, RZ, 0x3c, !PT ;  /* 0x0000002104047212 */ /* 0x000fe400078e3cff */
[----:B------:R-:W-:Y:S01]  /*fff0*/  SHF.R.U32.HI R16, RZ, 0x10, R25 ;  /* 0x00000010ff107819 */ /* 0x000fe20000011619 */
[----:B------:R-:W-:Y:S01]  /*10000*/  IMAD.U32 R31, R13, 0x10000, RZ ;  /* 0x000100000d1f7824 */ /* 0x000fe200078e00ff */
[----:B------:R-:W-:-:S02]  /*10010*/  LOP3.LUT R2, R2, 0x7fffe000, RZ, 0xc0, !PT ;  /* 0x7fffe00002027812 */ /* 0x000fc400078ec0ff */
[----:B------:R-:W-:Y:S02]  /*10020*/  SHF.R.U32.HI R14, RZ, 0x10, R23 ;  /* 0x00000010ff0e7819 */ /* 0x000fe40000011617 */
[----:B------:R-:W-:Y:S02]  /*10030*/  IADD3 R2, R4, R2, R32 ;  /* 0x0000000204027210 */ /* 0x000fe40007ffe020 */
[----:B------:R-:W-:Y:S02]  /*10040*/  SHF.R.U32.HI R12, RZ, 0x10, R21 ;  /* 0x00000010ff0c7819 */ /* 0x000fe40000011615 */
[----:B------:R-:W-:Y:S01]  /*10050*/  SHF.R.U32.HI R18, RZ, 0x10, R27 ;  /* 0x00000010ff127819 */ /* 0x000fe2000001161b */
[----:B------:R-:W-:Y:S01]  /*10060*/  IMAD.SHL.U32 R33, R2, 0x2, RZ ;  /* 0x0000000202217824 */ /* 0x000fe200078e00ff */
[----:B------:R-:W-:Y:S02]  /*10070*/  SHF.R.U64 R2, R20, 0x10, R21 ;  /* 0x0000001014027819 */ /* 0x000fe40000001215 */
[----:B------:R-:W-:-:S02]  /*10080*/  PRMT R16, R28, 0x5410, R16 ;  /* 0x000054101c107816 */ /* 0x000fc40000000010 */
[----:B------:R-:W2:Y:S01]  /*10090*/  LDS.128 R4, [R33+0x8100] ;  /* 0x0081000021047984 */ /* 0x000ea20000000c00 */
[----:B------:R-:W-:Y:S02]  /*100a0*/  PRMT R19, R19, 0x5410, R2 ;  /* 0x0000541013137816 */ /* 0x000fe40000000002 */
[----:B------:R-:W-:Y:S01]  /*100b0*/  PRMT R27, R30, 0x5432, R14 ;  /* 0x000054321e1b7816 */ /* 0x000fe2000000000e */
[----:B-1----:R-:W-:Y:S01]  /*100c0*/  IMAD.U32 R14, R11, 0x10000, RZ ;  /* 0x000100000b0e7824 */ /* 0x002fe200078e00ff */
[----:B------:R-:W-:Y:S01]  /*100d0*/  PRMT R20, R29, 0x5410, R12 ;  /* 0x000054101d147816 */ /* 0x000fe2000000000c */
[----:B------:R-:W-:Y:S01]  /*100e0*/  IMAD.U32 R12, R8, 0x10000, RZ ;  /* 0x00010000080c7824 */ /* 0x000fe200078e00ff */
[----:B------:R-:W-:Y:S01]  /*100f0*/  PRMT R25, R30, 0x5410, R17 ;  /* 0x000054101e197816 */ /* 0x000fe20000000011 */
[----:B------:R-:W-:Y:S01]  /*10100*/  IMAD.U32 R30, R19, 0x10000, RZ ;  /* 0x00010000131e7824 */ /* 0x000fe200078e00ff */
[----:B------:R-:W-:Y:S01]  /*10110*/  LOP3.LUT R28, R11, 0xffff0000, RZ, 0xc0, !PT ;  /* 0xffff00000b1c7812 */ /* 0x000fe200078ec0ff */
[----:B------:R-:W-:Y:S01]  /*10120*/  IMAD.U32 R48, R16, 0x10000, RZ ;  /* 0x0001000010307824 */ /* 0x000fe200078e00ff */
[----:B------:R-:W-:Y:S01]  /*10130*/  PRMT R24, R29, 0x5432, R18 ;  /* 0x000054321d187816 */ /* 0x000fe20000000012 */
[----:B------:R-:W-:Y:S01]  /*10140*/  IMAD.U32 R23, R10, 0x10000, RZ ;  /* 0x000100000a177824 */ /* 0x000fe200078e00ff */
[----:B------:R-:W-:-:S02]  /*10150*/  LOP3.LUT R17, R8, 0xffff0000, RZ, 0xc0, !PT ;  /* 0xffff000008117812 */ /* 0x000fc400078ec0ff */
[C---:B------:R-:W-:Y:S01]  /*10160*/  SHF.L.U32 R15, R9.reuse, 0x10, RZ ;  /* 0x00000010090f7819 */ /* 0x040fe200000006ff */
[----:B------:R-:W-:Y:S01]  /*10170*/  IMAD.U32 R39, R24, 0x10000, RZ ;  /* 0x0001000018277824 */ /* 0x000fe200078e00ff */
[----:B------:R-:W-:Y:S02]  /*10180*/  LOP3.LUT R18, R9, 0xffff0000, RZ, 0xc0, !PT ;  /* 0xffff000009127812 */ /* 0x000fe400078ec0ff */
[----:B------:R-:W-:Y:S02]  /*10190*/  LOP3.LUT R29, R10, 0xffff0000, RZ, 0xc0, !PT ;  /* 0xffff00000a1d7812 */ /* 0x000fe400078ec0ff */
[----:B------:R-:W-:Y:S01]  /*101a0*/  LOP3.LUT R13, R13, 0xffff0000, RZ, 0xc0, !PT ;  /* 0xffff00000d0d7812 */ /* 0x000fe200078ec0ff */
[----:B--2---:R-:W-:Y:S01]  /*101b0*/  IMAD.U32 R2, R4, 0x10000, RZ ;  /* 0x0001000004027824 */ /* 0x004fe200078e00ff */
[C---:B------:R-:W-:Y:S02]  /*101c0*/  SHF.L.U32 R11, R6.reuse, 0x10, RZ ;  /* 0x00000010060b7819 */ /* 0x040fe400000006ff */
[----:B------:R-:W-:Y:S01]  /*101d0*/  LOP3.LUT R22, R6, 0xffff0000, RZ, 0xc0, !PT ;  /* 0xffff000006167812 */ /* 0x000fe200078ec0ff */
[----:B------:R-:W-:Y:S01]  /*101e0*/  FMUL.FTZ R6, R2, R31 ;  /* 0x0000001f02067220 */ /* 0x000fe20000410000 */
[----:B------:R-:W-:-:S02]  /*101f0*/  SHF.L.U32 R8, R5, 0x10, RZ ;  /* 0x0000001005087819 */ /* 0x000fc400000006ff */
[----:B------:R-:W-:Y:S01]  /*10200*/  LOP3.LUT R9, R4, 0xffff0000, RZ, 0xc0, !PT ;  /* 0xffff000004097812 */ /* 0x000fe200078ec0ff */
[-C--:B------:R-:W-:Y:S01]  /*10210*/  FMUL.FTZ R4, R2, R30.reuse ;  /* 0x0000001e02047220 */ /* 0x080fe20000410000 */
[----:B------:R-:W-:Y:S01]  /*10220*/  LOP3.LUT R10, R5, 0xffff0000, RZ, 0xc0, !PT ;  /* 0xffff0000050a7812 */ /* 0x000fe200078ec0ff */
[C---:B------:R-:W-:Y:S01]  /*10230*/  IMAD.U32 R5, R7.reuse, 0x10000, RZ ;  /* 0x0001000007057824 */ /* 0x040fe200078e00ff */
[----:B------:R-:W-:Y:S01]  /*10240*/  LOP3.LUT R21, R7, 0xffff0000, RZ, 0xc0, !PT ;  /* 0xffff000007157812 */ /* 0x000fe200078ec0ff */
[----:B------:R-:W-:Y:S01]  /*10250*/  FFMA.FTZ R38, R12, R30, -R6 ;  /* 0x0000001e0c267223 */ /* 0x000fe20000010806 */
[----:B------:R-:W-:Y:S01]  /*10260*/  SHF.L.U32 R7, R27, 0x10, RZ ;  /* 0x000000101b077819 */ /* 0x000fe200000006ff */
[----:B------:R-:W-:Y:S02]  /*10270*/  IMAD.U32 R30, R20, 0x10000, RZ ;  /* 0x00010000141e7824 */ /* 0x000fe400078e00ff */
[----:B------:R-:W-:Y:S02]  /*10280*/  FMUL.FTZ R2, R8, R48 ;  /* 0x0000003008027220 */ /* 0x000fe40000410000 */
[----:B------:R-:W-:Y:S01]  /*10290*/  FFMA.FTZ R35, R12, R31, R4 ;  /* 0x0000001f0c237223 */ /* 0x000fe20000010004 */
[----:B------:R-:W-:Y:S01]  /*102a0*/  LOP3.LUT R12, R20, 0xffff0000, RZ, 0xc0, !PT ;  /* 0xffff0000140c7812 */ /* 0x000fe200078ec0ff */
[----:B------:R-:W-:-:S02]  /*102b0*/  FMUL.FTZ R4, R5, R39 ;  /* 0x0000002705047220 */ /* 0x000fc40000410000 */
[-C--:B------:R-:W-:Y:S02]  /*102c0*/  FFMA.FTZ R32, R15, R30.reuse, -R2 ;  /* 0x0000001e0f207223 */ /* 0x080fe40000010802 */
[-C--:B------:R-:W-:Y:S02]  /*102d0*/  FMUL.FTZ R2, R5, R7.reuse ;  /* 0x0000000705027220 */ /* 0x080fe40000410000 */
[C---:B------:R-:W-:Y:S01]  /*102e0*/  FFMA.FTZ R31, R14.reuse, R7, -R4 ;  /* 0x000000070e1f7223 */ /* 0x040fe20000010804 */
[----:B------:R-:W-:Y:S01]  /*102f0*/  LOP3.LUT R4, R19, 0xffff0000, RZ, 0xc0, !PT ;  /* 0xffff000013047812 */ /* 0x000fe200078ec0ff */
[----:B------:R-:W-:Y:S01]  /*10300*/  FFMA.FTZ R19, R14, R39, R2 ;  /* 0x000000270e137223 */ /* 0x000fe20000010002 */
[----:B------:R-:W-:Y:S01]  /*10310*/  LOP3.LUT R7, R16, 0xffff0000, RZ, 0xc0, !PT ;  /* 0xffff000010077812 */ /* 0x000fe200078ec0ff */
[----:B------:R-:W-:Y:S01]  /*10320*/  FMUL.FTZ R2, R9, R13 ;  /* 0x0000000d09027220 */ /* 0x000fe20000410000 */
[----:B------:R-:W-:Y:S01]  /*10330*/  LOP3.LUT R16, R24, 0xffff0000, RZ, 0xc0, !PT ;  /* 0xffff000018107812 */ /* 0x000fe200078ec0ff */
[----:B------:R-:W-:-:S02]  /*10340*/  FMUL.FTZ R6, R8, R30 ;  /* 0x0000001e08067220 */ /* 0x000fc40000410000 */
[-C--:B------:R-:W-:Y:S02]  /*10350*/  FMUL.FTZ R5, R9, R4.reuse ;  /* 0x0000000409057220 */ /* 0x080fe40000410000 */
[----:B------:R-:W-:Y:S02]  /*10360*/  FFMA.FTZ R8, R17, R4, -R2 ;  /* 0x0000000411087223 */ /* 0x000fe40000010802 */
[----:B------:R-:W-:Y:S02]  /*10370*/  IMAD.U32 R20, R25, 0x10000, RZ ;  /* 0x0001000019147824 */ /* 0x000fe400078e00ff */
[----:B------:R-:W-:Y:S01]  /*10380*/  FMUL.FTZ R2, R10, R12 ;  /* 0x0000000c0a027220 */ /* 0x000fe20000410000 */
[----:B------:R-:W-:Y:S01]  /*10390*/  F2FP.BF16.PACK_AB R8, R8, R38 ;  /* 0x000000260808723e */ /* 0x000fe200000010ff */
[----:B------:R-:W-:Y:S01]  /*103a0*/  FFMA.FTZ R30, R15, R48, R6 ;  /* 0x000000300f1e7223 */ /* 0x000fe20000010006 */
[----:B------:R-:W-:Y:S01]  /*103b0*/  LOP3.LUT R15, R27, 0xffff0000, RZ, 0xc0, !PT ;  /* 0xffff00001b0f7812 */ /* 0x000fe200078ec0ff */
[----:B------:R-:W-:-:S02]  /*103c0*/  IMAD.U32 R6, R26, 0x10000, RZ ;  /* 0x000100001a067824 */ /* 0x000fc400078e00ff */
[----:B------:R-:W-:Y:S02]  /*103d0*/  FMUL.FTZ R4, R10, R7 ;  /* 0x000000070a047220 */ /* 0x000fe40000410000 */
[----:B------:R-:W-:Y:S01]  /*103e0*/  FFMA.FTZ R14, R17, R13, R5 ;  /* 0x0000000d110e7223 */ /* 0x000fe20000010005 */
[----:B------:R-:W-:Y:S01]  /*103f0*/  LOP3.LUT R17, R25, 0xffff0000, RZ, 0xc0, !PT ;  /* 0xffff000019117812 */ /* 0x000fe200078ec0ff */
[C---:B------:R-:W-:Y:S02]  /*10400*/  FMUL.FTZ R5, R11.reuse, R20 ;  /* 0x000000140b057220 */ /* 0x040fe40000410000 */
[----:B------:R-:W-:Y:S01]  /*10410*/  FFMA.FTZ R13, R18, R7, R2 ;  /* 0x00000007120d7223 */ /* 0x000fe20000010002 */
[----:B------:R-:W-:Y:S01]  /*10420*/  LOP3.LUT R7, R26, 0xffff0000, RZ, 0xc0, !PT ;  /* 0xffff00001a077812 */ /* 0x000fe200078ec0ff */
[----:B------:R-:W-:Y:S02]  /*10430*/  FFMA.FTZ R9, R18, R12, -R4 ;  /* 0x0000000c12097223 */ /* 0x000fe40000010804 */
[----:B------:R-:W-:-:S02]  /*10440*/  FMUL.FTZ R2, R11, R6 ;  /* 0x000000060b027220 */ /* 0x000fc40000410000 */
[----:B------:R-:W-:Y:S01]  /*10450*/  FFMA.FTZ R12, R23, R6, -R5 ;  /* 0x00000006170c7223 */ /* 0x000fe20000010805 */
[----:B------:R-:W-:Y:S01]  /*10460*/  F2FP.BF16.PACK_AB R9, R9, R32 ;  /* 0x000000200909723e */ /* 0x000fe200000010ff */
[C---:B------:R-:W-:Y:S02]  /*10470*/  FMUL.FTZ R6, R22.reuse, R17 ;  /* 0x0000001116067220 */ /* 0x040fe40000410000 */
[----:B------:R-:W-:Y:S02]  /*10480*/  FMUL.FTZ R5, R22, R7 ;  /* 0x0000000716057220 */ /* 0x000fe40000410000 */
[----:B------:R-:W-:Y:S02]  /*10490*/  FFMA.FTZ R11, R23, R20, R2 ;  /* 0x00000014170b7223 */ /* 0x000fe40000010002 */
[C---:B------:R-:W-:Y:S02]  /*104a0*/  FMUL.FTZ R4, R21.reuse, R16 ;  /* 0x0000001015047220 */ /* 0x040fe40000410000 */
[----:B------:R-:W-:-:S02]  /*104b0*/  FMUL.FTZ R2, R21, R15 ;  /* 0x0000000f15027220 */ /* 0x000fc40000410000 */
[C---:B------:R-:W-:Y:S02]  /*104c0*/  FFMA.FTZ R10, R29.reuse, R7, -R6 ;  /* 0x000000071d0a7223 */ /* 0x040fe40000010806 */
[----:B------:R-:W-:Y:S01]  /*104d0*/  FFMA.FTZ R6, R29, R17, R5 ;  /* 0x000000111d067223 */ /* 0x000fe20000010005 */
[----:B------:R-:W-:Y:S01]  /*104e0*/  F2FP.BF16.PACK_AB R5, R13, R30 ;  /* 0x0000001e0d05723e */ /* 0x000fe200000010ff */
[----:B------:R-:W-:Y:S01]  /*104f0*/  FFMA.FTZ R7, R28, R15, -R4 ;  /* 0x0000000f1c077223 */ /* 0x000fe20000010804 */
[----:B------:R-:W-:Y:S01]  /*10500*/  F2FP.BF16.PACK_AB R10, R10, R12 ;  /* 0x0000000c0a0a723e */ /* 0x000fe200000010ff */
[----:B------:R-:W-:Y:S01]  /*10510*/  FFMA.FTZ R2, R28, R16, R2 ;  /* 0x000000101c027223 */ /* 0x000fe20000010002 */
[----:B------:R-:W-:Y:S02]  /*10520*/  F2FP.BF16.PACK_AB R6, R6, R11 ;  /* 0x0000000b0606723e */ /* 0x000fe400000010ff */
[----:B------:R-:W-:Y:S02]  /*10530*/  F2FP.BF16.PACK_AB R11, R7, R31 ;  /* 0x0000001f070b723e */ /* 0x000fe400000010ff */
[----:B------:R-:W-:-:S02]  /*10540*/  F2FP.BF16.PACK_AB R4, R14, R35 ;  /* 0x000000230e04723e */ /* 0x000fc400000010ff */
[----:B------:R-:W-:Y:S01]  /*10550*/  F2FP.BF16.PACK_AB R7, R2, R19 ;  /* 0x000000130207723e */ /* 0x000fe200000010ff */
[----:B------:R1:W-:Y:S04]  /*10560*/  STS.128 [R34+0x8100], R8 ;  /* 0x0081000822007388 */ /* 0x0003e80000000c00 */
[----:B------:R1:W-:Y:S02]  /*10570*/  STS.128 [R33+0x8100], R4 ;  /* 0x0081000421007388 */ /* 0x0003e40000000c00 */
.L_x_3706:
[----:B------:R-:W-:Y:S05]  /*10580*/  BSYNC B0 ;  /* 0x0000000000007941 */ /* 0x000fea0003800000 */
.L_x_3705:
[----:B------:R-:W-:Y:S01]  /*10590*/  IADD3 R2, R68, 0x10, RZ ;  /* 0x0000001044027810 */ /* 0x000fe20007ffe0ff */
[----:B------:R-:W-:Y:S03]  /*105a0*/  BSSY B0, `(.L_x_3707) ;  /* 0x0000074000007945 */ /* 0x000fe60003800000 */
[----:B------:R-:W-:-:S13]  /*105b0*/  ISETP.GE.OR P0, PT, R2, UR4, P2 ;  /* 0x0000000402007c0c */ /* 0x000fda0009706670 */
[----:B------:R-:W-:Y:S05]  /*105c0*/  @P0 BRA `(.L_x_3708) ;  /* 0x0000071000000947 */ /* 0x000fea0003800000 */
[----:B-1----:R-:W-:Y:S01]  /*105d0*/  IMAD.MOV.U32 R6, RZ, RZ, c[0x0][0x27c] ;  /* 0x00009f00ff067624 */ /* 0x002fe200078e00ff */
[----:B------:R-:W-:Y:S01]  /*105e0*/  SHF.R.S32.HI R4, RZ, 0x1f, R2 ;  /* 0x0000001fff047819 */ /* 0x000fe20000011402 */
[----:B------:R-:W-:Y:S01]  /*105f0*/  IMAD.SHL.U32 R5, R2, 0x40, RZ ;  /* 0x0000004002057824 */ /* 0x000fe200078e00ff */
[----:B------:R-:W-:Y:S02]  /*10600*/  SHF.R.U32.HI R12, RZ, 0x10, R45 ;  /* 0x00000010ff0c7819 */ /* 0x000fe4000001162d */
[----:B------:R-:W-:Y:S02]  /*10610*/  LEA.HI R6, R6, R49, RZ, 0x1d ;  /* 0x0000003106067211 */ /* 0x000fe400078fe8ff */
[----:B------:R-:W-:Y:S02]  /*10620*/  LEA.HI R4, R4, R2, RZ, 0x3 ;  /* 0x0000000204047211 */ /* 0x000fe400078f18ff */
[----:B------:R-:W-:Y:S01]  /*10630*/  SHF.R.S32.HI R9, RZ, 0x1f, R6 ;  /* 0x0000001fff097819 */ /* 0x000fe20000011406 */
        /* <DEDUP_REMOVED lines=14> */
[----:B------:R-:W-:Y:S02]  /*10720*/  PRMT R21, R51, 0x5410, R12 ;  /* 0x0000541033157816 */ /* 0x000fe4000000000c */
[----:B------:R-:W-:Y:S02]  /*10730*/  IADD3 R2, R4, R2, R5 ;  /* 0x0000000204027210 */ /* 0x000fe40007ffe005 */
[----:B------:R-:W1:Y:S01]  /*10740*/  LDS.128 R8, [R48+0x8100] ;  /* 0x0081000030087984 */ /* 0x000e620000000c00 */
[----:B------:R-:W-:Y:S02]  /*10750*/  PRMT R12, R50, 0x5432, R15 ;  /* 0x00005432320c7816 */ /* 0x000fe4000000000f */
[----:B------:R-:W-:Y:S01]  /*10760*/  IMAD.SHL.U32 R35, R2, 0x2, RZ ;  /* 0x0000000202237824 */ /* 0x000fe200078e00ff */
[----:B------:R-:W-:-:S02]  /*10770*/  SHF.R.U64 R2, R44, 0x10, R45 ;  /* 0x000000102c027819 */ /* 0x000fc4000000122d */
[--C-:B------:R-:W-:Y:S01]  /*10780*/  SHF.R.U64 R13, R46, 0x10, R47.reuse ;  /* 0x000000102e0d7819 */ /* 0x100fe2000000122f */
[----:B------:R-:W-:Y:S01]  /*10790*/  IMAD.U32 R32, R12, 0x10000, RZ ;  /* 0x000100000c207824 */ /* 0x000fe200078e00ff */
[----:B------:R-:W2:Y:S01]  /*107a0*/  LDS.128 R4, [R35+0x8100] ;  /* 0x0081000023047984 */ /* 0x000ea20000000c00 */
[----:B------:R-:W-:Y:S02]  /*107b0*/  SHF.R.U32.HI R14, RZ, 0x10, R47 ;  /* 0x00000010ff0e7819 */ /* 0x000fe4000001162f */
[----:B------:R-:W-:Y:S02]  /*107c0*/  SHF.R.U32.HI R16, RZ, 0x10, R41 ;  /* 0x00000010ff107819 */ /* 0x000fe40000011629 */
[--C-:B------:R-:W-:Y:S02]  /*107d0*/  SHF.R.U64 R17, R42, 0x10, R43.reuse ;  /* 0x000000102a117819 */ /* 0x100fe4000000122b */
[----:B------:R-:W-:Y:S02]  /*107e0*/  SHF.R.U32.HI R18, RZ, 0x10, R43 ;  /* 0x00000010ff127819 */ /* 0x000fe4000001162b */
[----:B------:R-:W-:-:S02]  /*107f0*/  PRMT R19, R51, 0x5432, R2 ;  /* 0x0000543233137816 */ /* 0x000fc40000000002 */
[C---:B------:R-:W-:Y:S02]  /*10800*/  PRMT R27, R71.reuse, 0x5432, R13 ;  /* 0x00005432471b7816 */ /* 0x040fe4000000000d */
[----:B------:R-:W-:Y:S01]  /*10810*/  PRMT R28, R71, 0x5410, R14 ;  /* 0x00005410471c7816 */ /* 0x000fe2000000000e */
[----:B------:R-:W-:Y:S01]  /*10820*/  IMAD.U32 R31, R19, 0x10000, RZ ;  /* 0x00010000131f7824 */ /* 0x000fe200078e00ff */
[----:B------:R-:W-:Y:S02]  /*10830*/  PRMT R20, R50, 0x5410, R16 ;  /* 0x0000541032147816 */ /* 0x000fe40000000010 */
[C---:B------:R-:W-:Y:S02]  /*10840*/  PRMT R24, R70.reuse, 0x5432, R17 ;  /* 0x0000543246187816 */ /* 0x040fe40000000011 */
[----:B------:R-:W-:Y:S02]  /*10850*/  PRMT R25, R70, 0x5410, R18 ;  /* 0x0000541046197816 */ /* 0x000fe40000000012 */
[----:B------:R-:W-:Y:S01]  /*10860*/  LOP3.LUT R34, R12, 0xffff0000, RZ, 0xc0, !PT ;  /* 0xffff00000c227812 */ /* 0x000fe200078ec0ff */
[----:B------:R-:W-:-:S02]  /*10870*/  IMAD.U32 R12, R20, 0x10000, RZ ;  /* 0x00010000140c7824 */ /* 0x000fc400078e00ff */
[C---:B-1----:R-:W-:Y:S01]  /*10880*/  IMAD.U32 R13, R8.reuse, 0x10000, RZ ;  /* 0x00010000080d7824 */ /* 0x042fe200078e00ff */
[----:B------:R-:W-:Y:S01]  /*10890*/  LOP3.LUT R14, R8, 0xffff0000, RZ, 0xc0, !PT ;  /* 0xffff0000080e7812 */ /* 0x000fe200078ec0ff */
[C---:B------:R-:W-:Y:S01]  /*108a0*/  IMAD.U32 R16, R9.reuse, 0x10000, RZ ;  /* 0x0001000009107824 */ /* 0x040fe200078e00ff */
[----:B------:R-:W-:Y:S01]  /*108b0*/  LOP3.LUT R18, R9, 0xffff0000, RZ, 0xc0, !PT ;  /* 0xffff000009127812 */ /* 0x000fe200078ec0ff */
[C---:B------:R-:W-:Y:S01]  /*108c0*/  IMAD.U32 R17, R11.reuse, 0x10000, RZ ;  /* 0x000100000b117824 */ /* 0x040fe200078e00ff */
[C---:B------:R-:W-:Y:S01]  /*108d0*/  LOP3.LUT R30, R10.reuse, 0xffff0000, RZ, 0xc0, !PT ;  /* 0xffff00000a1e7812 */ /* 0x040fe200078ec0ff */
[----:B------:R-:W-:Y:S01]  /*108e0*/  IMAD.U32 R26, R10, 0x10000, RZ ;  /* 0x000100000a1a7824 */ /* 0x000fe200078e00ff */
[----:B------:R-:W-:Y:S01]  /*108f0*/  LOP3.LUT R29, R11, 0xffff0000, RZ, 0xc0, !PT ;  /* 0xffff00000b1d7812 */ /* 0x000fe200078ec0ff */
[----:B--2---:R-:W-:Y:S01]  /*10900*/  IMAD.U32 R9, R5, 0x10000, RZ ;  /* 0x0001000005097824 */ /* 0x004fe200078e00ff */
[C---:B------:R-:W-:Y:S01]  /*10910*/  SHF.L.U32 R2, R4.reuse, 0x10, RZ ;  /* 0x0000001004027819 */ /* 0x040fe200000006ff */
[----:B------:R-:W-:Y:S01]  /*10920*/  IMAD.U32 R10, R7, 0x10000, RZ ;  /* 0x00010000070a7824 */ /* 0x000fe200078e00ff */
        /* <DEDUP_REMOVED lines=8> */
[----:B------:R-:W-:Y:S01]  /*109b0*/  LOP3.LUT R23, R6, 0xffff0000, RZ, 0xc0, !PT ;  /* 0xffff000006177812 */ /* 0x000fe200078ec0ff */
[C---:B------:R-:W-:Y:S01]  /*109c0*/  FMUL.FTZ R2, R8.reuse, R34 ;  /* 0x0000002208027220 */ /* 0x040fe20000410000 */
[----:B------:R-:W-:Y:S01]  /*109d0*/  SHF.L.U32 R6, R21, 0x10, RZ ;  /* 0x0000001015067819 */ /* 0x000fe200000006ff */
[----:B------:R-:W-:Y:S01]  /*109e0*/  FMUL.FTZ R5, R8, R7 ;  /* 0x0000000708057220 */ /* 0x000fe20000410000 */
[----:B------:R-:W-:Y:S01]  /*109f0*/  LOP3.LUT R8, R20, 0xffff0000, RZ, 0xc0, !PT ;  /* 0xffff000014087812 */ /* 0x000fe200078ec0ff */
[----:B------:R-:W-:-:S02]  /*10a00*/  FFMA.FTZ R38, R13, R32, R4 ;  /* 0x000000200d267223 */ /* 0x000fc40000010004 */
[C---:B------:R-:W-:Y:S02]  /*10a10*/  FFMA.FTZ R33, R14.reuse, R7, -R2 ;  /* 0x000000070e217223 */ /* 0x040fe40000010802 */
[----:B------:R-:W-:Y:S02]  /*10a20*/  FMUL.FTZ R4, R9, R12 ;  /* 0x0000000c09047220 */ /* 0x000fe40000410000 */
[----:B------:R-:W-:Y:S02]  /*10a30*/  IMAD.U32 R13, R25, 0x10000, RZ ;  /* 0x00010000190d7824 */ /* 0x000fe400078e00ff */
[----:B------:R-:W-:Y:S01]  /*10a40*/  FMUL.FTZ R2, R9, R6 ;  /* 0x0000000609027220 */ /* 0x000fe20000410000 */
[----:B------:R-:W-:Y:S01]  /*10a50*/  LOP3.LUT R9, R21, 0xffff0000, RZ, 0xc0, !PT ;  /* 0xffff000015097812 */ /* 0x000fe200078ec0ff */
[----:B------:R-:W-:Y:S02]  /*10a60*/  FFMA.FTZ R32, R14, R34, R5 ;  /* 0x000000220e207223 */ /* 0x000fe40000010005 */
[----:B------:R-:W-:-:S02]  /*10a70*/  IMAD.U32 R5, R28, 0x10000, RZ ;  /* 0x000100001c057824 */ /* 0x000fc400078e00ff */
[C---:B------:R-:W-:Y:S02]  /*10a80*/  FFMA.FTZ R31, R16.reuse, R6, -R4 ;  /* 0x00000006101f7223 */ /* 0x040fe40000010804 */
[----:B------:R-:W-:Y:S02]  /*10a90*/  FFMA.FTZ R19, R16, R12, R2 ;  /* 0x0000000c10137223 */ /* 0x000fe40000010002 */
[C---:B------:R-:W-:Y:S02]  /*10aa0*/  FMUL.FTZ R4, R10.reuse, R13 ;  /* 0x0000000d0a047220 */ /* 0x040fe40000410000 */
[-C--:B------:R-:W-:Y:S02]  /*10ab0*/  FMUL.FTZ R2, R10, R5.reuse ;  /* 0x000000050a027220 */ /* 0x080fe40000410000 */
[----:B------:R-:W-:Y:S02]  /*10ac0*/  IMAD.U32 R10, R24, 0x10000, RZ ;  /* 0x00010000180a7824 */ /* 0x000fe400078e00ff */
[----:B------:R-:W-:-:S02]  /*10ad0*/  FFMA.FTZ R16, R17, R5, -R4 ;  /* 0x0000000511107223 */ /* 0x000fc40000010804 */
[----:B------:R-:W-:Y:S02]  /*10ae0*/  FMUL.FTZ R5, R11, R9 ;  /* 0x000000090b057220 */ /* 0x000fe40000410000 */
[----:B------:R-:W-:Y:S02]  /*10af0*/  IMAD.U32 R7, R27, 0x10000, RZ ;  /* 0x000100001b077824 */ /* 0x000fe400078e00ff */
[----:B------:R-:W-:Y:S02]  /*10b00*/  FMUL.FTZ R4, R15, R10 ;  /* 0x0000000a0f047220 */ /* 0x000fe40000410000 */
[-C--:B------:R-:W-:Y:S02]  /*10b10*/  FMUL.FTZ R6, R11, R8.reuse ;  /* 0x000000080b067220 */ /* 0x080fe40000410000 */
[----:B------:R-:W-:Y:S02]  /*10b20*/  FFMA.FTZ R17, R17, R13, R2 ;  /* 0x0000000d11117223 */ /* 0x000fe40000010002 */
[----:B------:R-:W-:Y:S01]  /*10b30*/  FFMA.FTZ R13, R18, R8, R5 ;  /* 0x00000008120d7223 */ /* 0x000fe20000010005 */
[----:B------:R-:W-:Y:S01]  /*10b40*/  LOP3.LUT R8, R24, 0xffff0000, RZ, 0xc0, !PT ;  /* 0xffff000018087812 */ /* 0x000fe200078ec0ff */
[-C--:B------:R-:W-:Y:S01]  /*10b50*/  FMUL.FTZ R2, R15, R7.reuse ;  /* 0x000000070f027220 */ /* 0x080fe20000410000 */
[----:B------:R-:W-:Y:S01]  /*10b60*/  LOP3.LUT R15, R25, 0xffff0000, RZ, 0xc0, !PT ;  /* 0xffff0000190f7812 */ /* 0x000fe200078ec0ff */
[----:B------:R-:W-:Y:S01]  /*10b70*/  FFMA.FTZ R12, R26, R7, -R4 ;  /* 0x000000071a0c7223 */ /* 0x000fe20000010804 */
[----:B------:R-:W-:Y:S01]  /*10b80*/  LOP3.LUT R7, R27, 0xffff0000, RZ, 0xc0, !PT ;  /* 0xffff00001b077812 */ /* 0x000fe200078ec0ff */
[----:B------:R-:W-:Y:S01]  /*10b90*/  FFMA.FTZ R14, R18, R9, -R6 ;  /* 0x00000009120e7223 */ /* 0x000fe20000010806 */
[----:B------:R-:W-:Y:S01]  /*10ba0*/  LOP3.LUT R9, R28, 0xffff0000, RZ, 0xc0, !PT ;  /* 0xffff00001c097812 */ /* 0x000fe200078ec0ff */
[----:B------:R-:W-:-:S02]  /*10bb0*/  FMUL.FTZ R6, R23, R8 ;  /* 0x0000000817067220 */ /* 0x000fc40000410000 */
[----:B------:R-:W-:Y:S02]  /*10bc0*/  FMUL.FTZ R5, R23, R7 ;  /* 0x0000000717057220 */ /* 0x000fe40000410000 */
[----:B------:R-:W-:Y:S02]  /*10bd0*/  FFMA.FTZ R11, R26, R10, R2 ;  /* 0x0000000a1a0b7223 */ /* 0x000fe40000010002 */
[C---:B------:R-:W-:Y:S02]  /*10be0*/  FMUL.FTZ R4, R22.reuse, R15 ;  /* 0x0000000f16047220 */ /* 0x040fe40000410000 */
[----:B------:R-:W-:Y:S02]  /*10bf0*/  FMUL.FTZ R2, R22, R9 ;  /* 0x0000000916027220 */ /* 0x000fe40000410000 */
[C---:B------:R-:W-:Y:S02]  /*10c00*/  FFMA.FTZ R10, R30.reuse, R7, -R6 ;  /* 0x000000071e0a7223 */ /* 0x040fe40000010806 */
[----:B------:R-:W-:Y:S01]  /*10c10*/  FFMA.FTZ R6, R30, R8, R5 ;  /* 0x000000081e067223 */ /* 0x000fe20000010005 */
[----:B------:R-:W-:Y:S01]  /*10c20*/  F2FP.BF16.PACK_AB R8, R33, R39 ;  /* 0x000000272108723e */ /* 0x000fe200000010ff */
[C---:B------:R-:W-:Y:S01]  /*10c30*/  FFMA.FTZ R7, R29.reuse, R9, -R4 ;  /* 0x000000091d077223 */ /* 0x040fe20000010804 */
[----:B------:R-:W-:Y:S01]  /*10c40*/  F2FP.BF16.PACK_AB R9, R14, R31 ;  /* 0x0000001f0e09723e */ /* 0x000fe200000010ff */
[----:B------:R-:W-:Y:S01]  /*10c50*/  FFMA.FTZ R2, R29, R15, R2 ;  /* 0x0000000f1d027223 */ /* 0x000fe20000010002 */
[----:B------:R-:W-:-:S02]  /*10c60*/  F2FP.BF16.PACK_AB R6, R6, R11 ;  /* 0x0000000b0606723e */ /* 0x000fc400000010ff */
[----:B------:R-:W-:Y:S02]  /*10c70*/  F2FP.BF16.PACK_AB R10, R10, R12 ;  /* 0x0000000c0a0a723e */ /* 0x000fe400000010ff */
[----:B------:R-:W-:Y:S02]  /*10c80*/  F2FP.BF16.PACK_AB R11, R7, R16 ;  /* 0x00000010070b723e */ /* 0x000fe400000010ff */
[----:B------:R-:W-:Y:S02]  /*10c90*/  F2FP.BF16.PACK_AB R4, R32, R38 ;  /* 0x000000262004723e */ /* 0x000fe400000010ff */
[----:B------:R-:W-:Y:S01]  /*10ca0*/  F2FP.BF16.PACK_AB R5, R13, R19 ;  /* 0x000000130d05723e */ /* 0x000fe200000010ff */
[----:B------:R1:W-:Y:S01]  /*10cb0*/  STS.128 [R48+0x8100], R8 ;  /* 0x0081000830007388 */ /* 0x0003e20000000c00 */
[----:B------:R-:W-:-:S05]  /*10cc0*/  F2FP.BF16.PACK_AB R7, R2, R17 ;  /* 0x000000110207723e */ /* 0x000fca00000010ff */
[----:B------:R1:W-:Y:S02]  /*10cd0*/  STS.128 [R35+0x8100], R4 ;  /* 0x0081000423007388 */ /* 0x0003e40000000c00 */
.L_x_3708:
[----:B------:R-:W-:Y:S05]  /*10ce0*/  BSYNC B0 ;  /* 0x0000000000007941 */ /* 0x000fea0003800000 */
.L_x_3707:
        /* <DEDUP_REMOVED lines=117> */
.L_x_3710:
[----:B------:R-:W-:Y:S05]  /*11440*/  BSYNC B0 ;  /* 0x0000000000007941 */ /* 0x000fea0003800000 */
.L_x_3709:
        /* <DEDUP_REMOVED lines=117> */
.L_x_3712:
[----:B------:R-:W-:Y:S05]  /*11ba0*/  BSYNC B0 ;  /* 0x0000000000007941 */ /* 0x000fea0003800000 */
.L_x_3711:
[----:B------:R-:W-:Y:S01]  /*11bb0*/  IADD3 R2, R68, 0x40, RZ ;  /* 0x0000004044027810 */ /* 0x000fe20007ffe0ff */
[----:B------:R-:W-:Y:S03]  /*11bc0*/  BSSY B0, `(.L_x_3713) ;  /* 0x0000074000007945 */ /* 0x000fe60003800000 */
[----:B------:R-:W-:-:S13]  /*11bd0*/  ISETP.GE.OR P0, PT, R2, UR4, P2 ;  /* 0x0000000402007c0c */ /* 0x000fda0009706670 */
[----:B------:R-:W-:Y:S05]  /*11be0*/  @P0 BRA `(.L_x_3714) ;  /* 0x0000071000000947 */ /* 0x000fea0003800000 */
[----:B-1----:R-:W-:Y:S01]  /*11bf0*/  SHF.R.S32.HI R4, RZ, 0x1f, R2 ;  /* 0x0000001fff047819 */ /* 0x002fe20000011402 */
[----:B------:R-:W-:Y:S01]  /*11c00*/  IMAD.MOV.U32 R9, RZ, RZ, c[0x0][0x27c] ;  /* 0x00009f00ff097624 */ /* 0x000fe200078e00ff */
[----:B------:R-:W-:Y:S01]  /*11c10*/  SHF.R.U32.HI R12, RZ, 0x10, R73 ;  /* 0x00000010ff0c7819 */ /* 0x000fe20000011649 */
[----:B------:R-:W-:Y:S01]  /*11c20*/  IMAD.SHL.U32 R5, R2, 0x40, RZ ;  /* 0x0000004002057824 */ /* 0x000fe200078e00ff */
[----:B------:R-:W-:Y:S02]  /*11c30*/  LEA.HI R4, R4, R2, RZ, 0x3 ;  /* 0x0000000204047211 */ /* 0x000fe400078f18ff */
[----:B------:R-:W-:Y:S02]  /*11c40*/  LEA.HI R9, R9, R49, RZ, 0x1d ;  /* 0x0000003109097211 */ /* 0x000fe400078fe8ff */
[----:B------:R-:W-:Y:S01]  /*11c50*/  LOP3.LUT R2, R5, 0x1c0, RZ, 0xc0, !PT ;  /* 0x000001c005027812 */ /* 0x000fe200078ec0ff */
[----:B------:R-:W-:Y:S01]  /*11c60*/  IMAD.SHL.U32 R5, R4, 0x40, RZ ;  /* 0x0000004004057824 */ /* 0x000fe200078e00ff */
[----:B------:R-:W-:Y:S01]  /*11c70*/  SHF.R.S32.HI R10, RZ, 0x1f, R9 ;  /* 0x0000001fff0a7819 */ /* 0x000fe20000011409 */
[----:B------:R-:W-:Y:S01]  /*11c80*/  IMAD.SHL.U32 R7, R9, 0x8, RZ ;  /* 0x0000000809077824 */ /* 0x000fe200078e00ff */
[----:B------:R-:W-:-:S02]  /*11c90*/  LOP3.LUT R8, R2, 0x38, R36, 0xf8, !PT ;  /* 0x0000003802087812 */ /* 0x000fc400078ef824 */
[----:B------:R-:W-:Y:S02]  /*11ca0*/  LOP3.LUT R6, R5, 0xfffffe00, RZ, 0xc0, !PT ;  /* 0xfffffe0005067812 */ /* 0x000fe400078ec0ff */
[----:B------:R-:W-:Y:S02]  /*11cb0*/  LEA.HI R5, R10, R9, RZ, 0x3 ;  /* 0x000000090a057211 */ /* 0x000fe400078f18ff */
[----:B------:R-:W-:Y:S02]  /*11cc0*/  SHF.R.U32.HI R4, RZ, 0x3, R2 ;  /* 0x00000003ff047819 */ /* 0x000fe40000011602 */
[----:B------:R-:W-:Y:S01]  /*11cd0*/  LOP3.LUT R7, R2, 0x38, R7, 0xf8, !PT ;  /* 0x0000003802077812 */ /* 0x000fe200078ef807 */
[----:B------:R-:W-:Y:S01]  /*11ce0*/  IMAD.SHL.U32 R2, R5, 0x400, RZ ;  /* 0x0000040005027824 */ /* 0x000fe200078e00ff */
[----:B------:R-:W-:Y:S02]  /*11cf0*/  LOP3.LUT R8, R6, R8, R4, 0xf6, !PT ;  /* 0x0000000806087212 */ /* 0x000fe400078ef604 */
[----:B------:R-:W-:-:S02]  /*11d00*/  LOP3.LUT R4, R7, R4, RZ, 0x3c, !PT ;  /* 0x0000000407047212 */ /* 0x000fc400078e3cff */
[----:B------:R-:W-:Y:S01]  /*11d10*/  LOP3.LUT R2, R2, 0x7fffe000, RZ, 0xc0, !PT ;  /* 0x7fffe00002027812 */ /* 0x000fe200078ec0ff */
[----:B------:R-:W-:Y:S01]  /*11d20*/  IMAD.SHL.U32 R39, R8, 0x2, RZ ;  /* 0x0000000208277824 */ /* 0x000fe200078e00ff */
[----:B------:R-:W-:Y:S02]  /*11d30*/  SHF.R.U64 R15, R80, 0x10, R81 ;  /* 0x00000010500f7819 */ /* 0x000fe40000001251 */
[----:B------:R-:W-:Y:S02]  /*11d40*/  IADD3 R2, R4, R2, R6 ;  /* 0x0000000204027210 */ /* 0x000fe40007ffe006 */
[----:B------:R-:W1:Y:S01]  /*11d50*/  LDS.128 R8, [R39+0x8100] ;  /* 0x0081000027087984 */ /* 0x000e620000000c00 */
[----:B------:R-:W-:Y:S02]  /*11d60*/  PRMT R21, R112, 0x5410, R12 ;  /* 0x0000541070157816 */ /* 0x000fe4000000000c */
[----:B------:R-:W-:Y:S01]  /*11d70*/  IMAD.SHL.U32 R35, R2, 0x2, RZ ;  /* 0x0000000202237824 */ /* 0x000fe200078e00ff */
[----:B------:R-:W-:-:S02]  /*11d80*/  SHF.R.U64 R2, R72, 0x10, R73 ;  /* 0x0000001048027819 */ /* 0x000fc40000001249 */
[----:B------:R-:W-:Y:S02]  /*11d90*/  PRMT R12, R111, 0x5432, R15 ;  /* 0x000054326f0c7816 */ /* 0x000fe4000000000f */
[----:B------:R-:W2:Y:S01]  /*11da0*/  LDS.128 R4, [R35+0x8100] ;  /* 0x0081000023047984 */ /* 0x000ea20000000c00 */
[--C-:B------:R-:W-:Y:S02]  /*11db0*/  SHF.R.U64 R13, R74, 0x10, R75.reuse ;  /* 0x000000104a0d7819 */ /* 0x100fe4000000124b */
[----:B------:R-:W-:Y:S01]  /*11dc0*/  SHF.R.U32.HI R14, RZ, 0x10, R75 ;  /* 0x00000010ff0e7819 */ /* 0x000fe2000001164b */
[----:B------:R-:W-:Y:S01]  /*11dd0*/  IMAD.U32 R32, R12, 0x10000, RZ ;  /* 0x000100000c207824 */ /* 0x000fe200078e00ff */
[----:B------:R-:W-:Y:S02]  /*11de0*/  SHF.R.U32.HI R16, RZ, 0x10, R81 ;  /* 0x00000010ff107819 */ /* 0x000fe40000011651 */
[--C-:B------:R-:W-:Y:S02]  /*11df0*/  SHF.R.U64 R17, R82, 0x10, R83.reuse ;  /* 0x0000001052117819 */ /* 0x100fe40000001253 */
[----:B------:R-:W-:-:S02]  /*11e00*/  SHF.R.U32.HI R18, RZ, 0x10, R83 ;  /* 0x00000010ff127819 */ /* 0x000fc40000011653 */
[----:B------:R-:W-:Y:S02]  /*11e10*/  PRMT R19, R112, 0x5432, R2 ;  /* 0x0000543270137816 */ /* 0x000fe40000000002 */
[C---:B------:R-:W-:Y:S02]  /*11e20*/  PRMT R27, R114.reuse, 0x5432, R13 ;  /* 0x00005432721b7816 */ /* 0x040fe4000000000d */
[----:B------:R-:W-:Y:S01]  /*11e30*/  PRMT R28, R114, 0x5410, R14 ;  /* 0x00005410721c7816 */ /* 0x000fe2000000000e */
[----:B------:R-:W-:Y:S01]  /*11e40*/  IMAD.U32 R31, R19, 0x10000, RZ ;  /* 0x00010000131f7824 */ /* 0x000fe200078e00ff */
[----:B------:R-:W-:Y:S02]  /*11e50*/  PRMT R20, R111, 0x5410, R16 ;  /* 0x000054106f147816 */ /* 0x000fe40000000010 */
[C---:B------:R-:W-:Y:S02]  /*11e60*/  PRMT R24, R113.reuse, 0x5432, R17 ;  /* 0x0000543271187816 */ /* 0x040fe40000000011 */
[----:B------:R-:W-:-:S02]  /*11e70*/  PRMT R25, R113, 0x5410, R18 ;  /* 0x0000541071197816 */ /* 0x000fc40000000012 */
[----:B------:R-:W-:Y:S01]  /*11e80*/  LOP3.LUT R34, R12, 0xffff0000, RZ, 0xc0, !PT ;  /* 0xffff00000c227812 */ /* 0x000fe200078ec0ff */
[----:B------:R-:W-:Y:S02]  /*11e90*/  IMAD.U32 R12, R20, 0x10000, RZ ;  /* 0x00010000140c7824 */ /* 0x000fe400078e00ff */
        /* <DEDUP_REMOVED lines=70> */
.L_x_3714:
[----:B------:R-:W-:Y:S05]  /*12300*/  BSYNC B0 ;  /* 0x0000000000007941 */ /* 0x000fea0003800000 */
.L_x_3713:
        /* <DEDUP_REMOVED lines=117> */
.L_x_3716:
[----:B------:R-:W-:Y:S05]  /*12a60*/  BSYNC B0 ;  /* 0x0000000000007941 */ /* 0x000fea0003800000 */
.L_x_3715:
        /* <DEDUP_REMOVED lines=117> */
.L_x_3718:
[----:B------:R-:W-:Y:S05]  /*131c0*/  BSYNC B0 ;  /* 0x0000000000007941 */ /* 0x000fea0003800000 */
.L_x_3717:
[----:B-1----:R-:W-:-:S04]  /*131d0*/  IADD3 R4, R68, 0x70, RZ ;  /* 0x0000007044047810 */ /* 0x002fc80007ffe0ff */
[----:B------:R-:W-:-:S13]  /*131e0*/  ISETP.GE.OR P0, PT, R4, UR4, P2 ;  /* 0x0000000404007c0c */ /* 0x000fda0009706670 */
[----:B------:R-:W-:Y:S05]  /*131f0*/  @P0 BRA `(.L_x_3694) ;  /* 0x0000071000000947 */ /* 0x000fea0003800000 */
[----:B------:R-:W-:Y:S01]  /*13200*/  SHF.R.S32.HI R5, RZ, 0x1f, R4 ;  /* 0x0000001fff057819 */ /* 0x000fe20000011404 */
        /* <DEDUP_REMOVED lines=27> */
[----:B------:R-:W-:Y:S02]  /*133c0*/  PRMT R19, R124, 0x5432, R2 ;  /* 0x000054327c137816 */ /* 0x000fe40000000002 */
[----:B------:R-:W-:Y:S01]  /*133d0*/  SHF.R.U32.HI R16, RZ, 0x10, R89 ;  /* 0x00000010ff107819 */ /* 0x000fe20000011659 */
[----:B------:R-:W-:Y:S01]  /*133e0*/  IMAD.U32 R32, R12, 0x10000, RZ ;  /* 0x000100000c207824 */ /* 0x000fe200078e00ff */
[--C-:B------:R-:W-:Y:S01]  /*133f0*/  SHF.R.U64 R13, R102, 0x10, R103.reuse ;  /* 0x00000010660d7819 */ /* 0x100fe20000001267 */
[----:B------:R-:W-:Y:S01]  /*13400*/  IMAD.U32 R31, R19, 0x10000, RZ ;  /* 0x00010000131f7824 */ /* 0x000fe200078e00ff */
[----:B------:R-:W-:Y:S02]  /*13410*/  SHF.R.U32.HI R14, RZ, 0x10, R103 ;  /* 0x00000010ff0e7819 */ /* 0x000fe40000011667 */
[----:B------:R-:W-:-:S02]  /*13420*/  SHF.R.U64 R17, R90, 0x10, R91 ;  /* 0x000000105a117819 */ /* 0x000fc4000000125b */
[----:B------:R-:W-:Y:S02]  /*13430*/  SHF.R.U32.HI R18, RZ, 0x10, R91 ;  /* 0x00000010ff127819 */ /* 0x000fe4000001165b */
[----:B------:R-:W-:Y:S02]  /*13440*/  PRMT R20, R123, 0x5410, R16 ;  /* 0x000054107b147816 */ /* 0x000fe40000000010 */
[C---:B------:R-:W-:Y:S02]  /*13450*/  PRMT R27, R126.reuse, 0x5432, R13 ;  /* 0x000054327e1b7816 */ /* 0x040fe4000000000d */
[----:B------:R-:W-:Y:S02]  /*13460*/  PRMT R28, R126, 0x5410, R14 ;  /* 0x000054107e1c7816 */ /* 0x000fe4000000000e */
[C---:B------:R-:W-:Y:S02]  /*13470*/  PRMT R24, R125.reuse, 0x5432, R17 ;  /* 0x000054327d187816 */ /* 0x040fe40000000011 */
[----:B------:R-:W-:-:S02]  /*13480*/  PRMT R25, R125, 0x5410, R18 ;  /* 0x000054107d197816 */ /* 0x000fc40000000012 */
[----:B------:R-:W-:Y:S02]  /*13490*/  LOP3.LUT R12, R12, 0xffff0000, RZ, 0xc0, !PT ;  /* 0xffff00000c0c7812 */ /* 0x000fe400078ec0ff */
        /* <DEDUP_REMOVED lines=19> */
[----:B------:R-:W-:Y:S01]  /*135d0*/  IMAD.U32 R7, R20, 0x10000, RZ ;  /* 0x0001000014077824 */ /* 0x000fe200078e00ff */
[----:B------:R-:W-:Y:S01]  /*135e0*/  SHF.L.U32 R6, R21, 0x10, RZ ;  /* 0x0000001015067819 */ /* 0x000fe200000006ff */
[----:B------:R-:W-:-:S02]  /*135f0*/  FFMA.FTZ R37, R13, R31, -R5 ;  /* 0x0000001f0d257223 */ /* 0x000fc40000010805 */
[C---:B------:R-:W-:Y:S02]  /*13600*/  FMUL.FTZ R2, R8.reuse, R12 ;  /* 0x0000000c08027220 */ /* 0x040fe40000410000 */
[----:B------:R-:W-:Y:S02]  /*13610*/  FFMA.FTZ R35, R13, R32, R4 ;  /* 0x000000200d237223 */ /* 0x000fe40000010004 */
[----:B------:R-:W-:Y:S01]  /*13620*/  FMUL.FTZ R5, R8, R19 ;  /* 0x0000001308057220 */ /* 0x000fe20000410000 */
[----:B------:R-:W-:Y:S01]  /*13630*/  LOP3.LUT R8, R20, 0xffff0000, RZ, 0xc0, !PT ;  /* 0xffff000014087812 */ /* 0x000fe200078ec0ff */
[----:B------:R-:W-:Y:S02]  /*13640*/  FMUL.FTZ R4, R9, R7 ;  /* 0x0000000709047220 */ /* 0x000fe40000410000 */
[----:B------:R-:W-:Y:S02]  /*13650*/  IMAD.U32 R13, R25, 0x10000, RZ ;  /* 0x00010000190d7824 */ /* 0x000fe400078e00ff */
[----:B------:R-:W-:-:S02]  /*13660*/  FFMA.FTZ R33, R14, R19, -R2 ;  /* 0x000000130e217223 */ /* 0x000fc40000010802 */
[----:B------:R-:W-:Y:S01]  /*13670*/  FMUL.FTZ R2, R9, R6 ;  /* 0x0000000609027220 */ /* 0x000fe20000410000 */
[----:B------:R-:W-:Y:S01]  /*13680*/  LOP3.LUT R9, R21, 0xffff0000, RZ, 0xc0, !PT ;  /* 0xffff000015097812 */ /* 0x000fe200078ec0ff */
[----:B------:R-:W-:Y:S02]  /*13690*/  FFMA.FTZ R32, R14, R12, R5 ;  /* 0x0000000c0e207223 */ /* 0x000fe40000010005 */
[----:B------:R-:W-:Y:S02]  /*136a0*/  FFMA.FTZ R31, R16, R6, -R4 ;  /* 0x00000006101f7223 */ /* 0x000fe40000010804 */
[----:B------:R-:W-:Y:S02]  /*136b0*/  IMAD.U32 R5, R28, 0x10000, RZ ;  /* 0x000100001c057824 */ /* 0x000fe400078e00ff */
[----:B------:R-:W-:Y:S02]  /*136c0*/  FMUL.FTZ R4, R10, R13 ;  /* 0x0000000d0a047220 */ /* 0x000fe40000410000 */
[----:B------:R-:W-:-:S02]  /*136d0*/  IMAD.U32 R12, R24, 0x10000, RZ ;  /* 0x00010000180c7824 */ /* 0x000fc400078e00ff */
[----:B------:R-:W-:Y:S02]  /*136e0*/  FFMA.FTZ R19, R16, R7, R2 ;  /* 0x0000000710137223 */ /* 0x000fe40000010002 */
[-C--:B------:R-:W-:Y:S02]  /*136f0*/  FMUL.FTZ R2, R10, R5.reuse ;  /* 0x000000050a027220 */ /* 0x080fe40000410000 */
[----:B------:R-:W-:Y:S02]  /*13700*/  FFMA.FTZ R16, R17, R5, -R4 ;  /* 0x0000000511107223 */ /* 0x000fe40000010804 */
[----:B------:R-:W-:Y:S02]  /*13710*/  IMAD.U32 R7, R27, 0x10000, RZ ;  /* 0x000100001b077824 */ /* 0x000fe400078e00ff */
[----:B------:R-:W-:Y:S02]  /*13720*/  FMUL.FTZ R5, R11, R9 ;  /* 0x000000090b057220 */ /* 0x000fe40000410000 */
[----:B------:R-:W-:-:S02]  /*13730*/  FMUL.FTZ R4, R15, R12 ;  /* 0x0000000c0f047220 */ /* 0x000fc40000410000 */
[----:B------:R-:W-:Y:S02]  /*13740*/  FFMA.FTZ R17, R17, R13, R2 ;  /* 0x0000000d11117223 */ /* 0x000fe40000010002 */
[-C--:B------:R-:W-:Y:S01]  /*13750*/  FMUL.FTZ R6, R11, R8.reuse ;  /* 0x000000080b067220 */ /* 0x080fe20000410000 */
[----:B------:R-:W-:Y:S01]  /*13760*/  LOP3.LUT R11, R28, 0xffff0000, RZ, 0xc0, !PT ;  /* 0xffff00001c0b7812 */ /* 0x000fe200078ec0ff */
[----:B------:R-:W-:Y:S01]  /*13770*/  FFMA.FTZ R14, R18, R8, R5 ;  /* 0x00000008120e7223 */ /* 0x000fe20000010005 */
[----:B------:R-:W-:Y:S01]  /*13780*/  LOP3.LUT R8, R24, 0xffff0000, RZ, 0xc0, !PT ;  /* 0xffff000018087812 */ /* 0x000fe200078ec0ff */
[-C--:B------:R-:W-:Y:S01]  /*13790*/  FMUL.FTZ R2, R15, R7.reuse ;  /* 0x000000070f027220 */ /* 0x080fe20000410000 */
[----:B------:R-:W-:Y:S01]  /*137a0*/  LOP3.LUT R15, R25, 0xffff0000, RZ, 0xc0, !PT ;  /* 0xffff0000190f7812 */ /* 0x000fe200078ec0ff */
[----:B------:R-:W-:Y:S01]  /*137b0*/  FFMA.FTZ R13, R26, R7, -R4 ;  /* 0x000000071a0d7223 */ /* 0x000fe20000010804 */
[----:B------:R-:W-:Y:S01]  /*137c0*/  LOP3.LUT R7, R27, 0xffff0000, RZ, 0xc0, !PT ;  /* 0xffff00001b077812 */ /* 0x000fe200078ec0ff */
[----:B------:R-:W-:-:S02]  /*137d0*/  FFMA.FTZ R9, R18, R9, -R6 ;  /* 0x0000000912097223 */ /* 0x000fc40000010806 */
[----:B------:R-:W-:Y:S02]  /*137e0*/  FFMA.FTZ R12, R26, R12, R2 ;  /* 0x0000000c1a0c7223 */ /* 0x000fe40000010002 */
[----:B------:R-:W-:Y:S01]  /*137f0*/  FMUL.FTZ R6, R23, R8 ;  /* 0x0000000817067220 */ /* 0x000fe20000410000 */
[----:B------:R-:W-:Y:S01]  /*13800*/  F2FP.BF16.PACK_AB R9, R9, R31 ;  /* 0x0000001f0909723e */ /* 0x000fe200000010ff */
[C---:B------:R-:W-:Y:S02]  /*13810*/  FMUL.FTZ R4, R22.reuse, R15 ;  /* 0x0000000f16047220 */ /* 0x040fe40000410000 */
[----:B------:R-:W-:Y:S02]  /*13820*/  FMUL.FTZ R5, R23, R7 ;  /* 0x0000000717057220 */ /* 0x000fe40000410000 */
[----:B------:R-:W-:Y:S02]  /*13830*/  FMUL.FTZ R2, R22, R11 ;  /* 0x0000000b16027220 */ /* 0x000fe40000410000 */
[----:B------:R-:W-:-:S02]  /*13840*/  FFMA.FTZ R10, R30, R7, -R6 ;  /* 0x000000071e0a7223 */ /* 0x000fc40000010806 */
[----:B------:R-:W-:Y:S01]  /*13850*/  FFMA.FTZ R11, R29, R11, -R4 ;  /* 0x0000000b1d0b7223 */ /* 0x000fe20000010804 */
[----:B------:R-:W-:Y:S01]  /*13860*/  F2FP.BF16.PACK_AB R4, R32, R35 ;  /* 0x000000232004723e */ /* 0x000fe200000010ff */
[----:B------:R-:W-:Y:S01]  /*13870*/  FFMA.FTZ R6, R30, R8, R5 ;  /* 0x000000081e067223 */ /* 0x000fe20000010005 */
[----:B------:R-:W-:Y:S01]  /*13880*/  F2FP.BF16.PACK_AB R8, R33, R37 ;  /* 0x000000252108723e */ /* 0x000fe200000010ff */
[----:B------:R-:W-:Y:S01]  /*13890*/  FFMA.FTZ R2, R29, R15, R2 ;  /* 0x0000000f1d027223 */ /* 0x000fe20000010002 */
[----:B------:R-:W-:Y:S02]  /*138a0*/  F2FP.BF16.PACK_AB R10, R10, R13 ;  /* 0x0000000d0a0a723e */ /* 0x000fe400000010ff */
[----:B------:R-:W-:Y:S02]  /*138b0*/  F2FP.BF16.PACK_AB R11, R11, R16 ;  /* 0x000000100b0b723e */ /* 0x000fe400000010ff */
[----:B------:R-:W-:Y:S02]  /*138c0*/  F2FP.BF16.PACK_AB R5, R14, R19 ;  /* 0x000000130e05723e */ /* 0x000fe400000010ff */
[----:B------:R-:W-:Y:S01]  /*138d0*/  F2FP.BF16.PACK_AB R6, R6, R12 ;  /* 0x0000000c0606723e */ /* 0x000fe200000010ff */
[----:B------:R1:W-:Y:S01]  /*138e0*/  STS.128 [R36+0x8100], R8 ;  /* 0x0081000824007388 */ /* 0x0003e20000000c00 */
[----:B------:R-:W-:-:S05]  /*138f0*/  F2FP.BF16.PACK_AB R7, R2, R17 ;  /* 0x000000110207723e */ /* 0x000fca00000010ff */
[----:B------:R1:W-:Y:S02]  /*13900*/  STS.128 [R34+0x8100], R4 ;  /* 0x0081000422007388 */ /* 0x0003e40000000c00 */
.L_x_3694:
[----:B------:R-:W-:Y:S05]  /*13910*/  BSYNC B2 ;  /* 0x0000000000027941 */ /* 0x000fea0003800000 */
.L_x_3648:
[----:B-1----:R-:W-:Y:S01]  /*13920*/  SHF.R.S32.HI R7, RZ, 0x4, R129 ;  /* 0x00000004ff077819 */ /* 0x002fe20000011481 */
[----:B------:R-:W-:Y:S01]  /*13930*/  IMAD.SHL.U32 R6, R49, 0x40, RZ ;  /* 0x0000004031067824 */ /* 0x000fe200078e00ff */
[----:B------:R-:W-:-:S04]  /*13940*/  DEPBAR.LE SB0, 0x0 ;  /* 0x000080000000791a */ /* 0x000fc80000000000 */
[----:B------:R-:W-:Y:S01]  /*13950*/  LEA.HI R2, R129, R7, RZ, 0x1 ;  /* 0x0000000781027211 */ /* 0x000fe200078f08ff */
[----:B------:R-:W-:Y:S01]  /*13960*/  IMAD.SHL.U32 R4, R127, 0x40, RZ ;  /* 0x000000407f047824 */ /* 0x000fe200078e00ff */
[----:B------:R-:W-:Y:S01]  /*13970*/  ULDC.64 UR4, c[0x0][0x208] ;  /* 0x0000820000047ab9 */ /* 0x000fe20000000a00 */
[----:B------:R-:W-:Y:S01]  /*13980*/  IMAD.SHL.U32 R5, R128, 0x40, RZ ;  /* 0x0000004080057824 */ /* 0x000fe200078e00ff */
[----:B------:R-:W-:Y:S01]  /*13990*/  LOP3.LUT R2, R2, 0xfffffffe, RZ, 0xc0, !PT ;  /* 0xfffffffe02027812 */ /* 0x000fe200078ec0ff */
[----:B------:R-:W-:Y:S01]  /*139a0*/  IMAD.SHL.U32 R8, R68, 0x8, RZ ;  /* 0x0000000844087824 */ /* 0x000fe200078e00ff */
[----:B------:R-:W-:Y:S01]  /*139b0*/  LOP3.LUT R4, R4, 0x1c0, RZ, 0xc0, !PT ;  /* 0x000001c004047812 */ /* 0x000fe200078ec0ff */
[----:B------:R-:W-:Y:S01]  /*139c0*/  UIMAD UR6, UR14, UR4, URZ ;  /* 0x000000040e0672a4 */ /* 0x000fe2000f8e023f */
[----:B------:R-:W-:Y:S01]  /*139d0*/  LOP3.LUT R153, R5, 0xfffffe00, RZ, 0xc0, !PT ;  /* 0xfffffe0005997812 */ /* 0x000fe200078ec0ff */
[----:B------:R-:W-:Y:S01]  /*139e0*/  IMAD.IADD R7, R7, 0x1, -R2 ;  /* 0x0000000107077824 */ /* 0x000fe200078e0a02 */
[----:B------:R-:W-:Y:S01]  /*139f0*/  LOP3.LUT R2, R6, 0x1c0, RZ, 0xc0, !PT ;  /* 0x000001c006027812 */ /* 0x000fe200078ec0ff */
[----:B------:R-:W-:Y:S01]  /*13a00*/  UIMAD.WIDE.U32 UR20, UR15, UR4, URZ ;  /* 0x000000040f1472a5 */ /* 0x000fe2000f8e003f */
[----:B------:R-:W-:Y:S01]  /*13a10*/  LOP3.LUT P1, RZ, R49, 0x2, RZ, 0xc0, !PT ;  /* 0x0000000231ff7812 */ /* 0x000fe2000782c0ff */
[----:B------:R-:W-:Y:S01]  /*13a20*/  IMAD.SHL.U32 R6, R7, 0x8, RZ ;  /* 0x0000000807067824 */ /* 0x000fe200078e00ff */
[----:B------:R-:W-:Y:S01]  /*13a30*/  LOP3.LUT R5, R2, 0x8, R8, 0xf8, !PT ;  /* 0x0000000802057812 */ /* 0x000fe200078ef808 */
[----:B------:R-:W-:Y:S01]  /*13a40*/  UIMAD UR6, UR15, UR5, UR6 ;  /* 0x000000050f0672a4 */ /* 0x000fe2000f8e0206 */
[----:B------:R-:W-:Y:S01]  /*13a50*/  SHF.R.U32.HI R2, RZ, 0x3, R2 ;  /* 0x00000003ff027819 */ /* 0x000fe20000011602 */
[----:B------:R-:W-:Y:S01]  /*13a60*/  UIMAD UR19, UR15, -0x40, UR13 ;  /* 0xffffffc00f1378a4 */ /* 0x000fe2000f8e020d */
[----:B------:R-:W-:Y:S01]  /*13a70*/  LOP3.LUT R8, R4, 0x8, R6, 0xf8, !PT ;  /* 0x0000000804087812 */ /* 0x000fe200078ef806 */
[----:B------:R-:W-:Y:S01]  /*13a80*/  UMOV UR9, 0x5 ;  /* 0x0000000500097882 */ /* 0x000fe20000000000 */
[----:B------:R-:W-:Y:S01]  /*13a90*/  SHF.R.U32.HI R6, RZ, 0x3, R4 ;  /* 0x00000003ff067819 */ /* 0x000fe20000011604 */
[----:B------:R-:W-:Y:S01]  /*13aa0*/  IMAD R4, R156, 0x400, R153 ;  /* 0x000004009c047824 */ /* 0x000fe200078e0299 */
[----:B------:R-:W-:Y:S01]  /*13ab0*/  LOP3.LUT R2, R5, R2, RZ, 0x3c, !PT ;  /* 0x0000000205027212 */ /* 0x000fe200078e3cff */
[----:B------:R-:W-:Y:S01]  /*13ac0*/  USHF.L.U64.HI UR7, UR4, UR9, UR5 ;  /* 0x0000000904077299 */ /* 0x000fe20008010205 */
[----:B------:R-:W-:Y:S01]  /*13ad0*/  LOP3.LUT R152, R8, R6, RZ, 0x3c, !PT ;  /* 0x0000000608987212 */ /* 0x000fe200078e3cff */
[----:B------:R-:W-:Y:S01]  /*13ae0*/  IMAD.SHL.U32 R244, R244, 0x2, RZ ;  /* 0x00000002f4f47824 */ /* 0x000fe200078e00ff */
[----:B------:R-:W-:Y:S01]  /*13af0*/  BAR.SYNC.DEFER_BLOCKING 0x0 ;  /* 0x0000000000007b1d */ /* 0x000fe20000010000 */
[----:B------:R-:W-:Y:S01]  /*13b00*/  IMAD R2, R7, 0x200, R2 ;  /* 0x0000020007027824 */ /* 0x000fe200078e0202 */
[----:B------:R-:W-:Y:S01]  /*13b10*/  LOP3.LUT P2, RZ, R161, 0x1, RZ, 0xc0, !PT ;  /* 0x00000001a1ff7812 */ /* 0x000fe2000784c0ff */
[----:B------:R-:W-:-:S02]  /*13b20*/  IMAD.IADD R4, R152, 0x1, R4 ;  /* 0x0000000198047824 */ /* 0x000fc400078e0204 */
[----:B------:R-:W-:Y:S02]  /*13b30*/  IMAD.SHL.U32 R224, R2, 0x2, RZ ;  /* 0x0000000202e07824 */ /* 0x000fe400078e00ff */
[----:B------:R-:W-:-:S03]  /*13b40*/  IMAD.SHL.U32 R231, R4, 0x2, RZ ;  /* 0x0000000204e77824 */ /* 0x000fc600078e00ff */
[----:B------:R-:W-:Y:S01]  /*13b50*/  IADD3 R235, R224, 0x4120, RZ ;  /* 0x00004120e0eb7810 */ /* 0x000fe20007ffe0ff */
[C-C-:B------:R-:W-:Y:S02]  /*13b60*/  IMAD R233, R3.reuse, 0x2, R231.reuse ;  /* 0x0000000203e97824 */ /* 0x140fe400078e02e7 */
[C---:B------:R-:W-:Y:S02]  /*13b70*/  IMAD R232, R0.reuse, 0x2, R231 ;  /* 0x0000000200e87824 */ /* 0x040fe400078e02e7 */
[----:B------:R-:W-:Y:S02]  /*13b80*/  IMAD R234, R0, 0x2, R233 ;  /* 0x0000000200ea7824 */ /* 0x000fe400078e02e9 */
[----:B------:R-:W-:Y:S01]  /*13b90*/  IMAD R236, R3, 0x2, R232 ;  /* 0x0000000203ec7824 */ /* 0x000fe200078e02e8 */
[----:B------:R-:W-:Y:S04]  /*13ba0*/  LDSM.16.M88.4 R16, [R224+0x4100] ;  /* 0x00410000e010783b */ /* 0x000fe80000000200 */
[----:B------:R-:W1:Y:S04]  /*13bb0*/  LDSM.16.M88.4 R4, [R231+0xa100] ;  /* 0x00a10000e704783b */ /* 0x000e680000000200 */
[----:B------:R-:W2:Y:S04]  /*13bc0*/  LDSM.16.M88.4 R12, [R224+0x4900] ;  /* 0x00490000e00c783b */ /* 0x000ea80000000200 */
[----:B------:R-:W3:Y:S04]  /*13bd0*/  LDSM.16.M88.4 R20, [R224+0x5100] ;  /* 0x00510000e014783b */ /* 0x000ee80000000200 */
[----:B------:R-:W4:Y:S04]  /*13be0*/  LDSM.16.M88.4 R24, [R224+0x5900] ;  /* 0x00590000e018783b */ /* 0x000f280000000200 */
[----:B------:R-:W5:Y:S01]  /*13bf0*/  LDSM.16.M88.4 R8, [R231+0x8100] ;  /* 0x00810000e708783b */ /* 0x000f620000000200 */
[C---:B-1----:R-:W-:Y:S08]  /*13c00*/  HMMA.16816.F32.BF16 R36, R4.reuse, R16, RZ ;  /* 0x000000100424723c */ /* 0x042ff000000418ff */
[C---:B--2---:R-:W-:Y:S08]  /*13c10*/  HMMA.16816.F32.BF16 R56, R4.reuse, R12, RZ ;  /* 0x0000000c0438723c */ /* 0x044ff000000418ff */
[C---:B---3--:R-:W-:Y:S08]  /*13c20*/  HMMA.16816.F32.BF16 R60, R4.reuse, R20, RZ ;  /* 0x00000014043c723c */ /* 0x048ff000000418ff */
[C---:B----4-:R-:W-:Y:S08]  /*13c30*/  HMMA.16816.F32.BF16 R64, R4.reuse, R24, RZ ;  /* 0x000000180440723c */ /* 0x050ff000000418ff */
[C---:B------:R-:W-:Y:S08]  /*13c40*/  HMMA.16816.F32.BF16 R40, R4.reuse, R18, RZ ;  /* 0x000000120428723c */ /* 0x040ff000000418ff */
[C---:B------:R-:W-:Y:S08]  /*13c50*/  HMMA.16816.F32.BF16 R76, R4.reuse, R14, RZ ;  /* 0x0000000e044c723c */ /* 0x040ff000000418ff */
[C---:B------:R-:W-:Y:S08]  /*13c60*/  HMMA.16816.F32.BF16 R84, R4.reuse, R22, RZ ;  /* 0x000000160454723c */ /* 0x040ff000000418ff */
[----:B------:R-:W-:Y:S07]  /*13c70*/  HMMA.16816.F32.BF16 R96, R4, R26, RZ ;  /* 0x0000001a0460723c */ /* 0x000fee00000418ff */
[----:B------:R-:W-:Y:S01]  /*13c80*/  IMAD.U32 R5, RZ, RZ, UR21 ;  /* 0x00000015ff057e24 */ /* 0x000fe2000f8e00ff */
[----:B------:R-:W-:Y:S01]  /*13c90*/  IADD3 R6, R224, 0x4100, RZ ;  /* 0x00004100e0067810 */ /* 0x000fe20007ffe0ff */
[----:B------:R-:W-:Y:S01]  /*13ca0*/  IMAD.U32 R4, RZ, RZ, UR20 ;  /* 0x00000014ff047e24 */ /* 0x000fe2000f8e00ff */
[----:B-----5:R-:W-:Y:S01]  /*13cb0*/  HMMA.16816.F32.BF16 R108, R8, R16, RZ ;  /* 0x00000010086c723c */ /* 0x020fe200000418ff */
[----:B------:R-:W-:Y:S01]  /*13cc0*/  IMAD.U32 R5, RZ, RZ, UR6 ;  /* 0x00000006ff057e24 */ /* 0x000fe2000f8e00ff */
[----:B------:R-:W-:Y:S01]  /*13cd0*/  USHF.L.U32 UR6, UR4, 0x5, URZ ;  /* 0x0000000504067899 */ /* 0x000fe2000800063f */
[----:B------:R-:W-:-:S02]  /*13ce0*/  @P1 IADD3 R235, R6, -0x20, RZ ;  /* 0xffffffe006eb1810 */ /* 0x000fc40007ffe0ff */
[C---:B------:R-:W-:Y:S01]  /*13cf0*/  LEA R2, P0, R4.reuse, R132, 0x6 ;  /* 0x0000008404027211 */ /* 0x040fe200078030ff */
[----:B------:R-:W-:Y:S01]  /*13d00*/  UIADD3 UR4, UP0, UR6, 0x80, URZ ;  /* 0x0000008006047890 */ /* 0x000fe2000ff1e03f */
[----:B------:R-:W-:Y:S01]  /*13d10*/  IADD3 R5, R5, UR21, RZ ;  /* 0x0000001505057c10 */ /* 0x000fe2000fffe0ff */
[C---:B------:R-:W-:Y:S01]  /*13d20*/  HMMA.16816.F32.BF16 R112, R8.reuse, R18, RZ ;  /* 0x000000120870723c */ /* 0x040fe200000418ff */
[----:B------:R-:W-:Y:S01]  /*13d30*/  LDSM.16.M88.4 R32, [R235] ;  /* 0x00000000eb20783b */ /* 0x000fe20000000200 */
[----:B------:R-:W-:Y:S01]  /*13d40*/  UIADD3.X UR14, URZ, UR7, URZ, UP0, !UPT ;  /* 0x000000073f0e7290 */ /* 0x000fe200087fe43f */
[----:B------:R-:W-:Y:S01]  /*13d50*/  LEA.HI.X R5, R4, R131, R5, 0x6, P0 ;  /* 0x0000008304057211 */ /* 0x000fe200000f3405 */
[----:B------:R-:W-:Y:S01]  /*13d60*/  UISETP.GE.AND UP0, UPT, UR12, 0x2, UPT ;  /* 0x000000020c00788c */ /* 0x000fe2000bf06270 */
[C---:B------:R-:W-:Y:S01]  /*13d70*/  LEA R4, P0, R2.reuse, c[0x0][0x1f8], 0x1 ;  /* 0x00007e0002047a11 */ /* 0x040fe200078008ff */
[----:B------:R-:W-:Y:S01]  /*13d80*/  LDSM.16.M88.4 R28, [R235+0x800] ;  /* 0x00080000eb1c783b */ /* 0x000fe20000000200 */
[----:B------:R-:W-:Y:S01]  /*13d90*/  IADD3 R243, R235, 0x800, RZ ;  /* 0x00000800ebf37810 */ /* 0x000fe20007ffe0ff */
[----:B------:R-:W-:Y:S01]  /*13da0*/  HMMA.16816.F32.BF16 R88, R8, R12, RZ ;  /* 0x0000000c0858723c */ /* 0x000fe200000418ff */
[----:B------:R-:W-:-:S02]  /*13db0*/  LEA.HI.X R5, R2, c[0x0][0x1fc], R5, 0x1, P0 ;  /* 0x00007f0002057a11 */ /* 0x000fc400000f0c05 */
[----:B------:R-:W-:Y:S02]  /*13dc0*/  IADD3 R2, -R68, UR19, RZ ;  /* 0x0000001344027c10 */ /* 0x000fe4000fffe1ff */
[----:B------:R-:W-:Y:S02]  /*13dd0*/  IADD3 R6, P0, R4, UR6, RZ ;  /* 0x0000000604067c10 */ /* 0x000fe4000ff1e0ff */
[C---:B------:R-:W-:Y:S01]  /*13de0*/  ISETP.LT.OR P3, PT, R2.reuse, 0x1, P6 ;  /* 0x000000010200780c */ /* 0x040fe20003761670 */
[----:B------:R-:W-:Y:S01]  /*13df0*/  HMMA.16816.F32.BF16 R100, R8, R14, RZ ;  /* 0x0000000e0864723c */ /* 0x000fe200000418ff */
[C---:B------:R-:W-:Y:S01]  /*13e00*/  ISETP.LT.OR P2, PT, R2.reuse, 0x1, P2 ;  /* 0x000000010200780c */ /* 0x040fe20001741670 */
[----:B------:R-:W1:Y:S01]  /*13e10*/  LDSM.16.M88.4 R12, [R233+0xa100] ;  /* 0x00a10000e90c783b */ /* 0x000e620000000200 */
[----:B------:R-:W-:Y:S02]  /*13e20*/  ISETP.LT.OR P1, PT, R2, 0x11, P6 ;  /* 0x000000110200780c */ /* 0x000fe40003721670 */
[----:B------:R-:W-:-:S02]  /*13e30*/  IADD3.X R7, R5, UR7, RZ, P0, !PT ;  /* 0x0000000705077c10 */ /* 0x000fc400087fe4ff */
[----:B------:R-:W-:Y:S01]  /*13e40*/  LOP3.LUT P0, RZ, R161, 0x1, RZ, 0xc0, !PT ;  /* 0x00000001a1ff7812 */ /* 0x000fe2000780c0ff */
[C---:B------:R-:W-:Y:S01]  /*13e50*/  HMMA.16816.F32.BF16 R80, R8.reuse, R20, RZ ;  /* 0x000000140850723c */ /* 0x040fe200000418ff */
[C---:B------:R-:W-:Y:S02]  /*13e60*/  IADD3 R242, R235.reuse, 0x1000, RZ ;  /* 0x00001000ebf27810 */ /* 0x040fe40007ffe0ff */
[C---:B------:R-:W-:Y:S02]  /*13e70*/  IADD3 R241, R235.reuse, 0x1800, RZ ;  /* 0x00001800ebf17810 */ /* 0x040fe40007ffe0ff */
[C---:B------:R-:W-:Y:S02]  /*13e80*/  IADD3 R240, R235.reuse, 0x2000, RZ ;  /* 0x00002000ebf07810 */ /* 0x040fe40007ffe0ff */
[C---:B------:R-:W-:Y:S01]  /*13e90*/  IADD3 R239, R235.reuse, 0x2800, RZ ;  /* 0x00002800ebef7810 */ /* 0x040fe20007ffe0ff */
[----:B------:R-:W-:Y:S01]  /*13ea0*/  HMMA.16816.F32.BF16 R104, R8, R22, RZ ;  /* 0x000000160868723c */ /* 0x000fe200000418ff */
[----:B------:R-:W2:Y:S01]  /*13eb0*/  LDSM.16.M88.4 R20, [R235+0x1800] ;  /* 0x00180000eb14783b */ /* 0x000ea20000000200 */
[----:B------:R-:W-:-:S02]  /*13ec0*/  IADD3 R238, R235, 0x3000, RZ ;  /* 0x00003000ebee7810 */ /* 0x000fc40007ffe0ff */
[----:B------:R-:W-:-:S04]  /*13ed0*/  IADD3 R237, R235, 0x3800, RZ ;  /* 0x00003800ebed7810 */ /* 0x000fc80007ffe0ff */
[C---:B------:R-:W-:Y:S08]  /*13ee0*/  HMMA.16816.F32.BF16 R72, R8.reuse, R24, RZ ;  /* 0x000000180848723c */ /* 0x040ff000000418ff */
[----:B------:R-:W-:Y:S01]  /*13ef0*/  HMMA.16816.F32.BF16 R68, R8, R26, RZ ;  /* 0x0000001a0844723c */ /* 0x000fe200000418ff */
[----:B------:R-:W3:Y:S06]  /*13f00*/  LDSM.16.M88.4 R24, [R235+0x1000] ;  /* 0x00100000eb18783b */ /* 0x000eec0000000200 */
[----:B------:R-:W-:Y:S01]  /*13f10*/  IMAD.U32 R8, RZ, RZ, UR6 ;  /* 0x00000006ff087e24 */ /* 0x000fe2000f8e00ff */
[----:B-1----:R-:W-:Y:S04]  /*13f20*/  HMMA.16816.F32.BF16 R36, R12, R32, R36 ;  /* 0x000000200c24723c */ /* 0x002fe80000041824 */
[----:B------:R-:W-:-:S02]  /*13f30*/  IADD3 R18, P5, P4, R8, 0x80, R4 ;  /* 0x0000008008127810 */ /* 0x000fc40007cbe004 */
[----:B------:R-:W1:Y:S02]  /*13f40*/  LDSM.16.M88.4 R8, [R233+0x8100] ;  /* 0x00810000e908783b */ /* 0x000e640000000200 */
[----:B------:R-:W-:Y:S02]  /*13f50*/  IADD3.X R19, RZ, UR7, R5, P5, P4 ;  /* 0x00000007ff137c10 */ /* 0x000fe4000afe8405 */
[----:B------:R-:W-:Y:S01]  /*13f60*/  @!PT LDS RZ, [RZ] ;  /* 0x00000000fffff984 */ /* 0x000fe20000000800 */
[----:B------:R-:W-:Y:S01]  /*13f70*/  @!PT LDS RZ, [RZ] ;  /* 0x00000000fffff984 */ /* 0x000fe20000000800 */
[----:B------:R-:W-:Y:S01]  /*13f80*/  @!PT LDS RZ, [RZ] ;  /* 0x00000000fffff984 */ /* 0x000fe20000000800 */
[----:B------:R4:W-:Y:S01]  /*13f90*/  LDGSTS.E.BYPASS.LTC128B.128 [R244+0x100], [R4.64], !P3 ;  /* 0x0010000004f47fae */ /* 0x0009e2000d901d5c */
[C---:B------:R-:W-:Y:S01]  /*13fa0*/  ISETP.LT.OR P5, PT, R2.reuse, 0x21, P6 ;  /* 0x000000210200780c */ /* 0x040fe200037a1670 */
[----:B------:R-:W-:Y:S01]  /*13fb0*/  HMMA.16816.F32.BF16 R92, R12, R34, R40 ;  /* 0x000000220c5c723c */ /* 0x000fe20000041828 */
[----:B------:R-:W-:Y:S01]  /*13fc0*/  LOP3.LUT P3, RZ, R49, 0x4, RZ, 0xc0, !PT ;  /* 0x0000000431ff7812 */ /* 0x000fe2000786c0ff */
[----:B------:R4:W-:Y:S01]  /*13fd0*/  LDGSTS.E.BYPASS.LTC128B.128 [R244+0x2100], [R4.64+0x80], !P2 ;  /* 0x0210008004f47fae */ /* 0x0009e2000d101d5c */
[----:B------:R-:W-:-:S03]  /*13fe0*/  ISETP.LT.OR P2, PT, R2, 0x11, P0 ;  /* 0x000000110200780c */ /* 0x000fc60000741670 */
[----:B------:R5:W-:Y:S02]  /*13ff0*/  LDGSTS.E.BYPASS.LTC128B.128 [R244+0x900], [R6.64], !P1 ;  /* 0x0090000006f47fae */ /* 0x000be4000c901d5c */
[C---:B------:R-:W-:Y:S08]  /*14000*/  HMMA.16816.F32.BF16 R56, R12.reuse, R28, R56 ;  /* 0x0000001c0c38723c */ /* 0x040ff00000041838 */
[----:B------:R5:W-:Y:S01]  /*14010*/  LDGSTS.E.BYPASS.LTC128B.128 [R244+0x2900], [R18.64], !P2 ;  /* 0x0290000012f47fae */ /* 0x000be2000d101d5c */
[----:B------:R-:W-:Y:S01]  /*14020*/  ISETP.LT.OR P2, PT, R2, 0x31, P6 ;  /* 0x000000310200780c */ /* 0x000fe20003741670 */
[C---:B--2---:R-:W-:Y:S08]  /*14030*/  HMMA.16816.F32.BF16 R64, R12.reuse, R20, R64 ;  /* 0x000000140c40723c */ /* 0x044ff00000041840 */
[----:B---3--:R-:W-:Y:S01]  /*14040*/  HMMA.16816.F32.BF16 R84, R12, R26, R84 ;  /* 0x0000001a0c54723c */ /* 0x008fe20000041854 */
[----:B----4-:R-:W-:-:S04]  /*14050*/  IADD3 R4, P1, R6, UR6, RZ ;  /* 0x0000000606047c10 */ /* 0x010fc8000ff3e0ff */
[----:B------:R-:W-:-:S03]  /*14060*/  IADD3.X R5, R7, UR7, RZ, P1, !PT ;  /* 0x0000000707057c10 */ /* 0x000fc60008ffe4ff */
[C---:B-1----:R-:W-:Y:S01]  /*14070*/  HMMA.16816.F32.BF16 R124, R8.reuse, R24, R80 ;  /* 0x00000018087c723c */ /* 0x042fe20000041850 */
[----:B------:R-:W-:Y:S02]  /*14080*/  LOP3.LUT P1, RZ, R161, 0x1, RZ, 0xc0, !PT ;  /* 0x00000001a1ff7812 */ /* 0x000fe4000782c0ff */
[----:B-----5:R-:W-:Y:S01]  /*14090*/  IADD3 R6, P0, R6, UR4, RZ ;  /* 0x0000000406067c10 */ /* 0x020fe2000ff1e0ff */
[----:B------:R1:W-:Y:S01]  /*140a0*/  LDGSTS.E.BYPASS.LTC128B.128 [R244+0x1100], [R4.64], !P5 ;  /* 0x0110000004f47fae */ /* 0x0003e2000e901d5c */
[C---:B------:R-:W-:Y:S02]  /*140b0*/  ISETP.LT.OR P4, PT, R2.reuse, 0x21, P1 ;  /* 0x000000210200780c */ /* 0x040fe40000f81670 */
[----:B------:R-:W-:Y:S01]  /*140c0*/  IADD3.X R7, R7, UR14, RZ, P0, !PT ;  /* 0x0000000e07077c10 */ /* 0x000fe200087fe4ff */
[----:B------:R-:W-:Y:S01]  /*140d0*/  HMMA.16816.F32.BF16 R108, R8, R32, R108 ;  /* 0x00000020086c723c */ /* 0x000fe2000004186c */
[----:B------:R-:W-:Y:S01]  /*140e0*/  ISETP.LT.OR P1, PT, R2, 0x31, P1 ;  /* 0x000000310200780c */ /* 0x000fe20000f21670 */
[----:B------:R-:W-:Y:S01]  /*140f0*/  IMAD.MOV.U32 R2, RZ, RZ, 0x40 ;  /* 0x00000040ff027424 */ /* 0x000fe200078e00ff */
[----:B------:R-:W-:-:S04]  /*14100*/  IADD3 R16, P0, R4, UR6, RZ ;  /* 0x0000000604107c10 */ /* 0x000fc8000ff1e0ff */
[----:B------:R-:W-:Y:S01]  /*14110*/  IADD3.X R17, R5, UR7, RZ, P0, !PT ;  /* 0x0000000705117c10 */ /* 0x000fe200087fe4ff */
[C---:B------:R-:W-:Y:S01]  /*14120*/  HMMA.16816.F32.BF16 R80, R8.reuse, R34, R112 ;  /* 0x000000220850723c */ /* 0x040fe20000041870 */
[----:B------:R-:W-:Y:S01]  /*14130*/  SEL R2, R2, 0xffffffc0, !P3 ;  /* 0xffffffc002027807 */ /* 0x000fe20005800000 */
[----:B------:R2:W-:Y:S04]  /*14140*/  LDGSTS.E.BYPASS.LTC128B.128 [R244+0x3100], [R6.64], !P4 ;  /* 0x0310000006f47fae */ /* 0x0005e8000e101d5c */
[----:B------:R-:W-:Y:S01]  /*14150*/  IMAD.IADD R230, R224, 0x1, R2 ;  /* 0x00000001e0e67824 */ /* 0x000fe200078e0202 */
[----:B------:R3:W-:Y:S01]  /*14160*/  LDGSTS.E.BYPASS.LTC128B.128 [R244+0x1900], [R16.64], !P2 ;  /* 0x0190000010f47fae */ /* 0x0007e2000d101d5c */
[----:B------:R-:W-:Y:S01]  /*14170*/  HMMA.16816.F32.BF16 R32, R8, R30, R100 ;  /* 0x0000001e0820723c */ /* 0x000fe20000041864 */
[----:B------:R-:W-:Y:S01]  /*14180*/  IMAD.IADD R229, R2, 0x1, R235 ;  /* 0x0000000102e57824 */ /* 0x000fe200078e02eb */
[----:B------:R-:W-:-:S02]  /*14190*/  LOP3.LUT R2, R152, R153, RZ, 0xfc, !PT ;  /* 0x0000009998027212 */ /* 0x000fc400078efcff */
[----:B-1----:R-:W-:-:S04]  /*141a0*/  IADD3 R4, P0, R4, UR4, RZ ;  /* 0x0000000404047c10 */ /* 0x002fc8000ff1e0ff */
[----:B------:R-:W-:Y:S01]  /*141b0*/  HMMA.16816.F32.BF16 R120, R8, R28, R88 ;  /* 0x0000001c0878723c */ /* 0x000fe20000041858 */
[----:B------:R-:W-:Y:S02]  /*141c0*/  IADD3.X R5, R5, UR14, RZ, P0, !PT ;  /* 0x0000000e05057c10 */ /* 0x000fe400087fe4ff */
[----:B------:R-:W-:-:S03]  /*141d0*/  PLOP3.LUT P0, PT, PT, PT, UP0, 0x80, 0x0 ;  /* 0x000000000000781c */ /* 0x000fc60003f0f008 */
[----:B------:R2:W-:Y:S02]  /*141e0*/  LDGSTS.E.BYPASS.LTC128B.128 [R244+0x3900], [R4.64], !P1 ;  /* 0x0390000004f47fae */ /* 0x0005e4000c901d5c */
[C---:B------:R-:W-:Y:S02]  /*141f0*/  HMMA.16816.F32.BF16 R128, R8.reuse, R20, R72 ;  /* 0x000000140880723c */ /* 0x040fe40000041848 */
[----:B------:R-:W-:Y:S04]  /*14200*/  LDSM.16.M88.4 R52, [R230+0x4100] ;  /* 0x00410000e634783b */ /* 0x000fe80000000200 */
[----:B------:R-:W-:Y:S02]  /*14210*/  LDSM.16.M88.4 R44, [R230+0x5100] ;  /* 0x00510000e62c783b */ /* 0x000fe40000000200 */
[C---:B------:R-:W-:Y:S02]  /*14220*/  HMMA.16816.F32.BF16 R104, R8.reuse, R26, R104 ;  /* 0x0000001a0868723c */ /* 0x040fe40000041868 */
[----:B---3--:R-:W1:Y:S04]  /*14230*/  LDSM.16.M88.4 R16, [R232+0xa100] ;  /* 0x00a10000e810783b */ /* 0x008e680000000200 */
[----:B------:R-:W3:Y:S02]  /*14240*/  LDSM.16.M88.4 R48, [R230+0x4900] ;  /* 0x00490000e630783b */ /* 0x000ee40000000200 */
[----:B------:R-:W-:Y:S02]  /*14250*/  HMMA.16816.F32.BF16 R100, R8, R22, R68 ;  /* 0x000000160864723c */ /* 0x000fe40000041844 */
[----:B------:R-:W4:Y:S04]  /*14260*/  LDSM.16.M88.4 R8, [R232+0x8100] ;  /* 0x00810000e808783b */ /* 0x000f280000000200 */
[----:B------:R-:W5:Y:S02]  /*14270*/  LDSM.16.M88.4 R40, [R230+0x5900] ;  /* 0x00590000e628783b */ /* 0x000f640000000200 */
[C---:B------:R-:W-:Y:S02]  /*14280*/  HMMA.16816.F32.BF16 R60, R12.reuse, R24, R60 ;  /* 0x000000180c3c723c */ /* 0x040fe4000004183c */
[----:B--2---:R-:W-:Y:S04]  /*14290*/  LDSM.16.M88.4 R4, [R234+0xa100] ;  /* 0x00a10000ea04783b */ /* 0x004fe80000000200 */
[----:B------:R-:W-:Y:S02]  /*142a0*/  LDSM.16.M88.4 R24, [R229+0x800] ;  /* 0x00080000e518783b */ /* 0x000fe40000000200 */
[C---:B------:R-:W-:Y:S02]  /*142b0*/  HMMA.16816.F32.BF16 R76, R12.reuse, R30, R76 ;  /* 0x0000001e0c4c723c */ /* 0x040fe4000004184c */
[----:B------:R-:W2:Y:S04]  /*142c0*/  LDSM.16.M88.4 R28, [R229] ;  /* 0x00000000e51c783b */ /* 0x000ea80000000200 */
[----:B------:R-:W0:Y:S02]  /*142d0*/  LDGDEPBAR ;  /* 0x00000000000079af */ /* 0x000e240000000000 */
[----:B------:R-:W-:Y:S02]  /*142e0*/  HMMA.16816.F32.BF16 R96, R12, R22, R96 ;  /* 0x000000160c60723c */ /* 0x000fe40000041860 */
[----:B------:R-:W2:Y:S04]  /*142f0*/  LDSM.16.M88.4 R20, [R229+0x1000] ;  /* 0x00100000e514783b */ /* 0x000ea80000000200 */
[----:B------:R-:W2:Y:S02]  /*14300*/  LDSM.16.M88.4 R12, [R234+0x8100] ;  /* 0x00810000ea0c783b */ /* 0x000ea40000000200 */
[C---:B-1----:R-:W-:Y:S02]  /*14310*/  HMMA.16816.F32.BF16 R72, R16.reuse, R52, R36 ;  /* 0x000000341048723c */ /* 0x042fe40000041824 */
[----:B------:R-:W1:Y:S06]  /*14320*/  LDSM.16.M88.4 R36, [R229+0x1800] ;  /* 0x00180000e524783b */ /* 0x000e6c0000000200 */
[C---:B------:R-:W-:Y:S08]  /*14330*/  HMMA.16816.F32.BF16 R68, R16.reuse, R46, R84 ;  /* 0x0000002e1044723c */ /* 0x040ff00000041854 */
[C---:B---3--:R-:W-:Y:S08]  /*14340*/  HMMA.16816.F32.BF16 R112, R16.reuse, R48, R56 ;  /* 0x000000301070723c */ /* 0x048ff00000041838 */
[C---:B------:R-:W-:Y:S08]  /*14350*/  HMMA.16816.F32.BF16 R116, R16.reuse, R44, R60 ;  /* 0x0000002c1074723c */ /* 0x040ff0000004183c */
[----:B------:R-:W-:Y:S08]  /*14360*/  HMMA.16816.F32.BF16 R92, R16, R54, R92 ;  /* 0x00000036105c723c */ /* 0x000ff0000004185c */
[C---:B----4-:R-:W-:Y:S08]  /*14370*/  HMMA.16816.F32.BF16 R84, R8.reuse, R52, R108 ;  /* 0x000000340854723c */ /* 0x050ff0000004186c */
[----:B------:R-:W-:Y:S08]  /*14380*/  HMMA.16816.F32.BF16 R80, R8, R54, R80 ;  /* 0x000000360850723c */ /* 0x000ff00000041850 */
[C---:B-----5:R-:W-:Y:S08]  /*14390*/  HMMA.16816.F32.BF16 R88, R16.reuse, R40, R64 ;  /* 0x000000281058723c */ /* 0x060ff00000041840 */
        /* <DEDUP_REMOVED lines=10> */
[----:B------:R-:W3:Y:S03]  /*14440*/  LDSM.16.M88.4 R40, [R224+0x6900] ;  /* 0x00690000e028783b */ /* 0x000ee60000000200 */
[C---:B--2---:R-:W-:Y:S08]  /*14450*/  HMMA.16816.F32.BF16 R96, R4.reuse, R30, R92 ;  /* 0x0000001e0460723c */ /* 0x044ff0000004185c */
[C---:B------:R-:W-:Y:S08]  /*14460*/  HMMA.16816.F32.BF16 R100, R4.reuse, R24, R112 ;  /* 0x000000180464723c */ /* 0x040ff00000041870 */
[----:B------:R-:W-:Y:S08]  /*14470*/  HMMA.16816.F32.BF16 R140, R4, R20, R116 ;  /* 0x00000014048c723c */ /* 0x000ff00000041874 */
        /* <DEDUP_REMOVED lines=12> */
[----:B------:R-:W2:Y:S03]  /*14540*/  LDSM.16.M88.4 R16, [R224+0x7900] ;  /* 0x00790000e010783b */ /* 0x000ea60000000200 */
[C---:B------:R-:W-:Y:S01]  /*14550*/  HMMA.16816.F32.BF16 R76, R4.reuse, R26, R76 ;  /* 0x0000001a044c723c */ /* 0x040fe2000004184c */
[----:B------:R-:W-:Y:S07]  /*14560*/  LDSM.16.M88.4 R24, [R235+0x2800] ;  /* 0x00280000eb18783b */ /* 0x000fee0000000200 */
[C---:B------:R-:W-:Y:S01]  /*14570*/  HMMA.16816.F32.BF16 R104, R4.reuse, R22, R68 ;  /* 0x000000160468723c */ /* 0x040fe20000041844 */
[----:B------:R-:W4:Y:S07]  /*14580*/  LDSM.16.M88.4 R20, [R233+0xc100] ;  /* 0x00c10000e914783b */ /* 0x000f2e0000000200 */
[C---:B------:R-:W-:Y:S01]  /*14590*/  HMMA.16816.F32.BF16 R72, R4.reuse, R28, R72 ;  /* 0x0000001c0448723c */ /* 0x040fe20000041848 */
[----:B------:R-:W-:Y:S07]  /*145a0*/  LDSM.16.M88.4 R28, [R235+0x2000] ;  /* 0x00200000eb1c783b */ /* 0x000fee0000000200 */
[C---:B------:R-:W-:Y:S08]  /*145b0*/  HMMA.16816.F32.BF16 R136, R4.reuse, R36, R88 ;  /* 0x000000240488723c */ /* 0x040ff00000041858 */
[----:B------:R-:W-:Y:S01]  /*145c0*/  HMMA.16816.F32.BF16 R132, R4, R38, R56 ;  /* 0x000000260484723c */ /* 0x000fe20000041838 */
[----:B------:R-:W5:Y:S07]  /*145d0*/  LDSM.16.M88.4 R4, [R233+0xe100] ;  /* 0x00e10000e904783b */ /* 0x000f6e0000000200 */
[C---:B---3--:R-:W-:Y:S08]  /*145e0*/  HMMA.16816.F32.BF16 R60, R8.reuse, R40, R100 ;  /* 0x00000028083c723c */ /* 0x048ff00000041864 */
[----:B------:R-:W-:Y:S08]  /*145f0*/  HMMA.16816.F32.BF16 R56, R8, R42, R76 ;  /* 0x0000002a0838723c */ /* 0x000ff0000004184c */
[C---:B-1----:R-:W-:Y:S08]  /*14600*/  HMMA.16816.F32.BF16 R36, R12.reuse, R40, R120 ;  /* 0x000000280c24723c */ /* 0x042ff00000041878 */
        /* <DEDUP_REMOVED lines=8> */
[C---:B--2---:R-:W-:Y:S08]  /*14690*/  HMMA.16816.F32.BF16 R100, R8.reuse, R16, R136 ;  /* 0x000000100864723c */ /* 0x044ff00000041888 */
        /* <DEDUP_REMOVED lines=67> */
[----:B------:R-:W-:Y:S01]  /*14ad0*/  UIADD3 UR5, UR12, -0x2, URZ ;  /* 0xfffffffe0c057890 */ /* 0x000fe2000fffe03f */
[----:B------:R-:W-:Y:S01]  /*14ae0*/  LOP3.LUT P5, RZ, R161, 0x1, RZ, 0xc0, !PT ;  /* 0x00000001a1ff7812 */ /* 0x000fe200078ac0ff */
[----:B------:R-:W-:-:S02]  /*14af0*/  UIADD3 UR22, UP0, UR22, 0x80, URZ ;  /* 0x0000008016167890 */ /* 0x000fc4000ff1e03f */
[----:B------:R-:W-:Y:S02]  /*14b00*/  USHF.R.S32.HI UR4, URZ, 0x1f, UR5 ;  /* 0x0000001f3f047899 */ /* 0x000fe40008011405 */
[----:B------:R-:W-:Y:S01]  /*14b10*/  UIMAD UR11, UR11, UR5, URZ ;  /* 0x000000050b0b72a4 */ /* 0x000fe2000f8e023f */
[----:B------:R-:W-:Y:S01]  /*14b20*/  IMAD.WIDE.U32 R6, R154, UR5, R158 ;  /* 0x000000059a067c25 */ /* 0x000fe2000f8e009e */
[----:B------:R-:W-:Y:S02]  /*14b30*/  USHF.L.U32 UR5, UR8, 0x5, URZ ;  /* 0x0000000508057899 */ /* 0x000fe4000800063f */
[----:B------:R-:W-:Y:S02]  /*14b40*/  UIMAD UR11, UR4, UR10, UR11 ;  /* 0x0000000a040b72a4 */ /* 0x000fe4000f8e020b */
[----:B------:R-:W-:Y:S01]  /*14b50*/  LEA R4, P0, R6, c[0x0][0x1c8], 0x1 ;  /* 0x0000720006047a11 */ /* 0x000fe200078008ff */
[----:B------:R-:W-:Y:S02]  /*14b60*/  ULDC UR4, c[0x0][0x1e4] ;  /* 0x0000790000047ab9 */ /* 0x000fe40000000800 */
[----:B------:R-:W-:Y:S01]  /*14b70*/  USHF.L.U64.HI UR4, UR8, UR9, UR4 ;  /* 0x0000000908047299 */ /* 0x000fe20008010204 */
[----:B------:R-:W-:Y:S01]  /*14b80*/  IADD3 R5, R7, UR11, RZ ;  /* 0x0000000b07057c10 */ /* 0x000fe2000fffe0ff */
[----:B------:R-:W-:Y:S01]  /*14b90*/  IMAD.U32 R7, RZ, RZ, UR5 ;  /* 0x00000005ff077e24 */ /* 0x000fe2000f8e00ff */
[----:B------:R-:W-:-:S02]  /*14ba0*/  UIADD3.X UR8, URZ, UR17, URZ, UP0, !UPT ;  /* 0x000000113f087290 */ /* 0x000fc400087fe43f */
        /* <DEDUP_REMOVED lines=24> */
.L_x_3719:
[----:B---3--:R-:W-:Y:S01]  /*14d30*/  LOP3.LUT R4, R155, 0xffffffe0, RZ, 0xc0, !PT ;  /* 0xffffffe09b047812 */ /* 0x008fe200078ec0ff */
[----:B------:R-:W-:Y:S01]  /*14d40*/  UMOV UR4, 0xffffffc0 ;  /* 0xffffffc000047882 */ /* 0x000fe20000000000 */
[----:B------:R-:W-:Y:S01]  /*14d50*/  LEA.HI R6, R157, R177, RZ, 0x2 ;  /* 0x000000b19d067211 */ /* 0x000fe200078f10ff */
[----:B------:R-:W-:Y:S01]  /*14d60*/  UIMAD UR4, UR15, UR4, 0x1 ;  /* 0x000000010f0474a4 */ /* 0x000fe2000f8e0204 */
[----:B------:R-:W-:Y:S01]  /*14d70*/  SHF.R.S32.HI R5, RZ, 0x1f, R156 ;  /* 0x0000001fff057819 */ /* 0x000fe2000001149c */
[----:B------:R-:W-:Y:S01]  /*14d80*/  IMAD.IADD R4, R177, 0x1, -R4 ;  /* 0x00000001b1047824 */ /* 0x000fe200078e0a04 */
[----:B------:R-:W-:Y:S01]  /*14d90*/  LOP3.LUT R6, R6, 0xfffffffc, RZ, 0xc0, !PT ;  /* 0xfffffffc06067812 */ /* 0x000fe200078ec0ff */
[----:B------:R-:W-:Y:S01]  /*14da0*/  STL [R1+0x98], R242 ;  /* 0x000098f201007387 */ /* 0x000fe20000100800 */
[----:B------:R-:W-:Y:S01]  /*14db0*/  LEA.HI R5, R5, R156, RZ, 0x2 ;  /* 0x0000009c05057211 */ /* 0x000fe200078f10ff */
[----:B------:R-:W-:Y:S01]  /*14dc0*/  IMAD.SHL.U32 R225, R2, 0x2, RZ ;  /* 0x0000000202e17824 */ /* 0x000fe200078e00ff */
[----:B------:R-:W-:Y:S01]  /*14dd0*/  SHF.R.S32.HI R7, RZ, 0x1f, R4 ;  /* 0x0000001fff077819 */ /* 0x000fe20000011404 */
[----:B------:R-:W-:Y:S01]  /*14de0*/  IMAD.IADD R6, R177, 0x1, -R6 ;  /* 0x00000001b1067824 */ /* 0x000fe200078e0a06 */
[----:B------:R-:W-:Y:S01]  /*14df0*/  LOP3.LUT R8, R5, 0xffffffc, RZ, 0xc0, !PT ;  /* 0x0ffffffc05087812 */ /* 0x000fe200078ec0ff */
[----:B------:R-:W-:Y:S01]  /*14e00*/  STL [R1+0x94], R241 ;  /* 0x000094f101007387 */ /* 0x000fe20000100800 */
[----:B------:R-:W-:Y:S01]  /*14e10*/  LEA.HI R7, R7, R4, RZ, 0x2 ;  /* 0x0000000407077211 */ /* 0x000fe200078f10ff */
[--C-:B------:R-:W-:Y:S01]  /*14e20*/  IMAD R226, R3, 0x2, R225.reuse ;  /* 0x0000000203e27824 */ /* 0x100fe200078e02e1 */
[----:B------:R-:W-:Y:S01]  /*14e30*/  LEA.HI R5, R6, R6, RZ, 0x1 ;  /* 0x0000000606057211 */ /* 0x000fe200078f08ff */
[----:B------:R-:W-:Y:S01]  /*14e40*/  IMAD.IADD R9, R156, 0x1, -R8 ;  /* 0x000000019c097824 */ /* 0x000fe200078e0a08 */
[----:B------:R-:W-:Y:S01]  /*14e50*/  LEA.HI.SX32 R8, R7, UR18, 0x1e ;  /* 0x0000001207087c11 */ /* 0x000fe2000f8ff2ff */
[----:B------:R-:W-:Y:S01]  /*14e60*/  STL [R1+0x90], R240 ;  /* 0x000090f001007387 */ /* 0x000fe20000100800 */
[C---:B------:R-:W-:Y:S01]  /*14e70*/  SHF.L.U32 R10, R5.reuse, 0x5, RZ ;  /* 0x00000005050a7819 */ /* 0x040fe200000006ff */
[----:B------:R-:W-:Y:S01]  /*14e80*/  IMAD R228, R0, 0x2, R225 ;  /* 0x0000000200e47824 */ /* 0x000fe200078e02e1 */
[----:B------:R-:W-:Y:S01]  /*14e90*/  LOP3.LUT R5, R5, 0x1ffffffe, RZ, 0xc0, !PT ;  /* 0x1ffffffe05057812 */ /* 0x000fe200078ec0ff */
[----:B------:R-:W-:Y:S01]  /*14ea0*/  IMAD R9, R9, 0x10, R8 ;  /* 0x0000001009097824 */ /* 0x000fe200078e0208 */
[----:B------:R-:W-:Y:S01]  /*14eb0*/  LOP3.LUT R8, R10, 0xffffffc0, RZ, 0xc0, !PT ;  /* 0xffffffc00a087812 */ /* 0x000fe200078ec0ff */
[----:B------:R-:W-:Y:S01]  /*14ec0*/  STL [R1+0x8c], R239 ;  /* 0x00008cef01007387 */ /* 0x000fe20000100800 */
[----:B------:R-:W-:Y:S01]  /*14ed0*/  PLOP3.LUT P1, PT, PT, PT, UP2, 0x80, 0x0 ;  /* 0x000000000000781c */ /* 0x000fe20003f2f028 */
[----:B------:R-:W-:Y:S01]  /*14ee0*/  IMAD.IADD R6, R6, 0x1, -R5 ;  /* 0x0000000106067824 */ /* 0x000fe200078e0a05 */
[----:B------:R-:W-:Y:S01]  /*14ef0*/  PLOP3.LUT P0, PT, PT, PT, UP2, 0x80, 0x0 ;  /* 0x000000000000781c */ /* 0x000fe20003f0f028 */
[----:B------:R-:W-:Y:S01]  /*14f00*/  IMAD.IADD R5, R8, 0x1, R9 ;  /* 0x0000000108057824 */ /* 0x000fe200078e0209 */
[----:B------:R-:W-:Y:S01]  /*14f10*/  LOP3.LUT R7, R7, 0x7ffffffc, RZ, 0xc0, !PT ;  /* 0x7ffffffc07077812 */ /* 0x000fe200078ec0ff */
[----:B------:R-:W-:Y:S01]  /*14f20*/  STL [R1+0x88], R238 ;  /* 0x000088ee01007387 */ /* 0x000fe20000100800 */
[----:B------:R-:W-:-:S02]  /*14f30*/  LEA R227, R0, R226, 0x1 ;  /* 0x000000e200e37211 */ /* 0x000fc400078e08ff */
[----:B------:R-:W-:Y:S01]  /*14f40*/  LEA R11, R6, R5, 0x3 ;  /* 0x00000005060b7211 */ /* 0x000fe200078e18ff */
[----:B------:R-:W-:Y:S01]  /*14f50*/  IMAD.IADD R4, R4, 0x1, -R7 ;  /* 0x0000000104047824 */ /* 0x000fe200078e0a07 */
[----:B------:R-:W-:Y:S01]  /*14f60*/  STL [R1+0x84], R237 ;  /* 0x000084ed01007387 */ /* 0x000fe20000100800 */
[----:B------:R-:W-:Y:S01]  /*14f70*/  IMAD.U32 R7, RZ, RZ, UR4 ;  /* 0x00000004ff077e24 */ /* 0x000fe2000f8e00ff */
[----:B------:R-:W-:Y:S01]  /*14f80*/  ULDC.64 UR4, c[0x0][0x2c8] ;  /* 0x0000b20000047ab9 */ /* 0x000fe20000000a00 */
[----:B------:R-:W-:Y:S01]  /*14f90*/  @P1 IMAD.HI.U32 R5, R11, c[0x0][0x2c8], RZ ;  /* 0x0000b2000b051a27 */ /* 0x000fe200078e00ff */
[----:B------:R-:W-:Y:S01]  /*14fa0*/  SHF.L.U32 R10, R4, 0x1, RZ ;  /* 0x00000001040a7819 */ /* 0x000fe200000006ff */
[----:B------:R-:W-:Y:S02]  /*14fb0*/  STL [R1+0x80], R236 ;  /* 0x000080ec01007387 */ /* 0x000fe40000100800 */
[----:B------:R-:W-:Y:S01]  /*14fc0*/  IMAD.MOV.U32 R6, RZ, RZ, R11 ;  /* 0x000000ffff067224 */ /* 0x000fe200078e000b */
[----:B------:R-:W-:Y:S01]  /*14fd0*/  @P0 SHF.R.U32.HI R6, RZ, c[0x0][0x2cc], R5 ;  /* 0x0000b300ff060a19 */ /* 0x000fe20000011605 */
[----:B------:R-:W-:Y:S01]  /*14fe0*/  STL [R1+0x7c], R235 ;  /* 0x00007ceb01007387 */ /* 0x000fe20000100800 */
[----:B------:R-:W-:-:S03]  /*14ff0*/  IADD3 R4, -R10, UR13, R7 ;  /* 0x0000000d0a047c10 */ /* 0x000fc6000fffe107 */
[----:B------:R-:W1:Y:S01]  /*15000*/  SHFL.IDX PT, R5, R6, 0x2, 0x1c1f ;  /* 0x005c1f0006057f89 */ /* 0x000e6200000e0000 */
[----:B------:R-:W-:-:S03]  /*15010*/  IADD3 R9, R4, -UR24, RZ ;  /* 0x8000001804097c10 */ /* 0x000fc6000fffe0ff */
[----:B------:R-:W-:Y:S04]  /*15020*/  STL [R1+0x78], R234 ;  /* 0x000078ea01007387 */ /* 0x000fe80000100800 */
[----:B------:R-:W2:Y:S04]  /*15030*/  SHFL.IDX PT, R8, R6, 0x3, 0x1c1f ;  /* 0x007c1f0006087f89 */ /* 0x000ea800000e0000 */
[----:B------:R-:W-:Y:S04]  /*15040*/  STL [R1+0x74], R233 ;  /* 0x000074e901007387 */ /* 0x000fe80000100800 */
[----:B------:R-:W-:Y:S04]  /*15050*/  STL [R1+0x70], R232 ;  /* 0x000070e801007387 */ /* 0x000fe80000100800 */
[----:B------:R-:W-:Y:S04]  /*15060*/  STL [R1+0x6c], R231 ;  /* 0x00006ce701007387 */ /* 0x000fe80000100800 */
[----:B------:R-:W-:Y:S01]  /*15070*/  STL [R1+0x68], R230 ;  /* 0x000068e601007387 */ /* 0x000fe20000100800 */
[----:B-1----:R-:W-:-:S03]  /*15080*/  IMAD.IADD R5, R9, 0x1, R5 ;  /* 0x0000000109057824 */ /* 0x002fc600078e0205 */
[----:B------:R-:W-:Y:S04]  /*15090*/  STL [R1+0x64], R229 ;  /* 0x000064e501007387 */ /* 0x000fe80000100800 */
[----:B------:R-:W-:Y:S01]  /*150a0*/  STL [R1+0x60], R224 ;  /* 0x000060e001007387 */ /* 0x000fe20000100800 */
[----:B--2---:R-:W-:-:S03]  /*150b0*/  IMAD.IADD R4, R9, 0x1, R8 ;  /* 0x0000000109047824 */ /* 0x004fc600078e0208 */
[----:B------:R1:W-:Y:S04]  /*150c0*/  STL [R1+0x20], R11 ;  /* 0x0000200b01007387 */ /* 0x0003e80000100800 */
[----:B------:R-:W-:Y:S04]  /*150d0*/  STL [R1+0x3c], R10 ;  /* 0x00003c0a01007387 */ /* 0x000fe80000100800 */
[----:B------:R-:W-:Y:S04]  /*150e0*/  LDSM.16.MT88.4 R104, [R226+0x2100] ;  /* 0x00210000e268783b */ /* 0x000fe80000004200 */
[----:B------:R-:W-:Y:S04]  /*150f0*/  LDSM.16.MT88.4 R112, [R228+0x2100] ;  /* 0x00210000e470783b */ /* 0x000fe80000004200 */
[----:B------:R-:W-:Y:S04]  /*15100*/  LDSM.16.MT88.4 R116, [R227+0x2100] ;  /* 0x00210000e374783b */ /* 0x000fe80000004200 */
[----:B------:R-:W0:Y:S01]  /*15110*/  LDGDEPBAR ;  /* 0x00000000000079af */ /* 0x000e220000000000 */
[----:B-1----:R-:W-:-:S04]  /*15120*/  IADD3 R11, -R10, UR19, RZ ;  /* 0x000000130a0b7c10 */ /* 0x002fc8000fffe1ff */
        /* <DEDUP_REMOVED lines=22> */
[----:B------:R-:W-:Y:S02]  /*15290*/  ISETP.GT.AND P1, PT, R4, 0x8, PT ;  /* 0x000000080400780c */ /* 0x000fe40003f24270 */
[----:B------:R-:W-:-:S02]  /*152a0*/  FSEL R18, R103, -INF , P0 ;  /* 0xff80000067127808 */ /* 0x000fc40000000000 */
[----:B------:R-:W-:Y:S01]  /*152b0*/  ISETP.GT.AND P2, PT, R5, 0x19, PT ;  /* 0x000000190500780c */ /* 0x000fe20003f44270 */
[----:B------:R-:W-:Y:S01]  /*152c0*/  LDSM.16.MT88.4 R100, [R225+0x2100] ;  /* 0x00210000e164783b */ /* 0x000fe20000004200 */
[----:B------:R-:W-:Y:S02]  /*152d0*/  FSEL R23, R88, -INF , P3 ;  /* 0xff80000058177808 */ /* 0x000fe40001800000 */
[----:B------:R-:W-:Y:S02]  /*152e0*/  FMNMX.FTZ R7, R22, R7, !PT ;  /* 0x0000000716077209 */ /* 0x000fe40007810000 */
[----:B------:R-:W-:Y:S02]  /*152f0*/  ISETP.GT.AND P0, PT, R4, 0x9, PT ;  /* 0x000000090400780c */ /* 0x000fe40003f04270 */
[----:B------:R-:W-:Y:S02]  /*15300*/  FSEL R19, R98, -INF , P1 ;  /* 0xff80000062137808 */ /* 0x000fe40000800000 */
[----:B------:R-:W-:-:S02]  /*15310*/  ISETP.GT.AND P1, PT, R4, 0x10, PT ;  /* 0x000000100400780c */ /* 0x000fc40003f24270 */
        /* <DEDUP_REMOVED lines=8> */
[----:B------:R-:W-:Y:S02]  /*153a0*/  ISETP.GT.AND P1, PT, R4, 0x18, PT ;  /* 0x000000180400780c */ /* 0x000fe40003f24270 */
        /* <DEDUP_REMOVED lines=19> */
[C---:B------:R-:W-:Y:S02]  /*154e0*/  ISETP.GT.AND P4, PT, R5.reuse, 0x31, PT ;  /* 0x000000310500780c */ /* 0x040fe40003f84270 */
[C---:B------:R-:W-:Y:S02]  /*154f0*/  ISETP.GT.AND P3, PT, R5.reuse, 0x38, PT ;  /* 0x000000380500780c */ /* 0x040fe40003f64270 */
        /* <DEDUP_REMOVED lines=20> */
[----:B------:R-:W-:Y:S02]  /*15640*/  FSEL R169, R82, -INF , P1 ;  /* 0xff80000052a97808 */ /* 0x000fe40000800000 */
[----:B------:R-:W-:-:S02]  /*15650*/  FMNMX.FTZ R5, R170, R5, !PT ;  /* 0x00000005aa057209 */ /* 0x000fc40007810000 */
[----:B------:R-:W-:Y:S02]  /*15660*/  FMNMX.FTZ R7, R189, R7, !PT ;  /* 0x00000007bd077209 */ /* 0x000fe40007810000 */
[----:B------:R-:W-:Y:S02]  /*15670*/  FSEL R168, R83, -INF , P0 ;  /* 0xff80000053a87808 */ /* 0x000fe40000000000 */
[C---:B------:R-:W-:Y:S01]  /*15680*/  ISETP.GT.AND P1, PT, R4.reuse, 0x30, PT ;  /* 0x000000300400780c */ /* 0x040fe20003f24270 */
[----:B------:R-:W-:Y:S01]  /*15690*/  LDSM.16.MT88.4 R80, [R225+0x100] ;  /* 0x00010000e150783b */ /* 0x000fe20000004200 */
[----:B------:R-:W-:Y:S02]  /*156a0*/  FMNMX.FTZ R5, R169, R5, !PT ;  /* 0x00000005a9057209 */ /* 0x000fe40007810000 */
[----:B------:R-:W-:Y:S02]  /*156b0*/  FMNMX.FTZ R7, R237, R7, !PT ;  /* 0x00000007ed077209 */ /* 0x000fe40007810000 */
[----:B------:R-:W-:-:S02]  /*156c0*/  ISETP.GT.AND P0, PT, R4, 0x31, PT ;  /* 0x000000310400780c */ /* 0x000fc40003f04270 */
[----:B------:R-:W-:Y:S01]  /*156d0*/  FSEL R229, R78, -INF , P1 ;  /* 0xff8000004ee57808 */ /* 0x000fe20000800000 */
[----:B------:R-:W1:Y:S01]  /*156e0*/  SHFL.BFLY PT, R10, R7, 0x2, 0x1f ;  /* 0x0c401f00070a7f89 */ /* 0x000e6200000e0000 */
[----:B------:R-:W-:Y:S02]  /*156f0*/  FMNMX.FTZ R5, R168, R5, !PT ;  /* 0x00000005a8057209 */ /* 0x000fe40007810000 */
[----:B------:R-:W-:Y:S02]  /*15700*/  FSEL R224, R79, -INF , P0 ;  /* 0xff8000004fe07808 */ /* 0x000fe40000000000 */
[C---:B------:R-:W-:Y:S02]  /*15710*/  ISETP.GT.AND P1, PT, R4.reuse, 0x38, PT ;  /* 0x000000380400780c */ /* 0x040fe40003f24270 */
[----:B------:R-:W-:Y:S02]  /*15720*/  FMNMX.FTZ R5, R229, R5, !PT ;  /* 0x00000005e5057209 */ /* 0x000fe40007810000 */
[----:B------:R-:W-:-:S02]  /*15730*/  ISETP.GT.AND P0, PT, R4, 0x39, PT ;  /* 0x000000390400780c */ /* 0x000fc40003f04270 */
[----:B------:R-:W-:Y:S02]  /*15740*/  FSEL R236, R66, -INF , P1 ;  /* 0xff80000042ec7808 */ /* 0x000fe40000800000 */
[----:B------:R-:W-:Y:S02]  /*15750*/  FMNMX.FTZ R5, R224, R5, !PT ;  /* 0x00000005e0057209 */ /* 0x000fe40007810000 */
[----:B------:R-:W-:Y:S02]  /*15760*/  FSEL R181, R67, -INF , P0 ;  /* 0xff80000043b57808 */ /* 0x000fe40000000000 */
[----:B------:R-:W-:Y:S01]  /*15770*/  FMNMX.FTZ R5, R236, R5, !PT ;  /* 0x00000005ec057209 */ /* 0x000fe20007810000 */
[----:B------:R-:W-:Y:S03]  /*15780*/  LDSM.16.MT88.4 R64, [R226+0x2900] ;  /* 0x00290000e240783b */ /* 0x000fe60000004200 */
[----:B------:R-:W-:-:S02]  /*15790*/  FMNMX.FTZ R5, R181, R5, !PT ;  /* 0x00000005b5057209 */ /* 0x000fc40007810000 */
        /* <DEDUP_REMOVED lines=10> */
[----:B------:R-:W-:-:S05]  /*15840*/  FSEL R13, R4, RZ, P0 ;  /* 0x000000ff040d7208 */ /* 0x000fca0000000000 */
[----:B------:R-:W-:-:S04]  /*15850*/  FFMA.FTZ R4, R12, c[0x0][0x2d0], -R13 ;  /* 0x0000b4000c047a23 */ /* 0x000fc8000001080d */
[----:B------:R4:W-:Y:S01]  /*15860*/  MUFU.EX2 R234, R4 ;  /* 0x0000000400ea7308 */ /* 0x0009e20000000800 */
[----:B-1----:R-:W-:Y:S01]  /*15870*/  FMNMX.FTZ R182, R5, R8, !PT ;  /* 0x0000000805b67209 */ /* 0x002fe20007810000 */
[----:B------:R-:W-:Y:S01]  /*15880*/  FFMA.FTZ R5, R15, c[0x0][0x2d0], -R13 ;  /* 0x0000b4000f057a23 */ /* 0x000fe2000001080d */
[----:B--2---:R-:W-:-:S05]  /*15890*/  IADD3 R2, R9, R7, RZ ;  /* 0x0000000709027210 */ /* 0x004fca0007ffe0ff */
[----:B------:R3:W-:Y:S01]  /*158a0*/  MUFU.EX2 R192, R5 ;  /* 0x0000000500c07308 */ /* 0x0007e20000000800 */
[----:B------:R-:W-:Y:S02]  /*158b0*/  FSETP.NEU.FTZ.AND P0, PT, R182, -INF , PT ;  /* 0xff800000b600780b */ /* 0x000fe40003f1d000 */
[----:B------:R-:W-:Y:S01]  /*158c0*/  IMNMX R3, R11, R2, PT ;  /* 0x000000020b037217 */ /* 0x000fe20003800200 */
[----:B----4-:R-:W-:-:S03]  /*158d0*/  FFMA.FTZ R4, R14, c[0x0][0x2d0], -R13 ;  /* 0x0000b4000e047a23 */ /* 0x010fc6000001080d */
[C---:B------:R-:W-:Y:S02]  /*158e0*/  ISETP.GT.AND P3, PT, R3.reuse, RZ, PT ;  /* 0x000000ff0300720c */ /* 0x040fe40003f64270 */
[C---:B------:R-:W-:Y:S01]  /*158f0*/  ISETP.GT.AND P2, PT, R3.reuse, 0x1, PT ;  /* 0x000000010300780c */ /* 0x040fe20003f44270 */
[----:B------:R1:W2:Y:S01]  /*15900*/  MUFU.EX2 R233, R4 ;  /* 0x0000000400e97308 */ /* 0x0002a20000000800 */
[----:B------:R-:W-:Y:S02]  /*15910*/  ISETP.GT.AND P5, PT, R3, 0x30, PT ;  /* 0x000000300300780c */ /* 0x000fe40003fa4270 */
[----:B------:R-:W-:Y:S02]  /*15920*/  FSEL R24, R61, -INF , P2 ;  /* 0xff8000003d187808 */ /* 0x000fe40001000000 */
[----:B------:R-:W-:Y:S01]  /*15930*/  ISETP.GT.AND P2, PT, R3, 0x9, PT ;  /* 0x000000090300780c */ /* 0x000fe20003f44270 */
[----:B---3--:R-:W-:Y:S01]  /*15940*/  IMAD.IADD R5, R9, 0x1, R6 ;  /* 0x0000000109057824 */ /* 0x008fe200078e0206 */
[----:B------:R-:W-:-:S02]  /*15950*/  ISETP.GT.AND P4, PT, R3, 0x31, PT ;  /* 0x000000310300780c */ /* 0x000fc40003f84270 */
[----:B------:R-:W-:Y:S02]  /*15960*/  FSEL R246, R164, -INF , P5 ;  /* 0xff800000a4f67808 */ /* 0x000fe40002800000 */
[----:B------:R-:W-:Y:S02]  /*15970*/  IMNMX R2, R11, R5, PT ;  /* 0x000000050b027217 */ /* 0x000fe40003800200 */
[----:B------:R-:W-:Y:S02]  /*15980*/  FSEL R245, R165, -INF , P4 ;  /* 0xff800000a5f57808 */ /* 0x000fe40002000000 */
[----:B------:R-:W-:Y:S01]  /*15990*/  ISETP.GT.AND P1, PT, R2, RZ, PT ;  /* 0x000000ff0200720c */ /* 0x000fe20003f24270 */
[----:B-1----:R-:W-:Y:S01]  /*159a0*/  FMUL.FTZ R4, R182, c[0x0][0x2d0] ;  /* 0x0000b400b6047a20 */ /* 0x002fe20000410000 */
[----:B------:R-:W-:Y:S02]  /*159b0*/  ISETP.GT.AND P5, PT, R2, 0x28, PT ;  /* 0x000000280200780c */ /* 0x000fe40003fa4270 */
[----:B------:R-:W-:-:S02]  /*159c0*/  FSEL R30, R62, -INF , P1 ;  /* 0xff8000003e1e7808 */ /* 0x000fc40000800000 */
[----:B------:R-:W-:Y:S01]  /*159d0*/  FSEL R12, R4, RZ, P0 ;  /* 0x000000ff040c7208 */ /* 0x000fe20000000000 */
[----:B------:R-:W-:Y:S01]  /*159e0*/  FFMA.FTZ R4, R16, c[0x0][0x2d0], -R13 ;  /* 0x0000b40010047a23 */ /* 0x000fe2000001080d */
[C---:B------:R-:W-:Y:S02]  /*159f0*/  ISETP.GT.AND P0, PT, R2.reuse, 0x1, PT ;  /* 0x000000010200780c */ /* 0x040fe40003f04270 */
[----:B------:R-:W-:Y:S01]  /*15a00*/  ISETP.GT.AND P1, PT, R2, 0x8, PT ;  /* 0x000000080200780c */ /* 0x000fe20003f24270 */
[----:B------:R1:W3:Y:S01]  /*15a10*/  MUFU.EX2 R183, R4 ;  /* 0x0000000400b77308 */ /* 0x0002e20000000800 */
[----:B------:R-:W-:Y:S01]  /*15a20*/  FFMA.FTZ R0, R20, c[0x0][0x2d0], -R12 ;  /* 0x0000b40014007a23 */ /* 0x000fe2000001080c */
[----:B------:R-:W-:Y:S02]  /*15a30*/  FSEL R32, R63, -INF , P0 ;  /* 0xff8000003f207808 */ /* 0x000fe40000000000 */
[----:B------:R-:W-:Y:S02]  /*15a40*/  ISETP.GT.AND P0, PT, R2, 0x9, PT ;  /* 0x000000090200780c */ /* 0x000fe40003f04270 */
[----:B------:R-:W-:-:S02]  /*15a50*/  FSEL R28, R58, -INF , P1 ;  /* 0xff8000003a1c7808 */ /* 0x000fc40000800000 */
[----:B------:R4:W-:Y:S01]  /*15a60*/  MUFU.EX2 R191, R0 ;  /* 0x0000000000bf7308 */ /* 0x0009e20000000800 */
[----:B------:R-:W-:Y:S02]  /*15a70*/  FSEL R29, R59, -INF , P0 ;  /* 0xff8000003b1d7808 */ /* 0x000fe40000000000 */
[C---:B------:R-:W-:Y:S02]  /*15a80*/  ISETP.GT.AND P0, PT, R2.reuse, 0x11, PT ;  /* 0x000000110200780c */ /* 0x040fe40003f04270 */
[----:B------:R-:W-:Y:S02]  /*15a90*/  ISETP.GT.AND P1, PT, R2, 0x10, PT ;  /* 0x000000100200780c */ /* 0x000fe40003f24270 */
[----:B------:R-:W-:Y:S01]  /*15aa0*/  FSEL R33, R55, -INF , P0 ;  /* 0xff80000037217808 */ /* 0x000fe20000000000 */
[----:B-1----:R-:W-:Y:S01]  /*15ab0*/  FFMA.FTZ R4, R17, c[0x0][0x2d0], -R12 ;  /* 0x0000b40011047a23 */ /* 0x002fe2000001080c */
[----:B------:R-:W-:Y:S02]  /*15ac0*/  FSEL R17, R60, -INF , P3 ;  /* 0xff8000003c117808 */ /* 0x000fe40001800000 */
[----:B------:R-:W-:Y:S01]  /*15ad0*/  ISETP.GT.AND P3, PT, R3, 0x8, PT ;  /* 0x000000080300780c */ /* 0x000fe20003f64270 */
[----:B------:R1:W-:Y:S01]  /*15ae0*/  MUFU.EX2 R235, R4 ;  /* 0x0000000400eb7308 */ /* 0x0003e20000000800 */
[----:B------:R-:W-:Y:S01]  /*15af0*/  ISETP.GT.AND P0, PT, R2, 0x19, PT ;  /* 0x000000190200780c */ /* 0x000fe20003f04270 */
[----:B------:R-:W-:Y:S01]  /*15b00*/  LDSM.16.MT88.4 R60, [R225+0x900] ;  /* 0x00090000e13c783b */ /* 0x000fe20000004200 */
[----:B------:R-:W-:-:S02]  /*15b10*/  FSEL R16, R56, -INF , P3 ;  /* 0xff80000038107808 */ /* 0x000fc40001800000 */
[----:B----4-:R-:W-:Y:S02]  /*15b20*/  FMNMX.FTZ R0, R17, R24, !PT ;  /* 0x0000001811007209 */ /* 0x010fe40007810000 */
[----:B------:R-:W-:Y:S02]  /*15b30*/  ISETP.GT.AND P3, PT, R3, 0x10, PT ;  /* 0x000000100300780c */ /* 0x000fe40003f64270 */
[----:B------:R-:W-:Y:S02]  /*15b40*/  FMNMX.FTZ R0, R16, R0, !PT ;  /* 0x0000000010007209 */ /* 0x000fe40007810000 */
[----:B------:R-:W-:Y:S02]  /*15b50*/  FSEL R35, R47, -INF , P0 ;  /* 0xff8000002f237808 */ /* 0x000fe40000000000 */
[----:B------:R-:W-:Y:S02]  /*15b60*/  FSEL R31, R54, -INF , P1 ;  /* 0xff800000361f7808 */ /* 0x000fe40000800000 */
[----:B------:R-:W-:Y:S01]  /*15b70*/  ISETP.GT.AND P0, PT, R3, 0x28, PT ;  /* 0x000000280300780c */ /* 0x000fe20003f04270 */
[----:B-1----:R-:W-:Y:S01]  /*15b80*/  FFMA.FTZ R4, R18, c[0x0][0x2d0], -R12 ;  /* 0x0000b40012047a23 */ /* 0x002fe2000001080c */
[----:B------:R-:W-:-:S02]  /*15b90*/  FSEL R18, R57, -INF , P2 ;  /* 0xff80000039127808 */ /* 0x000fc40001000000 */
[----:B------:R-:W-:Y:S01]  /*15ba0*/  ISETP.GT.AND P2, PT, R3, 0x11, PT ;  /* 0x000000110300780c */ /* 0x000fe20003f44270 */
[----:B------:R1:W4:Y:S01]  /*15bb0*/  MUFU.EX2 R188, R4 ;  /* 0x0000000400bc7308 */ /* 0x0003220000000800 */
[----:B------:R-:W-:Y:S01]  /*15bc0*/  FMNMX.FTZ R0, R18, R0, !PT ;  /* 0x0000000012007209 */ /* 0x000fe20007810000 */
[----:B------:R-:W-:Y:S01]  /*15bd0*/  LDSM.16.MT88.4 R56, [R227+0x900] ;  /* 0x00090000e338783b */ /* 0x000fe20000004200 */
[----:B------:R-:W-:Y:S02]  /*15be0*/  FSEL R25, R53, -INF , P2 ;  /* 0xff80000035197808 */ /* 0x000fe40001000000 */
[----:B------:R-:W-:Y:S02]  /*15bf0*/  ISETP.GT.AND P2, PT, R3, 0x19, PT ;  /* 0x000000190300780c */ /* 0x000fe40003f44270 */
[----:B------:R-:W-:Y:S02]  /*15c00*/  ISETP.GT.AND P1, PT, R2, 0x18, PT ;  /* 0x000000180200780c */ /* 0x000fe40003f24270 */
[----:B------:R-:W-:-:S02]  /*15c10*/  FSEL R27, R45, -INF , P2 ;  /* 0xff8000002d1b7808 */ /* 0x000fc40001000000 */
[----:B------:R-:W-:Y:S02]  /*15c20*/  ISETP.GT.AND P2, PT, R3, 0x20, PT ;  /* 0x000000200300780c */ /* 0x000fe40003f44270 */
[----:B------:R-:W-:Y:S02]  /*15c30*/  FSEL R160, R72, -INF , P0 ;  /* 0xff80000048a07808 */ /* 0x000fe40000000000 */
[----:B------:R-:W-:Y:S01]  /*15c40*/  FSEL R34, R46, -INF , P1 ;  /* 0xff8000002e227808 */ /* 0x000fe20000800000 */
[----:B-1----:R-:W-:Y:S01]  /*15c50*/  FFMA.FTZ R4, R19, c[0x0][0x2d0], -R12 ;  /* 0x0000b40013047a23 */ /* 0x002fe2000001080c */
[----:B------:R-:W-:Y:S02]  /*15c60*/  FSEL R19, R52, -INF , P3 ;  /* 0xff80000034137808 */ /* 0x000fe40001800000 */
[----:B------:R-:W-:Y:S01]  /*15c70*/  ISETP.GT.AND P3, PT, R3, 0x18, PT ;  /* 0x000000180300780c */ /* 0x000fe20003f64270 */
[----:B------:R1:W1:Y:S01]  /*15c80*/  MUFU.EX2 R230, R4 ;  /* 0x0000000400e67308 */ /* 0x0002620000000800 */
[----:B------:R-:W-:Y:S01]  /*15c90*/  FMNMX.FTZ R0, R19, R0, !PT ;  /* 0x0000000013007209 */ /* 0x000fe20007810000 */
[----:B------:R-:W-:Y:S01]  /*15ca0*/  LDSM.16.MT88.4 R52, [R228+0x2900] ;  /* 0x00290000e434783b */ /* 0x000fe20000004200 */
[----:B------:R-:W-:-:S02]  /*15cb0*/  FSEL R26, R44, -INF , P3 ;  /* 0xff8000002c1a7808 */ /* 0x000fc40001800000 */
[----:B------:R-:W-:Y:S01]  /*15cc0*/  FMNMX.FTZ R0, R25, R0, !PT ;  /* 0x0000000019007209 */ /* 0x000fe20007810000 */
[----:B------:R-:W-:Y:S01]  /*15cd0*/  LDSM.16.MT88.4 R44, [R226+0x900] ;  /* 0x00090000e22c783b */ /* 0x000fe20000004200 */
[----:B------:R-:W-:Y:S02]  /*15ce0*/  ISETP.GT.AND P0, PT, R2, 0x20, PT ;  /* 0x000000200200780c */ /* 0x000fe40003f04270 */
[----:B------:R-:W-:Y:S02]  /*15cf0*/  FMNMX.FTZ R0, R26, R0, !PT ;  /* 0x000000001a007209 */ /* 0x000fe40007810000 */
[----:B------:R-:W-:Y:S02]  /*15d00*/  ISETP.GT.AND P1, PT, R3, 0x21, PT ;  /* 0x000000210300780c */ /* 0x000fe40003f24270 */
[----:B------:R-:W-:Y:S02]  /*15d10*/  FSEL R162, R68, -INF , P2 ;  /* 0xff80000044a27808 */ /* 0x000fe40001000000 */
[----:B------:R-:W-:Y:S01]  /*15d20*/  FMNMX.FTZ R0, R27, R0, !PT ;  /* 0x000000001b007209 */ /* 0x000fe20007810000 */
[----:B-1----:R-:W-:Y:S01]  /*15d30*/  FFMA.FTZ R4, R22, c[0x0][0x2d0], -R13 ;  /* 0x0000b40016047a23 */ /* 0x002fe2000001080d */
[----:B------:R-:W-:-:S02]  /*15d40*/  FSEL R139, R70, -INF , P0 ;  /* 0xff800000468b7808 */ /* 0x000fc40000000000 */
[----:B------:R-:W-:Y:S01]  /*15d50*/  ISETP.GT.AND P3, PT, R3, 0x29, PT ;  /* 0x000000290300780c */ /* 0x000fe20003f64270 */
[----:B------:R-:W-:Y:S01]  /*15d60*/  MUFU.EX2 R252, R4 ;  /* 0x0000000400fc7308 */ /* 0x000fe20000000800 */
[----:B------:R-:W-:Y:S02]  /*15d70*/  FSEL R161, R69, -INF , P1 ;  /* 0xff80000045a17808 */ /* 0x000fe40000800000 */
[----:B------:R-:W-:Y:S02]  /*15d80*/  FMNMX.FTZ R0, R162, R0, !PT ;  /* 0x00000000a2007209 */ /* 0x000fe40007810000 */
[C---:B------:R-:W-:Y:S02]  /*15d90*/  ISETP.GT.AND P2, PT, R3.reuse, 0x38, PT ;  /* 0x000000380300780c */ /* 0x040fe40003f44270 */
[----:B------:R-:W-:Y:S01]  /*15da0*/  ISETP.GT.AND P0, PT, R3, 0x39, PT ;  /* 0x000000390300780c */ /* 0x000fe20003f04270 */
[----:B------:R-:W-:Y:S01]  /*15db0*/  FFMA.FTZ R3, R21, c[0x0][0x2d0], -R13 ;  /* 0x0000b40015037a23 */ /* 0x000fe2000001080d */
[----:B------:R-:W-:-:S02]  /*15dc0*/  FMNMX.FTZ R0, R161, R0, !PT ;  /* 0x00000000a1007209 */ /* 0x000fc40007810000 */
[----:B------:R-:W-:Y:S01]  /*15dd0*/  FSEL R163, R73, -INF , P3 ;  /* 0xff80000049a37808 */ /* 0x000fe20001800000 */
[----:B------:R1:W1:Y:S01]  /*15de0*/  MUFU.EX2 R240, R3 ;  /* 0x0000000300f07308 */ /* 0x0002620000000800 */
[----:B------:R-:W-:Y:S02]  /*15df0*/  FMNMX.FTZ R0, R160, R0, !PT ;  /* 0x00000000a0007209 */ /* 0x000fe40007810000 */
[----:B------:R-:W-:Y:S02]  /*15e00*/  FSEL R215, R172, -INF , P2 ;  /* 0xff800000acd77808 */ /* 0x000fe40001000000 */
[----:B------:R-:W-:Y:S02]  /*15e10*/  FMNMX.FTZ R0, R163, R0, !PT ;  /* 0x00000000a3007209 */ /* 0x000fe40007810000 */
[----:B------:R-:W-:Y:S02]  /*15e20*/  FSEL R214, R173, -INF , P0 ;  /* 0xff800000add67808 */ /* 0x000fe40000000000 */
[----:B------:R-:W-:-:S02]  /*15e30*/  FMNMX.FTZ R0, R246, R0, !PT ;  /* 0x00000000f6007209 */ /* 0x000fc40007810000 */
[----:B------:R-:W-:Y:S02]  /*15e40*/  ISETP.GT.AND P1, PT, R2, 0x21, PT ;  /* 0x000000210200780c */ /* 0x000fe40003f24270 */
[----:B------:R-:W-:Y:S02]  /*15e50*/  FMNMX.FTZ R0, R245, R0, !PT ;  /* 0x00000000f5007209 */ /* 0x000fe40007810000 */
[----:B------:R-:W-:Y:S02]  /*15e60*/  FSEL R138, R71, -INF , P1 ;  /* 0xff800000478a7808 */ /* 0x000fe40000800000 */
[----:B-1----:R-:W-:Y:S01]  /*15e70*/  FMNMX.FTZ R3, R30, R32, !PT ;  /* 0x000000201e037209 */ /* 0x002fe20007810000 */
[----:B------:R-:W-:Y:S01]  /*15e80*/  LDSM.16.MT88.4 R68, [R225+0x2900] ;  /* 0x00290000e144783b */ /* 0x000fe20000004200 */
[----:B------:R-:W-:Y:S02]  /*15e90*/  FMNMX.FTZ R0, R215, R0, !PT ;  /* 0x00000000d7007209 */ /* 0x000fe40007810000 */
[----:B------:R-:W-:-:S02]  /*15ea0*/  FMNMX.FTZ R3, R28, R3, !PT ;  /* 0x000000031c037209 */ /* 0x000fc40007810000 */
[----:B------:R-:W-:Y:S02]  /*15eb0*/  FMNMX.FTZ R0, R214, R0, !PT ;  /* 0x00000000d6007209 */ /* 0x000fe40007810000 */
[----:B------:R-:W-:Y:S01]  /*15ec0*/  FMNMX.FTZ R4, R29, R3, !PT ;  /* 0x000000031d047209 */ /* 0x000fe20007810000 */
[----:B------:R-:W-:Y:S01]  /*15ed0*/  FFMA.FTZ R3, R23, c[0x0][0x2d0], -R13 ;  /* 0x0000b40017037a23 */ /* 0x000fe2000001080d */
[----:B------:R-:W-:Y:S01]  /*15ee0*/  ISETP.GT.AND P4, PT, R2, 0x29, PT ;  /* 0x000000290200780c */ /* 0x000fe20003f84270 */
[----:B------:R-:W1:Y:S01]  /*15ef0*/  SHFL.BFLY PT, R5, R0, 0x2, 0x1f ;  /* 0x0c401f0000057f89 */ /* 0x000e6200000e0000 */
[----:B------:R-:W-:Y:S01]  /*15f00*/  FMNMX.FTZ R4, R31, R4, !PT ;  /* 0x000000041f047209 */ /* 0x000fe20007810000 */
[----:B------:R2:W-:Y:S01]  /*15f10*/  MUFU.EX2 R180, R3 ;  /* 0x0000000300b47308 */ /* 0x0005e20000000800 */
[----:B------:R-:W-:Y:S02]  /*15f20*/  FSEL R137, R74, -INF , P5 ;  /* 0xff8000004a897808 */ /* 0x000fe40002800000 */
[----:B------:R-:W-:-:S02]  /*15f30*/  ISETP.GT.AND P3, PT, R2, 0x30, PT ;  /* 0x000000300200780c */ /* 0x000fc40003f64270 */
[----:B------:R-:W-:Y:S02]  /*15f40*/  FSEL R136, R75, -INF , P4 ;  /* 0xff8000004b887808 */ /* 0x000fe40002000000 */
[----:B------:R-:W-:Y:S01]  /*15f50*/  ISETP.GT.AND P2, PT, R2, 0x31, PT ;  /* 0x000000310200780c */ /* 0x000fe20003f44270 */
[----:B------:R-:W-:Y:S01]  /*15f60*/  LDSM.16.MT88.4 R72, [R228+0x900] ;  /* 0x00090000e448783b */ /* 0x000fe20000004200 */
[----:B------:R-:W-:Y:S02]  /*15f70*/  FSEL R207, R166, -INF , P3 ;  /* 0xff800000a6cf7808 */ /* 0x000fe40001800000 */
[C---:B------:R-:W-:Y:S02]  /*15f80*/  ISETP.GT.AND P1, PT, R2.reuse, 0x38, PT ;  /* 0x000000380200780c */ /* 0x040fe40003f24270 */
[----:B------:R-:W-:Y:S02]  /*15f90*/  FSEL R206, R167, -INF , P2 ;  /* 0xff800000a7ce7808 */ /* 0x000fe40001000000 */
[----:B------:R-:W-:Y:S01]  /*15fa0*/  ISETP.GT.AND P0, PT, R2, 0x39, PT ;  /* 0x000000390200780c */ /* 0x000fe20003f04270 */
[----:B------:R-:W-:Y:S01]  /*15fb0*/  FFMA.FTZ R2, R37, c[0x0][0x2d0], -R12 ;  /* 0x0000b40025027a23 */ /* 0x000fe2000001080c */
[----:B--2---:R-:W-:Y:S01]  /*15fc0*/  FMNMX.FTZ R3, R33, R4, !PT ;  /* 0x0000000421037209 */ /* 0x004fe20007810000 */
[----:B------:R-:W-:Y:S01]  /*15fd0*/  FFMA.FTZ R4, R36, c[0x0][0x2d0], -R13 ;  /* 0x0000b40024047a23 */ /* 0x000fe2000001080d */
[----:B------:R-:W-:Y:S01]  /*15fe0*/  FSEL R205, R174, -INF , P1 ;  /* 0xff800000aecd7808 */ /* 0x000fe20000800000 */
[----:B------:R2:W-:Y:S01]  /*15ff0*/  MUFU.EX2 R193, R2 ;  /* 0x0000000200c17308 */ /* 0x0005e20000000800 */
[----:B------:R-:W-:-:S02]  /*16000*/  FMNMX.FTZ R3, R34, R3, !PT ;  /* 0x0000000322037209 */ /* 0x000fc40007810000 */
[----:B-1----:R-:W-:Y:S02]  /*16010*/  FMNMX.FTZ R0, R0, R5, !PT ;  /* 0x0000000500007209 */ /* 0x002fe40007810000 */
[----:B------:R-:W-:Y:S02]  /*16020*/  FMNMX.FTZ R3, R35, R3, !PT ;  /* 0x0000000323037209 */ /* 0x000fe40007810000 */
[----:B------:R-:W-:Y:S01]  /*16030*/  FSEL R204, R175, -INF , P0 ;  /* 0xff800000afcc7808 */ /* 0x000fe20000000000 */
[----:B------:R-:W1:Y:S01]  /*16040*/  SHFL.BFLY PT, R15, R0, 0x1, 0x1f ;  /* 0x0c201f00000f7f89 */ /* 0x000e6200000e0000 */
[----:B------:R-:W-:Y:S01]  /*16050*/  FMNMX.FTZ R3, R139, R3, !PT ;  /* 0x000000038b037209 */ /* 0x000fe20007810000 */
[----:B------:R1:W1:Y:S01]  /*16060*/  MUFU.EX2 R187, R4 ;  /* 0x0000000400bb7308 */ /* 0x0002620000000800 */
[----:B------:R-:W-:Y:S02]  /*16070*/  F2FP.BF16.PACK_AB R8, R233, R234 ;  /* 0x000000eae908723e */ /* 0x000fe400000010ff */
[----:B------:R-:W-:-:S02]  /*16080*/  FMNMX.FTZ R3, R138, R3, !PT ;  /* 0x000000038a037209 */ /* 0x000fc40007810000 */
[----:B---3--:R-:W-:Y:S01]  /*16090*/  F2FP.BF16.PACK_AB R10, R183, R192 ;  /* 0x000000c0b70a723e */ /* 0x008fe200000010ff */
[----:B--2---:R-:W-:Y:S01]  /*160a0*/  FFMA.FTZ R2, R38, c[0x0][0x2d0], -R12 ;  /* 0x0000b40026027a23 */ /* 0x004fe2000001080c */
[----:B------:R-:W-:Y:S02]  /*160b0*/  FMNMX.FTZ R3, R137, R3, !PT ;  /* 0x0000000389037209 */ /* 0x000fe40007810000 */
[----:B----4-:R-:W-:Y:S01]  /*160c0*/  F2FP.BF16.PACK_AB R9, R188, R235 ;  /* 0x000000ebbc09723e */ /* 0x010fe200000010ff */
[----:B------:R2:W3:Y:S01]  /*160d0*/  MUFU.EX2 R194, R2 ;  /* 0x0000000200c27308 */ /* 0x0004e20000000800 */
[----:B------:R-:W-:Y:S02]  /*160e0*/  FMNMX.FTZ R3, R136, R3, !PT ;  /* 0x0000000388037209 */ /* 0x000fe40007810000 */
[----:B------:R-:W-:Y:S02]  /*160f0*/  F2FP.BF16.PACK_AB R11, R191, R230 ;  /* 0x000000e6bf0b723e */ /* 0x000fe400000010ff */
[----:B------:R-:W-:-:S02]  /*16100*/  FMNMX.FTZ R3, R207, R3, !PT ;  /* 0x00000003cf037209 */ /* 0x000fc40007810000 */
[----:B-1----:R-:W-:Y:S02]  /*16110*/  F2FP.BF16.PACK_AB R4, R252, R240 ;  /* 0x000000f0fc04723e */ /* 0x002fe400000010ff */
[----:B------:R-:W-:Y:S01]  /*16120*/  FMNMX.FTZ R3, R206, R3, !PT ;  /* 0x00000003ce037209 */ /* 0x000fe20007810000 */
[C---:B------:R-:W-:Y:S01]  /*16130*/  HMMA.16816.F32.BF16 R148, R8.reuse, R88, RZ ;  /* 0x000000580894723c */ /* 0x040fe200000418ff */
[----:B------:R-:W-:Y:S02]  /*16140*/  F2FP.BF16.PACK_AB R6, R187, R180 ;  /* 0x000000b4bb06723e */ /* 0x000fe400000010ff */
[----:B------:R-:W-:Y:S02]  /*16150*/  FMNMX.FTZ R3, R205, R3, !PT ;  /* 0x00000003cd037209 */ /* 0x000fe40007810000 */
[----:B------:R-:W-:Y:S01]  /*16160*/  FMNMX.FTZ R186, R0, R15, !PT ;  /* 0x0000000f00ba7209 */ /* 0x000fe20007810000 */
[----:B--2---:R-:W-:Y:S01]  /*16170*/  FFMA.FTZ R2, R39, c[0x0][0x2d0], -R12 ;  /* 0x0000b40027027a23 */ /* 0x004fe2000001080c */
[----:B------:R-:W-:Y:S01]  /*16180*/  FMNMX.FTZ R3, R204, R3, !PT ;  /* 0x00000003cc037209 */ /* 0x000fe20007810000 */
[----:B------:R-:W-:Y:S01]  /*16190*/  HMMA.16816.F32.BF16 R144, R8, R100, RZ ;  /* 0x000000640890723c */ /* 0x000fe200000418ff */
[----:B---3--:R-:W-:Y:S01]  /*161a0*/  F2FP.BF16.PACK_AB R5, R194, R193 ;  /* 0x000000c1c205723e */ /* 0x008fe200000010ff */
[----:B------:R1:W-:Y:S01]  /*161b0*/  MUFU.EX2 R242, R2 ;  /* 0x0000000200f27308 */ /* 0x0003e20000000800 */
[----:B------:R-:W-:Y:S01]  /*161c0*/  FSETP.NEU.FTZ.AND P0, PT, R186, -INF , PT ;  /* 0xff800000ba00780b */ /* 0x000fe20003f1d000 */
[----:B------:R-:W2:Y:S01]  /*161d0*/  SHFL.BFLY PT, R14, R3, 0x2, 0x1f ;  /* 0x0c401f00030e7f89 */ /* 0x000ea200000e0000 */
[----:B------:R-:W-:-:S03]  /*161e0*/  IMAD.MOV.U32 R15, RZ, RZ, R191 ;  /* 0x000000ffff0f7224 */ /* 0x000fc600078e00bf */
[C---:B------:R-:W-:Y:S08]  /*161f0*/  HMMA.16816.F32.BF16 R140, R8.reuse, R104, RZ ;  /* 0x00000068088c723c */ /* 0x040ff000000418ff */
[----:B------:R-:W-:Y:S01]  /*16200*/  HMMA.16816.F32.BF16 R48, R8, R80, RZ ;  /* 0x000000500830723c */ /* 0x000fe200000418ff */
[----:B-1----:R-:W-:-:S04]  /*16210*/  FFMA.FTZ R2, R40, c[0x0][0x2d0], -R12 ;  /* 0x0000b40028027a23 */ /* 0x002fc8000001080c */
[----:B------:R-:W1:Y:S03]  /*16220*/  MUFU.EX2 R241, R2 ;  /* 0x0000000200f17308 */ /* 0x000e660000000800 */
[----:B------:R-:W-:Y:S01]  /*16230*/  HMMA.16816.F32.BF16 R156, R8, R92, RZ ;  /* 0x0000005c089c723c */ /* 0x000fe200000418ff */
[----:B--2---:R-:W-:-:S07]  /*16240*/  FMNMX.FTZ R0, R3, R14, !PT ;  /* 0x0000000e03007209 */ /* 0x004fce0007810000 */
[----:B------:R-:W-:Y:S01]  /*16250*/  HMMA.16816.F32.BF16 R152, R8, R96, RZ ;  /* 0x000000600898723c */ /* 0x000fe200000418ff */
[----:B-1----:R-:W-:Y:S01]  /*16260*/  F2FP.BF16.PACK_AB R7, R241, R242 ;  /* 0x000000f2f107723e */ /* 0x002fe200000010ff */
[----:B------:R-:W-:-:S06]  /*16270*/  FMUL.FTZ R2, R186, c[0x0][0x2d0] ;  /* 0x0000b400ba027a20 */ /* 0x000fcc0000410000 */
[----:B------:R-:W-:Y:S01]  /*16280*/  HMMA.16816.F32.BF16 R132, R8, R112, RZ ;  /* 0x000000700884723c */ /* 0x000fe200000418ff */
[----:B------:R-:W-:-:S07]  /*16290*/  FSEL R2, R2, RZ, P0 ;  /* 0x000000ff02027208 */ /* 0x000fce0000000000 */
        /* <DEDUP_REMOVED lines=10> */
[----:B-1----:R-:W-:-:S07]  /*16340*/  FFMA.FTZ R3, R16, c[0x0][0x2d0], -R2 ;  /* 0x0000b40010037a23 */ /* 0x002fce0000010802 */
[C---:B------:R-:W-:Y:S08]  /*16350*/  HMMA.16816.F32.BF16 R40, R8.reuse, R106, RZ ;  /* 0x0000006a0828723c */ /* 0x040ff000000418ff */
[C---:B------:R-:W-:Y:S08]  /*16360*/  HMMA.16816.F32.BF16 R36, R8.reuse, R114, RZ ;  /* 0x000000720824723c */ /* 0x040ff000000418ff */
[----:B------:R-:W-:Y:S01]  /*16370*/  HMMA.16816.F32.BF16 R20, R8, R118, RZ ;  /* 0x000000760814723c */ /* 0x000fe200000418ff */
[----:B------:R-:W1:Y:S01]  /*16380*/  SHFL.BFLY PT, R8, R0, 0x1, 0x1f ;  /* 0x0c201f0000087f89 */ /* 0x000e6200000e0000 */
[----:B------:R2:W3:Y:S06]  /*16390*/  MUFU.EX2 R10, R3 ;  /* 0x00000003000a7308 */ /* 0x0004ec0000000800 */
[C---:B------:R-:W-:Y:S08]  /*163a0*/  HMMA.16816.F32.BF16 R220, R4.reuse, R44, R148 ;  /* 0x0000002c04dc723c */ /* 0x040ff00000041894 */
[----:B------:R-:W-:Y:S01]  /*163b0*/  HMMA.16816.F32.BF16 R148, R4, R68, R144 ;  /* 0x000000440494723c */ /* 0x000fe20000041890 */
[----:B--2---:R-:W-:-:S04]  /*163c0*/  FFMA.FTZ R3, R18, c[0x0][0x2d0], -R2 ;  /* 0x0000b40012037a23 */ /* 0x004fc80000010802 */
[----:B------:R2:W4:Y:S02]  /*163d0*/  MUFU.EX2 R231, R3 ;  /* 0x0000000300e77308 */ /* 0x0005240000000800 */
[----:B------:R-:W-:Y:S01]  /*163e0*/  IMAD.MOV.U32 R147, RZ, RZ, R190 ;  /* 0x000000ffff937224 */ /* 0x000fe200078e00be */
[----:B------:R-:W-:Y:S01]  /*163f0*/  HMMA.16816.F32.BF16 R140, R4, R64, R140 ;  /* 0x00000040048c723c */ /* 0x000fe2000004188c */
[----:B-1----:R-:W-:Y:S01]  /*16400*/  FMNMX.FTZ R185, R0, R8, !PT ;  /* 0x0000000800b97209 */ /* 0x002fe20007810000 */
[----:B------:R-:W-:-:S03]  /*16410*/  FFMA.FTZ R0, R25, c[0x0][0x2d0], -R2 ;  /* 0x0000b40019007a23 */ /* 0x000fc60000010802 */
[----:B------:R-:W-:Y:S01]  /*16420*/  FSETP.NEU.FTZ.AND P0, PT, R185, -INF , PT ;  /* 0xff800000b900780b */ /* 0x000fe20003f1d000 */
[----:B------:R1:W1:Y:S02]  /*16430*/  MUFU.EX2 R9, R0 ;  /* 0x0000000000097308 */ /* 0x0002640000000800 */
[----:B------:R-:W-:Y:S01]  /*16440*/  HMMA.16816.F32.BF16 R196, R4, R60, R48 ;  /* 0x0000003c04c4723c */ /* 0x000fe20000041830 */
[----:B------:R-:W4:Y:S01]  /*16450*/  LDSM.16.MT88.4 R48, [R227+0x2900] ;  /* 0x00290000e330783b */ /* 0x000f220000004200 */
[----:B--2---:R-:W-:-:S06]  /*16460*/  FFMA.FTZ R3, R19, c[0x0][0x2d0], -R2 ;  /* 0x0000b40013037a23 */ /* 0x004fcc0000010802 */
[----:B------:R-:W-:Y:S01]  /*16470*/  IMAD.MOV.U32 R17, RZ, RZ, R149 ;  /* 0x000000ffff117224 */ /* 0x000fe200078e0095 */
[----:B------:R-:W-:Y:S01]  /*16480*/  MOV R144, R148 ;  /* 0x0000009400907202 */ /* 0x000fe20000000f00 */
[----:B------:R2:W-:Y:S01]  /*16490*/  MUFU.EX2 R14, R3 ;  /* 0x00000003000e7308 */ /* 0x0005e20000000800 */
[C---:B------:R-:W-:Y:S01]  /*164a0*/  HMMA.16816.F32.BF16 R248, R4.reuse, R72, R156 ;  /* 0x0000004804f8723c */ /* 0x040fe2000004189c */
[----:B------:R-:W-:Y:S01]  /*164b0*/  IMAD.MOV.U32 R145, RZ, RZ, R150 ;  /* 0x000000ffff917224 */ /* 0x000fe200078e0096 */
[----:B------:R-:W-:Y:S01]  /*164c0*/  MOV R150, R189 ;  /* 0x000000bd00967202 */ /* 0x000fe20000000f00 */
[----:B-1----:R-:W-:Y:S02]  /*164d0*/  FMUL.FTZ R0, R185, c[0x0][0x2d0] ;  /* 0x0000b400b9007a20 */ /* 0x002fe40000410000 */
[----:B------:R-:W-:Y:S01]  /*164e0*/  IMAD.MOV.U32 R195, RZ, RZ, R141 ;  /* 0x000000ffffc37224 */ /* 0x000fe200078e008d */
[----:B------:R-:W-:Y:S01]  /*164f0*/  MOV R18, R140 ;  /* 0x0000008c00127202 */ /* 0x000fe20000000f00 */
[----:B------:R-:W-:Y:S01]  /*16500*/  IMAD.MOV.U32 R149, RZ, RZ, R142 ;  /* 0x000000ffff957224 */ /* 0x000fe200078e008e */
[----:B------:R-:W-:Y:S01]  /*16510*/  FSEL R0, R0, RZ, P0 ;  /* 0x000000ff00007208 */ /* 0x000fe20000000000 */
[----:B------:R-:W-:Y:S01]  /*16520*/  IMAD.MOV.U32 R148, RZ, RZ, R143 ;  /* 0x000000ffff947224 */ /* 0x000fe200078e008f */
[----:B------:R-:W-:Y:S01]  /*16530*/  HMMA.16816.F32.BF16 R156, R4, R74, R108 ;  /* 0x0000004a049c723c */ /* 0x000fe2000004186c */
[----:B------:R-:W-:-:S02]  /*16540*/  IMAD.MOV.U32 R16, RZ, RZ, R151 ;  /* 0x000000ffff107224 */ /* 0x000fc400078e0097 */
[----:B------:R-:W-:Y:S02]  /*16550*/  IMAD.MOV.U32 R146, RZ, RZ, R150 ;  /* 0x000000ffff927224 */ /* 0x000fe400078e0096 */
[----:B--2---:R-:W-:Y:S02]  /*16560*/  FFMA.FTZ R3, R26, c[0x0][0x2d0], -R2 ;  /* 0x0000b4001a037a23 */ /* 0x004fe40000010802 */
[----:B---3--:R-:W-:Y:S01]  /*16570*/  IMAD.MOV.U32 R111, RZ, RZ, R10 ;  /* 0x000000ffff6f7224 */ /* 0x008fe200078e000a */
[----:B------:R-:W-:Y:S01]  /*16580*/  HMMA.16816.F32.BF16 R140, R4, R52, R132 ;  /* 0x00000034048c723c */ /* 0x000fe20000041884 */
[----:B------:R1:W-:Y:S01]  /*16590*/  MUFU.EX2 R239, R3 ;  /* 0x0000000300ef7308 */ /* 0x0003e20000000800 */
[----:B------:R-:W-:Y:S02]  /*165a0*/  IMAD.MOV.U32 R150, RZ, RZ, R252 ;  /* 0x000000ffff967224 */ /* 0x000fe400078e00fc */
[----:B----4-:R-:W-:Y:S01]  /*165b0*/  F2FP.BF16.PACK_AB R10, R231, R111 ;  /* 0x0000006fe70a723e */ /* 0x010fe200000010ff */
[----:B------:R-:W-:-:S03]  /*165c0*/  IMAD.MOV.U32 R151, RZ, RZ, R188 ;  /* 0x000000ffff977224 */ /* 0x000fc600078e00bc */
[C---:B------:R-:W-:Y:S07]  /*165d0*/  HMMA.16816.F32.BF16 R172, R4.reuse, R58, R84 ;  /* 0x0000003a04ac723c */ /* 0x040fee0000041854 */
[----:B------:R-:W-:Y:S01]  /*165e0*/  IMAD.MOV.U32 R86, RZ, RZ, R9 ;  /* 0x000000ffff567224 */ /* 0x000fe200078e0009 */
[----:B------:R-:W-:Y:S01]  /*165f0*/  HMMA.16816.F32.BF16 R200, R4, R56, R152 ;  /* 0x0000003804c8723c */ /* 0x000fe20000041898 */
[----:B-1----:R-:W-:-:S04]  /*16600*/  FFMA.FTZ R3, R27, c[0x0][0x2d0], -R2 ;  /* 0x0000b4001b037a23 */ /* 0x002fc80000010802 */
[----:B------:R1:W2:Y:S03]  /*16610*/  MUFU.EX2 R8, R3 ;  /* 0x0000000300087308 */ /* 0x0002a60000000800 */
[----:B------:R-:W-:Y:S01]  /*16620*/  IMAD.MOV.U32 R134, RZ, RZ, R141 ;  /* 0x000000ffff867224 */ /* 0x000fe200078e008d */
[----:B------:R-:W-:Y:S01]  /*16630*/  MOV R19, R140 ;  /* 0x0000008c00137202 */ /* 0x000fe20000000f00 */
[----:B------:R-:W-:Y:S01]  /*16640*/  IMAD.MOV.U32 R133, RZ, RZ, R143 ;  /* 0x000000ffff857224 */ /* 0x000fe200078e008f */
[----:B------:R-:W-:Y:S01]  /*16650*/  HMMA.16816.F32.BF16 R208, R4, R50, R20 ;  /* 0x0000003204d0723c */ /* 0x000fe20000041814 */
[----:B------:R-:W-:-:S07]  /*16660*/  IMAD.MOV.U32 R132, RZ, RZ, R142 ;  /* 0x000000ffff847224 */ /* 0x000fce00078e008e */
[C---:B------:R-:W-:Y:S01]  /*16670*/  HMMA.16816.F32.BF16 R140, R4.reuse, R48, R128 ;  /* 0x00000030048c723c */ /* 0x040fe20000041880 */
[----:B-1----:R-:W-:Y:S02]  /*16680*/  FFMA.FTZ R3, R30, c[0x0][0x2d0], -R0 ;  /* 0x0000b4001e037a23 */ /* 0x002fe40000010800 */
[----:B--2---:R-:W-:Y:S01]  /*16690*/  IMAD.MOV.U32 R85, RZ, RZ, R8 ;  /* 0x000000ffff557224 */ /* 0x004fe200078e0008 */
[----:B------:R-:W-:Y:S01]  /*166a0*/  F2FP.BF16.PACK_AB R8, R212, R213 ;  /* 0x000000d5d408723e */ /* 0x000fe200000010ff */
[----:B------:R1:W-:Y:S01]  /*166b0*/  MUFU.EX2 R108, R3 ;  /* 0x00000003006c7308 */ /* 0x0003e20000000800 */
[----:B------:R-:W-:Y:S01]  /*166c0*/  IMAD.MOV.U32 R155, RZ, RZ, R200 ;  /* 0x000000ffff9b7224 */ /* 0x000fe200078e00c8 */
[----:B------:R-:W-:Y:S01]  /*166d0*/  MOV R152, R203 ;  /* 0x000000cb00987202 */ /* 0x000fe20000000f00 */
[----:B------:R-:W-:Y:S01]  /*166e0*/  IMAD.MOV.U32 R154, RZ, RZ, R201 ;  /* 0x000000ffff9a7224 */ /* 0x000fe200078e00c9 */
[----:B------:R-:W-:Y:S01]  /*166f0*/  HMMA.16816.F32.BF16 R164, R4, R54, R36 ;  /* 0x0000003604a4723c */ /* 0x000fe20000041824 */
[----:B------:R-:W-:-:S02]  /*16700*/  IMAD.MOV.U32 R153, RZ, RZ, R202 ;  /* 0x000000ffff997224 */ /* 0x000fc400078e00ca */
[----:B------:R-:W-:Y:S02]  /*16710*/  IMAD.MOV.U32 R130, RZ, RZ, R16 ;  /* 0x000000ffff827224 */ /* 0x000fe400078e0010 */
[----:B------:R-:W-:-:S03]  /*16720*/  IMAD.MOV.U32 R131, RZ, RZ, R193 ;  /* 0x000000ffff837224 */ /* 0x000fc600078e00c1 */
[----:B------:R-:W-:Y:S01]  /*16730*/  HMMA.16816.F32.BF16 R200, R4, R62, R124 ;  /* 0x0000003e04c8723c */ /* 0x000fe2000004187c */
[----:B-1----:R-:W-:-:S06]  /*16740*/  FFMA.FTZ R3, R32, c[0x0][0x2d0], -R0 ;  /* 0x0000b40020037a23 */ /* 0x002fcc0000010800 */
[----:B------:R-:W-:Y:S01]  /*16750*/  IMAD.MOV.U32 R129, RZ, RZ, R141 ;  /* 0x000000ffff817224 */ /* 0x000fe200078e008d */
[----:B------:R-:W-:Y:S01]  /*16760*/  MOV R24, R143 ;  /* 0x0000008f00187202 */ /* 0x000fe20000000f00 */
[----:B------:R1:W2:Y:S01]  /*16770*/  MUFU.EX2 R84, R3 ;  /* 0x0000000300547308 */ /* 0x0002a20000000800 */
        /* <DEDUP_REMOVED lines=8> */
[----:B------:R-:W-:Y:S01]  /*16800*/  HMMA.16816.F32.BF16 R140, R4, R46, R120 ;  /* 0x0000002e048c723c */ /* 0x000fe20000041878 */
[----:B------:R-:W-:Y:S01]  /*16810*/  MOV R149, R194 ;  /* 0x000000c200957202 */ /* 0x000fe20000000f00 */
[----:B------:R-:W-:-:S02]  /*16820*/  IMAD.MOV.U32 R125, RZ, RZ, R195 ;  /* 0x000000ffff7d7224 */ /* 0x000fc400078e00c3 */
[----:B------:R-:W-:Y:S02]  /*16830*/  IMAD.MOV.U32 R148, RZ, RZ, R192 ;  /* 0x000000ffff947224 */ /* 0x000fe400078e00c0 */
[----:B-1----:R-:W-:Y:S01]  /*16840*/  FFMA.FTZ R3, R28, c[0x0][0x2d0], -R0 ;  /* 0x0000b4001c037a23 */ /* 0x002fe20000010800 */
[----:B--2---:R-:W-:Y:S01]  /*16850*/  F2FP.BF16.PACK_AB R9, R84, R108 ;  /* 0x0000006c5409723e */ /* 0x004fe200000010ff */
[----:B------:R-:W-:Y:S01]  /*16860*/  IMAD.MOV.U32 R120, RZ, RZ, R128 ;  /* 0x000000ffff787224 */ /* 0x000fe200078e0080 */
[----:B------:R-:W-:Y:S01]  /*16870*/  HMMA.16816.F32.BF16 R188, R4, R66, R40 ;  /* 0x0000004204bc723c */ /* 0x000fe20000041828 */
[----:B------:R1:W-:Y:S01]  /*16880*/  MUFU.EX2 R109, R3 ;  /* 0x00000003006d7308 */ /* 0x0003e20000000800 */
[----:B------:R-:W-:Y:S01]  /*16890*/  IMAD.MOV.U32 R128, RZ, RZ, R18 ;  /* 0x000000ffff807224 */ /* 0x000fe200078e0012 */
[----:B------:R-:W-:Y:S01]  /*168a0*/  MOV R123, R132 ;  /* 0x00000084007b7202 */ /* 0x000fe20000000f00 */
[----:B------:R-:W-:Y:S02]  /*168b0*/  IMAD.MOV.U32 R121, RZ, RZ, R134 ;  /* 0x000000ffff797224 */ /* 0x000fe400078e0086 */
[----:B------:R-:W-:Y:S01]  /*168c0*/  IMAD.MOV.U32 R122, RZ, RZ, R133 ;  /* 0x000000ffff7a7224 */ /* 0x000fe200078e0085 */
[----:B------:R-:W-:Y:S01]  /*168d0*/  F2FP.BF16.PACK_AB R4, R86, R14 ;  /* 0x0000000e5604723e */ /* 0x000fe200000010ff */
[----:B------:R-:W-:Y:S01]  /*168e0*/  IMAD.MOV.U32 R87, RZ, RZ, R149 ;  /* 0x000000ffff577224 */ /* 0x000fe200078e0095 */
[----:B------:R-:W-:Y:S01]  /*168f0*/  F2FP.BF16.PACK_AB R6, R85, R239 ;  /* 0x000000ef5506723e */ /* 0x000fe200000010ff */
[----:B-1----:R-:W-:-:S04]  /*16900*/  FFMA.FTZ R3, R29, c[0x0][0x2d0], -R0 ;  /* 0x0000b4001d037a23 */ /* 0x002fc80000010800 */
[----:B------:R1:W2:Y:S02]  /*16910*/  MUFU.EX2 R232, R3 ;  /* 0x0000000300e87308 */ /* 0x0002a40000000800 */
[----:B-1----:R-:W-:Y:S01]  /*16920*/  FFMA.FTZ R3, R31, c[0x0][0x2d0], -R0 ;  /* 0x0000b4001f037a23 */ /* 0x002fe20000010800 */
[----:B--2---:R-:W-:-:S05]  /*16930*/  F2FP.BF16.PACK_AB R11, R232, R109 ;  /* 0x0000006de80b723e */ /* 0x004fca00000010ff */
[----:B------:R1:W2:Y:S02]  /*16940*/  MUFU.EX2 R27, R3 ;  /* 0x00000003001b7308 */ /* 0x0002a40000000800 */
[C---:B------:R-:W-:Y:S08]  /*16950*/  HMMA.16816.F32.BF16 R20, R8.reuse, R80, RZ ;  /* 0x000000500814723c */ /* 0x040ff000000418ff */
[----:B------:R-:W-:Y:S01]  /*16960*/  HMMA.16816.F32.BF16 R16, R8, R88, RZ ;  /* 0x000000580810723c */ /* 0x000fe200000418ff */
[----:B-1----:R-:W-:Y:S01]  /*16970*/  FFMA.FTZ R3, R33, c[0x0][0x2d0], -R0 ;  /* 0x0000b40021037a23 */ /* 0x002fe20000010800 */
[----:B--2---:R-:W-:-:S05]  /*16980*/  MOV R81, R27 ;  /* 0x0000001b00517202 */ /* 0x004fca0000000f00 */
[----:B------:R-:W-:Y:S01]  /*16990*/  IMAD.MOV.U32 R88, RZ, RZ, R128 ;  /* 0x000000ffff587224 */ /* 0x000fe200078e0080 */
[----:B------:R1:W2:Y:S01]  /*169a0*/  MUFU.EX2 R247, R3 ;  /* 0x0000000300f77308 */ /* 0x0002a20000000800 */
[----:B------:R-:W-:Y:S01]  /*169b0*/  HMMA.16816.F32.BF16 R36, R8, R92, RZ ;  /* 0x0000005c0824723c */ /* 0x000fe200000418ff */
[----:B------:R-:W-:-:S06]  /*169c0*/  IMAD.MOV.U32 R89, RZ, RZ, R125 ;  /* 0x000000ffff597224 */ /* 0x000fcc00078e007d */
[----:B------:R-:W-:Y:S01]  /*169d0*/  IMAD.MOV.U32 R93, RZ, RZ, R151 ;  /* 0x000000ffff5d7224 */ /* 0x000fe200078e0097 */
[----:B------:R-:W-:Y:S01]  /*169e0*/  HMMA.16816.F32.BF16 R28, R8, R100, RZ ;  /* 0x00000064081c723c */ /* 0x000fe200000418ff */
[----:B------:R-:W-:Y:S01]  /*169f0*/  MOV R92, R126 ;  /* 0x0000007e005c7202 */ /* 0x000fe20000000f00 */
[----:B-1----:R-:W-:-:S05]  /*16a00*/  FFMA.FTZ R3, R34, c[0x0][0x2d0], -R0 ;  /* 0x0000b40022037a23 */ /* 0x002fca0000010800 */
[----:B------:R-:W-:Y:S01]  /*16a10*/  MOV R101, R24 ;  /* 0x0000001800657202 */ /* 0x000fe20000000f00 */
[----:B------:R-:W-:Y:S01]  /*16a20*/  IMAD.MOV.U32 R100, RZ, RZ, R25 ;  /* 0x000000ffff647224 */ /* 0x000fe200078e0019 */
[----:B--2---:R-:W-:Y:S01]  /*16a30*/  F2FP.BF16.PACK_AB R5, R247, R81 ;  /* 0x00000051f705723e */ /* 0x004fe200000010ff */
[----:B------:R1:W2:Y:S01]  /*16a40*/  MUFU.EX2 R26, R3 ;  /* 0x00000003001a7308 */ /* 0x0002a20000000800 */
[----:B------:R-:W-:Y:S01]  /*16a50*/  HMMA.16816.F32.BF16 R40, R8, R82, RZ ;  /* 0x000000520828723c */ /* 0x000fe200000418ff */
[----:B-1----:R-:W-:-:S07]  /*16a60*/  FFMA.FTZ R3, R35, c[0x0][0x2d0], -R0 ;  /* 0x0000b40023037a23 */ /* 0x002fce0000010800 */
[C---:B------:R-:W-:Y:S01]  /*16a70*/  HMMA.16816.F32.BF16 R32, R8.reuse, R96, RZ ;  /* 0x000000600820723c */ /* 0x040fe200000418ff */
[----:B--2---:R-:W-:Y:S01]  /*16a80*/  IMAD.MOV.U32 R80, RZ, RZ, R26 ;  /* 0x000000ffff507224 */ /* 0x004fe200078e001a */
[----:B------:R-:W1:Y:S05]  /*16a90*/  MUFU.EX2 R252, R3 ;  /* 0x0000000300fc7308 */ /* 0x000e6a0000000800 */
[----:B------:R-:W-:Y:S01]  /*16aa0*/  IMAD.MOV.U32 R97, RZ, RZ, R124 ;  /* 0x000000ffff617224 */ /* 0x000fe200078e007c */
[----:B------:R-:W-:Y:S01]  /*16ab0*/  HMMA.16816.F32.BF16 R24, R8, R104, RZ ;  /* 0x000000680818723c */ /* 0x000fe200000418ff */
[----:B------:R-:W-:-:S06]  /*16ac0*/  IMAD.MOV.U32 R96, RZ, RZ, R123 ;  /* 0x000000ffff607224 */ /* 0x000fcc00078e007b */
[----:B------:R-:W-:Y:S01]  /*16ad0*/  MOV R104, R122 ;  /* 0x0000007a00687202 */ /* 0x000fe20000000f00 */
[----:B------:R-:W-:Y:S01]  /*16ae0*/  IMAD.MOV.U32 R105, RZ, RZ, R121 ;  /* 0x000000ffff697224 */ /* 0x000fe200078e0079 */
[----:B-1----:R-:W-:Y:S02]  /*16af0*/  F2FP.BF16.PACK_AB R7, R252, R80 ;  /* 0x00000050fc07723e */ /* 0x002fe400000010ff */
[----:B------:R-:W-:-:S05]  /*16b00*/  MOV R3, R144 ;  /* 0x0000009000037202 */ /* 0x000fca0000000f00 */
[C---:B------:R-:W-:Y:S07]  /*16b10*/  HMMA.16816.F32.BF16 R192, R4.reuse, R60, R20 ;  /* 0x0000003c04c0723c */ /* 0x040fee0000041814 */
[----:B------:R-:W-:Y:S01]  /*16b20*/  MOV R60, R130 ;  /* 0x00000082003c7202 */ /* 0x000fe20000000f00 */
[----:B------:R-:W-:Y:S01]  /*16b30*/  HMMA.16816.F32.BF16 R132, R4, R44, R16 ;  /* 0x0000002c0484723c */ /* 0x000fe20000041810 */
[----:B------:R-:W-:-:S06]  /*16b40*/  IMAD.MOV.U32 R61, RZ, RZ, R145 ;  /* 0x000000ffff3d7224 */ /* 0x000fcc00078e0091 */
[----:B------:R-:W-:Y:S01]  /*16b50*/  IMAD.MOV.U32 R45, RZ, RZ, R129 ;  /* 0x000000ffff2d7224 */ /* 0x000fe200078e0081 */
[----:B------:R-:W-:Y:S01]  /*16b60*/  HMMA.16816.F32.BF16 R20, R8, R112, RZ ;  /* 0x000000700814723c */ /* 0x000fe200000418ff */
[----:B------:R-:W-:-:S06]  /*16b70*/  IMAD.MOV.U32 R44, RZ, RZ, R127 ;  /* 0x000000ffff2c7224 */ /* 0x000fcc00078e007f */
[----:B------:R-:W-:Y:S01]  /*16b80*/  IMAD.MOV.U32 R113, RZ, RZ, R110 ;  /* 0x000000ffff717224 */ /* 0x000fe200078e006e */
[----:B------:R-:W-:Y:S01]  /*16b90*/  HMMA.16816.F32.BF16 R16, R8, R116, RZ ;  /* 0x000000740810723c */ /* 0x000fe200000418ff */
[----:B------:R-:W-:Y:S02]  /*16ba0*/  IMAD.MOV.U32 R110, RZ, RZ, R150 ;  /* 0x000000ffff6e7224 */ /* 0x000fe400078e0096 */
[----:B------:R-:W-:-:S04]  /*16bb0*/  IMAD.MOV.U32 R112, RZ, RZ, R120 ;  /* 0x000000ffff707224 */ /* 0x000fc800078e0078 */
[----:B------:R-:W-:Y:S01]  /*16bc0*/  IMAD.MOV.U32 R117, RZ, RZ, R148 ;  /* 0x000000ffff757224 */ /* 0x000fe200078e0094 */
[----:B------:R-:W-:Y:S01]  /*16bd0*/  HMMA.16816.F32.BF16 R76, R4, R56, R32 ;  /* 0x00000038044c723c */ /* 0x000fe20000041820 */
[----:B------:R-:W-:-:S07]  /*16be0*/  IMAD.MOV.U32 R116, RZ, RZ, R131 ;  /* 0x000000ffff747224 */ /* 0x000fce00078e0083 */
[----:B------:R-:W-:Y:S07]  /*16bf0*/  HMMA.16816.F32.BF16 R148, R4, R72, R36 ;  /* 0x000000480494723c */ /* 0x000fee0000041824 */
[----:B------:R-:W-:Y:S01]  /*16c00*/  MOV R72, R146 ;  /* 0x0000009200487202 */ /* 0x000fe20000000f00 */
[----:B------:R-:W-:Y:S01]  /*16c10*/  HMMA.16816.F32.BF16 R32, R8, R94, RZ ;  /* 0x0000005e0820723c */ /* 0x000fe200000418ff */
[----:B------:R-:W-:-:S06]  /*16c20*/  IMAD.MOV.U32 R73, RZ, RZ, R147 ;  /* 0x000000ffff497224 */ /* 0x000fcc00078e0093 */
[----:B------:R-:W-:Y:S01]  /*16c30*/  IMAD.MOV.U32 R94, RZ, RZ, R72 ;  /* 0x000000ffff5e7224 */ /* 0x000fe200078e0048 */
[----:B------:R-:W-:Y:S01]  /*16c40*/  HMMA.16816.F32.BF16 R128, R4, R68, R28 ;  /* 0x000000440480723c */ /* 0x000fe2000004181c */
[----:B------:R-:W-:Y:S02]  /*16c50*/  IMAD.MOV.U32 R72, RZ, RZ, R3 ;  /* 0x000000ffff487224 */ /* 0x000fe400078e0003 */
[----:B------:R-:W-:Y:S02]  /*16c60*/  FFMA.FTZ R3, R162, c[0x0][0x2d0], -R2 ;  /* 0x0000b400a2037a23 */ /* 0x000fe40000010802 */
[----:B------:R-:W-:Y:S02]  /*16c70*/  IMAD.MOV.U32 R95, RZ, RZ, R183 ;  /* 0x000000ffff5f7224 */ /* 0x000fe400078e00b7 */
[----:B------:R-:W-:Y:S01]  /*16c80*/  IMAD.MOV.U32 R162, RZ, RZ, R153 ;  /* 0x000000ffffa27224 */ /* 0x000fe200078e0099 */
[C---:B------:R-:W-:Y:S07]  /*16c90*/  HMMA.16816.F32.BF16 R28, R8.reuse, R98, RZ ;  /* 0x00000062081c723c */ /* 0x040fee00000418ff */
[----:B------:R-:W-:Y:S01]  /*16ca0*/  IMAD.MOV.U32 R99, RZ, RZ, R73 ;  /* 0x000000ffff637224 */ /* 0x000fe200078e0049 */
[----:B------:R-:W-:Y:S01]  /*16cb0*/  HMMA.16816.F32.BF16 R36, R8, R90, RZ ;  /* 0x0000005a0824723c */ /* 0x000fe200000418ff */
[----:B------:R-:W-:-:S06]  /*16cc0*/  IMAD.MOV.U32 R73, RZ, RZ, R45 ;  /* 0x000000ffff497224 */ /* 0x000fcc00078e002d */
[----:B------:R-:W-:Y:S01]  /*16cd0*/  MOV R90, R92 ;  /* 0x0000005c005a7202 */ /* 0x000fe20000000f00 */
[----:B------:R-:W-:Y:S01]  /*16ce0*/  IMAD.MOV.U32 R92, RZ, RZ, R110 ;  /* 0x000000ffff5c7224 */ /* 0x000fe200078e006e */
[----:B------:R-:W-:Y:S01]  /*16cf0*/  HMMA.16816.F32.BF16 R124, R4, R64, R24 ;  /* 0x00000040047c723c */ /* 0x000fe20000041818 */
[----:B------:R-:W-:Y:S02]  /*16d00*/  IMAD.MOV.U32 R110, RZ, RZ, R180 ;  /* 0x000000ffff6e7224 */ /* 0x000fe400078e00b4 */
[----:B------:R1:W-:Y:S01]  /*16d10*/  MUFU.EX2 R180, R3 ;  /* 0x0000000300b47308 */ /* 0x0003e20000000800 */
[----:B------:R-:W-:-:S04]  /*16d20*/  IMAD.MOV.U32 R91, RZ, RZ, R44 ;  /* 0x000000ffff5b7224 */ /* 0x000fc800078e002c */
[----:B------:R-:W-:Y:S07]  /*16d30*/  HMMA.16816.F32.BF16 R24, R8, R102, RZ ;  /* 0x000000660818723c */ /* 0x000fee00000418ff */
[----:B------:R-:W-:Y:S01]  /*16d40*/  IMAD.MOV.U32 R102, RZ, RZ, R104 ;  /* 0x000000ffff667224 */ /* 0x000fe200078e0068 */
[----:B------:R-:W-:Y:S01]  /*16d50*/  MOV R103, R116 ;  /* 0x0000007400677202 */ /* 0x000fe20000000f00 */
[----:B------:R-:W-:Y:S01]  /*16d60*/  IMAD.MOV.U32 R104, RZ, RZ, R97 ;  /* 0x000000ffff687224 */ /* 0x000fe200078e0061 */
[----:B------:R-:W-:Y:S01]  /*16d70*/  HMMA.16816.F32.BF16 R28, R4, R58, R28 ;  /* 0x0000003a041c723c */ /* 0x000fe2000004181c */
[----:B-1----:R-:W-:-:S02]  /*16d80*/  FFMA.FTZ R3, R161, c[0x0][0x2d0], -R2 ;  /* 0x0000b400a1037a23 */ /* 0x002fc40000010802 */
[----:B------:R-:W-:Y:S02]  /*16d90*/  IMAD.MOV.U32 R97, RZ, RZ, R181 ;  /* 0x000000ffff617224 */ /* 0x000fe400078e00b5 */
[----:B------:R1:W2:Y:S01]  /*16da0*/  MUFU.EX2 R181, R3 ;  /* 0x0000000300b57308 */ /* 0x0002a20000000800 */
[----:B------:R-:W-:Y:S01]  /*16db0*/  IMAD.MOV.U32 R116, RZ, RZ, R87 ;  /* 0x000000ffff747224 */ /* 0x000fe200078e0057 */
[----:B------:R-:W-:Y:S01]  /*16dc0*/  MOV R87, R187 ;  /* 0x000000bb00577202 */ /* 0x000fe20000000f00 */
[----:B------:R-:W-:Y:S01]  /*16dd0*/  HMMA.16816.F32.BF16 R120, R4, R52, R20 ;  /* 0x000000340478723c */ /* 0x000fe20000041814 */
[----:B------:R-:W-:-:S07]  /*16de0*/  IMAD.MOV.U32 R161, RZ, RZ, R154 ;  /* 0x000000ffffa17224 */ /* 0x000fce00078e009a */
[----:B------:R-:W-:Y:S01]  /*16df0*/  HMMA.16816.F32.BF16 R20, R8, R106, RZ ;  /* 0x0000006a0814723c */ /* 0x000fe200000418ff */
[----:B-1----:R-:W-:Y:S01]  /*16e00*/  FFMA.FTZ R3, R160, c[0x0][0x2d0], -R2 ;  /* 0x0000b400a0037a23 */ /* 0x002fe20000010802 */
[----:B------:R-:W-:-:S05]  /*16e10*/  MOV R160, R155 ;  /* 0x0000009b00a07202 */ /* 0x000fca0000000f00 */
[----:B------:R-:W-:Y:S01]  /*16e20*/  IMAD.MOV.U32 R106, RZ, RZ, R60 ;  /* 0x000000ffff6a7224 */ /* 0x000fe200078e003c */
[----:B------:R-:W-:Y:S01]  /*16e30*/  HMMA.16816.F32.BF16 R144, R4, R48, R16 ;  /* 0x000000300490723c */ /* 0x000fe20000041810 */
[----:B------:R1:W-:Y:S01]  /*16e40*/  MUFU.EX2 R183, R3 ;  /* 0x0000000300b77308 */ /* 0x0003e20000000800 */
[----:B------:R-:W-:-:S06]  /*16e50*/  IMAD.MOV.U32 R107, RZ, RZ, R96 ;  /* 0x000000ffff6b7224 */ /* 0x000fcc00078e0060 */
[----:B------:R-:W-:Y:S07]  /*16e60*/  HMMA.16816.F32.BF16 R16, R8, R114, RZ ;  /* 0x000000720810723c */ /* 0x000fee00000418ff */
[----:B------:R-:W-:Y:S01]  /*16e70*/  MOV R115, R61 ;  /* 0x0000003d00737202 */ /* 0x000fe20000000f00 */
[----:B------:R-:W-:Y:S01]  /*16e80*/  HMMA.16816.F32.BF16 R40, R4, R62, R40 ;  /* 0x0000003e0428723c */ /* 0x000fe20000041828 */
[----:B-1----:R-:W-:Y:S02]  /*16e90*/  FFMA.FTZ R3, R163, c[0x0][0x2d0], -R2 ;  /* 0x0000b400a3037a23 */ /* 0x002fe40000010802 */
[----:B------:R-:W-:-:S02]  /*16ea0*/  IMAD.MOV.U32 R163, RZ, RZ, R152 ;  /* 0x000000ffffa37224 */ /* 0x000fc400078e0098 */
[----:B------:R1:W-:Y:S03]  /*16eb0*/  MUFU.EX2 R187, R3 ;  /* 0x0000000300bb7308 */ /* 0x0003e60000000800 */
[----:B------:R-:W-:Y:S08]  /*16ec0*/  HMMA.16816.F32.BF16 R36, R4, R46, R36 ;  /* 0x0000002e0424723c */ /* 0x000ff00000041824 */
[----:B------:R-:W-:Y:S01]  /*16ed0*/  HMMA.16816.F32.BF16 R8, R8, R118, RZ ;  /* 0x000000760808723c */ /* 0x000fe200000418ff */
[----:B-1----:R-:W-:-:S06]  /*16ee0*/  FFMA.FTZ R3, R139, c[0x0][0x2d0], -R0 ;  /* 0x0000b4008b037a23 */ /* 0x002fcc0000010800 */
[----:B------:R-:W-:Y:S01]  /*16ef0*/  IMAD.MOV.U32 R118, RZ, RZ, R106 ;  /* 0x000000ffff767224 */ /* 0x000fe200078e006a */
[C---:B------:R-:W-:Y:S01]  /*16f00*/  HMMA.16816.F32.BF16 R52, R4.reuse, R54, R16 ;  /* 0x000000360434723c */ /* 0x040fe20000041810 */
[----:B------:R1:W-:Y:S01]  /*16f10*/  MUFU.EX2 R59, R3 ;  /* 0x00000003003b7308 */ /* 0x0003e20000000800 */
[----:B------:R-:W3:Y:S01]  /*16f20*/  LDSM.16.MT88.4 R16, [R225+0x1100] ;  /* 0x00110000e110783b */ /* 0x000ee20000004200 */
[----:B------:R-:W-:Y:S01]  /*16f30*/  IMAD.MOV.U32 R106, RZ, RZ, R107 ;  /* 0x000000ffff6a7224 */ /* 0x000fe200078e006b */
[----:B------:R-:W-:Y:S01]  /*16f40*/  MOV R119, R103 ;  /* 0x0000006700777202 */ /* 0x000fe20000000f00 */
[----:B------:R-:W-:Y:S02]  /*16f50*/  IMAD.MOV.U32 R107, RZ, RZ, R102 ;  /* 0x000000ffff6b7224 */ /* 0x000fe400078e0066 */
[----:B------:R-:W-:Y:S01]  /*16f60*/  IMAD.MOV.U32 R102, RZ, RZ, R94 ;  /* 0x000000ffff667224 */ /* 0x000fe200078e005e */
[----:B------:R-:W-:Y:S01]  /*16f70*/  HMMA.16816.F32.BF16 R32, R4, R74, R32 ;  /* 0x0000004a0420723c */ /* 0x000fe20000041820 */
[----:B------:R-:W-:Y:S01]  /*16f80*/  IMAD.MOV.U32 R103, RZ, RZ, R112 ;  /* 0x000000ffff677224 */ /* 0x000fe200078e0070 */
[----:B------:R-:W-:-:S05]  /*16f90*/  MOV R94, R113 ;  /* 0x00000071005e7202 */ /* 0x000fca0000000f00 */
[----:B------:R-:W-:Y:S01]  /*16fa0*/  MOV R75, R115 ;  /* 0x00000073004b7202 */ /* 0x000fe20000000f00 */
[C---:B------:R-:W-:Y:S01]  /*16fb0*/  HMMA.16816.F32.BF16 R68, R4.reuse, R70, R24 ;  /* 0x000000460444723c */ /* 0x040fe20000041818 */
[----:B-1----:R-:W-:Y:S01]  /*16fc0*/  FFMA.FTZ R3, R138, c[0x0][0x2d0], -R0 ;  /* 0x0000b4008a037a23 */ /* 0x002fe20000010800 */
[----:B------:R-:W-:Y:S01]  /*16fd0*/  LDSM.16.MT88.4 R24, [R226+0x1100] ;  /* 0x00110000e218783b */ /* 0x000fe20000004200 */
[----:B------:R-:W-:Y:S02]  /*16fe0*/  IMAD.MOV.U32 R115, RZ, RZ, R99 ;  /* 0x000000ffff737224 */ /* 0x000fe400078e0063 */
[----:B------:R1:W4:Y:S01]  /*16ff0*/  MUFU.EX2 R60, R3 ;  /* 0x00000003003c7308 */ /* 0x0003220000000800 */
[----:B------:R-:W-:Y:S02]  /*17000*/  IMAD.MOV.U32 R74, RZ, RZ, R75 ;  /* 0x000000ffff4a7224 */ /* 0x000fe400078e004b */
[----:B------:R-:W-:Y:S01]  /*17010*/  HMMA.16816.F32.BF16 R64, R4, R66, R20 ;  /* 0x000000420440723c */ /* 0x000fe20000041814 */
[----:B------:R-:W3:Y:S01]  /*17020*/  LDSM.16.MT88.4 R20, [R228+0x1100] ;  /* 0x00110000e414783b */ /* 0x000ee20000004200 */
[----:B------:R-:W-:Y:S01]  /*17030*/  IMAD.MOV.U32 R75, RZ, RZ, R118 ;  /* 0x000000ffff4b7224 */ /* 0x000fe200078e0076 */
[----:B------:R-:W-:-:S05]  /*17040*/  MOV R118, R95 ;  /* 0x0000005f00767202 */ /* 0x000fca0000000f00 */
[----:B------:R-:W-:Y:S01]  /*17050*/  HMMA.16816.F32.BF16 R48, R4, R50, R8 ;  /* 0x000000320430723c */ /* 0x000fe20000041808 */
[----:B-1----:R-:W-:-:S06]  /*17060*/  FFMA.FTZ R3, R137, c[0x0][0x2d0], -R0 ;  /* 0x0000b40089037a23 */ /* 0x002fcc0000010800 */
[----:B------:R-:W-:Y:S01]  /*17070*/  FFMA.FTZ R4, R176, c[0x0][0x2d0], -R13 ;  /* 0x0000b400b0047a23 */ /* 0x000fe2000001080d */
[----:B--2---:R-:W-:Y:S01]  /*17080*/  F2FP.BF16.PACK_AB R8, R181, R180 ;  /* 0x000000b4b508723e */ /* 0x004fe200000010ff */
[----:B------:R1:W-:Y:S01]  /*17090*/  MUFU.EX2 R62, R3 ;  /* 0x00000003003e7308 */ /* 0x0003e20000000800 */
[----:B----4-:R-:W-:Y:S02]  /*170a0*/  F2FP.BF16.PACK_AB R9, R60, R59 ;  /* 0x0000003b3c09723e */ /* 0x010fe400000010ff */
[----:B------:R-:W-:-:S05]  /*170b0*/  F2FP.BF16.PACK_AB R10, R187, R183 ;  /* 0x000000b7bb0a723e */ /* 0x000fca00000010ff */
[----:B------:R-:W-:Y:S01]  /*170c0*/  MUFU.EX2 R58, R4 ;  /* 0x00000004003a7308 */ /* 0x000fe20000000800 */
[----:B-1----:R-:W-:-:S07]  /*170d0*/  FFMA.FTZ R3, R136, c[0x0][0x2d0], -R0 ;  /* 0x0000b40088037a23 */ /* 0x002fce0000010800 */
        /* <DEDUP_REMOVED lines=13> */
[----:B------:R1:W2:Y:S07]  /*171b0*/  MUFU.EX2 R61, R3 ;  /* 0x00000003003d7308 */ /* 0x0002ae0000000800 */
[----:B------:R-:W-:Y:S01]  /*171c0*/  HMMA.16816.F32.BF16 R36, R8, R26, R36 ;  /* 0x0000001a0824723c */ /* 0x000fe20000041824 */
        /* <DEDUP_REMOVED lines=19> */
[C---:B-1----:R-:W-:Y:S01]  /*17300*/  HMMA.16816.F32.BF16 R20, R8.reuse, R18, R28 ;  /* 0x000000120814723c */ /* 0x042fe2000004181c */
[----:B------:R-:W-:Y:S07]  /*17310*/  LDSM.16.MT88.4 R28, [R227+0x3100] ;  /* 0x00310000e31c783b */ /* 0x000fee0000004200 */
[-C--:B------:R-:W-:Y:S08]  /*17320*/  HMMA.16816.F32.BF16 R76, R8, R16.reuse, R76 ;  /* 0x00000010084c723c */ /* 0x080ff0000004184c */
[----:B------:R-:W-:Y:S01]  /*17330*/  HMMA.16816.F32.BF16 R168, R4, R16, R160 ;  /* 0x0000001004a8723c */ /* 0x000fe200000418a0 */
[----:B------:R-:W-:-:S06]  /*17340*/  MOV R95, R239 ;  /* 0x000000ef005f7202 */ /* 0x000fcc0000000f00 */
[----:B------:R-:W-:Y:S01]  /*17350*/  IMAD.MOV.U32 R162, RZ, RZ, R102 ;  /* 0x000000ffffa27224 */ /* 0x000fe200078e0066 */
[----:B------:R-:W-:Y:S01]  /*17360*/  MOV R99, R23 ;  /* 0x0000001700637202 */ /* 0x000fe20000000f00 */
[----:B------:R-:W-:Y:S01]  /*17370*/  IMAD.MOV.U32 R114, RZ, RZ, R20 ;  /* 0x000000ffff727224 */ /* 0x000fe200078e0014 */
[----:B------:R-:W-:Y:S01]  /*17380*/  HMMA.16816.F32.BF16 R172, R4, R18, R172 ;  /* 0x0000001204ac723c */ /* 0x000fe200000418ac */
[----:B------:R-:W-:Y:S01]  /*17390*/  IMAD.MOV.U32 R113, RZ, RZ, R21 ;  /* 0x000000ffff717224 */ /* 0x000fe200078e0015 */
[----:B------:R-:W-:Y:S01]  /*173a0*/  LDSM.16.MT88.4 R16, [R228+0x3100] ;  /* 0x00310000e410783b */ /* 0x000fe20000004200 */
[----:B------:R-:W-:Y:S01]  /*173b0*/  IMAD.MOV.U32 R112, RZ, RZ, R22 ;  /* 0x000000ffff707224 */ /* 0x000fe200078e0016 */
[----:B------:R-:W-:Y:S01]  /*173c0*/  MOV R161, R115 ;  /* 0x0000007300a17202 */ /* 0x000fe20000000f00 */
[----:B------:R-:W-:Y:S01]  /*173d0*/  IMAD.MOV.U32 R102, RZ, RZ, R103 ;  /* 0x000000ffff667224 */ /* 0x000fe200078e0067 */
[----:B------:R-:W1:Y:S01]  /*173e0*/  LDSM.16.MT88.4 R20, [R226+0x3100] ;  /* 0x00310000e214783b */ /* 0x000e620000004200 */
[----:B------:R-:W-:Y:S01]  /*173f0*/  IMAD.MOV.U32 R160, RZ, RZ, R119 ;  /* 0x000000ffffa07224 */ /* 0x000fe200078e0077 */
[----:B------:R-:W-:Y:S01]  /*17400*/  MOV R98, R76 ;  /* 0x0000004c00627202 */ /* 0x000fe20000000f00 */
[----:B------:R-:W-:-:S02]  /*17410*/  IMAD.MOV.U32 R103, RZ, RZ, R94 ;  /* 0x000000ffff677224 */ /* 0x000fc400078e005e */
[----:B------:R-:W-:Y:S02]  /*17420*/  IMAD.MOV.U32 R119, RZ, RZ, R97 ;  /* 0x000000ffff777224 */ /* 0x000fe400078e0061 */
[----:B------:R-:W-:Y:S02]  /*17430*/  IMAD.MOV.U32 R115, RZ, RZ, R81 ;  /* 0x000000ffff737224 */ /* 0x000fe400078e0051 */
[----:B------:R-:W-:Y:S02]  /*17440*/  IMAD.MOV.U32 R220, RZ, RZ, R229 ;  /* 0x000000ffffdc7224 */ /* 0x000fe400078e00e5 */
[----:B------:R-:W-:Y:S01]  /*17450*/  IMAD.MOV.U32 R251, RZ, RZ, R224 ;  /* 0x000000fffffb7224 */ /* 0x000fe200078e00e0 */
[----:B--2---:R-:W-:Y:S01]  /*17460*/  HMMA.16816.F32.BF16 R72, R4, R24, R72 ;  /* 0x000000180448723c */ /* 0x004fe20000041848 */
        /* <DEDUP_REMOVED lines=36> */
[----:B------:R-:W-:-:S02]  /*176b0*/  IMAD.MOV.U32 R179, RZ, RZ, R94 ;  /* 0x000000ffffb37224 */ /* 0x000fc400078e005e */
[----:B------:R-:W-:Y:S01]  /*176c0*/  IMAD.MOV.U32 R176, RZ, RZ, R95 ;  /* 0x000000ffffb07224 */ /* 0x000fe200078e005f */
[----:B------:R-:W-:Y:S01]  /*176d0*/  MOV R219, R93 ;  /* 0x0000005d00db7202 */ /* 0x000fe20000000f00 */
[----:B------:R-:W-:Y:S01]  /*176e0*/  IMAD.MOV.U32 R118, RZ, RZ, R116 ;  /* 0x000000ffff767224 */ /* 0x000fe200078e0074 */
[----:B-1----:R-:W-:Y:S01]  /*176f0*/  HMMA.16816.F32.BF16 R92, R4, R22, R188 ;  /* 0x00000016045c723c */ /* 0x002fe200000418bc */
[----:B------:R-:W-:Y:S02]  /*17700*/  IMAD.MOV.U32 R97, RZ, RZ, R86 ;  /* 0x000000ffff617224 */ /* 0x000fe400078e0056 */
[----:B------:R-:W-:Y:S02]  /*17710*/  IMAD.MOV.U32 R250, RZ, RZ, R118 ;  /* 0x000000fffffa7224 */ /* 0x000fe400078e0076 */
[----:B------:R-:W-:Y:S02]  /*17720*/  IMAD.MOV.U32 R216, RZ, RZ, R219 ;  /* 0x000000ffffd87224 */ /* 0x000fe400078e00db */
[----:B------:R-:W-:Y:S01]  /*17730*/  IMAD.MOV.U32 R188, RZ, RZ, R102 ;  /* 0x000000ffffbc7224 */ /* 0x000fe200078e0066 */
[----:B------:R-:W-:Y:S01]  /*17740*/  MOV R191, R101 ;  /* 0x0000006500bf7202 */ /* 0x000fe20000000f00 */
[----:B------:R-:W-:-:S02]  /*17750*/  IMAD.MOV.U32 R189, RZ, RZ, R103 ;  /* 0x000000ffffbd7224 */ /* 0x000fc400078e0067 */
[----:B------:R-:W-:Y:S01]  /*17760*/  IMAD.MOV.U32 R190, RZ, RZ, R100 ;  /* 0x000000ffffbe7224 */ /* 0x000fe200078e0064 */
[----:B------:R-:W-:Y:S01]  /*17770*/  HMMA.16816.F32.BF16 R88, R4, R20, R88 ;  /* 0x000000140458723c */ /* 0x000fe20000041858 */
[----:B------:R-:W-:Y:S01]  /*17780*/  IMAD.MOV.U32 R217, RZ, RZ, R248 ;  /* 0x000000ffffd97224 */ /* 0x000fe200078e00f8 */
[----:B------:R-:W-:Y:S01]  /*17790*/  MOV R219, R250 ;  /* 0x000000fa00db7202 */ /* 0x000fe20000000f00 */
[----:B------:R-:W-:-:S05]  /*177a0*/  IMAD.MOV.U32 R218, RZ, RZ, R249 ;  /* 0x000000ffffda7224 */ /* 0x000fca00078e00f9 */
[----:B------:R-:W-:Y:S08]  /*177b0*/  HMMA.16816.F32.BF16 R104, R4, R16, R104 ;  /* 0x000000100468723c */ /* 0x000ff00000041868 */
[----:B------:R-:W-:Y:S01]  /*177c0*/  HMMA.16816.F32.BF16 R52, R8, R18, R52 ;  /* 0x000000120834723c */ /* 0x000fe20000041834 */
[----:B------:R-:W-:Y:S02]  /*177d0*/  IMAD.MOV.U32 R116, RZ, RZ, R232 ;  /* 0x000000ffff747224 */ /* 0x000fe400078e00e8 */
[----:B------:R-:W-:-:S05]  /*177e0*/  IMAD.MOV.U32 R86, RZ, RZ, R242 ;  /* 0x000000ffff567224 */ /* 0x000fca00078e00f2 */
[C---:B------:R-:W-:Y:S08]  /*177f0*/  HMMA.16816.F32.BF16 R100, R4.reuse, R18, R164 ;  /* 0x000000120464723c */ /* 0x040ff000000418a4 */
[----:B------:R-:W-:Y:S01]  /*17800*/  HMMA.16816.F32.BF16 R188, R4, R28, R188 ;  /* 0x0000001c04bc723c */ /* 0x000fe200000418bc */
[----:B------:R-:W-:Y:S01]  /*17810*/  IMAD.MOV.U32 R118, RZ, RZ, R116 ;  /* 0x000000ffff767224 */ /* 0x000fe200078e0074 */
[----:B------:R-:W-:-:S06]  /*17820*/  UIMAD.WIDE.U32 UR8, UR18, UR4, URZ ;  /* 0x00000004120872a5 */ /* 0x000fcc000f8e003f */
[-C--:B------:R-:W-:Y:S01]  /*17830*/  HMMA.16816.F32.BF16 R48, R8, R30.reuse, R48 ;  /* 0x0000001e0830723c */ /* 0x080fe20000041830 */
[----:B------:R-:W-:Y:S01]  /*17840*/  IMAD.MOV.U32 R110, RZ, RZ, R241 ;  /* 0x000000ffff6e7224 */ /* 0x000fe200078e00f1 */
[----:B------:R1:W5:Y:S06]  /*17850*/  LDL.LU R242, [R1+0x98] ;  /* 0x0000980001f27983 */ /* 0x00036c0000300800 */
[----:B------:R-:W-:Y:S01]  /*17860*/  HMMA.16816.F32.BF16 R164, R4, R30, R208 ;  /* 0x0000001e04a4723c */ /* 0x000fe200000418d0 */
[----:B------:R-:W-:Y:S01]  /*17870*/  IMAD.MOV.U32 R116, RZ, RZ, R230 ;  /* 0x000000ffff747224 */ /* 0x000fe200078e00e6 */
[----:B------:R-:W-:Y:S01]  /*17880*/  @UP2 USHF.R.U32.HI UR18, URZ, UR5, UR9 ;  /* 0x000000053f122299 */ /* 0x000fe20008011609 */
[----:B------:R1:W5:Y:S04]  /*17890*/  LDL.LU R241, [R1+0x94] ;  /* 0x0000940001f17983 */ /* 0x0003680000300800 */
[----:B------:R-:W-:Y:S01]  /*178a0*/  IMAD.MOV.U32 R7, RZ, RZ, R251 ;  /* 0x000000ffff077224 */ /* 0x000fe200078e00fb */
[----:B------:R-:W-:Y:S01]  /*178b0*/  MOV R210, R222 ;  /* 0x000000de00d27202 */ /* 0x000fe20000000f00 */
[----:B------:R-:W-:Y:S01]  /*178c0*/  IMAD.MOV.U32 R208, RZ, RZ, R220 ;  /* 0x000000ffffd07224 */ /* 0x000fe200078e00dc */
[----:B------:R-:W-:Y:S01]  /*178d0*/  HMMA.16816.F32.BF16 R248, R8, R24, R128 ;  /* 0x0000001808f8723c */ /* 0x000fe20000041880 */
[----:B------:R-:W-:-:S02]  /*178e0*/  IMAD.MOV.U32 R211, RZ, RZ, R223 ;  /* 0x000000ffffd37224 */ /* 0x000fc400078e00df */
[----:B------:R-:W-:Y:S02]  /*178f0*/  IMAD.MOV.U32 R209, RZ, RZ, R221 ;  /* 0x000000ffffd17224 */ /* 0x000fe400078e00dd */
[----:B------:R-:W-:Y:S02]  /*17900*/  IMAD.MOV.U32 R4, RZ, RZ, R216 ;  /* 0x000000ffff047224 */ /* 0x000fe400078e00d8 */
[----:B------:R-:W-:Y:S01]  /*17910*/  IMAD.MOV.U32 R6, RZ, RZ, R118 ;  /* 0x000000ffff067224 */ /* 0x000fe200078e0076 */
[----:B------:R-:W-:Y:S01]  /*17920*/  MOV R30, R83 ;  /* 0x00000053001e7202 */ /* 0x000fe20000000f00 */
[----:B------:R-:W-:Y:S01]  /*17930*/  IMAD.MOV.U32 R129, RZ, RZ, R3 ;  /* 0x000000ffff817224 */ /* 0x000fe200078e0003 */
[----:B------:R-:W-:Y:S01]  /*17940*/  HMMA.16816.F32.BF16 R220, R8, R26, R68 ;  /* 0x0000001a08dc723c */ /* 0x000fe20000041844 */
[----:B------:R-:W-:Y:S01]  /*17950*/  FFMA.FTZ R3, R246, c[0x0][0x2d0], -R2 ;  /* 0x0000b400f6037a23 */ /* 0x000fe20000010802 */
[----:B------:R-:W-:Y:S01]  /*17960*/  MOV R5, R211 ;  /* 0x000000d300057202 */ /* 0x000fe20000000f00 */
[----:B------:R-:W-:Y:S01]  /*17970*/  IMAD.MOV.U32 R31, RZ, RZ, R82 ;  /* 0x000000ffff1f7224 */ /* 0x000fe200078e0052 */
[----:B------:R-:W-:Y:S01]  /*17980*/  UIADD3 UR18, UR18, UR13, -UR24 ;  /* 0x0000000d12127290 */ /* 0x000fe2000fffe818 */
[----:B------:R1:W5:Y:S02]  /*17990*/  LDL.LU R240, [R1+0x90] ;  /* 0x0000900001f07983 */ /* 0x0003640000300800 */
[----:B------:R-:W-:Y:S01]  /*179a0*/  MOV R68, R208 ;  /* 0x000000d000447202 */ /* 0x000fe20000000f00 */
[----:B------:R-:W-:-:S02]  /*179b0*/  IMAD.MOV.U32 R27, RZ, RZ, R209 ;  /* 0x000000ffff1b7224 */ /* 0x000fc400078e00d1 */
[----:B------:R-:W-:Y:S01]  /*179c0*/  IMAD.MOV.U32 R26, RZ, RZ, R210 ;  /* 0x000000ffff1a7224 */ /* 0x000fe200078e00d2 */
[----:B------:R-:W-:Y:S01]  /*179d0*/  MOV R71, R218 ;  /* 0x000000da00477202 */ /* 0x000fe20000000f00 */
[----:B------:R-:W-:Y:S01]  /*179e0*/  HMMA.16816.F32.BF16 R208, R8, R22, R64 ;  /* 0x0000001608d0723c */ /* 0x000fe20000041840 */
[----:B------:R2:W-:Y:S01]  /*179f0*/  MUFU.EX2 R22, R3 ;  /* 0x0000000300167308 */ /* 0x0005e20000000800 */
[----:B------:R-:W-:Y:S02]  /*17a00*/  IMAD.MOV.U32 R70, RZ, RZ, R217 ;  /* 0x000000ffff467224 */ /* 0x000fe400078e00d9 */
[----:B------:R-:W-:Y:S01]  /*17a10*/  IMAD.MOV.U32 R128, RZ, RZ, R219 ;  /* 0x000000ffff807224 */ /* 0x000fe200078e00db */
[----:B------:R-:W-:Y:S01]  /*17a20*/  MOV R130, R179 ;  /* 0x000000b300827202 */ /* 0x000fe20000000f00 */
[----:B------:R-:W-:Y:S02]  /*17a30*/  IMAD.MOV.U32 R131, RZ, RZ, R176 ;  /* 0x000000ffff837224 */ /* 0x000fe400078e00b0 */
[----:B------:R-:W-:-:S02]  /*17a40*/  IMAD.MOV.U32 R69, RZ, RZ, R7 ;  /* 0x000000ffff457224 */ /* 0x000fc400078e0007 */
[----:B------:R-:W-:Y:S01]  /*17a50*/  IMAD.MOV.U32 R246, RZ, RZ, R97 ;  /* 0x000000fffff67224 */ /* 0x000fe200078e0061 */
[----:B------:R-:W-:Y:S01]  /*17a60*/  USHF.R.S32.HI UR4, URZ, 0x1f, UR18 ;  /* 0x0000001f3f047899 */ /* 0x000fe20008011412 */
[----:B------:R1:W5:Y:S01]  /*17a70*/  LDL.LU R239, [R1+0x8c] ;  /* 0x00008c0001ef7983 */ /* 0x0003620000300800 */
[----:B--2---:R-:W-:Y:S01]  /*17a80*/  FFMA.FTZ R3, R245, c[0x0][0x2d0], -R2 ;  /* 0x0000b400f5037a23 */ /* 0x004fe20000010802 */
[C---:B------:R-:W-:Y:S08]  /*17a90*/  HMMA.16816.F32.BF16 R216, R8.reuse, R20, R124 ;  /* 0x0000001408d8723c */ /* 0x040ff0000004187c */
[----:B------:R-:W-:Y:S01]  /*17aa0*/  HMMA.16816.F32.BF16 R64, R8, R16, R120 ;  /* 0x000000100840723c */ /* 0x000fe20000041878 */
[----:B------:R2:W-:Y:S01]  /*17ab0*/  MUFU.EX2 R24, R3 ;  /* 0x0000000300187308 */ /* 0x0005e20000000800 */
[----:B------:R-:W-:Y:S01]  /*17ac0*/  MOV R7, R119 ;  /* 0x0000007700077202 */ /* 0x000fe20000000f00 */
[----:B------:R-:W-:-:S02]  /*17ad0*/  IMAD.MOV.U32 R179, RZ, RZ, R116 ;  /* 0x000000ffffb37224 */ /* 0x000fc400078e0074 */
[----:B------:R-:W-:Y:S01]  /*17ae0*/  IMAD.MOV.U32 R176, RZ, RZ, R117 ;  /* 0x000000ffffb07224 */ /* 0x000fe200078e0075 */
[----:B------:R-:W-:Y:S01]  /*17af0*/  ULEA.HI UR4, UR4, UR18, URZ, 0x6 ;  /* 0x0000001204047291 */ /* 0x000fe2000f8f303f */
[----:B------:R1:W5:Y:S01]  /*17b00*/  LDL.LU R238, [R1+0x88] ;  /* 0x0000880001ee7983 */ /* 0x0003620000300800 */
[--C-:B--2---:R-:W-:Y:S01]  /*17b10*/  FFMA.FTZ R3, R215, c[0x0][0x2d0], -R2.reuse ;  /* 0x0000b400d7037a23 */ /* 0x104fe20000010802 */
[----:B------:R-:W-:Y:S01]  /*17b20*/  HMMA.16816.F32.BF16 R116, R8, R28, R144 ;  /* 0x0000001c0874723c */ /* 0x000fe20000041890 */
[----:B------:R-:W-:Y:S01]  /*17b30*/  FFMA.FTZ R2, R214, c[0x0][0x2d0], -R2 ;  /* 0x0000b400d6027a23 */ /* 0x000fe20000010802 */
[----:B------:R-:W-:Y:S03]  /*17b40*/  LDSM.16.MT88.4 R144, [R226+0x1900] ;  /* 0x00190000e290783b */ /* 0x000fe60000004200 */
[----:B------:R2:W-:Y:S01]  /*17b50*/  MUFU.EX2 R23, R2 ;  /* 0x0000000200177308 */ /* 0x0005e20000000800 */
[----:B------:R-:W-:Y:S01]  /*17b60*/  MOV R120, R114 ;  /* 0x0000007200787202 */ /* 0x000fe20000000f00 */
[----:B------:R-:W-:-:S02]  /*17b70*/  IMAD.MOV.U32 R121, RZ, RZ, R113 ;  /* 0x000000ffff797224 */ /* 0x000fc400078e0071 */
[----:B------:R-:W-:Y:S01]  /*17b80*/  IMAD.MOV.U32 R122, RZ, RZ, R112 ;  /* 0x000000ffff7a7224 */ /* 0x000fe200078e0070 */
[----:B------:R-:W-:Y:S01]  /*17b90*/  MOV R123, R99 ;  /* 0x00000063007b7202 */ /* 0x000fe20000000f00 */
[----:B------:R-:W-:Y:S01]  /*17ba0*/  USHF.R.S32.HI UR4, URZ, 0x6, UR4 ;  /* 0x000000063f047899 */ /* 0x000fe20008011404 */
[----:B------:R1:W5:Y:S01]  /*17bb0*/  LDL.LU R237, [R1+0x84] ;  /* 0x0000840001ed7983 */ /* 0x0003620000300800 */
[----:B------:R3:W-:Y:S01]  /*17bc0*/  MUFU.EX2 R25, R3 ;  /* 0x0000000300197308 */ /* 0x0007e20000000800 */
[----:B------:R-:W-:Y:S02]  /*17bd0*/  IMAD.MOV.U32 R28, RZ, RZ, R98 ;  /* 0x000000ffff1c7224 */ /* 0x000fe400078e0062 */
[----:B------:R-:W-:Y:S01]  /*17be0*/  IMAD.MOV.U32 R29, RZ, RZ, R96 ;  /* 0x000000ffff1d7224 */ /* 0x000fe200078e0060 */
[----:B------:R1:W5:Y:S01]  /*17bf0*/  LDL.LU R236, [R1+0x80] ;  /* 0x0000800001ec7983 */ /* 0x0003620000300800 */
[----:B--2---:R-:W-:-:S03]  /*17c00*/  FFMA.FTZ R2, R207, c[0x0][0x2d0], -R0 ;  /* 0x0000b400cf027a23 */ /* 0x004fc60000010800 */
[----:B------:R-:W-:Y:S01]  /*17c10*/  LDSM.16.MT88.4 R96, [R226+0x3900] ;  /* 0x00390000e260783b */ /* 0x000fe20000004200 */
[----:B------:R2:W-:Y:S03]  /*17c20*/  MUFU.EX2 R18, R2 ;  /* 0x0000000200127308 */ /* 0x0005e60000000800 */
[----:B------:R1:W5:Y:S01]  /*17c30*/  LDL.LU R235, [R1+0x7c] ;  /* 0x00007c0001eb7983 */ /* 0x0003620000300800 */
[----:B---3--:R-:W-:-:S03]  /*17c40*/  FADD.FTZ R3, R108, R84 ;  /* 0x000000546c037221 */ /* 0x008fc60000010000 */
[----:B------:R1:W5:Y:S01]  /*17c50*/  LDL.LU R234, [R1+0x78] ;  /* 0x0000780001ea7983 */ /* 0x0003620000300800 */
[----:B------:R-:W-:-:S03]  /*17c60*/  UIADD3 UR21, UR12, -0x2, URZ ;  /* 0xfffffffe0c157890 */ /* 0x000fc6000fffe03f */
[----:B------:R1:W5:Y:S04]  /*17c70*/  LDL.LU R233, [R1+0x74] ;  /* 0x0000740001e97983 */ /* 0x0003680000300800 */
[----:B------:R1:W5:Y:S01]  /*17c80*/  LDL.LU R232, [R1+0x70] ;  /* 0x0000700001e87983 */ /* 0x0003620000300800 */
[----:B--2---:R-:W-:-:S03]  /*17c90*/  FFMA.FTZ R2, R206, c[0x0][0x2d0], -R0 ;  /* 0x0000b400ce027a23 */ /* 0x004fc60000010800 */
[----:B------:R1:W5:Y:S01]  /*17ca0*/  LDL.LU R231, [R1+0x6c] ;  /* 0x00006c0001e77983 */ /* 0x0003620000300800 */
[----:B------:R2:W-:Y:S03]  /*17cb0*/  MUFU.EX2 R19, R2 ;  /* 0x0000000200137308 */ /* 0x0005e60000000800 */
[----:B------:R1:W5:Y:S04]  /*17cc0*/  LDL.LU R230, [R1+0x68] ;  /* 0x0000680001e67983 */ /* 0x0003680000300800 */
[----:B------:R1:W5:Y:S04]  /*17cd0*/  LDL.LU R229, [R1+0x64] ;  /* 0x0000640001e57983 */ /* 0x0003680000300800 */
[----:B------:R1:W5:Y:S01]  /*17ce0*/  LDL.LU R224, [R1+0x60] ;  /* 0x0000600001e07983 */ /* 0x0003620000300800 */
[----:B--2---:R-:W-:-:S02]  /*17cf0*/  FFMA.FTZ R2, R205, c[0x0][0x2d0], -R0 ;  /* 0x0000b400cd027a23 */ /* 0x004fc40000010800 */
[----:B------:R-:W-:Y:S02]  /*17d00*/  FFMA.FTZ R0, R204, c[0x0][0x2d0], -R0 ;  /* 0x0000b400cc007a23 */ /* 0x000fe40000010800 */
[----:B------:R-:W2:Y:S01]  /*17d10*/  LDSM.16.MT88.4 R204, [R225+0x1900] ;  /* 0x00190000e1cc783b */ /* 0x000ea20000004200 */
[----:B------:R-:W-:Y:S08]  /*17d20*/  MUFU.EX2 R21, R2 ;  /* 0x0000000200157308 */ /* 0x000ff00000000800 */
[----:B------:R3:W-:Y:S02]  /*17d30*/  MUFU.EX2 R20, R0 ;  /* 0x0000000000147308 */ /* 0x0007e40000000800 */
[----:B---3--:R-:W-:Y:S01]  /*17d40*/  FFMA.FTZ R0, R70, c[0x0][0x2d0], -R13 ;  /* 0x0000b40046007a23 */ /* 0x008fe2000001080d */
[----:B------:R-:W-:Y:S01]  /*17d50*/  MOV R70, R71 ;  /* 0x0000004700467202 */ /* 0x000fe20000000f00 */
[----:B------:R-:W-:-:S02]  /*17d60*/  IMAD.MOV.U32 R71, RZ, RZ, R128 ;  /* 0x000000ffff477224 */ /* 0x000fc400078e0080 */
[----:B------:R-:W-:Y:S01]  /*17d70*/  IMAD.MOV.U32 R128, RZ, RZ, R129 ;  /* 0x000000ffff807224 */ /* 0x000fe200078e0081 */
[----:B------:R-:W-:Y:S01]  /*17d80*/  MOV R129, R130 ;  /* 0x0000008200817202 */ /* 0x000fe20000000f00 */
[----:B------:R-:W-:Y:S02]  /*17d90*/  IMAD.MOV.U32 R130, RZ, RZ, R131 ;  /* 0x000000ffff827224 */ /* 0x000fe400078e0083 */
[----:B------:R-:W-:Y:S01]  /*17da0*/  IMAD.MOV.U32 R131, RZ, RZ, R4 ;  /* 0x000000ffff837224 */ /* 0x000fe200078e0004 */
[----:B------:R-:W-:Y:S01]  /*17db0*/  MOV R4, R5 ;  /* 0x0000000500047202 */ /* 0x000fe20000000f00 */
[----:B------:R-:W-:Y:S02]  /*17dc0*/  IMAD.MOV.U32 R5, RZ, RZ, R163 ;  /* 0x000000ffff057224 */ /* 0x000fe400078e00a3 */
[----:B------:R-:W-:Y:S01]  /*17dd0*/  IMAD.MOV.U32 R163, RZ, RZ, R160 ;  /* 0x000000ffffa37224 */ /* 0x000fe200078e00a0 */
[----:B------:R-:W-:Y:S01]  /*17de0*/  MOV R160, R161 ;  /* 0x000000a100a07202 */ /* 0x000fe20000000f00 */
[----:B------:R-:W-:-:S02]  /*17df0*/  IMAD.MOV.U32 R161, RZ, RZ, R15 ;  /* 0x000000ffffa17224 */ /* 0x000fc400078e000f */
[----:B------:R3:W-:Y:S02]  /*17e00*/  MUFU.EX2 R15, R0 ;  /* 0x00000000000f7308 */ /* 0x0007e40000000800 */
[----:B---3--:R-:W-:-:S06]  /*17e10*/  FFMA.FTZ R0, R26, c[0x0][0x2d0], -R13 ;  /* 0x0000b4001a007a23 */ /* 0x008fcc000001080d */
[----:B------:R3:W4:Y:S02]  /*17e20*/  MUFU.EX2 R16, R0 ;  /* 0x0000000000107308 */ /* 0x0007240000000800 */
[----:B---3--:R-:W-:Y:S01]  /*17e30*/  FFMA.FTZ R0, R27, c[0x0][0x2d0], -R13 ;  /* 0x0000b4001b007a23 */ /* 0x008fe2000001080d */
[----:B----4-:R-:W-:-:S05]  /*17e40*/  F2FP.BF16.PACK_AB R124, R16, R15 ;  /* 0x0000000f107c723e */ /* 0x010fca00000010ff */
[----:B------:R3:W-:Y:S02]  /*17e50*/  MUFU.EX2 R17, R0 ;  /* 0x0000000000117308 */ /* 0x0007e40000000800 */
[----:B---3--:R-:W-:Y:S02]  /*17e60*/  FFMA.FTZ R0, R70, c[0x0][0x2d0], -R13 ;  /* 0x0000b40046007a23 */ /* 0x008fe4000001080d */
        /* <DEDUP_REMOVED lines=12> */
[----:B------:R-:W-:Y:S01]  /*17f30*/  FFMA.FTZ R2, R70, c[0x0][0x2d0], -R12 ;  /* 0x0000b40046027a23 */ /* 0x000fe2000001080c */
[----:B------:R3:W4:Y:S01]  /*17f40*/  MUFU.EX2 R14, R0 ;  /* 0x00000000000e7308 */ /* 0x0007220000000800 */
[----:B------:R-:W-:Y:S01]  /*17f50*/  IMAD.MOV.U32 R127, RZ, RZ, R128 ;  /* 0x000000ffff7f7224 */ /* 0x000fe200078e0080 */
[----:B------:R-:W-:Y:S01]  /*17f60*/  F2FP.BF16.PACK_AB R128, R24, R22 ;  /* 0x000000161880723e */ /* 0x000fe200000010ff */
[----:B------:R-:W-:Y:S01]  /*17f70*/  IMAD.MOV.U32 R26, RZ, RZ, R130 ;  /* 0x000000ffff1a7224 */ /* 0x000fe200078e0082 */
[----:B------:R-:W-:Y:S01]  /*17f80*/  F2FP.BF16.PACK_AB R129, R19, R18 ;  /* 0x000000121381723e */ /* 0x000fe200000010ff */
[----:B------:R-:W-:Y:S01]  /*17f90*/  FADD.FTZ R8, R127, R126 ;  /* 0x0000007e7f087221 */ /* 0x000fe20000010000 */
[----:B------:R-:W-:Y:S01]  /*17fa0*/  F2FP.BF16.PACK_AB R130, R23, R25 ;  /* 0x000000191782723e */ /* 0x000fe200000010ff */
[----:B------:R-:W-:Y:S01]  /*17fb0*/  IMAD.MOV.U32 R27, RZ, RZ, R71 ;  /* 0x000000ffff1b7224 */ /* 0x000fe200078e0047 */
[----:B------:R-:W-:Y:S01]  /*17fc0*/  MOV R71, R161 ;  /* 0x000000a100477202 */ /* 0x000fe20000000f00 */
[----:B------:R-:W-:-:S02]  /*17fd0*/  IMAD.MOV.U32 R70, RZ, RZ, R162 ;  /* 0x000000ffff467224 */ /* 0x000fc400078e00a2 */
[----:B------:R-:W-:Y:S01]  /*17fe0*/  FADD.FTZ R9, R27, R26 ;  /* 0x0000001a1b097221 */ /* 0x000fe20000010000 */
[----:B------:R-:W-:Y:S01]  /*17ff0*/  MOV R26, R177 ;  /* 0x000000b1001a7202 */ /* 0x000fe20000000f00 */
[----:B------:R-:W-:Y:S02]  /*18000*/  IMAD.MOV.U32 R27, RZ, RZ, R178 ;  /* 0x000000ffff1b7224 */ /* 0x000fe400078e00b2 */
[--C-:B---3--:R-:W-:Y:S01]  /*18010*/  FFMA.FTZ R0, R68, c[0x0][0x2d0], -R12.reuse ;  /* 0x0000b40044007a23 */ /* 0x108fe2000001080c */
[----:B----4-:R-:W-:Y:S01]  /*18020*/  F2FP.BF16.PACK_AB R126, R14, R17 ;  /* 0x000000110e7e723e */ /* 0x010fe200000010ff */
[----:B------:R-:W-:Y:S01]  /*18030*/  IMAD.MOV.U32 R68, RZ, RZ, R131 ;  /* 0x000000ffff447224 */ /* 0x000fe200078e0083 */
[----:B------:R-:W-:Y:S01]  /*18040*/  F2FP.BF16.PACK_AB R131, R20, R21 ;  /* 0x000000151483723e */ /* 0x000fe200000010ff */
[----:B------:R3:W-:Y:S06]  /*18050*/  MUFU.EX2 R10, R0 ;  /* 0x00000000000a7308 */ /* 0x0007ec0000000800 */
[C---:B--2---:R-:W-:Y:S08]  /*18060*/  HMMA.16816.F32.BF16 R192, R128.reuse, R204, R192 ;  /* 0x000000cc80c0723c */ /* 0x044ff000000418c0 */
[----:B------:R-:W-:Y:S01]  /*18070*/  HMMA.16816.F32.BF16 R132, R128, R144, R132 ;  /* 0x000000908084723c */ /* 0x000fe20000041884 */
[----:B---3--:R-:W-:Y:S01]  /*18080*/  FFMA.FTZ R0, R69, c[0x0][0x2d0], -R12 ;  /* 0x0000b40045007a23 */ /* 0x008fe2000001080c */
[----:B------:R-:W-:Y:S01]  /*18090*/  MOV R69, R4 ;  /* 0x0000000400457202 */ /* 0x000fe20000000f00 */
[----:B------:R-:W-:-:S02]  /*180a0*/  IMAD.MOV.U32 R4, RZ, RZ, R160 ;  /* 0x000000ffff047224 */ /* 0x000fc400078e00a0 */
[----:B------:R2:W3:Y:S02]  /*180b0*/  MUFU.EX2 R11, R0 ;  /* 0x00000000000b7308 */ /* 0x0004e40000000800 */
[----:B--2---:R-:W-:Y:S01]  /*180c0*/  FFMA.FTZ R0, R5, c[0x0][0x2d0], -R12 ;  /* 0x0000b40005007a23 */ /* 0x004fe2000001080c */
[----:B---3--:R-:W-:-:S05]  /*180d0*/  F2FP.BF16.PACK_AB R125, R11, R10 ;  /* 0x0000000a0b7d723e */ /* 0x008fca00000010ff */
[----:B------:R2:W-:Y:S01]  /*180e0*/  MUFU.EX2 R12, R2 ;  /* 0x00000002000c7308 */ /* 0x0005e20000000800 */
[----:B------:R-:W-:Y:S02]  /*180f0*/  IMAD.MOV.U32 R5, RZ, RZ, R163 ;  /* 0x000000ffff057224 */ /* 0x000fe400078e00a3 */
[----:B------:R-:W3:Y:S05]  /*18100*/  LDSM.16.MT88.4 R160, [R228+0x1900] ;  /* 0x00190000e4a0783b */ /* 0x000eea0000004200 */
[----:B------:R-:W4:Y:S01]  /*18110*/  MUFU.EX2 R13, R0 ;  /* 0x00000000000d7308 */ /* 0x000f220000000800 */
[----:B--2---:R-:W-:Y:S01]  /*18120*/  FADD.FTZ R2, R213, R212 ;  /* 0x000000d4d5027221 */ /* 0x004fe20000010000 */
[----:B------:R-:W-:Y:S01]  /*18130*/  MOV R213, R69 ;  /* 0x0000004500d57202 */ /* 0x000fe20000000f00 */
[----:B------:R-:W-:Y:S01]  /*18140*/  IMAD.MOV.U32 R212, RZ, RZ, R68 ;  /* 0x000000ffffd47224 */ /* 0x000fe200078e0044 */
[----:B------:R-:W-:Y:S01]  /*18150*/  MOV R69, R80 ;  /* 0x0000005000457202 */ /* 0x000fe20000000f00 */
[----:B------:R-:W-:-:S02]  /*18160*/  IMAD.MOV.U32 R68, RZ, RZ, R115 ;  /* 0x000000ffff447224 */ /* 0x000fc400078e0073 */
[----:B------:R-:W-:Y:S01]  /*18170*/  LDSM.16.MT88.4 R112, [R228+0x3900] ;  /* 0x00390000e470783b */ /* 0x000fe20000004200 */
[----:B----4-:R-:W-:Y:S01]  /*18180*/  F2FP.BF16.PACK_AB R127, R13, R12 ;  /* 0x0000000c0d7f723e */ /* 0x010fe200000010ff */
[----:B------:R-:W-:Y:S02]  /*18190*/  IMAD.MOV.U32 R0, RZ, RZ, R111 ;  /* 0x000000ffff007224 */ /* 0x000fe400078e006f */
[----:B------:R-:W-:Y:S02]  /*181a0*/  IMAD.MOV.U32 R214, RZ, RZ, R69 ;  /* 0x000000ffffd67224 */ /* 0x000fe400078e0045 */
[----:B------:R-:W-:Y:S02]  /*181b0*/  FADD.FTZ R0, R0, R2 ;  /* 0x0000000200007221 */ /* 0x000fe40000010000 */
[C---:B------:R-:W-:Y:S08]  /*181c0*/  HMMA.16816.F32.BF16 R196, R124.reuse, R204, R196 ;  /* 0x000000cc7cc4723c */ /* 0x040ff000000418c4 */
[-C--:B------:R-:W-:Y:S08]  /*181d0*/  HMMA.16816.F32.BF16 R200, R124, R206.reuse, R200 ;  /* 0x000000ce7cc8723c */ /* 0x080ff000000418c8 */
[----:B------:R-:W-:Y:S07]  /*181e0*/  HMMA.16816.F32.BF16 R204, R128, R206, R40 ;  /* 0x000000ce80cc723c */ /* 0x000fee0000041828 */
[----:B------:R-:W-:Y:S01]  /*181f0*/  IMAD.MOV.U32 R43, RZ, RZ, R70 ;  /* 0x000000ffff2b7224 */ /* 0x000fe200078e0046 */
[----:B------:R-:W-:Y:S01]  /*18200*/  HMMA.16816.F32.BF16 R136, R124, R144, R136 ;  /* 0x000000907c88723c */ /* 0x000fe20000041888 */
[----:B------:R-:W-:Y:S01]  /*18210*/  MOV R41, R4 ;  /* 0x0000000400297202 */ /* 0x000fe20000000f00 */
[----:B------:R-:W-:-:S02]  /*18220*/  IMAD.MOV.U32 R40, RZ, RZ, R5 ;  /* 0x000000ffff287224 */ /* 0x000fc400078e0005 */
[----:B------:R-:W-:Y:S02]  /*18230*/  IMAD.MOV.U32 R70, RZ, RZ, R81 ;  /* 0x000000ffff467224 */ /* 0x000fe400078e0051 */
[----:B------:R-:W2:Y:S01]  /*18240*/  LDSM.16.MT88.4 R80, [R225+0x3900] ;  /* 0x00390000e150783b */ /* 0x000ea20000004200 */
[----:B------:R-:W-:Y:S01]  /*18250*/  IMAD.MOV.U32 R42, RZ, RZ, R71 ;  /* 0x000000ffff2a7224 */ /* 0x000fe200078e0047 */
[----:B------:R-:W-:Y:S01]  /*18260*/  HMMA.16816.F32.BF16 R140, R124, R146, R140 ;  /* 0x000000927c8c723c */ /* 0x000fe2000004188c */
[----:B------:R-:W-:Y:S01]  /*18270*/  IMAD.MOV.U32 R71, RZ, RZ, R86 ;  /* 0x000000ffff477224 */ /* 0x000fe200078e0056 */
[----:B------:R-:W-:Y:S02]  /*18280*/  MOV R86, R110 ;  /* 0x0000006e00567202 */ /* 0x000fe40000000f00 */
[----:B------:R-:W-:Y:S01]  /*18290*/  MOV R215, R70 ;  /* 0x0000004600d77202 */ /* 0x000fe20000000f00 */
[----:B------:R-:W-:-:S03]  /*182a0*/  IMAD.MOV.U32 R245, RZ, RZ, R71 ;  /* 0x000000fffff57224 */ /* 0x000fc600078e0047 */
[C---:B------:R-:W-:Y:S07]  /*182b0*/  HMMA.16816.F32.BF16 R144, R128.reuse, R146, R36 ;  /* 0x000000928090723c */ /* 0x040fee0000041824 */
[----:B------:R-:W-:Y:S01]  /*182c0*/  IMAD.MOV.U32 R39, RZ, RZ, R6 ;  /* 0x000000ffff277224 */ /* 0x000fe200078e0006 */
[----:B------:R-:W-:Y:S01]  /*182d0*/  MOV R38, R7 ;  /* 0x0000000700267202 */ /* 0x000fe20000000f00 */
[----:B------:R-:W-:Y:S01]  /*182e0*/  IMAD.MOV.U32 R37, RZ, RZ, R179 ;  /* 0x000000ffff257224 */ /* 0x000fe200078e00b3 */
[----:B------:R-:W-:Y:S01]  /*182f0*/  LDSM.16.MT88.4 R4, [R227+0x3900] ;  /* 0x00390000e304783b */ /* 0x000fe20000004200 */
[----:B------:R-:W-:Y:S01]  /*18300*/  IMAD.MOV.U32 R36, RZ, RZ, R176 ;  /* 0x000000ffff247224 */ /* 0x000fe200078e00b0 */
[----:B---3--:R-:W-:Y:S01]  /*18310*/  HMMA.16816.F32.BF16 R148, R128, R160, R148 ;  /* 0x000000a08094723c */ /* 0x008fe20000041894 */
[----:B------:R-:W-:Y:S01]  /*18320*/  FADD.FTZ R9, R37, R9 ;  /* 0x0000000925097221 */ /* 0x000fe20000010000 */
[----:B------:R-:W3:Y:S01]  /*18330*/  LDSM.16.MT88.4 R176, [R227+0x1900] ;  /* 0x00190000e3b0783b */ /* 0x000ee20000004200 */
[----:B------:R-:W-:-:S02]  /*18340*/  FADD.FTZ R2, R36, R8 ;  /* 0x0000000824027221 */ /* 0x000fc40000010000 */
[----:B------:R-:W-:Y:S02]  /*18350*/  FADD.FTZ R8, R38, R0 ;  /* 0x0000000026087221 */ /* 0x000fe40000010000 */
[----:B------:R-:W-:Y:S01]  /*18360*/  FADD.FTZ R0, R41, R9 ;  /* 0x0000000929007221 */ /* 0x000fe20000010000 */
[----:B------:R-:W-:Y:S01]  /*18370*/  HMMA.16816.F32.BF16 R152, R124, R160, R152 ;  /* 0x000000a07c98723c */ /* 0x000fe20000041898 */
[----:B------:R-:W-:Y:S02]  /*18380*/  FADD.FTZ R8, R42, R8 ;  /* 0x000000082a087221 */ /* 0x000fe40000010000 */
[----:B------:R-:W-:-:S05]  /*18390*/  FADD.FTZ R2, R40, R2 ;  /* 0x0000000228027221 */ /* 0x000fca0000010000 */
[-C--:B------:R-:W-:Y:S08]  /*183a0*/  HMMA.16816.F32.BF16 R156, R124, R162.reuse, R156 ;  /* 0x000000a27c9c723c */ /* 0x080ff0000004189c */
[----:B------:R-:W-:Y:S07]  /*183b0*/  HMMA.16816.F32.BF16 R160, R128, R162, R32 ;  /* 0x000000a280a0723c */ /* 0x000fee0000041820 */
[----:B------:R-:W-:Y:S01]  /*183c0*/  IMAD.MOV.U32 R35, RZ, RZ, R109 ;  /* 0x000000ffff237224 */ /* 0x000fe200078e006d */
[----:B--2---:R-:W-:Y:S03]  /*183d0*/  HMMA.16816.F32.BF16 R72, R124, R80, R72 ;  /* 0x000000507c48723c */ /* 0x004fe60000041848 */
[----:B------:R-:W-:-:S04]  /*183e0*/  FADD.FTZ R3, R35, R3 ;  /* 0x0000000323037221 */ /* 0x000fc80000010000 */
[----:B------:R-:W-:Y:S01]  /*183f0*/  FADD.FTZ R3, R39, R3 ;  /* 0x0000000327037221 */ /* 0x000fe20000010000 */
[C---:B------:R-:W-:Y:S07]  /*18400*/  HMMA.16816.F32.BF16 R108, R124.reuse, R114, R100 ;  /* 0x000000727c6c723c */ /* 0x040fee0000041864 */
[----:B------:R-:W-:Y:S01]  /*18410*/  MOV R100, R120 ;  /* 0x0000007800647202 */ /* 0x000fe20000000f00 */
[----:B------:R-:W-:Y:S01]  /*18420*/  IMAD.MOV.U32 R101, RZ, RZ, R121 ;  /* 0x000000ffff657224 */ /* 0x000fe200078e0079 */
[----:B------:R-:W-:Y:S01]  /*18430*/  MOV R103, R123 ;  /* 0x0000007b00677202 */ /* 0x000fe20000000f00 */
[----:B------:R-:W-:Y:S01]  /*18440*/  IMAD.MOV.U32 R102, RZ, RZ, R122 ;  /* 0x000000ffff667224 */ /* 0x000fe200078e007a */
[C---:B---3--:R-:W-:Y:S08]  /*18450*/  HMMA.16816.F32.BF16 R168, R124.reuse, R176, R168 ;  /* 0x000000b07ca8723c */ /* 0x048ff000000418a8 */
[C---:B------:R-:W-:Y:S08]  /*18460*/  HMMA.16816.F32.BF16 R172, R124.reuse, R178, R172 ;  /* 0x000000b27cac723c */ /* 0x040ff000000418ac */
[C---:B------:R-:W-:Y:S08]  /*18470*/  HMMA.16816.F32.BF16 R76, R124.reuse, R82, R76 ;  /* 0x000000527c4c723c */ /* 0x040ff0000004184c */
[C---:B------:R-:W-:Y:S08]  /*18480*/  HMMA.16816.F32.BF16 R88, R124.reuse, R96, R88 ;  /* 0x000000607c58723c */ /* 0x040ff00000041858 */
[C---:B------:R-:W-:Y:S08]  /*18490*/  HMMA.16816.F32.BF16 R92, R124.reuse, R98, R92 ;  /* 0x000000627c5c723c */ /* 0x040ff0000004185c */
[C---:B------:R-:W-:Y:S08]  /*184a0*/  HMMA.16816.F32.BF16 R104, R124.reuse, R112, R104 ;  /* 0x000000707c68723c */ /* 0x040ff00000041868 */
[C---:B------:R-:W-:Y:S08]  /*184b0*/  HMMA.16816.F32.BF16 R120, R124.reuse, R4, R188 ;  /* 0x000000047c78723c */ /* 0x040ff000000418bc */
[----:B------:R-:W-:Y:S08]  /*184c0*/  HMMA.16816.F32.BF16 R124, R124, R6, R164 ;  /* 0x000000067c7c723c */ /* 0x000ff000000418a4 */
[C---:B------:R-:W-:Y:S07]  /*184d0*/  HMMA.16816.F32.BF16 R164, R128.reuse, R176, R28 ;  /* 0x000000b080a4723c */ /* 0x040fee000004181c */
[----:B------:R-:W-:Y:S01]  /*184e0*/  IMAD.MOV.U32 R30, RZ, RZ, R246 ;  /* 0x000000ffff1e7224 */ /* 0x000fe200078e00f6 */
[----:B------:R-:W-:Y:S01]  /*184f0*/  HMMA.16816.F32.BF16 R116, R128, R4, R116 ;  /* 0x000000048074723c */ /* 0x000fe20000041874 */
[----:B------:R-:W-:Y:S01]  /*18500*/  IMAD.MOV.U32 R29, RZ, RZ, R68 ;  /* 0x000000ffff1d7224 */ /* 0x000fe200078e0044 */
[----:B------:R-:W-:Y:S01]  /*18510*/  MOV R28, R27 ;  /* 0x0000001b001c7202 */ /* 0x000fe20000000f00 */
[----:B------:R-:W-:Y:S01]  /*18520*/  IMAD.MOV.U32 R31, RZ, RZ, R26 ;  /* 0x000000ffff1f7224 */ /* 0x000fe200078e001a */
[----:B------:R-:W-:Y:S01]  /*18530*/  MOV R27, R86 ;  /* 0x00000056001b7202 */ /* 0x000fe20000000f00 */
[----:B------:R-:W-:-:S02]  /*18540*/  IMAD.MOV.U32 R246, RZ, RZ, R85 ;  /* 0x000000fffff67224 */ /* 0x000fc400078e0055 */
[----:B------:R-:W-:Y:S01]  /*18550*/  FADD.FTZ R4, R212, R0 ;  /* 0x00000000d4047221 */ /* 0x000fe20000010000 */
[C---:B------:R-:W-:Y:S01]  /*18560*/  HMMA.16816.F32.BF16 R176, R128.reuse, R178, R100 ;  /* 0x000000b280b0723c */ /* 0x040fe20000041864 */
[----:B------:R-:W-:Y:S02]  /*18570*/  FADD.FTZ R0, R30, R8 ;  /* 0x000000081e007221 */ /* 0x000fe40000010000 */
[----:B------:R-:W-:Y:S02]  /*18580*/  FADD.FTZ R5, R43, R3 ;  /* 0x000000032b057221 */ /* 0x000fe40000010000 */
[----:B------:R-:W-:Y:S02]  /*18590*/  FADD.FTZ R3, R213, R2 ;  /* 0x00000002d5037221 */ /* 0x000fe40000010000 */
[----:B------:R-:W-:Y:S01]  /*185a0*/  FADD.FTZ R0, R29, R0 ;  /* 0x000000001d007221 */ /* 0x000fe20000010000 */
[----:B------:R-:W-:Y:S01]  /*185b0*/  HMMA.16816.F32.BF16 R68, R128, R80, R248 ;  /* 0x000000508044723c */ /* 0x000fe200000418f8 */
[----:B------:R-:W-:Y:S01]  /*185c0*/  FADD.FTZ R2, R247, R5 ;  /* 0x00000005f7027221 */ /* 0x000fe20000010000 */
[----:B------:R-:W-:Y:S01]  /*185d0*/  IMNMX R5, RZ, UR4, !PT ;  /* 0x00000004ff057c17 */ /* 0x000fe2000f800200 */
[----:B------:R-:W-:-:S02]  /*185e0*/  FADD.FTZ R4, R28, R4 ;  /* 0x000000041c047221 */ /* 0x000fc40000010000 */
[----:B------:R-:W-:Y:S01]  /*185f0*/  FADD.FTZ R3, R31, R3 ;  /* 0x000000031f037221 */ /* 0x000fe20000010000 */
[----:B------:R-:W-:Y:S01]  /*18600*/  ISETP.LE.AND P0, PT, R5, UR21, PT ;  /* 0x0000001505007c0c */ /* 0x000fe2000bf03270 */
[----:B------:R-:W-:Y:S01]  /*18610*/  FADD.FTZ R0, R246, R0 ;  /* 0x00000000f6007221 */ /* 0x000fe20000010000 */
[----:B------:R2:W-:Y:S01]  /*18620*/  STL [R1+0x24], R5 ;  /* 0x0000240501007387 */ /* 0x0005e20000100800 */
[----:B------:R-:W-:Y:S01]  /*18630*/  FADD.FTZ R2, R214, R2 ;  /* 0x00000002d6027221 */ /* 0x000fe20000010000 */
[----:B------:R-:W-:Y:S01]  /*18640*/  HMMA.16816.F32.BF16 R100, R128, R112, R64 ;  /* 0x000000708064723c */ /* 0x000fe20000041840 */
[----:B------:R-:W-:Y:S02]  /*18650*/  FADD.FTZ R4, R245, R4 ;  /* 0x00000004f5047221 */ /* 0x000fe40000010000 */
[----:B------:R-:W-:Y:S02]  /*18660*/  IMAD.MOV.U32 R26, RZ, RZ, R87 ;  /* 0x000000ffff1a7224 */ /* 0x000fe400078e0057 */
        /* <DEDUP_REMOVED lines=37> */
[----:B------:R3:W-:Y:S01]  /*188c0*/  STL [R1], R0 ;  /* 0x0000000001007387 */ /* 0x0007e20000100800 */
[----:B------:R-:W-:Y:S02]  /*188d0*/  FADD.FTZ R3, R17, R3 ;  /* 0x0000000311037221 */ /* 0x000fe40000010000 */
[----:B--2---:R-:W-:Y:S02]  /*188e0*/  FADD.FTZ R5, R20, R2 ;  /* 0x0000000214057221 */ /* 0x004fe40000010000 */
[----:B------:R-:W-:-:S03]  /*188f0*/  FADD.FTZ R2, R14, R3 ;  /* 0x000000030e027221 */ /* 0x000fc60000010000 */
[----:B------:R1:W-:Y:S01]  /*18900*/  STL [R1+0x4], R5 ;  /* 0x0000040501007387 */ /* 0x0003e20000100800 */
[----:B---3--:R-:W-:-:S05]  /*18910*/  FADD.FTZ R0, R13, R4 ;  /* 0x000000040d007221 */ /* 0x008fca0000010000 */
[----:B------:R1:W-:Y:S04]  /*18920*/  STL [R1+0x8], R0 ;  /* 0x0000080001007387 */ /* 0x0003e80000100800 */
[----:B------:R1:W-:Y:S01]  /*18930*/  STL [R1+0x1c], R2 ;  /* 0x00001c0201007387 */ /* 0x0003e20000100800 */
[----:B------:R-:W-:Y:S05]  /*18940*/  @!P0 BRA `(.L_x_3720) ;  /* 0x00004ec000008947 */ /* 0x000fea0003800000 */
[----:B------:R-:W2:Y:S04]  /*18950*/  LDL.64 R214, [R1+0x58] ;  /* 0x0000580001d67983 */ /* 0x000ea80000100a00 */
[----:B------:R-:W3:Y:S04]  /*18960*/  LDL.64 R30, [R1+0x48] ;  /* 0x00004800011e7983 */ /* 0x000ee80000100a00 */
[----:B------:R-:W4:Y:S01]  /*18970*/  LDL.64 R26, [R1+0x40] ;  /* 0x00004000011a7983 */ /* 0x000f220000100a00 */
[----:B------:R-:W-:Y:S01]  /*18980*/  MOV R181, R185 ;  /* 0x000000b900b57202 */ /* 0x000fe20000000f00 */
[----:B------:R-:W-:Y:S01]  /*18990*/  IMAD.MOV.U32 R180, RZ, RZ, R186 ;  /* 0x000000ffffb47224 */ /* 0x000fe200078e00ba */
[----:B------:R-:W-:Y:S01]  /*189a0*/  MOV R188, R182 ;  /* 0x000000b600bc7202 */ /* 0x000fe20000000f00 */
[----:B------:R-:W-:Y:S01]  /*189b0*/  IMAD.MOV.U32 R187, RZ, RZ, R184 ;  /* 0x000000ffffbb7224 */ /* 0x000fe200078e00b8 */
[----:B------:R-:W-:-:S02]  /*189c0*/  ULDC.64 UR8, c[0x0][0x1e0] ;  /* 0x0000780000087ab9 */ /* 0x000fc40000000a00 */
[----:B------:R-:W-:Y:S02]  /*189d0*/  UIADD3 UR11, UR6, 0x80, URZ ;  /* 0x00000080060b7890 */ /* 0x000fe4000fffe03f */
[----:B------:R-:W-:Y:S02]  /*189e0*/  UMOV UR22, UR21 ;  /* 0x0000001500167c82 */ /* 0x000fe40008000000 */
[----:B------:R-:W-:Y:S02]  /*189f0*/  UMOV UR12, 0xffffffc0 ;  /* 0xffffffc0000c7882 */ /* 0x000fe40000000000 */
[----:B------:R-:W-:Y:S01]  /*18a00*/  ULDC.64 UR4, c[0x0][0x208] ;  /* 0x0000820000047ab9 */ /* 0x000fe20000000a00 */
[----:B--2---:R-:W-:Y:S02]  /*18a10*/  IMAD.MOV.U32 R28, RZ, RZ, R214 ;  /* 0x000000ffff1c7224 */ /* 0x004fe400078e00d6 */
[----:B------:R-:W-:Y:S02]  /*18a20*/  IMAD.MOV.U32 R29, RZ, RZ, R215 ;  /* 0x000000ffff1d7224 */ /* 0x000fe400078e00d7 */
[----:B------:R-:W2:Y:S01]  /*18a30*/  LDL.64 R214, [R1+0x50] ;  /* 0x0000500001d67983 */ /* 0x000ea20000100a00 */
[----:B-1-3--:R-:W-:-:S02]  /*18a40*/  IADD3 R0, R30, 0x40, RZ ;  /* 0x000000401e007810 */ /* 0x00afc40007ffe0ff */
[----:B------:R-:W-:Y:S02]  /*18a50*/  IADD3 RZ, P0, R30, 0x40, RZ ;  /* 0x000000401eff7810 */ /* 0x000fe40007f1e0ff */
[----:B------:R-:W-:Y:S01]  /*18a60*/  IADD3 R3, P1, R28, 0x40, RZ ;  /* 0x000000401c037810 */ /* 0x000fe20007f3e0ff */
[----:B------:R4:W-:Y:S04]  /*18a70*/  STL [R1+0x34], R0 ;  /* 0x0000340001007387 */ /* 0x0009e80000100800 */
[----:B------:R1:W-:Y:S01]  /*18a80*/  STL [R1+0x30], R3 ;  /* 0x0000300301007387 */ /* 0x0003e20000100800 */
[----:B----4-:R-:W-:-:S05]  /*18a90*/  IMAD.X R0, RZ, RZ, R27, P0 ;  /* 0x000000ffff007224 */ /* 0x010fca00000e061b */
[----:B------:R1:W-:Y:S01]  /*18aa0*/  STL [R1+0x28], R0 ;  /* 0x0000280001007387 */ /* 0x0003e20000100800 */
[----:B------:R-:W-:Y:S01]  /*18ab0*/  USHF.L.U32 UR10, UR8, 0x5, URZ ;  /* 0x00000005080a7899 */ /* 0x000fe2000800063f */
[----:B--2---:R-:W-:-:S05]  /*18ac0*/  IADD3.X R2, RZ, R215, RZ, P1, !PT ;  /* 0x000000d7ff027210 */ /* 0x004fca0000ffe4ff */
[----:B------:R1:W-:Y:S04]  /*18ad0*/  STL [R1+0x2c], R2 ;  /* 0x00002c0201007387 */ /* 0x0003e80000100800 */
.L_x_3721:
[----:B-1----:R-:W2:Y:S01]  /*18ae0*/  LDL.64 R2, [R1+0x58] ;  /* 0x0000580001027983 */ /* 0x002ea20000100a00 */
[----:B------:R-:W-:Y:S04]  /*18af0*/  DEPBAR.LE SB0, 0x0 ;  /* 0x000080000000791a */ /* 0x000fe80000000000 */
[----:B------:R-:W-:Y:S01]  /*18b00*/  UISETP.GE.AND UP0, UPT, UR22, URZ, UPT ;  /* 0x0000003f1600728c */ /* 0x000fe2000bf06270 */
[----:B------:R-:W3:Y:S01]  /*18b10*/  LDL.64 R190, [R1+0x50] ;  /* 0x0000500001be7983 */ /* 0x000ee20000100a00 */
[----:B------:R-:W-:Y:S05]  /*18b20*/  UISETP.GE.AND UP1, UPT, UR22, 0x1, UPT ;  /* 0x000000011600788c */ /* 0x000fea000bf26270 */
[----:B------:R-:W-:Y:S01]  /*18b30*/  BAR.SYNC.DEFER_BLOCKING 0x0 ;  /* 0x0000000000007b1d */ /* 0x000fe20000010000 */
[----:B------:R-:W-:Y:S03]  /*18b40*/  PLOP3.LUT P0, PT, PT, PT, UP0, 0x80, 0x0 ;  /* 0x000000000000781c */ /* 0x000fe60003f0f008 */
[----:B------:R-:W-:Y:S02]  /*18b50*/  @UP0 USHF.R.S32.HI UR15, URZ, 0x1f, UR22 ;  /* 0x0000001f3f0f0899 */ /* 0x000fe40008011416 */
[----:B------:R-:W-:Y:S02]  /*18b60*/  @UP0 UIMAD.WIDE.U32 UR20, UR22, UR4, URZ ;  /* 0x00000004161402a5 */ /* 0x000fe4000f8e003f */
[----:B------:R-:W-:Y:S02]  /*18b70*/  @UP0 UIMAD UR15, UR15, UR4, URZ ;  /* 0x000000040f0f02a4 */ /* 0x000fe4000f8e023f */
[----:B------:R-:W-:Y:S02]  /*18b80*/  @UP0 USHF.L.U32 UR18, UR20, 0x6, URZ ;  /* 0x0000000614120899 */ /* 0x000fe4000800063f */
[----:B------:R-:W-:Y:S02]  /*18b90*/  @UP0 UIMAD UR15, UR22, UR5, UR15 ;  /* 0x00000005160f02a4 */ /* 0x000fe4000f8e020f */
[----:B------:R-:W-:Y:S02]  /*18ba0*/  @UP1 USHF.L.U32 UR19, UR8, 0x5, URZ ;  /* 0x0000000508131899 */ /* 0x000fe4000800063f */
[----:B------:R-:W-:Y:S02]  /*18bb0*/  @UP0 UIADD3 UR15, UR21, UR15, URZ ;  /* 0x0000000f150f0290 */ /* 0x000fe4000fffe03f */
[----:B------:R-:W-:Y:S02]  /*18bc0*/  UIADD3 UR21, UR22, -0x1, URZ ;  /* 0xffffffff16157890 */ /* 0x000fe4000fffe03f */
[----:B------:R-:W-:Y:S02]  /*18bd0*/  @UP0 USHF.L.U64.HI UR15, UR20, 0x6, UR15 ;  /* 0x00000006140f0899 */ /* 0x000fe4000801020f */
[----:B------:R-:W-:Y:S01]  /*18be0*/  @UP1 UIMAD.WIDE.U32 UR30, UR21, UR8, URZ ;  /* 0x00000008151e12a5 */ /* 0x000fe2000f8e003f */
[----:B-----5:R-:W-:Y:S01]  /*18bf0*/  LDSM.16.M88.4 R64, [R231+0x8100] ;  /* 0x00810000e740783b */ /* 0x020fe20000000200 */
[----:B------:R-:W-:Y:S02]  /*18c00*/  @UP1 UMOV UR20, 0x5 ;  /* 0x0000000500141882 */ /* 0x000fe40000000000 */
[----:B------:R-:W-:Y:S05]  /*18c10*/  @UP1 USHF.L.U64.HI UR20, UR8, UR20, UR9 ;  /* 0x0000001408141299 */ /* 0x000fea0008010209 */
[----:B------:R-:W4:Y:S04]  /*18c20*/  LDL R182, [R1+0x30] ;  /* 0x0000300001b67983 */ /* 0x000f280000100800 */
[----:B------:R-:W4:Y:S04]  /*18c30*/  LDL R248, [R1+0x38] ;  /* 0x0000380001f87983 */ /* 0x000f280000100800 */
        /* <DEDUP_REMOVED lines=19> */
[----:B------:R-:W4:Y:S04]  /*18d70*/  LDL R189, [R1+0x20] ;  /* 0x0000200001bd7983 */ /* 0x000f280000100800 */
[----:B------:R-:W4:Y:S01]  /*18d80*/  LDL R186, [R1+0x3c] ;  /* 0x00003c0001ba7983 */ /* 0x000f220000100800 */
        /* <DEDUP_REMOVED lines=10> */
[----:B------:R-:W-:Y:S05]  /*18e30*/  STL [R1+0x88], R237 ;  /* 0x000088ed01007387 */ /* 0x000fea0000100800 */
        /* <DEDUP_REMOVED lines=16> */
[----:B------:R-:W3:Y:S07]  /*18f40*/  LDSM.16.M88.4 R208, [R241] ;  /* 0x00000000f1d0783b */ /* 0x000eee0000000200 */
[-C--:B-1----:R-:W-:Y:S08]  /*18f50*/  HMMA.16816.F32.BF16 R36, R212, R216.reuse, R36 ;  /* 0x000000d8d424723c */ /* 0x082ff00000041824 */
[C---:B------:R-:W-:Y:S04]  /*18f60*/  HMMA.16816.F32.BF16 R40, R220.reuse, R216, R40 ;  /* 0x000000d8dc28723c */ /* 0x040fe80000041828 */
[----:B--2---:R-:W-:Y:S04]  /*18f70*/  @P0 IADD3 R0, P2, R2, UR18, RZ ;  /* 0x0000001202000c10 */ /* 0x004fe8000ff5e0ff */
[-C--:B------:R-:W-:Y:S04]  /*18f80*/  HMMA.16816.F32.BF16 R44, R220, R218.reuse, R44 ;  /* 0x000000dadc2c723c */ /* 0x080fe8000004182c */
[C---:B------:R-:W-:Y:S02]  /*18f90*/  @P0 LEA R2, P1, R0.reuse, c[0x0][0x1f8], 0x1 ;  /* 0x00007e0000020a11 */ /* 0x040fe400078208ff */
[----:B---3--:R-:W-:Y:S02]  /*18fa0*/  @P0 IADD3.X R3, R191, UR15, RZ, P2, !PT ;  /* 0x0000000fbf030c10 */ /* 0x008fe400097fe4ff */
[C---:B------:R-:W-:Y:S04]  /*18fb0*/  HMMA.16816.F32.BF16 R48, R212.reuse, R218, R48 ;  /* 0x000000dad430723c */ /* 0x040fe80000041830 */
[----:B------:R-:W-:Y:S04]  /*18fc0*/  @P0 LEA.HI.X R3, R0, c[0x0][0x1fc], R3, 0x1, P1 ;  /* 0x00007f0000030a11 */ /* 0x000fe800008f0c03 */
[-C--:B------:R-:W-:Y:S01]  /*18fd0*/  HMMA.16816.F32.BF16 R52, R212, R208.reuse, R52 ;  /* 0x000000d0d434723c */ /* 0x080fe20000041834 */
[----:B------:R-:W-:Y:S01]  /*18fe0*/  @!PT LDS RZ, [RZ] ;  /* 0x00000000fffff984 */ /* 0x000fe20000000800 */
[----:B------:R-:W-:Y:S01]  /*18ff0*/  @!PT LDS RZ, [RZ] ;  /* 0x00000000fffff984 */ /* 0x000fe20000000800 */
[----:B------:R-:W-:Y:S01]  /*19000*/  @!PT LDS RZ, [RZ] ;  /* 0x00000000fffff984 */ /* 0x000fe20000000800 */
[----:B------:R1:W-:Y:S07]  /*19010*/  @P0 LDGSTS.E.BYPASS.LTC128B.128 [R244+0x100], [R2.64], !P6 ;  /* 0x0010000002f40fae */ /* 0x0003ee000f101d5c */
[C---:B------:R-:W-:Y:S08]  /*19020*/  HMMA.16816.F32.BF16 R56, R220.reuse, R208, R56 ;  /* 0x000000d0dc38723c */ /* 0x040ff00000041838 */
[-C--:B------:R-:W-:Y:S04]  /*19030*/  HMMA.16816.F32.BF16 R60, R220, R210.reuse, R60 ;  /* 0x000000d2dc3c723c */ /* 0x080fe8000004183c */
[----:B----4-:R-:W-:Y:S01]  /*19040*/  @P0 IADD3 R0, P1, R182, UR18, RZ ;  /* 0x00000012b6000c10 */ /* 0x010fe2000ff3e0ff */
[----:B------:R-:W-:Y:S03]  /*19050*/  @UP1 USHF.L.U32 UR18, UR30, 0x6, URZ ;  /* 0x000000061e121899 */ /* 0x000fe6000800063f */
[----:B------:R-:W-:Y:S04]  /*19060*/  HMMA.16816.F32.BF16 R64, R212, R210, R64 ;  /* 0x000000d2d440723c */ /* 0x000fe80000041840 */
[----:B------:R-:W-:Y:S02]  /*19070*/  LOP3.LUT P4, RZ, R248, 0x1, RZ, 0xc0, !PT ;  /* 0x00000001f8ff7812 */ /* 0x000fe4000788c0ff */
[----:B------:R-:W-:Y:S02]  /*19080*/  @P0 LEA R182, P2, R0, c[0x0][0x1f8], 0x1 ;  /* 0x00007e0000b60a11 */ /* 0x000fe400078408ff */
[----:B------:R-:W-:Y:S01]  /*19090*/  @P0 IADD3.X R183, R184, UR15, RZ, P1, !PT ;  /* 0x0000000fb8b70c10 */ /* 0x000fe20008ffe4ff */
[----:B------:R-:W-:Y:S03]  /*190a0*/  UIMAD UR15, UR22, UR12, 0x1 ;  /* 0x00000001160f74a4 */ /* 0x000fe6000f8e020c */
[----:B------:R-:W-:Y:S02]  /*190b0*/  @P0 LEA.HI.X R183, R0, c[0x0][0x1fc], R183, 0x1, P2 ;  /* 0x00007f0000b70a11 */ /* 0x000fe400010f0cb7 */
[----:B-1----:R-:W-:Y:S03]  /*190c0*/  @P0 IADD3 R2, P1, R2, UR6, RZ ;  /* 0x0000000602020c10 */ /* 0x002fe6000ff3e0ff */
[----:B------:R1:W-:Y:S01]  /*190d0*/  @P0 LDGSTS.E.BYPASS.LTC128B.128 [R244+0x2100], [R182.64], !P4 ;  /* 0x02100000b6f40fae */ /* 0x0003e2000e101d5c */
[----:B------:R-:W-:Y:S02]  /*190e0*/  @P0 IADD3.X R3, R3, UR7, RZ, P1, !PT ;  /* 0x0000000703030c10 */ /* 0x000fe40008ffe4ff */
[C---:B------:R-:W-:Y:S04]  /*190f0*/  @P0 IADD3 R190, P3, R2.reuse, UR11, RZ ;  /* 0x0000000b02be0c10 */ /* 0x040fe8000ff7e0ff */
[C---:B------:R-:W-:Y:S01]  /*19100*/  @P0 IADD3.X R191, R3.reuse, UR14, RZ, P3, !PT ;  /* 0x0000000e03bf0c10 */ /* 0x040fe20009ffe4ff */
[----:B------:R2:W-:Y:S08]  /*19110*/  @P0 LDGSTS.E.BYPASS.LTC128B.128 [R244+0x900], [R2.64], !P6 ;  /* 0x0090000002f40fae */ /* 0x0005f0000f101d5c */
[----:B------:R2:W-:Y:S01]  /*19120*/  @P0 LDGSTS.E.BYPASS.LTC128B.128 [R244+0x2900], [R2.64+0x80], !P4 ;  /* 0x0290008002f40fae */ /* 0x0005e2000e101d5c */
[----:B-1----:R-:W-:Y:S04]  /*19130*/  @P0 IADD3 R182, P1, R2, UR6, RZ ;  /* 0x0000000602b60c10 */ /* 0x002fe8000ff3e0ff */
[----:B------:R-:W-:Y:S02]  /*19140*/  @P0 IADD3.X R183, R3, UR7, RZ, P1, !PT ;  /* 0x0000000703b70c10 */ /* 0x000fe40008ffe4ff */
[C---:B------:R-:W-:Y:S03]  /*19150*/  @P0 IADD3 R184, P2, R182.reuse, UR6, RZ ;  /* 0x00000006b6b80c10 */ /* 0x040fe6000ff5e0ff */
[----:B------:R1:W-:Y:S01]  /*19160*/  @P0 LDGSTS.E.BYPASS.LTC128B.128 [R244+0x1100], [R182.64], !P6 ;  /* 0x01100000b6f40fae */ /* 0x0003e2000f101d5c */
[C---:B------:R-:W-:Y:S02]  /*19170*/  @P0 IADD3.X R185, R183.reuse, UR7, RZ, P2, !PT ;  /* 0x00000007b7b90c10 */ /* 0x040fe400097fe4ff */
[----:B--2---:R-:W-:Y:S05]  /*19180*/  @P0 IADD3 R2, P1, R182, UR11, RZ ;  /* 0x0000000bb6020c10 */ /* 0x004fea000ff3e0ff */
[----:B------:R2:W-:Y:S01]  /*19190*/  @P0 LDGSTS.E.BYPASS.LTC128B.128 [R244+0x3100], [R190.64], !P4 ;  /* 0x03100000bef40fae */ /* 0x0005e2000e101d5c */
[----:B------:R-:W-:Y:S02]  /*191a0*/  @P0 IADD3.X R3, R183, UR14, RZ, P1, !PT ;  /* 0x0000000eb7030c10 */ /* 0x000fe40008ffe4ff */
[----:B------:R-:W-:Y:S05]  /*191b0*/  PLOP3.LUT P1, PT, PT, PT, UP2, 0x80, 0x0 ;  /* 0x000000000000781c */ /* 0x000fea0003f2f028 */
[----:B------:R3:W-:Y:S08]  /*191c0*/  @P0 LDGSTS.E.BYPASS.LTC128B.128 [R244+0x1900], [R184.64], !P6 ;  /* 0x01900000b8f40fae */ /* 0x0007f0000f101d5c */
[----:B------:R4:W-:Y:S01]  /*191d0*/  @P0 LDGSTS.E.BYPASS.LTC128B.128 [R244+0x3900], [R2.64], !P4 ;  /* 0x0390000002f40fae */ /* 0x0009e2000e101d5c */
[----:B------:R-:W-:Y:S07]  /*191e0*/  PLOP3.LUT P0, PT, PT, PT, UP2, 0x80, 0x0 ;  /* 0x000000000000781c */ /* 0x000fee0003f0f028 */
[----:B------:R-:W-:Y:S01]  /*191f0*/  LDSM.16.M88.4 R216, [R232+0x8100] ;  /* 0x00810000e8d8783b */ /* 0x000fe20000000200 */
[----:B------:R-:W-:Y:S07]  /*19200*/  IMAD.MOV.U32 R0, RZ, RZ, R189 ;  /* 0x000000ffff007224 */ /* 0x000fee00078e00bd */
[----:B------:R-:W2:Y:S08]  /*19210*/  LDSM.16.M88.4 R220, [R230+0x4100] ;  /* 0x00410000e6dc783b */ /* 0x000eb00000000200 */
[----:B------:R-:W3:Y:S01]  /*19220*/  LDSM.16.M88.4 R208, [R232+0xa100] ;  /* 0x00a10000e8d0783b */ /* 0x000ee20000000200 */
[----:B----4-:R-:W-:Y:S07]  /*19230*/  @P1 IMAD.HI.U32 R2, R189, c[0x0][0x2c8], RZ ;  /* 0x0000b200bd021a27 */ /* 0x010fee00078e00ff */
[----:B------:R-:W4:Y:S01]  /*19240*/  LDSM.16.M88.4 R212, [R230+0x4900] ;  /* 0x00490000e6d4783b */ /* 0x000f220000000200 */
[----:B------:R-:W-:Y:S07]  /*19250*/  @P0 SHF.R.U32.HI R0, RZ, c[0x0][0x2cc], R2 ;  /* 0x0000b300ff000a19 */ /* 0x000fee0000011602 */
[----:B------:R-:W0:Y:S08]  /*19260*/  LDGDEPBAR ;  /* 0x00000000000079af */ /* 0x000e300000000000 */
[----:B-1----:R-:W-:Y:S01]  /*19270*/  SHFL.IDX PT, R183, R0, 0x3, 0x1c1f ;  /* 0x007c1f0000b77f89 */ /* 0x002fe200000e0000 */
[-C--:B--2---:R-:W-:Y:S07]  /*19280*/  HMMA.16816.F32.BF16 R4, R216, R220.reuse, R4 ;  /* 0x000000dcd804723c */ /* 0x084fee0000041804 */
[----:B------:R-:W1:Y:S01]  /*19290*/  SHFL.IDX PT, R3, R0, RZ, 0x1c1f ;  /* 0x001c1fff00037589 */ /* 0x000e6200000e0000 */
[C---:B---3--:R-:W-:Y:S07]  /*192a0*/  HMMA.16816.F32.BF16 R8, R208.reuse, R220, R8 ;  /* 0x000000dcd008723c */ /* 0x048fee0000041808 */
[----:B------:R-:W-:Y:S01]  /*192b0*/  SHFL.IDX PT, R2, R0, 0x2, 0x1c1f ;  /* 0x005c1f0000027f89 */ /* 0x000fe200000e0000 */
[-C--:B------:R-:W-:Y:S07]  /*192c0*/  HMMA.16816.F32.BF16 R12, R208, R222.reuse, R12 ;  /* 0x000000ded00c723c */ /* 0x080fee000004180c */
[----:B------:R2:W3:Y:S01]  /*192d0*/  SHFL.IDX PT, R184, R0, 0x1, 0x1c1f ;  /* 0x003c1f0000b87f89 */ /* 0x0004e200000e0000 */
[C---:B------:R-:W-:Y:S07]  /*192e0*/  HMMA.16816.F32.BF16 R16, R216.reuse, R222, R16 ;  /* 0x000000ded810723c */ /* 0x040fee0000041810 */
[----:B------:R-:W3:Y:S01]  /*192f0*/  LDSM.16.M88.4 R220, [R230+0x5100] ;  /* 0x00510000e6dc783b */ /* 0x000ee20000000200 */
[-C--:B----4-:R-:W-:Y:S08]  /*19300*/  HMMA.16816.F32.BF16 R20, R216, R212.reuse, R20 ;  /* 0x000000d4d814723c */ /* 0x090ff00000041814 */
[C---:B------:R-:W-:Y:S01]  /*19310*/  HMMA.16816.F32.BF16 R24, R208.reuse, R212, R24 ;  /* 0x000000d4d018723c */ /* 0x040fe20000041818 */
[----:B--2---:R-:W-:Y:S05]  /*19320*/  IMAD.U32 R0, RZ, RZ, UR13 ;  /* 0x0000000dff007e24 */ /* 0x004fea000f8e00ff */
[----:B------:R-:W-:Y:S01]  /*19330*/  IADD3 R0, R0, UR15, -R186 ;  /* 0x0000000f00007c10 */ /* 0x000fe2000fffe8ba */
[----:B------:R-:W-:Y:S01]  /*19340*/  @UP1 USHF.R.S32.HI UR15, URZ, 0x1f, UR21 ;  /* 0x0000001f3f0f1899 */ /* 0x000fe20008011415 */
[-C--:B------:R-:W-:Y:S03]  /*19350*/  HMMA.16816.F32.BF16 R28, R208, R214.reuse, R28 ;  /* 0x000000d6d01c723c */ /* 0x080fe6000004181c */
[----:B------:R-:W-:Y:S01]  /*19360*/  @UP1 UIMAD UR15, UR15, UR8, URZ ;  /* 0x000000080f0f12a4 */ /* 0x000fe2000f8e023f */
[----:B------:R-:W-:Y:S03]  /*19370*/  IADD3 R182, R0, -UR24, RZ ;  /* 0x8000001800b67c10 */ /* 0x000fe6000fffe0ff */
[----:B------:R-:W-:Y:S01]  /*19380*/  @UP1 UIMAD UR15, UR21, UR9, UR15 ;  /* 0x00000009150f12a4 */ /* 0x000fe2000f8e020f */
[C---:B------:R-:W-:Y:S01]  /*19390*/  HMMA.16816.F32.BF16 R32, R216.reuse, R214, R32 ;  /* 0x000000d6d820723c */ /* 0x040fe20000041820 */
[----:B------:R-:W2:Y:S02]  /*193a0*/  LDSM.16.M88.4 R212, [R230+0x5900] ;  /* 0x00590000e6d4783b */ /* 0x000ea40000000200 */
[----:B------:R-:W-:Y:S01]  /*193b0*/  @UP1 UIADD3 UR15, UR31, UR15, URZ ;  /* 0x0000000f1f0f1290 */ /* 0x000fe2000fffe03f */
[C---:B-1----:R-:W-:Y:S01]  /*193c0*/  IADD3 R0, R182.reuse, R3, RZ ;  /* 0x00000003b6007210 */ /* 0x042fe20007ffe0ff */
[C---:B---3--:R-:W-:Y:S02]  /*193d0*/  IMAD.IADD R3, R182.reuse, 0x1, R184 ;  /* 0x00000001b6037824 */ /* 0x048fe400078e02b8 */
[----:B------:R-:W-:Y:S01]  /*193e0*/  IMAD.IADD R2, R182, 0x1, R2 ;  /* 0x00000001b6027824 */ /* 0x000fe200078e0202 */
[C---:B------:R-:W-:Y:S01]  /*193f0*/  ISETP.GT.AND P3, PT, R0.reuse, RZ, PT ;  /* 0x000000ff0000720c */ /* 0x040fe20003f64270 */
[-C--:B------:R-:W-:Y:S01]  /*19400*/  HMMA.16816.F32.BF16 R36, R216, R220.reuse, R36 ;  /* 0x000000dcd824723c */ /* 0x080fe20000041824 */
[----:B------:R-:W-:Y:S02]  /*19410*/  @UP1 USHF.L.U64.HI UR15, UR30, 0x6, UR15 ;  /* 0x000000061e0f1899 */ /* 0x000fe4000801020f */
[----:B------:R-:W-:Y:S02]  /*19420*/  ISETP.GT.AND P2, PT, R0, 0x1, PT ;  /* 0x000000010000780c */ /* 0x000fe40003f44270 */
[C---:B------:R-:W-:Y:S02]  /*19430*/  ISETP.GT.AND P1, PT, R3.reuse, RZ, PT ;  /* 0x000000ff0300720c */ /* 0x040fe40003f24270 */
[----:B------:R-:W-:Y:S01]  /*19440*/  ISETP.GT.AND P0, PT, R3, 0x1, PT ;  /* 0x000000010300780c */ /* 0x000fe20003f04270 */
[C---:B------:R-:W-:Y:S04]  /*19450*/  HMMA.16816.F32.BF16 R40, R208.reuse, R220, R40 ;  /* 0x000000dcd028723c */ /* 0x040fe80000041828 */
[----:B------:R-:W-:Y:S02]  /*19460*/  IADD3 R182, R182, R183, RZ ;  /* 0x000000b7b6b67210 */ /* 0x000fe40007ffe0ff */
[C---:B------:R-:W-:Y:S02]  /*19470*/  ISETP.GT.AND P4, PT, R0.reuse, 0x20, PT ;  /* 0x000000200000780c */ /* 0x040fe40003f84270 */
[-C--:B------:R-:W-:Y:S03]  /*19480*/  HMMA.16816.F32.BF16 R44, R208, R222.reuse, R44 ;  /* 0x000000ded02c723c */ /* 0x080fe6000004182c */
[----:B------:R-:W-:Y:S05]  /*19490*/  ISETP.GT.AND P5, PT, R0, 0x21, PT ;  /* 0x000000210000780c */ /* 0x000fea0003fa4270 */
        /* <DEDUP_REMOVED lines=101> */
[----:B------:R-:W1:Y:S03]  /*19af0*/  LDSM.16.M88.4 R220, [R229+0x3000] ;  /* 0x00300000e5dc783b */ /* 0x000e660000000200 */
[----:B------:R-:W-:Y:S02]  /*19b00*/  FSEL R183, R4, -INF , P3 ;  /* 0xff80000004b77808 */ /* 0x000fe40001800000 */
[----:B------:R-:W-:Y:S02]  /*19b10*/  FSEL R189, R5, -INF , P2 ;  /* 0xff80000005bd7808 */ /* 0x000fe40001000000 */
[-C--:B---3--:R-:W-:Y:S03]  /*19b20*/  HMMA.16816.F32.BF16 R20, R208, R216.reuse, R20 ;  /* 0x000000d8d014723c */ /* 0x088fe60000041814 */
[----:B------:R-:W-:Y:S02]  /*19b30*/  ISETP.GT.AND P3, PT, R2, RZ, PT ;  /* 0x000000ff0200720c */ /* 0x000fe40003f64270 */
[----:B------:R-:W-:Y:S02]  /*19b40*/  FSEL R190, R6, -INF , P1 ;  /* 0xff80000006be7808 */ /* 0x000fe40000800000 */
[----:B------:R-:W-:Y:S01]  /*19b50*/  FSEL R191, R7, -INF , P0 ;  /* 0xff80000007bf7808 */ /* 0x000fe20000000000 */
[C---:B------:R-:W-:Y:S01]  /*19b60*/  HMMA.16816.F32.BF16 R24, R212.reuse, R216, R24 ;  /* 0x000000d8d418723c */ /* 0x040fe20000041818 */
[----:B------:R-:W2:Y:S01]  /*19b70*/  LDSM.16.M88.4 R4, [R229+0x3800] ;  /* 0x00380000e504783b */ /* 0x000ea20000000200 */
[----:B------:R-:W-:Y:S07]  /*19b80*/  DEPBAR.LE SB0, 0x0 ;  /* 0x000080000000791a */ /* 0x000fee0000000000 */
[----:B------:R-:W-:Y:S01]  /*19b90*/  BAR.SYNC.DEFER_BLOCKING 0x0 ;  /* 0x0000000000007b1d */ /* 0x000fe20000010000 */
[-C--:B------:R-:W-:Y:S05]  /*19ba0*/  HMMA.16816.F32.BF16 R28, R212, R218.reuse, R28 ;  /* 0x000000dad41c723c */ /* 0x080fea000004181c */
[----:B------:R-:W-:Y:S02]  /*19bb0*/  ISETP.GT.AND P1, PT, R182, RZ, PT ;  /* 0x000000ffb600720c */ /* 0x000fe40003f24270 */
[----:B------:R-:W-:Y:S01]  /*19bc0*/  FSEL R216, R8, -INF , P3 ;  /* 0xff80000008d87808 */ /* 0x000fe20001800000 */
[C---:B------:R-:W-:Y:S04]  /*19bd0*/  HMMA.16816.F32.BF16 R32, R208.reuse, R218, R32 ;  /* 0x000000dad020723c */ /* 0x040fe80000041820 */
[----:B------:R-:W-:Y:S02]  /*19be0*/  FSEL R247, R10, -INF , P1 ;  /* 0xff8000000af77808 */ /* 0x000fe40000800000 */
[----:B------:R-:W-:Y:S02]  /*19bf0*/  ISETP.GT.AND P1, PT, R182, 0x8, PT ;  /* 0x00000008b600780c */ /* 0x000fe40003f24270 */
[-C--:B-1----:R-:W-:Y:S03]  /*19c00*/  HMMA.16816.F32.BF16 R36, R208, R220.reuse, R36 ;  /* 0x000000dcd024723c */ /* 0x082fe60000041824 */
[----:B------:R-:W-:Y:S02]  /*19c10*/  ISETP.GT.AND P3, PT, R2, 0x8, PT ;  /* 0x000000080200780c */ /* 0x000fe40003f64270 */
[----:B------:R-:W-:Y:S02]  /*19c20*/  ISETP.GT.AND P0, PT, R182, 0x1, PT ;  /* 0x00000001b600780c */ /* 0x000fe40003f04270 */
[----:B------:R-:W-:Y:S01]  /*19c30*/  FSEL R217, R12, -INF , P3 ;  /* 0xff8000000cd97808 */ /* 0x000fe20001800000 */
[C---:B------:R-:W-:Y:S01]  /*19c40*/  HMMA.16816.F32.BF16 R40, R212.reuse, R220, R40 ;  /* 0x000000dcd428723c */ /* 0x040fe20000041828 */
[----:B------:R-:W3:Y:S03]  /*19c50*/  LDL R10, [R1+0x34] ;  /* 0x00003400010a7983 */ /* 0x000ee60000100800 */
[----:B------:R-:W-:Y:S02]  /*19c60*/  ISETP.GT.AND P2, PT, R2, 0x1, PT ;  /* 0x000000010200780c */ /* 0x000fe40003f44270 */
[----:B------:R-:W-:Y:S02]  /*19c70*/  FSEL R246, R11, -INF , P0 ;  /* 0xff8000000bf67808 */ /* 0x000fe40000000000 */
[-C--:B------:R-:W-:Y:S03]  /*19c80*/  HMMA.16816.F32.BF16 R44, R212, R222.reuse, R44 ;  /* 0x000000ded42c723c */ /* 0x080fe6000004182c */
[----:B------:R-:W-:Y:S02]  /*19c90*/  ISETP.GT.AND P0, PT, R182, 0x9, PT ;  /* 0x00000009b600780c */ /* 0x000fe40003f04270 */
[----:B------:R-:W-:Y:S02]  /*19ca0*/  FSEL R9, R9, -INF , P2 ;  /* 0xff80000009097808 */ /* 0x000fe40001000000 */
[----:B------:R-:W-:Y:S01]  /*19cb0*/  ISETP.GT.AND P2, PT, R2, 0x9, PT ;  /* 0x000000090200780c */ /* 0x000fe20003f44270 */
[C---:B------:R-:W-:Y:S04]  /*19cc0*/  HMMA.16816.F32.BF16 R48, R208.reuse, R222, R48 ;  /* 0x000000ded030723c */ /* 0x040fe80000041830 */
[----:B------:R-:W-:Y:S02]  /*19cd0*/  FSEL R218, R13, -INF , P2 ;  /* 0xff8000000dda7808 */ /* 0x000fe40001000000 */
[----:B------:R-:W4:Y:S01]  /*19ce0*/  LDL.64 R12, [R1+0x48] ;  /* 0x00004800010c7983 */ /* 0x000f220000100a00 */
[----:B------:R-:W-:Y:S01]  /*19cf0*/  FSEL R245, R15, -INF , P0 ;  /* 0xff8000000ff57808 */ /* 0x000fe20000000000 */
[-C--:B--2---:R-:W-:Y:S03]  /*19d00*/  HMMA.16816.F32.BF16 R52, R208, R4.reuse, R52 ;  /* 0x00000004d034723c */ /* 0x084fe60000041834 */
[----:B------:R-:W-:Y:S02]  /*19d10*/  ISETP.GT.AND P0, PT, R3, 0x9, PT ;  /* 0x000000090300780c */ /* 0x000fe40003f04270 */
[----:B------:R-:W-:Y:S02]  /*19d20*/  FSEL R220, R14, -INF , P1 ;  /* 0xff8000000edc7808 */ /* 0x000fe40000800000 */
[----:B------:R-:W2:Y:S01]  /*19d30*/  LDL.64 R14, [R1+0x40] ;  /* 0x00004000010e7983 */ /* 0x000ea20000100a00 */
[C---:B------:R-:W-:Y:S04]  /*19d40*/  HMMA.16816.F32.BF16 R56, R212.reuse, R4, R56 ;  /* 0x00000004d438723c */ /* 0x040fe80000041838 */
[----:B------:R-:W-:Y:S02]  /*19d50*/  FSEL R36, R36, -INF , P4 ;  /* 0xff80000024247808 */ /* 0x000fe40002000000 */
[----:B------:R-:W-:Y:S02]  /*19d60*/  FSEL R37, R37, -INF , P5 ;  /* 0xff80000025257808 */ /* 0x000fe40002800000 */
[-C--:B------:R-:W-:Y:S03]  /*19d70*/  HMMA.16816.F32.BF16 R60, R212, R6.reuse, R60 ;  /* 0x00000006d43c723c */ /* 0x080fe6000004183c */
[C---:B------:R-:W-:Y:S02]  /*19d80*/  ISETP.GT.AND P2, PT, R0.reuse, 0x9, PT ;  /* 0x000000090000780c */ /* 0x040fe40003f44270 */
[----:B------:R-:W-:Y:S02]  /*19d90*/  ISETP.GT.AND P1, PT, R3, 0x8, PT ;  /* 0x000000080300780c */ /* 0x000fe40003f24270 */
[----:B------:R-:W-:Y:S01]  /*19da0*/  FSEL R17, R17, -INF , P2 ;  /* 0xff80000011117808 */ /* 0x000fe20001000000 */
[----:B------:R-:W-:Y:S01]  /*19db0*/  HMMA.16816.F32.BF16 R64, R208, R6, R64 ;  /* 0x00000006d040723c */ /* 0x000fe20000041840 */
[----:B------:R-:W2:Y:S03]  /*19dc0*/  LDL R7, [R1+0x28] ;  /* 0x0000280001077983 */ /* 0x000ea60000100800 */
[C---:B------:R-:W-:Y:S02]  /*19dd0*/  ISETP.GT.AND P2, PT, R0.reuse, 0x11, PT ;  /* 0x000000110000780c */ /* 0x040fe40003f44270 */
[----:B------:R-:W-:Y:S02]  /*19de0*/  ISETP.GT.AND P3, PT, R0, 0x8, PT ;  /* 0x000000080000780c */ /* 0x000fe40003f64270 */
[----:B------:R-:W-:Y:S02]  /*19df0*/  FSEL R18, R18, -INF , P1 ;  /* 0xff80000012127808 */ /* 0x000fe40000800000 */
[----:B------:R-:W-:Y:S02]  /*19e00*/  ISETP.GT.AND P1, PT, R3, 0x10, PT ;  /* 0x000000100300780c */ /* 0x000fe40003f24270 */
[----:B------:R-:W-:Y:S02]  /*19e10*/  FSEL R19, R19, -INF , P0 ;  /* 0xff80000013137808 */ /* 0x000fe40000000000 */
        /* <DEDUP_REMOVED lines=15> */
[C---:B------:R-:W-:Y:S02]  /*19f10*/  ISETP.GT.AND P3, PT, R0.reuse, 0x28, PT ;  /* 0x000000280000780c */ /* 0x040fe40003f64270 */
[C---:B------:R-:W-:Y:S02]  /*19f20*/  ISETP.GT.AND P1, PT, R0.reuse, 0x30, PT ;  /* 0x000000300000780c */ /* 0x040fe40003f24270 */
[C---:B------:R-:W-:Y:S02]  /*19f30*/  ISETP.GT.AND P4, PT, R0.reuse, 0x31, PT ;  /* 0x000000310000780c */ /* 0x040fe40003f84270 */
[----:B------:R-:W-:Y:S02]  /*19f40*/  ISETP.GT.AND P0, PT, R0, 0x29, PT ;  /* 0x000000290000780c */ /* 0x000fe40003f04270 */
[----:B------:R-:W-:Y:S02]  /*19f50*/  FMNMX.FTZ R0, R183, R180, !PT ;  /* 0x000000b4b7007209 */ /* 0x000fe40007810000 */
[----:B------:R-:W-:Y:S02]  /*19f60*/  FSEL R48, R48, -INF , P3 ;  /* 0xff80000030307808 */ /* 0x000fe40001800000 */
        /* <DEDUP_REMOVED lines=23> */
[----:B------:R-:W-:Y:S02]  /*1a0e0*/  ISETP.GT.AND P0, PT, R3, 0x19, PT ;  /* 0x000000190300780c */ /* 0x000fe40003f04270 */
[----:B------:R-:W-:Y:S02]  /*1a0f0*/  FMNMX.FTZ R186, R53, R186, !PT ;  /* 0x000000ba35ba7209 */ /* 0x000fe40007810000 */
[----:B------:R-:W-:Y:S02]  /*1a100*/  FSEL R35, R35, -INF , P0 ;  /* 0xff80000023237808 */ /* 0x000fe40000000000 */
[----:B------:R-:W-:Y:S02]  /*1a110*/  FMNMX.FTZ R186, R64, R186, !PT ;  /* 0x000000ba40ba7209 */ /* 0x000fe40007810000 */
[----:B------:R-:W-:Y:S02]  /*1a120*/  ISETP.GT.AND P1, PT, R3, 0x20, PT ;  /* 0x000000200300780c */ /* 0x000fe40003f24270 */
[----:B------:R-:W-:Y:S02]  /*1a130*/  FMNMX.FTZ R186, R65, R186, !PT ;  /* 0x000000ba41ba7209 */ /* 0x000fe40007810000 */
[----:B------:R-:W-:Y:S02]  /*1a140*/  FMNMX.FTZ R185, R34, R185, !PT ;  /* 0x000000b922b97209 */ /* 0x000fe40007810000 */
[C---:B------:R-:W-:Y:S01]  /*1a150*/  ISETP.GT.AND P3, PT, R3.reuse, 0x38, PT ;  /* 0x000000380300780c */ /* 0x040fe20003f64270 */
[----:B------:R-:W1:Y:S01]  /*1a160*/  SHFL.BFLY PT, R4, R186, 0x2, 0x1f ;  /* 0x0c401f00ba047f89 */ /* 0x000e6200000e0000 */
[----:B------:R-:W-:Y:S02]  /*1a170*/  ISETP.GT.AND P0, PT, R3, 0x21, PT ;  /* 0x000000210300780c */ /* 0x000fe40003f04270 */
[----:B------:R-:W-:Y:S02]  /*1a180*/  FSEL R38, R38, -INF , P1 ;  /* 0xff80000026267808 */ /* 0x000fe40000800000 */
[----:B------:R-:W-:Y:S02]  /*1a190*/  FMNMX.FTZ R185, R35, R185, !PT ;  /* 0x000000b923b97209 */ /* 0x000fe40007810000 */
[----:B------:R-:W-:Y:S02]  /*1a1a0*/  FSEL R66, R66, -INF , P3 ;  /* 0xff80000042427808 */ /* 0x000fe40001800000 */
[----:B------:R-:W-:Y:S02]  /*1a1b0*/  ISETP.GT.AND P3, PT, R2, 0x18, PT ;  /* 0x000000180200780c */ /* 0x000fe40003f64270 */
[----:B------:R-:W-:Y:S02]  /*1a1c0*/  FSEL R39, R39, -INF , P0 ;  /* 0xff80000027277808 */ /* 0x000fe40000000000 */
[C---:B------:R-:W-:Y:S02]  /*1a1d0*/  ISETP.GT.AND P1, PT, R3.reuse, 0x28, PT ;  /* 0x000000280300780c */ /* 0x040fe40003f24270 */
[----:B------:R-:W-:Y:S02]  /*1a1e0*/  ISETP.GT.AND P0, PT, R3, 0x29, PT ;  /* 0x000000290300780c */ /* 0x000fe40003f04270 */
[----:B------:R-:W-:Y:S02]  /*1a1f0*/  FMNMX.FTZ R185, R38, R185, !PT ;  /* 0x000000b926b97209 */ /* 0x000fe40007810000 */
[----:B------:R-:W-:Y:S02]  /*1a200*/  FSEL R28, R28, -INF , P3 ;  /* 0xff8000001c1c7808 */ /* 0x000fe40001800000 */
[----:B------:R-:W-:Y:S02]  /*1a210*/  ISETP.GT.AND P3, PT, R2, 0x20, PT ;  /* 0x000000200200780c */ /* 0x000fe40003f64270 */
[----:B------:R-:W-:Y:S02]  /*1a220*/  FSEL R50, R50, -INF , P1 ;  /* 0xff80000032327808 */ /* 0x000fe40000800000 */
[----:B-1----:R-:W-:Y:S02]  /*1a230*/  FMNMX.FTZ R186, R186, R4, !PT ;  /* 0x00000004baba7209 */ /* 0x002fe40007810000 */
[----:B------:R-:W-:Y:S02]  /*1a240*/  FSEL R51, R51, -INF , P0 ;  /* 0xff80000033337808 */ /* 0x000fe40000000000 */
[----:B------:R-:W-:Y:S01]  /*1a250*/  ISETP.GT.AND P2, PT, R182, 0x10, PT ;  /* 0x00000010b600780c */ /* 0x000fe20003f44270 */
[----:B------:R-:W1:Y:S01]  /*1a260*/  SHFL.BFLY PT, R5, R186, 0x1, 0x1f ;  /* 0x0c201f00ba057f89 */ /* 0x000e6200000e0000 */
[C---:B------:R-:W-:Y:S02]  /*1a270*/  ISETP.GT.AND P1, PT, R2.reuse, 0x10, PT ;  /* 0x000000100200780c */ /* 0x040fe40003f24270 */
[----:B------:R-:W-:Y:S02]  /*1a280*/  ISETP.GT.AND P0, PT, R2, 0x11, PT ;  /* 0x000000110200780c */ /* 0x000fe40003f04270 */
[----:B------:R-:W-:Y:S02]  /*1a290*/  FMNMX.FTZ R185, R39, R185, !PT ;  /* 0x000000b927b97209 */ /* 0x000fe40007810000 */
[----:B------:R-:W-:Y:S02]  /*1a2a0*/  FSEL R40, R40, -INF , P3 ;  /* 0xff80000028287808 */ /* 0x000fe40001800000 */
[----:B------:R-:W-:Y:S02]  /*1a2b0*/  ISETP.GT.AND P3, PT, R2, 0x31, PT ;  /* 0x000000310200780c */ /* 0x000fe40003f64270 */
[----:B------:R-:W-:Y:S02]  /*1a2c0*/  FSEL R26, R26, -INF , P2 ;  /* 0xff8000001a1a7808 */ /* 0x000fe40001000000 */
[----:B------:R-:W-:Y:S02]  /*1a2d0*/  FSEL R24, R24, -INF , P1 ;  /* 0xff80000018187808 */ /* 0x000fe40000800000 */
[----:B------:R-:W-:Y:S02]  /*1a2e0*/  FSEL R25, R25, -INF , P0 ;  /* 0xff80000019197808 */ /* 0x000fe40000000000 */
[----:B------:R-:W-:Y:S02]  /*1a2f0*/  ISETP.GT.AND P0, PT, R182, 0x11, PT ;  /* 0x00000011b600780c */ /* 0x000fe40003f04270 */
[C---:B------:R-:W-:Y:S02]  /*1a300*/  ISETP.GT.AND P1, PT, R3.reuse, 0x39, PT ;  /* 0x000000390300780c */ /* 0x040fe40003f24270 */
[----:B------:R-:W-:Y:S02]  /*1a310*/  ISETP.GT.AND P2, PT, R2, 0x19, PT ;  /* 0x000000190200780c */ /* 0x000fe40003f44270 */
[----:B------:R-:W-:Y:S02]  /*1a320*/  ISETP.GT.AND P5, PT, R3, 0x30, PT ;  /* 0x000000300300780c */ /* 0x000fe40003fa4270 */
[----:B-1----:R-:W-:Y:S02]  /*1a330*/  FMNMX.FTZ R186, R186, R5, !PT ;  /* 0x00000005baba7209 */ /* 0x002fe40007810000 */
[----:B------:R-:W-:Y:S02]  /*1a340*/  FMNMX.FTZ R185, R50, R185, !PT ;  /* 0x000000b932b97209 */ /* 0x000fe40007810000 */
[----:B------:R-:W-:Y:S01]  /*1a350*/  FSEL R57, R57, -INF , P3 ;  /* 0xff80000039397808 */ /* 0x000fe20001800000 */
[C---:B------:R-:W-:Y:S01]  /*1a360*/  FMUL.FTZ R6, R186.reuse, c[0x0][0x2d0] ;  /* 0x0000b400ba067a20 */ /* 0x040fe20000410000 */
[----:B------:R-:W-:Y:S02]  /*1a370*/  FSETP.NEU.FTZ.AND P3, PT, R186, -INF , PT ;  /* 0xff800000ba00780b */ /* 0x000fe40003f7d000 */
[----:B------:R-:W-:Y:S02]  /*1a380*/  FSEL R67, R67, -INF , P1 ;  /* 0xff80000043437808 */ /* 0x000fe40000800000 */
[----:B------:R-:W-:Y:S02]  /*1a390*/  FSEL R27, R27, -INF , P0 ;  /* 0xff8000001b1b7808 */ /* 0x000fe40000000000 */
[C---:B------:R-:W-:Y:S02]  /*1a3a0*/  ISETP.GT.AND P1, PT, R182.reuse, 0x18, PT ;  /* 0x00000018b600780c */ /* 0x040fe40003f24270 */
[----:B------:R-:W-:Y:S02]  /*1a3b0*/  FSEL R29, R29, -INF , P2 ;  /* 0xff8000001d1d7808 */ /* 0x000fe40001000000 */
[----:B------:R-:W-:Y:S02]  /*1a3c0*/  ISETP.GT.AND P0, PT, R182, 0x19, PT ;  /* 0x00000019b600780c */ /* 0x000fe40003f04270 */
[----:B------:R-:W-:Y:S02]  /*1a3d0*/  ISETP.GT.AND P2, PT, R2, 0x21, PT ;  /* 0x000000210200780c */ /* 0x000fe40003f44270 */
[----:B------:R-:W-:Y:S02]  /*1a3e0*/  FSEL R54, R54, -INF , P5 ;  /* 0xff80000036367808 */ /* 0x000fe40002800000 */
[----:B------:R-:W-:Y:S02]  /*1a3f0*/  ISETP.GT.AND P4, PT, R3, 0x31, PT ;  /* 0x000000310300780c */ /* 0x000fe40003f84270 */
[----:B------:R-:W-:Y:S02]  /*1a400*/  FMNMX.FTZ R185, R51, R185, !PT ;  /* 0x000000b933b97209 */ /* 0x000fe40007810000 */
[----:B------:R-:W-:Y:S02]  /*1a410*/  FSEL R6, R6, RZ, P3 ;  /* 0x000000ff06067208 */ /* 0x000fe40001800000 */
[----:B------:R-:W-:Y:S02]  /*1a420*/  FSEL R209, R30, -INF , P1 ;  /* 0xff8000001ed17808 */ /* 0x000fe40000800000 */
[----:B------:R-:W-:Y:S01]  /*1a430*/  FSEL R208, R31, -INF , P0 ;  /* 0xff8000001fd07808 */ /* 0x000fe20000000000 */
[----:B------:R-:W-:Y:S01]  /*1a440*/  IMAD.MOV.U32 R31, RZ, RZ, R26 ;  /* 0x000000ffff1f7224 */ /* 0x000fe200078e001a */
[----:B------:R-:W-:Y:S01]  /*1a450*/  ISETP.GT.AND P1, PT, R182, 0x20, PT ;  /* 0x00000020b600780c */ /* 0x000fe20003f24270 */
[--C-:B------:R-:W-:Y:S01]  /*1a460*/  FFMA.FTZ R238, R65, c[0x0][0x2d0], -R6.reuse ;  /* 0x0000b40041ee7a23 */ /* 0x100fe20000010806 */
[----:B------:R-:W-:Y:S01]  /*1a470*/  FMNMX.FTZ R3, R247, R188, !PT ;  /* 0x000000bcf7037209 */ /* 0x000fe20007810000 */
[--C-:B------:R-:W-:Y:S01]  /*1a480*/  FFMA.FTZ R36, R36, c[0x0][0x2d0], -R6.reuse ;  /* 0x0000b40024247a23 */ /* 0x100fe20000010806 */
[----:B------:R-:W-:Y:S01]  /*1a490*/  ISETP.GT.AND P0, PT, R182, 0x21, PT ;  /* 0x00000021b600780c */ /* 0x000fe20003f04270 */
[--C-:B------:R-:W-:Y:S01]  /*1a4a0*/  FFMA.FTZ R237, R64, c[0x0][0x2d0], -R6.reuse ;  /* 0x0000b40040ed7a23 */ /* 0x100fe20000010806 */
[----:B------:R-:W-:Y:S02]  /*1a4b0*/  FSEL R41, R41, -INF , P2 ;  /* 0xff80000029297808 */ /* 0x000fe40001000000 */
[----:B------:R-:W-:Y:S02]  /*1a4c0*/  ISETP.GT.AND P2, PT, R2, 0x28, PT ;  /* 0x000000280200780c */ /* 0x000fe40003f44270 */
[----:B------:R-:W-:Y:S02]  /*1a4d0*/  FSEL R55, R55, -INF , P4 ;  /* 0xff80000037377808 */ /* 0x000fe40002000000 */
[----:B------:R-:W-:Y:S02]  /*1a4e0*/  FMNMX.FTZ R185, R54, R185, !PT ;  /* 0x000000b936b97209 */ /* 0x000fe40007810000 */
[----:B------:R-:W-:Y:S01]  /*1a4f0*/  FSEL R22, R42, -INF , P1 ;  /* 0xff8000002a167808 */ /* 0x000fe20000800000 */
[----:B------:R-:W-:Y:S01]  /*1a500*/  FFMA.FTZ R42, R32, c[0x0][0x2d0], -R6 ;  /* 0x0000b400202a7a23 */ /* 0x000fe20000010806 */
[C---:B------:R-:W-:Y:S01]  /*1a510*/  ISETP.GT.AND P4, PT, R2.reuse, 0x38, PT ;  /* 0x000000380200780c */ /* 0x040fe20003f84270 */
[----:B------:R-:W-:Y:S01]  /*1a520*/  IMAD.MOV.U32 R32, RZ, RZ, R208 ;  /* 0x000000ffff207224 */ /* 0x000fe200078e00d0 */
[----:B------:R-:W-:Y:S02]  /*1a530*/  FSEL R30, R43, -INF , P0 ;  /* 0xff8000002b1e7808 */ /* 0x000fe40000000000 */
[----:B------:R-:W-:Y:S02]  /*1a540*/  ISETP.GT.AND P0, PT, R2, 0x30, PT ;  /* 0x000000300200780c */ /* 0x000fe40003f04270 */
[----:B------:R-:W-:Y:S02]  /*1a550*/  FSEL R44, R44, -INF , P2 ;  /* 0xff8000002c2c7808 */ /* 0x000fe40001000000 */
[C---:B------:R-:W-:Y:S02]  /*1a560*/  ISETP.GT.AND P2, PT, R2.reuse, 0x39, PT ;  /* 0x000000390200780c */ /* 0x040fe40003f44270 */
[----:B------:R-:W-:Y:S02]  /*1a570*/  ISETP.GT.AND P1, PT, R2, 0x29, PT ;  /* 0x000000290200780c */ /* 0x000fe40003f24270 */
[----:B------:R-:W-:Y:S01]  /*1a580*/  FMNMX.FTZ R2, R246, R3, !PT ;  /* 0x00000003f6027209 */ /* 0x000fe20007810000 */
[--C-:B------:R-:W-:Y:S01]  /*1a590*/  FFMA.FTZ R3, R183, c[0x0][0x2d0], -R6.reuse ;  /* 0x0000b400b7037a23 */ /* 0x100fe20000010806 */
[----:B------:R-:W-:Y:S02]  /*1a5a0*/  FMNMX.FTZ R185, R55, R185, !PT ;  /* 0x000000b937b97209 */ /* 0x000fe40007810000 */
[----:B------:R-:W-:Y:S01]  /*1a5b0*/  FMNMX.FTZ R2, R220, R2, !PT ;  /* 0x00000002dc027209 */ /* 0x000fe20007810000 */
[----:B------:R1:W-:Y:S01]  /*1a5c0*/  MUFU.EX2 R250, R3 ;  /* 0x0000000300fa7308 */ /* 0x0003e20000000800 */
        /* <DEDUP_REMOVED lines=12> */
[----:B------:R-:W-:Y:S02]  /*1a690*/  FSEL R45, R45, -INF , P1 ;  /* 0xff8000002d2d7808 */ /* 0x000fe40000800000 */
[----:B-1----:R-:W-:Y:S01]  /*1a6a0*/  FMNMX.FTZ R3, R22, R2, !PT ;  /* 0x0000000216037209 */ /* 0x002fe20007810000 */
[--C-:B------:R-:W-:Y:S01]  /*1a6b0*/  FFMA.FTZ R2, R189, c[0x0][0x2d0], -R6.reuse ;  /* 0x0000b400bd027a23 */ /* 0x100fe20000010806 */
[----:B------:R-:W-:Y:S02]  /*1a6c0*/  FMNMX.FTZ R0, R24, R0, !PT ;  /* 0x0000000018007209 */ /* 0x000fe40007810000 */
[----:B------:R-:W-:Y:S01]  /*1a6d0*/  ISETP.GT.AND P1, PT, R182, 0x28, PT ;  /* 0x00000028b600780c */ /* 0x000fe20003f24270 */
[----:B------:R1:W-:Y:S01]  /*1a6e0*/  MUFU.EX2 R252, R2 ;  /* 0x0000000200fc7308 */ /* 0x0003e20000000800 */
[----:B------:R-:W-:Y:S02]  /*1a6f0*/  FMNMX.FTZ R0, R25, R0, !PT ;  /* 0x0000000019007209 */ /* 0x000fe40007810000 */
[----:B------:R-:W-:Y:S02]  /*1a700*/  FSEL R251, R46, -INF , P1 ;  /* 0xff8000002efb7808 */ /* 0x000fe40000800000 */
[----:B---3--:R-:W-:Y:S02]  /*1a710*/  FMNMX.FTZ R185, R185, R4, !PT ;  /* 0x00000004b9b97209 */ /* 0x008fe40007810000 */
[----:B------:R-:W-:Y:S02]  /*1a720*/  FMNMX.FTZ R0, R28, R0, !PT ;  /* 0x000000001c007209 */ /* 0x000fe40007810000 */
[----:B------:R-:W-:Y:S01]  /*1a730*/  FMNMX.FTZ R3, R30, R3, !PT ;  /* 0x000000031e037209 */ /* 0x000fe20007810000 */
[----:B------:R-:W3:Y:S01]  /*1a740*/  SHFL.BFLY PT, R4, R185, 0x1, 0x1f ;  /* 0x0c201f00b9047f89 */ /* 0x000ee200000e0000 */
[----:B------:R-:W-:Y:S02]  /*1a750*/  FMNMX.FTZ R0, R29, R0, !PT ;  /* 0x000000001d007209 */ /* 0x000fe40007810000 */
[----:B------:R-:W-:Y:S02]  /*1a760*/  FSEL R56, R56, -INF , P0 ;  /* 0xff80000038387808 */ /* 0x000fe40000000000 */
[----:B------:R-:W-:Y:S02]  /*1a770*/  FMNMX.FTZ R0, R40, R0, !PT ;  /* 0x0000000028007209 */ /* 0x000fe40007810000 */
[----:B------:R-:W-:Y:S02]  /*1a780*/  FSEL R61, R61, -INF , P2 ;  /* 0xff8000003d3d7808 */ /* 0x000fe40001000000 */
[----:B------:R-:W-:Y:S02]  /*1a790*/  FMNMX.FTZ R0, R41, R0, !PT ;  /* 0x0000000029007209 */ /* 0x000fe40007810000 */
[----:B------:R-:W-:Y:S02]  /*1a7a0*/  ISETP.GT.AND P2, PT, R182, 0x31, PT ;  /* 0x00000031b600780c */ /* 0x000fe40003f44270 */
[----:B------:R-:W-:Y:S02]  /*1a7b0*/  FMNMX.FTZ R0, R44, R0, !PT ;  /* 0x000000002c007209 */ /* 0x000fe40007810000 */
[----:B-1----:R-:W-:Y:S01]  /*1a7c0*/  FMNMX.FTZ R2, R251, R3, !PT ;  /* 0x00000003fb027209 */ /* 0x002fe20007810000 */
[----:B------:R-:W-:Y:S01]  /*1a7d0*/  FFMA.FTZ R3, R16, c[0x0][0x2d0], -R6 ;  /* 0x0000b40010037a23 */ /* 0x000fe20000010806 */
[----:B------:R-:W-:Y:S02]  /*1a7e0*/  FMNMX.FTZ R0, R45, R0, !PT ;  /* 0x000000002d007209 */ /* 0x000fe40007810000 */
[----:B------:R-:W-:Y:S01]  /*1a7f0*/  LOP3.LUT P5, RZ, R248, 0x1, RZ, 0xc0, !PT ;  /* 0x00000001f8ff7812 */ /* 0x000fe200078ac0ff */
[----:B------:R1:W-:Y:S01]  /*1a800*/  MUFU.EX2 R46, R3 ;  /* 0x00000003002e7308 */ /* 0x0003e20000000800 */
[----:B------:R-:W-:Y:S02]  /*1a810*/  FMNMX.FTZ R0, R56, R0, !PT ;  /* 0x0000000038007209 */ /* 0x000fe40007810000 */
[----:B------:R-:W-:Y:S01]  /*1a820*/  FSEL R248, R59, -INF , P2 ;  /* 0xff8000003bf87808 */ /* 0x000fe20001000000 */
[----:B------:R-:W-:Y:S01]  /*1a830*/  IMAD.MOV.U32 R59, RZ, RZ, R22 ;  /* 0x000000ffff3b7224 */ /* 0x000fe200078e0016 */
[----:B---3--:R-:W-:Y:S02]  /*1a840*/  FMNMX.FTZ R185, R185, R4, !PT ;  /* 0x00000004b9b97209 */ /* 0x008fe40007810000 */
[----:B------:R-:W-:Y:S02]  /*1a850*/  FSEL R60, R60, -INF , P4 ;  /* 0xff8000003c3c7808 */ /* 0x000fe40002000000 */
[C---:B------:R-:W-:Y:S01]  /*1a860*/  FSETP.NEU.FTZ.AND P2, PT, R185.reuse, -INF , PT ;  /* 0xff800000b900780b */ /* 0x040fe20003f5d000 */
[----:B------:R-:W-:Y:S01]  /*1a870*/  FMUL.FTZ R8, R185, c[0x0][0x2d0] ;  /* 0x0000b400b9087a20 */ /* 0x000fe20000410000 */
        /* <DEDUP_REMOVED lines=8> */
[----:B------:R-:W-:Y:S01]  /*1a900*/  PLOP3.LUT P4, PT, PT, PT, UP1, 0x80, 0x0 ;  /* 0x000000000000781c */ /* 0x000fe20003f8f018 */
[--C-:B-1----:R-:W-:Y:S01]  /*1a910*/  FFMA.FTZ R3, R190, c[0x0][0x2d0], -R8.reuse ;  /* 0x0000b400be037a23 */ /* 0x102fe20000010808 */
[C---:B------:R-:W-:Y:S01]  /*1a920*/  ISETP.GT.AND P0, PT, R182.reuse, 0x29, PT ;  /* 0x00000029b600780c */ /* 0x040fe20003f04270 */
[----:B------:R-:W1:Y:S01]  /*1a930*/  SHFL.BFLY PT, R184, R0, 0x2, 0x1f ;  /* 0x0c401f0000b87f89 */ /* 0x000e6200000e0000 */
[----:B------:R-:W-:Y:S01]  /*1a940*/  MUFU.EX2 R190, R4 ;  /* 0x0000000400be7308 */ /* 0x000fe20000000800 */
[----:B------:R-:W-:Y:S01]  /*1a950*/  ISETP.GT.AND P1, PT, R182, 0x38, PT ;  /* 0x00000038b600780c */ /* 0x000fe20003f24270 */
[--C-:B------:R-:W-:Y:S01]  /*1a960*/  FFMA.FTZ R219, R219, c[0x0][0x2d0], -R8.reuse ;  /* 0x0000b400dbdb7a23 */ /* 0x100fe20000010808 */
[----:B------:R-:W-:Y:S01]  /*1a970*/  FSEL R249, R47, -INF , P0 ;  /* 0xff8000002ff97808 */ /* 0x000fe20000000000 */
[--C-:B------:R-:W-:Y:S01]  /*1a980*/  FFMA.FTZ R239, R66, c[0x0][0x2d0], -R8.reuse ;  /* 0x0000b40042ef7a23 */ /* 0x100fe20000010808 */
[----:B------:R-:W-:Y:S01]  /*1a990*/  ISETP.GT.AND P0, PT, R182, 0x39, PT ;  /* 0x00000039b600780c */ /* 0x000fe20003f04270 */
[--C-:B------:R-:W-:Y:S01]  /*1a9a0*/  FFMA.FTZ R233, R67, c[0x0][0x2d0], -R8.reuse ;  /* 0x0000b40043e97a23 */ /* 0x100fe20000010808 */
[----:B------:R-:W-:Y:S01]  /*1a9b0*/  FMNMX.FTZ R2, R249, R2, !PT ;  /* 0x00000002f9027209 */ /* 0x000fe20007810000 */
[--C-:B------:R-:W-:Y:S01]  /*1a9c0*/  FFMA.FTZ R221, R221, c[0x0][0x2d0], -R8.reuse ;  /* 0x0000b400dddd7a23 */ /* 0x100fe20000010808 */
[----:B------:R-:W-:Y:S01]  /*1a9d0*/  FSEL R222, R62, -INF , P1 ;  /* 0xff8000003ede7808 */ /* 0x000fe20000800000 */
[----:B------:R4:W-:Y:S01]  /*1a9e0*/  MUFU.EX2 R215, R3 ;  /* 0x0000000300d77308 */ /* 0x0009e20000000800 */
[----:B------:R-:W-:Y:S01]  /*1a9f0*/  FMNMX.FTZ R2, R223, R2, !PT ;  /* 0x00000002df027209 */ /* 0x000fe20007810000 */
[----:B------:R-:W-:Y:S01]  /*1aa00*/  FFMA.FTZ R62, R55, c[0x0][0x2d0], -R8 ;  /* 0x0000b400373e7a23 */ /* 0x000fe20000010808 */
[----:B------:R-:W-:Y:S02]  /*1aa10*/  FSEL R183, R63, -INF , P0 ;  /* 0xff8000003fb77808 */ /* 0x000fe40000000000 */
[----:B-1----:R-:W-:Y:S02]  /*1aa20*/  FMNMX.FTZ R184, R0, R184, !PT ;  /* 0x000000b800b87209 */ /* 0x002fe40007810000 */
[----:B------:R-:W-:Y:S01]  /*1aa30*/  FMNMX.FTZ R0, R248, R2, !PT ;  /* 0x00000002f8007209 */ /* 0x000fe20007810000 */
[----:B------:R-:W-:Y:S02]  /*1aa40*/  FFMA.FTZ R2, R17, c[0x0][0x2d0], -R6 ;  /* 0x0000b40011027a23 */ /* 0x000fe40000010806 */
[----:B------:R-:W1:Y:S01]  /*1aa50*/  SHFL.BFLY PT, R5, R184, 0x1, 0x1f ;  /* 0x0c201f00b8057f89 */ /* 0x000e6200000e0000 */
[----:B------:R-:W-:Y:S01]  /*1aa60*/  FMNMX.FTZ R0, R222, R0, !PT ;  /* 0x00000000de007209 */ /* 0x000fe20007810000 */
[----:B------:R3:W-:Y:S03]  /*1aa70*/  MUFU.EX2 R63, R2 ;  /* 0x00000002003f7308 */ /* 0x0007e60000000800 */
[----:B------:R-:W-:Y:S02]  /*1aa80*/  FMNMX.FTZ R0, R183, R0, !PT ;  /* 0x00000000b7007209 */ /* 0x000fe40007810000 */
[----:B----4-:R-:W-:Y:S04]  /*1aa90*/  @P4 IADD3 R3, P1, R12, UR18, RZ ;  /* 0x000000120c034c10 */ /* 0x010fe8000ff3e0ff */
[----:B------:R-:W-:Y:S02]  /*1aaa0*/  @P4 LEA R12, P0, R3, c[0x0][0x1c8], 0x1 ;  /* 0x00007200030c4a11 */ /* 0x000fe400078008ff */
[----:B--2---:R-:W-:Y:S04]  /*1aab0*/  @P4 IADD3.X R4, R15, UR15, RZ, P1, !PT ;  /* 0x0000000f0f044c10 */ /* 0x004fe80008ffe4ff */
[----:B------:R-:W-:Y:S01]  /*1aac0*/  @P4 LEA.HI.X R13, R3, c[0x0][0x1cc], R4, 0x1, P0 ;  /* 0x00007300030d4a11 */ /* 0x000fe200000f0c04 */
[----:B------:R-:W-:Y:S01]  /*1aad0*/  FFMA.FTZ R4, R18, c[0x0][0x2d0], -R8 ;  /* 0x0000b40012047a23 */ /* 0x000fe20000010808 */
[----:B------:R-:W-:Y:S01]  /*1aae0*/  @P4 IADD3 R3, P0, R10, UR18, RZ ;  /* 0x000000120a034c10 */ /* 0x000fe2000ff1e0ff */
[----:B------:R-:W-:Y:S01]  /*1aaf0*/  @UP1 UIADD3 UR18, UP0, UR10, 0x80, URZ ;  /* 0x000000800a121890 */ /* 0x000fe2000ff1e03f */
[--C-:B------:R-:W-:Y:S01]  /*1ab00*/  FFMA.FTZ R18, R37, c[0x0][0x2d0], -R6.reuse ;  /* 0x0000b40025127a23 */ /* 0x100fe20000010806 */
[----:B------:R2:W-:Y:S01]  /*1ab10*/  MUFU.EX2 R43, R4 ;  /* 0x00000004002b7308 */ /* 0x0005e20000000800 */
[----:B------:R4:W-:Y:S01]  /*1ab20*/  @P4 LDGSTS.E.BYPASS.LTC128B.128 [R244+0x4100], [R12.64], !P6 ;  /* 0x041000000cf44fae */ /* 0x0009e2000f101d5c */
[----:B-1----:R-:W-:Y:S01]  /*1ab30*/  FMNMX.FTZ R184, R184, R5, !PT ;  /* 0x00000005b8b87209 */ /* 0x002fe20007810000 */
[----:B------:R-:W-:Y:S03]  /*1ab40*/  FFMA.FTZ R37, R48, c[0x0][0x2d0], -R6 ;  /* 0x0000b40030257a23 */ /* 0x000fe60000010806 */
[C---:B------:R-:W-:Y:S03]  /*1ab50*/  FSETP.NEU.FTZ.AND P1, PT, R184.reuse, -INF , PT ;  /* 0xff800000b800780b */ /* 0x040fe60003f3d000 */
[----:B---3--:R-:W1:Y:S01]  /*1ab60*/  SHFL.BFLY PT, R2, R0, 0x2, 0x1f ;  /* 0x0c401f0000027f89 */ /* 0x008e6200000e0000 */
[----:B--2---:R-:W-:Y:S01]  /*1ab70*/  @P4 IADD3.X R4, R7, UR15, RZ, P0, !PT ;  /* 0x0000000f07044c10 */ /* 0x004fe200087fe4ff */
[----:B------:R-:W-:Y:S01]  /*1ab80*/  FMUL.FTZ R7, R184, c[0x0][0x2d0] ;  /* 0x0000b400b8077a20 */ /* 0x000fe20000410000 */
[----:B------:R-:W-:Y:S01]  /*1ab90*/  @P4 LEA R14, P0, R3, c[0x0][0x1c8], 0x1 ;  /* 0x00007200030e4a11 */ /* 0x000fe200078008ff */
[----:B------:R-:W-:Y:S03]  /*1aba0*/  @UP1 UIADD3.X UR15, URZ, UR17, URZ, UP0, !UPT ;  /* 0x000000113f0f1290 */ /* 0x000fe600087fe43f */
[----:B------:R-:W-:Y:S02]  /*1abb0*/  FSEL R7, R7, RZ, P1 ;  /* 0x000000ff07077208 */ /* 0x000fe40000800000 */
[----:B------:R-:W-:Y:S02]  /*1abc0*/  @P4 LEA.HI.X R15, R3, c[0x0][0x1cc], R4, 0x1, P0 ;  /* 0x00007300030f4a11 */ /* 0x000fe400000f0c04 */
[----:B-1----:R-:W-:Y:S01]  /*1abd0*/  FMNMX.FTZ R0, R0, R2, !PT ;  /* 0x0000000200007209 */ /* 0x002fe20007810000 */
[--C-:B------:R-:W-:Y:S01]  /*1abe0*/  FFMA.FTZ R3, R216, c[0x0][0x2d0], -R7.reuse ;  /* 0x0000b400d8037a23 */ /* 0x100fe20000010807 */
[----:B------:R-:W-:Y:S01]  /*1abf0*/  @P4 IADD3 R4, P0, R12, UR19, RZ ;  /* 0x000000130c044c10 */ /* 0x000fe2000ff1e0ff */
[--C-:B------:R-:W-:Y:S01]  /*1ac00*/  FFMA.FTZ R2, R19, c[0x0][0x2d0], -R8.reuse ;  /* 0x0000b40013027a23 */ /* 0x100fe20000010808 */
[----:B------:R1:W-:Y:S01]  /*1ac10*/  @P4 LDGSTS.E.BYPASS.LTC128B.128 [R244+0x6100], [R14.64], !P5 ;  /* 0x061000000ef44fae */ /* 0x0003e2000e901d5c */
[----:B------:R2:W-:Y:S01]  /*1ac20*/  MUFU.EX2 R214, R3 ;  /* 0x0000000300d67308 */ /* 0x0005e20000000800 */
[----:B------:R-:W-:Y:S01]  /*1ac30*/  @P4 IADD3.X R5, R13, UR20, RZ, P0, !PT ;  /* 0x000000140d054c10 */ /* 0x000fe200087fe4ff */
[----:B------:R-:W-:Y:S01]  /*1ac40*/  FFMA.FTZ R216, R35, c[0x0][0x2d0], -R8 ;  /* 0x0000b40023d87a23 */ /* 0x000fe20000010808 */
[----:B------:R-:W-:Y:S01]  /*1ac50*/  @P4 IADD3 R10, P0, R4, UR19, RZ ;  /* 0x00000013040a4c10 */ /* 0x000fe2000ff1e0ff */
[--C-:B------:R-:W-:Y:S02]  /*1ac60*/  FFMA.FTZ R240, R56, c[0x0][0x2d0], -R7.reuse ;  /* 0x0000b40038f07a23 */ /* 0x100fe40000010807 */
[--C-:B------:R-:W-:Y:S01]  /*1ac70*/  FFMA.FTZ R224, R57, c[0x0][0x2d0], -R7.reuse ;  /* 0x0000b40039e07a23 */ /* 0x100fe20000010807 */
[C---:B------:R-:W-:Y:S01]  /*1ac80*/  @P4 IADD3.X R11, R5.reuse, UR20, RZ, P0, !PT ;  /* 0x00000014050b4c10 */ /* 0x040fe200087fe4ff */
[----:B------:R3:W-:Y:S01]  /*1ac90*/  @P4 LDGSTS.E.BYPASS.LTC128B.128 [R244+0x4900], [R4.64], !P6 ;  /* 0x0490000004f44fae */ /* 0x0007e2000f101d5c */
[----:B------:R-:W-:Y:S01]  /*1aca0*/  @P4 IADD3 R16, P0, R4, UR18, RZ ;  /* 0x0000001204104c10 */ /* 0x000fe2000ff1e0ff */
[----:B------:R-:W1:Y:S01]  /*1acb0*/  MUFU.EX2 R242, R2 ;  /* 0x0000000200f27308 */ /* 0x000e620000000800 */
[--C-:B------:R-:W-:Y:S02]  /*1acc0*/  FFMA.FTZ R231, R60, c[0x0][0x2d0], -R7.reuse ;  /* 0x0000b4003ce77a23 */ /* 0x100fe40000010807 */
[----:B------:R-:W-:Y:S01]  /*1acd0*/  @P4 IADD3.X R17, R5, UR15, RZ, P0, !PT ;  /* 0x0000000f05114c10 */ /* 0x000fe200087fe4ff */
[--C-:B------:R-:W-:Y:S01]  /*1ace0*/  FFMA.FTZ R241, R61, c[0x0][0x2d0], -R7.reuse ;  /* 0x0000b4003df17a23 */ /* 0x100fe20000010807 */
[----:B----4-:R-:W-:Y:S01]  /*1acf0*/  @P4 IADD3 R12, P0, R10, UR19, RZ ;  /* 0x000000130a0c4c10 */ /* 0x010fe2000ff1e0ff */
[----:B------:R3:W-:Y:S01]  /*1ad00*/  @P4 LDGSTS.E.BYPASS.LTC128B.128 [R244+0x6900], [R4.64+0x80], !P5 ;  /* 0x0690008004f44fae */ /* 0x0007e2000e901d5c */
[--C-:B------:R-:W-:Y:S02]  /*1ad10*/  FFMA.FTZ R44, R44, c[0x0][0x2d0], -R7.reuse ;  /* 0x0000b4002c2c7a23 */ /* 0x100fe40000010807 */
[----:B------:R-:W-:Y:S01]  /*1ad20*/  @P4 IADD3.X R13, R11, UR20, RZ, P0, !PT ;  /* 0x000000140b0d4c10 */ /* 0x000fe200087fe4ff */
[--C-:B------:R-:W-:Y:S02]  /*1ad30*/  FFMA.FTZ R40, R40, c[0x0][0x2d0], -R7.reuse ;  /* 0x0000b40028287a23 */ /* 0x100fe40000010807 */
[--C-:B------:R-:W-:Y:S02]  /*1ad40*/  FFMA.FTZ R41, R41, c[0x0][0x2d0], -R7.reuse ;  /* 0x0000b40029297a23 */ /* 0x100fe40000010807 */
[----:B--2---:R-:W-:Y:S01]  /*1ad50*/  FFMA.FTZ R3, R9, c[0x0][0x2d0], -R7 ;  /* 0x0000b40009037a23 */ /* 0x004fe20000010807 */
[----:B------:R2:W-:Y:S01]  /*1ad60*/  @P4 LDGSTS.E.BYPASS.LTC128B.128 [R244+0x5100], [R10.64], !P6 ;  /* 0x051000000af44fae */ /* 0x0005e2000f101d5c */
[----:B------:R-:W-:Y:S02]  /*1ad70*/  FFMA.FTZ R9, R53, c[0x0][0x2d0], -R6 ;  /* 0x0000b40035097a23 */ /* 0x000fe40000010806 */
[----:B------:R4:W2:Y:S01]  /*1ad80*/  MUFU.EX2 R189, R3 ;  /* 0x0000000300bd7308 */ /* 0x0008a20000000800 */
[--C-:B------:R-:W-:Y:S01]  /*1ad90*/  FFMA.FTZ R19, R51, c[0x0][0x2d0], -R8.reuse ;  /* 0x0000b40033137a23 */ /* 0x100fe20000010808 */
[----:B------:R-:W-:Y:S01]  /*1ada0*/  MOV R51, R27 ;  /* 0x0000001b00337202 */ /* 0x000fe20000000f00 */
[----:B------:R-:W-:Y:S02]  /*1adb0*/  IMAD.MOV.U32 R65, RZ, RZ, R9 ;  /* 0x000000ffff417224 */ /* 0x000fe400078e0009 */
[----:B------:R2:W-:Y:S01]  /*1adc0*/  @P4 LDGSTS.E.BYPASS.LTC128B.128 [R244+0x7100], [R16.64], !P5 ;  /* 0x0710000010f44fae */ /* 0x0005e2000e901d5c */
[----:B-1----:R-:W-:Y:S01]  /*1add0*/  F2FP.BF16.PACK_AB R191, R242, R43 ;  /* 0x0000002bf2bf723e */ /* 0x002fe200000010ff */
[----:B------:R-:W-:Y:S06]  /*1ade0*/  IMAD.MOV.U32 R67, RZ, RZ, R19 ;  /* 0x000000ffff437224 */ /* 0x000fec00078e0013 */
[----:B------:R-:W1:Y:S01]  /*1adf0*/  SHFL.BFLY PT, R2, R0, 0x1, 0x1f ;  /* 0x0c201f0000027f89 */ /* 0x000e6200000e0000 */
[----:B---3--:R-:W-:Y:S07]  /*1ae00*/  FSEL R4, R186, RZ, P3 ;  /* 0x000000ffba047208 */ /* 0x008fee0001800000 */
[----:B------:R3:W-:Y:S01]  /*1ae10*/  @P4 LDGSTS.E.BYPASS.LTC128B.128 [R244+0x5900], [R12.64], !P6 ;  /* 0x059000000cf44fae */ /* 0x0007e2000f101d5c */
[--C-:B----4-:R-:W-:Y:S02]  /*1ae20*/  FFMA.FTZ R3, R217, c[0x0][0x2d0], -R7.reuse ;  /* 0x0000b400d9037a23 */ /* 0x110fe40000010807 */
[----:B------:R-:W-:Y:S02]  /*1ae30*/  FFMA.FTZ R217, R34, c[0x0][0x2d0], -R8 ;  /* 0x0000b40022d97a23 */ /* 0x000fe40000010808 */
[----:B------:R4:W3:Y:S01]  /*1ae40*/  MUFU.EX2 R26, R3 ;  /* 0x00000003001a7308 */ /* 0x0008e20000000800 */
[----:B------:R-:W-:Y:S01]  /*1ae50*/  FFMA.FTZ R34, R45, c[0x0][0x2d0], -R7 ;  /* 0x0000b4002d227a23 */ /* 0x000fe20000010807 */
[----:B------:R-:W-:Y:S01]  /*1ae60*/  MOV R45, R190 ;  /* 0x000000be002d7202 */ /* 0x000fe20000000f00 */
[----:B--2---:R-:W-:Y:S01]  /*1ae70*/  IMAD.MOV.U32 R56, RZ, RZ, R189 ;  /* 0x000000ffff387224 */ /* 0x004fe200078e00bd */
[----:B------:R-:W-:Y:S02]  /*1ae80*/  F2FP.BF16.PACK_AB R190, R63, R46 ;  /* 0x0000002e3fbe723e */ /* 0x000fe400000010ff */
[----:B------:R-:W-:Y:S02]  /*1ae90*/  F2FP.BF16.PACK_AB R189, R45, R215 ;  /* 0x000000d72dbd723e */ /* 0x000fe400000010ff */
[----:B------:R-:W-:Y:S02]  /*1aea0*/  F2FP.BF16.PACK_AB R208, R56, R214 ;  /* 0x000000d638d0723e */ /* 0x000fe400000010ff */
[----:B-1----:R-:W-:Y:S01]  /*1aeb0*/  FMNMX.FTZ R182, R0, R2, !PT ;  /* 0x0000000200b67209 */ /* 0x002fe20007810000 */
[--C-:B------:R-:W-:Y:S01]  /*1aec0*/  FFMA.FTZ R0, R218, c[0x0][0x2d0], -R7.reuse ;  /* 0x0000b400da007a23 */ /* 0x100fe20000010807 */
[----:B------:R-:W-:Y:S01]  /*1aed0*/  @P4 IADD3 R2, P0, R10, UR18, RZ ;  /* 0x000000120a024c10 */ /* 0x000fe2000ff1e0ff */
[--C-:B------:R-:W-:Y:S02]  /*1aee0*/  FFMA.FTZ R218, R28, c[0x0][0x2d0], -R7.reuse ;  /* 0x0000b4001cda7a23 */ /* 0x100fe40000010807 */
[----:B------:R-:W1:Y:S01]  /*1aef0*/  MUFU.EX2 R243, R0 ;  /* 0x0000000000f37308 */ /* 0x000e620000000800 */
[C---:B------:R-:W-:Y:S02]  /*1af00*/  FMUL.FTZ R212, R182.reuse, c[0x0][0x2d0] ;  /* 0x0000b400b6d47a20 */ /* 0x040fe40000410000 */
[----:B------:R-:W-:Y:S05]  /*1af10*/  FFMA.FTZ R10, R49, c[0x0][0x2d0], -R6 ;  /* 0x0000b400310a7a23 */ /* 0x000fea0000010806 */
[----:B------:R-:W-:Y:S02]  /*1af20*/  MOV R64, R10 ;  /* 0x0000000a00407202 */ /* 0x000fe40000000f00 */
[----:B----4-:R-:W-:Y:S02]  /*1af30*/  @P4 IADD3.X R3, R11, UR15, RZ, P0, !PT ;  /* 0x0000000f0b034c10 */ /* 0x010fe400087fe4ff */
[----:B------:R-:W-:Y:S02]  /*1af40*/  FSETP.NEU.FTZ.AND P0, PT, R182, -INF , PT ;  /* 0xff800000b600780b */ /* 0x000fe40003f1d000 */
[----:B---3--:R-:W-:Y:S01]  /*1af50*/  MOV R49, R26 ;  /* 0x0000001a00317202 */ /* 0x008fe20000000f00 */
[----:B------:R2:W-:Y:S01]  /*1af60*/  @P4 LDGSTS.E.BYPASS.LTC128B.128 [R244+0x7900], [R2.64], !P5 ;  /* 0x0790000002f44fae */ /* 0x0005e2000e901d5c */
[----:B------:R-:W-:Y:S01]  /*1af70*/  FSEL R212, R212, RZ, P0 ;  /* 0x000000ffd4d47208 */ /* 0x000fe20000000000 */
[----:B------:R-:W-:Y:S02]  /*1af80*/  FFMA.FTZ R26, R50, c[0x0][0x2d0], -R8 ;  /* 0x0000b400321a7a23 */ /* 0x000fe40000010808 */
[----:B------:R-:W-:Y:S02]  /*1af90*/  IMAD.MOV.U32 R50, RZ, RZ, R36 ;  /* 0x000000ffff327224 */ /* 0x000fe400078e0024 */
[--C-:B------:R-:W-:Y:S02]  /*1afa0*/  FFMA.FTZ R5, R245, c[0x0][0x2d0], -R212.reuse ;  /* 0x0000b400f5057a23 */ /* 0x100fe400000108d4 */
[----:B------:R-:W-:Y:S01]  /*1afb0*/  FFMA.FTZ R245, R29, c[0x0][0x2d0], -R7 ;  /* 0x0000b4001df57a23 */ /* 0x000fe20000010807 */
[----:B-1----:R-:W-:Y:S01]  /*1afc0*/  F2FP.BF16.PACK_AB R210, R243, R49 ;  /* 0x00000031f3d2723e */ /* 0x002fe200000010ff */
[----:B------:R-:W-:Y:S01]  /*1afd0*/  FFMA.FTZ R0, R247, c[0x0][0x2d0], -R212 ;  /* 0x0000b400f7007a23 */ /* 0x000fe200000108d4 */
[----:B------:R1:W-:Y:S01]  /*1afe0*/  MUFU.EX2 R235, R5 ;  /* 0x0000000500eb7308 */ /* 0x0003e20000000800 */
[----:B------:R-:W-:Y:S01]  /*1aff0*/  FFMA.FTZ R247, R20, c[0x0][0x2d0], -R6 ;  /* 0x0000b40014f77a23 */ /* 0x000fe20000010806 */
[----:B------:R-:W0:Y:S01]  /*1b000*/  LDGDEPBAR ;  /* 0x00000000000079af */ /* 0x000e220000000000 */
[----:B------:R-:W-:Y:S02]  /*1b010*/  IMAD.MOV.U32 R66, RZ, RZ, R26 ;  /* 0x000000ffff427224 */ /* 0x000fe400078e001a */
[----:B------:R-:W-:Y:S05]  /*1b020*/  FFMA.FTZ R222, R222, c[0x0][0x2d0], -R212 ;  /* 0x0000b400dede7a23 */ /* 0x000fea00000108d4 */
[----:B------:R3:W-:Y:S01]  /*1b030*/  MUFU.EX2 R213, R0 ;  /* 0x0000000000d57308 */ /* 0x0007e20000000800 */
[----:B--2---:R-:W-:Y:S02]  /*1b040*/  FSEL R3, R185, RZ, P2 ;  /* 0x000000ffb9037208 */ /* 0x004fe40001000000 */
[----:B------:R-:W-:Y:S01]  /*1b050*/  FSEL R2, R184, RZ, P1 ;  /* 0x000000ffb8027208 */ /* 0x000fe20000800000 */
[----:B-1----:R-:W-:Y:S02]  /*1b060*/  FADD.FTZ R5, -R4, R180 ;  /* 0x000000b404057221 */ /* 0x002fe40000010100 */
[----:B------:R-:W-:Y:S02]  /*1b070*/  FADD.FTZ R4, -R3, R181 ;  /* 0x000000b503047221 */ /* 0x000fe40000010100 */
[----:B------:R-:W-:Y:S02]  /*1b080*/  FADD.FTZ R3, -R2, R187 ;  /* 0x000000bb02037221 */ /* 0x000fe40000010100 */
[----:B------:R-:W-:Y:S02]  /*1b090*/  FFMA.FTZ R187, R24, c[0x0][0x2d0], -R7 ;  /* 0x0000b40018bb7a23 */ /* 0x000fe40000010807 */
[----:B---3--:R-:W-:Y:S02]  /*1b0a0*/  FFMA.FTZ R0, R246, c[0x0][0x2d0], -R212 ;  /* 0x0000b400f6007a23 */ /* 0x008fe400000108d4 */
[----:B------:R-:W-:Y:S02]  /*1b0b0*/  FFMA.FTZ R246, R33, c[0x0][0x2d0], -R6 ;  /* 0x0000b40021f67a23 */ /* 0x000fe40000010806 */
[----:B------:R1:W2:Y:S01]  /*1b0c0*/  MUFU.EX2 R23, R0 ;  /* 0x0000000000177308 */ /* 0x0002a20000000800 */
[----:B------:R-:W-:Y:S02]  /*1b0d0*/  FFMA.FTZ R33, R54, c[0x0][0x2d0], -R8 ;  /* 0x0000b40036217a23 */ /* 0x000fe40000010808 */
[----:B-1----:R-:W-:Y:S02]  /*1b0e0*/  FFMA.FTZ R0, R220, c[0x0][0x2d0], -R212 ;  /* 0x0000b400dc007a23 */ /* 0x002fe400000108d4 */
[----:B------:R-:W-:Y:S05]  /*1b0f0*/  FFMA.FTZ R220, R21, c[0x0][0x2d0], -R6 ;  /* 0x0000b40015dc7a23 */ /* 0x000fea0000010806 */
[----:B------:R1:W3:Y:S01]  /*1b100*/  MUFU.EX2 R47, R0 ;  /* 0x00000000002f7308 */ /* 0x0002e20000000800 */
[----:B--2---:R-:W-:Y:S02]  /*1b110*/  IMAD.MOV.U32 R53, RZ, RZ, R23 ;  /* 0x000000ffff357224 */ /* 0x004fe400078e0017 */
[----:B------:R-:W2:Y:S01]  /*1b120*/  LDSM.16.MT88.4 R20, [R225+0x100] ;  /* 0x00010000e114783b */ /* 0x000ea20000004200 */
[----:B-1----:R-:W-:Y:S01]  /*1b130*/  FSEL R0, R182, RZ, P0 ;  /* 0x000000ffb6007208 */ /* 0x002fe20000000000 */
[----:B---3--:R-:W-:Y:S02]  /*1b140*/  IMAD.MOV.U32 R48, RZ, RZ, R47 ;  /* 0x000000ffff307224 */ /* 0x008fe400078e002f */
[----:B------:R-:W-:Y:S02]  /*1b150*/  FFMA.FTZ R47, R39, c[0x0][0x2d0], -R8 ;  /* 0x0000b400272f7a23 */ /* 0x000fe40000010808 */
[----:B------:R-:W-:Y:S01]  /*1b160*/  FADD.FTZ R2, -R0, R188 ;  /* 0x000000bc00027221 */ /* 0x000fe20000010100 */
[----:B------:R-:W-:Y:S01]  /*1b170*/  F2FP.BF16.PACK_AB R188, R252, R250 ;  /* 0x000000fafcbc723e */ /* 0x000fe200000010ff */
[----:B------:R-:W-:Y:S01]  /*1b180*/  FMUL.FTZ R0, R5, c[0x0][0x2d0] ;  /* 0x0000b40005007a20 */ /* 0x000fe20000410000 */
[----:B------:R-:W-:Y:S01]  /*1b190*/  F2FP.BF16.PACK_AB R211, R235, R48 ;  /* 0x00000030ebd3723e */ /* 0x000fe200000010ff */
[----:B------:R-:W-:Y:S02]  /*1b1a0*/  FFMA.FTZ R5, R52, c[0x0][0x2d0], -R6 ;  /* 0x0000b40034057a23 */ /* 0x000fe40000010806 */
[----:B------:R1:W3:Y:S01]  /*1b1b0*/  MUFU.EX2 R181, R0 ;  /* 0x0000000000b57308 */ /* 0x0002e20000000800 */
[----:B------:R-:W-:Y:S01]  /*1b1c0*/  IMAD.MOV.U32 R52, RZ, RZ, R209 ;  /* 0x000000ffff347224 */ /* 0x000fe200078e00d1 */
[----:B------:R-:W-:Y:S02]  /*1b1d0*/  F2FP.BF16.PACK_AB R209, R53, R213 ;  /* 0x000000d535d1723e */ /* 0x000fe400000010ff */
[----:B------:R-:W-:Y:S01]  /*1b1e0*/  MOV R35, R5 ;  /* 0x0000000500237202 */ /* 0x000fe20000000f00 */
[----:B-1----:R-:W-:Y:S02]  /*1b1f0*/  FMUL.FTZ R0, R4, c[0x0][0x2d0] ;  /* 0x0000b40004007a20 */ /* 0x002fe40000410000 */
[C---:B---3--:R-:W-:Y:S03]  /*1b200*/  FMUL.FTZ R4, R181.reuse, R192 ;  /* 0x000000c0b5047220 */ /* 0x048fe60000410000 */
[----:B------:R1:W3:Y:S01]  /*1b210*/  MUFU.EX2 R180, R0 ;  /* 0x0000000000b47308 */ /* 0x0002e20000000800 */
[C---:B------:R-:W-:Y:S01]  /*1b220*/  FMUL.FTZ R5, R181.reuse, R193 ;  /* 0x000000c1b5057220 */ /* 0x040fe20000410000 */
[----:B------:R-:W-:Y:S01]  /*1b230*/  MOV R193, R50 ;  /* 0x0000003200c17202 */ /* 0x000fe20000000f00 */
[C---:B------:R-:W-:Y:S01]  /*1b240*/  FMUL.FTZ R17, R181.reuse, R205 ;  /* 0x000000cdb5117220 */ /* 0x040fe20000410000 */
[----:B------:R-:W-:Y:S01]  /*1b250*/  MOV R205, R65 ;  /* 0x0000004100cd7202 */ /* 0x000fe20000000f00 */
[----:B------:R-:W-:Y:S02]  /*1b260*/  IMAD.MOV.U32 R65, RZ, RZ, R37 ;  /* 0x000000ffff417224 */ /* 0x000fe400078e0025 */
[----:B------:R-:W4:Y:S01]  /*1b270*/  LDSM.16.MT88.4 R36, [R226+0x100] ;  /* 0x00010000e224783b */ /* 0x000f220000004200 */
[C---:B------:R-:W-:Y:S02]  /*1b280*/  FMUL.FTZ R16, R181.reuse, R204 ;  /* 0x000000ccb5107220 */ /* 0x040fe40000410000 */
[----:B------:R-:W-:Y:S01]  /*1b290*/  IMAD.MOV.U32 R204, RZ, RZ, R33 ;  /* 0x000000ffffcc7224 */ /* 0x000fe200078e0021 */
[----:B------:R-:W-:Y:S01]  /*1b2a0*/  MUFU.EX2 R193, R193 ;  /* 0x000000c100c17308 */ /* 0x000fe20000000800 */
[C---:B------:R-:W-:Y:S01]  /*1b2b0*/  FMUL.FTZ R33, R181.reuse, R145 ;  /* 0x00000091b5217220 */ /* 0x040fe20000410000 */
[----:B------:R-:W-:Y:S01]  /*1b2c0*/  MOV R145, R67 ;  /* 0x0000004300917202 */ /* 0x000fe20000000f00 */
[----:B------:R-:W-:Y:S02]  /*1b2d0*/  IMAD.MOV.U32 R192, RZ, RZ, R66 ;  /* 0x000000ffffc07224 */ /* 0x000fe400078e0042 */
[C---:B------:R-:W-:Y:S02]  /*1b2e0*/  FMUL.FTZ R68, R181.reuse, R68 ;  /* 0x00000044b5447220 */ /* 0x040fe40000410000 */
[C---:B------:R-:W-:Y:S02]  /*1b2f0*/  FMUL.FTZ R69, R181.reuse, R69 ;  /* 0x00000045b5457220 */ /* 0x040fe40000410000 */
[C---:B------:R-:W-:Y:S02]  /*1b300*/  FMUL.FTZ R80, R181.reuse, R80 ;  /* 0x00000050b5507220 */ /* 0x040fe40000410000 */
[----:B------:R-:W-:Y:S02]  /*1b310*/  FMUL.FTZ R81, R181, R81 ;  /* 0x00000051b5517220 */ /* 0x000fe40000410000 */
[----:B-1----:R-:W-:Y:S02]  /*1b320*/  FMUL.FTZ R0, R3, c[0x0][0x2d0] ;  /* 0x0000b40003007a20 */ /* 0x002fe40000410000 */
[C---:B---3--:R-:W-:Y:S01]  /*1b330*/  FMUL.FTZ R6, R180.reuse, R194 ;  /* 0x000000c2b4067220 */ /* 0x048fe20000410000 */
[----:B------:R-:W-:Y:S01]  /*1b340*/  MOV R194, R52 ;  /* 0x0000003400c27202 */ /* 0x000fe20000000f00 */
[----:B------:R1:W3:Y:S01]  /*1b350*/  MUFU.EX2 R3, R0 ;  /* 0x0000000000037308 */ /* 0x0002e20000000800 */
[C---:B------:R-:W-:Y:S02]  /*1b360*/  FMUL.FTZ R19, R180.reuse, R207 ;  /* 0x000000cfb4137220 */ /* 0x040fe40000410000 */
[C---:B------:R-:W-:Y:S02]  /*1b370*/  FMUL.FTZ R50, R180.reuse, R162 ;  /* 0x000000a2b4327220 */ /* 0x040fe40000410000 */
[----:B------:R-:W-:Y:S02]  /*1b380*/  IMAD.MOV.U32 R207, RZ, RZ, R64 ;  /* 0x000000ffffcf7224 */ /* 0x000fe400078e0040 */
        /* <DEDUP_REMOVED lines=11> */
[----:B-1----:R-:W-:Y:S02]  /*1b440*/  FMUL.FTZ R0, R2, c[0x0][0x2d0] ;  /* 0x0000b40002007a20 */ /* 0x002fe40000410000 */
[----:B------:R-:W-:Y:S02]  /*1b450*/  FFMA.FTZ R2, R25, c[0x0][0x2d0], -R7 ;  /* 0x0000b40019027a23 */ /* 0x000fe40000010807 */
[C---:B------:R-:W-:Y:S01]  /*1b460*/  FMUL.FTZ R7, R180.reuse, R195 ;  /* 0x000000c3b4077220 */ /* 0x040fe20000410000 */
[----:B------:R-:W-:Y:S01]  /*1b470*/  MUFU.EX2 R176, R245 ;  /* 0x000000f500b07308 */ /* 0x000fe20000000800 */
[C---:B---3--:R-:W-:Y:S02]  /*1b480*/  FMUL.FTZ R8, R3.reuse, R196 ;  /* 0x000000c403087220 */ /* 0x048fe40000410000 */
[C---:B------:R-:W-:Y:S02]  /*1b490*/  FMUL.FTZ R9, R3.reuse, R197 ;  /* 0x000000c503097220 */ /* 0x040fe40000410000 */
[C---:B------:R-:W-:Y:S01]  /*1b4a0*/  FMUL.FTZ R12, R3.reuse, R200 ;  /* 0x000000c8030c7220 */ /* 0x040fe20000410000 */
[-C--:B--2---:R-:W-:Y:S04]  /*1b4b0*/  HMMA.16816.F32.BF16 R4, R188, R20.reuse, R4 ;  /* 0x00000014bc04723c */ /* 0x084fe80000041804 */
[----:B------:R-:W1:Y:S01]  /*1b4c0*/  MUFU.EX2 R0, R0 ;  /* 0x0000000000007308 */ /* 0x000e620000000800 */
[C---:B------:R-:W-:Y:S01]  /*1b4d0*/  FMUL.FTZ R13, R3.reuse, R201 ;  /* 0x000000c9030d7220 */ /* 0x040fe20000410000 */
[----:B------:R-:W-:Y:S01]  /*1b4e0*/  MOV R200, R58 ;  /* 0x0000003a00c87202 */ /* 0x000fe20000000f00 */
[----:B------:R-:W-:Y:S02]  /*1b4f0*/  IMAD.MOV.U32 R196, RZ, RZ, R18 ;  /* 0x000000ffffc47224 */ /* 0x000fe400078e0012 */
[C---:B------:R-:W-:Y:S03]  /*1b500*/  FMUL.FTZ R18, R180.reuse, R206 ;  /* 0x000000ceb4127220 */ /* 0x040fe60000410000 */
[C---:B------:R-:W-:Y:S02]  /*1b510*/  FMUL.FTZ R29, R3.reuse, R141 ;  /* 0x0000008d031d7220 */ /* 0x040fe40000410000 */
[----:B------:R-:W-:Y:S01]  /*1b520*/  IMAD.MOV.U32 R141, RZ, RZ, R30 ;  /* 0x000000ffff8d7224 */ /* 0x000fe200078e001e */
[----:B------:R-:W-:Y:S01]  /*1b530*/  MUFU.EX2 R200, R200 ;  /* 0x000000c800c87308 */ /* 0x000fe20000000800 */
[C---:B------:R-:W-:Y:S02]  /*1b540*/  FMUL.FTZ R24, R3.reuse, R136 ;  /* 0x0000008803187220 */ /* 0x040fe40000410000 */
[C---:B------:R-:W-:Y:S01]  /*1b550*/  FMUL.FTZ R25, R3.reuse, R137 ;  /* 0x0000008903197220 */ /* 0x040fe20000410000 */
[----:B------:R-:W-:Y:S01]  /*1b560*/  MOV R137, R43 ;  /* 0x0000002b00897202 */ /* 0x000fe20000000f00 */
[----:B------:R-:W-:Y:S01]  /*1b570*/  FMUL.FTZ R28, R3, R140 ;  /* 0x0000008c031c7220 */ /* 0x000fe20000410000 */
[----:B------:R-:W-:Y:S01]  /*1b580*/  MOV R140, R34 ;  /* 0x00000022008c7202 */ /* 0x000fe20000000f00 */
[----:B------:R-:W-:Y:S02]  /*1b590*/  IMAD.MOV.U32 R206, RZ, RZ, R35 ;  /* 0x000000ffffce7224 */ /* 0x000fe400078e0023 */
[C---:B------:R-:W-:Y:S02]  /*1b5a0*/  FMUL.FTZ R34, R180.reuse, R146 ;  /* 0x00000092b4227220 */ /* 0x040fe40000410000 */
[----:B------:R-:W-:Y:S01]  /*1b5b0*/  FMUL.FTZ R35, R180, R147 ;  /* 0x00000093b4237220 */ /* 0x000fe20000410000 */
[----:B------:R-:W-:Y:S01]  /*1b5c0*/  MOV R147, R45 ;  /* 0x0000002d00937202 */ /* 0x000fe20000000f00 */
[C---:B-1----:R-:W-:Y:S01]  /*1b5d0*/  FMUL.FTZ R10, R0.reuse, R198 ;  /* 0x000000c6000a7220 */ /* 0x042fe20000410000 */
[----:B------:R-:W-:Y:S01]  /*1b5e0*/  MOV R198, R63 ;  /* 0x0000003f00c67202 */ /* 0x000fe20000000f00 */
[C---:B------:R-:W-:Y:S02]  /*1b5f0*/  FMUL.FTZ R11, R0.reuse, R199 ;  /* 0x000000c7000b7220 */ /* 0x040fe40000410000 */
[----:B------:R-:W-:Y:S02]  /*1b600*/  IMAD.MOV.U32 R136, RZ, RZ, R65 ;  /* 0x000000ffff887224 */ /* 0x000fe400078e0041 */
[----:B------:R-:W-:Y:S02]  /*1b610*/  FFMA.FTZ R246, R223, c[0x0][0x2d0], -R212 ;  /* 0x0000b400dff67a23 */ /* 0x000fe400000108d4 */
[C---:B------:R-:W-:Y:S01]  /*1b620*/  FMUL.FTZ R14, R0.reuse, R202 ;  /* 0x000000ca000e7220 */ /* 0x040fe20000410000 */
[C---:B------:R-:W-:Y:S03]  /*1b630*/  HMMA.16816.F32.BF16 R8, R208.reuse, R20, R8 ;  /* 0x00000014d008723c */ /* 0x040fe60000041808 */
[----:B------:R-:W-:Y:S01]  /*1b640*/  MUFU.EX2 R246, R246 ;  /* 0x000000f600f67308 */ /* 0x000fe20000000800 */
[C---:B------:R-:W-:Y:S01]  /*1b650*/  FMUL.FTZ R15, R0.reuse, R203 ;  /* 0x000000cb000f7220 */ /* 0x040fe20000410000 */
[----:B------:R-:W-:Y:S01]  /*1b660*/  MOV R203, R44 ;  /* 0x0000002c00cb7202 */ /* 0x000fe20000000f00 */
[----:B------:R-:W-:Y:S02]  /*1b670*/  FMUL.FTZ R44, R3, R156 ;  /* 0x0000009c032c7220 */ /* 0x000fe40000410000 */
[C---:B------:R-:W-:Y:S03]  /*1b680*/  FMUL.FTZ R20, R181.reuse, R132 ;  /* 0x00000084b5147220 */ /* 0x040fe60000410000 */
[-C--:B------:R-:W-:Y:S03]  /*1b690*/  HMMA.16816.F32.BF16 R12, R208, R22.reuse, R12 ;  /* 0x00000016d00c723c */ /* 0x080fe6000004180c */
[C---:B------:R-:W-:Y:S02]  /*1b6a0*/  FMUL.FTZ R21, R181.reuse, R133 ;  /* 0x00000085b5157220 */ /* 0x040fe40000410000 */
[C---:B------:R-:W-:Y:S02]  /*1b6b0*/  FMUL.FTZ R30, R0.reuse, R142 ;  /* 0x0000008e001e7220 */ /* 0x040fe40000410000 */
[C---:B------:R-:W-:Y:S01]  /*1b6c0*/  FMUL.FTZ R26, R0.reuse, R138 ;  /* 0x0000008a001a7220 */ /* 0x040fe20000410000 */
[C---:B------:R-:W-:Y:S04]  /*1b6d0*/  HMMA.16816.F32.BF16 R16, R188.reuse, R22, R16 ;  /* 0x00000016bc10723c */ /* 0x040fe80000041810 */
[----:B------:R-:W-:Y:S01]  /*1b6e0*/  IMAD.MOV.U32 R142, RZ, RZ, R59 ;  /* 0x000000ffff8e7224 */ /* 0x000fe200078e003b */
[----:B------:R-:W-:Y:S01]  /*1b6f0*/  MOV R59, R31 ;  /* 0x0000001f003b7202 */ /* 0x000fe20000000f00 */
[----:B------:R-:W-:Y:S02]  /*1b700*/  FMUL.FTZ R31, R0, R143 ;  /* 0x0000008f001f7220 */ /* 0x000fe40000410000 */
[C---:B------:R-:W-:Y:S04]  /*1b710*/  FMUL.FTZ R22, R180.reuse, R134 ;  /* 0x00000086b4167220 */ /* 0x040fe80000410000 */
[----:B------:R-:W-:Y:S02]  /*1b720*/  FMUL.FTZ R23, R180, R135 ;  /* 0x00000087b4177220 */ /* 0x000fe40000410000 */
[----:B------:R-:W-:Y:S01]  /*1b730*/  IMAD.MOV.U32 R143, RZ, RZ, R32 ;  /* 0x000000ffff8f7224 */ /* 0x000fe200078e0020 */
[----:B------:R-:W-:Y:S01]  /*1b740*/  LDSM.16.MT88.4 R132, [R227+0x100] ;  /* 0x00010000e384783b */ /* 0x000fe20000004200 */
[----:B------:R-:W-:Y:S02]  /*1b750*/  FMUL.FTZ R32, R181, R144 ;  /* 0x00000090b5207220 */ /* 0x000fe40000410000 */
[----:B------:R-:W-:Y:S01]  /*1b760*/  IMAD.MOV.U32 R144, RZ, RZ, R53 ;  /* 0x000000ffff907224 */ /* 0x000fe200078e0035 */
[-C--:B----4-:R-:W-:Y:S03]  /*1b770*/  HMMA.16816.F32.BF16 R20, R188, R36.reuse, R20 ;  /* 0x00000024bc14723c */ /* 0x090fe60000041814 */
[C---:B------:R-:W-:Y:S01]  /*1b780*/  FMUL.FTZ R27, R0.reuse, R139 ;  /* 0x0000008b001b7220 */ /* 0x040fe20000410000 */
[----:B------:R-:W1:Y:S01]  /*1b790*/  LDSM.16.MT88.4 R52, [R228+0x100] ;  /* 0x00010000e434783b */ /* 0x000e620000004200 */
[----:B------:R-:W-:Y:S02]  /*1b7a0*/  IMAD.MOV.U32 R139, RZ, RZ, R47 ;  /* 0x000000ffff8b7224 */ /* 0x000fe400078e002f */
[----:B------:R-:W-:Y:S02]  /*1b7b0*/  IMAD.MOV.U32 R138, RZ, RZ, R46 ;  /* 0x000000ffff8a7224 */ /* 0x000fe400078e002e */
[----:B------:R-:W-:Y:S01]  /*1b7c0*/  IMAD.MOV.U32 R146, RZ, RZ, R41 ;  /* 0x000000ffff927224 */ /* 0x000fe200078e0029 */
[C---:B------:R-:W-:Y:S04]  /*1b7d0*/  HMMA.16816.F32.BF16 R24, R208.reuse, R36, R24 ;  /* 0x00000024d018723c */ /* 0x040fe80000041818 */
[C---:B------:R-:W-:Y:S02]  /*1b7e0*/  FMUL.FTZ R41, R3.reuse, R153 ;  /* 0x0000009903297220 */ /* 0x040fe40000410000 */
[----:B------:R-:W-:Y:S02]  /*1b7f0*/  FMUL.FTZ R43, R0, R155 ;  /* 0x0000009b002b7220 */ /* 0x000fe40000410000 */
[-C--:B------:R-:W-:Y:S04]  /*1b800*/  HMMA.16816.F32.BF16 R28, R208, R38.reuse, R28 ;  /* 0x00000026d01c723c */ /* 0x080fe8000004181c */
[----:B------:R-:W-:Y:S02]  /*1b810*/  FMUL.FTZ R45, R3, R157 ;  /* 0x0000009d032d7220 */ /* 0x000fe40000410000 */
[----:B------:R-:W-:Y:S02]  /*1b820*/  FFMA.FTZ R157, R249, c[0x0][0x2d0], -R212 ;  /* 0x0000b400f99d7a23 */ /* 0x000fe400000108d4 */
[C---:B------:R-:W-:Y:S01]  /*1b830*/  HMMA.16816.F32.BF16 R32, R188.reuse, R38, R32 ;  /* 0x00000026bc20723c */ /* 0x040fe20000041820 */
[----:B------:R-:W-:Y:S03]  /*1b840*/  MUFU.EX2 R249, R233 ;  /* 0x000000e900f97308 */ /* 0x000fe60000000800 */
[C---:B------:R-:W-:Y:S02]  /*1b850*/  FMUL.FTZ R36, R181.reuse, R148 ;  /* 0x00000094b5247220 */ /* 0x040fe40000410000 */
[----:B------:R-:W-:Y:S02]  /*1b860*/  FMUL.FTZ R37, R181, R149 ;  /* 0x00000095b5257220 */ /* 0x000fe40000410000 */
[C---:B------:R-:W-:Y:S04]  /*1b870*/  FMUL.FTZ R38, R180.reuse, R150 ;  /* 0x00000096b4267220 */ /* 0x040fe80000410000 */
[----:B------:R-:W-:Y:S02]  /*1b880*/  FMUL.FTZ R39, R180, R151 ;  /* 0x00000097b4277220 */ /* 0x000fe40000410000 */
[C---:B------:R-:W-:Y:S02]  /*1b890*/  FMUL.FTZ R46, R0.reuse, R158 ;  /* 0x0000009e002e7220 */ /* 0x040fe40000410000 */
[C---:B------:R-:W-:Y:S02]  /*1b8a0*/  FMUL.FTZ R47, R0.reuse, R159 ;  /* 0x0000009f002f7220 */ /* 0x040fe40000410000 */
[----:B------:R-:W-:Y:S01]  /*1b8b0*/  IMAD.MOV.U32 R199, RZ, RZ, R49 ;  /* 0x000000ffffc77224 */ /* 0x000fe200078e0031 */
[-C--:B-1----:R-:W-:Y:S03]  /*1b8c0*/  HMMA.16816.F32.BF16 R36, R188, R52.reuse, R36 ;  /* 0x00000034bc24723c */ /* 0x082fe60000041824 */
[----:B------:R-:W-:Y:S02]  /*1b8d0*/  IMAD.MOV.U32 R201, RZ, RZ, R40 ;  /* 0x000000ffffc97224 */ /* 0x000fe400078e0028 */
[C---:B------:R-:W-:Y:S02]  /*1b8e0*/  FMUL.FTZ R40, R3.reuse, R152 ;  /* 0x0000009803287220 */ /* 0x040fe40000410000 */
[----:B------:R-:W-:Y:S02]  /*1b8f0*/  IMAD.MOV.U32 R197, RZ, RZ, R42 ;  /* 0x000000ffffc57224 */ /* 0x000fe400078e002a */
[C---:B------:R-:W-:Y:S01]  /*1b900*/  FMUL.FTZ R42, R0.reuse, R154 ;  /* 0x0000009a002a7220 */ /* 0x040fe20000410000 */
[----:B------:R-:W-:Y:S02]  /*1b910*/  MUFU.EX2 R201, R201 ;  /* 0x000000c900c97308 */ /* 0x000fe40000000800 */
[C---:B------:R-:W-:Y:S01]  /*1b920*/  FMUL.FTZ R57, R3.reuse, R169 ;  /* 0x000000a903397220 */ /* 0x040fe20000410000 */
[----:B------:R-:W-:Y:S01]  /*1b930*/  MOV R154, R203 ;  /* 0x000000cb009a7202 */ /* 0x000fe20000000f00 */
[----:B------:R-:W-:Y:S02]  /*1b940*/  FMUL.FTZ R58, R0, R170 ;  /* 0x000000aa003a7220 */ /* 0x000fe40000410000 */
[C---:B------:R-:W-:Y:S04]  /*1b950*/  HMMA.16816.F32.BF16 R40, R208.reuse, R52, R40 ;  /* 0x00000034d028723c */ /* 0x040fe80000041828 */
[----:B------:R-:W-:Y:S01]  /*1b960*/  IMAD.MOV.U32 R195, RZ, RZ, R62 ;  /* 0x000000ffffc37224 */ /* 0x000fe200078e003e */
[----:B------:R-:W-:Y:S01]  /*1b970*/  MUFU.EX2 R197, R197 ;  /* 0x000000c500c57308 */ /* 0x000fe20000000800 */
[----:B------:R-:W-:Y:S01]  /*1b980*/  FMUL.FTZ R60, R3, R172 ;  /* 0x000000ac033c7220 */ /* 0x000fe20000410000 */
[----:B------:R-:W-:Y:S01]  /*1b990*/  MOV R158, R154 ;  /* 0x0000009a009e7202 */ /* 0x000fe20000000f00 */
[-C--:B------:R-:W-:Y:S04]  /*1b9a0*/  HMMA.16816.F32.BF16 R44, R208, R54.reuse, R44 ;  /* 0x00000036d02c723c */ /* 0x080fe8000004182c */
[----:B------:R-:W-:Y:S02]  /*1b9b0*/  IMAD.MOV.U32 R149, RZ, RZ, R51 ;  /* 0x000000ffff957224 */ /* 0x000fe400078e0033 */
[C---:B------:R-:W-:Y:S02]  /*1b9c0*/  FMUL.FTZ R51, R180.reuse, R163 ;  /* 0x000000a3b4337220 */ /* 0x040fe40000410000 */
[----:B------:R-:W-:Y:S01]  /*1b9d0*/  IMAD.MOV.U32 R202, RZ, RZ, R48 ;  /* 0x000000ffffca7224 */ /* 0x000fe200078e0030 */
[----:B------:R-:W-:Y:S03]  /*1b9e0*/  MUFU.EX2 R163, R221 ;  /* 0x000000dd00a37308 */ /* 0x000fe60000000800 */
[C---:B------:R-:W-:Y:S02]  /*1b9f0*/  FMUL.FTZ R48, R181.reuse, R160 ;  /* 0x000000a0b5307220 */ /* 0x040fe40000410000 */
[----:B------:R-:W-:Y:S02]  /*1ba00*/  FMUL.FTZ R49, R181, R161 ;  /* 0x000000a1b5317220 */ /* 0x000fe40000410000 */
[----:B------:R-:W-:Y:S02]  /*1ba10*/  FFMA.FTZ R154, R251, c[0x0][0x2d0], -R212 ;  /* 0x0000b400fb9a7a23 */ /* 0x000fe400000108d4 */
[C---:B------:R-:W-:Y:S01]  /*1ba20*/  FMUL.FTZ R52, R181.reuse, R164 ;  /* 0x000000a4b5347220 */ /* 0x040fe20000410000 */
[----:B------:R-:W-:Y:S01]  /*1ba30*/  MUFU.EX2 R251, R239 ;  /* 0x000000ef00fb7308 */ /* 0x000fe20000000800 */
[----:B------:R-:W-:Y:S01]  /*1ba40*/  FMUL.FTZ R53, R181, R165 ;  /* 0x000000a5b5357220 */ /* 0x000fe20000410000 */
[C---:B------:R-:W-:Y:S04]  /*1ba50*/  HMMA.16816.F32.BF16 R48, R188.reuse, R54, R48 ;  /* 0x00000036bc30723c */ /* 0x040fe80000041830 */
[----:B------:R-:W-:Y:S02]  /*1ba60*/  IMAD.MOV.U32 R148, RZ, RZ, R56 ;  /* 0x000000ffff947224 */ /* 0x000fe400078e0038 */
[C---:B------:R-:W-:Y:S02]  /*1ba70*/  FMUL.FTZ R56, R3.reuse, R168 ;  /* 0x000000a803387220 */ /* 0x040fe40000410000 */
[C---:B------:R-:W-:Y:S01]  /*1ba80*/  FMUL.FTZ R54, R180.reuse, R166 ;  /* 0x000000a6b4367220 */ /* 0x040fe20000410000 */
[----:B------:R1:W-:Y:S03]  /*1ba90*/  MUFU.EX2 R168, R2 ;  /* 0x0000000200a87308 */ /* 0x0003e60000000800 */
[----:B------:R-:W-:Y:S02]  /*1baa0*/  FMUL.FTZ R55, R180, R167 ;  /* 0x000000a7b4377220 */ /* 0x000fe40000410000 */
[----:B------:R-:W-:Y:S02]  /*1bab0*/  FMUL.FTZ R61, R3, R173 ;  /* 0x000000ad033d7220 */ /* 0x000fe40000410000 */
[C---:B------:R-:W-:Y:S02]  /*1bac0*/  FMUL.FTZ R62, R0.reuse, R174 ;  /* 0x000000ae003e7220 */ /* 0x040fe40000410000 */
[C---:B------:R-:W-:Y:S01]  /*1bad0*/  FMUL.FTZ R63, R0.reuse, R175 ;  /* 0x000000af003f7220 */ /* 0x040fe20000410000 */
[-C--:B------:R-:W-:Y:S01]  /*1bae0*/  HMMA.16816.F32.BF16 R52, R188, R132.reuse, R52 ;  /* 0x00000084bc34723c */ /* 0x080fe20000041834 */
[----:B------:R-:W-:Y:S02]  /*1baf0*/  MUFU.EX2 R167, R219 ;  /* 0x000000db00a77308 */ /* 0x000fe40000000800 */
[----:B------:R-:W-:Y:S02]  /*1bb00*/  IMAD.MOV.U32 R150, RZ, RZ, R59 ;  /* 0x000000ffff967224 */ /* 0x000fe400078e003b */
[C---:B------:R-:W-:Y:S02]  /*1bb10*/  FMUL.FTZ R59, R0.reuse, R171 ;  /* 0x000000ab003b7220 */ /* 0x040fe40000410000 */
[----:B------:R-:W-:Y:S02]  /*1bb20*/  FMUL.FTZ R65, R181, R177 ;  /* 0x000000b1b5417220 */ /* 0x000fe40000410000 */
[C---:B------:R-:W-:Y:S02]  /*1bb30*/  FMUL.FTZ R72, R3.reuse, R72 ;  /* 0x0000004803487220 */ /* 0x040fe40000410000 */
[----:B------:R-:W-:Y:S01]  /*1bb40*/  MUFU.EX2 R177, R216 ;  /* 0x000000d800b17308 */ /* 0x000fe20000000800 */
[C---:B------:R-:W-:Y:S04]  /*1bb50*/  HMMA.16816.F32.BF16 R56, R208.reuse, R132, R56 ;  /* 0x00000084d038723c */ /* 0x040fe80000041838 */
[C---:B------:R-:W-:Y:S02]  /*1bb60*/  FMUL.FTZ R73, R3.reuse, R73 ;  /* 0x0000004903497220 */ /* 0x040fe40000410000 */
[C---:B------:R-:W-:Y:S02]  /*1bb70*/  FMUL.FTZ R74, R0.reuse, R74 ;  /* 0x0000004a004a7220 */ /* 0x040fe40000410000 */
[-C--:B------:R-:W-:Y:S01]  /*1bb80*/  HMMA.16816.F32.BF16 R60, R208, R134.reuse, R60 ;  /* 0x00000086d03c723c */ /* 0x080fe2000004183c */
[----:B------:R-:W-:Y:S03]  /*1bb90*/  MUFU.EX2 R166, R220 ;  /* 0x000000dc00a67308 */ /* 0x000fe60000000800 */
[C---:B------:R-:W-:Y:S02]  /*1bba0*/  FMUL.FTZ R75, R0.reuse, R75 ;  /* 0x0000004b004b7220 */ /* 0x040fe40000410000 */
[C---:B------:R-:W-:Y:S02]  /*1bbb0*/  FMUL.FTZ R76, R3.reuse, R76 ;  /* 0x0000004c034c7220 */ /* 0x040fe40000410000 */
[C---:B------:R-:W-:Y:S01]  /*1bbc0*/  HMMA.16816.F32.BF16 R64, R188.reuse, R134, R64 ;  /* 0x00000086bc40723c */ /* 0x040fe20000041840 */
[----:B------:R-:W2:Y:S02]  /*1bbd0*/  LDSM.16.MT88.4 R132, [R225+0x2100] ;  /* 0x00210000e184783b */ /* 0x000ea40000004200 */
[----:B------:R-:W-:Y:S01]  /*1bbe0*/  MUFU.EX2 R165, R187 ;  /* 0x000000bb00a57308 */ /* 0x000fe20000000800 */
[C---:B------:R-:W-:Y:S02]  /*1bbf0*/  FMUL.FTZ R77, R3.reuse, R77 ;  /* 0x0000004d034d7220 */ /* 0x040fe40000410000 */
[C---:B------:R-:W-:Y:S02]  /*1bc00*/  FMUL.FTZ R78, R0.reuse, R78 ;  /* 0x0000004e004e7220 */ /* 0x040fe40000410000 */
[----:B------:R-:W-:Y:S04]  /*1bc10*/  FMUL.FTZ R79, R0, R79 ;  /* 0x0000004f004f7220 */ /* 0x000fe80000410000 */
[C---:B------:R-:W-:Y:S01]  /*1bc20*/  FMUL.FTZ R86, R180.reuse, R86 ;  /* 0x00000056b4567220 */ /* 0x040fe20000410000 */
[----:B------:R-:W-:Y:S01]  /*1bc30*/  MUFU.EX2 R187, R231 ;  /* 0x000000e700bb7308 */ /* 0x000fe20000000800 */
        /* <DEDUP_REMOVED lines=42> */
[----:B------:R-:W-:Y:S01]  /*1bee0*/  IMAD.MOV.U32 R151, RZ, RZ, R150 ;  /* 0x000000ffff977224 */ /* 0x000fe200078e0096 */
[----:B------:R-:W-:Y:S01]  /*1bef0*/  MOV R150, R149 ;  /* 0x0000009500967202 */ /* 0x000fe20000000f00 */
[----:B------:R-:W-:Y:S01]  /*1bf00*/  FMUL.FTZ R124, R3, R124 ;  /* 0x0000007c037c7220 */ /* 0x000fe20000410000 */
[-C--:B--2---:R-:W-:Y:S03]  /*1bf10*/  HMMA.16816.F32.BF16 R84, R188, R132.reuse, R84 ;  /* 0x00000084bc54723c */ /* 0x084fe60000041854 */
[----:B-1----:R-:W-:Y:S02]  /*1bf20*/  FFMA.FTZ R2, R151, c[0x0][0x2d0], -R212 ;  /* 0x0000b40097027a23 */ /* 0x002fe400000108d4 */
[----:B------:R-:W-:Y:S02]  /*1bf30*/  IMAD.MOV.U32 R151, RZ, RZ, R137 ;  /* 0x000000ffff977224 */ /* 0x000fe400078e0089 */
[----:B------:R1:W-:Y:S01]  /*1bf40*/  MUFU.EX2 R164, R2 ;  /* 0x0000000200a47308 */ /* 0x0003e20000000800 */
[C---:B------:R-:W-:Y:S04]  /*1bf50*/  HMMA.16816.F32.BF16 R88, R208.reuse, R132, R88 ;  /* 0x00000084d058723c */ /* 0x040fe80000041858 */
[----:B------:R-:W-:Y:S02]  /*1bf60*/  FMUL.FTZ R125, R3, R125 ;  /* 0x0000007d037d7220 */ /* 0x000fe40000410000 */
[C---:B------:R-:W-:Y:S02]  /*1bf70*/  FMUL.FTZ R126, R0.reuse, R126 ;  /* 0x0000007e007e7220 */ /* 0x040fe40000410000 */
[-C--:B------:R-:W-:Y:S04]  /*1bf80*/  HMMA.16816.F32.BF16 R92, R208, R134.reuse, R92 ;  /* 0x00000086d05c723c */ /* 0x080fe8000004185c */
[----:B------:R-:W-:Y:S02]  /*1bf90*/  FMUL.FTZ R127, R0, R127 ;  /* 0x0000007f007f7220 */ /* 0x000fe40000410000 */
[----:B------:R-:W-:Y:S02]  /*1bfa0*/  IMAD.MOV.U32 R203, RZ, RZ, R202 ;  /* 0x000000ffffcb7224 */ /* 0x000fe400078e00ca */
[C---:B------:R-:W-:Y:S01]  /*1bfb0*/  HMMA.16816.F32.BF16 R96, R188.reuse, R134, R96 ;  /* 0x00000086bc60723c */ /* 0x040fe20000041860 */
[----:B------:R-:W2:Y:S03]  /*1bfc0*/  LDSM.16.MT88.4 R132, [R228+0x2100] ;  /* 0x00210000e484783b */ /* 0x000ea60000004200 */
[----:B------:R-:W-:Y:S02]  /*1bfd0*/  IMAD.MOV.U32 R202, RZ, RZ, R195 ;  /* 0x000000ffffca7224 */ /* 0x000fe400078e00c3 */
[----:B------:R-:W3:Y:S01]  /*1bfe0*/  MUFU.EX2 R195, R218 ;  /* 0x000000da00c37308 */ /* 0x000ee20000000800 */
[----:B-1----:R-:W-:Y:S01]  /*1bff0*/  FFMA.FTZ R2, R150, c[0x0][0x2d0], -R212 ;  /* 0x0000b40096027a23 */ /* 0x002fe200000108d4 */
[----:B------:R-:W-:Y:S01]  /*1c000*/  MOV R150, R138 ;  /* 0x0000008a00967202 */ /* 0x000fe20000000f00 */
[C---:B------:R-:W-:Y:S03]  /*1c010*/  FMUL.FTZ R130, R180.reuse, R130 ;  /* 0x00000082b4827220 */ /* 0x040fe60000410000 */
[----:B------:R-:W-:Y:S02]  /*1c020*/  FMUL.FTZ R131, R180, R131 ;  /* 0x00000083b4837220 */ /* 0x000fe40000410000 */
[----:B------:R-:W-:Y:S02]  /*1c030*/  IMAD.MOV.U32 R169, RZ, RZ, R158 ;  /* 0x000000ffffa97224 */ /* 0x000fe400078e009e */
[----:B------:R-:W-:Y:S02]  /*1c040*/  FFMA.FTZ R245, R248, c[0x0][0x2d0], -R212 ;  /* 0x0000b400f8f57a23 */ /* 0x000fe400000108d4 */
[----:B------:R-:W-:Y:S01]  /*1c050*/  MUFU.EX2 R248, R240 ;  /* 0x000000f000f87308 */ /* 0x000fe20000000800 */
        /* <DEDUP_REMOVED lines=10> */
[----:B------:R-:W-:Y:S01]  /*1c100*/  MOV R143, R136 ;  /* 0x00000088008f7202 */ /* 0x000fe20000000f00 */
[----:B------:R-:W-:Y:S01]  /*1c110*/  FMUL.FTZ R128, R181, R128 ;  /* 0x00000080b5807220 */ /* 0x000fe20000410000 */
[----:B------:R-:W-:Y:S01]  /*1c120*/  MOV R153, R142 ;  /* 0x0000008e00997202 */ /* 0x000fe20000000f00 */
[----:B------:R-:W-:Y:S01]  /*1c130*/  IMAD.MOV.U32 R142, RZ, RZ, R139 ;  /* 0x000000ffff8e7224 */ /* 0x000fe200078e008b */
[----:B------:R-:W-:Y:S01]  /*1c140*/  MOV R175, R143 ;  /* 0x0000008f00af7202 */ /* 0x000fe20000000f00 */
[----:B------:R-:W-:Y:S01]  /*1c150*/  LDSM.16.MT88.4 R136, [R225+0x900] ;  /* 0x00090000e188783b */ /* 0x000fe20000004200 */
[--C-:B------:R-:W-:Y:S01]  /*1c160*/  FFMA.FTZ R152, R152, c[0x0][0x2d0], -R212.reuse ;  /* 0x0000b40098987a23 */ /* 0x100fe200000108d4 */
[----:B------:R-:W-:Y:S01]  /*1c170*/  MOV R178, R141 ;  /* 0x0000008d00b27202 */ /* 0x000fe20000000f00 */
[----:B------:R-:W-:Y:S01]  /*1c180*/  FFMA.FTZ R153, R153, c[0x0][0x2d0], -R212 ;  /* 0x0000b40099997a23 */ /* 0x000fe200000108d4 */
[----:B------:R-:W4:Y:S01]  /*1c190*/  MUFU.EX2 R198, R2 ;  /* 0x0000000200c67308 */ /* 0x000f220000000800 */
[----:B------:R-:W-:Y:S01]  /*1c1a0*/  IMAD.MOV.U32 R247, RZ, RZ, R142 ;  /* 0x000000fffff77224 */ /* 0x000fe200078e008e */
[----:B---3--:R-:W-:Y:S01]  /*1c1b0*/  F2FP.BF16.PACK_AB R142, R176, R195 ;  /* 0x000000c3b08e723e */ /* 0x008fe200000010ff */
[-C--:B--2---:R-:W-:Y:S03]  /*1c1c0*/  HMMA.16816.F32.BF16 R100, R188, R132.reuse, R100 ;  /* 0x00000084bc64723c */ /* 0x084fe60000041864 */
[----:B------:R-:W-:Y:S04]  /*1c1d0*/  FMUL.FTZ R129, R181, R129 ;  /* 0x00000081b5817220 */ /* 0x000fe80000410000 */
[----:B------:R-:W-:Y:S01]  /*1c1e0*/  MUFU.EX2 R178, R178 ;  /* 0x000000b200b27308 */ /* 0x000fe20000000800 */
[C---:B------:R-:W-:Y:S01]  /*1c1f0*/  HMMA.16816.F32.BF16 R104, R208.reuse, R132, R104 ;  /* 0x00000084d068723c */ /* 0x040fe20000041868 */
[----:B-1----:R-:W-:Y:S07]  /*1c200*/  LDSM.16.MT88.4 R216, [R226+0x3900] ;  /* 0x00390000e2d8783b */ /* 0x002fee0000004200 */
[-C--:B------:R-:W-:Y:S01]  /*1c210*/  HMMA.16816.F32.BF16 R108, R208, R134.reuse, R108 ;  /* 0x00000086d06c723c */ /* 0x080fe2000004186c */
[----:B------:R-:W-:Y:S03]  /*1c220*/  MUFU.EX2 R245, R245 ;  /* 0x000000f500f57308 */ /* 0x000fe60000000800 */
[----:B----4-:R-:W-:Y:S01]  /*1c230*/  F2FP.BF16.PACK_AB R141, R198, R164 ;  /* 0x000000a4c68d723e */ /* 0x010fe200000010ff */
[--C-:B------:R-:W-:Y:S03]  /*1c240*/  FFMA.FTZ R2, R194, c[0x0][0x2d0], -R212.reuse ;  /* 0x0000b400c2027a23 */ /* 0x100fe600000108d4 */
[C---:B------:R-:W-:Y:S01]  /*1c250*/  HMMA.16816.F32.BF16 R112, R188.reuse, R134, R112 ;  /* 0x00000086bc70723c */ /* 0x040fe20000041870 */
[----:B------:R-:W1:Y:S02]  /*1c260*/  LDSM.16.MT88.4 R132, [R227+0x2100] ;  /* 0x00210000e384783b */ /* 0x000e640000004200 */
[----:B------:R2:W-:Y:S10]  /*1c270*/  MUFU.EX2 R194, R2 ;  /* 0x0000000200c27308 */ /* 0x0005f40000000800 */
[----:B------:R-:W-:Y:S01]  /*1c280*/  MUFU.EX2 R175, R175 ;  /* 0x000000af00af7308 */ /* 0x000fe20000000800 */
[--C-:B--2---:R-:W-:Y:S02]  /*1c290*/  FFMA.FTZ R2, R155, c[0x0][0x2d0], -R212.reuse ;  /* 0x0000b4009b027a23 */ /* 0x104fe400000108d4 */
[----:B------:R-:W-:Y:S07]  /*1c2a0*/  FFMA.FTZ R212, R183, c[0x0][0x2d0], -R212 ;  /* 0x0000b400b7d47a23 */ /* 0x000fee00000108d4 */
        /* <DEDUP_REMOVED lines=10> */
[-C--:B-1----:R-:W-:Y:S01]  /*1c350*/  HMMA.16816.F32.BF16 R116, R188, R132.reuse, R116 ;  /* 0x00000084bc74723c */ /* 0x082fe20000041874 */
[----:B------:R1:W2:Y:S02]  /*1c360*/  MUFU.EX2 R192, R2 ;  /* 0x0000000200c07308 */ /* 0x0002a40000000800 */
[----:B------:R-:W-:Y:S01]  /*1c370*/  IMAD.MOV.U32 R151, RZ, RZ, R147 ;  /* 0x000000ffff977224 */ /* 0x000fe200078e0093 */
[----:B------:R-:W-:Y:S01]  /*1c380*/  MOV R158, R155 ;  /* 0x0000009b009e7202 */ /* 0x000fe20000000f00 */
[----:B------:R-:W-:Y:S01]  /*1c390*/  IMAD.MOV.U32 R161, RZ, RZ, R149 ;  /* 0x000000ffffa17224 */ /* 0x000fe200078e0095 */
[----:B------:R-:W-:Y:S01]  /*1c3a0*/  MOV R160, R150 ;  /* 0x0000009600a07202 */ /* 0x000fe20000000f00 */
[----:B------:R-:W-:Y:S01]  /*1c3b0*/  IMAD.MOV.U32 R149, RZ, RZ, R145 ;  /* 0x000000ffff957224 */ /* 0x000fe200078e0091 */
[C---:B------:R-:W-:Y:S01]  /*1c3c0*/  HMMA.16816.F32.BF16 R120, R208.reuse, R132, R120 ;  /* 0x00000084d078723c */ /* 0x040fe20000041878 */
[----:B------:R-:W3:Y:S03]  /*1c3d0*/  LDL.LU R133, [R1] ;  /* 0x0000000001857983 */ /* 0x000ee60000300800 */
[----:B------:R-:W-:Y:S01]  /*1c3e0*/  MOV R150, R146 ;  /* 0x0000009200967202 */ /* 0x000fe20000000f00 */
[----:B------:R-:W4:Y:S01]  /*1c3f0*/  LDL.LU R132, [R1+0x4] ;  /* 0x0000040001847983 */ /* 0x000f220000300800 */
[----:B------:R-:W-:Y:S01]  /*1c400*/  MOV R173, R151 ;  /* 0x0000009700ad7202 */ /* 0x000fe20000000f00 */
[----:B------:R-:W-:Y:S01]  /*1c410*/  IMAD.MOV.U32 R220, RZ, RZ, R161 ;  /* 0x000000ffffdc7224 */ /* 0x000fe200078e00a1 */
[-C--:B------:R-:W-:Y:S01]  /*1c420*/  HMMA.16816.F32.BF16 R124, R208, R134.reuse, R124 ;  /* 0x00000086d07c723c */ /* 0x080fe2000004187c */
[----:B------:R-:W4:Y:S03]  /*1c430*/  LDL.LU R156, [R1+0x1c] ;  /* 0x00001c00019c7983 */ /* 0x000f260000300800 */
[----:B------:R-:W-:Y:S01]  /*1c440*/  IMAD.MOV.U32 R170, RZ, RZ, R150 ;  /* 0x000000ffffaa7224 */ /* 0x000fe200078e0096 */
[----:B------:R-:W-:Y:S01]  /*1c450*/  MOV R174, R149 ;  /* 0x0000009500ae7202 */ /* 0x000fe20000000f00 */
[----:B------:R-:W-:Y:S01]  /*1c460*/  IMAD.MOV.U32 R161, RZ, RZ, R159 ;  /* 0x000000ffffa17224 */ /* 0x000fe200078e009f */
[----:B------:R-:W-:Y:S01]  /*1c470*/  MOV R159, R199 ;  /* 0x000000c7009f7202 */ /* 0x000fe20000000f00 */
[----:B------:R-:W-:Y:S01]  /*1c480*/  HMMA.16816.F32.BF16 R128, R188, R134, R128 ;  /* 0x00000086bc80723c */ /* 0x000fe20000041880 */
[----:B-1----:R-:W4:Y:S01]  /*1c490*/  LDL.LU R2, [R1+0x8] ;  /* 0x0000080001027983 */ /* 0x002f220000300800 */
[----:B------:R-:W-:Y:S02]  /*1c4a0*/  MUFU.EX2 R199, R153 ;  /* 0x0000009900c77308 */ /* 0x000fe40000000800 */
[----:B------:R-:W-:Y:S02]  /*1c4b0*/  MOV R155, R148 ;  /* 0x00000094009b7202 */ /* 0x000fe40000000f00 */
[----:B------:R-:W-:Y:S02]  /*1c4c0*/  MOV R148, R144 ;  /* 0x0000009000947202 */ /* 0x000fe40000000f00 */
[----:B------:R-:W1:Y:S01]  /*1c4d0*/  LDSM.16.MT88.4 R144, [R226+0x900] ;  /* 0x00090000e290783b */ /* 0x000e620000004200 */
[----:B------:R-:W-:Y:S03]  /*1c4e0*/  F2FP.BF16.PACK_AB R134, R179, R197 ;  /* 0x000000c5b386723e */ /* 0x000fe600000010ff */
[----:B------:R-:W-:Y:S01]  /*1c4f0*/  F2FP.BF16.PACK_AB R135, R177, R196 ;  /* 0x000000c4b187723e */ /* 0x000fe200000010ff */
[----:B------:R-:W-:Y:S01]  /*1c500*/  IMAD.MOV.U32 R172, RZ, RZ, R155 ;  /* 0x000000ffffac7224 */ /* 0x000fe200078e009b */
[----:B--2---:R-:W-:Y:S01]  /*1c510*/  F2FP.BF16.PACK_AB R143, R192, R194 ;  /* 0x000000c2c08f723e */ /* 0x004fe200000010ff */
[----:B------:R-:W-:Y:S01]  /*1c520*/  IMAD.MOV.U32 R155, RZ, RZ, R140 ;  /* 0x000000ffff9b7224 */ /* 0x000fe200078e008c */
[----:B------:R-:W-:Y:S01]  /*1c530*/  F2FP.BF16.PACK_AB R140, R168, R165 ;  /* 0x000000a5a88c723e */ /* 0x000fe200000010ff */
[----:B------:R-:W-:Y:S01]  /*1c540*/  IMAD.MOV.U32 R171, RZ, RZ, R148 ;  /* 0x000000ffffab7224 */ /* 0x000fe200078e0094 */
[----:B------:R-:W-:Y:S01]  /*1c550*/  MOV R221, R172 ;  /* 0x000000ac00dd7202 */ /* 0x000fe20000000f00 */
[----:B------:R-:W2:Y:S01]  /*1c560*/  LDSM.16.MT88.4 R148, [R228+0x900] ;  /* 0x00090000e494783b */ /* 0x000ea20000004200 */
[----:B------:R-:W-:Y:S01]  /*1c570*/  MUFU.EX2 R172, R154 ;  /* 0x0000009a00ac7308 */ /* 0x000fe20000000800 */
[----:B------:R-:W-:Y:S02]  /*1c580*/  F2FP.BF16.PACK_AB R209, R245, R246 ;  /* 0x000000f6f5d1723e */ /* 0x000fe400000010ff */
[----:B------:R-:W-:Y:S07]  /*1c590*/  F2FP.BF16.PACK_AB R210, R183, R187 ;  /* 0x000000bbb7d2723e */ /* 0x000fee00000010ff */
[----:B------:R-:W-:Y:S10]  /*1c5a0*/  MUFU.EX2 R190, R157 ;  /* 0x0000009d00be7308 */ /* 0x000ff40000000800 */
[----:B------:R-:W-:Y:S10]  /*1c5b0*/  MUFU.EX2 R189, R205 ;  /* 0x000000cd00bd7308 */ /* 0x000ff40000000800 */
[----:B------:R1:W-:Y:S10]  /*1c5c0*/  MUFU.EX2 R188, R247 ;  /* 0x000000f700bc7308 */ /* 0x0003f40000000800 */
[----:B------:R-:W-:Y:S10]  /*1c5d0*/  MUFU.EX2 R191, R173 ;  /* 0x000000ad00bf7308 */ /* 0x000ff40000000800 */
[----:B------:R-:W-:Y:S01]  /*1c5e0*/  MUFU.EX2 R173, R169 ;  /* 0x000000a900ad7308 */ /* 0x000fe20000000800 */
[----:B-1----:R-:W-:Y:S02]  /*1c5f0*/  MOV R247, R160 ;  /* 0x000000a000f77202 */ /* 0x002fe40000000f00 */
[----:B------:R-:W-:Y:S01]  /*1c600*/  MOV R160, R158 ;  /* 0x0000009e00a07202 */ /* 0x000fe20000000f00 */
[----:B------:R-:W-:Y:S06]  /*1c610*/  IMAD.MOV.U32 R158, RZ, RZ, R203 ;  /* 0x000000ffff9e7224 */ /* 0x000fec00078e00cb */
[----:B------:R-:W-:Y:S10]  /*1c620*/  MUFU.EX2 R203, R152 ;  /* 0x0000009800cb7308 */ /* 0x000ff40000000800 */
[----:B------:R1:W-:Y:S10]  /*1c630*/  MUFU.EX2 R169, R155 ;  /* 0x0000009b00a97308 */ /* 0x0003f40000000800 */
[----:B------:R-:W-:Y:S10]  /*1c640*/  MUFU.EX2 R171, R171 ;  /* 0x000000ab00ab7308 */ /* 0x000ff40000000800 */
[----:B------:R-:W-:Y:S01]  /*1c650*/  MUFU.EX2 R174, R174 ;  /* 0x000000ae00ae7308 */ /* 0x000fe20000000800 */
[----:B-1----:R-:W-:Y:S09]  /*1c660*/  LDSM.16.MT88.4 R152, [R226+0x1100] ;  /* 0x00110000e298783b */ /* 0x002ff20000004200 */
[----:B------:R-:W-:Y:S01]  /*1c670*/  MUFU.EX2 R170, R170 ;  /* 0x000000aa00aa7308 */ /* 0x000fe20000000800 */
[----:B---3--:R-:W-:Y:S01]  /*1c680*/  FFMA.FTZ R181, R181, R133, R250 ;  /* 0x00000085b5b57223 */ /* 0x008fe200000100fa */
[----:B------:R-:W-:Y:S08]  /*1c690*/  F2FP.BF16.PACK_AB R133, R167, R163 ;  /* 0x000000a3a785723e */ /* 0x000ff000000010ff */
[----:B------:R1:W-:Y:S01]  /*1c6a0*/  MUFU.EX2 R250, R237 ;  /* 0x000000ed00fa7308 */ /* 0x0003e20000000800 */
[----:B----4-:R-:W-:Y:S01]  /*1c6b0*/  FFMA.FTZ R180, R180, R132, R215 ;  /* 0x00000084b4b47223 */ /* 0x010fe200000100d7 */
[----:B------:R-:W-:Y:S01]  /*1c6c0*/  F2FP.BF16.PACK_AB R132, R166, R162 ;  /* 0x000000a2a684723e */ /* 0x000fe200000010ff */
[----:B------:R-:W-:Y:S06]  /*1c6d0*/  FFMA.FTZ R156, R3, R156, R214 ;  /* 0x0000009c039c7223 */ /* 0x000fec00000100d6 */
[-C--:B------:R-:W-:Y:S05]  /*1c6e0*/  HMMA.16816.F32.BF16 R4, R132, R136.reuse, R4 ;  /* 0x000000888404723c */ /* 0x080fea0000041804 */
[----:B------:R-:W-:Y:S02]  /*1c6f0*/  FFMA.FTZ R3, R0, R2, R213 ;  /* 0x0000000200037223 */ /* 0x000fe400000100d5 */
[----:B------:R-:W-:Y:S01]  /*1c700*/  FADD.FTZ R0, R221, R180 ;  /* 0x000000b4dd007221 */ /* 0x000fe20000010000 */
[C---:B------:R-:W-:Y:S01]  /*1c710*/  HMMA.16816.F32.BF16 R8, R140.reuse, R136, R8 ;  /* 0x000000888c08723c */ /* 0x040fe20000041808 */
[----:B------:R-:W-:Y:S03]  /*1c720*/  MUFU.EX2 R180, R206 ;  /* 0x000000ce00b47308 */ /* 0x000fe60000000800 */
[----:B------:R-:W-:Y:S01]  /*1c730*/  FADD.FTZ R0, R160, R0 ;  /* 0x00000000a0007221 */ /* 0x000fe20000010000 */
[----:B-1----:R1:W5:Y:S01]  /*1c740*/  LDL.LU R237, [R1+0x88] ;  /* 0x0000880001ed7983 */ /* 0x0023620000300800 */
[----:B------:R-:W-:Y:S02]  /*1c750*/  FADD.FTZ R2, R252, R181 ;  /* 0x000000b5fc027221 */ /* 0x000fe40000010000 */
[-C--:B------:R-:W-:Y:S03]  /*1c760*/  HMMA.16816.F32.BF16 R12, R140, R138.reuse, R12 ;  /* 0x0000008a8c0c723c */ /* 0x080fe6000004180c */
[----:B------:R-:W-:Y:S01]  /*1c770*/  MUFU.EX2 R181, R222 ;  /* 0x000000de00b57308 */ /* 0x000fe20000000800 */
[----:B------:R-:W-:Y:S02]  /*1c780*/  FADD.FTZ R0, R242, R0 ;  /* 0x00000000f2007221 */ /* 0x000fe40000010000 */
[----:B------:R-:W-:Y:S02]  /*1c790*/  FADD.FTZ R3, R247, R3 ;  /* 0x00000003f7037221 */ /* 0x000fe40000010000 */
[C---:B------:R-:W-:Y:S01]  /*1c7a0*/  HMMA.16816.F32.BF16 R16, R132.reuse, R138, R16 ;  /* 0x0000008a8410723c */ /* 0x040fe20000041810 */
[----:B------:R-:W3:Y:S03]  /*1c7b0*/  LDSM.16.MT88.4 R136, [R227+0x900] ;  /* 0x00090000e388783b */ /* 0x000ee60000004200 */
[----:B------:R-:W-:Y:S01]  /*1c7c0*/  FADD.FTZ R0, R163, R0 ;  /* 0x00000000a3007221 */ /* 0x000fe20000010000 */
[----:B------:R-:W4:Y:S01]  /*1c7d0*/  MUFU.EX2 R247, R224 ;  /* 0x000000e000f77308 */ /* 0x000f220000000800 */
[----:B------:R-:W-:Y:S02]  /*1c7e0*/  FADD.FTZ R2, R161, R2 ;  /* 0x00000002a1027221 */ /* 0x000fe40000010000 */
[-C--:B------:R-:W-:Y:S04]  /*1c7f0*/  HMMA.16816.F32.BF16 R20, R132, R144.reuse, R20 ;  /* 0x000000908414723c */ /* 0x080fe80000041814 */
[----:B------:R-:W-:Y:S02]  /*1c800*/  FADD.FTZ R161, R158, R3 ;  /* 0x000000039ea17221 */ /* 0x000fe40000010000 */
[----:B------:R-:W-:Y:S01]  /*1c810*/  FADD.FTZ R3, R207, R2 ;  /* 0x00000002cf037221 */ /* 0x000fe20000010000 */
[----:B------:R-:W-:Y:S01]  /*1c820*/  MUFU.EX2 R252, R202 ;  /* 0x000000ca00fc7308 */ /* 0x000fe20000000800 */
[C---:B------:R-:W-:Y:S04]  /*1c830*/  HMMA.16816.F32.BF16 R24, R140.reuse, R144, R24 ;  /* 0x000000908c18723c */ /* 0x040fe80000041818 */
[----:B------:R-:W-:Y:S04]  /*1c840*/  FADD.FTZ R3, R162, R3 ;  /* 0x00000003a2037221 */ /* 0x000fe80000010000 */
[-C--:B------:R-:W-:Y:S01]  /*1c850*/  HMMA.16816.F32.BF16 R28, R140, R146.reuse, R28 ;  /* 0x000000928c1c723c */ /* 0x080fe2000004181c */
[----:B------:R1:W-:Y:S03]  /*1c860*/  MUFU.EX2 R2, R204 ;  /* 0x000000cc00027308 */ /* 0x0003e60000000800 */
[----:B----4-:R-:W-:Y:S04]  /*1c870*/  F2FP.BF16.PACK_AB R208, R247, R248 ;  /* 0x000000f8f7d0723e */ /* 0x010fe800000010ff */
[C---:B------:R-:W-:Y:S01]  /*1c880*/  HMMA.16816.F32.BF16 R32, R132.reuse, R146, R32 ;  /* 0x000000928420723c */ /* 0x040fe20000041820 */
[----:B------:R-:W4:Y:S02]  /*1c890*/  LDSM.16.MT88.4 R144, [R225+0x2900] ;  /* 0x00290000e190783b */ /* 0x000f240000004200 */
[----:B------:R3:W3:Y:S05]  /*1c8a0*/  MUFU.EX2 R202, R238 ;  /* 0x000000ee00ca7308 */ /* 0x0006ea0000000800 */
[-C--:B--2---:R-:W-:Y:S08]  /*1c8b0*/  HMMA.16816.F32.BF16 R36, R132, R148.reuse, R36 ;  /* 0x000000948424723c */ /* 0x084ff00000041824 */
[C---:B------:R-:W-:Y:S01]  /*1c8c0*/  HMMA.16816.F32.BF16 R40, R140.reuse, R148, R40 ;  /* 0x000000948c28723c */ /* 0x040fe20000041828 */
[----:B-1----:R-:W-:Y:S07]  /*1c8d0*/  LDSM.16.MT88.4 R204, [R225+0x1900] ;  /* 0x00190000e1cc783b */ /* 0x002fee0000004200 */
[-C--:B------:R-:W-:Y:S01]  /*1c8e0*/  HMMA.16816.F32.BF16 R44, R140, R150.reuse, R44 ;  /* 0x000000968c2c723c */ /* 0x080fe2000004182c */
[----:B---3--:R1:W5:Y:S04]  /*1c8f0*/  LDL.LU R238, [R1+0x84] ;  /* 0x0000840001ee7983 */ /* 0x0083680000300800 */
[----:B------:R1:W5:Y:S03]  /*1c900*/  LDL.LU R239, [R1+0x80] ;  /* 0x0000800001ef7983 */ /* 0x0003660000300800 */
[C---:B------:R-:W-:Y:S01]  /*1c910*/  HMMA.16816.F32.BF16 R48, R132.reuse, R150, R48 ;  /* 0x000000968430723c */ /* 0x040fe20000041830 */
[----:B------:R-:W2:Y:S07]  /*1c920*/  LDSM.16.MT88.4 R148, [R226+0x2900] ;  /* 0x00290000e294783b */ /* 0x000eae0000004200 */
[-C--:B------:R-:W-:Y:S01]  /*1c930*/  HMMA.16816.F32.BF16 R52, R132, R136.reuse, R52 ;  /* 0x000000888434723c */ /* 0x080fe20000041834 */
[----:B------:R1:W5:Y:S04]  /*1c940*/  LDL.LU R233, [R1+0x7c] ;  /* 0x00007c0001e97983 */ /* 0x0003680000300800 */
[----:B------:R1:W5:Y:S03]  /*1c950*/  LDL.LU R240, [R1+0x78] ;  /* 0x0000780001f07983 */ /* 0x0003660000300800 */
[C---:B------:R-:W-:Y:S01]  /*1c960*/  HMMA.16816.F32.BF16 R56, R140.reuse, R136, R56 ;  /* 0x000000888c38723c */ /* 0x040fe20000041838 */
[----:B------:R1:W5:Y:S04]  /*1c970*/  LDL.LU R224, [R1+0x74] ;  /* 0x0000740001e07983 */ /* 0x0003680000300800 */
[----:B------:R1:W5:Y:S03]  /*1c980*/  LDL.LU R231, [R1+0x70] ;  /* 0x0000700001e77983 */ /* 0x0003660000300800 */
[-C--:B------:R-:W-:Y:S01]  /*1c990*/  HMMA.16816.F32.BF16 R60, R140, R138.reuse, R60 ;  /* 0x0000008a8c3c723c */ /* 0x080fe2000004183c */
[----:B------:R1:W5:Y:S04]  /*1c9a0*/  LDL.LU R241, [R1+0x6c] ;  /* 0x00006c0001f17983 */ /* 0x0003680000300800 */
[----:B------:R1:W5:Y:S03]  /*1c9b0*/  LDL.LU R242, [R1+0x68] ;  /* 0x0000680001f27983 */ /* 0x0003660000300800 */
[C---:B------:R-:W-:Y:S01]  /*1c9c0*/  HMMA.16816.F32.BF16 R64, R132.reuse, R138, R64 ;  /* 0x0000008a8440723c */ /* 0x040fe20000041840 */
[----:B------:R-:W3:Y:S07]  /*1c9d0*/  LDSM.16.MT88.4 R136, [R228+0x2900] ;  /* 0x00290000e488783b */ /* 0x000eee0000004200 */
[-C--:B----4-:R-:W-:Y:S08]  /*1c9e0*/  HMMA.16816.F32.BF16 R68, R132, R144.reuse, R68 ;  /* 0x000000908444723c */ /* 0x090ff00000041844 */
[C---:B------:R-:W-:Y:S08]  /*1c9f0*/  HMMA.16816.F32.BF16 R72, R140.reuse, R144, R72 ;  /* 0x000000908c48723c */ /* 0x040ff00000041848 */
[-C--:B------:R-:W-:Y:S08]  /*1ca00*/  HMMA.16816.F32.BF16 R76, R140, R146.reuse, R76 ;  /* 0x000000928c4c723c */ /* 0x080ff0000004184c */
[C---:B------:R-:W-:Y:S01]  /*1ca10*/  HMMA.16816.F32.BF16 R80, R132.reuse, R146, R80 ;  /* 0x000000928450723c */ /* 0x040fe20000041850 */
[----:B------:R-:W4:Y:S07]  /*1ca20*/  LDSM.16.MT88.4 R144, [R227+0x2900] ;  /* 0x00290000e390783b */ /* 0x000f2e0000004200 */
[-C--:B--2---:R-:W-:Y:S08]  /*1ca30*/  HMMA.16816.F32.BF16 R84, R132, R148.reuse, R84 ;  /* 0x000000948454723c */ /* 0x084ff00000041854 */
[C---:B------:R-:W-:Y:S08]  /*1ca40*/  HMMA.16816.F32.BF16 R88, R140.reuse, R148, R88 ;  /* 0x000000948c58723c */ /* 0x040ff00000041858 */
[-C--:B------:R-:W-:Y:S08]  /*1ca50*/  HMMA.16816.F32.BF16 R92, R140, R150.reuse, R92 ;  /* 0x000000968c5c723c */ /* 0x080ff0000004185c */
[C---:B------:R-:W-:Y:S01]  /*1ca60*/  HMMA.16816.F32.BF16 R96, R132.reuse, R150, R96 ;  /* 0x000000968460723c */ /* 0x040fe20000041860 */
[----:B------:R-:W2:Y:S07]  /*1ca70*/  LDSM.16.MT88.4 R148, [R225+0x1100] ;  /* 0x00110000e194783b */ /* 0x000eae0000004200 */
[-C--:B---3--:R-:W-:Y:S08]  /*1ca80*/  HMMA.16816.F32.BF16 R100, R132, R136.reuse, R100 ;  /* 0x000000888464723c */ /* 0x088ff00000041864 */
[C---:B------:R-:W-:Y:S07]  /*1ca90*/  HMMA.16816.F32.BF16 R104, R140.reuse, R136, R104 ;  /* 0x000000888c68723c */ /* 0x040fee0000041868 */
[----:B------:R-:W-:Y:S01]  /*1caa0*/  FADD.FTZ R136, R220, R156 ;  /* 0x0000009cdc887221 */ /* 0x000fe20000010000 */
[-C--:B------:R-:W-:Y:S01]  /*1cab0*/  HMMA.16816.F32.BF16 R108, R140, R138.reuse, R108 ;  /* 0x0000008a8c6c723c */ /* 0x080fe2000004186c */
[----:B------:R-:W-:Y:S03]  /*1cac0*/  LDSM.16.MT88.4 R220, [R228+0x3900] ;  /* 0x00390000e4dc783b */ /* 0x000fe60000004200 */
[----:B------:R-:W-:Y:S01]  /*1cad0*/  FADD.FTZ R160, R159, R136 ;  /* 0x000000889fa07221 */ /* 0x000fe20000010000 */
[----:B------:R-:W-:Y:S02]  /*1cae0*/  F2FP.BF16.PACK_AB R136, R191, R201 ;  /* 0x000000c9bf88723e */ /* 0x000fe400000010ff */
[----:B------:R-:W-:Y:S01]  /*1caf0*/  F2FP.BF16.PACK_AB R137, R199, R203 ;  /* 0x000000cbc789723e */ /* 0x000fe200000010ff */
[C---:B------:R-:W-:Y:S01]  /*1cb00*/  HMMA.16816.F32.BF16 R112, R132.reuse, R138, R112 ;  /* 0x0000008a8470723c */ /* 0x040fe20000041870 */
[----:B------:R-:W-:Y:S06]  /*1cb10*/  LDSM.16.MT88.4 R156, [R228+0x3100] ;  /* 0x00310000e49c783b */ /* 0x000fec0000004200 */
        /* <DEDUP_REMOVED lines=12> */
[-C--:B--2---:R-:W-:Y:S08]  /*1cbe0*/  HMMA.16816.F32.BF16 R4, R132, R148.reuse, R4 ;  /* 0x000000948404723c */ /* 0x084ff00000041804 */
        /* <DEDUP_REMOVED lines=20> */
[C---:B------:R-:W-:Y:S07]  /*1cd30*/  HMMA.16816.F32.BF16 R72, R136.reuse, R148, R72 ;  /* 0x000000948848723c */ /* 0x040fee0000041848 */
[----:B------:R-:W-:Y:S01]  /*1cd40*/  FADD.FTZ R148, R167, R0 ;  /* 0x00000000a7947221 */ /* 0x000fe20000010000 */
[-C--:B------:R-:W-:Y:S04]  /*1cd50*/  HMMA.16816.F32.BF16 R76, R136, R150.reuse, R76 ;  /* 0x00000096884c723c */ /* 0x080fe8000004184c */
[----:B------:R-:W-:Y:S01]  /*1cd60*/  IMAD.MOV.U32 R0, RZ, RZ, R177 ;  /* 0x000000ffff007224 */ /* 0x000fe200078e00b1 */
[----:B------:R-:W-:Y:S01]  /*1cd70*/  MOV R167, R176 ;  /* 0x000000b000a77202 */ /* 0x000fe20000000f00 */
[----:B------:R-:W-:Y:S02]  /*1cd80*/  IMAD.MOV.U32 R149, RZ, RZ, R199 ;  /* 0x000000ffff957224 */ /* 0x000fe400078e00c7 */
[C---:B------:R-:W-:Y:S07]  /*1cd90*/  HMMA.16816.F32.BF16 R80, R132.reuse, R150, R80 ;  /* 0x000000968450723c */ /* 0x040fee0000041850 */
[----:B------:R-:W-:Y:S01]  /*1cda0*/  MOV R151, R191 ;  /* 0x000000bf00977202 */ /* 0x000fe20000000f00 */
[-C--:B-1----:R-:W-:Y:S04]  /*1cdb0*/  HMMA.16816.F32.BF16 R84, R132, R152.reuse, R84 ;  /* 0x000000988454723c */ /* 0x082fe80000041854 */
[----:B------:R-:W-:Y:S01]  /*1cdc0*/  F2FP.BF16.PACK_AB R191, R249, R251 ;  /* 0x000000fbf9bf723e */ /* 0x000fe200000010ff */
[----:B------:R-:W-:Y:S03]  /*1cdd0*/  IMAD.MOV.U32 R150, RZ, RZ, R198 ;  /* 0x000000ffff967224 */ /* 0x000fe600078e00c6 */
[C---:B------:R-:W-:Y:S07]  /*1cde0*/  HMMA.16816.F32.BF16 R88, R136.reuse, R152, R88 ;  /* 0x000000988858723c */ /* 0x040fee0000041858 */
[----:B------:R-:W-:Y:S01]  /*1cdf0*/  FADD.FTZ R152, R166, R3 ;  /* 0x00000003a6987221 */ /* 0x000fe20000010000 */
[-C--:B------:R-:W-:Y:S04]  /*1ce00*/  HMMA.16816.F32.BF16 R92, R136, R154.reuse, R92 ;  /* 0x0000009a885c723c */ /* 0x080fe8000004185c */
[----:B------:R-:W-:Y:S04]  /*1ce10*/  IMAD.MOV.U32 R166, RZ, RZ, R179 ;  /* 0x000000ffffa67224 */ /* 0x000fe800078e00b3 */
[C---:B------:R-:W-:Y:S07]  /*1ce20*/  HMMA.16816.F32.BF16 R96, R132.reuse, R154, R96 ;  /* 0x0000009a8460723c */ /* 0x040fee0000041860 */
[----:B------:R-:W-:Y:S01]  /*1ce30*/  MOV R155, R197 ;  /* 0x000000c5009b7202 */ /* 0x000fe20000000f00 */
[-C--:B------:R-:W-:Y:S04]  /*1ce40*/  HMMA.16816.F32.BF16 R100, R132, R156.reuse, R100 ;  /* 0x0000009c8464723c */ /* 0x080fe80000041864 */
[----:B------:R-:W-:Y:S04]  /*1ce50*/  IMAD.MOV.U32 R154, RZ, RZ, R196 ;  /* 0x000000ffff9a7224 */ /* 0x000fe800078e00c4 */
[C---:B------:R-:W-:Y:S07]  /*1ce60*/  HMMA.16816.F32.BF16 R104, R136.reuse, R156, R104 ;  /* 0x0000009c8868723c */ /* 0x040fee0000041868 */
[----:B------:R-:W-:Y:S01]  /*1ce70*/  IMAD.MOV.U32 R156, RZ, RZ, R180 ;  /* 0x000000ffff9c7224 */ /* 0x000fe200078e00b4 */
[-C--:B------:R-:W-:Y:S01]  /*1ce80*/  HMMA.16816.F32.BF16 R108, R136, R158.reuse, R108 ;  /* 0x0000009e886c723c */ /* 0x080fe2000004186c */
[----:B------:R1:W2:Y:S03]  /*1ce90*/  MUFU.EX2 R180, R212 ;  /* 0x000000d400b47308 */ /* 0x0002a60000000800 */
[----:B------:R-:W-:Y:S02]  /*1cea0*/  MOV R157, R190 ;  /* 0x000000be009d7202 */ /* 0x000fe40000000f00 */
[----:B------:R-:W-:Y:S02]  /*1ceb0*/  F2FP.BF16.PACK_AB R190, R202, R250 ;  /* 0x000000facabe723e */ /* 0x000fe400000010ff */
[C---:B------:R-:W-:Y:S07]  /*1cec0*/  HMMA.16816.F32.BF16 R112, R132.reuse, R158, R112 ;  /* 0x0000009e8470723c */ /* 0x040fee0000041870 */
[----:B------:R-:W-:Y:S01]  /*1ced0*/  MOV R159, R2 ;  /* 0x00000002009f7202 */ /* 0x000fe20000000f00 */
[-C--:B---3--:R-:W-:Y:S04]  /*1cee0*/  HMMA.16816.F32.BF16 R116, R132, R140.reuse, R116 ;  /* 0x0000008c8474723c */ /* 0x088fe80000041874 */
[----:B------:R-:W-:Y:S02]  /*1cef0*/  FADD.FTZ R2, R243, R160 ;  /* 0x000000a0f3027221 */ /* 0x000fe40000010000 */
[----:B------:R3:W5:Y:S01]  /*1cf00*/  LDL.LU R243, [R1+0x64] ;  /* 0x0000640001f37983 */ /* 0x0007620000300800 */
[----:B------:R-:W-:Y:S01]  /*1cf10*/  IMAD.MOV.U32 R158, RZ, RZ, R195 ;  /* 0x000000ffff9e7224 */ /* 0x000fe200078e00c3 */
[C---:B------:R-:W-:Y:S02]  /*1cf20*/  HMMA.16816.F32.BF16 R120, R136.reuse, R140, R120 ;  /* 0x0000008c8878723c */ /* 0x040fe40000041878 */
[----:B-1----:R-:W-:Y:S02]  /*1cf30*/  LDSM.16.MT88.4 R212, [R225+0x3900] ;  /* 0x00390000e1d4783b */ /* 0x002fe40000004200 */
[----:B--2---:R-:W-:Y:S01]  /*1cf40*/  F2FP.BF16.PACK_AB R211, R180, R181 ;  /* 0x000000b5b4d3723e */ /* 0x004fe200000010ff */
[----:B------:R-:W-:Y:S01]  /*1cf50*/  FADD.FTZ R2, R165, R2 ;  /* 0x00000002a5027221 */ /* 0x000fe20000010000 */
[----:B------:R-:W-:Y:S01]  /*1cf60*/  MOV R165, R189 ;  /* 0x000000bd00a57202 */ /* 0x000fe20000000f00 */
[----:B------:R-:W-:Y:S01]  /*1cf70*/  FADD.FTZ R140, R235, R161 ;  /* 0x000000a1eb8c7221 */ /* 0x000fe20000010000 */
[-C--:B------:R-:W-:Y:S02]  /*1cf80*/  HMMA.16816.F32.BF16 R124, R136, R142.reuse, R124 ;  /* 0x0000008e887c723c */ /* 0x080fe4000004187c */
[----:B------:R-:W1:Y:S02]  /*1cf90*/  LDSM.16.MT88.4 R160, [R228+0x1900] ;  /* 0x00190000e4a0783b */ /* 0x000e640000004200 */
[----:B------:R-:W-:Y:S01]  /*1cfa0*/  MOV R141, R178 ;  /* 0x000000b2008d7202 */ /* 0x000fe20000000f00 */
[----:B------:R-:W-:Y:S01]  /*1cfb0*/  FADD.FTZ R153, R164, R140 ;  /* 0x0000008ca4997221 */ /* 0x000fe20000010000 */
[----:B------:R-:W-:Y:S01]  /*1cfc0*/  F2FP.BF16.PACK_AB R189, R252, R159 ;  /* 0x0000009ffcbd723e */ /* 0x000fe200000010ff */
[----:B------:R-:W-:Y:S01]  /*1cfd0*/  IMAD.MOV.U32 R139, RZ, RZ, R188 ;  /* 0x000000ffff8b7224 */ /* 0x000fe200078e00bc */
[----:B------:R-:W-:Y:S02]  /*1cfe0*/  HMMA.16816.F32.BF16 R128, R132, R142, R128 ;  /* 0x0000008e8480723c */ /* 0x000fe40000041880 */
[----:B------:R3:W5:Y:S02]  /*1cff0*/  LDL.LU R235, [R1+0x60] ;  /* 0x0000600001eb7983 */ /* 0x0007640000300800 */
[----:B------:R-:W-:Y:S01]  /*1d000*/  F2FP.BF16.PACK_AB R188, R165, R156 ;  /* 0x0000009ca5bc723e */ /* 0x000fe200000010ff */
[----:B------:R-:W-:Y:S01]  /*1d010*/  FADD.FTZ R3, R168, R2 ;  /* 0x00000002a8037221 */ /* 0x000fe20000010000 */
[----:B------:R-:W-:Y:S01]  /*1d020*/  MOV R164, R194 ;  /* 0x000000c200a47202 */ /* 0x000fe20000000f00 */
[----:B------:R-:W-:Y:S01]  /*1d030*/  IMAD.MOV.U32 R168, RZ, RZ, R193 ;  /* 0x000000ffffa87224 */ /* 0x000fe200078e00c1 */
[----:B------:R-:W-:Y:S01]  /*1d040*/  MOV R2, R192 ;  /* 0x000000c000027202 */ /* 0x000fe20000000f00 */
[----:B------:R-:W2:Y:S02]  /*1d050*/  LDSM.16.MT88.4 R176, [R227+0x1900] ;  /* 0x00190000e3b0783b */ /* 0x000ea40000004200 */
[-C--:B------:R-:W-:Y:S06]  /*1d060*/  HMMA.16816.F32.BF16 R192, R188, R204.reuse, R4 ;  /* 0x000000ccbcc0723c */ /* 0x080fec0000041804 */
[----:B------:R-:W1:Y:S02]  /*1d070*/  LDSM.16.MT88.4 R4, [R227+0x3900] ;  /* 0x00390000e304783b */ /* 0x000e640000004200 */
[C---:B------:R-:W-:Y:S07]  /*1d080*/  HMMA.16816.F32.BF16 R196, R208.reuse, R204, R8 ;  /* 0x000000ccd0c4723c */ /* 0x040fee0000041808 */
[----:B------:R-:W-:Y:S01]  /*1d090*/  IMAD.MOV.U32 R8, RZ, RZ, R203 ;  /* 0x000000ffff087224 */ /* 0x000fe200078e00cb */
[----:B------:R-:W-:Y:S01]  /*1d0a0*/  MOV R9, R202 ;  /* 0x000000ca00097202 */ /* 0x000fe20000000f00 */
[----:B------:R-:W-:Y:S03]  /*1d0b0*/  IMAD.MOV.U32 R10, RZ, RZ, R201 ;  /* 0x000000ffff0a7224 */ /* 0x000fe600078e00c9 */
[----:B------:R-:W-:Y:S02]  /*1d0c0*/  MOV R11, R200 ;  /* 0x000000c8000b7202 */ /* 0x000fe40000000f00 */
[-C--:B------:R-:W-:Y:S07]  /*1d0d0*/  HMMA.16816.F32.BF16 R200, R208, R206.reuse, R12 ;  /* 0x000000ced0c8723c */ /* 0x080fee000004180c */
[----:B------:R-:W-:Y:S01]  /*1d0e0*/  IMAD.MOV.U32 R12, RZ, RZ, R139 ;  /* 0x000000ffff0c7224 */ /* 0x000fe200078e008b */
[C---:B------:R-:W-:Y:S04]  /*1d0f0*/  HMMA.16816.F32.BF16 R204, R188.reuse, R206, R16 ;  /* 0x000000cebccc723c */ /* 0x040fe80000041810 */
[----:B------:R-:W-:Y:S01]  /*1d100*/  MOV R15, R9 ;  /* 0x00000009000f7202 */ /* 0x000fe20000000f00 */
[----:B------:R-:W-:Y:S01]  /*1d110*/  IMAD.MOV.U32 R14, RZ, RZ, R165 ;  /* 0x000000ffff0e7224 */ /* 0x000fe200078e00a5 */
[----:B------:R-:W-:Y:S01]  /*1d120*/  MOV R9, R2 ;  /* 0x0000000200097202 */ /* 0x000fe20000000f00 */
[----:B------:R-:W-:Y:S01]  /*1d130*/  IMAD.MOV.U32 R13, RZ, RZ, R159 ;  /* 0x000000ffff0d7224 */ /* 0x000fe200078e009f */
[-C--:B----4-:R-:W-:Y:S04]  /*1d140*/  HMMA.16816.F32.BF16 R132, R188, R144.reuse, R20 ;  /* 0x00000090bc84723c */ /* 0x090fe80000041814 */
[----:B------:R-:W-:Y:S01]  /*1d150*/  MOV R2, R150 ;  /* 0x0000009600027202 */ /* 0x000fe20000000f00 */
[----:B------:R-:W-:Y:S01]  /*1d160*/  IMAD.MOV.U32 R18, RZ, RZ, R157 ;  /* 0x000000ffff127224 */ /* 0x000fe200078e009d */
[----:B------:R-:W-:Y:S01]  /*1d170*/  MOV R19, R156 ;  /* 0x0000009c00137202 */ /* 0x000fe20000000f00 */
[----:B------:R-:W-:Y:S01]  /*1d180*/  IMAD.MOV.U32 R17, RZ, RZ, R169 ;  /* 0x000000ffff117224 */ /* 0x000fe200078e00a9 */
[C---:B------:R-:W-:Y:S04]  /*1d190*/  HMMA.16816.F32.BF16 R136, R208.reuse, R144, R24 ;  /* 0x00000090d088723c */ /* 0x040fe80000041818 */
[----:B------:R-:W-:Y:S01]  /*1d1a0*/  MOV R16, R170 ;  /* 0x000000aa00107202 */ /* 0x000fe20000000f00 */
[----:B------:R-:W-:Y:S01]  /*1d1b0*/  IMAD.MOV.U32 R23, RZ, RZ, R171 ;  /* 0x000000ffff177224 */ /* 0x000fe200078e00ab */
[----:B------:R-:W-:Y:S01]  /*1d1c0*/  MOV R20, R174 ;  /* 0x000000ae00147202 */ /* 0x000fe20000000f00 */
[----:B------:R-:W-:Y:S01]  /*1d1d0*/  IMAD.MOV.U32 R25, RZ, RZ, R151 ;  /* 0x000000ffff197224 */ /* 0x000fe200078e0097 */
[----:B------:R-:W-:Y:S01]  /*1d1e0*/  MOV R24, R141 ;  /* 0x0000008d00187202 */ /* 0x000fe20000000f00 */
[----:B------:R-:W-:Y:S01]  /*1d1f0*/  IMAD.MOV.U32 R27, RZ, RZ, R175 ;  /* 0x000000ffff1b7224 */ /* 0x000fe200078e00af */
[-C--:B------:R-:W-:Y:S03]  /*1d200*/  HMMA.16816.F32.BF16 R140, R208, R146.reuse, R28 ;  /* 0x00000092d08c723c */ /* 0x080fe6000004181c */
[----:B------:R-:W-:Y:S01]  /*1d210*/  IMAD.MOV.U32 R21, RZ, RZ, R173 ;  /* 0x000000ffff157224 */ /* 0x000fe200078e00ad */
[----:B------:R-:W-:Y:S02]  /*1d220*/  MOV R22, R172 ;  /* 0x000000ac00167202 */ /* 0x000fe40000000f00 */
        /* <DEDUP_REMOVED lines=11> */
[----:B------:R-:W-:Y:S01]  /*1d2e0*/  FADD.FTZ R11, R11, R32 ;  /* 0x000000200b0b7221 */ /* 0x000fe20000010000 */
[----:B------:R-:W-:Y:S01]  /*1d2f0*/  MOV R33, R158 ;  /* 0x0000009e00217202 */ /* 0x000fe20000000f00 */
[----:B------:R-:W-:Y:S01]  /*1d300*/  IMAD.MOV.U32 R0, RZ, RZ, R155 ;  /* 0x000000ffff007224 */ /* 0x000fe200078e009b */
[----:B------:R-:W-:Y:S01]  /*1d310*/  MOV R34, R164 ;  /* 0x000000a400227202 */ /* 0x000fe20000000f00 */
[----:B------:R-:W-:Y:S01]  /*1d320*/  IMAD.MOV.U32 R38, RZ, RZ, R153 ;  /* 0x000000ffff267224 */ /* 0x000fe200078e0099 */
[----:B------:R-:W-:Y:S02]  /*1d330*/  MOV R39, R152 ;  /* 0x0000009800277202 */ /* 0x000fe40000000f00 */
        /* <DEDUP_REMOVED lines=12> */
[----:B------:R-:W-:Y:S02]  /*1d400*/  FADD.FTZ R10, R12, R3 ;  /* 0x000000030c0a7221 */ /* 0x000fe40000010000 */
[----:B------:R-:W2:Y:S02]  /*1d410*/  LDL R12, [R1+0x24] ;  /* 0x00002400010c7983 */ /* 0x000ea40000100800 */
[----:B------:R-:W-:Y:S02]  /*1d420*/  IMAD.MOV.U32 R8, RZ, RZ, R168 ;  /* 0x000000ffff087224 */ /* 0x000fe400078e00a8 */
[C---:B------:R-:W-:Y:S04]  /*1d430*/  HMMA.16816.F32.BF16 R168, R208.reuse, R176, R56 ;  /* 0x000000b0d0a8723c */ /* 0x040fe80000041838 */
[----:B------:R-:W-:Y:S04]  /*1d440*/  FADD.FTZ R0, R0, R39 ;  /* 0x0000002700007221 */ /* 0x000fe80000010000 */
        /* <DEDUP_REMOVED lines=45> */
[----:B------:R-:W-:Y:S01]  /*1d720*/  FADD.FTZ R0, R181, R3 ;  /* 0x00000003b5007221 */ /* 0x000fe20000010000 */
[----:B------:R3:W-:Y:S01]  /*1d730*/  STL [R1], R5 ;  /* 0x0000000501007387 */ /* 0x0007e20000100800 */
[----:B------:R-:W-:Y:S01]  /*1d740*/  FADD.FTZ R3, R249, R4 ;  /* 0x00000004f9037221 */ /* 0x000fe20000010000 */
[----:B------:R-:W-:Y:S01]  /*1d750*/  MOV R181, R185 ;  /* 0x000000b900b57202 */ /* 0x000fe20000000f00 */
[----:B------:R-:W-:Y:S02]  /*1d760*/  FADD.FTZ R2, R183, R2 ;  /* 0x00000002b7027221 */ /* 0x000fe40000010000 */
[----:B------:R-:W-:Y:S01]  /*1d770*/  FADD.FTZ R0, R180, R0 ;  /* 0x00000000b4007221 */ /* 0x000fe20000010000 */
[----:B------:R3:W-:Y:S01]  /*1d780*/  STL [R1+0x4], R3 ;  /* 0x0000040301007387 */ /* 0x0007e20000100800 */
[----:B------:R-:W-:Y:S02]  /*1d790*/  IMAD.MOV.U32 R188, RZ, RZ, R182 ;  /* 0x000000ffffbc7224 */ /* 0x000fe400078e00b6 */
[----:B------:R-:W-:Y:S01]  /*1d7a0*/  IMAD.MOV.U32 R180, RZ, RZ, R186 ;  /* 0x000000ffffb47224 */ /* 0x000fe200078e00ba */
[----:B------:R3:W-:Y:S04]  /*1d7b0*/  STL [R1+0x1c], R2 ;  /* 0x00001c0201007387 */ /* 0x0007e80000100800 */
[----:B------:R3:W-:Y:S01]  /*1d7c0*/  STL [R1+0x8], R0 ;  /* 0x0000080001007387 */ /* 0x0007e20000100800 */
[----:B--2---:R-:W-:Y:S01]  /*1d7d0*/  ISETP.LT.AND P0, PT, R12, UR22, PT ;  /* 0x000000160c007c0c */ /* 0x004fe2000bf01270 */
[----:B------:R-:W-:Y:S11]  /*1d7e0*/  UMOV UR22, UR21 ;  /* 0x0000001500167c82 */ /* 0x000ff60008000000 */
[----:B------:R-:W-:Y:S01]  /*1d7f0*/  @!UPT UIADD3 URZ, URZ, URZ, URZ ;  /* 0x0000003f3f3ff290 */ /* 0x000fe2000fffe03f */
[----:B---3--:R-:W-:-:S05]  /*1d800*/  @P0 BRA `(.L_x_3721) ;  /* 0xffffb2d000000947 */ /* 0x008fca000383ffff */
.L_x_3720:
[----:B------:R-:W-:-:S13]  /*1d810*/  ISETP.LE.AND P0, PT, RZ, UR21, PT ;  /* 0x00000015ff007c0c */ /* 0x000fda000bf03270 */
[----:B------:R-:W-:Y:S05]  /*1d820*/  @!P0 BRA `(.L_x_3722) ;  /* 0x00003b6000008947 */ /* 0x000fea0003800000 */
[----:B------:R-:W2:Y:S01]  /*1d830*/  LDL.64 R8, [R1+0x48] ;  /* 0x0000480001087983 */ /* 0x000ea20000100a00 */
[----:B------:R-:W-:-:S03]  /*1d840*/  ULDC.64 UR4, c[0x0][0x1e0] ;  /* 0x0000780000047ab9 */ /* 0x000fc60000000a00 */
[----:B------:R-:W3:Y:S04]  /*1d850*/  LDL.64 R12, [R1+0x40] ;  /* 0x00004000010c7983 */ /* 0x000ee80000100a00 */
[----:B------:R-:W4:Y:S04]  /*1d860*/  LDL.LU.64 R6, [R1+0x58] ;  /* 0x0000580001067983 */ /* 0x000f280000300a00 */
[----:B-1----:R-:W4:Y:S01]  /*1d870*/  LDL.LU.64 R4, [R1+0x50] ;  /* 0x0000500001047983 */ /* 0x002f220000300a00 */
[----:B------:R-:W-:Y:S02]  /*1d880*/  USHF.L.U32 UR12, UR4, 0x5, URZ ;  /* 0x00000005040c7899 */ /* 0x000fe4000800063f */
[----:B------:R-:W-:Y:S01]  /*1d890*/  UMOV UR8, 0x5 ;  /* 0x0000000500087882 */ /* 0x000fe20000000000 */
[----:B------:R-:W-:Y:S01]  /*1d8a0*/  IMAD.MOV.U32 R2, RZ, RZ, R185 ;  /* 0x000000ffff027224 */ /* 0x000fe200078e00b9 */
[----:B------:R-:W-:Y:S01]  /*1d8b0*/  USHF.L.U64.HI UR8, UR4, UR8, UR5 ;  /* 0x0000000804087299 */ /* 0x000fe20008010205 */
[----:B------:R-:W-:Y:S01]  /*1d8c0*/  IMAD.MOV.U32 R0, RZ, RZ, R186 ;  /* 0x000000ffff007224 */ /* 0x000fe200078e00ba */
[----:B------:R-:W-:Y:S01]  /*1d8d0*/  USHF.L.U32 UR9, UR4, 0x5, URZ ;  /* 0x0000000504097899 */ /* 0x000fe2000800063f */
[----:B------:R-:W-:Y:S01]  /*1d8e0*/  MOV R187, R182 ;  /* 0x000000b600bb7202 */ /* 0x000fe20000000f00 */
[----:B------:R-:W-:Y:S01]  /*1d8f0*/  UIADD3 UR12, UP0, UR12, 0x80, URZ ;  /* 0x000000800c0c7890 */ /* 0x000fe2000ff1e03f */
[----:B------:R-:W-:Y:S01]  /*1d900*/  IMAD.MOV.U32 R183, RZ, RZ, R184 ;  /* 0x000000ffffb77224 */ /* 0x000fe200078e00b8 */
[----:B------:R-:W-:-:S02]  /*1d910*/  UMOV UR10, 0x6 ;  /* 0x00000006000a7882 */ /* 0x000fc40000000000 */
[----:B------:R-:W-:Y:S02]  /*1d920*/  ULDC.64 UR4, c[0x0][0x208] ;  /* 0x0000820000047ab9 */ /* 0x000fe40000000a00 */
[----:B------:R-:W-:Y:S02]  /*1d930*/  USHF.L.U64.HI UR10, UR4, UR10, UR5 ;  /* 0x0000000a040a7299 */ /* 0x000fe40008010205 */
[----:B------:R-:W-:Y:S02]  /*1d940*/  USHF.L.U32 UR13, UR4, 0x6, URZ ;  /* 0x00000006040d7899 */ /* 0x000fe4000800063f */
[----:B------:R-:W-:Y:S02]  /*1d950*/  UIADD3 UR11, UR6, 0x80, URZ ;  /* 0x00000080060b7890 */ /* 0x000fe4000fffe03f */
[----:B------:R-:W-:Y:S02]  /*1d960*/  UIADD3.X UR17, URZ, UR17, URZ, UP0, !UPT ;  /* 0x000000113f117290 */ /* 0x000fe400087fe43f */
[----:B------:R-:W-:Y:S01]  /*1d970*/  ULDC.64 UR4, c[0x0][0x1e0] ;  /* 0x0000780000047ab9 */ /* 0x000fe20000000a00 */
[----:B--2---:R-:W-:-:S05]  /*1d980*/  IADD3 RZ, P0, R8, 0x40, RZ ;  /* 0x0000004008ff7810 */ /* 0x004fca0007f1e0ff */
[----:B---3--:R-:W-:Y:S01]  /*1d990*/  IMAD.X R3, RZ, RZ, R13, P0 ;  /* 0x000000ffff037224 */ /* 0x008fe200000e060d */
[C---:B----4-:R-:W-:Y:S02]  /*1d9a0*/  IADD3 RZ, P1, R6.reuse, 0x40, RZ ;  /* 0x0000004006ff7810 */ /* 0x050fe40007f3e0ff */
[----:B------:R-:W-:Y:S02]  /*1d9b0*/  IADD3 R10, R6, 0x40, RZ ;  /* 0x00000040060a7810 */ /* 0x000fe40007ffe0ff */
[----:B------:R1:W-:Y:S01]  /*1d9c0*/  STL [R1+0x18], R3 ;  /* 0x0000180301007387 */ /* 0x0003e20000100800 */
[----:B------:R-:W-:Y:S02]  /*1d9d0*/  MOV R4, R6 ;  /* 0x0000000600047202 */ /* 0x000fe40000000f00 */
[----:B------:R-:W-:-:S03]  /*1d9e0*/  IADD3.X R11, RZ, R5, RZ, P1, !PT ;  /* 0x00000005ff0b7210 */ /* 0x000fc60000ffe4ff */
[----:B------:R2:W-:Y:S04]  /*1d9f0*/  STL.64 [R1+0x50], R4 ;  /* 0x0000500401007387 */ /* 0x0005e80000100a00 */
[----:B------:R2:W-:Y:S01]  /*1da00*/  STL.64 [R1+0x10], R10 ;  /* 0x0000100a01007387 */ /* 0x0005e20000100a00 */
[----:B-1----:R-:W-:-:S05]  /*1da10*/  IADD3 R3, R8, 0x40, RZ ;  /* 0x0000004008037810 */ /* 0x002fca0007ffe0ff */
[----:B------:R2:W-:Y:S02]  /*1da20*/  STL [R1+0xc], R3 ;  /* 0x00000c0301007387 */ /* 0x0005e40000100800 */
.L_x_3723:
[----:B------:R-:W3:Y:S01]  /*1da30*/  LDL.64 R180, [R1+0x50] ;  /* 0x0000500001b47983 */ /* 0x000ee20000100a00 */
[----:B------:R-:W-:Y:S04]  /*1da40*/  DEPBAR.LE SB0, 0x0 ;  /* 0x000080000000791a */ /* 0x000fe80000000000 */
[----:B------:R-:W-:Y:S01]  /*1da50*/  MOV R182, UR13 ;  /* 0x0000000d00b67c02 */ /* 0x000fe20008000f00 */
[----:B--2---:R-:W2:Y:S01]  /*1da60*/  LDL R3, [R1+0x38] ;  /* 0x0000380001037983 */ /* 0x004ea20000100800 */
[----:B------:R-:W-:Y:S02]  /*1da70*/  USHF.R.S32.HI UR18, URZ, 0x1f, UR21 ;  /* 0x0000001f3f127899 */ /* 0x000fe40008011415 */
[----:B------:R-:W-:Y:S01]  /*1da80*/  UIMAD UR15, UR10, UR21, URZ ;  /* 0x000000150a0f72a4 */ /* 0x000fe2000f8e023f */
[----:B------:R-:W4:Y:S01]  /*1da90*/  LDL.64 R246, [R1+0x10] ;  /* 0x0000100001f67983 */ /* 0x000f220000100a00 */
[----:B------:R-:W-:Y:S02]  /*1daa0*/  UISETP.GT.AND UP0, UPT, UR21, URZ, UPT ;  /* 0x0000003f1500728c */ /* 0x000fe4000bf04270 */
[----:B------:R-:W-:Y:S03]  /*1dab0*/  UIMAD UR15, UR18, UR13, UR15 ;  /* 0x0000000d120f72a4 */ /* 0x000fe6000f8e020f */
[----:B------:R-:W-:Y:S08]  /*1dac0*/  BAR.SYNC.DEFER_BLOCKING 0x0 ;  /* 0x0000000000007b1d */ /* 0x000ff00000010000 */
[----:B-----5:R-:W-:Y:S08]  /*1dad0*/  LDSM.16.M88.4 R64, [R231+0x8100] ;  /* 0x00810000e740783b */ /* 0x020ff00000000200 */
[----:B------:R-:W1:Y:S08]  /*1dae0*/  LDSM.16.M88.4 R16, [R224+0x4100] ;  /* 0x00410000e010783b */ /* 0x000e700000000200 */
[----:B------:R-:W1:Y:S08]  /*1daf0*/  LDSM.16.M88.4 R60, [R231+0xa100] ;  /* 0x00a10000e73c783b */ /* 0x000e700000000200 */
[----:B------:R-:W1:Y:S08]  /*1db00*/  LDSM.16.M88.4 R32, [R224+0x4900] ;  /* 0x00490000e020783b */ /* 0x000e700000000200 */
[----:B------:R-:W4:Y:S04]  /*1db10*/  LDL R252, [R1+0xc] ;  /* 0x00000c0001fc7983 */ /* 0x000f280000100800 */
        /* <DEDUP_REMOVED lines=9> */
[----:B------:R-:W-:Y:S02]  /*1dbb0*/  LDSM.16.M88.4 R220, [R242] ;  /* 0x00000000f2dc783b */ /* 0x000fe40000000200 */
        /* <DEDUP_REMOVED lines=27> */
[----:B--2---:R-:W-:Y:S02]  /*1dd70*/  LOP3.LUT P4, RZ, R3, 0x1, RZ, 0xc0, !PT ;  /* 0x0000000103ff7812 */ /* 0x004fe4000788c0ff */
[C---:B------:R-:W-:Y:S02]  /*1dd80*/  LEA R180, P0, R184.reuse, c[0x0][0x1f8], 0x1 ;  /* 0x00007e00b8b47a11 */ /* 0x040fe400078008ff */
[----:B------:R-:W-:Y:S01]  /*1dd90*/  IADD3 R3, R185, UR15, RZ ;  /* 0x0000000fb9037c10 */ /* 0x000fe2000fffe0ff */
[-C--:B-1----:R-:W-:Y:S03]  /*1dda0*/  HMMA.16816.F32.BF16 R52, R208, R188.reuse, R52 ;  /* 0x000000bcd034723c */ /* 0x082fe60000041834 */
[----:B------:R-:W-:Y:S01]  /*1ddb0*/  LEA.HI.X R181, R184, c[0x0][0x1fc], R3, 0x1, P0 ;  /* 0x00007f00b8b57a11 */ /* 0x000fe200000f0c03 */
[----:B----4-:R-:W-:Y:S01]  /*1ddc0*/  IMAD.WIDE.U32 R184, R182, UR21, R246 ;  /* 0x00000015b6b87c25 */ /* 0x010fe2000f8e00f6 */
[----:B------:R-:W-:Y:S03]  /*1ddd0*/  UIADD3 UR21, UR21, -0x1, URZ ;  /* 0xffffffff15157890 */ /* 0x000fe6000fffe03f */
[C---:B------:R-:W-:Y:S01]  /*1dde0*/  HMMA.16816.F32.BF16 R56, R216.reuse, R188, R56 ;  /* 0x000000bcd838723c */ /* 0x040fe20000041838 */
[----:B------:R-:W-:Y:S01]  /*1ddf0*/  @!PT LDS RZ, [RZ] ;  /* 0x00000000fffff984 */ /* 0x000fe20000000800 */
[----:B------:R-:W-:Y:S01]  /*1de00*/  @!PT LDS RZ, [RZ] ;  /* 0x00000000fffff984 */ /* 0x000fe20000000800 */
[----:B------:R-:W-:Y:S01]  /*1de10*/  @!PT LDS RZ, [RZ] ;  /* 0x00000000fffff984 */ /* 0x000fe20000000800 */
[----:B------:R1:W-:Y:S01]  /*1de20*/  LDGSTS.E.BYPASS.LTC128B.128 [R244+0x100], [R180.64], !P6 ;  /* 0x00100000b4f47fae */ /* 0x0003e2000f101d5c */
[----:B------:R-:W-:Y:S02]  /*1de30*/  @UP0 UIMAD.WIDE.U32 UR22, UR21, UR4, URZ ;  /* 0x00000004151602a5 */ /* 0x000fe4000f8e003f */
[C---:B------:R-:W-:Y:S02]  /*1de40*/  LEA R212, P0, R184.reuse, c[0x0][0x1f8], 0x1 ;  /* 0x00007e00b8d47a11 */ /* 0x040fe400078008ff */
[----:B------:R-:W-:Y:S01]  /*1de50*/  IADD3 R3, R185, UR15, RZ ;  /* 0x0000000fb9037c10 */ /* 0x000fe2000fffe0ff */
[----:B------:R-:W-:Y:S01]  /*1de60*/  @UP0 USHF.L.U32 UR18, UR22, 0x6, URZ ;  /* 0x0000000616120899 */ /* 0x000fe2000800063f */
[-C--:B------:R-:W-:Y:S01]  /*1de70*/  HMMA.16816.F32.BF16 R60, R216, R190.reuse, R60 ;  /* 0x000000bed83c723c */ /* 0x080fe2000004183c */
[----:B------:R-:W-:Y:S03]  /*1de80*/  @UP0 USHF.R.S32.HI UR15, URZ, 0x1f, UR21 ;  /* 0x0000001f3f0f0899 */ /* 0x000fe60008011415 */
[----:B------:R-:W-:Y:S01]  /*1de90*/  LEA.HI.X R213, R184, c[0x0][0x1fc], R3, 0x1, P0 ;  /* 0x00007f00b8d57a11 */ /* 0x000fe200000f0c03 */
[----:B------:R-:W-:Y:S03]  /*1dea0*/  @UP0 UIMAD UR15, UR15, UR4, URZ ;  /* 0x000000040f0f02a4 */ /* 0x000fe6000f8e023f */
[----:B------:R-:W-:Y:S01]  /*1deb0*/  HMMA.16816.F32.BF16 R64, R208, R190, R64 ;  /* 0x000000bed040723c */ /* 0x000fe20000041840 */
[----:B------:R2:W-:Y:S01]  /*1dec0*/  LDGSTS.E.BYPASS.LTC128B.128 [R244+0x2100], [R212.64], !P4 ;  /* 0x02100000d4f47fae */ /* 0x0005e2000e101d5c */
[----:B------:R-:W-:Y:S04]  /*1ded0*/  @UP0 UIMAD UR15, UR21, UR5, UR15 ;  /* 0x00000005150f02a4 */ /* 0x000fe8000f8e020f */
[----:B------:R-:W-:Y:S04]  /*1dee0*/  @UP0 UIADD3 UR15, UR23, UR15, URZ ;  /* 0x0000000f170f0290 */ /* 0x000fe8000fffe03f */
[----:B------:R-:W-:Y:S02]  /*1def0*/  @UP0 USHF.L.U64.HI UR15, UR22, 0x6, UR15 ;  /* 0x00000006160f0899 */ /* 0x000fe4000801020f */
        /* <DEDUP_REMOVED lines=155> */
[----:B------:R-:W-:Y:S01]  /*1e8b0*/  FMNMX.FTZ R3, R17, R3, !PT ;  /* 0x0000000311037209 */ /* 0x000fe20007810000 */
[----:B------:R-:W4:Y:S01]  /*1e8c0*/  LDL R209, [R1+0x18] ;  /* 0x0000180001d17983 */ /* 0x000f220000100800 */
[-C--:B-1----:R-:W-:Y:S04]  /*1e8d0*/  HMMA.16816.F32.BF16 R36, R188, R216.reuse, R36 ;  /* 0x000000d8bc24723c */ /* 0x082fe80000041824 */
[----:B------:R-:W-:Y:S02]  /*1e8e0*/  FMNMX.FTZ R3, R20, R3, !PT ;  /* 0x0000000314037209 */ /* 0x000fe40007810000 */
[----:B------:R-:W-:Y:S02]  /*1e8f0*/  FMNMX.FTZ R180, R18, R180, !PT ;  /* 0x000000b412b47209 */ /* 0x000fe40007810000 */
[C---:B------:R-:W-:Y:S01]  /*1e900*/  HMMA.16816.F32.BF16 R40, R220.reuse, R216, R40 ;  /* 0x000000d8dc28723c */ /* 0x040fe20000041828 */
[----:B------:R-:W3:Y:S03]  /*1e910*/  LDL.64 R216, [R1+0x48] ;  /* 0x0000480001d87983 */ /* 0x000ee60000100a00 */
        /* <DEDUP_REMOVED lines=48> */
[----:B------:R-:W2:Y:S01]  /*1ec20*/  SHFL.BFLY PT, R185, R180, 0x2, 0x1f ;  /* 0x0c401f00b4b97f89 */ /* 0x000ea200000e0000 */
[----:B------:R-:W-:Y:S02]  /*1ec30*/  FMNMX.FTZ R181, R26, R181, !PT ;  /* 0x000000b51ab57209 */ /* 0x000fe40007810000 */
[----:B-1----:R-:W-:Y:S02]  /*1ec40*/  FMNMX.FTZ R186, R186, R184, !PT ;  /* 0x000000b8baba7209 */ /* 0x002fe40007810000 */
[----:B------:R-:W-:Y:S03]  /*1ec50*/  FMNMX.FTZ R181, R27, R181, !PT ;  /* 0x000000b51bb57209 */ /* 0x000fe60007810000 */
[----:B------:R-:W1:Y:S01]  /*1ec60*/  SHFL.BFLY PT, R188, R186, 0x1, 0x1f ;  /* 0x0c201f00babc7f89 */ /* 0x000e6200000e0000 */
[----:B--2---:R-:W-:Y:S07]  /*1ec70*/  FMNMX.FTZ R3, R3, R182, !PT ;  /* 0x000000b603037209 */ /* 0x004fee0007810000 */
[----:B------:R-:W2:Y:S01]  /*1ec80*/  SHFL.BFLY PT, R182, R3, 0x1, 0x1f ;  /* 0x0c201f0003b67f89 */ /* 0x000ea200000e0000 */
[----:B------:R-:W-:Y:S02]  /*1ec90*/  FMNMX.FTZ R184, R180, R185, !PT ;  /* 0x000000b9b4b87209 */ /* 0x000fe40007810000 */
[----:B------:R-:W-:Y:S05]  /*1eca0*/  FMNMX.FTZ R180, R30, R181, !PT ;  /* 0x000000b51eb47209 */ /* 0x000fea0007810000 */
[----:B------:R-:W2:Y:S01]  /*1ecb0*/  SHFL.BFLY PT, R181, R184, 0x1, 0x1f ;  /* 0x0c201f00b8b57f89 */ /* 0x000ea200000e0000 */
[----:B------:R-:W-:Y:S02]  /*1ecc0*/  FMNMX.FTZ R180, R31, R180, !PT ;  /* 0x000000b41fb47209 */ /* 0x000fe40007810000 */
[----:B-1----:R-:W-:Y:S02]  /*1ecd0*/  FMNMX.FTZ R186, R186, R188, !PT ;  /* 0x000000bcbaba7209 */ /* 0x002fe40007810000 */
[----:B------:R-:W-:Y:S03]  /*1ece0*/  FMNMX.FTZ R180, R42, R180, !PT ;  /* 0x000000b42ab47209 */ /* 0x000fe60007810000 */
[C---:B------:R-:W-:Y:S01]  /*1ecf0*/  FADD.FTZ R0, -R186.reuse, R0 ;  /* 0x00000000ba007221 */ /* 0x040fe20000010100 */
[----:B------:R-:W-:Y:S01]  /*1ed00*/  FMNMX.FTZ R180, R43, R180, !PT ;  /* 0x000000b42bb47209 */ /* 0x000fe20007810000 */
[----:B------:R-:W-:Y:S02]  /*1ed10*/  FMUL.FTZ R214, R186, c[0x0][0x2d0] ;  /* 0x0000b400bad67a20 */ /* 0x000fe40000410000 */
[----:B------:R-:W-:Y:S01]  /*1ed20*/  FMUL.FTZ R0, R0, c[0x0][0x2d0] ;  /* 0x0000b40000007a20 */ /* 0x000fe20000410000 */
[----:B------:R-:W-:Y:S01]  /*1ed30*/  FMNMX.FTZ R180, R46, R180, !PT ;  /* 0x000000b42eb47209 */ /* 0x000fe20007810000 */
[--C-:B------:R-:W-:Y:S01]  /*1ed40*/  FFMA.FTZ R4, R4, c[0x0][0x2d0], -R214.reuse ;  /* 0x0000b40004047a23 */ /* 0x100fe200000108d6 */
[----:B--2---:R-:W-:Y:S01]  /*1ed50*/  FMNMX.FTZ R185, R3, R182, !PT ;  /* 0x000000b603b97209 */ /* 0x004fe20007810000 */
[--C-:B------:R-:W-:Y:S01]  /*1ed60*/  FFMA.FTZ R5, R5, c[0x0][0x2d0], -R214.reuse ;  /* 0x0000b40005057a23 */ /* 0x100fe200000108d6 */
[----:B------:R-:W-:Y:S01]  /*1ed70*/  FMNMX.FTZ R3, R47, R180, !PT ;  /* 0x000000b42f037209 */ /* 0x000fe20007810000 */
[----:B------:R-:W-:Y:S01]  /*1ed80*/  MUFU.EX2 R245, R4 ;  /* 0x0000000400f57308 */ /* 0x000fe20000000800 */
[--C-:B------:R-:W-:Y:S02]  /*1ed90*/  FFMA.FTZ R16, R16, c[0x0][0x2d0], -R214.reuse ;  /* 0x0000b40010107a23 */ /* 0x100fe400000108d6 */
[----:B------:R-:W-:Y:S01]  /*1eda0*/  FMNMX.FTZ R3, R58, R3, !PT ;  /* 0x000000033a037209 */ /* 0x000fe20007810000 */
[----:B------:R-:W-:Y:S01]  /*1edb0*/  FMUL.FTZ R213, R185, c[0x0][0x2d0] ;  /* 0x0000b400b9d57a20 */ /* 0x000fe20000410000 */
[----:B------:R-:W-:Y:S01]  /*1edc0*/  FMNMX.FTZ R184, R184, R181, !PT ;  /* 0x000000b5b8b87209 */ /* 0x000fe20007810000 */
[----:B------:R-:W-:Y:S02]  /*1edd0*/  FFMA.FTZ R17, R17, c[0x0][0x2d0], -R214 ;  /* 0x0000b40011117a23 */ /* 0x000fe400000108d6 */
[--C-:B------:R-:W-:Y:S02]  /*1ede0*/  FFMA.FTZ R6, R6, c[0x0][0x2d0], -R213.reuse ;  /* 0x0000b40006067a23 */ /* 0x100fe400000108d5 */
[----:B------:R1:W2:Y:S01]  /*1edf0*/  MUFU.EX2 R180, R0 ;  /* 0x0000000000b47308 */ /* 0x0002a20000000800 */
[--C-:B------:R-:W-:Y:S02]  /*1ee00*/  FFMA.FTZ R7, R7, c[0x0][0x2d0], -R213.reuse ;  /* 0x0000b40007077a23 */ /* 0x100fe400000108d5 */
[----:B------:R-:W-:Y:S02]  /*1ee10*/  FMUL.FTZ R212, R184, c[0x0][0x2d0] ;  /* 0x0000b400b8d47a20 */ /* 0x000fe40000410000 */
[--C-:B------:R-:W-:Y:S02]  /*1ee20*/  FFMA.FTZ R18, R18, c[0x0][0x2d0], -R213.reuse ;  /* 0x0000b40012127a23 */ /* 0x100fe400000108d5 */
[--C-:B------:R-:W-:Y:S02]  /*1ee30*/  FFMA.FTZ R8, R8, c[0x0][0x2d0], -R212.reuse ;  /* 0x0000b40008087a23 */ /* 0x100fe400000108d4 */
[----:B------:R-:W-:Y:S01]  /*1ee40*/  FFMA.FTZ R12, R12, c[0x0][0x2d0], -R212 ;  /* 0x0000b4000c0c7a23 */ /* 0x000fe200000108d4 */
[----:B------:R-:W-:Y:S01]  /*1ee50*/  MUFU.EX2 R246, R6 ;  /* 0x0000000600f67308 */ /* 0x000fe20000000800 */
[--C-:B------:R-:W-:Y:S02]  /*1ee60*/  FFMA.FTZ R19, R19, c[0x0][0x2d0], -R213.reuse ;  /* 0x0000b40013137a23 */ /* 0x100fe400000108d5 */
[--C-:B------:R-:W-:Y:S02]  /*1ee70*/  FFMA.FTZ R32, R32, c[0x0][0x2d0], -R214.reuse ;  /* 0x0000b40020207a23 */ /* 0x100fe400000108d6 */
[----:B------:R-:W-:Y:S02]  /*1ee80*/  FFMA.FTZ R33, R33, c[0x0][0x2d0], -R214 ;  /* 0x0000b40021217a23 */ /* 0x000fe400000108d6 */
[--C-:B------:R-:W-:Y:S02]  /*1ee90*/  FFMA.FTZ R34, R34, c[0x0][0x2d0], -R213.reuse ;  /* 0x0000b40022227a23 */ /* 0x100fe400000108d5 */
[--C-:B------:R-:W-:Y:S01]  /*1eea0*/  FFMA.FTZ R35, R35, c[0x0][0x2d0], -R213.reuse ;  /* 0x0000b40023237a23 */ /* 0x100fe200000108d5 */
[----:B------:R-:W2:Y:S01]  /*1eeb0*/  MUFU.EX2 R223, R5 ;  /* 0x0000000500df7308 */ /* 0x000ea20000000800 */
[----:B------:R-:W-:Y:S02]  /*1eec0*/  FFMA.FTZ R28, R28, c[0x0][0x2d0], -R212 ;  /* 0x0000b4001c1c7a23 */ /* 0x000fe400000108d4 */
[----:B------:R-:W-:Y:S02]  /*1eed0*/  FFMA.FTZ R23, R23, c[0x0][0x2d0], -R213 ;  /* 0x0000b40017177a23 */ /* 0x000fe400000108d5 */
[----:B-1----:R-:W-:Y:S01]  /*1eee0*/  FADD.FTZ R0, -R185, R2 ;  /* 0x00000002b9007221 */ /* 0x002fe20000010100 */
[----:B------:R-:W-:Y:S01]  /*1eef0*/  FMNMX.FTZ R2, R59, R3, !PT ;  /* 0x000000033b027209 */ /* 0x000fe20007810000 */
[----:B--2---:R-:W-:Y:S02]  /*1ef00*/  FMUL.FTZ R132, R180, R132 ;  /* 0x00000084b4847220 */ /* 0x004fe40000410000 */
[----:B------:R-:W-:Y:S01]  /*1ef10*/  FMUL.FTZ R3, R0, c[0x0][0x2d0] ;  /* 0x0000b40000037a20 */ /* 0x000fe20000410000 */
[----:B------:R-:W-:Y:S01]  /*1ef20*/  FMNMX.FTZ R0, R62, R2, !PT ;  /* 0x000000023e007209 */ /* 0x000fe20007810000 */
[----:B------:R-:W-:Y:S01]  /*1ef30*/  FADD.FTZ R2, -R184, R183 ;  /* 0x000000b7b8027221 */ /* 0x000fe20000010100 */
[----:B------:R-:W1:Y:S01]  /*1ef40*/  MUFU.EX2 R251, R7 ;  /* 0x0000000700fb7308 */ /* 0x000e620000000800 */
[C---:B------:R-:W-:Y:S01]  /*1ef50*/  FMUL.FTZ R133, R180.reuse, R133 ;  /* 0x00000085b4857220 */ /* 0x040fe20000410000 */
[----:B------:R-:W-:Y:S01]  /*1ef60*/  FMNMX.FTZ R0, R63, R0, !PT ;  /* 0x000000003f007209 */ /* 0x000fe20007810000 */
[C---:B------:R-:W-:Y:S02]  /*1ef70*/  FMUL.FTZ R144, R180.reuse, R144 ;  /* 0x00000090b4907220 */ /* 0x040fe40000410000 */
[C---:B------:R-:W-:Y:S02]  /*1ef80*/  FMUL.FTZ R145, R180.reuse, R145 ;  /* 0x00000091b4917220 */ /* 0x040fe40000410000 */
[C---:B------:R-:W-:Y:S02]  /*1ef90*/  FMUL.FTZ R148, R180.reuse, R148 ;  /* 0x00000094b4947220 */ /* 0x040fe40000410000 */
[C---:B------:R-:W-:Y:S01]  /*1efa0*/  FMUL.FTZ R149, R180.reuse, R149 ;  /* 0x00000095b4957220 */ /* 0x040fe20000410000 */
[----:B------:R2:W2:Y:S01]  /*1efb0*/  MUFU.EX2 R181, R3 ;  /* 0x0000000300b57308 */ /* 0x0004a20000000800 */
[C---:B------:R-:W-:Y:S01]  /*1efc0*/  FMUL.FTZ R160, R180.reuse, R160 ;  /* 0x000000a0b4a07220 */ /* 0x040fe20000410000 */
[----:B------:R-:W-:Y:S01]  /*1efd0*/  F2FP.BF16.PACK_AB R188, R223, R245 ;  /* 0x000000f5dfbc723e */ /* 0x000fe200000010ff */
[C---:B------:R-:W-:Y:S02]  /*1efe0*/  FMUL.FTZ R161, R180.reuse, R161 ;  /* 0x000000a1b4a17220 */ /* 0x040fe40000410000 */
[C---:B------:R-:W-:Y:S02]  /*1eff0*/  FMUL.FTZ R164, R180.reuse, R164 ;  /* 0x000000a4b4a47220 */ /* 0x040fe40000410000 */
[C---:B------:R-:W-:Y:S02]  /*1f000*/  FMUL.FTZ R165, R180.reuse, R165 ;  /* 0x000000a5b4a57220 */ /* 0x040fe40000410000 */
[C---:B------:R-:W-:Y:S01]  /*1f010*/  FMUL.FTZ R176, R180.reuse, R176 ;  /* 0x000000b0b4b07220 */ /* 0x040fe20000410000 */
[----:B------:R-:W-:Y:S01]  /*1f020*/  MUFU.EX2 R250, R16 ;  /* 0x0000001000fa7308 */ /* 0x000fe20000000800 */
[C---:B------:R-:W-:Y:S02]  /*1f030*/  FMUL.FTZ R177, R180.reuse, R177 ;  /* 0x000000b1b4b17220 */ /* 0x040fe40000410000 */
[C---:B------:R-:W-:Y:S01]  /*1f040*/  FMUL.FTZ R68, R180.reuse, R68 ;  /* 0x00000044b4447220 */ /* 0x040fe20000410000 */
[----:B-1----:R-:W-:Y:S01]  /*1f050*/  F2FP.BF16.PACK_AB R189, R251, R246 ;  /* 0x000000f6fbbd723e */ /* 0x002fe200000010ff */
[C---:B------:R-:W-:Y:S02]  /*1f060*/  FMUL.FTZ R69, R180.reuse, R69 ;  /* 0x00000045b4457220 */ /* 0x040fe40000410000 */
[C---:B------:R-:W-:Y:S02]  /*1f070*/  FMUL.FTZ R80, R180.reuse, R80 ;  /* 0x00000050b4507220 */ /* 0x040fe40000410000 */
[C---:B------:R-:W-:Y:S01]  /*1f080*/  FMUL.FTZ R81, R180.reuse, R81 ;  /* 0x00000051b4517220 */ /* 0x040fe20000410000 */
[----:B------:R-:W1:Y:S01]  /*1f090*/  MUFU.EX2 R248, R17 ;  /* 0x0000001100f87308 */ /* 0x000e620000000800 */
[C---:B------:R-:W-:Y:S02]  /*1f0a0*/  FMUL.FTZ R84, R180.reuse, R84 ;  /* 0x00000054b4547220 */ /* 0x040fe40000410000 */
[----:B------:R-:W-:Y:S02]  /*1f0b0*/  FMUL.FTZ R85, R180, R85 ;  /* 0x00000055b4557220 */ /* 0x000fe40000410000 */
[----:B--2---:R-:W-:Y:S02]  /*1f0c0*/  FMUL.FTZ R3, R2, c[0x0][0x2d0] ;  /* 0x0000b40002037a20 */ /* 0x004fe40000410000 */
[----:B------:R-:W2:Y:S01]  /*1f0d0*/  SHFL.BFLY PT, R2, R0, 0x2, 0x1f ;  /* 0x0c401f0000027f89 */ /* 0x000ea200000e0000 */
[C---:B------:R-:W-:Y:S02]  /*1f0e0*/  FMUL.FTZ R134, R181.reuse, R134 ;  /* 0x00000086b5867220 */ /* 0x040fe40000410000 */
[----:B------:R2:W-:Y:S01]  /*1f0f0*/  MUFU.EX2 R249, R18 ;  /* 0x0000001200f97308 */ /* 0x0005e20000000800 */
[C---:B------:R-:W-:Y:S02]  /*1f100*/  FMUL.FTZ R135, R181.reuse, R135 ;  /* 0x00000087b5877220 */ /* 0x040fe40000410000 */
[C---:B------:R-:W-:Y:S02]  /*1f110*/  FMUL.FTZ R146, R181.reuse, R146 ;  /* 0x00000092b5927220 */ /* 0x040fe40000410000 */
[C---:B------:R-:W-:Y:S02]  /*1f120*/  FMUL.FTZ R147, R181.reuse, R147 ;  /* 0x00000093b5937220 */ /* 0x040fe40000410000 */
[C---:B------:R-:W-:Y:S02]  /*1f130*/  FMUL.FTZ R150, R181.reuse, R150 ;  /* 0x00000096b5967220 */ /* 0x040fe40000410000 */
[C---:B------:R-:W-:Y:S01]  /*1f140*/  FMUL.FTZ R151, R181.reuse, R151 ;  /* 0x00000097b5977220 */ /* 0x040fe20000410000 */
[----:B------:R-:W2:Y:S01]  /*1f150*/  MUFU.EX2 R3, R3 ;  /* 0x0000000300037308 */ /* 0x000ea20000000800 */
[C---:B------:R-:W-:Y:S02]  /*1f160*/  FMUL.FTZ R162, R181.reuse, R162 ;  /* 0x000000a2b5a27220 */ /* 0x040fe40000410000 */
[C---:B------:R-:W-:Y:S01]  /*1f170*/  FMUL.FTZ R163, R181.reuse, R163 ;  /* 0x000000a3b5a37220 */ /* 0x040fe20000410000 */
[----:B-1----:R-:W-:Y:S01]  /*1f180*/  F2FP.BF16.PACK_AB R190, R248, R250 ;  /* 0x000000faf8be723e */ /* 0x002fe200000010ff */
[----:B------:R-:W-:Y:S02]  /*1f190*/  FMUL.FTZ R17, R180, R205 ;  /* 0x000000cdb4117220 */ /* 0x000fe40000410000 */
[C---:B------:R-:W-:Y:S02]  /*1f1a0*/  FMUL.FTZ R166, R181.reuse, R166 ;  /* 0x000000a6b5a67220 */ /* 0x040fe40000410000 */
[C---:B------:R-:W-:Y:S01]  /*1f1b0*/  FMUL.FTZ R167, R181.reuse, R167 ;  /* 0x000000a7b5a77220 */ /* 0x040fe20000410000 */
[----:B------:R-:W1:Y:S01]  /*1f1c0*/  MUFU.EX2 R247, R19 ;  /* 0x0000001300f77308 */ /* 0x000e620000000800 */
[----:B--2---:R-:W-:Y:S01]  /*1f1d0*/  FMNMX.FTZ R0, R0, R2, !PT ;  /* 0x0000000200007209 */ /* 0x004fe20007810000 */
[C---:B------:R-:W-:Y:S02]  /*1f1e0*/  FMUL.FTZ R178, R181.reuse, R178 ;  /* 0x000000b2b5b27220 */ /* 0x040fe40000410000 */
[C---:B------:R-:W-:Y:S02]  /*1f1f0*/  FMUL.FTZ R18, R181.reuse, R206 ;  /* 0x000000ceb5127220 */ /* 0x040fe40000410000 */
[----:B------:R-:W2:Y:S01]  /*1f200*/  SHFL.BFLY PT, R2, R0, 0x1, 0x1f ;  /* 0x0c201f0000027f89 */ /* 0x000ea200000e0000 */
[C---:B------:R-:W-:Y:S02]  /*1f210*/  FMUL.FTZ R179, R181.reuse, R179 ;  /* 0x000000b3b5b37220 */ /* 0x040fe40000410000 */
[C---:B------:R-:W-:Y:S01]  /*1f220*/  FMUL.FTZ R70, R181.reuse, R70 ;  /* 0x00000046b5467220 */ /* 0x040fe20000410000 */
[----:B------:R-:W-:Y:S01]  /*1f230*/  MUFU.EX2 R221, R32 ;  /* 0x0000002000dd7308 */ /* 0x000fe20000000800 */
[C---:B------:R-:W-:Y:S02]  /*1f240*/  FMUL.FTZ R71, R181.reuse, R71 ;  /* 0x00000047b5477220 */ /* 0x040fe40000410000 */
[----:B------:R-:W-:Y:S02]  /*1f250*/  FMUL.FTZ R82, R181, R82 ;  /* 0x00000052b5527220 */ /* 0x000fe40000410000 */
[C---:B------:R-:W-:Y:S02]  /*1f260*/  FMUL.FTZ R136, R3.reuse, R136 ;  /* 0x0000008803887220 */ /* 0x040fe40000410000 */
[C---:B------:R-:W-:Y:S02]  /*1f270*/  FMUL.FTZ R137, R3.reuse, R137 ;  /* 0x0000008903897220 */ /* 0x040fe40000410000 */
[C---:B------:R-:W-:Y:S01]  /*1f280*/  FMUL.FTZ R140, R3.reuse, R140 ;  /* 0x0000008c038c7220 */ /* 0x040fe20000410000 */
[----:B------:R-:W-:Y:S01]  /*1f290*/  MUFU.EX2 R222, R34 ;  /* 0x0000002200de7308 */ /* 0x000fe20000000800 */
[C---:B------:R-:W-:Y:S02]  /*1f2a0*/  FMUL.FTZ R141, R3.reuse, R141 ;  /* 0x0000008d038d7220 */ /* 0x040fe40000410000 */
[----:B------:R-:W-:Y:S01]  /*1f2b0*/  FMUL.FTZ R152, R3, R152 ;  /* 0x0000009803987220 */ /* 0x000fe20000410000 */
[----:B-1----:R-:W-:Y:S01]  /*1f2c0*/  F2FP.BF16.PACK_AB R191, R247, R249 ;  /* 0x000000f9f7bf723e */ /* 0x002fe200000010ff */
[----:B------:R-:W-:Y:S01]  /*1f2d0*/  FMUL.FTZ R19, R181, R207 ;  /* 0x000000cfb5137220 */ /* 0x000fe20000410000 */
[----:B------:R-:W-:Y:S01]  /*1f2e0*/  MOV R207, R250 ;  /* 0x000000fa00cf7202 */ /* 0x000fe20000000f00 */
[C---:B------:R-:W-:Y:S02]  /*1f2f0*/  FMUL.FTZ R153, R3.reuse, R153 ;  /* 0x0000009903997220 */ /* 0x040fe40000410000 */
[C---:B------:R-:W-:Y:S01]  /*1f300*/  FMUL.FTZ R156, R3.reuse, R156 ;  /* 0x0000009c039c7220 */ /* 0x040fe20000410000 */
[----:B--2---:R-:W-:Y:S01]  /*1f310*/  FMNMX.FTZ R182, R0, R2, !PT ;  /* 0x0000000200b67209 */ /* 0x004fe20007810000 */
[C---:B------:R-:W-:Y:S01]  /*1f320*/  FMUL.FTZ R157, R3.reuse, R157 ;  /* 0x0000009d039d7220 */ /* 0x040fe20000410000 */
[----:B------:R-:W-:Y:S01]  /*1f330*/  @P0 IADD3 R2, P2, R252, UR18, RZ ;  /* 0x00000012fc020c10 */ /* 0x000fe2000ff5e0ff */
[----:B------:R-:W-:Y:S01]  /*1f340*/  FMUL.FTZ R168, R3, R168 ;  /* 0x000000a803a87220 */ /* 0x000fe20000410000 */
[----:B------:R1:W-:Y:S01]  /*1f350*/  MUFU.EX2 R252, R8 ;  /* 0x0000000800fc7308 */ /* 0x0003e20000000800 */
[----:B------:R-:W-:Y:S01]  /*1f360*/  FADD.FTZ R0, -R182, R187 ;  /* 0x000000bbb6007221 */ /* 0x000fe20000010100 */
[----:B----4-:R-:W-:Y:S01]  /*1f370*/  @P0 IADD3.X R16, R209, UR15, RZ, P2, !PT ;  /* 0x0000000fd1100c10 */ /* 0x010fe200097fe4ff */
[C---:B------:R-:W-:Y:S02]  /*1f380*/  FMUL.FTZ R169, R3.reuse, R169 ;  /* 0x000000a903a97220 */ /* 0x040fe40000410000 */
[----:B------:R-:W-:Y:S01]  /*1f390*/  FMUL.FTZ R0, R0, c[0x0][0x2d0] ;  /* 0x0000b40000007a20 */ /* 0x000fe20000410000 */
[----:B---3--:R-:W-:Y:S01]  /*1f3a0*/  @P0 IADD3 R4, P1, R216, UR18, RZ ;  /* 0x00000012d8040c10 */ /* 0x008fe2000ff3e0ff */
[C---:B------:R-:W-:Y:S02]  /*1f3b0*/  FMUL.FTZ R172, R3.reuse, R172 ;  /* 0x000000ac03ac7220 */ /* 0x040fe40000410000 */
[----:B------:R-:W-:Y:S01]  /*1f3c0*/  FMUL.FTZ R173, R3, R173 ;  /* 0x000000ad03ad7220 */ /* 0x000fe20000410000 */
[----:B------:R-:W-:Y:S01]  /*1f3d0*/  @P0 IADD3.X R5, R211, UR15, RZ, P1, !PT ;  /* 0x0000000fd3050c10 */ /* 0x000fe20008ffe4ff */
[----:B------:R-:W-:Y:S01]  /*1f3e0*/  MUFU.EX2 R187, R12 ;  /* 0x0000000c00bb7308 */ /* 0x000fe20000000800 */
[C---:B------:R-:W-:Y:S01]  /*1f3f0*/  @P0 LEA R6, P3, R4.reuse, c[0x0][0x1c8], 0x1 ;  /* 0x0000720004060a11 */ /* 0x040fe200078608ff */
[C---:B------:R-:W-:Y:S02]  /*1f400*/  FMUL.FTZ R72, R3.reuse, R72 ;  /* 0x0000004803487220 */ /* 0x040fe40000410000 */
[----:B------:R-:W-:Y:S01]  /*1f410*/  FMUL.FTZ R73, R3, R73 ;  /* 0x0000004903497220 */ /* 0x000fe20000410000 */
[----:B------:R-:W-:Y:S01]  /*1f420*/  @P0 LEA.HI.X R7, R4, c[0x0][0x1cc], R5, 0x1, P3 ;  /* 0x0000730004070a11 */ /* 0x000fe200018f0c05 */
[----:B------:R-:W-:Y:S01]  /*1f430*/  FFMA.FTZ R5, R9, c[0x0][0x2d0], -R212 ;  /* 0x0000b40009057a23 */ /* 0x000fe200000108d4 */
[----:B------:R-:W-:Y:S01]  /*1f440*/  @P0 IADD3 R4, P2, R6, UR9, RZ ;  /* 0x0000000906040c10 */ /* 0x000fe2000ff5e0ff */
[C---:B------:R-:W-:Y:S02]  /*1f450*/  FMUL.FTZ R76, R3.reuse, R76 ;  /* 0x0000004c034c7220 */ /* 0x040fe40000410000 */
[----:B------:R2:W3:Y:S01]  /*1f460*/  MUFU.EX2 R219, R5 ;  /* 0x0000000500db7308 */ /* 0x0004e20000000800 */
[----:B------:R4:W-:Y:S01]  /*1f470*/  @P0 LDGSTS.E.BYPASS.LTC128B.128 [R244+0x4100], [R6.64], !P6 ;  /* 0x0410000006f40fae */ /* 0x0009e2000f101d5c */
[----:B------:R-:W-:Y:S01]  /*1f480*/  FMUL.FTZ R77, R3, R77 ;  /* 0x0000004d034d7220 */ /* 0x000fe20000410000 */
[C---:B-1----:R-:W-:Y:S01]  /*1f490*/  @P0 LEA R8, P1, R2.reuse, c[0x0][0x1c8], 0x1 ;  /* 0x0000720002080a11 */ /* 0x042fe200078208ff */
[C---:B------:R-:W-:Y:S02]  /*1f4a0*/  FMUL.FTZ R83, R181.reuse, R83 ;  /* 0x00000053b5537220 */ /* 0x040fe40000410000 */
[----:B------:R-:W-:Y:S01]  /*1f4b0*/  FMUL.FTZ R86, R181, R86 ;  /* 0x00000056b5567220 */ /* 0x000fe20000410000 */
[----:B------:R-:W-:Y:S01]  /*1f4c0*/  @P0 LEA.HI.X R9, R2, c[0x0][0x1cc], R16, 0x1, P1 ;  /* 0x0000730002090a11 */ /* 0x000fe200008f0c10 */
[----:B------:R-:W-:Y:S02]  /*1f4d0*/  FFMA.FTZ R2, R13, c[0x0][0x2d0], -R212 ;  /* 0x0000b4000d027a23 */ /* 0x000fe400000108d4 */
[----:B------:R-:W1:Y:S01]  /*1f4e0*/  MUFU.EX2 R0, R0 ;  /* 0x0000000000007308 */ /* 0x000e620000000800 */
[C---:B------:R-:W-:Y:S01]  /*1f4f0*/  FMUL.FTZ R16, R180.reuse, R204 ;  /* 0x000000ccb4107220 */ /* 0x040fe20000410000 */
[----:B------:R1:W-:Y:S01]  /*1f500*/  @P0 LDGSTS.E.BYPASS.LTC128B.128 [R244+0x6100], [R8.64], !P4 ;  /* 0x0610000008f40fae */ /* 0x0003e2000e101d5c */
[----:B------:R-:W-:Y:S02]  /*1f510*/  FMUL.FTZ R87, R181, R87 ;  /* 0x00000057b5577220 */ /* 0x000fe40000410000 */
[C---:B------:R-:W-:Y:S02]  /*1f520*/  FMUL.FTZ R88, R3.reuse, R88 ;  /* 0x0000005803587220 */ /* 0x040fe40000410000 */
[C---:B------:R-:W-:Y:S02]  /*1f530*/  FMUL.FTZ R89, R3.reuse, R89 ;  /* 0x0000005903597220 */ /* 0x040fe40000410000 */
[C---:B------:R-:W-:Y:S01]  /*1f540*/  FMUL.FTZ R92, R3.reuse, R92 ;  /* 0x0000005c035c7220 */ /* 0x040fe20000410000 */
[----:B------:R1:W1:Y:S01]  /*1f550*/  MUFU.EX2 R183, R2 ;  /* 0x0000000200b77308 */ /* 0x0002620000000800 */
[----:B------:R-:W-:Y:S02]  /*1f560*/  FMUL.FTZ R93, R3, R93 ;  /* 0x0000005d035d7220 */ /* 0x000fe40000410000 */
[C---:B------:R-:W-:Y:S01]  /*1f570*/  FMUL.FTZ R96, R180.reuse, R96 ;  /* 0x00000060b4607220 */ /* 0x040fe20000410000 */
[----:B--2---:R-:W-:Y:S01]  /*1f580*/  @P0 IADD3.X R5, R7, UR8, RZ, P2, !PT ;  /* 0x0000000807050c10 */ /* 0x004fe200097fe4ff */
[----:B------:R-:W-:Y:S01]  /*1f590*/  FMUL.FTZ R97, R180, R97 ;  /* 0x00000061b4617220 */ /* 0x000fe20000410000 */
[----:B---3--:R-:W-:Y:S01]  /*1f5a0*/  MOV R206, R219 ;  /* 0x000000db00ce7202 */ /* 0x008fe20000000f00 */
[C---:B------:R-:W-:Y:S01]  /*1f5b0*/  FMUL.FTZ R98, R181.reuse, R98 ;  /* 0x00000062b5627220 */ /* 0x040fe20000410000 */
[----:B----4-:R-:W-:Y:S01]  /*1f5c0*/  @P0 IADD3 R6, P1, R4, UR9, RZ ;  /* 0x0000000904060c10 */ /* 0x010fe2000ff3e0ff */
[----:B------:R2:W-:Y:S01]  /*1f5d0*/  @P0 LDGSTS.E.BYPASS.LTC128B.128 [R244+0x4900], [R4.64], !P6 ;  /* 0x0490000004f40fae */ /* 0x0005e2000f101d5c */
[----:B------:R-:W-:Y:S01]  /*1f5e0*/  FMUL.FTZ R99, R181, R99 ;  /* 0x00000063b5637220 */ /* 0x000fe20000410000 */
[----:B------:R-:W-:Y:S01]  /*1f5f0*/  MUFU.EX2 R220, R35 ;  /* 0x0000002300dc7308 */ /* 0x000fe20000000800 */
[C---:B------:R-:W-:Y:S01]  /*1f600*/  @P0 IADD3.X R7, R5.reuse, UR8, RZ, P1, !PT ;  /* 0x0000000805070c10 */ /* 0x040fe20008ffe4ff */
[----:B------:R-:W-:Y:S01]  /*1f610*/  FMUL.FTZ R100, R180, R100 ;  /* 0x00000064b4647220 */ /* 0x000fe20000410000 */
[----:B------:R-:W-:Y:S01]  /*1f620*/  @P0 IADD3 R12, P1, R4, UR12, RZ ;  /* 0x0000000c040c0c10 */ /* 0x000fe2000ff3e0ff */
[C---:B-1----:R-:W-:Y:S02]  /*1f630*/  FMUL.FTZ R138, R0.reuse, R138 ;  /* 0x0000008a008a7220 */ /* 0x042fe40000410000 */
[----:B------:R2:W-:Y:S01]  /*1f640*/  @P0 LDGSTS.E.BYPASS.LTC128B.128 [R244+0x6900], [R4.64+0x80], !P4 ;  /* 0x0690008004f40fae */ /* 0x0005e2000e101d5c */
[----:B------:R-:W-:Y:S01]  /*1f650*/  @P0 IADD3.X R13, R5, UR17, RZ, P1, !PT ;  /* 0x00000011050d0c10 */ /* 0x000fe20008ffe4ff */
[----:B------:R-:W-:Y:S01]  /*1f660*/  FMUL.FTZ R139, R0, R139 ;  /* 0x0000008b008b7220 */ /* 0x000fe20000410000 */
[----:B------:R-:W-:Y:S01]  /*1f670*/  @P0 IADD3 R8, P2, R6, UR9, RZ ;  /* 0x0000000906080c10 */ /* 0x000fe2000ff5e0ff */
[C---:B------:R-:W-:Y:S01]  /*1f680*/  FMUL.FTZ R142, R0.reuse, R142 ;  /* 0x0000008e008e7220 */ /* 0x040fe20000410000 */
[----:B------:R-:W-:Y:S01]  /*1f690*/  MUFU.EX2 R204, R23 ;  /* 0x0000001700cc7308 */ /* 0x000fe20000000800 */
[----:B------:R-:W-:Y:S01]  /*1f6a0*/  FMUL.FTZ R143, R0, R143 ;  /* 0x0000008f008f7220 */ /* 0x000fe20000410000 */
[----:B------:R-:W-:Y:S01]  /*1f6b0*/  @P0 IADD3.X R9, R7, UR8, RZ, P2, !PT ;  /* 0x0000000807090c10 */ /* 0x000fe200097fe4ff */
[----:B------:R1:W-:Y:S01]  /*1f6c0*/  @P0 LDGSTS.E.BYPASS.LTC128B.128 [R244+0x5100], [R6.64], !P6 ;  /* 0x0510000006f40fae */ /* 0x0003e2000f101d5c */
[----:B------:R-:W-:Y:S02]  /*1f6d0*/  FMUL.FTZ R2, R182, c[0x0][0x2d0] ;  /* 0x0000b400b6027a20 */ /* 0x000fe40000410000 */
[----:B------:R-:W-:Y:S02]  /*1f6e0*/  FMUL.FTZ R154, R0, R154 ;  /* 0x0000009a009a7220 */ /* 0x000fe40000410000 */
[--C-:B------:R-:W-:Y:S02]  /*1f6f0*/  FFMA.FTZ R10, R10, c[0x0][0x2d0], -R2.reuse ;  /* 0x0000b4000a0a7a23 */ /* 0x100fe40000010802 */
[--C-:B------:R-:W-:Y:S01]  /*1f700*/  FFMA.FTZ R11, R11, c[0x0][0x2d0], -R2.reuse ;  /* 0x0000b4000b0b7a23 */ /* 0x100fe20000010802 */
[----:B------:R3:W-:Y:S01]  /*1f710*/  @P0 LDGSTS.E.BYPASS.LTC128B.128 [R244+0x7100], [R12.64], !P4 ;  /* 0x071000000cf40fae */ /* 0x0007e2000e101d5c */
[----:B------:R4:W-:Y:S01]  /*1f720*/  MUFU.EX2 R215, R10 ;  /* 0x0000000a00d77308 */ /* 0x0009e20000000800 */
[--C-:B------:R-:W-:Y:S02]  /*1f730*/  FFMA.FTZ R14, R14, c[0x0][0x2d0], -R2.reuse ;  /* 0x0000b4000e0e7a23 */ /* 0x100fe40000010802 */
[----:B------:R-:W-:Y:S02]  /*1f740*/  FFMA.FTZ R15, R15, c[0x0][0x2d0], -R2 ;  /* 0x0000b4000f0f7a23 */ /* 0x000fe40000010802 */
[C---:B------:R-:W-:Y:S02]  /*1f750*/  FMUL.FTZ R155, R0.reuse, R155 ;  /* 0x0000009b009b7220 */ /* 0x040fe40000410000 */
[----:B------:R3:W-:Y:S01]  /*1f760*/  @P0 LDGSTS.E.BYPASS.LTC128B.128 [R244+0x5900], [R8.64], !P6 ;  /* 0x0590000008f40fae */ /* 0x0007e2000f101d5c */
[----:B------:R-:W-:Y:S01]  /*1f770*/  FMUL.FTZ R158, R0, R158 ;  /* 0x0000009e009e7220 */ /* 0x000fe20000410000 */
[----:B--2---:R-:W-:Y:S01]  /*1f780*/  @P0 IADD3 R4, P1, R6, UR12, RZ ;  /* 0x0000000c06040c10 */ /* 0x004fe2000ff3e0ff */
[----:B------:R2:W2:Y:S01]  /*1f790*/  MUFU.EX2 R216, R11 ;  /* 0x0000000b00d87308 */ /* 0x0004a20000000800 */
[C---:B------:R-:W-:Y:S02]  /*1f7a0*/  FMUL.FTZ R159, R0.reuse, R159 ;  /* 0x0000009f009f7220 */ /* 0x040fe40000410000 */
[----:B------:R-:W-:Y:S01]  /*1f7b0*/  @P0 IADD3.X R5, R7, UR17, RZ, P1, !PT ;  /* 0x0000001107050c10 */ /* 0x000fe20008ffe4ff */
[C---:B------:R-:W-:Y:S02]  /*1f7c0*/  FMUL.FTZ R170, R0.reuse, R170 ;  /* 0x000000aa00aa7220 */ /* 0x040fe40000410000 */
[C---:B------:R-:W-:Y:S02]  /*1f7d0*/  FMUL.FTZ R171, R0.reuse, R171 ;  /* 0x000000ab00ab7220 */ /* 0x040fe40000410000 */
[----:B------:R2:W-:Y:S01]  /*1f7e0*/  @P0 LDGSTS.E.BYPASS.LTC128B.128 [R244+0x7900], [R4.64], !P4 ;  /* 0x0790000004f40fae */ /* 0x0005e2000e101d5c */
[C---:B-1----:R-:W-:Y:S01]  /*1f7f0*/  FMUL.FTZ R6, R181.reuse, R194 ;  /* 0x000000c2b5067220 */ /* 0x042fe20000410000 */
[----:B------:R-:W-:Y:S01]  /*1f800*/  MUFU.EX2 R217, R14 ;  /* 0x0000000e00d97308 */ /* 0x000fe20000000800 */
[----:B------:R-:W-:Y:S01]  /*1f810*/  FMUL.FTZ R7, R181, R195 ;  /* 0x000000c3b5077220 */ /* 0x000fe20000410000 */
[----:B------:R-:W-:Y:S01]  /*1f820*/  F2FP.BF16.PACK_AB R194, R183, R187 ;  /* 0x000000bbb7c2723e */ /* 0x000fe200000010ff */
[C---:B----4-:R-:W-:Y:S02]  /*1f830*/  FMUL.FTZ R10, R0.reuse, R198 ;  /* 0x000000c6000a7220 */ /* 0x050fe40000410000 */
[C---:B---3--:R-:W-:Y:S01]  /*1f840*/  FMUL.FTZ R12, R3.reuse, R200 ;  /* 0x000000c8030c7220 */ /* 0x048fe20000410000 */
[----:B------:R-:W1:Y:S01]  /*1f850*/  LDSM.16.MT88.4 R208, [R225+0x100] ;  /* 0x00010000e1d0783b */ /* 0x000e620000004200 */
[C---:B------:R-:W-:Y:S02]  /*1f860*/  FMUL.FTZ R13, R3.reuse, R201 ;  /* 0x000000c9030d7220 */ /* 0x040fe40000410000 */
[C---:B------:R-:W-:Y:S01]  /*1f870*/  FMUL.FTZ R174, R0.reuse, R174 ;  /* 0x000000ae00ae7220 */ /* 0x040fe20000410000 */
[----:B------:R-:W3:Y:S01]  /*1f880*/  MUFU.EX2 R218, R15 ;  /* 0x0000000f00da7308 */ /* 0x000ee20000000800 */
[C---:B------:R-:W-:Y:S02]  /*1f890*/  FMUL.FTZ R175, R0.reuse, R175 ;  /* 0x000000af00af7220 */ /* 0x040fe40000410000 */
[C---:B------:R-:W-:Y:S01]  /*1f8a0*/  FMUL.FTZ R8, R3.reuse, R196 ;  /* 0x000000c403087220 */ /* 0x040fe20000410000 */
[----:B------:R-:W0:Y:S01]  /*1f8b0*/  LDGDEPBAR ;  /* 0x00000000000079af */ /* 0x000e220000000000 */
[----:B------:R-:W-:Y:S02]  /*1f8c0*/  FMUL.FTZ R9, R3, R197 ;  /* 0x000000c503097220 */ /* 0x000fe40000410000 */
[C---:B--2---:R-:W-:Y:S02]  /*1f8d0*/  FMUL.FTZ R11, R0.reuse, R199 ;  /* 0x000000c7000b7220 */ /* 0x044fe40000410000 */
[C---:B------:R-:W-:Y:S02]  /*1f8e0*/  FMUL.FTZ R74, R0.reuse, R74 ;  /* 0x0000004a004a7220 */ /* 0x040fe40000410000 */
[C---:B------:R-:W-:Y:S01]  /*1f8f0*/  FMUL.FTZ R75, R0.reuse, R75 ;  /* 0x0000004b004b7220 */ /* 0x040fe20000410000 */
[----:B------:R-:W2:Y:S01]  /*1f900*/  LDSM.16.MT88.4 R196, [R226+0x100] ;  /* 0x00010000e2c4783b */ /* 0x000ea20000004200 */
[----:B------:R-:W-:Y:S02]  /*1f910*/  FMUL.FTZ R78, R0, R78 ;  /* 0x0000004e004e7220 */ /* 0x000fe40000410000 */
[C---:B------:R-:W-:Y:S01]  /*1f920*/  FMUL.FTZ R4, R180.reuse, R192 ;  /* 0x000000c0b4047220 */ /* 0x040fe20000410000 */
[----:B------:R-:W-:Y:S01]  /*1f930*/  F2FP.BF16.PACK_AB R192, R219, R252 ;  /* 0x000000fcdbc0723e */ /* 0x000fe200000010ff */
[----:B------:R-:W-:Y:S01]  /*1f940*/  FMUL.FTZ R5, R180, R193 ;  /* 0x000000c1b4057220 */ /* 0x000fe20000410000 */
[----:B------:R-:W-:Y:S01]  /*1f950*/  F2FP.BF16.PACK_AB R193, R216, R215 ;  /* 0x000000d7d8c1723e */ /* 0x000fe200000010ff */
[----:B------:R-:W-:Y:S02]  /*1f960*/  FFMA.FTZ R29, R29, c[0x0][0x2d0], -R212 ;  /* 0x0000b4001d1d7a23 */ /* 0x000fe400000108d4 */
[--C-:B------:R-:W-:Y:S02]  /*1f970*/  FFMA.FTZ R30, R30, c[0x0][0x2d0], -R2.reuse ;  /* 0x0000b4001e1e7a23 */ /* 0x100fe40000010802 */
[----:B------:R-:W-:Y:S01]  /*1f980*/  FFMA.FTZ R31, R31, c[0x0][0x2d0], -R2 ;  /* 0x0000b4001f1f7a23 */ /* 0x000fe20000010802 */
[----:B---3--:R-:W-:Y:S01]  /*1f990*/  F2FP.BF16.PACK_AB R195, R218, R217 ;  /* 0x000000d9dac3723e */ /* 0x008fe200000010ff */
[--C-:B------:R-:W-:Y:S02]  /*1f9a0*/  FFMA.FTZ R48, R48, c[0x0][0x2d0], -R214.reuse ;  /* 0x0000b40030307a23 */ /* 0x100fe400000108d6 */
[----:B------:R-:W-:Y:S02]  /*1f9b0*/  FFMA.FTZ R49, R49, c[0x0][0x2d0], -R214 ;  /* 0x0000b40031317a23 */ /* 0x000fe400000108d6 */
[--C-:B------:R-:W-:Y:S02]  /*1f9c0*/  FFMA.FTZ R38, R38, c[0x0][0x2d0], -R213.reuse ;  /* 0x0000b40026267a23 */ /* 0x100fe400000108d5 */
[--C-:B------:R-:W-:Y:S02]  /*1f9d0*/  FFMA.FTZ R40, R40, c[0x0][0x2d0], -R212.reuse ;  /* 0x0000b40028287a23 */ /* 0x100fe400000108d4 */
[----:B------:R-:W-:Y:S02]  /*1f9e0*/  FFMA.FTZ R41, R41, c[0x0][0x2d0], -R212 ;  /* 0x0000b40029297a23 */ /* 0x000fe400000108d4 */
[--C-:B------:R-:W-:Y:S01]  /*1f9f0*/  FFMA.FTZ R42, R42, c[0x0][0x2d0], -R2.reuse ;  /* 0x0000b4002a2a7a23 */ /* 0x100fe20000010802 */
[-C--:B-1----:R-:W-:Y:S01]  /*1fa00*/  HMMA.16816.F32.BF16 R4, R188, R208.reuse, R4 ;  /* 0x000000d0bc04723c */ /* 0x082fe20000041804 */
[----:B------:R-:W-:Y:S02]  /*1fa10*/  MUFU.EX2 R219, R40 ;  /* 0x0000002800db7308 */ /* 0x000fe40000000800 */
[----:B------:R-:W-:Y:S02]  /*1fa20*/  FFMA.FTZ R43, R43, c[0x0][0x2d0], -R2 ;  /* 0x0000b4002b2b7a23 */ /* 0x000fe40000010802 */
[C---:B------:R-:W-:Y:S02]  /*1fa30*/  FMUL.FTZ R79, R0.reuse, R79 ;  /* 0x0000004f004f7220 */ /* 0x040fe40000410000 */
[C---:B------:R-:W-:Y:S01]  /*1fa40*/  FMUL.FTZ R90, R0.reuse, R90 ;  /* 0x0000005a005a7220 */ /* 0x040fe20000410000 */
[C---:B------:R-:W-:Y:S03]  /*1fa50*/  HMMA.16816.F32.BF16 R8, R192.reuse, R208, R8 ;  /* 0x000000d0c008723c */ /* 0x040fe60000041808 */
[----:B------:R1:W-:Y:S01]  /*1fa60*/  MUFU.EX2 R208, R33 ;  /* 0x0000002100d07308 */ /* 0x0003e20000000800 */
[C---:B------:R-:W-:Y:S02]  /*1fa70*/  FMUL.FTZ R14, R0.reuse, R202 ;  /* 0x000000ca000e7220 */ /* 0x040fe40000410000 */
[C---:B------:R-:W-:Y:S02]  /*1fa80*/  FMUL.FTZ R15, R0.reuse, R203 ;  /* 0x000000cb000f7220 */ /* 0x040fe40000410000 */
[C---:B------:R-:W-:Y:S04]  /*1fa90*/  FMUL.FTZ R91, R0.reuse, R91 ;  /* 0x0000005b005b7220 */ /* 0x040fe80000410000 */
[C---:B------:R-:W-:Y:S01]  /*1faa0*/  FMUL.FTZ R94, R0.reuse, R94 ;  /* 0x0000005e005e7220 */ /* 0x040fe20000410000 */
[-C--:B------:R-:W-:Y:S01]  /*1fab0*/  HMMA.16816.F32.BF16 R12, R192, R210.reuse, R12 ;  /* 0x000000d2c00c723c */ /* 0x080fe2000004180c */
[----:B------:R-:W3:Y:S02]  /*1fac0*/  MUFU.EX2 R209, R28 ;  /* 0x0000001c00d17308 */ /* 0x000ee40000000800 */
[----:B------:R-:W-:Y:S02]  /*1fad0*/  FMUL.FTZ R95, R0, R95 ;  /* 0x0000005f005f7220 */ /* 0x000fe40000410000 */
[----:B------:R-:W-:Y:S02]  /*1fae0*/  FMUL.FTZ R101, R180, R101 ;  /* 0x00000065b4657220 */ /* 0x000fe40000410000 */
[C---:B------:R-:W-:Y:S01]  /*1faf0*/  FMUL.FTZ R102, R181.reuse, R102 ;  /* 0x00000066b5667220 */ /* 0x040fe20000410000 */
[C---:B------:R-:W-:Y:S03]  /*1fb00*/  HMMA.16816.F32.BF16 R16, R188.reuse, R210, R16 ;  /* 0x000000d2bc10723c */ /* 0x040fe60000041810 */
[----:B------:R-:W-:Y:S01]  /*1fb10*/  MUFU.EX2 R211, R31 ;  /* 0x0000001f00d37308 */ /* 0x000fe20000000800 */
[----:B------:R-:W-:Y:S01]  /*1fb20*/  FMUL.FTZ R103, R181, R103 ;  /* 0x00000067b5677220 */ /* 0x000fe20000410000 */
[----:B-1----:R-:W-:Y:S01]  /*1fb30*/  LDSM.16.MT88.4 R32, [R225+0x900] ;  /* 0x00090000e120783b */ /* 0x002fe20000004200 */
[C---:B------:R-:W-:Y:S02]  /*1fb40*/  FMUL.FTZ R104, R3.reuse, R104 ;  /* 0x0000006803687220 */ /* 0x040fe40000410000 */
[-C--:B--2---:R-:W-:Y:S04]  /*1fb50*/  HMMA.16816.F32.BF16 R132, R188, R196.reuse, R132 ;  /* 0x000000c4bc84723c */ /* 0x084fe80000041884 */
[C---:B------:R-:W-:Y:S02]  /*1fb60*/  FMUL.FTZ R105, R3.reuse, R105 ;  /* 0x0000006903697220 */ /* 0x040fe40000410000 */
[C---:B------:R-:W-:Y:S02]  /*1fb70*/  FMUL.FTZ R106, R0.reuse, R106 ;  /* 0x0000006a006a7220 */ /* 0x040fe40000410000 */
[C---:B------:R-:W-:Y:S04]  /*1fb80*/  HMMA.16816.F32.BF16 R136, R192.reuse, R196, R136 ;  /* 0x000000c4c088723c */ /* 0x040fe80000041888 */
[C---:B------:R-:W-:Y:S02]  /*1fb90*/  FMUL.FTZ R107, R0.reuse, R107 ;  /* 0x0000006b006b7220 */ /* 0x040fe40000410000 */
        /* <DEDUP_REMOVED lines=8> */
[C---:B------:R-:W-:Y:S04]  /*1fc20*/  FMUL.FTZ R113, R180.reuse, R113 ;  /* 0x00000071b4717220 */ /* 0x040fe80000410000 */
[C---:B------:R-:W-:Y:S02]  /*1fc30*/  FMUL.FTZ R114, R181.reuse, R114 ;  /* 0x00000072b5727220 */ /* 0x040fe40000410000 */
[C---:B------:R-:W-:Y:S02]  /*1fc40*/  FMUL.FTZ R115, R181.reuse, R115 ;  /* 0x00000073b5737220 */ /* 0x040fe40000410000 */
[C---:B------:R-:W-:Y:S02]  /*1fc50*/  FMUL.FTZ R116, R180.reuse, R116 ;  /* 0x00000074b4747220 */ /* 0x040fe40000410000 */
[----:B------:R-:W-:Y:S02]  /*1fc60*/  FMUL.FTZ R117, R180, R117 ;  /* 0x00000075b4757220 */ /* 0x000fe40000410000 */
[C---:B------:R-:W-:Y:S02]  /*1fc70*/  FMUL.FTZ R118, R181.reuse, R118 ;  /* 0x00000076b5767220 */ /* 0x040fe40000410000 */
[----:B------:R-:W-:Y:S02]  /*1fc80*/  FMUL.FTZ R119, R181, R119 ;  /* 0x00000077b5777220 */ /* 0x000fe40000410000 */
[--C-:B------:R-:W-:Y:S02]  /*1fc90*/  FFMA.FTZ R20, R20, c[0x0][0x2d0], -R214.reuse ;  /* 0x0000b40014147a23 */ /* 0x100fe400000108d6 */
[----:B------:R-:W-:Y:S02]  /*1fca0*/  FFMA.FTZ R21, R21, c[0x0][0x2d0], -R214 ;  /* 0x0000b40015157a23 */ /* 0x000fe400000108d6 */
[--C-:B------:R-:W-:Y:S01]  /*1fcb0*/  FFMA.FTZ R22, R22, c[0x0][0x2d0], -R213.reuse ;  /* 0x0000b40016167a23 */ /* 0x100fe200000108d5 */
[----:B------:R-:W-:Y:S01]  /*1fcc0*/  MUFU.EX2 R202, R20 ;  /* 0x0000001400ca7308 */ /* 0x000fe20000000800 */
[--C-:B------:R-:W-:Y:S02]  /*1fcd0*/  FFMA.FTZ R25, R25, c[0x0][0x2d0], -R212.reuse ;  /* 0x0000b40019197a23 */ /* 0x100fe400000108d4 */
[----:B------:R-:W-:Y:S02]  /*1fce0*/  FFMA.FTZ R24, R24, c[0x0][0x2d0], -R212 ;  /* 0x0000b40018187a23 */ /* 0x000fe400000108d4 */
[--C-:B------:R-:W-:Y:S02]  /*1fcf0*/  FFMA.FTZ R26, R26, c[0x0][0x2d0], -R2.reuse ;  /* 0x0000b4001a1a7a23 */ /* 0x100fe40000010802 */
[----:B------:R-:W-:Y:S02]  /*1fd00*/  FFMA.FTZ R27, R27, c[0x0][0x2d0], -R2 ;  /* 0x0000b4001b1b7a23 */ /* 0x000fe40000010802 */
[C---:B------:R-:W-:Y:S01]  /*1fd10*/  FMUL.FTZ R128, R180.reuse, R128 ;  /* 0x00000080b4807220 */ /* 0x040fe20000410000 */
[----:B------:R-:W2:Y:S01]  /*1fd20*/  MUFU.EX2 R20, R29 ;  /* 0x0000001d00147308 */ /* 0x000ea20000000800 */
[----:B------:R-:W-:Y:S01]  /*1fd30*/  FMUL.FTZ R129, R180, R129 ;  /* 0x00000081b4817220 */ /* 0x000fe20000410000 */
[-C--:B-1----:R-:W-:Y:S03]  /*1fd40*/  HMMA.16816.F32.BF16 R148, R188, R196.reuse, R148 ;  /* 0x000000c4bc94723c */ /* 0x082fe60000041894 */
[C---:B------:R-:W-:Y:S02]  /*1fd50*/  FMUL.FTZ R130, R181.reuse, R130 ;  /* 0x00000082b5827220 */ /* 0x040fe40000410000 */
[----:B------:R-:W-:Y:S02]  /*1fd60*/  FMUL.FTZ R131, R181, R131 ;  /* 0x00000083b5837220 */ /* 0x000fe40000410000 */
[--C-:B------:R-:W-:Y:S01]  /*1fd70*/  FFMA.FTZ R36, R36, c[0x0][0x2d0], -R214.reuse ;  /* 0x0000b40024247a23 */ /* 0x100fe200000108d6 */
[C---:B------:R-:W-:Y:S01]  /*1fd80*/  HMMA.16816.F32.BF16 R152, R192.reuse, R196, R152 ;  /* 0x000000c4c098723c */ /* 0x040fe20000041898 */
[----:B------:R-:W-:Y:S03]  /*1fd90*/  MUFU.EX2 R205, R25 ;  /* 0x0000001900cd7308 */ /* 0x000fe60000000800 */
[--C-:B------:R-:W-:Y:S02]  /*1fda0*/  FFMA.FTZ R39, R39, c[0x0][0x2d0], -R213.reuse ;  /* 0x0000b40027277a23 */ /* 0x100fe400000108d5 */
[----:B------:R-:W-:Y:S02]  /*1fdb0*/  FFMA.FTZ R37, R37, c[0x0][0x2d0], -R214 ;  /* 0x0000b40025257a23 */ /* 0x000fe400000108d6 */
[-C--:B------:R-:W-:Y:S03]  /*1fdc0*/  HMMA.16816.F32.BF16 R156, R192, R198.reuse, R156 ;  /* 0x000000c6c09c723c */ /* 0x080fe6000004189c */
[----:B------:R-:W-:Y:S01]  /*1fdd0*/  MUFU.EX2 R201, R24 ;  /* 0x0000001800c97308 */ /* 0x000fe20000000800 */
[--C-:B------:R-:W-:Y:S02]  /*1fde0*/  FFMA.FTZ R45, R45, c[0x0][0x2d0], -R212.reuse ;  /* 0x0000b4002d2d7a23 */ /* 0x100fe400000108d4 */
[--C-:B------:R-:W-:Y:S02]  /*1fdf0*/  FFMA.FTZ R50, R50, c[0x0][0x2d0], -R213.reuse ;  /* 0x0000b40032327a23 */ /* 0x100fe400000108d5 */
[C---:B------:R-:W-:Y:S01]  /*1fe00*/  HMMA.16816.F32.BF16 R160, R188.reuse, R198, R160 ;  /* 0x000000c6bca0723c */ /* 0x040fe200000418a0 */
[----:B------:R-:W1:Y:S03]  /*1fe10*/  LDSM.16.MT88.4 R196, [R227+0x100] ;  /* 0x00010000e3c4783b */ /* 0x000e660000004200 */
[--C-:B------:R-:W-:Y:S01]  /*1fe20*/  FFMA.FTZ R51, R51, c[0x0][0x2d0], -R213.reuse ;  /* 0x0000b40033337a23 */ /* 0x100fe200000108d5 */
[----:B------:R-:W-:Y:S01]  /*1fe30*/  MUFU.EX2 R210, R26 ;  /* 0x0000001a00d27308 */ /* 0x000fe20000000800 */
[----:B------:R-:W-:Y:S02]  /*1fe40*/  FFMA.FTZ R44, R44, c[0x0][0x2d0], -R212 ;  /* 0x0000b4002c2c7a23 */ /* 0x000fe400000108d4 */
[--C-:B------:R-:W-:Y:S04]  /*1fe50*/  FFMA.FTZ R46, R46, c[0x0][0x2d0], -R2.reuse ;  /* 0x0000b4002e2e7a23 */ /* 0x100fe80000010802 */
[----:B------:R-:W-:Y:S02]  /*1fe60*/  FFMA.FTZ R47, R47, c[0x0][0x2d0], -R2 ;  /* 0x0000b4002f2f7a23 */ /* 0x000fe40000010802 */
[--C-:B------:R-:W-:Y:S01]  /*1fe70*/  FFMA.FTZ R52, R52, c[0x0][0x2d0], -R214.reuse ;  /* 0x0000b40034347a23 */ /* 0x100fe200000108d6 */
[----:B------:R4:W-:Y:S01]  /*1fe80*/  MUFU.EX2 R250, R37 ;  /* 0x0000002500fa7308 */ /* 0x0009e20000000800 */
[--C-:B------:R-:W-:Y:S02]  /*1fe90*/  FFMA.FTZ R53, R53, c[0x0][0x2d0], -R214.reuse ;  /* 0x0000b40035357a23 */ /* 0x100fe400000108d6 */
[----:B------:R-:W-:Y:S02]  /*1fea0*/  FFMA.FTZ R65, R65, c[0x0][0x2d0], -R214 ;  /* 0x0000b40041417a23 */ /* 0x000fe400000108d6 */
[--C-:B------:R-:W-:Y:S02]  /*1feb0*/  FFMA.FTZ R54, R54, c[0x0][0x2d0], -R213.reuse ;  /* 0x0000b40036367a23 */ /* 0x100fe400000108d5 */
[--C-:B------:R-:W-:Y:S02]  /*1fec0*/  FFMA.FTZ R55, R55, c[0x0][0x2d0], -R213.reuse ;  /* 0x0000b40037377a23 */ /* 0x100fe400000108d5 */
[--C-:B------:R-:W-:Y:S01]  /*1fed0*/  FFMA.FTZ R66, R66, c[0x0][0x2d0], -R213.reuse ;  /* 0x0000b40042427a23 */ /* 0x100fe200000108d5 */
[----:B------:R-:W-:Y:S01]  /*1fee0*/  MUFU.EX2 R65, R65 ;  /* 0x0000004100417308 */ /* 0x000fe20000000800 */
[----:B------:R-:W-:Y:S02]  /*1fef0*/  FFMA.FTZ R67, R67, c[0x0][0x2d0], -R213 ;  /* 0x0000b40043437a23 */ /* 0x000fe400000108d5 */
[C---:B------:R-:W-:Y:S02]  /*1ff00*/  FMUL.FTZ R120, R3.reuse, R120 ;  /* 0x0000007803787220 */ /* 0x040fe40000410000 */
[C---:B------:R-:W-:Y:S02]  /*1ff10*/  FMUL.FTZ R121, R3.reuse, R121 ;  /* 0x0000007903797220 */ /* 0x040fe40000410000 */
[C---:B------:R-:W-:Y:S02]  /*1ff20*/  FMUL.FTZ R122, R0.reuse, R122 ;  /* 0x0000007a007a7220 */ /* 0x040fe40000410000 */
[C---:B------:R-:W-:Y:S01]  /*1ff30*/  FMUL.FTZ R123, R0.reuse, R123 ;  /* 0x0000007b007b7220 */ /* 0x040fe20000410000 */
[----:B------:R-:W-:Y:S01]  /*1ff40*/  MUFU.EX2 R67, R67 ;  /* 0x0000004300437308 */ /* 0x000fe20000000800 */
[C---:B------:R-:W-:Y:S02]  /*1ff50*/  FMUL.FTZ R124, R3.reuse, R124 ;  /* 0x0000007c037c7220 */ /* 0x040fe40000410000 */
[----:B------:R-:W-:Y:S01]  /*1ff60*/  FMUL.FTZ R125, R3, R125 ;  /* 0x0000007d037d7220 */ /* 0x000fe20000410000 */
[----:B----4-:R-:W-:Y:S01]  /*1ff70*/  MOV R37, R183 ;  /* 0x000000b700257202 */ /* 0x010fe20000000f00 */
[C---:B------:R-:W-:Y:S01]  /*1ff80*/  FMUL.FTZ R126, R0.reuse, R126 ;  /* 0x0000007e007e7220 */ /* 0x040fe20000410000 */
[-C--:B-1----:R-:W-:Y:S03]  /*1ff90*/  HMMA.16816.F32.BF16 R164, R188, R196.reuse, R164 ;  /* 0x000000c4bca4723c */ /* 0x082fe600000418a4 */
[----:B------:R-:W-:Y:S01]  /*1ffa0*/  FMUL.FTZ R127, R0, R127 ;  /* 0x0000007f007f7220 */ /* 0x000fe20000410000 */
[----:B------:R-:W-:Y:S01]  /*1ffb0*/  MUFU.EX2 R183, R43 ;  /* 0x0000002b00b77308 */ /* 0x000fe20000000800 */
[--C-:B------:R-:W-:Y:S02]  /*1ffc0*/  FFMA.FTZ R58, R58, c[0x0][0x2d0], -R2.reuse ;  /* 0x0000b4003a3a7a23 */ /* 0x100fe40000010802 */
[--C-:B------:R-:W-:Y:S01]  /*1ffd0*/  FFMA.FTZ R59, R59, c[0x0][0x2d0], -R2.reuse ;  /* 0x0000b4003b3b7a23 */ /* 0x100fe20000010802 */
[C---:B------:R-:W-:Y:S04]  /*1ffe0*/  HMMA.16816.F32.BF16 R168, R192.reuse, R196, R168 ;  /* 0x000000c4c0a8723c */ /* 0x040fe800000418a8 */
[--C-:B------:R-:W-:Y:S02]  /*1fff0*/  FFMA.FTZ R62, R62, c[0x0][0x2d0], -R2.reuse ;  /* 0x0000b4003e3e7a23 */ /* 0x100fe40000010802 */
[----:B------:R-:W-:Y:S01]  /*20000*/  FFMA.FTZ R2, R63, c[0x0][0x2d0], -R2 ;  /* 0x0000b4003f027a23 */ /* 0x000fe20000010802 */
[----:B------:R-:W1:Y:S01]  /*20010*/  MUFU.EX2 R203, R21 ;  /* 0x0000001500cb7308 */ /* 0x000e620000000800 */
[-C--:B------:R-:W-:Y:S04]  /*20020*/  HMMA.16816.F32.BF16 R172, R192, R198.reuse, R172 ;  /* 0x000000c6c0ac723c */ /* 0x080fe800000418ac */
[--C-:B------:R-:W-:Y:S02]  /*20030*/  FFMA.FTZ R56, R56, c[0x0][0x2d0], -R212.reuse ;  /* 0x0000b40038387a23 */ /* 0x100fe400000108d4 */
[--C-:B------:R-:W-:Y:S02]  /*20040*/  FFMA.FTZ R57, R57, c[0x0][0x2d0], -R212.reuse ;  /* 0x0000b40039397a23 */ /* 0x100fe400000108d4 */
[C---:B------:R-:W-:Y:S01]  /*20050*/  HMMA.16816.F32.BF16 R176, R188.reuse, R198, R176 ;  /* 0x000000c6bcb0723c */ /* 0x040fe200000418b0 */
[----:B------:R-:W4:Y:S01]  /*20060*/  LDSM.16.MT88.4 R196, [R225+0x2100] ;  /* 0x00210000e1c4783b */ /* 0x000f220000004200 */
[----:B------:R1:W1:Y:S02]  /*20070*/  MUFU.EX2 R200, R22 ;  /* 0x0000001600c87308 */ /* 0x0002640000000800 */
[--C-:B------:R-:W-:Y:S02]  /*20080*/  FFMA.FTZ R60, R60, c[0x0][0x2d0], -R212.reuse ;  /* 0x0000b4003c3c7a23 */ /* 0x100fe400000108d4 */
[----:B------:R-:W-:Y:S06]  /*20090*/  FFMA.FTZ R212, R61, c[0x0][0x2d0], -R212 ;  /* 0x0000b4003dd47a23 */ /* 0x000fec00000108d4 */
[----:B------:R-:W-:Y:S10]  /*200a0*/  MUFU.EX2 R212, R212 ;  /* 0x000000d400d47308 */ /* 0x000ff40000000800 */
[----:B------:R-:W-:Y:S10]  /*200b0*/  MUFU.EX2 R61, R54 ;  /* 0x00000036003d7308 */ /* 0x000ff40000000800 */
[----:B------:R-:W-:Y:S01]  /*200c0*/  MUFU.EX2 R55, R55 ;  /* 0x0000003700377308 */ /* 0x000fe20000000800 */
[-C--:B----4-:R-:W-:Y:S09]  /*200d0*/  HMMA.16816.F32.BF16 R68, R188, R196.reuse, R68 ;  /* 0x000000c4bc44723c */ /* 0x090ff20000041844 */
[----:B------:R-:W-:Y:S01]  /*200e0*/  MUFU.EX2 R66, R66 ;  /* 0x0000004200427308 */ /* 0x000fe20000000800 */
[C---:B------:R-:W-:Y:S09]  /*200f0*/  HMMA.16816.F32.BF16 R72, R192.reuse, R196, R72 ;  /* 0x000000c4c048723c */ /* 0x040ff20000041848 */
[----:B------:R-:W-:Y:S01]  /*20100*/  MUFU.EX2 R57, R57 ;  /* 0x0000003900397308 */ /* 0x000fe20000000800 */
[-C--:B------:R-:W-:Y:S09]  /*20110*/  HMMA.16816.F32.BF16 R76, R192, R198.reuse, R76 ;  /* 0x000000c6c04c723c */ /* 0x080ff2000004184c */
[----:B------:R-:W-:Y:S01]  /*20120*/  MUFU.EX2 R60, R60 ;  /* 0x0000003c003c7308 */ /* 0x000fe20000000800 */
[C---:B------:R-:W-:Y:S01]  /*20130*/  HMMA.16816.F32.BF16 R80, R188.reuse, R198, R80 ;  /* 0x000000c6bc50723c */ /* 0x040fe20000041850 */
[----:B------:R-:W4:Y:S08]  /*20140*/  LDSM.16.MT88.4 R196, [R226+0x2100] ;  /* 0x00210000e2c4783b */ /* 0x000f300000004200 */
[----:B------:R-:W-:Y:S10]  /*20150*/  MUFU.EX2 R62, R62 ;  /* 0x0000003e003e7308 */ /* 0x000ff40000000800 */
[----:B------:R-:W-:Y:S10]  /*20160*/  MUFU.EX2 R56, R56 ;  /* 0x0000003800387308 */ /* 0x000ff40000000800 */
[----:B------:R-:W-:Y:S10]  /*20170*/  MUFU.EX2 R58, R58 ;  /* 0x0000003a003a7308 */ /* 0x000ff40000000800 */
[----:B------:R-:W-:Y:S01]  /*20180*/  MUFU.EX2 R59, R59 ;  /* 0x0000003b003b7308 */ /* 0x000fe20000000800 */
        /* <DEDUP_REMOVED lines=11> */
[C---:B------:R-:W-:Y:S07]  /*20240*/  HMMA.16816.F32.BF16 R120, R192.reuse, R196, R120 ;  /* 0x000000c4c078723c */ /* 0x040fee0000041878 */
[----:B------:R-:W-:Y:S01]  /*20250*/  MOV R197, R204 ;  /* 0x000000cc00c57202 */ /* 0x000fe20000000f00 */
[-C--:B------:R-:W-:Y:S04]  /*20260*/  HMMA.16816.F32.BF16 R124, R192, R198.reuse, R124 ;  /* 0x000000c6c07c723c */ /* 0x080fe8000004187c */
[----:B------:R-:W-:Y:S02]  /*20270*/  MOV R204, R223 ;  /* 0x000000df00cc7202 */ /* 0x000fe40000000f00 */
[----:B------:R-:W-:Y:S01]  /*20280*/  MUFU.EX2 R223, R39 ;  /* 0x0000002700df7308 */ /* 0x000fe20000000800 */
[----:B---3--:R-:W-:Y:S01]  /*20290*/  MOV R193, R209 ;  /* 0x000000d100c17202 */ /* 0x008fe20000000f00 */
[----:B------:R-:W-:Y:S04]  /*202a0*/  HMMA.16816.F32.BF16 R128, R188, R198, R128 ;  /* 0x000000c6bc80723c */ /* 0x000fe80000041880 */
[----:B------:R-:W-:Y:S02]  /*202b0*/  MOV R192, R208 ;  /* 0x000000d000c07202 */ /* 0x000fe40000000f00 */
[----:B------:R-:W-:Y:S02]  /*202c0*/  MOV R194, R222 ;  /* 0x000000de00c27202 */ /* 0x000fe40000000f00 */
[----:B------:R3:W-:Y:S01]  /*202d0*/  MUFU.EX2 R209, R30 ;  /* 0x0000001e00d17308 */ /* 0x0007e20000000800 */
[----:B------:R-:W-:Y:S03]  /*202e0*/  MOV R195, R221 ;  /* 0x000000dd00c37202 */ /* 0x000fe60000000f00 */
[----:B------:R-:W-:Y:S02]  /*202f0*/  MOV R199, R220 ;  /* 0x000000dc00c77202 */ /* 0x000fe40000000f00 */
[----:B--2---:R-:W-:Y:S02]  /*20300*/  MOV R198, R20 ;  /* 0x0000001400c67202 */ /* 0x004fe40000000f00 */
[----:B-1----:R-:W-:Y:S02]  /*20310*/  F2FP.BF16.PACK_AB R20, R203, R202 ;  /* 0x000000cacb14723e */ /* 0x002fe400000010ff */
[----:B------:R-:W1:Y:S01]  /*20320*/  MUFU.EX2 R208, R27 ;  /* 0x0000001b00d07308 */ /* 0x000e620000000800 */
[----:B------:R-:W-:Y:S02]  /*20330*/  F2FP.BF16.PACK_AB R22, R192, R195 ;  /* 0x000000c3c016723e */ /* 0x000fe400000010ff */
[----:B------:R-:W-:Y:S02]  /*20340*/  F2FP.BF16.PACK_AB R21, R197, R200 ;  /* 0x000000c8c515723e */ /* 0x000fe400000010ff */
[----:B------:R-:W-:Y:S02]  /*20350*/  F2FP.BF16.PACK_AB R23, R199, R194 ;  /* 0x000000c2c717723e */ /* 0x000fe400000010ff */
[----:B------:R-:W-:Y:S02]  /*20360*/  MOV R196, R205 ;  /* 0x000000cd00c47202 */ /* 0x000fe40000000f00 */
[----:B------:R-:W-:Y:S01]  /*20370*/  F2FP.BF16.PACK_AB R26, R198, R193 ;  /* 0x000000c1c61a723e */ /* 0x000fe200000010ff */
[----:B------:R-:W-:Y:S01]  /*20380*/  MUFU.EX2 R221, R38 ;  /* 0x0000002600dd7308 */ /* 0x000fe20000000800 */
[----:B------:R-:W-:Y:S01]  /*20390*/  F2FP.BF16.PACK_AB R24, R196, R201 ;  /* 0x000000c9c418723e */ /* 0x000fe200000010ff */
[-C--:B------:R-:W-:Y:S01]  /*203a0*/  HMMA.16816.F32.BF16 R4, R20, R32.reuse, R4 ;  /* 0x000000201404723c */ /* 0x080fe20000041804 */
[----:B---3--:R-:W2:Y:S04]  /*203b0*/  LDSM.16.MT88.4 R28, [R226+0x900] ;  /* 0x00090000e21c783b */ /* 0x008ea80000004200 */
[----:B------:R-:W-:Y:S02]  /*203c0*/  MOV R191, R249 ;  /* 0x000000f900bf7202 */ /* 0x000fe40000000f00 */
[----:B------:R-:W-:Y:S01]  /*203d0*/  MOV R189, R248 ;  /* 0x000000f800bd7202 */ /* 0x000fe20000000f00 */
[----:B------:R3:W-:Y:S01]  /*203e0*/  MUFU.EX2 R249, R48 ;  /* 0x0000003000f97308 */ /* 0x0007e20000000800 */
[----:B------:R-:W-:Y:S03]  /*203f0*/  MOV R205, R251 ;  /* 0x000000fb00cd7202 */ /* 0x000fe60000000f00 */
[----:B-1----:R-:W-:Y:S02]  /*20400*/  F2FP.BF16.PACK_AB R25, R208, R210 ;  /* 0x000000d2d019723e */ /* 0x002fe400000010ff */
[----:B------:R-:W-:Y:S02]  /*20410*/  F2FP.BF16.PACK_AB R27, R211, R209 ;  /* 0x000000d1d31b723e */ /* 0x000fe400000010ff */
[----:B------:R-:W-:Y:S02]  /*20420*/  MOV R39, R246 ;  /* 0x000000f600277202 */ /* 0x000fe40000000f00 */
[----:B------:R1:W-:Y:S01]  /*20430*/  MUFU.EX2 R248, R49 ;  /* 0x0000003100f87308 */ /* 0x0003e20000000800 */
[----:B------:R-:W-:Y:S02]  /*20440*/  MOV R213, R205 ;  /* 0x000000cd00d57202 */ /* 0x000fe40000000f00 */
[C---:B------:R-:W-:Y:S04]  /*20450*/  HMMA.16816.F32.BF16 R8, R24.reuse, R32, R8 ;  /* 0x000000201808723c */ /* 0x040fe80000041808 */
[----:B------:R-:W-:Y:S02]  /*20460*/  MOV R190, R187 ;  /* 0x000000bb00be7202 */ /* 0x000fe40000000f00 */
[----:B------:R-:W-:Y:S01]  /*20470*/  MOV R63, R194 ;  /* 0x000000c2003f7202 */ /* 0x000fe20000000f00 */
[----:B------:R-:W4:Y:S01]  /*20480*/  MUFU.EX2 R220, R41 ;  /* 0x0000002900dc7308 */ /* 0x000f220000000800 */
[-C--:B------:R-:W-:Y:S01]  /*20490*/  HMMA.16816.F32.BF16 R12, R24, R34.reuse, R12 ;  /* 0x00000022180c723c */ /* 0x080fe2000004180c */
[----:B---3--:R-:W3:Y:S03]  /*204a0*/  LDL.LU R48, [R1+0x8] ;  /* 0x0000080001307983 */ /* 0x008ee60000300800 */
[----:B------:R-:W-:Y:S04]  /*204b0*/  MOV R33, R245 ;  /* 0x000000f500217202 */ /* 0x000fe80000000f00 */
[C---:B------:R-:W-:Y:S01]  /*204c0*/  HMMA.16816.F32.BF16 R16, R20.reuse, R34, R16 ;  /* 0x000000221410723c */ /* 0x040fe20000041810 */
[----:B------:R4:W3:Y:S01]  /*204d0*/  MUFU.EX2 R188, R42 ;  /* 0x0000002a00bc7308 */ /* 0x0008e20000000800 */
[----:B-1----:R-:W3:Y:S06]  /*204e0*/  LDL.LU R49, [R1+0x1c] ;  /* 0x00001c0001317983 */ /* 0x002eec0000300800 */
[-C--:B--2---:R-:W-:Y:S01]  /*204f0*/  HMMA.16816.F32.BF16 R132, R20, R28.reuse, R132 ;  /* 0x0000001c1484723c */ /* 0x084fe20000041884 */
[----:B------:R-:W2:Y:S02]  /*20500*/  LDL.LU R38, [R1+0x4] ;  /* 0x0000040001267983 */ /* 0x000ea40000300800 */
[----:B------:R1:W1:Y:S02]  /*20510*/  MUFU.EX2 R251, R36 ;  /* 0x0000002400fb7308 */ /* 0x0002640000000800 */
[----:B------:R-:W2:Y:S03]  /*20520*/  LDL.LU R32, [R1] ;  /* 0x0000000001207983 */ /* 0x000ea60000300800 */
[C---:B------:R-:W-:Y:S05]  /*20530*/  HMMA.16816.F32.BF16 R136, R24.reuse, R28, R136 ;  /* 0x0000001c1888723c */ /* 0x040fea0000041888 */
[----:B------:R1:W-:Y:S03]  /*20540*/  MUFU.EX2 R245, R45 ;  /* 0x0000002d00f57308 */ /* 0x0003e60000000800 */
[-C--:B------:R-:W-:Y:S01]  /*20550*/  HMMA.16816.F32.BF16 R140, R24, R30.reuse, R140 ;  /* 0x0000001e188c723c */ /* 0x080fe2000004188c */
[----:B----4-:R-:W-:Y:S06]  /*20560*/  LDSM.16.MT88.4 R40, [R227+0x1100] ;  /* 0x00110000e328783b */ /* 0x010fec0000004200 */
[----:B------:R4:W-:Y:S01]  /*20570*/  MUFU.EX2 R246, R50 ;  /* 0x0000003200f67308 */ /* 0x0009e20000000800 */
[C---:B------:R-:W-:Y:S01]  /*20580*/  HMMA.16816.F32.BF16 R144, R20.reuse, R30, R144 ;  /* 0x0000001e1490723c */ /* 0x040fe20000041890 */
[----:B------:R-:W4:Y:S03]  /*20590*/  LDSM.16.MT88.4 R28, [R228+0x900] ;  /* 0x00090000e41c783b */ /* 0x000f260000004200 */
[----:B-1----:R-:W-:Y:S05]  /*205a0*/  MOV R36, R247 ;  /* 0x000000f700247202 */ /* 0x002fea0000000f00 */
[----:B------:R1:W1:Y:S03]  /*205b0*/  MUFU.EX2 R247, R51 ;  /* 0x0000003300f77308 */ /* 0x0002660000000800 */
[----:B------:R-:W-:Y:S01]  /*205c0*/  FFMA.FTZ R45, R64, c[0x0][0x2d0], -R214 ;  /* 0x0000b400402d7a23 */ /* 0x000fe200000108d6 */
[----:B------:R-:W-:Y:S06]  /*205d0*/  MOV R214, R206 ;  /* 0x000000ce00d67202 */ /* 0x000fec0000000f00 */
[----:B------:R-:W2:Y:S01]  /*205e0*/  MUFU.EX2 R222, R44 ;  /* 0x0000002c00de7308 */ /* 0x000ea20000000800 */
[----:B----4-:R-:W-:Y:S09]  /*205f0*/  MOV R50, R189 ;  /* 0x000000bd00327202 */ /* 0x010ff20000000f00 */
[----:B------:R4:W-:Y:S01]  /*20600*/  MUFU.EX2 R187, R46 ;  /* 0x0000002e00bb7308 */ /* 0x0009e20000000800 */
[----:B-1----:R-:W-:Y:S09]  /*20610*/  MOV R51, R190 ;  /* 0x000000be00337202 */ /* 0x002ff20000000f00 */
[----:B------:R1:W1:Y:S01]  /*20620*/  MUFU.EX2 R64, R47 ;  /* 0x0000002f00407308 */ /* 0x0002620000000800 */
[-C--:B------:R-:W-:Y:S08]  /*20630*/  HMMA.16816.F32.BF16 R148, R20, R28.reuse, R148 ;  /* 0x0000001c1494723c */ /* 0x080ff00000041894 */
[C---:B------:R-:W-:Y:S01]  /*20640*/  HMMA.16816.F32.BF16 R152, R24.reuse, R28, R152 ;  /* 0x0000001c1898723c */ /* 0x040fe20000041898 */
[----:B------:R-:W-:Y:S03]  /*20650*/  MUFU.EX2 R189, R52 ;  /* 0x0000003400bd7308 */ /* 0x000fe60000000800 */
[----:B----4-:R-:W-:Y:S04]  /*20660*/  MOV R46, R191 ;  /* 0x000000bf002e7202 */ /* 0x010fe80000000f00 */
[-C--:B------:R-:W-:Y:S03]  /*20670*/  HMMA.16816.F32.BF16 R156, R24, R30.reuse, R156 ;  /* 0x0000001e189c723c */ /* 0x080fe6000004189c */
[----:B------:R-:W-:Y:S01]  /*20680*/  MUFU.EX2 R191, R45 ;  /* 0x0000002d00bf7308 */ /* 0x000fe20000000800 */
[----:B-1----:R-:W-:Y:S04]  /*20690*/  MOV R47, R207 ;  /* 0x000000cf002f7202 */ /* 0x002fe80000000f00 */
[C---:B------:R-:W-:Y:S01]  /*206a0*/  HMMA.16816.F32.BF16 R160, R20.reuse, R30, R160 ;  /* 0x0000001e14a0723c */ /* 0x040fe200000418a0 */
[----:B------:R-:W1:Y:S04]  /*206b0*/  LDSM.16.MT88.4 R28, [R227+0x900] ;  /* 0x00090000e31c783b */ /* 0x000e680000004200 */
[----:B------:R4:W1:Y:S10]  /*206c0*/  MUFU.EX2 R52, R2 ;  /* 0x0000000200347308 */ /* 0x0008740000000800 */
[----:B------:R1:W1:Y:S02]  /*206d0*/  MUFU.EX2 R190, R53 ;  /* 0x0000003500be7308 */ /* 0x0002640000000800 */
        /* <DEDUP_REMOVED lines=16> */
[----:B------:R-:W-:Y:S02]  /*207e0*/  MOV R48, R37 ;  /* 0x0000002500307202 */ /* 0x000fe40000000f00 */
[----:B------:R-:W-:Y:S01]  /*207f0*/  MOV R215, R193 ;  /* 0x000000c100d77202 */ /* 0x000fe20000000f00 */
[----:B------:R-:W-:Y:S01]  /*20800*/  FFMA.FTZ R3, R3, R49, R252 ;  /* 0x0000003103037223 */ /* 0x000fe200000100fc */
[----:B------:R-:W-:Y:S03]  /*20810*/  MOV R49, R36 ;  /* 0x0000002400317202 */ /* 0x000fe60000000f00 */
[----:B------:R-:W-:Y:S01]  /*20820*/  MOV R252, R204 ;  /* 0x000000cc00fc7202 */ /* 0x000fe20000000f00 */
[----:B--2---:R-:W-:Y:S01]  /*20830*/  FFMA.FTZ R181, R181, R38, R39 ;  /* 0x00000026b5b57223 */ /* 0x004fe20000010027 */
[----:B------:R-:W-:Y:S01]  /*20840*/  LDSM.16.MT88.4 R204, [R225+0x1900] ;  /* 0x00190000e1cc783b */ /* 0x000fe20000004200 */
[----:B------:R-:W-:Y:S04]  /*20850*/  FFMA.FTZ R180, R180, R32, R33 ;  /* 0x00000020b4b47223 */ /* 0x000fe80000010021 */
[----:B------:R-:W-:Y:S03]  /*20860*/  FADD.FTZ R0, R252, R180 ;  /* 0x000000b4fc007221 */ /* 0x000fe60000010000 */
[----:B------:R-:W-:Y:S01]  /*20870*/  LDSM.16.MT88.4 R32, [R226+0x1100] ;  /* 0x00110000e220783b */ /* 0x000fe20000004200 */
[----:B------:R-:W-:Y:S01]  /*20880*/  MOV R252, R192 ;  /* 0x000000c000fc7202 */ /* 0x000fe20000000f00 */
[----:B------:R-:W-:Y:S01]  /*20890*/  FADD.FTZ R0, R47, R0 ;  /* 0x000000002f007221 */ /* 0x000fe20000010000 */
[----:B------:R-:W-:Y:S03]  /*208a0*/  MOV R180, R195 ;  /* 0x000000c300b47202 */ /* 0x000fe60000000f00 */
[----:B----4-:R-:W-:Y:S02]  /*208b0*/  FADD.FTZ R2, R50, R0 ;  /* 0x0000000032027221 */ /* 0x010fe40000010000 */
[----:B------:R-:W-:Y:S01]  /*208c0*/  LDSM.16.MT88.4 R36, [R228+0x1100] ;  /* 0x00110000e424783b */ /* 0x000fe20000004200 */
        /* <DEDUP_REMOVED lines=41> */
[-C--:B------:R-:W-:Y:S04]  /*20b60*/  HMMA.16816.F32.BF16 R76, R28, R26.reuse, R76 ;  /* 0x0000001a1c4c723c */ /* 0x080fe8000004184c */
[----:B------:R-:W-:Y:S01]  /*20b70*/  FADD.FTZ R25, R51, R25 ;  /* 0x0000001933197221 */ /* 0x000fe20000010000 */
[----:B------:R-:W-:Y:S01]  /*20b80*/  MOV R214, R198 ;  /* 0x000000c600d67202 */ /* 0x000fe20000000f00 */
[----:B------:R-:W-:Y:S01]  /*20b90*/  FADD.FTZ R3, R216, R44 ;  /* 0x0000002cd8037221 */ /* 0x000fe20000010000 */
[----:B------:R-:W-:Y:S01]  /*20ba0*/  MOV R216, R197 ;  /* 0x000000c500d87202 */ /* 0x000fe20000000f00 */
[C---:B------:R-:W-:Y:S04]  /*20bb0*/  HMMA.16816.F32.BF16 R80, R20.reuse, R26, R80 ;  /* 0x0000001a1450723c */ /* 0x040fe80000041850 */
[----:B------:R-:W-:Y:S02]  /*20bc0*/  FADD.FTZ R25, R48, R25 ;  /* 0x0000001930197221 */ /* 0x000fe40000010000 */
[----:B------:R-:W-:Y:S01]  /*20bd0*/  FADD.FTZ R24, R213, R181 ;  /* 0x000000b5d5187221 */ /* 0x000fe20000010000 */
[----:B------:R-:W-:Y:S01]  /*20be0*/  F2FP.BF16.PACK_AB R26, R212, R60 ;  /* 0x0000003cd41a723e */ /* 0x000fe200000010ff */
[-C--:B--2---:R-:W-:Y:S04]  /*20bf0*/  HMMA.16816.F32.BF16 R84, R20, R32.reuse, R84 ;  /* 0x000000201454723c */ /* 0x084fe80000041854 */
[----:B------:R-:W-:Y:S01]  /*20c00*/  FADD.FTZ R24, R46, R24 ;  /* 0x000000182e187221 */ /* 0x000fe20000010000 */
[----:B------:R-:W-:Y:S01]  /*20c10*/  F2FP.BF16.PACK_AB R27, R52, R62 ;  /* 0x0000003e341b723e */ /* 0x000fe200000010ff */
[----:B------:R-:W-:Y:S01]  /*20c20*/  LDSM.16.MT88.4 R44, [R226+0x3900] ;  /* 0x00390000e22c783b */ /* 0x000fe20000004200 */
[----:B------:R-:W-:Y:S01]  /*20c30*/  FADD.FTZ R53, R201, R25 ;  /* 0x00000019c9357221 */ /* 0x000fe20000010000 */
[C---:B------:R-:W-:Y:S04]  /*20c40*/  HMMA.16816.F32.BF16 R88, R28.reuse, R32, R88 ;  /* 0x000000201c58723c */ /* 0x040fe80000041858 */
[----:B------:R-:W-:Y:S01]  /*20c50*/  FADD.FTZ R0, R49, R24 ;  /* 0x0000001831007221 */ /* 0x000fe20000010000 */
[----:B------:R-:W-:Y:S01]  /*20c60*/  F2FP.BF16.PACK_AB R24, R57, R56 ;  /* 0x000000383918723e */ /* 0x000fe200000010ff */
[----:B------:R-:W-:Y:S01]  /*20c70*/  LDSM.16.MT88.4 R48, [R228+0x3900] ;  /* 0x00390000e430783b */ /* 0x000fe20000004200 */
[----:B------:R-:W-:Y:S01]  /*20c80*/  F2FP.BF16.PACK_AB R25, R59, R58 ;  /* 0x0000003a3b19723e */ /* 0x000fe200000010ff */
[-C--:B------:R-:W-:Y:S04]  /*20c90*/  HMMA.16816.F32.BF16 R92, R28, R34.reuse, R92 ;  /* 0x000000221c5c723c */ /* 0x080fe8000004185c */
[----:B------:R-:W-:Y:S01]  /*20ca0*/  MOV R213, R199 ;  /* 0x000000c700d57202 */ /* 0x000fe20000000f00 */
[----:B------:R-:W-:Y:S01]  /*20cb0*/  FADD.FTZ R3, R217, R3 ;  /* 0x00000003d9037221 */ /* 0x000fe20000010000 */
[----:B------:R-:W-:Y:S02]  /*20cc0*/  MOV R181, R196 ;  /* 0x000000c400b57202 */ /* 0x000fe40000000f00 */
[C---:B------:R-:W-:Y:S01]  /*20cd0*/  HMMA.16816.F32.BF16 R96, R20.reuse, R34, R96 ;  /* 0x000000221460723c */ /* 0x040fe20000041860 */
[----:B------:R-:W1:Y:S03]  /*20ce0*/  LDSM.16.MT88.4 R32, [R226+0x1900] ;  /* 0x00190000e220783b */ /* 0x000e660000004200 */
[----:B------:R-:W-:Y:S01]  /*20cf0*/  MOV R217, R203 ;  /* 0x000000cb00d97202 */ /* 0x000fe20000000f00 */
[----:B------:R-:W-:Y:S02]  /*20d00*/  FADD.FTZ R54, R218, R3 ;  /* 0x00000003da367221 */ /* 0x000fe40000010000 */
[----:B------:R-:W-:Y:S01]  /*20d10*/  FADD.FTZ R3, R202, R2 ;  /* 0x00000002ca037221 */ /* 0x000fe20000010000 */
[-C--:B---3--:R-:W-:Y:S04]  /*20d20*/  HMMA.16816.F32.BF16 R100, R20, R36.reuse, R100 ;  /* 0x000000241464723c */ /* 0x088fe80000041864 */
[----:B------:R-:W-:Y:S02]  /*20d30*/  FADD.FTZ R3, R217, R3 ;  /* 0x00000003d9037221 */ /* 0x000fe40000010000 */
[----:B------:R-:W-:Y:S02]  /*20d40*/  FADD.FTZ R2, R200, R0 ;  /* 0x00000000c8027221 */ /* 0x000fe40000010000 */
[C---:B------:R-:W-:Y:S04]  /*20d50*/  HMMA.16816.F32.BF16 R104, R28.reuse, R36, R104 ;  /* 0x000000241c68723c */ /* 0x040fe80000041868 */
[----:B------:R-:W-:Y:S02]  /*20d60*/  FADD.FTZ R3, R180, R3 ;  /* 0x00000003b4037221 */ /* 0x000fe40000010000 */
[----:B------:R-:W-:Y:S02]  /*20d70*/  FADD.FTZ R0, R210, R54 ;  /* 0x00000036d2007221 */ /* 0x000fe40000010000 */
[-C--:B------:R-:W-:Y:S04]  /*20d80*/  HMMA.16816.F32.BF16 R108, R28, R38.reuse, R108 ;  /* 0x000000261c6c723c */ /* 0x080fe8000004186c */
[----:B------:R-:W-:Y:S04]  /*20d90*/  FADD.FTZ R2, R216, R2 ;  /* 0x00000002d8027221 */ /* 0x000fe80000010000 */
[C---:B------:R-:W-:Y:S01]  /*20da0*/  HMMA.16816.F32.BF16 R112, R20.reuse, R38, R112 ;  /* 0x000000261470723c */ /* 0x040fe20000041870 */
[----:B------:R-:W-:Y:S03]  /*20db0*/  LDSM.16.MT88.4 R36, [R227+0x1900] ;  /* 0x00190000e324783b */ /* 0x000fe60000004200 */
[----:B------:R-:W-:Y:S04]  /*20dc0*/  FADD.FTZ R2, R63, R2 ;  /* 0x000000023f027221 */ /* 0x000fe80000010000 */
[-C--:B----4-:R-:W-:Y:S08]  /*20dd0*/  HMMA.16816.F32.BF16 R116, R20, R40.reuse, R116 ;  /* 0x000000281474723c */ /* 0x090ff00000041874 */
        /* <DEDUP_REMOVED lines=63> */
[----:B------:R-:W-:Y:S01]  /*211d0*/  FADD.FTZ R4, R187, R2 ;  /* 0x00000002bb047221 */ /* 0x000fe20000010000 */
[----:B------:R-:W-:Y:S01]  /*211e0*/  MOV R187, R182 ;  /* 0x000000b600bb7202 */ /* 0x000fe20000000f00 */
        /* <DEDUP_REMOVED lines=15> */
[----:B------:R-:W-:Y:S01]  /*212e0*/  STL [R1], R4 ;  /* 0x0000000401007387 */ /* 0x000fe20000100800 */
        /* <DEDUP_REMOVED lines=10> */
.L_x_3722:
[----:B-1----:R-:W2:Y:S04]  /*21390*/  LDL.LU R5, [R1] ;  /* 0x0000000001057983 */ /* 0x002ea80000300800 */
        /* <DEDUP_REMOVED lines=184> */
.L_x_3632:
[----:B------:R-:W-:Y:S01]  /*21f20*/  USHF.R.S32.HI UR8, URZ, 0x1f, UR16 ;  /* 0x0000001f3f087899 */ /* 0x000fe20008011410 */
[----:B------:R-:W-:Y:S05]  /*21f30*/  @P4 BRA `(.L_x_3724) ;  /* 0x00001dc000004947 */ /* 0x000fea0003800000 */
[----:B------:R-:W1:Y:S01]  /*21f40*/  S2R R66, SR_TID.X ;  /* 0x0000000000427919 */ /* 0x000e620000002100 */
[----:B------:R-:W-:Y:S01]  /*21f50*/  F2FP.BF16.PACK_AB R57, R57, R192 ;  /* 0x000000c03939723e */ /* 0x000fe200000010ff */
[----:B------:R-:W-:Y:S01]  /*21f60*/  ULDC.64 UR6, c[0x0][0x500] ;  /* 0x0001400000067ab9 */ /* 0x000fe20000000a00 */
[----:B------:R-:W-:Y:S01]  /*21f70*/  F2FP.BF16.PACK_AB R56, R56, R194 ;  /* 0x000000c23838723e */ /* 0x000fe200000010ff */
[----:B------:R-:W-:Y:S01]  /*21f80*/  UISETP.NE.U32.AND UP1, UPT, URZ, UR6, UPT ;  /* 0x000000063f00728c */ /* 0x000fe2000bf25070 */
[----:B------:R-:W-:Y:S01]  /*21f90*/  F2FP.BF16.PACK_AB R7, R205, R204 ;  /* 0x000000cccd07723e */ /* 0x000fe200000010ff */
[----:B------:R-:W-:Y:S01]  /*21fa0*/  ULDC.64 UR4, c[0x0][0x508] ;  /* 0x0001420000047ab9 */ /* 0x000fe20000000a00 */
[----:B------:R-:W-:Y:S01]  /*21fb0*/  F2FP.BF16.PACK_AB R52, R52, R206 ;  /* 0x000000ce3434723e */ /* 0x000fe200000010ff */
[----:B------:R-:W-:Y:S01]  /*21fc0*/  UISETP.NE.AND.EX UP1, UPT, URZ, UR7, UPT, UP1 ;  /* 0x000000073f00728c */ /* 0x000fe2000bf25310 */
[----:B------:R-:W-:Y:S01]  /*21fd0*/  F2FP.BF16.PACK_AB R58, R58, R196 ;  /* 0x000000c43a3a723e */ /* 0x000fe200000010ff */
[----:B------:R-:W-:Y:S01]  /*21fe0*/  UISETP.NE.U32.AND UP0, UPT, URZ, UR4, UPT ;  /* 0x000000043f00728c */ /* 0x000fe2000bf05070 */
[----:B------:R-:W-:Y:S01]  /*21ff0*/  F2FP.BF16.PACK_AB R198, R199, R198 ;  /* 0x000000c6c7c6723e */ /* 0x000fe200000010ff */
[----:B------:R-:W-:Y:S01]  /*22000*/  ULDC.64 UR6, c[0x0][0x500] ;  /* 0x0001400000067ab9 */ /* 0x000fe20000000a00 */
[----:B------:R-:W-:Y:S01]  /*22010*/  F2FP.BF16.PACK_AB R55, R55, R200 ;  /* 0x000000c83737723e */ /* 0x000fe200000010ff */
[----:B------:R-:W-:Y:S01]  /*22020*/  UMOV UR4, 0x4 ;  /* 0x0000000400047882 */ /* 0x000fe20000000000 */
[----:B------:R-:W-:Y:S01]  /*22030*/  F2FP.BF16.PACK_AB R202, R203, R202 ;  /* 0x000000cacbca723e */ /* 0x000fe200000010ff */
[----:B------:R-:W-:Y:S01]  /*22040*/  UIMAD.WIDE UR6, UR26, UR4, UR6 ;  /* 0x000000041a0672a5 */ /* 0x000fe2000f8e0206 */
[----:B------:R-:W-:Y:S01]  /*22050*/  F2FP.BF16.PACK_AB R51, R51, R132 ;  /* 0x000000843333723e */ /* 0x000fe200000010ff */
[----:B------:R-:W-:Y:S01]  /*22060*/  UISETP.NE.AND.EX UP0, UPT, URZ, UR5, UPT, UP0 ;  /* 0x000000053f00728c */ /* 0x000fe2000bf05300 */
        /* <DEDUP_REMOVED lines=99> */
[----:B--2---:R-:W-:Y:S01]  /*226a0*/  IMAD.IADD R8, R7, 0x1, R2 ;  /* 0x0000000107087824 */ /* 0x004fe200078e0202 */
[----:B------:R-:W-:Y:S01]  /*226b0*/  STS [R6+0x80], R49 ;  /* 0x0000803106007388 */ /* 0x000fe20000000800 */
[----:B------:R-:W-:Y:S02]  /*226c0*/  F2FP.BF16.PACK_AB R13, R13, R122 ;  /* 0x0000007a0d0d723e */ /* 0x000fe400000010ff */
[----:B-----5:R-:W-:Y:S01]  /*226d0*/  F2FP.BF16.PACK_AB R10, R125, R124 ;  /* 0x0000007c7d0a723e */ /* 0x020fe200000010ff */
[----:B------:R-:W-:Y:S01]  /*226e0*/  STS [R6+0x480], R48 ;  /* 0x0004803006007388 */ /* 0x000fe20000000800 */
[----:B------:R-:W-:-:S02]  /*226f0*/  F2FP.BF16.PACK_AB R9, R127, R126 ;  /* 0x0000007e7f09723e */ /* 0x000fc400000010ff */
[----:B------:R-:W-:Y:S01]  /*22700*/  PLOP3.LUT P0, PT, PT, PT, UP1, 0x80, 0x0 ;  /* 0x000000000000781c */ /* 0x000fe20003f0f018 */
[----:B------:R1:W-:Y:S01]  /*22710*/  STS [R8+0x400], R5 ;  /* 0x0004000508007388 */ /* 0x0003e20000000800 */
[----:B------:R-:W-:-:S03]  /*22720*/  PLOP3.LUT P1, PT, PT, PT, UP0, 0x80, 0x0 ;  /* 0x000000000000781c */ /* 0x000fc60003f2f008 */
        /* <DEDUP_REMOVED lines=37> */
[----:B-1----:R-:W-:-:S03]  /*22980*/  IMAD.U32 R4, RZ, RZ, UR6 ;  /* 0x00000006ff047e24 */ /* 0x002fc6000f8e00ff */
        /* <DEDUP_REMOVED lines=10> */
[----:B-1----:R-:W-:-:S03]  /*22a30*/  IMAD.U32 R5, RZ, RZ, UR7 ;  /* 0x00000007ff057e24 */ /* 0x002fc6000f8e00ff */
[----:B------:R-:W-:Y:S06]  /*22a40*/  BAR.SYNC.DEFER_BLOCKING 0x1, 0x80 ;  /* 0x0042000000007b1d */ /* 0x000fec0000010000 */
[----:B------:R-:W-:Y:S02]  /*22a50*/  ULDC.64 UR6, c[0x0][0x508] ;  /* 0x0001420000067ab9 */ /* 0x000fe40000000a00 */
[----:B------:R-:W-:Y:S01]  /*22a60*/  @UP0 UIMAD.WIDE UR6, UR26, UR4, UR6 ;  /* 0x000000041a0602a5 */ /* 0x000fe2000f8e0206 */
[----:B------:R-:W3:Y:S01]  /*22a70*/  @P0 LDG.E R0, [R4.64] ;  /* 0x0000001c04000981 */ /* 0x000ee2000c1e1900 */
[----:B------:R-:W-:-:S04]  /*22a80*/  IMAD.MOV.U32 R17, RZ, RZ, c[0x0][0x388] ;  /* 0x0000e200ff117624 */ /* 0x000fc800078e00ff */
[----:B------:R-:W-:Y:S02]  /*22a90*/  IMAD.U32 R2, RZ, RZ, UR6 ;  /* 0x00000006ff027e24 */ /* 0x000fe4000f8e00ff */
[----:B------:R-:W-:-:S05]  /*22aa0*/  IMAD.U32 R3, RZ, RZ, UR7 ;  /* 0x00000007ff037e24 */ /* 0x000fca000f8e00ff */
[----:B------:R1:W5:Y:S02]  /*22ab0*/  @P1 LDG.E R17, [R2.64] ;  /* 0x0000001c02111981 */ /* 0x000364000c1e1900 */
[----:B-1----:R-:W-:Y:S02]  /*22ac0*/  CS2R R2, SRZ ;  /* 0x0000000000027805 */ /* 0x002fe4000001ff00 */
[--C-:B---3--:R-:W-:Y:S01]  /*22ad0*/  @P0 SHF.R.S32.HI R3, RZ, 0x1f, R0.reuse ;  /* 0x0000001fff030819 */ /* 0x108fe20000011400 */
[----:B------:R-:W-:Y:S01]  /*22ae0*/  @P0 IMAD.MOV.U32 R2, RZ, RZ, R0 ;  /* 0x000000ffff020224 */ /* 0x000fe200078e0000 */
[----:B------:R-:W-:Y:S05]  /*22af0*/  @P1 BRA `(.L_x_3725) ;  /* 0x0000004000001947 */ /* 0x000fea0003800000 */
[----:B--2---:R-:W-:Y:S05]  /*22b00*/  @!P0 BRA `(.L_x_3725) ;  /* 0x0000003000008947 */ /* 0x004fea0003800000 */
[----:B------:R1:W2:Y:S04]  /*22b10*/  LDG.E R0, [R4.64] ;  /* 0x0000001c04007981 */ /* 0x0002a8000c1e1900 */
[----:B-1----:R-:W2:Y:S02]  /*22b20*/  LDG.E R4, [R4.64+0x4] ;  /* 0x0000041c04047981 */ /* 0x002ea4000c1e1900 */
[----:B--2--5:R-:W-:-:S02]  /*22b30*/  IADD3 R17, -R0, R4, RZ ;  /* 0x0000000400117210 */ /* 0x024fc40007ffe1ff */
.L_x_3725:
[----:B--2---:R-:W-:Y:S01]  /*22b40*/  LOP3.LUT R6, R60, 0xffffffe0, RZ, 0xc0, !PT ;  /* 0xffffffe03c067812 */ /* 0x004fe200078ec0ff */
[----:B------:R-:W1:Y:S01]  /*22b50*/  R2UR UR5, R3 ;  /* 0x00000000030573c2 */ /* 0x000e6200000e0000 */
[----:B------:R-:W-:Y:S01]  /*22b60*/  IMAD.MOV.U32 R5, RZ, RZ, c[0x0][0x4e8] ;  /* 0x00013a00ff057624 */ /* 0x000fe200078e00ff */
[----:B------:R-:W-:Y:S01]  /*22b70*/  SHF.R.S32.HI R4, RZ, 0x1f, R59 ;  /* 0x0000001fff047819 */ /* 0x000fe2000001143b */
[----:B------:R-:W2:Y:S01]  /*22b80*/  S2R R76, SR_CTAID.X ;  /* 0x00000000004c7919 */ /* 0x000ea20000002500 */
[----:B------:R-:W-:Y:S01]  /*22b90*/  IMAD.IADD R6, R66, 0x1, -R6 ;  /* 0x0000000142067824 */ /* 0x000fe200078e0a06 */
[----:B------:R-:W-:Y:S01]  /*22ba0*/  LEA.HI R0, R32, R32, RZ, 0x1 ;  /* 0x0000002020007211 */ /* 0x000fe200078f08ff */
[----:B------:R-:W-:Y:S01]  /*22bb0*/  ULDC.64 UR6, c[0x0][0x490] ;  /* 0x0001240000067ab9 */ /* 0x000fe20000000a00 */
[----:B------:R-:W-:Y:S01]  /*22bc0*/  LEA.HI R4, R4, R59, RZ, 0x2 ;  /* 0x0000003b04047211 */ /* 0x000fe200078f10ff */
[----:B------:R-:W3:Y:S01]  /*22bd0*/  R2UR UR10, R2 ;  /* 0x00000000020a73c2 */ /* 0x000ee200000e0000 */
[----:B------:R-:W-:Y:S01]  /*22be0*/  SHF.R.S32.HI R8, RZ, 0x1f, R6 ;  /* 0x0000001fff087819 */ /* 0x000fe20000011406 */
[----:B------:R-:W-:Y:S01]  /*22bf0*/  ULDC UR9, c[0x0][0x3a4] ;  /* 0x0000e90000097ab9 */ /* 0x000fe20000000800 */
[----:B------:R-:W-:Y:S01]  /*22c00*/  ISETP.NE.AND P1, PT, R5, 0x1, PT ;  /* 0x000000010500780c */ /* 0x000fe20003f25270 */
[----:B-----5:R-:W-:Y:S01]  /*22c10*/  IMAD R17, R17, c[0x0][0x4e8], RZ ;  /* 0x00013a0011117a24 */ /* 0x020fe200078e02ff */
[C---:B------:R-:W-:Y:S01]  /*22c20*/  LOP3.LUT R5, R0.reuse, 0x1ffffffe, RZ, 0xc0, !PT ;  /* 0x1ffffffe00057812 */ /* 0x040fe200078ec0ff */
[----:B------:R-:W-:Y:S01]  /*22c30*/  IMAD.SHL.U32 R0, R0, 0x20, RZ ;  /* 0x0000002000007824 */ /* 0x000fe200078e00ff */
[----:B------:R-:W-:Y:S01]  /*22c40*/  LOP3.LUT R4, R4, 0xffffffc, RZ, 0xc0, !PT ;  /* 0x0ffffffc04047812 */ /* 0x000fe200078ec0ff */
[----:B------:R4:W1:Y:S01]  /*22c50*/  R2UR UR11, R3 ;  /* 0x00000000030b73c2 */ /* 0x00086200000e0000 */
[----:B------:R-:W-:Y:S01]  /*22c60*/  LEA.HI R8, R8, R6, RZ, 0x2 ;  /* 0x0000000608087211 */ /* 0x000fe200078f10ff */
[----:B------:R-:W-:Y:S01]  /*22c70*/  IMAD.IADD R7, R32, 0x1, -R5 ;  /* 0x0000000120077824 */ /* 0x000fe200078e0a05 */
[----:B------:R-:W-:Y:S01]  /*22c80*/  LOP3.LUT R0, R0, 0xffffffc0, RZ, 0xc0, !PT ;  /* 0xffffffc000007812 */ /* 0x000fe200078ec0ff */
[----:B------:R-:W-:Y:S01]  /*22c90*/  IMAD.IADD R4, R59, 0x1, -R4 ;  /* 0x000000013b047824 */ /* 0x000fe200078e0a04 */
[----:B------:R-:W-:Y:S01]  /*22ca0*/  SHF.R.S32.HI R5, RZ, 0x2, R8 ;  /* 0x00000002ff057819 */ /* 0x000fe20000011408 */
[----:B------:R-:W-:Y:S01]  /*22cb0*/  BSSY B0, `(.L_x_3726) ;  /* 0x000008d000007945 */ /* 0x000fe20003800000 */
[----:B------:R-:W-:Y:S01]  /*22cc0*/  LOP3.LUT P0, RZ, R6, 0x3, RZ, 0xc0, !PT ;  /* 0x0000000306ff7812 */ /* 0x000fe2000780c0ff */
[----:B------:R-:W-:Y:S01]  /*22cd0*/  IMAD R0, R7, 0x8, R0 ;  /* 0x0000000807007824 */ /* 0x000fe200078e0200 */
[----:B-1----:R-:W-:Y:S01]  /*22ce0*/  UMOV UR11, UR5 ;  /* 0x00000005000b7c82 */ /* 0x002fe20008000000 */
[----:B------:R-:W-:Y:S01]  /*22cf0*/  IMAD R15, R4, 0x10, R5 ;  /* 0x00000010040f7824 */ /* 0x000fe200078e0205 */
[----:B------:R1:W1:Y:S02]  /*22d00*/  R2UR UR4, R2 ;  /* 0x00000000020473c2 */ /* 0x00026400000e0000 */
[----:B-1----:R-:W-:Y:S01]  /*22d10*/  UIMAD UR4, UR8, UR6, URZ ;  /* 0x00000006080472a4 */ /* 0x002fe2000f8e023f */
[-C--:B------:R-:W-:Y:S01]  /*22d20*/  LEA.HI R5, R65, R66.reuse, RZ, 0x3 ;  /* 0x0000004241057211 */ /* 0x080fe200078f18ff */
[----:B------:R-:W-:Y:S01]  /*22d30*/  IMAD.IADD R4, R15, 0x1, R0 ;  /* 0x000000010f047824 */ /* 0x000fe200078e0200 */
[----:B------:R-:W-:Y:S01]  /*22d40*/  LEA.HI R21, R65, R66, RZ, 0x6 ;  /* 0x0000004241157211 */ /* 0x000fe200078f30ff */
[----:B---3--:R-:W-:Y:S01]  /*22d50*/  UIMAD.WIDE.U32 UR10, UR16, UR6, UR10 ;  /* 0x00000006100a72a5 */ /* 0x008fe2000f8e000a */
[----:B------:R-:W-:Y:S01]  /*22d60*/  LOP3.LUT R6, R5, 0xfffffff8, RZ, 0xc0, !PT ;  /* 0xfffffff805067812 */ /* 0x000fe200078ec0ff */
[----:B--2---:R-:W-:Y:S01]  /*22d70*/  IMAD R4, R76, 0x80, R4 ;  /* 0x000000804c047824 */ /* 0x004fe200078e0204 */
[----:B------:R-:W1:Y:S01]  /*22d80*/  R2UR UR14, R2 ;  /* 0x00000000020e73c2 */ /* 0x000e6200000e0000 */
[----:B------:R-:W-:Y:S01]  /*22d90*/  USHF.R.S32.HI UR6, URZ, 0x1f, UR26 ;  /* 0x0000001f3f067899 */ /* 0x000fe2000801141a */
[----:B------:R-:W-:Y:S01]  /*22da0*/  SHF.R.S32.HI R19, RZ, 0x3, R5 ;  /* 0x00000003ff137819 */ /* 0x000fe20000011405 */
[----:B------:R-:W-:Y:S01]  /*22db0*/  UIMAD UR7, UR16, UR7, UR4 ;  /* 0x00000007100772a4 */ /* 0x000fe2000f8e0204 */
[----:B------:R-:W-:Y:S01]  /*22dc0*/  IMAD.MOV.U32 R0, RZ, RZ, R4 ;  /* 0x000000ffff007224 */ /* 0x000fe200078e0004 */
[----:B------:R-:W-:Y:S01]  /*22dd0*/  USEL UR6, UR6, URZ, !UP1 ;  /* 0x0000003f06067287 */ /* 0x000fe2000c800000 */
[----:B------:R-:W-:Y:S01]  /*22de0*/  IMAD.IADD R6, R66, 0x1, -R6 ;  /* 0x0000000142067824 */ /* 0x000fe200078e0a06 */
[----:B------:R-:W-:Y:S01]  /*22df0*/  ULDC.64 UR4, c[0x0][0x498] ;  /* 0x0001260000047ab9 */ /* 0x000fe20000000a00 */
[----:B------:R-:W2:Y:S01]  /*22e00*/  R2UR UR13, R3 ;  /* 0x00000000030d73c2 */ /* 0x000ea200000e0000 */
[----:B------:R-:W-:Y:S01]  /*22e10*/  UIADD3 UR11, UR11, UR7, URZ ;  /* 0x000000070b0b7290 */ /* 0x000fe2000fffe03f */
[----:B------:R-:W-:Y:S01]  /*22e20*/  IMAD R15, R76, 0x80, R15 ;  /* 0x000000804c0f7824 */ /* 0x000fe200078e020f */
[----:B------:R-:W-:-:S02]  /*22e30*/  USEL UR26, UR26, URZ, !UP1 ;  /* 0x0000003f1a1a7287 */ /* 0x000fc4000c800000 */
[----:B------:R-:W-:Y:S02]  /*22e40*/  UIMAD UR7, UR6, UR4, URZ ;  /* 0x00000004060772a4 */ /* 0x000fe4000f8e023f */
[----:B------:R-:W-:Y:S01]  /*22e50*/  UIMAD.WIDE.U32 UR18, UR26, UR4, UR10 ;  /* 0x000000041a1272a5 */ /* 0x000fe2000f8e000a */
[----:B------:R3:W4:Y:S01]  /*22e60*/  R2UR UR12, R2 ;  /* 0x00000000020c73c2 */ /* 0x00072200000e0000 */
[----:B------:R-:W-:Y:S02]  /*22e70*/  UIMAD UR7, UR26, UR5, UR7 ;  /* 0x000000051a0772a4 */ /* 0x000fe4000f8e0207 */
[----:B------:R-:W-:Y:S02]  /*22e80*/  ULDC UR10, c[0x0][0x3a0] ;  /* 0x0000e800000a7ab9 */ /* 0x000fe40000000800 */
[----:B------:R-:W-:Y:S02]  /*22e90*/  ULDC.64 UR4, c[0x0][0x3e8] ;  /* 0x0000fa0000047ab9 */ /* 0x000fe40000000a00 */
[----:B------:R-:W-:Y:S01]  /*22ea0*/  UIMAD UR8, UR8, UR4, URZ ;  /* 0x00000004080872a4 */ /* 0x000fe2000f8e023f */
[----:B------:R4:W1:Y:S02]  /*22eb0*/  R2UR UR15, R3 ;  /* 0x00000000030f73c2 */ /* 0x00086400000e0000 */
[----:B-1----:R-:W-:-:S02]  /*22ec0*/  UIMAD.WIDE.U32 UR14, UR14, UR10, URZ ;  /* 0x0000000a0e0e72a5 */ /* 0x002fc4000f8e003f */
[----:B------:R-:W-:Y:S02]  /*22ed0*/  UIMAD UR5, UR16, UR5, UR8 ;  /* 0x00000005100572a4 */ /* 0x000fe4000f8e0208 */
[----:B--2---:R-:W-:Y:S01]  /*22ee0*/  UIMAD UR10, UR13, UR10, URZ ;  /* 0x0000000a0d0a72a4 */ /* 0x004fe2000f8e023f */
[----:B---3--:R-:W-:-:S03]  /*22ef0*/  @P1 IMAD.HI.U32 R2, R4, c[0x0][0x4ec], RZ ;  /* 0x00013b0004021a27 */ /* 0x008fc600078e00ff */
[----:B----4-:R-:W-:Y:S02]  /*22f00*/  UIMAD UR9, UR12, UR9, UR10 ;  /* 0x000000090c0972a4 */ /* 0x010fe4000f8e020a */
[----:B------:R-:W-:Y:S02]  /*22f10*/  @P1 SHF.R.U32.HI R0, RZ, c[0x0][0x4f0], R2 ;  /* 0x00013c00ff001a19 */ /* 0x000fe40000011602 */
[----:B------:R-:W-:Y:S02]  /*22f20*/  UIADD3 UR15, UR15, UR9, URZ ;  /* 0x000000090f0f7290 */ /* 0x000fe4000fffe03f */
[--C-:B------:R-:W-:Y:S01]  /*22f30*/  SHF.R.S32.HI R3, RZ, 0x1f, R0.reuse ;  /* 0x0000001fff037819 */ /* 0x100fe20000011400 */
[----:B------:R-:W-:Y:S01]  /*22f40*/  IMAD.MOV R2, RZ, RZ, -R0 ;  /* 0x000000ffff027224 */ /* 0x000fe200078e0a00 */
[----:B------:R-:W-:Y:S01]  /*22f50*/  IADD3 R8, P2, R0, UR18, RZ ;  /* 0x0000001200087c10 */ /* 0x000fe2000ff5e0ff */
[----:B------:R-:W-:Y:S01]  /*22f60*/  IMAD.SHL.U32 R0, R19, 0x40, RZ ;  /* 0x0000004013007824 */ /* 0x000fe200078e00ff */
[----:B------:R-:W-:Y:S01]  /*22f70*/  UIMAD.WIDE.U32 UR16, UR16, UR4, UR14 ;  /* 0x00000004101072a5 */ /* 0x000fe2000f8e000e */
[----:B------:R-:W-:-:S02]  /*22f80*/  IMAD R4, R2, c[0x0][0x4e8], R4 ;  /* 0x00013a0002047a24 */ /* 0x000fc400078e0204 */
[----:B------:R-:W-:Y:S01]  /*22f90*/  IMAD.U32 R2, RZ, RZ, UR7 ;  /* 0x00000007ff027e24 */ /* 0x000fe2000f8e00ff */
[----:B------:R-:W-:Y:S01]  /*22fa0*/  LOP3.LUT R0, R0, 0x1c0, RZ, 0xc0, !PT ;  /* 0x000001c000007812 */ /* 0x000fe200078ec0ff */
[----:B------:R-:W-:-:S03]  /*22fb0*/  UIADD3 UR17, UR17, UR5, URZ ;  /* 0x0000000511117290 */ /* 0x000fc6000fffe03f */
[----:B------:R-:W-:Y:S01]  /*22fc0*/  IADD3.X R9, R3, UR19, R2, P2, !PT ;  /* 0x0000001303097c10 */ /* 0x000fe200097fe402 */
[----:B------:R-:W-:Y:S01]  /*22fd0*/  ULDC.64 UR4, c[0x0][0x3f0] ;  /* 0x0000fc0000047ab9 */ /* 0x000fe20000000a00 */
[C---:B------:R-:W-:Y:S01]  /*22fe0*/  LEA R2, R6.reuse, R19, 0x4 ;  /* 0x0000001306027211 */ /* 0x040fe200078e20ff */
[----:B------:R-:W-:Y:S01]  /*22ff0*/  IMAD.SHL.U32 R6, R6, 0x8, RZ ;  /* 0x0000000806067824 */ /* 0x000fe200078e00ff */
[----:B------:R-:W-:Y:S01]  /*23000*/  SHF.R.U32.HI R7, RZ, 0x3, R0 ;  /* 0x00000003ff077819 */ /* 0x000fe20000011600 */
[----:B------:R-:W-:Y:S01]  /*23010*/  UIMAD UR6, UR6, UR4, URZ ;  /* 0x00000004060672a4 */ /* 0x000fe2000f8e023f */
[----:B------:R-:W-:Y:S01]  /*23020*/  ISETP.GE.OR P2, PT, R15, R17, P0 ;  /* 0x000000110f00720c */ /* 0x000fe20000746670 */
[----:B------:R-:W-:Y:S01]  /*23030*/  IMAD R5, R76, 0x80, R2 ;  /* 0x000000804c057824 */ /* 0x000fe200078e0202 */
[----:B------:R-:W-:Y:S01]  /*23040*/  LOP3.LUT R0, R0, 0x38, R6, 0xf8, !PT ;  /* 0x0000003800007812 */ /* 0x000fe200078ef806 */
[----:B------:R-:W-:Y:S01]  /*23050*/  UIMAD.WIDE.U32 UR16, UR26, UR4, UR16 ;  /* 0x000000041a1072a5 */ /* 0x000fe2000f8e0010 */
[----:B------:R-:W-:Y:S01]  /*23060*/  SHF.R.S32.HI R2, RZ, 0x1f, R4 ;  /* 0x0000001fff027819 */ /* 0x000fe20000011404 */
[----:B------:R-:W-:Y:S01]  /*23070*/  @P1 IMAD.HI.U32 R3, R5, c[0x0][0x4ec], RZ ;  /* 0x00013b0005031a27 */ /* 0x000fe200078e00ff */
[----:B------:R-:W-:Y:S01]  /*23080*/  LOP3.LUT R20, R0, R7, RZ, 0x3c, !PT ;  /* 0x0000000700147212 */ /* 0x000fe200078e3cff */
[----:B------:R-:W-:-:S02]  /*23090*/  UIMAD UR5, UR26, UR5, UR6 ;  /* 0x000000051a0572a4 */ /* 0x000fc4000f8e0206 */
[----:B------:R-:W-:Y:S02]  /*230a0*/  IMAD R0, R2, c[0x0][0x488], RZ ;  /* 0x0001220002007a24 */ /* 0x000fe400078e02ff */
[----:B------:R-:W-:Y:S01]  /*230b0*/  IMAD.MOV.U32 R14, RZ, RZ, R5 ;  /* 0x000000ffff0e7224 */ /* 0x000fe200078e0005 */
[----:B------:R-:W-:Y:S01]  /*230c0*/  @P1 SHF.R.U32.HI R14, RZ, c[0x0][0x4f0], R3 ;  /* 0x00013c00ff0e1a19 */ /* 0x000fe20000011603 */
[C---:B------:R-:W-:Y:S01]  /*230d0*/  IMAD.WIDE.U32 R2, R4.reuse, c[0x0][0x488], R8 ;  /* 0x0001220004027a25 */ /* 0x040fe200078e0008 */
[----:B------:R-:W-:Y:S01]  /*230e0*/  IADD3 R8, R15, 0x8, RZ ;  /* 0x000000080f087810 */ /* 0x000fe20007ffe0ff */
[----:B------:R-:W-:Y:S01]  /*230f0*/  UIADD3 UR5, UR17, UR5, URZ ;  /* 0x0000000511057290 */ /* 0x000fe2000fffe03f */
[----:B------:R-:W-:Y:S01]  /*23100*/  SHF.R.S32.HI R9, RZ, 0x1f, R14 ;  /* 0x0000001fff097819 */ /* 0x000fe2000001140e */
[----:B------:R-:W-:Y:S01]  /*23110*/  IMAD R0, R4, c[0x0][0x48c], R0 ;  /* 0x0001230004007a24 */ /* 0x000fe200078e0200 */
[----:B------:R-:W-:Y:S01]  /*23120*/  LEA R4, P1, R2, c[0x0][0x450], 0x2 ;  /* 0x0001140002047a11 */ /* 0x000fe200078210ff */
[----:B------:R-:W-:Y:S01]  /*23130*/  IMAD.MOV R7, RZ, RZ, -R14 ;  /* 0x000000ffff077224 */ /* 0x000fe200078e0a0e */
[----:B------:R-:W-:Y:S01]  /*23140*/  ISETP.GE.OR P3, PT, R8, R17, P0 ;  /* 0x000000110800720c */ /* 0x000fe20000766670 */
[----:B------:R-:W-:Y:S01]  /*23150*/  IMAD.IADD R0, R3, 0x1, R0 ;  /* 0x0000000103007824 */ /* 0x000fe200078e0200 */
[----:B------:R-:W-:Y:S01]  /*23160*/  MOV R3, UR17 ;  /* 0x0000001100037c02 */ /* 0x000fe20008000f00 */
[----:B------:R-:W-:Y:S01]  /*23170*/  IMAD R16, R9, c[0x0][0x3e0], RZ ;  /* 0x0000f80009107a24 */ /* 0x000fe200078e02ff */
[----:B------:R-:W-:Y:S01]  /*23180*/  SHFL.IDX PT, R10, R4, RZ, 0x1c1f ;  /* 0x001c1fff040a7589 */ /* 0x000fe200000e0000 */
[----:B------:R-:W-:Y:S01]  /*23190*/  IMAD R7, R7, c[0x0][0x4e8], R5 ;  /* 0x00013a0007077a24 */ /* 0x000fe200078e0205 */
[----:B------:R-:W-:Y:S01]  /*231a0*/  LEA.HI.X R0, R2, c[0x0][0x454], R0, 0x2, P1 ;  /* 0x0001150002007a11 */ /* 0x000fe200008f1400 */
[----:B------:R-:W-:Y:S01]  /*231b0*/  IMAD.U32 R2, RZ, RZ, UR16 ;  /* 0x00000010ff027e24 */ /* 0x000fe2000f8e00ff */
[----:B------:R-:W-:Y:S01]  /*231c0*/  SHFL.IDX PT, R8, R4, 0x1, 0x1c1f ;  /* 0x003c1f0004087f89 */ /* 0x000fe200000e0000 */
[----:B------:R-:W-:-:S02]  /*231d0*/  IMAD.U32 R3, RZ, RZ, UR5 ;  /* 0x00000005ff037e24 */ /* 0x000fc4000f8e00ff */
[C---:B------:R-:W-:Y:S01]  /*231e0*/  IMAD R18, R14.reuse, c[0x0][0x3e4], R16 ;  /* 0x0000f9000e127a24 */ /* 0x040fe200078e0210 */
[----:B------:R-:W1:Y:S01]  /*231f0*/  SHFL.IDX PT, R11, R0, RZ, 0x1c1f ;  /* 0x001c1fff000b7589 */ /* 0x000e6200000e0000 */
[----:B------:R-:W-:Y:S01]  /*23200*/  IMAD.WIDE.U32 R2, R14, c[0x0][0x3e0], R2 ;  /* 0x0000f8000e027a25 */ /* 0x000fe200078e0002 */
[C---:B------:R-:W-:Y:S02]  /*23210*/  IADD3 R14, R15.reuse, 0x40, RZ ;  /* 0x000000400f0e7810 */ /* 0x040fe40007ffe0ff */
[----:B------:R-:W2:Y:S01]  /*23220*/  SHFL.IDX PT, R9, R0, 0x1, 0x1c1f ;  /* 0x003c1f0000097f89 */ /* 0x000ea200000e0000 */
[----:B------:R-:W-:Y:S01]  /*23230*/  IADD3 R15, R15, 0x48, RZ ;  /* 0x000000480f0f7810 */ /* 0x000fe20007ffe0ff */
[----:B------:R-:W-:Y:S01]  /*23240*/  IMAD.SHL.U32 R16, R21, 0x8, RZ ;  /* 0x0000000815107824 */ /* 0x000fe200078e00ff */
[-C--:B------:R-:W-:Y:S01]  /*23250*/  ISETP.GE.OR P1, PT, R14, R17.reuse, P0 ;  /* 0x000000110e00720c */ /* 0x080fe20000726670 */
[----:B------:R-:W-:Y:S01]  /*23260*/  SHFL.IDX PT, R12, R4, 0x2, 0x1c1f ;  /* 0x005c1f00040c7f89 */ /* 0x000fe200000e0000 */
[----:B------:R-:W-:Y:S01]  /*23270*/  ISETP.GE.OR P0, PT, R15, R17, P0 ;  /* 0x000000110f00720c */ /* 0x000fe20000706670 */
[----:B------:R-:W-:Y:S01]  /*23280*/  IMAD.IADD R3, R3, 0x1, R18 ;  /* 0x0000000103037824 */ /* 0x000fe200078e0212 */
[----:B------:R-:W-:Y:S01]  /*23290*/  LOP3.LUT R15, R20, 0x7ffffe00, R16, 0xf8, !PT ;  /* 0x7ffffe00140f7812 */ /* 0x000fe200078ef810 */
[----:B------:R-:W3:Y:S02]  /*232a0*/  SHFL.IDX PT, R13, R0, 0x2, 0x1c1f ;  /* 0x005c1f00000d7f89 */ /* 0x000ee400000e0000 */
[----:B------:R-:W-:-:S02]  /*232b0*/  IMAD.WIDE.U32 R2, R7, c[0x0][0x3d8], R2 ;  /* 0x0000f60007027a25 */ /* 0x000fc400078e0002 */
[----:B------:R-:W-:Y:S04]  /*232c0*/  SHFL.IDX PT, R4, R4, 0x3, 0x1c1f ;  /* 0x007c1f0004047f89 */ /* 0x000fe800000e0000 */
[----:B------:R4:W4:Y:S04]  /*232d0*/  SHFL.IDX PT, R5, R0, 0x3, 0x1c1f ;  /* 0x007c1f0000057f89 */ /* 0x00092800000e0000 */
[----:B-1----:R1:W-:Y:S04]  /*232e0*/  @!P2 ST.E [R10.64], R61 ;  /* 0x0000003d0a00a985 */ /* 0x0023e8000c10191c */
[----:B--2---:R1:W-:Y:S04]  /*232f0*/  @!P3 ST.E [R8.64], R62 ;  /* 0x0000003e0800b985 */ /* 0x0043e8000c10191c */
[----:B---3--:R1:W-:Y:S01]  /*23300*/  @!P1 ST.E [R12.64], R63 ;  /* 0x0000003f0c009985 */ /* 0x0083e2000c10191c */
[----:B----4-:R-:W-:-:S03]  /*23310*/  SHF.R.S32.HI R0, RZ, 0x1f, R7 ;  /* 0x0000001fff007819 */ /* 0x010fc60000011407 */
[----:B------:R1:W-:Y:S01]  /*23320*/  @!P0 ST.E [R4.64], R64 ;  /* 0x0000004004008985 */ /* 0x0003e2000c10191c */
[----:B------:R-:W-:Y:S01]  /*23330*/  LEA R18, P0, R2, c[0x0][0x380], 0x1 ;  /* 0x0000e00002127a11 */ /* 0x000fe200078008ff */
[----:B------:R-:W-:-:S04]  /*23340*/  IMAD R0, R0, c[0x0][0x3d8], RZ ;  /* 0x0000f60000007a24 */ /* 0x000fc800078e02ff */
[----:B------:R-:W-:Y:S02]  /*23350*/  IMAD R14, R7, c[0x0][0x3dc], R0 ;  /* 0x0000f700070e7a24 */ /* 0x000fe400078e0200 */
[----:B------:R-:W-:Y:S02]  /*23360*/  IMAD.SHL.U32 R0, R15, 0x2, RZ ;  /* 0x000000020f007824 */ /* 0x000fe400078e00ff */
[----:B------:R-:W-:Y:S02]  /*23370*/  IMAD.IADD R3, R3, 0x1, R14 ;  /* 0x0000000103037824 */ /* 0x000fe400078e020e */
[----:B------:R-:W-:Y:S01]  /*23380*/  IMAD R7, R76, 0x80, R19 ;  /* 0x000000804c077824 */ /* 0x000fe200078e0213 */
        /* <DEDUP_REMOVED lines=19> */
[----:B-1234-:R-:W1:Y:S01]  /*234c0*/  LDS.128 R12, [R0+0x80] ;  /* 0x00008000000c7984 */ /* 0x01ee620000000c00 */
[----:B------:R-:W-:-:S02]  /*234d0*/  IADD3 R4, R6, 0x40, RZ ;  /* 0x0000004006047810 */ /* 0x000fc40007ffe0ff */
[----:B------:R-:W-:Y:S01]  /*234e0*/  ISETP.GE.AND P1, PT, R6, c[0x0][0x3c8], PT ;  /* 0x0000f20006007a0c */ /* 0x000fe20003f26270 */
[----:B------:R2:W3:Y:S01]  /*234f0*/  LDS.128 R8, [R0+0x4080] ;  /* 0x0040800000087984 */ /* 0x0004e20000000c00 */
[----:B------:R-:W-:-:S13]  /*23500*/  ISETP.GE.AND P0, PT, R4, c[0x0][0x3c8], PT ;  /* 0x0000f20004007a0c */ /* 0x000fda0003f06270 */
[----:B--2---:R-:W-:-:S04]  /*23510*/  @!P0 SHF.R.S32.HI R0, RZ, 0x1f, R4 ;  /* 0x0000001fff008819 */ /* 0x004fc80000011404 */
[----:B------:R-:W-:Y:S01]  /*23520*/  @!P0 LEA.HI R0, R0, R4, RZ, 0x3 ;  /* 0x0000000400008211 */ /* 0x000fe200078f18ff */
[----:B------:R-:W-:-:S03]  /*23530*/  @!P1 IMAD.WIDE R4, R6, 0x2, R2 ;  /* 0x0000000206049825 */ /* 0x000fc600078e0202 */
[----:B------:R-:W-:-:S05]  /*23540*/  @!P0 LOP3.LUT R0, R0, 0xfffffff8, RZ, 0xc0, !PT ;  /* 0xfffffff800008812 */ /* 0x000fca00078ec0ff */
[----:B------:R-:W-:Y:S01]  /*23550*/  @!P0 IMAD.WIDE R2, R0, 0x2, R2 ;  /* 0x0000000200028825 */ /* 0x000fe200078e0202 */
[----:B-1----:R1:W-:Y:S04]  /*23560*/  @!P1 ST.E.128 [R4.64], R12 ;  /* 0x0000000c04009985 */ /* 0x0023e8000c101d1c */
[----:B---3--:R1:W-:Y:S02]  /*23570*/  @!P0 ST.E.128 [R2.64], R8 ;  /* 0x0000000802008985 */ /* 0x0083e4000c101d1c */
.L_x_3727:
[----:B--234-:R-:W-:Y:S05]  /*23580*/  BSYNC B0 ;  /* 0x0000000000007941 */ /* 0x01cfea0003800000 */
.L_x_3726:
        /* <DEDUP_REMOVED lines=16> */
.L_x_3729:
[----:B------:R-:W-:Y:S05]  /*23690*/  BSYNC B0 ;  /* 0x0000000000007941 */ /* 0x000fea0003800000 */
.L_x_3728:
        /* <DEDUP_REMOVED lines=16> */
.L_x_3731:
[----:B------:R-:W-:Y:S05]  /*237a0*/  BSYNC B0 ;  /* 0x0000000000007941 */ /* 0x000fea0003800000 */
.L_x_3730:
        /* <DEDUP_REMOVED lines=16> */
.L_x_3733:
[----:B------:R-:W-:Y:S05]  /*238b0*/  BSYNC B0 ;  /* 0x0000000000007941 */ /* 0x000fea0003800000 */
.L_x_3732:
        /* <DEDUP_REMOVED lines=16> */
.L_x_3735:
[----:B------:R-:W-:Y:S05]  /*239c0*/  BSYNC B0 ;  /* 0x0000000000007941 */ /* 0x000fea0003800000 */
.L_x_3734:
        /* <DEDUP_REMOVED lines=16> */
.L_x_3737:
[----:B------:R-:W-:Y:S05]  /*23ad0*/  BSYNC B0 ;  /* 0x0000000000007941 */ /* 0x000fea0003800000 */
.L_x_3736:
        /* <DEDUP_REMOVED lines=16> */
.L_x_3739:
[----:B------:R-:W-:Y:S05]  /*23be0*/  BSYNC B0 ;  /* 0x0000000000007941 */ /* 0x000fea0003800000 */
.L_x_3738:
        /* <DEDUP_REMOVED lines=17> */
.L_x_3724:
[----:B------:R-:W-:Y:S02]  /*23d00*/  ULDC.64 UR6, c[0x0][0x500] ;  /* 0x0001400000067ab9 */ /* 0x000fe40000000a00 */
[----:B------:R-:W-:Y:S02]  /*23d10*/  UISETP.NE.U32.AND UP1, UPT, URZ, UR6, UPT ;  /* 0x000000063f00728c */ /* 0x000fe4000bf25070 */
[----:B------:R-:W-:Y:S02]  /*23d20*/  ULDC.64 UR4, c[0x0][0x508] ;  /* 0x0001420000047ab9 */ /* 0x000fe40000000a00 */
[----:B------:R-:W-:Y:S02]  /*23d30*/  UISETP.NE.AND.EX UP1, UPT, URZ, UR7, UPT, UP1 ;  /* 0x000000073f00728c */ /* 0x000fe4000bf25310 */
[----:B------:R-:W-:Y:S02]  /*23d40*/  UISETP.NE.U32.AND UP0, UPT, URZ, UR4, UPT ;  /* 0x000000043f00728c */ /* 0x000fe4000bf05070 */
[----:B------:R-:W-:-:S02]  /*23d50*/  ULDC.64 UR6, c[0x0][0x500] ;  /* 0x0001400000067ab9 */ /* 0x000fc40000000a00 */
[----:B------:R-:W-:Y:S01]  /*23d60*/  UMOV UR4, 0x4 ;  /* 0x0000000400047882 */ /* 0x000fe20000000000 */
[----:B------:R-:W-:Y:S01]  /*23d70*/  PLOP3.LUT P0, PT, PT, PT, UP1, 0x80, 0x0 ;  /* 0x000000000000781c */ /* 0x000fe20003f0f018 */
[----:B------:R-:W-:Y:S02]  /*23d80*/  UIMAD.WIDE UR6, UR26, UR4, UR6 ;  /* 0x000000041a0672a5 */ /* 0x000fe4000f8e0206 */
[----:B------:R-:W-:-:S04]  /*23d90*/  UISETP.NE.AND.EX UP0, UPT, URZ, UR5, UPT, UP0 ;  /* 0x000000053f00728c */ /* 0x000fc8000bf05300 */
[----:B------:R-:W-:Y:S02]  /*23da0*/  IMAD.U32 R4, RZ, RZ, UR6 ;  /* 0x00000006ff047e24 */ /* 0x000fe4000f8e00ff */
[----:B------:R-:W-:Y:S01]  /*23db0*/  IMAD.U32 R5, RZ, RZ, UR7 ;  /* 0x00000007ff057e24 */ /* 0x000fe2000f8e00ff */
[----:B------:R-:W-:Y:S01]  /*23dc0*/  ULDC.64 UR6, c[0x0][0x508] ;  /* 0x0001420000067ab9 */ /* 0x000fe20000000a00 */
[----:B------:R-:W-:-:S03]  /*23dd0*/  PLOP3.LUT P1, PT, PT, PT, UP0, 0x80, 0x0 ;  /* 0x000000000000781c */ /* 0x000fc60003f2f008 */
[----:B------:R-:W2:Y:S01]  /*23de0*/  @P0 LDG.E R0, [R4.64] ;  /* 0x0000001c04000981 */ /* 0x000ea2000c1e1900 */
[----:B------:R-:W-:Y:S01]  /*23df0*/  @UP0 UIMAD.WIDE UR6, UR26, UR4, UR6 ;  /* 0x000000041a0602a5 */ /* 0x000fe2000f8e0206 */
[----:B-----5:R-:W-:-:S05]  /*23e00*/  MOV R10, c[0x0][0x388] ;  /* 0x0000e200000a7a02 */ /* 0x020fca0000000f00 */
[----:B------:R-:W-:Y:S01]  /*23e10*/  IMAD.U32 R2, RZ, RZ, UR6 ;  /* 0x00000006ff027e24 */ /* 0x000fe2000f8e00ff */
[----:B------:R-:W-:-:S05]  /*23e20*/  MOV R3, UR7 ;  /* 0x0000000700037c02 */ /* 0x000fca0008000f00 */
[----:B------:R1:W5:Y:S02]  /*23e30*/  @P1 LDG.E R10, [R2.64] ;  /* 0x0000001c020a1981 */ /* 0x000364000c1e1900 */
[----:B-1----:R-:W-:Y:S02]  /*23e40*/  CS2R R2, SRZ ;  /* 0x0000000000027805 */ /* 0x002fe4000001ff00 */
[--C-:B--2---:R-:W-:Y:S01]  /*23e50*/  @P0 SHF.R.S32.HI R3, RZ, 0x1f, R0.reuse ;  /* 0x0000001fff030819 */ /* 0x104fe20000011400 */
[----:B------:R-:W-:Y:S01]  /*23e60*/  @P0 IMAD.MOV.U32 R2, RZ, RZ, R0 ;  /* 0x000000ffff020224 */ /* 0x000fe200078e0000 */
[----:B------:R-:W-:Y:S05]  /*23e70*/  @P1 BRA `(.L_x_3740) ;  /* 0x0000004000001947 */ /* 0x000fea0003800000 */
[----:B------:R-:W-:Y:S05]  /*23e80*/  @!P0 BRA `(.L_x_3740) ;  /* 0x0000003000008947 */ /* 0x000fea0003800000 */
[----:B------:R1:W2:Y:S04]  /*23e90*/  LDG.E R0, [R4.64] ;  /* 0x0000001c04007981 */ /* 0x0002a8000c1e1900 */
[----:B-1----:R-:W2:Y:S02]  /*23ea0*/  LDG.E R4, [R4.64+0x4] ;  /* 0x0000041c04047981 */ /* 0x002ea4000c1e1900 */
[----:B--2--5:R-:W-:-:S02]  /*23eb0*/  IADD3 R10, -R0, R4, RZ ;  /* 0x00000004000a7210 */ /* 0x024fc40007ffe1ff */
.L_x_3740:
[----:B------:R-:W1:Y:S01]  /*23ec0*/  S2R R8, SR_TID.X ;  /* 0x0000000000087919 */ /* 0x000e620000002100 */
[----:B------:R-:W-:Y:S01]  /*23ed0*/  USHF.R.S32.HI UR6, URZ, 0x1f, UR26 ;  /* 0x0000001f3f067899 */ /* 0x000fe2000801141a */
[----:B------:R-:W-:Y:S01]  /*23ee0*/  BSSY B0, `(.L_x_3741) ;  /* 0x000002d000007945 */ /* 0x000fe20003800000 */
[----:B------:R-:W-:-:S02]  /*23ef0*/  USEL UR26, UR26, URZ, !UP1 ;  /* 0x0000003f1a1a7287 */ /* 0x000fc4000c800000 */
[----:B------:R-:W-:Y:S01]  /*23f00*/  USEL UR6, UR6, URZ, !UP1 ;  /* 0x0000003f06067287 */ /* 0x000fe2000c800000 */
[----:B-1----:R-:W-:-:S13]  /*23f10*/  ISETP.GT.AND P0, PT, R8, 0x7f, PT ;  /* 0x0000007f0800780c */ /* 0x002fda0003f04270 */
[----:B------:R-:W-:Y:S05]  /*23f20*/  @P0 BRA `(.L_x_3742) ;  /* 0x0000028000000947 */ /* 0x000fea0003800000 */
[----:B------:R-:W1:Y:S01]  /*23f30*/  S2R R4, SR_CTAID.X ;  /* 0x0000000000047919 */ /* 0x000e620000002500 */
[----:B-----5:R-:W-:Y:S01]  /*23f40*/  IMAD R0, R10, c[0x0][0x4e8], RZ ;  /* 0x00013a000a007a24 */ /* 0x020fe200078e02ff */
[----:B-1----:R-:W-:-:S04]  /*23f50*/  LEA R4, R4, R8, 0x7 ;  /* 0x0000000804047211 */ /* 0x002fc800078e38ff */
[----:B------:R-:W-:-:S13]  /*23f60*/  ISETP.GE.AND P0, PT, R4, R0, PT ;  /* 0x000000000400720c */ /* 0x000fda0003f06270 */
[----:B------:R-:W-:Y:S05]  /*23f70*/  @P0 BRA `(.L_x_3742) ;  /* 0x0000023000000947 */ /* 0x000fea0003800000 */
[----:B------:R-:W1:Y:S01]  /*23f80*/  R2UR UR12, R2 ;  /* 0x00000000020c73c2 */ /* 0x000e6200000e0000 */
[----:B------:R-:W-:Y:S01]  /*23f90*/  IMAD.MOV.U32 R0, RZ, RZ, c[0x0][0x4e8] ;  /* 0x00013a00ff007624 */ /* 0x000fe200078e00ff */
[----:B------:R-:W-:Y:S02]  /*23fa0*/  ULDC.64 UR4, c[0x0][0x490] ;  /* 0x0001240000047ab9 */ /* 0x000fe40000000a00 */
[----:B------:R-:W-:Y:S02]  /*23fb0*/  UIMAD UR7, UR8, UR4, URZ ;  /* 0x00000004080772a4 */ /* 0x000fe4000f8e023f */
[----:B------:R-:W-:Y:S01]  /*23fc0*/  ISETP.NE.AND P0, PT, R0, 0x1, PT ;  /* 0x000000010000780c */ /* 0x000fe20003f05270 */
[----:B------:R-:W-:Y:S01]  /*23fd0*/  IMAD.MOV.U32 R0, RZ, RZ, R4 ;  /* 0x000000ffff007224 */ /* 0x000fe200078e0004 */
[----:B------:R-:W2:Y:S01]  /*23fe0*/  R2UR UR11, R3 ;  /* 0x00000000030b73c2 */ /* 0x000ea200000e0000 */
[----:B------:R-:W-:-:S07]  /*23ff0*/  UIMAD UR7, UR16, UR5, UR7 ;  /* 0x00000005100772a4 */ /* 0x000fce000f8e0207 */
[----:B------:R3:W1:Y:S03]  /*24000*/  R2UR UR10, R2 ;  /* 0x00000000020a73c2 */ /* 0x00066600000e0000 */
[----:B------:R-:W-:Y:S01]  /*24010*/  @P0 IMAD.HI.U32 R5, R4, c[0x0][0x4ec], RZ ;  /* 0x00013b0004050a27 */ /* 0x000fe200078e00ff */
[----:B-1----:R-:W-:-:S04]  /*24020*/  UMOV UR10, UR12 ;  /* 0x0000000c000a7c82 */ /* 0x002fc80008000000 */
[----:B------:R-:W-:Y:S01]  /*24030*/  @P0 SHF.R.U32.HI R0, RZ, c[0x0][0x4f0], R5 ;  /* 0x00013c00ff000a19 */ /* 0x000fe20000011605 */
[----:B------:R3:W1:Y:S03]  /*24040*/  R2UR UR13, R3 ;  /* 0x00000000030d73c2 */ /* 0x00066600000e0000 */
[----:B------:R-:W-:Y:S02]  /*24050*/  IADD3 R6, -R0, RZ, RZ ;  /* 0x000000ff00067210 */ /* 0x000fe40007ffe1ff */
[----:B------:R-:W-:Y:S01]  /*24060*/  SHF.R.S32.HI R5, RZ, 0x1f, R0 ;  /* 0x0000001fff057819 */ /* 0x000fe20000011400 */
[----:B--2---:R-:W-:Y:S02]  /*24070*/  UIMAD.WIDE.U32 UR10, UR16, UR4, UR10 ;  /* 0x00000004100a72a5 */ /* 0x004fe4000f8e000a */
[----:B------:R-:W-:Y:S01]  /*24080*/  IMAD R6, R6, c[0x0][0x4e8], R4 ;  /* 0x00013a0006067a24 */ /* 0x000fe200078e0204 */
[----:B------:R-:W-:-:S02]  /*24090*/  ULDC.64 UR4, c[0x0][0x498] ;  /* 0x0001260000047ab9 */ /* 0x000fc40000000a00 */
[----:B------:R-:W-:Y:S02]  /*240a0*/  UIADD3 UR11, UR7, UR11, URZ ;  /* 0x0000000b070b7290 */ /* 0x000fe4000fffe03f */
[----:B------:R-:W-:Y:S02]  /*240b0*/  UIMAD UR7, UR6, UR4, URZ ;  /* 0x00000004060772a4 */ /* 0x000fe4000f8e023f */
[----:B------:R-:W-:Y:S02]  /*240c0*/  UIMAD.WIDE.U32 UR10, UR26, UR4, UR10 ;  /* 0x000000041a0a72a5 */ /* 0x000fe4000f8e000a */
[----:B------:R-:W-:-:S04]  /*240d0*/  UIMAD UR5, UR26, UR5, UR7 ;  /* 0x000000051a0572a4 */ /* 0x000fc8000f8e0207 */
[----:B------:R-:W-:Y:S02]  /*240e0*/  IADD3 R4, P0, R0, UR10, RZ ;  /* 0x0000000a00047c10 */ /* 0x000fe4000ff1e0ff */
[----:B------:R-:W-:Y:S01]  /*240f0*/  IMAD.U32 R7, RZ, RZ, UR5 ;  /* 0x00000005ff077e24 */ /* 0x000fe2000f8e00ff */
[----:B------:R-:W-:-:S04]  /*24100*/  SHF.R.S32.HI R0, RZ, 0x1f, R6 ;  /* 0x0000001fff007819 */ /* 0x000fc80000011406 */
[----:B------:R-:W-:Y:S01]  /*24110*/  IADD3.X R5, R5, UR11, R7, P0, !PT ;  /* 0x0000000b05057c10 */ /* 0x000fe200087fe407 */
[----:B------:R-:W-:-:S04]  /*24120*/  IMAD R0, R0, c[0x0][0x488], RZ ;  /* 0x0001220000007a24 */ /* 0x000fc800078e02ff */
[C---:B------:R-:W-:Y:S02]  /*24130*/  IMAD R0, R6.reuse, c[0x0][0x48c], R0 ;  /* 0x0001230006007a24 */ /* 0x040fe400078e0200 */
[----:B------:R-:W-:-:S05]  /*24140*/  IMAD.WIDE.U32 R4, R6, c[0x0][0x488], R4 ;  /* 0x0001220006047a25 */ /* 0x000fca00078e0004 */
[----:B------:R-:W-:Y:S02]  /*24150*/  IADD3 R0, R5, R0, RZ ;  /* 0x0000000005007210 */ /* 0x000fe40007ffe0ff */
[----:B------:R-:W-:-:S04]  /*24160*/  LEA R6, P0, R4, c[0x0][0x450], 0x2 ;  /* 0x0001140004067a11 */ /* 0x000fc800078010ff */
[----:B------:R-:W-:Y:S01]  /*24170*/  LEA.HI.X R7, R4, c[0x0][0x454], R0, 0x2, P0 ;  /* 0x0001150004077a11 */ /* 0x000fe200000f1400 */
[----:B------:R-:W-:-:S05]  /*24180*/  IMAD.MOV.U32 R0, RZ, RZ, -0x800000 ;  /* 0xff800000ff007424 */ /* 0x000fca00078e00ff */
[----:B------:R3:W-:Y:S01]  /*24190*/  STG.E [R6.64], R0 ;  /* 0x0000000006007986 */ /* 0x0007e2000c10191c */
[----:B------:R-:W-:-:S04]  /*241a0*/  DEPBAR.LE SB1, 0x0, {3} ;  /* 0x000090080000791a */ /* 0x000fc80000000000 */
.L_x_3742:
[----:B------:R-:W-:Y:S05]  /*241b0*/  BSYNC B0 ;  /* 0x0000000000007941 */ /* 0x000fea0003800000 */
.L_x_3741:
[----:B------:R-:W1:Y:S01]  /*241c0*/  R2UR UR13, R3 ;  /* 0x00000000030d73c2 */ /* 0x000e6200000e0000 */
[----:B------:R-:W2:Y:S01]  /*241d0*/  S2R R12, SR_CTAID.X ;  /* 0x00000000000c7919 */ /* 0x000ea20000002500 */
[----:B------:R-:W-:Y:S01]  /*241e0*/  SHF.R.S32.HI R0, RZ, 0x1f, R8 ;  /* 0x0000001fff007819 */ /* 0x000fe20000011408 */
[----:B------:R-:W-:Y:S01]  /*241f0*/  ULDC UR10, c[0x0][0x3a0] ;  /* 0x0000e800000a7ab9 */ /* 0x000fe20000000800 */
[----:B-----5:R-:W-:Y:S01]  /*24200*/  IMAD R10, R10, c[0x0][0x4e8], RZ ;  /* 0x00013a000a0a7a24 */ /* 0x020fe200078e02ff */
[----:B------:R-:W-:Y:S01]  /*24210*/  ULDC UR7, c[0x0][0x3a4] ;  /* 0x0000e90000077ab9 */ /* 0x000fe20000000800 */
[----:B------:R-:W-:Y:S01]  /*24220*/  LEA.HI R0, R0, R8, RZ, 0x3 ;  /* 0x0000000800007211 */ /* 0x000fe200078f18ff */
[----:B------:R-:W-:Y:S01]  /*24230*/  BSSY B0, `(.L_x_3743) ;  /* 0x000003d000007945 */ /* 0x000fe20003800000 */
[----:B------:R-:W3:Y:S08]  /*24240*/  R2UR UR12, R2 ;  /* 0x00000000020c73c2 */ /* 0x000ef000000e0000 */
[----:B------:R4:W2:Y:S08]  /*24250*/  R2UR UR14, R2 ;  /* 0x00000000020e73c2 */ /* 0x0008b000000e0000 */
[----:B------:R2:W2:Y:S01]  /*24260*/  R2UR UR15, R3 ;  /* 0x00000000030f73c2 */ /* 0x0004a200000e0000 */
[----:B-1----:R-:W-:-:S04]  /*24270*/  UIMAD UR4, UR13, UR10, URZ ;  /* 0x0000000a0d0472a4 */ /* 0x002fc8000f8e023f */
[----:B---3--:R-:W-:-:S03]  /*24280*/  UIMAD UR7, UR12, UR7, UR4 ;  /* 0x000000070c0772a4 */ /* 0x008fc6000f8e0204 */
[----:B------:R-:W-:Y:S01]  /*24290*/  ULDC.64 UR4, c[0x0][0x3e8] ;  /* 0x0000fa0000047ab9 */ /* 0x000fe20000000a00 */
[----:B----4-:R-:W-:Y:S01]  /*242a0*/  LOP3.LUT R2, R0, 0xfffffff8, RZ, 0xc0, !PT ;  /* 0xfffffff800027812 */ /* 0x010fe200078ec0ff */
[----:B--2---:R-:W-:-:S04]  /*242b0*/  UIMAD.WIDE.U32 UR10, UR14, UR10, URZ ;  /* 0x0000000a0e0a72a5 */ /* 0x004fc8000f8e003f */
[----:B------:R-:W-:Y:S01]  /*242c0*/  IMAD.IADD R7, R8, 0x1, -R2 ;  /* 0x0000000108077824 */ /* 0x000fe200078e0a02 */
[----:B------:R-:W-:Y:S01]  /*242d0*/  SHF.R.S32.HI R8, RZ, 0x3, R0 ;  /* 0x00000003ff087819 */ /* 0x000fe20000011400 */
[----:B------:R-:W-:Y:S01]  /*242e0*/  UIADD3 UR11, UR11, UR7, URZ ;  /* 0x000000070b0b7290 */ /* 0x000fe2000fffe03f */
[----:B------:R-:W-:Y:S01]  /*242f0*/  IMAD.MOV.U32 R3, RZ, RZ, c[0x0][0x4e8] ;  /* 0x00013a00ff037624 */ /* 0x000fe200078e00ff */
[----:B------:R-:W-:Y:S01]  /*24300*/  UIMAD UR7, UR8, UR4, URZ ;  /* 0x00000004080772a4 */ /* 0x000fe2000f8e023f */
[----:B------:R-:W-:Y:S01]  /*24310*/  LEA R0, R7, R8, 0x4 ;  /* 0x0000000807007211 */ /* 0x000fe200078e20ff */
[----:B------:R-:W-:Y:S01]  /*24320*/  UIMAD.WIDE.U32 UR10, UR16, UR4, UR10 ;  /* 0x00000004100a72a5 */ /* 0x000fe2000f8e000a */
[C---:B------:R-:W-:Y:S01]  /*24330*/  IMAD R8, R12.reuse, 0x80, R8 ;  /* 0x000000800c087824 */ /* 0x040fe200078e0208 */
[----:B------:R-:W-:Y:S01]  /*24340*/  ISETP.NE.AND P0, PT, R3, 0x1, PT ;  /* 0x000000010300780c */ /* 0x000fe20003f05270 */
[----:B------:R-:W-:Y:S01]  /*24350*/  UIMAD UR7, UR16, UR5, UR7 ;  /* 0x00000005100772a4 */ /* 0x000fe2000f8e0207 */
[----:B------:R-:W-:-:S02]  /*24360*/  IMAD R0, R12, 0x80, R0 ;  /* 0x000000800c007824 */ /* 0x000fc400078e0200 */
[----:B------:R-:W-:Y:S02]  /*24370*/  ULDC.64 UR4, c[0x0][0x3f0] ;  /* 0x0000fc0000047ab9 */ /* 0x000fe40000000a00 */
[----:B------:R-:W-:Y:S01]  /*24380*/  UIMAD UR6, UR6, UR4, URZ ;  /* 0x00000004060672a4 */ /* 0x000fe2000f8e023f */
[----:B------:R-:W-:Y:S01]  /*24390*/  MOV R4, R0 ;  /* 0x0000000000047202 */ /* 0x000fe20000000f00 */
[----:B------:R-:W-:Y:S02]  /*243a0*/  UIADD3 UR11, UR7, UR11, URZ ;  /* 0x0000000b070b7290 */ /* 0x000fe4000fffe03f */
[----:B------:R-:W-:Y:S02]  /*243b0*/  UIMAD UR5, UR26, UR5, UR6 ;  /* 0x000000051a0572a4 */ /* 0x000fe4000f8e0206 */
[----:B------:R-:W-:Y:S01]  /*243c0*/  UIMAD.WIDE.U32 UR10, UR26, UR4, UR10 ;  /* 0x000000041a0a72a5 */ /* 0x000fe2000f8e000a */
[----:B------:R-:W-:-:S03]  /*243d0*/  @P0 IMAD.HI.U32 R2, R0, c[0x0][0x4ec], RZ ;  /* 0x00013b0000020a27 */ /* 0x000fc600078e00ff */
[----:B------:R-:W-:Y:S02]  /*243e0*/  UIADD3 UR5, UR11, UR5, URZ ;  /* 0x000000050b057290 */ /* 0x000fe4000fffe03f */
[----:B------:R-:W-:-:S04]  /*243f0*/  @P0 SHF.R.U32.HI R4, RZ, c[0x0][0x4f0], R2 ;  /* 0x00013c00ff040a19 */ /* 0x000fc80000011602 */
[--C-:B------:R-:W-:Y:S01]  /*24400*/  SHF.R.S32.HI R3, RZ, 0x1f, R4.reuse ;  /* 0x0000001fff037819 */ /* 0x100fe20000011404 */
[----:B------:R-:W-:-:S04]  /*24410*/  IMAD.MOV R2, RZ, RZ, -R4 ;  /* 0x000000ffff027224 */ /* 0x000fc800078e0a04 */
[----:B------:R-:W-:Y:S01]  /*24420*/  IMAD R5, R2, c[0x0][0x4e8], R0 ;  /* 0x00013a0002057a24 */ /* 0x000fe200078e0200 */
[----:B------:R-:W-:Y:S01]  /*24430*/  MOV R2, UR10 ;  /* 0x0000000a00027c02 */ /* 0x000fe20008000f00 */
[----:B------:R-:W-:Y:S02]  /*24440*/  IMAD R0, R3, c[0x0][0x3e0], RZ ;  /* 0x0000f80003007a24 */ /* 0x000fe400078e02ff */
[----:B------:R-:W-:Y:S01]  /*24450*/  IMAD.U32 R3, RZ, RZ, UR11 ;  /* 0x0000000bff037e24 */ /* 0x000fe2000f8e00ff */
[----:B------:R-:W-:Y:S01]  /*24460*/  MOV R3, UR5 ;  /* 0x0000000500037c02 */ /* 0x000fe20008000f00 */
[----:B------:R-:W-:Y:S01]  /*24470*/  IMAD R6, R4, c[0x0][0x3e4], R0 ;  /* 0x0000f90004067a24 */ /* 0x000fe200078e0200 */
[----:B------:R-:W-:-:S03]  /*24480*/  SHF.R.S32.HI R0, RZ, 0x1f, R5 ;  /* 0x0000001fff007819 */ /* 0x000fc60000011405 */
[----:B------:R-:W-:-:S04]  /*24490*/  IMAD.WIDE.U32 R2, R4, c[0x0][0x3e0], R2 ;  /* 0x0000f80004027a25 */ /* 0x000fc800078e0002 */
[----:B------:R-:W-:Y:S02]  /*244a0*/  IMAD R0, R0, c[0x0][0x3d8], RZ ;  /* 0x0000f60000007a24 */ /* 0x000fe400078e02ff */
[----:B------:R-:W-:Y:S01]  /*244b0*/  IMAD.IADD R3, R3, 0x1, R6 ;  /* 0x0000000103037824 */ /* 0x000fe200078e0206 */
[----:B------:R-:W-:Y:S01]  /*244c0*/  SHF.L.U32 R6, R7, 0x3, RZ ;  /* 0x0000000307067819 */ /* 0x000fe200000006ff */
[C---:B------:R-:W-:Y:S02]  /*244d0*/  IMAD R0, R5.reuse, c[0x0][0x3dc], R0 ;  /* 0x0000f70005007a24 */ /* 0x040fe400078e0200 */
[----:B------:R-:W-:Y:S01]  /*244e0*/  IMAD.WIDE.U32 R2, R5, c[0x0][0x3d8], R2 ;  /* 0x0000f60005027a25 */ /* 0x000fe200078e0002 */
[----:B------:R-:W-:-:S04]  /*244f0*/  IADD3 R7, R6, 0x40, RZ ;  /* 0x0000004006077810 */ /* 0x000fc80007ffe0ff */
[----:B------:R-:W-:Y:S02]  /*24500*/  IADD3 R0, R3, R0, RZ ;  /* 0x0000000003007210 */ /* 0x000fe40007ffe0ff */
        /* <DEDUP_REMOVED lines=15> */
.L_x_3744:
[----:B------:R-:W-:Y:S05]  /*24600*/  BSYNC B0 ;  /* 0x0000000000007941 */ /* 0x000fea0003800000 */
.L_x_3743:
        /* <DEDUP_REMOVED lines=15> */
.L_x_3746:
[----:B------:R-:W-:Y:S05]  /*24700*/  BSYNC B0 ;  /* 0x0000000000007941 */ /* 0x000fea0003800000 */
.L_x_3745:
        /* <DEDUP_REMOVED lines=15> */
.L_x_3748:
[----:B------:R-:W-:Y:S05]  /*24800*/  BSYNC B0 ;  /* 0x0000000000007941 */ /* 0x000fea0003800000 */
.L_x_3747:
        /* <DEDUP_REMOVED lines=15> */
.L_x_3750:
[----:B------:R-:W-:Y:S05]  /*24900*/  BSYNC B0 ;  /* 0x0000000000007941 */ /* 0x000fea0003800000 */
.L_x_3749:
        /* <DEDUP_REMOVED lines=15> */
.L_x_3752:
[----:B------:R-:W-:Y:S05]  /*24a00*/  BSYNC B0 ;  /* 0x0000000000007941 */ /* 0x000fea0003800000 */
.L_x_3751:
        /* <DEDUP_REMOVED lines=15> */
.L_x_3754:
[----:B------:R-:W-:Y:S05]  /*24b00*/  BSYNC B0 ;  /* 0x0000000000007941 */ /* 0x000fea0003800000 */
.L_x_3753:
        /* <DEDUP_REMOVED lines=15> */
.L_x_3756:
[----:B------:R-:W-:Y:S05]  /*24c00*/  BSYNC B0 ;  /* 0x0000000000007941 */ /* 0x000fea0003800000 */
.L_x_3755:
        /* <DEDUP_REMOVED lines=16> */
.L_x_3757:
        /* <DEDUP_REMOVED lines=15> */
.L_x_3810:


//--------------------- .nv.shared._ZN7cutlass13device_kernelIN5flash19enable_sm80_to_sm89INS1_16FlashAttnFwdSm80INS1_25CollectiveMainloopFwdSm80ILi8ELi1ELb1EN4cute5tupleIJNS5_1CILi128EEES8_S8_EEELi128ENS_10bfloat16_tEfNS_4arch4Sm80ELb0ELb0ELb1ELb0ELb0ELb0ELb1ELb0EEENS1_21CollectiveEpilogueFwdIS9_NS6_IJNS7_ILi1EEESF_SF_EEESA_SC_Li256ELb0ELb1ELb0ELb0EEENS1_19SingleTileSchedulerILb0ELb0ELb1ELi128EEEEEEEEEvNT_6ParamsE --------------------------
	.section	.nv.shared._ZN7cutlass13device_kernelIN5flash19enable_sm80_to_sm89INS1_16FlashAttnFwdSm80INS1_25CollectiveMainloopFwdSm80ILi8ELi1ELb1EN4cute5tupleIJNS5_1CILi128EEES8_S8_EEELi128ENS_10bfloat16_tEfNS_4arch4Sm80ELb0ELb0ELb1ELb0ELb0ELb0ELb1ELb0EEENS1_21CollectiveEpilogueFwdIS9_NS6_IJNS7_ILi1EEESF_SF_EEESA_SC_Li256ELb0ELb1ELb0ELb0EEENS1_19SingleTileSchedulerILb0ELb0ELb1ELi128EEEEEEEEEvNT_6ParamsE,"aw",@nobits
	.sectionflags	@""
	.align	16


//--------------------- .nv.global                --------------------------
	.section	.nv.global,"aw",@nobits
.nv.global:
	.type		_ZN77_INTERNAL_42087de5_41_flash_fwd_hdim128_bf16_softcapall_sm80_cu_93b96ec2_33974cute1_E,@object
	.size		_ZN77_INTERNAL_42087de5_41_flash_fwd_hdim128_bf16_softcapall_sm80_cu_93b96ec2_33974cute1_E,(_ZN77_INTERNAL_42087de5_41_flash_fwd_hdim128_bf16_softcapall_sm80_cu_93b96ec2_33974cuda3std3__45__cpo6cbeginE - _ZN77_INTERNAL_42087de5_41_flash_fwd_hdim128_bf16_softcapall_sm80_cu_93b96ec2_33974cute1_E)
_ZN77_INTERNAL_42087de5_41_flash_fwd_hdim128_bf16_softcapall_sm80_cu_93b96ec2_33974cute1_E:
	.zero		1
	.type		_ZN77_INTERNAL_42087de5_41_flash_fwd_hdim128_bf16_softcapall_sm80_cu_93b96ec2_33974cuda3std3__45__cpo6cbeginE,@object
	.size		_ZN77_INTERNAL_42087de5_41_flash_fwd_hdim128_bf16_softcapall_sm80_cu_93b96ec2_33974cuda3std3__45__cpo6cbeginE,(_ZN77_INTERNAL_42087de5_41_flash_fwd_hdim128_bf16_softcapall_sm80_cu_93b96ec2_33974cuda3std3__48in_placeE - _ZN77_INTERNAL_42087de5_41_flash_fwd_hdim128_bf16_softcapall_sm80_cu_93b96ec2_33974cuda3std3__45__cpo6cbeginE)
_ZN77_INTERNAL_42087de5_41_flash_fwd_hdim128_bf16_softcapall_sm80_cu_93b96ec2_33974cuda3std3__45__cpo6cbeginE:
	.zero		1
	.type		_ZN77_INTERNAL_42087de5_41_flash_fwd_hdim128_bf16_softcapall_sm80_cu_93b96ec2_33974cuda3std3__48in_placeE,@object
	.size		_ZN77_INTERNAL_42087de5_41_flash_fwd_hdim128_bf16_softcapall_sm80_cu_93b96ec2_33974cuda3std3__48in_placeE,(_ZN77_INTERNAL_42087de5_41_flash_fwd_hdim128_bf16_softcapall_sm80_cu_93b96ec2_33974cuda3std6ranges3__45__cpo9iter_moveE - _ZN77_INTERNAL_42087de5_41_flash_fwd_hdim128_bf16_softcapall_sm80_cu_93b96ec2_33974cuda3std3__48in_placeE)
_ZN77_INTERNAL_42087de5_41_flash_fwd_hdim128_bf16_softcapall_sm80_cu_93b96ec2_33974cuda3std3__48in_placeE:
	.zero		1
	.type		_ZN77_INTERNAL_42087de5_41_flash_fwd_hdim128_bf16_softcapall_sm80_cu_93b96ec2_33974cuda3std6ranges3__45__cpo9iter_moveE,@object
	.size		_ZN77_INTERNAL_42087de5_41_flash_fwd_hdim128_bf16_softcapall_sm80_cu_93b96ec2_33974cuda3std6ranges3__45__cpo9iter_moveE,(_ZN77_INTERNAL_42087de5_41_flash_fwd_hdim128_bf16_softcapall_sm80_cu_93b96ec2_33974cuda3std3__45__cpo5beginE - _ZN77_INTERNAL_42087de5_41_flash_fwd_hdim128_bf16_softcapall_sm80_cu_93b96ec2_33974cuda3std6ranges3__45__cpo9iter_moveE)
_ZN77_INTERNAL_42087de5_41_flash_fwd_hdim128_bf16_softcapall_sm80_cu_93b96ec2_33974cuda3std6ranges3__45__cpo9iter_moveE:
	.zero		1
	.type		_ZN77_INTERNAL_42087de5_41_flash_fwd_hdim128_bf16_softcapall_sm80_cu_93b96ec2_33974cuda3std3__45__cpo5beginE,@object
	.size		_ZN77_INTERNAL_42087de5_41_flash_fwd_hdim128_bf16_softcapall_sm80_cu_93b96ec2_33974cuda3std3__45__cpo5beginE,(_ZN77_INTERNAL_42087de5_41_flash_fwd_hdim128_bf16_softcapall_sm80_cu_93b96ec2_33974cuda3std3__479_GLOBAL__N__42087de5_41_flash_fwd_hdim128_bf16_softcapall_sm80_cu_93b96ec2_33976ignoreE - _ZN77_INTERNAL_42087de5_41_flash_fwd_hdim128_bf16_softcapall_sm80_cu_93b96ec2_33974cuda3std3__45__cpo5beginE)
_ZN77_INTERNAL_42087de5_41_flash_fwd_hdim128_bf16_softcapall_sm80_cu_93b96ec2_33974cuda3std3__45__cpo5beginE:
	.zero		1
	.type		_ZN77_INTERNAL_42087de5_41_flash_fwd_hdim128_bf16_softcapall_sm80_cu_93b96ec2_33974cuda3std3__479_GLOBAL__N__42087de5_41_flash_fwd_hdim128_bf16_softcapall_sm80_cu_93b96ec2_33976ignoreE,@object
	.size		_ZN77_INTERNAL_42087de5_41_flash_fwd_hdim128_bf16_softcapall_sm80_cu_93b96ec2_33974cuda3std3__479_GLOBAL__N__42087de5_41_flash_fwd_hdim128_bf16_softcapall_sm80_cu_93b96ec2_33976ignoreE,(_ZN77_INTERNAL_42087de5_41_flash_fwd_hdim128_bf16_softcapall_sm80_cu_93b96ec2_33974cute7productE - _ZN77_INTERNAL_42087de5_41_flash_fwd_hdim128_bf16_softcapall_sm80_cu_93b96ec2_33974cuda3std3__479_GLOBAL__N__42087de5_41_flash_fwd_hdim128_bf16_softcapall_sm80_cu_93b96ec2_33976ignoreE)
_ZN77_INTERNAL_42087de5_41_flash_fwd_hdim128_bf16_softcapall_sm80_cu_93b96ec2_33974cuda3std3__479_GLOBAL__N__42087de5_41_flash_fwd_hdim128_bf16_softcapall_sm80_cu_93b96ec2_33976ignoreE:
	.zero		1
	.type		_ZN77_INTERNAL_42087de5_41_flash_fwd_hdim128_bf16_softcapall_sm80_cu_93b96ec2_33974cute7productE,@object
	.size		_ZN77_INTERNAL_42087de5_41_flash_fwd_hdim128_bf16_softcapall_sm80_cu_93b96ec2_33974cute7productE,(_ZN77_INTERNAL_42087de5_41_flash_fwd_hdim128_bf16_softcapall_sm80_cu_93b96ec2_33974cuda3std3__45__cpo3endE - _ZN77_INTERNAL_42087de5_41_flash_fwd_hdim128_bf16_softcapall_sm80_cu_93b96ec2_33974cute7productE)
_ZN77_INTERNAL_42087de5_41_flash_fwd_hdim128_bf16_softcapall_sm80_cu_93b96ec2_33974cute7productE:
	.zero		1
	.type		_ZN77_INTERNAL_42087de5_41_flash_fwd_hdim128_bf16_softcapall_sm80_cu_93b96ec2_33974cuda3std3__45__cpo3endE,@object
	.size		_ZN77_INTERNAL_42087de5_41_flash_fwd_hdim128_bf16_softcapall_sm80_cu_93b96ec2_33974cuda3std3__45__cpo3endE,(_ZN77_INTERNAL_42087de5_41_flash_fwd_hdim128_bf16_softcapall_sm80_cu_93b96ec2_33974cuda3std3__419piecewise_constructE - _ZN77_INTERNAL_42087de5_41_flash_fwd_hdim128_bf16_softcapall_sm80_cu_93b96ec2_33974cuda3std3__45__cpo3endE)
_ZN77_INTERNAL_42087de5_41_flash_fwd_hdim128_bf16_softcapall_sm80_cu_93b96ec2_33974cuda3std3__45__cpo3endE:
	.zero		1
	.type		_ZN77_INTERNAL_42087de5_41_flash_fwd_hdim128_bf16_softcapall_sm80_cu_93b96ec2_33974cuda3std3__419piecewise_constructE,@object
	.size		_ZN77_INTERNAL_42087de5_41_flash_fwd_hdim128_bf16_softcapall_sm80_cu_93b96ec2_33974cuda3std3__419piecewise_constructE,(_ZN77_INTERNAL_42087de5_41_flash_fwd_hdim128_bf16_softcapall_sm80_cu_93b96ec2_33974cuda3std3__45__cpo4cendE - _ZN77_INTERNAL_42087de5_41_flash_fwd_hdim128_bf16_softcapall_sm80_cu_93b96ec2_33974cuda3std3__419piecewise_constructE)
_ZN77_INTERNAL_42087de5_41_flash_fwd_hdim128_bf16_softcapall_sm80_cu_93b96ec2_33974cuda3std3__419piecewise_constructE:
	.zero		1
	.type		_ZN77_INTERNAL_42087de5_41_flash_fwd_hdim128_bf16_softcapall_sm80_cu_93b96ec2_33974cuda3std3__45__cpo4cendE,@object
	.size		_ZN77_INTERNAL_42087de5_41_flash_fwd_hdim128_bf16_softcapall_sm80_cu_93b96ec2_33974cuda3std3__45__cpo4cendE,(_ZN77_INTERNAL_42087de5_41_flash_fwd_hdim128_bf16_softcapall_sm80_cu_93b96ec2_33974cuda3std6ranges3__45__cpo4swapE - _ZN77_INTERNAL_42087de5_41_flash_fwd_hdim128_bf16_softcapall_sm80_cu_93b96ec2_33974cuda3std3__45__cpo4cendE)
_ZN77_INTERNAL_42087de5_41_flash_fwd_hdim128_bf16_softcapall_sm80_cu_93b96ec2_33974cuda3std3__45__cpo4cendE:
	.zero		1
	.type		_ZN77_INTERNAL_42087de5_41_flash_fwd_hdim128_bf16_softcapall_sm80_cu_93b96ec2_33974cuda3std6ranges3__45__cpo4swapE,@object
	.size		_ZN77_INTERNAL_42087de5_41_flash_fwd_hdim128_bf16_softcapall_sm80_cu_93b96ec2_33974cuda3std6ranges3__45__cpo4swapE,(.L_7 - _ZN77_INTERNAL_42087de5_41_flash_fwd_hdim128_bf16_softcapall_sm80_cu_93b96ec2_33974cuda3std6ranges3__45__cpo4swapE)
_ZN77_INTERNAL_42087de5_41_flash_fwd_hdim128_bf16_softcapall_sm80_cu_93b96ec2_33974cuda3std6ranges3__45__cpo4swapE:
	.zero		1
.L_7:


//--------------------- .nv.shared._ZN7cutlass13device_kernelIN5flash19enable_sm80_to_sm89INS1_16FlashAttnFwdSm80INS1_25CollectiveMainloopFwdSm80ILi8ELi1ELb1EN4cute5tupleIJNS5_1CILi128EEES8_S8_EEELi128ENS_10bfloat16_tEfNS_4arch4Sm80ELb0ELb0ELb1ELb1ELb0ELb0ELb1ELb0EEENS1_21CollectiveEpilogueFwdIS9_NS6_IJNS7_ILi1EEESF_SF_EEESA_SC_Li256ELb1ELb1ELb0ELb0EEENS1_19SingleTileSchedulerILb1ELb0ELb1ELi128EEEEEEEEEvNT_6ParamsE --------------------------
	.section	.nv.shared._ZN7cutlass13device_kernelIN5flash19enable_sm80_to_sm89INS1_16FlashAttnFwdSm80INS1_25CollectiveMainloopFwdSm80ILi8ELi1ELb1EN4cute5tupleIJNS5_1CILi128EEES8_S8_EEELi128ENS_10bfloat16_tEfNS_4arch4Sm80ELb0ELb0ELb1ELb1ELb0ELb0ELb1ELb0EEENS1_21CollectiveEpilogueFwdIS9_NS6_IJNS7_ILi1EEESF_SF_EEESA_SC_Li256ELb1ELb1ELb0ELb0EEENS1_19SingleTileSchedulerILb1ELb0ELb1ELi128EEEEEEEEEvNT_6ParamsE,"aw",@nobits
	.sectionflags	@""
	.align	16


//--------------------- .nv.shared._ZN7cutlass13device_kernelIN5flash19enable_sm80_to_sm89INS1_16FlashAttnFwdSm80INS1_25CollectiveMainloopFwdSm80ILi8ELi1ELb1EN4cute5tupleIJNS5_1CILi128EEES8_S8_EEELi128ENS_10bfloat16_tEfNS_4arch4Sm80ELb0ELb0ELb1ELb1ELb0ELb1ELb1ELb0EEENS1_21CollectiveEpilogueFwdIS9_NS6_IJNS7_ILi1EEESF_SF_EEESA_SC_Li256ELb1ELb1ELb0ELb0EEENS1_19SingleTileSchedulerILb1ELb0ELb1ELi128EEEEEEEEEvNT_6ParamsE --------------------------
	.section	.nv.shared._ZN7cutlass13device_kernelIN5flash19enable_sm80_to_sm89INS1_16FlashAttnFwdSm80INS1_25CollectiveMainloopFwdSm80ILi8ELi1ELb1EN4cute5tupleIJNS5_1CILi128EEES8_S8_EEELi128ENS_10bfloat16_tEfNS_4arch4Sm80ELb0ELb0ELb1ELb1ELb0ELb1ELb1ELb0EEENS1_21CollectiveEpilogueFwdIS9_NS6_IJNS7_ILi1EEESF_SF_EEESA_SC_Li256ELb1ELb1ELb0ELb0EEENS1_19SingleTileSchedulerILb1ELb0ELb1ELi128EEEEEEEEEvNT_6ParamsE,"aw",@nobits
	.sectionflags	@""
	.align	16


//--------------------- .nv.shared._ZN7cutlass13device_kernelIN5flash19enable_sm80_to_sm89INS1_16FlashAttnFwdSm80INS1_25CollectiveMainloopFwdSm80ILi8ELi1ELb1EN4cute5tupleIJNS5_1CILi128EEENS7_ILi96EEES8_EEELi128ENS_10bfloat16_tEfNS_4arch4Sm80ELb0ELb1ELb1ELb0ELb0ELb0ELb1ELb0EEENS1_21CollectiveEpilogueFwdINS6_IJS8_S8_S9_EEENS6_IJNS7_ILi1EEESH_SH_EEESB_SD_Li256ELb0ELb1ELb0ELb0EEENS1_19SingleTileSchedulerILb0ELb0ELb1ELi128EEEEEEEEEvNT_6ParamsE --------------------------
	.section	.nv.shared._ZN7cutlass13device_kernelIN5flash19enable_sm80_to_sm89INS1_16FlashAttnFwdSm80INS1_25CollectiveMainloopFwdSm80ILi8ELi1ELb1EN4cute5tupleIJNS5_1CILi128EEENS7_ILi96EEES8_EEELi128ENS_10bfloat16_tEfNS_4arch4Sm80ELb0ELb1ELb1ELb0ELb0ELb0ELb1ELb0EEENS1_21CollectiveEpilogueFwdINS6_IJS8_S8_S9_EEENS6_IJNS7_ILi1EEESH_SH_EEESB_SD_Li256ELb0ELb1ELb0ELb0EEENS1_19SingleTileSchedulerILb0ELb0ELb1ELi128EEEEEEEEEvNT_6ParamsE,"aw",@nobits
	.sectionflags	@""
	.align	16


//--------------------- .nv.shared._ZN7cutlass13device_kernelIN5flash19enable_sm80_to_sm89INS1_16FlashAttnFwdSm80INS1_25CollectiveMainloopFwdSm80ILi8ELi1ELb1EN4cute5tupleIJNS5_1CILi128EEENS7_ILi96EEES8_EEELi128ENS_10bfloat16_tEfNS_4arch4Sm80ELb0ELb1ELb1ELb1ELb0ELb0ELb1ELb0EEENS1_21CollectiveEpilogueFwdINS6_IJS8_S8_S9_EEENS6_IJNS7_ILi1EEESH_SH_EEESB_SD_Li256ELb1ELb1ELb0ELb0EEENS1_19SingleTileSchedulerILb1ELb0ELb1ELi128EEEEEEEEEvNT_6ParamsE --------------------------
	.section	.nv.shared._ZN7cutlass13device_kernelIN5flash19enable_sm80_to_sm89INS1_16FlashAttnFwdSm80INS1_25CollectiveMainloopFwdSm80ILi8ELi1ELb1EN4cute5tupleIJNS5_1CILi128EEENS7_ILi96EEES8_EEELi128ENS_10bfloat16_tEfNS_4arch4Sm80ELb0ELb1ELb1ELb1ELb0ELb0ELb1ELb0EEENS1_21CollectiveEpilogueFwdINS6_IJS8_S8_S9_EEENS6_IJNS7_ILi1EEESH_SH_EEESB_SD_Li256ELb1ELb1ELb0ELb0EEENS1_19SingleTileSchedulerILb1ELb0ELb1ELi128EEEEEEEEEvNT_6ParamsE,"aw",@nobits
	.sectionflags	@""
	.align	16


//--------------------- .nv.shared._ZN7cutlass13device_kernelIN5flash19enable_sm80_to_sm89INS1_16FlashAttnFwdSm80INS1_25CollectiveMainloopFwdSm80ILi8ELi1ELb1EN4cute5tupleIJNS5_1CILi128EEENS7_ILi96EEES8_EEELi128ENS_10bfloat16_tEfNS_4arch4Sm80ELb0ELb1ELb1ELb1ELb0ELb1ELb1ELb0EEENS1_21CollectiveEpilogueFwdINS6_IJS8_S8_S9_EEENS6_IJNS7_ILi1EEESH_SH_EEESB_SD_Li256ELb1ELb1ELb0ELb0EEENS1_19SingleTileSchedulerILb1ELb0ELb1ELi128EEEEEEEEEvNT_6ParamsE --------------------------
	.section	.nv.shared._ZN7cutlass13device_kernelIN5flash19enable_sm80_to_sm89INS1_16FlashAttnFwdSm80INS1_25CollectiveMainloopFwdSm80ILi8ELi1ELb1EN4cute5tupleIJNS5_1CILi128EEENS7_ILi96EEES8_EEELi128ENS_10bfloat16_tEfNS_4arch4Sm80ELb0ELb1ELb1ELb1ELb0ELb1ELb1ELb0EEENS1_21CollectiveEpilogueFwdINS6_IJS8_S8_S9_EEENS6_IJNS7_ILi1EEESH_SH_EEESB_SD_Li256ELb1ELb1ELb0ELb0EEENS1_19SingleTileSchedulerILb1ELb0ELb1ELi128EEEEEEEEEvNT_6ParamsE,"aw",@nobits
	.sectionflags	@""
	.align	16


//--------------------- .nv.shared._ZN7cutlass13device_kernelIN5flash19enable_sm80_to_sm89INS1_16FlashAttnFwdSm80INS1_25CollectiveMainloopFwdSm80ILi8ELi1ELb1EN4cute5tupleIJNS5_1CILi128EEES8_S8_EEELi128ENS_10bfloat16_tEfNS_4arch4Sm80ELb1ELb0ELb1ELb0ELb0ELb0ELb1ELb0EEENS1_21CollectiveEpilogueFwdIS9_NS6_IJNS7_ILi1EEESF_SF_EEESA_SC_Li256ELb0ELb1ELb0ELb0EEENS1_30DynamicPersistentTileSchedulerILi256ELi256ELb0ELb1ELb0EEEEEEEEEvNT_6ParamsE --------------------------
	.section	.nv.shared._ZN7cutlass13device_kernelIN5flash19enable_sm80_to_sm89INS1_16FlashAttnFwdSm80INS1_25CollectiveMainloopFwdSm80ILi8ELi1ELb1EN4cute5tupleIJNS5_1CILi128EEES8_S8_EEELi128ENS_10bfloat16_tEfNS_4arch4Sm80ELb1ELb0ELb1ELb0ELb0ELb0ELb1ELb0EEENS1_21CollectiveEpilogueFwdIS9_NS6_IJNS7_ILi1EEESF_SF_EEESA_SC_Li256ELb0ELb1ELb0ELb0EEENS1_30DynamicPersistentTileSchedulerILi256ELi256ELb0ELb1ELb0EEEEEEEEEvNT_6ParamsE,"aw",@nobits
	.sectionflags	@""
	.align	16


//--------------------- .nv.shared._ZN7cutlass13device_kernelIN5flash19enable_sm80_to_sm89INS1_16FlashAttnFwdSm80INS1_25CollectiveMainloopFwdSm80ILi8ELi1ELb1EN4cute5tupleIJNS5_1CILi128EEES8_S8_EEELi128ENS_10bfloat16_tEfNS_4arch4Sm80ELb1ELb0ELb1ELb1ELb0ELb0ELb1ELb0EEENS1_21CollectiveEpilogueFwdIS9_NS6_IJNS7_ILi1EEESF_SF_EEESA_SC_Li256ELb1ELb1ELb0ELb0EEENS1_19SingleTileSchedulerILb1ELb0ELb1ELi128EEEEEEEEEvNT_6ParamsE --------------------------
	.section	.nv.shared._ZN7cutlass13device_kernelIN5flash19enable_sm80_to_sm89INS1_16FlashAttnFwdSm80INS1_25CollectiveMainloopFwdSm80ILi8ELi1ELb1EN4cute5tupleIJNS5_1CILi128EEES8_S8_EEELi128ENS_10bfloat16_tEfNS_4arch4Sm80ELb1ELb0ELb1ELb1ELb0ELb0ELb1ELb0EEENS1_21CollectiveEpilogueFwdIS9_NS6_IJNS7_ILi1EEESF_SF_EEESA_SC_Li256ELb1ELb1ELb0ELb0EEENS1_19SingleTileSchedulerILb1ELb0ELb1ELi128EEEEEEEEEvNT_6ParamsE,"aw",@nobits
	.sectionflags	@""
	.align	16


//--------------------- .nv.shared._ZN7cutlass13device_kernelIN5flash19enable_sm80_to_sm89INS1_16FlashAttnFwdSm80INS1_25CollectiveMainloopFwdSm80ILi8ELi1ELb1EN4cute5tupleIJNS5_1CILi128EEES8_S8_EEELi128ENS_10bfloat16_tEfNS_4arch4Sm80ELb1ELb0ELb1ELb1ELb0ELb1ELb1ELb0EEENS1_21CollectiveEpilogueFwdIS9_NS6_IJNS7_ILi1EEESF_SF_EEESA_SC_Li256ELb1ELb1ELb0ELb0EEENS1_19SingleTileSchedulerILb1ELb0ELb1ELi128EEEEEEEEEvNT_6ParamsE --------------------------
	.section	.nv.shared._ZN7cutlass13device_kernelIN5flash19enable_sm80_to_sm89INS1_16FlashAttnFwdSm80INS1_25CollectiveMainloopFwdSm80ILi8ELi1ELb1EN4cute5tupleIJNS5_1CILi128EEES8_S8_EEELi128ENS_10bfloat16_tEfNS_4arch4Sm80ELb1ELb0ELb1ELb1ELb0ELb1ELb1ELb0EEENS1_21CollectiveEpilogueFwdIS9_NS6_IJNS7_ILi1EEESF_SF_EEESA_SC_Li256ELb1ELb1ELb0ELb0EEENS1_19SingleTileSchedulerILb1ELb0ELb1ELi128EEEEEEEEEvNT_6ParamsE,"aw",@nobits
	.sectionflags	@""
	.align	16


//--------------------- .nv.shared._ZN7cutlass13device_kernelIN5flash19enable_sm80_to_sm89INS1_16FlashAttnFwdSm80INS1_25CollectiveMainloopFwdSm80ILi4ELi1ELb0EN4cute5tupleIJNS5_1CILi128EEENS7_ILi64EEES8_EEELi128ENS_10bfloat16_tEfNS_4arch4Sm80ELb0ELb0ELb1ELb0ELb0ELb0ELb1ELb0EEENS1_21CollectiveEpilogueFwdINS6_IJS8_S8_S9_EEENS6_IJNS7_ILi1EEESH_SH_EEESB_SD_Li128ELb0ELb1ELb0ELb0EEENS1_19SingleTileSchedulerILb0ELb0ELb1ELi128EEEEEEEEEvNT_6ParamsE --------------------------
	.section	.nv.shared._ZN7cutlass13device_kernelIN5flash19enable_sm80_to_sm89INS1_16FlashAttnFwdSm80INS1_25CollectiveMainloopFwdSm80ILi4ELi1ELb0EN4cute5tupleIJNS5_1CILi128EEENS7_ILi64EEES8_EEELi128ENS_10bfloat16_tEfNS_4arch4Sm80ELb0ELb0ELb1ELb0ELb0ELb0ELb1ELb0EEENS1_21CollectiveEpilogueFwdINS6_IJS8_S8_S9_EEENS6_IJNS7_ILi1EEESH_SH_EEESB_SD_Li128ELb0ELb1ELb0ELb0EEENS1_19SingleTileSchedulerILb0ELb0ELb1ELi128EEEEEEEEEvNT_6ParamsE,"aw",@nobits
	.sectionflags	@""
	.align	16


//--------------------- .nv.shared._ZN7cutlass13device_kernelIN5flash19enable_sm80_to_sm89INS1_16FlashAttnFwdSm80INS1_25CollectiveMainloopFwdSm80ILi4ELi1ELb0EN4cute5tupleIJNS5_1CILi128EEENS7_ILi64EEES8_EEELi128ENS_10bfloat16_tEfNS_4arch4Sm80ELb0ELb0ELb1ELb1ELb0ELb0ELb1ELb0EEENS1_21CollectiveEpilogueFwdINS6_IJS8_S8_S9_EEENS6_IJNS7_ILi1EEESH_SH_EEESB_SD_Li128ELb1ELb1ELb0ELb0EEENS1_19SingleTileSchedulerILb1ELb0ELb1ELi128EEEEEEEEEvNT_6ParamsE --------------------------
	.section	.nv.shared._ZN7cutlass13device_kernelIN5flash19enable_sm80_to_sm89INS1_16FlashAttnFwdSm80INS1_25CollectiveMainloopFwdSm80ILi4ELi1ELb0EN4cute5tupleIJNS5_1CILi128EEENS7_ILi64EEES8_EEELi128ENS_10bfloat16_tEfNS_4arch4Sm80ELb0ELb0ELb1ELb1ELb0ELb0ELb1ELb0EEENS1_21CollectiveEpilogueFwdINS6_IJS8_S8_S9_EEENS6_IJNS7_ILi1EEESH_SH_EEESB_SD_Li128ELb1ELb1ELb0ELb0EEENS1_19SingleTileSchedulerILb1ELb0ELb1ELi128EEEEEEEEEvNT_6ParamsE,"aw",@nobits
	.sectionflags	@""
	.align	16


//--------------------- .nv.shared._ZN7cutlass13device_kernelIN5flash19enable_sm80_to_sm89INS1_16FlashAttnFwdSm80INS1_25CollectiveMainloopFwdSm80ILi4ELi1ELb0EN4cute5tupleIJNS5_1CILi128EEENS7_ILi64EEES8_EEELi128ENS_10bfloat16_tEfNS_4arch4Sm80ELb0ELb0ELb1ELb1ELb0ELb1ELb1ELb0EEENS1_21CollectiveEpilogueFwdINS6_IJS8_S8_S9_EEENS6_IJNS7_ILi1EEESH_SH_EEESB_SD_Li128ELb1ELb1ELb0ELb0EEENS1_19SingleTileSchedulerILb1ELb0ELb1ELi128EEEEEEEEEvNT_6ParamsE --------------------------
	.section	.nv.shared._ZN7cutlass13device_kernelIN5flash19enable_sm80_to_sm89INS1_16FlashAttnFwdSm80INS1_25CollectiveMainloopFwdSm80ILi4ELi1ELb0EN4cute5tupleIJNS5_1CILi128EEENS7_ILi64EEES8_EEELi128ENS_10bfloat16_tEfNS_4arch4Sm80ELb0ELb0ELb1ELb1ELb0ELb1ELb1ELb0EEENS1_21CollectiveEpilogueFwdINS6_IJS8_S8_S9_EEENS6_IJNS7_ILi1EEESH_SH_EEESB_SD_Li128ELb1ELb1ELb0ELb0EEENS1_19SingleTileSchedulerILb1ELb0ELb1ELi128EEEEEEEEEvNT_6ParamsE,"aw",@nobits
	.sectionflags	@""
	.align	16


//--------------------- .nv.shared._ZN7cutlass13device_kernelIN5flash19enable_sm80_to_sm89INS1_16FlashAttnFwdSm80INS1_25CollectiveMainloopFwdSm80ILi4ELi1ELb0EN4cute5tupleIJNS5_1CILi128EEENS7_ILi48EEES8_EEELi128ENS_10bfloat16_tEfNS_4arch4Sm80ELb0ELb1ELb1ELb0ELb0ELb0ELb1ELb0EEENS1_21CollectiveEpilogueFwdINS6_IJS8_S8_S9_EEENS6_IJNS7_ILi1EEESH_SH_EEESB_SD_Li128ELb0ELb1ELb0ELb0EEENS1_19SingleTileSchedulerILb0ELb0ELb1ELi128EEEEEEEEEvNT_6ParamsE --------------------------
	.section	.nv.shared._ZN7cutlass13device_kernelIN5flash19enable_sm80_to_sm89INS1_16FlashAttnFwdSm80INS1_25CollectiveMainloopFwdSm80ILi4ELi1ELb0EN4cute5tupleIJNS5_1CILi128EEENS7_ILi48EEES8_EEELi128ENS_10bfloat16_tEfNS_4arch4Sm80ELb0ELb1ELb1ELb0ELb0ELb0ELb1ELb0EEENS1_21CollectiveEpilogueFwdINS6_IJS8_S8_S9_EEENS6_IJNS7_ILi1EEESH_SH_EEESB_SD_Li128ELb0ELb1ELb0ELb0EEENS1_19SingleTileSchedulerILb0ELb0ELb1ELi128EEEEEEEEEvNT_6ParamsE,"aw",@nobits
	.sectionflags	@""
	.align	16


//--------------------- .nv.shared._ZN7cutlass13device_kernelIN5flash19enable_sm80_to_sm89INS1_16FlashAttnFwdSm80INS1_25CollectiveMainloopFwdSm80ILi4ELi1ELb0EN4cute5tupleIJNS5_1CILi128EEENS7_ILi48EEES8_EEELi128ENS_10bfloat16_tEfNS_4arch4Sm80ELb0ELb1ELb1ELb1ELb0ELb0ELb1ELb0EEENS1_21CollectiveEpilogueFwdINS6_IJS8_S8_S9_EEENS6_IJNS7_ILi1EEESH_SH_EEESB_SD_Li128ELb1ELb1ELb0ELb0EEENS1_19SingleTileSchedulerILb1ELb0ELb1ELi128EEEEEEEEEvNT_6ParamsE --------------------------
	.section	.nv.shared._ZN7cutlass13device_kernelIN5flash19enable_sm80_to_sm89INS1_16FlashAttnFwdSm80INS1_25CollectiveMainloopFwdSm80ILi4ELi1ELb0EN4cute5tupleIJNS5_1CILi128EEENS7_ILi48EEES8_EEELi128ENS_10bfloat16_tEfNS_4arch4Sm80ELb0ELb1ELb1ELb1ELb0ELb0ELb1ELb0EEENS1_21CollectiveEpilogueFwdINS6_IJS8_S8_S9_EEENS6_IJNS7_ILi1EEESH_SH_EEESB_SD_Li128ELb1ELb1ELb0ELb0EEENS1_19SingleTileSchedulerILb1ELb0ELb1ELi128EEEEEEEEEvNT_6ParamsE,"aw",@nobits
	.sectionflags	@""
	.align	16


//--------------------- .nv.shared._ZN7cutlass13device_kernelIN5flash19enable_sm80_to_sm89INS1_16FlashAttnFwdSm80INS1_25CollectiveMainloopFwdSm80ILi4ELi1ELb0EN4cute5tupleIJNS5_1CILi128EEENS7_ILi48EEES8_EEELi128ENS_10bfloat16_tEfNS_4arch4Sm80ELb0ELb1ELb1ELb1ELb0ELb1ELb1ELb0EEENS1_21CollectiveEpilogueFwdINS6_IJS8_S8_S9_EEENS6_IJNS7_ILi1EEESH_SH_EEESB_SD_Li128ELb1ELb1ELb0ELb0EEENS1_19SingleTileSchedulerILb1ELb0ELb1ELi128EEEEEEEEEvNT_6ParamsE --------------------------
	.section	.nv.shared._ZN7cutlass13device_kernelIN5flash19enable_sm80_to_sm89INS1_16FlashAttnFwdSm80INS1_25CollectiveMainloopFwdSm80ILi4ELi1ELb0EN4cute5tupleIJNS5_1CILi128EEENS7_ILi48EEES8_EEELi128ENS_10bfloat16_tEfNS_4arch4Sm80ELb0ELb1ELb1ELb1ELb0ELb1ELb1ELb0EEENS1_21CollectiveEpilogueFwdINS6_IJS8_S8_S9_EEENS6_IJNS7_ILi1EEESH_SH_EEESB_SD_Li128ELb1ELb1ELb0ELb0EEENS1_19SingleTileSchedulerILb1ELb0ELb1ELi128EEEEEEEEEvNT_6ParamsE,"aw",@nobits
	.sectionflags	@""
	.align	16


//--------------------- .nv.shared._ZN7cutlass13device_kernelIN5flash19enable_sm80_to_sm89INS1_16FlashAttnFwdSm80INS1_25CollectiveMainloopFwdSm80ILi4ELi1ELb0EN4cute5tupleIJNS5_1CILi128EEENS7_ILi64EEES8_EEELi128ENS_10bfloat16_tEfNS_4arch4Sm80ELb1ELb0ELb1ELb0ELb0ELb0ELb1ELb0EEENS1_21CollectiveEpilogueFwdINS6_IJS8_S8_S9_EEENS6_IJNS7_ILi1EEESH_SH_EEESB_SD_Li128ELb0ELb1ELb0ELb0EEENS1_30DynamicPersistentTileSchedulerILi128ELi128ELb0ELb1ELb0EEEEEEEEEvNT_6ParamsE --------------------------
	.section	.nv.shared._ZN7cutlass13device_kernelIN5flash19enable_sm80_to_sm89INS1_16FlashAttnFwdSm80INS1_25CollectiveMainloopFwdSm80ILi4ELi1ELb0EN4cute5tupleIJNS5_1CILi128EEENS7_ILi64EEES8_EEELi128ENS_10bfloat16_tEfNS_4arch4Sm80ELb1ELb0ELb1ELb0ELb0ELb0ELb1ELb0EEENS1_21CollectiveEpilogueFwdINS6_IJS8_S8_S9_EEENS6_IJNS7_ILi1EEESH_SH_EEESB_SD_Li128ELb0ELb1ELb0ELb0EEENS1_30DynamicPersistentTileSchedulerILi128ELi128ELb0ELb1ELb0EEEEEEEEEvNT_6ParamsE,"aw",@nobits
	.sectionflags	@""
	.align	16


//--------------------- .nv.shared._ZN7cutlass13device_kernelIN5flash19enable_sm80_to_sm89INS1_16FlashAttnFwdSm80INS1_25CollectiveMainloopFwdSm80ILi4ELi1ELb0EN4cute5tupleIJNS5_1CILi128EEENS7_ILi64EEES8_EEELi128ENS_10bfloat16_tEfNS_4arch4Sm80ELb1ELb0ELb1ELb1ELb0ELb0ELb1ELb0EEENS1_21CollectiveEpilogueFwdINS6_IJS8_S8_S9_EEENS6_IJNS7_ILi1EEESH_SH_EEESB_SD_Li128ELb1ELb1ELb0ELb0EEENS1_19SingleTileSchedulerILb1ELb0ELb1ELi128EEEEEEEEEvNT_6ParamsE --------------------------
	.section	.nv.shared._ZN7cutlass13device_kernelIN5flash19enable_sm80_to_sm89INS1_16FlashAttnFwdSm80INS1_25CollectiveMainloopFwdSm80ILi4ELi1ELb0EN4cute5tupleIJNS5_1CILi128EEENS7_ILi64EEES8_EEELi128ENS_10bfloat16_tEfNS_4arch4Sm80ELb1ELb0ELb1ELb1ELb0ELb0ELb1ELb0EEENS1_21CollectiveEpilogueFwdINS6_IJS8_S8_S9_EEENS6_IJNS7_ILi1EEESH_SH_EEESB_SD_Li128ELb1ELb1ELb0ELb0EEENS1_19SingleTileSchedulerILb1ELb0ELb1ELi128EEEEEEEEEvNT_6ParamsE,"aw",@nobits
	.sectionflags	@""
	.align	16


//--------------------- .nv.shared._ZN7cutlass13device_kernelIN5flash19enable_sm80_to_sm89INS1_16FlashAttnFwdSm80INS1_25CollectiveMainloopFwdSm80ILi4ELi1ELb0EN4cute5tupleIJNS5_1CILi128EEENS7_ILi64EEES8_EEELi128ENS_10bfloat16_tEfNS_4arch4Sm80ELb1ELb0ELb1ELb1ELb0ELb1ELb1ELb0EEENS1_21CollectiveEpilogueFwdINS6_IJS8_S8_S9_EEENS6_IJNS7_ILi1EEESH_SH_EEESB_SD_Li128ELb1ELb1ELb0ELb0EEENS1_19SingleTileSchedulerILb1ELb0ELb1ELi128EEEEEEEEEvNT_6ParamsE --------------------------
	.section	.nv.shared._ZN7cutlass13device_kernelIN5flash19enable_sm80_to_sm89INS1_16FlashAttnFwdSm80INS1_25CollectiveMainloopFwdSm80ILi4ELi1ELb0EN4cute5tupleIJNS5_1CILi128EEENS7_ILi64EEES8_EEELi128ENS_10bfloat16_tEfNS_4arch4Sm80ELb1ELb0ELb1ELb1ELb0ELb1ELb1ELb0EEENS1_21CollectiveEpilogueFwdINS6_IJS8_S8_S9_EEENS6_IJNS7_ILi1EEESH_SH_EEESB_SD_Li128ELb1ELb1ELb0ELb0EEENS1_19SingleTileSchedulerILb1ELb0ELb1ELi128EEEEEEEEEvNT_6ParamsE,"aw",@nobits
	.sectionflags	@""
	.align	16


//--------------------- .nv.shared._ZN7cutlass13device_kernelIN5flash19enable_sm80_to_sm89INS1_16FlashAttnFwdSm80INS1_25CollectiveMainloopFwdSm80ILi8ELi1ELb1EN4cute5tupleIJNS5_1CILi128EEES8_S8_EEELi128ENS_10bfloat16_tEfNS_4arch4Sm80ELb0ELb0ELb0ELb0ELb0ELb0ELb1ELb0EEENS1_21CollectiveEpilogueFwdIS9_NS6_IJNS7_ILi1EEESF_SF_EEESA_SC_Li256ELb0ELb1ELb0ELb0EEENS1_19SingleTileSchedulerILb0ELb0ELb1ELi128EEEEEEEEEvNT_6ParamsE --------------------------
	.section	.nv.shared._ZN7cutlass13device_kernelIN5flash19enable_sm80_to_sm89INS1_16FlashAttnFwdSm80INS1_25CollectiveMainloopFwdSm80ILi8ELi1ELb1EN4cute5tupleIJNS5_1CILi128EEES8_S8_EEELi128ENS_10bfloat16_tEfNS_4arch4Sm80ELb0ELb0ELb0ELb0ELb0ELb0ELb1ELb0EEENS1_21CollectiveEpilogueFwdIS9_NS6_IJNS7_ILi1EEESF_SF_EEESA_SC_Li256ELb0ELb1ELb0ELb0EEENS1_19SingleTileSchedulerILb0ELb0ELb1ELi128EEEEEEEEEvNT_6ParamsE,"aw",@nobits
	.sectionflags	@""
	.align	16


//--------------------- .nv.shared._ZN7cutlass13device_kernelIN5flash19enable_sm80_to_sm89INS1_16FlashAttnFwdSm80INS1_25CollectiveMainloopFwdSm80ILi8ELi1ELb1EN4cute5tupleIJNS5_1CILi128EEES8_S8_EEELi128ENS_10bfloat16_tEfNS_4arch4Sm80ELb0ELb0ELb0ELb1ELb0ELb0ELb1ELb0EEENS1_21CollectiveEpilogueFwdIS9_NS6_IJNS7_ILi1EEESF_SF_EEESA_SC_Li256ELb1ELb1ELb0ELb0EEENS1_19SingleTileSchedulerILb1ELb0ELb1ELi128EEEEEEEEEvNT_6ParamsE --------------------------
	.section	.nv.shared._ZN7cutlass13device_kernelIN5flash19enable_sm80_to_sm89INS1_16FlashAttnFwdSm80INS1_25CollectiveMainloopFwdSm80ILi8ELi1ELb1EN4cute5tupleIJNS5_1CILi128EEES8_S8_EEELi128ENS_10bfloat16_tEfNS_4arch4Sm80ELb0ELb0ELb0ELb1ELb0ELb0ELb1ELb0EEENS1_21CollectiveEpilogueFwdIS9_NS6_IJNS7_ILi1EEESF_SF_EEESA_SC_Li256ELb1ELb1ELb0ELb0EEENS1_19SingleTileSchedulerILb1ELb0ELb1ELi128EEEEEEEEEvNT_6ParamsE,"aw",@nobits
	.sectionflags	@""
	.align	16


//--------------------- .nv.shared._ZN7cutlass13device_kernelIN5flash19enable_sm80_to_sm89INS1_16FlashAttnFwdSm80INS1_25CollectiveMainloopFwdSm80ILi8ELi1ELb1EN4cute5tupleIJNS5_1CILi128EEES8_S8_EEELi128ENS_10bfloat16_tEfNS_4arch4Sm80ELb0ELb0ELb0ELb1ELb0ELb1ELb1ELb0EEENS1_21CollectiveEpilogueFwdIS9_NS6_IJNS7_ILi1EEESF_SF_EEESA_SC_Li256ELb1ELb1ELb0ELb0EEENS1_19SingleTileSchedulerILb1ELb0ELb1ELi128EEEEEEEEEvNT_6ParamsE --------------------------
	.section	.nv.shared._ZN7cutlass13device_kernelIN5flash19enable_sm80_to_sm89INS1_16FlashAttnFwdSm80INS1_25CollectiveMainloopFwdSm80ILi8ELi1ELb1EN4cute5tupleIJNS5_1CILi128EEES8_S8_EEELi128ENS_10bfloat16_tEfNS_4arch4Sm80ELb0ELb0ELb0ELb1ELb0ELb1ELb1ELb0EEENS1_21CollectiveEpilogueFwdIS9_NS6_IJNS7_ILi1EEESF_SF_EEESA_SC_Li256ELb1ELb1ELb0ELb0EEENS1_19SingleTileSchedulerILb1ELb0ELb1ELi128EEEEEEEEEvNT_6ParamsE,"aw",@nobits
	.sectionflags	@""
	.align	16


//--------------------- .nv.shared._ZN7cutlass13device_kernelIN5flash19enable_sm80_to_sm89INS1_16FlashAttnFwdSm80INS1_25CollectiveMainloopFwdSm80ILi8ELi1ELb1EN4cute5tupleIJNS5_1CILi128EEENS7_ILi96EEES8_EEELi128ENS_10bfloat16_tEfNS_4arch4Sm80ELb0ELb1ELb0ELb0ELb0ELb0ELb1ELb0EEENS1_21CollectiveEpilogueFwdINS6_IJS8_S8_S9_EEENS6_IJNS7_ILi1EEESH_SH_EEESB_SD_Li256ELb0ELb1ELb0ELb0EEENS1_19SingleTileSchedulerILb0ELb0ELb1ELi128EEEEEEEEEvNT_6ParamsE --------------------------
	.section	.nv.shared._ZN7cutlass13device_kernelIN5flash19enable_sm80_to_sm89INS1_16FlashAttnFwdSm80INS1_25CollectiveMainloopFwdSm80ILi8ELi1ELb1EN4cute5tupleIJNS5_1CILi128EEENS7_ILi96EEES8_EEELi128ENS_10bfloat16_tEfNS_4arch4Sm80ELb0ELb1ELb0ELb0ELb0ELb0ELb1ELb0EEENS1_21CollectiveEpilogueFwdINS6_IJS8_S8_S9_EEENS6_IJNS7_ILi1EEESH_SH_EEESB_SD_Li256ELb0ELb1ELb0ELb0EEENS1_19SingleTileSchedulerILb0ELb0ELb1ELi128EEEEEEEEEvNT_6ParamsE,"aw",@nobits
	.sectionflags	@""
	.align	16


//--------------------- .nv.shared._ZN7cutlass13device_kernelIN5flash19enable_sm80_to_sm89INS1_16FlashAttnFwdSm80INS1_25CollectiveMainloopFwdSm80ILi8ELi1ELb1EN4cute5tupleIJNS5_1CILi128EEENS7_ILi96EEES8_EEELi128ENS_10bfloat16_tEfNS_4arch4Sm80ELb0ELb1ELb0ELb1ELb0ELb0ELb1ELb0EEENS1_21CollectiveEpilogueFwdINS6_IJS8_S8_S9_EEENS6_IJNS7_ILi1EEESH_SH_EEESB_SD_Li256ELb1ELb1ELb0ELb0EEENS1_19SingleTileSchedulerILb1ELb0ELb1ELi128EEEEEEEEEvNT_6ParamsE --------------------------
	.section	.nv.shared._ZN7cutlass13device_kernelIN5flash19enable_sm80_to_sm89INS1_16FlashAttnFwdSm80INS1_25CollectiveMainloopFwdSm80ILi8ELi1ELb1EN4cute5tupleIJNS5_1CILi128EEENS7_ILi96EEES8_EEELi128ENS_10bfloat16_tEfNS_4arch4Sm80ELb0ELb1ELb0ELb1ELb0ELb0ELb1ELb0EEENS1_21CollectiveEpilogueFwdINS6_IJS8_S8_S9_EEENS6_IJNS7_ILi1EEESH_SH_EEESB_SD_Li256ELb1ELb1ELb0ELb0EEENS1_19SingleTileSchedulerILb1ELb0ELb1ELi128EEEEEEEEEvNT_6ParamsE,"aw",@nobits
	.sectionflags	@""
	.align	16


//--------------------- .nv.shared._ZN7cutlass13device_kernelIN5flash19enable_sm80_to_sm89INS1_16FlashAttnFwdSm80INS1_25CollectiveMainloopFwdSm80ILi8ELi1ELb1EN4cute5tupleIJNS5_1CILi128EEENS7_ILi96EEES8_EEELi128ENS_10bfloat16_tEfNS_4arch4Sm80ELb0ELb1ELb0ELb1ELb0ELb1ELb1ELb0EEENS1_21CollectiveEpilogueFwdINS6_IJS8_S8_S9_EEENS6_IJNS7_ILi1EEESH_SH_EEESB_SD_Li256ELb1ELb1ELb0ELb0EEENS1_19SingleTileSchedulerILb1ELb0ELb1ELi128EEEEEEEEEvNT_6ParamsE --------------------------
	.section	.nv.shared._ZN7cutlass13device_kernelIN5flash19enable_sm80_to_sm89INS1_16FlashAttnFwdSm80INS1_25CollectiveMainloopFwdSm80ILi8ELi1ELb1EN4cute5tupleIJNS5_1CILi128EEENS7_ILi96EEES8_EEELi128ENS_10bfloat16_tEfNS_4arch4Sm80ELb0ELb1ELb0ELb1ELb0ELb1ELb1ELb0EEENS1_21CollectiveEpilogueFwdINS6_IJS8_S8_S9_EEENS6_IJNS7_ILi1EEESH_SH_EEESB_SD_Li256ELb1ELb1ELb0ELb0EEENS1_19SingleTileSchedulerILb1ELb0ELb1ELi128EEEEEEEEEvNT_6ParamsE,"aw",@nobits
	.sectionflags	@""
	.align	16


//--------------------- .nv.shared._ZN7cutlass13device_kernelIN5flash19enable_sm80_to_sm89INS1_16FlashAttnFwdSm80INS1_25CollectiveMainloopFwdSm80ILi8ELi1ELb1EN4cute5tupleIJNS5_1CILi128EEES8_S8_EEELi128ENS_10bfloat16_tEfNS_4arch4Sm80ELb1ELb0ELb0ELb0ELb0ELb0ELb1ELb0EEENS1_21CollectiveEpilogueFwdIS9_NS6_IJNS7_ILi1EEESF_SF_EEESA_SC_Li256ELb0ELb1ELb0ELb0EEENS1_30DynamicPersistentTileSchedulerILi256ELi256ELb0ELb1ELb0EEEEEEEEEvNT_6ParamsE --------------------------
	.section	.nv.shared._ZN7cutlass13device_kernelIN5flash19enable_sm80_to_sm89INS1_16FlashAttnFwdSm80INS1_25CollectiveMainloopFwdSm80ILi8ELi1ELb1EN4cute5tupleIJNS5_1CILi128EEES8_S8_EEELi128ENS_10bfloat16_tEfNS_4arch4Sm80ELb1ELb0ELb0ELb0ELb0ELb0ELb1ELb0EEENS1_21CollectiveEpilogueFwdIS9_NS6_IJNS7_ILi1EEESF_SF_EEESA_SC_Li256ELb0ELb1ELb0ELb0EEENS1_30DynamicPersistentTileSchedulerILi256ELi256ELb0ELb1ELb0EEEEEEEEEvNT_6ParamsE,"aw",@nobits
	.sectionflags	@""
	.align	16


//--------------------- .nv.shared._ZN7cutlass13device_kernelIN5flash19enable_sm80_to_sm89INS1_16FlashAttnFwdSm80INS1_25CollectiveMainloopFwdSm80ILi8ELi1ELb1EN4cute5tupleIJNS5_1CILi128EEES8_S8_EEELi128ENS_10bfloat16_tEfNS_4arch4Sm80ELb1ELb0ELb0ELb1ELb0ELb0ELb1ELb0EEENS1_21CollectiveEpilogueFwdIS9_NS6_IJNS7_ILi1EEESF_SF_EEESA_SC_Li256ELb1ELb1ELb0ELb0EEENS1_19SingleTileSchedulerILb1ELb0ELb1ELi128EEEEEEEEEvNT_6ParamsE --------------------------
	.section	.nv.shared._ZN7cutlass13device_kernelIN5flash19enable_sm80_to_sm89INS1_16FlashAttnFwdSm80INS1_25CollectiveMainloopFwdSm80ILi8ELi1ELb1EN4cute5tupleIJNS5_1CILi128EEES8_S8_EEELi128ENS_10bfloat16_tEfNS_4arch4Sm80ELb1ELb0ELb0ELb1ELb0ELb0ELb1ELb0EEENS1_21CollectiveEpilogueFwdIS9_NS6_IJNS7_ILi1EEESF_SF_EEESA_SC_Li256ELb1ELb1ELb0ELb0EEENS1_19SingleTileSchedulerILb1ELb0ELb1ELi128EEEEEEEEEvNT_6ParamsE,"aw",@nobits
	.sectionflags	@""
	.align	16


//--------------------- .nv.shared._ZN7cutlass13device_kernelIN5flash19enable_sm80_to_sm89INS1_16FlashAttnFwdSm80INS1_25CollectiveMainloopFwdSm80ILi8ELi1ELb1EN4cute5tupleIJNS5_1CILi128EEES8_S8_EEELi128ENS_10bfloat16_tEfNS_4arch4Sm80ELb1ELb0ELb0ELb1ELb0ELb1ELb1ELb0EEENS1_21CollectiveEpilogueFwdIS9_NS6_IJNS7_ILi1EEESF_SF_EEESA_SC_Li256ELb1ELb1ELb0ELb0EEENS1_19SingleTileSchedulerILb1ELb0ELb1ELi128EEEEEEEEEvNT_6ParamsE --------------------------
	.section	.nv.shared._ZN7cutlass13device_kernelIN5flash19enable_sm80_to_sm89INS1_16FlashAttnFwdSm80INS1_25CollectiveMainloopFwdSm80ILi8ELi1ELb1EN4cute5tupleIJNS5_1CILi128EEES8_S8_EEELi128ENS_10bfloat16_tEfNS_4arch4Sm80ELb1ELb0ELb0ELb1ELb0ELb1ELb1ELb0EEENS1_21CollectiveEpilogueFwdIS9_NS6_IJNS7_ILi1EEESF_SF_EEESA_SC_Li256ELb1ELb1ELb0ELb0EEENS1_19SingleTileSchedulerILb1ELb0ELb1ELi128EEEEEEEEEvNT_6ParamsE,"aw",@nobits
	.sectionflags	@""
	.align	16


//--------------------- .nv.shared._ZN7cutlass13device_kernelIN5flash19enable_sm80_to_sm89INS1_16FlashAttnFwdSm80INS1_25CollectiveMainloopFwdSm80ILi4ELi1ELb0EN4cute5tupleIJNS5_1CILi128EEENS7_ILi64EEES8_EEELi128ENS_10bfloat16_tEfNS_4arch4Sm80ELb0ELb0ELb0ELb0ELb0ELb0ELb1ELb0EEENS1_21CollectiveEpilogueFwdINS6_IJS8_S8_S9_EEENS6_IJNS7_ILi1EEESH_SH_EEESB_SD_Li128ELb0ELb1ELb0ELb0EEENS1_19SingleTileSchedulerILb0ELb0ELb1ELi128EEEEEEEEEvNT_6ParamsE --------------------------
	.section	.nv.shared._ZN7cutlass13device_kernelIN5flash19enable_sm80_to_sm89INS1_16FlashAttnFwdSm80INS1_25CollectiveMainloopFwdSm80ILi4ELi1ELb0EN4cute5tupleIJNS5_1CILi128EEENS7_ILi64EEES8_EEELi128ENS_10bfloat16_tEfNS_4arch4Sm80ELb0ELb0ELb0ELb0ELb0ELb0ELb1ELb0EEENS1_21CollectiveEpilogueFwdINS6_IJS8_S8_S9_EEENS6_IJNS7_ILi1EEESH_SH_EEESB_SD_Li128ELb0ELb1ELb0ELb0EEENS1_19SingleTileSchedulerILb0ELb0ELb1ELi128EEEEEEEEEvNT_6ParamsE,"aw",@nobits
	.sectionflags	@""
	.align	16


//--------------------- .nv.shared._ZN7cutlass13device_kernelIN5flash19enable_sm80_to_sm89INS1_16FlashAttnFwdSm80INS1_25CollectiveMainloopFwdSm80ILi4ELi1ELb0EN4cute5tupleIJNS5_1CILi128EEENS7_ILi64EEES8_EEELi128ENS_10bfloat16_tEfNS_4arch4Sm80ELb0ELb0ELb0ELb1ELb0ELb0ELb1ELb0EEENS1_21CollectiveEpilogueFwdINS6_IJS8_S8_S9_EEENS6_IJNS7_ILi1EEESH_SH_EEESB_SD_Li128ELb1ELb1ELb0ELb0EEENS1_19SingleTileSchedulerILb1ELb0ELb1ELi128EEEEEEEEEvNT_6ParamsE --------------------------
	.section	.nv.shared._ZN7cutlass13device_kernelIN5flash19enable_sm80_to_sm89INS1_16FlashAttnFwdSm80INS1_25CollectiveMainloopFwdSm80ILi4ELi1ELb0EN4cute5tupleIJNS5_1CILi128EEENS7_ILi64EEES8_EEELi128ENS_10bfloat16_tEfNS_4arch4Sm80ELb0ELb0ELb0ELb1ELb0ELb0ELb1ELb0EEENS1_21CollectiveEpilogueFwdINS6_IJS8_S8_S9_EEENS6_IJNS7_ILi1EEESH_SH_EEESB_SD_Li128ELb1ELb1ELb0ELb0EEENS1_19SingleTileSchedulerILb1ELb0ELb1ELi128EEEEEEEEEvNT_6ParamsE,"aw",@nobits
	.sectionflags	@""
	.align	16


//--------------------- .nv.shared._ZN7cutlass13device_kernelIN5flash19enable_sm80_to_sm89INS1_16FlashAttnFwdSm80INS1_25CollectiveMainloopFwdSm80ILi4ELi1ELb0EN4cute5tupleIJNS5_1CILi128EEENS7_ILi64EEES8_EEELi128ENS_10bfloat16_tEfNS_4arch4Sm80ELb0ELb0ELb0ELb1ELb0ELb1ELb1ELb0EEENS1_21CollectiveEpilogueFwdINS6_IJS8_S8_S9_EEENS6_IJNS7_ILi1EEESH_SH_EEESB_SD_Li128ELb1ELb1ELb0ELb0EEENS1_19SingleTileSchedulerILb1ELb0ELb1ELi128EEEEEEEEEvNT_6ParamsE --------------------------
	.section	.nv.shared._ZN7cutlass13device_kernelIN5flash19enable_sm80_to_sm89INS1_16FlashAttnFwdSm80INS1_25CollectiveMainloopFwdSm80ILi4ELi1ELb0EN4cute5tupleIJNS5_1CILi128EEENS7_ILi64EEES8_EEELi128ENS_10bfloat16_tEfNS_4arch4Sm80ELb0ELb0ELb0ELb1ELb0ELb1ELb1ELb0EEENS1_21CollectiveEpilogueFwdINS6_IJS8_S8_S9_EEENS6_IJNS7_ILi1EEESH_SH_EEESB_SD_Li128ELb1ELb1ELb0ELb0EEENS1_19SingleTileSchedulerILb1ELb0ELb1ELi128EEEEEEEEEvNT_6ParamsE,"aw",@nobits
	.sectionflags	@""
	.align	16


//--------------------- .nv.shared._ZN7cutlass13device_kernelIN5flash19enable_sm80_to_sm89INS1_16FlashAttnFwdSm80INS1_25CollectiveMainloopFwdSm80ILi4ELi1ELb0EN4cute5tupleIJNS5_1CILi128EEENS7_ILi48EEES8_EEELi128ENS_10bfloat16_tEfNS_4arch4Sm80ELb0ELb1ELb0ELb0ELb0ELb0ELb1ELb0EEENS1_21CollectiveEpilogueFwdINS6_IJS8_S8_S9_EEENS6_IJNS7_ILi1EEESH_SH_EEESB_SD_Li128ELb0ELb1ELb0ELb0EEENS1_19SingleTileSchedulerILb0ELb0ELb1ELi128EEEEEEEEEvNT_6ParamsE --------------------------
	.section	.nv.shared._ZN7cutlass13device_kernelIN5flash19enable_sm80_to_sm89INS1_16FlashAttnFwdSm80INS1_25CollectiveMainloopFwdSm80ILi4ELi1ELb0EN4cute5tupleIJNS5_1CILi128EEENS7_ILi48EEES8_EEELi128ENS_10bfloat16_tEfNS_4arch4Sm80ELb0ELb1ELb0ELb0ELb0ELb0ELb1ELb0EEENS1_21CollectiveEpilogueFwdINS6_IJS8_S8_S9_EEENS6_IJNS7_ILi1EEESH_SH_EEESB_SD_Li128ELb0ELb1ELb0ELb0EEENS1_19SingleTileSchedulerILb0ELb0ELb1ELi128EEEEEEEEEvNT_6ParamsE,"aw",@nobits
	.sectionflags	@""
	.align	16


//--------------------- .nv.shared._ZN7cutlass13device_kernelIN5flash19enable_sm80_to_sm89INS1_16FlashAttnFwdSm80INS1_25CollectiveMainloopFwdSm80ILi4ELi1ELb0EN4cute5tupleIJNS5_1CILi128EEENS7_ILi48EEES8_EEELi128ENS_10bfloat16_tEfNS_4arch4Sm80ELb0ELb1ELb0ELb1ELb0ELb0ELb1ELb0EEENS1_21CollectiveEpilogueFwdINS6_IJS8_S8_S9_EEENS6_IJNS7_ILi1EEESH_SH_EEESB_SD_Li128ELb1ELb1ELb0ELb0EEENS1_19SingleTileSchedulerILb1ELb0ELb1ELi128EEEEEEEEEvNT_6ParamsE --------------------------
	.section	.nv.shared._ZN7cutlass13device_kernelIN5flash19enable_sm80_to_sm89INS1_16FlashAttnFwdSm80INS1_25CollectiveMainloopFwdSm80ILi4ELi1ELb0EN4cute5tupleIJNS5_1CILi128EEENS7_ILi48EEES8_EEELi128ENS_10bfloat16_tEfNS_4arch4Sm80ELb0ELb1ELb0ELb1ELb0ELb0ELb1ELb0EEENS1_21CollectiveEpilogueFwdINS6_IJS8_S8_S9_EEENS6_IJNS7_ILi1EEESH_SH_EEESB_SD_Li128ELb1ELb1ELb0ELb0EEENS1_19SingleTileSchedulerILb1ELb0ELb1ELi128EEEEEEEEEvNT_6ParamsE,"aw",@nobits
	.sectionflags	@""
	.align	16


//--------------------- .nv.shared._ZN7cutlass13device_kernelIN5flash19enable_sm80_to_sm89INS1_16FlashAttnFwdSm80INS1_25CollectiveMainloopFwdSm80ILi4ELi1ELb0EN4cute5tupleIJNS5_1CILi128EEENS7_ILi48EEES8_EEELi128ENS_10bfloat16_tEfNS_4arch4Sm80ELb0ELb1ELb0ELb1ELb0ELb1ELb1ELb0EEENS1_21CollectiveEpilogueFwdINS6_IJS8_S8_S9_EEENS6_IJNS7_ILi1EEESH_SH_EEESB_SD_Li128ELb1ELb1ELb0ELb0EEENS1_19SingleTileSchedulerILb1ELb0ELb1ELi128EEEEEEEEEvNT_6ParamsE --------------------------
	.section	.nv.shared._ZN7cutlass13device_kernelIN5flash19enable_sm80_to_sm89INS1_16FlashAttnFwdSm80INS1_25CollectiveMainloopFwdSm80ILi4ELi1ELb0EN4cute5tupleIJNS5_1CILi128EEENS7_ILi48EEES8_EEELi128ENS_10bfloat16_tEfNS_4arch4Sm80ELb0ELb1ELb0ELb1ELb0ELb1ELb1ELb0EEENS1_21CollectiveEpilogueFwdINS6_IJS8_S8_S9_EEENS6_IJNS7_ILi1EEESH_SH_EEESB_SD_Li128ELb1ELb1ELb0ELb0EEENS1_19SingleTileSchedulerILb1ELb0ELb1ELi128EEEEEEEEEvNT_6ParamsE,"aw",@nobits
	.sectionflags	@""
	.align	16


//--------------------- .nv.shared._ZN7cutlass13device_kernelIN5flash19enable_sm80_to_sm89INS1_16FlashAttnFwdSm80INS1_25CollectiveMainloopFwdSm80ILi4ELi1ELb0EN4cute5tupleIJNS5_1CILi128EEENS7_ILi64EEES8_EEELi128ENS_10bfloat16_tEfNS_4arch4Sm80ELb1ELb0ELb0ELb0ELb0ELb0ELb1ELb0EEENS1_21CollectiveEpilogueFwdINS6_IJS8_S8_S9_EEENS6_IJNS7_ILi1EEESH_SH_EEESB_SD_Li128ELb0ELb1ELb0ELb0EEENS1_30DynamicPersistentTileSchedulerILi128ELi128ELb0ELb1ELb0EEEEEEEEEvNT_6ParamsE --------------------------
	.section	.nv.shared._ZN7cutlass13device_kernelIN5flash19enable_sm80_to_sm89INS1_16FlashAttnFwdSm80INS1_25CollectiveMainloopFwdSm80ILi4ELi1ELb0EN4cute5tupleIJNS5_1CILi128EEENS7_ILi64EEES8_EEELi128ENS_10bfloat16_tEfNS_4arch4Sm80ELb1ELb0ELb0ELb0ELb0ELb0ELb1ELb0EEENS1_21CollectiveEpilogueFwdINS6_IJS8_S8_S9_EEENS6_IJNS7_ILi1EEESH_SH_EEESB_SD_Li128ELb0ELb1ELb0ELb0EEENS1_30DynamicPersistentTileSchedulerILi128ELi128ELb0ELb1ELb0EEEEEEEEEvNT_6ParamsE,"aw",@nobits
	.sectionflags	@""
	.align	16


//--------------------- .nv.shared._ZN7cutlass13device_kernelIN5flash19enable_sm80_to_sm89INS1_16FlashAttnFwdSm80INS1_25CollectiveMainloopFwdSm80ILi4ELi1ELb0EN4cute5tupleIJNS5_1CILi128EEENS7_ILi64EEES8_EEELi128ENS_10bfloat16_tEfNS_4arch4Sm80ELb1ELb0ELb0ELb1ELb0ELb0ELb1ELb0EEENS1_21CollectiveEpilogueFwdINS6_IJS8_S8_S9_EEENS6_IJNS7_ILi1EEESH_SH_EEESB_SD_Li128ELb1ELb1ELb0ELb0EEENS1_19SingleTileSchedulerILb1ELb0ELb1ELi128EEEEEEEEEvNT_6ParamsE --------------------------
	.section	.nv.shared._ZN7cutlass13device_kernelIN5flash19enable_sm80_to_sm89INS1_16FlashAttnFwdSm80INS1_25CollectiveMainloopFwdSm80ILi4ELi1ELb0EN4cute5tupleIJNS5_1CILi128EEENS7_ILi64EEES8_EEELi128ENS_10bfloat16_tEfNS_4arch4Sm80ELb1ELb0ELb0ELb1ELb0ELb0ELb1ELb0EEENS1_21CollectiveEpilogueFwdINS6_IJS8_S8_S9_EEENS6_IJNS7_ILi1EEESH_SH_EEESB_SD_Li128ELb1ELb1ELb0ELb0EEENS1_19SingleTileSchedulerILb1ELb0ELb1ELi128EEEEEEEEEvNT_6ParamsE,"aw",@nobits
	.sectionflags	@""
	.align	16


//--------------------- .nv.shared._ZN7cutlass13device_kernelIN5flash19enable_sm80_to_sm89INS1_16FlashAttnFwdSm80INS1_25CollectiveMainloopFwdSm80ILi4ELi1ELb0EN4cute5tupleIJNS5_1CILi128EEENS7_ILi64EEES8_EEELi128ENS_10bfloat16_tEfNS_4arch4Sm80ELb1ELb0ELb0ELb1ELb0ELb1ELb1ELb0EEENS1_21CollectiveEpilogueFwdINS6_IJS8_S8_S9_EEENS6_IJNS7_ILi1EEESH_SH_EEESB_SD_Li128ELb1ELb1ELb0ELb0EEENS1_19SingleTileSchedulerILb1ELb0ELb1ELi128EEEEEEEEEvNT_6ParamsE --------------------------
	.section	.nv.shared._ZN7cutlass13device_kernelIN5flash19enable_sm80_to_sm89INS1_16FlashAttnFwdSm80INS1_25CollectiveMainloopFwdSm80ILi4ELi1ELb0EN4cute5tupleIJNS5_1CILi128EEENS7_ILi64EEES8_EEELi128ENS_10bfloat16_tEfNS_4arch4Sm80ELb1ELb0ELb0ELb1ELb0ELb1ELb1ELb0EEENS1_21CollectiveEpilogueFwdINS6_IJS8_S8_S9_EEENS6_IJNS7_ILi1EEESH_SH_EEESB_SD_Li128ELb1ELb1ELb0ELb0EEENS1_19SingleTileSchedulerILb1ELb0ELb1ELi128EEEEEEEEEvNT_6ParamsE,"aw",@nobits
	.sectionflags	@""
	.align	16
